	.target	sm_90a

	.elftype	@"ET_EXEC"


//--------------------- .note.nv.tkinfo           --------------------------
	.section	.note.nv.tkinfo,"",@"SHT_NOTE"
	.sectionflags	@"SHF_NOTE_NV_TKINFO"
	.tkinfo
        /*0018*/ 	.word	0x00000002
        /*0030*/ 	.string	""
        /*0030*/ 	.string	"ptxas"
        /*0030*/ 	.string	"Cuda compilation tools, release 13.0, V13.0.88"
        /*0030*/ 	.string	"Build cuda_13.0.r13.0/compiler.36424714_0"
        /*0030*/ 	.string	"-arch sm_90a -m 64 "



//--------------------- .note.nv.cuinfo           --------------------------
	.section	.note.nv.cuinfo,"",@"SHT_NOTE"
	.sectionflags	@"SHF_NOTE_NV_CUINFO"
        /*0018*/ 	.short	0x0002
        /*001a*/ 	.short	0x005a
        /*001c*/ 	.short	0x0082
	.zero		2


//--------------------- .nv.info                  --------------------------
	.section	.nv.info,"",@"SHT_CUDA_INFO"
	.align	4


	//----- nvinfo : EIATTR_REGCOUNT
	.align		4
        /*0000*/ 	.byte	0x04, 0x2f
        /*0002*/ 	.short	(.L_37 - .L_36)
	.align		4
.L_36:
        /*0004*/ 	.word	index@(_ZN7cutlass13device_kernelIN5flash11enable_sm90INS1_16FlashAttnFwdSm90INS1_25CollectiveMainloopFwdSm90ILi2EN4cute5tupleIJNS5_1CILi1EEES8_S8_EEENS6_IJNS7_ILi128EEENS7_ILi96EEENS7_ILi64EEEEEELi256ENS_10bfloat16_tEfNS_4arch4Sm90ELb1ELb0ELb0ELb1ELb0ELb1ELb1ELb1ELb0ELb1ELb1ELb0EEENS1_21CollectiveEpilogueFwdINS6_IJSA_NS7_ILi256EEESB_EEES9_SE_SG_Li256ELb1ELb1ELb1ELb0EEENS1_36VarlenDynamicPersistentTileSchedulerILi128ELi96ELi256ELi128ELb1ELb1ELb1ELb1ELb1ELb1EEEEEEEEEvNT_6ParamsE)
        /*0008*/ 	.word	0x000000a8


	//----- nvinfo : EIATTR_FRAME_SIZE
	.align		4
.L_37:
        /*000c*/ 	.byte	0x04, 0x11
        /*000e*/ 	.short	(.L_39 - .L_38)
	.align		4
.L_38:
        /*0010*/ 	.word	index@(_ZN7cutlass13device_kernelIN5flash11enable_sm90INS1_16FlashAttnFwdSm90INS1_25CollectiveMainloopFwdSm90ILi2EN4cute5tupleIJNS5_1CILi1EEES8_S8_EEENS6_IJNS7_ILi128EEENS7_ILi96EEENS7_ILi64EEEEEELi256ENS_10bfloat16_tEfNS_4arch4Sm90ELb1ELb0ELb0ELb1ELb0ELb1ELb1ELb1ELb0ELb1ELb1ELb0EEENS1_21CollectiveEpilogueFwdINS6_IJSA_NS7_ILi256EEESB_EEES9_SE_SG_Li256ELb1ELb1ELb1ELb0EEENS1_36VarlenDynamicPersistentTileSchedulerILi128ELi96ELi256ELi128ELb1ELb1ELb1ELb1ELb1ELb1EEEEEEEEEvNT_6ParamsE)
        /*0014*/ 	.word	0x00000180


	//----- nvinfo : EIATTR_REGCOUNT
	.align		4
.L_39:
        /*0018*/ 	.byte	0x04, 0x2f
        /*001a*/ 	.short	(.L_41 - .L_40)
	.align		4
.L_40:
        /*001c*/ 	.word	index@(_ZN7cutlass13device_kernelIN5flash11enable_sm90INS1_16FlashAttnFwdSm90INS1_25CollectiveMainloopFwdSm90ILi2EN4cute5tupleIJNS5_1CILi1EEES8_S8_EEENS6_IJNS7_ILi128EEENS7_ILi96EEENS7_ILi64EEEEEELi256ENS_10bfloat16_tEfNS_4arch4Sm90ELb1ELb0ELb0ELb1ELb0ELb0ELb1ELb1ELb0ELb1ELb1ELb0EEENS1_21CollectiveEpilogueFwdINS6_IJSA_NS7_ILi256EEESB_EEES9_SE_SG_Li256ELb1ELb1ELb1ELb0EEENS1_36VarlenDynamicPersistentTileSchedulerILi128ELi96ELi256ELi128ELb1ELb1ELb1ELb1ELb1ELb1EEEEEEEEEvNT_6ParamsE)
        /*0020*/ 	.word	0x000000a8


	//----- nvinfo : EIATTR_FRAME_SIZE
	.align		4
.L_41:
        /*0024*/ 	.byte	0x04, 0x11
        /*0026*/ 	.short	(.L_43 - .L_42)
	.align		4
.L_42:
        /*0028*/ 	.word	index@(_ZN7cutlass13device_kernelIN5flash11enable_sm90INS1_16FlashAttnFwdSm90INS1_25CollectiveMainloopFwdSm90ILi2EN4cute5tupleIJNS5_1CILi1EEES8_S8_EEENS6_IJNS7_ILi128EEENS7_ILi96EEENS7_ILi64EEEEEELi256ENS_10bfloat16_tEfNS_4arch4Sm90ELb1ELb0ELb0ELb1ELb0ELb0ELb1ELb1ELb0ELb1ELb1ELb0EEENS1_21CollectiveEpilogueFwdINS6_IJSA_NS7_ILi256EEESB_EEES9_SE_SG_Li256ELb1ELb1ELb1ELb0EEENS1_36VarlenDynamicPersistentTileSchedulerILi128ELi96ELi256ELi128ELb1ELb1ELb1ELb1ELb1ELb1EEEEEEEEEvNT_6ParamsE)
        /*002c*/ 	.word	0x00000088


	//----- nvinfo : EIATTR_REGCOUNT
	.align		4
.L_43:
        /*0030*/ 	.byte	0x04, 0x2f
        /*0032*/ 	.short	(.L_45 - .L_44)
	.align		4
.L_44:
        /*0034*/ 	.word	index@(_ZN7cutlass13device_kernelIN5flash11enable_sm90INS1_16FlashAttnFwdSm90INS1_25CollectiveMainloopFwdSm90ILi2EN4cute5tupleIJNS5_1CILi1EEES8_S8_EEENS6_IJNS7_ILi128EEENS7_ILi96EEENS7_ILi64EEEEEELi256ENS_10bfloat16_tEfNS_4arch4Sm90ELb1ELb0ELb0ELb1ELb0ELb1ELb0ELb1ELb0ELb1ELb1ELb0EEENS1_21CollectiveEpilogueFwdINS6_IJSA_NS7_ILi256EEESB_EEES9_SE_SG_Li256ELb1ELb1ELb1ELb0EEENS1_36VarlenDynamicPersistentTileSchedulerILi128ELi96ELi256ELi128ELb1ELb1ELb1ELb1ELb1ELb1EEEEEEEEEvNT_6ParamsE)
        /*0038*/ 	.word	0x000000a8


	//----- nvinfo : EIATTR_FRAME_SIZE
	.align		4
.L_45:
        /*003c*/ 	.byte	0x04, 0x11
        /*003e*/ 	.short	(.L_47 - .L_46)
	.align		4
.L_46:
        /*0040*/ 	.word	index@(_ZN7cutlass13device_kernelIN5flash11enable_sm90INS1_16FlashAttnFwdSm90INS1_25CollectiveMainloopFwdSm90ILi2EN4cute5tupleIJNS5_1CILi1EEES8_S8_EEENS6_IJNS7_ILi128EEENS7_ILi96EEENS7_ILi64EEEEEELi256ENS_10bfloat16_tEfNS_4arch4Sm90ELb1ELb0ELb0ELb1ELb0ELb1ELb0ELb1ELb0ELb1ELb1ELb0EEENS1_21CollectiveEpilogueFwdINS6_IJSA_NS7_ILi256EEESB_EEES9_SE_SG_Li256ELb1ELb1ELb1ELb0EEENS1_36VarlenDynamicPersistentTileSchedulerILi128ELi96ELi256ELi128ELb1ELb1ELb1ELb1ELb1ELb1EEEEEEEEEvNT_6ParamsE)
        /*0044*/ 	.word	0x00000078


	//----- nvinfo : EIATTR_REGCOUNT
	.align		4
.L_47:
        /*0048*/ 	.byte	0x04, 0x2f
        /*004a*/ 	.short	(.L_49 - .L_48)
	.align		4
.L_48:
        /*004c*/ 	.word	index@(_ZN7cutlass13device_kernelIN5flash11enable_sm90INS1_16FlashAttnFwdSm90INS1_25CollectiveMainloopFwdSm90ILi2EN4cute5tupleIJNS5_1CILi1EEES8_S8_EEENS6_IJNS7_ILi128EEENS7_ILi96EEENS7_ILi64EEEEEELi256ENS_10bfloat16_tEfNS_4arch4Sm90ELb1ELb0ELb0ELb1ELb0ELb0ELb0ELb1ELb0ELb1ELb1ELb0EEENS1_21CollectiveEpilogueFwdINS6_IJSA_NS7_ILi256EEESB_EEES9_SE_SG_Li256ELb1ELb1ELb1ELb0EEENS1_36VarlenDynamicPersistentTileSchedulerILi128ELi96ELi256ELi128ELb1ELb1ELb1ELb1ELb1ELb1EEEEEEEEEvNT_6ParamsE)
        /*0050*/ 	.word	0x000000a8


	//----- nvinfo : EIATTR_FRAME_SIZE
	.align		4
.L_49:
        /*0054*/ 	.byte	0x04, 0x11
        /*0056*/ 	.short	(.L_51 - .L_50)
	.align		4
.L_50:
        /*0058*/ 	.word	index@(_ZN7cutlass13device_kernelIN5flash11enable_sm90INS1_16FlashAttnFwdSm90INS1_25CollectiveMainloopFwdSm90ILi2EN4cute5tupleIJNS5_1CILi1EEES8_S8_EEENS6_IJNS7_ILi128EEENS7_ILi96EEENS7_ILi64EEEEEELi256ENS_10bfloat16_tEfNS_4arch4Sm90ELb1ELb0ELb0ELb1ELb0ELb0ELb0ELb1ELb0ELb1ELb1ELb0EEENS1_21CollectiveEpilogueFwdINS6_IJSA_NS7_ILi256EEESB_EEES9_SE_SG_Li256ELb1ELb1ELb1ELb0EEENS1_36VarlenDynamicPersistentTileSchedulerILi128ELi96ELi256ELi128ELb1ELb1ELb1ELb1ELb1ELb1EEEEEEEEEvNT_6ParamsE)
        /*005c*/ 	.word	0x00000060


	//----- nvinfo : EIATTR_REGCOUNT
	.align		4
.L_51:
        /*0060*/ 	.byte	0x04, 0x2f
        /*0062*/ 	.short	(.L_53 - .L_52)
	.align		4
.L_52:
        /*0064*/ 	.word	index@(_ZN7cutlass13device_kernelIN5flash11enable_sm90INS1_16FlashAttnFwdSm90INS1_25CollectiveMainloopFwdSm90ILi2EN4cute5tupleIJNS5_1CILi1EEES8_S8_EEENS6_IJNS7_ILi128EEENS7_ILi96EEENS7_ILi64EEEEEELi256ENS_10bfloat16_tEfNS_4arch4Sm90ELb1ELb0ELb0ELb0ELb0ELb0ELb1ELb1ELb0ELb1ELb1ELb0EEENS1_21CollectiveEpilogueFwdINS6_IJSA_NS7_ILi256EEESB_EEES9_SE_SG_Li256ELb0ELb1ELb1ELb0EEENS1_19SingleTileSchedulerILb0ELb1ELb1ELi128EEEEEEEEEvNT_6ParamsE)
        /*0068*/ 	.word	0x000000a8


	//----- nvinfo : EIATTR_FRAME_SIZE
	.align		4
.L_53:
        /*006c*/ 	.byte	0x04, 0x11
        /*006e*/ 	.short	(.L_55 - .L_54)
	.align		4
.L_54:
        /*0070*/ 	.word	index@(_ZN7cutlass13device_kernelIN5flash11enable_sm90INS1_16FlashAttnFwdSm90INS1_25CollectiveMainloopFwdSm90ILi2EN4cute5tupleIJNS5_1CILi1EEES8_S8_EEENS6_IJNS7_ILi128EEENS7_ILi96EEENS7_ILi64EEEEEELi256ENS_10bfloat16_tEfNS_4arch4Sm90ELb1ELb0ELb0ELb0ELb0ELb0ELb1ELb1ELb0ELb1ELb1ELb0EEENS1_21CollectiveEpilogueFwdINS6_IJSA_NS7_ILi256EEESB_EEES9_SE_SG_Li256ELb0ELb1ELb1ELb0EEENS1_19SingleTileSchedulerILb0ELb1ELb1ELi128EEEEEEEEEvNT_6ParamsE)
        /*0074*/ 	.word	0x00000048


	//----- nvinfo : EIATTR_REGCOUNT
	.align		4
.L_55:
        /*0078*/ 	.byte	0x04, 0x2f
        /*007a*/ 	.short	(.L_57 - .L_56)
	.align		4
.L_56:
        /*007c*/ 	.word	index@(_ZN7cutlass13device_kernelIN5flash11enable_sm90INS1_16FlashAttnFwdSm90INS1_25CollectiveMainloopFwdSm90ILi2EN4cute5tupleIJNS5_1CILi1EEES8_S8_EEENS6_IJNS7_ILi128EEENS7_ILi96EEENS7_ILi64EEEEEELi256ENS_10bfloat16_tEfNS_4arch4Sm90ELb1ELb0ELb0ELb0ELb0ELb0ELb0ELb1ELb0ELb1ELb1ELb0EEENS1_21CollectiveEpilogueFwdINS6_IJSA_NS7_ILi256EEESB_EEES9_SE_SG_Li256ELb0ELb1ELb1ELb0EEENS1_19SingleTileSchedulerILb0ELb1ELb1ELi128EEEEEEEEEvNT_6ParamsE)
        /*0080*/ 	.word	0x000000a8


	//----- nvinfo : EIATTR_FRAME_SIZE
	.align		4
.L_57:
        /*0084*/ 	.byte	0x04, 0x11
        /*0086*/ 	.short	(.L_59 - .L_58)
	.align		4
.L_58:
        /*0088*/ 	.word	index@(_ZN7cutlass13device_kernelIN5flash11enable_sm90INS1_16FlashAttnFwdSm90INS1_25CollectiveMainloopFwdSm90ILi2EN4cute5tupleIJNS5_1CILi1EEES8_S8_EEENS6_IJNS7_ILi128EEENS7_ILi96EEENS7_ILi64EEEEEELi256ENS_10bfloat16_tEfNS_4arch4Sm90ELb1ELb0ELb0ELb0ELb0ELb0ELb0ELb1ELb0ELb1ELb1ELb0EEENS1_21CollectiveEpilogueFwdINS6_IJSA_NS7_ILi256EEESB_EEES9_SE_SG_Li256ELb0ELb1ELb1ELb0EEENS1_19SingleTileSchedulerILb0ELb1ELb1ELi128EEEEEEEEEvNT_6ParamsE)
        /*008c*/ 	.word	0x00000010


	//----- nvinfo : EIATTR_REGCOUNT
	.align		4
.L_59:
        /*0090*/ 	.byte	0x04, 0x2f
        /*0092*/ 	.short	(.L_61 - .L_60)
	.align		4
.L_60:
        /*0094*/ 	.word	index@(_ZN7cutlass13device_kernelIN5flash11enable_sm90INS1_16FlashAttnFwdSm90INS1_25CollectiveMainloopFwdSm90ILi2EN4cute5tupleIJNS5_1CILi1EEES8_S8_EEENS6_IJNS7_ILi128EEENS7_ILi96EEENS7_ILi64EEEEEELi256ENS_10bfloat16_tEfNS_4arch4Sm90ELb0ELb1ELb0ELb1ELb0ELb1ELb1ELb1ELb0ELb1ELb1ELb0EEENS1_21CollectiveEpilogueFwdINS6_IJSA_NS7_ILi256EEESB_EEES9_SE_SG_Li256ELb1ELb1ELb1ELb0EEENS1_36VarlenDynamicPersistentTileSchedulerILi128ELi96ELi256ELi128ELb1ELb1ELb1ELb1ELb0ELb1EEEEEEEEEvNT_6ParamsE)
        /*0098*/ 	.word	0x000000a8


	//----- nvinfo : EIATTR_FRAME_SIZE
	.align		4
.L_61:
        /*009c*/ 	.byte	0x04, 0x11
        /*009e*/ 	.short	(.L_63 - .L_62)
	.align		4
.L_62:
        /*00a0*/ 	.word	index@($_ZN7cutlass13device_kernelIN5flash11enable_sm90INS1_16FlashAttnFwdSm90INS1_25CollectiveMainloopFwdSm90ILi2EN4cute5tupleIJNS5_1CILi1EEES8_S8_EEENS6_IJNS7_ILi128EEENS7_ILi96EEENS7_ILi64EEEEEELi256ENS_10bfloat16_tEfNS_4arch4Sm90ELb0ELb1ELb0ELb1ELb0ELb1ELb1ELb1ELb0ELb1ELb1ELb0EEENS1_21CollectiveEpilogueFwdINS6_IJSA_NS7_ILi256EEESB_EEES9_SE_SG_Li256ELb1ELb1ELb1ELb0EEENS1_36VarlenDynamicPersistentTileSchedulerILi128ELi96ELi256ELi128ELb1ELb1ELb1ELb1ELb0ELb1EEEEEEEEEvNT_6ParamsE$_ZZN5flash25CollectiveMainloopFwdSm90ILi2EN4cute5tupleIJNS1_1CILi1EEES4_S4_EEENS2_IJNS3_ILi128EEENS3_ILi96EEENS3_ILi64EEEEEELi256EN7cutlass10bfloat16_tEfNSA_4arch4Sm90ELb0ELb1ELb0ELb1ELb0ELb1ELb1ELb1ELb0ELb1ELb1ELb0EE3mmaINS_16FlashAttnFwdSm90ISE_NS_21CollectiveEpilogueFwdINS2_IJS6_NS3_ILi256EEES7_EEES5_SB_SD_Li256ELb1ELb1ELb1ELb0EEENS_36VarlenDynamicPersistentTileSchedulerILi128ELi96ELi256ELi128ELb1ELb1ELb1ELb1ELb0ELb1EEEE13SharedStorageENS1_6TensorINS1_11ArrayEngineIfLm128EEENS1_6LayoutINS2_IJNS2_IJNS3_ILi2EEEST_NS3_ILi32EEEEEES4_S4_EEENS2_IJNS2_IJS4_ST_NS3_ILi4EEEEEENS3_ILi0EEESZ_EEEEEEENS_7SoftmaxILi2ELi0EEEEEbRKNSE_6ParamsENSA_25PipelineTmaAsyncNoClusterILi2ENSA_16PipelineTmaAsyncILi2EEEEES1B_RNSA_13PipelineStateILj2EEERT0_RT1_iRiRKNS_16SeqlenInfoQKNewKILb1ELb1EEENS2_IJiiiiEEERT_ENKUliT_T0_T1_E_clIZSF_ISO_S12_S14_EbS17_S1B_S1B_S1E_S1G_S1I_iS1J_S1N_S1O_S1Q_EUlRS1R_iE0_NS3_ILb1EEES1Y_EEDaiS1R_S1S_S1T_)
        /*00a4*/ 	.word	0x00000520


	//----- nvinfo : EIATTR_FRAME_SIZE
	.align		4
.L_63:
        /*00a8*/ 	.byte	0x04, 0x11
        /*00aa*/ 	.short	(.L_65 - .L_64)
	.align		4
.L_64:
        /*00ac*/ 	.word	index@(_ZN7cutlass13device_kernelIN5flash11enable_sm90INS1_16FlashAttnFwdSm90INS1_25CollectiveMainloopFwdSm90ILi2EN4cute5tupleIJNS5_1CILi1EEES8_S8_EEENS6_IJNS7_ILi128EEENS7_ILi96EEENS7_ILi64EEEEEELi256ENS_10bfloat16_tEfNS_4arch4Sm90ELb0ELb1ELb0ELb1ELb0ELb1ELb1ELb1ELb0ELb1ELb1ELb0EEENS1_21CollectiveEpilogueFwdINS6_IJSA_NS7_ILi256EEESB_EEES9_SE_SG_Li256ELb1ELb1ELb1ELb0EEENS1_36VarlenDynamicPersistentTileSchedulerILi128ELi96ELi256ELi128ELb1ELb1ELb1ELb1ELb0ELb1EEEEEEEEEvNT_6ParamsE)
        /*00b0*/ 	.word	0x00000520


	//----- nvinfo : EIATTR_REGCOUNT
	.align		4
.L_65:
        /*00b4*/ 	.byte	0x04, 0x2f
        /*00b6*/ 	.short	(.L_67 - .L_66)
	.align		4
.L_66:
        /*00b8*/ 	.word	index@(_ZN7cutlass13device_kernelIN5flash11enable_sm90INS1_16FlashAttnFwdSm90INS1_25CollectiveMainloopFwdSm90ILi2EN4cute5tupleIJNS5_1CILi1EEES8_S8_EEENS6_IJNS7_ILi128EEENS7_ILi96EEENS7_ILi64EEEEEELi256ENS_10bfloat16_tEfNS_4arch4Sm90ELb0ELb1ELb0ELb1ELb0ELb0ELb1ELb1ELb0ELb1ELb1ELb0EEENS1_21CollectiveEpilogueFwdINS6_IJSA_NS7_ILi256EEESB_EEES9_SE_SG_Li256ELb1ELb1ELb1ELb0EEENS1_36VarlenDynamicPersistentTileSchedulerILi128ELi96ELi256ELi128ELb1ELb1ELb1ELb1ELb0ELb1EEEEEEEEEvNT_6ParamsE)
        /*00bc*/ 	.word	0x000000a8


	//----- nvinfo : EIATTR_FRAME_SIZE
	.align		4
.L_67:
        /*00c0*/ 	.byte	0x04, 0x11
        /*00c2*/ 	.short	(.L_69 - .L_68)
	.align		4
.L_68:
        /*00c4*/ 	.word	index@($_ZN7cutlass13device_kernelIN5flash11enable_sm90INS1_16FlashAttnFwdSm90INS1_25CollectiveMainloopFwdSm90ILi2EN4cute5tupleIJNS5_1CILi1EEES8_S8_EEENS6_IJNS7_ILi128EEENS7_ILi96EEENS7_ILi64EEEEEELi256ENS_10bfloat16_tEfNS_4arch4Sm90ELb0ELb1ELb0ELb1ELb0ELb0ELb1ELb1ELb0ELb1ELb1ELb0EEENS1_21CollectiveEpilogueFwdINS6_IJSA_NS7_ILi256EEESB_EEES9_SE_SG_Li256ELb1ELb1ELb1ELb0EEENS1_36VarlenDynamicPersistentTileSchedulerILi128ELi96ELi256ELi128ELb1ELb1ELb1ELb1ELb0ELb1EEEEEEEEEvNT_6ParamsE$_ZZN5flash25CollectiveMainloopFwdSm90ILi2EN4cute5tupleIJNS1_1CILi1EEES4_S4_EEENS2_IJNS3_ILi128EEENS3_ILi96EEENS3_ILi64EEEEEELi256EN7cutlass10bfloat16_tEfNSA_4arch4Sm90ELb0ELb1ELb0ELb1ELb0ELb0ELb1ELb1ELb0ELb1ELb1ELb0EE3mmaINS_16FlashAttnFwdSm90ISE_NS_21CollectiveEpilogueFwdINS2_IJS6_NS3_ILi256EEES7_EEES5_SB_SD_Li256ELb1ELb1ELb1ELb0EEENS_36VarlenDynamicPersistentTileSchedulerILi128ELi96ELi256ELi128ELb1ELb1ELb1ELb1ELb0ELb1EEEE13SharedStorageENS1_6TensorINS1_11ArrayEngineIfLm128EEENS1_6LayoutINS2_IJNS2_IJNS3_ILi2EEEST_NS3_ILi32EEEEEES4_S4_EEENS2_IJNS2_IJS4_ST_NS3_ILi4EEEEEENS3_ILi0EEESZ_EEEEEEENS_7SoftmaxILi2ELi0EEEEEbRKNSE_6ParamsENSA_25PipelineTmaAsyncNoClusterILi2ENSA_16PipelineTmaAsyncILi2EEEEES1B_RNSA_13PipelineStateILj2EEERT0_RT1_iRiRKNS_16SeqlenInfoQKNewKILb1ELb0EEENS2_IJiiiiEEERT_ENKUliT_T0_T1_E_clIZSF_ISO_S12_S14_EbS17_S1B_S1B_S1E_S1G_S1I_iS1J_S1N_S1O_S1Q_EUlRS1R_iE1_NS3_ILb0EEENS3_ILb1EEEEEDaiS1R_S1S_S1T_)
        /*00c8*/ 	.word	0x000004f0


	//----- nvinfo : EIATTR_FRAME_SIZE
	.align		4
.L_69:
        /*00cc*/ 	.byte	0x04, 0x11
        /*00ce*/ 	.short	(.L_71 - .L_70)
	.align		4
.L_70:
        /*00d0*/ 	.word	index@(_ZN7cutlass13device_kernelIN5flash11enable_sm90INS1_16FlashAttnFwdSm90INS1_25CollectiveMainloopFwdSm90ILi2EN4cute5tupleIJNS5_1CILi1EEES8_S8_EEENS6_IJNS7_ILi128EEENS7_ILi96EEENS7_ILi64EEEEEELi256ENS_10bfloat16_tEfNS_4arch4Sm90ELb0ELb1ELb0ELb1ELb0ELb0ELb1ELb1ELb0ELb1ELb1ELb0EEENS1_21CollectiveEpilogueFwdINS6_IJSA_NS7_ILi256EEESB_EEES9_SE_SG_Li256ELb1ELb1ELb1ELb0EEENS1_36VarlenDynamicPersistentTileSchedulerILi128ELi96ELi256ELi128ELb1ELb1ELb1ELb1ELb0ELb1EEEEEEEEEvNT_6ParamsE)
        /*00d4*/ 	.word	0x000004f0


	//----- nvinfo : EIATTR_REGCOUNT
	.align		4
.L_71:
        /*00d8*/ 	.byte	0x04, 0x2f
        /*00da*/ 	.short	(.L_73 - .L_72)
	.align		4
.L_72:
        /*00dc*/ 	.word	index@(_ZN7cutlass13device_kernelIN5flash11enable_sm90INS1_16FlashAttnFwdSm90INS1_25CollectiveMainloopFwdSm90ILi2EN4cute5tupleIJNS5_1CILi1EEES8_S8_EEENS6_IJNS7_ILi128EEENS7_ILi96EEENS7_ILi64EEEEEELi256ENS_10bfloat16_tEfNS_4arch4Sm90ELb0ELb1ELb0ELb1ELb0ELb1ELb0ELb1ELb0ELb1ELb1ELb0EEENS1_21CollectiveEpilogueFwdINS6_IJSA_NS7_ILi256EEESB_EEES9_SE_SG_Li256ELb1ELb1ELb1ELb0EEENS1_36VarlenDynamicPersistentTileSchedulerILi128ELi96ELi256ELi128ELb1ELb1ELb1ELb1ELb0ELb1EEEEEEEEEvNT_6ParamsE)
        /*00e0*/ 	.word	0x000000a8


	//----- nvinfo : EIATTR_FRAME_SIZE
	.align		4
.L_73:
        /*00e4*/ 	.byte	0x04, 0x11
        /*00e6*/ 	.short	(.L_75 - .L_74)
	.align		4
.L_74:
        /*00e8*/ 	.word	index@(_ZN7cutlass13device_kernelIN5flash11enable_sm90INS1_16FlashAttnFwdSm90INS1_25CollectiveMainloopFwdSm90ILi2EN4cute5tupleIJNS5_1CILi1EEES8_S8_EEENS6_IJNS7_ILi128EEENS7_ILi96EEENS7_ILi64EEEEEELi256ENS_10bfloat16_tEfNS_4arch4Sm90ELb0ELb1ELb0ELb1ELb0ELb1ELb0ELb1ELb0ELb1ELb1ELb0EEENS1_21CollectiveEpilogueFwdINS6_IJSA_NS7_ILi256EEESB_EEES9_SE_SG_Li256ELb1ELb1ELb1ELb0EEENS1_36VarlenDynamicPersistentTileSchedulerILi128ELi96ELi256ELi128ELb1ELb1ELb1ELb1ELb0ELb1EEEEEEEEEvNT_6ParamsE)
        /*00ec*/ 	.word	0x00000078


	//----- nvinfo : EIATTR_REGCOUNT
	.align		4
.L_75:
        /*00f0*/ 	.byte	0x04, 0x2f
        /*00f2*/ 	.short	(.L_77 - .L_76)
	.align		4
.L_76:
        /*00f4*/ 	.word	index@(_ZN7cutlass13device_kernelIN5flash11enable_sm90INS1_16FlashAttnFwdSm90INS1_25CollectiveMainloopFwdSm90ILi2EN4cute5tupleIJNS5_1CILi1EEES8_S8_EEENS6_IJNS7_ILi128EEENS7_ILi96EEENS7_ILi64EEEEEELi256ENS_10bfloat16_tEfNS_4arch4Sm90ELb0ELb1ELb0ELb1ELb0ELb0ELb0ELb1ELb0ELb1ELb1ELb0EEENS1_21CollectiveEpilogueFwdINS6_IJSA_NS7_ILi256EEESB_EEES9_SE_SG_Li256ELb1ELb1ELb1ELb0EEENS1_36VarlenDynamicPersistentTileSchedulerILi128ELi96ELi256ELi128ELb1ELb1ELb1ELb1ELb0ELb1EEEEEEEEEvNT_6ParamsE)
        /*00f8*/ 	.word	0x000000a8


	//----- nvinfo : EIATTR_FRAME_SIZE
	.align		4
.L_77:
        /*00fc*/ 	.byte	0x04, 0x11
        /*00fe*/ 	.short	(.L_79 - .L_78)
	.align		4
.L_78:
        /*0100*/ 	.word	index@(_ZN7cutlass13device_kernelIN5flash11enable_sm90INS1_16FlashAttnFwdSm90INS1_25CollectiveMainloopFwdSm90ILi2EN4cute5tupleIJNS5_1CILi1EEES8_S8_EEENS6_IJNS7_ILi128EEENS7_ILi96EEENS7_ILi64EEEEEELi256ENS_10bfloat16_tEfNS_4arch4Sm90ELb0ELb1ELb0ELb1ELb0ELb0ELb0ELb1ELb0ELb1ELb1ELb0EEENS1_21CollectiveEpilogueFwdINS6_IJSA_NS7_ILi256EEESB_EEES9_SE_SG_Li256ELb1ELb1ELb1ELb0EEENS1_36VarlenDynamicPersistentTileSchedulerILi128ELi96ELi256ELi128ELb1ELb1ELb1ELb1ELb0ELb1EEEEEEEEEvNT_6ParamsE)
        /*0104*/ 	.word	0x00000068


	//----- nvinfo : EIATTR_REGCOUNT
	.align		4
.L_79:
        /*0108*/ 	.byte	0x04, 0x2f
        /*010a*/ 	.short	(.L_81 - .L_80)
	.align		4
.L_80:
        /*010c*/ 	.word	index@(_ZN7cutlass13device_kernelIN5flash11enable_sm90INS1_16FlashAttnFwdSm90INS1_25CollectiveMainloopFwdSm90ILi2EN4cute5tupleIJNS5_1CILi1EEES8_S8_EEENS6_IJNS7_ILi128EEENS7_ILi96EEENS7_ILi64EEEEEELi256ENS_10bfloat16_tEfNS_4arch4Sm90ELb0ELb1ELb0ELb0ELb0ELb0ELb1ELb1ELb0ELb1ELb1ELb0EEENS1_21CollectiveEpilogueFwdINS6_IJSA_NS7_ILi256EEESB_EEES9_SE_SG_Li256ELb0ELb1ELb1ELb0EEENS1_19SingleTileSchedulerILb0ELb1ELb1ELi128EEEEEEEEEvNT_6ParamsE)
        /*0110*/ 	.word	0x000000a8


	//----- nvinfo : EIATTR_FRAME_SIZE
	.align		4
.L_81:
        /*0114*/ 	.byte	0x04, 0x11
        /*0116*/ 	.short	(.L_83 - .L_82)
	.align		4
.L_82:
        /*0118*/ 	.word	index@($_ZN7cutlass13device_kernelIN5flash11enable_sm90INS1_16FlashAttnFwdSm90INS1_25CollectiveMainloopFwdSm90ILi2EN4cute5tupleIJNS5_1CILi1EEES8_S8_EEENS6_IJNS7_ILi128EEENS7_ILi96EEENS7_ILi64EEEEEELi256ENS_10bfloat16_tEfNS_4arch4Sm90ELb0ELb1ELb0ELb0ELb0ELb0ELb1ELb1ELb0ELb1ELb1ELb0EEENS1_21CollectiveEpilogueFwdINS6_IJSA_NS7_ILi256EEESB_EEES9_SE_SG_Li256ELb0ELb1ELb1ELb0EEENS1_19SingleTileSchedulerILb0ELb1ELb1ELi128EEEEEEEEEvNT_6ParamsE$_ZZN5flash25CollectiveMainloopFwdSm90ILi2EN4cute5tupleIJNS1_1CILi1EEES4_S4_EEENS2_IJNS3_ILi128EEENS3_ILi96EEENS3_ILi64EEEEEELi256EN7cutlass10bfloat16_tEfNSA_4arch4Sm90ELb0ELb1ELb0ELb0ELb0ELb0ELb1ELb1ELb0ELb1ELb1ELb0EE3mmaINS_16FlashAttnFwdSm90ISE_NS_21CollectiveEpilogueFwdINS2_IJS6_NS3_ILi256EEES7_EEES5_SB_SD_Li256ELb0ELb1ELb1ELb0EEENS_19SingleTileSchedulerILb0ELb1ELb1ELi128EEEE13SharedStorageENS1_6TensorINS1_11ArrayEngineIfLm128EEENS1_6LayoutINS2_IJNS2_IJNS3_ILi2EEEST_NS3_ILi32EEEEEES4_S4_EEENS2_IJNS2_IJS4_ST_NS3_ILi4EEEEEENS3_ILi0EEESZ_EEEEEEENS_7SoftmaxILi2ELi0EEEEEbRKNSE_6ParamsENSA_25PipelineTmaAsyncNoClusterILi2ENSA_16PipelineTmaAsyncILi2EEEEES1B_RNSA_13PipelineStateILj2EEERT0_RT1_iRiRKNS_16SeqlenInfoQKNewKILb0ELb0EEENS2_IJiiiiEEERT_ENKUliT_T0_T1_E_clIZSF_ISO_S12_S14_EbS17_S1B_S1B_S1E_S1G_S1I_iS1J_S1N_S1O_S1Q_EUlRS1R_iE1_NS3_ILb0EEENS3_ILb1EEEEEDaiS1R_S1S_S1T_)
        /*011c*/ 	.word	0x000032c0


	//----- nvinfo : EIATTR_FRAME_SIZE
	.align		4
.L_83:
        /*0120*/ 	.byte	0x04, 0x11
        /*0122*/ 	.short	(.L_85 - .L_84)
	.align		4
.L_84:
        /*0124*/ 	.word	index@(_ZN7cutlass13device_kernelIN5flash11enable_sm90INS1_16FlashAttnFwdSm90INS1_25CollectiveMainloopFwdSm90ILi2EN4cute5tupleIJNS5_1CILi1EEES8_S8_EEENS6_IJNS7_ILi128EEENS7_ILi96EEENS7_ILi64EEEEEELi256ENS_10bfloat16_tEfNS_4arch4Sm90ELb0ELb1ELb0ELb0ELb0ELb0ELb1ELb1ELb0ELb1ELb1ELb0EEENS1_21CollectiveEpilogueFwdINS6_IJSA_NS7_ILi256EEESB_EEES9_SE_SG_Li256ELb0ELb1ELb1ELb0EEENS1_19SingleTileSchedulerILb0ELb1ELb1ELi128EEEEEEEEEvNT_6ParamsE)
        /*0128*/ 	.word	0x000032c0


	//----- nvinfo : EIATTR_REGCOUNT
	.align		4
.L_85:
        /*012c*/ 	.byte	0x04, 0x2f
        /*012e*/ 	.short	(.L_87 - .L_86)
	.align		4
.L_86:
        /*0130*/ 	.word	index@(_ZN7cutlass13device_kernelIN5flash11enable_sm90INS1_16FlashAttnFwdSm90INS1_25CollectiveMainloopFwdSm90ILi2EN4cute5tupleIJNS5_1CILi1EEES8_S8_EEENS6_IJNS7_ILi128EEENS7_ILi96EEENS7_ILi64EEEEEELi256ENS_10bfloat16_tEfNS_4arch4Sm90ELb0ELb1ELb0ELb0ELb0ELb0ELb0ELb1ELb0ELb1ELb1ELb0EEENS1_21CollectiveEpilogueFwdINS6_IJSA_NS7_ILi256EEESB_EEES9_SE_SG_Li256ELb0ELb1ELb1ELb0EEENS1_19SingleTileSchedulerILb0ELb1ELb1ELi128EEEEEEEEEvNT_6ParamsE)
        /*0134*/ 	.word	0x000000a8


	//----- nvinfo : EIATTR_FRAME_SIZE
	.align		4
.L_87:
        /*0138*/ 	.byte	0x04, 0x11
        /*013a*/ 	.short	(.L_89 - .L_88)
	.align		4
.L_88:
        /*013c*/ 	.word	index@(_ZN7cutlass13device_kernelIN5flash11enable_sm90INS1_16FlashAttnFwdSm90INS1_25CollectiveMainloopFwdSm90ILi2EN4cute5tupleIJNS5_1CILi1EEES8_S8_EEENS6_IJNS7_ILi128EEENS7_ILi96EEENS7_ILi64EEEEEELi256ENS_10bfloat16_tEfNS_4arch4Sm90ELb0ELb1ELb0ELb0ELb0ELb0ELb0ELb1ELb0ELb1ELb1ELb0EEENS1_21CollectiveEpilogueFwdINS6_IJSA_NS7_ILi256EEESB_EEES9_SE_SG_Li256ELb0ELb1ELb1ELb0EEENS1_19SingleTileSchedulerILb0ELb1ELb1ELi128EEEEEEEEEvNT_6ParamsE)
        /*0140*/ 	.word	0x00000008


	//----- nvinfo : EIATTR_REGCOUNT
	.align		4
.L_89:
        /*0144*/ 	.byte	0x04, 0x2f
        /*0146*/ 	.short	(.L_91 - .L_90)
	.align		4
.L_90:
        /*0148*/ 	.word	index@(_ZN7cutlass13device_kernelIN5flash11enable_sm90INS1_16FlashAttnFwdSm90INS1_25CollectiveMainloopFwdSm90ILi2EN4cute5tupleIJNS5_1CILi1EEES8_S8_EEENS6_IJNS7_ILi128EEENS7_ILi96EEENS7_ILi64EEEEEELi256ENS_10bfloat16_tEfNS_4arch4Sm90ELb0ELb0ELb0ELb1ELb0ELb1ELb1ELb1ELb0ELb1ELb1ELb0EEENS1_21CollectiveEpilogueFwdINS6_IJSA_NS7_ILi256EEESB_EEES9_SE_SG_Li256ELb1ELb1ELb1ELb0EEENS1_36VarlenDynamicPersistentTileSchedulerILi128ELi96ELi256ELi128ELb1ELb1ELb1ELb0ELb1ELb1EEEEEEEEEvNT_6ParamsE)
        /*014c*/ 	.word	0x000000a8


	//----- nvinfo : EIATTR_FRAME_SIZE
	.align		4
.L_91:
        /*0150*/ 	.byte	0x04, 0x11
        /*0152*/ 	.short	(.L_93 - .L_92)
	.align		4
.L_92:
        /*0154*/ 	.word	index@(_ZN7cutlass13device_kernelIN5flash11enable_sm90INS1_16FlashAttnFwdSm90INS1_25CollectiveMainloopFwdSm90ILi2EN4cute5tupleIJNS5_1CILi1EEES8_S8_EEENS6_IJNS7_ILi128EEENS7_ILi96EEENS7_ILi64EEEEEELi256ENS_10bfloat16_tEfNS_4arch4Sm90ELb0ELb0ELb0ELb1ELb0ELb1ELb1ELb1ELb0ELb1ELb1ELb0EEENS1_21CollectiveEpilogueFwdINS6_IJSA_NS7_ILi256EEESB_EEES9_SE_SG_Li256ELb1ELb1ELb1ELb0EEENS1_36VarlenDynamicPersistentTileSchedulerILi128ELi96ELi256ELi128ELb1ELb1ELb1ELb0ELb1ELb1EEEEEEEEEvNT_6ParamsE)
        /*0158*/ 	.word	0x000000b0


	//----- nvinfo : EIATTR_REGCOUNT
	.align		4
.L_93:
        /*015c*/ 	.byte	0x04, 0x2f
        /*015e*/ 	.short	(.L_95 - .L_94)
	.align		4
.L_94:
        /*0160*/ 	.word	index@(_ZN7cutlass13device_kernelIN5flash11enable_sm90INS1_16FlashAttnFwdSm90INS1_25CollectiveMainloopFwdSm90ILi2EN4cute5tupleIJNS5_1CILi1EEES8_S8_EEENS6_IJNS7_ILi128EEENS7_ILi96EEENS7_ILi64EEEEEELi256ENS_10bfloat16_tEfNS_4arch4Sm90ELb0ELb0ELb0ELb1ELb0ELb0ELb1ELb1ELb0ELb1ELb1ELb0EEENS1_21CollectiveEpilogueFwdINS6_IJSA_NS7_ILi256EEESB_EEES9_SE_SG_Li256ELb1ELb1ELb1ELb0EEENS1_36VarlenDynamicPersistentTileSchedulerILi128ELi96ELi256ELi128ELb1ELb1ELb1ELb0ELb1ELb1EEEEEEEEEvNT_6ParamsE)
        /*0164*/ 	.word	0x000000a8


	//----- nvinfo : EIATTR_FRAME_SIZE
	.align		4
.L_95:
        /*0168*/ 	.byte	0x04, 0x11
        /*016a*/ 	.short	(.L_97 - .L_96)
	.align		4
.L_96:
        /*016c*/ 	.word	index@(_ZN7cutlass13device_kernelIN5flash11enable_sm90INS1_16FlashAttnFwdSm90INS1_25CollectiveMainloopFwdSm90ILi2EN4cute5tupleIJNS5_1CILi1EEES8_S8_EEENS6_IJNS7_ILi128EEENS7_ILi96EEENS7_ILi64EEEEEELi256ENS_10bfloat16_tEfNS_4arch4Sm90ELb0ELb0ELb0ELb1ELb0ELb0ELb1ELb1ELb0ELb1ELb1ELb0EEENS1_21CollectiveEpilogueFwdINS6_IJSA_NS7_ILi256EEESB_EEES9_SE_SG_Li256ELb1ELb1ELb1ELb0EEENS1_36VarlenDynamicPersistentTileSchedulerILi128ELi96ELi256ELi128ELb1ELb1ELb1ELb0ELb1ELb1EEEEEEEEEvNT_6ParamsE)
        /*0170*/ 	.word	0x00000088


	//----- nvinfo : EIATTR_REGCOUNT
	.align		4
.L_97:
        /*0174*/ 	.byte	0x04, 0x2f
        /*0176*/ 	.short	(.L_99 - .L_98)
	.align		4
.L_98:
        /*0178*/ 	.word	index@(_ZN7cutlass13device_kernelIN5flash11enable_sm90INS1_16FlashAttnFwdSm90INS1_25CollectiveMainloopFwdSm90ILi2EN4cute5tupleIJNS5_1CILi1EEES8_S8_EEENS6_IJNS7_ILi128EEENS7_ILi96EEENS7_ILi64EEEEEELi256ENS_10bfloat16_tEfNS_4arch4Sm90ELb0ELb0ELb0ELb1ELb0ELb1ELb0ELb1ELb0ELb1ELb1ELb0EEENS1_21CollectiveEpilogueFwdINS6_IJSA_NS7_ILi256EEESB_EEES9_SE_SG_Li256ELb1ELb1ELb1ELb0EEENS1_36VarlenDynamicPersistentTileSchedulerILi128ELi96ELi256ELi128ELb1ELb1ELb1ELb0ELb1ELb1EEEEEEEEEvNT_6ParamsE)
        /*017c*/ 	.word	0x000000a8


	//----- nvinfo : EIATTR_FRAME_SIZE
	.align		4
.L_99:
        /*0180*/ 	.byte	0x04, 0x11
        /*0182*/ 	.short	(.L_101 - .L_100)
	.align		4
.L_100:
        /*0184*/ 	.word	index@(_ZN7cutlass13device_kernelIN5flash11enable_sm90INS1_16FlashAttnFwdSm90INS1_25CollectiveMainloopFwdSm90ILi2EN4cute5tupleIJNS5_1CILi1EEES8_S8_EEENS6_IJNS7_ILi128EEENS7_ILi96EEENS7_ILi64EEEEEELi256ENS_10bfloat16_tEfNS_4arch4Sm90ELb0ELb0ELb0ELb1ELb0ELb1ELb0ELb1ELb0ELb1ELb1ELb0EEENS1_21CollectiveEpilogueFwdINS6_IJSA_NS7_ILi256EEESB_EEES9_SE_SG_Li256ELb1ELb1ELb1ELb0EEENS1_36VarlenDynamicPersistentTileSchedulerILi128ELi96ELi256ELi128ELb1ELb1ELb1ELb0ELb1ELb1EEEEEEEEEvNT_6ParamsE)
        /*0188*/ 	.word	0x00000078


	//----- nvinfo : EIATTR_REGCOUNT
	.align		4
.L_101:
        /*018c*/ 	.byte	0x04, 0x2f
        /*018e*/ 	.short	(.L_103 - .L_102)
	.align		4
.L_102:
        /*0190*/ 	.word	index@(_ZN7cutlass13device_kernelIN5flash11enable_sm90INS1_16FlashAttnFwdSm90INS1_25CollectiveMainloopFwdSm90ILi2EN4cute5tupleIJNS5_1CILi1EEES8_S8_EEENS6_IJNS7_ILi128EEENS7_ILi96EEENS7_ILi64EEEEEELi256ENS_10bfloat16_tEfNS_4arch4Sm90ELb0ELb0ELb0ELb1ELb0ELb0ELb0ELb1ELb0ELb1ELb1ELb0EEENS1_21CollectiveEpilogueFwdINS6_IJSA_NS7_ILi256EEESB_EEES9_SE_SG_Li256ELb1ELb1ELb1ELb0EEENS1_36VarlenDynamicPersistentTileSchedulerILi128ELi96ELi256ELi128ELb1ELb1ELb1ELb0ELb1ELb1EEEEEEEEEvNT_6ParamsE)
        /*0194*/ 	.word	0x000000a8


	//----- nvinfo : EIATTR_FRAME_SIZE
	.align		4
.L_103:
        /*0198*/ 	.byte	0x04, 0x11
        /*019a*/ 	.short	(.L_105 - .L_104)
	.align		4
.L_104:
        /*019c*/ 	.word	index@(_ZN7cutlass13device_kernelIN5flash11enable_sm90INS1_16FlashAttnFwdSm90INS1_25CollectiveMainloopFwdSm90ILi2EN4cute5tupleIJNS5_1CILi1EEES8_S8_EEENS6_IJNS7_ILi128EEENS7_ILi96EEENS7_ILi64EEEEEELi256ENS_10bfloat16_tEfNS_4arch4Sm90ELb0ELb0ELb0ELb1ELb0ELb0ELb0ELb1ELb0ELb1ELb1ELb0EEENS1_21CollectiveEpilogueFwdINS6_IJSA_NS7_ILi256EEESB_EEES9_SE_SG_Li256ELb1ELb1ELb1ELb0EEENS1_36VarlenDynamicPersistentTileSchedulerILi128ELi96ELi256ELi128ELb1ELb1ELb1ELb0ELb1ELb1EEEEEEEEEvNT_6ParamsE)
        /*01a0*/ 	.word	0x00000060


	//----- nvinfo : EIATTR_REGCOUNT
	.align		4
.L_105:
        /*01a4*/ 	.byte	0x04, 0x2f
        /*01a6*/ 	.short	(.L_107 - .L_106)
	.align		4
.L_106:
        /*01a8*/ 	.word	index@(_ZN7cutlass13device_kernelIN5flash11enable_sm90INS1_16FlashAttnFwdSm90INS1_25CollectiveMainloopFwdSm90ILi2EN4cute5tupleIJNS5_1CILi1EEES8_S8_EEENS6_IJNS7_ILi128EEENS7_ILi96EEENS7_ILi64EEEEEELi256ENS_10bfloat16_tEfNS_4arch4Sm90ELb0ELb0ELb0ELb0ELb0ELb0ELb1ELb1ELb0ELb1ELb1ELb0EEENS1_21CollectiveEpilogueFwdINS6_IJSA_NS7_ILi256EEESB_EEES9_SE_SG_Li256ELb0ELb1ELb1ELb0EEENS1_19SingleTileSchedulerILb0ELb1ELb1ELi128EEEEEEEEEvNT_6ParamsE)
        /*01ac*/ 	.word	0x000000a8


	//----- nvinfo : EIATTR_FRAME_SIZE
	.align		4
.L_107:
        /*01b0*/ 	.byte	0x04, 0x11
        /*01b2*/ 	.short	(.L_109 - .L_108)
	.align		4
.L_108:
        /*01b4*/ 	.word	index@(_ZN7cutlass13device_kernelIN5flash11enable_sm90INS1_16FlashAttnFwdSm90INS1_25CollectiveMainloopFwdSm90ILi2EN4cute5tupleIJNS5_1CILi1EEES8_S8_EEENS6_IJNS7_ILi128EEENS7_ILi96EEENS7_ILi64EEEEEELi256ENS_10bfloat16_tEfNS_4arch4Sm90ELb0ELb0ELb0ELb0ELb0ELb0ELb1ELb1ELb0ELb1ELb1ELb0EEENS1_21CollectiveEpilogueFwdINS6_IJSA_NS7_ILi256EEESB_EEES9_SE_SG_Li256ELb0ELb1ELb1ELb0EEENS1_19SingleTileSchedulerILb0ELb1ELb1ELi128EEEEEEEEEvNT_6ParamsE)
        /*01b8*/ 	.word	0x00000038


	//----- nvinfo : EIATTR_REGCOUNT
	.align		4
.L_109:
        /*01bc*/ 	.byte	0x04, 0x2f
        /*01be*/ 	.short	(.L_111 - .L_110)
	.align		4
.L_110:
        /*01c0*/ 	.word	index@(_ZN7cutlass13device_kernelIN5flash11enable_sm90INS1_16FlashAttnFwdSm90INS1_25CollectiveMainloopFwdSm90ILi2EN4cute5tupleIJNS5_1CILi1EEES8_S8_EEENS6_IJNS7_ILi128EEENS7_ILi96EEENS7_ILi64EEEEEELi256ENS_10bfloat16_tEfNS_4arch4Sm90ELb0ELb0ELb0ELb0ELb0ELb0ELb0ELb1ELb0ELb1ELb1ELb0EEENS1_21CollectiveEpilogueFwdINS6_IJSA_NS7_ILi256EEESB_EEES9_SE_SG_Li256ELb0ELb1ELb1ELb0EEENS1_19SingleTileSchedulerILb0ELb1ELb1ELi128EEEEEEEEEvNT_6ParamsE)
        /*01c4*/ 	.word	0x000000a8


	//----- nvinfo : EIATTR_FRAME_SIZE
	.align		4
.L_111:
        /*01c8*/ 	.byte	0x04, 0x11
        /*01ca*/ 	.short	(.L_113 - .L_112)
	.align		4
.L_112:
        /*01cc*/ 	.word	index@(_ZN7cutlass13device_kernelIN5flash11enable_sm90INS1_16FlashAttnFwdSm90INS1_25CollectiveMainloopFwdSm90ILi2EN4cute5tupleIJNS5_1CILi1EEES8_S8_EEENS6_IJNS7_ILi128EEENS7_ILi96EEENS7_ILi64EEEEEELi256ENS_10bfloat16_tEfNS_4arch4Sm90ELb0ELb0ELb0ELb0ELb0ELb0ELb0ELb1ELb0ELb1ELb1ELb0EEENS1_21CollectiveEpilogueFwdINS6_IJSA_NS7_ILi256EEESB_EEES9_SE_SG_Li256ELb0ELb1ELb1ELb0EEENS1_19SingleTileSchedulerILb0ELb1ELb1ELi128EEEEEEEEEvNT_6ParamsE)
        /*01d0*/ 	.word	0x00000010


	//----- nvinfo : EIATTR_REGCOUNT
	.align		4
.L_113:
        /*01d4*/ 	.byte	0x04, 0x2f
        /*01d6*/ 	.short	(.L_115 - .L_114)
	.align		4
.L_114:
        /*01d8*/ 	.word	index@(_ZN7cutlass13device_kernelIN5flash11enable_sm90INS1_16FlashAttnFwdSm90INS1_25CollectiveMainloopFwdSm90ILi2EN4cute5tupleIJNS5_1CILi1EEES8_S8_EEENS6_IJNS7_ILi64EEESA_SA_EEELi512ENS_10bfloat16_tEfNS_4arch4Sm90ELb1ELb0ELb0ELb1ELb0ELb1ELb1ELb0ELb0ELb1ELb1ELb0EEENS1_21CollectiveEpilogueFwdINS6_IJSA_NS7_ILi512EEESA_EEES9_SC_SE_Li256ELb1ELb1ELb1ELb0EEENS1_36VarlenDynamicPersistentTileSchedulerILi64ELi64ELi256ELi128ELb1ELb1ELb1ELb1ELb1ELb1EEEEEEEEEvNT_6ParamsE)
        /*01dc*/ 	.word	0x000000a8


	//----- nvinfo : EIATTR_FRAME_SIZE
	.align		4
.L_115:
        /*01e0*/ 	.byte	0x04, 0x11
        /*01e2*/ 	.short	(.L_117 - .L_116)
	.align		4
.L_116:
        /*01e4*/ 	.word	index@(_ZN7cutlass13device_kernelIN5flash11enable_sm90INS1_16FlashAttnFwdSm90INS1_25CollectiveMainloopFwdSm90ILi2EN4cute5tupleIJNS5_1CILi1EEES8_S8_EEENS6_IJNS7_ILi64EEESA_SA_EEELi512ENS_10bfloat16_tEfNS_4arch4Sm90ELb1ELb0ELb0ELb1ELb0ELb1ELb1ELb0ELb0ELb1ELb1ELb0EEENS1_21CollectiveEpilogueFwdINS6_IJSA_NS7_ILi512EEESA_EEES9_SC_SE_Li256ELb1ELb1ELb1ELb0EEENS1_36VarlenDynamicPersistentTileSchedulerILi64ELi64ELi256ELi128ELb1ELb1ELb1ELb1ELb1ELb1EEEEEEEEEvNT_6ParamsE)
        /*01e8*/ 	.word	0x00000088


	//----- nvinfo : EIATTR_REGCOUNT
	.align		4
.L_117:
        /*01ec*/ 	.byte	0x04, 0x2f
        /*01ee*/ 	.short	(.L_119 - .L_118)
	.align		4
.L_118:
        /*01f0*/ 	.word	index@(_ZN7cutlass13device_kernelIN5flash11enable_sm90INS1_16FlashAttnFwdSm90INS1_25CollectiveMainloopFwdSm90ILi2EN4cute5tupleIJNS5_1CILi1EEES8_S8_EEENS6_IJNS7_ILi64EEESA_SA_EEELi512ENS_10bfloat16_tEfNS_4arch4Sm90ELb1ELb0ELb0ELb1ELb0ELb0ELb1ELb0ELb0ELb1ELb1ELb0EEENS1_21CollectiveEpilogueFwdINS6_IJSA_NS7_ILi512EEESA_EEES9_SC_SE_Li256ELb1ELb1ELb1ELb0EEENS1_36VarlenDynamicPersistentTileSchedulerILi64ELi64ELi256ELi128ELb1ELb1ELb1ELb1ELb1ELb1EEEEEEEEEvNT_6ParamsE)
        /*01f4*/ 	.word	0x000000a8


	//----- nvinfo : EIATTR_FRAME_SIZE
	.align		4
.L_119:
        /*01f8*/ 	.byte	0x04, 0x11
        /*01fa*/ 	.short	(.L_121 - .L_120)
	.align		4
.L_120:
        /*01fc*/ 	.word	index@(_ZN7cutlass13device_kernelIN5flash11enable_sm90INS1_16FlashAttnFwdSm90INS1_25CollectiveMainloopFwdSm90ILi2EN4cute5tupleIJNS5_1CILi1EEES8_S8_EEENS6_IJNS7_ILi64EEESA_SA_EEELi512ENS_10bfloat16_tEfNS_4arch4Sm90ELb1ELb0ELb0ELb1ELb0ELb0ELb1ELb0ELb0ELb1ELb1ELb0EEENS1_21CollectiveEpilogueFwdINS6_IJSA_NS7_ILi512EEESA_EEES9_SC_SE_Li256ELb1ELb1ELb1ELb0EEENS1_36VarlenDynamicPersistentTileSchedulerILi64ELi64ELi256ELi128ELb1ELb1ELb1ELb1ELb1ELb1EEEEEEEEEvNT_6ParamsE)
        /*0200*/ 	.word	0x00000078


	//----- nvinfo : EIATTR_REGCOUNT
	.align		4
.L_121:
        /*0204*/ 	.byte	0x04, 0x2f
        /*0206*/ 	.short	(.L_123 - .L_122)
	.align		4
.L_122:
        /*0208*/ 	.word	index@(_ZN7cutlass13device_kernelIN5flash11enable_sm90INS1_16FlashAttnFwdSm90INS1_25CollectiveMainloopFwdSm90ILi2EN4cute5tupleIJNS5_1CILi1EEES8_S8_EEENS6_IJNS7_ILi64EEESA_SA_EEELi512ENS_10bfloat16_tEfNS_4arch4Sm90ELb1ELb0ELb0ELb1ELb0ELb1ELb0ELb0ELb0ELb1ELb1ELb0EEENS1_21CollectiveEpilogueFwdINS6_IJSA_NS7_ILi512EEESA_EEES9_SC_SE_Li256ELb1ELb1ELb1ELb0EEENS1_36VarlenDynamicPersistentTileSchedulerILi64ELi64ELi256ELi128ELb1ELb1ELb1ELb1ELb1ELb1EEEEEEEEEvNT_6ParamsE)
        /*020c*/ 	.word	0x000000a8


	//----- nvinfo : EIATTR_FRAME_SIZE
	.align		4
.L_123:
        /*0210*/ 	.byte	0x04, 0x11
        /*0212*/ 	.short	(.L_125 - .L_124)
	.align		4
.L_124:
        /*0214*/ 	.word	index@(_ZN7cutlass13device_kernelIN5flash11enable_sm90INS1_16FlashAttnFwdSm90INS1_25CollectiveMainloopFwdSm90ILi2EN4cute5tupleIJNS5_1CILi1EEES8_S8_EEENS6_IJNS7_ILi64EEESA_SA_EEELi512ENS_10bfloat16_tEfNS_4arch4Sm90ELb1ELb0ELb0ELb1ELb0ELb1ELb0ELb0ELb0ELb1ELb1ELb0EEENS1_21CollectiveEpilogueFwdINS6_IJSA_NS7_ILi512EEESA_EEES9_SC_SE_Li256ELb1ELb1ELb1ELb0EEENS1_36VarlenDynamicPersistentTileSchedulerILi64ELi64ELi256ELi128ELb1ELb1ELb1ELb1ELb1ELb1EEEEEEEEEvNT_6ParamsE)
        /*0218*/ 	.word	0x00000070


	//----- nvinfo : EIATTR_REGCOUNT
	.align		4
.L_125:
        /*021c*/ 	.byte	0x04, 0x2f
        /*021e*/ 	.short	(.L_127 - .L_126)
	.align		4
.L_126:
        /*0220*/ 	.word	index@(_ZN7cutlass13device_kernelIN5flash11enable_sm90INS1_16FlashAttnFwdSm90INS1_25CollectiveMainloopFwdSm90ILi2EN4cute5tupleIJNS5_1CILi1EEES8_S8_EEENS6_IJNS7_ILi64EEESA_SA_EEELi512ENS_10bfloat16_tEfNS_4arch4Sm90ELb1ELb0ELb0ELb1ELb0ELb0ELb0ELb0ELb0ELb1ELb1ELb0EEENS1_21CollectiveEpilogueFwdINS6_IJSA_NS7_ILi512EEESA_EEES9_SC_SE_Li256ELb1ELb1ELb1ELb0EEENS1_36VarlenDynamicPersistentTileSchedulerILi64ELi64ELi256ELi128ELb1ELb1ELb1ELb1ELb1ELb1EEEEEEEEEvNT_6ParamsE)
        /*0224*/ 	.word	0x000000a8


	//----- nvinfo : EIATTR_FRAME_SIZE
	.align		4
.L_127:
        /*0228*/ 	.byte	0x04, 0x11
        /*022a*/ 	.short	(.L_129 - .L_128)
	.align		4
.L_128:
        /*022c*/ 	.word	index@(_ZN7cutlass13device_kernelIN5flash11enable_sm90INS1_16FlashAttnFwdSm90INS1_25CollectiveMainloopFwdSm90ILi2EN4cute5tupleIJNS5_1CILi1EEES8_S8_EEENS6_IJNS7_ILi64EEESA_SA_EEELi512ENS_10bfloat16_tEfNS_4arch4Sm90ELb1ELb0ELb0ELb1ELb0ELb0ELb0ELb0ELb0ELb1ELb1ELb0EEENS1_21CollectiveEpilogueFwdINS6_IJSA_NS7_ILi512EEESA_EEES9_SC_SE_Li256ELb1ELb1ELb1ELb0EEENS1_36VarlenDynamicPersistentTileSchedulerILi64ELi64ELi256ELi128ELb1ELb1ELb1ELb1ELb1ELb1EEEEEEEEEvNT_6ParamsE)
        /*0230*/ 	.word	0x00000068


	//----- nvinfo : EIATTR_REGCOUNT
	.align		4
.L_129:
        /*0234*/ 	.byte	0x04, 0x2f
        /*0236*/ 	.short	(.L_131 - .L_130)
	.align		4
.L_130:
        /*0238*/ 	.word	index@(_ZN7cutlass13device_kernelIN5flash11enable_sm90INS1_16FlashAttnFwdSm90INS1_25CollectiveMainloopFwdSm90ILi2EN4cute5tupleIJNS5_1CILi1EEES8_S8_EEENS6_IJNS7_ILi64EEESA_SA_EEELi512ENS_10bfloat16_tEfNS_4arch4Sm90ELb1ELb0ELb0ELb0ELb0ELb0ELb1ELb0ELb0ELb1ELb1ELb0EEENS1_21CollectiveEpilogueFwdINS6_IJSA_NS7_ILi512EEESA_EEES9_SC_SE_Li256ELb0ELb1ELb1ELb0EEENS1_19SingleTileSchedulerILb0ELb1ELb1ELi64EEEEEEEEEvNT_6ParamsE)
        /*023c*/ 	.word	0x000000a8


	//----- nvinfo : EIATTR_FRAME_SIZE
	.align		4
.L_131:
        /*0240*/ 	.byte	0x04, 0x11
        /*0242*/ 	.short	(.L_133 - .L_132)
	.align		4
.L_132:
        /*0244*/ 	.word	index@(_ZN7cutlass13device_kernelIN5flash11enable_sm90INS1_16FlashAttnFwdSm90INS1_25CollectiveMainloopFwdSm90ILi2EN4cute5tupleIJNS5_1CILi1EEES8_S8_EEENS6_IJNS7_ILi64EEESA_SA_EEELi512ENS_10bfloat16_tEfNS_4arch4Sm90ELb1ELb0ELb0ELb0ELb0ELb0ELb1ELb0ELb0ELb1ELb1ELb0EEENS1_21CollectiveEpilogueFwdINS6_IJSA_NS7_ILi512EEESA_EEES9_SC_SE_Li256ELb0ELb1ELb1ELb0EEENS1_19SingleTileSchedulerILb0ELb1ELb1ELi64EEEEEEEEEvNT_6ParamsE)
        /*0248*/ 	.word	0x00000038


	//----- nvinfo : EIATTR_REGCOUNT
	.align		4
.L_133:
        /*024c*/ 	.byte	0x04, 0x2f
        /*024e*/ 	.short	(.L_135 - .L_134)
	.align		4
.L_134:
        /*0250*/ 	.word	index@(_ZN7cutlass13device_kernelIN5flash11enable_sm90INS1_16FlashAttnFwdSm90INS1_25CollectiveMainloopFwdSm90ILi2EN4cute5tupleIJNS5_1CILi1EEES8_S8_EEENS6_IJNS7_ILi64EEESA_SA_EEELi512ENS_10bfloat16_tEfNS_4arch4Sm90ELb1ELb0ELb0ELb0ELb0ELb0ELb0ELb0ELb0ELb1ELb1ELb0EEENS1_21CollectiveEpilogueFwdINS6_IJSA_NS7_ILi512EEESA_EEES9_SC_SE_Li256ELb0ELb1ELb1ELb0EEENS1_19SingleTileSchedulerILb0ELb1ELb1ELi64EEEEEEEEEvNT_6ParamsE)
        /*0254*/ 	.word	0x000000a8


	//----- nvinfo : EIATTR_FRAME_SIZE
	.align		4
.L_135:
        /*0258*/ 	.byte	0x04, 0x11
        /*025a*/ 	.short	(.L_137 - .L_136)
	.align		4
.L_136:
        /*025c*/ 	.word	index@(_ZN7cutlass13device_kernelIN5flash11enable_sm90INS1_16FlashAttnFwdSm90INS1_25CollectiveMainloopFwdSm90ILi2EN4cute5tupleIJNS5_1CILi1EEES8_S8_EEENS6_IJNS7_ILi64EEESA_SA_EEELi512ENS_10bfloat16_tEfNS_4arch4Sm90ELb1ELb0ELb0ELb0ELb0ELb0ELb0ELb0ELb0ELb1ELb1ELb0EEENS1_21CollectiveEpilogueFwdINS6_IJSA_NS7_ILi512EEESA_EEES9_SC_SE_Li256ELb0ELb1ELb1ELb0EEENS1_19SingleTileSchedulerILb0ELb1ELb1ELi64EEEEEEEEEvNT_6ParamsE)
        /*0260*/ 	.word	0x00000010


	//----- nvinfo : EIATTR_REGCOUNT
	.align		4
.L_137:
        /*0264*/ 	.byte	0x04, 0x2f
        /*0266*/ 	.short	(.L_139 - .L_138)
	.align		4
.L_138:
        /*0268*/ 	.word	index@(_ZN7cutlass13device_kernelIN5flash11enable_sm90INS1_16FlashAttnFwdSm90INS1_25CollectiveMainloopFwdSm90ILi2EN4cute5tupleIJNS5_1CILi1EEES8_S8_EEENS6_IJNS7_ILi64EEESA_SA_EEELi512ENS_10bfloat16_tEfNS_4arch4Sm90ELb0ELb1ELb0ELb1ELb0ELb1ELb1ELb0ELb0ELb1ELb1ELb0EEENS1_21CollectiveEpilogueFwdINS6_IJSA_NS7_ILi512EEESA_EEES9_SC_SE_Li256ELb1ELb1ELb1ELb0EEENS1_36VarlenDynamicPersistentTileSchedulerILi64ELi64ELi256ELi128ELb1ELb1ELb1ELb1ELb0ELb1EEEEEEEEEvNT_6ParamsE)
        /*026c*/ 	.word	0x000000a8


	//----- nvinfo : EIATTR_FRAME_SIZE
	.align		4
.L_139:
        /*0270*/ 	.byte	0x04, 0x11
        /*0272*/ 	.short	(.L_141 - .L_140)
	.align		4
.L_140:
        /*0274*/ 	.word	index@(_ZN7cutlass13device_kernelIN5flash11enable_sm90INS1_16FlashAttnFwdSm90INS1_25CollectiveMainloopFwdSm90ILi2EN4cute5tupleIJNS5_1CILi1EEES8_S8_EEENS6_IJNS7_ILi64EEESA_SA_EEELi512ENS_10bfloat16_tEfNS_4arch4Sm90ELb0ELb1ELb0ELb1ELb0ELb1ELb1ELb0ELb0ELb1ELb1ELb0EEENS1_21CollectiveEpilogueFwdINS6_IJSA_NS7_ILi512EEESA_EEES9_SC_SE_Li256ELb1ELb1ELb1ELb0EEENS1_36VarlenDynamicPersistentTileSchedulerILi64ELi64ELi256ELi128ELb1ELb1ELb1ELb1ELb0ELb1EEEEEEEEEvNT_6ParamsE)
        /*0278*/ 	.word	0x00000090


	//----- nvinfo : EIATTR_REGCOUNT
	.align		4
.L_141:
        /*027c*/ 	.byte	0x04, 0x2f
        /*027e*/ 	.short	(.L_143 - .L_142)
	.align		4
.L_142:
        /*0280*/ 	.word	index@(_ZN7cutlass13device_kernelIN5flash11enable_sm90INS1_16FlashAttnFwdSm90INS1_25CollectiveMainloopFwdSm90ILi2EN4cute5tupleIJNS5_1CILi1EEES8_S8_EEENS6_IJNS7_ILi64EEESA_SA_EEELi512ENS_10bfloat16_tEfNS_4arch4Sm90ELb0ELb1ELb0ELb1ELb0ELb0ELb1ELb0ELb0ELb1ELb1ELb0EEENS1_21CollectiveEpilogueFwdINS6_IJSA_NS7_ILi512EEESA_EEES9_SC_SE_Li256ELb1ELb1ELb1ELb0EEENS1_36VarlenDynamicPersistentTileSchedulerILi64ELi64ELi256ELi128ELb1ELb1ELb1ELb1ELb0ELb1EEEEEEEEEvNT_6ParamsE)
        /*0284*/ 	.word	0x000000a8


	//----- nvinfo : EIATTR_FRAME_SIZE
	.align		4
.L_143:
        /*0288*/ 	.byte	0x04, 0x11
        /*028a*/ 	.short	(.L_145 - .L_144)
	.align		4
.L_144:
        /*028c*/ 	.word	index@(_ZN7cutlass13device_kernelIN5flash11enable_sm90INS1_16FlashAttnFwdSm90INS1_25CollectiveMainloopFwdSm90ILi2EN4cute5tupleIJNS5_1CILi1EEES8_S8_EEENS6_IJNS7_ILi64EEESA_SA_EEELi512ENS_10bfloat16_tEfNS_4arch4Sm90ELb0ELb1ELb0ELb1ELb0ELb0ELb1ELb0ELb0ELb1ELb1ELb0EEENS1_21CollectiveEpilogueFwdINS6_IJSA_NS7_ILi512EEESA_EEES9_SC_SE_Li256ELb1ELb1ELb1ELb0EEENS1_36VarlenDynamicPersistentTileSchedulerILi64ELi64ELi256ELi128ELb1ELb1ELb1ELb1ELb0ELb1EEEEEEEEEvNT_6ParamsE)
        /*0290*/ 	.word	0x00000078


	//----- nvinfo : EIATTR_REGCOUNT
	.align		4
.L_145:
        /*0294*/ 	.byte	0x04, 0x2f
        /*0296*/ 	.short	(.L_147 - .L_146)
	.align		4
.L_146:
        /*0298*/ 	.word	index@(_ZN7cutlass13device_kernelIN5flash11enable_sm90INS1_16FlashAttnFwdSm90INS1_25CollectiveMainloopFwdSm90ILi2EN4cute5tupleIJNS5_1CILi1EEES8_S8_EEENS6_IJNS7_ILi64EEESA_SA_EEELi512ENS_10bfloat16_tEfNS_4arch4Sm90ELb0ELb1ELb0ELb1ELb0ELb1ELb0ELb0ELb0ELb1ELb1ELb0EEENS1_21CollectiveEpilogueFwdINS6_IJSA_NS7_ILi512EEESA_EEES9_SC_SE_Li256ELb1ELb1ELb1ELb0EEENS1_36VarlenDynamicPersistentTileSchedulerILi64ELi64ELi256ELi128ELb1ELb1ELb1ELb1ELb0ELb1EEEEEEEEEvNT_6ParamsE)
        /*029c*/ 	.word	0x000000a8


	//----- nvinfo : EIATTR_FRAME_SIZE
	.align		4
.L_147:
        /*02a0*/ 	.byte	0x04, 0x11
        /*02a2*/ 	.short	(.L_149 - .L_148)
	.align		4
.L_148:
        /*02a4*/ 	.word	index@(_ZN7cutlass13device_kernelIN5flash11enable_sm90INS1_16FlashAttnFwdSm90INS1_25CollectiveMainloopFwdSm90ILi2EN4cute5tupleIJNS5_1CILi1EEES8_S8_EEENS6_IJNS7_ILi64EEESA_SA_EEELi512ENS_10bfloat16_tEfNS_4arch4Sm90ELb0ELb1ELb0ELb1ELb0ELb1ELb0ELb0ELb0ELb1ELb1ELb0EEENS1_21CollectiveEpilogueFwdINS6_IJSA_NS7_ILi512EEESA_EEES9_SC_SE_Li256ELb1ELb1ELb1ELb0EEENS1_36VarlenDynamicPersistentTileSchedulerILi64ELi64ELi256ELi128ELb1ELb1ELb1ELb1ELb0ELb1EEEEEEEEEvNT_6ParamsE)
        /*02a8*/ 	.word	0x00000070


	//----- nvinfo : EIATTR_REGCOUNT
	.align		4
.L_149:
        /*02ac*/ 	.byte	0x04, 0x2f
        /*02ae*/ 	.short	(.L_151 - .L_150)
	.align		4
.L_150:
        /*02b0*/ 	.word	index@(_ZN7cutlass13device_kernelIN5flash11enable_sm90INS1_16FlashAttnFwdSm90INS1_25CollectiveMainloopFwdSm90ILi2EN4cute5tupleIJNS5_1CILi1EEES8_S8_EEENS6_IJNS7_ILi64EEESA_SA_EEELi512ENS_10bfloat16_tEfNS_4arch4Sm90ELb0ELb1ELb0ELb1ELb0ELb0ELb0ELb0ELb0ELb1ELb1ELb0EEENS1_21CollectiveEpilogueFwdINS6_IJSA_NS7_ILi512EEESA_EEES9_SC_SE_Li256ELb1ELb1ELb1ELb0EEENS1_36VarlenDynamicPersistentTileSchedulerILi64ELi64ELi256ELi128ELb1ELb1ELb1ELb1ELb0ELb1EEEEEEEEEvNT_6ParamsE)
        /*02b4*/ 	.word	0x000000a8


	//----- nvinfo : EIATTR_FRAME_SIZE
	.align		4
.L_151:
        /*02b8*/ 	.byte	0x04, 0x11
        /*02ba*/ 	.short	(.L_153 - .L_152)
	.align		4
.L_152:
        /*02bc*/ 	.word	index@(_ZN7cutlass13device_kernelIN5flash11enable_sm90INS1_16FlashAttnFwdSm90INS1_25CollectiveMainloopFwdSm90ILi2EN4cute5tupleIJNS5_1CILi1EEES8_S8_EEENS6_IJNS7_ILi64EEESA_SA_EEELi512ENS_10bfloat16_tEfNS_4arch4Sm90ELb0ELb1ELb0ELb1ELb0ELb0ELb0ELb0ELb0ELb1ELb1ELb0EEENS1_21CollectiveEpilogueFwdINS6_IJSA_NS7_ILi512EEESA_EEES9_SC_SE_Li256ELb1ELb1ELb1ELb0EEENS1_36VarlenDynamicPersistentTileSchedulerILi64ELi64ELi256ELi128ELb1ELb1ELb1ELb1ELb0ELb1EEEEEEEEEvNT_6ParamsE)
        /*02c0*/ 	.word	0x00000060


	//----- nvinfo : EIATTR_REGCOUNT
	.align		4
.L_153:
        /*02c4*/ 	.byte	0x04, 0x2f
        /*02c6*/ 	.short	(.L_155 - .L_154)
	.align		4
.L_154:
        /*02c8*/ 	.word	index@(_ZN7cutlass13device_kernelIN5flash11enable_sm90INS1_16FlashAttnFwdSm90INS1_25CollectiveMainloopFwdSm90ILi2EN4cute5tupleIJNS5_1CILi1EEES8_S8_EEENS6_IJNS7_ILi64EEESA_SA_EEELi512ENS_10bfloat16_tEfNS_4arch4Sm90ELb0ELb1ELb0ELb0ELb0ELb0ELb1ELb0ELb0ELb1ELb1ELb0EEENS1_21CollectiveEpilogueFwdINS6_IJSA_NS7_ILi512EEESA_EEES9_SC_SE_Li256ELb0ELb1ELb1ELb0EEENS1_19SingleTileSchedulerILb0ELb1ELb1ELi64EEEEEEEEEvNT_6ParamsE)
        /*02cc*/ 	.word	0x000000a8


	//----- nvinfo : EIATTR_FRAME_SIZE
	.align		4
.L_155:
        /*02d0*/ 	.byte	0x04, 0x11
        /*02d2*/ 	.short	(.L_157 - .L_156)
	.align		4
.L_156:
        /*02d4*/ 	.word	index@(_ZN7cutlass13device_kernelIN5flash11enable_sm90INS1_16FlashAttnFwdSm90INS1_25CollectiveMainloopFwdSm90ILi2EN4cute5tupleIJNS5_1CILi1EEES8_S8_EEENS6_IJNS7_ILi64EEESA_SA_EEELi512ENS_10bfloat16_tEfNS_4arch4Sm90ELb0ELb1ELb0ELb0ELb0ELb0ELb1ELb0ELb0ELb1ELb1ELb0EEENS1_21CollectiveEpilogueFwdINS6_IJSA_NS7_ILi512EEESA_EEES9_SC_SE_Li256ELb0ELb1ELb1ELb0EEENS1_19SingleTileSchedulerILb0ELb1ELb1ELi64EEEEEEEEEvNT_6ParamsE)
        /*02d8*/ 	.word	0x00000038


	//----- nvinfo : EIATTR_REGCOUNT
	.align		4
.L_157:
        /*02dc*/ 	.byte	0x04, 0x2f
        /*02de*/ 	.short	(.L_159 - .L_158)
	.align		4
.L_158:
        /*02e0*/ 	.word	index@(_ZN7cutlass13device_kernelIN5flash11enable_sm90INS1_16FlashAttnFwdSm90INS1_25CollectiveMainloopFwdSm90ILi2EN4cute5tupleIJNS5_1CILi1EEES8_S8_EEENS6_IJNS7_ILi64EEESA_SA_EEELi512ENS_10bfloat16_tEfNS_4arch4Sm90ELb0ELb1ELb0ELb0ELb0ELb0ELb0ELb0ELb0ELb1ELb1ELb0EEENS1_21CollectiveEpilogueFwdINS6_IJSA_NS7_ILi512EEESA_EEES9_SC_SE_Li256ELb0ELb1ELb1ELb0EEENS1_19SingleTileSchedulerILb0ELb1ELb1ELi64EEEEEEEEEvNT_6ParamsE)
        /*02e4*/ 	.word	0x000000a8


	//----- nvinfo : EIATTR_FRAME_SIZE
	.align		4
.L_159:
        /*02e8*/ 	.byte	0x04, 0x11
        /*02ea*/ 	.short	(.L_161 - .L_160)
	.align		4
.L_160:
        /*02ec*/ 	.word	index@(_ZN7cutlass13device_kernelIN5flash11enable_sm90INS1_16FlashAttnFwdSm90INS1_25CollectiveMainloopFwdSm90ILi2EN4cute5tupleIJNS5_1CILi1EEES8_S8_EEENS6_IJNS7_ILi64EEESA_SA_EEELi512ENS_10bfloat16_tEfNS_4arch4Sm90ELb0ELb1ELb0ELb0ELb0ELb0ELb0ELb0ELb0ELb1ELb1ELb0EEENS1_21CollectiveEpilogueFwdINS6_IJSA_NS7_ILi512EEESA_EEES9_SC_SE_Li256ELb0ELb1ELb1ELb0EEENS1_19SingleTileSchedulerILb0ELb1ELb1ELi64EEEEEEEEEvNT_6ParamsE)
        /*02f0*/ 	.word	0x00000010


	//----- nvinfo : EIATTR_REGCOUNT
	.align		4
.L_161:
        /*02f4*/ 	.byte	0x04, 0x2f
        /*02f6*/ 	.short	(.L_163 - .L_162)
	.align		4
.L_162:
        /*02f8*/ 	.word	index@(_ZN7cutlass13device_kernelIN5flash11enable_sm90INS1_16FlashAttnFwdSm90INS1_25CollectiveMainloopFwdSm90ILi2EN4cute5tupleIJNS5_1CILi1EEES8_S8_EEENS6_IJNS7_ILi64EEESA_SA_EEELi512ENS_10bfloat16_tEfNS_4arch4Sm90ELb0ELb0ELb0ELb1ELb0ELb1ELb1ELb0ELb0ELb1ELb1ELb0EEENS1_21CollectiveEpilogueFwdINS6_IJSA_NS7_ILi512EEESA_EEES9_SC_SE_Li256ELb1ELb1ELb1ELb0EEENS1_36VarlenDynamicPersistentTileSchedulerILi64ELi64ELi256ELi128ELb1ELb1ELb1ELb0ELb1ELb1EEEEEEEEEvNT_6ParamsE)
        /*02fc*/ 	.word	0x000000a8


	//----- nvinfo : EIATTR_FRAME_SIZE
	.align		4
.L_163:
        /*0300*/ 	.byte	0x04, 0x11
        /*0302*/ 	.short	(.L_165 - .L_164)
	.align		4
.L_164:
        /*0304*/ 	.word	index@(_ZN7cutlass13device_kernelIN5flash11enable_sm90INS1_16FlashAttnFwdSm90INS1_25CollectiveMainloopFwdSm90ILi2EN4cute5tupleIJNS5_1CILi1EEES8_S8_EEENS6_IJNS7_ILi64EEESA_SA_EEELi512ENS_10bfloat16_tEfNS_4arch4Sm90ELb0ELb0ELb0ELb1ELb0ELb1ELb1ELb0ELb0ELb1ELb1ELb0EEENS1_21CollectiveEpilogueFwdINS6_IJSA_NS7_ILi512EEESA_EEES9_SC_SE_Li256ELb1ELb1ELb1ELb0EEENS1_36VarlenDynamicPersistentTileSchedulerILi64ELi64ELi256ELi128ELb1ELb1ELb1ELb0ELb1ELb1EEEEEEEEEvNT_6ParamsE)
        /*0308*/ 	.word	0x00000098


	//----- nvinfo : EIATTR_REGCOUNT
	.align		4
.L_165:
        /*030c*/ 	.byte	0x04, 0x2f
        /*030e*/ 	.short	(.L_167 - .L_166)
	.align		4
.L_166:
        /*0310*/ 	.word	index@(_ZN7cutlass13device_kernelIN5flash11enable_sm90INS1_16FlashAttnFwdSm90INS1_25CollectiveMainloopFwdSm90ILi2EN4cute5tupleIJNS5_1CILi1EEES8_S8_EEENS6_IJNS7_ILi64EEESA_SA_EEELi512ENS_10bfloat16_tEfNS_4arch4Sm90ELb0ELb0ELb0ELb1ELb0ELb0ELb1ELb0ELb0ELb1ELb1ELb0EEENS1_21CollectiveEpilogueFwdINS6_IJSA_NS7_ILi512EEESA_EEES9_SC_SE_Li256ELb1ELb1ELb1ELb0EEENS1_36VarlenDynamicPersistentTileSchedulerILi64ELi64ELi256ELi128ELb1ELb1ELb1ELb0ELb1ELb1EEEEEEEEEvNT_6ParamsE)
        /*0314*/ 	.word	0x000000a8


	//----- nvinfo : EIATTR_FRAME_SIZE
	.align		4
.L_167:
        /*0318*/ 	.byte	0x04, 0x11
        /*031a*/ 	.short	(.L_169 - .L_168)
	.align		4
.L_168:
        /*031c*/ 	.word	index@(_ZN7cutlass13device_kernelIN5flash11enable_sm90INS1_16FlashAttnFwdSm90INS1_25CollectiveMainloopFwdSm90ILi2EN4cute5tupleIJNS5_1CILi1EEES8_S8_EEENS6_IJNS7_ILi64EEESA_SA_EEELi512ENS_10bfloat16_tEfNS_4arch4Sm90ELb0ELb0ELb0ELb1ELb0ELb0ELb1ELb0ELb0ELb1ELb1ELb0EEENS1_21CollectiveEpilogueFwdINS6_IJSA_NS7_ILi512EEESA_EEES9_SC_SE_Li256ELb1ELb1ELb1ELb0EEENS1_36VarlenDynamicPersistentTileSchedulerILi64ELi64ELi256ELi128ELb1ELb1ELb1ELb0ELb1ELb1EEEEEEEEEvNT_6ParamsE)
        /*0320*/ 	.word	0x00000078


	//----- nvinfo : EIATTR_REGCOUNT
	.align		4
.L_169:
        /*0324*/ 	.byte	0x04, 0x2f
        /*0326*/ 	.short	(.L_171 - .L_170)
	.align		4
.L_170:
        /*0328*/ 	.word	index@(_ZN7cutlass13device_kernelIN5flash11enable_sm90INS1_16FlashAttnFwdSm90INS1_25CollectiveMainloopFwdSm90ILi2EN4cute5tupleIJNS5_1CILi1EEES8_S8_EEENS6_IJNS7_ILi64EEESA_SA_EEELi512ENS_10bfloat16_tEfNS_4arch4Sm90ELb0ELb0ELb0ELb1ELb0ELb1ELb0ELb0ELb0ELb1ELb1ELb0EEENS1_21CollectiveEpilogueFwdINS6_IJSA_NS7_ILi512EEESA_EEES9_SC_SE_Li256ELb1ELb1ELb1ELb0EEENS1_36VarlenDynamicPersistentTileSchedulerILi64ELi64ELi256ELi128ELb1ELb1ELb1ELb0ELb1ELb1EEEEEEEEEvNT_6ParamsE)
        /*032c*/ 	.word	0x000000a8


	//----- nvinfo : EIATTR_FRAME_SIZE
	.align		4
.L_171:
        /*0330*/ 	.byte	0x04, 0x11
        /*0332*/ 	.short	(.L_173 - .L_172)
	.align		4
.L_172:
        /*0334*/ 	.word	index@(_ZN7cutlass13device_kernelIN5flash11enable_sm90INS1_16FlashAttnFwdSm90INS1_25CollectiveMainloopFwdSm90ILi2EN4cute5tupleIJNS5_1CILi1EEES8_S8_EEENS6_IJNS7_ILi64EEESA_SA_EEELi512ENS_10bfloat16_tEfNS_4arch4Sm90ELb0ELb0ELb0ELb1ELb0ELb1ELb0ELb0ELb0ELb1ELb1ELb0EEENS1_21CollectiveEpilogueFwdINS6_IJSA_NS7_ILi512EEESA_EEES9_SC_SE_Li256ELb1ELb1ELb1ELb0EEENS1_36VarlenDynamicPersistentTileSchedulerILi64ELi64ELi256ELi128ELb1ELb1ELb1ELb0ELb1ELb1EEEEEEEEEvNT_6ParamsE)
        /*0338*/ 	.word	0x00000080


	//----- nvinfo : EIATTR_REGCOUNT
	.align		4
.L_173:
        /*033c*/ 	.byte	0x04, 0x2f
        /*033e*/ 	.short	(.L_175 - .L_174)
	.align		4
.L_174:
        /*0340*/ 	.word	index@(_ZN7cutlass13device_kernelIN5flash11enable_sm90INS1_16FlashAttnFwdSm90INS1_25CollectiveMainloopFwdSm90ILi2EN4cute5tupleIJNS5_1CILi1EEES8_S8_EEENS6_IJNS7_ILi64EEESA_SA_EEELi512ENS_10bfloat16_tEfNS_4arch4Sm90ELb0ELb0ELb0ELb1ELb0ELb0ELb0ELb0ELb0ELb1ELb1ELb0EEENS1_21CollectiveEpilogueFwdINS6_IJSA_NS7_ILi512EEESA_EEES9_SC_SE_Li256ELb1ELb1ELb1ELb0EEENS1_36VarlenDynamicPersistentTileSchedulerILi64ELi64ELi256ELi128ELb1ELb1ELb1ELb0ELb1ELb1EEEEEEEEEvNT_6ParamsE)
        /*0344*/ 	.word	0x000000a8


	//----- nvinfo : EIATTR_FRAME_SIZE
	.align		4
.L_175:
        /*0348*/ 	.byte	0x04, 0x11
        /*034a*/ 	.short	(.L_177 - .L_176)
	.align		4
.L_176:
        /*034c*/ 	.word	index@(_ZN7cutlass13device_kernelIN5flash11enable_sm90INS1_16FlashAttnFwdSm90INS1_25CollectiveMainloopFwdSm90ILi2EN4cute5tupleIJNS5_1CILi1EEES8_S8_EEENS6_IJNS7_ILi64EEESA_SA_EEELi512ENS_10bfloat16_tEfNS_4arch4Sm90ELb0ELb0ELb0ELb1ELb0ELb0ELb0ELb0ELb0ELb1ELb1ELb0EEENS1_21CollectiveEpilogueFwdINS6_IJSA_NS7_ILi512EEESA_EEES9_SC_SE_Li256ELb1ELb1ELb1ELb0EEENS1_36VarlenDynamicPersistentTileSchedulerILi64ELi64ELi256ELi128ELb1ELb1ELb1ELb0ELb1ELb1EEEEEEEEEvNT_6ParamsE)
        /*0350*/ 	.word	0x00000068


	//----- nvinfo : EIATTR_REGCOUNT
	.align		4
.L_177:
        /*0354*/ 	.byte	0x04, 0x2f
        /*0356*/ 	.short	(.L_179 - .L_178)
	.align		4
.L_178:
        /*0358*/ 	.word	index@(_ZN7cutlass13device_kernelIN5flash11enable_sm90INS1_16FlashAttnFwdSm90INS1_25CollectiveMainloopFwdSm90ILi2EN4cute5tupleIJNS5_1CILi1EEES8_S8_EEENS6_IJNS7_ILi64EEESA_SA_EEELi512ENS_10bfloat16_tEfNS_4arch4Sm90ELb0ELb0ELb0ELb0ELb0ELb0ELb1ELb0ELb0ELb1ELb1ELb0EEENS1_21CollectiveEpilogueFwdINS6_IJSA_NS7_ILi512EEESA_EEES9_SC_SE_Li256ELb0ELb1ELb1ELb0EEENS1_19SingleTileSchedulerILb0ELb1ELb1ELi64EEEEEEEEEvNT_6ParamsE)
        /*035c*/ 	.word	0x000000a8


	//----- nvinfo : EIATTR_FRAME_SIZE
	.align		4
.L_179:
        /*0360*/ 	.byte	0x04, 0x11
        /*0362*/ 	.short	(.L_181 - .L_180)
	.align		4
.L_180:
        /*0364*/ 	.word	index@(_ZN7cutlass13device_kernelIN5flash11enable_sm90INS1_16FlashAttnFwdSm90INS1_25CollectiveMainloopFwdSm90ILi2EN4cute5tupleIJNS5_1CILi1EEES8_S8_EEENS6_IJNS7_ILi64EEESA_SA_EEELi512ENS_10bfloat16_tEfNS_4arch4Sm90ELb0ELb0ELb0ELb0ELb0ELb0ELb1ELb0ELb0ELb1ELb1ELb0EEENS1_21CollectiveEpilogueFwdINS6_IJSA_NS7_ILi512EEESA_EEES9_SC_SE_Li256ELb0ELb1ELb1ELb0EEENS1_19SingleTileSchedulerILb0ELb1ELb1ELi64EEEEEEEEEvNT_6ParamsE)
        /*0368*/ 	.word	0x00000030


	//----- nvinfo : EIATTR_REGCOUNT
	.align		4
.L_181:
        /*036c*/ 	.byte	0x04, 0x2f
        /*036e*/ 	.short	(.L_183 - .L_182)
	.align		4
.L_182:
        /*0370*/ 	.word	index@(_ZN7cutlass13device_kernelIN5flash11enable_sm90INS1_16FlashAttnFwdSm90INS1_25CollectiveMainloopFwdSm90ILi2EN4cute5tupleIJNS5_1CILi1EEES8_S8_EEENS6_IJNS7_ILi64EEESA_SA_EEELi512ENS_10bfloat16_tEfNS_4arch4Sm90ELb0ELb0ELb0ELb0ELb0ELb0ELb0ELb0ELb0ELb1ELb1ELb0EEENS1_21CollectiveEpilogueFwdINS6_IJSA_NS7_ILi512EEESA_EEES9_SC_SE_Li256ELb0ELb1ELb1ELb0EEENS1_19SingleTileSchedulerILb0ELb1ELb1ELi64EEEEEEEEEvNT_6ParamsE)
        /*0374*/ 	.word	0x000000a8


	//----- nvinfo : EIATTR_FRAME_SIZE
	.align		4
.L_183:
        /*0378*/ 	.byte	0x04, 0x11
        /*037a*/ 	.short	(.L_185 - .L_184)
	.align		4
.L_184:
        /*037c*/ 	.word	index@(_ZN7cutlass13device_kernelIN5flash11enable_sm90INS1_16FlashAttnFwdSm90INS1_25CollectiveMainloopFwdSm90ILi2EN4cute5tupleIJNS5_1CILi1EEES8_S8_EEENS6_IJNS7_ILi64EEESA_SA_EEELi512ENS_10bfloat16_tEfNS_4arch4Sm90ELb0ELb0ELb0ELb0ELb0ELb0ELb0ELb0ELb0ELb1ELb1ELb0EEENS1_21CollectiveEpilogueFwdINS6_IJSA_NS7_ILi512EEESA_EEES9_SC_SE_Li256ELb0ELb1ELb1ELb0EEENS1_19SingleTileSchedulerILb0ELb1ELb1ELi64EEEEEEEEEvNT_6ParamsE)
        /*0380*/ 	.word	0x00000018


	//----- nvinfo : EIATTR_REGCOUNT
	.align		4
.L_185:
        /*0384*/ 	.byte	0x04, 0x2f
        /*0386*/ 	.short	(.L_187 - .L_186)
	.align		4
.L_186:
        /*0388*/ 	.word	index@(_ZN7cutlass13device_kernelIN5flash11enable_sm90INS1_16FlashAttnFwdSm90INS1_25CollectiveMainloopFwdSm90ILi2EN4cute5tupleIJNS5_1CILi1EEES8_S8_EEENS6_IJNS7_ILi128EEESA_NS7_ILi192EEEEEELi128ENS_10bfloat16_tEfNS_4arch4Sm90ELb1ELb0ELb0ELb1ELb0ELb1ELb0ELb1ELb1ELb1ELb1ELb0EEENS1_21CollectiveEpilogueFwdINS6_IJSA_SA_SA_EEES9_SD_SF_Li256ELb1ELb1ELb1ELb0EEENS1_36VarlenDynamicPersistentTileSchedulerILi128ELi128ELi256ELi128ELb1ELb1ELb1ELb1ELb1ELb1EEEEEEEEEvNT_6ParamsE)
        /*038c*/ 	.word	0x000000a8


	//----- nvinfo : EIATTR_FRAME_SIZE
	.align		4
.L_187:
        /*0390*/ 	.byte	0x04, 0x11
        /*0392*/ 	.short	(.L_189 - .L_188)
	.align		4
.L_188:
        /*0394*/ 	.word	index@(_ZN7cutlass13device_kernelIN5flash11enable_sm90INS1_16FlashAttnFwdSm90INS1_25CollectiveMainloopFwdSm90ILi2EN4cute5tupleIJNS5_1CILi1EEES8_S8_EEENS6_IJNS7_ILi128EEESA_NS7_ILi192EEEEEELi128ENS_10bfloat16_tEfNS_4arch4Sm90ELb1ELb0ELb0ELb1ELb0ELb1ELb0ELb1ELb1ELb1ELb1ELb0EEENS1_21CollectiveEpilogueFwdINS6_IJSA_SA_SA_EEES9_SD_SF_Li256ELb1ELb1ELb1ELb0EEENS1_36VarlenDynamicPersistentTileSchedulerILi128ELi128ELi256ELi128ELb1ELb1ELb1ELb1ELb1ELb1EEEEEEEEEvNT_6ParamsE)
        /*0398*/ 	.word	0x000000b8


	//----- nvinfo : EIATTR_REGCOUNT
	.align		4
.L_189:
        /*039c*/ 	.byte	0x04, 0x2f
        /*039e*/ 	.short	(.L_191 - .L_190)
	.align		4
.L_190:
        /*03a0*/ 	.word	index@(_ZN7cutlass13device_kernelIN5flash11enable_sm90INS1_16FlashAttnFwdSm90INS1_25CollectiveMainloopFwdSm90ILi2EN4cute5tupleIJNS5_1CILi1EEES8_S8_EEENS6_IJNS7_ILi128EEESA_NS7_ILi192EEEEEELi128ENS_10bfloat16_tEfNS_4arch4Sm90ELb1ELb0ELb0ELb1ELb0ELb0ELb0ELb1ELb1ELb1ELb1ELb0EEENS1_21CollectiveEpilogueFwdINS6_IJSA_SA_SA_EEES9_SD_SF_Li256ELb1ELb1ELb1ELb0EEENS1_36VarlenDynamicPersistentTileSchedulerILi128ELi128ELi256ELi128ELb1ELb1ELb1ELb1ELb1ELb1EEEEEEEEEvNT_6ParamsE)
        /*03a4*/ 	.word	0x000000a8


	//----- nvinfo : EIATTR_FRAME_SIZE
	.align		4
.L_191:
        /*03a8*/ 	.byte	0x04, 0x11
        /*03aa*/ 	.short	(.L_193 - .L_192)
	.align		4
.L_192:
        /*03ac*/ 	.word	index@(_ZN7cutlass13device_kernelIN5flash11enable_sm90INS1_16FlashAttnFwdSm90INS1_25CollectiveMainloopFwdSm90ILi2EN4cute5tupleIJNS5_1CILi1EEES8_S8_EEENS6_IJNS7_ILi128EEESA_NS7_ILi192EEEEEELi128ENS_10bfloat16_tEfNS_4arch4Sm90ELb1ELb0ELb0ELb1ELb0ELb0ELb0ELb1ELb1ELb1ELb1ELb0EEENS1_21CollectiveEpilogueFwdINS6_IJSA_SA_SA_EEES9_SD_SF_Li256ELb1ELb1ELb1ELb0EEENS1_36VarlenDynamicPersistentTileSchedulerILi128ELi128ELi256ELi128ELb1ELb1ELb1ELb1ELb1ELb1EEEEEEEEEvNT_6ParamsE)
        /*03b0*/ 	.word	0x00000068


	//----- nvinfo : EIATTR_REGCOUNT
	.align		4
.L_193:
        /*03b4*/ 	.byte	0x04, 0x2f
        /*03b6*/ 	.short	(.L_195 - .L_194)
	.align		4
.L_194:
        /*03b8*/ 	.word	index@(_ZN7cutlass13device_kernelIN5flash11enable_sm90INS1_16FlashAttnFwdSm90INS1_25CollectiveMainloopFwdSm90ILi2EN4cute5tupleIJNS5_1CILi1EEES8_S8_EEENS6_IJNS7_ILi128EEESA_NS7_ILi192EEEEEELi128ENS_10bfloat16_tEfNS_4arch4Sm90ELb1ELb0ELb0ELb0ELb0ELb0ELb0ELb1ELb1ELb1ELb1ELb0EEENS1_21CollectiveEpilogueFwdINS6_IJSA_SA_SA_EEES9_SD_SF_Li256ELb0ELb1ELb1ELb0EEENS1_19SingleTileSchedulerILb0ELb1ELb1ELi128EEEEEEEEEvNT_6ParamsE)
        /*03bc*/ 	.word	0x000000a8


	//----- nvinfo : EIATTR_FRAME_SIZE
	.align		4
.L_195:
        /*03c0*/ 	.byte	0x04, 0x11
        /*03c2*/ 	.short	(.L_197 - .L_196)
	.align		4
.L_196:
        /*03c4*/ 	.word	index@(_ZN7cutlass13device_kernelIN5flash11enable_sm90INS1_16FlashAttnFwdSm90INS1_25CollectiveMainloopFwdSm90ILi2EN4cute5tupleIJNS5_1CILi1EEES8_S8_EEENS6_IJNS7_ILi128EEESA_NS7_ILi192EEEEEELi128ENS_10bfloat16_tEfNS_4arch4Sm90ELb1ELb0ELb0ELb0ELb0ELb0ELb0ELb1ELb1ELb1ELb1ELb0EEENS1_21CollectiveEpilogueFwdINS6_IJSA_SA_SA_EEES9_SD_SF_Li256ELb0ELb1ELb1ELb0EEENS1_19SingleTileSchedulerILb0ELb1ELb1ELi128EEEEEEEEEvNT_6ParamsE)
        /*03c8*/ 	.word	0x00000018


	//----- nvinfo : EIATTR_REGCOUNT
	.align		4
.L_197:
        /*03cc*/ 	.byte	0x04, 0x2f
        /*03ce*/ 	.short	(.L_199 - .L_198)
	.align		4
.L_198:
        /*03d0*/ 	.word	index@(_ZN7cutlass13device_kernelIN5flash11enable_sm90INS1_16FlashAttnFwdSm90INS1_25CollectiveMainloopFwdSm90ILi2EN4cute5tupleIJNS5_1CILi1EEES8_S8_EEENS6_IJNS7_ILi128EEENS7_ILi96EEENS7_ILi192EEEEEELi128ENS_10bfloat16_tEfNS_4arch4Sm90ELb0ELb1ELb0ELb1ELb0ELb1ELb0ELb1ELb1ELb1ELb1ELb0EEENS1_21CollectiveEpilogueFwdINS6_IJSA_SA_SB_EEES9_SE_SG_Li256ELb1ELb1ELb1ELb0EEENS1_36VarlenDynamicPersistentTileSchedulerILi128ELi96ELi256ELi128ELb1ELb1ELb1ELb1ELb0ELb1EEEEEEEEEvNT_6ParamsE)
        /*03d4*/ 	.word	0x000000a8


	//----- nvinfo : EIATTR_FRAME_SIZE
	.align		4
.L_199:
        /*03d8*/ 	.byte	0x04, 0x11
        /*03da*/ 	.short	(.L_201 - .L_200)
	.align		4
.L_200:
        /*03dc*/ 	.word	index@(_ZN7cutlass13device_kernelIN5flash11enable_sm90INS1_16FlashAttnFwdSm90INS1_25CollectiveMainloopFwdSm90ILi2EN4cute5tupleIJNS5_1CILi1EEES8_S8_EEENS6_IJNS7_ILi128EEENS7_ILi96EEENS7_ILi192EEEEEELi128ENS_10bfloat16_tEfNS_4arch4Sm90ELb0ELb1ELb0ELb1ELb0ELb1ELb0ELb1ELb1ELb1ELb1ELb0EEENS1_21CollectiveEpilogueFwdINS6_IJSA_SA_SB_EEES9_SE_SG_Li256ELb1ELb1ELb1ELb0EEENS1_36VarlenDynamicPersistentTileSchedulerILi128ELi96ELi256ELi128ELb1ELb1ELb1ELb1ELb0ELb1EEEEEEEEEvNT_6ParamsE)
        /*03e0*/ 	.word	0x000000a0


	//----- nvinfo : EIATTR_REGCOUNT
	.align		4
.L_201:
        /*03e4*/ 	.byte	0x04, 0x2f
        /*03e6*/ 	.short	(.L_203 - .L_202)
	.align		4
.L_202:
        /*03e8*/ 	.word	index@(_ZN7cutlass13device_kernelIN5flash11enable_sm90INS1_16FlashAttnFwdSm90INS1_25CollectiveMainloopFwdSm90ILi2EN4cute5tupleIJNS5_1CILi1EEES8_S8_EEENS6_IJNS7_ILi128EEENS7_ILi96EEENS7_ILi192EEEEEELi128ENS_10bfloat16_tEfNS_4arch4Sm90ELb0ELb1ELb0ELb1ELb0ELb0ELb0ELb1ELb1ELb1ELb1ELb0EEENS1_21CollectiveEpilogueFwdINS6_IJSA_SA_SB_EEES9_SE_SG_Li256ELb1ELb1ELb1ELb0EEENS1_36VarlenDynamicPersistentTileSchedulerILi128ELi96ELi256ELi128ELb1ELb1ELb1ELb1ELb0ELb1EEEEEEEEEvNT_6ParamsE)
        /*03ec*/ 	.word	0x000000a8


	//----- nvinfo : EIATTR_FRAME_SIZE
	.align		4
.L_203:
        /*03f0*/ 	.byte	0x04, 0x11
        /*03f2*/ 	.short	(.L_205 - .L_204)
	.align		4
.L_204:
        /*03f4*/ 	.word	index@(_ZN7cutlass13device_kernelIN5flash11enable_sm90INS1_16FlashAttnFwdSm90INS1_25CollectiveMainloopFwdSm90ILi2EN4cute5tupleIJNS5_1CILi1EEES8_S8_EEENS6_IJNS7_ILi128EEENS7_ILi96EEENS7_ILi192EEEEEELi128ENS_10bfloat16_tEfNS_4arch4Sm90ELb0ELb1ELb0ELb1ELb0ELb0ELb0ELb1ELb1ELb1ELb1ELb0EEENS1_21CollectiveEpilogueFwdINS6_IJSA_SA_SB_EEES9_SE_SG_Li256ELb1ELb1ELb1ELb0EEENS1_36VarlenDynamicPersistentTileSchedulerILi128ELi96ELi256ELi128ELb1ELb1ELb1ELb1ELb0ELb1EEEEEEEEEvNT_6ParamsE)
        /*03f8*/ 	.word	0x00000060


	//----- nvinfo : EIATTR_REGCOUNT
	.align		4
.L_205:
        /*03fc*/ 	.byte	0x04, 0x2f
        /*03fe*/ 	.short	(.L_207 - .L_206)
	.align		4
.L_206:
        /*0400*/ 	.word	index@(_ZN7cutlass13device_kernelIN5flash11enable_sm90INS1_16FlashAttnFwdSm90INS1_25CollectiveMainloopFwdSm90ILi2EN4cute5tupleIJNS5_1CILi1EEES8_S8_EEENS6_IJNS7_ILi128EEENS7_ILi96EEENS7_ILi192EEEEEELi128ENS_10bfloat16_tEfNS_4arch4Sm90ELb0ELb1ELb0ELb0ELb0ELb0ELb0ELb1ELb1ELb1ELb1ELb0EEENS1_21CollectiveEpilogueFwdINS6_IJSA_SA_SB_EEES9_SE_SG_Li256ELb0ELb1ELb1ELb0EEENS1_19SingleTileSchedulerILb0ELb1ELb1ELi128EEEEEEEEEvNT_6ParamsE)
        /*0404*/ 	.word	0x000000a8


	//----- nvinfo : EIATTR_FRAME_SIZE
	.align		4
.L_207:
        /*0408*/ 	.byte	0x04, 0x11
        /*040a*/ 	.short	(.L_209 - .L_208)
	.align		4
.L_208:
        /*040c*/ 	.word	index@(_ZN7cutlass13device_kernelIN5flash11enable_sm90INS1_16FlashAttnFwdSm90INS1_25CollectiveMainloopFwdSm90ILi2EN4cute5tupleIJNS5_1CILi1EEES8_S8_EEENS6_IJNS7_ILi128EEENS7_ILi96EEENS7_ILi192EEEEEELi128ENS_10bfloat16_tEfNS_4arch4Sm90ELb0ELb1ELb0ELb0ELb0ELb0ELb0ELb1ELb1ELb1ELb1ELb0EEENS1_21CollectiveEpilogueFwdINS6_IJSA_SA_SB_EEES9_SE_SG_Li256ELb0ELb1ELb1ELb0EEENS1_19SingleTileSchedulerILb0ELb1ELb1ELi128EEEEEEEEEvNT_6ParamsE)
        /*0410*/ 	.word	0x00000018


	//----- nvinfo : EIATTR_REGCOUNT
	.align		4
.L_209:
        /*0414*/ 	.byte	0x04, 0x2f
        /*0416*/ 	.short	(.L_211 - .L_210)
	.align		4
.L_210:
        /*0418*/ 	.word	index@(_ZN7cutlass13device_kernelIN5flash11enable_sm90INS1_16FlashAttnFwdSm90INS1_25CollectiveMainloopFwdSm90ILi2EN4cute5tupleIJNS5_1CILi1EEES8_S8_EEENS6_IJNS7_ILi128EEESA_NS7_ILi192EEEEEELi128ENS_10bfloat16_tEfNS_4arch4Sm90ELb0ELb0ELb0ELb1ELb0ELb1ELb0ELb1ELb1ELb1ELb1ELb0EEENS1_21CollectiveEpilogueFwdINS6_IJSA_SA_SA_EEES9_SD_SF_Li256ELb1ELb1ELb1ELb0EEENS1_36VarlenDynamicPersistentTileSchedulerILi128ELi128ELi256ELi128ELb1ELb1ELb1ELb0ELb1ELb1EEEEEEEEEvNT_6ParamsE)
        /*041c*/ 	.word	0x000000a8


	//----- nvinfo : EIATTR_FRAME_SIZE
	.align		4
.L_211:
        /*0420*/ 	.byte	0x04, 0x11
        /*0422*/ 	.short	(.L_213 - .L_212)
	.align		4
.L_212:
        /*0424*/ 	.word	index@(_ZN7cutlass13device_kernelIN5flash11enable_sm90INS1_16FlashAttnFwdSm90INS1_25CollectiveMainloopFwdSm90ILi2EN4cute5tupleIJNS5_1CILi1EEES8_S8_EEENS6_IJNS7_ILi128EEESA_NS7_ILi192EEEEEELi128ENS_10bfloat16_tEfNS_4arch4Sm90ELb0ELb0ELb0ELb1ELb0ELb1ELb0ELb1ELb1ELb1ELb1ELb0EEENS1_21CollectiveEpilogueFwdINS6_IJSA_SA_SA_EEES9_SD_SF_Li256ELb1ELb1ELb1ELb0EEENS1_36VarlenDynamicPersistentTileSchedulerILi128ELi128ELi256ELi128ELb1ELb1ELb1ELb0ELb1ELb1EEEEEEEEEvNT_6ParamsE)
        /*0428*/ 	.word	0x000000b0


	//----- nvinfo : EIATTR_REGCOUNT
	.align		4
.L_213:
        /*042c*/ 	.byte	0x04, 0x2f
        /*042e*/ 	.short	(.L_215 - .L_214)
	.align		4
.L_214:
        /*0430*/ 	.word	index@(_ZN7cutlass13device_kernelIN5flash11enable_sm90INS1_16FlashAttnFwdSm90INS1_25CollectiveMainloopFwdSm90ILi2EN4cute5tupleIJNS5_1CILi1EEES8_S8_EEENS6_IJNS7_ILi128EEESA_NS7_ILi192EEEEEELi128ENS_10bfloat16_tEfNS_4arch4Sm90ELb0ELb0ELb0ELb1ELb0ELb0ELb0ELb1ELb1ELb1ELb1ELb0EEENS1_21CollectiveEpilogueFwdINS6_IJSA_SA_SA_EEES9_SD_SF_Li256ELb1ELb1ELb1ELb0EEENS1_36VarlenDynamicPersistentTileSchedulerILi128ELi128ELi256ELi128ELb1ELb1ELb1ELb0ELb1ELb1EEEEEEEEEvNT_6ParamsE)
        /*0434*/ 	.word	0x000000a8


	//----- nvinfo : EIATTR_FRAME_SIZE
	.align		4
.L_215:
        /*0438*/ 	.byte	0x04, 0x11
        /*043a*/ 	.short	(.L_217 - .L_216)
	.align		4
.L_216:
        /*043c*/ 	.word	index@(_ZN7cutlass13device_kernelIN5flash11enable_sm90INS1_16FlashAttnFwdSm90INS1_25CollectiveMainloopFwdSm90ILi2EN4cute5tupleIJNS5_1CILi1EEES8_S8_EEENS6_IJNS7_ILi128EEESA_NS7_ILi192EEEEEELi128ENS_10bfloat16_tEfNS_4arch4Sm90ELb0ELb0ELb0ELb1ELb0ELb0ELb0ELb1ELb1ELb1ELb1ELb0EEENS1_21CollectiveEpilogueFwdINS6_IJSA_SA_SA_EEES9_SD_SF_Li256ELb1ELb1ELb1ELb0EEENS1_36VarlenDynamicPersistentTileSchedulerILi128ELi128ELi256ELi128ELb1ELb1ELb1ELb0ELb1ELb1EEEEEEEEEvNT_6ParamsE)
        /*0440*/ 	.word	0x00000060


	//----- nvinfo : EIATTR_REGCOUNT
	.align		4
.L_217:
        /*0444*/ 	.byte	0x04, 0x2f
        /*0446*/ 	.short	(.L_219 - .L_218)
	.align		4
.L_218:
        /*0448*/ 	.word	index@(_ZN7cutlass13device_kernelIN5flash11enable_sm90INS1_16FlashAttnFwdSm90INS1_25CollectiveMainloopFwdSm90ILi2EN4cute5tupleIJNS5_1CILi1EEES8_S8_EEENS6_IJNS7_ILi128EEESA_NS7_ILi192EEEEEELi128ENS_10bfloat16_tEfNS_4arch4Sm90ELb0ELb0ELb0ELb0ELb0ELb0ELb0ELb1ELb1ELb1ELb1ELb0EEENS1_21CollectiveEpilogueFwdINS6_IJSA_SA_SA_EEES9_SD_SF_Li256ELb0ELb1ELb1ELb0EEENS1_19SingleTileSchedulerILb0ELb1ELb1ELi128EEEEEEEEEvNT_6ParamsE)
        /*044c*/ 	.word	0x000000a8


	//----- nvinfo : EIATTR_FRAME_SIZE
	.align		4
.L_219:
        /*0450*/ 	.byte	0x04, 0x11
        /*0452*/ 	.short	(.L_221 - .L_220)
	.align		4
.L_220:
        /*0454*/ 	.word	index@(_ZN7cutlass13device_kernelIN5flash11enable_sm90INS1_16FlashAttnFwdSm90INS1_25CollectiveMainloopFwdSm90ILi2EN4cute5tupleIJNS5_1CILi1EEES8_S8_EEENS6_IJNS7_ILi128EEESA_NS7_ILi192EEEEEELi128ENS_10bfloat16_tEfNS_4arch4Sm90ELb0ELb0ELb0ELb0ELb0ELb0ELb0ELb1ELb1ELb1ELb1ELb0EEENS1_21CollectiveEpilogueFwdINS6_IJSA_SA_SA_EEES9_SD_SF_Li256ELb0ELb1ELb1ELb0EEENS1_19SingleTileSchedulerILb0ELb1ELb1ELi128EEEEEEEEEvNT_6ParamsE)
        /*0458*/ 	.word	0x00000018


	//----- nvinfo : EIATTR_MIN_STACK_SIZE
	.align		4
.L_221:
        /*045c*/ 	.byte	0x04, 0x12
        /*045e*/ 	.short	(.L_223 - .L_222)
	.align		4
.L_222:
        /*0460*/ 	.word	index@(_ZN7cutlass13device_kernelIN5flash11enable_sm90INS1_16FlashAttnFwdSm90INS1_25CollectiveMainloopFwdSm90ILi2EN4cute5tupleIJNS5_1CILi1EEES8_S8_EEENS6_IJNS7_ILi128EEESA_NS7_ILi192EEEEEELi128ENS_10bfloat16_tEfNS_4arch4Sm90ELb0ELb0ELb0ELb0ELb0ELb0ELb0ELb1ELb1ELb1ELb1ELb0EEENS1_21CollectiveEpilogueFwdINS6_IJSA_SA_SA_EEES9_SD_SF_Li256ELb0ELb1ELb1ELb0EEENS1_19SingleTileSchedulerILb0ELb1ELb1ELi128EEEEEEEEEvNT_6ParamsE)
        /*0464*/ 	.word	0x00000018


	//----- nvinfo : EIATTR_MIN_STACK_SIZE
	.align		4
.L_223:
        /*0468*/ 	.byte	0x04, 0x12
        /*046a*/ 	.short	(.L_225 - .L_224)
	.align		4
.L_224:
        /*046c*/ 	.word	index@(_ZN7cutlass13device_kernelIN5flash11enable_sm90INS1_16FlashAttnFwdSm90INS1_25CollectiveMainloopFwdSm90ILi2EN4cute5tupleIJNS5_1CILi1EEES8_S8_EEENS6_IJNS7_ILi128EEESA_NS7_ILi192EEEEEELi128ENS_10bfloat16_tEfNS_4arch4Sm90ELb0ELb0ELb0ELb1ELb0ELb0ELb0ELb1ELb1ELb1ELb1ELb0EEENS1_21CollectiveEpilogueFwdINS6_IJSA_SA_SA_EEES9_SD_SF_Li256ELb1ELb1ELb1ELb0EEENS1_36VarlenDynamicPersistentTileSchedulerILi128ELi128ELi256ELi128ELb1ELb1ELb1ELb0ELb1ELb1EEEEEEEEEvNT_6ParamsE)
        /*0470*/ 	.word	0x00000060


	//----- nvinfo : EIATTR_MIN_STACK_SIZE
	.align		4
.L_225:
        /*0474*/ 	.byte	0x04, 0x12
        /*0476*/ 	.short	(.L_227 - .L_226)
	.align		4
.L_226:
        /*0478*/ 	.word	index@(_ZN7cutlass13device_kernelIN5flash11enable_sm90INS1_16FlashAttnFwdSm90INS1_25CollectiveMainloopFwdSm90ILi2EN4cute5tupleIJNS5_1CILi1EEES8_S8_EEENS6_IJNS7_ILi128EEESA_NS7_ILi192EEEEEELi128ENS_10bfloat16_tEfNS_4arch4Sm90ELb0ELb0ELb0ELb1ELb0ELb1ELb0ELb1ELb1ELb1ELb1ELb0EEENS1_21CollectiveEpilogueFwdINS6_IJSA_SA_SA_EEES9_SD_SF_Li256ELb1ELb1ELb1ELb0EEENS1_36VarlenDynamicPersistentTileSchedulerILi128ELi128ELi256ELi128ELb1ELb1ELb1ELb0ELb1ELb1EEEEEEEEEvNT_6ParamsE)
        /*047c*/ 	.word	0x000000b0


	//----- nvinfo : EIATTR_MIN_STACK_SIZE
	.align		4
.L_227:
        /*0480*/ 	.byte	0x04, 0x12
        /*0482*/ 	.short	(.L_229 - .L_228)
	.align		4
.L_228:
        /*0484*/ 	.word	index@(_ZN7cutlass13device_kernelIN5flash11enable_sm90INS1_16FlashAttnFwdSm90INS1_25CollectiveMainloopFwdSm90ILi2EN4cute5tupleIJNS5_1CILi1EEES8_S8_EEENS6_IJNS7_ILi128EEENS7_ILi96EEENS7_ILi192EEEEEELi128ENS_10bfloat16_tEfNS_4arch4Sm90ELb0ELb1ELb0ELb0ELb0ELb0ELb0ELb1ELb1ELb1ELb1ELb0EEENS1_21CollectiveEpilogueFwdINS6_IJSA_SA_SB_EEES9_SE_SG_Li256ELb0ELb1ELb1ELb0EEENS1_19SingleTileSchedulerILb0ELb1ELb1ELi128EEEEEEEEEvNT_6ParamsE)
        /*0488*/ 	.word	0x00000018


	//----- nvinfo : EIATTR_MIN_STACK_SIZE
	.align		4
.L_229:
        /*048c*/ 	.byte	0x04, 0x12
        /*048e*/ 	.short	(.L_231 - .L_230)
	.align		4
.L_230:
        /*0490*/ 	.word	index@(_ZN7cutlass13device_kernelIN5flash11enable_sm90INS1_16FlashAttnFwdSm90INS1_25CollectiveMainloopFwdSm90ILi2EN4cute5tupleIJNS5_1CILi1EEES8_S8_EEENS6_IJNS7_ILi128EEENS7_ILi96EEENS7_ILi192EEEEEELi128ENS_10bfloat16_tEfNS_4arch4Sm90ELb0ELb1ELb0ELb1ELb0ELb0ELb0ELb1ELb1ELb1ELb1ELb0EEENS1_21CollectiveEpilogueFwdINS6_IJSA_SA_SB_EEES9_SE_SG_Li256ELb1ELb1ELb1ELb0EEENS1_36VarlenDynamicPersistentTileSchedulerILi128ELi96ELi256ELi128ELb1ELb1ELb1ELb1ELb0ELb1EEEEEEEEEvNT_6ParamsE)
        /*0494*/ 	.word	0x00000060


	//----- nvinfo : EIATTR_MIN_STACK_SIZE
	.align		4
.L_231:
        /*0498*/ 	.byte	0x04, 0x12
        /*049a*/ 	.short	(.L_233 - .L_232)
	.align		4
.L_232:
        /*049c*/ 	.word	index@(_ZN7cutlass13device_kernelIN5flash11enable_sm90INS1_16FlashAttnFwdSm90INS1_25CollectiveMainloopFwdSm90ILi2EN4cute5tupleIJNS5_1CILi1EEES8_S8_EEENS6_IJNS7_ILi128EEENS7_ILi96EEENS7_ILi192EEEEEELi128ENS_10bfloat16_tEfNS_4arch4Sm90ELb0ELb1ELb0ELb1ELb0ELb1ELb0ELb1ELb1ELb1ELb1ELb0EEENS1_21CollectiveEpilogueFwdINS6_IJSA_SA_SB_EEES9_SE_SG_Li256ELb1ELb1ELb1ELb0EEENS1_36VarlenDynamicPersistentTileSchedulerILi128ELi96ELi256ELi128ELb1ELb1ELb1ELb1ELb0ELb1EEEEEEEEEvNT_6ParamsE)
        /*04a0*/ 	.word	0x000000a0


	//----- nvinfo : EIATTR_MIN_STACK_SIZE
	.align		4
.L_233:
        /*04a4*/ 	.byte	0x04, 0x12
        /*04a6*/ 	.short	(.L_235 - .L_234)
	.align		4
.L_234:
        /*04a8*/ 	.word	index@(_ZN7cutlass13device_kernelIN5flash11enable_sm90INS1_16FlashAttnFwdSm90INS1_25CollectiveMainloopFwdSm90ILi2EN4cute5tupleIJNS5_1CILi1EEES8_S8_EEENS6_IJNS7_ILi128EEESA_NS7_ILi192EEEEEELi128ENS_10bfloat16_tEfNS_4arch4Sm90ELb1ELb0ELb0ELb0ELb0ELb0ELb0ELb1ELb1ELb1ELb1ELb0EEENS1_21CollectiveEpilogueFwdINS6_IJSA_SA_SA_EEES9_SD_SF_Li256ELb0ELb1ELb1ELb0EEENS1_19SingleTileSchedulerILb0ELb1ELb1ELi128EEEEEEEEEvNT_6ParamsE)
        /*04ac*/ 	.word	0x00000018


	//----- nvinfo : EIATTR_MIN_STACK_SIZE
	.align		4
.L_235:
        /*04b0*/ 	.byte	0x04, 0x12
        /*04b2*/ 	.short	(.L_237 - .L_236)
	.align		4
.L_236:
        /*04b4*/ 	.word	index@(_ZN7cutlass13device_kernelIN5flash11enable_sm90INS1_16FlashAttnFwdSm90INS1_25CollectiveMainloopFwdSm90ILi2EN4cute5tupleIJNS5_1CILi1EEES8_S8_EEENS6_IJNS7_ILi128EEESA_NS7_ILi192EEEEEELi128ENS_10bfloat16_tEfNS_4arch4Sm90ELb1ELb0ELb0ELb1ELb0ELb0ELb0ELb1ELb1ELb1ELb1ELb0EEENS1_21CollectiveEpilogueFwdINS6_IJSA_SA_SA_EEES9_SD_SF_Li256ELb1ELb1ELb1ELb0EEENS1_36VarlenDynamicPersistentTileSchedulerILi128ELi128ELi256ELi128ELb1ELb1ELb1ELb1ELb1ELb1EEEEEEEEEvNT_6ParamsE)
        /*04b8*/ 	.word	0x00000068


	//----- nvinfo : EIATTR_MIN_STACK_SIZE
	.align		4
.L_237:
        /*04bc*/ 	.byte	0x04, 0x12
        /*04be*/ 	.short	(.L_239 - .L_238)
	.align		4
.L_238:
        /*04c0*/ 	.word	index@(_ZN7cutlass13device_kernelIN5flash11enable_sm90INS1_16FlashAttnFwdSm90INS1_25CollectiveMainloopFwdSm90ILi2EN4cute5tupleIJNS5_1CILi1EEES8_S8_EEENS6_IJNS7_ILi128EEESA_NS7_ILi192EEEEEELi128ENS_10bfloat16_tEfNS_4arch4Sm90ELb1ELb0ELb0ELb1ELb0ELb1ELb0ELb1ELb1ELb1ELb1ELb0EEENS1_21CollectiveEpilogueFwdINS6_IJSA_SA_SA_EEES9_SD_SF_Li256ELb1ELb1ELb1ELb0EEENS1_36VarlenDynamicPersistentTileSchedulerILi128ELi128ELi256ELi128ELb1ELb1ELb1ELb1ELb1ELb1EEEEEEEEEvNT_6ParamsE)
        /*04c4*/ 	.word	0x000000b8


	//----- nvinfo : EIATTR_MIN_STACK_SIZE
	.align		4
.L_239:
        /*04c8*/ 	.byte	0x04, 0x12
        /*04ca*/ 	.short	(.L_241 - .L_240)
	.align		4
.L_240:
        /*04cc*/ 	.word	index@(_ZN7cutlass13device_kernelIN5flash11enable_sm90INS1_16FlashAttnFwdSm90INS1_25CollectiveMainloopFwdSm90ILi2EN4cute5tupleIJNS5_1CILi1EEES8_S8_EEENS6_IJNS7_ILi64EEESA_SA_EEELi512ENS_10bfloat16_tEfNS_4arch4Sm90ELb0ELb0ELb0ELb0ELb0ELb0ELb0ELb0ELb0ELb1ELb1ELb0EEENS1_21CollectiveEpilogueFwdINS6_IJSA_NS7_ILi512EEESA_EEES9_SC_SE_Li256ELb0ELb1ELb1ELb0EEENS1_19SingleTileSchedulerILb0ELb1ELb1ELi64EEEEEEEEEvNT_6ParamsE)
        /*04d0*/ 	.word	0x00000018


	//----- nvinfo : EIATTR_MIN_STACK_SIZE
	.align		4
.L_241:
        /*04d4*/ 	.byte	0x04, 0x12
        /*04d6*/ 	.short	(.L_243 - .L_242)
	.align		4
.L_242:
        /*04d8*/ 	.word	index@(_ZN7cutlass13device_kernelIN5flash11enable_sm90INS1_16FlashAttnFwdSm90INS1_25CollectiveMainloopFwdSm90ILi2EN4cute5tupleIJNS5_1CILi1EEES8_S8_EEENS6_IJNS7_ILi64EEESA_SA_EEELi512ENS_10bfloat16_tEfNS_4arch4Sm90ELb0ELb0ELb0ELb0ELb0ELb0ELb1ELb0ELb0ELb1ELb1ELb0EEENS1_21CollectiveEpilogueFwdINS6_IJSA_NS7_ILi512EEESA_EEES9_SC_SE_Li256ELb0ELb1ELb1ELb0EEENS1_19SingleTileSchedulerILb0ELb1ELb1ELi64EEEEEEEEEvNT_6ParamsE)
        /*04dc*/ 	.word	0x00000030


	//----- nvinfo : EIATTR_MIN_STACK_SIZE
	.align		4
.L_243:
        /*04e0*/ 	.byte	0x04, 0x12
        /*04e2*/ 	.short	(.L_245 - .L_244)
	.align		4
.L_244:
        /*04e4*/ 	.word	index@(_ZN7cutlass13device_kernelIN5flash11enable_sm90INS1_16FlashAttnFwdSm90INS1_25CollectiveMainloopFwdSm90ILi2EN4cute5tupleIJNS5_1CILi1EEES8_S8_EEENS6_IJNS7_ILi64EEESA_SA_EEELi512ENS_10bfloat16_tEfNS_4arch4Sm90ELb0ELb0ELb0ELb1ELb0ELb0ELb0ELb0ELb0ELb1ELb1ELb0EEENS1_21CollectiveEpilogueFwdINS6_IJSA_NS7_ILi512EEESA_EEES9_SC_SE_Li256ELb1ELb1ELb1ELb0EEENS1_36VarlenDynamicPersistentTileSchedulerILi64ELi64ELi256ELi128ELb1ELb1ELb1ELb0ELb1ELb1EEEEEEEEEvNT_6ParamsE)
        /*04e8*/ 	.word	0x00000068


	//----- nvinfo : EIATTR_MIN_STACK_SIZE
	.align		4
.L_245:
        /*04ec*/ 	.byte	0x04, 0x12
        /*04ee*/ 	.short	(.L_247 - .L_246)
	.align		4
.L_246:
        /*04f0*/ 	.word	index@(_ZN7cutlass13device_kernelIN5flash11enable_sm90INS1_16FlashAttnFwdSm90INS1_25CollectiveMainloopFwdSm90ILi2EN4cute5tupleIJNS5_1CILi1EEES8_S8_EEENS6_IJNS7_ILi64EEESA_SA_EEELi512ENS_10bfloat16_tEfNS_4arch4Sm90ELb0ELb0ELb0ELb1ELb0ELb1ELb0ELb0ELb0ELb1ELb1ELb0EEENS1_21CollectiveEpilogueFwdINS6_IJSA_NS7_ILi512EEESA_EEES9_SC_SE_Li256ELb1ELb1ELb1ELb0EEENS1_36VarlenDynamicPersistentTileSchedulerILi64ELi64ELi256ELi128ELb1ELb1ELb1ELb0ELb1ELb1EEEEEEEEEvNT_6ParamsE)
        /*04f4*/ 	.word	0x00000080


	//----- nvinfo : EIATTR_MIN_STACK_SIZE
	.align		4
.L_247:
        /*04f8*/ 	.byte	0x04, 0x12
        /*04fa*/ 	.short	(.L_249 - .L_248)
	.align		4
.L_248:
        /*04fc*/ 	.word	index@(_ZN7cutlass13device_kernelIN5flash11enable_sm90INS1_16FlashAttnFwdSm90INS1_25CollectiveMainloopFwdSm90ILi2EN4cute5tupleIJNS5_1CILi1EEES8_S8_EEENS6_IJNS7_ILi64EEESA_SA_EEELi512ENS_10bfloat16_tEfNS_4arch4Sm90ELb0ELb0ELb0ELb1ELb0ELb0ELb1ELb0ELb0ELb1ELb1ELb0EEENS1_21CollectiveEpilogueFwdINS6_IJSA_NS7_ILi512EEESA_EEES9_SC_SE_Li256ELb1ELb1ELb1ELb0EEENS1_36VarlenDynamicPersistentTileSchedulerILi64ELi64ELi256ELi128ELb1ELb1ELb1ELb0ELb1ELb1EEEEEEEEEvNT_6ParamsE)
        /*0500*/ 	.word	0x00000078


	//----- nvinfo : EIATTR_MIN_STACK_SIZE
	.align		4
.L_249:
        /*0504*/ 	.byte	0x04, 0x12
        /*0506*/ 	.short	(.L_251 - .L_250)
	.align		4
.L_250:
        /*0508*/ 	.word	index@(_ZN7cutlass13device_kernelIN5flash11enable_sm90INS1_16FlashAttnFwdSm90INS1_25CollectiveMainloopFwdSm90ILi2EN4cute5tupleIJNS5_1CILi1EEES8_S8_EEENS6_IJNS7_ILi64EEESA_SA_EEELi512ENS_10bfloat16_tEfNS_4arch4Sm90ELb0ELb0ELb0ELb1ELb0ELb1ELb1ELb0ELb0ELb1ELb1ELb0EEENS1_21CollectiveEpilogueFwdINS6_IJSA_NS7_ILi512EEESA_EEES9_SC_SE_Li256ELb1ELb1ELb1ELb0EEENS1_36VarlenDynamicPersistentTileSchedulerILi64ELi64ELi256ELi128ELb1ELb1ELb1ELb0ELb1ELb1EEEEEEEEEvNT_6ParamsE)
        /*050c*/ 	.word	0x00000098


	//----- nvinfo : EIATTR_MIN_STACK_SIZE
	.align		4
.L_251:
        /*0510*/ 	.byte	0x04, 0x12
        /*0512*/ 	.short	(.L_253 - .L_252)
	.align		4
.L_252:
        /*0514*/ 	.word	index@(_ZN7cutlass13device_kernelIN5flash11enable_sm90INS1_16FlashAttnFwdSm90INS1_25CollectiveMainloopFwdSm90ILi2EN4cute5tupleIJNS5_1CILi1EEES8_S8_EEENS6_IJNS7_ILi64EEESA_SA_EEELi512ENS_10bfloat16_tEfNS_4arch4Sm90ELb0ELb1ELb0ELb0ELb0ELb0ELb0ELb0ELb0ELb1ELb1ELb0EEENS1_21CollectiveEpilogueFwdINS6_IJSA_NS7_ILi512EEESA_EEES9_SC_SE_Li256ELb0ELb1ELb1ELb0EEENS1_19SingleTileSchedulerILb0ELb1ELb1ELi64EEEEEEEEEvNT_6ParamsE)
        /*0518*/ 	.word	0x00000010


	//----- nvinfo : EIATTR_MIN_STACK_SIZE
	.align		4
.L_253:
        /*051c*/ 	.byte	0x04, 0x12
        /*051e*/ 	.short	(.L_255 - .L_254)
	.align		4
.L_254:
        /*0520*/ 	.word	index@(_ZN7cutlass13device_kernelIN5flash11enable_sm90INS1_16FlashAttnFwdSm90INS1_25CollectiveMainloopFwdSm90ILi2EN4cute5tupleIJNS5_1CILi1EEES8_S8_EEENS6_IJNS7_ILi64EEESA_SA_EEELi512ENS_10bfloat16_tEfNS_4arch4Sm90ELb0ELb1ELb0ELb0ELb0ELb0ELb1ELb0ELb0ELb1ELb1ELb0EEENS1_21CollectiveEpilogueFwdINS6_IJSA_NS7_ILi512EEESA_EEES9_SC_SE_Li256ELb0ELb1ELb1ELb0EEENS1_19SingleTileSchedulerILb0ELb1ELb1ELi64EEEEEEEEEvNT_6ParamsE)
        /*0524*/ 	.word	0x00000038


	//----- nvinfo : EIATTR_MIN_STACK_SIZE
	.align		4
.L_255:
        /*0528*/ 	.byte	0x04, 0x12
        /*052a*/ 	.short	(.L_257 - .L_256)
	.align		4
.L_256:
        /*052c*/ 	.word	index@(_ZN7cutlass13device_kernelIN5flash11enable_sm90INS1_16FlashAttnFwdSm90INS1_25CollectiveMainloopFwdSm90ILi2EN4cute5tupleIJNS5_1CILi1EEES8_S8_EEENS6_IJNS7_ILi64EEESA_SA_EEELi512ENS_10bfloat16_tEfNS_4arch4Sm90ELb0ELb1ELb0ELb1ELb0ELb0ELb0ELb0ELb0ELb1ELb1ELb0EEENS1_21CollectiveEpilogueFwdINS6_IJSA_NS7_ILi512EEESA_EEES9_SC_SE_Li256ELb1ELb1ELb1ELb0EEENS1_36VarlenDynamicPersistentTileSchedulerILi64ELi64ELi256ELi128ELb1ELb1ELb1ELb1ELb0ELb1EEEEEEEEEvNT_6ParamsE)
        /*0530*/ 	.word	0x00000060


	//----- nvinfo : EIATTR_MIN_STACK_SIZE
	.align		4
.L_257:
        /*0534*/ 	.byte	0x04, 0x12
        /*0536*/ 	.short	(.L_259 - .L_258)
	.align		4
.L_258:
        /*0538*/ 	.word	index@(_ZN7cutlass13device_kernelIN5flash11enable_sm90INS1_16FlashAttnFwdSm90INS1_25CollectiveMainloopFwdSm90ILi2EN4cute5tupleIJNS5_1CILi1EEES8_S8_EEENS6_IJNS7_ILi64EEESA_SA_EEELi512ENS_10bfloat16_tEfNS_4arch4Sm90ELb0ELb1ELb0ELb1ELb0ELb1ELb0ELb0ELb0ELb1ELb1ELb0EEENS1_21CollectiveEpilogueFwdINS6_IJSA_NS7_ILi512EEESA_EEES9_SC_SE_Li256ELb1ELb1ELb1ELb0EEENS1_36VarlenDynamicPersistentTileSchedulerILi64ELi64ELi256ELi128ELb1ELb1ELb1ELb1ELb0ELb1EEEEEEEEEvNT_6ParamsE)
        /*053c*/ 	.word	0x00000070


	//----- nvinfo : EIATTR_MIN_STACK_SIZE
	.align		4
.L_259:
        /*0540*/ 	.byte	0x04, 0x12
        /*0542*/ 	.short	(.L_261 - .L_260)
	.align		4
.L_260:
        /*0544*/ 	.word	index@(_ZN7cutlass13device_kernelIN5flash11enable_sm90INS1_16FlashAttnFwdSm90INS1_25CollectiveMainloopFwdSm90ILi2EN4cute5tupleIJNS5_1CILi1EEES8_S8_EEENS6_IJNS7_ILi64EEESA_SA_EEELi512ENS_10bfloat16_tEfNS_4arch4Sm90ELb0ELb1ELb0ELb1ELb0ELb0ELb1ELb0ELb0ELb1ELb1ELb0EEENS1_21CollectiveEpilogueFwdINS6_IJSA_NS7_ILi512EEESA_EEES9_SC_SE_Li256ELb1ELb1ELb1ELb0EEENS1_36VarlenDynamicPersistentTileSchedulerILi64ELi64ELi256ELi128ELb1ELb1ELb1ELb1ELb0ELb1EEEEEEEEEvNT_6ParamsE)
        /*0548*/ 	.word	0x00000078


	//----- nvinfo : EIATTR_MIN_STACK_SIZE
	.align		4
.L_261:
        /*054c*/ 	.byte	0x04, 0x12
        /*054e*/ 	.short	(.L_263 - .L_262)
	.align		4
.L_262:
        /*0550*/ 	.word	index@(_ZN7cutlass13device_kernelIN5flash11enable_sm90INS1_16FlashAttnFwdSm90INS1_25CollectiveMainloopFwdSm90ILi2EN4cute5tupleIJNS5_1CILi1EEES8_S8_EEENS6_IJNS7_ILi64EEESA_SA_EEELi512ENS_10bfloat16_tEfNS_4arch4Sm90ELb0ELb1ELb0ELb1ELb0ELb1ELb1ELb0ELb0ELb1ELb1ELb0EEENS1_21CollectiveEpilogueFwdINS6_IJSA_NS7_ILi512EEESA_EEES9_SC_SE_Li256ELb1ELb1ELb1ELb0EEENS1_36VarlenDynamicPersistentTileSchedulerILi64ELi64ELi256ELi128ELb1ELb1ELb1ELb1ELb0ELb1EEEEEEEEEvNT_6ParamsE)
        /*0554*/ 	.word	0x00000090


	//----- nvinfo : EIATTR_MIN_STACK_SIZE
	.align		4
.L_263:
        /*0558*/ 	.byte	0x04, 0x12
        /*055a*/ 	.short	(.L_265 - .L_264)
	.align		4
.L_264:
        /*055c*/ 	.word	index@(_ZN7cutlass13device_kernelIN5flash11enable_sm90INS1_16FlashAttnFwdSm90INS1_25CollectiveMainloopFwdSm90ILi2EN4cute5tupleIJNS5_1CILi1EEES8_S8_EEENS6_IJNS7_ILi64EEESA_SA_EEELi512ENS_10bfloat16_tEfNS_4arch4Sm90ELb1ELb0ELb0ELb0ELb0ELb0ELb0ELb0ELb0ELb1ELb1ELb0EEENS1_21CollectiveEpilogueFwdINS6_IJSA_NS7_ILi512EEESA_EEES9_SC_SE_Li256ELb0ELb1ELb1ELb0EEENS1_19SingleTileSchedulerILb0ELb1ELb1ELi64EEEEEEEEEvNT_6ParamsE)
        /*0560*/ 	.word	0x00000010


	//----- nvinfo : EIATTR_MIN_STACK_SIZE
	.align		4
.L_265:
        /*0564*/ 	.byte	0x04, 0x12
        /*0566*/ 	.short	(.L_267 - .L_266)
	.align		4
.L_266:
        /*0568*/ 	.word	index@(_ZN7cutlass13device_kernelIN5flash11enable_sm90INS1_16FlashAttnFwdSm90INS1_25CollectiveMainloopFwdSm90ILi2EN4cute5tupleIJNS5_1CILi1EEES8_S8_EEENS6_IJNS7_ILi64EEESA_SA_EEELi512ENS_10bfloat16_tEfNS_4arch4Sm90ELb1ELb0ELb0ELb0ELb0ELb0ELb1ELb0ELb0ELb1ELb1ELb0EEENS1_21CollectiveEpilogueFwdINS6_IJSA_NS7_ILi512EEESA_EEES9_SC_SE_Li256ELb0ELb1ELb1ELb0EEENS1_19SingleTileSchedulerILb0ELb1ELb1ELi64EEEEEEEEEvNT_6ParamsE)
        /*056c*/ 	.word	0x00000038


	//----- nvinfo : EIATTR_MIN_STACK_SIZE
	.align		4
.L_267:
        /*0570*/ 	.byte	0x04, 0x12
        /*0572*/ 	.short	(.L_269 - .L_268)
	.align		4
.L_268:
        /*0574*/ 	.word	index@(_ZN7cutlass13device_kernelIN5flash11enable_sm90INS1_16FlashAttnFwdSm90INS1_25CollectiveMainloopFwdSm90ILi2EN4cute5tupleIJNS5_1CILi1EEES8_S8_EEENS6_IJNS7_ILi64EEESA_SA_EEELi512ENS_10bfloat16_tEfNS_4arch4Sm90ELb1ELb0ELb0ELb1ELb0ELb0ELb0ELb0ELb0ELb1ELb1ELb0EEENS1_21CollectiveEpilogueFwdINS6_IJSA_NS7_ILi512EEESA_EEES9_SC_SE_Li256ELb1ELb1ELb1ELb0EEENS1_36VarlenDynamicPersistentTileSchedulerILi64ELi64ELi256ELi128ELb1ELb1ELb1ELb1ELb1ELb1EEEEEEEEEvNT_6ParamsE)
        /*0578*/ 	.word	0x00000068


	//----- nvinfo : EIATTR_MIN_STACK_SIZE
	.align		4
.L_269:
        /*057c*/ 	.byte	0x04, 0x12
        /*057e*/ 	.short	(.L_271 - .L_270)
	.align		4
.L_270:
        /*0580*/ 	.word	index@(_ZN7cutlass13device_kernelIN5flash11enable_sm90INS1_16FlashAttnFwdSm90INS1_25CollectiveMainloopFwdSm90ILi2EN4cute5tupleIJNS5_1CILi1EEES8_S8_EEENS6_IJNS7_ILi64EEESA_SA_EEELi512ENS_10bfloat16_tEfNS_4arch4Sm90ELb1ELb0ELb0ELb1ELb0ELb1ELb0ELb0ELb0ELb1ELb1ELb0EEENS1_21CollectiveEpilogueFwdINS6_IJSA_NS7_ILi512EEESA_EEES9_SC_SE_Li256ELb1ELb1ELb1ELb0EEENS1_36VarlenDynamicPersistentTileSchedulerILi64ELi64ELi256ELi128ELb1ELb1ELb1ELb1ELb1ELb1EEEEEEEEEvNT_6ParamsE)
        /*0584*/ 	.word	0x00000070


	//----- nvinfo : EIATTR_MIN_STACK_SIZE
	.align		4
.L_271:
        /*0588*/ 	.byte	0x04, 0x12
        /*058a*/ 	.short	(.L_273 - .L_272)
	.align		4
.L_272:
        /*058c*/ 	.word	index@(_ZN7cutlass13device_kernelIN5flash11enable_sm90INS1_16FlashAttnFwdSm90INS1_25CollectiveMainloopFwdSm90ILi2EN4cute5tupleIJNS5_1CILi1EEES8_S8_EEENS6_IJNS7_ILi64EEESA_SA_EEELi512ENS_10bfloat16_tEfNS_4arch4Sm90ELb1ELb0ELb0ELb1ELb0ELb0ELb1ELb0ELb0ELb1ELb1ELb0EEENS1_21CollectiveEpilogueFwdINS6_IJSA_NS7_ILi512EEESA_EEES9_SC_SE_Li256ELb1ELb1ELb1ELb0EEENS1_36VarlenDynamicPersistentTileSchedulerILi64ELi64ELi256ELi128ELb1ELb1ELb1ELb1ELb1ELb1EEEEEEEEEvNT_6ParamsE)
        /*0590*/ 	.word	0x00000078


	//----- nvinfo : EIATTR_MIN_STACK_SIZE
	.align		4
.L_273:
        /*0594*/ 	.byte	0x04, 0x12
        /*0596*/ 	.short	(.L_275 - .L_274)
	.align		4
.L_274:
        /*0598*/ 	.word	index@(_ZN7cutlass13device_kernelIN5flash11enable_sm90INS1_16FlashAttnFwdSm90INS1_25CollectiveMainloopFwdSm90ILi2EN4cute5tupleIJNS5_1CILi1EEES8_S8_EEENS6_IJNS7_ILi64EEESA_SA_EEELi512ENS_10bfloat16_tEfNS_4arch4Sm90ELb1ELb0ELb0ELb1ELb0ELb1ELb1ELb0ELb0ELb1ELb1ELb0EEENS1_21CollectiveEpilogueFwdINS6_IJSA_NS7_ILi512EEESA_EEES9_SC_SE_Li256ELb1ELb1ELb1ELb0EEENS1_36VarlenDynamicPersistentTileSchedulerILi64ELi64ELi256ELi128ELb1ELb1ELb1ELb1ELb1ELb1EEEEEEEEEvNT_6ParamsE)
        /*059c*/ 	.word	0x00000088


	//----- nvinfo : EIATTR_MIN_STACK_SIZE
	.align		4
.L_275:
        /*05a0*/ 	.byte	0x04, 0x12
        /*05a2*/ 	.short	(.L_277 - .L_276)
	.align		4
.L_276:
        /*05a4*/ 	.word	index@(_ZN7cutlass13device_kernelIN5flash11enable_sm90INS1_16FlashAttnFwdSm90INS1_25CollectiveMainloopFwdSm90ILi2EN4cute5tupleIJNS5_1CILi1EEES8_S8_EEENS6_IJNS7_ILi128EEENS7_ILi96EEENS7_ILi64EEEEEELi256ENS_10bfloat16_tEfNS_4arch4Sm90ELb0ELb0ELb0ELb0ELb0ELb0ELb0ELb1ELb0ELb1ELb1ELb0EEENS1_21CollectiveEpilogueFwdINS6_IJSA_NS7_ILi256EEESB_EEES9_SE_SG_Li256ELb0ELb1ELb1ELb0EEENS1_19SingleTileSchedulerILb0ELb1ELb1ELi128EEEEEEEEEvNT_6ParamsE)
        /*05a8*/ 	.word	0x00000010


	//----- nvinfo : EIATTR_MIN_STACK_SIZE
	.align		4
.L_277:
        /*05ac*/ 	.byte	0x04, 0x12
        /*05ae*/ 	.short	(.L_279 - .L_278)
	.align		4
.L_278:
        /*05b0*/ 	.word	index@(_ZN7cutlass13device_kernelIN5flash11enable_sm90INS1_16FlashAttnFwdSm90INS1_25CollectiveMainloopFwdSm90ILi2EN4cute5tupleIJNS5_1CILi1EEES8_S8_EEENS6_IJNS7_ILi128EEENS7_ILi96EEENS7_ILi64EEEEEELi256ENS_10bfloat16_tEfNS_4arch4Sm90ELb0ELb0ELb0ELb0ELb0ELb0ELb1ELb1ELb0ELb1ELb1ELb0EEENS1_21CollectiveEpilogueFwdINS6_IJSA_NS7_ILi256EEESB_EEES9_SE_SG_Li256ELb0ELb1ELb1ELb0EEENS1_19SingleTileSchedulerILb0ELb1ELb1ELi128EEEEEEEEEvNT_6ParamsE)
        /*05b4*/ 	.word	0x00000038


	//----- nvinfo : EIATTR_MIN_STACK_SIZE
	.align		4
.L_279:
        /*05b8*/ 	.byte	0x04, 0x12
        /*05ba*/ 	.short	(.L_281 - .L_280)
	.align		4
.L_280:
        /*05bc*/ 	.word	index@(_ZN7cutlass13device_kernelIN5flash11enable_sm90INS1_16FlashAttnFwdSm90INS1_25CollectiveMainloopFwdSm90ILi2EN4cute5tupleIJNS5_1CILi1EEES8_S8_EEENS6_IJNS7_ILi128EEENS7_ILi96EEENS7_ILi64EEEEEELi256ENS_10bfloat16_tEfNS_4arch4Sm90ELb0ELb0ELb0ELb1ELb0ELb0ELb0ELb1ELb0ELb1ELb1ELb0EEENS1_21CollectiveEpilogueFwdINS6_IJSA_NS7_ILi256EEESB_EEES9_SE_SG_Li256ELb1ELb1ELb1ELb0EEENS1_36VarlenDynamicPersistentTileSchedulerILi128ELi96ELi256ELi128ELb1ELb1ELb1ELb0ELb1ELb1EEEEEEEEEvNT_6ParamsE)
        /*05c0*/ 	.word	0x00000060


	//----- nvinfo : EIATTR_MIN_STACK_SIZE
	.align		4
.L_281:
        /*05c4*/ 	.byte	0x04, 0x12
        /*05c6*/ 	.short	(.L_283 - .L_282)
	.align		4
.L_282:
        /*05c8*/ 	.word	index@(_ZN7cutlass13device_kernelIN5flash11enable_sm90INS1_16FlashAttnFwdSm90INS1_25CollectiveMainloopFwdSm90ILi2EN4cute5tupleIJNS5_1CILi1EEES8_S8_EEENS6_IJNS7_ILi128EEENS7_ILi96EEENS7_ILi64EEEEEELi256ENS_10bfloat16_tEfNS_4arch4Sm90ELb0ELb0ELb0ELb1ELb0ELb1ELb0ELb1ELb0ELb1ELb1ELb0EEENS1_21CollectiveEpilogueFwdINS6_IJSA_NS7_ILi256EEESB_EEES9_SE_SG_Li256ELb1ELb1ELb1ELb0EEENS1_36VarlenDynamicPersistentTileSchedulerILi128ELi96ELi256ELi128ELb1ELb1ELb1ELb0ELb1ELb1EEEEEEEEEvNT_6ParamsE)
        /*05cc*/ 	.word	0x00000078


	//----- nvinfo : EIATTR_MIN_STACK_SIZE
	.align		4
.L_283:
        /*05d0*/ 	.byte	0x04, 0x12
        /*05d2*/ 	.short	(.L_285 - .L_284)
	.align		4
.L_284:
        /*05d4*/ 	.word	index@(_ZN7cutlass13device_kernelIN5flash11enable_sm90INS1_16FlashAttnFwdSm90INS1_25CollectiveMainloopFwdSm90ILi2EN4cute5tupleIJNS5_1CILi1EEES8_S8_EEENS6_IJNS7_ILi128EEENS7_ILi96EEENS7_ILi64EEEEEELi256ENS_10bfloat16_tEfNS_4arch4Sm90ELb0ELb0ELb0ELb1ELb0ELb0ELb1ELb1ELb0ELb1ELb1ELb0EEENS1_21CollectiveEpilogueFwdINS6_IJSA_NS7_ILi256EEESB_EEES9_SE_SG_Li256ELb1ELb1ELb1ELb0EEENS1_36VarlenDynamicPersistentTileSchedulerILi128ELi96ELi256ELi128ELb1ELb1ELb1ELb0ELb1ELb1EEEEEEEEEvNT_6ParamsE)
        /*05d8*/ 	.word	0x00000088


	//----- nvinfo : EIATTR_MIN_STACK_SIZE
	.align		4
.L_285:
        /*05dc*/ 	.byte	0x04, 0x12
        /*05de*/ 	.short	(.L_287 - .L_286)
	.align		4
.L_286:
        /*05e0*/ 	.word	index@(_ZN7cutlass13device_kernelIN5flash11enable_sm90INS1_16FlashAttnFwdSm90INS1_25CollectiveMainloopFwdSm90ILi2EN4cute5tupleIJNS5_1CILi1EEES8_S8_EEENS6_IJNS7_ILi128EEENS7_ILi96EEENS7_ILi64EEEEEELi256ENS_10bfloat16_tEfNS_4arch4Sm90ELb0ELb0ELb0ELb1ELb0ELb1ELb1ELb1ELb0ELb1ELb1ELb0EEENS1_21CollectiveEpilogueFwdINS6_IJSA_NS7_ILi256EEESB_EEES9_SE_SG_Li256ELb1ELb1ELb1ELb0EEENS1_36VarlenDynamicPersistentTileSchedulerILi128ELi96ELi256ELi128ELb1ELb1ELb1ELb0ELb1ELb1EEEEEEEEEvNT_6ParamsE)
        /*05e4*/ 	.word	0x000000b0


	//----- nvinfo : EIATTR_MIN_STACK_SIZE
	.align		4
.L_287:
        /*05e8*/ 	.byte	0x04, 0x12
        /*05ea*/ 	.short	(.L_289 - .L_288)
	.align		4
.L_288:
        /*05ec*/ 	.word	index@(_ZN7cutlass13device_kernelIN5flash11enable_sm90INS1_16FlashAttnFwdSm90INS1_25CollectiveMainloopFwdSm90ILi2EN4cute5tupleIJNS5_1CILi1EEES8_S8_EEENS6_IJNS7_ILi128EEENS7_ILi96EEENS7_ILi64EEEEEELi256ENS_10bfloat16_tEfNS_4arch4Sm90ELb0ELb1ELb0ELb0ELb0ELb0ELb0ELb1ELb0ELb1ELb1ELb0EEENS1_21CollectiveEpilogueFwdINS6_IJSA_NS7_ILi256EEESB_EEES9_SE_SG_Li256ELb0ELb1ELb1ELb0EEENS1_19SingleTileSchedulerILb0ELb1ELb1ELi128EEEEEEEEEvNT_6ParamsE)
        /*05f0*/ 	.word	0x00000008


	//----- nvinfo : EIATTR_MIN_STACK_SIZE
	.align		4
.L_289:
        /*05f4*/ 	.byte	0x04, 0x12
        /*05f6*/ 	.short	(.L_291 - .L_290)
	.align		4
.L_290:
        /*05f8*/ 	.word	index@(_ZN7cutlass13device_kernelIN5flash11enable_sm90INS1_16FlashAttnFwdSm90INS1_25CollectiveMainloopFwdSm90ILi2EN4cute5tupleIJNS5_1CILi1EEES8_S8_EEENS6_IJNS7_ILi128EEENS7_ILi96EEENS7_ILi64EEEEEELi256ENS_10bfloat16_tEfNS_4arch4Sm90ELb0ELb1ELb0ELb0ELb0ELb0ELb1ELb1ELb0ELb1ELb1ELb0EEENS1_21CollectiveEpilogueFwdINS6_IJSA_NS7_ILi256EEESB_EEES9_SE_SG_Li256ELb0ELb1ELb1ELb0EEENS1_19SingleTileSchedulerILb0ELb1ELb1ELi128EEEEEEEEEvNT_6ParamsE)
        /*05fc*/ 	.word	0x000032c0


	//----- nvinfo : EIATTR_MIN_STACK_SIZE
	.align		4
.L_291:
        /*0600*/ 	.byte	0x04, 0x12
        /*0602*/ 	.short	(.L_293 - .L_292)
	.align		4
.L_292:
        /*0604*/ 	.word	index@(_ZN7cutlass13device_kernelIN5flash11enable_sm90INS1_16FlashAttnFwdSm90INS1_25CollectiveMainloopFwdSm90ILi2EN4cute5tupleIJNS5_1CILi1EEES8_S8_EEENS6_IJNS7_ILi128EEENS7_ILi96EEENS7_ILi64EEEEEELi256ENS_10bfloat16_tEfNS_4arch4Sm90ELb0ELb1ELb0ELb1ELb0ELb0ELb0ELb1ELb0ELb1ELb1ELb0EEENS1_21CollectiveEpilogueFwdINS6_IJSA_NS7_ILi256EEESB_EEES9_SE_SG_Li256ELb1ELb1ELb1ELb0EEENS1_36VarlenDynamicPersistentTileSchedulerILi128ELi96ELi256ELi128ELb1ELb1ELb1ELb1ELb0ELb1EEEEEEEEEvNT_6ParamsE)
        /*0608*/ 	.word	0x00000068


	//----- nvinfo : EIATTR_MIN_STACK_SIZE
	.align		4
.L_293:
        /*060c*/ 	.byte	0x04, 0x12
        /*060e*/ 	.short	(.L_295 - .L_294)
	.align		4
.L_294:
        /*0610*/ 	.word	index@(_ZN7cutlass13device_kernelIN5flash11enable_sm90INS1_16FlashAttnFwdSm90INS1_25CollectiveMainloopFwdSm90ILi2EN4cute5tupleIJNS5_1CILi1EEES8_S8_EEENS6_IJNS7_ILi128EEENS7_ILi96EEENS7_ILi64EEEEEELi256ENS_10bfloat16_tEfNS_4arch4Sm90ELb0ELb1ELb0ELb1ELb0ELb1ELb0ELb1ELb0ELb1ELb1ELb0EEENS1_21CollectiveEpilogueFwdINS6_IJSA_NS7_ILi256EEESB_EEES9_SE_SG_Li256ELb1ELb1ELb1ELb0EEENS1_36VarlenDynamicPersistentTileSchedulerILi128ELi96ELi256ELi128ELb1ELb1ELb1ELb1ELb0ELb1EEEEEEEEEvNT_6ParamsE)
        /*0614*/ 	.word	0x00000078


	//----- nvinfo : EIATTR_MIN_STACK_SIZE
	.align		4
.L_295:
        /*0618*/ 	.byte	0x04, 0x12
        /*061a*/ 	.short	(.L_297 - .L_296)
	.align		4
.L_296:
        /*061c*/ 	.word	index@(_ZN7cutlass13device_kernelIN5flash11enable_sm90INS1_16FlashAttnFwdSm90INS1_25CollectiveMainloopFwdSm90ILi2EN4cute5tupleIJNS5_1CILi1EEES8_S8_EEENS6_IJNS7_ILi128EEENS7_ILi96EEENS7_ILi64EEEEEELi256ENS_10bfloat16_tEfNS_4arch4Sm90ELb0ELb1ELb0ELb1ELb0ELb0ELb1ELb1ELb0ELb1ELb1ELb0EEENS1_21CollectiveEpilogueFwdINS6_IJSA_NS7_ILi256EEESB_EEES9_SE_SG_Li256ELb1ELb1ELb1ELb0EEENS1_36VarlenDynamicPersistentTileSchedulerILi128ELi96ELi256ELi128ELb1ELb1ELb1ELb1ELb0ELb1EEEEEEEEEvNT_6ParamsE)
        /*0620*/ 	.word	0x000004f0


	//----- nvinfo : EIATTR_MIN_STACK_SIZE
	.align		4
.L_297:
        /*0624*/ 	.byte	0x04, 0x12
        /*0626*/ 	.short	(.L_299 - .L_298)
	.align		4
.L_298:
        /*0628*/ 	.word	index@(_ZN7cutlass13device_kernelIN5flash11enable_sm90INS1_16FlashAttnFwdSm90INS1_25CollectiveMainloopFwdSm90ILi2EN4cute5tupleIJNS5_1CILi1EEES8_S8_EEENS6_IJNS7_ILi128EEENS7_ILi96EEENS7_ILi64EEEEEELi256ENS_10bfloat16_tEfNS_4arch4Sm90ELb0ELb1ELb0ELb1ELb0ELb1ELb1ELb1ELb0ELb1ELb1ELb0EEENS1_21CollectiveEpilogueFwdINS6_IJSA_NS7_ILi256EEESB_EEES9_SE_SG_Li256ELb1ELb1ELb1ELb0EEENS1_36VarlenDynamicPersistentTileSchedulerILi128ELi96ELi256ELi128ELb1ELb1ELb1ELb1ELb0ELb1EEEEEEEEEvNT_6ParamsE)
        /*062c*/ 	.word	0x00000520


	//----- nvinfo : EIATTR_MIN_STACK_SIZE
	.align		4
.L_299:
        /*0630*/ 	.byte	0x04, 0x12
        /*0632*/ 	.short	(.L_301 - .L_300)
	.align		4
.L_300:
        /*0634*/ 	.word	index@(_ZN7cutlass13device_kernelIN5flash11enable_sm90INS1_16FlashAttnFwdSm90INS1_25CollectiveMainloopFwdSm90ILi2EN4cute5tupleIJNS5_1CILi1EEES8_S8_EEENS6_IJNS7_ILi128EEENS7_ILi96EEENS7_ILi64EEEEEELi256ENS_10bfloat16_tEfNS_4arch4Sm90ELb1ELb0ELb0ELb0ELb0ELb0ELb0ELb1ELb0ELb1ELb1ELb0EEENS1_21CollectiveEpilogueFwdINS6_IJSA_NS7_ILi256EEESB_EEES9_SE_SG_Li256ELb0ELb1ELb1ELb0EEENS1_19SingleTileSchedulerILb0ELb1ELb1ELi128EEEEEEEEEvNT_6ParamsE)
        /*0638*/ 	.word	0x00000010


	//----- nvinfo : EIATTR_MIN_STACK_SIZE
	.align		4
.L_301:
        /*063c*/ 	.byte	0x04, 0x12
        /*063e*/ 	.short	(.L_303 - .L_302)
	.align		4
.L_302:
        /*0640*/ 	.word	index@(_ZN7cutlass13device_kernelIN5flash11enable_sm90INS1_16FlashAttnFwdSm90INS1_25CollectiveMainloopFwdSm90ILi2EN4cute5tupleIJNS5_1CILi1EEES8_S8_EEENS6_IJNS7_ILi128EEENS7_ILi96EEENS7_ILi64EEEEEELi256ENS_10bfloat16_tEfNS_4arch4Sm90ELb1ELb0ELb0ELb0ELb0ELb0ELb1ELb1ELb0ELb1ELb1ELb0EEENS1_21CollectiveEpilogueFwdINS6_IJSA_NS7_ILi256EEESB_EEES9_SE_SG_Li256ELb0ELb1ELb1ELb0EEENS1_19SingleTileSchedulerILb0ELb1ELb1ELi128EEEEEEEEEvNT_6ParamsE)
        /*0644*/ 	.word	0x00000048


	//----- nvinfo : EIATTR_MIN_STACK_SIZE
	.align		4
.L_303:
        /*0648*/ 	.byte	0x04, 0x12
        /*064a*/ 	.short	(.L_305 - .L_304)
	.align		4
.L_304:
        /*064c*/ 	.word	index@(_ZN7cutlass13device_kernelIN5flash11enable_sm90INS1_16FlashAttnFwdSm90INS1_25CollectiveMainloopFwdSm90ILi2EN4cute5tupleIJNS5_1CILi1EEES8_S8_EEENS6_IJNS7_ILi128EEENS7_ILi96EEENS7_ILi64EEEEEELi256ENS_10bfloat16_tEfNS_4arch4Sm90ELb1ELb0ELb0ELb1ELb0ELb0ELb0ELb1ELb0ELb1ELb1ELb0EEENS1_21CollectiveEpilogueFwdINS6_IJSA_NS7_ILi256EEESB_EEES9_SE_SG_Li256ELb1ELb1ELb1ELb0EEENS1_36VarlenDynamicPersistentTileSchedulerILi128ELi96ELi256ELi128ELb1ELb1ELb1ELb1ELb1ELb1EEEEEEEEEvNT_6ParamsE)
        /*0650*/ 	.word	0x00000060


	//----- nvinfo : EIATTR_MIN_STACK_SIZE
	.align		4
.L_305:
        /*0654*/ 	.byte	0x04, 0x12
        /*0656*/ 	.short	(.L_307 - .L_306)
	.align		4
.L_306:
        /*0658*/ 	.word	index@(_ZN7cutlass13device_kernelIN5flash11enable_sm90INS1_16FlashAttnFwdSm90INS1_25CollectiveMainloopFwdSm90ILi2EN4cute5tupleIJNS5_1CILi1EEES8_S8_EEENS6_IJNS7_ILi128EEENS7_ILi96EEENS7_ILi64EEEEEELi256ENS_10bfloat16_tEfNS_4arch4Sm90ELb1ELb0ELb0ELb1ELb0ELb1ELb0ELb1ELb0ELb1ELb1ELb0EEENS1_21CollectiveEpilogueFwdINS6_IJSA_NS7_ILi256EEESB_EEES9_SE_SG_Li256ELb1ELb1ELb1ELb0EEENS1_36VarlenDynamicPersistentTileSchedulerILi128ELi96ELi256ELi128ELb1ELb1ELb1ELb1ELb1ELb1EEEEEEEEEvNT_6ParamsE)
        /*065c*/ 	.word	0x00000078


	//----- nvinfo : EIATTR_MIN_STACK_SIZE
	.align		4
.L_307:
        /*0660*/ 	.byte	0x04, 0x12
        /*0662*/ 	.short	(.L_309 - .L_308)
	.align		4
.L_308:
        /*0664*/ 	.word	index@(_ZN7cutlass13device_kernelIN5flash11enable_sm90INS1_16FlashAttnFwdSm90INS1_25CollectiveMainloopFwdSm90ILi2EN4cute5tupleIJNS5_1CILi1EEES8_S8_EEENS6_IJNS7_ILi128EEENS7_ILi96EEENS7_ILi64EEEEEELi256ENS_10bfloat16_tEfNS_4arch4Sm90ELb1ELb0ELb0ELb1ELb0ELb0ELb1ELb1ELb0ELb1ELb1ELb0EEENS1_21CollectiveEpilogueFwdINS6_IJSA_NS7_ILi256EEESB_EEES9_SE_SG_Li256ELb1ELb1ELb1ELb0EEENS1_36VarlenDynamicPersistentTileSchedulerILi128ELi96ELi256ELi128ELb1ELb1ELb1ELb1ELb1ELb1EEEEEEEEEvNT_6ParamsE)
        /*0668*/ 	.word	0x00000088


	//----- nvinfo : EIATTR_MIN_STACK_SIZE
	.align		4
.L_309:
        /*066c*/ 	.byte	0x04, 0x12
        /*066e*/ 	.short	(.L_311 - .L_310)
	.align		4
.L_310:
        /*0670*/ 	.word	index@(_ZN7cutlass13device_kernelIN5flash11enable_sm90INS1_16FlashAttnFwdSm90INS1_25CollectiveMainloopFwdSm90ILi2EN4cute5tupleIJNS5_1CILi1EEES8_S8_EEENS6_IJNS7_ILi128EEENS7_ILi96EEENS7_ILi64EEEEEELi256ENS_10bfloat16_tEfNS_4arch4Sm90ELb1ELb0ELb0ELb1ELb0ELb1ELb1ELb1ELb0ELb1ELb1ELb0EEENS1_21CollectiveEpilogueFwdINS6_IJSA_NS7_ILi256EEESB_EEES9_SE_SG_Li256ELb1ELb1ELb1ELb0EEENS1_36VarlenDynamicPersistentTileSchedulerILi128ELi96ELi256ELi128ELb1ELb1ELb1ELb1ELb1ELb1EEEEEEEEEvNT_6ParamsE)
        /*0674*/ 	.word	0x00000180
.L_311:


//--------------------- .nv.compat                --------------------------
	.section	.nv.compat,"",@"SHT_CUDA_COMPAT_INFO"
	.align	4
        /*0000*/ 	.byte	0x02, 0x09, 0x01, 0x00, 0x02, 0x02, 0x04, 0x00, 0x02, 0x05, 0x05, 0x00, 0x03, 0x07, 0x01, 0x01
        /*0010*/ 	.byte	0x02, 0x03, 0x01, 0x00, 0x02, 0x06, 0x01, 0x00, 0x04, 0x0b, 0x08, 0x00, 0x00, 0x00, 0x00, 0x00
        /*0020*/ 	.byte	0x00, 0x00, 0x00, 0x00


//--------------------- .nv.info._ZN7cutlass13device_kernelIN5flash11enable_sm90INS1_16FlashAttnFwdSm90INS1_25CollectiveMainloopFwdSm90ILi2EN4cute5tupleIJNS5_1CILi1EEES8_S8_EEENS6_IJNS7_ILi128EEESA_NS7_ILi192EEEEEELi128ENS_10bfloat16_tEfNS_4arch4Sm90ELb0ELb0ELb0ELb0ELb0ELb0ELb0ELb1ELb1ELb1ELb1ELb0EEENS1_21CollectiveEpilogueFwdINS6_IJSA_SA_SA_EEES9_SD_SF_Li256ELb0ELb1ELb1ELb0EEENS1_19SingleTileSchedulerILb0ELb1ELb1ELi128EEEEEEEEEvNT_6ParamsE --------------------------
	.section	.nv.info._ZN7cutlass13device_kernelIN5flash11enable_sm90INS1_16FlashAttnFwdSm90INS1_25CollectiveMainloopFwdSm90ILi2EN4cute5tupleIJNS5_1CILi1EEES8_S8_EEENS6_IJNS7_ILi128EEESA_NS7_ILi192EEEEEELi128ENS_10bfloat16_tEfNS_4arch4Sm90ELb0ELb0ELb0ELb0ELb0ELb0ELb0ELb1ELb1ELb1ELb1ELb0EEENS1_21CollectiveEpilogueFwdINS6_IJSA_SA_SA_EEES9_SD_SF_Li256ELb0ELb1ELb1ELb0EEENS1_19SingleTileSchedulerILb0ELb1ELb1ELi128EEEEEEEEEvNT_6ParamsE,"",@"SHT_CUDA_INFO"
	.sectionflags	@""
	.align	4


	//----- nvinfo : EIATTR_CUDA_API_VERSION
	.align		4
        /*0000*/ 	.byte	0x04, 0x37
        /*0002*/ 	.short	(.L_313 - .L_312)
.L_312:
        /*0004*/ 	.word	0x00000082


	//----- nvinfo : EIATTR_KPARAM_INFO
	.align		4
.L_313:
        /*0008*/ 	.byte	0x04, 0x17
        /*000a*/ 	.short	(.L_315 - .L_314)
.L_314:
        /*000c*/ 	.word	0x00000000
        /*0010*/ 	.short	0x0000
        /*0012*/ 	.short	0x0070
        /*0014*/ 	.byte	0x00, 0xf0, 0x01, 0x28


	//----- nvinfo : EIATTR_SPARSE_MMA_MASK
	.align		4
.L_315:
        /*0018*/ 	.byte	0x03, 0x50
        /*001a*/ 	.short	0x0000


	//----- nvinfo : EIATTR_MAXREG_COUNT
	.align		4
        /*001c*/ 	.byte	0x03, 0x1b
        /*001e*/ 	.short	0x00a8


	//----- nvinfo : EIATTR_NUM_BARRIERS
	.align		4
        /*0020*/ 	.byte	0x02, 0x4c
        /*0022*/ 	.byte	0x09
	.zero		1


	//----- nvinfo : EIATTR_EXTERNS
	.align		4
        /*0024*/ 	.byte	0x04, 0x0f
        /*0026*/ 	.short	(.L_317 - .L_316)


	//   ....[0]....
	.align		4
.L_316:
        /*0028*/ 	.word	index@(__assertfail)


	//----- nvinfo : EIATTR_ANNOTATIONS
	.align		4
.L_317:
        /*002c*/ 	.byte	0x04, 0x55
        /*002e*/ 	.short	(.L_319 - .L_318)


	//   ....[0]....
.L_318:
        /*0030*/ 	.word	0x00000001
        /*0034*/ 	.byte	0x40, 0x09, 0x00, 0x00, 0x01, 0x00, 0x00, 0x00, 0x10, 0x12, 0x00, 0x00, 0x01, 0x00, 0x00, 0x00
        /*0044*/ 	.byte	0xa0, 0x82, 0x00, 0x00, 0x01, 0x00, 0x00, 0x00, 0x50, 0x85, 0x00, 0x00, 0x01, 0x00, 0x00, 0x00
        /*0054*/ 	.byte	0x60, 0x85, 0x00, 0x00, 0x01, 0x00, 0x00, 0x00, 0xa0, 0x85, 0x00, 0x00, 0x01, 0x00, 0x00, 0x00
        /*0064*/ 	.byte	0xc0, 0x85, 0x00, 0x00, 0x01, 0x00, 0x00, 0x00, 0xb0, 0x8a, 0x00, 0x00, 0x01, 0x00, 0x00, 0x00
        /*0074*/ 	.byte	0xe0, 0x9a, 0x00, 0x00, 0x01, 0x00, 0x00, 0x00, 0x00, 0x9b, 0x00, 0x00, 0x01, 0x00, 0x00, 0x00
        /*0084*/ 	.byte	0x80, 0x9b, 0x00, 0x00, 0x01, 0x00, 0x00, 0x00, 0x90, 0x9b, 0x00, 0x00, 0x01, 0x00, 0x00, 0x00
        /*0094*/ 	.byte	0x60, 0x9d, 0x00, 0x00, 0x01, 0x00, 0x00, 0x00, 0xf0, 0xa5, 0x00, 0x00, 0x01, 0x00, 0x00, 0x00
        /*00a4*/ 	.byte	0xd0, 0xae, 0x00, 0x00, 0x01, 0x00, 0x00, 0x00, 0xf0, 0xbb, 0x00, 0x00


	//----- nvinfo : EIATTR_MERCURY_ISA_VERSION
	.align		4
.L_319:
        /*00b0*/ 	.byte	0x03, 0x5f
        /*00b2*/ 	.short	0x0101


	//----- nvinfo : EIATTR_INT_WARP_WIDE_INSTR_OFFSETS
	.align		4
        /*00b4*/ 	.byte	0x04, 0x31
        /*00b6*/ 	.short	(.L_321 - .L_320)


	//   ....[0]....
.L_320:
        /*00b8*/ 	.word	0x00000120


	//   ....[1]....
        /*00bc*/ 	.word	0x00000160


	//   ....[2]....
        /*00c0*/ 	.word	0x00000220


	//----- nvinfo : EIATTR_COOP_GROUP_MASK_REGIDS
	.align		4
.L_321:
        /*00c4*/ 	.byte	0x04, 0x29
        /*00c6*/ 	.short	(.L_323 - .L_322)


	//   ....[0]....
.L_322:
        /*00c8*/ 	.word	0xffffffff


	//   ....[1]....
        /*00cc*/ 	.word	0xffffffff


	//   ....[2]....
        /*00d0*/ 	.word	0xffffffff


	//   ....[3]....
        /*00d4*/ 	.word	0xffffffff


	//   ....[4]....
        /*00d8*/ 	.word	0xffffffff


	//   ....[5]....
        /*00dc*/ 	.word	0xffffffff


	//   ....[6]....
        /*00e0*/ 	.word	0xffffffff


	//   ....[7]....
        /*00e4*/ 	.word	0xffffffff


	//   ....[8]....
        /*00e8*/ 	.word	0xffffffff


	//   ....[9]....
        /*00ec*/ 	.word	0xffffffff


	//   ....[10]....
        /*00f0*/ 	.word	0xffffffff


	//   ....[11]....
        /*00f4*/ 	.word	0xffffffff


	//   ....[12]....
        /*00f8*/ 	.word	0xffffffff


	//   ....[13]....
        /*00fc*/ 	.word	0xffffffff


	//   ....[14]....
        /*0100*/ 	.word	0xffffffff


	//   ....[15]....
        /*0104*/ 	.word	0xffffffff


	//   ....[16]....
        /*0108*/ 	.word	0xffffffff


	//   ....[17]....
        /*010c*/ 	.word	0xffffffff


	//   ....[18]....
        /*0110*/ 	.word	0xffffffff


	//   ....[19]....
        /*0114*/ 	.word	0xffffffff


	//   ....[20]....
        /*0118*/ 	.word	0xffffffff


	//   ....[21]....
        /*011c*/ 	.word	0xffffffff


	//   ....[22]....
        /*0120*/ 	.word	0xffffffff


	//   ....[23]....
        /*0124*/ 	.word	0xffffffff


	//   ....[24]....
        /*0128*/ 	.word	0xffffffff


	//   ....[25]....
        /*012c*/ 	.word	0xffffffff


	//   ....[26]....
        /*0130*/ 	.word	0xffffffff


	//   ....[27]....
        /*0134*/ 	.word	0xffffffff


	//   ....[28]....
        /*0138*/ 	.word	0xffffffff


	//   ....[29]....
        /*013c*/ 	.word	0xffffffff


	//   ....[30]....
        /*0140*/ 	.word	0xffffffff


	//   ....[31]....
        /*0144*/ 	.word	0xffffffff


	//   ....[32]....
        /*0148*/ 	.word	0xffffffff


	//   ....[33]....
        /*014c*/ 	.word	0xffffffff


	//   ....[34]....
        /*0150*/ 	.word	0xffffffff


	//   ....[35]....
        /*0154*/ 	.word	0xffffffff


	//   ....[36]....
        /*0158*/ 	.word	0xffffffff


	//   ....[37]....
        /*015c*/ 	.word	0xffffffff


	//   ....[38]....
        /*0160*/ 	.word	0xffffffff


	//   ....[39]....
        /*0164*/ 	.word	0xffffffff


	//   ....[40]....
        /*0168*/ 	.word	0xffffffff


	//   ....[41]....
        /*016c*/ 	.word	0xffffffff


	//   ....[42]....
        /*0170*/ 	.word	0xffffffff


	//   ....[43]....
        /*0174*/ 	.word	0xffffffff


	//   ....[44]....
        /*0178*/ 	.word	0xffffffff


	//   ....[45]....
        /*017c*/ 	.word	0xffffffff


	//   ....[46]....
        /*0180*/ 	.word	0xffffffff


	//   ....[47]....
        /*0184*/ 	.word	0x0500000f


	//   ....[48]....
        /*0188*/ 	.word	0x0500000f


	//   ....[49]....
        /*018c*/ 	.word	0x0500000f


	//   ....[50]....
        /*0190*/ 	.word	0x0500000f


	//   ....[51]....
        /*0194*/ 	.word	0x0500000f


	//   ....[52]....
        /*0198*/ 	.word	0x0500000f


	//   ....[53]....
        /*019c*/ 	.word	0x0500000f


	//   ....[54]....
        /*01a0*/ 	.word	0x0500000f


	//   ....[55]....
        /*01a4*/ 	.word	0x0500000f


	//   ....[56]....
        /*01a8*/ 	.word	0x0500000f


	//   ....[57]....
        /*01ac*/ 	.word	0x0500000f


	//   ....[58]....
        /*01b0*/ 	.word	0x0500000f


	//   ....[59]....
        /*01b4*/ 	.word	0x0500000f


	//   ....[60]....
        /*01b8*/ 	.word	0x0500000f


	//   ....[61]....
        /*01bc*/ 	.word	0x0500000f


	//   ....[62]....
        /*01c0*/ 	.word	0x0500000f


	//   ....[63]....
        /*01c4*/ 	.word	0x0500000f


	//   ....[64]....
        /*01c8*/ 	.word	0x0500000f


	//----- nvinfo : EIATTR_COOP_GROUP_INSTR_OFFSETS
	.align		4
.L_323:
        /*01cc*/ 	.byte	0x04, 0x28
        /*01ce*/ 	.short	(.L_325 - .L_324)


	//   ....[0]....
.L_324:
        /*01d0*/ 	.word	0x00000060


	//   ....[1]....
        /*01d4*/ 	.word	0x00000130


	//   ....[2]....
        /*01d8*/ 	.word	0x00000230


	//   ....[3]....
        /*01dc*/ 	.word	0x000003a0


	//   ....[4]....
        /*01e0*/ 	.word	0x00000500


	//   ....[5]....
        /*01e4*/ 	.word	0x00000620


	//   ....[6]....
        /*01e8*/ 	.word	0x00000780


	//   ....[7]....
        /*01ec*/ 	.word	0x00001040


	//   ....[8]....
        /*01f0*/ 	.word	0x000023b0


	//   ....[9]....
        /*01f4*/ 	.word	0x000024b0


	//   ....[10]....
        /*01f8*/ 	.word	0x00002a70


	//   ....[11]....
        /*01fc*/ 	.word	0x00002ad0


	//   ....[12]....
        /*0200*/ 	.word	0x000046a0


	//   ....[13]....
        /*0204*/ 	.word	0x000046e0


	//   ....[14]....
        /*0208*/ 	.word	0x00004b90


	//   ....[15]....
        /*020c*/ 	.word	0x00004c70


	//   ....[16]....
        /*0210*/ 	.word	0x00005fa0


	//   ....[17]....
        /*0214*/ 	.word	0x00005fd0


	//   ....[18]....
        /*0218*/ 	.word	0x000060a0


	//   ....[19]....
        /*021c*/ 	.word	0x000060b0


	//   ....[20]....
        /*0220*/ 	.word	0x00006f80


	//   ....[21]....
        /*0224*/ 	.word	0x00006fc0


	//   ....[22]....
        /*0228*/ 	.word	0x00007000


	//   ....[23]....
        /*022c*/ 	.word	0x00007040


	//   ....[24]....
        /*0230*/ 	.word	0x00007050


	//   ....[25]....
        /*0234*/ 	.word	0x00007070


	//   ....[26]....
        /*0238*/ 	.word	0x000076b0


	//   ....[27]....
        /*023c*/ 	.word	0x000076c0


	//   ....[28]....
        /*0240*/ 	.word	0x000080c0


	//   ....[29]....
        /*0244*/ 	.word	0x00008ad0


	//   ....[30]....
        /*0248*/ 	.word	0x000094a0


	//   ....[31]....
        /*024c*/ 	.word	0x000094b0


	//   ....[32]....
        /*0250*/ 	.word	0x000094d0


	//   ....[33]....
        /*0254*/ 	.word	0x00009530


	//   ....[34]....
        /*0258*/ 	.word	0x000095b0


	//   ....[35]....
        /*025c*/ 	.word	0x000095e0


	//   ....[36]....
        /*0260*/ 	.word	0x00009660


	//   ....[37]....
        /*0264*/ 	.word	0x00009690


	//   ....[38]....
        /*0268*/ 	.word	0x00009710


	//   ....[39]....
        /*026c*/ 	.word	0x00009740


	//   ....[40]....
        /*0270*/ 	.word	0x000097c0


	//   ....[41]....
        /*0274*/ 	.word	0x00009800


	//   ....[42]....
        /*0278*/ 	.word	0x00009870


	//   ....[43]....
        /*027c*/ 	.word	0x000098a0


	//   ....[44]....
        /*0280*/ 	.word	0x00009920


	//   ....[45]....
        /*0284*/ 	.word	0x00009950


	//   ....[46]....
        /*0288*/ 	.word	0x0000bb80


	//   ....[47]....
        /*028c*/ 	.word	0x0000c010


	//   ....[48]....
        /*0290*/ 	.word	0x0000c190


	//   ....[49]....
        /*0294*/ 	.word	0x0000c1e0


	//   ....[50]....
        /*0298*/ 	.word	0x0000c290


	//   ....[51]....
        /*029c*/ 	.word	0x0000c360


	//   ....[52]....
        /*02a0*/ 	.word	0x0000c3f0


	//   ....[53]....
        /*02a4*/ 	.word	0x0000c4c0


	//   ....[54]....
        /*02a8*/ 	.word	0x0000c550


	//   ....[55]....
        /*02ac*/ 	.word	0x0000c620


	//   ....[56]....
        /*02b0*/ 	.word	0x0000c6b0


	//   ....[57]....
        /*02b4*/ 	.word	0x0000c780


	//   ....[58]....
        /*02b8*/ 	.word	0x0000c810


	//   ....[59]....
        /*02bc*/ 	.word	0x0000c8e0


	//   ....[60]....
        /*02c0*/ 	.word	0x0000c970


	//   ....[61]....
        /*02c4*/ 	.word	0x0000ca40


	//   ....[62]....
        /*02c8*/ 	.word	0x0000cac0


	//   ....[63]....
        /*02cc*/ 	.word	0x0000cb80


	//   ....[64]....
        /*02d0*/ 	.word	0x0000cf80


	//----- nvinfo : EIATTR_REG_RECONFIG
	.align		4
.L_325:
        /*02d4*/ 	.byte	0x01, 0x54
	.zero		2


	//----- nvinfo : EIATTR_SYSCALL_OFFSETS
	.align		4
        /*02d8*/ 	.byte	0x04, 0x46
        /*02da*/ 	.short	(.L_327 - .L_326)


	//   ....[0]....
.L_326:
        /*02dc*/ 	.word	0x00001200


	//   ....[1]....
        /*02e0*/ 	.word	0x00008750


	//   ....[2]....
        /*02e4*/ 	.word	0x00008890


	//   ....[3]....
        /*02e8*/ 	.word	0x00008980


	//   ....[4]....
        /*02ec*/ 	.word	0x000090b0


	//----- nvinfo : EIATTR_MBARRIER_INSTR_OFFSETS
	.align		4
.L_327:
        /*02f0*/ 	.byte	0x04, 0x39
        /*02f2*/ 	.short	(.L_329 - .L_328)


	//   ....[0]....
.L_328:
        /*02f4*/ 	.word	0x00000250
        /*02f8*/ 	.word	0x000000ff
        /*02fc*/ 	.word	0x00034800
        /*0300*/ 	.short	0x0100
        /*0302*/ 	.byte	0x08
	.zero		1


	//   ....[1]....
        /*0304*/ 	.word	0x00000260
        /*0308*/ 	.word	0x000000ff
        /*030c*/ 	.word	0x00034820
        /*0310*/ 	.short	0x0100
        /*0312*/ 	.byte	0x08
	.zero		1


	//   ....[2]....
        /*0314*/ 	.word	0x00000350
        /*0318*/ 	.word	0x000000ff
        /*031c*/ 	.word	0x00034830
        /*0320*/ 	.short	0x0100
        /*0322*/ 	.byte	0x08
	.zero		1


	//   ....[3]....
        /*0324*/ 	.word	0x00000360
        /*0328*/ 	.word	0x000000ff
        /*032c*/ 	.word	0x00034840
        /*0330*/ 	.short	0x0100
        /*0332*/ 	.byte	0x08
	.zero		1


	//   ....[4]....
        /*0334*/ 	.word	0x00000370
        /*0338*/ 	.word	0x000000ff
        /*033c*/ 	.word	0x00034838
        /*0340*/ 	.short	0x0100
        /*0342*/ 	.byte	0x08
	.zero		1


	//   ....[5]....
        /*0344*/ 	.word	0x00000380
        /*0348*/ 	.word	0x000000ff
        /*034c*/ 	.word	0x00034848
        /*0350*/ 	.short	0x0100
        /*0352*/ 	.byte	0x08
	.zero		1


	//   ....[6]....
        /*0354*/ 	.word	0x000004b0
        /*0358*/ 	.word	0x000000ff
        /*035c*/ 	.word	0x00034850
        /*0360*/ 	.short	0x0100
        /*0362*/ 	.byte	0x08
	.zero		1


	//   ....[7]....
        /*0364*/ 	.word	0x000004c0
        /*0368*/ 	.word	0x000000ff
        /*036c*/ 	.word	0x00034860
        /*0370*/ 	.short	0x0100
        /*0372*/ 	.byte	0x08
	.zero		1


	//   ....[8]....
        /*0374*/ 	.word	0x000004d0
        /*0378*/ 	.word	0x000000ff
        /*037c*/ 	.word	0x00034858
        /*0380*/ 	.short	0x0100
        /*0382*/ 	.byte	0x08
	.zero		1


	//   ....[9]....
        /*0384*/ 	.word	0x000004e0
        /*0388*/ 	.word	0x000000ff
        /*038c*/ 	.word	0x00034868
        /*0390*/ 	.short	0x0100
        /*0392*/ 	.byte	0x08
	.zero		1


	//   ....[10]....
        /*0394*/ 	.word	0x000005d0
        /*0398*/ 	.word	0x000000ff
        /*039c*/ 	.word	0x00034870
        /*03a0*/ 	.short	0x0100
        /*03a2*/ 	.byte	0x06
	.zero		1


	//   ....[11]....
        /*03a4*/ 	.word	0x000005e0
        /*03a8*/ 	.word	0x000000ff
        /*03ac*/ 	.word	0x00034880
        /*03b0*/ 	.short	0x0100
        /*03b2*/ 	.byte	0x06
	.zero		1


	//   ....[12]....
        /*03b4*/ 	.word	0x000005f0
        /*03b8*/ 	.word	0x000000ff
        /*03bc*/ 	.word	0x00034878
        /*03c0*/ 	.short	0x0100
        /*03c2*/ 	.byte	0x06
	.zero		1


	//   ....[13]....
        /*03c4*/ 	.word	0x00000600
        /*03c8*/ 	.word	0x000000ff
        /*03cc*/ 	.word	0x00034888
        /*03d0*/ 	.short	0x0100
        /*03d2*/ 	.byte	0x06
	.zero		1


	//   ....[14]....
        /*03d4*/ 	.word	0x00000730
        /*03d8*/ 	.word	0x000000ff
        /*03dc*/ 	.word	0x00034890
        /*03e0*/ 	.short	0x0100
        /*03e2*/ 	.byte	0x08
	.zero		1


	//   ....[15]....
        /*03e4*/ 	.word	0x00000740
        /*03e8*/ 	.word	0x000000ff
        /*03ec*/ 	.word	0x000348a0
        /*03f0*/ 	.short	0x0100
        /*03f2*/ 	.byte	0x08
	.zero		1


	//   ....[16]....
        /*03f4*/ 	.word	0x00000750
        /*03f8*/ 	.word	0x000000ff
        /*03fc*/ 	.word	0x00034898
        /*0400*/ 	.short	0x0100
        /*0402*/ 	.byte	0x08
	.zero		1


	//   ....[17]....
        /*0404*/ 	.word	0x00000760
        /*0408*/ 	.word	0x000000ff
        /*040c*/ 	.word	0x000348a8
        /*0410*/ 	.short	0x0100
        /*0412*/ 	.byte	0x08
	.zero		1


	//   ....[18]....
        /*0414*/ 	.word	0x00000890
        /*0418*/ 	.word	0x000000ff
        /*041c*/ 	.word	0x000348b0
        /*0420*/ 	.short	0x0100
        /*0422*/ 	.byte	0x08
	.zero		1


	//   ....[19]....
        /*0424*/ 	.word	0x000008a0
        /*0428*/ 	.word	0x000000ff
        /*042c*/ 	.word	0x000348c0
        /*0430*/ 	.short	0x0100
        /*0432*/ 	.byte	0x08
	.zero		1


	//   ....[20]....
        /*0434*/ 	.word	0x000008b0
        /*0438*/ 	.word	0x000000ff
        /*043c*/ 	.word	0x000348b8
        /*0440*/ 	.short	0x0100
        /*0442*/ 	.byte	0x08
	.zero		1


	//   ....[21]....
        /*0444*/ 	.word	0x000008c0
        /*0448*/ 	.word	0x000000ff
        /*044c*/ 	.word	0x000348c8
        /*0450*/ 	.short	0x0100
        /*0452*/ 	.byte	0x08
	.zero		1


	//   ....[22]....
        /*0454*/ 	.word	0x00001230
        /*0458*/ 	.word	0x000000ff
        /*045c*/ 	.word	0x00034800
        /*0460*/ 	.short	0x010a
        /*0462*/ 	.byte	0x24
	.zero		1


	//   ....[23]....
        /*0464*/ 	.word	0x00001290
        /*0468*/ 	.word	0x000000ff
        /*046c*/ 	.word	0x00034830
        /*0470*/ 	.short	0x010a
        /*0472*/ 	.byte	0x24
	.zero		1


	//   ....[24]....
        /*0474*/ 	.word	0x00001310
        /*0478*/ 	.word	0x000000ff
        /*047c*/ 	.word	0x00034830
        /*0480*/ 	.short	0x010a
        /*0482*/ 	.byte	0x24
	.zero		1


	//   ....[25]....
        /*0484*/ 	.word	0x00003040
        /*0488*/ 	.word	0x00000007
        /*048c*/ 	.word	0x00000000
        /*0490*/ 	.short	0x0101
        /*0492*/ 	.byte	0x3f
	.zero		1


	//   ....[26]....
        /*0494*/ 	.word	0x00003ad0
        /*0498*/ 	.word	0x000000ff
        /*049c*/ 	.word	0x00034830
        /*04a0*/ 	.short	0x010a
        /*04a2*/ 	.byte	0x27
	.zero		1


	//   ....[27]....
        /*04a4*/ 	.word	0x00003b10
        /*04a8*/ 	.word	0x000000ff
        /*04ac*/ 	.word	0x00034830
        /*04b0*/ 	.short	0x010a
        /*04b2*/ 	.byte	0x27
	.zero		1


	//   ....[28]....
        /*04b4*/ 	.word	0x00004360
        /*04b8*/ 	.word	0x000000ff
        /*04bc*/ 	.word	0x00034850
        /*04c0*/ 	.short	0x010a
        /*04c2*/ 	.byte	0x07
	.zero		1


	//   ....[29]....
        /*04c4*/ 	.word	0x000043a0
        /*04c8*/ 	.word	0x000000ff
        /*04cc*/ 	.word	0x00034850
        /*04d0*/ 	.short	0x010a
        /*04d2*/ 	.byte	0x07
	.zero		1


	//   ....[30]....
        /*04d4*/ 	.word	0x00005550
        /*04d8*/ 	.word	0x0000001b
        /*04dc*/ 	.word	0x00000000
        /*04e0*/ 	.short	0x0101
        /*04e2*/ 	.byte	0x3f
	.zero		1


	//   ....[31]....
        /*04e4*/ 	.word	0x000055b0
        /*04e8*/ 	.word	0x0000001e
        /*04ec*/ 	.word	0x00000000
        /*04f0*/ 	.short	0x0101
        /*04f2*/ 	.byte	0x3f
	.zero		1


	//   ....[32]....
        /*04f4*/ 	.word	0x00005ef0
        /*04f8*/ 	.word	0x0000000c
        /*04fc*/ 	.word	0x00034850
        /*0500*/ 	.short	0x010a
        /*0502*/ 	.byte	0x3f
	.zero		1


	//   ....[33]....
        /*0504*/ 	.word	0x00005f30
        /*0508*/ 	.word	0x0000000c
        /*050c*/ 	.word	0x00034850
        /*0510*/ 	.short	0x010a
        /*0512*/ 	.byte	0x3f
	.zero		1


	//   ....[34]....
        /*0514*/ 	.word	0x000063f0
        /*0518*/ 	.word	0x0000000c
        /*051c*/ 	.word	0x00000000
        /*0520*/ 	.short	0x0101
        /*0522*/ 	.byte	0x3f
	.zero		1


	//   ....[35]....
        /*0524*/ 	.word	0x00007060
        /*0528*/ 	.word	0x000000ff
        /*052c*/ 	.word	0x00000000
        /*0530*/ 	.short	0x0101
        /*0532*/ 	.byte	0x04
	.zero		1


	//   ....[36]....
        /*0534*/ 	.word	0x00008cd0
        /*0538*/ 	.word	0x000000ff
        /*053c*/ 	.word	0x00034840
        /*0540*/ 	.short	0x010a
        /*0542*/ 	.byte	0x26
	.zero		1


	//   ....[37]....
        /*0544*/ 	.word	0x00009a80
        /*0548*/ 	.word	0x000000ff
        /*054c*/ 	.word	0x00034800
        /*0550*/ 	.short	0x0107
        /*0552*/ 	.byte	0x26
	.zero		1


	//   ....[38]....
        /*0554*/ 	.word	0x00009af0
        /*0558*/ 	.word	0x000000ff
        /*055c*/ 	.word	0x00034800
        /*0560*/ 	.short	0x0101
        /*0562*/ 	.byte	0x26
	.zero		1


	//   ....[39]....
        /*0564*/ 	.word	0x00009b10
        /*0568*/ 	.word	0x000000ff
        /*056c*/ 	.word	0x00034820
        /*0570*/ 	.short	0x010a
        /*0572*/ 	.byte	0x26
	.zero		1


	//   ....[40]....
        /*0574*/ 	.word	0x00009ee0
        /*0578*/ 	.word	0x000000ff
        /*057c*/ 	.word	0x00034848
        /*0580*/ 	.short	0x010a
        /*0582*/ 	.byte	0x26
	.zero		1


	//   ....[41]....
        /*0584*/ 	.word	0x0000a280
        /*0588*/ 	.word	0x000000ff
        /*058c*/ 	.word	0x00034860
        /*0590*/ 	.short	0x010a
        /*0592*/ 	.byte	0x26
	.zero		1


	//   ....[42]....
        /*0594*/ 	.word	0x0000a770
        /*0598*/ 	.word	0x000000ff
        /*059c*/ 	.word	0x00034840
        /*05a0*/ 	.short	0x010a
        /*05a2*/ 	.byte	0x26
	.zero		1


	//   ....[43]....
        /*05a4*/ 	.word	0x0000ab20
        /*05a8*/ 	.word	0x000000ff
        /*05ac*/ 	.word	0x00034868
        /*05b0*/ 	.short	0x010a
        /*05b2*/ 	.byte	0x26
	.zero		1


	//   ....[44]....
        /*05b4*/ 	.word	0x0000b060
        /*05b8*/ 	.word	0x000000ff
        /*05bc*/ 	.word	0x00034848
        /*05c0*/ 	.short	0x010a
        /*05c2*/ 	.byte	0x26
	.zero		1


	//   ....[45]....
        /*05c4*/ 	.word	0x0000b3f0
        /*05c8*/ 	.word	0x000000ff
        /*05cc*/ 	.word	0x00034860
        /*05d0*/ 	.short	0x010a
        /*05d2*/ 	.byte	0x26
	.zero		1


	//   ....[46]....
        /*05d4*/ 	.word	0x0000b780
        /*05d8*/ 	.word	0x00000003
        /*05dc*/ 	.word	0x00034860
        /*05e0*/ 	.short	0x010a
        /*05e2*/ 	.byte	0x3f
	.zero		1


	//   ....[47]....
        /*05e4*/ 	.word	0x0000bb10
        /*05e8*/ 	.word	0x00000002
        /*05ec*/ 	.word	0x00034820
        /*05f0*/ 	.short	0x010a
        /*05f2*/ 	.byte	0x3f
	.zero		1


	//   ....[48]....
        /*05f4*/ 	.word	0x0000bc90
        /*05f8*/ 	.word	0x00000007
        /*05fc*/ 	.word	0x00000000
        /*0600*/ 	.short	0x010a
        /*0602*/ 	.byte	0x3f
	.zero		1


	//   ....[49]....
        /*0604*/ 	.word	0x0000bd00
        /*0608*/ 	.word	0x00000008
        /*060c*/ 	.word	0x00000000
        /*0610*/ 	.short	0x010a
        /*0612*/ 	.byte	0x3f
	.zero		1


	//   ....[50]....
        /*0614*/ 	.word	0x0000bd60
        /*0618*/ 	.word	0x00000007
        /*061c*/ 	.word	0x00000000
        /*0620*/ 	.short	0x010a
        /*0622*/ 	.byte	0x3f
	.zero		1


	//   ....[51]....
        /*0624*/ 	.word	0x0000bd90
        /*0628*/ 	.word	0x00000006
        /*062c*/ 	.word	0x00000000
        /*0630*/ 	.short	0x010a
        /*0632*/ 	.byte	0x3f
	.zero		1


	//   ....[52]....
        /*0634*/ 	.word	0x0000be00
        /*0638*/ 	.word	0x00000000
        /*063c*/ 	.word	0x00034800
        /*0640*/ 	.short	0x010a
        /*0642*/ 	.byte	0x3f
	.zero		1


	//   ....[53]....
        /*0644*/ 	.word	0x0000be60
        /*0648*/ 	.word	0x00000000
        /*064c*/ 	.word	0x00034830
        /*0650*/ 	.short	0x010a
        /*0652*/ 	.byte	0x3f
	.zero		1


	//   ....[54]....
        /*0654*/ 	.word	0x0000bec0
        /*0658*/ 	.word	0x00000006
        /*065c*/ 	.word	0x00034830
        /*0660*/ 	.short	0x010a
        /*0662*/ 	.byte	0x3f
	.zero		1


	//   ....[55]....
        /*0664*/ 	.word	0x0000bf20
        /*0668*/ 	.word	0x00000006
        /*066c*/ 	.word	0x00034850
        /*0670*/ 	.short	0x010a
        /*0672*/ 	.byte	0x3f
	.zero		1


	//   ....[56]....
        /*0674*/ 	.word	0x0000bf70
        /*0678*/ 	.word	0x0000000c
        /*067c*/ 	.word	0x00034850
        /*0680*/ 	.short	0x010a
        /*0682*/ 	.byte	0x3f
	.zero		1


	//   ....[57]....
        /*0684*/ 	.word	0x0000c0d0
        /*0688*/ 	.word	0x00000003
        /*068c*/ 	.word	0x00034840
        /*0690*/ 	.short	0x010a
        /*0692*/ 	.byte	0x3f
	.zero		1


	//   ....[58]....
        /*0694*/ 	.word	0x0000cbc0
        /*0698*/ 	.word	0x00000003
        /*069c*/ 	.word	0x00034820
        /*06a0*/ 	.short	0x010a
        /*06a2*/ 	.byte	0x3f
	.zero		1


	//   ....[59]....
        /*06a4*/ 	.word	0x0000cc20
        /*06a8*/ 	.word	0x00000003
        /*06ac*/ 	.word	0x00034848
        /*06b0*/ 	.short	0x010a
        /*06b2*/ 	.byte	0x3f
	.zero		1


	//   ....[60]....
        /*06b4*/ 	.word	0x0000cc80
        /*06b8*/ 	.word	0x00000003
        /*06bc*/ 	.word	0x00034860
        /*06c0*/ 	.short	0x010a
        /*06c2*/ 	.byte	0x3f
	.zero		1


	//   ....[61]....
        /*06c4*/ 	.word	0x0000cce0
        /*06c8*/ 	.word	0x00000003
        /*06cc*/ 	.word	0x00034840
        /*06d0*/ 	.short	0x010a
        /*06d2*/ 	.byte	0x3f
	.zero		1


	//   ....[62]....
        /*06d4*/ 	.word	0x0000cd40
        /*06d8*/ 	.word	0x00000003
        /*06dc*/ 	.word	0x00034868
        /*06e0*/ 	.short	0x010a
        /*06e2*/ 	.byte	0x3f
	.zero		1


	//   ....[63]....
        /*06e4*/ 	.word	0x0000cda0
        /*06e8*/ 	.word	0x00000003
        /*06ec*/ 	.word	0x00034848
        /*06f0*/ 	.short	0x010a
        /*06f2*/ 	.byte	0x3f
	.zero		1


	//   ....[64]....
        /*06f4*/ 	.word	0x0000ce00
        /*06f8*/ 	.word	0x00000003
        /*06fc*/ 	.word	0x00034860
        /*0700*/ 	.short	0x010a
        /*0702*/ 	.byte	0x3f
	.zero		1


	//   ....[65]....
        /*0704*/ 	.word	0x0000ce50
        /*0708*/ 	.word	0x00000003
        /*070c*/ 	.word	0x00034860
        /*0710*/ 	.short	0x010a
        /*0712*/ 	.byte	0x3f
	.zero		1


	//   ....[66]....
        /*0714*/ 	.word	0x0000cea0
        /*0718*/ 	.word	0x00000002
        /*071c*/ 	.word	0x00034820
        /*0720*/ 	.short	0x010a
        /*0722*/ 	.byte	0x3f
	.zero		1


	//   ....[67]....
        /*0724*/ 	.word	0x0000d040
        /*0728*/ 	.word	0x00000007
        /*072c*/ 	.word	0x00000000
        /*0730*/ 	.short	0x010a
        /*0732*/ 	.byte	0x3f
	.zero		1


	//   ....[68]....
        /*0734*/ 	.word	0x0000d090
        /*0738*/ 	.word	0x00000008
        /*073c*/ 	.word	0x00000000
        /*0740*/ 	.short	0x010a
        /*0742*/ 	.byte	0x3f
	.zero		1


	//   ....[69]....
        /*0744*/ 	.word	0x0000d0e0
        /*0748*/ 	.word	0x00000007
        /*074c*/ 	.word	0x00000000
        /*0750*/ 	.short	0x010a
        /*0752*/ 	.byte	0x3f
	.zero		1


	//----- nvinfo : EIATTR_NUM_MBARRIERS
	.align		4
.L_329:
        /*0754*/ 	.byte	0x03, 0x38
        /*0756*/ 	.short	0x0016


	//----- nvinfo : EIATTR_EXIT_INSTR_OFFSETS
	.align		4
        /*0758*/ 	.byte	0x04, 0x1c
        /*075a*/ 	.short	(.L_331 - .L_330)


	//   ....[0]....
.L_330:
        /*075c*/ 	.word	0x0000bde0


	//----- nvinfo : EIATTR_MAX_THREADS
	.align		4
.L_331:
        /*0760*/ 	.byte	0x04, 0x05
        /*0762*/ 	.short	(.L_333 - .L_332)
.L_332:
        /*0764*/ 	.word	0x00000180
        /*0768*/ 	.word	0x00000001
        /*076c*/ 	.word	0x00000001


	//----- nvinfo : EIATTR_CRS_STACK_SIZE
	.align		4
.L_333:
        /*0770*/ 	.byte	0x04, 0x1e
        /*0772*/ 	.short	(.L_335 - .L_334)
.L_334:
        /*0774*/ 	.word	0x00000000


	//----- nvinfo : EIATTR_CBANK_PARAM_SIZE
	.align		4
.L_335:
        /*0778*/ 	.byte	0x03, 0x19
        /*077a*/ 	.short	0x0a70


	//----- nvinfo : EIATTR_PARAM_CBANK
	.align		4
        /*077c*/ 	.byte	0x04, 0x0a
        /*077e*/ 	.short	(.L_337 - .L_336)
	.align		4
.L_336:
        /*0780*/ 	.word	index@(.nv.constant0._ZN7cutlass13device_kernelIN5flash11enable_sm90INS1_16FlashAttnFwdSm90INS1_25CollectiveMainloopFwdSm90ILi2EN4cute5tupleIJNS5_1CILi1EEES8_S8_EEENS6_IJNS7_ILi128EEESA_NS7_ILi192EEEEEELi128ENS_10bfloat16_tEfNS_4arch4Sm90ELb0ELb0ELb0ELb0ELb0ELb0ELb0ELb1ELb1ELb1ELb1ELb0EEENS1_21CollectiveEpilogueFwdINS6_IJSA_SA_SA_EEES9_SD_SF_Li256ELb0ELb1ELb1ELb0EEENS1_19SingleTileSchedulerILb0ELb1ELb1ELi128EEEEEEEEEvNT_6ParamsE)
        /*0784*/ 	.short	0x0210
        /*0786*/ 	.short	0x0a70


	//----- nvinfo : EIATTR_SW_WAR
	.align		4
.L_337:
        /*0788*/ 	.byte	0x04, 0x36
        /*078a*/ 	.short	(.L_339 - .L_338)
.L_338:
        /*078c*/ 	.word	0x00000008
.L_339:


//--------------------- .nv.info._ZN7cutlass13device_kernelIN5flash11enable_sm90INS1_16FlashAttnFwdSm90INS1_25CollectiveMainloopFwdSm90ILi2EN4cute5tupleIJNS5_1CILi1EEES8_S8_EEENS6_IJNS7_ILi128EEESA_NS7_ILi192EEEEEELi128ENS_10bfloat16_tEfNS_4arch4Sm90ELb0ELb0ELb0ELb1ELb0ELb0ELb0ELb1ELb1ELb1ELb1ELb0EEENS1_21CollectiveEpilogueFwdINS6_IJSA_SA_SA_EEES9_SD_SF_Li256ELb1ELb1ELb1ELb0EEENS1_36VarlenDynamicPersistentTileSchedulerILi128ELi128ELi256ELi128ELb1ELb1ELb1ELb0ELb1ELb1EEEEEEEEEvNT_6ParamsE --------------------------
	.section	.nv.info._ZN7cutlass13device_kernelIN5flash11enable_sm90INS1_16FlashAttnFwdSm90INS1_25CollectiveMainloopFwdSm90ILi2EN4cute5tupleIJNS5_1CILi1EEES8_S8_EEENS6_IJNS7_ILi128EEESA_NS7_ILi192EEEEEELi128ENS_10bfloat16_tEfNS_4arch4Sm90ELb0ELb0ELb0ELb1ELb0ELb0ELb0ELb1ELb1ELb1ELb1ELb0EEENS1_21CollectiveEpilogueFwdINS6_IJSA_SA_SA_EEES9_SD_SF_Li256ELb1ELb1ELb1ELb0EEENS1_36VarlenDynamicPersistentTileSchedulerILi128ELi128ELi256ELi128ELb1ELb1ELb1ELb0ELb1ELb1EEEEEEEEEvNT_6ParamsE,"",@"SHT_CUDA_INFO"
	.sectionflags	@""
	.align	4


	//----- nvinfo : EIATTR_CUDA_API_VERSION
	.align		4
        /*0000*/ 	.byte	0x04, 0x37
        /*0002*/ 	.short	(.L_341 - .L_340)
.L_340:
        /*0004*/ 	.word	0x00000082


	//----- nvinfo : EIATTR_KPARAM_INFO
	.align		4
.L_341:
        /*0008*/ 	.byte	0x04, 0x17
        /*000a*/ 	.short	(.L_343 - .L_342)
.L_342:
        /*000c*/ 	.word	0x00000000
        /*0010*/ 	.short	0x0000
        /*0012*/ 	.short	0x0070
        /*0014*/ 	.byte	0x00, 0xf0, 0x01, 0x2a


	//----- nvinfo : EIATTR_SPARSE_MMA_MASK
	.align		4
.L_343:
        /*0018*/ 	.byte	0x03, 0x50
        /*001a*/ 	.short	0x0000


	//----- nvinfo : EIATTR_MAXREG_COUNT
	.align		4
        /*001c*/ 	.byte	0x03, 0x1b
        /*001e*/ 	.short	0x00a8


	//----- nvinfo : EIATTR_NUM_BARRIERS
	.align		4
        /*0020*/ 	.byte	0x02, 0x4c
        /*0022*/ 	.byte	0x09
	.zero		1


	//----- nvinfo : EIATTR_EXTERNS
	.align		4
        /*0024*/ 	.byte	0x04, 0x0f
        /*0026*/ 	.short	(.L_345 - .L_344)


	//   ....[0]....
	.align		4
.L_344:
        /*0028*/ 	.word	index@(__assertfail)


	//----- nvinfo : EIATTR_ANNOTATIONS
	.align		4
.L_345:
        /*002c*/ 	.byte	0x04, 0x55
        /*002e*/ 	.short	(.L_347 - .L_346)


	//   ....[0]....
.L_346:
        /* <DEDUP_REMOVED lines=70> */
        /*0484*/ 	.byte	0x80, 0x17, 0x01, 0x00


	//----- nvinfo : EIATTR_MERCURY_ISA_VERSION
	.align		4
.L_347:
        /*0488*/ 	.byte	0x03, 0x5f
        /*048a*/ 	.short	0x0101


	//----- nvinfo : EIATTR_UNUSED_LOAD_BYTE_OFFSET
	.align		4
        /*048c*/ 	.byte	0x04, 0x44
        /*048e*/ 	.short	(.L_349 - .L_348)


	//   ....[0]....
.L_348:
        /*0490*/ 	.word	0x000009f0
        /*0494*/ 	.word	0x0000fff0


	//   ....[1]....
        /*0498*/ 	.word	0x000070c0
        /*049c*/ 	.word	0x0000fff0


	//----- nvinfo : EIATTR_INT_WARP_WIDE_INSTR_OFFSETS
	.align		4
.L_349:
        /*04a0*/ 	.byte	0x04, 0x31
        /*04a2*/ 	.short	(.L_351 - .L_350)


	//   ....[0]....
.L_350:
        /*04a4*/ 	.word	0x00000120


	//   ....[1]....
        /*04a8*/ 	.word	0x00000160


	//   ....[2]....
        /*04ac*/ 	.word	0x00000220


	//   ....[3]....
        /*04b0*/ 	.word	0x0000b3b0


	//   ....[4]....
        /*04b4*/ 	.word	0x0000b440


	//   ....[5]....
        /*04b8*/ 	.word	0x0000eec0


	//   ....[6]....
        /*04bc*/ 	.word	0x0000ef20


	//----- nvinfo : EIATTR_COOP_GROUP_MASK_REGIDS
	.align		4
.L_351:
        /*04c0*/ 	.byte	0x04, 0x29
        /*04c2*/ 	.short	(.L_353 - .L_352)


	//   ....[0]....
.L_352:
        /*04c4*/ 	.word	0xffffffff


	//   ....[1]....
        /*04c8*/ 	.word	0xffffffff


	//   ....[2]....
        /*04cc*/ 	.word	0xffffffff


	//   ....[3]....
        /*04d0*/ 	.word	0xffffffff


	//   ....[4]....
        /*04d4*/ 	.word	0xffffffff


	//   ....[5]....
        /*04d8*/ 	.word	0xffffffff


	//   ....[6]....
        /*04dc*/ 	.word	0xffffffff


	//   ....[7]....
        /*04e0*/ 	.word	0xffffffff


	//   ....[8]....
        /*04e4*/ 	.word	0xffffffff


	//   ....[9]....
        /*04e8*/ 	.word	0xffffffff


	//   ....[10]....
        /*04ec*/ 	.word	0xffffffff


	//   ....[11]....
        /*04f0*/ 	.word	0xffffffff


	//   ....[12]....
        /*04f4*/ 	.word	0xffffffff


	//   ....[13]....
        /*04f8*/ 	.word	0xffffffff


	//   ....[14]....
        /*04fc*/ 	.word	0xffffffff


	//   ....[15]....
        /*0500*/ 	.word	0xffffffff


	//   ....[16]....
        /*0504*/ 	.word	0xffffffff


	//   ....[17]....
        /*0508*/ 	.word	0xffffffff


	//   ....[18]....
        /*050c*/ 	.word	0xffffffff


	//   ....[19]....
        /*0510*/ 	.word	0xffffffff


	//   ....[20]....
        /*0514*/ 	.word	0xffffffff


	//   ....[21]....
        /*0518*/ 	.word	0xffffffff


	//   ....[22]....
        /*051c*/ 	.word	0xffffffff


	//   ....[23]....
        /*0520*/ 	.word	0xffffffff


	//   ....[24]....
        /*0524*/ 	.word	0xffffffff


	//   ....[25]....
        /*0528*/ 	.word	0xffffffff


	//   ....[26]....
        /*052c*/ 	.word	0xffffffff


	//   ....[27]....
        /*0530*/ 	.word	0xffffffff


	//   ....[28]....
        /*0534*/ 	.word	0xffffffff


	//   ....[29]....
        /*0538*/ 	.word	0xffffffff


	//   ....[30]....
        /*053c*/ 	.word	0xffffffff


	//   ....[31]....
        /*0540*/ 	.word	0xffffffff


	//   ....[32]....
        /*0544*/ 	.word	0xffffffff


	//   ....[33]....
        /*0548*/ 	.word	0xffffffff


	//   ....[34]....
        /*054c*/ 	.word	0xffffffff


	//   ....[35]....
        /*0550*/ 	.word	0xffffffff


	//   ....[36]....
        /*0554*/ 	.word	0xffffffff


	//   ....[37]....
        /*0558*/ 	.word	0xffffffff


	//   ....[38]....
        /*055c*/ 	.word	0xffffffff


	//   ....[39]....
        /*0560*/ 	.word	0xffffffff


	//   ....[40]....
        /*0564*/ 	.word	0xffffffff


	//   ....[41]....
        /*0568*/ 	.word	0xffffffff


	//   ....[42]....
        /*056c*/ 	.word	0xffffffff


	//   ....[43]....
        /*0570*/ 	.word	0xffffffff


	//   ....[44]....
        /*0574*/ 	.word	0xffffffff


	//   ....[45]....
        /*0578*/ 	.word	0xffffffff


	//   ....[46]....
        /*057c*/ 	.word	0xffffffff


	//   ....[47]....
        /*0580*/ 	.word	0xffffffff


	//   ....[48]....
        /*0584*/ 	.word	0xffffffff


	//   ....[49]....
        /*0588*/ 	.word	0xffffffff


	//   ....[50]....
        /*058c*/ 	.word	0xffffffff


	//   ....[51]....
        /*0590*/ 	.word	0xffffffff


	//   ....[52]....
        /*0594*/ 	.word	0xffffffff


	//   ....[53]....
        /*0598*/ 	.word	0xffffffff


	//   ....[54]....
        /*059c*/ 	.word	0xffffffff


	//   ....[55]....
        /*05a0*/ 	.word	0xffffffff


	//   ....[56]....
        /*05a4*/ 	.word	0xffffffff


	//   ....[57]....
        /*05a8*/ 	.word	0xffffffff


	//   ....[58]....
        /*05ac*/ 	.word	0xffffffff


	//   ....[59]....
        /*05b0*/ 	.word	0xffffffff


	//   ....[60]....
        /*05b4*/ 	.word	0xffffffff


	//   ....[61]....
        /*05b8*/ 	.word	0xffffffff


	//   ....[62]....
        /*05bc*/ 	.word	0xffffffff


	//   ....[63]....
        /*05c0*/ 	.word	0xffffffff


	//   ....[64]....
        /*05c4*/ 	.word	0xffffffff


	//   ....[65]....
        /*05c8*/ 	.word	0xffffffff


	//   ....[66]....
        /*05cc*/ 	.word	0xffffffff


	//   ....[67]....
        /*05d0*/ 	.word	0xffffffff


	//   ....[68]....
        /*05d4*/ 	.word	0xffffffff


	//   ....[69]....
        /*05d8*/ 	.word	0xffffffff


	//   ....[70]....
        /*05dc*/ 	.word	0xffffffff


	//   ....[71]....
        /*05e0*/ 	.word	0xffffffff


	//   ....[72]....
        /*05e4*/ 	.word	0xffffffff


	//   ....[73]....
        /*05e8*/ 	.word	0xffffffff


	//   ....[74]....
        /*05ec*/ 	.word	0xffffffff


	//   ....[75]....
        /*05f0*/ 	.word	0xffffffff


	//   ....[76]....
        /*05f4*/ 	.word	0xffffffff


	//   ....[77]....
        /*05f8*/ 	.word	0xffffffff


	//   ....[78]....
        /*05fc*/ 	.word	0xffffffff


	//   ....[79]....
        /*0600*/ 	.word	0xffffffff


	//   ....[80]....
        /*0604*/ 	.word	0xffffffff


	//   ....[81]....
        /*0608*/ 	.word	0xffffffff


	//   ....[82]....
        /*060c*/ 	.word	0xffffffff


	//   ....[83]....
        /*0610*/ 	.word	0xffffffff


	//   ....[84]....
        /*0614*/ 	.word	0xffffffff


	//   ....[85]....
        /*0618*/ 	.word	0xffffffff


	//   ....[86]....
        /*061c*/ 	.word	0xffffffff


	//   ....[87]....
        /*0620*/ 	.word	0xffffffff


	//   ....[88]....
        /*0624*/ 	.word	0xffffffff


	//   ....[89]....
        /*0628*/ 	.word	0xffffffff


	//   ....[90]....
        /*062c*/ 	.word	0xffffffff


	//   ....[91]....
        /*0630*/ 	.word	0xffffffff


	//   ....[92]....
        /*0634*/ 	.word	0xffffffff


	//   ....[93]....
        /*0638*/ 	.word	0xffffffff


	//   ....[94]....
        /*063c*/ 	.word	0xffffffff


	//   ....[95]....
        /*0640*/ 	.word	0xffffffff


	//   ....[96]....
        /*0644*/ 	.word	0xffffffff


	//   ....[97]....
        /*0648*/ 	.word	0x0500000f


	//   ....[98]....
        /*064c*/ 	.word	0x0500000f


	//   ....[99]....
        /*0650*/ 	.word	0x0500000f


	//   ....[100]....
        /*0654*/ 	.word	0x0500000f


	//   ....[101]....
        /*0658*/ 	.word	0x0500000f


	//   ....[102]....
        /*065c*/ 	.word	0x0500000f


	//   ....[103]....
        /*0660*/ 	.word	0x0500000f


	//   ....[104]....
        /*0664*/ 	.word	0x0500000f


	//   ....[105]....
        /*0668*/ 	.word	0x0500000f


	//   ....[106]....
        /*066c*/ 	.word	0x0500000f


	//   ....[107]....
        /*0670*/ 	.word	0x0500000f


	//   ....[108]....
        /*0674*/ 	.word	0x0500000f


	//   ....[109]....
        /*0678*/ 	.word	0x0500000f


	//   ....[110]....
        /*067c*/ 	.word	0x0500000f


	//   ....[111]....
        /*0680*/ 	.word	0x0500000f


	//   ....[112]....
        /*0684*/ 	.word	0x0500000f


	//   ....[113]....
        /*0688*/ 	.word	0x0500000f


	//   ....[114]....
        /*068c*/ 	.word	0x0500000f


	//   ....[115]....
        /*0690*/ 	.word	0x0500000f


	//   ....[116]....
        /*0694*/ 	.word	0x0500000f


	//   ....[117]....
        /*0698*/ 	.word	0x0500000f


	//   ....[118]....
        /*069c*/ 	.word	0x0500000f


	//   ....[119]....
        /*06a0*/ 	.word	0x0500000f


	//   ....[120]....
        /*06a4*/ 	.word	0x0500000f


	//   ....[121]....
        /*06a8*/ 	.word	0x0500000f


	//   ....[122]....
        /*06ac*/ 	.word	0x0500000f


	//   ....[123]....
        /*06b0*/ 	.word	0x0500000f


	//   ....[124]....
        /*06b4*/ 	.word	0x0500000f


	//   ....[125]....
        /*06b8*/ 	.word	0x0500000f


	//   ....[126]....
        /*06bc*/ 	.word	0x0500000f


	//   ....[127]....
        /*06c0*/ 	.word	0x0500000f


	//   ....[128]....
        /*06c4*/ 	.word	0x0500000f


	//   ....[129]....
        /*06c8*/ 	.word	0x0500000f


	//   ....[130]....
        /*06cc*/ 	.word	0x0500000f


	//   ....[131]....
        /*06d0*/ 	.word	0x0500000f


	//   ....[132]....
        /*06d4*/ 	.word	0x0500000f


	//----- nvinfo : EIATTR_COOP_GROUP_INSTR_OFFSETS
	.align		4
.L_353:
        /*06d8*/ 	.byte	0x04, 0x28
        /*06da*/ 	.short	(.L_355 - .L_354)


	//   ....[0]....
.L_354:
        /*06dc*/ 	.word	0x00000060


	//   ....[1]....
        /*06e0*/ 	.word	0x00000130


	//   ....[2]....
        /*06e4*/ 	.word	0x00000230


	//   ....[3]....
        /*06e8*/ 	.word	0x000003a0


	//   ....[4]....
        /*06ec*/ 	.word	0x00000500


	//   ....[5]....
        /*06f0*/ 	.word	0x00000620


	//   ....[6]....
        /*06f4*/ 	.word	0x00000780


	//   ....[7]....
        /*06f8*/ 	.word	0x00001730


	//   ....[8]....
        /*06fc*/ 	.word	0x00002a60


	//   ....[9]....
        /*0700*/ 	.word	0x00002b60


	//   ....[10]....
        /*0704*/ 	.word	0x00003140


	//   ....[11]....
        /*0708*/ 	.word	0x000031e0


	//   ....[12]....
        /*070c*/ 	.word	0x00004e00


	//   ....[13]....
        /*0710*/ 	.word	0x00004e30


	//   ....[14]....
        /*0714*/ 	.word	0x00005240


	//   ....[15]....
        /*0718*/ 	.word	0x000052f0


	//   ....[16]....
        /*071c*/ 	.word	0x000066c0


	//   ....[17]....
        /*0720*/ 	.word	0x00006720


	//   ....[18]....
        /*0724*/ 	.word	0x00006800


	//   ....[19]....
        /*0728*/ 	.word	0x00006b40


	//   ....[20]....
        /*072c*/ 	.word	0x00007b40


	//   ....[21]....
        /*0730*/ 	.word	0x00007b80


	//   ....[22]....
        /*0734*/ 	.word	0x00007ba0


	//   ....[23]....
        /*0738*/ 	.word	0x00007bd0


	//   ....[24]....
        /*073c*/ 	.word	0x00008250


	//   ....[25]....
        /*0740*/ 	.word	0x00008280


	//   ....[26]....
        /*0744*/ 	.word	0x00008340


	//   ....[27]....
        /*0748*/ 	.word	0x00008360


	//   ....[28]....
        /*074c*/ 	.word	0x00008420


	//   ....[29]....
        /*0750*/ 	.word	0x00008440


	//   ....[30]....
        /*0754*/ 	.word	0x00008510


	//   ....[31]....
        /*0758*/ 	.word	0x00008530


	//   ....[32]....
        /*075c*/ 	.word	0x000088c0


	//   ....[33]....
        /*0760*/ 	.word	0x000088d0


	//   ....[34]....
        /*0764*/ 	.word	0x00008d10


	//   ....[35]....
        /*0768*/ 	.word	0x00008d20


	//   ....[36]....
        /*076c*/ 	.word	0x00009930


	//   ....[37]....
        /*0770*/ 	.word	0x00009960


	//   ....[38]....
        /*0774*/ 	.word	0x00009a30


	//   ....[39]....
        /*0778*/ 	.word	0x00009a50


	//   ....[40]....
        /*077c*/ 	.word	0x00009b10


	//   ....[41]....
        /*0780*/ 	.word	0x00009b30


	//   ....[42]....
        /*0784*/ 	.word	0x00009c00


	//   ....[43]....
        /*0788*/ 	.word	0x00009c20


	//   ....[44]....
        /*078c*/ 	.word	0x00009d70


	//   ....[45]....
        /*0790*/ 	.word	0x00009fb0


	//   ....[46]....
        /*0794*/ 	.word	0x00009fe0


	//   ....[47]....
        /*0798*/ 	.word	0x0000a010


	//   ....[48]....
        /*079c*/ 	.word	0x0000a040


	//   ....[49]....
        /*07a0*/ 	.word	0x0000a070


	//   ....[50]....
        /*07a4*/ 	.word	0x0000a0a0


	//   ....[51]....
        /*07a8*/ 	.word	0x0000a240


	//   ....[52]....
        /*07ac*/ 	.word	0x0000a270


	//   ....[53]....
        /*07b0*/ 	.word	0x0000a2a0


	//   ....[54]....
        /*07b4*/ 	.word	0x0000a2d0


	//   ....[55]....
        /*07b8*/ 	.word	0x0000a300


	//   ....[56]....
        /*07bc*/ 	.word	0x0000a330


	//   ....[57]....
        /*07c0*/ 	.word	0x0000a3c0


	//   ....[58]....
        /*07c4*/ 	.word	0x0000a3f0


	//   ....[59]....
        /*07c8*/ 	.word	0x0000a400


	//   ....[60]....
        /*07cc*/ 	.word	0x0000a4b0


	//   ....[61]....
        /*07d0*/ 	.word	0x0000b990


	//   ....[62]....
        /*07d4*/ 	.word	0x0000c590


	//   ....[63]....
        /*07d8*/ 	.word	0x0000c5b0


	//   ....[64]....
        /*07dc*/ 	.word	0x0000c5e0


	//   ....[65]....
        /*07e0*/ 	.word	0x0000c610


	//   ....[66]....
        /*07e4*/ 	.word	0x0000c730


	//   ....[67]....
        /*07e8*/ 	.word	0x0000c740


	//   ....[68]....
        /*07ec*/ 	.word	0x0000c7e0


	//   ....[69]....
        /*07f0*/ 	.word	0x0000c7f0


	//   ....[70]....
        /*07f4*/ 	.word	0x0000c890


	//   ....[71]....
        /*07f8*/ 	.word	0x0000c8a0


	//   ....[72]....
        /*07fc*/ 	.word	0x0000c940


	//   ....[73]....
        /*0800*/ 	.word	0x0000c950


	//   ....[74]....
        /*0804*/ 	.word	0x0000c9d0


	//   ....[75]....
        /*0808*/ 	.word	0x0000ca00


	//   ....[76]....
        /*080c*/ 	.word	0x0000ca50


	//   ....[77]....
        /*0810*/ 	.word	0x0000ca90


	//   ....[78]....
        /*0814*/ 	.word	0x0000f5f0


	//   ....[79]....
        /*0818*/ 	.word	0x0000f620


	//   ....[80]....
        /*081c*/ 	.word	0x0000f680


	//   ....[81]....
        /*0820*/ 	.word	0x0000f6b0


	//   ....[82]....
        /*0824*/ 	.word	0x0000f6e0


	//   ....[83]....
        /*0828*/ 	.word	0x0000f710


	//   ....[84]....
        /*082c*/ 	.word	0x0000f740


	//   ....[85]....
        /*0830*/ 	.word	0x0000f770


	//   ....[86]....
        /*0834*/ 	.word	0x0000f930


	//   ....[87]....
        /*0838*/ 	.word	0x0000f960


	//   ....[88]....
        /*083c*/ 	.word	0x0000f990


	//   ....[89]....
        /*0840*/ 	.word	0x0000f9c0


	//   ....[90]....
        /*0844*/ 	.word	0x0000f9f0


	//   ....[91]....
        /*0848*/ 	.word	0x0000fa20


	//   ....[92]....
        /*084c*/ 	.word	0x0000fae0


	//   ....[93]....
        /*0850*/ 	.word	0x0000fb00


	//   ....[94]....
        /*0854*/ 	.word	0x0000fb10


	//   ....[95]....
        /*0858*/ 	.word	0x0000fb70


	//   ....[96]....
        /*085c*/ 	.word	0x00010290


	//   ....[97]....
        /*0860*/ 	.word	0x00010740


	//   ....[98]....
        /*0864*/ 	.word	0x000108c0


	//   ....[99]....
        /*0868*/ 	.word	0x00010910


	//   ....[100]....
        /*086c*/ 	.word	0x000109a0


	//   ....[101]....
        /*0870*/ 	.word	0x00010a30


	//   ....[102]....
        /*0874*/ 	.word	0x00010b70


	//   ....[103]....
        /*0878*/ 	.word	0x00010c60


	//   ....[104]....
        /*087c*/ 	.word	0x00010d40


	//   ....[105]....
        /*0880*/ 	.word	0x00010e50


	//   ....[106]....
        /*0884*/ 	.word	0x00010eb0


	//   ....[107]....
        /*0888*/ 	.word	0x00010fc0


	//   ....[108]....
        /*088c*/ 	.word	0x00011020


	//   ....[109]....
        /*0890*/ 	.word	0x00011130


	//   ....[110]....
        /*0894*/ 	.word	0x00011190


	//   ....[111]....
        /*0898*/ 	.word	0x00011280


	//   ....[112]....
        /*089c*/ 	.word	0x00011300


	//   ....[113]....
        /*08a0*/ 	.word	0x000113e0


	//   ....[114]....
        /*08a4*/ 	.word	0x00011750


	//   ....[115]....
        /*08a8*/ 	.word	0x000117f0


	//   ....[116]....
        /*08ac*/ 	.word	0x00011980


	//   ....[117]....
        /*08b0*/ 	.word	0x00011a00


	//   ....[118]....
        /*08b4*/ 	.word	0x00011a80


	//   ....[119]....
        /*08b8*/ 	.word	0x00011b00


	//   ....[120]....
        /*08bc*/ 	.word	0x00011b80


	//   ....[121]....
        /*08c0*/ 	.word	0x00011c10


	//   ....[122]....
        /*08c4*/ 	.word	0x00011cb0


	//   ....[123]....
        /*08c8*/ 	.word	0x00011d60


	//   ....[124]....
        /*08cc*/ 	.word	0x00011de0


	//   ....[125]....
        /*08d0*/ 	.word	0x00011e60


	//   ....[126]....
        /*08d4*/ 	.word	0x00011ee0


	//   ....[127]....
        /*08d8*/ 	.word	0x00011f70


	//   ....[128]....
        /*08dc*/ 	.word	0x00011ff0


	//   ....[129]....
        /*08e0*/ 	.word	0x00012090


	//   ....[130]....
        /*08e4*/ 	.word	0x000120e0


	//   ....[131]....
        /*08e8*/ 	.word	0x00012170


	//   ....[132]....
        /*08ec*/ 	.word	0x000122a0


	//----- nvinfo : EIATTR_REG_RECONFIG
	.align		4
.L_355:
        /*08f0*/ 	.byte	0x01, 0x54
	.zero		2


	//----- nvinfo : EIATTR_SYSCALL_OFFSETS
	.align		4
        /*08f4*/ 	.byte	0x04, 0x46
        /*08f6*/ 	.short	(.L_357 - .L_356)


	//   ....[0]....
.L_356:
        /*08f8*/ 	.word	0x00001910


	//   ....[1]....
        /*08fc*/ 	.word	0x0000b5b0


	//   ....[2]....
        /*0900*/ 	.word	0x0000b700


	//   ....[3]....
        /*0904*/ 	.word	0x0000b800


	//   ....[4]....
        /*0908*/ 	.word	0x0000c170


	//----- nvinfo : EIATTR_MBARRIER_INSTR_OFFSETS
	.align		4
.L_357:
        /*090c*/ 	.byte	0x04, 0x39
        /*090e*/ 	.short	(.L_359 - .L_358)


	//   ....[0]....
.L_358:
        /*0910*/ 	.word	0x00000250
        /*0914*/ 	.word	0x000000ff
        /*0918*/ 	.word	0x00034800
        /*091c*/ 	.short	0x0100
        /*091e*/ 	.byte	0x08
	.zero		1


	//   ....[1]....
        /*0920*/ 	.word	0x00000260
        /*0924*/ 	.word	0x000000ff
        /*0928*/ 	.word	0x00034820
        /*092c*/ 	.short	0x0100
        /*092e*/ 	.byte	0x08
	.zero		1


	//   ....[2]....
        /*0930*/ 	.word	0x00000350
        /*0934*/ 	.word	0x000000ff
        /*0938*/ 	.word	0x00034830
        /*093c*/ 	.short	0x0100
        /*093e*/ 	.byte	0x08
	.zero		1


	//   ....[3]....
        /*0940*/ 	.word	0x00000360
        /*0944*/ 	.word	0x000000ff
        /*0948*/ 	.word	0x00034840
        /*094c*/ 	.short	0x0100
        /*094e*/ 	.byte	0x08
	.zero		1


	//   ....[4]....
        /*0950*/ 	.word	0x00000370
        /*0954*/ 	.word	0x000000ff
        /*0958*/ 	.word	0x00034838
        /*095c*/ 	.short	0x0100
        /*095e*/ 	.byte	0x08
	.zero		1


	//   ....[5]....
        /*0960*/ 	.word	0x00000380
        /*0964*/ 	.word	0x000000ff
        /*0968*/ 	.word	0x00034848
        /*096c*/ 	.short	0x0100
        /*096e*/ 	.byte	0x08
	.zero		1


	//   ....[6]....
        /*0970*/ 	.word	0x000004b0
        /*0974*/ 	.word	0x000000ff
        /*0978*/ 	.word	0x00034850
        /*097c*/ 	.short	0x0100
        /*097e*/ 	.byte	0x08
	.zero		1


	//   ....[7]....
        /*0980*/ 	.word	0x000004c0
        /*0984*/ 	.word	0x000000ff
        /*0988*/ 	.word	0x00034860
        /*098c*/ 	.short	0x0100
        /*098e*/ 	.byte	0x08
	.zero		1


	//   ....[8]....
        /*0990*/ 	.word	0x000004d0
        /*0994*/ 	.word	0x000000ff
        /*0998*/ 	.word	0x00034858
        /*099c*/ 	.short	0x0100
        /*099e*/ 	.byte	0x08
	.zero		1


	//   ....[9]....
        /*09a0*/ 	.word	0x000004e0
        /*09a4*/ 	.word	0x000000ff
        /*09a8*/ 	.word	0x00034868
        /*09ac*/ 	.short	0x0100
        /*09ae*/ 	.byte	0x08
	.zero		1


	//   ....[10]....
        /*09b0*/ 	.word	0x000005d0
        /*09b4*/ 	.word	0x000000ff
        /*09b8*/ 	.word	0x00034870
        /*09bc*/ 	.short	0x0100
        /*09be*/ 	.byte	0x06
	.zero		1


	//   ....[11]....
        /*09c0*/ 	.word	0x000005e0
        /*09c4*/ 	.word	0x000000ff
        /*09c8*/ 	.word	0x00034880
        /*09cc*/ 	.short	0x0100
        /*09ce*/ 	.byte	0x06
	.zero		1


	//   ....[12]....
        /*09d0*/ 	.word	0x000005f0
        /*09d4*/ 	.word	0x000000ff
        /*09d8*/ 	.word	0x00034878
        /*09dc*/ 	.short	0x0100
        /*09de*/ 	.byte	0x06
	.zero		1


	//   ....[13]....
        /*09e0*/ 	.word	0x00000600
        /*09e4*/ 	.word	0x000000ff
        /*09e8*/ 	.word	0x00034888
        /*09ec*/ 	.short	0x0100
        /*09ee*/ 	.byte	0x06
	.zero		1


	//   ....[14]....
        /*09f0*/ 	.word	0x00000730
        /*09f4*/ 	.word	0x000000ff
        /*09f8*/ 	.word	0x00034890
        /*09fc*/ 	.short	0x0100
        /*09fe*/ 	.byte	0x08
	.zero		1


	//   ....[15]....
        /*0a00*/ 	.word	0x00000740
        /*0a04*/ 	.word	0x000000ff
        /*0a08*/ 	.word	0x000348a0
        /*0a0c*/ 	.short	0x0100
        /*0a0e*/ 	.byte	0x08
	.zero		1


	//   ....[16]....
        /*0a10*/ 	.word	0x00000750
        /*0a14*/ 	.word	0x000000ff
        /*0a18*/ 	.word	0x00034898
        /*0a1c*/ 	.short	0x0100
        /*0a1e*/ 	.byte	0x08
	.zero		1


	//   ....[17]....
        /*0a20*/ 	.word	0x00000760
        /*0a24*/ 	.word	0x000000ff
        /*0a28*/ 	.word	0x000348a8
        /*0a2c*/ 	.short	0x0100
        /*0a2e*/ 	.byte	0x08
	.zero		1


	//   ....[18]....
        /*0a30*/ 	.word	0x00000890
        /*0a34*/ 	.word	0x000000ff
        /*0a38*/ 	.word	0x000348b0
        /*0a3c*/ 	.short	0x0100
        /*0a3e*/ 	.byte	0x08
	.zero		1


	//   ....[19]....
        /*0a40*/ 	.word	0x000008a0
        /*0a44*/ 	.word	0x000000ff
        /*0a48*/ 	.word	0x000348c0
        /*0a4c*/ 	.short	0x0100
        /*0a4e*/ 	.byte	0x08
	.zero		1


	//   ....[20]....
        /*0a50*/ 	.word	0x000008b0
        /*0a54*/ 	.word	0x000000ff
        /*0a58*/ 	.word	0x000348b8
        /*0a5c*/ 	.short	0x0100
        /*0a5e*/ 	.byte	0x08
	.zero		1


	//   ....[21]....
        /*0a60*/ 	.word	0x000008c0
        /*0a64*/ 	.word	0x000000ff
        /*0a68*/ 	.word	0x000348c8
        /*0a6c*/ 	.short	0x0100
        /*0a6e*/ 	.byte	0x08
	.zero		1


	//   ....[22]....
        /*0a70*/ 	.word	0x000019c0
        /*0a74*/ 	.word	0x00000000
        /*0a78*/ 	.word	0x00034800
        /*0a7c*/ 	.short	0x010a
        /*0a7e*/ 	.byte	0x3f
	.zero		1


	//   ....[23]....
        /*0a80*/ 	.word	0x00001a30
        /*0a84*/ 	.word	0x00000005
        /*0a88*/ 	.word	0x00034830
        /*0a8c*/ 	.short	0x010a
        /*0a8e*/ 	.byte	0x3f
	.zero		1


	//   ....[24]....
        /*0a90*/ 	.word	0x00001aa0
        /*0a94*/ 	.word	0x00000005
        /*0a98*/ 	.word	0x00034830
        /*0a9c*/ 	.short	0x010a
        /*0a9e*/ 	.byte	0x3f
	.zero		1


	//   ....[25]....
        /*0aa0*/ 	.word	0x00002bc0
        /*0aa4*/ 	.word	0x00000005
        /*0aa8*/ 	.word	0x00000000
        /*0aac*/ 	.short	0x0101
        /*0aae*/ 	.byte	0x3f
	.zero		1


	//   ....[26]....
        /*0ab0*/ 	.word	0x000041b0
        /*0ab4*/ 	.word	0x0000000e
        /*0ab8*/ 	.word	0x00034830
        /*0abc*/ 	.short	0x010a
        /*0abe*/ 	.byte	0x3f
	.zero		1


	//   ....[27]....
        /*0ac0*/ 	.word	0x00004200
        /*0ac4*/ 	.word	0x0000000e
        /*0ac8*/ 	.word	0x00034830
        /*0acc*/ 	.short	0x010a
        /*0ace*/ 	.byte	0x3f
	.zero		1


	//   ....[28]....
        /*0ad0*/ 	.word	0x00004aa0
        /*0ad4*/ 	.word	0x0000000d
        /*0ad8*/ 	.word	0x00034850
        /*0adc*/ 	.short	0x010a
        /*0ade*/ 	.byte	0x3f
	.zero		1


	//   ....[29]....
        /*0ae0*/ 	.word	0x00004ae0
        /*0ae4*/ 	.word	0x0000000d
        /*0ae8*/ 	.word	0x00034850
        /*0aec*/ 	.short	0x010a
        /*0aee*/ 	.byte	0x3f
	.zero		1


	//   ....[30]....
        /*0af0*/ 	.word	0x00005bd0
        /*0af4*/ 	.word	0x0000001f
        /*0af8*/ 	.word	0x00000000
        /*0afc*/ 	.short	0x0101
        /*0afe*/ 	.byte	0x3f
	.zero		1


	//   ....[31]....
        /*0b00*/ 	.word	0x00005c50
        /*0b04*/ 	.word	0x0000001f
        /*0b08*/ 	.word	0x00000000
        /*0b0c*/ 	.short	0x0101
        /*0b0e*/ 	.byte	0x3f
	.zero		1


	//   ....[32]....
        /*0b10*/ 	.word	0x00006620
        /*0b14*/ 	.word	0x0000000e
        /*0b18*/ 	.word	0x00034850
        /*0b1c*/ 	.short	0x010a
        /*0b1e*/ 	.byte	0x3f
	.zero		1


	//   ....[33]....
        /*0b20*/ 	.word	0x00006660
        /*0b24*/ 	.word	0x0000000e
        /*0b28*/ 	.word	0x00034850
        /*0b2c*/ 	.short	0x010a
        /*0b2e*/ 	.byte	0x3f
	.zero		1


	//   ....[34]....
        /*0b30*/ 	.word	0x00006c50
        /*0b34*/ 	.word	0x00000008
        /*0b38*/ 	.word	0x00000000
        /*0b3c*/ 	.short	0x0101
        /*0b3e*/ 	.byte	0x3f
	.zero		1


	//   ....[35]....
        /*0b40*/ 	.word	0x00008240
        /*0b44*/ 	.word	0x00000003
        /*0b48*/ 	.word	0x00000000
        /*0b4c*/ 	.short	0x0101
        /*0b4e*/ 	.byte	0x3f
	.zero		1


	//   ....[36]....
        /*0b50*/ 	.word	0x000088b0
        /*0b54*/ 	.word	0x0000000a
        /*0b58*/ 	.word	0x00000000
        /*0b5c*/ 	.short	0x0101
        /*0b5e*/ 	.byte	0x3f
	.zero		1


	//   ....[37]....
        /*0b60*/ 	.word	0x0000bc00
        /*0b64*/ 	.word	0x00000000
        /*0b68*/ 	.word	0x00034840
        /*0b6c*/ 	.short	0x010a
        /*0b6e*/ 	.byte	0x3f
	.zero		1


	//   ....[38]....
        /*0b70*/ 	.word	0x0000cba0
        /*0b74*/ 	.word	0x00000012
        /*0b78*/ 	.word	0x00034800
        /*0b7c*/ 	.short	0x0107
        /*0b7e*/ 	.byte	0x3f
	.zero		1


	//   ....[39]....
        /*0b80*/ 	.word	0x0000ccb0
        /*0b84*/ 	.word	0x00000012
        /*0b88*/ 	.word	0x00034800
        /*0b8c*/ 	.short	0x0101
        /*0b8e*/ 	.byte	0x3f
	.zero		1


	//   ....[40]....
        /*0b90*/ 	.word	0x0000ccd0
        /*0b94*/ 	.word	0x00000012
        /*0b98*/ 	.word	0x00034820
        /*0b9c*/ 	.short	0x010a
        /*0b9e*/ 	.byte	0x3f
	.zero		1


	//   ....[41]....
        /*0ba0*/ 	.word	0x0000d090
        /*0ba4*/ 	.word	0x00000003
        /*0ba8*/ 	.word	0x00034840
        /*0bac*/ 	.short	0x010a
        /*0bae*/ 	.byte	0x3f
	.zero		1


	//   ....[42]....
        /*0bb0*/ 	.word	0x0000d520
        /*0bb4*/ 	.word	0x00000003
        /*0bb8*/ 	.word	0x00000060
        /*0bbc*/ 	.short	0x010a
        /*0bbe*/ 	.byte	0x3f
	.zero		1


	//   ....[43]....
        /*0bc0*/ 	.word	0x0000dbb0
        /*0bc4*/ 	.word	0x00000003
        /*0bc8*/ 	.word	0x00034840
        /*0bcc*/ 	.short	0x010a
        /*0bce*/ 	.byte	0x3f
	.zero		1


	//   ....[44]....
        /*0bd0*/ 	.word	0x0000e040
        /*0bd4*/ 	.word	0x00000002
        /*0bd8*/ 	.word	0x00000060
        /*0bdc*/ 	.short	0x010a
        /*0bde*/ 	.byte	0x3f
	.zero		1


	//   ....[45]....
        /*0be0*/ 	.word	0x0000e610
        /*0be4*/ 	.word	0x00000002
        /*0be8*/ 	.word	0x00034840
        /*0bec*/ 	.short	0x010a
        /*0bee*/ 	.byte	0x3f
	.zero		1


	//   ....[46]....
        /*0bf0*/ 	.word	0x0000eaa0
        /*0bf4*/ 	.word	0x00000002
        /*0bf8*/ 	.word	0x00000060
        /*0bfc*/ 	.short	0x010a
        /*0bfe*/ 	.byte	0x3f
	.zero		1


	//   ....[47]....
        /*0c00*/ 	.word	0x0000f020
        /*0c04*/ 	.word	0x00000000
        /*0c08*/ 	.word	0x00034860
        /*0c0c*/ 	.short	0x010a
        /*0c0e*/ 	.byte	0x3f
	.zero		1


	//   ....[48]....
        /*0c10*/ 	.word	0x00010210
        /*0c14*/ 	.word	0x00000000
        /*0c18*/ 	.word	0x00034820
        /*0c1c*/ 	.short	0x010a
        /*0c1e*/ 	.byte	0x3f
	.zero		1


	//   ....[49]....
        /*0c20*/ 	.word	0x00010400
        /*0c24*/ 	.word	0x00000006
        /*0c28*/ 	.word	0x00000000
        /*0c2c*/ 	.short	0x010a
        /*0c2e*/ 	.byte	0x3f
	.zero		1


	//   ....[50]....
        /*0c30*/ 	.word	0x00010430
        /*0c34*/ 	.word	0x00000007
        /*0c38*/ 	.word	0x00000000
        /*0c3c*/ 	.short	0x010a
        /*0c3e*/ 	.byte	0x3f
	.zero		1


	//   ....[51]....
        /*0c40*/ 	.word	0x00010490
        /*0c44*/ 	.word	0x00000004
        /*0c48*/ 	.word	0x00000000
        /*0c4c*/ 	.short	0x010a
        /*0c4e*/ 	.byte	0x3f
	.zero		1


	//   ....[52]....
        /*0c50*/ 	.word	0x000104c0
        /*0c54*/ 	.word	0x00000003
        /*0c58*/ 	.word	0x00000000
        /*0c5c*/ 	.short	0x010a
        /*0c5e*/ 	.byte	0x3f
	.zero		1


	//   ....[53]....
        /*0c60*/ 	.word	0x00010520
        /*0c64*/ 	.word	0x00000000
        /*0c68*/ 	.word	0x00034800
        /*0c6c*/ 	.short	0x010a
        /*0c6e*/ 	.byte	0x3f
	.zero		1


	//   ....[54]....
        /*0c70*/ 	.word	0x00010570
        /*0c74*/ 	.word	0x00000005
        /*0c78*/ 	.word	0x00034830
        /*0c7c*/ 	.short	0x010a
        /*0c7e*/ 	.byte	0x3f
	.zero		1


	//   ....[55]....
        /*0c80*/ 	.word	0x000105c0
        /*0c84*/ 	.word	0x0000000e
        /*0c88*/ 	.word	0x00034830
        /*0c8c*/ 	.short	0x010a
        /*0c8e*/ 	.byte	0x3f
	.zero		1


	//   ....[56]....
        /*0c90*/ 	.word	0x00010610
        /*0c94*/ 	.word	0x0000000d
        /*0c98*/ 	.word	0x00034850
        /*0c9c*/ 	.short	0x010a
        /*0c9e*/ 	.byte	0x3f
	.zero		1


	//   ....[57]....
        /*0ca0*/ 	.word	0x00010660
        /*0ca4*/ 	.word	0x0000000e
        /*0ca8*/ 	.word	0x00034850
        /*0cac*/ 	.short	0x010a
        /*0cae*/ 	.byte	0x3f
	.zero		1


	//   ....[58]....
        /*0cb0*/ 	.word	0x00010800
        /*0cb4*/ 	.word	0x00000000
        /*0cb8*/ 	.word	0x00034840
        /*0cbc*/ 	.short	0x010a
        /*0cbe*/ 	.byte	0x3f
	.zero		1


	//   ....[59]....
        /*0cc0*/ 	.word	0x00011460
        /*0cc4*/ 	.word	0x00000012
        /*0cc8*/ 	.word	0x00034820
        /*0ccc*/ 	.short	0x010a
        /*0cce*/ 	.byte	0x3f
	.zero		1


	//   ....[60]....
        /*0cd0*/ 	.word	0x000114b0
        /*0cd4*/ 	.word	0x00000003
        /*0cd8*/ 	.word	0x00034840
        /*0cdc*/ 	.short	0x010a
        /*0cde*/ 	.byte	0x3f
	.zero		1


	//   ....[61]....
        /*0ce0*/ 	.word	0x00011500
        /*0ce4*/ 	.word	0x00000003
        /*0ce8*/ 	.word	0x00000060
        /*0cec*/ 	.short	0x010a
        /*0cee*/ 	.byte	0x3f
	.zero		1


	//   ....[62]....
        /*0cf0*/ 	.word	0x00011550
        /*0cf4*/ 	.word	0x00000003
        /*0cf8*/ 	.word	0x00034840
        /*0cfc*/ 	.short	0x010a
        /*0cfe*/ 	.byte	0x3f
	.zero		1


	//   ....[63]....
        /*0d00*/ 	.word	0x000115a0
        /*0d04*/ 	.word	0x00000002
        /*0d08*/ 	.word	0x00000060
        /*0d0c*/ 	.short	0x010a
        /*0d0e*/ 	.byte	0x3f
	.zero		1


	//   ....[64]....
        /*0d10*/ 	.word	0x000115f0
        /*0d14*/ 	.word	0x00000002
        /*0d18*/ 	.word	0x00034840
        /*0d1c*/ 	.short	0x010a
        /*0d1e*/ 	.byte	0x3f
	.zero		1


	//   ....[65]....
        /*0d20*/ 	.word	0x00011640
        /*0d24*/ 	.word	0x00000002
        /*0d28*/ 	.word	0x00000060
        /*0d2c*/ 	.short	0x010a
        /*0d2e*/ 	.byte	0x3f
	.zero		1


	//   ....[66]....
        /*0d30*/ 	.word	0x00011690
        /*0d34*/ 	.word	0x00000000
        /*0d38*/ 	.word	0x00034860
        /*0d3c*/ 	.short	0x010a
        /*0d3e*/ 	.byte	0x3f
	.zero		1


	//   ....[67]....
        /*0d40*/ 	.word	0x000121c0
        /*0d44*/ 	.word	0x00000000
        /*0d48*/ 	.word	0x00034820
        /*0d4c*/ 	.short	0x010a
        /*0d4e*/ 	.byte	0x3f
	.zero		1


	//   ....[68]....
        /*0d50*/ 	.word	0x00012360
        /*0d54*/ 	.word	0x00000006
        /*0d58*/ 	.word	0x00000000
        /*0d5c*/ 	.short	0x010a
        /*0d5e*/ 	.byte	0x3f
	.zero		1


	//   ....[69]....
        /*0d60*/ 	.word	0x000123b0
        /*0d64*/ 	.word	0x00000007
        /*0d68*/ 	.word	0x00000000
        /*0d6c*/ 	.short	0x010a
        /*0d6e*/ 	.byte	0x3f
	.zero		1


	//   ....[70]....
        /*0d70*/ 	.word	0x00012400
        /*0d74*/ 	.word	0x00000004
        /*0d78*/ 	.word	0x00000000
        /*0d7c*/ 	.short	0x010a
        /*0d7e*/ 	.byte	0x3f
	.zero		1


	//----- nvinfo : EIATTR_NUM_MBARRIERS
	.align		4
.L_359:
        /*0d80*/ 	.byte	0x03, 0x38
        /*0d82*/ 	.short	0x0016


	//----- nvinfo : EIATTR_EXIT_INSTR_OFFSETS
	.align		4
        /*0d84*/ 	.byte	0x04, 0x1c
        /*0d86*/ 	.short	(.L_361 - .L_360)


	//   ....[0]....
.L_360:
        /*0d88*/ 	.word	0x00000a30


	//   ....[1]....
        /*0d8c*/ 	.word	0x00009d10


	//   ....[2]....
        /*0d90*/ 	.word	0x00010510


	//----- nvinfo : EIATTR_MAX_THREADS
	.align		4
.L_361:
        /*0d94*/ 	.byte	0x04, 0x05
        /*0d96*/ 	.short	(.L_363 - .L_362)
.L_362:
        /*0d98*/ 	.word	0x00000180
        /*0d9c*/ 	.word	0x00000001
        /*0da0*/ 	.word	0x00000001


	//----- nvinfo : EIATTR_CRS_STACK_SIZE
	.align		4
.L_363:
        /*0da4*/ 	.byte	0x04, 0x1e
        /*0da6*/ 	.short	(.L_365 - .L_364)
.L_364:
        /*0da8*/ 	.word	0x00000000


	//----- nvinfo : EIATTR_CBANK_PARAM_SIZE
	.align		4
.L_365:
        /*0dac*/ 	.byte	0x03, 0x19
        /*0dae*/ 	.short	0x0af0


	//----- nvinfo : EIATTR_PARAM_CBANK
	.align		4
        /*0db0*/ 	.byte	0x04, 0x0a
        /*0db2*/ 	.short	(.L_367 - .L_366)
	.align		4
.L_366:
        /*0db4*/ 	.word	index@(.nv.constant0._ZN7cutlass13device_kernelIN5flash11enable_sm90INS1_16FlashAttnFwdSm90INS1_25CollectiveMainloopFwdSm90ILi2EN4cute5tupleIJNS5_1CILi1EEES8_S8_EEENS6_IJNS7_ILi128EEESA_NS7_ILi192EEEEEELi128ENS_10bfloat16_tEfNS_4arch4Sm90ELb0ELb0ELb0ELb1ELb0ELb0ELb0ELb1ELb1ELb1ELb1ELb0EEENS1_21CollectiveEpilogueFwdINS6_IJSA_SA_SA_EEES9_SD_SF_Li256ELb1ELb1ELb1ELb0EEENS1_36VarlenDynamicPersistentTileSchedulerILi128ELi128ELi256ELi128ELb1ELb1ELb1ELb0ELb1ELb1EEEEEEEEEvNT_6ParamsE)
        /*0db8*/ 	.short	0x0210
        /*0dba*/ 	.short	0x0af0


	//----- nvinfo : EIATTR_SW_WAR
	.align		4
.L_367:
        /*0dbc*/ 	.byte	0x04, 0x36
        /*0dbe*/ 	.short	(.L_369 - .L_368)
.L_368:
        /*0dc0*/ 	.word	0x00000008
.L_369:


//--------------------- .nv.info._ZN7cutlass13device_kernelIN5flash11enable_sm90INS1_16FlashAttnFwdSm90INS1_25CollectiveMainloopFwdSm90ILi2EN4cute5tupleIJNS5_1CILi1EEES8_S8_EEENS6_IJNS7_ILi128EEESA_NS7_ILi192EEEEEELi128ENS_10bfloat16_tEfNS_4arch4Sm90ELb0ELb0ELb0ELb1ELb0ELb1ELb0ELb1ELb1ELb1ELb1ELb0EEENS1_21CollectiveEpilogueFwdINS6_IJSA_SA_SA_EEES9_SD_SF_Li256ELb1ELb1ELb1ELb0EEENS1_36VarlenDynamicPersistentTileSchedulerILi128ELi128ELi256ELi128ELb1ELb1ELb1ELb0ELb1ELb1EEEEEEEEEvNT_6ParamsE --------------------------
	.section	.nv.info._ZN7cutlass13device_kernelIN5flash11enable_sm90INS1_16FlashAttnFwdSm90INS1_25CollectiveMainloopFwdSm90ILi2EN4cute5tupleIJNS5_1CILi1EEES8_S8_EEENS6_IJNS7_ILi128EEESA_NS7_ILi192EEEEEELi128ENS_10bfloat16_tEfNS_4arch4Sm90ELb0ELb0ELb0ELb1ELb0ELb1ELb0ELb1ELb1ELb1ELb1ELb0EEENS1_21CollectiveEpilogueFwdINS6_IJSA_SA_SA_EEES9_SD_SF_Li256ELb1ELb1ELb1ELb0EEENS1_36VarlenDynamicPersistentTileSchedulerILi128ELi128ELi256ELi128ELb1ELb1ELb1ELb0ELb1ELb1EEEEEEEEEvNT_6ParamsE,"",@"SHT_CUDA_INFO"
	.sectionflags	@""
	.align	4


	//----- nvinfo : EIATTR_CUDA_API_VERSION
	.align		4
        /*0000*/ 	.byte	0x04, 0x37
        /*0002*/ 	.short	(.L_371 - .L_370)
.L_370:
        /*0004*/ 	.word	0x00000082


	//----- nvinfo : EIATTR_KPARAM_INFO
	.align		4
.L_371:
        /*0008*/ 	.byte	0x04, 0x17
        /*000a*/ 	.short	(.L_373 - .L_372)
.L_372:
        /*000c*/ 	.word	0x00000000
        /*0010*/ 	.short	0x0000
        /*0012*/ 	.short	0x0070
        /*0014*/ 	.byte	0x00, 0xf0, 0x01, 0x2a


	//----- nvinfo : EIATTR_SPARSE_MMA_MASK
	.align		4
.L_373:
        /*0018*/ 	.byte	0x03, 0x50
        /*001a*/ 	.short	0x0000


	//----- nvinfo : EIATTR_MAXREG_COUNT
	.align		4
        /*001c*/ 	.byte	0x03, 0x1b
        /*001e*/ 	.short	0x00a8


	//----- nvinfo : EIATTR_NUM_BARRIERS
	.align		4
        /*0020*/ 	.byte	0x02, 0x4c
        /*0022*/ 	.byte	0x10
	.zero		1


	//----- nvinfo : EIATTR_EXTERNS
	.align		4
        /*0024*/ 	.byte	0x04, 0x0f
        /*0026*/ 	.short	(.L_375 - .L_374)


	//   ....[0]....
	.align		4
.L_374:
        /*0028*/ 	.word	index@(__assertfail)


	//----- nvinfo : EIATTR_ANNOTATIONS
	.align		4
.L_375:
        /*002c*/ 	.byte	0x04, 0x55
        /*002e*/ 	.short	(.L_377 - .L_376)


	//   ....[0]....
.L_376:
        /* <DEDUP_REMOVED lines=125> */


	//----- nvinfo : EIATTR_MERCURY_ISA_VERSION
	.align		4
.L_377:
        /*07f0*/ 	.byte	0x03, 0x5f
        /*07f2*/ 	.short	0x0101


	//----- nvinfo : EIATTR_UNUSED_LOAD_BYTE_OFFSET
	.align		4
        /*07f4*/ 	.byte	0x04, 0x44
        /*07f6*/ 	.short	(.L_379 - .L_378)


	//   ....[0]....
.L_378:
        /*07f8*/ 	.word	0x00000ab0
        /*07fc*/ 	.word	0x0000fff0


	//   ....[1]....
        /*0800*/ 	.word	0x00016e70
        /*0804*/ 	.word	0x0000fff0


	//----- nvinfo : EIATTR_INT_WARP_WIDE_INSTR_OFFSETS
	.align		4
.L_379:
        /*0808*/ 	.byte	0x04, 0x31
        /*080a*/ 	.short	(.L_381 - .L_380)


	//   ....[0]....
.L_380:
        /*080c*/ 	.word	0x00000190


	//   ....[1]....
        /*0810*/ 	.word	0x000001d0


	//   ....[2]....
        /*0814*/ 	.word	0x00000240


	//   ....[3]....
        /*0818*/ 	.word	0x0001cb50


	//   ....[4]....
        /*081c*/ 	.word	0x0001cbe0


	//   ....[5]....
        /*0820*/ 	.word	0x00020690


	//   ....[6]....
        /*0824*/ 	.word	0x000206f0


	//----- nvinfo : EIATTR_COOP_GROUP_MASK_REGIDS
	.align		4
.L_381:
        /*0828*/ 	.byte	0x04, 0x29
        /*082a*/ 	.short	(.L_383 - .L_382)


	//   ....[0]....
.L_382:
        /*082c*/ 	.word	0xffffffff


	//   ....[1]....
        /*0830*/ 	.word	0xffffffff


	//   ....[2]....
        /*0834*/ 	.word	0xffffffff


	//   ....[3]....
        /*0838*/ 	.word	0xffffffff


	//   ....[4]....
        /*083c*/ 	.word	0xffffffff


	//   ....[5]....
        /*0840*/ 	.word	0xffffffff


	//   ....[6]....
        /*0844*/ 	.word	0xffffffff


	//   ....[7]....
        /*0848*/ 	.word	0xffffffff


	//   ....[8]....
        /*084c*/ 	.word	0xffffffff


	//   ....[9]....
        /*0850*/ 	.word	0xffffffff


	//   ....[10]....
        /*0854*/ 	.word	0xffffffff


	//   ....[11]....
        /*0858*/ 	.word	0xffffffff


	//   ....[12]....
        /*085c*/ 	.word	0xffffffff


	//   ....[13]....
        /*0860*/ 	.word	0xffffffff


	//   ....[14]....
        /*0864*/ 	.word	0xffffffff


	//   ....[15]....
        /*0868*/ 	.word	0xffffffff


	//   ....[16]....
        /*086c*/ 	.word	0xffffffff


	//   ....[17]....
        /*0870*/ 	.word	0xffffffff


	//   ....[18]....
        /*0874*/ 	.word	0xffffffff


	//   ....[19]....
        /*0878*/ 	.word	0xffffffff


	//   ....[20]....
        /*087c*/ 	.word	0xffffffff


	//   ....[21]....
        /*0880*/ 	.word	0xffffffff


	//   ....[22]....
        /*0884*/ 	.word	0xffffffff


	//   ....[23]....
        /*0888*/ 	.word	0xffffffff


	//   ....[24]....
        /*088c*/ 	.word	0xffffffff


	//   ....[25]....
        /*0890*/ 	.word	0xffffffff


	//   ....[26]....
        /*0894*/ 	.word	0xffffffff


	//   ....[27]....
        /*0898*/ 	.word	0xffffffff


	//   ....[28]....
        /*089c*/ 	.word	0xffffffff


	//   ....[29]....
        /*08a0*/ 	.word	0xffffffff


	//   ....[30]....
        /*08a4*/ 	.word	0xffffffff


	//   ....[31]....
        /*08a8*/ 	.word	0xffffffff


	//   ....[32]....
        /*08ac*/ 	.word	0xffffffff


	//   ....[33]....
        /*08b0*/ 	.word	0xffffffff


	//   ....[34]....
        /*08b4*/ 	.word	0xffffffff


	//   ....[35]....
        /*08b8*/ 	.word	0xffffffff


	//   ....[36]....
        /*08bc*/ 	.word	0xffffffff


	//   ....[37]....
        /*08c0*/ 	.word	0xffffffff


	//   ....[38]....
        /*08c4*/ 	.word	0xffffffff


	//   ....[39]....
        /*08c8*/ 	.word	0xffffffff


	//   ....[40]....
        /*08cc*/ 	.word	0xffffffff


	//   ....[41]....
        /*08d0*/ 	.word	0xffffffff


	//   ....[42]....
        /*08d4*/ 	.word	0xffffffff


	//   ....[43]....
        /*08d8*/ 	.word	0xffffffff


	//   ....[44]....
        /*08dc*/ 	.word	0xffffffff


	//   ....[45]....
        /*08e0*/ 	.word	0xffffffff


	//   ....[46]....
        /*08e4*/ 	.word	0xffffffff


	//   ....[47]....
        /*08e8*/ 	.word	0xffffffff


	//   ....[48]....
        /*08ec*/ 	.word	0xffffffff


	//   ....[49]....
        /*08f0*/ 	.word	0xffffffff


	//   ....[50]....
        /*08f4*/ 	.word	0xffffffff


	//   ....[51]....
        /*08f8*/ 	.word	0xffffffff


	//   ....[52]....
        /*08fc*/ 	.word	0xffffffff


	//   ....[53]....
        /*0900*/ 	.word	0xffffffff


	//   ....[54]....
        /*0904*/ 	.word	0xffffffff


	//   ....[55]....
        /*0908*/ 	.word	0xffffffff


	//   ....[56]....
        /*090c*/ 	.word	0xffffffff


	//   ....[57]....
        /*0910*/ 	.word	0xffffffff


	//   ....[58]....
        /*0914*/ 	.word	0xffffffff


	//   ....[59]....
        /*0918*/ 	.word	0xffffffff


	//   ....[60]....
        /*091c*/ 	.word	0xffffffff


	//   ....[61]....
        /*0920*/ 	.word	0xffffffff


	//   ....[62]....
        /*0924*/ 	.word	0xffffffff


	//   ....[63]....
        /*0928*/ 	.word	0xffffffff


	//   ....[64]....
        /*092c*/ 	.word	0xffffffff


	//   ....[65]....
        /*0930*/ 	.word	0xffffffff


	//   ....[66]....
        /*0934*/ 	.word	0xffffffff


	//   ....[67]....
        /*0938*/ 	.word	0xffffffff


	//   ....[68]....
        /*093c*/ 	.word	0xffffffff


	//   ....[69]....
        /*0940*/ 	.word	0xffffffff


	//   ....[70]....
        /*0944*/ 	.word	0xffffffff


	//   ....[71]....
        /*0948*/ 	.word	0xffffffff


	//   ....[72]....
        /*094c*/ 	.word	0xffffffff


	//   ....[73]....
        /*0950*/ 	.word	0xffffffff


	//   ....[74]....
        /*0954*/ 	.word	0xffffffff


	//   ....[75]....
        /*0958*/ 	.word	0xffffffff


	//   ....[76]....
        /*095c*/ 	.word	0xffffffff


	//   ....[77]....
        /*0960*/ 	.word	0xffffffff


	//   ....[78]....
        /*0964*/ 	.word	0xffffffff


	//   ....[79]....
        /*0968*/ 	.word	0xffffffff


	//   ....[80]....
        /*096c*/ 	.word	0xffffffff


	//   ....[81]....
        /*0970*/ 	.word	0xffffffff


	//   ....[82]....
        /*0974*/ 	.word	0xffffffff


	//   ....[83]....
        /*0978*/ 	.word	0xffffffff


	//   ....[84]....
        /*097c*/ 	.word	0xffffffff


	//   ....[85]....
        /*0980*/ 	.word	0xffffffff


	//   ....[86]....
        /*0984*/ 	.word	0xffffffff


	//   ....[87]....
        /*0988*/ 	.word	0xffffffff


	//   ....[88]....
        /*098c*/ 	.word	0xffffffff


	//   ....[89]....
        /*0990*/ 	.word	0xffffffff


	//   ....[90]....
        /*0994*/ 	.word	0xffffffff


	//   ....[91]....
        /*0998*/ 	.word	0xffffffff


	//   ....[92]....
        /*099c*/ 	.word	0xffffffff


	//   ....[93]....
        /*09a0*/ 	.word	0xffffffff


	//   ....[94]....
        /*09a4*/ 	.word	0xffffffff


	//   ....[95]....
        /*09a8*/ 	.word	0xffffffff


	//   ....[96]....
        /*09ac*/ 	.word	0xffffffff


	//   ....[97]....
        /*09b0*/ 	.word	0xffffffff


	//   ....[98]....
        /*09b4*/ 	.word	0xffffffff


	//   ....[99]....
        /*09b8*/ 	.word	0xffffffff


	//   ....[100]....
        /*09bc*/ 	.word	0xffffffff


	//   ....[101]....
        /*09c0*/ 	.word	0xffffffff


	//   ....[102]....
        /*09c4*/ 	.word	0xffffffff


	//   ....[103]....
        /*09c8*/ 	.word	0xffffffff


	//   ....[104]....
        /*09cc*/ 	.word	0xffffffff


	//   ....[105]....
        /*09d0*/ 	.word	0xffffffff


	//   ....[106]....
        /*09d4*/ 	.word	0x0500000f


	//   ....[107]....
        /*09d8*/ 	.word	0x0500000f


	//   ....[108]....
        /*09dc*/ 	.word	0x0500000f


	//   ....[109]....
        /*09e0*/ 	.word	0x0500000f


	//   ....[110]....
        /*09e4*/ 	.word	0x0500000f


	//   ....[111]....
        /*09e8*/ 	.word	0x0500000f


	//   ....[112]....
        /*09ec*/ 	.word	0x0500000f


	//   ....[113]....
        /*09f0*/ 	.word	0x0500000f


	//   ....[114]....
        /*09f4*/ 	.word	0x0500000f


	//   ....[115]....
        /*09f8*/ 	.word	0x0500000f


	//   ....[116]....
        /*09fc*/ 	.word	0x0500000f


	//   ....[117]....
        /*0a00*/ 	.word	0x0500000f


	//   ....[118]....
        /*0a04*/ 	.word	0x0500000f


	//   ....[119]....
        /*0a08*/ 	.word	0x0500000f


	//   ....[120]....
        /*0a0c*/ 	.word	0x0500000f


	//   ....[121]....
        /*0a10*/ 	.word	0x0500000f


	//   ....[122]....
        /*0a14*/ 	.word	0x0500000f


	//   ....[123]....
        /*0a18*/ 	.word	0x0500000f


	//   ....[124]....
        /*0a1c*/ 	.word	0x0500000f


	//   ....[125]....
        /*0a20*/ 	.word	0x0500000f


	//   ....[126]....
        /*0a24*/ 	.word	0x0500000f


	//   ....[127]....
        /*0a28*/ 	.word	0x0500000f


	//   ....[128]....
        /*0a2c*/ 	.word	0x0500000f


	//   ....[129]....
        /*0a30*/ 	.word	0x0500000f


	//   ....[130]....
        /*0a34*/ 	.word	0x0500000f


	//   ....[131]....
        /*0a38*/ 	.word	0x0500000f


	//   ....[132]....
        /*0a3c*/ 	.word	0x0500000f


	//   ....[133]....
        /*0a40*/ 	.word	0x0500000f


	//   ....[134]....
        /*0a44*/ 	.word	0x0500000f


	//   ....[135]....
        /*0a48*/ 	.word	0x0500000f


	//   ....[136]....
        /*0a4c*/ 	.word	0x0500000f


	//   ....[137]....
        /*0a50*/ 	.word	0x0500000f


	//   ....[138]....
        /*0a54*/ 	.word	0x0500000f


	//   ....[139]....
        /*0a58*/ 	.word	0x0500000f


	//   ....[140]....
        /*0a5c*/ 	.word	0x0500000f


	//   ....[141]....
        /*0a60*/ 	.word	0x0500000f


	//   ....[142]....
        /*0a64*/ 	.word	0x0500000f


	//   ....[143]....
        /*0a68*/ 	.word	0x0500000f


	//   ....[144]....
        /*0a6c*/ 	.word	0x0500000f


	//   ....[145]....
        /*0a70*/ 	.word	0x0500000f


	//   ....[146]....
        /*0a74*/ 	.word	0x0500000f


	//   ....[147]....
        /*0a78*/ 	.word	0x0500000f


	//   ....[148]....
        /*0a7c*/ 	.word	0x0500000f


	//   ....[149]....
        /*0a80*/ 	.word	0x0500000f


	//   ....[150]....
        /*0a84*/ 	.word	0x0500000f


	//----- nvinfo : EIATTR_COOP_GROUP_INSTR_OFFSETS
	.align		4
.L_383:
        /*0a88*/ 	.byte	0x04, 0x28
        /*0a8a*/ 	.short	(.L_385 - .L_384)


	//   ....[0]....
.L_384:
        /*0a8c*/ 	.word	0x00000060


	//   ....[1]....
        /*0a90*/ 	.word	0x000001a0


	//   ....[2]....
        /*0a94*/ 	.word	0x000001f0


	//   ....[3]....
        /*0a98*/ 	.word	0x00000420


	//   ....[4]....
        /*0a9c*/ 	.word	0x00000580


	//   ....[5]....
        /*0aa0*/ 	.word	0x000006a0


	//   ....[6]....
        /*0aa4*/ 	.word	0x00000800


	//   ....[7]....
        /*0aa8*/ 	.word	0x0000b400


	//   ....[8]....
        /*0aac*/ 	.word	0x0000b970


	//   ....[9]....
        /*0ab0*/ 	.word	0x0000b980


	//   ....[10]....
        /*0ab4*/ 	.word	0x0000b990


	//   ....[11]....
        /*0ab8*/ 	.word	0x0000b9a0


	//   ....[12]....
        /*0abc*/ 	.word	0x0000e440


	//   ....[13]....
        /*0ac0*/ 	.word	0x0000e450


	//   ....[14]....
        /*0ac4*/ 	.word	0x0000e460


	//   ....[15]....
        /*0ac8*/ 	.word	0x0000e470


	//   ....[16]....
        /*0acc*/ 	.word	0x00012500


	//   ....[17]....
        /*0ad0*/ 	.word	0x000125d0


	//   ....[18]....
        /*0ad4*/ 	.word	0x00012b90


	//   ....[19]....
        /*0ad8*/ 	.word	0x00012bf0


	//   ....[20]....
        /*0adc*/ 	.word	0x00014b00


	//   ....[21]....
        /*0ae0*/ 	.word	0x00014b90


	//   ....[22]....
        /*0ae4*/ 	.word	0x000152c0


	//   ....[23]....
        /*0ae8*/ 	.word	0x00015370


	//   ....[24]....
        /*0aec*/ 	.word	0x000167c0


	//   ....[25]....
        /*0af0*/ 	.word	0x00016830


	//   ....[26]....
        /*0af4*/ 	.word	0x00016860


	//   ....[27]....
        /*0af8*/ 	.word	0x00016870


	//   ....[28]....
        /*0afc*/ 	.word	0x00017920


	//   ....[29]....
        /*0b00*/ 	.word	0x00017930


	//   ....[30]....
        /*0b04*/ 	.word	0x00017940


	//   ....[31]....
        /*0b08*/ 	.word	0x00017950


	//   ....[32]....
        /*0b0c*/ 	.word	0x00018000


	//   ....[33]....
        /*0b10*/ 	.word	0x00018030


	//   ....[34]....
        /*0b14*/ 	.word	0x00018120


	//   ....[35]....
        /*0b18*/ 	.word	0x00018140


	//   ....[36]....
        /*0b1c*/ 	.word	0x00018200


	//   ....[37]....
        /*0b20*/ 	.word	0x00018220


	//   ....[38]....
        /*0b24*/ 	.word	0x000182f0


	//   ....[39]....
        /*0b28*/ 	.word	0x00018310


	//   ....[40]....
        /*0b2c*/ 	.word	0x00018790


	//   ....[41]....
        /*0b30*/ 	.word	0x000187a0


	//   ....[42]....
        /*0b34*/ 	.word	0x00018be0


	//   ....[43]....
        /*0b38*/ 	.word	0x00018bf0


	//   ....[44]....
        /*0b3c*/ 	.word	0x00019860


	//   ....[45]....
        /*0b40*/ 	.word	0x00019880


	//   ....[46]....
        /*0b44*/ 	.word	0x00019940


	//   ....[47]....
        /*0b48*/ 	.word	0x00019960


	//   ....[48]....
        /*0b4c*/ 	.word	0x00019a20


	//   ....[49]....
        /*0b50*/ 	.word	0x00019a40


	//   ....[50]....
        /*0b54*/ 	.word	0x00019b10


	//   ....[51]....
        /*0b58*/ 	.word	0x00019b30


	//   ....[52]....
        /*0b5c*/ 	.word	0x00019c80


	//   ....[53]....
        /*0b60*/ 	.word	0x00019eb0


	//   ....[54]....
        /*0b64*/ 	.word	0x00019ee0


	//   ....[55]....
        /*0b68*/ 	.word	0x00019f10


	//   ....[56]....
        /*0b6c*/ 	.word	0x00019f40


	//   ....[57]....
        /*0b70*/ 	.word	0x00019f70


	//   ....[58]....
        /*0b74*/ 	.word	0x00019fa0


	//   ....[59]....
        /*0b78*/ 	.word	0x0001a140


	//   ....[60]....
        /*0b7c*/ 	.word	0x0001a170


	//   ....[61]....
        /*0b80*/ 	.word	0x0001a1a0


	//   ....[62]....
        /*0b84*/ 	.word	0x0001a1d0


	//   ....[63]....
        /*0b88*/ 	.word	0x0001a200


	//   ....[64]....
        /*0b8c*/ 	.word	0x0001a230


	//   ....[65]....
        /*0b90*/ 	.word	0x0001a2c0


	//   ....[66]....
        /*0b94*/ 	.word	0x0001a2f0


	//   ....[67]....
        /*0b98*/ 	.word	0x0001a300


	//   ....[68]....
        /*0b9c*/ 	.word	0x0001a3b0


	//   ....[69]....
        /*0ba0*/ 	.word	0x0001b540


	//   ....[70]....
        /*0ba4*/ 	.word	0x0001d130


	//   ....[71]....
        /*0ba8*/ 	.word	0x0001dd20


	//   ....[72]....
        /*0bac*/ 	.word	0x0001dd60


	//   ....[73]....
        /*0bb0*/ 	.word	0x0001de20


	//   ....[74]....
        /*0bb4*/ 	.word	0x0001de30


	//   ....[75]....
        /*0bb8*/ 	.word	0x0001ded0


	//   ....[76]....
        /*0bbc*/ 	.word	0x0001dee0


	//   ....[77]....
        /*0bc0*/ 	.word	0x0001df80


	//   ....[78]....
        /*0bc4*/ 	.word	0x0001df90


	//   ....[79]....
        /*0bc8*/ 	.word	0x0001e030


	//   ....[80]....
        /*0bcc*/ 	.word	0x0001e040


	//   ....[81]....
        /*0bd0*/ 	.word	0x0001e0e0


	//   ....[82]....
        /*0bd4*/ 	.word	0x0001e0f0


	//   ....[83]....
        /*0bd8*/ 	.word	0x0001e190


	//   ....[84]....
        /*0bdc*/ 	.word	0x0001e1a0


	//   ....[85]....
        /*0be0*/ 	.word	0x0001e1f0


	//   ....[86]....
        /*0be4*/ 	.word	0x0001e230


	//   ....[87]....
        /*0be8*/ 	.word	0x00020e20


	//   ....[88]....
        /*0bec*/ 	.word	0x00020e50


	//   ....[89]....
        /*0bf0*/ 	.word	0x00020ea0


	//   ....[90]....
        /*0bf4*/ 	.word	0x00020ed0


	//   ....[91]....
        /*0bf8*/ 	.word	0x00020f00


	//   ....[92]....
        /*0bfc*/ 	.word	0x00020f30


	//   ....[93]....
        /*0c00*/ 	.word	0x00020f60


	//   ....[94]....
        /*0c04*/ 	.word	0x00020f90


	//   ....[95]....
        /*0c08*/ 	.word	0x00021160


	//   ....[96]....
        /*0c0c*/ 	.word	0x00021190


	//   ....[97]....
        /*0c10*/ 	.word	0x000211c0


	//   ....[98]....
        /*0c14*/ 	.word	0x000211f0


	//   ....[99]....
        /*0c18*/ 	.word	0x00021220


	//   ....[100]....
        /*0c1c*/ 	.word	0x00021250


	//   ....[101]....
        /*0c20*/ 	.word	0x00021310


	//   ....[102]....
        /*0c24*/ 	.word	0x00021330


	//   ....[103]....
        /*0c28*/ 	.word	0x00021340


	//   ....[104]....
        /*0c2c*/ 	.word	0x000213a0


	//   ....[105]....
        /*0c30*/ 	.word	0x00021ab0


	//   ....[106]....
        /*0c34*/ 	.word	0x00021ef0


	//   ....[107]....
        /*0c38*/ 	.word	0x00021f80


	//   ....[108]....
        /*0c3c*/ 	.word	0x00021fd0


	//   ....[109]....
        /*0c40*/ 	.word	0x00022020


	//   ....[110]....
        /*0c44*/ 	.word	0x00022110


	//   ....[111]....
        /*0c48*/ 	.word	0x000221a0


	//   ....[112]....
        /*0c4c*/ 	.word	0x000221f0


	//   ....[113]....
        /*0c50*/ 	.word	0x00022240


	//   ....[114]....
        /*0c54*/ 	.word	0x000224a0


	//   ....[115]....
        /*0c58*/ 	.word	0x00022790


	//   ....[116]....
        /*0c5c*/ 	.word	0x00022910


	//   ....[117]....
        /*0c60*/ 	.word	0x00022960


	//   ....[118]....
        /*0c64*/ 	.word	0x00022a30


	//   ....[119]....
        /*0c68*/ 	.word	0x00022b40


	//   ....[120]....
        /*0c6c*/ 	.word	0x00022ba0


	//   ....[121]....
        /*0c70*/ 	.word	0x00022cb0


	//   ....[122]....
        /*0c74*/ 	.word	0x00022d10


	//   ....[123]....
        /*0c78*/ 	.word	0x00022e20


	//   ....[124]....
        /*0c7c*/ 	.word	0x00022e80


	//   ....[125]....
        /*0c80*/ 	.word	0x00022f90


	//   ....[126]....
        /*0c84*/ 	.word	0x00022ff0


	//   ....[127]....
        /*0c88*/ 	.word	0x00023100


	//   ....[128]....
        /*0c8c*/ 	.word	0x00023160


	//   ....[129]....
        /*0c90*/ 	.word	0x00023270


	//   ....[130]....
        /*0c94*/ 	.word	0x000232d0


	//   ....[131]....
        /*0c98*/ 	.word	0x000233b0


	//   ....[132]....
        /*0c9c*/ 	.word	0x00023720


	//   ....[133]....
        /*0ca0*/ 	.word	0x000237d0


	//   ....[134]....
        /*0ca4*/ 	.word	0x00023940


	//   ....[135]....
        /*0ca8*/ 	.word	0x000239d0


	//   ....[136]....
        /*0cac*/ 	.word	0x00023a50


	//   ....[137]....
        /*0cb0*/ 	.word	0x00023ad0


	//   ....[138]....
        /*0cb4*/ 	.word	0x00023b50


	//   ....[139]....
        /*0cb8*/ 	.word	0x00023be0


	//   ....[140]....
        /*0cbc*/ 	.word	0x00023c80


	//   ....[141]....
        /*0cc0*/ 	.word	0x00023d50


	//   ....[142]....
        /*0cc4*/ 	.word	0x00023dd0


	//   ....[143]....
        /*0cc8*/ 	.word	0x00023e50


	//   ....[144]....
        /*0ccc*/ 	.word	0x00023ed0


	//   ....[145]....
        /*0cd0*/ 	.word	0x00023f60


	//   ....[146]....
        /*0cd4*/ 	.word	0x00023fe0


	//   ....[147]....
        /*0cd8*/ 	.word	0x00024080


	//   ....[148]....
        /*0cdc*/ 	.word	0x000240d0


	//   ....[149]....
        /*0ce0*/ 	.word	0x00024160


	//   ....[150]....
        /*0ce4*/ 	.word	0x00024290


	//----- nvinfo : EIATTR_REG_RECONFIG
	.align		4
.L_385:
        /*0ce8*/ 	.byte	0x01, 0x54
	.zero		2


	//----- nvinfo : EIATTR_SYSCALL_OFFSETS
	.align		4
        /*0cec*/ 	.byte	0x04, 0x46
        /*0cee*/ 	.short	(.L_387 - .L_386)


	//   ....[0]....
.L_386:
        /*0cf0*/ 	.word	0x00002000


	//   ....[1]....
        /*0cf4*/ 	.word	0x00002150


	//   ....[2]....
        /*0cf8*/ 	.word	0x0000b5a0


	//   ....[3]....
        /*0cfc*/ 	.word	0x0000b8f0


	//   ....[4]....
        /*0d00*/ 	.word	0x0001cd50


	//   ....[5]....
        /*0d04*/ 	.word	0x0001cea0


	//   ....[6]....
        /*0d08*/ 	.word	0x0001cf90


	//   ....[7]....
        /*0d0c*/ 	.word	0x0001d8f0


	//----- nvinfo : EIATTR_MBARRIER_INSTR_OFFSETS
	.align		4
.L_387:
        /*0d10*/ 	.byte	0x04, 0x39
        /*0d12*/ 	.short	(.L_389 - .L_388)


	//   ....[0]....
.L_388:
        /*0d14*/ 	.word	0x000002d0
        /*0d18*/ 	.word	0x000000ff
        /*0d1c*/ 	.word	0x00034800
        /*0d20*/ 	.short	0x0100
        /*0d22*/ 	.byte	0x08
	.zero		1


	//   ....[1]....
        /*0d24*/ 	.word	0x000002e0
        /*0d28*/ 	.word	0x000000ff
        /*0d2c*/ 	.word	0x00034820
        /*0d30*/ 	.short	0x0100
        /*0d32*/ 	.byte	0x08
	.zero		1


	//   ....[2]....
        /*0d34*/ 	.word	0x000003d0
        /*0d38*/ 	.word	0x000000ff
        /*0d3c*/ 	.word	0x00034830
        /*0d40*/ 	.short	0x0100
        /*0d42*/ 	.byte	0x08
	.zero		1


	//   ....[3]....
        /*0d44*/ 	.word	0x000003e0
        /*0d48*/ 	.word	0x000000ff
        /*0d4c*/ 	.word	0x00034840
        /*0d50*/ 	.short	0x0100
        /*0d52*/ 	.byte	0x08
	.zero		1


	//   ....[4]....
        /*0d54*/ 	.word	0x000003f0
        /*0d58*/ 	.word	0x000000ff
        /*0d5c*/ 	.word	0x00034838
        /*0d60*/ 	.short	0x0100
        /*0d62*/ 	.byte	0x08
	.zero		1


	//   ....[5]....
        /*0d64*/ 	.word	0x00000400
        /*0d68*/ 	.word	0x000000ff
        /*0d6c*/ 	.word	0x00034848
        /*0d70*/ 	.short	0x0100
        /*0d72*/ 	.byte	0x08
	.zero		1


	//   ....[6]....
        /*0d74*/ 	.word	0x00000530
        /*0d78*/ 	.word	0x000000ff
        /*0d7c*/ 	.word	0x00034850
        /*0d80*/ 	.short	0x0100
        /*0d82*/ 	.byte	0x08
	.zero		1


	//   ....[7]....
        /*0d84*/ 	.word	0x00000540
        /*0d88*/ 	.word	0x000000ff
        /*0d8c*/ 	.word	0x00034860
        /*0d90*/ 	.short	0x0100
        /*0d92*/ 	.byte	0x08
	.zero		1


	//   ....[8]....
        /*0d94*/ 	.word	0x00000550
        /*0d98*/ 	.word	0x000000ff
        /*0d9c*/ 	.word	0x00034858
        /*0da0*/ 	.short	0x0100
        /*0da2*/ 	.byte	0x08
	.zero		1


	//   ....[9]....
        /*0da4*/ 	.word	0x00000560
        /*0da8*/ 	.word	0x000000ff
        /*0dac*/ 	.word	0x00034868
        /*0db0*/ 	.short	0x0100
        /*0db2*/ 	.byte	0x08
	.zero		1


	//   ....[10]....
        /*0db4*/ 	.word	0x00000650
        /*0db8*/ 	.word	0x000000ff
        /*0dbc*/ 	.word	0x00034870
        /*0dc0*/ 	.short	0x0100
        /*0dc2*/ 	.byte	0x06
	.zero		1


	//   ....[11]....
        /*0dc4*/ 	.word	0x00000660
        /*0dc8*/ 	.word	0x000000ff
        /*0dcc*/ 	.word	0x00034880
        /*0dd0*/ 	.short	0x0100
        /*0dd2*/ 	.byte	0x06
	.zero		1


	//   ....[12]....
        /*0dd4*/ 	.word	0x00000670
        /*0dd8*/ 	.word	0x000000ff
        /*0ddc*/ 	.word	0x00034878
        /*0de0*/ 	.short	0x0100
        /*0de2*/ 	.byte	0x06
	.zero		1


	//   ....[13]....
        /*0de4*/ 	.word	0x00000680
        /*0de8*/ 	.word	0x000000ff
        /*0dec*/ 	.word	0x00034888
        /*0df0*/ 	.short	0x0100
        /*0df2*/ 	.byte	0x06
	.zero		1


	//   ....[14]....
        /*0df4*/ 	.word	0x000007b0
        /*0df8*/ 	.word	0x000000ff
        /*0dfc*/ 	.word	0x00034890
        /*0e00*/ 	.short	0x0100
        /*0e02*/ 	.byte	0x08
	.zero		1


	//   ....[15]....
        /*0e04*/ 	.word	0x000007c0
        /*0e08*/ 	.word	0x000000ff
        /*0e0c*/ 	.word	0x000348a0
        /*0e10*/ 	.short	0x0100
        /*0e12*/ 	.byte	0x08
	.zero		1


	//   ....[16]....
        /*0e14*/ 	.word	0x000007d0
        /*0e18*/ 	.word	0x000000ff
        /*0e1c*/ 	.word	0x00034898
        /*0e20*/ 	.short	0x0100
        /*0e22*/ 	.byte	0x08
	.zero		1


	//   ....[17]....
        /*0e24*/ 	.word	0x000007e0
        /*0e28*/ 	.word	0x000000ff
        /*0e2c*/ 	.word	0x000348a8
        /*0e30*/ 	.short	0x0100
        /*0e32*/ 	.byte	0x08
	.zero		1


	//   ....[18]....
        /*0e34*/ 	.word	0x00000910
        /*0e38*/ 	.word	0x000000ff
        /*0e3c*/ 	.word	0x000348b0
        /*0e40*/ 	.short	0x0100
        /*0e42*/ 	.byte	0x08
	.zero		1


	//   ....[19]....
        /*0e44*/ 	.word	0x00000920
        /*0e48*/ 	.word	0x000000ff
        /*0e4c*/ 	.word	0x000348c0
        /*0e50*/ 	.short	0x0100
        /*0e52*/ 	.byte	0x08
	.zero		1


	//   ....[20]....
        /*0e54*/ 	.word	0x00000930
        /*0e58*/ 	.word	0x000000ff
        /*0e5c*/ 	.word	0x000348b8
        /*0e60*/ 	.short	0x0100
        /*0e62*/ 	.byte	0x08
	.zero		1


	//   ....[21]....
        /*0e64*/ 	.word	0x00000940
        /*0e68*/ 	.word	0x000000ff
        /*0e6c*/ 	.word	0x000348c8
        /*0e70*/ 	.short	0x0100
        /*0e72*/ 	.byte	0x08
	.zero		1


	//   ....[22]....
        /*0e74*/ 	.word	0x00003c70
        /*0e78*/ 	.word	0x00000065
        /*0e7c*/ 	.word	0x00034890
        /*0e80*/ 	.short	0x010a
        /*0e82*/ 	.byte	0x3f
	.zero		1


	//   ....[23]....
        /*0e84*/ 	.word	0x00007260
        /*0e88*/ 	.word	0x00000065
        /*0e8c*/ 	.word	0x00034890
        /*0e90*/ 	.short	0x010a
        /*0e92*/ 	.byte	0x3f
	.zero		1


	//   ....[24]....
        /*0e94*/ 	.word	0x0000a5b0
        /*0e98*/ 	.word	0x00000065
        /*0e9c*/ 	.word	0x00034890
        /*0ea0*/ 	.short	0x010a
        /*0ea2*/ 	.byte	0x3f
	.zero		1


	//   ....[25]....
        /*0ea4*/ 	.word	0x0000a980
        /*0ea8*/ 	.word	0x00000028
        /*0eac*/ 	.word	0x00000000
        /*0eb0*/ 	.short	0x0101
        /*0eb2*/ 	.byte	0x3f
	.zero		1


	//   ....[26]....
        /*0eb4*/ 	.word	0x0000a9c0
        /*0eb8*/ 	.word	0x00000065
        /*0ebc*/ 	.word	0x000348b0
        /*0ec0*/ 	.short	0x010a
        /*0ec2*/ 	.byte	0x3f
	.zero		1


	//   ....[27]....
        /*0ec4*/ 	.word	0x0000ae60
        /*0ec8*/ 	.word	0x00000065
        /*0ecc*/ 	.word	0x00000000
        /*0ed0*/ 	.short	0x0101
        /*0ed2*/ 	.byte	0x3f
	.zero		1


	//   ....[28]....
        /*0ed4*/ 	.word	0x0000b620
        /*0ed8*/ 	.word	0x00000002
        /*0edc*/ 	.word	0x00034800
        /*0ee0*/ 	.short	0x010a
        /*0ee2*/ 	.byte	0x3f
	.zero		1


	//   ....[29]....
        /*0ee4*/ 	.word	0x0000b670
        /*0ee8*/ 	.word	0x00000002
        /*0eec*/ 	.word	0x00034800
        /*0ef0*/ 	.short	0x010a
        /*0ef2*/ 	.byte	0x3f
	.zero		1


	//   ....[30]....
        /*0ef4*/ 	.word	0x0000c0c0
        /*0ef8*/ 	.word	0x00000002
        /*0efc*/ 	.word	0x00034800
        /*0f00*/ 	.short	0x010a
        /*0f02*/ 	.byte	0x3f
	.zero		1


	//   ....[31]....
        /*0f04*/ 	.word	0x0000e8d0
        /*0f08*/ 	.word	0x00000002
        /*0f0c*/ 	.word	0x00034800
        /*0f10*/ 	.short	0x010a
        /*0f12*/ 	.byte	0x3f
	.zero		1


	//   ....[32]....
        /*0f14*/ 	.word	0x000110c0
        /*0f18*/ 	.word	0x0000000a
        /*0f1c*/ 	.word	0x00034830
        /*0f20*/ 	.short	0x010a
        /*0f22*/ 	.byte	0x3f
	.zero		1


	//   ....[33]....
        /*0f24*/ 	.word	0x00011140
        /*0f28*/ 	.word	0x0000000a
        /*0f2c*/ 	.word	0x00034830
        /*0f30*/ 	.short	0x010a
        /*0f32*/ 	.byte	0x3f
	.zero		1


	//   ....[34]....
        /*0f34*/ 	.word	0x00013140
        /*0f38*/ 	.word	0x00000005
        /*0f3c*/ 	.word	0x00000000
        /*0f40*/ 	.short	0x0101
        /*0f42*/ 	.byte	0x3f
	.zero		1


	//   ....[35]....
        /*0f44*/ 	.word	0x00013b90
        /*0f48*/ 	.word	0x0000000f
        /*0f4c*/ 	.word	0x00034830
        /*0f50*/ 	.short	0x010a
        /*0f52*/ 	.byte	0x3f
	.zero		1


	//   ....[36]....
        /*0f54*/ 	.word	0x00013c10
        /*0f58*/ 	.word	0x0000000f
        /*0f5c*/ 	.word	0x00034830
        /*0f60*/ 	.short	0x010a
        /*0f62*/ 	.byte	0x3f
	.zero		1


	//   ....[37]....
        /*0f64*/ 	.word	0x00014720
        /*0f68*/ 	.word	0x00000014
        /*0f6c*/ 	.word	0x00034850
        /*0f70*/ 	.short	0x010a
        /*0f72*/ 	.byte	0x3f
	.zero		1


	//   ....[38]....
        /*0f74*/ 	.word	0x00014770
        /*0f78*/ 	.word	0x00000014
        /*0f7c*/ 	.word	0x00034850
        /*0f80*/ 	.short	0x010a
        /*0f82*/ 	.byte	0x3f
	.zero		1


	//   ....[39]....
        /*0f84*/ 	.word	0x00015af0
        /*0f88*/ 	.word	0x0000000f
        /*0f8c*/ 	.word	0x00000000
        /*0f90*/ 	.short	0x0101
        /*0f92*/ 	.byte	0x3f
	.zero		1


	//   ....[40]....
        /*0f94*/ 	.word	0x00015b40
        /*0f98*/ 	.word	0x00000014
        /*0f9c*/ 	.word	0x00000000
        /*0fa0*/ 	.short	0x0101
        /*0fa2*/ 	.byte	0x3f
	.zero		1


	//   ....[41]....
        /*0fa4*/ 	.word	0x000163a0
        /*0fa8*/ 	.word	0x00000006
        /*0fac*/ 	.word	0x00034850
        /*0fb0*/ 	.short	0x010a
        /*0fb2*/ 	.byte	0x3f
	.zero		1


	//   ....[42]....
        /*0fb4*/ 	.word	0x00016440
        /*0fb8*/ 	.word	0x00000006
        /*0fbc*/ 	.word	0x00034850
        /*0fc0*/ 	.short	0x010a
        /*0fc2*/ 	.byte	0x3f
	.zero		1


	//   ....[43]....
        /*0fc4*/ 	.word	0x00016a00
        /*0fc8*/ 	.word	0x00000008
        /*0fcc*/ 	.word	0x00000000
        /*0fd0*/ 	.short	0x0101
        /*0fd2*/ 	.byte	0x3f
	.zero		1


	//   ....[44]....
        /*0fd4*/ 	.word	0x00018020
        /*0fd8*/ 	.word	0x00000000
        /*0fdc*/ 	.word	0x00000000
        /*0fe0*/ 	.short	0x0101
        /*0fe2*/ 	.byte	0x3f
	.zero		1


	//   ....[45]....
        /*0fe4*/ 	.word	0x00018650
        /*0fe8*/ 	.word	0x00000006
        /*0fec*/ 	.word	0x00000000
        /*0ff0*/ 	.short	0x0101
        /*0ff2*/ 	.byte	0x3f
	.zero		1


	//   ....[46]....
        /*0ff4*/ 	.word	0x0001b620
        /*0ff8*/ 	.word	0x00000012
        /*0ffc*/ 	.word	0x00034820
        /*1000*/ 	.short	0x010a
        /*1002*/ 	.byte	0x3f
	.zero		1


	//   ....[47]....
        /*1004*/ 	.word	0x0001b6f0
        /*1008*/ 	.word	0x00000005
        /*100c*/ 	.word	0x000348a0
        /*1010*/ 	.short	0x010a
        /*1012*/ 	.byte	0x3f
	.zero		1


	//   ....[48]....
        /*1014*/ 	.word	0x0001bb10
        /*1018*/ 	.word	0x00000005
        /*101c*/ 	.word	0x000348c0
        /*1020*/ 	.short	0x010a
        /*1022*/ 	.byte	0x3f
	.zero		1


	//   ....[49]....
        /*1024*/ 	.word	0x0001bfd0
        /*1028*/ 	.word	0x00000006
        /*102c*/ 	.word	0x000348a0
        /*1030*/ 	.short	0x010a
        /*1032*/ 	.byte	0x3f
	.zero		1


	//   ....[50]....
        /*1034*/ 	.word	0x0001c410
        /*1038*/ 	.word	0x00000006
        /*103c*/ 	.word	0x000348c0
        /*1040*/ 	.short	0x010a
        /*1042*/ 	.byte	0x3f
	.zero		1


	//   ....[51]....
        /*1044*/ 	.word	0x0001d3a0
        /*1048*/ 	.word	0x00000000
        /*104c*/ 	.word	0x00034840
        /*1050*/ 	.short	0x010a
        /*1052*/ 	.byte	0x3f
	.zero		1


	//   ....[52]....
        /*1054*/ 	.word	0x0001e320
        /*1058*/ 	.word	0x00000012
        /*105c*/ 	.word	0x00034800
        /*1060*/ 	.short	0x0107
        /*1062*/ 	.byte	0x3f
	.zero		1


	//   ....[53]....
        /*1064*/ 	.word	0x0001e420
        /*1068*/ 	.word	0x00000012
        /*106c*/ 	.word	0x00034800
        /*1070*/ 	.short	0x0101
        /*1072*/ 	.byte	0x3f
	.zero		1


	//   ....[54]....
        /*1074*/ 	.word	0x0001e440
        /*1078*/ 	.word	0x00000012
        /*107c*/ 	.word	0x00034820
        /*1080*/ 	.short	0x010a
        /*1082*/ 	.byte	0x3f
	.zero		1


	//   ....[55]....
        /*1084*/ 	.word	0x0001e800
        /*1088*/ 	.word	0x00000003
        /*108c*/ 	.word	0x00034840
        /*1090*/ 	.short	0x010a
        /*1092*/ 	.byte	0x3f
	.zero		1


	//   ....[56]....
        /*1094*/ 	.word	0x0001ec80
        /*1098*/ 	.word	0x00000002
        /*109c*/ 	.word	0x00034860
        /*10a0*/ 	.short	0x010a
        /*10a2*/ 	.byte	0x3f
	.zero		1


	//   ....[57]....
        /*10a4*/ 	.word	0x0001f330
        /*10a8*/ 	.word	0x00000003
        /*10ac*/ 	.word	0x00034840
        /*10b0*/ 	.short	0x010a
        /*10b2*/ 	.byte	0x3f
	.zero		1


	//   ....[58]....
        /*10b4*/ 	.word	0x0001f7b0
        /*10b8*/ 	.word	0x00000002
        /*10bc*/ 	.word	0x00034860
        /*10c0*/ 	.short	0x010a
        /*10c2*/ 	.byte	0x3f
	.zero		1


	//   ....[59]....
        /*10c4*/ 	.word	0x0001fdc0
        /*10c8*/ 	.word	0x00000003
        /*10cc*/ 	.word	0x00034840
        /*10d0*/ 	.short	0x010a
        /*10d2*/ 	.byte	0x3f
	.zero		1


	//   ....[60]....
        /*10d4*/ 	.word	0x00020230
        /*10d8*/ 	.word	0x00000002
        /*10dc*/ 	.word	0x00034860
        /*10e0*/ 	.short	0x010a
        /*10e2*/ 	.byte	0x3f
	.zero		1


	//   ....[61]....
        /*10e4*/ 	.word	0x000207e0
        /*10e8*/ 	.word	0x00000000
        /*10ec*/ 	.word	0x00034860
        /*10f0*/ 	.short	0x010a
        /*10f2*/ 	.byte	0x3f
	.zero		1


	//   ....[62]....
        /*10f4*/ 	.word	0x00021a30
        /*10f8*/ 	.word	0x00000000
        /*10fc*/ 	.word	0x00034820
        /*1100*/ 	.short	0x010a
        /*1102*/ 	.byte	0x3f
	.zero		1


	//   ....[63]....
        /*1104*/ 	.word	0x00021c30
        /*1108*/ 	.word	0x00000006
        /*110c*/ 	.word	0x00000000
        /*1110*/ 	.short	0x010a
        /*1112*/ 	.byte	0x3f
	.zero		1


	//   ....[64]....
        /*1114*/ 	.word	0x00021c60
        /*1118*/ 	.word	0x00000007
        /*111c*/ 	.word	0x00000000
        /*1120*/ 	.short	0x010a
        /*1122*/ 	.byte	0x3f
	.zero		1


	//   ....[65]....
        /*1124*/ 	.word	0x00021cc0
        /*1128*/ 	.word	0x00000004
        /*112c*/ 	.word	0x00000000
        /*1130*/ 	.short	0x010a
        /*1132*/ 	.byte	0x3f
	.zero		1


	//   ....[66]....
        /*1134*/ 	.word	0x00021cf0
        /*1138*/ 	.word	0x00000003
        /*113c*/ 	.word	0x00000000
        /*1140*/ 	.short	0x010a
        /*1142*/ 	.byte	0x3f
	.zero		1


	//   ....[67]....
        /*1144*/ 	.word	0x00021d50
        /*1148*/ 	.word	0x00000065
        /*114c*/ 	.word	0x00034890
        /*1150*/ 	.short	0x010a
        /*1152*/ 	.byte	0x3f
	.zero		1


	//   ....[68]....
        /*1154*/ 	.word	0x00021da0
        /*1158*/ 	.word	0x00000065
        /*115c*/ 	.word	0x00034890
        /*1160*/ 	.short	0x010a
        /*1162*/ 	.byte	0x3f
	.zero		1


	//   ....[69]....
        /*1164*/ 	.word	0x00021df0
        /*1168*/ 	.word	0x00000065
        /*116c*/ 	.word	0x00034890
        /*1170*/ 	.short	0x010a
        /*1172*/ 	.byte	0x3f
	.zero		1


	//   ....[70]....
        /*1174*/ 	.word	0x00021e40
        /*1178*/ 	.word	0x00000065
        /*117c*/ 	.word	0x000348b0
        /*1180*/ 	.short	0x010a
        /*1182*/ 	.byte	0x3f
	.zero		1


	//   ....[71]....
        /*1184*/ 	.word	0x00022060
        /*1188*/ 	.word	0x00000002
        /*118c*/ 	.word	0x00034800
        /*1190*/ 	.short	0x010a
        /*1192*/ 	.byte	0x3f
	.zero		1


	//   ....[72]....
        /*1194*/ 	.word	0x00022280
        /*1198*/ 	.word	0x00000002
        /*119c*/ 	.word	0x00034800
        /*11a0*/ 	.short	0x010a
        /*11a2*/ 	.byte	0x3f
	.zero		1


	//   ....[73]....
        /*11a4*/ 	.word	0x000222d0
        /*11a8*/ 	.word	0x0000000a
        /*11ac*/ 	.word	0x00034830
        /*11b0*/ 	.short	0x010a
        /*11b2*/ 	.byte	0x3f
	.zero		1


	//   ....[74]....
        /*11b4*/ 	.word	0x00022320
        /*11b8*/ 	.word	0x0000000f
        /*11bc*/ 	.word	0x00034830
        /*11c0*/ 	.short	0x010a
        /*11c2*/ 	.byte	0x3f
	.zero		1


	//   ....[75]....
        /*11c4*/ 	.word	0x00022370
        /*11c8*/ 	.word	0x00000014
        /*11cc*/ 	.word	0x00034850
        /*11d0*/ 	.short	0x010a
        /*11d2*/ 	.byte	0x3f
	.zero		1


	//   ....[76]....
        /*11d4*/ 	.word	0x000223c0
        /*11d8*/ 	.word	0x00000006
        /*11dc*/ 	.word	0x00034850
        /*11e0*/ 	.short	0x010a
        /*11e2*/ 	.byte	0x3f
	.zero		1


	//   ....[77]....
        /*11e4*/ 	.word	0x00022570
        /*11e8*/ 	.word	0x00000012
        /*11ec*/ 	.word	0x00034820
        /*11f0*/ 	.short	0x010a
        /*11f2*/ 	.byte	0x3f
	.zero		1


	//   ....[78]....
        /*11f4*/ 	.word	0x000225c0
        /*11f8*/ 	.word	0x00000005
        /*11fc*/ 	.word	0x000348a0
        /*1200*/ 	.short	0x010a
        /*1202*/ 	.byte	0x3f
	.zero		1


	//   ....[79]....
        /*1204*/ 	.word	0x00022610
        /*1208*/ 	.word	0x00000005
        /*120c*/ 	.word	0x000348c0
        /*1210*/ 	.short	0x010a
        /*1212*/ 	.byte	0x3f
	.zero		1


	//   ....[80]....
        /*1214*/ 	.word	0x00022660
        /*1218*/ 	.word	0x00000006
        /*121c*/ 	.word	0x000348a0
        /*1220*/ 	.short	0x010a
        /*1222*/ 	.byte	0x3f
	.zero		1


	//   ....[81]....
        /*1224*/ 	.word	0x000226b0
        /*1228*/ 	.word	0x00000006
        /*122c*/ 	.word	0x000348c0
        /*1230*/ 	.short	0x010a
        /*1232*/ 	.byte	0x3f
	.zero		1


	//   ....[82]....
        /*1234*/ 	.word	0x00022850
        /*1238*/ 	.word	0x00000000
        /*123c*/ 	.word	0x00034840
        /*1240*/ 	.short	0x010a
        /*1242*/ 	.byte	0x3f
	.zero		1


	//   ....[83]....
        /*1244*/ 	.word	0x00023430
        /*1248*/ 	.word	0x00000012
        /*124c*/ 	.word	0x00034820
        /*1250*/ 	.short	0x010a
        /*1252*/ 	.byte	0x3f
	.zero		1


	//   ....[84]....
        /*1254*/ 	.word	0x00023480
        /*1258*/ 	.word	0x00000003
        /*125c*/ 	.word	0x00034840
        /*1260*/ 	.short	0x010a
        /*1262*/ 	.byte	0x3f
	.zero		1


	//   ....[85]....
        /*1264*/ 	.word	0x000234d0
        /*1268*/ 	.word	0x00000002
        /*126c*/ 	.word	0x00034860
        /*1270*/ 	.short	0x010a
        /*1272*/ 	.byte	0x3f
	.zero		1


	//   ....[86]....
        /*1274*/ 	.word	0x00023520
        /*1278*/ 	.word	0x00000003
        /*127c*/ 	.word	0x00034840
        /*1280*/ 	.short	0x010a
        /*1282*/ 	.byte	0x3f
	.zero		1


	//   ....[87]....
        /*1284*/ 	.word	0x00023570
        /*1288*/ 	.word	0x00000002
        /*128c*/ 	.word	0x00034860
        /*1290*/ 	.short	0x010a
        /*1292*/ 	.byte	0x3f
	.zero		1


	//   ....[88]....
        /*1294*/ 	.word	0x000235c0
        /*1298*/ 	.word	0x00000003
        /*129c*/ 	.word	0x00034840
        /*12a0*/ 	.short	0x010a
        /*12a2*/ 	.byte	0x3f
	.zero		1


	//   ....[89]....
        /*12a4*/ 	.word	0x00023610
        /*12a8*/ 	.word	0x00000002
        /*12ac*/ 	.word	0x00034860
        /*12b0*/ 	.short	0x010a
        /*12b2*/ 	.byte	0x3f
	.zero		1


	//   ....[90]....
        /*12b4*/ 	.word	0x00023660
        /*12b8*/ 	.word	0x00000000
        /*12bc*/ 	.word	0x00034860
        /*12c0*/ 	.short	0x010a
        /*12c2*/ 	.byte	0x3f
	.zero		1


	//   ....[91]....
        /*12c4*/ 	.word	0x000241b0
        /*12c8*/ 	.word	0x00000000
        /*12cc*/ 	.word	0x00034820
        /*12d0*/ 	.short	0x010a
        /*12d2*/ 	.byte	0x3f
	.zero		1


	//   ....[92]....
        /*12d4*/ 	.word	0x00024350
        /*12d8*/ 	.word	0x00000006
        /*12dc*/ 	.word	0x00000000
        /*12e0*/ 	.short	0x010a
        /*12e2*/ 	.byte	0x3f
	.zero		1


	//   ....[93]....
        /*12e4*/ 	.word	0x000243a0
        /*12e8*/ 	.word	0x00000007
        /*12ec*/ 	.word	0x00000000
        /*12f0*/ 	.short	0x010a
        /*12f2*/ 	.byte	0x3f
	.zero		1


	//   ....[94]....
        /*12f4*/ 	.word	0x000243f0
        /*12f8*/ 	.word	0x00000004
        /*12fc*/ 	.word	0x00000000
        /*1300*/ 	.short	0x010a
        /*1302*/ 	.byte	0x3f
	.zero		1


	//----- nvinfo : EIATTR_NUM_MBARRIERS
	.align		4
.L_389:
        /*1304*/ 	.byte	0x03, 0x38
        /*1306*/ 	.short	0x0016


	//----- nvinfo : EIATTR_EXIT_INSTR_OFFSETS
	.align		4
        /*1308*/ 	.byte	0x04, 0x1c
        /*130a*/ 	.short	(.L_391 - .L_390)


	//   ....[0]....
.L_390:
        /*130c*/ 	.word	0x00021d40


	//----- nvinfo : EIATTR_MAX_THREADS
	.align		4
.L_391:
        /*1310*/ 	.byte	0x04, 0x05
        /*1312*/ 	.short	(.L_393 - .L_392)
.L_392:
        /*1314*/ 	.word	0x00000180
        /*1318*/ 	.word	0x00000001
        /*131c*/ 	.word	0x00000001


	//----- nvinfo : EIATTR_CRS_STACK_SIZE
	.align		4
.L_393:
        /*1320*/ 	.byte	0x04, 0x1e
        /*1322*/ 	.short	(.L_395 - .L_394)
.L_394:
        /*1324*/ 	.word	0x00000000


	//----- nvinfo : EIATTR_CBANK_PARAM_SIZE
	.align		4
.L_395:
        /*1328*/ 	.byte	0x03, 0x19
        /*132a*/ 	.short	0x0af0


	//----- nvinfo : EIATTR_PARAM_CBANK
	.align		4
        /*132c*/ 	.byte	0x04, 0x0a
        /*132e*/ 	.short	(.L_397 - .L_396)
	.align		4
.L_396:
        /*1330*/ 	.word	index@(.nv.constant0._ZN7cutlass13device_kernelIN5flash11enable_sm90INS1_16FlashAttnFwdSm90INS1_25CollectiveMainloopFwdSm90ILi2EN4cute5tupleIJNS5_1CILi1EEES8_S8_EEENS6_IJNS7_ILi128EEESA_NS7_ILi192EEEEEELi128ENS_10bfloat16_tEfNS_4arch4Sm90ELb0ELb0ELb0ELb1ELb0ELb1ELb0ELb1ELb1ELb1ELb1ELb0EEENS1_21CollectiveEpilogueFwdINS6_IJSA_SA_SA_EEES9_SD_SF_Li256ELb1ELb1ELb1ELb0EEENS1_36VarlenDynamicPersistentTileSchedulerILi128ELi128ELi256ELi128ELb1ELb1ELb1ELb0ELb1ELb1EEEEEEEEEvNT_6ParamsE)
        /*1334*/ 	.short	0x0210
        /*1336*/ 	.short	0x0af0


	//----- nvinfo : EIATTR_SW_WAR
	.align		4
.L_397:
        /*1338*/ 	.byte	0x04, 0x36
        /*133a*/ 	.short	(.L_399 - .L_398)
.L_398:
        /*133c*/ 	.word	0x00000008
.L_399:


//--------------------- .nv.info._ZN7cutlass13device_kernelIN5flash11enable_sm90INS1_16FlashAttnFwdSm90INS1_25CollectiveMainloopFwdSm90ILi2EN4cute5tupleIJNS5_1CILi1EEES8_S8_EEENS6_IJNS7_ILi128EEENS7_ILi96EEENS7_ILi192EEEEEELi128ENS_10bfloat16_tEfNS_4arch4Sm90ELb0ELb1ELb0ELb0ELb0ELb0ELb0ELb1ELb1ELb1ELb1ELb0EEENS1_21CollectiveEpilogueFwdINS6_IJSA_SA_SB_EEES9_SE_SG_Li256ELb0ELb1ELb1ELb0EEENS1_19SingleTileSchedulerILb0ELb1ELb1ELi128EEEEEEEEEvNT_6ParamsE --------------------------
	.section	.nv.info._ZN7cutlass13device_kernelIN5flash11enable_sm90INS1_16FlashAttnFwdSm90INS1_25CollectiveMainloopFwdSm90ILi2EN4cute5tupleIJNS5_1CILi1EEES8_S8_EEENS6_IJNS7_ILi128EEENS7_ILi96EEENS7_ILi192EEEEEELi128ENS_10bfloat16_tEfNS_4arch4Sm90ELb0ELb1ELb0ELb0ELb0ELb0ELb0ELb1ELb1ELb1ELb1ELb0EEENS1_21CollectiveEpilogueFwdINS6_IJSA_SA_SB_EEES9_SE_SG_Li256ELb0ELb1ELb1ELb0EEENS1_19SingleTileSchedulerILb0ELb1ELb1ELi128EEEEEEEEEvNT_6ParamsE,"",@"SHT_CUDA_INFO"
	.sectionflags	@""
	.align	4


	//----- nvinfo : EIATTR_CUDA_API_VERSION
	.align		4
        /*0000*/ 	.byte	0x04, 0x37
        /*0002*/ 	.short	(.L_401 - .L_400)
.L_400:
        /*0004*/ 	.word	0x00000082


	//----- nvinfo : EIATTR_KPARAM_INFO
	.align		4
.L_401:
        /*0008*/ 	.byte	0x04, 0x17
        /*000a*/ 	.short	(.L_403 - .L_402)
.L_402:
        /*000c*/ 	.word	0x00000000
        /*0010*/ 	.short	0x0000
        /*0012*/ 	.short	0x0070
        /*0014*/ 	.byte	0x00, 0xf0, 0x01, 0x28


	//----- nvinfo : EIATTR_SPARSE_MMA_MASK
	.align		4
.L_403:
        /*0018*/ 	.byte	0x03, 0x50
        /*001a*/ 	.short	0x0000


	//----- nvinfo : EIATTR_MAXREG_COUNT
	.align		4
        /*001c*/ 	.byte	0x03, 0x1b
        /*001e*/ 	.short	0x00a8


	//----- nvinfo : EIATTR_NUM_BARRIERS
	.align		4
        /*0020*/ 	.byte	0x02, 0x4c
        /*0022*/ 	.byte	0x09
	.zero		1


	//----- nvinfo : EIATTR_EXTERNS
	.align		4
        /*0024*/ 	.byte	0x04, 0x0f
        /*0026*/ 	.short	(.L_405 - .L_404)


	//   ....[0]....
	.align		4
.L_404:
        /*0028*/ 	.word	index@(__assertfail)


	//----- nvinfo : EIATTR_ANNOTATIONS
	.align		4
.L_405:
        /*002c*/ 	.byte	0x04, 0x55
        /*002e*/ 	.short	(.L_407 - .L_406)


	//   ....[0]....
.L_406:
        /* <DEDUP_REMOVED lines=10> */


	//----- nvinfo : EIATTR_MERCURY_ISA_VERSION
	.align		4
.L_407:
        /*00c0*/ 	.byte	0x03, 0x5f
        /*00c2*/ 	.short	0x0101


	//----- nvinfo : EIATTR_INT_WARP_WIDE_INSTR_OFFSETS
	.align		4
        /*00c4*/ 	.byte	0x04, 0x31
        /*00c6*/ 	.short	(.L_409 - .L_408)


	//   ....[0]....
.L_408:
        /*00c8*/ 	.word	0x00000120


	//   ....[1]....
        /*00cc*/ 	.word	0x00000160


	//   ....[2]....
        /*00d0*/ 	.word	0x00000220


	//----- nvinfo : EIATTR_COOP_GROUP_MASK_REGIDS
	.align		4
.L_409:
        /*00d4*/ 	.byte	0x04, 0x29
        /*00d6*/ 	.short	(.L_411 - .L_410)


	//   ....[0]....
.L_410:
        /*00d8*/ 	.word	0xffffffff


	//   ....[1]....
        /*00dc*/ 	.word	0xffffffff


	//   ....[2]....
        /*00e0*/ 	.word	0xffffffff


	//   ....[3]....
        /*00e4*/ 	.word	0xffffffff


	//   ....[4]....
        /*00e8*/ 	.word	0xffffffff


	//   ....[5]....
        /*00ec*/ 	.word	0xffffffff


	//   ....[6]....
        /*00f0*/ 	.word	0xffffffff


	//   ....[7]....
        /*00f4*/ 	.word	0xffffffff


	//   ....[8]....
        /*00f8*/ 	.word	0xffffffff


	//   ....[9]....
        /*00fc*/ 	.word	0xffffffff


	//   ....[10]....
        /*0100*/ 	.word	0xffffffff


	//   ....[11]....
        /*0104*/ 	.word	0xffffffff


	//   ....[12]....
        /*0108*/ 	.word	0xffffffff


	//   ....[13]....
        /*010c*/ 	.word	0xffffffff


	//   ....[14]....
        /*0110*/ 	.word	0xffffffff


	//   ....[15]....
        /*0114*/ 	.word	0xffffffff


	//   ....[16]....
        /*0118*/ 	.word	0xffffffff


	//   ....[17]....
        /*011c*/ 	.word	0xffffffff


	//   ....[18]....
        /*0120*/ 	.word	0xffffffff


	//   ....[19]....
        /*0124*/ 	.word	0xffffffff


	//   ....[20]....
        /*0128*/ 	.word	0xffffffff


	//   ....[21]....
        /*012c*/ 	.word	0xffffffff


	//   ....[22]....
        /*0130*/ 	.word	0xffffffff


	//   ....[23]....
        /*0134*/ 	.word	0xffffffff


	//   ....[24]....
        /*0138*/ 	.word	0xffffffff


	//   ....[25]....
        /*013c*/ 	.word	0xffffffff


	//   ....[26]....
        /*0140*/ 	.word	0xffffffff


	//   ....[27]....
        /*0144*/ 	.word	0xffffffff


	//   ....[28]....
        /*0148*/ 	.word	0xffffffff


	//   ....[29]....
        /*014c*/ 	.word	0xffffffff


	//   ....[30]....
        /*0150*/ 	.word	0xffffffff


	//   ....[31]....
        /*0154*/ 	.word	0xffffffff


	//   ....[32]....
        /*0158*/ 	.word	0xffffffff


	//   ....[33]....
        /*015c*/ 	.word	0xffffffff


	//   ....[34]....
        /*0160*/ 	.word	0xffffffff


	//   ....[35]....
        /*0164*/ 	.word	0xffffffff


	//   ....[36]....
        /*0168*/ 	.word	0xffffffff


	//   ....[37]....
        /*016c*/ 	.word	0xffffffff


	//   ....[38]....
        /*0170*/ 	.word	0xffffffff


	//   ....[39]....
        /*0174*/ 	.word	0xffffffff


	//   ....[40]....
        /*0178*/ 	.word	0xffffffff


	//   ....[41]....
        /*017c*/ 	.word	0xffffffff


	//   ....[42]....
        /*0180*/ 	.word	0xffffffff


	//   ....[43]....
        /*0184*/ 	.word	0xffffffff


	//   ....[44]....
        /*0188*/ 	.word	0xffffffff


	//   ....[45]....
        /*018c*/ 	.word	0xffffffff


	//   ....[46]....
        /*0190*/ 	.word	0xffffffff


	//   ....[47]....
        /*0194*/ 	.word	0xffffffff


	//   ....[48]....
        /*0198*/ 	.word	0xffffffff


	//   ....[49]....
        /*019c*/ 	.word	0xffffffff


	//   ....[50]....
        /*01a0*/ 	.word	0xffffffff


	//   ....[51]....
        /*01a4*/ 	.word	0xffffffff


	//   ....[52]....
        /*01a8*/ 	.word	0xffffffff


	//   ....[53]....
        /*01ac*/ 	.word	0xffffffff


	//   ....[54]....
        /*01b0*/ 	.word	0xffffffff


	//   ....[55]....
        /*01b4*/ 	.word	0xffffffff


	//   ....[56]....
        /*01b8*/ 	.word	0xffffffff


	//   ....[57]....
        /*01bc*/ 	.word	0xffffffff


	//   ....[58]....
        /*01c0*/ 	.word	0xffffffff


	//   ....[59]....
        /*01c4*/ 	.word	0xffffffff


	//   ....[60]....
        /*01c8*/ 	.word	0xffffffff


	//   ....[61]....
        /*01cc*/ 	.word	0x0500000f


	//   ....[62]....
        /*01d0*/ 	.word	0x0500000f


	//   ....[63]....
        /*01d4*/ 	.word	0x0500000f


	//   ....[64]....
        /*01d8*/ 	.word	0x0500000f


	//   ....[65]....
        /*01dc*/ 	.word	0x0500000f


	//   ....[66]....
        /*01e0*/ 	.word	0x0500000f


	//   ....[67]....
        /*01e4*/ 	.word	0x0500000f


	//   ....[68]....
        /*01e8*/ 	.word	0x0500000f


	//   ....[69]....
        /*01ec*/ 	.word	0x0500000f


	//   ....[70]....
        /*01f0*/ 	.word	0x0500000f


	//   ....[71]....
        /*01f4*/ 	.word	0x0500000f


	//   ....[72]....
        /*01f8*/ 	.word	0x0500000f


	//   ....[73]....
        /*01fc*/ 	.word	0x0500000f


	//   ....[74]....
        /*0200*/ 	.word	0x0500000f


	//   ....[75]....
        /*0204*/ 	.word	0x0500000f


	//   ....[76]....
        /*0208*/ 	.word	0x0500000f


	//   ....[77]....
        /*020c*/ 	.word	0x0500000f


	//   ....[78]....
        /*0210*/ 	.word	0x0500000f


	//----- nvinfo : EIATTR_COOP_GROUP_INSTR_OFFSETS
	.align		4
.L_411:
        /*0214*/ 	.byte	0x04, 0x28
        /*0216*/ 	.short	(.L_413 - .L_412)


	//   ....[0]....
.L_412:
        /*0218*/ 	.word	0x00000060


	//   ....[1]....
        /*021c*/ 	.word	0x00000130


	//   ....[2]....
        /*0220*/ 	.word	0x00000230


	//   ....[3]....
        /*0224*/ 	.word	0x000003a0


	//   ....[4]....
        /*0228*/ 	.word	0x00000500


	//   ....[5]....
        /*022c*/ 	.word	0x00000620


	//   ....[6]....
        /*0230*/ 	.word	0x00000780


	//   ....[7]....
        /*0234*/ 	.word	0x00001490


	//   ....[8]....
        /*0238*/ 	.word	0x00001d90


	//   ....[9]....
        /*023c*/ 	.word	0x00002220


	//   ....[10]....
        /*0240*/ 	.word	0x00002f30


	//   ....[11]....
        /*0244*/ 	.word	0x00003040


	//   ....[12]....
        /*0248*/ 	.word	0x00003570


	//   ....[13]....
        /*024c*/ 	.word	0x00003610


	//   ....[14]....
        /*0250*/ 	.word	0x00004e60


	//   ....[15]....
        /*0254*/ 	.word	0x00005460


	//   ....[16]....
        /*0258*/ 	.word	0x00005ff0


	//   ....[17]....
        /*025c*/ 	.word	0x000060d0


	//   ....[18]....
        /*0260*/ 	.word	0x00006680


	//   ....[19]....
        /*0264*/ 	.word	0x000066e0


	//   ....[20]....
        /*0268*/ 	.word	0x00007f80


	//   ....[21]....
        /*026c*/ 	.word	0x000080a0


	//   ....[22]....
        /*0270*/ 	.word	0x00008480


	//   ....[23]....
        /*0274*/ 	.word	0x00008530


	//   ....[24]....
        /*0278*/ 	.word	0x00009a70


	//   ....[25]....
        /*027c*/ 	.word	0x00009e50


	//   ....[26]....
        /*0280*/ 	.word	0x0000ac10


	//   ....[27]....
        /*0284*/ 	.word	0x0000acf0


	//   ....[28]....
        /*0288*/ 	.word	0x0000b2c0


	//   ....[29]....
        /*028c*/ 	.word	0x0000b310


	//   ....[30]....
        /*0290*/ 	.word	0x0000c180


	//   ....[31]....
        /*0294*/ 	.word	0x0000c1b0


	//   ....[32]....
        /*0298*/ 	.word	0x0000c2a0


	//   ....[33]....
        /*029c*/ 	.word	0x0000c2b0


	//   ....[34]....
        /*02a0*/ 	.word	0x0000d0d0


	//   ....[35]....
        /*02a4*/ 	.word	0x0000d110


	//   ....[36]....
        /*02a8*/ 	.word	0x0000d140


	//   ....[37]....
        /*02ac*/ 	.word	0x0000d170


	//   ....[38]....
        /*02b0*/ 	.word	0x0000d180


	//   ....[39]....
        /*02b4*/ 	.word	0x0000d1b0


	//   ....[40]....
        /*02b8*/ 	.word	0x0000d810


	//   ....[41]....
        /*02bc*/ 	.word	0x0000d820


	//   ....[42]....
        /*02c0*/ 	.word	0x0000e220


	//   ....[43]....
        /*02c4*/ 	.word	0x0000f0b0


	//   ....[44]....
        /*02c8*/ 	.word	0x0000fa50


	//   ....[45]....
        /*02cc*/ 	.word	0x0000fa80


	//   ....[46]....
        /*02d0*/ 	.word	0x0000fab0


	//   ....[47]....
        /*02d4*/ 	.word	0x0000fb60


	//   ....[48]....
        /*02d8*/ 	.word	0x0000fbb0


	//   ....[49]....
        /*02dc*/ 	.word	0x0000fc10


	//   ....[50]....
        /*02e0*/ 	.word	0x0000fc60


	//   ....[51]....
        /*02e4*/ 	.word	0x0000fcc0


	//   ....[52]....
        /*02e8*/ 	.word	0x0000fd10


	//   ....[53]....
        /*02ec*/ 	.word	0x0000fd70


	//   ....[54]....
        /*02f0*/ 	.word	0x0000fdc0


	//   ....[55]....
        /*02f4*/ 	.word	0x0000fe20


	//   ....[56]....
        /*02f8*/ 	.word	0x0000fe70


	//   ....[57]....
        /*02fc*/ 	.word	0x0000fed0


	//   ....[58]....
        /*0300*/ 	.word	0x0000fee0


	//   ....[59]....
        /*0304*/ 	.word	0x0000ff20


	//   ....[60]....
        /*0308*/ 	.word	0x000121a0


	//   ....[61]....
        /*030c*/ 	.word	0x000127c0


	//   ....[62]....
        /*0310*/ 	.word	0x00012930


	//   ....[63]....
        /*0314*/ 	.word	0x00012980


	//   ....[64]....
        /*0318*/ 	.word	0x00012a30


	//   ....[65]....
        /*031c*/ 	.word	0x00012b30


	//   ....[66]....
        /*0320*/ 	.word	0x00012bc0


	//   ....[67]....
        /*0324*/ 	.word	0x00012c90


	//   ....[68]....
        /*0328*/ 	.word	0x00012d20


	//   ....[69]....
        /*032c*/ 	.word	0x00012df0


	//   ....[70]....
        /*0330*/ 	.word	0x00012e80


	//   ....[71]....
        /*0334*/ 	.word	0x00012f50


	//   ....[72]....
        /*0338*/ 	.word	0x00012fe0


	//   ....[73]....
        /*033c*/ 	.word	0x000130b0


	//   ....[74]....
        /*0340*/ 	.word	0x00013140


	//   ....[75]....
        /*0344*/ 	.word	0x00013210


	//   ....[76]....
        /*0348*/ 	.word	0x00013290


	//   ....[77]....
        /*034c*/ 	.word	0x00013350


	//   ....[78]....
        /*0350*/ 	.word	0x00013750


	//----- nvinfo : EIATTR_REG_RECONFIG
	.align		4
.L_413:
        /*0354*/ 	.byte	0x01, 0x54
	.zero		2


	//----- nvinfo : EIATTR_SYSCALL_OFFSETS
	.align		4
        /*0358*/ 	.byte	0x04, 0x46
        /*035a*/ 	.short	(.L_415 - .L_414)


	//   ....[0]....
.L_414:
        /*035c*/ 	.word	0x00001650


	//   ....[1]....
        /*0360*/ 	.word	0x0000ed30


	//   ....[2]....
        /*0364*/ 	.word	0x0000ee70


	//   ....[3]....
        /*0368*/ 	.word	0x0000ef60


	//   ....[4]....
        /*036c*/ 	.word	0x0000f6a0


	//----- nvinfo : EIATTR_MBARRIER_INSTR_OFFSETS
	.align		4
.L_415:
        /*0370*/ 	.byte	0x04, 0x39
        /*0372*/ 	.short	(.L_417 - .L_416)


	//   ....[0]....
.L_416:
        /*0374*/ 	.word	0x00000250
        /*0378*/ 	.word	0x000000ff
        /*037c*/ 	.word	0x0002a800
        /*0380*/ 	.short	0x0100
        /*0382*/ 	.byte	0x08
	.zero		1


	//   ....[1]....
        /*0384*/ 	.word	0x00000260
        /*0388*/ 	.word	0x000000ff
        /*038c*/ 	.word	0x0002a820
        /*0390*/ 	.short	0x0100
        /*0392*/ 	.byte	0x08
	.zero		1


	//   ....[2]....
        /*0394*/ 	.word	0x00000350
        /*0398*/ 	.word	0x000000ff
        /*039c*/ 	.word	0x0002a830
        /*03a0*/ 	.short	0x0100
        /*03a2*/ 	.byte	0x08
	.zero		1


	//   ....[3]....
        /*03a4*/ 	.word	0x00000360
        /*03a8*/ 	.word	0x000000ff
        /*03ac*/ 	.word	0x0002a840
        /*03b0*/ 	.short	0x0100
        /*03b2*/ 	.byte	0x08
	.zero		1


	//   ....[4]....
        /*03b4*/ 	.word	0x00000370
        /*03b8*/ 	.word	0x000000ff
        /*03bc*/ 	.word	0x0002a838
        /*03c0*/ 	.short	0x0100
        /*03c2*/ 	.byte	0x08
	.zero		1


	//   ....[5]....
        /*03c4*/ 	.word	0x00000380
        /*03c8*/ 	.word	0x000000ff
        /*03cc*/ 	.word	0x0002a848
        /*03d0*/ 	.short	0x0100
        /*03d2*/ 	.byte	0x08
	.zero		1


	//   ....[6]....
        /*03d4*/ 	.word	0x000004b0
        /*03d8*/ 	.word	0x000000ff
        /*03dc*/ 	.word	0x0002a850
        /*03e0*/ 	.short	0x0100
        /*03e2*/ 	.byte	0x08
	.zero		1


	//   ....[7]....
        /*03e4*/ 	.word	0x000004c0
        /*03e8*/ 	.word	0x000000ff
        /*03ec*/ 	.word	0x0002a860
        /*03f0*/ 	.short	0x0100
        /*03f2*/ 	.byte	0x08
	.zero		1


	//   ....[8]....
        /*03f4*/ 	.word	0x000004d0
        /*03f8*/ 	.word	0x000000ff
        /*03fc*/ 	.word	0x0002a858
        /*0400*/ 	.short	0x0100
        /*0402*/ 	.byte	0x08
	.zero		1


	//   ....[9]....
        /*0404*/ 	.word	0x000004e0
        /*0408*/ 	.word	0x000000ff
        /*040c*/ 	.word	0x0002a868
        /*0410*/ 	.short	0x0100
        /*0412*/ 	.byte	0x08
	.zero		1


	//   ....[10]....
        /*0414*/ 	.word	0x000005d0
        /*0418*/ 	.word	0x000000ff
        /*041c*/ 	.word	0x0002a870
        /*0420*/ 	.short	0x0100
        /*0422*/ 	.byte	0x06
	.zero		1


	//   ....[11]....
        /*0424*/ 	.word	0x000005e0
        /*0428*/ 	.word	0x000000ff
        /*042c*/ 	.word	0x0002a880
        /*0430*/ 	.short	0x0100
        /*0432*/ 	.byte	0x06
	.zero		1


	//   ....[12]....
        /*0434*/ 	.word	0x000005f0
        /*0438*/ 	.word	0x000000ff
        /*043c*/ 	.word	0x0002a878
        /*0440*/ 	.short	0x0100
        /*0442*/ 	.byte	0x06
	.zero		1


	//   ....[13]....
        /*0444*/ 	.word	0x00000600
        /*0448*/ 	.word	0x000000ff
        /*044c*/ 	.word	0x0002a888
        /*0450*/ 	.short	0x0100
        /*0452*/ 	.byte	0x06
	.zero		1


	//   ....[14]....
        /*0454*/ 	.word	0x00000730
        /*0458*/ 	.word	0x000000ff
        /*045c*/ 	.word	0x0002a890
        /*0460*/ 	.short	0x0100
        /*0462*/ 	.byte	0x08
	.zero		1


	//   ....[15]....
        /*0464*/ 	.word	0x00000740
        /*0468*/ 	.word	0x000000ff
        /*046c*/ 	.word	0x0002a8a0
        /*0470*/ 	.short	0x0100
        /*0472*/ 	.byte	0x08
	.zero		1


	//   ....[16]....
        /*0474*/ 	.word	0x00000750
        /*0478*/ 	.word	0x000000ff
        /*047c*/ 	.word	0x0002a898
        /*0480*/ 	.short	0x0100
        /*0482*/ 	.byte	0x08
	.zero		1


	//   ....[17]....
        /*0484*/ 	.word	0x00000760
        /*0488*/ 	.word	0x000000ff
        /*048c*/ 	.word	0x0002a8a8
        /*0490*/ 	.short	0x0100
        /*0492*/ 	.byte	0x08
	.zero		1


	//   ....[18]....
        /*0494*/ 	.word	0x00000890
        /*0498*/ 	.word	0x000000ff
        /*049c*/ 	.word	0x0002a8b0
        /*04a0*/ 	.short	0x0100
        /*04a2*/ 	.byte	0x08
	.zero		1


	//   ....[19]....
        /*04a4*/ 	.word	0x000008a0
        /*04a8*/ 	.word	0x000000ff
        /*04ac*/ 	.word	0x0002a8c0
        /*04b0*/ 	.short	0x0100
        /*04b2*/ 	.byte	0x08
	.zero		1


	//   ....[20]....
        /*04b4*/ 	.word	0x000008b0
        /*04b8*/ 	.word	0x000000ff
        /*04bc*/ 	.word	0x0002a8b8
        /*04c0*/ 	.short	0x0100
        /*04c2*/ 	.byte	0x08
	.zero		1


	//   ....[21]....
        /*04c4*/ 	.word	0x000008c0
        /*04c8*/ 	.word	0x000000ff
        /*04cc*/ 	.word	0x0002a8c8
        /*04d0*/ 	.short	0x0100
        /*04d2*/ 	.byte	0x08
	.zero		1


	//   ....[22]....
        /*04d4*/ 	.word	0x00001680
        /*04d8*/ 	.word	0x000000ff
        /*04dc*/ 	.word	0x0002a800
        /*04e0*/ 	.short	0x010a
        /*04e2*/ 	.byte	0x38
	.zero		1


	//   ....[23]....
        /*04e4*/ 	.word	0x000016e0
        /*04e8*/ 	.word	0x000000ff
        /*04ec*/ 	.word	0x0002a830
        /*04f0*/ 	.short	0x010a
        /*04f2*/ 	.byte	0x38
	.zero		1


	//   ....[24]....
        /*04f4*/ 	.word	0x00001770
        /*04f8*/ 	.word	0x000000ff
        /*04fc*/ 	.word	0x0002a830
        /*0500*/ 	.short	0x010a
        /*0502*/ 	.byte	0x38
	.zero		1


	//   ....[25]....
        /*0504*/ 	.word	0x00002080
        /*0508*/ 	.word	0x00000000
        /*050c*/ 	.word	0x00000000
        /*0510*/ 	.short	0x0101
        /*0512*/ 	.byte	0x3f
	.zero		1


	//   ....[26]....
        /*0514*/ 	.word	0x00004410
        /*0518*/ 	.word	0x000000ff
        /*051c*/ 	.word	0x0002a830
        /*0520*/ 	.short	0x010a
        /*0522*/ 	.byte	0x3a
	.zero		1


	//   ....[27]....
        /*0524*/ 	.word	0x00004450
        /*0528*/ 	.word	0x000000ff
        /*052c*/ 	.word	0x0002a830
        /*0530*/ 	.short	0x010a
        /*0532*/ 	.byte	0x3a
	.zero		1


	//   ....[28]....
        /*0534*/ 	.word	0x00004ca0
        /*0538*/ 	.word	0x000000ff
        /*053c*/ 	.word	0x0002a850
        /*0540*/ 	.short	0x010a
        /*0542*/ 	.byte	0x0b
	.zero		1


	//   ....[29]....
        /*0544*/ 	.word	0x00004ce0
        /*0548*/ 	.word	0x000000ff
        /*054c*/ 	.word	0x0002a850
        /*0550*/ 	.short	0x010a
        /*0552*/ 	.byte	0x0b
	.zero		1


	//   ....[30]....
        /*0554*/ 	.word	0x00005050
        /*0558*/ 	.word	0x00000000
        /*055c*/ 	.word	0x00000000
        /*0560*/ 	.short	0x0101
        /*0562*/ 	.byte	0x3f
	.zero		1


	//   ....[31]....
        /*0564*/ 	.word	0x00006a40
        /*0568*/ 	.word	0x0000005a
        /*056c*/ 	.word	0x00000000
        /*0570*/ 	.short	0x0101
        /*0572*/ 	.byte	0x3f
	.zero		1


	//   ....[32]....
        /*0574*/ 	.word	0x000073f0
        /*0578*/ 	.word	0x000000ff
        /*057c*/ 	.word	0x0002a830
        /*0580*/ 	.short	0x010a
        /*0582*/ 	.byte	0x07
	.zero		1


	//   ....[33]....
        /*0584*/ 	.word	0x00007430
        /*0588*/ 	.word	0x000000ff
        /*058c*/ 	.word	0x0002a830
        /*0590*/ 	.short	0x010a
        /*0592*/ 	.byte	0x07
	.zero		1


	//   ....[34]....
        /*0594*/ 	.word	0x00007c80
        /*0598*/ 	.word	0x000000ff
        /*059c*/ 	.word	0x0002a850
        /*05a0*/ 	.short	0x010a
        /*05a2*/ 	.byte	0x0b
	.zero		1


	//   ....[35]....
        /*05a4*/ 	.word	0x00007cc0
        /*05a8*/ 	.word	0x000000ff
        /*05ac*/ 	.word	0x0002a850
        /*05b0*/ 	.short	0x010a
        /*05b2*/ 	.byte	0x0b
	.zero		1


	//   ....[36]....
        /*05b4*/ 	.word	0x00008d60
        /*05b8*/ 	.word	0x0000005a
        /*05bc*/ 	.word	0x00000000
        /*05c0*/ 	.short	0x0101
        /*05c2*/ 	.byte	0x3f
	.zero		1


	//   ....[37]....
        /*05c4*/ 	.word	0x00008e50
        /*05c8*/ 	.word	0x0000005a
        /*05cc*/ 	.word	0x00000000
        /*05d0*/ 	.short	0x0101
        /*05d2*/ 	.byte	0x3f
	.zero		1


	//   ....[38]....
        /*05d4*/ 	.word	0x00008fe0
        /*05d8*/ 	.word	0x000000ff
        /*05dc*/ 	.word	0x0002a830
        /*05e0*/ 	.short	0x010a
        /*05e2*/ 	.byte	0x07
	.zero		1


	//   ....[39]....
        /*05e4*/ 	.word	0x00009020
        /*05e8*/ 	.word	0x000000ff
        /*05ec*/ 	.word	0x0002a830
        /*05f0*/ 	.short	0x010a
        /*05f2*/ 	.byte	0x07
	.zero		1


	//   ....[40]....
        /*05f4*/ 	.word	0x00009870
        /*05f8*/ 	.word	0x000000ff
        /*05fc*/ 	.word	0x0002a850
        /*0600*/ 	.short	0x010a
        /*0602*/ 	.byte	0x0b
	.zero		1


	//   ....[41]....
        /*0604*/ 	.word	0x000098b0
        /*0608*/ 	.word	0x000000ff
        /*060c*/ 	.word	0x0002a850
        /*0610*/ 	.short	0x010a
        /*0612*/ 	.byte	0x0b
	.zero		1


	//   ....[42]....
        /*0614*/ 	.word	0x00009c40
        /*0618*/ 	.word	0x00000000
        /*061c*/ 	.word	0x00000000
        /*0620*/ 	.short	0x0101
        /*0622*/ 	.byte	0x3f
	.zero		1


	//   ....[43]....
        /*0624*/ 	.word	0x0000b660
        /*0628*/ 	.word	0x0000005a
        /*062c*/ 	.word	0x00000000
        /*0630*/ 	.short	0x0101
        /*0632*/ 	.byte	0x3f
	.zero		1


	//   ....[44]....
        /*0634*/ 	.word	0x0000c0f0
        /*0638*/ 	.word	0x000000ff
        /*063c*/ 	.word	0x0002a850
        /*0640*/ 	.short	0x010a
        /*0642*/ 	.byte	0x05
	.zero		1


	//   ....[45]....
        /*0644*/ 	.word	0x0000c130
        /*0648*/ 	.word	0x000000ff
        /*064c*/ 	.word	0x0002a850
        /*0650*/ 	.short	0x010a
        /*0652*/ 	.byte	0x05
	.zero		1


	//   ....[46]....
        /*0654*/ 	.word	0x0000c550
        /*0658*/ 	.word	0x0000000a
        /*065c*/ 	.word	0x00000000
        /*0660*/ 	.short	0x0101
        /*0662*/ 	.byte	0x3f
	.zero		1


	//   ....[47]....
        /*0664*/ 	.word	0x0000d190
        /*0668*/ 	.word	0x000000ff
        /*066c*/ 	.word	0x00000000
        /*0670*/ 	.short	0x0101
        /*0672*/ 	.byte	0x04
	.zero		1


	//   ....[48]....
        /*0674*/ 	.word	0x0000f2b0
        /*0678*/ 	.word	0x000000ff
        /*067c*/ 	.word	0x0002a840
        /*0680*/ 	.short	0x010a
        /*0682*/ 	.byte	0x26
	.zero		1


	//   ....[49]....
        /*0684*/ 	.word	0x00010060
        /*0688*/ 	.word	0x000000ff
        /*068c*/ 	.word	0x0002a800
        /*0690*/ 	.short	0x0107
        /*0692*/ 	.byte	0x26
	.zero		1


	//   ....[50]....
        /*0694*/ 	.word	0x000100d0
        /*0698*/ 	.word	0x000000ff
        /*069c*/ 	.word	0x0002a800
        /*06a0*/ 	.short	0x0101
        /*06a2*/ 	.byte	0x26
	.zero		1


	//   ....[51]....
        /*06a4*/ 	.word	0x000100f0
        /*06a8*/ 	.word	0x000000ff
        /*06ac*/ 	.word	0x0002a820
        /*06b0*/ 	.short	0x010a
        /*06b2*/ 	.byte	0x26
	.zero		1


	//   ....[52]....
        /*06b4*/ 	.word	0x00010500
        /*06b8*/ 	.word	0x000000ff
        /*06bc*/ 	.word	0x0002a848
        /*06c0*/ 	.short	0x010a
        /*06c2*/ 	.byte	0x26
	.zero		1


	//   ....[53]....
        /*06c4*/ 	.word	0x000108a0
        /*06c8*/ 	.word	0x000000ff
        /*06cc*/ 	.word	0x0002a860
        /*06d0*/ 	.short	0x010a
        /*06d2*/ 	.byte	0x26
	.zero		1


	//   ....[54]....
        /*06d4*/ 	.word	0x00010d90
        /*06d8*/ 	.word	0x000000ff
        /*06dc*/ 	.word	0x0002a840
        /*06e0*/ 	.short	0x010a
        /*06e2*/ 	.byte	0x26
	.zero		1


	//   ....[55]....
        /*06e4*/ 	.word	0x00011140
        /*06e8*/ 	.word	0x000000ff
        /*06ec*/ 	.word	0x0002a868
        /*06f0*/ 	.short	0x010a
        /*06f2*/ 	.byte	0x26
	.zero		1


	//   ....[56]....
        /*06f4*/ 	.word	0x00011680
        /*06f8*/ 	.word	0x000000ff
        /*06fc*/ 	.word	0x0002a848
        /*0700*/ 	.short	0x010a
        /*0702*/ 	.byte	0x26
	.zero		1


	//   ....[57]....
        /*0704*/ 	.word	0x00011a10
        /*0708*/ 	.word	0x000000ff
        /*070c*/ 	.word	0x0002a860
        /*0710*/ 	.short	0x010a
        /*0712*/ 	.byte	0x26
	.zero		1


	//   ....[58]....
        /*0714*/ 	.word	0x00011da0
        /*0718*/ 	.word	0x00000003
        /*071c*/ 	.word	0x0002a860
        /*0720*/ 	.short	0x010a
        /*0722*/ 	.byte	0x3f
	.zero		1


	//   ....[59]....
        /*0724*/ 	.word	0x00012130
        /*0728*/ 	.word	0x00000002
        /*072c*/ 	.word	0x0002a820
        /*0730*/ 	.short	0x010a
        /*0732*/ 	.byte	0x3f
	.zero		1


	//   ....[60]....
        /*0734*/ 	.word	0x000122b0
        /*0738*/ 	.word	0x00000006
        /*073c*/ 	.word	0x00000000
        /*0740*/ 	.short	0x010a
        /*0742*/ 	.byte	0x3f
	.zero		1


	//   ....[61]....
        /*0744*/ 	.word	0x00012320
        /*0748*/ 	.word	0x00000003
        /*074c*/ 	.word	0x00000000
        /*0750*/ 	.short	0x010a
        /*0752*/ 	.byte	0x3f
	.zero		1


	//   ....[62]....
        /*0754*/ 	.word	0x00012380
        /*0758*/ 	.word	0x00000000
        /*075c*/ 	.word	0x00000000
        /*0760*/ 	.short	0x010a
        /*0762*/ 	.byte	0x3f
	.zero		1


	//   ....[63]....
        /*0764*/ 	.word	0x000123b0
        /*0768*/ 	.word	0x00000003
        /*076c*/ 	.word	0x00000000
        /*0770*/ 	.short	0x010a
        /*0772*/ 	.byte	0x3f
	.zero		1


	//   ....[64]....
        /*0774*/ 	.word	0x00012420
        /*0778*/ 	.word	0x00000003
        /*077c*/ 	.word	0x0002a800
        /*0780*/ 	.short	0x010a
        /*0782*/ 	.byte	0x3f
	.zero		1


	//   ....[65]....
        /*0784*/ 	.word	0x00012480
        /*0788*/ 	.word	0x00000003
        /*078c*/ 	.word	0x0002a830
        /*0790*/ 	.short	0x010a
        /*0792*/ 	.byte	0x3f
	.zero		1


	//   ....[66]....
        /*0794*/ 	.word	0x000124e0
        /*0798*/ 	.word	0x0000000f
        /*079c*/ 	.word	0x0002a830
        /*07a0*/ 	.short	0x010a
        /*07a2*/ 	.byte	0x3f
	.zero		1


	//   ....[67]....
        /*07a4*/ 	.word	0x00012540
        /*07a8*/ 	.word	0x0000000f
        /*07ac*/ 	.word	0x0002a850
        /*07b0*/ 	.short	0x010a
        /*07b2*/ 	.byte	0x3f
	.zero		1


	//   ....[68]....
        /*07b4*/ 	.word	0x000125a0
        /*07b8*/ 	.word	0x0000000e
        /*07bc*/ 	.word	0x0002a830
        /*07c0*/ 	.short	0x010a
        /*07c2*/ 	.byte	0x3f
	.zero		1


	//   ....[69]....
        /*07c4*/ 	.word	0x00012600
        /*07c8*/ 	.word	0x00000003
        /*07cc*/ 	.word	0x0002a850
        /*07d0*/ 	.short	0x010a
        /*07d2*/ 	.byte	0x3f
	.zero		1


	//   ....[70]....
        /*07d4*/ 	.word	0x00012660
        /*07d8*/ 	.word	0x0000000e
        /*07dc*/ 	.word	0x0002a830
        /*07e0*/ 	.short	0x010a
        /*07e2*/ 	.byte	0x3f
	.zero		1


	//   ....[71]....
        /*07e4*/ 	.word	0x000126c0
        /*07e8*/ 	.word	0x00000003
        /*07ec*/ 	.word	0x0002a850
        /*07f0*/ 	.short	0x010a
        /*07f2*/ 	.byte	0x3f
	.zero		1


	//   ....[72]....
        /*07f4*/ 	.word	0x00012720
        /*07f8*/ 	.word	0x00000007
        /*07fc*/ 	.word	0x0002a850
        /*0800*/ 	.short	0x010a
        /*0802*/ 	.byte	0x3f
	.zero		1


	//   ....[73]....
        /*0804*/ 	.word	0x00012880
        /*0808*/ 	.word	0x00000003
        /*080c*/ 	.word	0x0002a840
        /*0810*/ 	.short	0x010a
        /*0812*/ 	.byte	0x3f
	.zero		1


	//   ....[74]....
        /*0814*/ 	.word	0x00013390
        /*0818*/ 	.word	0x00000003
        /*081c*/ 	.word	0x0002a820
        /*0820*/ 	.short	0x010a
        /*0822*/ 	.byte	0x3f
	.zero		1


	//   ....[75]....
        /*0824*/ 	.word	0x000133f0
        /*0828*/ 	.word	0x00000003
        /*082c*/ 	.word	0x0002a848
        /*0830*/ 	.short	0x010a
        /*0832*/ 	.byte	0x3f
	.zero		1


	//   ....[76]....
        /*0834*/ 	.word	0x00013450
        /*0838*/ 	.word	0x00000003
        /*083c*/ 	.word	0x0002a860
        /*0840*/ 	.short	0x010a
        /*0842*/ 	.byte	0x3f
	.zero		1


	//   ....[77]....
        /*0844*/ 	.word	0x000134b0
        /*0848*/ 	.word	0x00000003
        /*084c*/ 	.word	0x0002a840
        /*0850*/ 	.short	0x010a
        /*0852*/ 	.byte	0x3f
	.zero		1


	//   ....[78]....
        /*0854*/ 	.word	0x00013510
        /*0858*/ 	.word	0x00000003
        /*085c*/ 	.word	0x0002a868
        /*0860*/ 	.short	0x010a
        /*0862*/ 	.byte	0x3f
	.zero		1


	//   ....[79]....
        /*0864*/ 	.word	0x00013570
        /*0868*/ 	.word	0x00000003
        /*086c*/ 	.word	0x0002a848
        /*0870*/ 	.short	0x010a
        /*0872*/ 	.byte	0x3f
	.zero		1


	//   ....[80]....
        /*0874*/ 	.word	0x000135d0
        /*0878*/ 	.word	0x00000003
        /*087c*/ 	.word	0x0002a860
        /*0880*/ 	.short	0x010a
        /*0882*/ 	.byte	0x3f
	.zero		1


	//   ....[81]....
        /*0884*/ 	.word	0x00013620
        /*0888*/ 	.word	0x00000003
        /*088c*/ 	.word	0x0002a860
        /*0890*/ 	.short	0x010a
        /*0892*/ 	.byte	0x3f
	.zero		1


	//   ....[82]....
        /*0894*/ 	.word	0x00013670
        /*0898*/ 	.word	0x00000002
        /*089c*/ 	.word	0x0002a820
        /*08a0*/ 	.short	0x010a
        /*08a2*/ 	.byte	0x3f
	.zero		1


	//   ....[83]....
        /*08a4*/ 	.word	0x00013810
        /*08a8*/ 	.word	0x00000006
        /*08ac*/ 	.word	0x00000000
        /*08b0*/ 	.short	0x010a
        /*08b2*/ 	.byte	0x3f
	.zero		1


	//   ....[84]....
        /*08b4*/ 	.word	0x00013860
        /*08b8*/ 	.word	0x00000003
        /*08bc*/ 	.word	0x00000000
        /*08c0*/ 	.short	0x010a
        /*08c2*/ 	.byte	0x3f
	.zero		1


	//   ....[85]....
        /*08c4*/ 	.word	0x000138b0
        /*08c8*/ 	.word	0x00000000
        /*08cc*/ 	.word	0x00000000
        /*08d0*/ 	.short	0x010a
        /*08d2*/ 	.byte	0x3f
	.zero		1


	//----- nvinfo : EIATTR_NUM_MBARRIERS
	.align		4
.L_417:
        /*08d4*/ 	.byte	0x03, 0x38
        /*08d6*/ 	.short	0x0016


	//----- nvinfo : EIATTR_EXIT_INSTR_OFFSETS
	.align		4
        /*08d8*/ 	.byte	0x04, 0x1c
        /*08da*/ 	.short	(.L_419 - .L_418)


	//   ....[0]....
.L_418:
        /*08dc*/ 	.word	0x00012400


	//----- nvinfo : EIATTR_MAX_THREADS
	.align		4
.L_419:
        /*08e0*/ 	.byte	0x04, 0x05
        /*08e2*/ 	.short	(.L_421 - .L_420)
.L_420:
        /*08e4*/ 	.word	0x00000180
        /*08e8*/ 	.word	0x00000001
        /*08ec*/ 	.word	0x00000001


	//----- nvinfo : EIATTR_CRS_STACK_SIZE
	.align		4
.L_421:
        /*08f0*/ 	.byte	0x04, 0x1e
        /*08f2*/ 	.short	(.L_423 - .L_422)
.L_422:
        /*08f4*/ 	.word	0x00000000


	//----- nvinfo : EIATTR_CBANK_PARAM_SIZE
	.align		4
.L_423:
        /*08f8*/ 	.byte	0x03, 0x19
        /*08fa*/ 	.short	0x0a70


	//----- nvinfo : EIATTR_PARAM_CBANK
	.align		4
        /*08fc*/ 	.byte	0x04, 0x0a
        /*08fe*/ 	.short	(.L_425 - .L_424)
	.align		4
.L_424:
        /*0900*/ 	.word	index@(.nv.constant0._ZN7cutlass13device_kernelIN5flash11enable_sm90INS1_16FlashAttnFwdSm90INS1_25CollectiveMainloopFwdSm90ILi2EN4cute5tupleIJNS5_1CILi1EEES8_S8_EEENS6_IJNS7_ILi128EEENS7_ILi96EEENS7_ILi192EEEEEELi128ENS_10bfloat16_tEfNS_4arch4Sm90ELb0ELb1ELb0ELb0ELb0ELb0ELb0ELb1ELb1ELb1ELb1ELb0EEENS1_21CollectiveEpilogueFwdINS6_IJSA_SA_SB_EEES9_SE_SG_Li256ELb0ELb1ELb1ELb0EEENS1_19SingleTileSchedulerILb0ELb1ELb1ELi128EEEEEEEEEvNT_6ParamsE)
        /*0904*/ 	.short	0x0210
        /*0906*/ 	.short	0x0a70


	//----- nvinfo : EIATTR_SW_WAR
	.align		4
.L_425:
        /*0908*/ 	.byte	0x04, 0x36
        /*090a*/ 	.short	(.L_427 - .L_426)
.L_426:
        /*090c*/ 	.word	0x00000008
.L_427:


//--------------------- .nv.info._ZN7cutlass13device_kernelIN5flash11enable_sm90INS1_16FlashAttnFwdSm90INS1_25CollectiveMainloopFwdSm90ILi2EN4cute5tupleIJNS5_1CILi1EEES8_S8_EEENS6_IJNS7_ILi128EEENS7_ILi96EEENS7_ILi192EEEEEELi128ENS_10bfloat16_tEfNS_4arch4Sm90ELb0ELb1ELb0ELb1ELb0ELb0ELb0ELb1ELb1ELb1ELb1ELb0EEENS1_21CollectiveEpilogueFwdINS6_IJSA_SA_SB_EEES9_SE_SG_Li256ELb1ELb1ELb1ELb0EEENS1_36VarlenDynamicPersistentTileSchedulerILi128ELi96ELi256ELi128ELb1ELb1ELb1ELb1ELb0ELb1EEEEEEEEEvNT_6ParamsE --------------------------
	.section	.nv.info._ZN7cutlass13device_kernelIN5flash11enable_sm90INS1_16FlashAttnFwdSm90INS1_25CollectiveMainloopFwdSm90ILi2EN4cute5tupleIJNS5_1CILi1EEES8_S8_EEENS6_IJNS7_ILi128EEENS7_ILi96EEENS7_ILi192EEEEEELi128ENS_10bfloat16_tEfNS_4arch4Sm90ELb0ELb1ELb0ELb1ELb0ELb0ELb0ELb1ELb1ELb1ELb1ELb0EEENS1_21CollectiveEpilogueFwdINS6_IJSA_SA_SB_EEES9_SE_SG_Li256ELb1ELb1ELb1ELb0EEENS1_36VarlenDynamicPersistentTileSchedulerILi128ELi96ELi256ELi128ELb1ELb1ELb1ELb1ELb0ELb1EEEEEEEEEvNT_6ParamsE,"",@"SHT_CUDA_INFO"
	.sectionflags	@""
	.align	4


	//----- nvinfo : EIATTR_CUDA_API_VERSION
	.align		4
        /*0000*/ 	.byte	0x04, 0x37
        /*0002*/ 	.short	(.L_429 - .L_428)
.L_428:
        /*0004*/ 	.word	0x00000082


	//----- nvinfo : EIATTR_KPARAM_INFO
	.align		4
.L_429:
        /*0008*/ 	.byte	0x04, 0x17
        /*000a*/ 	.short	(.L_431 - .L_430)
.L_430:
        /*000c*/ 	.word	0x00000000
        /*0010*/ 	.short	0x0000
        /*0012*/ 	.short	0x0070
        /*0014*/ 	.byte	0x00, 0xf0, 0x01, 0x2a


	//----- nvinfo : EIATTR_SPARSE_MMA_MASK
	.align		4
.L_431:
        /*0018*/ 	.byte	0x03, 0x50
        /*001a*/ 	.short	0x0000


	//----- nvinfo : EIATTR_MAXREG_COUNT
	.align		4
        /*001c*/ 	.byte	0x03, 0x1b
        /*001e*/ 	.short	0x00a8


	//----- nvinfo : EIATTR_NUM_BARRIERS
	.align		4
        /*0020*/ 	.byte	0x02, 0x4c
        /*0022*/ 	.byte	0x09
	.zero		1


	//----- nvinfo : EIATTR_EXTERNS
	.align		4
        /*0024*/ 	.byte	0x04, 0x0f
        /*0026*/ 	.short	(.L_433 - .L_432)


	//   ....[0]....
	.align		4
.L_432:
        /*0028*/ 	.word	index@(__assertfail)


	//----- nvinfo : EIATTR_ANNOTATIONS
	.align		4
.L_433:
        /*002c*/ 	.byte	0x04, 0x55
        /*002e*/ 	.short	(.L_435 - .L_434)


	//   ....[0]....
.L_434:
        /* <DEDUP_REMOVED lines=72> */


	//----- nvinfo : EIATTR_MERCURY_ISA_VERSION
	.align		4
.L_435:
        /*0498*/ 	.byte	0x03, 0x5f
        /*049a*/ 	.short	0x0101


	//----- nvinfo : EIATTR_UNUSED_LOAD_BYTE_OFFSET
	.align		4
        /*049c*/ 	.byte	0x04, 0x44
        /*049e*/ 	.short	(.L_437 - .L_436)


	//   ....[0]....
.L_436:
        /*04a0*/ 	.word	0x00000a10
        /*04a4*/ 	.word	0x0000fff0


	//   ....[1]....
        /*04a8*/ 	.word	0x0000d370
        /*04ac*/ 	.word	0x0000fff0


	//----- nvinfo : EIATTR_INT_WARP_WIDE_INSTR_OFFSETS
	.align		4
.L_437:
        /*04b0*/ 	.byte	0x04, 0x31
        /*04b2*/ 	.short	(.L_439 - .L_438)


	//   ....[0]....
.L_438:
        /*04b4*/ 	.word	0x00000130


	//   ....[1]....
        /*04b8*/ 	.word	0x00000170


	//   ....[2]....
        /*04bc*/ 	.word	0x000001e0


	//   ....[3]....
        /*04c0*/ 	.word	0x000123a0


	//   ....[4]....
        /*04c4*/ 	.word	0x00012440


	//   ....[5]....
        /*04c8*/ 	.word	0x00015f70


	//   ....[6]....
        /*04cc*/ 	.word	0x00015fe0


	//----- nvinfo : EIATTR_COOP_GROUP_MASK_REGIDS
	.align		4
.L_439:
        /*04d0*/ 	.byte	0x04, 0x29
        /*04d2*/ 	.short	(.L_441 - .L_440)


	//   ....[0]....
.L_440:
        /*04d4*/ 	.word	0xffffffff


	//   ....[1]....
        /*04d8*/ 	.word	0xffffffff


	//   ....[2]....
        /*04dc*/ 	.word	0xffffffff


	//   ....[3]....
        /*04e0*/ 	.word	0xffffffff


	//   ....[4]....
        /*04e4*/ 	.word	0xffffffff


	//   ....[5]....
        /*04e8*/ 	.word	0xffffffff


	//   ....[6]....
        /*04ec*/ 	.word	0xffffffff


	//   ....[7]....
        /*04f0*/ 	.word	0xffffffff


	//   ....[8]....
        /*04f4*/ 	.word	0xffffffff


	//   ....[9]....
        /*04f8*/ 	.word	0xffffffff


	//   ....[10]....
        /*04fc*/ 	.word	0xffffffff


	//   ....[11]....
        /*0500*/ 	.word	0xffffffff


	//   ....[12]....
        /*0504*/ 	.word	0xffffffff


	//   ....[13]....
        /*0508*/ 	.word	0xffffffff


	//   ....[14]....
        /*050c*/ 	.word	0xffffffff


	//   ....[15]....
        /*0510*/ 	.word	0xffffffff


	//   ....[16]....
        /*0514*/ 	.word	0xffffffff


	//   ....[17]....
        /*0518*/ 	.word	0xffffffff


	//   ....[18]....
        /*051c*/ 	.word	0xffffffff


	//   ....[19]....
        /*0520*/ 	.word	0xffffffff


	//   ....[20]....
        /*0524*/ 	.word	0xffffffff


	//   ....[21]....
        /*0528*/ 	.word	0xffffffff


	//   ....[22]....
        /*052c*/ 	.word	0xffffffff


	//   ....[23]....
        /*0530*/ 	.word	0xffffffff


	//   ....[24]....
        /*0534*/ 	.word	0xffffffff


	//   ....[25]....
        /*0538*/ 	.word	0xffffffff


	//   ....[26]....
        /*053c*/ 	.word	0xffffffff


	//   ....[27]....
        /*0540*/ 	.word	0xffffffff


	//   ....[28]....
        /*0544*/ 	.word	0xffffffff


	//   ....[29]....
        /*0548*/ 	.word	0xffffffff


	//   ....[30]....
        /*054c*/ 	.word	0xffffffff


	//   ....[31]....
        /*0550*/ 	.word	0xffffffff


	//   ....[32]....
        /*0554*/ 	.word	0xffffffff


	//   ....[33]....
        /*0558*/ 	.word	0xffffffff


	//   ....[34]....
        /*055c*/ 	.word	0xffffffff


	//   ....[35]....
        /*0560*/ 	.word	0xffffffff


	//   ....[36]....
        /*0564*/ 	.word	0xffffffff


	//   ....[37]....
        /*0568*/ 	.word	0xffffffff


	//   ....[38]....
        /*056c*/ 	.word	0xffffffff


	//   ....[39]....
        /*0570*/ 	.word	0xffffffff


	//   ....[40]....
        /*0574*/ 	.word	0xffffffff


	//   ....[41]....
        /*0578*/ 	.word	0xffffffff


	//   ....[42]....
        /*057c*/ 	.word	0xffffffff


	//   ....[43]....
        /*0580*/ 	.word	0xffffffff


	//   ....[44]....
        /*0584*/ 	.word	0xffffffff


	//   ....[45]....
        /*0588*/ 	.word	0xffffffff


	//   ....[46]....
        /*058c*/ 	.word	0xffffffff


	//   ....[47]....
        /*0590*/ 	.word	0xffffffff


	//   ....[48]....
        /*0594*/ 	.word	0xffffffff


	//   ....[49]....
        /*0598*/ 	.word	0xffffffff


	//   ....[50]....
        /*059c*/ 	.word	0xffffffff


	//   ....[51]....
        /*05a0*/ 	.word	0xffffffff


	//   ....[52]....
        /*05a4*/ 	.word	0xffffffff


	//   ....[53]....
        /*05a8*/ 	.word	0xffffffff


	//   ....[54]....
        /*05ac*/ 	.word	0xffffffff


	//   ....[55]....
        /*05b0*/ 	.word	0xffffffff


	//   ....[56]....
        /*05b4*/ 	.word	0xffffffff


	//   ....[57]....
        /*05b8*/ 	.word	0xffffffff


	//   ....[58]....
        /*05bc*/ 	.word	0xffffffff


	//   ....[59]....
        /*05c0*/ 	.word	0xffffffff


	//   ....[60]....
        /*05c4*/ 	.word	0xffffffff


	//   ....[61]....
        /*05c8*/ 	.word	0xffffffff


	//   ....[62]....
        /*05cc*/ 	.word	0xffffffff


	//   ....[63]....
        /*05d0*/ 	.word	0xffffffff


	//   ....[64]....
        /*05d4*/ 	.word	0xffffffff


	//   ....[65]....
        /*05d8*/ 	.word	0xffffffff


	//   ....[66]....
        /*05dc*/ 	.word	0xffffffff


	//   ....[67]....
        /*05e0*/ 	.word	0xffffffff


	//   ....[68]....
        /*05e4*/ 	.word	0xffffffff


	//   ....[69]....
        /*05e8*/ 	.word	0xffffffff


	//   ....[70]....
        /*05ec*/ 	.word	0xffffffff


	//   ....[71]....
        /*05f0*/ 	.word	0xffffffff


	//   ....[72]....
        /*05f4*/ 	.word	0xffffffff


	//   ....[73]....
        /*05f8*/ 	.word	0xffffffff


	//   ....[74]....
        /*05fc*/ 	.word	0xffffffff


	//   ....[75]....
        /*0600*/ 	.word	0xffffffff


	//   ....[76]....
        /*0604*/ 	.word	0xffffffff


	//   ....[77]....
        /*0608*/ 	.word	0xffffffff


	//   ....[78]....
        /*060c*/ 	.word	0xffffffff


	//   ....[79]....
        /*0610*/ 	.word	0xffffffff


	//   ....[80]....
        /*0614*/ 	.word	0xffffffff


	//   ....[81]....
        /*0618*/ 	.word	0xffffffff


	//   ....[82]....
        /*061c*/ 	.word	0xffffffff


	//   ....[83]....
        /*0620*/ 	.word	0xffffffff


	//   ....[84]....
        /*0624*/ 	.word	0xffffffff


	//   ....[85]....
        /*0628*/ 	.word	0xffffffff


	//   ....[86]....
        /*062c*/ 	.word	0xffffffff


	//   ....[87]....
        /*0630*/ 	.word	0xffffffff


	//   ....[88]....
        /*0634*/ 	.word	0xffffffff


	//   ....[89]....
        /*0638*/ 	.word	0xffffffff


	//   ....[90]....
        /*063c*/ 	.word	0xffffffff


	//   ....[91]....
        /*0640*/ 	.word	0xffffffff


	//   ....[92]....
        /*0644*/ 	.word	0xffffffff


	//   ....[93]....
        /*0648*/ 	.word	0xffffffff


	//   ....[94]....
        /*064c*/ 	.word	0xffffffff


	//   ....[95]....
        /*0650*/ 	.word	0xffffffff


	//   ....[96]....
        /*0654*/ 	.word	0xffffffff


	//   ....[97]....
        /*0658*/ 	.word	0xffffffff


	//   ....[98]....
        /*065c*/ 	.word	0xffffffff


	//   ....[99]....
        /*0660*/ 	.word	0xffffffff


	//   ....[100]....
        /*0664*/ 	.word	0xffffffff


	//   ....[101]....
        /*0668*/ 	.word	0xffffffff


	//   ....[102]....
        /*066c*/ 	.word	0xffffffff


	//   ....[103]....
        /*0670*/ 	.word	0xffffffff


	//   ....[104]....
        /*0674*/ 	.word	0xffffffff


	//   ....[105]....
        /*0678*/ 	.word	0xffffffff


	//   ....[106]....
        /*067c*/ 	.word	0xffffffff


	//   ....[107]....
        /*0680*/ 	.word	0xffffffff


	//   ....[108]....
        /*0684*/ 	.word	0xffffffff


	//   ....[109]....
        /*0688*/ 	.word	0xffffffff


	//   ....[110]....
        /*068c*/ 	.word	0xffffffff


	//   ....[111]....
        /*0690*/ 	.word	0x0500000f


	//   ....[112]....
        /*0694*/ 	.word	0x0500000f


	//   ....[113]....
        /*0698*/ 	.word	0x0500000f


	//   ....[114]....
        /*069c*/ 	.word	0x0500000f


	//   ....[115]....
        /*06a0*/ 	.word	0x0500000f


	//   ....[116]....
        /*06a4*/ 	.word	0x0500000f


	//   ....[117]....
        /*06a8*/ 	.word	0x0500000f


	//   ....[118]....
        /*06ac*/ 	.word	0x0500000f


	//   ....[119]....
        /*06b0*/ 	.word	0x0500000f


	//   ....[120]....
        /*06b4*/ 	.word	0x0500000f


	//   ....[121]....
        /*06b8*/ 	.word	0x0500000f


	//   ....[122]....
        /*06bc*/ 	.word	0x0500000f


	//   ....[123]....
        /*06c0*/ 	.word	0x0500000f


	//   ....[124]....
        /*06c4*/ 	.word	0x0500000f


	//   ....[125]....
        /*06c8*/ 	.word	0x0500000f


	//   ....[126]....
        /*06cc*/ 	.word	0x0500000f


	//   ....[127]....
        /*06d0*/ 	.word	0x0500000f


	//   ....[128]....
        /*06d4*/ 	.word	0x0500000f


	//   ....[129]....
        /*06d8*/ 	.word	0x0500000f


	//   ....[130]....
        /*06dc*/ 	.word	0x0500000f


	//   ....[131]....
        /*06e0*/ 	.word	0x0500000f


	//   ....[132]....
        /*06e4*/ 	.word	0x0500000f


	//   ....[133]....
        /*06e8*/ 	.word	0x0500000f


	//   ....[134]....
        /*06ec*/ 	.word	0x0500000f


	//   ....[135]....
        /*06f0*/ 	.word	0x0500000f


	//   ....[136]....
        /*06f4*/ 	.word	0x0500000f


	//   ....[137]....
        /*06f8*/ 	.word	0x0500000f


	//   ....[138]....
        /*06fc*/ 	.word	0x0500000f


	//   ....[139]....
        /*0700*/ 	.word	0x0500000f


	//   ....[140]....
        /*0704*/ 	.word	0x0500000f


	//   ....[141]....
        /*0708*/ 	.word	0x0500000f


	//   ....[142]....
        /*070c*/ 	.word	0x0500000f


	//   ....[143]....
        /*0710*/ 	.word	0x0500000f


	//   ....[144]....
        /*0714*/ 	.word	0x0500000f


	//   ....[145]....
        /*0718*/ 	.word	0x0500000f


	//   ....[146]....
        /*071c*/ 	.word	0x0500000f


	//----- nvinfo : EIATTR_COOP_GROUP_INSTR_OFFSETS
	.align		4
.L_441:
        /*0720*/ 	.byte	0x04, 0x28
        /*0722*/ 	.short	(.L_443 - .L_442)


	//   ....[0]....
.L_442:
        /*0724*/ 	.word	0x00000060


	//   ....[1]....
        /*0728*/ 	.word	0x00000140


	//   ....[2]....
        /*072c*/ 	.word	0x00000190


	//   ....[3]....
        /*0730*/ 	.word	0x000003c0


	//   ....[4]....
        /*0734*/ 	.word	0x00000520


	//   ....[5]....
        /*0738*/ 	.word	0x00000640


	//   ....[6]....
        /*073c*/ 	.word	0x000007a0


	//   ....[7]....
        /*0740*/ 	.word	0x00001e40


	//   ....[8]....
        /*0744*/ 	.word	0x00002670


	//   ....[9]....
        /*0748*/ 	.word	0x00003220


	//   ....[10]....
        /*074c*/ 	.word	0x000038c0


	//   ....[11]....
        /*0750*/ 	.word	0x000039d0


	//   ....[12]....
        /*0754*/ 	.word	0x00003fe0


	//   ....[13]....
        /*0758*/ 	.word	0x00004050


	//   ....[14]....
        /*075c*/ 	.word	0x00005940


	//   ....[15]....
        /*0760*/ 	.word	0x00005b60


	//   ....[16]....
        /*0764*/ 	.word	0x000068e0


	//   ....[17]....
        /*0768*/ 	.word	0x000069f0


	//   ....[18]....
        /*076c*/ 	.word	0x00006f70


	//   ....[19]....
        /*0770*/ 	.word	0x00006ff0


	//   ....[20]....
        /*0774*/ 	.word	0x00008990


	//   ....[21]....
        /*0778*/ 	.word	0x000089b0


	//   ....[22]....
        /*077c*/ 	.word	0x00008cc0


	//   ....[23]....
        /*0780*/ 	.word	0x00008d20


	//   ....[24]....
        /*0784*/ 	.word	0x0000a5d0


	//   ....[25]....
        /*0788*/ 	.word	0x0000a7a0


	//   ....[26]....
        /*078c*/ 	.word	0x0000b520


	//   ....[27]....
        /*0790*/ 	.word	0x0000b630


	//   ....[28]....
        /*0794*/ 	.word	0x0000bbd0


	//   ....[29]....
        /*0798*/ 	.word	0x0000bc60


	//   ....[30]....
        /*079c*/ 	.word	0x0000cac0


	//   ....[31]....
        /*07a0*/ 	.word	0x0000cb00


	//   ....[32]....
        /*07a4*/ 	.word	0x0000cc30


	//   ....[33]....
        /*07a8*/ 	.word	0x0000cc50


	//   ....[34]....
        /*07ac*/ 	.word	0x0000df20


	//   ....[35]....
        /*07b0*/ 	.word	0x0000df60


	//   ....[36]....
        /*07b4*/ 	.word	0x0000df90


	//   ....[37]....
        /*07b8*/ 	.word	0x0000dfc0


	//   ....[38]....
        /*07bc*/ 	.word	0x0000e690


	//   ....[39]....
        /*07c0*/ 	.word	0x0000e6d0


	//   ....[40]....
        /*07c4*/ 	.word	0x0000e7a0


	//   ....[41]....
        /*07c8*/ 	.word	0x0000e7c0


	//   ....[42]....
        /*07cc*/ 	.word	0x0000e890


	//   ....[43]....
        /*07d0*/ 	.word	0x0000e8b0


	//   ....[44]....
        /*07d4*/ 	.word	0x0000e990


	//   ....[45]....
        /*07d8*/ 	.word	0x0000e9b0


	//   ....[46]....
        /*07dc*/ 	.word	0x0000edb0


	//   ....[47]....
        /*07e0*/ 	.word	0x0000edc0


	//   ....[48]....
        /*07e4*/ 	.word	0x0000f210


	//   ....[49]....
        /*07e8*/ 	.word	0x0000f220


	//   ....[50]....
        /*07ec*/ 	.word	0x000100a0


	//   ....[51]....
        /*07f0*/ 	.word	0x000100c0


	//   ....[52]....
        /*07f4*/ 	.word	0x00010190


	//   ....[53]....
        /*07f8*/ 	.word	0x000101b0


	//   ....[54]....
        /*07fc*/ 	.word	0x00010280


	//   ....[55]....
        /*0800*/ 	.word	0x000102a0


	//   ....[56]....
        /*0804*/ 	.word	0x00010380


	//   ....[57]....
        /*0808*/ 	.word	0x000103a0


	//   ....[58]....
        /*080c*/ 	.word	0x00010510


	//   ....[59]....
        /*0810*/ 	.word	0x00010750


	//   ....[60]....
        /*0814*/ 	.word	0x00010780


	//   ....[61]....
        /*0818*/ 	.word	0x000107b0


	//   ....[62]....
        /*081c*/ 	.word	0x000107e0


	//   ....[63]....
        /*0820*/ 	.word	0x00010810


	//   ....[64]....
        /*0824*/ 	.word	0x00010840


	//   ....[65]....
        /*0828*/ 	.word	0x000109f0


	//   ....[66]....
        /*082c*/ 	.word	0x00010a20


	//   ....[67]....
        /*0830*/ 	.word	0x00010a50


	//   ....[68]....
        /*0834*/ 	.word	0x00010a80


	//   ....[69]....
        /*0838*/ 	.word	0x00010ab0


	//   ....[70]....
        /*083c*/ 	.word	0x00010ae0


	//   ....[71]....
        /*0840*/ 	.word	0x00010b80


	//   ....[72]....
        /*0844*/ 	.word	0x00010bb0


	//   ....[73]....
        /*0848*/ 	.word	0x00010bc0


	//   ....[74]....
        /*084c*/ 	.word	0x00010bf0


	//   ....[75]....
        /*0850*/ 	.word	0x00012990


	//   ....[76]....
        /*0854*/ 	.word	0x000135d0


	//   ....[77]....
        /*0858*/ 	.word	0x000135f0


	//   ....[78]....
        /*085c*/ 	.word	0x00013600


	//   ....[79]....
        /*0860*/ 	.word	0x00013630


	//   ....[80]....
        /*0864*/ 	.word	0x00013750


	//   ....[81]....
        /*0868*/ 	.word	0x00013760


	//   ....[82]....
        /*086c*/ 	.word	0x00013800


	//   ....[83]....
        /*0870*/ 	.word	0x00013810


	//   ....[84]....
        /*0874*/ 	.word	0x000138b0


	//   ....[85]....
        /*0878*/ 	.word	0x000138c0


	//   ....[86]....
        /*087c*/ 	.word	0x00013960


	//   ....[87]....
        /*0880*/ 	.word	0x00013970


	//   ....[88]....
        /*0884*/ 	.word	0x000139f0


	//   ....[89]....
        /*0888*/ 	.word	0x00013a20


	//   ....[90]....
        /*088c*/ 	.word	0x00013a70


	//   ....[91]....
        /*0890*/ 	.word	0x00013ab0


	//   ....[92]....
        /*0894*/ 	.word	0x000166c0


	//   ....[93]....
        /*0898*/ 	.word	0x00016740


	//   ....[94]....
        /*089c*/ 	.word	0x00016770


	//   ....[95]....
        /*08a0*/ 	.word	0x00016780


	//   ....[96]....
        /*08a4*/ 	.word	0x000167b0


	//   ....[97]....
        /*08a8*/ 	.word	0x000167e0


	//   ....[98]....
        /*08ac*/ 	.word	0x00016810


	//   ....[99]....
        /*08b0*/ 	.word	0x00016840


	//   ....[100]....
        /*08b4*/ 	.word	0x00016a10


	//   ....[101]....
        /*08b8*/ 	.word	0x00016a40


	//   ....[102]....
        /*08bc*/ 	.word	0x00016a70


	//   ....[103]....
        /*08c0*/ 	.word	0x00016aa0


	//   ....[104]....
        /*08c4*/ 	.word	0x00016ad0


	//   ....[105]....
        /*08c8*/ 	.word	0x00016b00


	//   ....[106]....
        /*08cc*/ 	.word	0x00016bd0


	//   ....[107]....
        /*08d0*/ 	.word	0x00016bf0


	//   ....[108]....
        /*08d4*/ 	.word	0x00016c00


	//   ....[109]....
        /*08d8*/ 	.word	0x00016c80


	//   ....[110]....
        /*08dc*/ 	.word	0x000177d0


	//   ....[111]....
        /*08e0*/ 	.word	0x00017e60


	//   ....[112]....
        /*08e4*/ 	.word	0x00018040


	//   ....[113]....
        /*08e8*/ 	.word	0x00018090


	//   ....[114]....
        /*08ec*/ 	.word	0x000181c0


	//   ....[115]....
        /*08f0*/ 	.word	0x00018210


	//   ....[116]....
        /*08f4*/ 	.word	0x00018350


	//   ....[117]....
        /*08f8*/ 	.word	0x000183c0


	//   ....[118]....
        /*08fc*/ 	.word	0x000184f0


	//   ....[119]....
        /*0900*/ 	.word	0x00018540


	//   ....[120]....
        /*0904*/ 	.word	0x00018670


	//   ....[121]....
        /*0908*/ 	.word	0x000186c0


	//   ....[122]....
        /*090c*/ 	.word	0x000187f0


	//   ....[123]....
        /*0910*/ 	.word	0x00018840


	//   ....[124]....
        /*0914*/ 	.word	0x00018950


	//   ....[125]....
        /*0918*/ 	.word	0x000189c0


	//   ....[126]....
        /*091c*/ 	.word	0x00018ad0


	//   ....[127]....
        /*0920*/ 	.word	0x00018b20


	//   ....[128]....
        /*0924*/ 	.word	0x00018e50


	//   ....[129]....
        /*0928*/ 	.word	0x00018ef0


	//   ....[130]....
        /*092c*/ 	.word	0x00019090


	//   ....[131]....
        /*0930*/ 	.word	0x00019110


	//   ....[132]....
        /*0934*/ 	.word	0x00019190


	//   ....[133]....
        /*0938*/ 	.word	0x00019210


	//   ....[134]....
        /*093c*/ 	.word	0x00019290


	//   ....[135]....
        /*0940*/ 	.word	0x00019320


	//   ....[136]....
        /*0944*/ 	.word	0x000193c0


	//   ....[137]....
        /*0948*/ 	.word	0x00019470


	//   ....[138]....
        /*094c*/ 	.word	0x000194f0


	//   ....[139]....
        /*0950*/ 	.word	0x00019570


	//   ....[140]....
        /*0954*/ 	.word	0x000195f0


	//   ....[141]....
        /*0958*/ 	.word	0x00019680


	//   ....[142]....
        /*095c*/ 	.word	0x00019700


	//   ....[143]....
        /*0960*/ 	.word	0x000197b0


	//   ....[144]....
        /*0964*/ 	.word	0x00019800


	//   ....[145]....
        /*0968*/ 	.word	0x000198c0


	//   ....[146]....
        /*096c*/ 	.word	0x000199f0


	//----- nvinfo : EIATTR_REG_RECONFIG
	.align		4
.L_443:
        /*0970*/ 	.byte	0x01, 0x54
	.zero		2


	//----- nvinfo : EIATTR_SYSCALL_OFFSETS
	.align		4
        /*0974*/ 	.byte	0x04, 0x46
        /*0976*/ 	.short	(.L_445 - .L_444)


	//   ....[0]....
.L_444:
        /*0978*/ 	.word	0x00002020


	//   ....[1]....
        /*097c*/ 	.word	0x000125b0


	//   ....[2]....
        /*0980*/ 	.word	0x00012700


	//   ....[3]....
        /*0984*/ 	.word	0x000127f0


	//   ....[4]....
        /*0988*/ 	.word	0x000130f0


	//----- nvinfo : EIATTR_MBARRIER_INSTR_OFFSETS
	.align		4
.L_445:
        /*098c*/ 	.byte	0x04, 0x39
        /*098e*/ 	.short	(.L_447 - .L_446)


	//   ....[0]....
.L_446:
        /*0990*/ 	.word	0x00000270
        /*0994*/ 	.word	0x000000ff
        /*0998*/ 	.word	0x0002a800
        /*099c*/ 	.short	0x0100
        /*099e*/ 	.byte	0x08
	.zero		1


	//   ....[1]....
        /*09a0*/ 	.word	0x00000280
        /*09a4*/ 	.word	0x000000ff
        /*09a8*/ 	.word	0x0002a820
        /*09ac*/ 	.short	0x0100
        /*09ae*/ 	.byte	0x08
	.zero		1


	//   ....[2]....
        /*09b0*/ 	.word	0x00000370
        /*09b4*/ 	.word	0x000000ff
        /*09b8*/ 	.word	0x0002a830
        /*09bc*/ 	.short	0x0100
        /*09be*/ 	.byte	0x08
	.zero		1


	//   ....[3]....
        /*09c0*/ 	.word	0x00000380
        /*09c4*/ 	.word	0x000000ff
        /*09c8*/ 	.word	0x0002a840
        /*09cc*/ 	.short	0x0100
        /*09ce*/ 	.byte	0x08
	.zero		1


	//   ....[4]....
        /*09d0*/ 	.word	0x00000390
        /*09d4*/ 	.word	0x000000ff
        /*09d8*/ 	.word	0x0002a838
        /*09dc*/ 	.short	0x0100
        /*09de*/ 	.byte	0x08
	.zero		1


	//   ....[5]....
        /*09e0*/ 	.word	0x000003a0
        /*09e4*/ 	.word	0x000000ff
        /*09e8*/ 	.word	0x0002a848
        /*09ec*/ 	.short	0x0100
        /*09ee*/ 	.byte	0x08
	.zero		1


	//   ....[6]....
        /*09f0*/ 	.word	0x000004d0
        /*09f4*/ 	.word	0x000000ff
        /*09f8*/ 	.word	0x0002a850
        /*09fc*/ 	.short	0x0100
        /*09fe*/ 	.byte	0x08
	.zero		1


	//   ....[7]....
        /*0a00*/ 	.word	0x000004e0
        /*0a04*/ 	.word	0x000000ff
        /*0a08*/ 	.word	0x0002a860
        /*0a0c*/ 	.short	0x0100
        /*0a0e*/ 	.byte	0x08
	.zero		1


	//   ....[8]....
        /*0a10*/ 	.word	0x000004f0
        /*0a14*/ 	.word	0x000000ff
        /*0a18*/ 	.word	0x0002a858
        /*0a1c*/ 	.short	0x0100
        /*0a1e*/ 	.byte	0x08
	.zero		1


	//   ....[9]....
        /*0a20*/ 	.word	0x00000500
        /*0a24*/ 	.word	0x000000ff
        /*0a28*/ 	.word	0x0002a868
        /*0a2c*/ 	.short	0x0100
        /*0a2e*/ 	.byte	0x08
	.zero		1


	//   ....[10]....
        /*0a30*/ 	.word	0x000005f0
        /*0a34*/ 	.word	0x000000ff
        /*0a38*/ 	.word	0x0002a870
        /*0a3c*/ 	.short	0x0100
        /*0a3e*/ 	.byte	0x06
	.zero		1


	//   ....[11]....
        /*0a40*/ 	.word	0x00000600
        /*0a44*/ 	.word	0x000000ff
        /*0a48*/ 	.word	0x0002a880
        /*0a4c*/ 	.short	0x0100
        /*0a4e*/ 	.byte	0x06
	.zero		1


	//   ....[12]....
        /*0a50*/ 	.word	0x00000610
        /*0a54*/ 	.word	0x000000ff
        /*0a58*/ 	.word	0x0002a878
        /*0a5c*/ 	.short	0x0100
        /*0a5e*/ 	.byte	0x06
	.zero		1


	//   ....[13]....
        /*0a60*/ 	.word	0x00000620
        /*0a64*/ 	.word	0x000000ff
        /*0a68*/ 	.word	0x0002a888
        /*0a6c*/ 	.short	0x0100
        /*0a6e*/ 	.byte	0x06
	.zero		1


	//   ....[14]....
        /*0a70*/ 	.word	0x00000750
        /*0a74*/ 	.word	0x000000ff
        /*0a78*/ 	.word	0x0002a890
        /*0a7c*/ 	.short	0x0100
        /*0a7e*/ 	.byte	0x08
	.zero		1


	//   ....[15]....
        /*0a80*/ 	.word	0x00000760
        /*0a84*/ 	.word	0x000000ff
        /*0a88*/ 	.word	0x0002a8a0
        /*0a8c*/ 	.short	0x0100
        /*0a8e*/ 	.byte	0x08
	.zero		1


	//   ....[16]....
        /*0a90*/ 	.word	0x00000770
        /*0a94*/ 	.word	0x000000ff
        /*0a98*/ 	.word	0x0002a898
        /*0a9c*/ 	.short	0x0100
        /*0a9e*/ 	.byte	0x08
	.zero		1


	//   ....[17]....
        /*0aa0*/ 	.word	0x00000780
        /*0aa4*/ 	.word	0x000000ff
        /*0aa8*/ 	.word	0x0002a8a8
        /*0aac*/ 	.short	0x0100
        /*0aae*/ 	.byte	0x08
	.zero		1


	//   ....[18]....
        /*0ab0*/ 	.word	0x000008b0
        /*0ab4*/ 	.word	0x000000ff
        /*0ab8*/ 	.word	0x0002a8b0
        /*0abc*/ 	.short	0x0100
        /*0abe*/ 	.byte	0x08
	.zero		1


	//   ....[19]....
        /*0ac0*/ 	.word	0x000008c0
        /*0ac4*/ 	.word	0x000000ff
        /*0ac8*/ 	.word	0x0002a8c0
        /*0acc*/ 	.short	0x0100
        /*0ace*/ 	.byte	0x08
	.zero		1


	//   ....[20]....
        /*0ad0*/ 	.word	0x000008d0
        /*0ad4*/ 	.word	0x000000ff
        /*0ad8*/ 	.word	0x0002a8b8
        /*0adc*/ 	.short	0x0100
        /*0ade*/ 	.byte	0x08
	.zero		1


	//   ....[21]....
        /*0ae0*/ 	.word	0x000008e0
        /*0ae4*/ 	.word	0x000000ff
        /*0ae8*/ 	.word	0x0002a8c8
        /*0aec*/ 	.short	0x0100
        /*0aee*/ 	.byte	0x08
	.zero		1


	//   ....[22]....
        /*0af0*/ 	.word	0x000020c0
        /*0af4*/ 	.word	0x000000ff
        /*0af8*/ 	.word	0x0002a800
        /*0afc*/ 	.short	0x010a
        /*0afe*/ 	.byte	0x25
	.zero		1


	//   ....[23]....
        /*0b00*/ 	.word	0x00002140
        /*0b04*/ 	.word	0x00000003
        /*0b08*/ 	.word	0x0002a830
        /*0b0c*/ 	.short	0x010a
        /*0b0e*/ 	.byte	0x3f
	.zero		1


	//   ....[24]....
        /*0b10*/ 	.word	0x000021b0
        /*0b14*/ 	.word	0x00000003
        /*0b18*/ 	.word	0x0002a830
        /*0b1c*/ 	.short	0x010a
        /*0b1e*/ 	.byte	0x3f
	.zero		1


	//   ....[25]....
        /*0b20*/ 	.word	0x00002900
        /*0b24*/ 	.word	0x00000000
        /*0b28*/ 	.word	0x00000000
        /*0b2c*/ 	.short	0x0101
        /*0b2e*/ 	.byte	0x3f
	.zero		1


	//   ....[26]....
        /*0b30*/ 	.word	0x00004d10
        /*0b34*/ 	.word	0x000000ff
        /*0b38*/ 	.word	0x0002a830
        /*0b3c*/ 	.short	0x010a
        /*0b3e*/ 	.byte	0x06
	.zero		1


	//   ....[27]....
        /*0b40*/ 	.word	0x00004d50
        /*0b44*/ 	.word	0x000000ff
        /*0b48*/ 	.word	0x0002a830
        /*0b4c*/ 	.short	0x010a
        /*0b4e*/ 	.byte	0x06
	.zero		1


	//   ....[28]....
        /*0b50*/ 	.word	0x000055d0
        /*0b54*/ 	.word	0x000000ff
        /*0b58*/ 	.word	0x0002a850
        /*0b5c*/ 	.short	0x010a
        /*0b5e*/ 	.byte	0x05
	.zero		1


	//   ....[29]....
        /*0b60*/ 	.word	0x00005610
        /*0b64*/ 	.word	0x000000ff
        /*0b68*/ 	.word	0x0002a850
        /*0b6c*/ 	.short	0x010a
        /*0b6e*/ 	.byte	0x05
	.zero		1


	//   ....[30]....
        /*0b70*/ 	.word	0x00005970
        /*0b74*/ 	.word	0x00000000
        /*0b78*/ 	.word	0x00000000
        /*0b7c*/ 	.short	0x0101
        /*0b7e*/ 	.byte	0x3f
	.zero		1


	//   ....[31]....
        /*0b80*/ 	.word	0x000072b0
        /*0b84*/ 	.word	0x0000006b
        /*0b88*/ 	.word	0x00000000
        /*0b8c*/ 	.short	0x0101
        /*0b8e*/ 	.byte	0x3f
	.zero		1


	//   ....[32]....
        /*0b90*/ 	.word	0x00007d50
        /*0b94*/ 	.word	0x000000ff
        /*0b98*/ 	.word	0x0002a830
        /*0b9c*/ 	.short	0x010a
        /*0b9e*/ 	.byte	0x05
	.zero		1


	//   ....[33]....
        /*0ba0*/ 	.word	0x00007d90
        /*0ba4*/ 	.word	0x000000ff
        /*0ba8*/ 	.word	0x0002a830
        /*0bac*/ 	.short	0x010a
        /*0bae*/ 	.byte	0x05
	.zero		1


	//   ....[34]....
        /*0bb0*/ 	.word	0x00008610
        /*0bb4*/ 	.word	0x000000ff
        /*0bb8*/ 	.word	0x0002a850
        /*0bbc*/ 	.short	0x010a
        /*0bbe*/ 	.byte	0x05
	.zero		1


	//   ....[35]....
        /*0bc0*/ 	.word	0x00008650
        /*0bc4*/ 	.word	0x000000ff
        /*0bc8*/ 	.word	0x0002a850
        /*0bcc*/ 	.short	0x010a
        /*0bce*/ 	.byte	0x05
	.zero		1


	//   ....[36]....
        /*0bd0*/ 	.word	0x000093b0
        /*0bd4*/ 	.word	0x0000005b
        /*0bd8*/ 	.word	0x00000000
        /*0bdc*/ 	.short	0x0101
        /*0bde*/ 	.byte	0x3f
	.zero		1


	//   ....[37]....
        /*0be0*/ 	.word	0x00009420
        /*0be4*/ 	.word	0x0000005f
        /*0be8*/ 	.word	0x00000000
        /*0bec*/ 	.short	0x0101
        /*0bee*/ 	.byte	0x3f
	.zero		1


	//   ....[38]....
        /*0bf0*/ 	.word	0x00009960
        /*0bf4*/ 	.word	0x000000ff
        /*0bf8*/ 	.word	0x0002a830
        /*0bfc*/ 	.short	0x010a
        /*0bfe*/ 	.byte	0x05
	.zero		1


	//   ....[39]....
        /*0c00*/ 	.word	0x000099a0
        /*0c04*/ 	.word	0x000000ff
        /*0c08*/ 	.word	0x0002a830
        /*0c0c*/ 	.short	0x010a
        /*0c0e*/ 	.byte	0x05
	.zero		1


	//   ....[40]....
        /*0c10*/ 	.word	0x0000a220
        /*0c14*/ 	.word	0x000000ff
        /*0c18*/ 	.word	0x0002a850
        /*0c1c*/ 	.short	0x010a
        /*0c1e*/ 	.byte	0x05
	.zero		1


	//   ....[41]....
        /*0c20*/ 	.word	0x0000a260
        /*0c24*/ 	.word	0x000000ff
        /*0c28*/ 	.word	0x0002a850
        /*0c2c*/ 	.short	0x010a
        /*0c2e*/ 	.byte	0x05
	.zero		1


	//   ....[42]....
        /*0c30*/ 	.word	0x0000a540
        /*0c34*/ 	.word	0x00000000
        /*0c38*/ 	.word	0x00000000
        /*0c3c*/ 	.short	0x0101
        /*0c3e*/ 	.byte	0x3f
	.zero		1


	//   ....[43]....
        /*0c40*/ 	.word	0x0000bcd0
        /*0c44*/ 	.word	0x0000006d
        /*0c48*/ 	.word	0x00000000
        /*0c4c*/ 	.short	0x0101
        /*0c4e*/ 	.byte	0x3f
	.zero		1


	//   ....[44]....
        /*0c50*/ 	.word	0x0000ca30
        /*0c54*/ 	.word	0x000000ff
        /*0c58*/ 	.word	0x0002a850
        /*0c5c*/ 	.short	0x010a
        /*0c5e*/ 	.byte	0x05
	.zero		1


	//   ....[45]....
        /*0c60*/ 	.word	0x0000ca70
        /*0c64*/ 	.word	0x000000ff
        /*0c68*/ 	.word	0x0002a850
        /*0c6c*/ 	.short	0x010a
        /*0c6e*/ 	.byte	0x05
	.zero		1


	//   ....[46]....
        /*0c70*/ 	.word	0x0000cf10
        /*0c74*/ 	.word	0x0000000a
        /*0c78*/ 	.word	0x00000000
        /*0c7c*/ 	.short	0x0101
        /*0c7e*/ 	.byte	0x3f
	.zero		1


	//   ....[47]....
        /*0c80*/ 	.word	0x0000e6c0
        /*0c84*/ 	.word	0x00000010
        /*0c88*/ 	.word	0x00000000
        /*0c8c*/ 	.short	0x0101
        /*0c8e*/ 	.byte	0x3f
	.zero		1


	//   ....[48]....
        /*0c90*/ 	.word	0x0000ebe0
        /*0c94*/ 	.word	0x00000006
        /*0c98*/ 	.word	0x00000000
        /*0c9c*/ 	.short	0x0101
        /*0c9e*/ 	.byte	0x3f
	.zero		1


	//   ....[49]....
        /*0ca0*/ 	.word	0x00012c10
        /*0ca4*/ 	.word	0x00000000
        /*0ca8*/ 	.word	0x0002a840
        /*0cac*/ 	.short	0x010a
        /*0cae*/ 	.byte	0x3f
	.zero		1


	//   ....[50]....
        /*0cb0*/ 	.word	0x00013bd0
        /*0cb4*/ 	.word	0x00000012
        /*0cb8*/ 	.word	0x0002a800
        /*0cbc*/ 	.short	0x0107
        /*0cbe*/ 	.byte	0x3f
	.zero		1


	//   ....[51]....
        /*0cc0*/ 	.word	0x00013ce0
        /*0cc4*/ 	.word	0x00000012
        /*0cc8*/ 	.word	0x0002a800
        /*0ccc*/ 	.short	0x0101
        /*0cce*/ 	.byte	0x3f
	.zero		1


	//   ....[52]....
        /*0cd0*/ 	.word	0x00013d00
        /*0cd4*/ 	.word	0x00000012
        /*0cd8*/ 	.word	0x0002a820
        /*0cdc*/ 	.short	0x010a
        /*0cde*/ 	.byte	0x3f
	.zero		1


	//   ....[53]....
        /*0ce0*/ 	.word	0x00014130
        /*0ce4*/ 	.word	0x00000003
        /*0ce8*/ 	.word	0x0002a840
        /*0cec*/ 	.short	0x010a
        /*0cee*/ 	.byte	0x3f
	.zero		1


	//   ....[54]....
        /*0cf0*/ 	.word	0x000145c0
        /*0cf4*/ 	.word	0x00000003
        /*0cf8*/ 	.word	0x00000060
        /*0cfc*/ 	.short	0x010a
        /*0cfe*/ 	.byte	0x3f
	.zero		1


	//   ....[55]....
        /*0d00*/ 	.word	0x00014c50
        /*0d04*/ 	.word	0x00000003
        /*0d08*/ 	.word	0x0002a840
        /*0d0c*/ 	.short	0x010a
        /*0d0e*/ 	.byte	0x3f
	.zero		1


	//   ....[56]....
        /*0d10*/ 	.word	0x000150e0
        /*0d14*/ 	.word	0x00000002
        /*0d18*/ 	.word	0x00000060
        /*0d1c*/ 	.short	0x010a
        /*0d1e*/ 	.byte	0x3f
	.zero		1


	//   ....[57]....
        /*0d20*/ 	.word	0x000156c0
        /*0d24*/ 	.word	0x00000002
        /*0d28*/ 	.word	0x0002a840
        /*0d2c*/ 	.short	0x010a
        /*0d2e*/ 	.byte	0x3f
	.zero		1


	//   ....[58]....
        /*0d30*/ 	.word	0x00015b50
        /*0d34*/ 	.word	0x00000002
        /*0d38*/ 	.word	0x00000060
        /*0d3c*/ 	.short	0x010a
        /*0d3e*/ 	.byte	0x3f
	.zero		1


	//   ....[59]....
        /*0d40*/ 	.word	0x000160e0
        /*0d44*/ 	.word	0x00000000
        /*0d48*/ 	.word	0x0002a860
        /*0d4c*/ 	.short	0x010a
        /*0d4e*/ 	.byte	0x3f
	.zero		1


	//   ....[60]....
        /*0d50*/ 	.word	0x00017750
        /*0d54*/ 	.word	0x00000000
        /*0d58*/ 	.word	0x0002a820
        /*0d5c*/ 	.short	0x010a
        /*0d5e*/ 	.byte	0x3f
	.zero		1


	//   ....[61]....
        /*0d60*/ 	.word	0x00017960
        /*0d64*/ 	.word	0x00000006
        /*0d68*/ 	.word	0x00000000
        /*0d6c*/ 	.short	0x010a
        /*0d6e*/ 	.byte	0x3f
	.zero		1


	//   ....[62]....
        /*0d70*/ 	.word	0x00017990
        /*0d74*/ 	.word	0x00000007
        /*0d78*/ 	.word	0x00000000
        /*0d7c*/ 	.short	0x010a
        /*0d7e*/ 	.byte	0x3f
	.zero		1


	//   ....[63]....
        /*0d80*/ 	.word	0x000179f0
        /*0d84*/ 	.word	0x00000004
        /*0d88*/ 	.word	0x00000000
        /*0d8c*/ 	.short	0x010a
        /*0d8e*/ 	.byte	0x3f
	.zero		1


	//   ....[64]....
        /*0d90*/ 	.word	0x00017a20
        /*0d94*/ 	.word	0x00000003
        /*0d98*/ 	.word	0x00000000
        /*0d9c*/ 	.short	0x010a
        /*0d9e*/ 	.byte	0x3f
	.zero		1


	//   ....[65]....
        /*0da0*/ 	.word	0x00017a90
        /*0da4*/ 	.word	0x00000003
        /*0da8*/ 	.word	0x0002a800
        /*0dac*/ 	.short	0x010a
        /*0dae*/ 	.byte	0x3f
	.zero		1


	//   ....[66]....
        /*0db0*/ 	.word	0x00017ae0
        /*0db4*/ 	.word	0x00000003
        /*0db8*/ 	.word	0x0002a830
        /*0dbc*/ 	.short	0x010a
        /*0dbe*/ 	.byte	0x3f
	.zero		1


	//   ....[67]....
        /*0dc0*/ 	.word	0x00017b40
        /*0dc4*/ 	.word	0x0000000c
        /*0dc8*/ 	.word	0x0002a830
        /*0dcc*/ 	.short	0x010a
        /*0dce*/ 	.byte	0x3f
	.zero		1


	//   ....[68]....
        /*0dd0*/ 	.word	0x00017ba0
        /*0dd4*/ 	.word	0x00000009
        /*0dd8*/ 	.word	0x0002a850
        /*0ddc*/ 	.short	0x010a
        /*0dde*/ 	.byte	0x3f
	.zero		1


	//   ....[69]....
        /*0de0*/ 	.word	0x00017c00
        /*0de4*/ 	.word	0x00000008
        /*0de8*/ 	.word	0x0002a830
        /*0dec*/ 	.short	0x010a
        /*0dee*/ 	.byte	0x3f
	.zero		1


	//   ....[70]....
        /*0df0*/ 	.word	0x00017c60
        /*0df4*/ 	.word	0x00000003
        /*0df8*/ 	.word	0x0002a850
        /*0dfc*/ 	.short	0x010a
        /*0dfe*/ 	.byte	0x3f
	.zero		1


	//   ....[71]....
        /*0e00*/ 	.word	0x00017cc0
        /*0e04*/ 	.word	0x00000008
        /*0e08*/ 	.word	0x0002a830
        /*0e0c*/ 	.short	0x010a
        /*0e0e*/ 	.byte	0x3f
	.zero		1


	//   ....[72]....
        /*0e10*/ 	.word	0x00017d20
        /*0e14*/ 	.word	0x00000003
        /*0e18*/ 	.word	0x0002a850
        /*0e1c*/ 	.short	0x010a
        /*0e1e*/ 	.byte	0x3f
	.zero		1


	//   ....[73]....
        /*0e20*/ 	.word	0x00017d80
        /*0e24*/ 	.word	0x00000005
        /*0e28*/ 	.word	0x0002a850
        /*0e2c*/ 	.short	0x010a
        /*0e2e*/ 	.byte	0x3f
	.zero		1


	//   ....[74]....
        /*0e30*/ 	.word	0x00017f20
        /*0e34*/ 	.word	0x00000000
        /*0e38*/ 	.word	0x0002a840
        /*0e3c*/ 	.short	0x010a
        /*0e3e*/ 	.byte	0x3f
	.zero		1


	//   ....[75]....
        /*0e40*/ 	.word	0x00018b60
        /*0e44*/ 	.word	0x00000012
        /*0e48*/ 	.word	0x0002a820
        /*0e4c*/ 	.short	0x010a
        /*0e4e*/ 	.byte	0x3f
	.zero		1


	//   ....[76]....
        /*0e50*/ 	.word	0x00018bb0
        /*0e54*/ 	.word	0x00000003
        /*0e58*/ 	.word	0x0002a840
        /*0e5c*/ 	.short	0x010a
        /*0e5e*/ 	.byte	0x3f
	.zero		1


	//   ....[77]....
        /*0e60*/ 	.word	0x00018c00
        /*0e64*/ 	.word	0x00000003
        /*0e68*/ 	.word	0x00000060
        /*0e6c*/ 	.short	0x010a
        /*0e6e*/ 	.byte	0x3f
	.zero		1


	//   ....[78]....
        /*0e70*/ 	.word	0x00018c50
        /*0e74*/ 	.word	0x00000003
        /*0e78*/ 	.word	0x0002a840
        /*0e7c*/ 	.short	0x010a
        /*0e7e*/ 	.byte	0x3f
	.zero		1


	//   ....[79]....
        /*0e80*/ 	.word	0x00018ca0
        /*0e84*/ 	.word	0x00000002
        /*0e88*/ 	.word	0x00000060
        /*0e8c*/ 	.short	0x010a
        /*0e8e*/ 	.byte	0x3f
	.zero		1


	//   ....[80]....
        /*0e90*/ 	.word	0x00018cf0
        /*0e94*/ 	.word	0x00000002
        /*0e98*/ 	.word	0x0002a840
        /*0e9c*/ 	.short	0x010a
        /*0e9e*/ 	.byte	0x3f
	.zero		1


	//   ....[81]....
        /*0ea0*/ 	.word	0x00018d40
        /*0ea4*/ 	.word	0x00000002
        /*0ea8*/ 	.word	0x00000060
        /*0eac*/ 	.short	0x010a
        /*0eae*/ 	.byte	0x3f
	.zero		1


	//   ....[82]....
        /*0eb0*/ 	.word	0x00018d90
        /*0eb4*/ 	.word	0x00000000
        /*0eb8*/ 	.word	0x0002a860
        /*0ebc*/ 	.short	0x010a
        /*0ebe*/ 	.byte	0x3f
	.zero		1


	//   ....[83]....
        /*0ec0*/ 	.word	0x00019910
        /*0ec4*/ 	.word	0x00000000
        /*0ec8*/ 	.word	0x0002a820
        /*0ecc*/ 	.short	0x010a
        /*0ece*/ 	.byte	0x3f
	.zero		1


	//   ....[84]....
        /*0ed0*/ 	.word	0x00019ab0
        /*0ed4*/ 	.word	0x00000006
        /*0ed8*/ 	.word	0x00000000
        /*0edc*/ 	.short	0x010a
        /*0ede*/ 	.byte	0x3f
	.zero		1


	//   ....[85]....
        /*0ee0*/ 	.word	0x00019b00
        /*0ee4*/ 	.word	0x00000007
        /*0ee8*/ 	.word	0x00000000
        /*0eec*/ 	.short	0x010a
        /*0eee*/ 	.byte	0x3f
	.zero		1


	//   ....[86]....
        /*0ef0*/ 	.word	0x00019b50
        /*0ef4*/ 	.word	0x00000004
        /*0ef8*/ 	.word	0x00000000
        /*0efc*/ 	.short	0x010a
        /*0efe*/ 	.byte	0x3f
	.zero		1


	//----- nvinfo : EIATTR_NUM_MBARRIERS
	.align		4
.L_447:
        /*0f00*/ 	.byte	0x03, 0x38
        /*0f02*/ 	.short	0x0016


	//----- nvinfo : EIATTR_EXIT_INSTR_OFFSETS
	.align		4
        /*0f04*/ 	.byte	0x04, 0x1c
        /*0f06*/ 	.short	(.L_449 - .L_448)


	//   ....[0]....
.L_448:
        /*0f08*/ 	.word	0x00000a50


	//   ....[1]....
        /*0f0c*/ 	.word	0x000104b0


	//   ....[2]....
        /*0f10*/ 	.word	0x00017a70


	//----- nvinfo : EIATTR_MAX_THREADS
	.align		4
.L_449:
        /*0f14*/ 	.byte	0x04, 0x05
        /*0f16*/ 	.short	(.L_451 - .L_450)
.L_450:
        /*0f18*/ 	.word	0x00000180
        /*0f1c*/ 	.word	0x00000001
        /*0f20*/ 	.word	0x00000001


	//----- nvinfo : EIATTR_CRS_STACK_SIZE
	.align		4
.L_451:
        /*0f24*/ 	.byte	0x04, 0x1e
        /*0f26*/ 	.short	(.L_453 - .L_452)
.L_452:
        /*0f28*/ 	.word	0x00000000


	//----- nvinfo : EIATTR_CBANK_PARAM_SIZE
	.align		4
.L_453:
        /*0f2c*/ 	.byte	0x03, 0x19
        /*0f2e*/ 	.short	0x0af0


	//----- nvinfo : EIATTR_PARAM_CBANK
	.align		4
        /*0f30*/ 	.byte	0x04, 0x0a
        /*0f32*/ 	.short	(.L_455 - .L_454)
	.align		4
.L_454:
        /*0f34*/ 	.word	index@(.nv.constant0._ZN7cutlass13device_kernelIN5flash11enable_sm90INS1_16FlashAttnFwdSm90INS1_25CollectiveMainloopFwdSm90ILi2EN4cute5tupleIJNS5_1CILi1EEES8_S8_EEENS6_IJNS7_ILi128EEENS7_ILi96EEENS7_ILi192EEEEEELi128ENS_10bfloat16_tEfNS_4arch4Sm90ELb0ELb1ELb0ELb1ELb0ELb0ELb0ELb1ELb1ELb1ELb1ELb0EEENS1_21CollectiveEpilogueFwdINS6_IJSA_SA_SB_EEES9_SE_SG_Li256ELb1ELb1ELb1ELb0EEENS1_36VarlenDynamicPersistentTileSchedulerILi128ELi96ELi256ELi128ELb1ELb1ELb1ELb1ELb0ELb1EEEEEEEEEvNT_6ParamsE)
        /*0f38*/ 	.short	0x0210
        /*0f3a*/ 	.short	0x0af0


	//----- nvinfo : EIATTR_SW_WAR
	.align		4
.L_455:
        /*0f3c*/ 	.byte	0x04, 0x36
        /*0f3e*/ 	.short	(.L_457 - .L_456)
.L_456:
        /*0f40*/ 	.word	0x00000008
.L_457:


//--------------------- .nv.info._ZN7cutlass13device_kernelIN5flash11enable_sm90INS1_16FlashAttnFwdSm90INS1_25CollectiveMainloopFwdSm90ILi2EN4cute5tupleIJNS5_1CILi1EEES8_S8_EEENS6_IJNS7_ILi128EEENS7_ILi96EEENS7_ILi192EEEEEELi128ENS_10bfloat16_tEfNS_4arch4Sm90ELb0ELb1ELb0ELb1ELb0ELb1ELb0ELb1ELb1ELb1ELb1ELb0EEENS1_21CollectiveEpilogueFwdINS6_IJSA_SA_SB_EEES9_SE_SG_Li256ELb1ELb1ELb1ELb0EEENS1_36VarlenDynamicPersistentTileSchedulerILi128ELi96ELi256ELi128ELb1ELb1ELb1ELb1ELb0ELb1EEEEEEEEEvNT_6ParamsE --------------------------
	.section	.nv.info._ZN7cutlass13device_kernelIN5flash11enable_sm90INS1_16FlashAttnFwdSm90INS1_25CollectiveMainloopFwdSm90ILi2EN4cute5tupleIJNS5_1CILi1EEES8_S8_EEENS6_IJNS7_ILi128EEENS7_ILi96EEENS7_ILi192EEEEEELi128ENS_10bfloat16_tEfNS_4arch4Sm90ELb0ELb1ELb0ELb1ELb0ELb1ELb0ELb1ELb1ELb1ELb1ELb0EEENS1_21CollectiveEpilogueFwdINS6_IJSA_SA_SB_EEES9_SE_SG_Li256ELb1ELb1ELb1ELb0EEENS1_36VarlenDynamicPersistentTileSchedulerILi128ELi96ELi256ELi128ELb1ELb1ELb1ELb1ELb0ELb1EEEEEEEEEvNT_6ParamsE,"",@"SHT_CUDA_INFO"
	.sectionflags	@""
	.align	4


	//----- nvinfo : EIATTR_CUDA_API_VERSION
	.align		4
        /*0000*/ 	.byte	0x04, 0x37
        /*0002*/ 	.short	(.L_459 - .L_458)
.L_458:
        /*0004*/ 	.word	0x00000082


	//----- nvinfo : EIATTR_KPARAM_INFO
	.align		4
.L_459:
        /*0008*/ 	.byte	0x04, 0x17
        /*000a*/ 	.short	(.L_461 - .L_460)
.L_460:
        /*000c*/ 	.word	0x00000000
        /*0010*/ 	.short	0x0000
        /*0012*/ 	.short	0x0070
        /*0014*/ 	.byte	0x00, 0xf0, 0x01, 0x2a


	//----- nvinfo : EIATTR_SPARSE_MMA_MASK
	.align		4
.L_461:
        /*0018*/ 	.byte	0x03, 0x50
        /*001a*/ 	.short	0x0000


	//----- nvinfo : EIATTR_MAXREG_COUNT
	.align		4
        /*001c*/ 	.byte	0x03, 0x1b
        /*001e*/ 	.short	0x00a8


	//----- nvinfo : EIATTR_NUM_BARRIERS
	.align		4
        /*0020*/ 	.byte	0x02, 0x4c
        /*0022*/ 	.byte	0x10
	.zero		1


	//----- nvinfo : EIATTR_EXTERNS
	.align		4
        /*0024*/ 	.byte	0x04, 0x0f
        /*0026*/ 	.short	(.L_463 - .L_462)


	//   ....[0]....
	.align		4
.L_462:
        /*0028*/ 	.word	index@(__assertfail)


	//----- nvinfo : EIATTR_ANNOTATIONS
	.align		4
.L_463:
        /*002c*/ 	.byte	0x04, 0x55
        /*002e*/ 	.short	(.L_465 - .L_464)


	//   ....[0]....
.L_464:
        /* <DEDUP_REMOVED lines=128> */


	//----- nvinfo : EIATTR_MERCURY_ISA_VERSION
	.align		4
.L_465:
        /*0820*/ 	.byte	0x03, 0x5f
        /*0822*/ 	.short	0x0101


	//----- nvinfo : EIATTR_UNUSED_LOAD_BYTE_OFFSET
	.align		4
        /*0824*/ 	.byte	0x04, 0x44
        /*0826*/ 	.short	(.L_467 - .L_466)


	//   ....[0]....
.L_466:
        /*0828*/ 	.word	0x00000ab0
        /*082c*/ 	.word	0x0000fff0


	//   ....[1]....
        /*0830*/ 	.word	0x0001f550
        /*0834*/ 	.word	0x0000fff0


	//----- nvinfo : EIATTR_INT_WARP_WIDE_INSTR_OFFSETS
	.align		4
.L_467:
        /*0838*/ 	.byte	0x04, 0x31
        /*083a*/ 	.short	(.L_469 - .L_468)


	//   ....[0]....
.L_468:
        /*083c*/ 	.word	0x00000190


	//   ....[1]....
        /*0840*/ 	.word	0x000001d0


	//   ....[2]....
        /*0844*/ 	.word	0x00000240


	//   ....[3]....
        /*0848*/ 	.word	0x00025cf0


	//   ....[4]....
        /*084c*/ 	.word	0x00025d80


	//   ....[5]....
        /*0850*/ 	.word	0x00029800


	//   ....[6]....
        /*0854*/ 	.word	0x00029860


	//----- nvinfo : EIATTR_COOP_GROUP_MASK_REGIDS
	.align		4
.L_469:
        /*0858*/ 	.byte	0x04, 0x29
        /*085a*/ 	.short	(.L_471 - .L_470)


	//   ....[0]....
.L_470:
        /*085c*/ 	.word	0xffffffff


	//   ....[1]....
        /*0860*/ 	.word	0xffffffff


	//   ....[2]....
        /*0864*/ 	.word	0xffffffff


	//   ....[3]....
        /*0868*/ 	.word	0xffffffff


	//   ....[4]....
        /*086c*/ 	.word	0xffffffff


	//   ....[5]....
        /*0870*/ 	.word	0xffffffff


	//   ....[6]....
        /*0874*/ 	.word	0xffffffff


	//   ....[7]....
        /*0878*/ 	.word	0xffffffff


	//   ....[8]....
        /*087c*/ 	.word	0xffffffff


	//   ....[9]....
        /*0880*/ 	.word	0xffffffff


	//   ....[10]....
        /*0884*/ 	.word	0xffffffff


	//   ....[11]....
        /*0888*/ 	.word	0xffffffff


	//   ....[12]....
        /*088c*/ 	.word	0xffffffff


	//   ....[13]....
        /*0890*/ 	.word	0xffffffff


	//   ....[14]....
        /*0894*/ 	.word	0xffffffff


	//   ....[15]....
        /*0898*/ 	.word	0xffffffff


	//   ....[16]....
        /*089c*/ 	.word	0xffffffff


	//   ....[17]....
        /*08a0*/ 	.word	0xffffffff


	//   ....[18]....
        /*08a4*/ 	.word	0xffffffff


	//   ....[19]....
        /*08a8*/ 	.word	0xffffffff


	//   ....[20]....
        /*08ac*/ 	.word	0xffffffff


	//   ....[21]....
        /*08b0*/ 	.word	0xffffffff


	//   ....[22]....
        /*08b4*/ 	.word	0xffffffff


	//   ....[23]....
        /*08b8*/ 	.word	0xffffffff


	//   ....[24]....
        /*08bc*/ 	.word	0xffffffff


	//   ....[25]....
        /*08c0*/ 	.word	0xffffffff


	//   ....[26]....
        /*08c4*/ 	.word	0xffffffff


	//   ....[27]....
        /*08c8*/ 	.word	0xffffffff


	//   ....[28]....
        /*08cc*/ 	.word	0xffffffff


	//   ....[29]....
        /*08d0*/ 	.word	0xffffffff


	//   ....[30]....
        /*08d4*/ 	.word	0xffffffff


	//   ....[31]....
        /*08d8*/ 	.word	0xffffffff


	//   ....[32]....
        /*08dc*/ 	.word	0xffffffff


	//   ....[33]....
        /*08e0*/ 	.word	0xffffffff


	//   ....[34]....
        /*08e4*/ 	.word	0xffffffff


	//   ....[35]....
        /*08e8*/ 	.word	0xffffffff


	//   ....[36]....
        /*08ec*/ 	.word	0xffffffff


	//   ....[37]....
        /*08f0*/ 	.word	0xffffffff


	//   ....[38]....
        /*08f4*/ 	.word	0xffffffff


	//   ....[39]....
        /*08f8*/ 	.word	0xffffffff


	//   ....[40]....
        /*08fc*/ 	.word	0xffffffff


	//   ....[41]....
        /*0900*/ 	.word	0xffffffff


	//   ....[42]....
        /*0904*/ 	.word	0xffffffff


	//   ....[43]....
        /*0908*/ 	.word	0xffffffff


	//   ....[44]....
        /*090c*/ 	.word	0xffffffff


	//   ....[45]....
        /*0910*/ 	.word	0xffffffff


	//   ....[46]....
        /*0914*/ 	.word	0xffffffff


	//   ....[47]....
        /*0918*/ 	.word	0xffffffff


	//   ....[48]....
        /*091c*/ 	.word	0xffffffff


	//   ....[49]....
        /*0920*/ 	.word	0xffffffff


	//   ....[50]....
        /*0924*/ 	.word	0xffffffff


	//   ....[51]....
        /*0928*/ 	.word	0xffffffff


	//   ....[52]....
        /*092c*/ 	.word	0xffffffff


	//   ....[53]....
        /*0930*/ 	.word	0xffffffff


	//   ....[54]....
        /*0934*/ 	.word	0xffffffff


	//   ....[55]....
        /*0938*/ 	.word	0xffffffff


	//   ....[56]....
        /*093c*/ 	.word	0xffffffff


	//   ....[57]....
        /*0940*/ 	.word	0xffffffff


	//   ....[58]....
        /*0944*/ 	.word	0xffffffff


	//   ....[59]....
        /*0948*/ 	.word	0xffffffff


	//   ....[60]....
        /*094c*/ 	.word	0xffffffff


	//   ....[61]....
        /*0950*/ 	.word	0xffffffff


	//   ....[62]....
        /*0954*/ 	.word	0xffffffff


	//   ....[63]....
        /*0958*/ 	.word	0xffffffff


	//   ....[64]....
        /*095c*/ 	.word	0xffffffff


	//   ....[65]....
        /*0960*/ 	.word	0xffffffff


	//   ....[66]....
        /*0964*/ 	.word	0xffffffff


	//   ....[67]....
        /*0968*/ 	.word	0xffffffff


	//   ....[68]....
        /*096c*/ 	.word	0xffffffff


	//   ....[69]....
        /*0970*/ 	.word	0xffffffff


	//   ....[70]....
        /*0974*/ 	.word	0xffffffff


	//   ....[71]....
        /*0978*/ 	.word	0xffffffff


	//   ....[72]....
        /*097c*/ 	.word	0xffffffff


	//   ....[73]....
        /*0980*/ 	.word	0xffffffff


	//   ....[74]....
        /*0984*/ 	.word	0xffffffff


	//   ....[75]....
        /*0988*/ 	.word	0xffffffff


	//   ....[76]....
        /*098c*/ 	.word	0xffffffff


	//   ....[77]....
        /*0990*/ 	.word	0xffffffff


	//   ....[78]....
        /*0994*/ 	.word	0xffffffff


	//   ....[79]....
        /*0998*/ 	.word	0xffffffff


	//   ....[80]....
        /*099c*/ 	.word	0xffffffff


	//   ....[81]....
        /*09a0*/ 	.word	0xffffffff


	//   ....[82]....
        /*09a4*/ 	.word	0xffffffff


	//   ....[83]....
        /*09a8*/ 	.word	0xffffffff


	//   ....[84]....
        /*09ac*/ 	.word	0xffffffff


	//   ....[85]....
        /*09b0*/ 	.word	0xffffffff


	//   ....[86]....
        /*09b4*/ 	.word	0xffffffff


	//   ....[87]....
        /*09b8*/ 	.word	0xffffffff


	//   ....[88]....
        /*09bc*/ 	.word	0xffffffff


	//   ....[89]....
        /*09c0*/ 	.word	0xffffffff


	//   ....[90]....
        /*09c4*/ 	.word	0xffffffff


	//   ....[91]....
        /*09c8*/ 	.word	0xffffffff


	//   ....[92]....
        /*09cc*/ 	.word	0xffffffff


	//   ....[93]....
        /*09d0*/ 	.word	0xffffffff


	//   ....[94]....
        /*09d4*/ 	.word	0xffffffff


	//   ....[95]....
        /*09d8*/ 	.word	0xffffffff


	//   ....[96]....
        /*09dc*/ 	.word	0xffffffff


	//   ....[97]....
        /*09e0*/ 	.word	0xffffffff


	//   ....[98]....
        /*09e4*/ 	.word	0xffffffff


	//   ....[99]....
        /*09e8*/ 	.word	0xffffffff


	//   ....[100]....
        /*09ec*/ 	.word	0xffffffff


	//   ....[101]....
        /*09f0*/ 	.word	0xffffffff


	//   ....[102]....
        /*09f4*/ 	.word	0xffffffff


	//   ....[103]....
        /*09f8*/ 	.word	0xffffffff


	//   ....[104]....
        /*09fc*/ 	.word	0xffffffff


	//   ....[105]....
        /*0a00*/ 	.word	0xffffffff


	//   ....[106]....
        /*0a04*/ 	.word	0xffffffff


	//   ....[107]....
        /*0a08*/ 	.word	0xffffffff


	//   ....[108]....
        /*0a0c*/ 	.word	0xffffffff


	//   ....[109]....
        /*0a10*/ 	.word	0xffffffff


	//   ....[110]....
        /*0a14*/ 	.word	0xffffffff


	//   ....[111]....
        /*0a18*/ 	.word	0xffffffff


	//   ....[112]....
        /*0a1c*/ 	.word	0xffffffff


	//   ....[113]....
        /*0a20*/ 	.word	0xffffffff


	//   ....[114]....
        /*0a24*/ 	.word	0xffffffff


	//   ....[115]....
        /*0a28*/ 	.word	0xffffffff


	//   ....[116]....
        /*0a2c*/ 	.word	0xffffffff


	//   ....[117]....
        /*0a30*/ 	.word	0xffffffff


	//   ....[118]....
        /*0a34*/ 	.word	0xffffffff


	//   ....[119]....
        /*0a38*/ 	.word	0xffffffff


	//   ....[120]....
        /*0a3c*/ 	.word	0xffffffff


	//   ....[121]....
        /*0a40*/ 	.word	0xffffffff


	//   ....[122]....
        /*0a44*/ 	.word	0xffffffff


	//   ....[123]....
        /*0a48*/ 	.word	0xffffffff


	//   ....[124]....
        /*0a4c*/ 	.word	0xffffffff


	//   ....[125]....
        /*0a50*/ 	.word	0xffffffff


	//   ....[126]....
        /*0a54*/ 	.word	0xffffffff


	//   ....[127]....
        /*0a58*/ 	.word	0xffffffff


	//   ....[128]....
        /*0a5c*/ 	.word	0x0500000f


	//   ....[129]....
        /*0a60*/ 	.word	0x0500000f


	//   ....[130]....
        /*0a64*/ 	.word	0x0500000f


	//   ....[131]....
        /*0a68*/ 	.word	0x0500000f


	//   ....[132]....
        /*0a6c*/ 	.word	0x0500000f


	//   ....[133]....
        /*0a70*/ 	.word	0x0500000f


	//   ....[134]....
        /*0a74*/ 	.word	0x0500000f


	//   ....[135]....
        /*0a78*/ 	.word	0x0500000f


	//   ....[136]....
        /*0a7c*/ 	.word	0x0500000f


	//   ....[137]....
        /*0a80*/ 	.word	0x0500000f


	//   ....[138]....
        /*0a84*/ 	.word	0x0500000f


	//   ....[139]....
        /*0a88*/ 	.word	0x0500000f


	//   ....[140]....
        /*0a8c*/ 	.word	0x0500000f


	//   ....[141]....
        /*0a90*/ 	.word	0x0500000f


	//   ....[142]....
        /*0a94*/ 	.word	0x0500000f


	//   ....[143]....
        /*0a98*/ 	.word	0x0500000f


	//   ....[144]....
        /*0a9c*/ 	.word	0x0500000f


	//   ....[145]....
        /*0aa0*/ 	.word	0x0500000f


	//   ....[146]....
        /*0aa4*/ 	.word	0x0500000f


	//   ....[147]....
        /*0aa8*/ 	.word	0x0500000f


	//   ....[148]....
        /*0aac*/ 	.word	0x0500000f


	//   ....[149]....
        /*0ab0*/ 	.word	0x0500000f


	//   ....[150]....
        /*0ab4*/ 	.word	0x0500000f


	//   ....[151]....
        /*0ab8*/ 	.word	0x0500000f


	//   ....[152]....
        /*0abc*/ 	.word	0x0500000f


	//   ....[153]....
        /*0ac0*/ 	.word	0x0500000f


	//   ....[154]....
        /*0ac4*/ 	.word	0x0500000f


	//   ....[155]....
        /*0ac8*/ 	.word	0x0500000f


	//   ....[156]....
        /*0acc*/ 	.word	0x0500000f


	//   ....[157]....
        /*0ad0*/ 	.word	0x0500000f


	//   ....[158]....
        /*0ad4*/ 	.word	0x0500000f


	//   ....[159]....
        /*0ad8*/ 	.word	0x0500000f


	//   ....[160]....
        /*0adc*/ 	.word	0x0500000f


	//   ....[161]....
        /*0ae0*/ 	.word	0x0500000f


	//   ....[162]....
        /*0ae4*/ 	.word	0x0500000f


	//   ....[163]....
        /*0ae8*/ 	.word	0x0500000f


	//   ....[164]....
        /*0aec*/ 	.word	0x0500000f


	//   ....[165]....
        /*0af0*/ 	.word	0x0500000f


	//   ....[166]....
        /*0af4*/ 	.word	0x0500000f


	//   ....[167]....
        /*0af8*/ 	.word	0x0500000f


	//   ....[168]....
        /*0afc*/ 	.word	0x0500000f


	//   ....[169]....
        /*0b00*/ 	.word	0x0500000f


	//   ....[170]....
        /*0b04*/ 	.word	0x0500000f


	//   ....[171]....
        /*0b08*/ 	.word	0x0500000f


	//   ....[172]....
        /*0b0c*/ 	.word	0x0500000f


	//   ....[173]....
        /*0b10*/ 	.word	0x0500000f


	//   ....[174]....
        /*0b14*/ 	.word	0x0500000f


	//   ....[175]....
        /*0b18*/ 	.word	0x0500000f


	//   ....[176]....
        /*0b1c*/ 	.word	0x0500000f


	//   ....[177]....
        /*0b20*/ 	.word	0x0500000f


	//   ....[178]....
        /*0b24*/ 	.word	0x0500000f


	//   ....[179]....
        /*0b28*/ 	.word	0x0500000f


	//   ....[180]....
        /*0b2c*/ 	.word	0x0500000f


	//----- nvinfo : EIATTR_COOP_GROUP_INSTR_OFFSETS
	.align		4
.L_471:
        /*0b30*/ 	.byte	0x04, 0x28
        /*0b32*/ 	.short	(.L_473 - .L_472)


	//   ....[0]....
.L_472:
        /*0b34*/ 	.word	0x00000060


	//   ....[1]....
        /*0b38*/ 	.word	0x000001a0


	//   ....[2]....
        /*0b3c*/ 	.word	0x000001f0


	//   ....[3]....
        /*0b40*/ 	.word	0x00000420


	//   ....[4]....
        /*0b44*/ 	.word	0x00000580


	//   ....[5]....
        /*0b48*/ 	.word	0x000006a0


	//   ....[6]....
        /*0b4c*/ 	.word	0x00000800


	//   ....[7]....
        /*0b50*/ 	.word	0x0000bb50


	//   ....[8]....
        /*0b54*/ 	.word	0x0000c250


	//   ....[9]....
        /*0b58*/ 	.word	0x0000c260


	//   ....[10]....
        /*0b5c*/ 	.word	0x0000c270


	//   ....[11]....
        /*0b60*/ 	.word	0x0000c280


	//   ....[12]....
        /*0b64*/ 	.word	0x0000cae0


	//   ....[13]....
        /*0b68*/ 	.word	0x0000caf0


	//   ....[14]....
        /*0b6c*/ 	.word	0x0000cb00


	//   ....[15]....
        /*0b70*/ 	.word	0x0000cb10


	//   ....[16]....
        /*0b74*/ 	.word	0x0000fc00


	//   ....[17]....
        /*0b78*/ 	.word	0x0000fc10


	//   ....[18]....
        /*0b7c*/ 	.word	0x0000fc20


	//   ....[19]....
        /*0b80*/ 	.word	0x0000fc30


	//   ....[20]....
        /*0b84*/ 	.word	0x000102a0


	//   ....[21]....
        /*0b88*/ 	.word	0x000102b0


	//   ....[22]....
        /*0b8c*/ 	.word	0x000102c0


	//   ....[23]....
        /*0b90*/ 	.word	0x000102d0


	//   ....[24]....
        /*0b94*/ 	.word	0x00013d00


	//   ....[25]....
        /*0b98*/ 	.word	0x000146e0


	//   ....[26]....
        /*0b9c*/ 	.word	0x00014cc0


	//   ....[27]....
        /*0ba0*/ 	.word	0x00014dc0


	//   ....[28]....
        /*0ba4*/ 	.word	0x00015310


	//   ....[29]....
        /*0ba8*/ 	.word	0x000153e0


	//   ....[30]....
        /*0bac*/ 	.word	0x00017100


	//   ....[31]....
        /*0bb0*/ 	.word	0x00017b60


	//   ....[32]....
        /*0bb4*/ 	.word	0x000181d0


	//   ....[33]....
        /*0bb8*/ 	.word	0x000182f0


	//   ....[34]....
        /*0bbc*/ 	.word	0x00018890


	//   ....[35]....
        /*0bc0*/ 	.word	0x000188f0


	//   ....[36]....
        /*0bc4*/ 	.word	0x0001a550


	//   ....[37]....
        /*0bc8*/ 	.word	0x0001a570


	//   ....[38]....
        /*0bcc*/ 	.word	0x0001aa10


	//   ....[39]....
        /*0bd0*/ 	.word	0x0001aa60


	//   ....[40]....
        /*0bd4*/ 	.word	0x0001c590


	//   ....[41]....
        /*0bd8*/ 	.word	0x0001c790


	//   ....[42]....
        /*0bdc*/ 	.word	0x0001d620


	//   ....[43]....
        /*0be0*/ 	.word	0x0001d730


	//   ....[44]....
        /*0be4*/ 	.word	0x0001dd20


	//   ....[45]....
        /*0be8*/ 	.word	0x0001dd90


	//   ....[46]....
        /*0bec*/ 	.word	0x0001eea0


	//   ....[47]....
        /*0bf0*/ 	.word	0x0001eed0


	//   ....[48]....
        /*0bf4*/ 	.word	0x0001ef80


	//   ....[49]....
        /*0bf8*/ 	.word	0x0001efb0


	//   ....[50]....
        /*0bfc*/ 	.word	0x00020000


	//   ....[51]....
        /*0c00*/ 	.word	0x00020010


	//   ....[52]....
        /*0c04*/ 	.word	0x00020020


	//   ....[53]....
        /*0c08*/ 	.word	0x00020030


	//   ....[54]....
        /*0c0c*/ 	.word	0x000206f0


	//   ....[55]....
        /*0c10*/ 	.word	0x00020720


	//   ....[56]....
        /*0c14*/ 	.word	0x00020800


	//   ....[57]....
        /*0c18*/ 	.word	0x00020820


	//   ....[58]....
        /*0c1c*/ 	.word	0x000208e0


	//   ....[59]....
        /*0c20*/ 	.word	0x00020900


	//   ....[60]....
        /*0c24*/ 	.word	0x000209d0


	//   ....[61]....
        /*0c28*/ 	.word	0x000209f0


	//   ....[62]....
        /*0c2c*/ 	.word	0x00020e00


	//   ....[63]....
        /*0c30*/ 	.word	0x00020e10


	//   ....[64]....
        /*0c34*/ 	.word	0x00021250


	//   ....[65]....
        /*0c38*/ 	.word	0x00021260


	//   ....[66]....
        /*0c3c*/ 	.word	0x00021ec0


	//   ....[67]....
        /*0c40*/ 	.word	0x00021ee0


	//   ....[68]....
        /*0c44*/ 	.word	0x00021fa0


	//   ....[69]....
        /*0c48*/ 	.word	0x00021fc0


	//   ....[70]....
        /*0c4c*/ 	.word	0x00022080


	//   ....[71]....
        /*0c50*/ 	.word	0x000220a0


	//   ....[72]....
        /*0c54*/ 	.word	0x00022170


	//   ....[73]....
        /*0c58*/ 	.word	0x00022190


	//   ....[74]....
        /*0c5c*/ 	.word	0x000222e0


	//   ....[75]....
        /*0c60*/ 	.word	0x000224f0


	//   ....[76]....
        /*0c64*/ 	.word	0x00022520


	//   ....[77]....
        /*0c68*/ 	.word	0x00022550


	//   ....[78]....
        /*0c6c*/ 	.word	0x00022580


	//   ....[79]....
        /*0c70*/ 	.word	0x000225b0


	//   ....[80]....
        /*0c74*/ 	.word	0x000225e0


	//   ....[81]....
        /*0c78*/ 	.word	0x00022780


	//   ....[82]....
        /*0c7c*/ 	.word	0x000227b0


	//   ....[83]....
        /*0c80*/ 	.word	0x000227e0


	//   ....[84]....
        /*0c84*/ 	.word	0x00022810


	//   ....[85]....
        /*0c88*/ 	.word	0x00022840


	//   ....[86]....
        /*0c8c*/ 	.word	0x00022870


	//   ....[87]....
        /*0c90*/ 	.word	0x00022910


	//   ....[88]....
        /*0c94*/ 	.word	0x00022940


	//   ....[89]....
        /*0c98*/ 	.word	0x00022950


	//   ....[90]....
        /*0c9c*/ 	.word	0x00022980


	//   ....[91]....
        /*0ca0*/ 	.word	0x00024320


	//   ....[92]....
        /*0ca4*/ 	.word	0x000262c0


	//   ....[93]....
        /*0ca8*/ 	.word	0x00026e60


	//   ....[94]....
        /*0cac*/ 	.word	0x00026e80


	//   ....[95]....
        /*0cb0*/ 	.word	0x00026f50


	//   ....[96]....
        /*0cb4*/ 	.word	0x00026f60


	//   ....[97]....
        /*0cb8*/ 	.word	0x00027000


	//   ....[98]....
        /*0cbc*/ 	.word	0x00027010


	//   ....[99]....
        /*0cc0*/ 	.word	0x000270b0


	//   ....[100]....
        /*0cc4*/ 	.word	0x000270c0


	//   ....[101]....
        /*0cc8*/ 	.word	0x00027160


	//   ....[102]....
        /*0ccc*/ 	.word	0x00027170


	//   ....[103]....
        /*0cd0*/ 	.word	0x00027210


	//   ....[104]....
        /*0cd4*/ 	.word	0x00027220


	//   ....[105]....
        /*0cd8*/ 	.word	0x000272c0


	//   ....[106]....
        /*0cdc*/ 	.word	0x000272d0


	//   ....[107]....
        /*0ce0*/ 	.word	0x00027320


	//   ....[108]....
        /*0ce4*/ 	.word	0x00027360


	//   ....[109]....
        /*0ce8*/ 	.word	0x00029fa0


	//   ....[110]....
        /*0cec*/ 	.word	0x00029fc0


	//   ....[111]....
        /*0cf0*/ 	.word	0x0002a020


	//   ....[112]....
        /*0cf4*/ 	.word	0x0002a050


	//   ....[113]....
        /*0cf8*/ 	.word	0x0002a080


	//   ....[114]....
        /*0cfc*/ 	.word	0x0002a0b0


	//   ....[115]....
        /*0d00*/ 	.word	0x0002a0e0


	//   ....[116]....
        /*0d04*/ 	.word	0x0002a110


	//   ....[117]....
        /*0d08*/ 	.word	0x0002a2c0


	//   ....[118]....
        /*0d0c*/ 	.word	0x0002a300


	//   ....[119]....
        /*0d10*/ 	.word	0x0002a330


	//   ....[120]....
        /*0d14*/ 	.word	0x0002a360


	//   ....[121]....
        /*0d18*/ 	.word	0x0002a390


	//   ....[122]....
        /*0d1c*/ 	.word	0x0002a3c0


	//   ....[123]....
        /*0d20*/ 	.word	0x0002a490


	//   ....[124]....
        /*0d24*/ 	.word	0x0002a4b0


	//   ....[125]....
        /*0d28*/ 	.word	0x0002a4c0


	//   ....[126]....
        /*0d2c*/ 	.word	0x0002a540


	//   ....[127]....
        /*0d30*/ 	.word	0x0002b070


	//   ....[128]....
        /*0d34*/ 	.word	0x0002b4d0


	//   ....[129]....
        /*0d38*/ 	.word	0x0002b560


	//   ....[130]....
        /*0d3c*/ 	.word	0x0002b5b0


	//   ....[131]....
        /*0d40*/ 	.word	0x0002b600


	//   ....[132]....
        /*0d44*/ 	.word	0x0002b6a0


	//   ....[133]....
        /*0d48*/ 	.word	0x0002b730


	//   ....[134]....
        /*0d4c*/ 	.word	0x0002b780


	//   ....[135]....
        /*0d50*/ 	.word	0x0002b7d0


	//   ....[136]....
        /*0d54*/ 	.word	0x0002b8c0


	//   ....[137]....
        /*0d58*/ 	.word	0x0002b950


	//   ....[138]....
        /*0d5c*/ 	.word	0x0002b9b0


	//   ....[139]....
        /*0d60*/ 	.word	0x0002ba10


	//   ....[140]....
        /*0d64*/ 	.word	0x0002baa0


	//   ....[141]....
        /*0d68*/ 	.word	0x0002bb30


	//   ....[142]....
        /*0d6c*/ 	.word	0x0002bb80


	//   ....[143]....
        /*0d70*/ 	.word	0x0002bbd0


	//   ....[144]....
        /*0d74*/ 	.word	0x0002bf70


	//   ....[145]....
        /*0d78*/ 	.word	0x0002c260


	//   ....[146]....
        /*0d7c*/ 	.word	0x0002c3e0


	//   ....[147]....
        /*0d80*/ 	.word	0x0002c430


	//   ....[148]....
        /*0d84*/ 	.word	0x0002c4e0


	//   ....[149]....
        /*0d88*/ 	.word	0x0002c5f0


	//   ....[150]....
        /*0d8c*/ 	.word	0x0002c650


	//   ....[151]....
        /*0d90*/ 	.word	0x0002c760


	//   ....[152]....
        /*0d94*/ 	.word	0x0002c7c0


	//   ....[153]....
        /*0d98*/ 	.word	0x0002c8d0


	//   ....[154]....
        /*0d9c*/ 	.word	0x0002c930


	//   ....[155]....
        /*0da0*/ 	.word	0x0002ca40


	//   ....[156]....
        /*0da4*/ 	.word	0x0002caa0


	//   ....[157]....
        /*0da8*/ 	.word	0x0002cbb0


	//   ....[158]....
        /*0dac*/ 	.word	0x0002cc10


	//   ....[159]....
        /*0db0*/ 	.word	0x0002cd20


	//   ....[160]....
        /*0db4*/ 	.word	0x0002cd80


	//   ....[161]....
        /*0db8*/ 	.word	0x0002ce60


	//   ....[162]....
        /*0dbc*/ 	.word	0x0002d1d0


	//   ....[163]....
        /*0dc0*/ 	.word	0x0002d280


	//   ....[164]....
        /*0dc4*/ 	.word	0x0002d400


	//   ....[165]....
        /*0dc8*/ 	.word	0x0002d490


	//   ....[166]....
        /*0dcc*/ 	.word	0x0002d510


	//   ....[167]....
        /*0dd0*/ 	.word	0x0002d590


	//   ....[168]....
        /*0dd4*/ 	.word	0x0002d610


	//   ....[169]....
        /*0dd8*/ 	.word	0x0002d6a0


	//   ....[170]....
        /*0ddc*/ 	.word	0x0002d740


	//   ....[171]....
        /*0de0*/ 	.word	0x0002d800


	//   ....[172]....
        /*0de4*/ 	.word	0x0002d880


	//   ....[173]....
        /*0de8*/ 	.word	0x0002d900


	//   ....[174]....
        /*0dec*/ 	.word	0x0002d980


	//   ....[175]....
        /*0df0*/ 	.word	0x0002da10


	//   ....[176]....
        /*0df4*/ 	.word	0x0002da90


	//   ....[177]....
        /*0df8*/ 	.word	0x0002db40


	//   ....[178]....
        /*0dfc*/ 	.word	0x0002db90


	//   ....[179]....
        /*0e00*/ 	.word	0x0002dc50


	//   ....[180]....
        /*0e04*/ 	.word	0x0002dd80


	//----- nvinfo : EIATTR_REG_RECONFIG
	.align		4
.L_473:
        /*0e08*/ 	.byte	0x01, 0x54
	.zero		2


	//----- nvinfo : EIATTR_SYSCALL_OFFSETS
	.align		4
        /*0e0c*/ 	.byte	0x04, 0x46
        /*0e0e*/ 	.short	(.L_475 - .L_474)


	//   ....[0]....
.L_474:
        /*0e10*/ 	.word	0x00002310


	//   ....[1]....
        /*0e14*/ 	.word	0x00002460


	//   ....[2]....
        /*0e18*/ 	.word	0x0000bcf0


	//   ....[3]....
        /*0e1c*/ 	.word	0x0000c010


	//   ....[4]....
        /*0e20*/ 	.word	0x00025ef0


	//   ....[5]....
        /*0e24*/ 	.word	0x00026040


	//   ....[6]....
        /*0e28*/ 	.word	0x00026130


	//   ....[7]....
        /*0e2c*/ 	.word	0x000269d0


	//----- nvinfo : EIATTR_MBARRIER_INSTR_OFFSETS
	.align		4
.L_475:
        /*0e30*/ 	.byte	0x04, 0x39
        /*0e32*/ 	.short	(.L_477 - .L_476)


	//   ....[0]....
.L_476:
        /*0e34*/ 	.word	0x000002d0
        /*0e38*/ 	.word	0x000000ff
        /*0e3c*/ 	.word	0x0002a800
        /*0e40*/ 	.short	0x0100
        /*0e42*/ 	.byte	0x08
	.zero		1


	//   ....[1]....
        /*0e44*/ 	.word	0x000002e0
        /*0e48*/ 	.word	0x000000ff
        /*0e4c*/ 	.word	0x0002a820
        /*0e50*/ 	.short	0x0100
        /*0e52*/ 	.byte	0x08
	.zero		1


	//   ....[2]....
        /*0e54*/ 	.word	0x000003d0
        /*0e58*/ 	.word	0x000000ff
        /*0e5c*/ 	.word	0x0002a830
        /*0e60*/ 	.short	0x0100
        /*0e62*/ 	.byte	0x08
	.zero		1


	//   ....[3]....
        /*0e64*/ 	.word	0x000003e0
        /*0e68*/ 	.word	0x000000ff
        /*0e6c*/ 	.word	0x0002a840
        /*0e70*/ 	.short	0x0100
        /*0e72*/ 	.byte	0x08
	.zero		1


	//   ....[4]....
        /*0e74*/ 	.word	0x000003f0
        /*0e78*/ 	.word	0x000000ff
        /*0e7c*/ 	.word	0x0002a838
        /*0e80*/ 	.short	0x0100
        /*0e82*/ 	.byte	0x08
	.zero		1


	//   ....[5]....
        /*0e84*/ 	.word	0x00000400
        /*0e88*/ 	.word	0x000000ff
        /*0e8c*/ 	.word	0x0002a848
        /*0e90*/ 	.short	0x0100
        /*0e92*/ 	.byte	0x08
	.zero		1


	//   ....[6]....
        /*0e94*/ 	.word	0x00000530
        /*0e98*/ 	.word	0x000000ff
        /*0e9c*/ 	.word	0x0002a850
        /*0ea0*/ 	.short	0x0100
        /*0ea2*/ 	.byte	0x08
	.zero		1


	//   ....[7]....
        /*0ea4*/ 	.word	0x00000540
        /*0ea8*/ 	.word	0x000000ff
        /*0eac*/ 	.word	0x0002a860
        /*0eb0*/ 	.short	0x0100
        /*0eb2*/ 	.byte	0x08
	.zero		1


	//   ....[8]....
        /*0eb4*/ 	.word	0x00000550
        /*0eb8*/ 	.word	0x000000ff
        /*0ebc*/ 	.word	0x0002a858
        /*0ec0*/ 	.short	0x0100
        /*0ec2*/ 	.byte	0x08
	.zero		1


	//   ....[9]....
        /*0ec4*/ 	.word	0x00000560
        /*0ec8*/ 	.word	0x000000ff
        /*0ecc*/ 	.word	0x0002a868
        /*0ed0*/ 	.short	0x0100
        /*0ed2*/ 	.byte	0x08
	.zero		1


	//   ....[10]....
        /*0ed4*/ 	.word	0x00000650
        /*0ed8*/ 	.word	0x000000ff
        /*0edc*/ 	.word	0x0002a870
        /*0ee0*/ 	.short	0x0100
        /*0ee2*/ 	.byte	0x06
	.zero		1


	//   ....[11]....
        /*0ee4*/ 	.word	0x00000660
        /*0ee8*/ 	.word	0x000000ff
        /*0eec*/ 	.word	0x0002a880
        /*0ef0*/ 	.short	0x0100
        /*0ef2*/ 	.byte	0x06
	.zero		1


	//   ....[12]....
        /*0ef4*/ 	.word	0x00000670
        /*0ef8*/ 	.word	0x000000ff
        /*0efc*/ 	.word	0x0002a878
        /*0f00*/ 	.short	0x0100
        /*0f02*/ 	.byte	0x06
	.zero		1


	//   ....[13]....
        /*0f04*/ 	.word	0x00000680
        /*0f08*/ 	.word	0x000000ff
        /*0f0c*/ 	.word	0x0002a888
        /*0f10*/ 	.short	0x0100
        /*0f12*/ 	.byte	0x06
	.zero		1


	//   ....[14]....
        /*0f14*/ 	.word	0x000007b0
        /*0f18*/ 	.word	0x000000ff
        /*0f1c*/ 	.word	0x0002a890
        /*0f20*/ 	.short	0x0100
        /*0f22*/ 	.byte	0x08
	.zero		1


	//   ....[15]....
        /*0f24*/ 	.word	0x000007c0
        /*0f28*/ 	.word	0x000000ff
        /*0f2c*/ 	.word	0x0002a8a0
        /*0f30*/ 	.short	0x0100
        /*0f32*/ 	.byte	0x08
	.zero		1


	//   ....[16]....
        /*0f34*/ 	.word	0x000007d0
        /*0f38*/ 	.word	0x000000ff
        /*0f3c*/ 	.word	0x0002a898
        /*0f40*/ 	.short	0x0100
        /*0f42*/ 	.byte	0x08
	.zero		1


	//   ....[17]....
        /*0f44*/ 	.word	0x000007e0
        /*0f48*/ 	.word	0x000000ff
        /*0f4c*/ 	.word	0x0002a8a8
        /*0f50*/ 	.short	0x0100
        /*0f52*/ 	.byte	0x08
	.zero		1


	//   ....[18]....
        /*0f54*/ 	.word	0x00000910
        /*0f58*/ 	.word	0x000000ff
        /*0f5c*/ 	.word	0x0002a8b0
        /*0f60*/ 	.short	0x0100
        /*0f62*/ 	.byte	0x08
	.zero		1


	//   ....[19]....
        /*0f64*/ 	.word	0x00000920
        /*0f68*/ 	.word	0x000000ff
        /*0f6c*/ 	.word	0x0002a8c0
        /*0f70*/ 	.short	0x0100
        /*0f72*/ 	.byte	0x08
	.zero		1


	//   ....[20]....
        /*0f74*/ 	.word	0x00000930
        /*0f78*/ 	.word	0x000000ff
        /*0f7c*/ 	.word	0x0002a8b8
        /*0f80*/ 	.short	0x0100
        /*0f82*/ 	.byte	0x08
	.zero		1


	//   ....[21]....
        /*0f84*/ 	.word	0x00000940
        /*0f88*/ 	.word	0x000000ff
        /*0f8c*/ 	.word	0x0002a8c8
        /*0f90*/ 	.short	0x0100
        /*0f92*/ 	.byte	0x08
	.zero		1


	//   ....[22]....
        /*0f94*/ 	.word	0x00003f40
        /*0f98*/ 	.word	0x00000003
        /*0f9c*/ 	.word	0x0002a890
        /*0fa0*/ 	.short	0x010a
        /*0fa2*/ 	.byte	0x3f
	.zero		1


	//   ....[23]....
        /*0fa4*/ 	.word	0x00007540
        /*0fa8*/ 	.word	0x00000003
        /*0fac*/ 	.word	0x0002a890
        /*0fb0*/ 	.short	0x010a
        /*0fb2*/ 	.byte	0x3f
	.zero		1


	//   ....[24]....
        /*0fb4*/ 	.word	0x0000a910
        /*0fb8*/ 	.word	0x00000003
        /*0fbc*/ 	.word	0x0002a890
        /*0fc0*/ 	.short	0x010a
        /*0fc2*/ 	.byte	0x3f
	.zero		1


	//   ....[25]....
        /*0fc4*/ 	.word	0x0000ace0
        /*0fc8*/ 	.word	0x0000001c
        /*0fcc*/ 	.word	0x00000000
        /*0fd0*/ 	.short	0x0101
        /*0fd2*/ 	.byte	0x3f
	.zero		1


	//   ....[26]....
        /*0fd4*/ 	.word	0x0000ad20
        /*0fd8*/ 	.word	0x00000003
        /*0fdc*/ 	.word	0x0002a8b0
        /*0fe0*/ 	.short	0x010a
        /*0fe2*/ 	.byte	0x3f
	.zero		1


	//   ....[27]....
        /*0fe4*/ 	.word	0x0000b1c0
        /*0fe8*/ 	.word	0x00000003
        /*0fec*/ 	.word	0x00000000
        /*0ff0*/ 	.short	0x0101
        /*0ff2*/ 	.byte	0x3f
	.zero		1


	//   ....[28]....
        /*0ff4*/ 	.word	0x0000bd70
        /*0ff8*/ 	.word	0x00000002
        /*0ffc*/ 	.word	0x0002a800
        /*1000*/ 	.short	0x010a
        /*1002*/ 	.byte	0x3f
	.zero		1


	//   ....[29]....
        /*1004*/ 	.word	0x0000bdc0
        /*1008*/ 	.word	0x00000002
        /*100c*/ 	.word	0x0002a800
        /*1010*/ 	.short	0x010a
        /*1012*/ 	.byte	0x3f
	.zero		1


	//   ....[30]....
        /*1014*/ 	.word	0x0000d1f0
        /*1018*/ 	.word	0x00000002
        /*101c*/ 	.word	0x0002a800
        /*1020*/ 	.short	0x010a
        /*1022*/ 	.byte	0x3f
	.zero		1


	//   ....[31]....
        /*1024*/ 	.word	0x000106e0
        /*1028*/ 	.word	0x00000002
        /*102c*/ 	.word	0x0002a800
        /*1030*/ 	.short	0x010a
        /*1032*/ 	.byte	0x3f
	.zero		1


	//   ....[32]....
        /*1034*/ 	.word	0x000132f0
        /*1038*/ 	.word	0x00000009
        /*103c*/ 	.word	0x0002a830
        /*1040*/ 	.short	0x010a
        /*1042*/ 	.byte	0x3f
	.zero		1


	//   ....[33]....
        /*1044*/ 	.word	0x00013360
        /*1048*/ 	.word	0x00000009
        /*104c*/ 	.word	0x0002a830
        /*1050*/ 	.short	0x010a
        /*1052*/ 	.byte	0x3f
	.zero		1


	//   ....[34]....
        /*1054*/ 	.word	0x00013e00
        /*1058*/ 	.word	0x00000000
        /*105c*/ 	.word	0x00000000
        /*1060*/ 	.short	0x0101
        /*1062*/ 	.byte	0x3f
	.zero		1


	//   ....[35]....
        /*1064*/ 	.word	0x000161b0
        /*1068*/ 	.word	0x00000007
        /*106c*/ 	.word	0x0002a830
        /*1070*/ 	.short	0x010a
        /*1072*/ 	.byte	0x3f
	.zero		1


	//   ....[36]....
        /*1074*/ 	.word	0x00016230
        /*1078*/ 	.word	0x00000007
        /*107c*/ 	.word	0x0002a830
        /*1080*/ 	.short	0x010a
        /*1082*/ 	.byte	0x3f
	.zero		1


	//   ....[37]....
        /*1084*/ 	.word	0x00016cd0
        /*1088*/ 	.word	0x00000017
        /*108c*/ 	.word	0x0002a850
        /*1090*/ 	.short	0x010a
        /*1092*/ 	.byte	0x3f
	.zero		1


	//   ....[38]....
        /*1094*/ 	.word	0x00016d20
        /*1098*/ 	.word	0x00000017
        /*109c*/ 	.word	0x0002a850
        /*10a0*/ 	.short	0x010a
        /*10a2*/ 	.byte	0x3f
	.zero		1


	//   ....[39]....
        /*10a4*/ 	.word	0x00017120
        /*10a8*/ 	.word	0x00000007
        /*10ac*/ 	.word	0x00000000
        /*10b0*/ 	.short	0x0101
        /*10b2*/ 	.byte	0x3f
	.zero		1


	//   ....[40]....
        /*10b4*/ 	.word	0x00018ce0
        /*10b8*/ 	.word	0x00000069
        /*10bc*/ 	.word	0x00000000
        /*10c0*/ 	.short	0x0101
        /*10c2*/ 	.byte	0x3f
	.zero		1


	//   ....[41]....
        /*10c4*/ 	.word	0x00019690
        /*10c8*/ 	.word	0x00000000
        /*10cc*/ 	.word	0x0002a830
        /*10d0*/ 	.short	0x010a
        /*10d2*/ 	.byte	0x3f
	.zero		1


	//   ....[42]....
        /*10d4*/ 	.word	0x00019710
        /*10d8*/ 	.word	0x00000000
        /*10dc*/ 	.word	0x0002a830
        /*10e0*/ 	.short	0x010a
        /*10e2*/ 	.byte	0x3f
	.zero		1


	//   ....[43]....
        /*10e4*/ 	.word	0x0001a1f0
        /*10e8*/ 	.word	0x000000d1
        /*10ec*/ 	.word	0x0002a850
        /*10f0*/ 	.short	0x010a
        /*10f2*/ 	.byte	0x3f
	.zero		1


	//   ....[44]....
        /*10f4*/ 	.word	0x0001a240
        /*10f8*/ 	.word	0x000000d1
        /*10fc*/ 	.word	0x0002a850
        /*1100*/ 	.short	0x010a
        /*1102*/ 	.byte	0x3f
	.zero		1


	//   ....[45]....
        /*1104*/ 	.word	0x0001af90
        /*1108*/ 	.word	0x00000015
        /*110c*/ 	.word	0x00000000
        /*1110*/ 	.short	0x0101
        /*1112*/ 	.byte	0x3f
	.zero		1


	//   ....[46]....
        /*1114*/ 	.word	0x0001b040
        /*1118*/ 	.word	0x000000d1
        /*111c*/ 	.word	0x00000000
        /*1120*/ 	.short	0x0101
        /*1122*/ 	.byte	0x3f
	.zero		1


	//   ....[47]....
        /*1124*/ 	.word	0x0001b610
        /*1128*/ 	.word	0x00000003
        /*112c*/ 	.word	0x0002a830
        /*1130*/ 	.short	0x010a
        /*1132*/ 	.byte	0x3f
	.zero		1


	//   ....[48]....
        /*1134*/ 	.word	0x0001b690
        /*1138*/ 	.word	0x00000003
        /*113c*/ 	.word	0x0002a830
        /*1140*/ 	.short	0x010a
        /*1142*/ 	.byte	0x3f
	.zero		1


	//   ....[49]....
        /*1144*/ 	.word	0x0001c150
        /*1148*/ 	.word	0x00000015
        /*114c*/ 	.word	0x0002a850
        /*1150*/ 	.short	0x010a
        /*1152*/ 	.byte	0x3f
	.zero		1


	//   ....[50]....
        /*1154*/ 	.word	0x0001c1a0
        /*1158*/ 	.word	0x00000015
        /*115c*/ 	.word	0x0002a850
        /*1160*/ 	.short	0x010a
        /*1162*/ 	.byte	0x3f
	.zero		1


	//   ....[51]....
        /*1164*/ 	.word	0x0001c5a0
        /*1168*/ 	.word	0x00000000
        /*116c*/ 	.word	0x00000000
        /*1170*/ 	.short	0x0101
        /*1172*/ 	.byte	0x3f
	.zero		1


	//   ....[52]....
        /*1174*/ 	.word	0x0001e280
        /*1178*/ 	.word	0x00000065
        /*117c*/ 	.word	0x00000000
        /*1180*/ 	.short	0x0101
        /*1182*/ 	.byte	0x3f
	.zero		1


	//   ....[53]....
        /*1184*/ 	.word	0x0001eb60
        /*1188*/ 	.word	0x0000000d
        /*118c*/ 	.word	0x0002a850
        /*1190*/ 	.short	0x010a
        /*1192*/ 	.byte	0x3f
	.zero		1


	//   ....[54]....
        /*1194*/ 	.word	0x0001ec00
        /*1198*/ 	.word	0x0000000d
        /*119c*/ 	.word	0x0002a850
        /*11a0*/ 	.short	0x010a
        /*11a2*/ 	.byte	0x3f
	.zero		1


	//   ....[55]....
        /*11a4*/ 	.word	0x0001f0e0
        /*11a8*/ 	.word	0x00000004
        /*11ac*/ 	.word	0x00000000
        /*11b0*/ 	.short	0x0101
        /*11b2*/ 	.byte	0x3f
	.zero		1


	//   ....[56]....
        /*11b4*/ 	.word	0x00020710
        /*11b8*/ 	.word	0x00000000
        /*11bc*/ 	.word	0x00000000
        /*11c0*/ 	.short	0x0101
        /*11c2*/ 	.byte	0x3f
	.zero		1


	//   ....[57]....
        /*11c4*/ 	.word	0x00020d10
        /*11c8*/ 	.word	0x00000006
        /*11cc*/ 	.word	0x00000000
        /*11d0*/ 	.short	0x0101
        /*11d2*/ 	.byte	0x3f
	.zero		1


	//   ....[58]....
        /*11d4*/ 	.word	0x00024400
        /*11d8*/ 	.word	0x00000013
        /*11dc*/ 	.word	0x0002a820
        /*11e0*/ 	.short	0x010a
        /*11e2*/ 	.byte	0x3f
	.zero		1


	//   ....[59]....
        /*11e4*/ 	.word	0x000244d0
        /*11e8*/ 	.word	0x00000006
        /*11ec*/ 	.word	0x0002a8a0
        /*11f0*/ 	.short	0x010a
        /*11f2*/ 	.byte	0x3f
	.zero		1


	//   ....[60]....
        /*11f4*/ 	.word	0x000248e0
        /*11f8*/ 	.word	0x00000006
        /*11fc*/ 	.word	0x0002a8c0
        /*1200*/ 	.short	0x010a
        /*1202*/ 	.byte	0x3f
	.zero		1


	//   ....[61]....
        /*1204*/ 	.word	0x00024d80
        /*1208*/ 	.word	0x00000008
        /*120c*/ 	.word	0x0002a8a0
        /*1210*/ 	.short	0x010a
        /*1212*/ 	.byte	0x3f
	.zero		1


	//   ....[62]....
        /*1214*/ 	.word	0x00025180
        /*1218*/ 	.word	0x00000008
        /*121c*/ 	.word	0x0002a8c0
        /*1220*/ 	.short	0x010a
        /*1222*/ 	.byte	0x3f
	.zero		1


	//   ....[63]....
        /*1224*/ 	.word	0x00026520
        /*1228*/ 	.word	0x00000000
        /*122c*/ 	.word	0x0002a840
        /*1230*/ 	.short	0x010a
        /*1232*/ 	.byte	0x3f
	.zero		1


	//   ....[64]....
        /*1234*/ 	.word	0x00027450
        /*1238*/ 	.word	0x00000013
        /*123c*/ 	.word	0x0002a800
        /*1240*/ 	.short	0x0107
        /*1242*/ 	.byte	0x3f
	.zero		1


	//   ....[65]....
        /*1244*/ 	.word	0x00027550
        /*1248*/ 	.word	0x00000013
        /*124c*/ 	.word	0x0002a800
        /*1250*/ 	.short	0x0101
        /*1252*/ 	.byte	0x3f
	.zero		1


	//   ....[66]....
        /*1254*/ 	.word	0x00027570
        /*1258*/ 	.word	0x00000013
        /*125c*/ 	.word	0x0002a820
        /*1260*/ 	.short	0x010a
        /*1262*/ 	.byte	0x3f
	.zero		1


	//   ....[67]....
        /*1264*/ 	.word	0x00027990
        /*1268*/ 	.word	0x00000003
        /*126c*/ 	.word	0x0002a840
        /*1270*/ 	.short	0x010a
        /*1272*/ 	.byte	0x3f
	.zero		1


	//   ....[68]....
        /*1274*/ 	.word	0x00027e10
        /*1278*/ 	.word	0x00000002
        /*127c*/ 	.word	0x0002a860
        /*1280*/ 	.short	0x010a
        /*1282*/ 	.byte	0x3f
	.zero		1


	//   ....[69]....
        /*1284*/ 	.word	0x000284b0
        /*1288*/ 	.word	0x00000003
        /*128c*/ 	.word	0x0002a840
        /*1290*/ 	.short	0x010a
        /*1292*/ 	.byte	0x3f
	.zero		1


	//   ....[70]....
        /*1294*/ 	.word	0x00028930
        /*1298*/ 	.word	0x00000002
        /*129c*/ 	.word	0x0002a860
        /*12a0*/ 	.short	0x010a
        /*12a2*/ 	.byte	0x3f
	.zero		1


	//   ....[71]....
        /*12a4*/ 	.word	0x00028f40
        /*12a8*/ 	.word	0x00000003
        /*12ac*/ 	.word	0x0002a840
        /*12b0*/ 	.short	0x010a
        /*12b2*/ 	.byte	0x3f
	.zero		1


	//   ....[72]....
        /*12b4*/ 	.word	0x000293b0
        /*12b8*/ 	.word	0x00000002
        /*12bc*/ 	.word	0x0002a860
        /*12c0*/ 	.short	0x010a
        /*12c2*/ 	.byte	0x3f
	.zero		1


	//   ....[73]....
        /*12c4*/ 	.word	0x00029950
        /*12c8*/ 	.word	0x00000000
        /*12cc*/ 	.word	0x0002a860
        /*12d0*/ 	.short	0x010a
        /*12d2*/ 	.byte	0x3f
	.zero		1


	//   ....[74]....
        /*12d4*/ 	.word	0x0002aff0
        /*12d8*/ 	.word	0x00000000
        /*12dc*/ 	.word	0x0002a820
        /*12e0*/ 	.short	0x010a
        /*12e2*/ 	.byte	0x3f
	.zero		1


	//   ....[75]....
        /*12e4*/ 	.word	0x0002b1c0
        /*12e8*/ 	.word	0x00000006
        /*12ec*/ 	.word	0x00000000
        /*12f0*/ 	.short	0x010a
        /*12f2*/ 	.byte	0x3f
	.zero		1


	//   ....[76]....
        /*12f4*/ 	.word	0x0002b230
        /*12f8*/ 	.word	0x00000007
        /*12fc*/ 	.word	0x00000000
        /*1300*/ 	.short	0x010a
        /*1302*/ 	.byte	0x3f
	.zero		1


	//   ....[77]....
        /*1304*/ 	.word	0x0002b2a0
        /*1308*/ 	.word	0x00000004
        /*130c*/ 	.word	0x00000000
        /*1310*/ 	.short	0x010a
        /*1312*/ 	.byte	0x3f
	.zero		1


	//   ....[78]....
        /*1314*/ 	.word	0x0002b2d0
        /*1318*/ 	.word	0x00000003
        /*131c*/ 	.word	0x00000000
        /*1320*/ 	.short	0x010a
        /*1322*/ 	.byte	0x3f
	.zero		1


	//   ....[79]....
        /*1324*/ 	.word	0x0002b330
        /*1328*/ 	.word	0x00000003
        /*132c*/ 	.word	0x0002a890
        /*1330*/ 	.short	0x010a
        /*1332*/ 	.byte	0x3f
	.zero		1


	//   ....[80]....
        /*1334*/ 	.word	0x0002b380
        /*1338*/ 	.word	0x00000003
        /*133c*/ 	.word	0x0002a890
        /*1340*/ 	.short	0x010a
        /*1342*/ 	.byte	0x3f
	.zero		1


	//   ....[81]....
        /*1344*/ 	.word	0x0002b3d0
        /*1348*/ 	.word	0x00000003
        /*134c*/ 	.word	0x0002a890
        /*1350*/ 	.short	0x010a
        /*1352*/ 	.byte	0x3f
	.zero		1


	//   ....[82]....
        /*1354*/ 	.word	0x0002b420
        /*1358*/ 	.word	0x00000003
        /*135c*/ 	.word	0x0002a8b0
        /*1360*/ 	.short	0x010a
        /*1362*/ 	.byte	0x3f
	.zero		1


	//   ....[83]....
        /*1364*/ 	.word	0x0002b810
        /*1368*/ 	.word	0x00000002
        /*136c*/ 	.word	0x0002a800
        /*1370*/ 	.short	0x010a
        /*1372*/ 	.byte	0x3f
	.zero		1


	//   ....[84]....
        /*1374*/ 	.word	0x0002bc10
        /*1378*/ 	.word	0x00000002
        /*137c*/ 	.word	0x0002a800
        /*1380*/ 	.short	0x010a
        /*1382*/ 	.byte	0x3f
	.zero		1


	//   ....[85]....
        /*1384*/ 	.word	0x0002bc60
        /*1388*/ 	.word	0x00000009
        /*138c*/ 	.word	0x0002a830
        /*1390*/ 	.short	0x010a
        /*1392*/ 	.byte	0x3f
	.zero		1


	//   ....[86]....
        /*1394*/ 	.word	0x0002bcb0
        /*1398*/ 	.word	0x00000007
        /*139c*/ 	.word	0x0002a830
        /*13a0*/ 	.short	0x010a
        /*13a2*/ 	.byte	0x3f
	.zero		1


	//   ....[87]....
        /*13a4*/ 	.word	0x0002bd00
        /*13a8*/ 	.word	0x00000017
        /*13ac*/ 	.word	0x0002a850
        /*13b0*/ 	.short	0x010a
        /*13b2*/ 	.byte	0x3f
	.zero		1


	//   ....[88]....
        /*13b4*/ 	.word	0x0002bd50
        /*13b8*/ 	.word	0x00000000
        /*13bc*/ 	.word	0x0002a830
        /*13c0*/ 	.short	0x010a
        /*13c2*/ 	.byte	0x3f
	.zero		1


	//   ....[89]....
        /*13c4*/ 	.word	0x0002bda0
        /*13c8*/ 	.word	0x000000d1
        /*13cc*/ 	.word	0x0002a850
        /*13d0*/ 	.short	0x010a
        /*13d2*/ 	.byte	0x3f
	.zero		1


	//   ....[90]....
        /*13d4*/ 	.word	0x0002bdf0
        /*13d8*/ 	.word	0x00000003
        /*13dc*/ 	.word	0x0002a830
        /*13e0*/ 	.short	0x010a
        /*13e2*/ 	.byte	0x3f
	.zero		1


	//   ....[91]....
        /*13e4*/ 	.word	0x0002be40
        /*13e8*/ 	.word	0x00000015
        /*13ec*/ 	.word	0x0002a850
        /*13f0*/ 	.short	0x010a
        /*13f2*/ 	.byte	0x3f
	.zero		1


	//   ....[92]....
        /*13f4*/ 	.word	0x0002be90
        /*13f8*/ 	.word	0x0000000d
        /*13fc*/ 	.word	0x0002a850
        /*1400*/ 	.short	0x010a
        /*1402*/ 	.byte	0x3f
	.zero		1


	//   ....[93]....
        /*1404*/ 	.word	0x0002c040
        /*1408*/ 	.word	0x00000013
        /*140c*/ 	.word	0x0002a820
        /*1410*/ 	.short	0x010a
        /*1412*/ 	.byte	0x3f
	.zero		1


	//   ....[94]....
        /*1414*/ 	.word	0x0002c090
        /*1418*/ 	.word	0x00000006
        /*141c*/ 	.word	0x0002a8a0
        /*1420*/ 	.short	0x010a
        /*1422*/ 	.byte	0x3f
	.zero		1


	//   ....[95]....
        /*1424*/ 	.word	0x0002c0e0
        /*1428*/ 	.word	0x00000006
        /*142c*/ 	.word	0x0002a8c0
        /*1430*/ 	.short	0x010a
        /*1432*/ 	.byte	0x3f
	.zero		1


	//   ....[96]....
        /*1434*/ 	.word	0x0002c130
        /*1438*/ 	.word	0x00000008
        /*143c*/ 	.word	0x0002a8a0
        /*1440*/ 	.short	0x010a
        /*1442*/ 	.byte	0x3f
	.zero		1


	//   ....[97]....
        /*1444*/ 	.word	0x0002c180
        /*1448*/ 	.word	0x00000008
        /*144c*/ 	.word	0x0002a8c0
        /*1450*/ 	.short	0x010a
        /*1452*/ 	.byte	0x3f
	.zero		1


	//   ....[98]....
        /*1454*/ 	.word	0x0002c320
        /*1458*/ 	.word	0x00000000
        /*145c*/ 	.word	0x0002a840
        /*1460*/ 	.short	0x010a
        /*1462*/ 	.byte	0x3f
	.zero		1


	//   ....[99]....
        /*1464*/ 	.word	0x0002cee0
        /*1468*/ 	.word	0x00000013
        /*146c*/ 	.word	0x0002a820
        /*1470*/ 	.short	0x010a
        /*1472*/ 	.byte	0x3f
	.zero		1


	//   ....[100]....
        /*1474*/ 	.word	0x0002cf30
        /*1478*/ 	.word	0x00000003
        /*147c*/ 	.word	0x0002a840
        /*1480*/ 	.short	0x010a
        /*1482*/ 	.byte	0x3f
	.zero		1


	//   ....[101]....
        /*1484*/ 	.word	0x0002cf80
        /*1488*/ 	.word	0x00000002
        /*148c*/ 	.word	0x0002a860
        /*1490*/ 	.short	0x010a
        /*1492*/ 	.byte	0x3f
	.zero		1


	//   ....[102]....
        /*1494*/ 	.word	0x0002cfd0
        /*1498*/ 	.word	0x00000003
        /*149c*/ 	.word	0x0002a840
        /*14a0*/ 	.short	0x010a
        /*14a2*/ 	.byte	0x3f
	.zero		1


	//   ....[103]....
        /*14a4*/ 	.word	0x0002d020
        /*14a8*/ 	.word	0x00000002
        /*14ac*/ 	.word	0x0002a860
        /*14b0*/ 	.short	0x010a
        /*14b2*/ 	.byte	0x3f
	.zero		1


	//   ....[104]....
        /*14b4*/ 	.word	0x0002d070
        /*14b8*/ 	.word	0x00000003
        /*14bc*/ 	.word	0x0002a840
        /*14c0*/ 	.short	0x010a
        /*14c2*/ 	.byte	0x3f
	.zero		1


	//   ....[105]....
        /*14c4*/ 	.word	0x0002d0c0
        /*14c8*/ 	.word	0x00000002
        /*14cc*/ 	.word	0x0002a860
        /*14d0*/ 	.short	0x010a
        /*14d2*/ 	.byte	0x3f
	.zero		1


	//   ....[106]....
        /*14d4*/ 	.word	0x0002d110
        /*14d8*/ 	.word	0x00000000
        /*14dc*/ 	.word	0x0002a860
        /*14e0*/ 	.short	0x010a
        /*14e2*/ 	.byte	0x3f
	.zero		1


	//   ....[107]....
        /*14e4*/ 	.word	0x0002dca0
        /*14e8*/ 	.word	0x00000000
        /*14ec*/ 	.word	0x0002a820
        /*14f0*/ 	.short	0x010a
        /*14f2*/ 	.byte	0x3f
	.zero		1


	//   ....[108]....
        /*14f4*/ 	.word	0x0002de40
        /*14f8*/ 	.word	0x00000006
        /*14fc*/ 	.word	0x00000000
        /*1500*/ 	.short	0x010a
        /*1502*/ 	.byte	0x3f
	.zero		1


	//   ....[109]....
        /*1504*/ 	.word	0x0002de90
        /*1508*/ 	.word	0x00000007
        /*150c*/ 	.word	0x00000000
        /*1510*/ 	.short	0x010a
        /*1512*/ 	.byte	0x3f
	.zero		1


	//   ....[110]....
        /*1514*/ 	.word	0x0002dee0
        /*1518*/ 	.word	0x00000004
        /*151c*/ 	.word	0x00000000
        /*1520*/ 	.short	0x010a
        /*1522*/ 	.byte	0x3f
	.zero		1


	//----- nvinfo : EIATTR_NUM_MBARRIERS
	.align		4
.L_477:
        /*1524*/ 	.byte	0x03, 0x38
        /*1526*/ 	.short	0x0016


	//----- nvinfo : EIATTR_EXIT_INSTR_OFFSETS
	.align		4
        /*1528*/ 	.byte	0x04, 0x1c
        /*152a*/ 	.short	(.L_479 - .L_478)


	//   ....[0]....
.L_478:
        /*152c*/ 	.word	0x0002b320


	//----- nvinfo : EIATTR_MAX_THREADS
	.align		4
.L_479:
        /*1530*/ 	.byte	0x04, 0x05
        /*1532*/ 	.short	(.L_481 - .L_480)
.L_480:
        /*1534*/ 	.word	0x00000180
        /*1538*/ 	.word	0x00000001
        /*153c*/ 	.word	0x00000001


	//----- nvinfo : EIATTR_CRS_STACK_SIZE
	.align		4
.L_481:
        /*1540*/ 	.byte	0x04, 0x1e
        /*1542*/ 	.short	(.L_483 - .L_482)
.L_482:
        /*1544*/ 	.word	0x00000000


	//----- nvinfo : EIATTR_CBANK_PARAM_SIZE
	.align		4
.L_483:
        /*1548*/ 	.byte	0x03, 0x19
        /*154a*/ 	.short	0x0af0


	//----- nvinfo : EIATTR_PARAM_CBANK
	.align		4
        /*154c*/ 	.byte	0x04, 0x0a
        /*154e*/ 	.short	(.L_485 - .L_484)
	.align		4
.L_484:
        /*1550*/ 	.word	index@(.nv.constant0._ZN7cutlass13device_kernelIN5flash11enable_sm90INS1_16FlashAttnFwdSm90INS1_25CollectiveMainloopFwdSm90ILi2EN4cute5tupleIJNS5_1CILi1EEES8_S8_EEENS6_IJNS7_ILi128EEENS7_ILi96EEENS7_ILi192EEEEEELi128ENS_10bfloat16_tEfNS_4arch4Sm90ELb0ELb1ELb0ELb1ELb0ELb1ELb0ELb1ELb1ELb1ELb1ELb0EEENS1_21CollectiveEpilogueFwdINS6_IJSA_SA_SB_EEES9_SE_SG_Li256ELb1ELb1ELb1ELb0EEENS1_36VarlenDynamicPersistentTileSchedulerILi128ELi96ELi256ELi128ELb1ELb1ELb1ELb1ELb0ELb1EEEEEEEEEvNT_6ParamsE)
        /*1554*/ 	.short	0x0210
        /*1556*/ 	.short	0x0af0


	//----- nvinfo : EIATTR_SW_WAR
	.align		4
.L_485:
        /*1558*/ 	.byte	0x04, 0x36
        /*155a*/ 	.short	(.L_487 - .L_486)
.L_486:
        /*155c*/ 	.word	0x00000008
.L_487:


//--------------------- .nv.info._ZN7cutlass13device_kernelIN5flash11enable_sm90INS1_16FlashAttnFwdSm90INS1_25CollectiveMainloopFwdSm90ILi2EN4cute5tupleIJNS5_1CILi1EEES8_S8_EEENS6_IJNS7_ILi128EEESA_NS7_ILi192EEEEEELi128ENS_10bfloat16_tEfNS_4arch4Sm90ELb1ELb0ELb0ELb0ELb0ELb0ELb0ELb1ELb1ELb1ELb1ELb0EEENS1_21CollectiveEpilogueFwdINS6_IJSA_SA_SA_EEES9_SD_SF_Li256ELb0ELb1ELb1ELb0EEENS1_19SingleTileSchedulerILb0ELb1ELb1ELi128EEEEEEEEEvNT_6ParamsE --------------------------
	.section	.nv.info._ZN7cutlass13device_kernelIN5flash11enable_sm90INS1_16FlashAttnFwdSm90INS1_25CollectiveMainloopFwdSm90ILi2EN4cute5tupleIJNS5_1CILi1EEES8_S8_EEENS6_IJNS7_ILi128EEESA_NS7_ILi192EEEEEELi128ENS_10bfloat16_tEfNS_4arch4Sm90ELb1ELb0ELb0ELb0ELb0ELb0ELb0ELb1ELb1ELb1ELb1ELb0EEENS1_21CollectiveEpilogueFwdINS6_IJSA_SA_SA_EEES9_SD_SF_Li256ELb0ELb1ELb1ELb0EEENS1_19SingleTileSchedulerILb0ELb1ELb1ELi128EEEEEEEEEvNT_6ParamsE,"",@"SHT_CUDA_INFO"
	.sectionflags	@""
	.align	4


	//----- nvinfo : EIATTR_CUDA_API_VERSION
	.align		4
        /*0000*/ 	.byte	0x04, 0x37
        /*0002*/ 	.short	(.L_489 - .L_488)
.L_488:
        /*0004*/ 	.word	0x00000082


	//----- nvinfo : EIATTR_KPARAM_INFO
	.align		4
.L_489:
        /*0008*/ 	.byte	0x04, 0x17
        /*000a*/ 	.short	(.L_491 - .L_490)
.L_490:
        /*000c*/ 	.word	0x00000000
        /*0010*/ 	.short	0x0000
        /*0012*/ 	.short	0x0070
        /*0014*/ 	.byte	0x00, 0xf0, 0x01, 0x28


	//----- nvinfo : EIATTR_SPARSE_MMA_MASK
	.align		4
.L_491:
        /*0018*/ 	.byte	0x03, 0x50
        /*001a*/ 	.short	0x0000


	//----- nvinfo : EIATTR_MAXREG_COUNT
	.align		4
        /*001c*/ 	.byte	0x03, 0x1b
        /*001e*/ 	.short	0x00a8


	//----- nvinfo : EIATTR_NUM_BARRIERS
	.align		4
        /*0020*/ 	.byte	0x02, 0x4c
        /*0022*/ 	.byte	0x09
	.zero		1


	//----- nvinfo : EIATTR_EXTERNS
	.align		4
        /*0024*/ 	.byte	0x04, 0x0f
        /*0026*/ 	.short	(.L_493 - .L_492)


	//   ....[0]....
	.align		4
.L_492:
        /*0028*/ 	.word	index@(__assertfail)


	//----- nvinfo : EIATTR_ANNOTATIONS
	.align		4
.L_493:
        /*002c*/ 	.byte	0x04, 0x55
        /*002e*/ 	.short	(.L_495 - .L_494)


	//   ....[0]....
.L_494:
        /* <DEDUP_REMOVED lines=12> */


	//----- nvinfo : EIATTR_MERCURY_ISA_VERSION
	.align		4
.L_495:
        /*00e0*/ 	.byte	0x03, 0x5f
        /*00e2*/ 	.short	0x0101


	//----- nvinfo : EIATTR_INT_WARP_WIDE_INSTR_OFFSETS
	.align		4
        /*00e4*/ 	.byte	0x04, 0x31
        /*00e6*/ 	.short	(.L_497 - .L_496)


	//   ....[0]....
.L_496:
        /*00e8*/ 	.word	0x00000120


	//   ....[1]....
        /*00ec*/ 	.word	0x00000160


	//   ....[2]....
        /*00f0*/ 	.word	0x00000220


	//----- nvinfo : EIATTR_COOP_GROUP_MASK_REGIDS
	.align		4
.L_497:
        /*00f4*/ 	.byte	0x04, 0x29
        /*00f6*/ 	.short	(.L_499 - .L_498)


	//   ....[0]....
.L_498:
        /*00f8*/ 	.word	0xffffffff


	//   ....[1]....
        /*00fc*/ 	.word	0xffffffff


	//   ....[2]....
        /*0100*/ 	.word	0xffffffff


	//   ....[3]....
        /*0104*/ 	.word	0xffffffff


	//   ....[4]....
        /*0108*/ 	.word	0xffffffff


	//   ....[5]....
        /*010c*/ 	.word	0xffffffff


	//   ....[6]....
        /*0110*/ 	.word	0xffffffff


	//   ....[7]....
        /*0114*/ 	.word	0xffffffff


	//   ....[8]....
        /*0118*/ 	.word	0xffffffff


	//   ....[9]....
        /*011c*/ 	.word	0xffffffff


	//   ....[10]....
        /*0120*/ 	.word	0xffffffff


	//   ....[11]....
        /*0124*/ 	.word	0xffffffff


	//   ....[12]....
        /*0128*/ 	.word	0xffffffff


	//   ....[13]....
        /*012c*/ 	.word	0xffffffff


	//   ....[14]....
        /*0130*/ 	.word	0xffffffff


	//   ....[15]....
        /*0134*/ 	.word	0xffffffff


	//   ....[16]....
        /*0138*/ 	.word	0xffffffff


	//   ....[17]....
        /*013c*/ 	.word	0xffffffff


	//   ....[18]....
        /*0140*/ 	.word	0xffffffff


	//   ....[19]....
        /*0144*/ 	.word	0xffffffff


	//   ....[20]....
        /*0148*/ 	.word	0xffffffff


	//   ....[21]....
        /*014c*/ 	.word	0xffffffff


	//   ....[22]....
        /*0150*/ 	.word	0xffffffff


	//   ....[23]....
        /*0154*/ 	.word	0xffffffff


	//   ....[24]....
        /*0158*/ 	.word	0xffffffff


	//   ....[25]....
        /*015c*/ 	.word	0xffffffff


	//   ....[26]....
        /*0160*/ 	.word	0xffffffff


	//   ....[27]....
        /*0164*/ 	.word	0xffffffff


	//   ....[28]....
        /*0168*/ 	.word	0xffffffff


	//   ....[29]....
        /*016c*/ 	.word	0xffffffff


	//   ....[30]....
        /*0170*/ 	.word	0xffffffff


	//   ....[31]....
        /*0174*/ 	.word	0xffffffff


	//   ....[32]....
        /*0178*/ 	.word	0xffffffff


	//   ....[33]....
        /*017c*/ 	.word	0xffffffff


	//   ....[34]....
        /*0180*/ 	.word	0xffffffff


	//   ....[35]....
        /*0184*/ 	.word	0xffffffff


	//   ....[36]....
        /*0188*/ 	.word	0xffffffff


	//   ....[37]....
        /*018c*/ 	.word	0xffffffff


	//   ....[38]....
        /*0190*/ 	.word	0xffffffff


	//   ....[39]....
        /*0194*/ 	.word	0xffffffff


	//   ....[40]....
        /*0198*/ 	.word	0xffffffff


	//   ....[41]....
        /*019c*/ 	.word	0xffffffff


	//   ....[42]....
        /*01a0*/ 	.word	0xffffffff


	//   ....[43]....
        /*01a4*/ 	.word	0xffffffff


	//   ....[44]....
        /*01a8*/ 	.word	0xffffffff


	//   ....[45]....
        /*01ac*/ 	.word	0xffffffff


	//   ....[46]....
        /*01b0*/ 	.word	0xffffffff


	//   ....[47]....
        /*01b4*/ 	.word	0xffffffff


	//   ....[48]....
        /*01b8*/ 	.word	0xffffffff


	//   ....[49]....
        /*01bc*/ 	.word	0xffffffff


	//   ....[50]....
        /*01c0*/ 	.word	0xffffffff


	//   ....[51]....
        /*01c4*/ 	.word	0xffffffff


	//   ....[52]....
        /*01c8*/ 	.word	0xffffffff


	//   ....[53]....
        /*01cc*/ 	.word	0xffffffff


	//   ....[54]....
        /*01d0*/ 	.word	0xffffffff


	//   ....[55]....
        /*01d4*/ 	.word	0x0500000f


	//   ....[56]....
        /*01d8*/ 	.word	0x0500000f


	//   ....[57]....
        /*01dc*/ 	.word	0x0500000f


	//   ....[58]....
        /*01e0*/ 	.word	0x0500000f


	//   ....[59]....
        /*01e4*/ 	.word	0x0500000f


	//   ....[60]....
        /*01e8*/ 	.word	0x0500000f


	//   ....[61]....
        /*01ec*/ 	.word	0x0500000f


	//   ....[62]....
        /*01f0*/ 	.word	0x0500000f


	//   ....[63]....
        /*01f4*/ 	.word	0x0500000f


	//   ....[64]....
        /*01f8*/ 	.word	0x0500000f


	//   ....[65]....
        /*01fc*/ 	.word	0x0500000f


	//   ....[66]....
        /*0200*/ 	.word	0x0500000f


	//   ....[67]....
        /*0204*/ 	.word	0x0500000f


	//   ....[68]....
        /*0208*/ 	.word	0x0500000f


	//   ....[69]....
        /*020c*/ 	.word	0x0500000f


	//   ....[70]....
        /*0210*/ 	.word	0x0500000f


	//   ....[71]....
        /*0214*/ 	.word	0x0500000f


	//   ....[72]....
        /*0218*/ 	.word	0x0500000f


	//----- nvinfo : EIATTR_COOP_GROUP_INSTR_OFFSETS
	.align		4
.L_499:
        /*021c*/ 	.byte	0x04, 0x28
        /*021e*/ 	.short	(.L_501 - .L_500)


	//   ....[0]....
.L_500:
        /*0220*/ 	.word	0x00000060


	//   ....[1]....
        /*0224*/ 	.word	0x00000130


	//   ....[2]....
        /*0228*/ 	.word	0x00000230


	//   ....[3]....
        /*022c*/ 	.word	0x000003a0


	//   ....[4]....
        /*0230*/ 	.word	0x00000500


	//   ....[5]....
        /*0234*/ 	.word	0x00000620


	//   ....[6]....
        /*0238*/ 	.word	0x00000780


	//   ....[7]....
        /*023c*/ 	.word	0x00001140


	//   ....[8]....
        /*0240*/ 	.word	0x00001a90


	//   ....[9]....
        /*0244*/ 	.word	0x00001ad0


	//   ....[10]....
        /*0248*/ 	.word	0x000023f0


	//   ....[11]....
        /*024c*/ 	.word	0x00002430


	//   ....[12]....
        /*0250*/ 	.word	0x00002eb0


	//   ....[13]....
        /*0254*/ 	.word	0x00002f20


	//   ....[14]....
        /*0258*/ 	.word	0x00004620


	//   ....[15]....
        /*025c*/ 	.word	0x00004d60


	//   ....[16]....
        /*0260*/ 	.word	0x00004d90


	//   ....[17]....
        /*0264*/ 	.word	0x00004df0


	//   ....[18]....
        /*0268*/ 	.word	0x00005750


	//   ....[19]....
        /*026c*/ 	.word	0x000057e0


	//   ....[20]....
        /*0270*/ 	.word	0x000071d0


	//   ....[21]....
        /*0274*/ 	.word	0x00007200


	//   ....[22]....
        /*0278*/ 	.word	0x000076d0


	//   ....[23]....
        /*027c*/ 	.word	0x000077d0


	//   ....[24]....
        /*0280*/ 	.word	0x00008aa0


	//   ....[25]....
        /*0284*/ 	.word	0x00008ad0


	//   ....[26]....
        /*0288*/ 	.word	0x00008ba0


	//   ....[27]....
        /*028c*/ 	.word	0x00008bb0


	//   ....[28]....
        /*0290*/ 	.word	0x00009a90


	//   ....[29]....
        /*0294*/ 	.word	0x00009ad0


	//   ....[30]....
        /*0298*/ 	.word	0x00009b00


	//   ....[31]....
        /*029c*/ 	.word	0x00009b30


	//   ....[32]....
        /*02a0*/ 	.word	0x00009b40


	//   ....[33]....
        /*02a4*/ 	.word	0x00009b70


	//   ....[34]....
        /*02a8*/ 	.word	0x0000a1d0


	//   ....[35]....
        /*02ac*/ 	.word	0x0000a1e0


	//   ....[36]....
        /*02b0*/ 	.word	0x0000abe0


	//   ....[37]....
        /*02b4*/ 	.word	0x0000b6f0


	//   ....[38]....
        /*02b8*/ 	.word	0x0000c0a0


	//   ....[39]....
        /*02bc*/ 	.word	0x0000c0d0


	//   ....[40]....
        /*02c0*/ 	.word	0x0000c100


	//   ....[41]....
        /*02c4*/ 	.word	0x0000c120


	//   ....[42]....
        /*02c8*/ 	.word	0x0000c1e0


	//   ....[43]....
        /*02cc*/ 	.word	0x0000c1f0


	//   ....[44]....
        /*02d0*/ 	.word	0x0000c290


	//   ....[45]....
        /*02d4*/ 	.word	0x0000c2d0


	//   ....[46]....
        /*02d8*/ 	.word	0x0000c340


	//   ....[47]....
        /*02dc*/ 	.word	0x0000c370


	//   ....[48]....
        /*02e0*/ 	.word	0x0000c3f0


	//   ....[49]....
        /*02e4*/ 	.word	0x0000c430


	//   ....[50]....
        /*02e8*/ 	.word	0x0000c4a0


	//   ....[51]....
        /*02ec*/ 	.word	0x0000c4d0


	//   ....[52]....
        /*02f0*/ 	.word	0x0000c550


	//   ....[53]....
        /*02f4*/ 	.word	0x0000c580


	//   ....[54]....
        /*02f8*/ 	.word	0x0000e7f0


	//   ....[55]....
        /*02fc*/ 	.word	0x0000ed50


	//   ....[56]....
        /*0300*/ 	.word	0x0000eec0


	//   ....[57]....
        /*0304*/ 	.word	0x0000ef20


	//   ....[58]....
        /*0308*/ 	.word	0x0000efc0


	//   ....[59]....
        /*030c*/ 	.word	0x0000f0a0


	//   ....[60]....
        /*0310*/ 	.word	0x0000f180


	//   ....[61]....
        /*0314*/ 	.word	0x0000f250


	//   ....[62]....
        /*0318*/ 	.word	0x0000f2e0


	//   ....[63]....
        /*031c*/ 	.word	0x0000f3b0


	//   ....[64]....
        /*0320*/ 	.word	0x0000f440


	//   ....[65]....
        /*0324*/ 	.word	0x0000f510


	//   ....[66]....
        /*0328*/ 	.word	0x0000f5a0


	//   ....[67]....
        /*032c*/ 	.word	0x0000f670


	//   ....[68]....
        /*0330*/ 	.word	0x0000f700


	//   ....[69]....
        /*0334*/ 	.word	0x0000f7d0


	//   ....[70]....
        /*0338*/ 	.word	0x0000f850


	//   ....[71]....
        /*033c*/ 	.word	0x0000f910


	//   ....[72]....
        /*0340*/ 	.word	0x0000fd10


	//----- nvinfo : EIATTR_REG_RECONFIG
	.align		4
.L_501:
        /*0344*/ 	.byte	0x01, 0x54
	.zero		2


	//----- nvinfo : EIATTR_SYSCALL_OFFSETS
	.align		4
        /*0348*/ 	.byte	0x04, 0x46
        /*034a*/ 	.short	(.L_503 - .L_502)


	//   ....[0]....
.L_502:
        /*034c*/ 	.word	0x00001300


	//   ....[1]....
        /*0350*/ 	.word	0x0000b380


	//   ....[2]....
        /*0354*/ 	.word	0x0000b4c0


	//   ....[3]....
        /*0358*/ 	.word	0x0000b5b0


	//   ....[4]....
        /*035c*/ 	.word	0x0000bce0


	//----- nvinfo : EIATTR_MBARRIER_INSTR_OFFSETS
	.align		4
.L_503:
        /*0360*/ 	.byte	0x04, 0x39
        /*0362*/ 	.short	(.L_505 - .L_504)


	//   ....[0]....
.L_504:
        /*0364*/ 	.word	0x00000250
        /*0368*/ 	.word	0x000000ff
        /*036c*/ 	.word	0x00034800
        /*0370*/ 	.short	0x0100
        /*0372*/ 	.byte	0x08
	.zero		1


	//   ....[1]....
        /*0374*/ 	.word	0x00000260
        /*0378*/ 	.word	0x000000ff
        /*037c*/ 	.word	0x00034820
        /*0380*/ 	.short	0x0100
        /*0382*/ 	.byte	0x08
	.zero		1


	//   ....[2]....
        /*0384*/ 	.word	0x00000350
        /*0388*/ 	.word	0x000000ff
        /*038c*/ 	.word	0x00034830
        /*0390*/ 	.short	0x0100
        /*0392*/ 	.byte	0x08
	.zero		1


	//   ....[3]....
        /*0394*/ 	.word	0x00000360
        /*0398*/ 	.word	0x000000ff
        /*039c*/ 	.word	0x00034840
        /*03a0*/ 	.short	0x0100
        /*03a2*/ 	.byte	0x08
	.zero		1


	//   ....[4]....
        /*03a4*/ 	.word	0x00000370
        /*03a8*/ 	.word	0x000000ff
        /*03ac*/ 	.word	0x00034838
        /*03b0*/ 	.short	0x0100
        /*03b2*/ 	.byte	0x08
	.zero		1


	//   ....[5]....
        /*03b4*/ 	.word	0x00000380
        /*03b8*/ 	.word	0x000000ff
        /*03bc*/ 	.word	0x00034848
        /*03c0*/ 	.short	0x0100
        /*03c2*/ 	.byte	0x08
	.zero		1


	//   ....[6]....
        /*03c4*/ 	.word	0x000004b0
        /*03c8*/ 	.word	0x000000ff
        /*03cc*/ 	.word	0x00034850
        /*03d0*/ 	.short	0x0100
        /*03d2*/ 	.byte	0x08
	.zero		1


	//   ....[7]....
        /*03d4*/ 	.word	0x000004c0
        /*03d8*/ 	.word	0x000000ff
        /*03dc*/ 	.word	0x00034860
        /*03e0*/ 	.short	0x0100
        /*03e2*/ 	.byte	0x08
	.zero		1


	//   ....[8]....
        /*03e4*/ 	.word	0x000004d0
        /*03e8*/ 	.word	0x000000ff
        /*03ec*/ 	.word	0x00034858
        /*03f0*/ 	.short	0x0100
        /*03f2*/ 	.byte	0x08
	.zero		1


	//   ....[9]....
        /*03f4*/ 	.word	0x000004e0
        /*03f8*/ 	.word	0x000000ff
        /*03fc*/ 	.word	0x00034868
        /*0400*/ 	.short	0x0100
        /*0402*/ 	.byte	0x08
	.zero		1


	//   ....[10]....
        /*0404*/ 	.word	0x000005d0
        /*0408*/ 	.word	0x000000ff
        /*040c*/ 	.word	0x00034870
        /*0410*/ 	.short	0x0100
        /*0412*/ 	.byte	0x06
	.zero		1


	//   ....[11]....
        /*0414*/ 	.word	0x000005e0
        /*0418*/ 	.word	0x000000ff
        /*041c*/ 	.word	0x00034880
        /*0420*/ 	.short	0x0100
        /*0422*/ 	.byte	0x06
	.zero		1


	//   ....[12]....
        /*0424*/ 	.word	0x000005f0
        /*0428*/ 	.word	0x000000ff
        /*042c*/ 	.word	0x00034878
        /*0430*/ 	.short	0x0100
        /*0432*/ 	.byte	0x06
	.zero		1


	//   ....[13]....
        /*0434*/ 	.word	0x00000600
        /*0438*/ 	.word	0x000000ff
        /*043c*/ 	.word	0x00034888
        /*0440*/ 	.short	0x0100
        /*0442*/ 	.byte	0x06
	.zero		1


	//   ....[14]....
        /*0444*/ 	.word	0x00000730
        /*0448*/ 	.word	0x000000ff
        /*044c*/ 	.word	0x00034890
        /*0450*/ 	.short	0x0100
        /*0452*/ 	.byte	0x08
	.zero		1


	//   ....[15]....
        /*0454*/ 	.word	0x00000740
        /*0458*/ 	.word	0x000000ff
        /*045c*/ 	.word	0x000348a0
        /*0460*/ 	.short	0x0100
        /*0462*/ 	.byte	0x08
	.zero		1


	//   ....[16]....
        /*0464*/ 	.word	0x00000750
        /*0468*/ 	.word	0x000000ff
        /*046c*/ 	.word	0x00034898
        /*0470*/ 	.short	0x0100
        /*0472*/ 	.byte	0x08
	.zero		1


	//   ....[17]....
        /*0474*/ 	.word	0x00000760
        /*0478*/ 	.word	0x000000ff
        /*047c*/ 	.word	0x000348a8
        /*0480*/ 	.short	0x0100
        /*0482*/ 	.byte	0x08
	.zero		1


	//   ....[18]....
        /*0484*/ 	.word	0x00000890
        /*0488*/ 	.word	0x000000ff
        /*048c*/ 	.word	0x000348b0
        /*0490*/ 	.short	0x0100
        /*0492*/ 	.byte	0x08
	.zero		1


	//   ....[19]....
        /*0494*/ 	.word	0x000008a0
        /*0498*/ 	.word	0x000000ff
        /*049c*/ 	.word	0x000348c0
        /*04a0*/ 	.short	0x0100
        /*04a2*/ 	.byte	0x08
	.zero		1


	//   ....[20]....
        /*04a4*/ 	.word	0x000008b0
        /*04a8*/ 	.word	0x000000ff
        /*04ac*/ 	.word	0x000348b8
        /*04b0*/ 	.short	0x0100
        /*04b2*/ 	.byte	0x08
	.zero		1


	//   ....[21]....
        /*04b4*/ 	.word	0x000008c0
        /*04b8*/ 	.word	0x000000ff
        /*04bc*/ 	.word	0x000348c8
        /*04c0*/ 	.short	0x0100
        /*04c2*/ 	.byte	0x08
	.zero		1


	//   ....[22]....
        /*04c4*/ 	.word	0x00001330
        /*04c8*/ 	.word	0x000000ff
        /*04cc*/ 	.word	0x00034800
        /*04d0*/ 	.short	0x010a
        /*04d2*/ 	.byte	0x24
	.zero		1


	//   ....[23]....
        /*04d4*/ 	.word	0x00001390
        /*04d8*/ 	.word	0x000000ff
        /*04dc*/ 	.word	0x00034830
        /*04e0*/ 	.short	0x010a
        /*04e2*/ 	.byte	0x24
	.zero		1


	//   ....[24]....
        /*04e4*/ 	.word	0x00001420
        /*04e8*/ 	.word	0x000000ff
        /*04ec*/ 	.word	0x00034830
        /*04f0*/ 	.short	0x010a
        /*04f2*/ 	.byte	0x24
	.zero		1


	//   ....[25]....
        /*04f4*/ 	.word	0x000033e0
        /*04f8*/ 	.word	0x00000005
        /*04fc*/ 	.word	0x00000000
        /*0500*/ 	.short	0x0101
        /*0502*/ 	.byte	0x3f
	.zero		1


	//   ....[26]....
        /*0504*/ 	.word	0x00003c20
        /*0508*/ 	.word	0x000000ff
        /*050c*/ 	.word	0x00034830
        /*0510*/ 	.short	0x010a
        /*0512*/ 	.byte	0x3c
	.zero		1


	//   ....[27]....
        /*0514*/ 	.word	0x00003c60
        /*0518*/ 	.word	0x000000ff
        /*051c*/ 	.word	0x00034830
        /*0520*/ 	.short	0x010a
        /*0522*/ 	.byte	0x3c
	.zero		1


	//   ....[28]....
        /*0524*/ 	.word	0x000044a0
        /*0528*/ 	.word	0x000000ff
        /*052c*/ 	.word	0x00034850
        /*0530*/ 	.short	0x010a
        /*0532*/ 	.byte	0x07
	.zero		1


	//   ....[29]....
        /*0534*/ 	.word	0x000044e0
        /*0538*/ 	.word	0x000000ff
        /*053c*/ 	.word	0x00034850
        /*0540*/ 	.short	0x010a
        /*0542*/ 	.byte	0x07
	.zero		1


	//   ....[30]....
        /*0544*/ 	.word	0x00006160
        /*0548*/ 	.word	0x0000000f
        /*054c*/ 	.word	0x00000000
        /*0550*/ 	.short	0x0101
        /*0552*/ 	.byte	0x3f
	.zero		1


	//   ....[31]....
        /*0554*/ 	.word	0x000061b0
        /*0558*/ 	.word	0x00000027
        /*055c*/ 	.word	0x00000000
        /*0560*/ 	.short	0x0101
        /*0562*/ 	.byte	0x3f
	.zero		1


	//   ....[32]....
        /*0564*/ 	.word	0x00006600
        /*0568*/ 	.word	0x000000ff
        /*056c*/ 	.word	0x00034830
        /*0570*/ 	.short	0x010a
        /*0572*/ 	.byte	0x27
	.zero		1


	//   ....[33]....
        /*0574*/ 	.word	0x00006640
        /*0578*/ 	.word	0x000000ff
        /*057c*/ 	.word	0x00034830
        /*0580*/ 	.short	0x010a
        /*0582*/ 	.byte	0x27
	.zero		1


	//   ....[34]....
        /*0584*/ 	.word	0x00006e80
        /*0588*/ 	.word	0x000000ff
        /*058c*/ 	.word	0x00034850
        /*0590*/ 	.short	0x010a
        /*0592*/ 	.byte	0x07
	.zero		1


	//   ....[35]....
        /*0594*/ 	.word	0x00006ec0
        /*0598*/ 	.word	0x000000ff
        /*059c*/ 	.word	0x00034850
        /*05a0*/ 	.short	0x010a
        /*05a2*/ 	.byte	0x07
	.zero		1


	//   ....[36]....
        /*05a4*/ 	.word	0x000084c0
        /*05a8*/ 	.word	0x00000013
        /*05ac*/ 	.word	0x00000000
        /*05b0*/ 	.short	0x0101
        /*05b2*/ 	.byte	0x3f
	.zero		1


	//   ....[37]....
        /*05b4*/ 	.word	0x00008570
        /*05b8*/ 	.word	0x00000013
        /*05bc*/ 	.word	0x00000000
        /*05c0*/ 	.short	0x0101
        /*05c2*/ 	.byte	0x3f
	.zero		1


	//   ....[38]....
        /*05c4*/ 	.word	0x00008a10
        /*05c8*/ 	.word	0x000000ff
        /*05cc*/ 	.word	0x00034850
        /*05d0*/ 	.short	0x010a
        /*05d2*/ 	.byte	0x05
	.zero		1


	//   ....[39]....
        /*05d4*/ 	.word	0x00008a50
        /*05d8*/ 	.word	0x000000ff
        /*05dc*/ 	.word	0x00034850
        /*05e0*/ 	.short	0x010a
        /*05e2*/ 	.byte	0x05
	.zero		1


	//   ....[40]....
        /*05e4*/ 	.word	0x00008f10
        /*05e8*/ 	.word	0x0000000a
        /*05ec*/ 	.word	0x00000000
        /*05f0*/ 	.short	0x0101
        /*05f2*/ 	.byte	0x3f
	.zero		1


	//   ....[41]....
        /*05f4*/ 	.word	0x00009b50
        /*05f8*/ 	.word	0x000000ff
        /*05fc*/ 	.word	0x00000000
        /*0600*/ 	.short	0x0101
        /*0602*/ 	.byte	0x04
	.zero		1


	//   ....[42]....
        /*0604*/ 	.word	0x0000b900
        /*0608*/ 	.word	0x000000ff
        /*060c*/ 	.word	0x00034840
        /*0610*/ 	.short	0x010a
        /*0612*/ 	.byte	0x26
	.zero		1


	//   ....[43]....
        /*0614*/ 	.word	0x0000c6b0
        /*0618*/ 	.word	0x000000ff
        /*061c*/ 	.word	0x00034800
        /*0620*/ 	.short	0x0107
        /*0622*/ 	.byte	0x26
	.zero		1


	//   ....[44]....
        /*0624*/ 	.word	0x0000c720
        /*0628*/ 	.word	0x000000ff
        /*062c*/ 	.word	0x00034800
        /*0630*/ 	.short	0x0101
        /*0632*/ 	.byte	0x26
	.zero		1


	//   ....[45]....
        /*0634*/ 	.word	0x0000c740
        /*0638*/ 	.word	0x000000ff
        /*063c*/ 	.word	0x00034820
        /*0640*/ 	.short	0x010a
        /*0642*/ 	.byte	0x26
	.zero		1


	//   ....[46]....
        /*0644*/ 	.word	0x0000cb20
        /*0648*/ 	.word	0x000000ff
        /*064c*/ 	.word	0x00034848
        /*0650*/ 	.short	0x010a
        /*0652*/ 	.byte	0x26
	.zero		1


	//   ....[47]....
        /*0654*/ 	.word	0x0000cec0
        /*0658*/ 	.word	0x000000ff
        /*065c*/ 	.word	0x00034860
        /*0660*/ 	.short	0x010a
        /*0662*/ 	.byte	0x26
	.zero		1


	//   ....[48]....
        /*0664*/ 	.word	0x0000d3c0
        /*0668*/ 	.word	0x000000ff
        /*066c*/ 	.word	0x00034840
        /*0670*/ 	.short	0x010a
        /*0672*/ 	.byte	0x26
	.zero		1


	//   ....[49]....
        /*0674*/ 	.word	0x0000d770
        /*0678*/ 	.word	0x000000ff
        /*067c*/ 	.word	0x00034868
        /*0680*/ 	.short	0x010a
        /*0682*/ 	.byte	0x26
	.zero		1


	//   ....[50]....
        /*0684*/ 	.word	0x0000dcc0
        /*0688*/ 	.word	0x000000ff
        /*068c*/ 	.word	0x00034848
        /*0690*/ 	.short	0x010a
        /*0692*/ 	.byte	0x26
	.zero		1


	//   ....[51]....
        /*0694*/ 	.word	0x0000e050
        /*0698*/ 	.word	0x000000ff
        /*069c*/ 	.word	0x00034860
        /*06a0*/ 	.short	0x010a
        /*06a2*/ 	.byte	0x26
	.zero		1


	//   ....[52]....
        /*06a4*/ 	.word	0x0000e3f0
        /*06a8*/ 	.word	0x00000003
        /*06ac*/ 	.word	0x00034860
        /*06b0*/ 	.short	0x010a
        /*06b2*/ 	.byte	0x3f
	.zero		1


	//   ....[53]....
        /*06b4*/ 	.word	0x0000e780
        /*06b8*/ 	.word	0x00000002
        /*06bc*/ 	.word	0x00034820
        /*06c0*/ 	.short	0x010a
        /*06c2*/ 	.byte	0x3f
	.zero		1


	//   ....[54]....
        /*06c4*/ 	.word	0x0000e900
        /*06c8*/ 	.word	0x00000006
        /*06cc*/ 	.word	0x00000000
        /*06d0*/ 	.short	0x010a
        /*06d2*/ 	.byte	0x3f
	.zero		1


	//   ....[55]....
        /*06d4*/ 	.word	0x0000e970
        /*06d8*/ 	.word	0x00000003
        /*06dc*/ 	.word	0x00000000
        /*06e0*/ 	.short	0x010a
        /*06e2*/ 	.byte	0x3f
	.zero		1


	//   ....[56]....
        /*06e4*/ 	.word	0x0000e9d0
        /*06e8*/ 	.word	0x00000000
        /*06ec*/ 	.word	0x00000000
        /*06f0*/ 	.short	0x010a
        /*06f2*/ 	.byte	0x3f
	.zero		1


	//   ....[57]....
        /*06f4*/ 	.word	0x0000ea00
        /*06f8*/ 	.word	0x00000003
        /*06fc*/ 	.word	0x00000000
        /*0700*/ 	.short	0x010a
        /*0702*/ 	.byte	0x3f
	.zero		1


	//   ....[58]....
        /*0704*/ 	.word	0x0000ea70
        /*0708*/ 	.word	0x00000003
        /*070c*/ 	.word	0x00034800
        /*0710*/ 	.short	0x010a
        /*0712*/ 	.byte	0x3f
	.zero		1


	//   ....[59]....
        /*0714*/ 	.word	0x0000ead0
        /*0718*/ 	.word	0x00000003
        /*071c*/ 	.word	0x00034830
        /*0720*/ 	.short	0x010a
        /*0722*/ 	.byte	0x3f
	.zero		1


	//   ....[60]....
        /*0724*/ 	.word	0x0000eb30
        /*0728*/ 	.word	0x00000015
        /*072c*/ 	.word	0x00034830
        /*0730*/ 	.short	0x010a
        /*0732*/ 	.byte	0x3f
	.zero		1


	//   ....[61]....
        /*0734*/ 	.word	0x0000eb90
        /*0738*/ 	.word	0x00000003
        /*073c*/ 	.word	0x00034850
        /*0740*/ 	.short	0x010a
        /*0742*/ 	.byte	0x3f
	.zero		1


	//   ....[62]....
        /*0744*/ 	.word	0x0000ebf0
        /*0748*/ 	.word	0x0000000f
        /*074c*/ 	.word	0x00034830
        /*0750*/ 	.short	0x010a
        /*0752*/ 	.byte	0x3f
	.zero		1


	//   ....[63]....
        /*0754*/ 	.word	0x0000ec50
        /*0758*/ 	.word	0x00000003
        /*075c*/ 	.word	0x00034850
        /*0760*/ 	.short	0x010a
        /*0762*/ 	.byte	0x3f
	.zero		1


	//   ....[64]....
        /*0764*/ 	.word	0x0000ecb0
        /*0768*/ 	.word	0x00000002
        /*076c*/ 	.word	0x00034850
        /*0770*/ 	.short	0x010a
        /*0772*/ 	.byte	0x3f
	.zero		1


	//   ....[65]....
        /*0774*/ 	.word	0x0000ee10
        /*0778*/ 	.word	0x00000003
        /*077c*/ 	.word	0x00034840
        /*0780*/ 	.short	0x010a
        /*0782*/ 	.byte	0x3f
	.zero		1


	//   ....[66]....
        /*0784*/ 	.word	0x0000f950
        /*0788*/ 	.word	0x00000003
        /*078c*/ 	.word	0x00034820
        /*0790*/ 	.short	0x010a
        /*0792*/ 	.byte	0x3f
	.zero		1


	//   ....[67]....
        /*0794*/ 	.word	0x0000f9b0
        /*0798*/ 	.word	0x00000003
        /*079c*/ 	.word	0x00034848
        /*07a0*/ 	.short	0x010a
        /*07a2*/ 	.byte	0x3f
	.zero		1


	//   ....[68]....
        /*07a4*/ 	.word	0x0000fa10
        /*07a8*/ 	.word	0x00000003
        /*07ac*/ 	.word	0x00034860
        /*07b0*/ 	.short	0x010a
        /*07b2*/ 	.byte	0x3f
	.zero		1


	//   ....[69]....
        /*07b4*/ 	.word	0x0000fa70
        /*07b8*/ 	.word	0x00000003
        /*07bc*/ 	.word	0x00034840
        /*07c0*/ 	.short	0x010a
        /*07c2*/ 	.byte	0x3f
	.zero		1


	//   ....[70]....
        /*07c4*/ 	.word	0x0000fad0
        /*07c8*/ 	.word	0x00000003
        /*07cc*/ 	.word	0x00034868
        /*07d0*/ 	.short	0x010a
        /*07d2*/ 	.byte	0x3f
	.zero		1


	//   ....[71]....
        /*07d4*/ 	.word	0x0000fb30
        /*07d8*/ 	.word	0x00000003
        /*07dc*/ 	.word	0x00034848
        /*07e0*/ 	.short	0x010a
        /*07e2*/ 	.byte	0x3f
	.zero		1


	//   ....[72]....
        /*07e4*/ 	.word	0x0000fb90
        /*07e8*/ 	.word	0x00000003
        /*07ec*/ 	.word	0x00034860
        /*07f0*/ 	.short	0x010a
        /*07f2*/ 	.byte	0x3f
	.zero		1


	//   ....[73]....
        /*07f4*/ 	.word	0x0000fbe0
        /*07f8*/ 	.word	0x00000003
        /*07fc*/ 	.word	0x00034860
        /*0800*/ 	.short	0x010a
        /*0802*/ 	.byte	0x3f
	.zero		1


	//   ....[74]....
        /*0804*/ 	.word	0x0000fc30
        /*0808*/ 	.word	0x00000002
        /*080c*/ 	.word	0x00034820
        /*0810*/ 	.short	0x010a
        /*0812*/ 	.byte	0x3f
	.zero		1


	//   ....[75]....
        /*0814*/ 	.word	0x0000fdd0
        /*0818*/ 	.word	0x00000006
        /*081c*/ 	.word	0x00000000
        /*0820*/ 	.short	0x010a
        /*0822*/ 	.byte	0x3f
	.zero		1


	//   ....[76]....
        /*0824*/ 	.word	0x0000fe20
        /*0828*/ 	.word	0x00000003
        /*082c*/ 	.word	0x00000000
        /*0830*/ 	.short	0x010a
        /*0832*/ 	.byte	0x3f
	.zero		1


	//   ....[77]....
        /*0834*/ 	.word	0x0000fe70
        /*0838*/ 	.word	0x00000000
        /*083c*/ 	.word	0x00000000
        /*0840*/ 	.short	0x010a
        /*0842*/ 	.byte	0x3f
	.zero		1


	//----- nvinfo : EIATTR_NUM_MBARRIERS
	.align		4
.L_505:
        /*0844*/ 	.byte	0x03, 0x38
        /*0846*/ 	.short	0x0016


	//----- nvinfo : EIATTR_EXIT_INSTR_OFFSETS
	.align		4
        /*0848*/ 	.byte	0x04, 0x1c
        /*084a*/ 	.short	(.L_507 - .L_506)


	//   ....[0]....
.L_506:
        /*084c*/ 	.word	0x0000ea50


	//----- nvinfo : EIATTR_MAX_THREADS
	.align		4
.L_507:
        /*0850*/ 	.byte	0x04, 0x05
        /*0852*/ 	.short	(.L_509 - .L_508)
.L_508:
        /*0854*/ 	.word	0x00000180
        /*0858*/ 	.word	0x00000001
        /*085c*/ 	.word	0x00000001


	//----- nvinfo : EIATTR_CRS_STACK_SIZE
	.align		4
.L_509:
        /*0860*/ 	.byte	0x04, 0x1e
        /*0862*/ 	.short	(.L_511 - .L_510)
.L_510:
        /*0864*/ 	.word	0x00000000


	//----- nvinfo : EIATTR_CBANK_PARAM_SIZE
	.align		4
.L_511:
        /*0868*/ 	.byte	0x03, 0x19
        /*086a*/ 	.short	0x0a70


	//----- nvinfo : EIATTR_PARAM_CBANK
	.align		4
        /*086c*/ 	.byte	0x04, 0x0a
        /*086e*/ 	.short	(.L_513 - .L_512)
	.align		4
.L_512:
        /*0870*/ 	.word	index@(.nv.constant0._ZN7cutlass13device_kernelIN5flash11enable_sm90INS1_16FlashAttnFwdSm90INS1_25CollectiveMainloopFwdSm90ILi2EN4cute5tupleIJNS5_1CILi1EEES8_S8_EEENS6_IJNS7_ILi128EEESA_NS7_ILi192EEEEEELi128ENS_10bfloat16_tEfNS_4arch4Sm90ELb1ELb0ELb0ELb0ELb0ELb0ELb0ELb1ELb1ELb1ELb1ELb0EEENS1_21CollectiveEpilogueFwdINS6_IJSA_SA_SA_EEES9_SD_SF_Li256ELb0ELb1ELb1ELb0EEENS1_19SingleTileSchedulerILb0ELb1ELb1ELi128EEEEEEEEEvNT_6ParamsE)
        /*0874*/ 	.short	0x0210
        /*0876*/ 	.short	0x0a70


	//----- nvinfo : EIATTR_SW_WAR
	.align		4
.L_513:
        /*0878*/ 	.byte	0x04, 0x36
        /*087a*/ 	.short	(.L_515 - .L_514)
.L_514:
        /*087c*/ 	.word	0x00000008
.L_515:


//--------------------- .nv.info._ZN7cutlass13device_kernelIN5flash11enable_sm90INS1_16FlashAttnFwdSm90INS1_25CollectiveMainloopFwdSm90ILi2EN4cute5tupleIJNS5_1CILi1EEES8_S8_EEENS6_IJNS7_ILi128EEESA_NS7_ILi192EEEEEELi128ENS_10bfloat16_tEfNS_4arch4Sm90ELb1ELb0ELb0ELb1ELb0ELb0ELb0ELb1ELb1ELb1ELb1ELb0EEENS1_21CollectiveEpilogueFwdINS6_IJSA_SA_SA_EEES9_SD_SF_Li256ELb1ELb1ELb1ELb0EEENS1_36VarlenDynamicPersistentTileSchedulerILi128ELi128ELi256ELi128ELb1ELb1ELb1ELb1ELb1ELb1EEEEEEEEEvNT_6ParamsE --------------------------
	.section	.nv.info._ZN7cutlass13device_kernelIN5flash11enable_sm90INS1_16FlashAttnFwdSm90INS1_25CollectiveMainloopFwdSm90ILi2EN4cute5tupleIJNS5_1CILi1EEES8_S8_EEENS6_IJNS7_ILi128EEESA_NS7_ILi192EEEEEELi128ENS_10bfloat16_tEfNS_4arch4Sm90ELb1ELb0ELb0ELb1ELb0ELb0ELb0ELb1ELb1ELb1ELb1ELb0EEENS1_21CollectiveEpilogueFwdINS6_IJSA_SA_SA_EEES9_SD_SF_Li256ELb1ELb1ELb1ELb0EEENS1_36VarlenDynamicPersistentTileSchedulerILi128ELi128ELi256ELi128ELb1ELb1ELb1ELb1ELb1ELb1EEEEEEEEEvNT_6ParamsE,"",@"SHT_CUDA_INFO"
	.sectionflags	@""
	.align	4


	//----- nvinfo : EIATTR_CUDA_API_VERSION
	.align		4
        /*0000*/ 	.byte	0x04, 0x37
        /*0002*/ 	.short	(.L_517 - .L_516)
.L_516:
        /*0004*/ 	.word	0x00000082


	//----- nvinfo : EIATTR_KPARAM_INFO
	.align		4
.L_517:
        /*0008*/ 	.byte	0x04, 0x17
        /*000a*/ 	.short	(.L_519 - .L_518)
.L_518:
        /*000c*/ 	.word	0x00000000
        /*0010*/ 	.short	0x0000
        /*0012*/ 	.short	0x0070
        /*0014*/ 	.byte	0x00, 0xf0, 0x01, 0x2a


	//----- nvinfo : EIATTR_SPARSE_MMA_MASK
	.align		4
.L_519:
        /*0018*/ 	.byte	0x03, 0x50
        /*001a*/ 	.short	0x0000


	//----- nvinfo : EIATTR_MAXREG_COUNT
	.align		4
        /*001c*/ 	.byte	0x03, 0x1b
        /*001e*/ 	.short	0x00a8


	//----- nvinfo : EIATTR_NUM_BARRIERS
	.align		4
        /*0020*/ 	.byte	0x02, 0x4c
        /*0022*/ 	.byte	0x09
	.zero		1


	//----- nvinfo : EIATTR_EXTERNS
	.align		4
        /*0024*/ 	.byte	0x04, 0x0f
        /*0026*/ 	.short	(.L_521 - .L_520)


	//   ....[0]....
	.align		4
.L_520:
        /*0028*/ 	.word	index@(__assertfail)


	//----- nvinfo : EIATTR_ANNOTATIONS
	.align		4
.L_521:
        /*002c*/ 	.byte	0x04, 0x55
        /*002e*/ 	.short	(.L_523 - .L_522)


	//   ....[0]....
.L_522:
        /* <DEDUP_REMOVED lines=73> */


	//----- nvinfo : EIATTR_MERCURY_ISA_VERSION
	.align		4
.L_523:
        /*04a8*/ 	.byte	0x03, 0x5f
        /*04aa*/ 	.short	0x0101


	//----- nvinfo : EIATTR_UNUSED_LOAD_BYTE_OFFSET
	.align		4
        /*04ac*/ 	.byte	0x04, 0x44
        /*04ae*/ 	.short	(.L_525 - .L_524)


	//   ....[0]....
.L_524:
        /*04b0*/ 	.word	0x000009f0
        /*04b4*/ 	.word	0x0000fff0


	//   ....[1]....
        /*04b8*/ 	.word	0x00009950
        /*04bc*/ 	.word	0x0000fff0


	//----- nvinfo : EIATTR_INT_WARP_WIDE_INSTR_OFFSETS
	.align		4
.L_525:
        /*04c0*/ 	.byte	0x04, 0x31
        /*04c2*/ 	.short	(.L_527 - .L_526)


	//   ....[0]....
.L_526:
        /*04c4*/ 	.word	0x00000120


	//   ....[1]....
        /*04c8*/ 	.word	0x00000160


	//   ....[2]....
        /*04cc*/ 	.word	0x00000220


	//   ....[3]....
        /*04d0*/ 	.word	0x0000e110


	//   ....[4]....
        /*04d4*/ 	.word	0x0000e1a0


	//   ....[5]....
        /*04d8*/ 	.word	0x00011c20


	//   ....[6]....
        /*04dc*/ 	.word	0x00011c80


	//----- nvinfo : EIATTR_COOP_GROUP_MASK_REGIDS
	.align		4
.L_527:
        /*04e0*/ 	.byte	0x04, 0x29
        /*04e2*/ 	.short	(.L_529 - .L_528)


	//   ....[0]....
.L_528:
        /*04e4*/ 	.word	0xffffffff


	//   ....[1]....
        /*04e8*/ 	.word	0xffffffff


	//   ....[2]....
        /*04ec*/ 	.word	0xffffffff


	//   ....[3]....
        /*04f0*/ 	.word	0xffffffff


	//   ....[4]....
        /*04f4*/ 	.word	0xffffffff


	//   ....[5]....
        /*04f8*/ 	.word	0xffffffff


	//   ....[6]....
        /*04fc*/ 	.word	0xffffffff


	//   ....[7]....
        /*0500*/ 	.word	0xffffffff


	//   ....[8]....
        /*0504*/ 	.word	0xffffffff


	//   ....[9]....
        /*0508*/ 	.word	0xffffffff


	//   ....[10]....
        /*050c*/ 	.word	0xffffffff


	//   ....[11]....
        /*0510*/ 	.word	0xffffffff


	//   ....[12]....
        /*0514*/ 	.word	0xffffffff


	//   ....[13]....
        /*0518*/ 	.word	0xffffffff


	//   ....[14]....
        /*051c*/ 	.word	0xffffffff


	//   ....[15]....
        /*0520*/ 	.word	0xffffffff


	//   ....[16]....
        /*0524*/ 	.word	0xffffffff


	//   ....[17]....
        /*0528*/ 	.word	0xffffffff


	//   ....[18]....
        /*052c*/ 	.word	0xffffffff


	//   ....[19]....
        /*0530*/ 	.word	0xffffffff


	//   ....[20]....
        /*0534*/ 	.word	0xffffffff


	//   ....[21]....
        /*0538*/ 	.word	0xffffffff


	//   ....[22]....
        /*053c*/ 	.word	0xffffffff


	//   ....[23]....
        /*0540*/ 	.word	0xffffffff


	//   ....[24]....
        /*0544*/ 	.word	0xffffffff


	//   ....[25]....
        /*0548*/ 	.word	0xffffffff


	//   ....[26]....
        /*054c*/ 	.word	0xffffffff


	//   ....[27]....
        /*0550*/ 	.word	0xffffffff


	//   ....[28]....
        /*0554*/ 	.word	0xffffffff


	//   ....[29]....
        /*0558*/ 	.word	0xffffffff


	//   ....[30]....
        /*055c*/ 	.word	0xffffffff


	//   ....[31]....
        /*0560*/ 	.word	0xffffffff


	//   ....[32]....
        /*0564*/ 	.word	0xffffffff


	//   ....[33]....
        /*0568*/ 	.word	0xffffffff


	//   ....[34]....
        /*056c*/ 	.word	0xffffffff


	//   ....[35]....
        /*0570*/ 	.word	0xffffffff


	//   ....[36]....
        /*0574*/ 	.word	0xffffffff


	//   ....[37]....
        /*0578*/ 	.word	0xffffffff


	//   ....[38]....
        /*057c*/ 	.word	0xffffffff


	//   ....[39]....
        /*0580*/ 	.word	0xffffffff


	//   ....[40]....
        /*0584*/ 	.word	0xffffffff


	//   ....[41]....
        /*0588*/ 	.word	0xffffffff


	//   ....[42]....
        /*058c*/ 	.word	0xffffffff


	//   ....[43]....
        /*0590*/ 	.word	0xffffffff


	//   ....[44]....
        /*0594*/ 	.word	0xffffffff


	//   ....[45]....
        /*0598*/ 	.word	0xffffffff


	//   ....[46]....
        /*059c*/ 	.word	0xffffffff


	//   ....[47]....
        /*05a0*/ 	.word	0xffffffff


	//   ....[48]....
        /*05a4*/ 	.word	0xffffffff


	//   ....[49]....
        /*05a8*/ 	.word	0xffffffff


	//   ....[50]....
        /*05ac*/ 	.word	0xffffffff


	//   ....[51]....
        /*05b0*/ 	.word	0xffffffff


	//   ....[52]....
        /*05b4*/ 	.word	0xffffffff


	//   ....[53]....
        /*05b8*/ 	.word	0xffffffff


	//   ....[54]....
        /*05bc*/ 	.word	0xffffffff


	//   ....[55]....
        /*05c0*/ 	.word	0xffffffff


	//   ....[56]....
        /*05c4*/ 	.word	0xffffffff


	//   ....[57]....
        /*05c8*/ 	.word	0xffffffff


	//   ....[58]....
        /*05cc*/ 	.word	0xffffffff


	//   ....[59]....
        /*05d0*/ 	.word	0xffffffff


	//   ....[60]....
        /*05d4*/ 	.word	0xffffffff


	//   ....[61]....
        /*05d8*/ 	.word	0xffffffff


	//   ....[62]....
        /*05dc*/ 	.word	0xffffffff


	//   ....[63]....
        /*05e0*/ 	.word	0xffffffff


	//   ....[64]....
        /*05e4*/ 	.word	0xffffffff


	//   ....[65]....
        /*05e8*/ 	.word	0xffffffff


	//   ....[66]....
        /*05ec*/ 	.word	0xffffffff


	//   ....[67]....
        /*05f0*/ 	.word	0xffffffff


	//   ....[68]....
        /*05f4*/ 	.word	0xffffffff


	//   ....[69]....
        /*05f8*/ 	.word	0xffffffff


	//   ....[70]....
        /*05fc*/ 	.word	0xffffffff


	//   ....[71]....
        /*0600*/ 	.word	0xffffffff


	//   ....[72]....
        /*0604*/ 	.word	0xffffffff


	//   ....[73]....
        /*0608*/ 	.word	0xffffffff


	//   ....[74]....
        /*060c*/ 	.word	0xffffffff


	//   ....[75]....
        /*0610*/ 	.word	0xffffffff


	//   ....[76]....
        /*0614*/ 	.word	0xffffffff


	//   ....[77]....
        /*0618*/ 	.word	0xffffffff


	//   ....[78]....
        /*061c*/ 	.word	0xffffffff


	//   ....[79]....
        /*0620*/ 	.word	0xffffffff


	//   ....[80]....
        /*0624*/ 	.word	0xffffffff


	//   ....[81]....
        /*0628*/ 	.word	0xffffffff


	//   ....[82]....
        /*062c*/ 	.word	0xffffffff


	//   ....[83]....
        /*0630*/ 	.word	0xffffffff


	//   ....[84]....
        /*0634*/ 	.word	0xffffffff


	//   ....[85]....
        /*0638*/ 	.word	0xffffffff


	//   ....[86]....
        /*063c*/ 	.word	0xffffffff


	//   ....[87]....
        /*0640*/ 	.word	0xffffffff


	//   ....[88]....
        /*0644*/ 	.word	0xffffffff


	//   ....[89]....
        /*0648*/ 	.word	0xffffffff


	//   ....[90]....
        /*064c*/ 	.word	0xffffffff


	//   ....[91]....
        /*0650*/ 	.word	0xffffffff


	//   ....[92]....
        /*0654*/ 	.word	0xffffffff


	//   ....[93]....
        /*0658*/ 	.word	0xffffffff


	//   ....[94]....
        /*065c*/ 	.word	0xffffffff


	//   ....[95]....
        /*0660*/ 	.word	0xffffffff


	//   ....[96]....
        /*0664*/ 	.word	0xffffffff


	//   ....[97]....
        /*0668*/ 	.word	0xffffffff


	//   ....[98]....
        /*066c*/ 	.word	0xffffffff


	//   ....[99]....
        /*0670*/ 	.word	0xffffffff


	//   ....[100]....
        /*0674*/ 	.word	0xffffffff


	//   ....[101]....
        /*0678*/ 	.word	0xffffffff


	//   ....[102]....
        /*067c*/ 	.word	0xffffffff


	//   ....[103]....
        /*0680*/ 	.word	0xffffffff


	//   ....[104]....
        /*0684*/ 	.word	0xffffffff


	//   ....[105]....
        /*0688*/ 	.word	0x0500000f


	//   ....[106]....
        /*068c*/ 	.word	0x0500000f


	//   ....[107]....
        /*0690*/ 	.word	0x0500000f


	//   ....[108]....
        /*0694*/ 	.word	0x0500000f


	//   ....[109]....
        /*0698*/ 	.word	0x0500000f


	//   ....[110]....
        /*069c*/ 	.word	0x0500000f


	//   ....[111]....
        /*06a0*/ 	.word	0x0500000f


	//   ....[112]....
        /*06a4*/ 	.word	0x0500000f


	//   ....[113]....
        /*06a8*/ 	.word	0x0500000f


	//   ....[114]....
        /*06ac*/ 	.word	0x0500000f


	//   ....[115]....
        /*06b0*/ 	.word	0x0500000f


	//   ....[116]....
        /*06b4*/ 	.word	0x0500000f


	//   ....[117]....
        /*06b8*/ 	.word	0x0500000f


	//   ....[118]....
        /*06bc*/ 	.word	0x0500000f


	//   ....[119]....
        /*06c0*/ 	.word	0x0500000f


	//   ....[120]....
        /*06c4*/ 	.word	0x0500000f


	//   ....[121]....
        /*06c8*/ 	.word	0x0500000f


	//   ....[122]....
        /*06cc*/ 	.word	0x0500000f


	//   ....[123]....
        /*06d0*/ 	.word	0x0500000f


	//   ....[124]....
        /*06d4*/ 	.word	0x0500000f


	//   ....[125]....
        /*06d8*/ 	.word	0x0500000f


	//   ....[126]....
        /*06dc*/ 	.word	0x0500000f


	//   ....[127]....
        /*06e0*/ 	.word	0x0500000f


	//   ....[128]....
        /*06e4*/ 	.word	0x0500000f


	//   ....[129]....
        /*06e8*/ 	.word	0x0500000f


	//   ....[130]....
        /*06ec*/ 	.word	0x0500000f


	//   ....[131]....
        /*06f0*/ 	.word	0x0500000f


	//   ....[132]....
        /*06f4*/ 	.word	0x0500000f


	//   ....[133]....
        /*06f8*/ 	.word	0x0500000f


	//   ....[134]....
        /*06fc*/ 	.word	0x0500000f


	//   ....[135]....
        /*0700*/ 	.word	0x0500000f


	//   ....[136]....
        /*0704*/ 	.word	0x0500000f


	//   ....[137]....
        /*0708*/ 	.word	0x0500000f


	//   ....[138]....
        /*070c*/ 	.word	0x0500000f


	//   ....[139]....
        /*0710*/ 	.word	0x0500000f


	//   ....[140]....
        /*0714*/ 	.word	0x0500000f


	//----- nvinfo : EIATTR_COOP_GROUP_INSTR_OFFSETS
	.align		4
.L_529:
        /*0718*/ 	.byte	0x04, 0x28
        /*071a*/ 	.short	(.L_531 - .L_530)


	//   ....[0]....
.L_530:
        /*071c*/ 	.word	0x00000060


	//   ....[1]....
        /*0720*/ 	.word	0x00000130


	//   ....[2]....
        /*0724*/ 	.word	0x00000230


	//   ....[3]....
        /*0728*/ 	.word	0x000003a0


	//   ....[4]....
        /*072c*/ 	.word	0x00000500


	//   ....[5]....
        /*0730*/ 	.word	0x00000620


	//   ....[6]....
        /*0734*/ 	.word	0x00000780


	//   ....[7]....
        /*0738*/ 	.word	0x00001900


	//   ....[8]....
        /*073c*/ 	.word	0x00002160


	//   ....[9]....
        /*0740*/ 	.word	0x00002a10


	//   ....[10]....
        /*0744*/ 	.word	0x00002a20


	//   ....[11]....
        /*0748*/ 	.word	0x00002a80


	//   ....[12]....
        /*074c*/ 	.word	0x00003420


	//   ....[13]....
        /*0750*/ 	.word	0x000034a0


	//   ....[14]....
        /*0754*/ 	.word	0x00004bb0


	//   ....[15]....
        /*0758*/ 	.word	0x00004bd0


	//   ....[16]....
        /*075c*/ 	.word	0x00005600


	//   ....[17]....
        /*0760*/ 	.word	0x00005640


	//   ....[18]....
        /*0764*/ 	.word	0x00005dd0


	//   ....[19]....
        /*0768*/ 	.word	0x00005e80


	//   ....[20]....
        /*076c*/ 	.word	0x00007750


	//   ....[21]....
        /*0770*/ 	.word	0x00007780


	//   ....[22]....
        /*0774*/ 	.word	0x00007ea0


	//   ....[23]....
        /*0778*/ 	.word	0x00007ef0


	//   ....[24]....
        /*077c*/ 	.word	0x00009020


	//   ....[25]....
        /*0780*/ 	.word	0x00009050


	//   ....[26]....
        /*0784*/ 	.word	0x00009150


	//   ....[27]....
        /*0788*/ 	.word	0x00009170


	//   ....[28]....
        /*078c*/ 	.word	0x0000a3b0


	//   ....[29]....
        /*0790*/ 	.word	0x0000a3f0


	//   ....[30]....
        /*0794*/ 	.word	0x0000a410


	//   ....[31]....
        /*0798*/ 	.word	0x0000a440


	//   ....[32]....
        /*079c*/ 	.word	0x0000aac0


	//   ....[33]....
        /*07a0*/ 	.word	0x0000aaf0


	//   ....[34]....
        /*07a4*/ 	.word	0x0000abb0


	//   ....[35]....
        /*07a8*/ 	.word	0x0000abd0


	//   ....[36]....
        /*07ac*/ 	.word	0x0000ac90


	//   ....[37]....
        /*07b0*/ 	.word	0x0000acb0


	//   ....[38]....
        /*07b4*/ 	.word	0x0000ad80


	//   ....[39]....
        /*07b8*/ 	.word	0x0000ada0


	//   ....[40]....
        /*07bc*/ 	.word	0x0000b130


	//   ....[41]....
        /*07c0*/ 	.word	0x0000b140


	//   ....[42]....
        /*07c4*/ 	.word	0x0000b580


	//   ....[43]....
        /*07c8*/ 	.word	0x0000b590


	//   ....[44]....
        /*07cc*/ 	.word	0x0000c1c0


	//   ....[45]....
        /*07d0*/ 	.word	0x0000c1d0


	//   ....[46]....
        /*07d4*/ 	.word	0x0000c290


	//   ....[47]....
        /*07d8*/ 	.word	0x0000c2b0


	//   ....[48]....
        /*07dc*/ 	.word	0x0000c370


	//   ....[49]....
        /*07e0*/ 	.word	0x0000c390


	//   ....[50]....
        /*07e4*/ 	.word	0x0000c460


	//   ....[51]....
        /*07e8*/ 	.word	0x0000c480


	//   ....[52]....
        /*07ec*/ 	.word	0x0000c5c0


	//   ....[53]....
        /*07f0*/ 	.word	0x0000c7f0


	//   ....[54]....
        /*07f4*/ 	.word	0x0000c820


	//   ....[55]....
        /*07f8*/ 	.word	0x0000c850


	//   ....[56]....
        /*07fc*/ 	.word	0x0000c880


	//   ....[57]....
        /*0800*/ 	.word	0x0000c8b0


	//   ....[58]....
        /*0804*/ 	.word	0x0000c8e0


	//   ....[59]....
        /*0808*/ 	.word	0x0000ca80


	//   ....[60]....
        /*080c*/ 	.word	0x0000cab0


	//   ....[61]....
        /*0810*/ 	.word	0x0000cae0


	//   ....[62]....
        /*0814*/ 	.word	0x0000cb10


	//   ....[63]....
        /*0818*/ 	.word	0x0000cb40


	//   ....[64]....
        /*081c*/ 	.word	0x0000cb70


	//   ....[65]....
        /*0820*/ 	.word	0x0000cc10


	//   ....[66]....
        /*0824*/ 	.word	0x0000cc40


	//   ....[67]....
        /*0828*/ 	.word	0x0000cc50


	//   ....[68]....
        /*082c*/ 	.word	0x0000cc80


	//   ....[69]....
        /*0830*/ 	.word	0x0000e6f0


	//   ....[70]....
        /*0834*/ 	.word	0x0000f2f0


	//   ....[71]....
        /*0838*/ 	.word	0x0000f320


	//   ....[72]....
        /*083c*/ 	.word	0x0000f340


	//   ....[73]....
        /*0840*/ 	.word	0x0000f360


	//   ....[74]....
        /*0844*/ 	.word	0x0000f440


	//   ....[75]....
        /*0848*/ 	.word	0x0000f4a0


	//   ....[76]....
        /*084c*/ 	.word	0x0000f540


	//   ....[77]....
        /*0850*/ 	.word	0x0000f550


	//   ....[78]....
        /*0854*/ 	.word	0x0000f5f0


	//   ....[79]....
        /*0858*/ 	.word	0x0000f600


	//   ....[80]....
        /*085c*/ 	.word	0x0000f6a0


	//   ....[81]....
        /*0860*/ 	.word	0x0000f6b0


	//   ....[82]....
        /*0864*/ 	.word	0x0000f730


	//   ....[83]....
        /*0868*/ 	.word	0x0000f760


	//   ....[84]....
        /*086c*/ 	.word	0x0000f7b0


	//   ....[85]....
        /*0870*/ 	.word	0x0000f7f0


	//   ....[86]....
        /*0874*/ 	.word	0x00012350


	//   ....[87]....
        /*0878*/ 	.word	0x00012380


	//   ....[88]....
        /*087c*/ 	.word	0x000123d0


	//   ....[89]....
        /*0880*/ 	.word	0x00012410


	//   ....[90]....
        /*0884*/ 	.word	0x00012440


	//   ....[91]....
        /*0888*/ 	.word	0x00012470


	//   ....[92]....
        /*088c*/ 	.word	0x000124a0


	//   ....[93]....
        /*0890*/ 	.word	0x000124d0


	//   ....[94]....
        /*0894*/ 	.word	0x00012690


	//   ....[95]....
        /*0898*/ 	.word	0x000126c0


	//   ....[96]....
        /*089c*/ 	.word	0x000126f0


	//   ....[97]....
        /*08a0*/ 	.word	0x00012720


	//   ....[98]....
        /*08a4*/ 	.word	0x00012750


	//   ....[99]....
        /*08a8*/ 	.word	0x00012780


	//   ....[100]....
        /*08ac*/ 	.word	0x00012850


	//   ....[101]....
        /*08b0*/ 	.word	0x00012870


	//   ....[102]....
        /*08b4*/ 	.word	0x00012880


	//   ....[103]....
        /*08b8*/ 	.word	0x00012900


	//   ....[104]....
        /*08bc*/ 	.word	0x00013440


	//   ....[105]....
        /*08c0*/ 	.word	0x000139f0


	//   ....[106]....
        /*08c4*/ 	.word	0x00013bc0


	//   ....[107]....
        /*08c8*/ 	.word	0x00013c10


	//   ....[108]....
        /*08cc*/ 	.word	0x00013c70


	//   ....[109]....
        /*08d0*/ 	.word	0x00013d10


	//   ....[110]....
        /*08d4*/ 	.word	0x00013de0


	//   ....[111]....
        /*08d8*/ 	.word	0x00013ee0


	//   ....[112]....
        /*08dc*/ 	.word	0x00013fb0


	//   ....[113]....
        /*08e0*/ 	.word	0x000140c0


	//   ....[114]....
        /*08e4*/ 	.word	0x00014120


	//   ....[115]....
        /*08e8*/ 	.word	0x00014230


	//   ....[116]....
        /*08ec*/ 	.word	0x00014290


	//   ....[117]....
        /*08f0*/ 	.word	0x000143a0


	//   ....[118]....
        /*08f4*/ 	.word	0x00014400


	//   ....[119]....
        /*08f8*/ 	.word	0x000144f0


	//   ....[120]....
        /*08fc*/ 	.word	0x00014570


	//   ....[121]....
        /*0900*/ 	.word	0x00014650


	//   ....[122]....
        /*0904*/ 	.word	0x000149c0


	//   ....[123]....
        /*0908*/ 	.word	0x00014a60


	//   ....[124]....
        /*090c*/ 	.word	0x00014bf0


	//   ....[125]....
        /*0910*/ 	.word	0x00014c70


	//   ....[126]....
        /*0914*/ 	.word	0x00014cf0


	//   ....[127]....
        /*0918*/ 	.word	0x00014d70


	//   ....[128]....
        /*091c*/ 	.word	0x00014df0


	//   ....[129]....
        /*0920*/ 	.word	0x00014e80


	//   ....[130]....
        /*0924*/ 	.word	0x00014f20


	//   ....[131]....
        /*0928*/ 	.word	0x00014fd0


	//   ....[132]....
        /*092c*/ 	.word	0x00015050


	//   ....[133]....
        /*0930*/ 	.word	0x000150d0


	//   ....[134]....
        /*0934*/ 	.word	0x00015150


	//   ....[135]....
        /*0938*/ 	.word	0x000151e0


	//   ....[136]....
        /*093c*/ 	.word	0x00015260


	//   ....[137]....
        /*0940*/ 	.word	0x00015310


	//   ....[138]....
        /*0944*/ 	.word	0x00015360


	//   ....[139]....
        /*0948*/ 	.word	0x00015420


	//   ....[140]....
        /*094c*/ 	.word	0x00015550


	//----- nvinfo : EIATTR_REG_RECONFIG
	.align		4
.L_531:
        /*0950*/ 	.byte	0x01, 0x54
	.zero		2


	//----- nvinfo : EIATTR_SYSCALL_OFFSETS
	.align		4
        /*0954*/ 	.byte	0x04, 0x46
        /*0956*/ 	.short	(.L_533 - .L_532)


	//   ....[0]....
.L_532:
        /*0958*/ 	.word	0x00001ae0


	//   ....[1]....
        /*095c*/ 	.word	0x0000e310


	//   ....[2]....
        /*0960*/ 	.word	0x0000e460


	//   ....[3]....
        /*0964*/ 	.word	0x0000e560


	//   ....[4]....
        /*0968*/ 	.word	0x0000ee90


	//----- nvinfo : EIATTR_MBARRIER_INSTR_OFFSETS
	.align		4
.L_533:
        /*096c*/ 	.byte	0x04, 0x39
        /*096e*/ 	.short	(.L_535 - .L_534)


	//   ....[0]....
.L_534:
        /*0970*/ 	.word	0x00000250
        /*0974*/ 	.word	0x000000ff
        /*0978*/ 	.word	0x00034800
        /*097c*/ 	.short	0x0100
        /*097e*/ 	.byte	0x08
	.zero		1


	//   ....[1]....
        /*0980*/ 	.word	0x00000260
        /*0984*/ 	.word	0x000000ff
        /*0988*/ 	.word	0x00034820
        /*098c*/ 	.short	0x0100
        /*098e*/ 	.byte	0x08
	.zero		1


	//   ....[2]....
        /*0990*/ 	.word	0x00000350
        /*0994*/ 	.word	0x000000ff
        /*0998*/ 	.word	0x00034830
        /*099c*/ 	.short	0x0100
        /*099e*/ 	.byte	0x08
	.zero		1


	//   ....[3]....
        /*09a0*/ 	.word	0x00000360
        /*09a4*/ 	.word	0x000000ff
        /*09a8*/ 	.word	0x00034840
        /*09ac*/ 	.short	0x0100
        /*09ae*/ 	.byte	0x08
	.zero		1


	//   ....[4]....
        /*09b0*/ 	.word	0x00000370
        /*09b4*/ 	.word	0x000000ff
        /*09b8*/ 	.word	0x00034838
        /*09bc*/ 	.short	0x0100
        /*09be*/ 	.byte	0x08
	.zero		1


	//   ....[5]....
        /*09c0*/ 	.word	0x00000380
        /*09c4*/ 	.word	0x000000ff
        /*09c8*/ 	.word	0x00034848
        /*09cc*/ 	.short	0x0100
        /*09ce*/ 	.byte	0x08
	.zero		1


	//   ....[6]....
        /*09d0*/ 	.word	0x000004b0
        /*09d4*/ 	.word	0x000000ff
        /*09d8*/ 	.word	0x00034850
        /*09dc*/ 	.short	0x0100
        /*09de*/ 	.byte	0x08
	.zero		1


	//   ....[7]....
        /*09e0*/ 	.word	0x000004c0
        /*09e4*/ 	.word	0x000000ff
        /*09e8*/ 	.word	0x00034860
        /*09ec*/ 	.short	0x0100
        /*09ee*/ 	.byte	0x08
	.zero		1


	//   ....[8]....
        /*09f0*/ 	.word	0x000004d0
        /*09f4*/ 	.word	0x000000ff
        /*09f8*/ 	.word	0x00034858
        /*09fc*/ 	.short	0x0100
        /*09fe*/ 	.byte	0x08
	.zero		1


	//   ....[9]....
        /*0a00*/ 	.word	0x000004e0
        /*0a04*/ 	.word	0x000000ff
        /*0a08*/ 	.word	0x00034868
        /*0a0c*/ 	.short	0x0100
        /*0a0e*/ 	.byte	0x08
	.zero		1


	//   ....[10]....
        /*0a10*/ 	.word	0x000005d0
        /*0a14*/ 	.word	0x000000ff
        /*0a18*/ 	.word	0x00034870
        /*0a1c*/ 	.short	0x0100
        /*0a1e*/ 	.byte	0x06
	.zero		1


	//   ....[11]....
        /*0a20*/ 	.word	0x000005e0
        /*0a24*/ 	.word	0x000000ff
        /*0a28*/ 	.word	0x00034880
        /*0a2c*/ 	.short	0x0100
        /*0a2e*/ 	.byte	0x06
	.zero		1


	//   ....[12]....
        /*0a30*/ 	.word	0x000005f0
        /*0a34*/ 	.word	0x000000ff
        /*0a38*/ 	.word	0x00034878
        /*0a3c*/ 	.short	0x0100
        /*0a3e*/ 	.byte	0x06
	.zero		1


	//   ....[13]....
        /*0a40*/ 	.word	0x00000600
        /*0a44*/ 	.word	0x000000ff
        /*0a48*/ 	.word	0x00034888
        /*0a4c*/ 	.short	0x0100
        /*0a4e*/ 	.byte	0x06
	.zero		1


	//   ....[14]....
        /*0a50*/ 	.word	0x00000730
        /*0a54*/ 	.word	0x000000ff
        /*0a58*/ 	.word	0x00034890
        /*0a5c*/ 	.short	0x0100
        /*0a5e*/ 	.byte	0x08
	.zero		1


	//   ....[15]....
        /*0a60*/ 	.word	0x00000740
        /*0a64*/ 	.word	0x000000ff
        /*0a68*/ 	.word	0x000348a0
        /*0a6c*/ 	.short	0x0100
        /*0a6e*/ 	.byte	0x08
	.zero		1


	//   ....[16]....
        /*0a70*/ 	.word	0x00000750
        /*0a74*/ 	.word	0x000000ff
        /*0a78*/ 	.word	0x00034898
        /*0a7c*/ 	.short	0x0100
        /*0a7e*/ 	.byte	0x08
	.zero		1


	//   ....[17]....
        /*0a80*/ 	.word	0x00000760
        /*0a84*/ 	.word	0x000000ff
        /*0a88*/ 	.word	0x000348a8
        /*0a8c*/ 	.short	0x0100
        /*0a8e*/ 	.byte	0x08
	.zero		1


	//   ....[18]....
        /*0a90*/ 	.word	0x00000890
        /*0a94*/ 	.word	0x000000ff
        /*0a98*/ 	.word	0x000348b0
        /*0a9c*/ 	.short	0x0100
        /*0a9e*/ 	.byte	0x08
	.zero		1


	//   ....[19]....
        /*0aa0*/ 	.word	0x000008a0
        /*0aa4*/ 	.word	0x000000ff
        /*0aa8*/ 	.word	0x000348c0
        /*0aac*/ 	.short	0x0100
        /*0aae*/ 	.byte	0x08
	.zero		1


	//   ....[20]....
        /*0ab0*/ 	.word	0x000008b0
        /*0ab4*/ 	.word	0x000000ff
        /*0ab8*/ 	.word	0x000348b8
        /*0abc*/ 	.short	0x0100
        /*0abe*/ 	.byte	0x08
	.zero		1


	//   ....[21]....
        /*0ac0*/ 	.word	0x000008c0
        /*0ac4*/ 	.word	0x000000ff
        /*0ac8*/ 	.word	0x000348c8
        /*0acc*/ 	.short	0x0100
        /*0ace*/ 	.byte	0x08
	.zero		1


	//   ....[22]....
        /*0ad0*/ 	.word	0x00001b40
        /*0ad4*/ 	.word	0x000000ff
        /*0ad8*/ 	.word	0x00034800
        /*0adc*/ 	.short	0x010a
        /*0ade*/ 	.byte	0x25
	.zero		1


	//   ....[23]....
        /*0ae0*/ 	.word	0x00001bc0
        /*0ae4*/ 	.word	0x00000002
        /*0ae8*/ 	.word	0x00034830
        /*0aec*/ 	.short	0x010a
        /*0aee*/ 	.byte	0x3f
	.zero		1


	//   ....[24]....
        /*0af0*/ 	.word	0x00001c20
        /*0af4*/ 	.word	0x00000002
        /*0af8*/ 	.word	0x00034830
        /*0afc*/ 	.short	0x010a
        /*0afe*/ 	.byte	0x3f
	.zero		1


	//   ....[25]....
        /*0b00*/ 	.word	0x00002440
        /*0b04*/ 	.word	0x00000002
        /*0b08*/ 	.word	0x00000000
        /*0b0c*/ 	.short	0x0101
        /*0b0e*/ 	.byte	0x3f
	.zero		1


	//   ....[26]....
        /*0b10*/ 	.word	0x000041b0
        /*0b14*/ 	.word	0x000000ff
        /*0b18*/ 	.word	0x00034830
        /*0b1c*/ 	.short	0x010a
        /*0b1e*/ 	.byte	0x3a
	.zero		1


	//   ....[27]....
        /*0b20*/ 	.word	0x000041f0
        /*0b24*/ 	.word	0x000000ff
        /*0b28*/ 	.word	0x00034830
        /*0b2c*/ 	.short	0x010a
        /*0b2e*/ 	.byte	0x3a
	.zero		1


	//   ....[28]....
        /*0b30*/ 	.word	0x00004a20
        /*0b34*/ 	.word	0x000000ff
        /*0b38*/ 	.word	0x00034850
        /*0b3c*/ 	.short	0x010a
        /*0b3e*/ 	.byte	0x07
	.zero		1


	//   ....[29]....
        /*0b40*/ 	.word	0x00004a60
        /*0b44*/ 	.word	0x000000ff
        /*0b48*/ 	.word	0x00034850
        /*0b4c*/ 	.short	0x010a
        /*0b4e*/ 	.byte	0x07
	.zero		1


	//   ....[30]....
        /*0b50*/ 	.word	0x00006440
        /*0b54*/ 	.word	0x00000008
        /*0b58*/ 	.word	0x00000000
        /*0b5c*/ 	.short	0x0101
        /*0b5e*/ 	.byte	0x3f
	.zero		1


	//   ....[31]....
        /*0b60*/ 	.word	0x000064a0
        /*0b64*/ 	.word	0x00000008
        /*0b68*/ 	.word	0x00000000
        /*0b6c*/ 	.short	0x0101
        /*0b6e*/ 	.byte	0x3f
	.zero		1


	//   ....[32]....
        /*0b70*/ 	.word	0x00006b80
        /*0b74*/ 	.word	0x000000ff
        /*0b78*/ 	.word	0x00034830
        /*0b7c*/ 	.short	0x010a
        /*0b7e*/ 	.byte	0x06
	.zero		1


	//   ....[33]....
        /*0b80*/ 	.word	0x00006bc0
        /*0b84*/ 	.word	0x000000ff
        /*0b88*/ 	.word	0x00034830
        /*0b8c*/ 	.short	0x010a
        /*0b8e*/ 	.byte	0x06
	.zero		1


	//   ....[34]....
        /*0b90*/ 	.word	0x000073f0
        /*0b94*/ 	.word	0x000000ff
        /*0b98*/ 	.word	0x00034850
        /*0b9c*/ 	.short	0x010a
        /*0b9e*/ 	.byte	0x07
	.zero		1


	//   ....[35]....
        /*0ba0*/ 	.word	0x00007430
        /*0ba4*/ 	.word	0x000000ff
        /*0ba8*/ 	.word	0x00034850
        /*0bac*/ 	.short	0x010a
        /*0bae*/ 	.byte	0x07
	.zero		1


	//   ....[36]....
        /*0bb0*/ 	.word	0x000084d0
        /*0bb4*/ 	.word	0x0000001f
        /*0bb8*/ 	.word	0x00000000
        /*0bbc*/ 	.short	0x0101
        /*0bbe*/ 	.byte	0x3f
	.zero		1


	//   ....[37]....
        /*0bc0*/ 	.word	0x00008560
        /*0bc4*/ 	.word	0x00000023
        /*0bc8*/ 	.word	0x00000000
        /*0bcc*/ 	.short	0x0101
        /*0bce*/ 	.byte	0x3f
	.zero		1


	//   ....[38]....
        /*0bd0*/ 	.word	0x00008f90
        /*0bd4*/ 	.word	0x000000ff
        /*0bd8*/ 	.word	0x00034850
        /*0bdc*/ 	.short	0x010a
        /*0bde*/ 	.byte	0x05
	.zero		1


	//   ....[39]....
        /*0be0*/ 	.word	0x00008fd0
        /*0be4*/ 	.word	0x000000ff
        /*0be8*/ 	.word	0x00034850
        /*0bec*/ 	.short	0x010a
        /*0bee*/ 	.byte	0x05
	.zero		1


	//   ....[40]....
        /*0bf0*/ 	.word	0x000094f0
        /*0bf4*/ 	.word	0x00000008
        /*0bf8*/ 	.word	0x00000000
        /*0bfc*/ 	.short	0x0101
        /*0bfe*/ 	.byte	0x3f
	.zero		1


	//   ....[41]....
        /*0c00*/ 	.word	0x0000aab0
        /*0c04*/ 	.word	0x00000000
        /*0c08*/ 	.word	0x00000000
        /*0c0c*/ 	.short	0x0101
        /*0c0e*/ 	.byte	0x3f
	.zero		1


	//   ....[42]....
        /*0c10*/ 	.word	0x0000b120
        /*0c14*/ 	.word	0x00000006
        /*0c18*/ 	.word	0x00000000
        /*0c1c*/ 	.short	0x0101
        /*0c1e*/ 	.byte	0x3f
	.zero		1


	//   ....[43]....
        /*0c20*/ 	.word	0x0000e940
        /*0c24*/ 	.word	0x00000000
        /*0c28*/ 	.word	0x00034840
        /*0c2c*/ 	.short	0x010a
        /*0c2e*/ 	.byte	0x3f
	.zero		1


	//   ....[44]....
        /*0c30*/ 	.word	0x0000f900
        /*0c34*/ 	.word	0x00000012
        /*0c38*/ 	.word	0x00034800
        /*0c3c*/ 	.short	0x0107
        /*0c3e*/ 	.byte	0x3f
	.zero		1


	//   ....[45]....
        /*0c40*/ 	.word	0x0000fa10
        /*0c44*/ 	.word	0x00000012
        /*0c48*/ 	.word	0x00034800
        /*0c4c*/ 	.short	0x0101
        /*0c4e*/ 	.byte	0x3f
	.zero		1


	//   ....[46]....
        /*0c50*/ 	.word	0x0000fa30
        /*0c54*/ 	.word	0x00000012
        /*0c58*/ 	.word	0x00034820
        /*0c5c*/ 	.short	0x010a
        /*0c5e*/ 	.byte	0x3f
	.zero		1


	//   ....[47]....
        /*0c60*/ 	.word	0x0000fdf0
        /*0c64*/ 	.word	0x00000003
        /*0c68*/ 	.word	0x00034840
        /*0c6c*/ 	.short	0x010a
        /*0c6e*/ 	.byte	0x3f
	.zero		1


	//   ....[48]....
        /*0c70*/ 	.word	0x00010280
        /*0c74*/ 	.word	0x00000003
        /*0c78*/ 	.word	0x00000060
        /*0c7c*/ 	.short	0x010a
        /*0c7e*/ 	.byte	0x3f
	.zero		1


	//   ....[49]....
        /*0c80*/ 	.word	0x00010910
        /*0c84*/ 	.word	0x00000003
        /*0c88*/ 	.word	0x00034840
        /*0c8c*/ 	.short	0x010a
        /*0c8e*/ 	.byte	0x3f
	.zero		1


	//   ....[50]....
        /*0c90*/ 	.word	0x00010da0
        /*0c94*/ 	.word	0x00000002
        /*0c98*/ 	.word	0x00000060
        /*0c9c*/ 	.short	0x010a
        /*0c9e*/ 	.byte	0x3f
	.zero		1


	//   ....[51]....
        /*0ca0*/ 	.word	0x00011370
        /*0ca4*/ 	.word	0x00000002
        /*0ca8*/ 	.word	0x00034840
        /*0cac*/ 	.short	0x010a
        /*0cae*/ 	.byte	0x3f
	.zero		1


	//   ....[52]....
        /*0cb0*/ 	.word	0x00011800
        /*0cb4*/ 	.word	0x00000002
        /*0cb8*/ 	.word	0x00000060
        /*0cbc*/ 	.short	0x010a
        /*0cbe*/ 	.byte	0x3f
	.zero		1


	//   ....[53]....
        /*0cc0*/ 	.word	0x00011d80
        /*0cc4*/ 	.word	0x00000000
        /*0cc8*/ 	.word	0x00034860
        /*0ccc*/ 	.short	0x010a
        /*0cce*/ 	.byte	0x3f
	.zero		1


	//   ....[54]....
        /*0cd0*/ 	.word	0x000133c0
        /*0cd4*/ 	.word	0x00000000
        /*0cd8*/ 	.word	0x00034820
        /*0cdc*/ 	.short	0x010a
        /*0cde*/ 	.byte	0x3f
	.zero		1


	//   ....[55]....
        /*0ce0*/ 	.word	0x000135b0
        /*0ce4*/ 	.word	0x00000006
        /*0ce8*/ 	.word	0x00000000
        /*0cec*/ 	.short	0x010a
        /*0cee*/ 	.byte	0x3f
	.zero		1


	//   ....[56]....
        /*0cf0*/ 	.word	0x000135e0
        /*0cf4*/ 	.word	0x00000007
        /*0cf8*/ 	.word	0x00000000
        /*0cfc*/ 	.short	0x010a
        /*0cfe*/ 	.byte	0x3f
	.zero		1


	//   ....[57]....
        /*0d00*/ 	.word	0x00013640
        /*0d04*/ 	.word	0x00000004
        /*0d08*/ 	.word	0x00000000
        /*0d0c*/ 	.short	0x010a
        /*0d0e*/ 	.byte	0x3f
	.zero		1


	//   ....[58]....
        /*0d10*/ 	.word	0x00013670
        /*0d14*/ 	.word	0x00000003
        /*0d18*/ 	.word	0x00000000
        /*0d1c*/ 	.short	0x010a
        /*0d1e*/ 	.byte	0x3f
	.zero		1


	//   ....[59]....
        /*0d20*/ 	.word	0x000136e0
        /*0d24*/ 	.word	0x00000003
        /*0d28*/ 	.word	0x00034800
        /*0d2c*/ 	.short	0x010a
        /*0d2e*/ 	.byte	0x3f
	.zero		1


	//   ....[60]....
        /*0d30*/ 	.word	0x00013730
        /*0d34*/ 	.word	0x00000002
        /*0d38*/ 	.word	0x00034830
        /*0d3c*/ 	.short	0x010a
        /*0d3e*/ 	.byte	0x3f
	.zero		1


	//   ....[61]....
        /*0d40*/ 	.word	0x00013790
        /*0d44*/ 	.word	0x00000007
        /*0d48*/ 	.word	0x00034830
        /*0d4c*/ 	.short	0x010a
        /*0d4e*/ 	.byte	0x3f
	.zero		1


	//   ....[62]....
        /*0d50*/ 	.word	0x000137f0
        /*0d54*/ 	.word	0x00000003
        /*0d58*/ 	.word	0x00034850
        /*0d5c*/ 	.short	0x010a
        /*0d5e*/ 	.byte	0x3f
	.zero		1


	//   ....[63]....
        /*0d60*/ 	.word	0x00013850
        /*0d64*/ 	.word	0x00000007
        /*0d68*/ 	.word	0x00034830
        /*0d6c*/ 	.short	0x010a
        /*0d6e*/ 	.byte	0x3f
	.zero		1


	//   ....[64]....
        /*0d70*/ 	.word	0x000138b0
        /*0d74*/ 	.word	0x00000003
        /*0d78*/ 	.word	0x00034850
        /*0d7c*/ 	.short	0x010a
        /*0d7e*/ 	.byte	0x3f
	.zero		1


	//   ....[65]....
        /*0d80*/ 	.word	0x00013910
        /*0d84*/ 	.word	0x00000003
        /*0d88*/ 	.word	0x00034850
        /*0d8c*/ 	.short	0x010a
        /*0d8e*/ 	.byte	0x3f
	.zero		1


	//   ....[66]....
        /*0d90*/ 	.word	0x00013ab0
        /*0d94*/ 	.word	0x00000000
        /*0d98*/ 	.word	0x00034840
        /*0d9c*/ 	.short	0x010a
        /*0d9e*/ 	.byte	0x3f
	.zero		1


	//   ....[67]....
        /*0da0*/ 	.word	0x000146d0
        /*0da4*/ 	.word	0x00000012
        /*0da8*/ 	.word	0x00034820
        /*0dac*/ 	.short	0x010a
        /*0dae*/ 	.byte	0x3f
	.zero		1


	//   ....[68]....
        /*0db0*/ 	.word	0x00014720
        /*0db4*/ 	.word	0x00000003
        /*0db8*/ 	.word	0x00034840
        /*0dbc*/ 	.short	0x010a
        /*0dbe*/ 	.byte	0x3f
	.zero		1


	//   ....[69]....
        /*0dc0*/ 	.word	0x00014770
        /*0dc4*/ 	.word	0x00000003
        /*0dc8*/ 	.word	0x00000060
        /*0dcc*/ 	.short	0x010a
        /*0dce*/ 	.byte	0x3f
	.zero		1


	//   ....[70]....
        /*0dd0*/ 	.word	0x000147c0
        /*0dd4*/ 	.word	0x00000003
        /*0dd8*/ 	.word	0x00034840
        /*0ddc*/ 	.short	0x010a
        /*0dde*/ 	.byte	0x3f
	.zero		1


	//   ....[71]....
        /*0de0*/ 	.word	0x00014810
        /*0de4*/ 	.word	0x00000002
        /*0de8*/ 	.word	0x00000060
        /*0dec*/ 	.short	0x010a
        /*0dee*/ 	.byte	0x3f
	.zero		1


	//   ....[72]....
        /*0df0*/ 	.word	0x00014860
        /*0df4*/ 	.word	0x00000002
        /*0df8*/ 	.word	0x00034840
        /*0dfc*/ 	.short	0x010a
        /*0dfe*/ 	.byte	0x3f
	.zero		1


	//   ....[73]....
        /*0e00*/ 	.word	0x000148b0
        /*0e04*/ 	.word	0x00000002
        /*0e08*/ 	.word	0x00000060
        /*0e0c*/ 	.short	0x010a
        /*0e0e*/ 	.byte	0x3f
	.zero		1


	//   ....[74]....
        /*0e10*/ 	.word	0x00014900
        /*0e14*/ 	.word	0x00000000
        /*0e18*/ 	.word	0x00034860
        /*0e1c*/ 	.short	0x010a
        /*0e1e*/ 	.byte	0x3f
	.zero		1


	//   ....[75]....
        /*0e20*/ 	.word	0x00015470
        /*0e24*/ 	.word	0x00000000
        /*0e28*/ 	.word	0x00034820
        /*0e2c*/ 	.short	0x010a
        /*0e2e*/ 	.byte	0x3f
	.zero		1


	//   ....[76]....
        /*0e30*/ 	.word	0x00015610
        /*0e34*/ 	.word	0x00000006
        /*0e38*/ 	.word	0x00000000
        /*0e3c*/ 	.short	0x010a
        /*0e3e*/ 	.byte	0x3f
	.zero		1


	//   ....[77]....
        /*0e40*/ 	.word	0x00015660
        /*0e44*/ 	.word	0x00000007
        /*0e48*/ 	.word	0x00000000
        /*0e4c*/ 	.short	0x010a
        /*0e4e*/ 	.byte	0x3f
	.zero		1


	//   ....[78]....
        /*0e50*/ 	.word	0x000156b0
        /*0e54*/ 	.word	0x00000004
        /*0e58*/ 	.word	0x00000000
        /*0e5c*/ 	.short	0x010a
        /*0e5e*/ 	.byte	0x3f
	.zero		1


	//----- nvinfo : EIATTR_NUM_MBARRIERS
	.align		4
.L_535:
        /*0e60*/ 	.byte	0x03, 0x38
        /*0e62*/ 	.short	0x0016


	//----- nvinfo : EIATTR_EXIT_INSTR_OFFSETS
	.align		4
        /*0e64*/ 	.byte	0x04, 0x1c
        /*0e66*/ 	.short	(.L_537 - .L_536)


	//   ....[0]....
.L_536:
        /*0e68*/ 	.word	0x00000a30


	//   ....[1]....
        /*0e6c*/ 	.word	0x0000c570


	//   ....[2]....
        /*0e70*/ 	.word	0x000136c0


	//----- nvinfo : EIATTR_MAX_THREADS
	.align		4
.L_537:
        /*0e74*/ 	.byte	0x04, 0x05
        /*0e76*/ 	.short	(.L_539 - .L_538)
.L_538:
        /*0e78*/ 	.word	0x00000180
        /*0e7c*/ 	.word	0x00000001
        /*0e80*/ 	.word	0x00000001


	//----- nvinfo : EIATTR_CRS_STACK_SIZE
	.align		4
.L_539:
        /*0e84*/ 	.byte	0x04, 0x1e
        /*0e86*/ 	.short	(.L_541 - .L_540)
.L_540:
        /*0e88*/ 	.word	0x00000000


	//----- nvinfo : EIATTR_CBANK_PARAM_SIZE
	.align		4
.L_541:
        /*0e8c*/ 	.byte	0x03, 0x19
        /*0e8e*/ 	.short	0x0af0


	//----- nvinfo : EIATTR_PARAM_CBANK
	.align		4
        /*0e90*/ 	.byte	0x04, 0x0a
        /*0e92*/ 	.short	(.L_543 - .L_542)
	.align		4
.L_542:
        /*0e94*/ 	.word	index@(.nv.constant0._ZN7cutlass13device_kernelIN5flash11enable_sm90INS1_16FlashAttnFwdSm90INS1_25CollectiveMainloopFwdSm90ILi2EN4cute5tupleIJNS5_1CILi1EEES8_S8_EEENS6_IJNS7_ILi128EEESA_NS7_ILi192EEEEEELi128ENS_10bfloat16_tEfNS_4arch4Sm90ELb1ELb0ELb0ELb1ELb0ELb0ELb0ELb1ELb1ELb1ELb1ELb0EEENS1_21CollectiveEpilogueFwdINS6_IJSA_SA_SA_EEES9_SD_SF_Li256ELb1ELb1ELb1ELb0EEENS1_36VarlenDynamicPersistentTileSchedulerILi128ELi128ELi256ELi128ELb1ELb1ELb1ELb1ELb1ELb1EEEEEEEEEvNT_6ParamsE)
        /*0e98*/ 	.short	0x0210
        /*0e9a*/ 	.short	0x0af0


	//----- nvinfo : EIATTR_SW_WAR
	.align		4
.L_543:
        /*0e9c*/ 	.byte	0x04, 0x36
        /*0e9e*/ 	.short	(.L_545 - .L_544)
.L_544:
        /*0ea0*/ 	.word	0x00000008
.L_545:


//--------------------- .nv.info._ZN7cutlass13device_kernelIN5flash11enable_sm90INS1_16FlashAttnFwdSm90INS1_25CollectiveMainloopFwdSm90ILi2EN4cute5tupleIJNS5_1CILi1EEES8_S8_EEENS6_IJNS7_ILi128EEESA_NS7_ILi192EEEEEELi128ENS_10bfloat16_tEfNS_4arch4Sm90ELb1ELb0ELb0ELb1ELb0ELb1ELb0ELb1ELb1ELb1ELb1ELb0EEENS1_21CollectiveEpilogueFwdINS6_IJSA_SA_SA_EEES9_SD_SF_Li256ELb1ELb1ELb1ELb0EEENS1_36VarlenDynamicPersistentTileSchedulerILi128ELi128ELi256ELi128ELb1ELb1ELb1ELb1ELb1ELb1EEEEEEEEEvNT_6ParamsE --------------------------
	.section	.nv.info._ZN7cutlass13device_kernelIN5flash11enable_sm90INS1_16FlashAttnFwdSm90INS1_25CollectiveMainloopFwdSm90ILi2EN4cute5tupleIJNS5_1CILi1EEES8_S8_EEENS6_IJNS7_ILi128EEESA_NS7_ILi192EEEEEELi128ENS_10bfloat16_tEfNS_4arch4Sm90ELb1ELb0ELb0ELb1ELb0ELb1ELb0ELb1ELb1ELb1ELb1ELb0EEENS1_21CollectiveEpilogueFwdINS6_IJSA_SA_SA_EEES9_SD_SF_Li256ELb1ELb1ELb1ELb0EEENS1_36VarlenDynamicPersistentTileSchedulerILi128ELi128ELi256ELi128ELb1ELb1ELb1ELb1ELb1ELb1EEEEEEEEEvNT_6ParamsE,"",@"SHT_CUDA_INFO"
	.sectionflags	@""
	.align	4


	//----- nvinfo : EIATTR_CUDA_API_VERSION
	.align		4
        /*0000*/ 	.byte	0x04, 0x37
        /*0002*/ 	.short	(.L_547 - .L_546)
.L_546:
        /*0004*/ 	.word	0x00000082


	//----- nvinfo : EIATTR_KPARAM_INFO
	.align		4
.L_547:
        /*0008*/ 	.byte	0x04, 0x17
        /*000a*/ 	.short	(.L_549 - .L_548)
.L_548:
        /*000c*/ 	.word	0x00000000
        /*0010*/ 	.short	0x0000
        /*0012*/ 	.short	0x0070
        /*0014*/ 	.byte	0x00, 0xf0, 0x01, 0x2a


	//----- nvinfo : EIATTR_SPARSE_MMA_MASK
	.align		4
.L_549:
        /*0018*/ 	.byte	0x03, 0x50
        /*001a*/ 	.short	0x0000


	//----- nvinfo : EIATTR_MAXREG_COUNT
	.align		4
        /*001c*/ 	.byte	0x03, 0x1b
        /*001e*/ 	.short	0x00a8


	//----- nvinfo : EIATTR_NUM_BARRIERS
	.align		4
        /*0020*/ 	.byte	0x02, 0x4c
        /*0022*/ 	.byte	0x10
	.zero		1


	//----- nvinfo : EIATTR_EXTERNS
	.align		4
        /*0024*/ 	.byte	0x04, 0x0f
        /*0026*/ 	.short	(.L_551 - .L_550)


	//   ....[0]....
	.align		4
.L_550:
        /*0028*/ 	.word	index@(__assertfail)


	//----- nvinfo : EIATTR_ANNOTATIONS
	.align		4
.L_551:
        /*002c*/ 	.byte	0x04, 0x55
        /*002e*/ 	.short	(.L_553 - .L_552)


	//   ....[0]....
.L_552:
        /* <DEDUP_REMOVED lines=136> */


	//----- nvinfo : EIATTR_MERCURY_ISA_VERSION
	.align		4
.L_553:
        /*0898*/ 	.byte	0x03, 0x5f
        /*089a*/ 	.short	0x0101


	//----- nvinfo : EIATTR_UNUSED_LOAD_BYTE_OFFSET
	.align		4
        /*089c*/ 	.byte	0x04, 0x44
        /*089e*/ 	.short	(.L_555 - .L_554)


	//   ....[0]....
.L_554:
        /*08a0*/ 	.word	0x00000ab0
        /*08a4*/ 	.word	0x0000fff0


	//   ....[1]....
        /*08a8*/ 	.word	0x0001b7c0
        /*08ac*/ 	.word	0x0000fff0


	//----- nvinfo : EIATTR_INT_WARP_WIDE_INSTR_OFFSETS
	.align		4
.L_555:
        /*08b0*/ 	.byte	0x04, 0x31
        /*08b2*/ 	.short	(.L_557 - .L_556)


	//   ....[0]....
.L_556:
        /*08b4*/ 	.word	0x00000190


	//   ....[1]....
        /*08b8*/ 	.word	0x000001d0


	//   ....[2]....
        /*08bc*/ 	.word	0x00000240


	//   ....[3]....
        /*08c0*/ 	.word	0x00021a80


	//   ....[4]....
        /*08c4*/ 	.word	0x00021b10


	//   ....[5]....
        /*08c8*/ 	.word	0x000255b0


	//   ....[6]....
        /*08cc*/ 	.word	0x00025610


	//----- nvinfo : EIATTR_COOP_GROUP_MASK_REGIDS
	.align		4
.L_557:
        /*08d0*/ 	.byte	0x04, 0x29
        /*08d2*/ 	.short	(.L_559 - .L_558)


	//   ....[0]....
.L_558:
        /*08d4*/ 	.word	0xffffffff


	//   ....[1]....
        /*08d8*/ 	.word	0xffffffff


	//   ....[2]....
        /*08dc*/ 	.word	0xffffffff


	//   ....[3]....
        /*08e0*/ 	.word	0xffffffff


	//   ....[4]....
        /*08e4*/ 	.word	0xffffffff


	//   ....[5]....
        /*08e8*/ 	.word	0xffffffff


	//   ....[6]....
        /*08ec*/ 	.word	0xffffffff


	//   ....[7]....
        /*08f0*/ 	.word	0xffffffff


	//   ....[8]....
        /*08f4*/ 	.word	0xffffffff


	//   ....[9]....
        /*08f8*/ 	.word	0xffffffff


	//   ....[10]....
        /*08fc*/ 	.word	0xffffffff


	//   ....[11]....
        /*0900*/ 	.word	0xffffffff


	//   ....[12]....
        /*0904*/ 	.word	0xffffffff


	//   ....[13]....
        /*0908*/ 	.word	0xffffffff


	//   ....[14]....
        /*090c*/ 	.word	0xffffffff


	//   ....[15]....
        /*0910*/ 	.word	0xffffffff


	//   ....[16]....
        /*0914*/ 	.word	0xffffffff


	//   ....[17]....
        /*0918*/ 	.word	0xffffffff


	//   ....[18]....
        /*091c*/ 	.word	0xffffffff


	//   ....[19]....
        /*0920*/ 	.word	0xffffffff


	//   ....[20]....
        /*0924*/ 	.word	0xffffffff


	//   ....[21]....
        /*0928*/ 	.word	0xffffffff


	//   ....[22]....
        /*092c*/ 	.word	0xffffffff


	//   ....[23]....
        /*0930*/ 	.word	0xffffffff


	//   ....[24]....
        /*0934*/ 	.word	0xffffffff


	//   ....[25]....
        /*0938*/ 	.word	0xffffffff


	//   ....[26]....
        /*093c*/ 	.word	0xffffffff


	//   ....[27]....
        /*0940*/ 	.word	0xffffffff


	//   ....[28]....
        /*0944*/ 	.word	0xffffffff


	//   ....[29]....
        /*0948*/ 	.word	0xffffffff


	//   ....[30]....
        /*094c*/ 	.word	0xffffffff


	//   ....[31]....
        /*0950*/ 	.word	0xffffffff


	//   ....[32]....
        /*0954*/ 	.word	0xffffffff


	//   ....[33]....
        /*0958*/ 	.word	0xffffffff


	//   ....[34]....
        /*095c*/ 	.word	0xffffffff


	//   ....[35]....
        /*0960*/ 	.word	0xffffffff


	//   ....[36]....
        /*0964*/ 	.word	0xffffffff


	//   ....[37]....
        /*0968*/ 	.word	0xffffffff


	//   ....[38]....
        /*096c*/ 	.word	0xffffffff


	//   ....[39]....
        /*0970*/ 	.word	0xffffffff


	//   ....[40]....
        /*0974*/ 	.word	0xffffffff


	//   ....[41]....
        /*0978*/ 	.word	0xffffffff


	//   ....[42]....
        /*097c*/ 	.word	0xffffffff


	//   ....[43]....
        /*0980*/ 	.word	0xffffffff


	//   ....[44]....
        /*0984*/ 	.word	0xffffffff


	//   ....[45]....
        /*0988*/ 	.word	0xffffffff


	//   ....[46]....
        /*098c*/ 	.word	0xffffffff


	//   ....[47]....
        /*0990*/ 	.word	0xffffffff


	//   ....[48]....
        /*0994*/ 	.word	0xffffffff


	//   ....[49]....
        /*0998*/ 	.word	0xffffffff


	//   ....[50]....
        /*099c*/ 	.word	0xffffffff


	//   ....[51]....
        /*09a0*/ 	.word	0xffffffff


	//   ....[52]....
        /*09a4*/ 	.word	0xffffffff


	//   ....[53]....
        /*09a8*/ 	.word	0xffffffff


	//   ....[54]....
        /*09ac*/ 	.word	0xffffffff


	//   ....[55]....
        /*09b0*/ 	.word	0xffffffff


	//   ....[56]....
        /*09b4*/ 	.word	0xffffffff


	//   ....[57]....
        /*09b8*/ 	.word	0xffffffff


	//   ....[58]....
        /*09bc*/ 	.word	0xffffffff


	//   ....[59]....
        /*09c0*/ 	.word	0xffffffff


	//   ....[60]....
        /*09c4*/ 	.word	0xffffffff


	//   ....[61]....
        /*09c8*/ 	.word	0xffffffff


	//   ....[62]....
        /*09cc*/ 	.word	0xffffffff


	//   ....[63]....
        /*09d0*/ 	.word	0xffffffff


	//   ....[64]....
        /*09d4*/ 	.word	0xffffffff


	//   ....[65]....
        /*09d8*/ 	.word	0xffffffff


	//   ....[66]....
        /*09dc*/ 	.word	0xffffffff


	//   ....[67]....
        /*09e0*/ 	.word	0xffffffff


	//   ....[68]....
        /*09e4*/ 	.word	0xffffffff


	//   ....[69]....
        /*09e8*/ 	.word	0xffffffff


	//   ....[70]....
        /*09ec*/ 	.word	0xffffffff


	//   ....[71]....
        /*09f0*/ 	.word	0xffffffff


	//   ....[72]....
        /*09f4*/ 	.word	0xffffffff


	//   ....[73]....
        /*09f8*/ 	.word	0xffffffff


	//   ....[74]....
        /*09fc*/ 	.word	0xffffffff


	//   ....[75]....
        /*0a00*/ 	.word	0xffffffff


	//   ....[76]....
        /*0a04*/ 	.word	0xffffffff


	//   ....[77]....
        /*0a08*/ 	.word	0xffffffff


	//   ....[78]....
        /*0a0c*/ 	.word	0xffffffff


	//   ....[79]....
        /*0a10*/ 	.word	0xffffffff


	//   ....[80]....
        /*0a14*/ 	.word	0xffffffff


	//   ....[81]....
        /*0a18*/ 	.word	0xffffffff


	//   ....[82]....
        /*0a1c*/ 	.word	0xffffffff


	//   ....[83]....
        /*0a20*/ 	.word	0xffffffff


	//   ....[84]....
        /*0a24*/ 	.word	0xffffffff


	//   ....[85]....
        /*0a28*/ 	.word	0xffffffff


	//   ....[86]....
        /*0a2c*/ 	.word	0xffffffff


	//   ....[87]....
        /*0a30*/ 	.word	0xffffffff


	//   ....[88]....
        /*0a34*/ 	.word	0xffffffff


	//   ....[89]....
        /*0a38*/ 	.word	0xffffffff


	//   ....[90]....
        /*0a3c*/ 	.word	0xffffffff


	//   ....[91]....
        /*0a40*/ 	.word	0xffffffff


	//   ....[92]....
        /*0a44*/ 	.word	0xffffffff


	//   ....[93]....
        /*0a48*/ 	.word	0xffffffff


	//   ....[94]....
        /*0a4c*/ 	.word	0xffffffff


	//   ....[95]....
        /*0a50*/ 	.word	0xffffffff


	//   ....[96]....
        /*0a54*/ 	.word	0xffffffff


	//   ....[97]....
        /*0a58*/ 	.word	0xffffffff


	//   ....[98]....
        /*0a5c*/ 	.word	0xffffffff


	//   ....[99]....
        /*0a60*/ 	.word	0xffffffff


	//   ....[100]....
        /*0a64*/ 	.word	0xffffffff


	//   ....[101]....
        /*0a68*/ 	.word	0xffffffff


	//   ....[102]....
        /*0a6c*/ 	.word	0xffffffff


	//   ....[103]....
        /*0a70*/ 	.word	0xffffffff


	//   ....[104]....
        /*0a74*/ 	.word	0xffffffff


	//   ....[105]....
        /*0a78*/ 	.word	0xffffffff


	//   ....[106]....
        /*0a7c*/ 	.word	0xffffffff


	//   ....[107]....
        /*0a80*/ 	.word	0xffffffff


	//   ....[108]....
        /*0a84*/ 	.word	0xffffffff


	//   ....[109]....
        /*0a88*/ 	.word	0xffffffff


	//   ....[110]....
        /*0a8c*/ 	.word	0xffffffff


	//   ....[111]....
        /*0a90*/ 	.word	0xffffffff


	//   ....[112]....
        /*0a94*/ 	.word	0xffffffff


	//   ....[113]....
        /*0a98*/ 	.word	0xffffffff


	//   ....[114]....
        /*0a9c*/ 	.word	0xffffffff


	//   ....[115]....
        /*0aa0*/ 	.word	0xffffffff


	//   ....[116]....
        /*0aa4*/ 	.word	0xffffffff


	//   ....[117]....
        /*0aa8*/ 	.word	0xffffffff


	//   ....[118]....
        /*0aac*/ 	.word	0xffffffff


	//   ....[119]....
        /*0ab0*/ 	.word	0xffffffff


	//   ....[120]....
        /*0ab4*/ 	.word	0xffffffff


	//   ....[121]....
        /*0ab8*/ 	.word	0xffffffff


	//   ....[122]....
        /*0abc*/ 	.word	0x0500000f


	//   ....[123]....
        /*0ac0*/ 	.word	0x0500000f


	//   ....[124]....
        /*0ac4*/ 	.word	0x0500000f


	//   ....[125]....
        /*0ac8*/ 	.word	0x0500000f


	//   ....[126]....
        /*0acc*/ 	.word	0x0500000f


	//   ....[127]....
        /*0ad0*/ 	.word	0x0500000f


	//   ....[128]....
        /*0ad4*/ 	.word	0x0500000f


	//   ....[129]....
        /*0ad8*/ 	.word	0x0500000f


	//   ....[130]....
        /*0adc*/ 	.word	0x0500000f


	//   ....[131]....
        /*0ae0*/ 	.word	0x0500000f


	//   ....[132]....
        /*0ae4*/ 	.word	0x0500000f


	//   ....[133]....
        /*0ae8*/ 	.word	0x0500000f


	//   ....[134]....
        /*0aec*/ 	.word	0x0500000f


	//   ....[135]....
        /*0af0*/ 	.word	0x0500000f


	//   ....[136]....
        /*0af4*/ 	.word	0x0500000f


	//   ....[137]....
        /*0af8*/ 	.word	0x0500000f


	//   ....[138]....
        /*0afc*/ 	.word	0x0500000f


	//   ....[139]....
        /*0b00*/ 	.word	0x0500000f


	//   ....[140]....
        /*0b04*/ 	.word	0x0500000f


	//   ....[141]....
        /*0b08*/ 	.word	0x0500000f


	//   ....[142]....
        /*0b0c*/ 	.word	0x0500000f


	//   ....[143]....
        /*0b10*/ 	.word	0x0500000f


	//   ....[144]....
        /*0b14*/ 	.word	0x0500000f


	//   ....[145]....
        /*0b18*/ 	.word	0x0500000f


	//   ....[146]....
        /*0b1c*/ 	.word	0x0500000f


	//   ....[147]....
        /*0b20*/ 	.word	0x0500000f


	//   ....[148]....
        /*0b24*/ 	.word	0x0500000f


	//   ....[149]....
        /*0b28*/ 	.word	0x0500000f


	//   ....[150]....
        /*0b2c*/ 	.word	0x0500000f


	//   ....[151]....
        /*0b30*/ 	.word	0x0500000f


	//   ....[152]....
        /*0b34*/ 	.word	0x0500000f


	//   ....[153]....
        /*0b38*/ 	.word	0x0500000f


	//   ....[154]....
        /*0b3c*/ 	.word	0x0500000f


	//   ....[155]....
        /*0b40*/ 	.word	0x0500000f


	//   ....[156]....
        /*0b44*/ 	.word	0x0500000f


	//   ....[157]....
        /*0b48*/ 	.word	0x0500000f


	//   ....[158]....
        /*0b4c*/ 	.word	0x0500000f


	//   ....[159]....
        /*0b50*/ 	.word	0x0500000f


	//   ....[160]....
        /*0b54*/ 	.word	0x0500000f


	//   ....[161]....
        /*0b58*/ 	.word	0x0500000f


	//   ....[162]....
        /*0b5c*/ 	.word	0x0500000f


	//   ....[163]....
        /*0b60*/ 	.word	0x0500000f


	//   ....[164]....
        /*0b64*/ 	.word	0x0500000f


	//   ....[165]....
        /*0b68*/ 	.word	0x0500000f


	//   ....[166]....
        /*0b6c*/ 	.word	0x0500000f


	//   ....[167]....
        /*0b70*/ 	.word	0x0500000f


	//   ....[168]....
        /*0b74*/ 	.word	0x0500000f


	//   ....[169]....
        /*0b78*/ 	.word	0x0500000f


	//   ....[170]....
        /*0b7c*/ 	.word	0x0500000f


	//   ....[171]....
        /*0b80*/ 	.word	0x0500000f


	//   ....[172]....
        /*0b84*/ 	.word	0x0500000f


	//   ....[173]....
        /*0b88*/ 	.word	0x0500000f


	//   ....[174]....
        /*0b8c*/ 	.word	0x0500000f


	//----- nvinfo : EIATTR_COOP_GROUP_INSTR_OFFSETS
	.align		4
.L_559:
        /*0b90*/ 	.byte	0x04, 0x28
        /*0b92*/ 	.short	(.L_561 - .L_560)


	//   ....[0]....
.L_560:
        /*0b94*/ 	.word	0x00000060


	//   ....[1]....
        /*0b98*/ 	.word	0x000001a0


	//   ....[2]....
        /*0b9c*/ 	.word	0x000001f0


	//   ....[3]....
        /*0ba0*/ 	.word	0x00000420


	//   ....[4]....
        /*0ba4*/ 	.word	0x00000580


	//   ....[5]....
        /*0ba8*/ 	.word	0x000006a0


	//   ....[6]....
        /*0bac*/ 	.word	0x00000800


	//   ....[7]....
        /*0bb0*/ 	.word	0x0000b500


	//   ....[8]....
        /*0bb4*/ 	.word	0x0000bc00


	//   ....[9]....
        /*0bb8*/ 	.word	0x0000bc10


	//   ....[10]....
        /*0bbc*/ 	.word	0x0000bc20


	//   ....[11]....
        /*0bc0*/ 	.word	0x0000bc30


	//   ....[12]....
        /*0bc4*/ 	.word	0x0000c4a0


	//   ....[13]....
        /*0bc8*/ 	.word	0x0000c4b0


	//   ....[14]....
        /*0bcc*/ 	.word	0x0000c4c0


	//   ....[15]....
        /*0bd0*/ 	.word	0x0000c4d0


	//   ....[16]....
        /*0bd4*/ 	.word	0x0000f5f0


	//   ....[17]....
        /*0bd8*/ 	.word	0x0000f600


	//   ....[18]....
        /*0bdc*/ 	.word	0x0000f610


	//   ....[19]....
        /*0be0*/ 	.word	0x0000f620


	//   ....[20]....
        /*0be4*/ 	.word	0x0000fc90


	//   ....[21]....
        /*0be8*/ 	.word	0x0000fca0


	//   ....[22]....
        /*0bec*/ 	.word	0x0000fcb0


	//   ....[23]....
        /*0bf0*/ 	.word	0x0000fcc0


	//   ....[24]....
        /*0bf4*/ 	.word	0x00013260


	//   ....[25]....
        /*0bf8*/ 	.word	0x000139e0


	//   ....[26]....
        /*0bfc*/ 	.word	0x00013f50


	//   ....[27]....
        /*0c00*/ 	.word	0x00013fe0


	//   ....[28]....
        /*0c04*/ 	.word	0x00014960


	//   ....[29]....
        /*0c08*/ 	.word	0x000149f0


	//   ....[30]....
        /*0c0c*/ 	.word	0x00016460


	//   ....[31]....
        /*0c10*/ 	.word	0x00016480


	//   ....[32]....
        /*0c14*/ 	.word	0x00016cb0


	//   ....[33]....
        /*0c18*/ 	.word	0x00017200


	//   ....[34]....
        /*0c1c*/ 	.word	0x00017270


	//   ....[35]....
        /*0c20*/ 	.word	0x00017310


	//   ....[36]....
        /*0c24*/ 	.word	0x00019420


	//   ....[37]....
        /*0c28*/ 	.word	0x000194b0


	//   ....[38]....
        /*0c2c*/ 	.word	0x00019ba0


	//   ....[39]....
        /*0c30*/ 	.word	0x00019c00


	//   ....[40]....
        /*0c34*/ 	.word	0x0001b110


	//   ....[41]....
        /*0c38*/ 	.word	0x0001b190


	//   ....[42]....
        /*0c3c*/ 	.word	0x0001b1a0


	//   ....[43]....
        /*0c40*/ 	.word	0x0001b1d0


	//   ....[44]....
        /*0c44*/ 	.word	0x0001c260


	//   ....[45]....
        /*0c48*/ 	.word	0x0001c270


	//   ....[46]....
        /*0c4c*/ 	.word	0x0001c280


	//   ....[47]....
        /*0c50*/ 	.word	0x0001c290


	//   ....[48]....
        /*0c54*/ 	.word	0x0001c9a0


	//   ....[49]....
        /*0c58*/ 	.word	0x0001c9e0


	//   ....[50]....
        /*0c5c*/ 	.word	0x0001cac0


	//   ....[51]....
        /*0c60*/ 	.word	0x0001cae0


	//   ....[52]....
        /*0c64*/ 	.word	0x0001cba0


	//   ....[53]....
        /*0c68*/ 	.word	0x0001cbc0


	//   ....[54]....
        /*0c6c*/ 	.word	0x0001cc90


	//   ....[55]....
        /*0c70*/ 	.word	0x0001ccb0


	//   ....[56]....
        /*0c74*/ 	.word	0x0001d120


	//   ....[57]....
        /*0c78*/ 	.word	0x0001d140


	//   ....[58]....
        /*0c7c*/ 	.word	0x0001d580


	//   ....[59]....
        /*0c80*/ 	.word	0x0001d590


	//   ....[60]....
        /*0c84*/ 	.word	0x0001e1f0


	//   ....[61]....
        /*0c88*/ 	.word	0x0001e210


	//   ....[62]....
        /*0c8c*/ 	.word	0x0001e2d0


	//   ....[63]....
        /*0c90*/ 	.word	0x0001e2f0


	//   ....[64]....
        /*0c94*/ 	.word	0x0001e3b0


	//   ....[65]....
        /*0c98*/ 	.word	0x0001e3d0


	//   ....[66]....
        /*0c9c*/ 	.word	0x0001e4a0


	//   ....[67]....
        /*0ca0*/ 	.word	0x0001e4c0


	//   ....[68]....
        /*0ca4*/ 	.word	0x0001e610


	//   ....[69]....
        /*0ca8*/ 	.word	0x0001e840


	//   ....[70]....
        /*0cac*/ 	.word	0x0001e870


	//   ....[71]....
        /*0cb0*/ 	.word	0x0001e8a0


	//   ....[72]....
        /*0cb4*/ 	.word	0x0001e8d0


	//   ....[73]....
        /*0cb8*/ 	.word	0x0001e900


	//   ....[74]....
        /*0cbc*/ 	.word	0x0001e930


	//   ....[75]....
        /*0cc0*/ 	.word	0x0001ead0


	//   ....[76]....
        /*0cc4*/ 	.word	0x0001eb00


	//   ....[77]....
        /*0cc8*/ 	.word	0x0001eb30


	//   ....[78]....
        /*0ccc*/ 	.word	0x0001eb60


	//   ....[79]....
        /*0cd0*/ 	.word	0x0001eb90


	//   ....[80]....
        /*0cd4*/ 	.word	0x0001ebc0


	//   ....[81]....
        /*0cd8*/ 	.word	0x0001ec60


	//   ....[82]....
        /*0cdc*/ 	.word	0x0001ec90


	//   ....[83]....
        /*0ce0*/ 	.word	0x0001eca0


	//   ....[84]....
        /*0ce4*/ 	.word	0x0001ecd0


	//   ....[85]....
        /*0ce8*/ 	.word	0x000203b0


	//   ....[86]....
        /*0cec*/ 	.word	0x00022060


	//   ....[87]....
        /*0cf0*/ 	.word	0x00022c70


	//   ....[88]....
        /*0cf4*/ 	.word	0x00022c80


	//   ....[89]....
        /*0cf8*/ 	.word	0x00022d40


	//   ....[90]....
        /*0cfc*/ 	.word	0x00022d50


	//   ....[91]....
        /*0d00*/ 	.word	0x00022df0


	//   ....[92]....
        /*0d04*/ 	.word	0x00022e00


	//   ....[93]....
        /*0d08*/ 	.word	0x00022ea0


	//   ....[94]....
        /*0d0c*/ 	.word	0x00022eb0


	//   ....[95]....
        /*0d10*/ 	.word	0x00022f50


	//   ....[96]....
        /*0d14*/ 	.word	0x00022f60


	//   ....[97]....
        /*0d18*/ 	.word	0x00023000


	//   ....[98]....
        /*0d1c*/ 	.word	0x00023010


	//   ....[99]....
        /*0d20*/ 	.word	0x000230b0


	//   ....[100]....
        /*0d24*/ 	.word	0x000230c0


	//   ....[101]....
        /*0d28*/ 	.word	0x00023110


	//   ....[102]....
        /*0d2c*/ 	.word	0x00023150


	//   ....[103]....
        /*0d30*/ 	.word	0x00025d40


	//   ....[104]....
        /*0d34*/ 	.word	0x00025d60


	//   ....[105]....
        /*0d38*/ 	.word	0x00025dc0


	//   ....[106]....
        /*0d3c*/ 	.word	0x00025df0


	//   ....[107]....
        /*0d40*/ 	.word	0x00025e20


	//   ....[108]....
        /*0d44*/ 	.word	0x00025e50


	//   ....[109]....
        /*0d48*/ 	.word	0x00025e80


	//   ....[110]....
        /*0d4c*/ 	.word	0x00025eb0


	//   ....[111]....
        /*0d50*/ 	.word	0x00026080


	//   ....[112]....
        /*0d54*/ 	.word	0x000260b0


	//   ....[113]....
        /*0d58*/ 	.word	0x000260e0


	//   ....[114]....
        /*0d5c*/ 	.word	0x00026110


	//   ....[115]....
        /*0d60*/ 	.word	0x00026140


	//   ....[116]....
        /*0d64*/ 	.word	0x00026170


	//   ....[117]....
        /*0d68*/ 	.word	0x00026240


	//   ....[118]....
        /*0d6c*/ 	.word	0x00026260


	//   ....[119]....
        /*0d70*/ 	.word	0x00026270


	//   ....[120]....
        /*0d74*/ 	.word	0x000262f0


	//   ....[121]....
        /*0d78*/ 	.word	0x00026e20


	//   ....[122]....
        /*0d7c*/ 	.word	0x00027260


	//   ....[123]....
        /*0d80*/ 	.word	0x000272f0


	//   ....[124]....
        /*0d84*/ 	.word	0x00027340


	//   ....[125]....
        /*0d88*/ 	.word	0x00027390


	//   ....[126]....
        /*0d8c*/ 	.word	0x00027430


	//   ....[127]....
        /*0d90*/ 	.word	0x000274c0


	//   ....[128]....
        /*0d94*/ 	.word	0x00027510


	//   ....[129]....
        /*0d98*/ 	.word	0x00027560


	//   ....[130]....
        /*0d9c*/ 	.word	0x00027650


	//   ....[131]....
        /*0da0*/ 	.word	0x000276e0


	//   ....[132]....
        /*0da4*/ 	.word	0x00027740


	//   ....[133]....
        /*0da8*/ 	.word	0x000277a0


	//   ....[134]....
        /*0dac*/ 	.word	0x00027830


	//   ....[135]....
        /*0db0*/ 	.word	0x000278c0


	//   ....[136]....
        /*0db4*/ 	.word	0x00027910


	//   ....[137]....
        /*0db8*/ 	.word	0x00027960


	//   ....[138]....
        /*0dbc*/ 	.word	0x00027c60


	//   ....[139]....
        /*0dc0*/ 	.word	0x00027f50


	//   ....[140]....
        /*0dc4*/ 	.word	0x000280d0


	//   ....[141]....
        /*0dc8*/ 	.word	0x00028120


	//   ....[142]....
        /*0dcc*/ 	.word	0x000281f0


	//   ....[143]....
        /*0dd0*/ 	.word	0x00028300


	//   ....[144]....
        /*0dd4*/ 	.word	0x00028360


	//   ....[145]....
        /*0dd8*/ 	.word	0x00028470


	//   ....[146]....
        /*0ddc*/ 	.word	0x000284d0


	//   ....[147]....
        /*0de0*/ 	.word	0x000285e0


	//   ....[148]....
        /*0de4*/ 	.word	0x00028640


	//   ....[149]....
        /*0de8*/ 	.word	0x00028750


	//   ....[150]....
        /*0dec*/ 	.word	0x000287b0


	//   ....[151]....
        /*0df0*/ 	.word	0x000288c0


	//   ....[152]....
        /*0df4*/ 	.word	0x00028920


	//   ....[153]....
        /*0df8*/ 	.word	0x00028a30


	//   ....[154]....
        /*0dfc*/ 	.word	0x00028a90


	//   ....[155]....
        /*0e00*/ 	.word	0x00028b70


	//   ....[156]....
        /*0e04*/ 	.word	0x00028ee0


	//   ....[157]....
        /*0e08*/ 	.word	0x00028f90


	//   ....[158]....
        /*0e0c*/ 	.word	0x00029110


	//   ....[159]....
        /*0e10*/ 	.word	0x000291a0


	//   ....[160]....
        /*0e14*/ 	.word	0x00029220


	//   ....[161]....
        /*0e18*/ 	.word	0x000292a0


	//   ....[162]....
        /*0e1c*/ 	.word	0x00029320


	//   ....[163]....
        /*0e20*/ 	.word	0x000293b0


	//   ....[164]....
        /*0e24*/ 	.word	0x00029450


	//   ....[165]....
        /*0e28*/ 	.word	0x00029520


	//   ....[166]....
        /*0e2c*/ 	.word	0x000295a0


	//   ....[167]....
        /*0e30*/ 	.word	0x00029620


	//   ....[168]....
        /*0e34*/ 	.word	0x000296a0


	//   ....[169]....
        /*0e38*/ 	.word	0x00029730


	//   ....[170]....
        /*0e3c*/ 	.word	0x000297b0


	//   ....[171]....
        /*0e40*/ 	.word	0x00029860


	//   ....[172]....
        /*0e44*/ 	.word	0x000298b0


	//   ....[173]....
        /*0e48*/ 	.word	0x00029970


	//   ....[174]....
        /*0e4c*/ 	.word	0x00029aa0


	//----- nvinfo : EIATTR_REG_RECONFIG
	.align		4
.L_561:
        /*0e50*/ 	.byte	0x01, 0x54
	.zero		2


	//----- nvinfo : EIATTR_SYSCALL_OFFSETS
	.align		4
        /*0e54*/ 	.byte	0x04, 0x46
        /*0e56*/ 	.short	(.L_563 - .L_562)


	//   ....[0]....
.L_562:
        /*0e58*/ 	.word	0x00002010


	//   ....[1]....
        /*0e5c*/ 	.word	0x00002160


	//   ....[2]....
        /*0e60*/ 	.word	0x0000b6b0


	//   ....[3]....
        /*0e64*/ 	.word	0x0000b9a0


	//   ....[4]....
        /*0e68*/ 	.word	0x00021c80


	//   ....[5]....
        /*0e6c*/ 	.word	0x00021dd0


	//   ....[6]....
        /*0e70*/ 	.word	0x00021ec0


	//   ....[7]....
        /*0e74*/ 	.word	0x00022820


	//----- nvinfo : EIATTR_MBARRIER_INSTR_OFFSETS
	.align		4
.L_563:
        /*0e78*/ 	.byte	0x04, 0x39
        /*0e7a*/ 	.short	(.L_565 - .L_564)


	//   ....[0]....
.L_564:
        /*0e7c*/ 	.word	0x000002d0
        /*0e80*/ 	.word	0x000000ff
        /*0e84*/ 	.word	0x00034800
        /*0e88*/ 	.short	0x0100
        /*0e8a*/ 	.byte	0x08
	.zero		1


	//   ....[1]....
        /*0e8c*/ 	.word	0x000002e0
        /*0e90*/ 	.word	0x000000ff
        /*0e94*/ 	.word	0x00034820
        /*0e98*/ 	.short	0x0100
        /*0e9a*/ 	.byte	0x08
	.zero		1


	//   ....[2]....
        /*0e9c*/ 	.word	0x000003d0
        /*0ea0*/ 	.word	0x000000ff
        /*0ea4*/ 	.word	0x00034830
        /*0ea8*/ 	.short	0x0100
        /*0eaa*/ 	.byte	0x08
	.zero		1


	//   ....[3]....
        /*0eac*/ 	.word	0x000003e0
        /*0eb0*/ 	.word	0x000000ff
        /*0eb4*/ 	.word	0x00034840
        /*0eb8*/ 	.short	0x0100
        /*0eba*/ 	.byte	0x08
	.zero		1


	//   ....[4]....
        /*0ebc*/ 	.word	0x000003f0
        /*0ec0*/ 	.word	0x000000ff
        /*0ec4*/ 	.word	0x00034838
        /*0ec8*/ 	.short	0x0100
        /*0eca*/ 	.byte	0x08
	.zero		1


	//   ....[5]....
        /*0ecc*/ 	.word	0x00000400
        /*0ed0*/ 	.word	0x000000ff
        /*0ed4*/ 	.word	0x00034848
        /*0ed8*/ 	.short	0x0100
        /*0eda*/ 	.byte	0x08
	.zero		1


	//   ....[6]....
        /*0edc*/ 	.word	0x00000530
        /*0ee0*/ 	.word	0x000000ff
        /*0ee4*/ 	.word	0x00034850
        /*0ee8*/ 	.short	0x0100
        /*0eea*/ 	.byte	0x08
	.zero		1


	//   ....[7]....
        /*0eec*/ 	.word	0x00000540
        /*0ef0*/ 	.word	0x000000ff
        /*0ef4*/ 	.word	0x00034860
        /*0ef8*/ 	.short	0x0100
        /*0efa*/ 	.byte	0x08
	.zero		1


	//   ....[8]....
        /*0efc*/ 	.word	0x00000550
        /*0f00*/ 	.word	0x000000ff
        /*0f04*/ 	.word	0x00034858
        /*0f08*/ 	.short	0x0100
        /*0f0a*/ 	.byte	0x08
	.zero		1


	//   ....[9]....
        /*0f0c*/ 	.word	0x00000560
        /*0f10*/ 	.word	0x000000ff
        /*0f14*/ 	.word	0x00034868
        /*0f18*/ 	.short	0x0100
        /*0f1a*/ 	.byte	0x08
	.zero		1


	//   ....[10]....
        /*0f1c*/ 	.word	0x00000650
        /*0f20*/ 	.word	0x000000ff
        /*0f24*/ 	.word	0x00034870
        /*0f28*/ 	.short	0x0100
        /*0f2a*/ 	.byte	0x06
	.zero		1


	//   ....[11]....
        /*0f2c*/ 	.word	0x00000660
        /*0f30*/ 	.word	0x000000ff
        /*0f34*/ 	.word	0x00034880
        /*0f38*/ 	.short	0x0100
        /*0f3a*/ 	.byte	0x06
	.zero		1


	//   ....[12]....
        /*0f3c*/ 	.word	0x00000670
        /*0f40*/ 	.word	0x000000ff
        /*0f44*/ 	.word	0x00034878
        /*0f48*/ 	.short	0x0100
        /*0f4a*/ 	.byte	0x06
	.zero		1


	//   ....[13]....
        /*0f4c*/ 	.word	0x00000680
        /*0f50*/ 	.word	0x000000ff
        /*0f54*/ 	.word	0x00034888
        /*0f58*/ 	.short	0x0100
        /*0f5a*/ 	.byte	0x06
	.zero		1


	//   ....[14]....
        /*0f5c*/ 	.word	0x000007b0
        /*0f60*/ 	.word	0x000000ff
        /*0f64*/ 	.word	0x00034890
        /*0f68*/ 	.short	0x0100
        /*0f6a*/ 	.byte	0x08
	.zero		1


	//   ....[15]....
        /*0f6c*/ 	.word	0x000007c0
        /*0f70*/ 	.word	0x000000ff
        /*0f74*/ 	.word	0x000348a0
        /*0f78*/ 	.short	0x0100
        /*0f7a*/ 	.byte	0x08
	.zero		1


	//   ....[16]....
        /*0f7c*/ 	.word	0x000007d0
        /*0f80*/ 	.word	0x000000ff
        /*0f84*/ 	.word	0x00034898
        /*0f88*/ 	.short	0x0100
        /*0f8a*/ 	.byte	0x08
	.zero		1


	//   ....[17]....
        /*0f8c*/ 	.word	0x000007e0
        /*0f90*/ 	.word	0x000000ff
        /*0f94*/ 	.word	0x000348a8
        /*0f98*/ 	.short	0x0100
        /*0f9a*/ 	.byte	0x08
	.zero		1


	//   ....[18]....
        /*0f9c*/ 	.word	0x00000910
        /*0fa0*/ 	.word	0x000000ff
        /*0fa4*/ 	.word	0x000348b0
        /*0fa8*/ 	.short	0x0100
        /*0faa*/ 	.byte	0x08
	.zero		1


	//   ....[19]....
        /*0fac*/ 	.word	0x00000920
        /*0fb0*/ 	.word	0x000000ff
        /*0fb4*/ 	.word	0x000348c0
        /*0fb8*/ 	.short	0x0100
        /*0fba*/ 	.byte	0x08
	.zero		1


	//   ....[20]....
        /*0fbc*/ 	.word	0x00000930
        /*0fc0*/ 	.word	0x000000ff
        /*0fc4*/ 	.word	0x000348b8
        /*0fc8*/ 	.short	0x0100
        /*0fca*/ 	.byte	0x08
	.zero		1


	//   ....[21]....
        /*0fcc*/ 	.word	0x00000940
        /*0fd0*/ 	.word	0x000000ff
        /*0fd4*/ 	.word	0x000348c8
        /*0fd8*/ 	.short	0x0100
        /*0fda*/ 	.byte	0x08
	.zero		1


	//   ....[22]....
        /*0fdc*/ 	.word	0x00003ca0
        /*0fe0*/ 	.word	0x00000003
        /*0fe4*/ 	.word	0x00034890
        /*0fe8*/ 	.short	0x010a
        /*0fea*/ 	.byte	0x3f
	.zero		1


	//   ....[23]....
        /*0fec*/ 	.word	0x00007280
        /*0ff0*/ 	.word	0x00000003
        /*0ff4*/ 	.word	0x00034890
        /*0ff8*/ 	.short	0x010a
        /*0ffa*/ 	.byte	0x3f
	.zero		1


	//   ....[24]....
        /*0ffc*/ 	.word	0x0000a5f0
        /*1000*/ 	.word	0x00000003
        /*1004*/ 	.word	0x00034890
        /*1008*/ 	.short	0x010a
        /*100a*/ 	.byte	0x3f
	.zero		1


	//   ....[25]....
        /*100c*/ 	.word	0x0000a9c0
        /*1010*/ 	.word	0x00000020
        /*1014*/ 	.word	0x00000000
        /*1018*/ 	.short	0x0101
        /*101a*/ 	.byte	0x3f
	.zero		1


	//   ....[26]....
        /*101c*/ 	.word	0x0000aa00
        /*1020*/ 	.word	0x00000003
        /*1024*/ 	.word	0x000348b0
        /*1028*/ 	.short	0x010a
        /*102a*/ 	.byte	0x3f
	.zero		1


	//   ....[27]....
        /*102c*/ 	.word	0x0000aea0
        /*1030*/ 	.word	0x00000003
        /*1034*/ 	.word	0x00000000
        /*1038*/ 	.short	0x0101
        /*103a*/ 	.byte	0x3f
	.zero		1


	//   ....[28]....
        /*103c*/ 	.word	0x0000b730
        /*1040*/ 	.word	0x00000002
        /*1044*/ 	.word	0x00034800
        /*1048*/ 	.short	0x010a
        /*104a*/ 	.byte	0x3f
	.zero		1


	//   ....[29]....
        /*104c*/ 	.word	0x0000b780
        /*1050*/ 	.word	0x00000002
        /*1054*/ 	.word	0x00034800
        /*1058*/ 	.short	0x010a
        /*105a*/ 	.byte	0x3f
	.zero		1


	//   ....[30]....
        /*105c*/ 	.word	0x0000cb90
        /*1060*/ 	.word	0x00000002
        /*1064*/ 	.word	0x00034800
        /*1068*/ 	.short	0x010a
        /*106a*/ 	.byte	0x3f
	.zero		1


	//   ....[31]....
        /*106c*/ 	.word	0x000100d0
        /*1070*/ 	.word	0x00000002
        /*1074*/ 	.word	0x00034800
        /*1078*/ 	.short	0x010a
        /*107a*/ 	.byte	0x3f
	.zero		1


	//   ....[32]....
        /*107c*/ 	.word	0x00012d20
        /*1080*/ 	.word	0x00000006
        /*1084*/ 	.word	0x00034830
        /*1088*/ 	.short	0x010a
        /*108a*/ 	.byte	0x3f
	.zero		1


	//   ....[33]....
        /*108c*/ 	.word	0x00012d90
        /*1090*/ 	.word	0x00000006
        /*1094*/ 	.word	0x00034830
        /*1098*/ 	.short	0x010a
        /*109a*/ 	.byte	0x3f
	.zero		1


	//   ....[34]....
        /*109c*/ 	.word	0x00013930
        /*10a0*/ 	.word	0x00000006
        /*10a4*/ 	.word	0x00000000
        /*10a8*/ 	.short	0x0101
        /*10aa*/ 	.byte	0x3f
	.zero		1


	//   ....[35]....
        /*10ac*/ 	.word	0x000156a0
        /*10b0*/ 	.word	0x00000014
        /*10b4*/ 	.word	0x00034830
        /*10b8*/ 	.short	0x010a
        /*10ba*/ 	.byte	0x3f
	.zero		1


	//   ....[36]....
        /*10bc*/ 	.word	0x00015720
        /*10c0*/ 	.word	0x00000014
        /*10c4*/ 	.word	0x00034830
        /*10c8*/ 	.short	0x010a
        /*10ca*/ 	.byte	0x3f
	.zero		1


	//   ....[37]....
        /*10cc*/ 	.word	0x00016240
        /*10d0*/ 	.word	0x00000015
        /*10d4*/ 	.word	0x00034850
        /*10d8*/ 	.short	0x010a
        /*10da*/ 	.byte	0x3f
	.zero		1


	//   ....[38]....
        /*10dc*/ 	.word	0x00016290
        /*10e0*/ 	.word	0x00000015
        /*10e4*/ 	.word	0x00034850
        /*10e8*/ 	.short	0x010a
        /*10ea*/ 	.byte	0x3f
	.zero		1


	//   ....[39]....
        /*10ec*/ 	.word	0x00017c70
        /*10f0*/ 	.word	0x00000014
        /*10f4*/ 	.word	0x00000000
        /*10f8*/ 	.short	0x0101
        /*10fa*/ 	.byte	0x3f
	.zero		1


	//   ....[40]....
        /*10fc*/ 	.word	0x00017ca0
        /*1100*/ 	.word	0x00000015
        /*1104*/ 	.word	0x00000000
        /*1108*/ 	.short	0x0101
        /*110a*/ 	.byte	0x3f
	.zero		1


	//   ....[41]....
        /*110c*/ 	.word	0x000184c0
        /*1110*/ 	.word	0x00000003
        /*1114*/ 	.word	0x00034830
        /*1118*/ 	.short	0x010a
        /*111a*/ 	.byte	0x3f
	.zero		1


	//   ....[42]....
        /*111c*/ 	.word	0x00018540
        /*1120*/ 	.word	0x00000003
        /*1124*/ 	.word	0x00034830
        /*1128*/ 	.short	0x010a
        /*112a*/ 	.byte	0x3f
	.zero		1


	//   ....[43]....
        /*112c*/ 	.word	0x00019060
        /*1130*/ 	.word	0x0000000f
        /*1134*/ 	.word	0x00034850
        /*1138*/ 	.short	0x010a
        /*113a*/ 	.byte	0x3f
	.zero		1


	//   ....[44]....
        /*113c*/ 	.word	0x000190b0
        /*1140*/ 	.word	0x0000000f
        /*1144*/ 	.word	0x00034850
        /*1148*/ 	.short	0x010a
        /*114a*/ 	.byte	0x3f
	.zero		1


	//   ....[45]....
        /*114c*/ 	.word	0x0001a3f0
        /*1150*/ 	.word	0x0000000b
        /*1154*/ 	.word	0x00000000
        /*1158*/ 	.short	0x0101
        /*115a*/ 	.byte	0x3f
	.zero		1


	//   ....[46]....
        /*115c*/ 	.word	0x0001a440
        /*1160*/ 	.word	0x0000000f
        /*1164*/ 	.word	0x00000000
        /*1168*/ 	.short	0x0101
        /*116a*/ 	.byte	0x3f
	.zero		1


	//   ....[47]....
        /*116c*/ 	.word	0x0001acf0
        /*1170*/ 	.word	0x00000007
        /*1174*/ 	.word	0x00034850
        /*1178*/ 	.short	0x010a
        /*117a*/ 	.byte	0x3f
	.zero		1


	//   ....[48]....
        /*117c*/ 	.word	0x0001ad90
        /*1180*/ 	.word	0x00000007
        /*1184*/ 	.word	0x00034850
        /*1188*/ 	.short	0x010a
        /*118a*/ 	.byte	0x3f
	.zero		1


	//   ....[49]....
        /*118c*/ 	.word	0x0001b350
        /*1190*/ 	.word	0x00000008
        /*1194*/ 	.word	0x00000000
        /*1198*/ 	.short	0x0101
        /*119a*/ 	.byte	0x3f
	.zero		1


	//   ....[50]....
        /*119c*/ 	.word	0x0001c990
        /*11a0*/ 	.word	0x00000000
        /*11a4*/ 	.word	0x00000000
        /*11a8*/ 	.short	0x0101
        /*11aa*/ 	.byte	0x3f
	.zero		1


	//   ....[51]....
        /*11ac*/ 	.word	0x0001d130
        /*11b0*/ 	.word	0x0000000a
        /*11b4*/ 	.word	0x00000000
        /*11b8*/ 	.short	0x0101
        /*11ba*/ 	.byte	0x3f
	.zero		1


	//   ....[52]....
        /*11bc*/ 	.word	0x00020490
        /*11c0*/ 	.word	0x00000012
        /*11c4*/ 	.word	0x00034820
        /*11c8*/ 	.short	0x010a
        /*11ca*/ 	.byte	0x3f
	.zero		1


	//   ....[53]....
        /*11cc*/ 	.word	0x00020560
        /*11d0*/ 	.word	0x00000005
        /*11d4*/ 	.word	0x000348a0
        /*11d8*/ 	.short	0x010a
        /*11da*/ 	.byte	0x3f
	.zero		1


	//   ....[54]....
        /*11dc*/ 	.word	0x00020980
        /*11e0*/ 	.word	0x00000005
        /*11e4*/ 	.word	0x000348c0
        /*11e8*/ 	.short	0x010a
        /*11ea*/ 	.byte	0x3f
	.zero		1


	//   ....[55]....
        /*11ec*/ 	.word	0x00020e70
        /*11f0*/ 	.word	0x00000006
        /*11f4*/ 	.word	0x000348a0
        /*11f8*/ 	.short	0x010a
        /*11fa*/ 	.byte	0x3f
	.zero		1


	//   ....[56]....
        /*11fc*/ 	.word	0x00021280
        /*1200*/ 	.word	0x00000006
        /*1204*/ 	.word	0x000348c0
        /*1208*/ 	.short	0x010a
        /*120a*/ 	.byte	0x3f
	.zero		1


	//   ....[57]....
        /*120c*/ 	.word	0x000222d0
        /*1210*/ 	.word	0x00000000
        /*1214*/ 	.word	0x00034840
        /*1218*/ 	.short	0x010a
        /*121a*/ 	.byte	0x3f
	.zero		1


	//   ....[58]....
        /*121c*/ 	.word	0x00023240
        /*1220*/ 	.word	0x00000012
        /*1224*/ 	.word	0x00034800
        /*1228*/ 	.short	0x0107
        /*122a*/ 	.byte	0x3f
	.zero		1


	//   ....[59]....
        /*122c*/ 	.word	0x00023340
        /*1230*/ 	.word	0x00000012
        /*1234*/ 	.word	0x00034800
        /*1238*/ 	.short	0x0101
        /*123a*/ 	.byte	0x3f
	.zero		1


	//   ....[60]....
        /*123c*/ 	.word	0x00023360
        /*1240*/ 	.word	0x00000012
        /*1244*/ 	.word	0x00034820
        /*1248*/ 	.short	0x010a
        /*124a*/ 	.byte	0x3f
	.zero		1


	//   ....[61]....
        /*124c*/ 	.word	0x00023720
        /*1250*/ 	.word	0x00000003
        /*1254*/ 	.word	0x00034840
        /*1258*/ 	.short	0x010a
        /*125a*/ 	.byte	0x3f
	.zero		1


	//   ....[62]....
        /*125c*/ 	.word	0x00023ba0
        /*1260*/ 	.word	0x00000002
        /*1264*/ 	.word	0x00034860
        /*1268*/ 	.short	0x010a
        /*126a*/ 	.byte	0x3f
	.zero		1


	//   ....[63]....
        /*126c*/ 	.word	0x00024250
        /*1270*/ 	.word	0x00000003
        /*1274*/ 	.word	0x00034840
        /*1278*/ 	.short	0x010a
        /*127a*/ 	.byte	0x3f
	.zero		1


	//   ....[64]....
        /*127c*/ 	.word	0x000246d0
        /*1280*/ 	.word	0x00000002
        /*1284*/ 	.word	0x00034860
        /*1288*/ 	.short	0x010a
        /*128a*/ 	.byte	0x3f
	.zero		1


	//   ....[65]....
        /*128c*/ 	.word	0x00024ce0
        /*1290*/ 	.word	0x00000003
        /*1294*/ 	.word	0x00034840
        /*1298*/ 	.short	0x010a
        /*129a*/ 	.byte	0x3f
	.zero		1


	//   ....[66]....
        /*129c*/ 	.word	0x00025150
        /*12a0*/ 	.word	0x00000002
        /*12a4*/ 	.word	0x00034860
        /*12a8*/ 	.short	0x010a
        /*12aa*/ 	.byte	0x3f
	.zero		1


	//   ....[67]....
        /*12ac*/ 	.word	0x00025700
        /*12b0*/ 	.word	0x00000000
        /*12b4*/ 	.word	0x00034860
        /*12b8*/ 	.short	0x010a
        /*12ba*/ 	.byte	0x3f
	.zero		1


	//   ....[68]....
        /*12bc*/ 	.word	0x00026da0
        /*12c0*/ 	.word	0x00000000
        /*12c4*/ 	.word	0x00034820
        /*12c8*/ 	.short	0x010a
        /*12ca*/ 	.byte	0x3f
	.zero		1


	//   ....[69]....
        /*12cc*/ 	.word	0x00026fa0
        /*12d0*/ 	.word	0x00000006
        /*12d4*/ 	.word	0x00000000
        /*12d8*/ 	.short	0x010a
        /*12da*/ 	.byte	0x3f
	.zero		1


	//   ....[70]....
        /*12dc*/ 	.word	0x00026fd0
        /*12e0*/ 	.word	0x00000007
        /*12e4*/ 	.word	0x00000000
        /*12e8*/ 	.short	0x010a
        /*12ea*/ 	.byte	0x3f
	.zero		1


	//   ....[71]....
        /*12ec*/ 	.word	0x00027030
        /*12f0*/ 	.word	0x00000004
        /*12f4*/ 	.word	0x00000000
        /*12f8*/ 	.short	0x010a
        /*12fa*/ 	.byte	0x3f
	.zero		1


	//   ....[72]....
        /*12fc*/ 	.word	0x00027060
        /*1300*/ 	.word	0x00000003
        /*1304*/ 	.word	0x00000000
        /*1308*/ 	.short	0x010a
        /*130a*/ 	.byte	0x3f
	.zero		1


	//   ....[73]....
        /*130c*/ 	.word	0x000270c0
        /*1310*/ 	.word	0x00000003
        /*1314*/ 	.word	0x00034890
        /*1318*/ 	.short	0x010a
        /*131a*/ 	.byte	0x3f
	.zero		1


	//   ....[74]....
        /*131c*/ 	.word	0x00027110
        /*1320*/ 	.word	0x00000003
        /*1324*/ 	.word	0x00034890
        /*1328*/ 	.short	0x010a
        /*132a*/ 	.byte	0x3f
	.zero		1


	//   ....[75]....
        /*132c*/ 	.word	0x00027160
        /*1330*/ 	.word	0x00000003
        /*1334*/ 	.word	0x00034890
        /*1338*/ 	.short	0x010a
        /*133a*/ 	.byte	0x3f
	.zero		1


	//   ....[76]....
        /*133c*/ 	.word	0x000271b0
        /*1340*/ 	.word	0x00000003
        /*1344*/ 	.word	0x000348b0
        /*1348*/ 	.short	0x010a
        /*134a*/ 	.byte	0x3f
	.zero		1


	//   ....[77]....
        /*134c*/ 	.word	0x000275a0
        /*1350*/ 	.word	0x00000002
        /*1354*/ 	.word	0x00034800
        /*1358*/ 	.short	0x010a
        /*135a*/ 	.byte	0x3f
	.zero		1


	//   ....[78]....
        /*135c*/ 	.word	0x000279a0
        /*1360*/ 	.word	0x00000002
        /*1364*/ 	.word	0x00034800
        /*1368*/ 	.short	0x010a
        /*136a*/ 	.byte	0x3f
	.zero		1


	//   ....[79]....
        /*136c*/ 	.word	0x000279f0
        /*1370*/ 	.word	0x00000006
        /*1374*/ 	.word	0x00034830
        /*1378*/ 	.short	0x010a
        /*137a*/ 	.byte	0x3f
	.zero		1


	//   ....[80]....
        /*137c*/ 	.word	0x00027a40
        /*1380*/ 	.word	0x00000014
        /*1384*/ 	.word	0x00034830
        /*1388*/ 	.short	0x010a
        /*138a*/ 	.byte	0x3f
	.zero		1


	//   ....[81]....
        /*138c*/ 	.word	0x00027a90
        /*1390*/ 	.word	0x00000015
        /*1394*/ 	.word	0x00034850
        /*1398*/ 	.short	0x010a
        /*139a*/ 	.byte	0x3f
	.zero		1


	//   ....[82]....
        /*139c*/ 	.word	0x00027ae0
        /*13a0*/ 	.word	0x00000003
        /*13a4*/ 	.word	0x00034830
        /*13a8*/ 	.short	0x010a
        /*13aa*/ 	.byte	0x3f
	.zero		1


	//   ....[83]....
        /*13ac*/ 	.word	0x00027b30
        /*13b0*/ 	.word	0x0000000f
        /*13b4*/ 	.word	0x00034850
        /*13b8*/ 	.short	0x010a
        /*13ba*/ 	.byte	0x3f
	.zero		1


	//   ....[84]....
        /*13bc*/ 	.word	0x00027b80
        /*13c0*/ 	.word	0x00000007
        /*13c4*/ 	.word	0x00034850
        /*13c8*/ 	.short	0x010a
        /*13ca*/ 	.byte	0x3f
	.zero		1


	//   ....[85]....
        /*13cc*/ 	.word	0x00027d30
        /*13d0*/ 	.word	0x00000012
        /*13d4*/ 	.word	0x00034820
        /*13d8*/ 	.short	0x010a
        /*13da*/ 	.byte	0x3f
	.zero		1


	//   ....[86]....
        /*13dc*/ 	.word	0x00027d80
        /*13e0*/ 	.word	0x00000005
        /*13e4*/ 	.word	0x000348a0
        /*13e8*/ 	.short	0x010a
        /*13ea*/ 	.byte	0x3f
	.zero		1


	//   ....[87]....
        /*13ec*/ 	.word	0x00027dd0
        /*13f0*/ 	.word	0x00000005
        /*13f4*/ 	.word	0x000348c0
        /*13f8*/ 	.short	0x010a
        /*13fa*/ 	.byte	0x3f
	.zero		1


	//   ....[88]....
        /*13fc*/ 	.word	0x00027e20
        /*1400*/ 	.word	0x00000006
        /*1404*/ 	.word	0x000348a0
        /*1408*/ 	.short	0x010a
        /*140a*/ 	.byte	0x3f
	.zero		1


	//   ....[89]....
        /*140c*/ 	.word	0x00027e70
        /*1410*/ 	.word	0x00000006
        /*1414*/ 	.word	0x000348c0
        /*1418*/ 	.short	0x010a
        /*141a*/ 	.byte	0x3f
	.zero		1


	//   ....[90]....
        /*141c*/ 	.word	0x00028010
        /*1420*/ 	.word	0x00000000
        /*1424*/ 	.word	0x00034840
        /*1428*/ 	.short	0x010a
        /*142a*/ 	.byte	0x3f
	.zero		1


	//   ....[91]....
        /*142c*/ 	.word	0x00028bf0
        /*1430*/ 	.word	0x00000012
        /*1434*/ 	.word	0x00034820
        /*1438*/ 	.short	0x010a
        /*143a*/ 	.byte	0x3f
	.zero		1


	//   ....[92]....
        /*143c*/ 	.word	0x00028c40
        /*1440*/ 	.word	0x00000003
        /*1444*/ 	.word	0x00034840
        /*1448*/ 	.short	0x010a
        /*144a*/ 	.byte	0x3f
	.zero		1


	//   ....[93]....
        /*144c*/ 	.word	0x00028c90
        /*1450*/ 	.word	0x00000002
        /*1454*/ 	.word	0x00034860
        /*1458*/ 	.short	0x010a
        /*145a*/ 	.byte	0x3f
	.zero		1


	//   ....[94]....
        /*145c*/ 	.word	0x00028ce0
        /*1460*/ 	.word	0x00000003
        /*1464*/ 	.word	0x00034840
        /*1468*/ 	.short	0x010a
        /*146a*/ 	.byte	0x3f
	.zero		1


	//   ....[95]....
        /*146c*/ 	.word	0x00028d30
        /*1470*/ 	.word	0x00000002
        /*1474*/ 	.word	0x00034860
        /*1478*/ 	.short	0x010a
        /*147a*/ 	.byte	0x3f
	.zero		1


	//   ....[96]....
        /*147c*/ 	.word	0x00028d80
        /*1480*/ 	.word	0x00000003
        /*1484*/ 	.word	0x00034840
        /*1488*/ 	.short	0x010a
        /*148a*/ 	.byte	0x3f
	.zero		1


	//   ....[97]....
        /*148c*/ 	.word	0x00028dd0
        /*1490*/ 	.word	0x00000002
        /*1494*/ 	.word	0x00034860
        /*1498*/ 	.short	0x010a
        /*149a*/ 	.byte	0x3f
	.zero		1


	//   ....[98]....
        /*149c*/ 	.word	0x00028e20
        /*14a0*/ 	.word	0x00000000
        /*14a4*/ 	.word	0x00034860
        /*14a8*/ 	.short	0x010a
        /*14aa*/ 	.byte	0x3f
	.zero		1


	//   ....[99]....
        /*14ac*/ 	.word	0x000299c0
        /*14b0*/ 	.word	0x00000000
        /*14b4*/ 	.word	0x00034820
        /*14b8*/ 	.short	0x010a
        /*14ba*/ 	.byte	0x3f
	.zero		1


	//   ....[100]....
        /*14bc*/ 	.word	0x00029b60
        /*14c0*/ 	.word	0x00000006
        /*14c4*/ 	.word	0x00000000
        /*14c8*/ 	.short	0x010a
        /*14ca*/ 	.byte	0x3f
	.zero		1


	//   ....[101]....
        /*14cc*/ 	.word	0x00029bb0
        /*14d0*/ 	.word	0x00000007
        /*14d4*/ 	.word	0x00000000
        /*14d8*/ 	.short	0x010a
        /*14da*/ 	.byte	0x3f
	.zero		1


	//   ....[102]....
        /*14dc*/ 	.word	0x00029c00
        /*14e0*/ 	.word	0x00000004
        /*14e4*/ 	.word	0x00000000
        /*14e8*/ 	.short	0x010a
        /*14ea*/ 	.byte	0x3f
	.zero		1


	//----- nvinfo : EIATTR_NUM_MBARRIERS
	.align		4
.L_565:
        /*14ec*/ 	.byte	0x03, 0x38
        /*14ee*/ 	.short	0x0016


	//----- nvinfo : EIATTR_EXIT_INSTR_OFFSETS
	.align		4
        /*14f0*/ 	.byte	0x04, 0x1c
        /*14f2*/ 	.short	(.L_567 - .L_566)


	//   ....[0]....
.L_566:
        /*14f4*/ 	.word	0x000270b0


	//----- nvinfo : EIATTR_MAX_THREADS
	.align		4
.L_567:
        /*14f8*/ 	.byte	0x04, 0x05
        /*14fa*/ 	.short	(.L_569 - .L_568)
.L_568:
        /*14fc*/ 	.word	0x00000180
        /*1500*/ 	.word	0x00000001
        /*1504*/ 	.word	0x00000001


	//----- nvinfo : EIATTR_CRS_STACK_SIZE
	.align		4
.L_569:
        /*1508*/ 	.byte	0x04, 0x1e
        /*150a*/ 	.short	(.L_571 - .L_570)
.L_570:
        /*150c*/ 	.word	0x00000000


	//----- nvinfo : EIATTR_CBANK_PARAM_SIZE
	.align		4
.L_571:
        /*1510*/ 	.byte	0x03, 0x19
        /*1512*/ 	.short	0x0af0


	//----- nvinfo : EIATTR_PARAM_CBANK
	.align		4
        /*1514*/ 	.byte	0x04, 0x0a
        /*1516*/ 	.short	(.L_573 - .L_572)
	.align		4
.L_572:
        /*1518*/ 	.word	index@(.nv.constant0._ZN7cutlass13device_kernelIN5flash11enable_sm90INS1_16FlashAttnFwdSm90INS1_25CollectiveMainloopFwdSm90ILi2EN4cute5tupleIJNS5_1CILi1EEES8_S8_EEENS6_IJNS7_ILi128EEESA_NS7_ILi192EEEEEELi128ENS_10bfloat16_tEfNS_4arch4Sm90ELb1ELb0ELb0ELb1ELb0ELb1ELb0ELb1ELb1ELb1ELb1ELb0EEENS1_21CollectiveEpilogueFwdINS6_IJSA_SA_SA_EEES9_SD_SF_Li256ELb1ELb1ELb1ELb0EEENS1_36VarlenDynamicPersistentTileSchedulerILi128ELi128ELi256ELi128ELb1ELb1ELb1ELb1ELb1ELb1EEEEEEEEEvNT_6ParamsE)
        /*151c*/ 	.short	0x0210
        /*151e*/ 	.short	0x0af0


	//----- nvinfo : EIATTR_SW_WAR
	.align		4
.L_573:
        /*1520*/ 	.byte	0x04, 0x36
        /*1522*/ 	.short	(.L_575 - .L_574)
.L_574:
        /*1524*/ 	.word	0x00000008
.L_575:


//--------------------- .nv.info._ZN7cutlass13device_kernelIN5flash11enable_sm90INS1_16FlashAttnFwdSm90INS1_25CollectiveMainloopFwdSm90ILi2EN4cute5tupleIJNS5_1CILi1EEES8_S8_EEENS6_IJNS7_ILi64EEESA_SA_EEELi512ENS_10bfloat16_tEfNS_4arch4Sm90ELb0ELb0ELb0ELb0ELb0ELb0ELb0ELb0ELb0ELb1ELb1ELb0EEENS1_21CollectiveEpilogueFwdINS6_IJSA_NS7_ILi512EEESA_EEES9_SC_SE_Li256ELb0ELb1ELb1ELb0EEENS1_19SingleTileSchedulerILb0ELb1ELb1ELi64EEEEEEEEEvNT_6ParamsE --------------------------
	.section	.nv.info._ZN7cutlass13device_kernelIN5flash11enable_sm90INS1_16FlashAttnFwdSm90INS1_25CollectiveMainloopFwdSm90ILi2EN4cute5tupleIJNS5_1CILi1EEES8_S8_EEENS6_IJNS7_ILi64EEESA_SA_EEELi512ENS_10bfloat16_tEfNS_4arch4Sm90ELb0ELb0ELb0ELb0ELb0ELb0ELb0ELb0ELb0ELb1ELb1ELb0EEENS1_21CollectiveEpilogueFwdINS6_IJSA_NS7_ILi512EEESA_EEES9_SC_SE_Li256ELb0ELb1ELb1ELb0EEENS1_19SingleTileSchedulerILb0ELb1ELb1ELi64EEEEEEEEEvNT_6ParamsE,"",@"SHT_CUDA_INFO"
	.sectionflags	@""
	.align	4


	//----- nvinfo : EIATTR_CUDA_API_VERSION
	.align		4
        /*0000*/ 	.byte	0x04, 0x37
        /*0002*/ 	.short	(.L_577 - .L_576)
.L_576:
        /*0004*/ 	.word	0x00000082


	//----- nvinfo : EIATTR_KPARAM_INFO
	.align		4
.L_577:
        /*0008*/ 	.byte	0x04, 0x17
        /*000a*/ 	.short	(.L_579 - .L_578)
.L_578:
        /*000c*/ 	.word	0x00000000
        /*0010*/ 	.short	0x0000
        /*0012*/ 	.short	0x0070
        /*0014*/ 	.byte	0x00, 0xf0, 0x01, 0x28


	//----- nvinfo : EIATTR_SPARSE_MMA_MASK
	.align		4
.L_579:
        /*0018*/ 	.byte	0x03, 0x50
        /*001a*/ 	.short	0x0000


	//----- nvinfo : EIATTR_MAXREG_COUNT
	.align		4
        /*001c*/ 	.byte	0x03, 0x1b
        /*001e*/ 	.short	0x00a8


	//----- nvinfo : EIATTR_NUM_BARRIERS
	.align		4
        /*0020*/ 	.byte	0x02, 0x4c
        /*0022*/ 	.byte	0x10
	.zero		1


	//----- nvinfo : EIATTR_EXTERNS
	.align		4
        /*0024*/ 	.byte	0x04, 0x0f
        /*0026*/ 	.short	(.L_581 - .L_580)


	//   ....[0]....
	.align		4
.L_580:
        /*0028*/ 	.word	index@(__assertfail)


	//----- nvinfo : EIATTR_ANNOTATIONS
	.align		4
.L_581:
        /*002c*/ 	.byte	0x04, 0x55
        /*002e*/ 	.short	(.L_583 - .L_582)


	//   ....[0]....
.L_582:
        /* <DEDUP_REMOVED lines=11> */


	//----- nvinfo : EIATTR_MERCURY_ISA_VERSION
	.align		4
.L_583:
        /*00d0*/ 	.byte	0x03, 0x5f
        /*00d2*/ 	.short	0x0101


	//----- nvinfo : EIATTR_INT_WARP_WIDE_INSTR_OFFSETS
	.align		4
        /*00d4*/ 	.byte	0x04, 0x31
        /*00d6*/ 	.short	(.L_585 - .L_584)


	//   ....[0]....
.L_584:
        /*00d8*/ 	.word	0x00000120


	//   ....[1]....
        /*00dc*/ 	.word	0x00000160


	//   ....[2]....
        /*00e0*/ 	.word	0x00000230


	//----- nvinfo : EIATTR_COOP_GROUP_MASK_REGIDS
	.align		4
.L_585:
        /*00e4*/ 	.byte	0x04, 0x29
        /*00e6*/ 	.short	(.L_587 - .L_586)


	//   ....[0]....
.L_586:
        /*00e8*/ 	.word	0xffffffff


	//   ....[1]....
        /*00ec*/ 	.word	0xffffffff


	//   ....[2]....
        /*00f0*/ 	.word	0xffffffff


	//   ....[3]....
        /*00f4*/ 	.word	0xffffffff


	//   ....[4]....
        /*00f8*/ 	.word	0xffffffff


	//   ....[5]....
        /*00fc*/ 	.word	0xffffffff


	//   ....[6]....
        /*0100*/ 	.word	0xffffffff


	//   ....[7]....
        /*0104*/ 	.word	0xffffffff


	//   ....[8]....
        /*0108*/ 	.word	0xffffffff


	//   ....[9]....
        /*010c*/ 	.word	0xffffffff


	//   ....[10]....
        /*0110*/ 	.word	0xffffffff


	//   ....[11]....
        /*0114*/ 	.word	0xffffffff


	//   ....[12]....
        /*0118*/ 	.word	0xffffffff


	//   ....[13]....
        /*011c*/ 	.word	0xffffffff


	//   ....[14]....
        /*0120*/ 	.word	0xffffffff


	//   ....[15]....
        /*0124*/ 	.word	0xffffffff


	//   ....[16]....
        /*0128*/ 	.word	0xffffffff


	//   ....[17]....
        /*012c*/ 	.word	0xffffffff


	//   ....[18]....
        /*0130*/ 	.word	0xffffffff


	//   ....[19]....
        /*0134*/ 	.word	0xffffffff


	//   ....[20]....
        /*0138*/ 	.word	0xffffffff


	//   ....[21]....
        /*013c*/ 	.word	0xffffffff


	//   ....[22]....
        /*0140*/ 	.word	0xffffffff


	//   ....[23]....
        /*0144*/ 	.word	0xffffffff


	//   ....[24]....
        /*0148*/ 	.word	0xffffffff


	//   ....[25]....
        /*014c*/ 	.word	0xffffffff


	//   ....[26]....
        /*0150*/ 	.word	0xffffffff


	//   ....[27]....
        /*0154*/ 	.word	0xffffffff


	//   ....[28]....
        /*0158*/ 	.word	0xffffffff


	//   ....[29]....
        /*015c*/ 	.word	0xffffffff


	//   ....[30]....
        /*0160*/ 	.word	0xffffffff


	//   ....[31]....
        /*0164*/ 	.word	0xffffffff


	//   ....[32]....
        /*0168*/ 	.word	0xffffffff


	//   ....[33]....
        /*016c*/ 	.word	0xffffffff


	//   ....[34]....
        /*0170*/ 	.word	0xffffffff


	//   ....[35]....
        /*0174*/ 	.word	0xffffffff


	//   ....[36]....
        /*0178*/ 	.word	0xffffffff


	//   ....[37]....
        /*017c*/ 	.word	0xffffffff


	//   ....[38]....
        /*0180*/ 	.word	0xffffffff


	//   ....[39]....
        /*0184*/ 	.word	0xffffffff


	//   ....[40]....
        /*0188*/ 	.word	0xffffffff


	//   ....[41]....
        /*018c*/ 	.word	0xffffffff


	//   ....[42]....
        /*0190*/ 	.word	0xffffffff


	//   ....[43]....
        /*0194*/ 	.word	0x0500000f


	//   ....[44]....
        /*0198*/ 	.word	0x0500000f


	//   ....[45]....
        /*019c*/ 	.word	0x0500000f


	//   ....[46]....
        /*01a0*/ 	.word	0x0500000f


	//   ....[47]....
        /*01a4*/ 	.word	0x0500000f


	//   ....[48]....
        /*01a8*/ 	.word	0x0500000f


	//   ....[49]....
        /*01ac*/ 	.word	0x0500000f


	//   ....[50]....
        /*01b0*/ 	.word	0x0500000f


	//   ....[51]....
        /*01b4*/ 	.word	0x0500000f


	//   ....[52]....
        /*01b8*/ 	.word	0x0500000f


	//----- nvinfo : EIATTR_COOP_GROUP_INSTR_OFFSETS
	.align		4
.L_587:
        /*01bc*/ 	.byte	0x04, 0x28
        /*01be*/ 	.short	(.L_589 - .L_588)


	//   ....[0]....
.L_588:
        /*01c0*/ 	.word	0x00000060


	//   ....[1]....
        /*01c4*/ 	.word	0x00000130


	//   ....[2]....
        /*01c8*/ 	.word	0x00000220


	//   ....[3]....
        /*01cc*/ 	.word	0x00000360


	//   ....[4]....
        /*01d0*/ 	.word	0x000004c0


	//   ....[5]....
        /*01d4*/ 	.word	0x000005e0


	//   ....[6]....
        /*01d8*/ 	.word	0x00000740


	//   ....[7]....
        /*01dc*/ 	.word	0x00001260


	//   ....[8]....
        /*01e0*/ 	.word	0x000031a0


	//   ....[9]....
        /*01e4*/ 	.word	0x00003c10


	//   ....[10]....
        /*01e8*/ 	.word	0x00003ce0


	//   ....[11]....
        /*01ec*/ 	.word	0x00003e70


	//   ....[12]....
        /*01f0*/ 	.word	0x00003f10


	//   ....[13]....
        /*01f4*/ 	.word	0x00004a40


	//   ....[14]....
        /*01f8*/ 	.word	0x00004e30


	//   ....[15]....
        /*01fc*/ 	.word	0x00004e80


	//   ....[16]....
        /*0200*/ 	.word	0x00005100


	//   ....[17]....
        /*0204*/ 	.word	0x000052d0


	//   ....[18]....
        /*0208*/ 	.word	0x000062b0


	//   ....[19]....
        /*020c*/ 	.word	0x00006320


	//   ....[20]....
        /*0210*/ 	.word	0x00006380


	//   ....[21]....
        /*0214*/ 	.word	0x000063c0


	//   ....[22]....
        /*0218*/ 	.word	0x000063e0


	//   ....[23]....
        /*021c*/ 	.word	0x00006e80


	//   ....[24]....
        /*0220*/ 	.word	0x000072e0


	//   ....[25]....
        /*0224*/ 	.word	0x00007310


	//   ....[26]....
        /*0228*/ 	.word	0x00007340


	//   ....[27]....
        /*022c*/ 	.word	0x00007370


	//   ....[28]....
        /*0230*/ 	.word	0x000077f0


	//   ....[29]....
        /*0234*/ 	.word	0x00007810


	//   ....[30]....
        /*0238*/ 	.word	0x00008460


	//   ....[31]....
        /*023c*/ 	.word	0x00008480


	//   ....[32]....
        /*0240*/ 	.word	0x000094b0


	//   ....[33]....
        /*0244*/ 	.word	0x00009e80


	//   ....[34]....
        /*0248*/ 	.word	0x0000a720


	//   ....[35]....
        /*024c*/ 	.word	0x0000a750


	//   ....[36]....
        /*0250*/ 	.word	0x0000a780


	//   ....[37]....
        /*0254*/ 	.word	0x0000a830


	//   ....[38]....
        /*0258*/ 	.word	0x0000a860


	//   ....[39]....
        /*025c*/ 	.word	0x0000a8d0


	//   ....[40]....
        /*0260*/ 	.word	0x0000a900


	//   ....[41]....
        /*0264*/ 	.word	0x0000a910


	//   ....[42]....
        /*0268*/ 	.word	0x0000d800


	//   ....[43]....
        /*026c*/ 	.word	0x0000dd40


	//   ....[44]....
        /*0270*/ 	.word	0x0000deb0


	//   ....[45]....
        /*0274*/ 	.word	0x0000df10


	//   ....[46]....
        /*0278*/ 	.word	0x0000dfb0


	//   ....[47]....
        /*027c*/ 	.word	0x0000e0b0


	//   ....[48]....
        /*0280*/ 	.word	0x0000e120


	//   ....[49]....
        /*0284*/ 	.word	0x0000e200


	//   ....[50]....
        /*0288*/ 	.word	0x0000e270


	//   ....[51]....
        /*028c*/ 	.word	0x0000e340


	//   ....[52]....
        /*0290*/ 	.word	0x0000e750


	//----- nvinfo : EIATTR_REG_RECONFIG
	.align		4
.L_589:
        /*0294*/ 	.byte	0x01, 0x54
	.zero		2


	//----- nvinfo : EIATTR_SYSCALL_OFFSETS
	.align		4
        /*0298*/ 	.byte	0x04, 0x46
        /*029a*/ 	.short	(.L_591 - .L_590)


	//   ....[0]....
.L_590:
        /*029c*/ 	.word	0x00003370


	//   ....[1]....
        /*02a0*/ 	.word	0x00009b40


	//   ....[2]....
        /*02a4*/ 	.word	0x00009c80


	//   ....[3]....
        /*02a8*/ 	.word	0x00009d70


	//   ....[4]....
        /*02ac*/ 	.word	0x0000a3b0


	//----- nvinfo : EIATTR_MBARRIER_INSTR_OFFSETS
	.align		4
.L_591:
        /*02b0*/ 	.byte	0x04, 0x39
        /*02b2*/ 	.short	(.L_593 - .L_592)


	//   ....[0]....
.L_592:
        /*02b4*/ 	.word	0x00000250
        /*02b8*/ 	.word	0x000000ff
        /*02bc*/ 	.word	0x00028c00
        /*02c0*/ 	.short	0x0100
        /*02c2*/ 	.byte	0x08
	.zero		1


	//   ....[1]....
        /*02c4*/ 	.word	0x00000260
        /*02c8*/ 	.word	0x000000ff
        /*02cc*/ 	.word	0x00028c20
        /*02d0*/ 	.short	0x0100
        /*02d2*/ 	.byte	0x08
	.zero		1


	//   ....[2]....
        /*02d4*/ 	.word	0x00000310
        /*02d8*/ 	.word	0x000000ff
        /*02dc*/ 	.word	0x00028c30
        /*02e0*/ 	.short	0x0100
        /*02e2*/ 	.byte	0x06
	.zero		1


	//   ....[3]....
        /*02e4*/ 	.word	0x00000320
        /*02e8*/ 	.word	0x000000ff
        /*02ec*/ 	.word	0x00028c40
        /*02f0*/ 	.short	0x0100
        /*02f2*/ 	.byte	0x06
	.zero		1


	//   ....[4]....
        /*02f4*/ 	.word	0x00000330
        /*02f8*/ 	.word	0x000000ff
        /*02fc*/ 	.word	0x00028c38
        /*0300*/ 	.short	0x0100
        /*0302*/ 	.byte	0x06
	.zero		1


	//   ....[5]....
        /*0304*/ 	.word	0x00000340
        /*0308*/ 	.word	0x000000ff
        /*030c*/ 	.word	0x00028c48
        /*0310*/ 	.short	0x0100
        /*0312*/ 	.byte	0x06
	.zero		1


	//   ....[6]....
        /*0314*/ 	.word	0x00000470
        /*0318*/ 	.word	0x000000ff
        /*031c*/ 	.word	0x00028c50
        /*0320*/ 	.short	0x0100
        /*0322*/ 	.byte	0x08
	.zero		1


	//   ....[7]....
        /*0324*/ 	.word	0x00000480
        /*0328*/ 	.word	0x000000ff
        /*032c*/ 	.word	0x00028c60
        /*0330*/ 	.short	0x0100
        /*0332*/ 	.byte	0x08
	.zero		1


	//   ....[8]....
        /*0334*/ 	.word	0x00000490
        /*0338*/ 	.word	0x000000ff
        /*033c*/ 	.word	0x00028c58
        /*0340*/ 	.short	0x0100
        /*0342*/ 	.byte	0x08
	.zero		1


	//   ....[9]....
        /*0344*/ 	.word	0x000004a0
        /*0348*/ 	.word	0x000000ff
        /*034c*/ 	.word	0x00028c68
        /*0350*/ 	.short	0x0100
        /*0352*/ 	.byte	0x08
	.zero		1


	//   ....[10]....
        /*0354*/ 	.word	0x00000590
        /*0358*/ 	.word	0x000000ff
        /*035c*/ 	.word	0x00028c70
        /*0360*/ 	.short	0x0100
        /*0362*/ 	.byte	0x06
	.zero		1


	//   ....[11]....
        /*0364*/ 	.word	0x000005a0
        /*0368*/ 	.word	0x000000ff
        /*036c*/ 	.word	0x00028c80
        /*0370*/ 	.short	0x0100
        /*0372*/ 	.byte	0x06
	.zero		1


	//   ....[12]....
        /*0374*/ 	.word	0x000005b0
        /*0378*/ 	.word	0x000000ff
        /*037c*/ 	.word	0x00028c78
        /*0380*/ 	.short	0x0100
        /*0382*/ 	.byte	0x06
	.zero		1


	//   ....[13]....
        /*0384*/ 	.word	0x000005c0
        /*0388*/ 	.word	0x000000ff
        /*038c*/ 	.word	0x00028c88
        /*0390*/ 	.short	0x0100
        /*0392*/ 	.byte	0x06
	.zero		1


	//   ....[14]....
        /*0394*/ 	.word	0x000006f0
        /*0398*/ 	.word	0x000000ff
        /*039c*/ 	.word	0x00028c90
        /*03a0*/ 	.short	0x0100
        /*03a2*/ 	.byte	0x08
	.zero		1


	//   ....[15]....
        /*03a4*/ 	.word	0x00000700
        /*03a8*/ 	.word	0x000000ff
        /*03ac*/ 	.word	0x00028ca0
        /*03b0*/ 	.short	0x0100
        /*03b2*/ 	.byte	0x08
	.zero		1


	//   ....[16]....
        /*03b4*/ 	.word	0x00000710
        /*03b8*/ 	.word	0x000000ff
        /*03bc*/ 	.word	0x00028c98
        /*03c0*/ 	.short	0x0100
        /*03c2*/ 	.byte	0x08
	.zero		1


	//   ....[17]....
        /*03c4*/ 	.word	0x00000720
        /*03c8*/ 	.word	0x000000ff
        /*03cc*/ 	.word	0x00028ca8
        /*03d0*/ 	.short	0x0100
        /*03d2*/ 	.byte	0x08
	.zero		1


	//   ....[18]....
        /*03d4*/ 	.word	0x00000850
        /*03d8*/ 	.word	0x000000ff
        /*03dc*/ 	.word	0x00028cb0
        /*03e0*/ 	.short	0x0100
        /*03e2*/ 	.byte	0x08
	.zero		1


	//   ....[19]....
        /*03e4*/ 	.word	0x00000860
        /*03e8*/ 	.word	0x000000ff
        /*03ec*/ 	.word	0x00028cc0
        /*03f0*/ 	.short	0x0100
        /*03f2*/ 	.byte	0x08
	.zero		1


	//   ....[20]....
        /*03f4*/ 	.word	0x00000870
        /*03f8*/ 	.word	0x000000ff
        /*03fc*/ 	.word	0x00028cb8
        /*0400*/ 	.short	0x0100
        /*0402*/ 	.byte	0x08
	.zero		1


	//   ....[21]....
        /*0404*/ 	.word	0x00000880
        /*0408*/ 	.word	0x000000ff
        /*040c*/ 	.word	0x00028cc8
        /*0410*/ 	.short	0x0100
        /*0412*/ 	.byte	0x08
	.zero		1


	//   ....[22]....
        /*0414*/ 	.word	0x00001410
        /*0418*/ 	.word	0x000000ff
        /*041c*/ 	.word	0x00028c50
        /*0420*/ 	.short	0x010a
        /*0422*/ 	.byte	0x05
	.zero		1


	//   ....[23]....
        /*0424*/ 	.word	0x00001700
        /*0428*/ 	.word	0x00000005
        /*042c*/ 	.word	0x00000000
        /*0430*/ 	.short	0x0101
        /*0432*/ 	.byte	0x3f
	.zero		1


	//   ....[24]....
        /*0434*/ 	.word	0x00002050
        /*0438*/ 	.word	0x000000ff
        /*043c*/ 	.word	0x00028c50
        /*0440*/ 	.short	0x010a
        /*0442*/ 	.byte	0x07
	.zero		1


	//   ....[25]....
        /*0444*/ 	.word	0x00002090
        /*0448*/ 	.word	0x000000ff
        /*044c*/ 	.word	0x00028c50
        /*0450*/ 	.short	0x010a
        /*0452*/ 	.byte	0x07
	.zero		1


	//   ....[26]....
        /*0454*/ 	.word	0x00002260
        /*0458*/ 	.word	0x00000005
        /*045c*/ 	.word	0x00000000
        /*0460*/ 	.short	0x0101
        /*0462*/ 	.byte	0x3f
	.zero		1


	//   ....[27]....
        /*0464*/ 	.word	0x000033b0
        /*0468*/ 	.word	0x000000ff
        /*046c*/ 	.word	0x00028c00
        /*0470*/ 	.short	0x010a
        /*0472*/ 	.byte	0x24
	.zero		1


	//   ....[28]....
        /*0474*/ 	.word	0x00003530
        /*0478*/ 	.word	0x000000ff
        /*047c*/ 	.word	0x00028c30
        /*0480*/ 	.short	0x010a
        /*0482*/ 	.byte	0x24
	.zero		1


	//   ....[29]....
        /*0484*/ 	.word	0x000035a0
        /*0488*/ 	.word	0x000000ff
        /*048c*/ 	.word	0x00028c30
        /*0490*/ 	.short	0x010a
        /*0492*/ 	.byte	0x24
	.zero		1


	//   ....[30]....
        /*0494*/ 	.word	0x00004300
        /*0498*/ 	.word	0x00000007
        /*049c*/ 	.word	0x00000000
        /*04a0*/ 	.short	0x0101
        /*04a2*/ 	.byte	0x3f
	.zero		1


	//   ....[31]....
        /*04a4*/ 	.word	0x00004780
        /*04a8*/ 	.word	0x000000ff
        /*04ac*/ 	.word	0x00028c50
        /*04b0*/ 	.short	0x010a
        /*04b2*/ 	.byte	0x24
	.zero		1


	//   ....[32]....
        /*04b4*/ 	.word	0x000047d0
        /*04b8*/ 	.word	0x000000ff
        /*04bc*/ 	.word	0x00028c50
        /*04c0*/ 	.short	0x010a
        /*04c2*/ 	.byte	0x24
	.zero		1


	//   ....[33]....
        /*04c4*/ 	.word	0x00004a60
        /*04c8*/ 	.word	0x0000000e
        /*04cc*/ 	.word	0x00000000
        /*04d0*/ 	.short	0x0101
        /*04d2*/ 	.byte	0x3f
	.zero		1


	//   ....[34]....
        /*04d4*/ 	.word	0x00004b50
        /*04d8*/ 	.word	0x000000ff
        /*04dc*/ 	.word	0x00028c30
        /*04e0*/ 	.short	0x010a
        /*04e2*/ 	.byte	0x07
	.zero		1


	//   ....[35]....
        /*04e4*/ 	.word	0x00004b90
        /*04e8*/ 	.word	0x000000ff
        /*04ec*/ 	.word	0x00028c30
        /*04f0*/ 	.short	0x010a
        /*04f2*/ 	.byte	0x07
	.zero		1


	//   ....[36]....
        /*04f4*/ 	.word	0x00005620
        /*04f8*/ 	.word	0x0000009a
        /*04fc*/ 	.word	0x00000000
        /*0500*/ 	.short	0x0101
        /*0502*/ 	.byte	0x3f
	.zero		1


	//   ....[37]....
        /*0504*/ 	.word	0x00006010
        /*0508*/ 	.word	0x000000ff
        /*050c*/ 	.word	0x00028c50
        /*0510*/ 	.short	0x010a
        /*0512*/ 	.byte	0x07
	.zero		1


	//   ....[38]....
        /*0514*/ 	.word	0x00006050
        /*0518*/ 	.word	0x000000ff
        /*051c*/ 	.word	0x00028c50
        /*0520*/ 	.short	0x010a
        /*0522*/ 	.byte	0x07
	.zero		1


	//   ....[39]....
        /*0524*/ 	.word	0x000062d0
        /*0528*/ 	.word	0x000000ab
        /*052c*/ 	.word	0x00000000
        /*0530*/ 	.short	0x0101
        /*0532*/ 	.byte	0x3f
	.zero		1


	//   ....[40]....
        /*0534*/ 	.word	0x00006e40
        /*0538*/ 	.word	0x000000ff
        /*053c*/ 	.word	0x00000000
        /*0540*/ 	.short	0x0101
        /*0542*/ 	.byte	0x04
	.zero		1


	//   ....[41]....
        /*0544*/ 	.word	0x0000a0a0
        /*0548*/ 	.word	0x000000ff
        /*054c*/ 	.word	0x00028c40
        /*0550*/ 	.short	0x010a
        /*0552*/ 	.byte	0x26
	.zero		1


	//   ....[42]....
        /*0554*/ 	.word	0x0000aa20
        /*0558*/ 	.word	0x000000ff
        /*055c*/ 	.word	0x00028c00
        /*0560*/ 	.short	0x0107
        /*0562*/ 	.byte	0x26
	.zero		1


	//   ....[43]....
        /*0564*/ 	.word	0x0000aa60
        /*0568*/ 	.word	0x000000ff
        /*056c*/ 	.word	0x00028c00
        /*0570*/ 	.short	0x0101
        /*0572*/ 	.byte	0x26
	.zero		1


	//   ....[44]....
        /*0574*/ 	.word	0x0000aa70
        /*0578*/ 	.word	0x000000ff
        /*057c*/ 	.word	0x00028c20
        /*0580*/ 	.short	0x010a
        /*0582*/ 	.byte	0x26
	.zero		1


	//   ....[45]....
        /*0584*/ 	.word	0x0000aad0
        /*0588*/ 	.word	0x000000ff
        /*058c*/ 	.word	0x00028c60
        /*0590*/ 	.short	0x010a
        /*0592*/ 	.byte	0x26
	.zero		1


	//   ....[46]....
        /*0594*/ 	.word	0x0000b660
        /*0598*/ 	.word	0x000000ff
        /*059c*/ 	.word	0x00028c48
        /*05a0*/ 	.short	0x010a
        /*05a2*/ 	.byte	0x26
	.zero		1


	//   ....[47]....
        /*05a4*/ 	.word	0x0000b830
        /*05a8*/ 	.word	0x000000ff
        /*05ac*/ 	.word	0x00028c68
        /*05b0*/ 	.short	0x010a
        /*05b2*/ 	.byte	0x26
	.zero		1


	//   ....[48]....
        /*05b4*/ 	.word	0x0000c1d0
        /*05b8*/ 	.word	0x000000ff
        /*05bc*/ 	.word	0x00028c40
        /*05c0*/ 	.short	0x010a
        /*05c2*/ 	.byte	0x26
	.zero		1


	//   ....[49]....
        /*05c4*/ 	.word	0x0000c3b0
        /*05c8*/ 	.word	0x000000ff
        /*05cc*/ 	.word	0x00028c60
        /*05d0*/ 	.short	0x010a
        /*05d2*/ 	.byte	0x26
	.zero		1


	//   ....[50]....
        /*05d4*/ 	.word	0x0000cd90
        /*05d8*/ 	.word	0x000000ff
        /*05dc*/ 	.word	0x00028c48
        /*05e0*/ 	.short	0x010a
        /*05e2*/ 	.byte	0x26
	.zero		1


	//   ....[51]....
        /*05e4*/ 	.word	0x0000cf70
        /*05e8*/ 	.word	0x000000ff
        /*05ec*/ 	.word	0x00028c68
        /*05f0*/ 	.short	0x010a
        /*05f2*/ 	.byte	0x26
	.zero		1


	//   ....[52]....
        /*05f4*/ 	.word	0x0000d790
        /*05f8*/ 	.word	0x00000002
        /*05fc*/ 	.word	0x00028c20
        /*0600*/ 	.short	0x010a
        /*0602*/ 	.byte	0x3f
	.zero		1


	//   ....[53]....
        /*0604*/ 	.word	0x0000d910
        /*0608*/ 	.word	0x00000007
        /*060c*/ 	.word	0x00000000
        /*0610*/ 	.short	0x010a
        /*0612*/ 	.byte	0x3f
	.zero		1


	//   ....[54]....
        /*0614*/ 	.word	0x0000d980
        /*0618*/ 	.word	0x00000005
        /*061c*/ 	.word	0x00000000
        /*0620*/ 	.short	0x010a
        /*0622*/ 	.byte	0x3f
	.zero		1


	//   ....[55]....
        /*0624*/ 	.word	0x0000d9e0
        /*0628*/ 	.word	0x00000005
        /*062c*/ 	.word	0x00000000
        /*0630*/ 	.short	0x010a
        /*0632*/ 	.byte	0x3f
	.zero		1


	//   ....[56]....
        /*0634*/ 	.word	0x0000da10
        /*0638*/ 	.word	0x00000003
        /*063c*/ 	.word	0x00000000
        /*0640*/ 	.short	0x010a
        /*0642*/ 	.byte	0x3f
	.zero		1


	//   ....[57]....
        /*0644*/ 	.word	0x0000da80
        /*0648*/ 	.word	0x00000006
        /*064c*/ 	.word	0x00028c50
        /*0650*/ 	.short	0x010a
        /*0652*/ 	.byte	0x3f
	.zero		1


	//   ....[58]....
        /*0654*/ 	.word	0x0000dae0
        /*0658*/ 	.word	0x00000006
        /*065c*/ 	.word	0x00028c50
        /*0660*/ 	.short	0x010a
        /*0662*/ 	.byte	0x3f
	.zero		1


	//   ....[59]....
        /*0664*/ 	.word	0x0000db40
        /*0668*/ 	.word	0x00000006
        /*066c*/ 	.word	0x00028c00
        /*0670*/ 	.short	0x010a
        /*0672*/ 	.byte	0x3f
	.zero		1


	//   ....[60]....
        /*0674*/ 	.word	0x0000dba0
        /*0678*/ 	.word	0x00000008
        /*067c*/ 	.word	0x00028c30
        /*0680*/ 	.short	0x010a
        /*0682*/ 	.byte	0x3f
	.zero		1


	//   ....[61]....
        /*0684*/ 	.word	0x0000dbf0
        /*0688*/ 	.word	0x0000000e
        /*068c*/ 	.word	0x00028c50
        /*0690*/ 	.short	0x010a
        /*0692*/ 	.byte	0x3f
	.zero		1


	//   ....[62]....
        /*0694*/ 	.word	0x0000dc50
        /*0698*/ 	.word	0x0000000f
        /*069c*/ 	.word	0x00028c30
        /*06a0*/ 	.short	0x010a
        /*06a2*/ 	.byte	0x3f
	.zero		1


	//   ....[63]....
        /*06a4*/ 	.word	0x0000dca0
        /*06a8*/ 	.word	0x000000ab
        /*06ac*/ 	.word	0x00028c50
        /*06b0*/ 	.short	0x010a
        /*06b2*/ 	.byte	0x3f
	.zero		1


	//   ....[64]....
        /*06b4*/ 	.word	0x0000de00
        /*06b8*/ 	.word	0x00000003
        /*06bc*/ 	.word	0x00028c40
        /*06c0*/ 	.short	0x010a
        /*06c2*/ 	.byte	0x3f
	.zero		1


	//   ....[65]....
        /*06c4*/ 	.word	0x0000e380
        /*06c8*/ 	.word	0x00000003
        /*06cc*/ 	.word	0x00028c20
        /*06d0*/ 	.short	0x010a
        /*06d2*/ 	.byte	0x3f
	.zero		1


	//   ....[66]....
        /*06d4*/ 	.word	0x0000e3e0
        /*06d8*/ 	.word	0x00000003
        /*06dc*/ 	.word	0x00028c60
        /*06e0*/ 	.short	0x010a
        /*06e2*/ 	.byte	0x3f
	.zero		1


	//   ....[67]....
        /*06e4*/ 	.word	0x0000e440
        /*06e8*/ 	.word	0x00000003
        /*06ec*/ 	.word	0x00028c48
        /*06f0*/ 	.short	0x010a
        /*06f2*/ 	.byte	0x3f
	.zero		1


	//   ....[68]....
        /*06f4*/ 	.word	0x0000e4a0
        /*06f8*/ 	.word	0x00000003
        /*06fc*/ 	.word	0x00028c68
        /*0700*/ 	.short	0x010a
        /*0702*/ 	.byte	0x3f
	.zero		1


	//   ....[69]....
        /*0704*/ 	.word	0x0000e500
        /*0708*/ 	.word	0x00000003
        /*070c*/ 	.word	0x00028c40
        /*0710*/ 	.short	0x010a
        /*0712*/ 	.byte	0x3f
	.zero		1


	//   ....[70]....
        /*0714*/ 	.word	0x0000e560
        /*0718*/ 	.word	0x00000003
        /*071c*/ 	.word	0x00028c60
        /*0720*/ 	.short	0x010a
        /*0722*/ 	.byte	0x3f
	.zero		1


	//   ....[71]....
        /*0724*/ 	.word	0x0000e5c0
        /*0728*/ 	.word	0x00000003
        /*072c*/ 	.word	0x00028c48
        /*0730*/ 	.short	0x010a
        /*0732*/ 	.byte	0x3f
	.zero		1


	//   ....[72]....
        /*0734*/ 	.word	0x0000e620
        /*0738*/ 	.word	0x00000003
        /*073c*/ 	.word	0x00028c68
        /*0740*/ 	.short	0x010a
        /*0742*/ 	.byte	0x3f
	.zero		1


	//   ....[73]....
        /*0744*/ 	.word	0x0000e670
        /*0748*/ 	.word	0x00000002
        /*074c*/ 	.word	0x00028c20
        /*0750*/ 	.short	0x010a
        /*0752*/ 	.byte	0x3f
	.zero		1


	//   ....[74]....
        /*0754*/ 	.word	0x0000e810
        /*0758*/ 	.word	0x00000007
        /*075c*/ 	.word	0x00000000
        /*0760*/ 	.short	0x010a
        /*0762*/ 	.byte	0x3f
	.zero		1


	//   ....[75]....
        /*0764*/ 	.word	0x0000e860
        /*0768*/ 	.word	0x00000005
        /*076c*/ 	.word	0x00000000
        /*0770*/ 	.short	0x010a
        /*0772*/ 	.byte	0x3f
	.zero		1


	//   ....[76]....
        /*0774*/ 	.word	0x0000e8b0
        /*0778*/ 	.word	0x00000005
        /*077c*/ 	.word	0x00000000
        /*0780*/ 	.short	0x010a
        /*0782*/ 	.byte	0x3f
	.zero		1


	//----- nvinfo : EIATTR_NUM_MBARRIERS
	.align		4
.L_593:
        /*0784*/ 	.byte	0x03, 0x38
        /*0786*/ 	.short	0x0016


	//----- nvinfo : EIATTR_EXIT_INSTR_OFFSETS
	.align		4
        /*0788*/ 	.byte	0x04, 0x1c
        /*078a*/ 	.short	(.L_595 - .L_594)


	//   ....[0]....
.L_594:
        /*078c*/ 	.word	0x0000da60


	//----- nvinfo : EIATTR_MAX_THREADS
	.align		4
.L_595:
        /*0790*/ 	.byte	0x04, 0x05
        /*0792*/ 	.short	(.L_597 - .L_596)
.L_596:
        /*0794*/ 	.word	0x00000180
        /*0798*/ 	.word	0x00000001
        /*079c*/ 	.word	0x00000001


	//----- nvinfo : EIATTR_CRS_STACK_SIZE
	.align		4
.L_597:
        /*07a0*/ 	.byte	0x04, 0x1e
        /*07a2*/ 	.short	(.L_599 - .L_598)
.L_598:
        /*07a4*/ 	.word	0x00000000


	//----- nvinfo : EIATTR_CBANK_PARAM_SIZE
	.align		4
.L_599:
        /*07a8*/ 	.byte	0x03, 0x19
        /*07aa*/ 	.short	0x0a70


	//----- nvinfo : EIATTR_PARAM_CBANK
	.align		4
        /*07ac*/ 	.byte	0x04, 0x0a
        /*07ae*/ 	.short	(.L_601 - .L_600)
	.align		4
.L_600:
        /*07b0*/ 	.word	index@(.nv.constant0._ZN7cutlass13device_kernelIN5flash11enable_sm90INS1_16FlashAttnFwdSm90INS1_25CollectiveMainloopFwdSm90ILi2EN4cute5tupleIJNS5_1CILi1EEES8_S8_EEENS6_IJNS7_ILi64EEESA_SA_EEELi512ENS_10bfloat16_tEfNS_4arch4Sm90ELb0ELb0ELb0ELb0ELb0ELb0ELb0ELb0ELb0ELb1ELb1ELb0EEENS1_21CollectiveEpilogueFwdINS6_IJSA_NS7_ILi512EEESA_EEES9_SC_SE_Li256ELb0ELb1ELb1ELb0EEENS1_19SingleTileSchedulerILb0ELb1ELb1ELi64EEEEEEEEEvNT_6ParamsE)
        /*07b4*/ 	.short	0x0210
        /*07b6*/ 	.short	0x0a70


	//----- nvinfo : EIATTR_SW_WAR
	.align		4
.L_601:
        /*07b8*/ 	.byte	0x04, 0x36
        /*07ba*/ 	.short	(.L_603 - .L_602)
.L_602:
        /*07bc*/ 	.word	0x00000008
.L_603:


//--------------------- .nv.info._ZN7cutlass13device_kernelIN5flash11enable_sm90INS1_16FlashAttnFwdSm90INS1_25CollectiveMainloopFwdSm90ILi2EN4cute5tupleIJNS5_1CILi1EEES8_S8_EEENS6_IJNS7_ILi64EEESA_SA_EEELi512ENS_10bfloat16_tEfNS_4arch4Sm90ELb0ELb0ELb0ELb0ELb0ELb0ELb1ELb0ELb0ELb1ELb1ELb0EEENS1_21CollectiveEpilogueFwdINS6_IJSA_NS7_ILi512EEESA_EEES9_SC_SE_Li256ELb0ELb1ELb1ELb0EEENS1_19SingleTileSchedulerILb0ELb1ELb1ELi64EEEEEEEEEvNT_6ParamsE --------------------------
	.section	.nv.info._ZN7cutlass13device_kernelIN5flash11enable_sm90INS1_16FlashAttnFwdSm90INS1_25CollectiveMainloopFwdSm90ILi2EN4cute5tupleIJNS5_1CILi1EEES8_S8_EEENS6_IJNS7_ILi64EEESA_SA_EEELi512ENS_10bfloat16_tEfNS_4arch4Sm90ELb0ELb0ELb0ELb0ELb0ELb0ELb1ELb0ELb0ELb1ELb1ELb0EEENS1_21CollectiveEpilogueFwdINS6_IJSA_NS7_ILi512EEESA_EEES9_SC_SE_Li256ELb0ELb1ELb1ELb0EEENS1_19SingleTileSchedulerILb0ELb1ELb1ELi64EEEEEEEEEvNT_6ParamsE,"",@"SHT_CUDA_INFO"
	.sectionflags	@""
	.align	4


	//----- nvinfo : EIATTR_CUDA_API_VERSION
	.align		4
        /*0000*/ 	.byte	0x04, 0x37
        /*0002*/ 	.short	(.L_605 - .L_604)
.L_604:
        /*0004*/ 	.word	0x00000082


	//----- nvinfo : EIATTR_KPARAM_INFO
	.align		4
.L_605:
        /*0008*/ 	.byte	0x04, 0x17
        /*000a*/ 	.short	(.L_607 - .L_606)
.L_606:
        /*000c*/ 	.word	0x00000000
        /*0010*/ 	.short	0x0000
        /*0012*/ 	.short	0x0070
        /*0014*/ 	.byte	0x00, 0xf0, 0x01, 0x2c


	//----- nvinfo : EIATTR_SPARSE_MMA_MASK
	.align		4
.L_607:
        /*0018*/ 	.byte	0x03, 0x50
        /*001a*/ 	.short	0x0000


	//----- nvinfo : EIATTR_MAXREG_COUNT
	.align		4
        /*001c*/ 	.byte	0x03, 0x1b
        /*001e*/ 	.short	0x00a8


	//----- nvinfo : EIATTR_NUM_BARRIERS
	.align		4
        /*0020*/ 	.byte	0x02, 0x4c
        /*0022*/ 	.byte	0x10
	.zero		1


	//----- nvinfo : EIATTR_EXTERNS
	.align		4
        /*0024*/ 	.byte	0x04, 0x0f
        /*0026*/ 	.short	(.L_609 - .L_608)


	//   ....[0]....
	.align		4
.L_608:
        /*0028*/ 	.word	index@(__assertfail)


	//----- nvinfo : EIATTR_ANNOTATIONS
	.align		4
.L_609:
        /*002c*/ 	.byte	0x04, 0x55
        /*002e*/ 	.short	(.L_611 - .L_610)


	//   ....[0]....
.L_610:
        /* <DEDUP_REMOVED lines=17> */


	//----- nvinfo : EIATTR_MERCURY_ISA_VERSION
	.align		4
.L_611:
        /*0128*/ 	.byte	0x03, 0x5f
        /*012a*/ 	.short	0x0101


	//----- nvinfo : EIATTR_INT_WARP_WIDE_INSTR_OFFSETS
	.align		4
        /*012c*/ 	.byte	0x04, 0x31
        /*012e*/ 	.short	(.L_613 - .L_612)


	//   ....[0]....
.L_612:
        /*0130*/ 	.word	0x00000130


	//   ....[1]....
        /*0134*/ 	.word	0x00000170


	//   ....[2]....
        /*0138*/ 	.word	0x000001e0


	//   ....[3]....
        /*013c*/ 	.word	0x000001f0


	//----- nvinfo : EIATTR_COOP_GROUP_MASK_REGIDS
	.align		4
.L_613:
        /*0140*/ 	.byte	0x04, 0x29
        /*0142*/ 	.short	(.L_615 - .L_614)


	//   ....[0]....
.L_614:
        /*0144*/ 	.word	0xffffffff


	//   ....[1]....
        /*0148*/ 	.word	0xffffffff


	//   ....[2]....
        /*014c*/ 	.word	0xffffffff


	//   ....[3]....
        /*0150*/ 	.word	0xffffffff


	//   ....[4]....
        /*0154*/ 	.word	0xffffffff


	//   ....[5]....
        /*0158*/ 	.word	0xffffffff


	//   ....[6]....
        /*015c*/ 	.word	0xffffffff


	//   ....[7]....
        /*0160*/ 	.word	0xffffffff


	//   ....[8]....
        /*0164*/ 	.word	0xffffffff


	//   ....[9]....
        /*0168*/ 	.word	0xffffffff


	//   ....[10]....
        /*016c*/ 	.word	0xffffffff


	//   ....[11]....
        /*0170*/ 	.word	0xffffffff


	//   ....[12]....
        /*0174*/ 	.word	0xffffffff


	//   ....[13]....
        /*0178*/ 	.word	0xffffffff


	//   ....[14]....
        /*017c*/ 	.word	0xffffffff


	//   ....[15]....
        /*0180*/ 	.word	0xffffffff


	//   ....[16]....
        /*0184*/ 	.word	0xffffffff


	//   ....[17]....
        /*0188*/ 	.word	0xffffffff


	//   ....[18]....
        /*018c*/ 	.word	0xffffffff


	//   ....[19]....
        /*0190*/ 	.word	0xffffffff


	//   ....[20]....
        /*0194*/ 	.word	0xffffffff


	//   ....[21]....
        /*0198*/ 	.word	0xffffffff


	//   ....[22]....
        /*019c*/ 	.word	0xffffffff


	//   ....[23]....
        /*01a0*/ 	.word	0xffffffff


	//   ....[24]....
        /*01a4*/ 	.word	0xffffffff


	//   ....[25]....
        /*01a8*/ 	.word	0xffffffff


	//   ....[26]....
        /*01ac*/ 	.word	0xffffffff


	//   ....[27]....
        /*01b0*/ 	.word	0xffffffff


	//   ....[28]....
        /*01b4*/ 	.word	0xffffffff


	//   ....[29]....
        /*01b8*/ 	.word	0xffffffff


	//   ....[30]....
        /*01bc*/ 	.word	0xffffffff


	//   ....[31]....
        /*01c0*/ 	.word	0xffffffff


	//   ....[32]....
        /*01c4*/ 	.word	0xffffffff


	//   ....[33]....
        /*01c8*/ 	.word	0xffffffff


	//   ....[34]....
        /*01cc*/ 	.word	0xffffffff


	//   ....[35]....
        /*01d0*/ 	.word	0xffffffff


	//   ....[36]....
        /*01d4*/ 	.word	0xffffffff


	//   ....[37]....
        /*01d8*/ 	.word	0xffffffff


	//   ....[38]....
        /*01dc*/ 	.word	0xffffffff


	//   ....[39]....
        /*01e0*/ 	.word	0xffffffff


	//   ....[40]....
        /*01e4*/ 	.word	0xffffffff


	//   ....[41]....
        /*01e8*/ 	.word	0xffffffff


	//   ....[42]....
        /*01ec*/ 	.word	0xffffffff


	//   ....[43]....
        /*01f0*/ 	.word	0xffffffff


	//   ....[44]....
        /*01f4*/ 	.word	0xffffffff


	//   ....[45]....
        /*01f8*/ 	.word	0xffffffff


	//   ....[46]....
        /*01fc*/ 	.word	0xffffffff


	//   ....[47]....
        /*0200*/ 	.word	0xffffffff


	//   ....[48]....
        /*0204*/ 	.word	0xffffffff


	//   ....[49]....
        /*0208*/ 	.word	0xffffffff


	//   ....[50]....
        /*020c*/ 	.word	0xffffffff


	//   ....[51]....
        /*0210*/ 	.word	0xffffffff


	//   ....[52]....
        /*0214*/ 	.word	0xffffffff


	//   ....[53]....
        /*0218*/ 	.word	0x0500000f


	//   ....[54]....
        /*021c*/ 	.word	0x0500000f


	//   ....[55]....
        /*0220*/ 	.word	0x0500000f


	//   ....[56]....
        /*0224*/ 	.word	0x0500000f


	//   ....[57]....
        /*0228*/ 	.word	0x0500000f


	//   ....[58]....
        /*022c*/ 	.word	0x0500000f


	//   ....[59]....
        /*0230*/ 	.word	0x0500000f


	//   ....[60]....
        /*0234*/ 	.word	0x0500000f


	//   ....[61]....
        /*0238*/ 	.word	0x0500000f


	//   ....[62]....
        /*023c*/ 	.word	0x0500000f


	//   ....[63]....
        /*0240*/ 	.word	0x0500000f


	//   ....[64]....
        /*0244*/ 	.word	0x0500000f


	//   ....[65]....
        /*0248*/ 	.word	0x0500000f


	//   ....[66]....
        /*024c*/ 	.word	0x0500000f


	//   ....[67]....
        /*0250*/ 	.word	0x0500000f


	//   ....[68]....
        /*0254*/ 	.word	0x0500000f


	//   ....[69]....
        /*0258*/ 	.word	0x0500000f


	//   ....[70]....
        /*025c*/ 	.word	0x0500000f


	//----- nvinfo : EIATTR_COOP_GROUP_INSTR_OFFSETS
	.align		4
.L_615:
        /*0260*/ 	.byte	0x04, 0x28
        /*0262*/ 	.short	(.L_617 - .L_616)


	//   ....[0]....
.L_616:
        /*0264*/ 	.word	0x00000070


	//   ....[1]....
        /*0268*/ 	.word	0x00000140


	//   ....[2]....
        /*026c*/ 	.word	0x00000190


	//   ....[3]....
        /*0270*/ 	.word	0x000003a0


	//   ....[4]....
        /*0274*/ 	.word	0x00000500


	//   ....[5]....
        /*0278*/ 	.word	0x00000620


	//   ....[6]....
        /*027c*/ 	.word	0x00000780


	//   ....[7]....
        /*0280*/ 	.word	0x00001380


	//   ....[8]....
        /*0284*/ 	.word	0x000031d0


	//   ....[9]....
        /*0288*/ 	.word	0x00004310


	//   ....[10]....
        /*028c*/ 	.word	0x000054c0


	//   ....[11]....
        /*0290*/ 	.word	0x00005520


	//   ....[12]....
        /*0294*/ 	.word	0x00005730


	//   ....[13]....
        /*0298*/ 	.word	0x000057b0


	//   ....[14]....
        /*029c*/ 	.word	0x000061f0


	//   ....[15]....
        /*02a0*/ 	.word	0x00006bd0


	//   ....[16]....
        /*02a4*/ 	.word	0x00007af0


	//   ....[17]....
        /*02a8*/ 	.word	0x00007b20


	//   ....[18]....
        /*02ac*/ 	.word	0x00007e10


	//   ....[19]....
        /*02b0*/ 	.word	0x00007fe0


	//   ....[20]....
        /*02b4*/ 	.word	0x00008ed0


	//   ....[21]....
        /*02b8*/ 	.word	0x00008f40


	//   ....[22]....
        /*02bc*/ 	.word	0x00008fa0


	//   ....[23]....
        /*02c0*/ 	.word	0x00008fd0


	//   ....[24]....
        /*02c4*/ 	.word	0x00008ff0


	//   ....[25]....
        /*02c8*/ 	.word	0x00009a90


	//   ....[26]....
        /*02cc*/ 	.word	0x00009fb0


	//   ....[27]....
        /*02d0*/ 	.word	0x00009fe0


	//   ....[28]....
        /*02d4*/ 	.word	0x0000a010


	//   ....[29]....
        /*02d8*/ 	.word	0x0000a020


	//   ....[30]....
        /*02dc*/ 	.word	0x0000a4c0


	//   ....[31]....
        /*02e0*/ 	.word	0x0000a4f0


	//   ....[32]....
        /*02e4*/ 	.word	0x0000b160


	//   ....[33]....
        /*02e8*/ 	.word	0x0000b180


	//   ....[34]....
        /*02ec*/ 	.word	0x0000c210


	//   ....[35]....
        /*02f0*/ 	.word	0x0000ccc0


	//   ....[36]....
        /*02f4*/ 	.word	0x0000d610


	//   ....[37]....
        /*02f8*/ 	.word	0x0000d630


	//   ....[38]....
        /*02fc*/ 	.word	0x0000d6c0


	//   ....[39]....
        /*0300*/ 	.word	0x0000d6f0


	//   ....[40]....
        /*0304*/ 	.word	0x0000d740


	//   ....[41]....
        /*0308*/ 	.word	0x0000d790


	//   ....[42]....
        /*030c*/ 	.word	0x0000d7c0


	//   ....[43]....
        /*0310*/ 	.word	0x0000d7d0


	//   ....[44]....
        /*0314*/ 	.word	0x0000e170


	//   ....[45]....
        /*0318*/ 	.word	0x0000e190


	//   ....[46]....
        /*031c*/ 	.word	0x0000e1b0


	//   ....[47]....
        /*0320*/ 	.word	0x0000e2d0


	//   ....[48]....
        /*0324*/ 	.word	0x0000e480


	//   ....[49]....
        /*0328*/ 	.word	0x0000e4b0


	//   ....[50]....
        /*032c*/ 	.word	0x0000e600


	//   ....[51]....
        /*0330*/ 	.word	0x0000e610


	//   ....[52]....
        /*0334*/ 	.word	0x000116d0


	//   ....[53]....
        /*0338*/ 	.word	0x00011b90


	//   ....[54]....
        /*033c*/ 	.word	0x00011d10


	//   ....[55]....
        /*0340*/ 	.word	0x00011d60


	//   ....[56]....
        /*0344*/ 	.word	0x00011e70


	//   ....[57]....
        /*0348*/ 	.word	0x00011f20


	//   ....[58]....
        /*034c*/ 	.word	0x00012010


	//   ....[59]....
        /*0350*/ 	.word	0x00012070


	//   ....[60]....
        /*0354*/ 	.word	0x00012160


	//   ....[61]....
        /*0358*/ 	.word	0x000121b0


	//   ....[62]....
        /*035c*/ 	.word	0x00012240


	//   ....[63]....
        /*0360*/ 	.word	0x00012360


	//   ....[64]....
        /*0364*/ 	.word	0x00012670


	//   ....[65]....
        /*0368*/ 	.word	0x000126c0


	//   ....[66]....
        /*036c*/ 	.word	0x000128b0


	//   ....[67]....
        /*0370*/ 	.word	0x00012900


	//   ....[68]....
        /*0374*/ 	.word	0x00012b30


	//   ....[69]....
        /*0378*/ 	.word	0x00012b80


	//   ....[70]....
        /*037c*/ 	.word	0x00012f90


	//----- nvinfo : EIATTR_REG_RECONFIG
	.align		4
.L_617:
        /*0380*/ 	.byte	0x01, 0x54
	.zero		2


	//----- nvinfo : EIATTR_SYSCALL_OFFSETS
	.align		4
        /*0384*/ 	.byte	0x04, 0x46
        /*0386*/ 	.short	(.L_619 - .L_618)


	//   ....[0]....
.L_618:
        /*0388*/ 	.word	0x00003380


	//   ....[1]....
        /*038c*/ 	.word	0x0000c900


	//   ....[2]....
        /*0390*/ 	.word	0x0000ca40


	//   ....[3]....
        /*0394*/ 	.word	0x0000cb30


	//   ....[4]....
        /*0398*/ 	.word	0x0000d250


	//   ....[5]....
        /*039c*/ 	.word	0x0000dae0


	//----- nvinfo : EIATTR_MBARRIER_INSTR_OFFSETS
	.align		4
.L_619:
        /*03a0*/ 	.byte	0x04, 0x39
        /*03a2*/ 	.short	(.L_621 - .L_620)


	//   ....[0]....
.L_620:
        /*03a4*/ 	.word	0x00000280
        /*03a8*/ 	.word	0x000000ff
        /*03ac*/ 	.word	0x00038800
        /*03b0*/ 	.short	0x0100
        /*03b2*/ 	.byte	0x08
	.zero		1


	//   ....[1]....
        /*03b4*/ 	.word	0x00000290
        /*03b8*/ 	.word	0x000000ff
        /*03bc*/ 	.word	0x00038810
        /*03c0*/ 	.short	0x0100
        /*03c2*/ 	.byte	0x08
	.zero		1


	//   ....[2]....
        /*03c4*/ 	.word	0x000002a0
        /*03c8*/ 	.word	0x000000ff
        /*03cc*/ 	.word	0x00038820
        /*03d0*/ 	.short	0x0100
        /*03d2*/ 	.byte	0x08
	.zero		1


	//   ....[3]....
        /*03d4*/ 	.word	0x00000350
        /*03d8*/ 	.word	0x000000ff
        /*03dc*/ 	.word	0x00038830
        /*03e0*/ 	.short	0x0100
        /*03e2*/ 	.byte	0x06
	.zero		1


	//   ....[4]....
        /*03e4*/ 	.word	0x00000360
        /*03e8*/ 	.word	0x000000ff
        /*03ec*/ 	.word	0x00038840
        /*03f0*/ 	.short	0x0100
        /*03f2*/ 	.byte	0x06
	.zero		1


	//   ....[5]....
        /*03f4*/ 	.word	0x00000370
        /*03f8*/ 	.word	0x000000ff
        /*03fc*/ 	.word	0x00038838
        /*0400*/ 	.short	0x0100
        /*0402*/ 	.byte	0x06
	.zero		1


	//   ....[6]....
        /*0404*/ 	.word	0x00000380
        /*0408*/ 	.word	0x000000ff
        /*040c*/ 	.word	0x00038848
        /*0410*/ 	.short	0x0100
        /*0412*/ 	.byte	0x06
	.zero		1


	//   ....[7]....
        /*0414*/ 	.word	0x000004b0
        /*0418*/ 	.word	0x000000ff
        /*041c*/ 	.word	0x00038850
        /*0420*/ 	.short	0x0100
        /*0422*/ 	.byte	0x08
	.zero		1


	//   ....[8]....
        /*0424*/ 	.word	0x000004c0
        /*0428*/ 	.word	0x000000ff
        /*042c*/ 	.word	0x00038860
        /*0430*/ 	.short	0x0100
        /*0432*/ 	.byte	0x08
	.zero		1


	//   ....[9]....
        /*0434*/ 	.word	0x000004d0
        /*0438*/ 	.word	0x000000ff
        /*043c*/ 	.word	0x00038858
        /*0440*/ 	.short	0x0100
        /*0442*/ 	.byte	0x08
	.zero		1


	//   ....[10]....
        /*0444*/ 	.word	0x000004e0
        /*0448*/ 	.word	0x000000ff
        /*044c*/ 	.word	0x00038868
        /*0450*/ 	.short	0x0100
        /*0452*/ 	.byte	0x08
	.zero		1


	//   ....[11]....
        /*0454*/ 	.word	0x000005d0
        /*0458*/ 	.word	0x000000ff
        /*045c*/ 	.word	0x00038870
        /*0460*/ 	.short	0x0100
        /*0462*/ 	.byte	0x06
	.zero		1


	//   ....[12]....
        /*0464*/ 	.word	0x000005e0
        /*0468*/ 	.word	0x000000ff
        /*046c*/ 	.word	0x00038880
        /*0470*/ 	.short	0x0100
        /*0472*/ 	.byte	0x06
	.zero		1


	//   ....[13]....
        /*0474*/ 	.word	0x000005f0
        /*0478*/ 	.word	0x000000ff
        /*047c*/ 	.word	0x00038878
        /*0480*/ 	.short	0x0100
        /*0482*/ 	.byte	0x06
	.zero		1


	//   ....[14]....
        /*0484*/ 	.word	0x00000600
        /*0488*/ 	.word	0x000000ff
        /*048c*/ 	.word	0x00038888
        /*0490*/ 	.short	0x0100
        /*0492*/ 	.byte	0x06
	.zero		1


	//   ....[15]....
        /*0494*/ 	.word	0x00000730
        /*0498*/ 	.word	0x000000ff
        /*049c*/ 	.word	0x00038890
        /*04a0*/ 	.short	0x0100
        /*04a2*/ 	.byte	0x08
	.zero		1


	//   ....[16]....
        /*04a4*/ 	.word	0x00000740
        /*04a8*/ 	.word	0x000000ff
        /*04ac*/ 	.word	0x000388a0
        /*04b0*/ 	.short	0x0100
        /*04b2*/ 	.byte	0x08
	.zero		1


	//   ....[17]....
        /*04b4*/ 	.word	0x00000750
        /*04b8*/ 	.word	0x000000ff
        /*04bc*/ 	.word	0x00038898
        /*04c0*/ 	.short	0x0100
        /*04c2*/ 	.byte	0x08
	.zero		1


	//   ....[18]....
        /*04c4*/ 	.word	0x00000760
        /*04c8*/ 	.word	0x000000ff
        /*04cc*/ 	.word	0x000388a8
        /*04d0*/ 	.short	0x0100
        /*04d2*/ 	.byte	0x08
	.zero		1


	//   ....[19]....
        /*04d4*/ 	.word	0x00000890
        /*04d8*/ 	.word	0x000000ff
        /*04dc*/ 	.word	0x000388b0
        /*04e0*/ 	.short	0x0100
        /*04e2*/ 	.byte	0x08
	.zero		1


	//   ....[20]....
        /*04e4*/ 	.word	0x000008a0
        /*04e8*/ 	.word	0x000000ff
        /*04ec*/ 	.word	0x000388c0
        /*04f0*/ 	.short	0x0100
        /*04f2*/ 	.byte	0x08
	.zero		1


	//   ....[21]....
        /*04f4*/ 	.word	0x000008b0
        /*04f8*/ 	.word	0x000000ff
        /*04fc*/ 	.word	0x000388b8
        /*0500*/ 	.short	0x0100
        /*0502*/ 	.byte	0x08
	.zero		1


	//   ....[22]....
        /*0504*/ 	.word	0x000008c0
        /*0508*/ 	.word	0x000000ff
        /*050c*/ 	.word	0x000388c8
        /*0510*/ 	.short	0x0100
        /*0512*/ 	.byte	0x08
	.zero		1


	//   ....[23]....
        /*0514*/ 	.word	0x00001720
        /*0518*/ 	.word	0x00000008
        /*051c*/ 	.word	0x00000000
        /*0520*/ 	.short	0x0101
        /*0522*/ 	.byte	0x3f
	.zero		1


	//   ....[24]....
        /*0524*/ 	.word	0x000021c0
        /*0528*/ 	.word	0x00000004
        /*052c*/ 	.word	0x00000000
        /*0530*/ 	.short	0x0101
        /*0532*/ 	.byte	0x3f
	.zero		1


	//   ....[25]....
        /*0534*/ 	.word	0x000033b0
        /*0538*/ 	.word	0x000000b8
        /*053c*/ 	.word	0x00038800
        /*0540*/ 	.short	0x010a
        /*0542*/ 	.byte	0x3f
	.zero		1


	//   ....[26]....
        /*0544*/ 	.word	0x00003560
        /*0548*/ 	.word	0x000000b8
        /*054c*/ 	.word	0x00038830
        /*0550*/ 	.short	0x010a
        /*0552*/ 	.byte	0x3f
	.zero		1


	//   ....[27]....
        /*0554*/ 	.word	0x000035a0
        /*0558*/ 	.word	0x000000b8
        /*055c*/ 	.word	0x00038830
        /*0560*/ 	.short	0x010a
        /*0562*/ 	.byte	0x3f
	.zero		1


	//   ....[28]....
        /*0564*/ 	.word	0x000039b0
        /*0568*/ 	.word	0x000000b8
        /*056c*/ 	.word	0x00038810
        /*0570*/ 	.short	0x010a
        /*0572*/ 	.byte	0x3f
	.zero		1


	//   ....[29]....
        /*0574*/ 	.word	0x000039f0
        /*0578*/ 	.word	0x000000b8
        /*057c*/ 	.word	0x00038850
        /*0580*/ 	.short	0x010a
        /*0582*/ 	.byte	0x3f
	.zero		1


	//   ....[30]....
        /*0584*/ 	.word	0x00003ab0
        /*0588*/ 	.word	0x000000b8
        /*058c*/ 	.word	0x00038850
        /*0590*/ 	.short	0x010a
        /*0592*/ 	.byte	0x3f
	.zero		1


	//   ....[31]....
        /*0594*/ 	.word	0x00005bc0
        /*0598*/ 	.word	0x00000018
        /*059c*/ 	.word	0x00000000
        /*05a0*/ 	.short	0x0101
        /*05a2*/ 	.byte	0x3f
	.zero		1


	//   ....[32]....
        /*05a4*/ 	.word	0x00006210
        /*05a8*/ 	.word	0x00000098
        /*05ac*/ 	.word	0x00000000
        /*05b0*/ 	.short	0x0101
        /*05b2*/ 	.byte	0x3f
	.zero		1


	//   ....[33]....
        /*05b4*/ 	.word	0x00006350
        /*05b8*/ 	.word	0x000000c4
        /*05bc*/ 	.word	0x00038830
        /*05c0*/ 	.short	0x010a
        /*05c2*/ 	.byte	0x3f
	.zero		1


	//   ....[34]....
        /*05c4*/ 	.word	0x000063a0
        /*05c8*/ 	.word	0x000000c4
        /*05cc*/ 	.word	0x00038830
        /*05d0*/ 	.short	0x010a
        /*05d2*/ 	.byte	0x3f
	.zero		1


	//   ....[35]....
        /*05d4*/ 	.word	0x000066d0
        /*05d8*/ 	.word	0x000000c4
        /*05dc*/ 	.word	0x00038850
        /*05e0*/ 	.short	0x010a
        /*05e2*/ 	.byte	0x3f
	.zero		1


	//   ....[36]....
        /*05e4*/ 	.word	0x00006710
        /*05e8*/ 	.word	0x000000c4
        /*05ec*/ 	.word	0x00038850
        /*05f0*/ 	.short	0x010a
        /*05f2*/ 	.byte	0x3f
	.zero		1


	//   ....[37]....
        /*05f4*/ 	.word	0x00008210
        /*05f8*/ 	.word	0x00000099
        /*05fc*/ 	.word	0x00000000
        /*0600*/ 	.short	0x0101
        /*0602*/ 	.byte	0x3f
	.zero		1


	//   ....[38]....
        /*0604*/ 	.word	0x00008ef0
        /*0608*/ 	.word	0x000000c4
        /*060c*/ 	.word	0x00000000
        /*0610*/ 	.short	0x0101
        /*0612*/ 	.byte	0x3f
	.zero		1


	//   ....[39]....
        /*0614*/ 	.word	0x00009ab0
        /*0618*/ 	.word	0x000000ff
        /*061c*/ 	.word	0x00000000
        /*0620*/ 	.short	0x0101
        /*0622*/ 	.byte	0x04
	.zero		1


	//   ....[40]....
        /*0624*/ 	.word	0x0000cf10
        /*0628*/ 	.word	0x000000ff
        /*062c*/ 	.word	0x00038840
        /*0630*/ 	.short	0x010a
        /*0632*/ 	.byte	0x26
	.zero		1


	//   ....[41]....
        /*0634*/ 	.word	0x0000d8f0
        /*0638*/ 	.word	0x000000ff
        /*063c*/ 	.word	0x00038800
        /*0640*/ 	.short	0x0107
        /*0642*/ 	.byte	0x26
	.zero		1


	//   ....[42]....
        /*0644*/ 	.word	0x0000d970
        /*0648*/ 	.word	0x000000ff
        /*064c*/ 	.word	0x00038800
        /*0650*/ 	.short	0x0101
        /*0652*/ 	.byte	0x26
	.zero		1


	//   ....[43]....
        /*0654*/ 	.word	0x0000e8a0
        /*0658*/ 	.word	0x000000ff
        /*065c*/ 	.word	0x00038810
        /*0660*/ 	.short	0x0107
        /*0662*/ 	.byte	0x26
	.zero		1


	//   ....[44]....
        /*0664*/ 	.word	0x0000e900
        /*0668*/ 	.word	0x000000ff
        /*066c*/ 	.word	0x00038810
        /*0670*/ 	.short	0x0101
        /*0672*/ 	.byte	0x26
	.zero		1


	//   ....[45]....
        /*0674*/ 	.word	0x0000e910
        /*0678*/ 	.word	0x000000ff
        /*067c*/ 	.word	0x00038820
        /*0680*/ 	.short	0x010a
        /*0682*/ 	.byte	0x26
	.zero		1


	//   ....[46]....
        /*0684*/ 	.word	0x0000e970
        /*0688*/ 	.word	0x000000ff
        /*068c*/ 	.word	0x00038860
        /*0690*/ 	.short	0x010a
        /*0692*/ 	.byte	0x26
	.zero		1


	//   ....[47]....
        /*0694*/ 	.word	0x0000f530
        /*0698*/ 	.word	0x000000ff
        /*069c*/ 	.word	0x00038848
        /*06a0*/ 	.short	0x010a
        /*06a2*/ 	.byte	0x26
	.zero		1


	//   ....[48]....
        /*06a4*/ 	.word	0x0000f700
        /*06a8*/ 	.word	0x000000ff
        /*06ac*/ 	.word	0x00038868
        /*06b0*/ 	.short	0x010a
        /*06b2*/ 	.byte	0x26
	.zero		1


	//   ....[49]....
        /*06b4*/ 	.word	0x000100b0
        /*06b8*/ 	.word	0x000000ff
        /*06bc*/ 	.word	0x00038840
        /*06c0*/ 	.short	0x010a
        /*06c2*/ 	.byte	0x26
	.zero		1


	//   ....[50]....
        /*06c4*/ 	.word	0x00010290
        /*06c8*/ 	.word	0x000000ff
        /*06cc*/ 	.word	0x00038860
        /*06d0*/ 	.short	0x010a
        /*06d2*/ 	.byte	0x26
	.zero		1


	//   ....[51]....
        /*06d4*/ 	.word	0x00010c60
        /*06d8*/ 	.word	0x000000ff
        /*06dc*/ 	.word	0x00038848
        /*06e0*/ 	.short	0x010a
        /*06e2*/ 	.byte	0x26
	.zero		1


	//   ....[52]....
        /*06e4*/ 	.word	0x00010e40
        /*06e8*/ 	.word	0x000000ff
        /*06ec*/ 	.word	0x00038868
        /*06f0*/ 	.short	0x010a
        /*06f2*/ 	.byte	0x26
	.zero		1


	//   ....[53]....
        /*06f4*/ 	.word	0x00011660
        /*06f8*/ 	.word	0x00000002
        /*06fc*/ 	.word	0x00038820
        /*0700*/ 	.short	0x010a
        /*0702*/ 	.byte	0x3f
	.zero		1


	//   ....[54]....
        /*0704*/ 	.word	0x00011800
        /*0708*/ 	.word	0x00000007
        /*070c*/ 	.word	0x00000000
        /*0710*/ 	.short	0x010a
        /*0712*/ 	.byte	0x3f
	.zero		1


	//   ....[55]....
        /*0714*/ 	.word	0x00011870
        /*0718*/ 	.word	0x00000005
        /*071c*/ 	.word	0x00000000
        /*0720*/ 	.short	0x010a
        /*0722*/ 	.byte	0x3f
	.zero		1


	//   ....[56]....
        /*0724*/ 	.word	0x000118d0
        /*0728*/ 	.word	0x00000005
        /*072c*/ 	.word	0x00000000
        /*0730*/ 	.short	0x010a
        /*0732*/ 	.byte	0x3f
	.zero		1


	//   ....[57]....
        /*0734*/ 	.word	0x00011900
        /*0738*/ 	.word	0x00000003
        /*073c*/ 	.word	0x00000000
        /*0740*/ 	.short	0x010a
        /*0742*/ 	.byte	0x3f
	.zero		1


	//   ....[58]....
        /*0744*/ 	.word	0x00011960
        /*0748*/ 	.word	0x000000b8
        /*074c*/ 	.word	0x00038800
        /*0750*/ 	.short	0x010a
        /*0752*/ 	.byte	0x3f
	.zero		1


	//   ....[59]....
        /*0754*/ 	.word	0x000119b0
        /*0758*/ 	.word	0x000000b8
        /*075c*/ 	.word	0x00038830
        /*0760*/ 	.short	0x010a
        /*0762*/ 	.byte	0x3f
	.zero		1


	//   ....[60]....
        /*0764*/ 	.word	0x00011a00
        /*0768*/ 	.word	0x000000b8
        /*076c*/ 	.word	0x00038810
        /*0770*/ 	.short	0x010a
        /*0772*/ 	.byte	0x3f
	.zero		1


	//   ....[61]....
        /*0774*/ 	.word	0x00011a50
        /*0778*/ 	.word	0x000000b8
        /*077c*/ 	.word	0x00038850
        /*0780*/ 	.short	0x010a
        /*0782*/ 	.byte	0x3f
	.zero		1


	//   ....[62]....
        /*0784*/ 	.word	0x00011aa0
        /*0788*/ 	.word	0x000000c4
        /*078c*/ 	.word	0x00038830
        /*0790*/ 	.short	0x010a
        /*0792*/ 	.byte	0x3f
	.zero		1


	//   ....[63]....
        /*0794*/ 	.word	0x00011af0
        /*0798*/ 	.word	0x000000c4
        /*079c*/ 	.word	0x00038850
        /*07a0*/ 	.short	0x010a
        /*07a2*/ 	.byte	0x3f
	.zero		1


	//   ....[64]....
        /*07a4*/ 	.word	0x00011c50
        /*07a8*/ 	.word	0x00000003
        /*07ac*/ 	.word	0x00038840
        /*07b0*/ 	.short	0x010a
        /*07b2*/ 	.byte	0x3f
	.zero		1


	//   ....[65]....
        /*07b4*/ 	.word	0x00012bc0
        /*07b8*/ 	.word	0x00000003
        /*07bc*/ 	.word	0x00038820
        /*07c0*/ 	.short	0x010a
        /*07c2*/ 	.byte	0x3f
	.zero		1


	//   ....[66]....
        /*07c4*/ 	.word	0x00012c20
        /*07c8*/ 	.word	0x00000003
        /*07cc*/ 	.word	0x00038860
        /*07d0*/ 	.short	0x010a
        /*07d2*/ 	.byte	0x3f
	.zero		1


	//   ....[67]....
        /*07d4*/ 	.word	0x00012c80
        /*07d8*/ 	.word	0x00000003
        /*07dc*/ 	.word	0x00038848
        /*07e0*/ 	.short	0x010a
        /*07e2*/ 	.byte	0x3f
	.zero		1


	//   ....[68]....
        /*07e4*/ 	.word	0x00012ce0
        /*07e8*/ 	.word	0x00000003
        /*07ec*/ 	.word	0x00038868
        /*07f0*/ 	.short	0x010a
        /*07f2*/ 	.byte	0x3f
	.zero		1


	//   ....[69]....
        /*07f4*/ 	.word	0x00012d40
        /*07f8*/ 	.word	0x00000003
        /*07fc*/ 	.word	0x00038840
        /*0800*/ 	.short	0x010a
        /*0802*/ 	.byte	0x3f
	.zero		1


	//   ....[70]....
        /*0804*/ 	.word	0x00012da0
        /*0808*/ 	.word	0x00000003
        /*080c*/ 	.word	0x00038860
        /*0810*/ 	.short	0x010a
        /*0812*/ 	.byte	0x3f
	.zero		1


	//   ....[71]....
        /*0814*/ 	.word	0x00012e00
        /*0818*/ 	.word	0x00000003
        /*081c*/ 	.word	0x00038848
        /*0820*/ 	.short	0x010a
        /*0822*/ 	.byte	0x3f
	.zero		1


	//   ....[72]....
        /*0824*/ 	.word	0x00012e60
        /*0828*/ 	.word	0x00000003
        /*082c*/ 	.word	0x00038868
        /*0830*/ 	.short	0x010a
        /*0832*/ 	.byte	0x3f
	.zero		1


	//   ....[73]....
        /*0834*/ 	.word	0x00012eb0
        /*0838*/ 	.word	0x00000002
        /*083c*/ 	.word	0x00038820
        /*0840*/ 	.short	0x010a
        /*0842*/ 	.byte	0x3f
	.zero		1


	//   ....[74]....
        /*0844*/ 	.word	0x00013050
        /*0848*/ 	.word	0x00000007
        /*084c*/ 	.word	0x00000000
        /*0850*/ 	.short	0x010a
        /*0852*/ 	.byte	0x3f
	.zero		1


	//   ....[75]....
        /*0854*/ 	.word	0x000130a0
        /*0858*/ 	.word	0x00000005
        /*085c*/ 	.word	0x00000000
        /*0860*/ 	.short	0x010a
        /*0862*/ 	.byte	0x3f
	.zero		1


	//   ....[76]....
        /*0864*/ 	.word	0x000130f0
        /*0868*/ 	.word	0x00000005
        /*086c*/ 	.word	0x00000000
        /*0870*/ 	.short	0x010a
        /*0872*/ 	.byte	0x3f
	.zero		1


	//----- nvinfo : EIATTR_NUM_MBARRIERS
	.align		4
.L_621:
        /*0874*/ 	.byte	0x03, 0x38
        /*0876*/ 	.short	0x0017


	//----- nvinfo : EIATTR_EXIT_INSTR_OFFSETS
	.align		4
        /*0878*/ 	.byte	0x04, 0x1c
        /*087a*/ 	.short	(.L_623 - .L_622)


	//   ....[0]....
.L_622:
        /*087c*/ 	.word	0x00011950


	//----- nvinfo : EIATTR_MAX_THREADS
	.align		4
.L_623:
        /*0880*/ 	.byte	0x04, 0x05
        /*0882*/ 	.short	(.L_625 - .L_624)
.L_624:
        /*0884*/ 	.word	0x00000180
        /*0888*/ 	.word	0x00000001
        /*088c*/ 	.word	0x00000001


	//----- nvinfo : EIATTR_CRS_STACK_SIZE
	.align		4
.L_625:
        /*0890*/ 	.byte	0x04, 0x1e
        /*0892*/ 	.short	(.L_627 - .L_626)
.L_626:
        /*0894*/ 	.word	0x00000000


	//----- nvinfo : EIATTR_CBANK_PARAM_SIZE
	.align		4
.L_627:
        /*0898*/ 	.byte	0x03, 0x19
        /*089a*/ 	.short	0x0b70


	//----- nvinfo : EIATTR_PARAM_CBANK
	.align		4
        /*089c*/ 	.byte	0x04, 0x0a
        /*089e*/ 	.short	(.L_629 - .L_628)
	.align		4
.L_628:
        /*08a0*/ 	.word	index@(.nv.constant0._ZN7cutlass13device_kernelIN5flash11enable_sm90INS1_16FlashAttnFwdSm90INS1_25CollectiveMainloopFwdSm90ILi2EN4cute5tupleIJNS5_1CILi1EEES8_S8_EEENS6_IJNS7_ILi64EEESA_SA_EEELi512ENS_10bfloat16_tEfNS_4arch4Sm90ELb0ELb0ELb0ELb0ELb0ELb0ELb1ELb0ELb0ELb1ELb1ELb0EEENS1_21CollectiveEpilogueFwdINS6_IJSA_NS7_ILi512EEESA_EEES9_SC_SE_Li256ELb0ELb1ELb1ELb0EEENS1_19SingleTileSchedulerILb0ELb1ELb1ELi64EEEEEEEEEvNT_6ParamsE)
        /*08a4*/ 	.short	0x0210
        /*08a6*/ 	.short	0x0b70


	//----- nvinfo : EIATTR_SW_WAR
	.align		4
.L_629:
        /*08a8*/ 	.byte	0x04, 0x36
        /*08aa*/ 	.short	(.L_631 - .L_630)
.L_630:
        /*08ac*/ 	.word	0x00000008
.L_631:


//--------------------- .nv.info._ZN7cutlass13device_kernelIN5flash11enable_sm90INS1_16FlashAttnFwdSm90INS1_25CollectiveMainloopFwdSm90ILi2EN4cute5tupleIJNS5_1CILi1EEES8_S8_EEENS6_IJNS7_ILi64EEESA_SA_EEELi512ENS_10bfloat16_tEfNS_4arch4Sm90ELb0ELb0ELb0ELb1ELb0ELb0ELb0ELb0ELb0ELb1ELb1ELb0EEENS1_21CollectiveEpilogueFwdINS6_IJSA_NS7_ILi512EEESA_EEES9_SC_SE_Li256ELb1ELb1ELb1ELb0EEENS1_36VarlenDynamicPersistentTileSchedulerILi64ELi64ELi256ELi128ELb1ELb1ELb1ELb0ELb1ELb1EEEEEEEEEvNT_6ParamsE --------------------------
	.section	.nv.info._ZN7cutlass13device_kernelIN5flash11enable_sm90INS1_16FlashAttnFwdSm90INS1_25CollectiveMainloopFwdSm90ILi2EN4cute5tupleIJNS5_1CILi1EEES8_S8_EEENS6_IJNS7_ILi64EEESA_SA_EEELi512ENS_10bfloat16_tEfNS_4arch4Sm90ELb0ELb0ELb0ELb1ELb0ELb0ELb0ELb0ELb0ELb1ELb1ELb0EEENS1_21CollectiveEpilogueFwdINS6_IJSA_NS7_ILi512EEESA_EEES9_SC_SE_Li256ELb1ELb1ELb1ELb0EEENS1_36VarlenDynamicPersistentTileSchedulerILi64ELi64ELi256ELi128ELb1ELb1ELb1ELb0ELb1ELb1EEEEEEEEEvNT_6ParamsE,"",@"SHT_CUDA_INFO"
	.sectionflags	@""
	.align	4


	//----- nvinfo : EIATTR_CUDA_API_VERSION
	.align		4
        /*0000*/ 	.byte	0x04, 0x37
        /*0002*/ 	.short	(.L_633 - .L_632)
.L_632:
        /*0004*/ 	.word	0x00000082


	//----- nvinfo : EIATTR_KPARAM_INFO
	.align		4
.L_633:
        /*0008*/ 	.byte	0x04, 0x17
        /*000a*/ 	.short	(.L_635 - .L_634)
.L_634:
        /*000c*/ 	.word	0x00000000
        /*0010*/ 	.short	0x0000
        /*0012*/ 	.short	0x0070
        /*0014*/ 	.byte	0x00, 0xf0, 0x01, 0x2a


	//----- nvinfo : EIATTR_SPARSE_MMA_MASK
	.align		4
.L_635:
        /*0018*/ 	.byte	0x03, 0x50
        /*001a*/ 	.short	0x0000


	//----- nvinfo : EIATTR_MAXREG_COUNT
	.align		4
        /*001c*/ 	.byte	0x03, 0x1b
        /*001e*/ 	.short	0x00a8


	//----- nvinfo : EIATTR_NUM_BARRIERS
	.align		4
        /*0020*/ 	.byte	0x02, 0x4c
        /*0022*/ 	.byte	0x10
	.zero		1


	//----- nvinfo : EIATTR_EXTERNS
	.align		4
        /*0024*/ 	.byte	0x04, 0x0f
        /*0026*/ 	.short	(.L_637 - .L_636)


	//   ....[0]....
	.align		4
.L_636:
        /*0028*/ 	.word	index@(__assertfail)


	//----- nvinfo : EIATTR_ANNOTATIONS
	.align		4
.L_637:
        /*002c*/ 	.byte	0x04, 0x55
        /*002e*/ 	.short	(.L_639 - .L_638)


	//   ....[0]....
.L_638:
        /* <DEDUP_REMOVED lines=66> */


	//----- nvinfo : EIATTR_MERCURY_ISA_VERSION
	.align		4
.L_639:
        /*0438*/ 	.byte	0x03, 0x5f
        /*043a*/ 	.short	0x0101


	//----- nvinfo : EIATTR_UNUSED_LOAD_BYTE_OFFSET
	.align		4
        /*043c*/ 	.byte	0x04, 0x44
        /*043e*/ 	.short	(.L_641 - .L_640)


	//   ....[0]....
.L_640:
        /*0440*/ 	.word	0x00000a10
        /*0444*/ 	.word	0x0000fff0


	//   ....[1]....
        /*0448*/ 	.word	0x00007980
        /*044c*/ 	.word	0x0000fff0


	//----- nvinfo : EIATTR_INT_WARP_WIDE_INSTR_OFFSETS
	.align		4
.L_641:
        /*0450*/ 	.byte	0x04, 0x31
        /*0452*/ 	.short	(.L_643 - .L_642)


	//   ....[0]....
.L_642:
        /*0454*/ 	.word	0x00000130


	//   ....[1]....
        /*0458*/ 	.word	0x00000170


	//   ....[2]....
        /*045c*/ 	.word	0x000001e0


	//   ....[3]....
        /*0460*/ 	.word	0x0000d9a0


	//   ....[4]....
        /*0464*/ 	.word	0x0000da30


	//   ....[5]....
        /*0468*/ 	.word	0x000122d0


	//   ....[6]....
        /*046c*/ 	.word	0x00012360


	//----- nvinfo : EIATTR_COOP_GROUP_MASK_REGIDS
	.align		4
.L_643:
        /*0470*/ 	.byte	0x04, 0x29
        /*0472*/ 	.short	(.L_645 - .L_644)


	//   ....[0]....
.L_644:
        /*0474*/ 	.word	0xffffffff


	//   ....[1]....
        /*0478*/ 	.word	0xffffffff


	//   ....[2]....
        /*047c*/ 	.word	0xffffffff


	//   ....[3]....
        /*0480*/ 	.word	0xffffffff


	//   ....[4]....
        /*0484*/ 	.word	0xffffffff


	//   ....[5]....
        /*0488*/ 	.word	0xffffffff


	//   ....[6]....
        /*048c*/ 	.word	0xffffffff


	//   ....[7]....
        /*0490*/ 	.word	0xffffffff


	//   ....[8]....
        /*0494*/ 	.word	0xffffffff


	//   ....[9]....
        /*0498*/ 	.word	0xffffffff


	//   ....[10]....
        /*049c*/ 	.word	0xffffffff


	//   ....[11]....
        /*04a0*/ 	.word	0xffffffff


	//   ....[12]....
        /*04a4*/ 	.word	0xffffffff


	//   ....[13]....
        /*04a8*/ 	.word	0xffffffff


	//   ....[14]....
        /*04ac*/ 	.word	0xffffffff


	//   ....[15]....
        /*04b0*/ 	.word	0xffffffff


	//   ....[16]....
        /*04b4*/ 	.word	0xffffffff


	//   ....[17]....
        /*04b8*/ 	.word	0xffffffff


	//   ....[18]....
        /*04bc*/ 	.word	0xffffffff


	//   ....[19]....
        /*04c0*/ 	.word	0xffffffff


	//   ....[20]....
        /*04c4*/ 	.word	0xffffffff


	//   ....[21]....
        /*04c8*/ 	.word	0xffffffff


	//   ....[22]....
        /*04cc*/ 	.word	0xffffffff


	//   ....[23]....
        /*04d0*/ 	.word	0xffffffff


	//   ....[24]....
        /*04d4*/ 	.word	0xffffffff


	//   ....[25]....
        /*04d8*/ 	.word	0xffffffff


	//   ....[26]....
        /*04dc*/ 	.word	0xffffffff


	//   ....[27]....
        /*04e0*/ 	.word	0xffffffff


	//   ....[28]....
        /*04e4*/ 	.word	0xffffffff


	//   ....[29]....
        /*04e8*/ 	.word	0xffffffff


	//   ....[30]....
        /*04ec*/ 	.word	0xffffffff


	//   ....[31]....
        /*04f0*/ 	.word	0xffffffff


	//   ....[32]....
        /*04f4*/ 	.word	0xffffffff


	//   ....[33]....
        /*04f8*/ 	.word	0xffffffff


	//   ....[34]....
        /*04fc*/ 	.word	0xffffffff


	//   ....[35]....
        /*0500*/ 	.word	0xffffffff


	//   ....[36]....
        /*0504*/ 	.word	0xffffffff


	//   ....[37]....
        /*0508*/ 	.word	0xffffffff


	//   ....[38]....
        /*050c*/ 	.word	0xffffffff


	//   ....[39]....
        /*0510*/ 	.word	0xffffffff


	//   ....[40]....
        /*0514*/ 	.word	0xffffffff


	//   ....[41]....
        /*0518*/ 	.word	0xffffffff


	//   ....[42]....
        /*051c*/ 	.word	0xffffffff


	//   ....[43]....
        /*0520*/ 	.word	0xffffffff


	//   ....[44]....
        /*0524*/ 	.word	0xffffffff


	//   ....[45]....
        /*0528*/ 	.word	0xffffffff


	//   ....[46]....
        /*052c*/ 	.word	0xffffffff


	//   ....[47]....
        /*0530*/ 	.word	0xffffffff


	//   ....[48]....
        /*0534*/ 	.word	0xffffffff


	//   ....[49]....
        /*0538*/ 	.word	0xffffffff


	//   ....[50]....
        /*053c*/ 	.word	0xffffffff


	//   ....[51]....
        /*0540*/ 	.word	0xffffffff


	//   ....[52]....
        /*0544*/ 	.word	0xffffffff


	//   ....[53]....
        /*0548*/ 	.word	0xffffffff


	//   ....[54]....
        /*054c*/ 	.word	0xffffffff


	//   ....[55]....
        /*0550*/ 	.word	0xffffffff


	//   ....[56]....
        /*0554*/ 	.word	0xffffffff


	//   ....[57]....
        /*0558*/ 	.word	0xffffffff


	//   ....[58]....
        /*055c*/ 	.word	0xffffffff


	//   ....[59]....
        /*0560*/ 	.word	0xffffffff


	//   ....[60]....
        /*0564*/ 	.word	0xffffffff


	//   ....[61]....
        /*0568*/ 	.word	0xffffffff


	//   ....[62]....
        /*056c*/ 	.word	0xffffffff


	//   ....[63]....
        /*0570*/ 	.word	0xffffffff


	//   ....[64]....
        /*0574*/ 	.word	0xffffffff


	//   ....[65]....
        /*0578*/ 	.word	0xffffffff


	//   ....[66]....
        /*057c*/ 	.word	0xffffffff


	//   ....[67]....
        /*0580*/ 	.word	0xffffffff


	//   ....[68]....
        /*0584*/ 	.word	0xffffffff


	//   ....[69]....
        /*0588*/ 	.word	0xffffffff


	//   ....[70]....
        /*058c*/ 	.word	0xffffffff


	//   ....[71]....
        /*0590*/ 	.word	0xffffffff


	//   ....[72]....
        /*0594*/ 	.word	0xffffffff


	//   ....[73]....
        /*0598*/ 	.word	0xffffffff


	//   ....[74]....
        /*059c*/ 	.word	0xffffffff


	//   ....[75]....
        /*05a0*/ 	.word	0xffffffff


	//   ....[76]....
        /*05a4*/ 	.word	0xffffffff


	//   ....[77]....
        /*05a8*/ 	.word	0xffffffff


	//   ....[78]....
        /*05ac*/ 	.word	0xffffffff


	//   ....[79]....
        /*05b0*/ 	.word	0xffffffff


	//   ....[80]....
        /*05b4*/ 	.word	0xffffffff


	//   ....[81]....
        /*05b8*/ 	.word	0xffffffff


	//   ....[82]....
        /*05bc*/ 	.word	0xffffffff


	//   ....[83]....
        /*05c0*/ 	.word	0xffffffff


	//   ....[84]....
        /*05c4*/ 	.word	0xffffffff


	//   ....[85]....
        /*05c8*/ 	.word	0x0500000f


	//   ....[86]....
        /*05cc*/ 	.word	0x0500000f


	//   ....[87]....
        /*05d0*/ 	.word	0x0500000f


	//   ....[88]....
        /*05d4*/ 	.word	0x0500000f


	//   ....[89]....
        /*05d8*/ 	.word	0x0500000f


	//   ....[90]....
        /*05dc*/ 	.word	0x0500000f


	//   ....[91]....
        /*05e0*/ 	.word	0x0500000f


	//   ....[92]....
        /*05e4*/ 	.word	0x0500000f


	//   ....[93]....
        /*05e8*/ 	.word	0x0500000f


	//   ....[94]....
        /*05ec*/ 	.word	0x0500000f


	//   ....[95]....
        /*05f0*/ 	.word	0x0500000f


	//   ....[96]....
        /*05f4*/ 	.word	0x0500000f


	//   ....[97]....
        /*05f8*/ 	.word	0x0500000f


	//   ....[98]....
        /*05fc*/ 	.word	0x0500000f


	//   ....[99]....
        /*0600*/ 	.word	0x0500000f


	//   ....[100]....
        /*0604*/ 	.word	0x0500000f


	//   ....[101]....
        /*0608*/ 	.word	0x0500000f


	//   ....[102]....
        /*060c*/ 	.word	0x0500000f


	//   ....[103]....
        /*0610*/ 	.word	0x0500000f


	//   ....[104]....
        /*0614*/ 	.word	0x0500000f


	//   ....[105]....
        /*0618*/ 	.word	0x0500000f


	//   ....[106]....
        /*061c*/ 	.word	0x0500000f


	//   ....[107]....
        /*0620*/ 	.word	0x0500000f


	//   ....[108]....
        /*0624*/ 	.word	0x0500000f


	//   ....[109]....
        /*0628*/ 	.word	0x0500000f


	//   ....[110]....
        /*062c*/ 	.word	0x0500000f


	//   ....[111]....
        /*0630*/ 	.word	0x0500000f


	//   ....[112]....
        /*0634*/ 	.word	0x0500000f


	//----- nvinfo : EIATTR_COOP_GROUP_INSTR_OFFSETS
	.align		4
.L_645:
        /*0638*/ 	.byte	0x04, 0x28
        /*063a*/ 	.short	(.L_647 - .L_646)


	//   ....[0]....
.L_646:
        /*063c*/ 	.word	0x00000060


	//   ....[1]....
        /*0640*/ 	.word	0x00000140


	//   ....[2]....
        /*0644*/ 	.word	0x00000190


	//   ....[3]....
        /*0648*/ 	.word	0x00000380


	//   ....[4]....
        /*064c*/ 	.word	0x000004e0


	//   ....[5]....
        /*0650*/ 	.word	0x00000600


	//   ....[6]....
        /*0654*/ 	.word	0x00000760


	//   ....[7]....
        /*0658*/ 	.word	0x00001f30


	//   ....[8]....
        /*065c*/ 	.word	0x00003f60


	//   ....[9]....
        /*0660*/ 	.word	0x00004940


	//   ....[10]....
        /*0664*/ 	.word	0x00004990


	//   ....[11]....
        /*0668*/ 	.word	0x00004ba0


	//   ....[12]....
        /*066c*/ 	.word	0x00004c50


	//   ....[13]....
        /*0670*/ 	.word	0x00005550


	//   ....[14]....
        /*0674*/ 	.word	0x000059b0


	//   ....[15]....
        /*0678*/ 	.word	0x000059d0


	//   ....[16]....
        /*067c*/ 	.word	0x00006200


	//   ....[17]....
        /*0680*/ 	.word	0x000062a0


	//   ....[18]....
        /*0684*/ 	.word	0x00006e50


	//   ....[19]....
        /*0688*/ 	.word	0x00006e90


	//   ....[20]....
        /*068c*/ 	.word	0x00006f00


	//   ....[21]....
        /*0690*/ 	.word	0x00006f30


	//   ....[22]....
        /*0694*/ 	.word	0x00006f60


	//   ....[23]....
        /*0698*/ 	.word	0x00008750


	//   ....[24]....
        /*069c*/ 	.word	0x00008b60


	//   ....[25]....
        /*06a0*/ 	.word	0x00008b90


	//   ....[26]....
        /*06a4*/ 	.word	0x00008bb0


	//   ....[27]....
        /*06a8*/ 	.word	0x00008bc0


	//   ....[28]....
        /*06ac*/ 	.word	0x00009800


	//   ....[29]....
        /*06b0*/ 	.word	0x00009820


	//   ....[30]....
        /*06b4*/ 	.word	0x00009ad0


	//   ....[31]....
        /*06b8*/ 	.word	0x00009af0


	//   ....[32]....
        /*06bc*/ 	.word	0x0000a260


	//   ....[33]....
        /*06c0*/ 	.word	0x0000a270


	//   ....[34]....
        /*06c4*/ 	.word	0x0000aac0


	//   ....[35]....
        /*06c8*/ 	.word	0x0000aae0


	//   ....[36]....
        /*06cc*/ 	.word	0x0000be90


	//   ....[37]....
        /*06d0*/ 	.word	0x0000bec0


	//   ....[38]....
        /*06d4*/ 	.word	0x0000c0f0


	//   ....[39]....
        /*06d8*/ 	.word	0x0000c110


	//   ....[40]....
        /*06dc*/ 	.word	0x0000c3c0


	//   ....[41]....
        /*06e0*/ 	.word	0x0000c5e0


	//   ....[42]....
        /*06e4*/ 	.word	0x0000c610


	//   ....[43]....
        /*06e8*/ 	.word	0x0000c640


	//   ....[44]....
        /*06ec*/ 	.word	0x0000c670


	//   ....[45]....
        /*06f0*/ 	.word	0x0000c6a0


	//   ....[46]....
        /*06f4*/ 	.word	0x0000c6d0


	//   ....[47]....
        /*06f8*/ 	.word	0x0000c870


	//   ....[48]....
        /*06fc*/ 	.word	0x0000c8a0


	//   ....[49]....
        /*0700*/ 	.word	0x0000c8d0


	//   ....[50]....
        /*0704*/ 	.word	0x0000c900


	//   ....[51]....
        /*0708*/ 	.word	0x0000c930


	//   ....[52]....
        /*070c*/ 	.word	0x0000c960


	//   ....[53]....
        /*0710*/ 	.word	0x0000c9f0


	//   ....[54]....
        /*0714*/ 	.word	0x0000ca20


	//   ....[55]....
        /*0718*/ 	.word	0x0000ca30


	//   ....[56]....
        /*071c*/ 	.word	0x0000cae0


	//   ....[57]....
        /*0720*/ 	.word	0x0000df80


	//   ....[58]....
        /*0724*/ 	.word	0x0000ea50


	//   ....[59]....
        /*0728*/ 	.word	0x0000ea60


	//   ....[60]....
        /*072c*/ 	.word	0x0000eb00


	//   ....[61]....
        /*0730*/ 	.word	0x0000eb10


	//   ....[62]....
        /*0734*/ 	.word	0x0000eb90


	//   ....[63]....
        /*0738*/ 	.word	0x0000eba0


	//   ....[64]....
        /*073c*/ 	.word	0x0000ebf0


	//   ....[65]....
        /*0740*/ 	.word	0x0000ec10


	//   ....[66]....
        /*0744*/ 	.word	0x000125e0


	//   ....[67]....
        /*0748*/ 	.word	0x00012610


	//   ....[68]....
        /*074c*/ 	.word	0x00012680


	//   ....[69]....
        /*0750*/ 	.word	0x000126b0


	//   ....[70]....
        /*0754*/ 	.word	0x000126e0


	//   ....[71]....
        /*0758*/ 	.word	0x00012710


	//   ....[72]....
        /*075c*/ 	.word	0x00012740


	//   ....[73]....
        /*0760*/ 	.word	0x00012770


	//   ....[74]....
        /*0764*/ 	.word	0x00012930


	//   ....[75]....
        /*0768*/ 	.word	0x00012960


	//   ....[76]....
        /*076c*/ 	.word	0x00012990


	//   ....[77]....
        /*0770*/ 	.word	0x000129c0


	//   ....[78]....
        /*0774*/ 	.word	0x000129f0


	//   ....[79]....
        /*0778*/ 	.word	0x00012a20


	//   ....[80]....
        /*077c*/ 	.word	0x00012ae0


	//   ....[81]....
        /*0780*/ 	.word	0x00012b00


	//   ....[82]....
        /*0784*/ 	.word	0x00012b10


	//   ....[83]....
        /*0788*/ 	.word	0x00012b70


	//   ....[84]....
        /*078c*/ 	.word	0x00013280


	//   ....[85]....
        /*0790*/ 	.word	0x00013810


	//   ....[86]....
        /*0794*/ 	.word	0x000139f0


	//   ....[87]....
        /*0798*/ 	.word	0x00013a40


	//   ....[88]....
        /*079c*/ 	.word	0x00013aa0


	//   ....[89]....
        /*07a0*/ 	.word	0x00013b90


	//   ....[90]....
        /*07a4*/ 	.word	0x00013bf0


	//   ....[91]....
        /*07a8*/ 	.word	0x00013ce0


	//   ....[92]....
        /*07ac*/ 	.word	0x00013d40


	//   ....[93]....
        /*07b0*/ 	.word	0x00013e10


	//   ....[94]....
        /*07b4*/ 	.word	0x00014140


	//   ....[95]....
        /*07b8*/ 	.word	0x000141e0


	//   ....[96]....
        /*07bc*/ 	.word	0x00014380


	//   ....[97]....
        /*07c0*/ 	.word	0x000143f0


	//   ....[98]....
        /*07c4*/ 	.word	0x00014460


	//   ....[99]....
        /*07c8*/ 	.word	0x000144d0


	//   ....[100]....
        /*07cc*/ 	.word	0x00014540


	//   ....[101]....
        /*07d0*/ 	.word	0x000145c0


	//   ....[102]....
        /*07d4*/ 	.word	0x00014650


	//   ....[103]....
        /*07d8*/ 	.word	0x000146f0


	//   ....[104]....
        /*07dc*/ 	.word	0x00014760


	//   ....[105]....
        /*07e0*/ 	.word	0x000147d0


	//   ....[106]....
        /*07e4*/ 	.word	0x00014840


	//   ....[107]....
        /*07e8*/ 	.word	0x000148c0


	//   ....[108]....
        /*07ec*/ 	.word	0x00014930


	//   ....[109]....
        /*07f0*/ 	.word	0x000149d0


	//   ....[110]....
        /*07f4*/ 	.word	0x00014a20


	//   ....[111]....
        /*07f8*/ 	.word	0x00014ab0


	//   ....[112]....
        /*07fc*/ 	.word	0x00014be0


	//----- nvinfo : EIATTR_REG_RECONFIG
	.align		4
.L_647:
        /*0800*/ 	.byte	0x01, 0x54
	.zero		2


	//----- nvinfo : EIATTR_SYSCALL_OFFSETS
	.align		4
        /*0804*/ 	.byte	0x04, 0x46
        /*0806*/ 	.short	(.L_649 - .L_648)


	//   ....[0]....
.L_648:
        /*0808*/ 	.word	0x00004120


	//   ....[1]....
        /*080c*/ 	.word	0x0000dba0


	//   ....[2]....
        /*0810*/ 	.word	0x0000dcf0


	//   ....[3]....
        /*0814*/ 	.word	0x0000ddf0


	//   ....[4]....
        /*0818*/ 	.word	0x0000e670


	//----- nvinfo : EIATTR_MBARRIER_INSTR_OFFSETS
	.align		4
.L_649:
        /*081c*/ 	.byte	0x04, 0x39
        /*081e*/ 	.short	(.L_651 - .L_650)


	//   ....[0]....
.L_650:
        /*0820*/ 	.word	0x00000270
        /*0824*/ 	.word	0x000000ff
        /*0828*/ 	.word	0x00028c00
        /*082c*/ 	.short	0x0100
        /*082e*/ 	.byte	0x08
	.zero		1


	//   ....[1]....
        /*0830*/ 	.word	0x00000280
        /*0834*/ 	.word	0x000000ff
        /*0838*/ 	.word	0x00028c20
        /*083c*/ 	.short	0x0100
        /*083e*/ 	.byte	0x08
	.zero		1


	//   ....[2]....
        /*0840*/ 	.word	0x00000330
        /*0844*/ 	.word	0x000000ff
        /*0848*/ 	.word	0x00028c30
        /*084c*/ 	.short	0x0100
        /*084e*/ 	.byte	0x06
	.zero		1


	//   ....[3]....
        /*0850*/ 	.word	0x00000340
        /*0854*/ 	.word	0x000000ff
        /*0858*/ 	.word	0x00028c40
        /*085c*/ 	.short	0x0100
        /*085e*/ 	.byte	0x06
	.zero		1


	//   ....[4]....
        /*0860*/ 	.word	0x00000350
        /*0864*/ 	.word	0x000000ff
        /*0868*/ 	.word	0x00028c38
        /*086c*/ 	.short	0x0100
        /*086e*/ 	.byte	0x06
	.zero		1


	//   ....[5]....
        /*0870*/ 	.word	0x00000360
        /*0874*/ 	.word	0x000000ff
        /*0878*/ 	.word	0x00028c48
        /*087c*/ 	.short	0x0100
        /*087e*/ 	.byte	0x06
	.zero		1


	//   ....[6]....
        /*0880*/ 	.word	0x00000490
        /*0884*/ 	.word	0x000000ff
        /*0888*/ 	.word	0x00028c50
        /*088c*/ 	.short	0x0100
        /*088e*/ 	.byte	0x08
	.zero		1


	//   ....[7]....
        /*0890*/ 	.word	0x000004a0
        /*0894*/ 	.word	0x000000ff
        /*0898*/ 	.word	0x00028c60
        /*089c*/ 	.short	0x0100
        /*089e*/ 	.byte	0x08
	.zero		1


	//   ....[8]....
        /*08a0*/ 	.word	0x000004b0
        /*08a4*/ 	.word	0x000000ff
        /*08a8*/ 	.word	0x00028c58
        /*08ac*/ 	.short	0x0100
        /*08ae*/ 	.byte	0x08
	.zero		1


	//   ....[9]....
        /*08b0*/ 	.word	0x000004c0
        /*08b4*/ 	.word	0x000000ff
        /*08b8*/ 	.word	0x00028c68
        /*08bc*/ 	.short	0x0100
        /*08be*/ 	.byte	0x08
	.zero		1


	//   ....[10]....
        /*08c0*/ 	.word	0x000005b0
        /*08c4*/ 	.word	0x000000ff
        /*08c8*/ 	.word	0x00028c70
        /*08cc*/ 	.short	0x0100
        /*08ce*/ 	.byte	0x06
	.zero		1


	//   ....[11]....
        /*08d0*/ 	.word	0x000005c0
        /*08d4*/ 	.word	0x000000ff
        /*08d8*/ 	.word	0x00028c80
        /*08dc*/ 	.short	0x0100
        /*08de*/ 	.byte	0x06
	.zero		1


	//   ....[12]....
        /*08e0*/ 	.word	0x000005d0
        /*08e4*/ 	.word	0x000000ff
        /*08e8*/ 	.word	0x00028c78
        /*08ec*/ 	.short	0x0100
        /*08ee*/ 	.byte	0x06
	.zero		1


	//   ....[13]....
        /*08f0*/ 	.word	0x000005e0
        /*08f4*/ 	.word	0x000000ff
        /*08f8*/ 	.word	0x00028c88
        /*08fc*/ 	.short	0x0100
        /*08fe*/ 	.byte	0x06
	.zero		1


	//   ....[14]....
        /*0900*/ 	.word	0x00000710
        /*0904*/ 	.word	0x000000ff
        /*0908*/ 	.word	0x00028c90
        /*090c*/ 	.short	0x0100
        /*090e*/ 	.byte	0x08
	.zero		1


	//   ....[15]....
        /*0910*/ 	.word	0x00000720
        /*0914*/ 	.word	0x000000ff
        /*0918*/ 	.word	0x00028ca0
        /*091c*/ 	.short	0x0100
        /*091e*/ 	.byte	0x08
	.zero		1


	//   ....[16]....
        /*0920*/ 	.word	0x00000730
        /*0924*/ 	.word	0x000000ff
        /*0928*/ 	.word	0x00028c98
        /*092c*/ 	.short	0x0100
        /*092e*/ 	.byte	0x08
	.zero		1


	//   ....[17]....
        /*0930*/ 	.word	0x00000740
        /*0934*/ 	.word	0x000000ff
        /*0938*/ 	.word	0x00028ca8
        /*093c*/ 	.short	0x0100
        /*093e*/ 	.byte	0x08
	.zero		1


	//   ....[18]....
        /*0940*/ 	.word	0x00000870
        /*0944*/ 	.word	0x000000ff
        /*0948*/ 	.word	0x00028cb0
        /*094c*/ 	.short	0x0100
        /*094e*/ 	.byte	0x08
	.zero		1


	//   ....[19]....
        /*0950*/ 	.word	0x00000880
        /*0954*/ 	.word	0x000000ff
        /*0958*/ 	.word	0x00028cc0
        /*095c*/ 	.short	0x0100
        /*095e*/ 	.byte	0x08
	.zero		1


	//   ....[20]....
        /*0960*/ 	.word	0x00000890
        /*0964*/ 	.word	0x000000ff
        /*0968*/ 	.word	0x00028cb8
        /*096c*/ 	.short	0x0100
        /*096e*/ 	.byte	0x08
	.zero		1


	//   ....[21]....
        /*0970*/ 	.word	0x000008a0
        /*0974*/ 	.word	0x000000ff
        /*0978*/ 	.word	0x00028cc8
        /*097c*/ 	.short	0x0100
        /*097e*/ 	.byte	0x08
	.zero		1


	//   ....[22]....
        /*0980*/ 	.word	0x00002040
        /*0984*/ 	.word	0x000000ff
        /*0988*/ 	.word	0x00028c50
        /*098c*/ 	.short	0x010a
        /*098e*/ 	.byte	0x11
	.zero		1


	//   ....[23]....
        /*0990*/ 	.word	0x00002330
        /*0994*/ 	.word	0x00000000
        /*0998*/ 	.word	0x00000000
        /*099c*/ 	.short	0x0101
        /*099e*/ 	.byte	0x3f
	.zero		1


	//   ....[24]....
        /*09a0*/ 	.word	0x00002cc0
        /*09a4*/ 	.word	0x000000ff
        /*09a8*/ 	.word	0x00028c50
        /*09ac*/ 	.short	0x010a
        /*09ae*/ 	.byte	0x06
	.zero		1


	//   ....[25]....
        /*09b0*/ 	.word	0x00002d00
        /*09b4*/ 	.word	0x000000ff
        /*09b8*/ 	.word	0x00028c50
        /*09bc*/ 	.short	0x010a
        /*09be*/ 	.byte	0x06
	.zero		1


	//   ....[26]....
        /*09c0*/ 	.word	0x00002f50
        /*09c4*/ 	.word	0x00000000
        /*09c8*/ 	.word	0x00000000
        /*09cc*/ 	.short	0x0101
        /*09ce*/ 	.byte	0x3f
	.zero		1


	//   ....[27]....
        /*09d0*/ 	.word	0x000041a0
        /*09d4*/ 	.word	0x000000ff
        /*09d8*/ 	.word	0x00028c00
        /*09dc*/ 	.short	0x010a
        /*09de*/ 	.byte	0x26
	.zero		1


	//   ....[28]....
        /*09e0*/ 	.word	0x00004220
        /*09e4*/ 	.word	0x00000007
        /*09e8*/ 	.word	0x00028c30
        /*09ec*/ 	.short	0x010a
        /*09ee*/ 	.byte	0x3f
	.zero		1


	//   ....[29]....
        /*09f0*/ 	.word	0x00004260
        /*09f4*/ 	.word	0x00000007
        /*09f8*/ 	.word	0x00028c30
        /*09fc*/ 	.short	0x010a
        /*09fe*/ 	.byte	0x3f
	.zero		1


	//   ....[30]....
        /*0a00*/ 	.word	0x00004e40
        /*0a04*/ 	.word	0x00000005
        /*0a08*/ 	.word	0x00000000
        /*0a0c*/ 	.short	0x0101
        /*0a0e*/ 	.byte	0x3f
	.zero		1


	//   ....[31]....
        /*0a10*/ 	.word	0x000052b0
        /*0a14*/ 	.word	0x00000007
        /*0a18*/ 	.word	0x00028c50
        /*0a1c*/ 	.short	0x010a
        /*0a1e*/ 	.byte	0x3f
	.zero		1


	//   ....[32]....
        /*0a20*/ 	.word	0x00005300
        /*0a24*/ 	.word	0x00000007
        /*0a28*/ 	.word	0x00028c50
        /*0a2c*/ 	.short	0x010a
        /*0a2e*/ 	.byte	0x3f
	.zero		1


	//   ....[33]....
        /*0a30*/ 	.word	0x00005570
        /*0a34*/ 	.word	0x00000007
        /*0a38*/ 	.word	0x00000000
        /*0a3c*/ 	.short	0x0101
        /*0a3e*/ 	.byte	0x3f
	.zero		1


	//   ....[34]....
        /*0a40*/ 	.word	0x000056a0
        /*0a44*/ 	.word	0x000000ff
        /*0a48*/ 	.word	0x00028c30
        /*0a4c*/ 	.short	0x010a
        /*0a4e*/ 	.byte	0x17
	.zero		1


	//   ....[35]....
        /*0a50*/ 	.word	0x000056e0
        /*0a54*/ 	.word	0x000000ff
        /*0a58*/ 	.word	0x00028c30
        /*0a5c*/ 	.short	0x010a
        /*0a5e*/ 	.byte	0x17
	.zero		1


	//   ....[36]....
        /*0a60*/ 	.word	0x00006490
        /*0a64*/ 	.word	0x0000000b
        /*0a68*/ 	.word	0x00000000
        /*0a6c*/ 	.short	0x0101
        /*0a6e*/ 	.byte	0x3f
	.zero		1


	//   ....[37]....
        /*0a70*/ 	.word	0x00006bb0
        /*0a74*/ 	.word	0x000000ff
        /*0a78*/ 	.word	0x00028c50
        /*0a7c*/ 	.short	0x010a
        /*0a7e*/ 	.byte	0x17
	.zero		1


	//   ....[38]....
        /*0a80*/ 	.word	0x00006bf0
        /*0a84*/ 	.word	0x000000ff
        /*0a88*/ 	.word	0x00028c50
        /*0a8c*/ 	.short	0x010a
        /*0a8e*/ 	.byte	0x17
	.zero		1


	//   ....[39]....
        /*0a90*/ 	.word	0x00006e70
        /*0a94*/ 	.word	0x0000000a
        /*0a98*/ 	.word	0x00000000
        /*0a9c*/ 	.short	0x0101
        /*0a9e*/ 	.byte	0x3f
	.zero		1


	//   ....[40]....
        /*0aa0*/ 	.word	0x00009810
        /*0aa4*/ 	.word	0x000000ff
        /*0aa8*/ 	.word	0x00000000
        /*0aac*/ 	.short	0x0101
        /*0aae*/ 	.byte	0x04
	.zero		1


	//   ....[41]....
        /*0ab0*/ 	.word	0x0000a190
        /*0ab4*/ 	.word	0x000000ff
        /*0ab8*/ 	.word	0x00000000
        /*0abc*/ 	.short	0x0101
        /*0abe*/ 	.byte	0x04
	.zero		1


	//   ....[42]....
        /*0ac0*/ 	.word	0x0000e1d0
        /*0ac4*/ 	.word	0x00000000
        /*0ac8*/ 	.word	0x00028c40
        /*0acc*/ 	.short	0x010a
        /*0ace*/ 	.byte	0x3f
	.zero		1


	//   ....[43]....
        /*0ad0*/ 	.word	0x0000ecb0
        /*0ad4*/ 	.word	0x00000012
        /*0ad8*/ 	.word	0x00028c00
        /*0adc*/ 	.short	0x0107
        /*0ade*/ 	.byte	0x3f
	.zero		1


	//   ....[44]....
        /*0ae0*/ 	.word	0x0000eda0
        /*0ae4*/ 	.word	0x00000012
        /*0ae8*/ 	.word	0x00028c00
        /*0aec*/ 	.short	0x0101
        /*0aee*/ 	.byte	0x3f
	.zero		1


	//   ....[45]....
        /*0af0*/ 	.word	0x0000edc0
        /*0af4*/ 	.word	0x00000012
        /*0af8*/ 	.word	0x00028c20
        /*0afc*/ 	.short	0x010a
        /*0afe*/ 	.byte	0x3f
	.zero		1


	//   ....[46]....
        /*0b00*/ 	.word	0x0000eea0
        /*0b04*/ 	.word	0x00000000
        /*0b08*/ 	.word	0x00028c60
        /*0b0c*/ 	.short	0x010a
        /*0b0e*/ 	.byte	0x3f
	.zero		1


	//   ....[47]....
        /*0b10*/ 	.word	0x0000fb10
        /*0b14*/ 	.word	0x00000003
        /*0b18*/ 	.word	0x00028c40
        /*0b1c*/ 	.short	0x010a
        /*0b1e*/ 	.byte	0x3f
	.zero		1


	//   ....[48]....
        /*0b20*/ 	.word	0x0000fd60
        /*0b24*/ 	.word	0x00000003
        /*0b28*/ 	.word	0x00028c60
        /*0b2c*/ 	.short	0x010a
        /*0b2e*/ 	.byte	0x3f
	.zero		1


	//   ....[49]....
        /*0b30*/ 	.word	0x00010910
        /*0b34*/ 	.word	0x00000004
        /*0b38*/ 	.word	0x00028c40
        /*0b3c*/ 	.short	0x010a
        /*0b3e*/ 	.byte	0x3f
	.zero		1


	//   ....[50]....
        /*0b40*/ 	.word	0x00010b60
        /*0b44*/ 	.word	0x00000004
        /*0b48*/ 	.word	0x00028c60
        /*0b4c*/ 	.short	0x010a
        /*0b4e*/ 	.byte	0x3f
	.zero		1


	//   ....[51]....
        /*0b50*/ 	.word	0x000116a0
        /*0b54*/ 	.word	0x00000004
        /*0b58*/ 	.word	0x00028c40
        /*0b5c*/ 	.short	0x010a
        /*0b5e*/ 	.byte	0x3f
	.zero		1


	//   ....[52]....
        /*0b60*/ 	.word	0x000118f0
        /*0b64*/ 	.word	0x00000004
        /*0b68*/ 	.word	0x00028c60
        /*0b6c*/ 	.short	0x010a
        /*0b6e*/ 	.byte	0x3f
	.zero		1


	//   ....[53]....
        /*0b70*/ 	.word	0x00013200
        /*0b74*/ 	.word	0x00000000
        /*0b78*/ 	.word	0x00028c20
        /*0b7c*/ 	.short	0x010a
        /*0b7e*/ 	.byte	0x3f
	.zero		1


	//   ....[54]....
        /*0b80*/ 	.word	0x000133f0
        /*0b84*/ 	.word	0x00000006
        /*0b88*/ 	.word	0x00000000
        /*0b8c*/ 	.short	0x010a
        /*0b8e*/ 	.byte	0x3f
	.zero		1


	//   ....[55]....
        /*0b90*/ 	.word	0x00013420
        /*0b94*/ 	.word	0x00000007
        /*0b98*/ 	.word	0x00000000
        /*0b9c*/ 	.short	0x010a
        /*0b9e*/ 	.byte	0x3f
	.zero		1


	//   ....[56]....
        /*0ba0*/ 	.word	0x00013480
        /*0ba4*/ 	.word	0x00000004
        /*0ba8*/ 	.word	0x00000000
        /*0bac*/ 	.short	0x010a
        /*0bae*/ 	.byte	0x3f
	.zero		1


	//   ....[57]....
        /*0bb0*/ 	.word	0x000134b0
        /*0bb4*/ 	.word	0x00000003
        /*0bb8*/ 	.word	0x00000000
        /*0bbc*/ 	.short	0x010a
        /*0bbe*/ 	.byte	0x3f
	.zero		1


	//   ....[58]....
        /*0bc0*/ 	.word	0x00013520
        /*0bc4*/ 	.word	0x00000003
        /*0bc8*/ 	.word	0x00028c50
        /*0bcc*/ 	.short	0x010a
        /*0bce*/ 	.byte	0x3f
	.zero		1


	//   ....[59]....
        /*0bd0*/ 	.word	0x00013580
        /*0bd4*/ 	.word	0x00000003
        /*0bd8*/ 	.word	0x00028c50
        /*0bdc*/ 	.short	0x010a
        /*0bde*/ 	.byte	0x3f
	.zero		1


	//   ....[60]....
        /*0be0*/ 	.word	0x000135e0
        /*0be4*/ 	.word	0x00000003
        /*0be8*/ 	.word	0x00028c00
        /*0bec*/ 	.short	0x010a
        /*0bee*/ 	.byte	0x3f
	.zero		1


	//   ....[61]....
        /*0bf0*/ 	.word	0x00013630
        /*0bf4*/ 	.word	0x00000007
        /*0bf8*/ 	.word	0x00028c30
        /*0bfc*/ 	.short	0x010a
        /*0bfe*/ 	.byte	0x3f
	.zero		1


	//   ....[62]....
        /*0c00*/ 	.word	0x00013680
        /*0c04*/ 	.word	0x00000007
        /*0c08*/ 	.word	0x00028c50
        /*0c0c*/ 	.short	0x010a
        /*0c0e*/ 	.byte	0x3f
	.zero		1


	//   ....[63]....
        /*0c10*/ 	.word	0x000136e0
        /*0c14*/ 	.word	0x00000000
        /*0c18*/ 	.word	0x00028c30
        /*0c1c*/ 	.short	0x010a
        /*0c1e*/ 	.byte	0x3f
	.zero		1


	//   ....[64]....
        /*0c20*/ 	.word	0x00013730
        /*0c24*/ 	.word	0x0000000a
        /*0c28*/ 	.word	0x00028c50
        /*0c2c*/ 	.short	0x010a
        /*0c2e*/ 	.byte	0x3f
	.zero		1


	//   ....[65]....
        /*0c30*/ 	.word	0x000138d0
        /*0c34*/ 	.word	0x00000000
        /*0c38*/ 	.word	0x00028c40
        /*0c3c*/ 	.short	0x010a
        /*0c3e*/ 	.byte	0x3f
	.zero		1


	//   ....[66]....
        /*0c40*/ 	.word	0x00013e50
        /*0c44*/ 	.word	0x00000012
        /*0c48*/ 	.word	0x00028c20
        /*0c4c*/ 	.short	0x010a
        /*0c4e*/ 	.byte	0x3f
	.zero		1


	//   ....[67]....
        /*0c50*/ 	.word	0x00013ea0
        /*0c54*/ 	.word	0x00000000
        /*0c58*/ 	.word	0x00028c60
        /*0c5c*/ 	.short	0x010a
        /*0c5e*/ 	.byte	0x3f
	.zero		1


	//   ....[68]....
        /*0c60*/ 	.word	0x00013ef0
        /*0c64*/ 	.word	0x00000003
        /*0c68*/ 	.word	0x00028c40
        /*0c6c*/ 	.short	0x010a
        /*0c6e*/ 	.byte	0x3f
	.zero		1


	//   ....[69]....
        /*0c70*/ 	.word	0x00013f40
        /*0c74*/ 	.word	0x00000003
        /*0c78*/ 	.word	0x00028c60
        /*0c7c*/ 	.short	0x010a
        /*0c7e*/ 	.byte	0x3f
	.zero		1


	//   ....[70]....
        /*0c80*/ 	.word	0x00013f90
        /*0c84*/ 	.word	0x00000004
        /*0c88*/ 	.word	0x00028c40
        /*0c8c*/ 	.short	0x010a
        /*0c8e*/ 	.byte	0x3f
	.zero		1


	//   ....[71]....
        /*0c90*/ 	.word	0x00013fe0
        /*0c94*/ 	.word	0x00000004
        /*0c98*/ 	.word	0x00028c60
        /*0c9c*/ 	.short	0x010a
        /*0c9e*/ 	.byte	0x3f
	.zero		1


	//   ....[72]....
        /*0ca0*/ 	.word	0x00014030
        /*0ca4*/ 	.word	0x00000004
        /*0ca8*/ 	.word	0x00028c40
        /*0cac*/ 	.short	0x010a
        /*0cae*/ 	.byte	0x3f
	.zero		1


	//   ....[73]....
        /*0cb0*/ 	.word	0x00014080
        /*0cb4*/ 	.word	0x00000004
        /*0cb8*/ 	.word	0x00028c60
        /*0cbc*/ 	.short	0x010a
        /*0cbe*/ 	.byte	0x3f
	.zero		1


	//   ....[74]....
        /*0cc0*/ 	.word	0x00014b00
        /*0cc4*/ 	.word	0x00000000
        /*0cc8*/ 	.word	0x00028c20
        /*0ccc*/ 	.short	0x010a
        /*0cce*/ 	.byte	0x3f
	.zero		1


	//   ....[75]....
        /*0cd0*/ 	.word	0x00014ca0
        /*0cd4*/ 	.word	0x00000006
        /*0cd8*/ 	.word	0x00000000
        /*0cdc*/ 	.short	0x010a
        /*0cde*/ 	.byte	0x3f
	.zero		1


	//   ....[76]....
        /*0ce0*/ 	.word	0x00014cf0
        /*0ce4*/ 	.word	0x00000007
        /*0ce8*/ 	.word	0x00000000
        /*0cec*/ 	.short	0x010a
        /*0cee*/ 	.byte	0x3f
	.zero		1


	//   ....[77]....
        /*0cf0*/ 	.word	0x00014d40
        /*0cf4*/ 	.word	0x00000004
        /*0cf8*/ 	.word	0x00000000
        /*0cfc*/ 	.short	0x010a
        /*0cfe*/ 	.byte	0x3f
	.zero		1


	//----- nvinfo : EIATTR_NUM_MBARRIERS
	.align		4
.L_651:
        /*0d00*/ 	.byte	0x03, 0x38
        /*0d02*/ 	.short	0x0016


	//----- nvinfo : EIATTR_EXIT_INSTR_OFFSETS
	.align		4
        /*0d04*/ 	.byte	0x04, 0x1c
        /*0d06*/ 	.short	(.L_653 - .L_652)


	//   ....[0]....
.L_652:
        /*0d08*/ 	.word	0x00000a40


	//   ....[1]....
        /*0d0c*/ 	.word	0x0000c370


	//   ....[2]....
        /*0d10*/ 	.word	0x00013500


	//----- nvinfo : EIATTR_MAX_THREADS
	.align		4
.L_653:
        /*0d14*/ 	.byte	0x04, 0x05
        /*0d16*/ 	.short	(.L_655 - .L_654)
.L_654:
        /*0d18*/ 	.word	0x00000180
        /*0d1c*/ 	.word	0x00000001
        /*0d20*/ 	.word	0x00000001


	//----- nvinfo : EIATTR_CRS_STACK_SIZE
	.align		4
.L_655:
        /*0d24*/ 	.byte	0x04, 0x1e
        /*0d26*/ 	.short	(.L_657 - .L_656)
.L_656:
        /*0d28*/ 	.word	0x00000000


	//----- nvinfo : EIATTR_CBANK_PARAM_SIZE
	.align		4
.L_657:
        /*0d2c*/ 	.byte	0x03, 0x19
        /*0d2e*/ 	.short	0x0af0


	//----- nvinfo : EIATTR_PARAM_CBANK
	.align		4
        /*0d30*/ 	.byte	0x04, 0x0a
        /*0d32*/ 	.short	(.L_659 - .L_658)
	.align		4
.L_658:
        /*0d34*/ 	.word	index@(.nv.constant0._ZN7cutlass13device_kernelIN5flash11enable_sm90INS1_16FlashAttnFwdSm90INS1_25CollectiveMainloopFwdSm90ILi2EN4cute5tupleIJNS5_1CILi1EEES8_S8_EEENS6_IJNS7_ILi64EEESA_SA_EEELi512ENS_10bfloat16_tEfNS_4arch4Sm90ELb0ELb0ELb0ELb1ELb0ELb0ELb0ELb0ELb0ELb1ELb1ELb0EEENS1_21CollectiveEpilogueFwdINS6_IJSA_NS7_ILi512EEESA_EEES9_SC_SE_Li256ELb1ELb1ELb1ELb0EEENS1_36VarlenDynamicPersistentTileSchedulerILi64ELi64ELi256ELi128ELb1ELb1ELb1ELb0ELb1ELb1EEEEEEEEEvNT_6ParamsE)
        /*0d38*/ 	.short	0x0210
        /*0d3a*/ 	.short	0x0af0


	//----- nvinfo : EIATTR_SW_WAR
	.align		4
.L_659:
        /*0d3c*/ 	.byte	0x04, 0x36
        /*0d3e*/ 	.short	(.L_661 - .L_660)
.L_660:
        /*0d40*/ 	.word	0x00000008
.L_661:


//--------------------- .nv.info._ZN7cutlass13device_kernelIN5flash11enable_sm90INS1_16FlashAttnFwdSm90INS1_25CollectiveMainloopFwdSm90ILi2EN4cute5tupleIJNS5_1CILi1EEES8_S8_EEENS6_IJNS7_ILi64EEESA_SA_EEELi512ENS_10bfloat16_tEfNS_4arch4Sm90ELb0ELb0ELb0ELb1ELb0ELb1ELb0ELb0ELb0ELb1ELb1ELb0EEENS1_21CollectiveEpilogueFwdINS6_IJSA_NS7_ILi512EEESA_EEES9_SC_SE_Li256ELb1ELb1ELb1ELb0EEENS1_36VarlenDynamicPersistentTileSchedulerILi64ELi64ELi256ELi128ELb1ELb1ELb1ELb0ELb1ELb1EEEEEEEEEvNT_6ParamsE --------------------------
	.section	.nv.info._ZN7cutlass13device_kernelIN5flash11enable_sm90INS1_16FlashAttnFwdSm90INS1_25CollectiveMainloopFwdSm90ILi2EN4cute5tupleIJNS5_1CILi1EEES8_S8_EEENS6_IJNS7_ILi64EEESA_SA_EEELi512ENS_10bfloat16_tEfNS_4arch4Sm90ELb0ELb0ELb0ELb1ELb0ELb1ELb0ELb0ELb0ELb1ELb1ELb0EEENS1_21CollectiveEpilogueFwdINS6_IJSA_NS7_ILi512EEESA_EEES9_SC_SE_Li256ELb1ELb1ELb1ELb0EEENS1_36VarlenDynamicPersistentTileSchedulerILi64ELi64ELi256ELi128ELb1ELb1ELb1ELb0ELb1ELb1EEEEEEEEEvNT_6ParamsE,"",@"SHT_CUDA_INFO"
	.sectionflags	@""
	.align	4


	//----- nvinfo : EIATTR_CUDA_API_VERSION
	.align		4
        /*0000*/ 	.byte	0x04, 0x37
        /*0002*/ 	.short	(.L_663 - .L_662)
.L_662:
        /*0004*/ 	.word	0x00000082


	//----- nvinfo : EIATTR_KPARAM_INFO
	.align		4
.L_663:
        /*0008*/ 	.byte	0x04, 0x17
        /*000a*/ 	.short	(.L_665 - .L_664)
.L_664:
        /*000c*/ 	.word	0x00000000
        /*0010*/ 	.short	0x0000
        /*0012*/ 	.short	0x0070
        /*0014*/ 	.byte	0x00, 0xf0, 0x01, 0x2a


	//----- nvinfo : EIATTR_SPARSE_MMA_MASK
	.align		4
.L_665:
        /*0018*/ 	.byte	0x03, 0x50
        /*001a*/ 	.short	0x0000


	//----- nvinfo : EIATTR_MAXREG_COUNT
	.align		4
        /*001c*/ 	.byte	0x03, 0x1b
        /*001e*/ 	.short	0x00a8


	//----- nvinfo : EIATTR_NUM_BARRIERS
	.align		4
        /*0020*/ 	.byte	0x02, 0x4c
        /*0022*/ 	.byte	0x10
	.zero		1


	//----- nvinfo : EIATTR_EXTERNS
	.align		4
        /*0024*/ 	.byte	0x04, 0x0f
        /*0026*/ 	.short	(.L_667 - .L_666)


	//   ....[0]....
	.align		4
.L_666:
        /*0028*/ 	.word	index@(__assertfail)


	//----- nvinfo : EIATTR_ANNOTATIONS
	.align		4
.L_667:
        /*002c*/ 	.byte	0x04, 0x55
        /*002e*/ 	.short	(.L_669 - .L_668)


	//   ....[0]....
.L_668:
        /* <DEDUP_REMOVED lines=89> */


	//----- nvinfo : EIATTR_MERCURY_ISA_VERSION
	.align		4
.L_669:
        /*05a8*/ 	.byte	0x03, 0x5f
        /*05aa*/ 	.short	0x0101


	//----- nvinfo : EIATTR_UNUSED_LOAD_BYTE_OFFSET
	.align		4
        /*05ac*/ 	.byte	0x04, 0x44
        /*05ae*/ 	.short	(.L_671 - .L_670)


	//   ....[0]....
.L_670:
        /*05b0*/ 	.word	0x00000a80
        /*05b4*/ 	.word	0x0000fff0


	//   ....[1]....
        /*05b8*/ 	.word	0x0000d230
        /*05bc*/ 	.word	0x0000fff0


	//----- nvinfo : EIATTR_INT_WARP_WIDE_INSTR_OFFSETS
	.align		4
.L_671:
        /*05c0*/ 	.byte	0x04, 0x31
        /*05c2*/ 	.short	(.L_673 - .L_672)


	//   ....[0]....
.L_672:
        /*05c4*/ 	.word	0x00000190


	//   ....[1]....
        /*05c8*/ 	.word	0x000001c0


	//   ....[2]....
        /*05cc*/ 	.word	0x00000290


	//   ....[3]....
        /*05d0*/ 	.word	0x00014ff0


	//   ....[4]....
        /*05d4*/ 	.word	0x00015080


	//   ....[5]....
        /*05d8*/ 	.word	0x00019960


	//   ....[6]....
        /*05dc*/ 	.word	0x000199f0


	//----- nvinfo : EIATTR_COOP_GROUP_MASK_REGIDS
	.align		4
.L_673:
        /*05e0*/ 	.byte	0x04, 0x29
        /*05e2*/ 	.short	(.L_675 - .L_674)


	//   ....[0]....
.L_674:
        /*05e4*/ 	.word	0xffffffff


	//   ....[1]....
        /*05e8*/ 	.word	0xffffffff


	//   ....[2]....
        /*05ec*/ 	.word	0xffffffff


	//   ....[3]....
        /*05f0*/ 	.word	0xffffffff


	//   ....[4]....
        /*05f4*/ 	.word	0xffffffff


	//   ....[5]....
        /*05f8*/ 	.word	0xffffffff


	//   ....[6]....
        /*05fc*/ 	.word	0xffffffff


	//   ....[7]....
        /*0600*/ 	.word	0xffffffff


	//   ....[8]....
        /*0604*/ 	.word	0xffffffff


	//   ....[9]....
        /*0608*/ 	.word	0xffffffff


	//   ....[10]....
        /*060c*/ 	.word	0xffffffff


	//   ....[11]....
        /*0610*/ 	.word	0xffffffff


	//   ....[12]....
        /*0614*/ 	.word	0xffffffff


	//   ....[13]....
        /*0618*/ 	.word	0xffffffff


	//   ....[14]....
        /*061c*/ 	.word	0xffffffff


	//   ....[15]....
        /*0620*/ 	.word	0xffffffff


	//   ....[16]....
        /*0624*/ 	.word	0xffffffff


	//   ....[17]....
        /*0628*/ 	.word	0xffffffff


	//   ....[18]....
        /*062c*/ 	.word	0xffffffff


	//   ....[19]....
        /*0630*/ 	.word	0xffffffff


	//   ....[20]....
        /*0634*/ 	.word	0xffffffff


	//   ....[21]....
        /*0638*/ 	.word	0xffffffff


	//   ....[22]....
        /*063c*/ 	.word	0xffffffff


	//   ....[23]....
        /*0640*/ 	.word	0xffffffff


	//   ....[24]....
        /*0644*/ 	.word	0xffffffff


	//   ....[25]....
        /*0648*/ 	.word	0xffffffff


	//   ....[26]....
        /*064c*/ 	.word	0xffffffff


	//   ....[27]....
        /*0650*/ 	.word	0xffffffff


	//   ....[28]....
        /*0654*/ 	.word	0xffffffff


	//   ....[29]....
        /*0658*/ 	.word	0xffffffff


	//   ....[30]....
        /*065c*/ 	.word	0xffffffff


	//   ....[31]....
        /*0660*/ 	.word	0xffffffff


	//   ....[32]....
        /*0664*/ 	.word	0xffffffff


	//   ....[33]....
        /*0668*/ 	.word	0xffffffff


	//   ....[34]....
        /*066c*/ 	.word	0xffffffff


	//   ....[35]....
        /*0670*/ 	.word	0xffffffff


	//   ....[36]....
        /*0674*/ 	.word	0xffffffff


	//   ....[37]....
        /*0678*/ 	.word	0xffffffff


	//   ....[38]....
        /*067c*/ 	.word	0xffffffff


	//   ....[39]....
        /*0680*/ 	.word	0xffffffff


	//   ....[40]....
        /*0684*/ 	.word	0xffffffff


	//   ....[41]....
        /*0688*/ 	.word	0xffffffff


	//   ....[42]....
        /*068c*/ 	.word	0xffffffff


	//   ....[43]....
        /*0690*/ 	.word	0xffffffff


	//   ....[44]....
        /*0694*/ 	.word	0xffffffff


	//   ....[45]....
        /*0698*/ 	.word	0xffffffff


	//   ....[46]....
        /*069c*/ 	.word	0xffffffff


	//   ....[47]....
        /*06a0*/ 	.word	0xffffffff


	//   ....[48]....
        /*06a4*/ 	.word	0xffffffff


	//   ....[49]....
        /*06a8*/ 	.word	0xffffffff


	//   ....[50]....
        /*06ac*/ 	.word	0xffffffff


	//   ....[51]....
        /*06b0*/ 	.word	0xffffffff


	//   ....[52]....
        /*06b4*/ 	.word	0xffffffff


	//   ....[53]....
        /*06b8*/ 	.word	0xffffffff


	//   ....[54]....
        /*06bc*/ 	.word	0xffffffff


	//   ....[55]....
        /*06c0*/ 	.word	0xffffffff


	//   ....[56]....
        /*06c4*/ 	.word	0xffffffff


	//   ....[57]....
        /*06c8*/ 	.word	0xffffffff


	//   ....[58]....
        /*06cc*/ 	.word	0xffffffff


	//   ....[59]....
        /*06d0*/ 	.word	0xffffffff


	//   ....[60]....
        /*06d4*/ 	.word	0xffffffff


	//   ....[61]....
        /*06d8*/ 	.word	0xffffffff


	//   ....[62]....
        /*06dc*/ 	.word	0xffffffff


	//   ....[63]....
        /*06e0*/ 	.word	0xffffffff


	//   ....[64]....
        /*06e4*/ 	.word	0xffffffff


	//   ....[65]....
        /*06e8*/ 	.word	0xffffffff


	//   ....[66]....
        /*06ec*/ 	.word	0xffffffff


	//   ....[67]....
        /*06f0*/ 	.word	0xffffffff


	//   ....[68]....
        /*06f4*/ 	.word	0xffffffff


	//   ....[69]....
        /*06f8*/ 	.word	0xffffffff


	//   ....[70]....
        /*06fc*/ 	.word	0xffffffff


	//   ....[71]....
        /*0700*/ 	.word	0xffffffff


	//   ....[72]....
        /*0704*/ 	.word	0xffffffff


	//   ....[73]....
        /*0708*/ 	.word	0xffffffff


	//   ....[74]....
        /*070c*/ 	.word	0xffffffff


	//   ....[75]....
        /*0710*/ 	.word	0xffffffff


	//   ....[76]....
        /*0714*/ 	.word	0xffffffff


	//   ....[77]....
        /*0718*/ 	.word	0xffffffff


	//   ....[78]....
        /*071c*/ 	.word	0xffffffff


	//   ....[79]....
        /*0720*/ 	.word	0xffffffff


	//   ....[80]....
        /*0724*/ 	.word	0xffffffff


	//   ....[81]....
        /*0728*/ 	.word	0xffffffff


	//   ....[82]....
        /*072c*/ 	.word	0xffffffff


	//   ....[83]....
        /*0730*/ 	.word	0xffffffff


	//   ....[84]....
        /*0734*/ 	.word	0xffffffff


	//   ....[85]....
        /*0738*/ 	.word	0xffffffff


	//   ....[86]....
        /*073c*/ 	.word	0xffffffff


	//   ....[87]....
        /*0740*/ 	.word	0xffffffff


	//   ....[88]....
        /*0744*/ 	.word	0xffffffff


	//   ....[89]....
        /*0748*/ 	.word	0xffffffff


	//   ....[90]....
        /*074c*/ 	.word	0xffffffff


	//   ....[91]....
        /*0750*/ 	.word	0xffffffff


	//   ....[92]....
        /*0754*/ 	.word	0xffffffff


	//   ....[93]....
        /*0758*/ 	.word	0xffffffff


	//   ....[94]....
        /*075c*/ 	.word	0x0500000f


	//   ....[95]....
        /*0760*/ 	.word	0x0500000f


	//   ....[96]....
        /*0764*/ 	.word	0x0500000f


	//   ....[97]....
        /*0768*/ 	.word	0x0500000f


	//   ....[98]....
        /*076c*/ 	.word	0x0500000f


	//   ....[99]....
        /*0770*/ 	.word	0x0500000f


	//   ....[100]....
        /*0774*/ 	.word	0x0500000f


	//   ....[101]....
        /*0778*/ 	.word	0x0500000f


	//   ....[102]....
        /*077c*/ 	.word	0x0500000f


	//   ....[103]....
        /*0780*/ 	.word	0x0500000f


	//   ....[104]....
        /*0784*/ 	.word	0x0500000f


	//   ....[105]....
        /*0788*/ 	.word	0x0500000f


	//   ....[106]....
        /*078c*/ 	.word	0x0500000f


	//   ....[107]....
        /*0790*/ 	.word	0x0500000f


	//   ....[108]....
        /*0794*/ 	.word	0x0500000f


	//   ....[109]....
        /*0798*/ 	.word	0x0500000f


	//   ....[110]....
        /*079c*/ 	.word	0x0500000f


	//   ....[111]....
        /*07a0*/ 	.word	0x0500000f


	//   ....[112]....
        /*07a4*/ 	.word	0x0500000f


	//   ....[113]....
        /*07a8*/ 	.word	0x0500000f


	//   ....[114]....
        /*07ac*/ 	.word	0x0500000f


	//   ....[115]....
        /*07b0*/ 	.word	0x0500000f


	//   ....[116]....
        /*07b4*/ 	.word	0x0500000f


	//   ....[117]....
        /*07b8*/ 	.word	0x0500000f


	//   ....[118]....
        /*07bc*/ 	.word	0x0500000f


	//   ....[119]....
        /*07c0*/ 	.word	0x0500000f


	//   ....[120]....
        /*07c4*/ 	.word	0x0500000f


	//   ....[121]....
        /*07c8*/ 	.word	0x0500000f


	//   ....[122]....
        /*07cc*/ 	.word	0x0500000f


	//   ....[123]....
        /*07d0*/ 	.word	0x0500000f


	//   ....[124]....
        /*07d4*/ 	.word	0x0500000f


	//   ....[125]....
        /*07d8*/ 	.word	0x0500000f


	//   ....[126]....
        /*07dc*/ 	.word	0x0500000f


	//   ....[127]....
        /*07e0*/ 	.word	0x0500000f


	//   ....[128]....
        /*07e4*/ 	.word	0x0500000f


	//   ....[129]....
        /*07e8*/ 	.word	0x0500000f


	//   ....[130]....
        /*07ec*/ 	.word	0x0500000f


	//----- nvinfo : EIATTR_COOP_GROUP_INSTR_OFFSETS
	.align		4
.L_675:
        /*07f0*/ 	.byte	0x04, 0x28
        /*07f2*/ 	.short	(.L_677 - .L_676)


	//   ....[0]....
.L_676:
        /*07f4*/ 	.word	0x00000060


	//   ....[1]....
        /*07f8*/ 	.word	0x00000180


	//   ....[2]....
        /*07fc*/ 	.word	0x00000250


	//   ....[3]....
        /*0800*/ 	.word	0x000003d0


	//   ....[4]....
        /*0804*/ 	.word	0x00000530


	//   ....[5]....
        /*0808*/ 	.word	0x00000650


	//   ....[6]....
        /*080c*/ 	.word	0x000007b0


	//   ....[7]....
        /*0810*/ 	.word	0x000050a0


	//   ....[8]....
        /*0814*/ 	.word	0x00007220


	//   ....[9]....
        /*0818*/ 	.word	0x000077e0


	//   ....[10]....
        /*081c*/ 	.word	0x000077f0


	//   ....[11]....
        /*0820*/ 	.word	0x00007800


	//   ....[12]....
        /*0824*/ 	.word	0x00007810


	//   ....[13]....
        /*0828*/ 	.word	0x000087e0


	//   ....[14]....
        /*082c*/ 	.word	0x000087f0


	//   ....[15]....
        /*0830*/ 	.word	0x00008800


	//   ....[16]....
        /*0834*/ 	.word	0x00008810


	//   ....[17]....
        /*0838*/ 	.word	0x00009fc0


	//   ....[18]....
        /*083c*/ 	.word	0x0000a0a0


	//   ....[19]....
        /*0840*/ 	.word	0x0000a180


	//   ....[20]....
        /*0844*/ 	.word	0x0000a2b0


	//   ....[21]....
        /*0848*/ 	.word	0x0000aca0


	//   ....[22]....
        /*084c*/ 	.word	0x0000b1f0


	//   ....[23]....
        /*0850*/ 	.word	0x0000b210


	//   ....[24]....
        /*0854*/ 	.word	0x0000b9c0


	//   ....[25]....
        /*0858*/ 	.word	0x0000ba50


	//   ....[26]....
        /*085c*/ 	.word	0x0000c700


	//   ....[27]....
        /*0860*/ 	.word	0x0000c750


	//   ....[28]....
        /*0864*/ 	.word	0x0000c7c0


	//   ....[29]....
        /*0868*/ 	.word	0x0000c850


	//   ....[30]....
        /*086c*/ 	.word	0x0000ca10


	//   ....[31]....
        /*0870*/ 	.word	0x0000df40


	//   ....[32]....
        /*0874*/ 	.word	0x0000e2e0


	//   ....[33]....
        /*0878*/ 	.word	0x0000e2f0


	//   ....[34]....
        /*087c*/ 	.word	0x0000e300


	//   ....[35]....
        /*0880*/ 	.word	0x0000e310


	//   ....[36]....
        /*0884*/ 	.word	0x0000ef90


	//   ....[37]....
        /*0888*/ 	.word	0x0000efb0


	//   ....[38]....
        /*088c*/ 	.word	0x0000f240


	//   ....[39]....
        /*0890*/ 	.word	0x0000f260


	//   ....[40]....
        /*0894*/ 	.word	0x0000faa0


	//   ....[41]....
        /*0898*/ 	.word	0x0000fae0


	//   ....[42]....
        /*089c*/ 	.word	0x00010350


	//   ....[43]....
        /*08a0*/ 	.word	0x00010370


	//   ....[44]....
        /*08a4*/ 	.word	0x00011660


	//   ....[45]....
        /*08a8*/ 	.word	0x00011670


	//   ....[46]....
        /*08ac*/ 	.word	0x000118a0


	//   ....[47]....
        /*08b0*/ 	.word	0x000118c0


	//   ....[48]....
        /*08b4*/ 	.word	0x00011b70


	//   ....[49]....
        /*08b8*/ 	.word	0x00011da0


	//   ....[50]....
        /*08bc*/ 	.word	0x00011dd0


	//   ....[51]....
        /*08c0*/ 	.word	0x00011e00


	//   ....[52]....
        /*08c4*/ 	.word	0x00011e30


	//   ....[53]....
        /*08c8*/ 	.word	0x00011e60


	//   ....[54]....
        /*08cc*/ 	.word	0x00011e90


	//   ....[55]....
        /*08d0*/ 	.word	0x00012030


	//   ....[56]....
        /*08d4*/ 	.word	0x00012060


	//   ....[57]....
        /*08d8*/ 	.word	0x00012090


	//   ....[58]....
        /*08dc*/ 	.word	0x000120c0


	//   ....[59]....
        /*08e0*/ 	.word	0x000120f0


	//   ....[60]....
        /*08e4*/ 	.word	0x00012120


	//   ....[61]....
        /*08e8*/ 	.word	0x000121b0


	//   ....[62]....
        /*08ec*/ 	.word	0x000121e0


	//   ....[63]....
        /*08f0*/ 	.word	0x000121f0


	//   ....[64]....
        /*08f4*/ 	.word	0x000122a0


	//   ....[65]....
        /*08f8*/ 	.word	0x000132a0


	//   ....[66]....
        /*08fc*/ 	.word	0x000155d0


	//   ....[67]....
        /*0900*/ 	.word	0x000160e0


	//   ....[68]....
        /*0904*/ 	.word	0x000160f0


	//   ....[69]....
        /*0908*/ 	.word	0x00016190


	//   ....[70]....
        /*090c*/ 	.word	0x000161a0


	//   ....[71]....
        /*0910*/ 	.word	0x00016220


	//   ....[72]....
        /*0914*/ 	.word	0x00016230


	//   ....[73]....
        /*0918*/ 	.word	0x00016280


	//   ....[74]....
        /*091c*/ 	.word	0x000162a0


	//   ....[75]....
        /*0920*/ 	.word	0x00019c80


	//   ....[76]....
        /*0924*/ 	.word	0x00019d00


	//   ....[77]....
        /*0928*/ 	.word	0x00019d30


	//   ....[78]....
        /*092c*/ 	.word	0x00019d40


	//   ....[79]....
        /*0930*/ 	.word	0x00019d70


	//   ....[80]....
        /*0934*/ 	.word	0x00019da0


	//   ....[81]....
        /*0938*/ 	.word	0x00019dd0


	//   ....[82]....
        /*093c*/ 	.word	0x00019e00


	//   ....[83]....
        /*0940*/ 	.word	0x00019fd0


	//   ....[84]....
        /*0944*/ 	.word	0x0001a000


	//   ....[85]....
        /*0948*/ 	.word	0x0001a030


	//   ....[86]....
        /*094c*/ 	.word	0x0001a060


	//   ....[87]....
        /*0950*/ 	.word	0x0001a090


	//   ....[88]....
        /*0954*/ 	.word	0x0001a0c0


	//   ....[89]....
        /*0958*/ 	.word	0x0001a180


	//   ....[90]....
        /*095c*/ 	.word	0x0001a1a0


	//   ....[91]....
        /*0960*/ 	.word	0x0001a1b0


	//   ....[92]....
        /*0964*/ 	.word	0x0001a210


	//   ....[93]....
        /*0968*/ 	.word	0x0001a930


	//   ....[94]....
        /*096c*/ 	.word	0x0001adf0


	//   ....[95]....
        /*0970*/ 	.word	0x0001ae80


	//   ....[96]....
        /*0974*/ 	.word	0x0001aed0


	//   ....[97]....
        /*0978*/ 	.word	0x0001af20


	//   ....[98]....
        /*097c*/ 	.word	0x0001b010


	//   ....[99]....
        /*0980*/ 	.word	0x0001b0a0


	//   ....[100]....
        /*0984*/ 	.word	0x0001b0f0


	//   ....[101]....
        /*0988*/ 	.word	0x0001b140


	//   ....[102]....
        /*098c*/ 	.word	0x0001b3b0


	//   ....[103]....
        /*0990*/ 	.word	0x0001b690


	//   ....[104]....
        /*0994*/ 	.word	0x0001b870


	//   ....[105]....
        /*0998*/ 	.word	0x0001b8c0


	//   ....[106]....
        /*099c*/ 	.word	0x0001b920


	//   ....[107]....
        /*09a0*/ 	.word	0x0001ba10


	//   ....[108]....
        /*09a4*/ 	.word	0x0001ba70


	//   ....[109]....
        /*09a8*/ 	.word	0x0001bb60


	//   ....[110]....
        /*09ac*/ 	.word	0x0001bbc0


	//   ....[111]....
        /*09b0*/ 	.word	0x0001bc90


	//   ....[112]....
        /*09b4*/ 	.word	0x0001bfc0


	//   ....[113]....
        /*09b8*/ 	.word	0x0001c060


	//   ....[114]....
        /*09bc*/ 	.word	0x0001c200


	//   ....[115]....
        /*09c0*/ 	.word	0x0001c280


	//   ....[116]....
        /*09c4*/ 	.word	0x0001c300


	//   ....[117]....
        /*09c8*/ 	.word	0x0001c380


	//   ....[118]....
        /*09cc*/ 	.word	0x0001c400


	//   ....[119]....
        /*09d0*/ 	.word	0x0001c490


	//   ....[120]....
        /*09d4*/ 	.word	0x0001c530


	//   ....[121]....
        /*09d8*/ 	.word	0x0001c5e0


	//   ....[122]....
        /*09dc*/ 	.word	0x0001c660


	//   ....[123]....
        /*09e0*/ 	.word	0x0001c6e0


	//   ....[124]....
        /*09e4*/ 	.word	0x0001c760


	//   ....[125]....
        /*09e8*/ 	.word	0x0001c7f0


	//   ....[126]....
        /*09ec*/ 	.word	0x0001c870


	//   ....[127]....
        /*09f0*/ 	.word	0x0001c910


	//   ....[128]....
        /*09f4*/ 	.word	0x0001c960


	//   ....[129]....
        /*09f8*/ 	.word	0x0001c9f0


	//   ....[130]....
        /*09fc*/ 	.word	0x0001cb20


	//----- nvinfo : EIATTR_REG_RECONFIG
	.align		4
.L_677:
        /*0a00*/ 	.byte	0x01, 0x54
	.zero		2


	//----- nvinfo : EIATTR_SYSCALL_OFFSETS
	.align		4
        /*0a04*/ 	.byte	0x04, 0x46
        /*0a06*/ 	.short	(.L_679 - .L_678)


	//   ....[0]....
.L_678:
        /*0a08*/ 	.word	0x00002010


	//   ....[1]....
        /*0a0c*/ 	.word	0x00002160


	//   ....[2]....
        /*0a10*/ 	.word	0x000073c0


	//   ....[3]....
        /*0a14*/ 	.word	0x00007740


	//   ....[4]....
        /*0a18*/ 	.word	0x000151f0


	//   ....[5]....
        /*0a1c*/ 	.word	0x00015340


	//   ....[6]....
        /*0a20*/ 	.word	0x00015440


	//   ....[7]....
        /*0a24*/ 	.word	0x00015d00


	//----- nvinfo : EIATTR_MBARRIER_INSTR_OFFSETS
	.align		4
.L_679:
        /*0a28*/ 	.byte	0x04, 0x39
        /*0a2a*/ 	.short	(.L_681 - .L_680)


	//   ....[0]....
.L_680:
        /*0a2c*/ 	.word	0x000002b0
        /*0a30*/ 	.word	0x000000ff
        /*0a34*/ 	.word	0x00028c00
        /*0a38*/ 	.short	0x0100
        /*0a3a*/ 	.byte	0x08
	.zero		1


	//   ....[1]....
        /*0a3c*/ 	.word	0x000002d0
        /*0a40*/ 	.word	0x000000ff
        /*0a44*/ 	.word	0x00028c20
        /*0a48*/ 	.short	0x0100
        /*0a4a*/ 	.byte	0x08
	.zero		1


	//   ....[2]....
        /*0a4c*/ 	.word	0x00000380
        /*0a50*/ 	.word	0x000000ff
        /*0a54*/ 	.word	0x00028c30
        /*0a58*/ 	.short	0x0100
        /*0a5a*/ 	.byte	0x06
	.zero		1


	//   ....[3]....
        /*0a5c*/ 	.word	0x00000390
        /*0a60*/ 	.word	0x000000ff
        /*0a64*/ 	.word	0x00028c40
        /*0a68*/ 	.short	0x0100
        /*0a6a*/ 	.byte	0x06
	.zero		1


	//   ....[4]....
        /*0a6c*/ 	.word	0x000003a0
        /*0a70*/ 	.word	0x000000ff
        /*0a74*/ 	.word	0x00028c38
        /*0a78*/ 	.short	0x0100
        /*0a7a*/ 	.byte	0x06
	.zero		1


	//   ....[5]....
        /*0a7c*/ 	.word	0x000003b0
        /*0a80*/ 	.word	0x000000ff
        /*0a84*/ 	.word	0x00028c48
        /*0a88*/ 	.short	0x0100
        /*0a8a*/ 	.byte	0x06
	.zero		1


	//   ....[6]....
        /*0a8c*/ 	.word	0x000004e0
        /*0a90*/ 	.word	0x000000ff
        /*0a94*/ 	.word	0x00028c50
        /*0a98*/ 	.short	0x0100
        /*0a9a*/ 	.byte	0x08
	.zero		1


	//   ....[7]....
        /*0a9c*/ 	.word	0x000004f0
        /*0aa0*/ 	.word	0x000000ff
        /*0aa4*/ 	.word	0x00028c60
        /*0aa8*/ 	.short	0x0100
        /*0aaa*/ 	.byte	0x08
	.zero		1


	//   ....[8]....
        /*0aac*/ 	.word	0x00000500
        /*0ab0*/ 	.word	0x000000ff
        /*0ab4*/ 	.word	0x00028c58
        /*0ab8*/ 	.short	0x0100
        /*0aba*/ 	.byte	0x08
	.zero		1


	//   ....[9]....
        /*0abc*/ 	.word	0x00000510
        /*0ac0*/ 	.word	0x000000ff
        /*0ac4*/ 	.word	0x00028c68
        /*0ac8*/ 	.short	0x0100
        /*0aca*/ 	.byte	0x08
	.zero		1


	//   ....[10]....
        /*0acc*/ 	.word	0x00000600
        /*0ad0*/ 	.word	0x000000ff
        /*0ad4*/ 	.word	0x00028c70
        /*0ad8*/ 	.short	0x0100
        /*0ada*/ 	.byte	0x06
	.zero		1


	//   ....[11]....
        /*0adc*/ 	.word	0x00000610
        /*0ae0*/ 	.word	0x000000ff
        /*0ae4*/ 	.word	0x00028c80
        /*0ae8*/ 	.short	0x0100
        /*0aea*/ 	.byte	0x06
	.zero		1


	//   ....[12]....
        /*0aec*/ 	.word	0x00000620
        /*0af0*/ 	.word	0x000000ff
        /*0af4*/ 	.word	0x00028c78
        /*0af8*/ 	.short	0x0100
        /*0afa*/ 	.byte	0x06
	.zero		1


	//   ....[13]....
        /*0afc*/ 	.word	0x00000630
        /*0b00*/ 	.word	0x000000ff
        /*0b04*/ 	.word	0x00028c88
        /*0b08*/ 	.short	0x0100
        /*0b0a*/ 	.byte	0x06
	.zero		1


	//   ....[14]....
        /*0b0c*/ 	.word	0x00000760
        /*0b10*/ 	.word	0x000000ff
        /*0b14*/ 	.word	0x00028c90
        /*0b18*/ 	.short	0x0100
        /*0b1a*/ 	.byte	0x08
	.zero		1


	//   ....[15]....
        /*0b1c*/ 	.word	0x00000770
        /*0b20*/ 	.word	0x000000ff
        /*0b24*/ 	.word	0x00028ca0
        /*0b28*/ 	.short	0x0100
        /*0b2a*/ 	.byte	0x08
	.zero		1


	//   ....[16]....
        /*0b2c*/ 	.word	0x00000780
        /*0b30*/ 	.word	0x000000ff
        /*0b34*/ 	.word	0x00028c98
        /*0b38*/ 	.short	0x0100
        /*0b3a*/ 	.byte	0x08
	.zero		1


	//   ....[17]....
        /*0b3c*/ 	.word	0x00000790
        /*0b40*/ 	.word	0x000000ff
        /*0b44*/ 	.word	0x00028ca8
        /*0b48*/ 	.short	0x0100
        /*0b4a*/ 	.byte	0x08
	.zero		1


	//   ....[18]....
        /*0b4c*/ 	.word	0x000008c0
        /*0b50*/ 	.word	0x000000ff
        /*0b54*/ 	.word	0x00028cb0
        /*0b58*/ 	.short	0x0100
        /*0b5a*/ 	.byte	0x08
	.zero		1


	//   ....[19]....
        /*0b5c*/ 	.word	0x000008d0
        /*0b60*/ 	.word	0x000000ff
        /*0b64*/ 	.word	0x00028cc0
        /*0b68*/ 	.short	0x0100
        /*0b6a*/ 	.byte	0x08
	.zero		1


	//   ....[20]....
        /*0b6c*/ 	.word	0x000008e0
        /*0b70*/ 	.word	0x000000ff
        /*0b74*/ 	.word	0x00028cb8
        /*0b78*/ 	.short	0x0100
        /*0b7a*/ 	.byte	0x08
	.zero		1


	//   ....[21]....
        /*0b7c*/ 	.word	0x000008f0
        /*0b80*/ 	.word	0x000000ff
        /*0b84*/ 	.word	0x00028cc8
        /*0b88*/ 	.short	0x0100
        /*0b8a*/ 	.byte	0x08
	.zero		1


	//   ....[22]....
        /*0b8c*/ 	.word	0x00002d10
        /*0b90*/ 	.word	0x00000049
        /*0b94*/ 	.word	0x00028c90
        /*0b98*/ 	.short	0x010a
        /*0b9a*/ 	.byte	0x3f
	.zero		1


	//   ....[23]....
        /*0b9c*/ 	.word	0x00003780
        /*0ba0*/ 	.word	0x00000049
        /*0ba4*/ 	.word	0x00028c90
        /*0ba8*/ 	.short	0x010a
        /*0baa*/ 	.byte	0x3f
	.zero		1


	//   ....[24]....
        /*0bac*/ 	.word	0x00004090
        /*0bb0*/ 	.word	0x00000049
        /*0bb4*/ 	.word	0x00028c90
        /*0bb8*/ 	.short	0x010a
        /*0bba*/ 	.byte	0x3f
	.zero		1


	//   ....[25]....
        /*0bbc*/ 	.word	0x00004290
        /*0bc0*/ 	.word	0x00000004
        /*0bc4*/ 	.word	0x00000000
        /*0bc8*/ 	.short	0x0101
        /*0bca*/ 	.byte	0x3f
	.zero		1


	//   ....[26]....
        /*0bcc*/ 	.word	0x000042d0
        /*0bd0*/ 	.word	0x00000049
        /*0bd4*/ 	.word	0x00028cb0
        /*0bd8*/ 	.short	0x010a
        /*0bda*/ 	.byte	0x3f
	.zero		1


	//   ....[27]....
        /*0bdc*/ 	.word	0x00004930
        /*0be0*/ 	.word	0x00000049
        /*0be4*/ 	.word	0x00000000
        /*0be8*/ 	.short	0x0101
        /*0bea*/ 	.byte	0x3f
	.zero		1


	//   ....[28]....
        /*0bec*/ 	.word	0x00005190
        /*0bf0*/ 	.word	0x00000005
        /*0bf4*/ 	.word	0x00028c50
        /*0bf8*/ 	.short	0x010a
        /*0bfa*/ 	.byte	0x3f
	.zero		1


	//   ....[29]....
        /*0bfc*/ 	.word	0x00005550
        /*0c00*/ 	.word	0x00000005
        /*0c04*/ 	.word	0x00000000
        /*0c08*/ 	.short	0x0101
        /*0c0a*/ 	.byte	0x3f
	.zero		1


	//   ....[30]....
        /*0c0c*/ 	.word	0x00005ec0
        /*0c10*/ 	.word	0x00000004
        /*0c14*/ 	.word	0x00028c50
        /*0c18*/ 	.short	0x010a
        /*0c1a*/ 	.byte	0x3f
	.zero		1


	//   ....[31]....
        /*0c1c*/ 	.word	0x00005f10
        /*0c20*/ 	.word	0x00000004
        /*0c24*/ 	.word	0x00028c50
        /*0c28*/ 	.short	0x010a
        /*0c2a*/ 	.byte	0x3f
	.zero		1


	//   ....[32]....
        /*0c2c*/ 	.word	0x00006260
        /*0c30*/ 	.word	0x00000004
        /*0c34*/ 	.word	0x00000000
        /*0c38*/ 	.short	0x0101
        /*0c3a*/ 	.byte	0x3f
	.zero		1


	//   ....[33]....
        /*0c3c*/ 	.word	0x00007450
        /*0c40*/ 	.word	0x00000002
        /*0c44*/ 	.word	0x00028c00
        /*0c48*/ 	.short	0x010a
        /*0c4a*/ 	.byte	0x3f
	.zero		1


	//   ....[34]....
        /*0c4c*/ 	.word	0x000074a0
        /*0c50*/ 	.word	0x00000002
        /*0c54*/ 	.word	0x00028c00
        /*0c58*/ 	.short	0x010a
        /*0c5a*/ 	.byte	0x3f
	.zero		1


	//   ....[35]....
        /*0c5c*/ 	.word	0x00007a80
        /*0c60*/ 	.word	0x00000002
        /*0c64*/ 	.word	0x00028c00
        /*0c68*/ 	.short	0x010a
        /*0c6a*/ 	.byte	0x3f
	.zero		1


	//   ....[36]....
        /*0c6c*/ 	.word	0x000089c0
        /*0c70*/ 	.word	0x00000002
        /*0c74*/ 	.word	0x00028c00
        /*0c78*/ 	.short	0x010a
        /*0c7a*/ 	.byte	0x3f
	.zero		1


	//   ....[37]....
        /*0c7c*/ 	.word	0x00009800
        /*0c80*/ 	.word	0x0000000e
        /*0c84*/ 	.word	0x00028c30
        /*0c88*/ 	.short	0x010a
        /*0c8a*/ 	.byte	0x3f
	.zero		1


	//   ....[38]....
        /*0c8c*/ 	.word	0x000098b0
        /*0c90*/ 	.word	0x0000000e
        /*0c94*/ 	.word	0x00028c30
        /*0c98*/ 	.short	0x010a
        /*0c9a*/ 	.byte	0x3f
	.zero		1


	//   ....[39]....
        /*0c9c*/ 	.word	0x0000a4f0
        /*0ca0*/ 	.word	0x00000003
        /*0ca4*/ 	.word	0x00000000
        /*0ca8*/ 	.short	0x0101
        /*0caa*/ 	.byte	0x3f
	.zero		1


	//   ....[40]....
        /*0cac*/ 	.word	0x0000a960
        /*0cb0*/ 	.word	0x0000000e
        /*0cb4*/ 	.word	0x00028c50
        /*0cb8*/ 	.short	0x010a
        /*0cba*/ 	.byte	0x3f
	.zero		1


	//   ....[41]....
        /*0cbc*/ 	.word	0x0000a9f0
        /*0cc0*/ 	.word	0x0000000e
        /*0cc4*/ 	.word	0x00028c50
        /*0cc8*/ 	.short	0x010a
        /*0cca*/ 	.byte	0x3f
	.zero		1


	//   ....[42]....
        /*0ccc*/ 	.word	0x0000acc0
        /*0cd0*/ 	.word	0x0000000e
        /*0cd4*/ 	.word	0x00000000
        /*0cd8*/ 	.short	0x0101
        /*0cda*/ 	.byte	0x3f
	.zero		1


	//   ....[43]....
        /*0cdc*/ 	.word	0x0000ade0
        /*0ce0*/ 	.word	0x000000d9
        /*0ce4*/ 	.word	0x00028c30
        /*0ce8*/ 	.short	0x010a
        /*0cea*/ 	.byte	0x3f
	.zero		1


	//   ....[44]....
        /*0cec*/ 	.word	0x0000ae90
        /*0cf0*/ 	.word	0x000000d9
        /*0cf4*/ 	.word	0x00028c30
        /*0cf8*/ 	.short	0x010a
        /*0cfa*/ 	.byte	0x3f
	.zero		1


	//   ....[45]....
        /*0cfc*/ 	.word	0x0000b560
        /*0d00*/ 	.word	0x00000099
        /*0d04*/ 	.word	0x00000000
        /*0d08*/ 	.short	0x0101
        /*0d0a*/ 	.byte	0x3f
	.zero		1


	//   ....[46]....
        /*0d0c*/ 	.word	0x0000c3e0
        /*0d10*/ 	.word	0x000000d9
        /*0d14*/ 	.word	0x00028c50
        /*0d18*/ 	.short	0x010a
        /*0d1a*/ 	.byte	0x3f
	.zero		1


	//   ....[47]....
        /*0d1c*/ 	.word	0x0000c430
        /*0d20*/ 	.word	0x000000d9
        /*0d24*/ 	.word	0x00028c50
        /*0d28*/ 	.short	0x010a
        /*0d2a*/ 	.byte	0x3f
	.zero		1


	//   ....[48]....
        /*0d2c*/ 	.word	0x0000c720
        /*0d30*/ 	.word	0x000000d9
        /*0d34*/ 	.word	0x00000000
        /*0d38*/ 	.short	0x0101
        /*0d3a*/ 	.byte	0x3f
	.zero		1


	//   ....[49]....
        /*0d3c*/ 	.word	0x0000ef60
        /*0d40*/ 	.word	0x00000004
        /*0d44*/ 	.word	0x00000000
        /*0d48*/ 	.short	0x0101
        /*0d4a*/ 	.byte	0x3f
	.zero		1


	//   ....[50]....
        /*0d4c*/ 	.word	0x0000fb00
        /*0d50*/ 	.word	0x00000004
        /*0d54*/ 	.word	0x00000000
        /*0d58*/ 	.short	0x0101
        /*0d5a*/ 	.byte	0x3f
	.zero		1


	//   ....[51]....
        /*0d5c*/ 	.word	0x00013380
        /*0d60*/ 	.word	0x00000012
        /*0d64*/ 	.word	0x00028c20
        /*0d68*/ 	.short	0x010a
        /*0d6a*/ 	.byte	0x3f
	.zero		1


	//   ....[52]....
        /*0d6c*/ 	.word	0x00013450
        /*0d70*/ 	.word	0x00000005
        /*0d74*/ 	.word	0x00028ca0
        /*0d78*/ 	.short	0x010a
        /*0d7a*/ 	.byte	0x3f
	.zero		1


	//   ....[53]....
        /*0d7c*/ 	.word	0x00013690
        /*0d80*/ 	.word	0x00000005
        /*0d84*/ 	.word	0x00028cc0
        /*0d88*/ 	.short	0x010a
        /*0d8a*/ 	.byte	0x3f
	.zero		1


	//   ....[54]....
        /*0d8c*/ 	.word	0x000140f0
        /*0d90*/ 	.word	0x00000005
        /*0d94*/ 	.word	0x00028ca0
        /*0d98*/ 	.short	0x010a
        /*0d9a*/ 	.byte	0x3f
	.zero		1


	//   ....[55]....
        /*0d9c*/ 	.word	0x00014320
        /*0da0*/ 	.word	0x00000005
        /*0da4*/ 	.word	0x00028cc0
        /*0da8*/ 	.short	0x010a
        /*0daa*/ 	.byte	0x3f
	.zero		1


	//   ....[56]....
        /*0dac*/ 	.word	0x00015840
        /*0db0*/ 	.word	0x00000000
        /*0db4*/ 	.word	0x00028c40
        /*0db8*/ 	.short	0x010a
        /*0dba*/ 	.byte	0x3f
	.zero		1


	//   ....[57]....
        /*0dbc*/ 	.word	0x00016340
        /*0dc0*/ 	.word	0x00000012
        /*0dc4*/ 	.word	0x00028c00
        /*0dc8*/ 	.short	0x0107
        /*0dca*/ 	.byte	0x3f
	.zero		1


	//   ....[58]....
        /*0dcc*/ 	.word	0x00016430
        /*0dd0*/ 	.word	0x00000012
        /*0dd4*/ 	.word	0x00028c00
        /*0dd8*/ 	.short	0x0101
        /*0dda*/ 	.byte	0x3f
	.zero		1


	//   ....[59]....
        /*0ddc*/ 	.word	0x00016450
        /*0de0*/ 	.word	0x00000012
        /*0de4*/ 	.word	0x00028c20
        /*0de8*/ 	.short	0x010a
        /*0dea*/ 	.byte	0x3f
	.zero		1


	//   ....[60]....
        /*0dec*/ 	.word	0x00016530
        /*0df0*/ 	.word	0x00000000
        /*0df4*/ 	.word	0x00028c60
        /*0df8*/ 	.short	0x010a
        /*0dfa*/ 	.byte	0x3f
	.zero		1


	//   ....[61]....
        /*0dfc*/ 	.word	0x000171a0
        /*0e00*/ 	.word	0x00000002
        /*0e04*/ 	.word	0x00028c40
        /*0e08*/ 	.short	0x010a
        /*0e0a*/ 	.byte	0x3f
	.zero		1


	//   ....[62]....
        /*0e0c*/ 	.word	0x000173f0
        /*0e10*/ 	.word	0x00000002
        /*0e14*/ 	.word	0x00028c60
        /*0e18*/ 	.short	0x010a
        /*0e1a*/ 	.byte	0x3f
	.zero		1


	//   ....[63]....
        /*0e1c*/ 	.word	0x00017fa0
        /*0e20*/ 	.word	0x00000002
        /*0e24*/ 	.word	0x00028c40
        /*0e28*/ 	.short	0x010a
        /*0e2a*/ 	.byte	0x3f
	.zero		1


	//   ....[64]....
        /*0e2c*/ 	.word	0x000181f0
        /*0e30*/ 	.word	0x00000002
        /*0e34*/ 	.word	0x00028c60
        /*0e38*/ 	.short	0x010a
        /*0e3a*/ 	.byte	0x3f
	.zero		1


	//   ....[65]....
        /*0e3c*/ 	.word	0x00018d30
        /*0e40*/ 	.word	0x00000003
        /*0e44*/ 	.word	0x00028c40
        /*0e48*/ 	.short	0x010a
        /*0e4a*/ 	.byte	0x3f
	.zero		1


	//   ....[66]....
        /*0e4c*/ 	.word	0x00018f80
        /*0e50*/ 	.word	0x00000003
        /*0e54*/ 	.word	0x00028c60
        /*0e58*/ 	.short	0x010a
        /*0e5a*/ 	.byte	0x3f
	.zero		1


	//   ....[67]....
        /*0e5c*/ 	.word	0x0001a8b0
        /*0e60*/ 	.word	0x00000000
        /*0e64*/ 	.word	0x00028c20
        /*0e68*/ 	.short	0x010a
        /*0e6a*/ 	.byte	0x3f
	.zero		1


	//   ....[68]....
        /*0e6c*/ 	.word	0x0001aa90
        /*0e70*/ 	.word	0x00000006
        /*0e74*/ 	.word	0x00000000
        /*0e78*/ 	.short	0x010a
        /*0e7a*/ 	.byte	0x3f
	.zero		1


	//   ....[69]....
        /*0e7c*/ 	.word	0x0001aac0
        /*0e80*/ 	.word	0x00000007
        /*0e84*/ 	.word	0x00000000
        /*0e88*/ 	.short	0x010a
        /*0e8a*/ 	.byte	0x3f
	.zero		1


	//   ....[70]....
        /*0e8c*/ 	.word	0x0001ab20
        /*0e90*/ 	.word	0x00000004
        /*0e94*/ 	.word	0x00000000
        /*0e98*/ 	.short	0x010a
        /*0e9a*/ 	.byte	0x3f
	.zero		1


	//   ....[71]....
        /*0e9c*/ 	.word	0x0001ab50
        /*0ea0*/ 	.word	0x00000003
        /*0ea4*/ 	.word	0x00000000
        /*0ea8*/ 	.short	0x010a
        /*0eaa*/ 	.byte	0x3f
	.zero		1


	//   ....[72]....
        /*0eac*/ 	.word	0x0001abb0
        /*0eb0*/ 	.word	0x00000049
        /*0eb4*/ 	.word	0x00028c90
        /*0eb8*/ 	.short	0x010a
        /*0eba*/ 	.byte	0x3f
	.zero		1


	//   ....[73]....
        /*0ebc*/ 	.word	0x0001ac00
        /*0ec0*/ 	.word	0x00000049
        /*0ec4*/ 	.word	0x00028c90
        /*0ec8*/ 	.short	0x010a
        /*0eca*/ 	.byte	0x3f
	.zero		1


	//   ....[74]....
        /*0ecc*/ 	.word	0x0001ac50
        /*0ed0*/ 	.word	0x00000049
        /*0ed4*/ 	.word	0x00028c90
        /*0ed8*/ 	.short	0x010a
        /*0eda*/ 	.byte	0x3f
	.zero		1


	//   ....[75]....
        /*0edc*/ 	.word	0x0001aca0
        /*0ee0*/ 	.word	0x00000049
        /*0ee4*/ 	.word	0x00028cb0
        /*0ee8*/ 	.short	0x010a
        /*0eea*/ 	.byte	0x3f
	.zero		1


	//   ....[76]....
        /*0eec*/ 	.word	0x0001acf0
        /*0ef0*/ 	.word	0x00000005
        /*0ef4*/ 	.word	0x00028c50
        /*0ef8*/ 	.short	0x010a
        /*0efa*/ 	.byte	0x3f
	.zero		1


	//   ....[77]....
        /*0efc*/ 	.word	0x0001ad40
        /*0f00*/ 	.word	0x00000004
        /*0f04*/ 	.word	0x00028c50
        /*0f08*/ 	.short	0x010a
        /*0f0a*/ 	.byte	0x3f
	.zero		1


	//   ....[78]....
        /*0f0c*/ 	.word	0x0001af60
        /*0f10*/ 	.word	0x00000002
        /*0f14*/ 	.word	0x00028c00
        /*0f18*/ 	.short	0x010a
        /*0f1a*/ 	.byte	0x3f
	.zero		1


	//   ....[79]....
        /*0f1c*/ 	.word	0x0001b190
        /*0f20*/ 	.word	0x00000002
        /*0f24*/ 	.word	0x00028c00
        /*0f28*/ 	.short	0x010a
        /*0f2a*/ 	.byte	0x3f
	.zero		1


	//   ....[80]....
        /*0f2c*/ 	.word	0x0001b1e0
        /*0f30*/ 	.word	0x0000000e
        /*0f34*/ 	.word	0x00028c30
        /*0f38*/ 	.short	0x010a
        /*0f3a*/ 	.byte	0x3f
	.zero		1


	//   ....[81]....
        /*0f3c*/ 	.word	0x0001b230
        /*0f40*/ 	.word	0x0000000e
        /*0f44*/ 	.word	0x00028c50
        /*0f48*/ 	.short	0x010a
        /*0f4a*/ 	.byte	0x3f
	.zero		1


	//   ....[82]....
        /*0f4c*/ 	.word	0x0001b280
        /*0f50*/ 	.word	0x000000d9
        /*0f54*/ 	.word	0x00028c30
        /*0f58*/ 	.short	0x010a
        /*0f5a*/ 	.byte	0x3f
	.zero		1


	//   ....[83]....
        /*0f5c*/ 	.word	0x0001b2d0
        /*0f60*/ 	.word	0x000000d9
        /*0f64*/ 	.word	0x00028c50
        /*0f68*/ 	.short	0x010a
        /*0f6a*/ 	.byte	0x3f
	.zero		1


	//   ....[84]....
        /*0f6c*/ 	.word	0x0001b470
        /*0f70*/ 	.word	0x00000012
        /*0f74*/ 	.word	0x00028c20
        /*0f78*/ 	.short	0x010a
        /*0f7a*/ 	.byte	0x3f
	.zero		1


	//   ....[85]....
        /*0f7c*/ 	.word	0x0001b4c0
        /*0f80*/ 	.word	0x00000005
        /*0f84*/ 	.word	0x00028ca0
        /*0f88*/ 	.short	0x010a
        /*0f8a*/ 	.byte	0x3f
	.zero		1


	//   ....[86]....
        /*0f8c*/ 	.word	0x0001b510
        /*0f90*/ 	.word	0x00000005
        /*0f94*/ 	.word	0x00028cc0
        /*0f98*/ 	.short	0x010a
        /*0f9a*/ 	.byte	0x3f
	.zero		1


	//   ....[87]....
        /*0f9c*/ 	.word	0x0001b560
        /*0fa0*/ 	.word	0x00000005
        /*0fa4*/ 	.word	0x00028ca0
        /*0fa8*/ 	.short	0x010a
        /*0faa*/ 	.byte	0x3f
	.zero		1


	//   ....[88]....
        /*0fac*/ 	.word	0x0001b5b0
        /*0fb0*/ 	.word	0x00000005
        /*0fb4*/ 	.word	0x00028cc0
        /*0fb8*/ 	.short	0x010a
        /*0fba*/ 	.byte	0x3f
	.zero		1


	//   ....[89]....
        /*0fbc*/ 	.word	0x0001b750
        /*0fc0*/ 	.word	0x00000000
        /*0fc4*/ 	.word	0x00028c40
        /*0fc8*/ 	.short	0x010a
        /*0fca*/ 	.byte	0x3f
	.zero		1


	//   ....[90]....
        /*0fcc*/ 	.word	0x0001bcd0
        /*0fd0*/ 	.word	0x00000012
        /*0fd4*/ 	.word	0x00028c20
        /*0fd8*/ 	.short	0x010a
        /*0fda*/ 	.byte	0x3f
	.zero		1


	//   ....[91]....
        /*0fdc*/ 	.word	0x0001bd20
        /*0fe0*/ 	.word	0x00000000
        /*0fe4*/ 	.word	0x00028c60
        /*0fe8*/ 	.short	0x010a
        /*0fea*/ 	.byte	0x3f
	.zero		1


	//   ....[92]....
        /*0fec*/ 	.word	0x0001bd70
        /*0ff0*/ 	.word	0x00000002
        /*0ff4*/ 	.word	0x00028c40
        /*0ff8*/ 	.short	0x010a
        /*0ffa*/ 	.byte	0x3f
	.zero		1


	//   ....[93]....
        /*0ffc*/ 	.word	0x0001bdc0
        /*1000*/ 	.word	0x00000002
        /*1004*/ 	.word	0x00028c60
        /*1008*/ 	.short	0x010a
        /*100a*/ 	.byte	0x3f
	.zero		1


	//   ....[94]....
        /*100c*/ 	.word	0x0001be10
        /*1010*/ 	.word	0x00000002
        /*1014*/ 	.word	0x00028c40
        /*1018*/ 	.short	0x010a
        /*101a*/ 	.byte	0x3f
	.zero		1


	//   ....[95]....
        /*101c*/ 	.word	0x0001be60
        /*1020*/ 	.word	0x00000002
        /*1024*/ 	.word	0x00028c60
        /*1028*/ 	.short	0x010a
        /*102a*/ 	.byte	0x3f
	.zero		1


	//   ....[96]....
        /*102c*/ 	.word	0x0001beb0
        /*1030*/ 	.word	0x00000003
        /*1034*/ 	.word	0x00028c40
        /*1038*/ 	.short	0x010a
        /*103a*/ 	.byte	0x3f
	.zero		1


	//   ....[97]....
        /*103c*/ 	.word	0x0001bf00
        /*1040*/ 	.word	0x00000003
        /*1044*/ 	.word	0x00028c60
        /*1048*/ 	.short	0x010a
        /*104a*/ 	.byte	0x3f
	.zero		1


	//   ....[98]....
        /*104c*/ 	.word	0x0001ca40
        /*1050*/ 	.word	0x00000000
        /*1054*/ 	.word	0x00028c20
        /*1058*/ 	.short	0x010a
        /*105a*/ 	.byte	0x3f
	.zero		1


	//   ....[99]....
        /*105c*/ 	.word	0x0001cbe0
        /*1060*/ 	.word	0x00000006
        /*1064*/ 	.word	0x00000000
        /*1068*/ 	.short	0x010a
        /*106a*/ 	.byte	0x3f
	.zero		1


	//   ....[100]....
        /*106c*/ 	.word	0x0001cc30
        /*1070*/ 	.word	0x00000007
        /*1074*/ 	.word	0x00000000
        /*1078*/ 	.short	0x010a
        /*107a*/ 	.byte	0x3f
	.zero		1


	//   ....[101]....
        /*107c*/ 	.word	0x0001cc80
        /*1080*/ 	.word	0x00000004
        /*1084*/ 	.word	0x00000000
        /*1088*/ 	.short	0x010a
        /*108a*/ 	.byte	0x3f
	.zero		1


	//----- nvinfo : EIATTR_NUM_MBARRIERS
	.align		4
.L_681:
        /*108c*/ 	.byte	0x03, 0x38
        /*108e*/ 	.short	0x0016


	//----- nvinfo : EIATTR_EXIT_INSTR_OFFSETS
	.align		4
        /*1090*/ 	.byte	0x04, 0x1c
        /*1092*/ 	.short	(.L_683 - .L_682)


	//   ....[0]....
.L_682:
        /*1094*/ 	.word	0x0001aba0


	//----- nvinfo : EIATTR_MAX_THREADS
	.align		4
.L_683:
        /*1098*/ 	.byte	0x04, 0x05
        /*109a*/ 	.short	(.L_685 - .L_684)
.L_684:
        /*109c*/ 	.word	0x00000180
        /*10a0*/ 	.word	0x00000001
        /*10a4*/ 	.word	0x00000001


	//----- nvinfo : EIATTR_CRS_STACK_SIZE
	.align		4
.L_685:
        /*10a8*/ 	.byte	0x04, 0x1e
        /*10aa*/ 	.short	(.L_687 - .L_686)
.L_686:
        /*10ac*/ 	.word	0x00000000


	//----- nvinfo : EIATTR_CBANK_PARAM_SIZE
	.align		4
.L_687:
        /*10b0*/ 	.byte	0x03, 0x19
        /*10b2*/ 	.short	0x0af0


	//----- nvinfo : EIATTR_PARAM_CBANK
	.align		4
        /*10b4*/ 	.byte	0x04, 0x0a
        /*10b6*/ 	.short	(.L_689 - .L_688)
	.align		4
.L_688:
        /*10b8*/ 	.word	index@(.nv.constant0._ZN7cutlass13device_kernelIN5flash11enable_sm90INS1_16FlashAttnFwdSm90INS1_25CollectiveMainloopFwdSm90ILi2EN4cute5tupleIJNS5_1CILi1EEES8_S8_EEENS6_IJNS7_ILi64EEESA_SA_EEELi512ENS_10bfloat16_tEfNS_4arch4Sm90ELb0ELb0ELb0ELb1ELb0ELb1ELb0ELb0ELb0ELb1ELb1ELb0EEENS1_21CollectiveEpilogueFwdINS6_IJSA_NS7_ILi512EEESA_EEES9_SC_SE_Li256ELb1ELb1ELb1ELb0EEENS1_36VarlenDynamicPersistentTileSchedulerILi64ELi64ELi256ELi128ELb1ELb1ELb1ELb0ELb1ELb1EEEEEEEEEvNT_6ParamsE)
        /*10bc*/ 	.short	0x0210
        /*10be*/ 	.short	0x0af0


	//----- nvinfo : EIATTR_SW_WAR
	.align		4
.L_689:
        /*10c0*/ 	.byte	0x04, 0x36
        /*10c2*/ 	.short	(.L_691 - .L_690)
.L_690:
        /*10c4*/ 	.word	0x00000008
.L_691:


//--------------------- .nv.info._ZN7cutlass13device_kernelIN5flash11enable_sm90INS1_16FlashAttnFwdSm90INS1_25CollectiveMainloopFwdSm90ILi2EN4cute5tupleIJNS5_1CILi1EEES8_S8_EEENS6_IJNS7_ILi64EEESA_SA_EEELi512ENS_10bfloat16_tEfNS_4arch4Sm90ELb0ELb0ELb0ELb1ELb0ELb0ELb1ELb0ELb0ELb1ELb1ELb0EEENS1_21CollectiveEpilogueFwdINS6_IJSA_NS7_ILi512EEESA_EEES9_SC_SE_Li256ELb1ELb1ELb1ELb0EEENS1_36VarlenDynamicPersistentTileSchedulerILi64ELi64ELi256ELi128ELb1ELb1ELb1ELb0ELb1ELb1EEEEEEEEEvNT_6ParamsE --------------------------
	.section	.nv.info._ZN7cutlass13device_kernelIN5flash11enable_sm90INS1_16FlashAttnFwdSm90INS1_25CollectiveMainloopFwdSm90ILi2EN4cute5tupleIJNS5_1CILi1EEES8_S8_EEENS6_IJNS7_ILi64EEESA_SA_EEELi512ENS_10bfloat16_tEfNS_4arch4Sm90ELb0ELb0ELb0ELb1ELb0ELb0ELb1ELb0ELb0ELb1ELb1ELb0EEENS1_21CollectiveEpilogueFwdINS6_IJSA_NS7_ILi512EEESA_EEES9_SC_SE_Li256ELb1ELb1ELb1ELb0EEENS1_36VarlenDynamicPersistentTileSchedulerILi64ELi64ELi256ELi128ELb1ELb1ELb1ELb0ELb1ELb1EEEEEEEEEvNT_6ParamsE,"",@"SHT_CUDA_INFO"
	.sectionflags	@""
	.align	4


	//----- nvinfo : EIATTR_CUDA_API_VERSION
	.align		4
        /*0000*/ 	.byte	0x04, 0x37
        /*0002*/ 	.short	(.L_693 - .L_692)
.L_692:
        /*0004*/ 	.word	0x00000082


	//----- nvinfo : EIATTR_KPARAM_INFO
	.align		4
.L_693:
        /*0008*/ 	.byte	0x04, 0x17
        /*000a*/ 	.short	(.L_695 - .L_694)
.L_694:
        /*000c*/ 	.word	0x00000000
        /*0010*/ 	.short	0x0000
        /*0012*/ 	.short	0x0070
        /*0014*/ 	.byte	0x00, 0xf0, 0x01, 0x2e


	//----- nvinfo : EIATTR_SPARSE_MMA_MASK
	.align		4
.L_695:
        /*0018*/ 	.byte	0x03, 0x50
        /*001a*/ 	.short	0x0000


	//----- nvinfo : EIATTR_MAXREG_COUNT
	.align		4
        /*001c*/ 	.byte	0x03, 0x1b
        /*001e*/ 	.short	0x00a8


	//----- nvinfo : EIATTR_NUM_BARRIERS
	.align		4
        /*0020*/ 	.byte	0x02, 0x4c
        /*0022*/ 	.byte	0x10
	.zero		1


	//----- nvinfo : EIATTR_EXTERNS
	.align		4
        /*0024*/ 	.byte	0x04, 0x0f
        /*0026*/ 	.short	(.L_697 - .L_696)


	//   ....[0]....
	.align		4
.L_696:
        /*0028*/ 	.word	index@(__assertfail)


	//----- nvinfo : EIATTR_ANNOTATIONS
	.align		4
.L_697:
        /*002c*/ 	.byte	0x04, 0x55
        /*002e*/ 	.short	(.L_699 - .L_698)


	//   ....[0]....
.L_698:
        /* <DEDUP_REMOVED lines=88> */


	//----- nvinfo : EIATTR_MERCURY_ISA_VERSION
	.align		4
.L_699:
        /*0598*/ 	.byte	0x03, 0x5f
        /*059a*/ 	.short	0x0101


	//----- nvinfo : EIATTR_UNUSED_LOAD_BYTE_OFFSET
	.align		4
        /*059c*/ 	.byte	0x04, 0x44
        /*059e*/ 	.short	(.L_701 - .L_700)


	//   ....[0]....
.L_700:
        /*05a0*/ 	.word	0x00000a00
        /*05a4*/ 	.word	0x0000fff0


	//   ....[1]....
        /*05a8*/ 	.word	0x00009840
        /*05ac*/ 	.word	0x0000fff0


	//----- nvinfo : EIATTR_INT_WARP_WIDE_INSTR_OFFSETS
	.align		4
.L_701:
        /*05b0*/ 	.byte	0x04, 0x31
        /*05b2*/ 	.short	(.L_703 - .L_702)


	//   ....[0]....
.L_702:
        /*05b4*/ 	.word	0x00000130


	//   ....[1]....
        /*05b8*/ 	.word	0x00000170


	//   ....[2]....
        /*05bc*/ 	.word	0x000001e0


	//   ....[3]....
        /*05c0*/ 	.word	0x00000250


	//   ....[4]....
        /*05c4*/ 	.word	0x0000f720


	//   ....[5]....
        /*05c8*/ 	.word	0x0000f780


	//   ....[6]....
        /*05cc*/ 	.word	0x00015110


	//   ....[7]....
        /*05d0*/ 	.word	0x000151a0


	//----- nvinfo : EIATTR_COOP_GROUP_MASK_REGIDS
	.align		4
.L_703:
        /*05d4*/ 	.byte	0x04, 0x29
        /*05d6*/ 	.short	(.L_705 - .L_704)


	//   ....[0]....
.L_704:
        /*05d8*/ 	.word	0xffffffff


	//   ....[1]....
        /*05dc*/ 	.word	0xffffffff


	//   ....[2]....
        /*05e0*/ 	.word	0xffffffff


	//   ....[3]....
        /*05e4*/ 	.word	0xffffffff


	//   ....[4]....
        /*05e8*/ 	.word	0xffffffff


	//   ....[5]....
        /*05ec*/ 	.word	0xffffffff


	//   ....[6]....
        /*05f0*/ 	.word	0xffffffff


	//   ....[7]....
        /*05f4*/ 	.word	0xffffffff


	//   ....[8]....
        /*05f8*/ 	.word	0xffffffff


	//   ....[9]....
        /*05fc*/ 	.word	0xffffffff


	//   ....[10]....
        /*0600*/ 	.word	0xffffffff


	//   ....[11]....
        /*0604*/ 	.word	0xffffffff


	//   ....[12]....
        /*0608*/ 	.word	0xffffffff


	//   ....[13]....
        /*060c*/ 	.word	0xffffffff


	//   ....[14]....
        /*0610*/ 	.word	0xffffffff


	//   ....[15]....
        /*0614*/ 	.word	0xffffffff


	//   ....[16]....
        /*0618*/ 	.word	0xffffffff


	//   ....[17]....
        /*061c*/ 	.word	0xffffffff


	//   ....[18]....
        /*0620*/ 	.word	0xffffffff


	//   ....[19]....
        /*0624*/ 	.word	0xffffffff


	//   ....[20]....
        /*0628*/ 	.word	0xffffffff


	//   ....[21]....
        /*062c*/ 	.word	0xffffffff


	//   ....[22]....
        /*0630*/ 	.word	0xffffffff


	//   ....[23]....
        /*0634*/ 	.word	0xffffffff


	//   ....[24]....
        /*0638*/ 	.word	0xffffffff


	//   ....[25]....
        /*063c*/ 	.word	0xffffffff


	//   ....[26]....
        /*0640*/ 	.word	0xffffffff


	//   ....[27]....
        /*0644*/ 	.word	0xffffffff


	//   ....[28]....
        /*0648*/ 	.word	0xffffffff


	//   ....[29]....
        /*064c*/ 	.word	0xffffffff


	//   ....[30]....
        /*0650*/ 	.word	0xffffffff


	//   ....[31]....
        /*0654*/ 	.word	0xffffffff


	//   ....[32]....
        /*0658*/ 	.word	0xffffffff


	//   ....[33]....
        /*065c*/ 	.word	0xffffffff


	//   ....[34]....
        /*0660*/ 	.word	0xffffffff


	//   ....[35]....
        /*0664*/ 	.word	0xffffffff


	//   ....[36]....
        /*0668*/ 	.word	0xffffffff


	//   ....[37]....
        /*066c*/ 	.word	0xffffffff


	//   ....[38]....
        /*0670*/ 	.word	0xffffffff


	//   ....[39]....
        /*0674*/ 	.word	0xffffffff


	//   ....[40]....
        /*0678*/ 	.word	0xffffffff


	//   ....[41]....
        /*067c*/ 	.word	0xffffffff


	//   ....[42]....
        /*0680*/ 	.word	0xffffffff


	//   ....[43]....
        /*0684*/ 	.word	0xffffffff


	//   ....[44]....
        /*0688*/ 	.word	0xffffffff


	//   ....[45]....
        /*068c*/ 	.word	0xffffffff


	//   ....[46]....
        /*0690*/ 	.word	0xffffffff


	//   ....[47]....
        /*0694*/ 	.word	0xffffffff


	//   ....[48]....
        /*0698*/ 	.word	0xffffffff


	//   ....[49]....
        /*069c*/ 	.word	0xffffffff


	//   ....[50]....
        /*06a0*/ 	.word	0xffffffff


	//   ....[51]....
        /*06a4*/ 	.word	0xffffffff


	//   ....[52]....
        /*06a8*/ 	.word	0xffffffff


	//   ....[53]....
        /*06ac*/ 	.word	0xffffffff


	//   ....[54]....
        /*06b0*/ 	.word	0xffffffff


	//   ....[55]....
        /*06b4*/ 	.word	0xffffffff


	//   ....[56]....
        /*06b8*/ 	.word	0xffffffff


	//   ....[57]....
        /*06bc*/ 	.word	0xffffffff


	//   ....[58]....
        /*06c0*/ 	.word	0xffffffff


	//   ....[59]....
        /*06c4*/ 	.word	0xffffffff


	//   ....[60]....
        /*06c8*/ 	.word	0xffffffff


	//   ....[61]....
        /*06cc*/ 	.word	0xffffffff


	//   ....[62]....
        /*06d0*/ 	.word	0xffffffff


	//   ....[63]....
        /*06d4*/ 	.word	0xffffffff


	//   ....[64]....
        /*06d8*/ 	.word	0xffffffff


	//   ....[65]....
        /*06dc*/ 	.word	0xffffffff


	//   ....[66]....
        /*06e0*/ 	.word	0xffffffff


	//   ....[67]....
        /*06e4*/ 	.word	0xffffffff


	//   ....[68]....
        /*06e8*/ 	.word	0xffffffff


	//   ....[69]....
        /*06ec*/ 	.word	0xffffffff


	//   ....[70]....
        /*06f0*/ 	.word	0xffffffff


	//   ....[71]....
        /*06f4*/ 	.word	0xffffffff


	//   ....[72]....
        /*06f8*/ 	.word	0xffffffff


	//   ....[73]....
        /*06fc*/ 	.word	0xffffffff


	//   ....[74]....
        /*0700*/ 	.word	0xffffffff


	//   ....[75]....
        /*0704*/ 	.word	0xffffffff


	//   ....[76]....
        /*0708*/ 	.word	0xffffffff


	//   ....[77]....
        /*070c*/ 	.word	0xffffffff


	//   ....[78]....
        /*0710*/ 	.word	0xffffffff


	//   ....[79]....
        /*0714*/ 	.word	0xffffffff


	//   ....[80]....
        /*0718*/ 	.word	0xffffffff


	//   ....[81]....
        /*071c*/ 	.word	0xffffffff


	//   ....[82]....
        /*0720*/ 	.word	0xffffffff


	//   ....[83]....
        /*0724*/ 	.word	0xffffffff


	//   ....[84]....
        /*0728*/ 	.word	0xffffffff


	//   ....[85]....
        /*072c*/ 	.word	0xffffffff


	//   ....[86]....
        /*0730*/ 	.word	0xffffffff


	//   ....[87]....
        /*0734*/ 	.word	0xffffffff


	//   ....[88]....
        /*0738*/ 	.word	0xffffffff


	//   ....[89]....
        /*073c*/ 	.word	0xffffffff


	//   ....[90]....
        /*0740*/ 	.word	0xffffffff


	//   ....[91]....
        /*0744*/ 	.word	0xffffffff


	//   ....[92]....
        /*0748*/ 	.word	0xffffffff


	//   ....[93]....
        /*074c*/ 	.word	0xffffffff


	//   ....[94]....
        /*0750*/ 	.word	0xffffffff


	//   ....[95]....
        /*0754*/ 	.word	0x0500000f


	//   ....[96]....
        /*0758*/ 	.word	0x0500000f


	//   ....[97]....
        /*075c*/ 	.word	0x0500000f


	//   ....[98]....
        /*0760*/ 	.word	0x0500000f


	//   ....[99]....
        /*0764*/ 	.word	0x0500000f


	//   ....[100]....
        /*0768*/ 	.word	0x0500000f


	//   ....[101]....
        /*076c*/ 	.word	0x0500000f


	//   ....[102]....
        /*0770*/ 	.word	0x0500000f


	//   ....[103]....
        /*0774*/ 	.word	0x0500000f


	//   ....[104]....
        /*0778*/ 	.word	0x0500000f


	//   ....[105]....
        /*077c*/ 	.word	0x0500000f


	//   ....[106]....
        /*0780*/ 	.word	0x0500000f


	//   ....[107]....
        /*0784*/ 	.word	0x0500000f


	//   ....[108]....
        /*0788*/ 	.word	0x0500000f


	//   ....[109]....
        /*078c*/ 	.word	0x0500000f


	//   ....[110]....
        /*0790*/ 	.word	0x0500000f


	//   ....[111]....
        /*0794*/ 	.word	0x0500000f


	//   ....[112]....
        /*0798*/ 	.word	0x0500000f


	//   ....[113]....
        /*079c*/ 	.word	0x0500000f


	//   ....[114]....
        /*07a0*/ 	.word	0x0500000f


	//   ....[115]....
        /*07a4*/ 	.word	0x0500000f


	//   ....[116]....
        /*07a8*/ 	.word	0x0500000f


	//   ....[117]....
        /*07ac*/ 	.word	0x0500000f


	//   ....[118]....
        /*07b0*/ 	.word	0x0500000f


	//   ....[119]....
        /*07b4*/ 	.word	0x0500000f


	//   ....[120]....
        /*07b8*/ 	.word	0x0500000f


	//   ....[121]....
        /*07bc*/ 	.word	0x0500000f


	//   ....[122]....
        /*07c0*/ 	.word	0x0500000f


	//   ....[123]....
        /*07c4*/ 	.word	0x0500000f


	//   ....[124]....
        /*07c8*/ 	.word	0x0500000f


	//   ....[125]....
        /*07cc*/ 	.word	0x0500000f


	//   ....[126]....
        /*07d0*/ 	.word	0x0500000f


	//   ....[127]....
        /*07d4*/ 	.word	0x0500000f


	//   ....[128]....
        /*07d8*/ 	.word	0x0500000f


	//   ....[129]....
        /*07dc*/ 	.word	0x0500000f


	//   ....[130]....
        /*07e0*/ 	.word	0x0500000f


	//----- nvinfo : EIATTR_COOP_GROUP_INSTR_OFFSETS
	.align		4
.L_705:
        /*07e4*/ 	.byte	0x04, 0x28
        /*07e6*/ 	.short	(.L_707 - .L_706)


	//   ....[0]....
.L_706:
        /*07e8*/ 	.word	0x00000060


	//   ....[1]....
        /*07ec*/ 	.word	0x00000140


	//   ....[2]....
        /*07f0*/ 	.word	0x00000180


	//   ....[3]....
        /*07f4*/ 	.word	0x00000390


	//   ....[4]....
        /*07f8*/ 	.word	0x000004f0


	//   ....[5]....
        /*07fc*/ 	.word	0x00000610


	//   ....[6]....
        /*0800*/ 	.word	0x00000770


	//   ....[7]....
        /*0804*/ 	.word	0x00001da0


	//   ....[8]....
        /*0808*/ 	.word	0x00003b40


	//   ....[9]....
        /*080c*/ 	.word	0x00004390


	//   ....[10]....
        /*0810*/ 	.word	0x00005710


	//   ....[11]....
        /*0814*/ 	.word	0x00005790


	//   ....[12]....
        /*0818*/ 	.word	0x00005960


	//   ....[13]....
        /*081c*/ 	.word	0x00005a30


	//   ....[14]....
        /*0820*/ 	.word	0x00006240


	//   ....[15]....
        /*0824*/ 	.word	0x000067c0


	//   ....[16]....
        /*0828*/ 	.word	0x000078f0


	//   ....[17]....
        /*082c*/ 	.word	0x00007910


	//   ....[18]....
        /*0830*/ 	.word	0x00007ea0


	//   ....[19]....
        /*0834*/ 	.word	0x00008070


	//   ....[20]....
        /*0838*/ 	.word	0x00008d10


	//   ....[21]....
        /*083c*/ 	.word	0x00008d50


	//   ....[22]....
        /*0840*/ 	.word	0x00008d80


	//   ....[23]....
        /*0844*/ 	.word	0x00008de0


	//   ....[24]....
        /*0848*/ 	.word	0x00008df0


	//   ....[25]....
        /*084c*/ 	.word	0x0000a5c0


	//   ....[26]....
        /*0850*/ 	.word	0x0000a930


	//   ....[27]....
        /*0854*/ 	.word	0x0000a970


	//   ....[28]....
        /*0858*/ 	.word	0x0000a990


	//   ....[29]....
        /*085c*/ 	.word	0x0000a9a0


	//   ....[30]....
        /*0860*/ 	.word	0x0000b5d0


	//   ....[31]....
        /*0864*/ 	.word	0x0000b600


	//   ....[32]....
        /*0868*/ 	.word	0x0000b8b0


	//   ....[33]....
        /*086c*/ 	.word	0x0000b8d0


	//   ....[34]....
        /*0870*/ 	.word	0x0000c030


	//   ....[35]....
        /*0874*/ 	.word	0x0000c050


	//   ....[36]....
        /*0878*/ 	.word	0x0000c8a0


	//   ....[37]....
        /*087c*/ 	.word	0x0000c8c0


	//   ....[38]....
        /*0880*/ 	.word	0x0000db80


	//   ....[39]....
        /*0884*/ 	.word	0x0000dbb0


	//   ....[40]....
        /*0888*/ 	.word	0x0000ddf0


	//   ....[41]....
        /*088c*/ 	.word	0x0000de10


	//   ....[42]....
        /*0890*/ 	.word	0x0000e0d0


	//   ....[43]....
        /*0894*/ 	.word	0x0000e2e0


	//   ....[44]....
        /*0898*/ 	.word	0x0000e310


	//   ....[45]....
        /*089c*/ 	.word	0x0000e340


	//   ....[46]....
        /*08a0*/ 	.word	0x0000e370


	//   ....[47]....
        /*08a4*/ 	.word	0x0000e3a0


	//   ....[48]....
        /*08a8*/ 	.word	0x0000e3d0


	//   ....[49]....
        /*08ac*/ 	.word	0x0000e570


	//   ....[50]....
        /*08b0*/ 	.word	0x0000e5a0


	//   ....[51]....
        /*08b4*/ 	.word	0x0000e5d0


	//   ....[52]....
        /*08b8*/ 	.word	0x0000e600


	//   ....[53]....
        /*08bc*/ 	.word	0x0000e630


	//   ....[54]....
        /*08c0*/ 	.word	0x0000e660


	//   ....[55]....
        /*08c4*/ 	.word	0x0000e6f0


	//   ....[56]....
        /*08c8*/ 	.word	0x0000e720


	//   ....[57]....
        /*08cc*/ 	.word	0x0000e730


	//   ....[58]....
        /*08d0*/ 	.word	0x0000e7e0


	//   ....[59]....
        /*08d4*/ 	.word	0x0000fd00


	//   ....[60]....
        /*08d8*/ 	.word	0x00010790


	//   ....[61]....
        /*08dc*/ 	.word	0x000107c0


	//   ....[62]....
        /*08e0*/ 	.word	0x000107e0


	//   ....[63]....
        /*08e4*/ 	.word	0x00010890


	//   ....[64]....
        /*08e8*/ 	.word	0x00010920


	//   ....[65]....
        /*08ec*/ 	.word	0x00010940


	//   ....[66]....
        /*08f0*/ 	.word	0x000109d0


	//   ....[67]....
        /*08f4*/ 	.word	0x000109e0


	//   ....[68]....
        /*08f8*/ 	.word	0x00011370


	//   ....[69]....
        /*08fc*/ 	.word	0x00011400


	//   ....[70]....
        /*0900*/ 	.word	0x00011450


	//   ....[71]....
        /*0904*/ 	.word	0x00011580


	//   ....[72]....
        /*0908*/ 	.word	0x000116f0


	//   ....[73]....
        /*090c*/ 	.word	0x00011700


	//   ....[74]....
        /*0910*/ 	.word	0x00011860


	//   ....[75]....
        /*0914*/ 	.word	0x00011870


	//   ....[76]....
        /*0918*/ 	.word	0x00015420


	//   ....[77]....
        /*091c*/ 	.word	0x00015450


	//   ....[78]....
        /*0920*/ 	.word	0x000154b0


	//   ....[79]....
        /*0924*/ 	.word	0x000154e0


	//   ....[80]....
        /*0928*/ 	.word	0x00015510


	//   ....[81]....
        /*092c*/ 	.word	0x00015540


	//   ....[82]....
        /*0930*/ 	.word	0x00015570


	//   ....[83]....
        /*0934*/ 	.word	0x000155a0


	//   ....[84]....
        /*0938*/ 	.word	0x00015760


	//   ....[85]....
        /*093c*/ 	.word	0x00015790


	//   ....[86]....
        /*0940*/ 	.word	0x000157c0


	//   ....[87]....
        /*0944*/ 	.word	0x000157f0


	//   ....[88]....
        /*0948*/ 	.word	0x00015820


	//   ....[89]....
        /*094c*/ 	.word	0x00015850


	//   ....[90]....
        /*0950*/ 	.word	0x00015910


	//   ....[91]....
        /*0954*/ 	.word	0x00015930


	//   ....[92]....
        /*0958*/ 	.word	0x00015940


	//   ....[93]....
        /*095c*/ 	.word	0x000159a0


	//   ....[94]....
        /*0960*/ 	.word	0x000160c0


	//   ....[95]....
        /*0964*/ 	.word	0x000165b0


	//   ....[96]....
        /*0968*/ 	.word	0x00016730


	//   ....[97]....
        /*096c*/ 	.word	0x00016790


	//   ....[98]....
        /*0970*/ 	.word	0x00016820


	//   ....[99]....
        /*0974*/ 	.word	0x00016870


	//   ....[100]....
        /*0978*/ 	.word	0x000169d0


	//   ....[101]....
        /*097c*/ 	.word	0x00016a70


	//   ....[102]....
        /*0980*/ 	.word	0x00016b20


	//   ....[103]....
        /*0984*/ 	.word	0x00016c00


	//   ....[104]....
        /*0988*/ 	.word	0x00016dc0


	//   ....[105]....
        /*098c*/ 	.word	0x00016ea0


	//   ....[106]....
        /*0990*/ 	.word	0x00017130


	//   ....[107]....
        /*0994*/ 	.word	0x00017230


	//   ....[108]....
        /*0998*/ 	.word	0x00017400


	//   ....[109]....
        /*099c*/ 	.word	0x000174c0


	//   ....[110]....
        /*09a0*/ 	.word	0x000176e0


	//   ....[111]....
        /*09a4*/ 	.word	0x00017730


	//   ....[112]....
        /*09a8*/ 	.word	0x00017a60


	//   ....[113]....
        /*09ac*/ 	.word	0x00017b00


	//   ....[114]....
        /*09b0*/ 	.word	0x00017c90


	//   ....[115]....
        /*09b4*/ 	.word	0x00017d10


	//   ....[116]....
        /*09b8*/ 	.word	0x00017d90


	//   ....[117]....
        /*09bc*/ 	.word	0x00017e10


	//   ....[118]....
        /*09c0*/ 	.word	0x00017e90


	//   ....[119]....
        /*09c4*/ 	.word	0x00017f20


	//   ....[120]....
        /*09c8*/ 	.word	0x00017fc0


	//   ....[121]....
        /*09cc*/ 	.word	0x00018070


	//   ....[122]....
        /*09d0*/ 	.word	0x000180f0


	//   ....[123]....
        /*09d4*/ 	.word	0x00018170


	//   ....[124]....
        /*09d8*/ 	.word	0x000181f0


	//   ....[125]....
        /*09dc*/ 	.word	0x00018280


	//   ....[126]....
        /*09e0*/ 	.word	0x00018300


	//   ....[127]....
        /*09e4*/ 	.word	0x000183a0


	//   ....[128]....
        /*09e8*/ 	.word	0x000183f0


	//   ....[129]....
        /*09ec*/ 	.word	0x00018480


	//   ....[130]....
        /*09f0*/ 	.word	0x000185b0


	//----- nvinfo : EIATTR_REG_RECONFIG
	.align		4
.L_707:
        /*09f4*/ 	.byte	0x01, 0x54
	.zero		2


	//----- nvinfo : EIATTR_SYSCALL_OFFSETS
	.align		4
        /*09f8*/ 	.byte	0x04, 0x46
        /*09fa*/ 	.short	(.L_709 - .L_708)


	//   ....[0]....
.L_708:
        /*09fc*/ 	.word	0x00003d00


	//   ....[1]....
        /*0a00*/ 	.word	0x0000f920


	//   ....[2]....
        /*0a04*/ 	.word	0x0000fa70


	//   ....[3]....
        /*0a08*/ 	.word	0x0000fb70


	//   ....[4]....
        /*0a0c*/ 	.word	0x000103b0


	//   ....[5]....
        /*0a10*/ 	.word	0x00010cf0


	//----- nvinfo : EIATTR_MBARRIER_INSTR_OFFSETS
	.align		4
.L_709:
        /*0a14*/ 	.byte	0x04, 0x39
        /*0a16*/ 	.short	(.L_711 - .L_710)


	//   ....[0]....
.L_710:
        /*0a18*/ 	.word	0x00000270
        /*0a1c*/ 	.word	0x000000ff
        /*0a20*/ 	.word	0x00038800
        /*0a24*/ 	.short	0x0100
        /*0a26*/ 	.byte	0x08
	.zero		1


	//   ....[1]....
        /*0a28*/ 	.word	0x00000280
        /*0a2c*/ 	.word	0x000000ff
        /*0a30*/ 	.word	0x00038810
        /*0a34*/ 	.short	0x0100
        /*0a36*/ 	.byte	0x08
	.zero		1


	//   ....[2]....
        /*0a38*/ 	.word	0x00000290
        /*0a3c*/ 	.word	0x000000ff
        /*0a40*/ 	.word	0x00038820
        /*0a44*/ 	.short	0x0100
        /*0a46*/ 	.byte	0x08
	.zero		1


	//   ....[3]....
        /*0a48*/ 	.word	0x00000340
        /*0a4c*/ 	.word	0x000000ff
        /*0a50*/ 	.word	0x00038830
        /*0a54*/ 	.short	0x0100
        /*0a56*/ 	.byte	0x06
	.zero		1


	//   ....[4]....
        /*0a58*/ 	.word	0x00000350
        /*0a5c*/ 	.word	0x000000ff
        /*0a60*/ 	.word	0x00038840
        /*0a64*/ 	.short	0x0100
        /*0a66*/ 	.byte	0x06
	.zero		1


	//   ....[5]....
        /*0a68*/ 	.word	0x00000360
        /*0a6c*/ 	.word	0x000000ff
        /*0a70*/ 	.word	0x00038838
        /*0a74*/ 	.short	0x0100
        /*0a76*/ 	.byte	0x06
	.zero		1


	//   ....[6]....
        /*0a78*/ 	.word	0x00000370
        /*0a7c*/ 	.word	0x000000ff
        /*0a80*/ 	.word	0x00038848
        /*0a84*/ 	.short	0x0100
        /*0a86*/ 	.byte	0x06
	.zero		1


	//   ....[7]....
        /*0a88*/ 	.word	0x000004a0
        /*0a8c*/ 	.word	0x000000ff
        /*0a90*/ 	.word	0x00038850
        /*0a94*/ 	.short	0x0100
        /*0a96*/ 	.byte	0x08
	.zero		1


	//   ....[8]....
        /*0a98*/ 	.word	0x000004b0
        /*0a9c*/ 	.word	0x000000ff
        /*0aa0*/ 	.word	0x00038860
        /*0aa4*/ 	.short	0x0100
        /*0aa6*/ 	.byte	0x08
	.zero		1


	//   ....[9]....
        /*0aa8*/ 	.word	0x000004c0
        /*0aac*/ 	.word	0x000000ff
        /*0ab0*/ 	.word	0x00038858
        /*0ab4*/ 	.short	0x0100
        /*0ab6*/ 	.byte	0x08
	.zero		1


	//   ....[10]....
        /*0ab8*/ 	.word	0x000004d0
        /*0abc*/ 	.word	0x000000ff
        /*0ac0*/ 	.word	0x00038868
        /*0ac4*/ 	.short	0x0100
        /*0ac6*/ 	.byte	0x08
	.zero		1


	//   ....[11]....
        /*0ac8*/ 	.word	0x000005c0
        /*0acc*/ 	.word	0x000000ff
        /*0ad0*/ 	.word	0x00038870
        /*0ad4*/ 	.short	0x0100
        /*0ad6*/ 	.byte	0x06
	.zero		1


	//   ....[12]....
        /*0ad8*/ 	.word	0x000005d0
        /*0adc*/ 	.word	0x000000ff
        /*0ae0*/ 	.word	0x00038880
        /*0ae4*/ 	.short	0x0100
        /*0ae6*/ 	.byte	0x06
	.zero		1


	//   ....[13]....
        /*0ae8*/ 	.word	0x000005e0
        /*0aec*/ 	.word	0x000000ff
        /*0af0*/ 	.word	0x00038878
        /*0af4*/ 	.short	0x0100
        /*0af6*/ 	.byte	0x06
	.zero		1


	//   ....[14]....
        /*0af8*/ 	.word	0x000005f0
        /*0afc*/ 	.word	0x000000ff
        /*0b00*/ 	.word	0x00038888
        /*0b04*/ 	.short	0x0100
        /*0b06*/ 	.byte	0x06
	.zero		1


	//   ....[15]....
        /*0b08*/ 	.word	0x00000720
        /*0b0c*/ 	.word	0x000000ff
        /*0b10*/ 	.word	0x00038890
        /*0b14*/ 	.short	0x0100
        /*0b16*/ 	.byte	0x08
	.zero		1


	//   ....[16]....
        /*0b18*/ 	.word	0x00000730
        /*0b1c*/ 	.word	0x000000ff
        /*0b20*/ 	.word	0x000388a0
        /*0b24*/ 	.short	0x0100
        /*0b26*/ 	.byte	0x08
	.zero		1


	//   ....[17]....
        /*0b28*/ 	.word	0x00000740
        /*0b2c*/ 	.word	0x000000ff
        /*0b30*/ 	.word	0x00038898
        /*0b34*/ 	.short	0x0100
        /*0b36*/ 	.byte	0x08
	.zero		1


	//   ....[18]....
        /*0b38*/ 	.word	0x00000750
        /*0b3c*/ 	.word	0x000000ff
        /*0b40*/ 	.word	0x000388a8
        /*0b44*/ 	.short	0x0100
        /*0b46*/ 	.byte	0x08
	.zero		1


	//   ....[19]....
        /*0b48*/ 	.word	0x00000880
        /*0b4c*/ 	.word	0x000000ff
        /*0b50*/ 	.word	0x000388b0
        /*0b54*/ 	.short	0x0100
        /*0b56*/ 	.byte	0x08
	.zero		1


	//   ....[20]....
        /*0b58*/ 	.word	0x00000890
        /*0b5c*/ 	.word	0x000000ff
        /*0b60*/ 	.word	0x000388c0
        /*0b64*/ 	.short	0x0100
        /*0b66*/ 	.byte	0x08
	.zero		1


	//   ....[21]....
        /*0b68*/ 	.word	0x000008a0
        /*0b6c*/ 	.word	0x000000ff
        /*0b70*/ 	.word	0x000388b8
        /*0b74*/ 	.short	0x0100
        /*0b76*/ 	.byte	0x08
	.zero		1


	//   ....[22]....
        /*0b78*/ 	.word	0x000008b0
        /*0b7c*/ 	.word	0x000000ff
        /*0b80*/ 	.word	0x000388c8
        /*0b84*/ 	.short	0x0100
        /*0b86*/ 	.byte	0x08
	.zero		1


	//   ....[23]....
        /*0b88*/ 	.word	0x00002110
        /*0b8c*/ 	.word	0x00000003
        /*0b90*/ 	.word	0x00000000
        /*0b94*/ 	.short	0x0101
        /*0b96*/ 	.byte	0x3f
	.zero		1


	//   ....[24]....
        /*0b98*/ 	.word	0x00002be0
        /*0b9c*/ 	.word	0x00000003
        /*0ba0*/ 	.word	0x00000000
        /*0ba4*/ 	.short	0x0101
        /*0ba6*/ 	.byte	0x3f
	.zero		1


	//   ....[25]....
        /*0ba8*/ 	.word	0x00003d70
        /*0bac*/ 	.word	0x000000ff
        /*0bb0*/ 	.word	0x00038800
        /*0bb4*/ 	.short	0x010a
        /*0bb6*/ 	.byte	0x29
	.zero		1


	//   ....[26]....
        /*0bb8*/ 	.word	0x00003e00
        /*0bbc*/ 	.word	0x00000006
        /*0bc0*/ 	.word	0x00038830
        /*0bc4*/ 	.short	0x010a
        /*0bc6*/ 	.byte	0x3f
	.zero		1


	//   ....[27]....
        /*0bc8*/ 	.word	0x00003e40
        /*0bcc*/ 	.word	0x00000006
        /*0bd0*/ 	.word	0x00038830
        /*0bd4*/ 	.short	0x010a
        /*0bd6*/ 	.byte	0x3f
	.zero		1


	//   ....[28]....
        /*0bd8*/ 	.word	0x000040c0
        /*0bdc*/ 	.word	0x000000ff
        /*0be0*/ 	.word	0x00038810
        /*0be4*/ 	.short	0x010a
        /*0be6*/ 	.byte	0x29
	.zero		1


	//   ....[29]....
        /*0be8*/ 	.word	0x00004100
        /*0bec*/ 	.word	0x00000006
        /*0bf0*/ 	.word	0x00038850
        /*0bf4*/ 	.short	0x010a
        /*0bf6*/ 	.byte	0x3f
	.zero		1


	//   ....[30]....
        /*0bf8*/ 	.word	0x00004140
        /*0bfc*/ 	.word	0x00000006
        /*0c00*/ 	.word	0x00038850
        /*0c04*/ 	.short	0x010a
        /*0c06*/ 	.byte	0x3f
	.zero		1


	//   ....[31]....
        /*0c08*/ 	.word	0x00005c50
        /*0c0c*/ 	.word	0x00000003
        /*0c10*/ 	.word	0x00000000
        /*0c14*/ 	.short	0x0101
        /*0c16*/ 	.byte	0x3f
	.zero		1


	//   ....[32]....
        /*0c18*/ 	.word	0x00006260
        /*0c1c*/ 	.word	0x00000006
        /*0c20*/ 	.word	0x00000000
        /*0c24*/ 	.short	0x0101
        /*0c26*/ 	.byte	0x3f
	.zero		1


	//   ....[33]....
        /*0c28*/ 	.word	0x00006390
        /*0c2c*/ 	.word	0x000000ff
        /*0c30*/ 	.word	0x00038830
        /*0c34*/ 	.short	0x010a
        /*0c36*/ 	.byte	0x05
	.zero		1


	//   ....[34]....
        /*0c38*/ 	.word	0x000063d0
        /*0c3c*/ 	.word	0x000000ff
        /*0c40*/ 	.word	0x00038830
        /*0c44*/ 	.short	0x010a
        /*0c46*/ 	.byte	0x05
	.zero		1


	//   ....[35]....
        /*0c48*/ 	.word	0x000065e0
        /*0c4c*/ 	.word	0x000000ff
        /*0c50*/ 	.word	0x00038850
        /*0c54*/ 	.short	0x010a
        /*0c56*/ 	.byte	0x05
	.zero		1


	//   ....[36]....
        /*0c58*/ 	.word	0x00006620
        /*0c5c*/ 	.word	0x000000ff
        /*0c60*/ 	.word	0x00038850
        /*0c64*/ 	.short	0x010a
        /*0c66*/ 	.byte	0x05
	.zero		1


	//   ....[37]....
        /*0c68*/ 	.word	0x00007ab0
        /*0c6c*/ 	.word	0x00000005
        /*0c70*/ 	.word	0x00000000
        /*0c74*/ 	.short	0x0101
        /*0c76*/ 	.byte	0x3f
	.zero		1


	//   ....[38]....
        /*0c78*/ 	.word	0x00008d30
        /*0c7c*/ 	.word	0x00000009
        /*0c80*/ 	.word	0x00000000
        /*0c84*/ 	.short	0x0101
        /*0c86*/ 	.byte	0x3f
	.zero		1


	//   ....[39]....
        /*0c88*/ 	.word	0x0000b5f0
        /*0c8c*/ 	.word	0x000000ff
        /*0c90*/ 	.word	0x00000000
        /*0c94*/ 	.short	0x0101
        /*0c96*/ 	.byte	0x07
	.zero		1


	//   ....[40]....
        /*0c98*/ 	.word	0x0000bfb0
        /*0c9c*/ 	.word	0x000000ff
        /*0ca0*/ 	.word	0x00000000
        /*0ca4*/ 	.short	0x0101
        /*0ca6*/ 	.byte	0x07
	.zero		1


	//   ....[41]....
        /*0ca8*/ 	.word	0x0000ff60
        /*0cac*/ 	.word	0x00000000
        /*0cb0*/ 	.word	0x00038840
        /*0cb4*/ 	.short	0x010a
        /*0cb6*/ 	.byte	0x3f
	.zero		1


	//   ....[42]....
        /*0cb8*/ 	.word	0x00010aa0
        /*0cbc*/ 	.word	0x00000012
        /*0cc0*/ 	.word	0x00038800
        /*0cc4*/ 	.short	0x0107
        /*0cc6*/ 	.byte	0x3f
	.zero		1


	//   ....[43]....
        /*0cc8*/ 	.word	0x00010b40
        /*0ccc*/ 	.word	0x00000012
        /*0cd0*/ 	.word	0x00038800
        /*0cd4*/ 	.short	0x0101
        /*0cd6*/ 	.byte	0x3f
	.zero		1


	//   ....[44]....
        /*0cd8*/ 	.word	0x00011a70
        /*0cdc*/ 	.word	0x00000012
        /*0ce0*/ 	.word	0x00038810
        /*0ce4*/ 	.short	0x0107
        /*0ce6*/ 	.byte	0x3f
	.zero		1


	//   ....[45]....
        /*0ce8*/ 	.word	0x00011b70
        /*0cec*/ 	.word	0x00000012
        /*0cf0*/ 	.word	0x00038810
        /*0cf4*/ 	.short	0x0101
        /*0cf6*/ 	.byte	0x3f
	.zero		1


	//   ....[46]....
        /*0cf8*/ 	.word	0x00011b90
        /*0cfc*/ 	.word	0x00000012
        /*0d00*/ 	.word	0x00038820
        /*0d04*/ 	.short	0x010a
        /*0d06*/ 	.byte	0x3f
	.zero		1


	//   ....[47]....
        /*0d08*/ 	.word	0x00011c70
        /*0d0c*/ 	.word	0x00000000
        /*0d10*/ 	.word	0x00038860
        /*0d14*/ 	.short	0x010a
        /*0d16*/ 	.byte	0x3f
	.zero		1


	//   ....[48]....
        /*0d18*/ 	.word	0x00012900
        /*0d1c*/ 	.word	0x00000003
        /*0d20*/ 	.word	0x00038840
        /*0d24*/ 	.short	0x010a
        /*0d26*/ 	.byte	0x3f
	.zero		1


	//   ....[49]....
        /*0d28*/ 	.word	0x00012b60
        /*0d2c*/ 	.word	0x00000003
        /*0d30*/ 	.word	0x00038860
        /*0d34*/ 	.short	0x010a
        /*0d36*/ 	.byte	0x3f
	.zero		1


	//   ....[50]....
        /*0d38*/ 	.word	0x00013720
        /*0d3c*/ 	.word	0x00000004
        /*0d40*/ 	.word	0x00038840
        /*0d44*/ 	.short	0x010a
        /*0d46*/ 	.byte	0x3f
	.zero		1


	//   ....[51]....
        /*0d48*/ 	.word	0x00013970
        /*0d4c*/ 	.word	0x00000004
        /*0d50*/ 	.word	0x00038860
        /*0d54*/ 	.short	0x010a
        /*0d56*/ 	.byte	0x3f
	.zero		1


	//   ....[52]....
        /*0d58*/ 	.word	0x000144b0
        /*0d5c*/ 	.word	0x00000004
        /*0d60*/ 	.word	0x00038840
        /*0d64*/ 	.short	0x010a
        /*0d66*/ 	.byte	0x3f
	.zero		1


	//   ....[53]....
        /*0d68*/ 	.word	0x00014710
        /*0d6c*/ 	.word	0x00000004
        /*0d70*/ 	.word	0x00038860
        /*0d74*/ 	.short	0x010a
        /*0d76*/ 	.byte	0x3f
	.zero		1


	//   ....[54]....
        /*0d78*/ 	.word	0x00016040
        /*0d7c*/ 	.word	0x00000009
        /*0d80*/ 	.word	0x00038820
        /*0d84*/ 	.short	0x010a
        /*0d86*/ 	.byte	0x3f
	.zero		1


	//   ....[55]....
        /*0d88*/ 	.word	0x000161b0
        /*0d8c*/ 	.word	0x00000005
        /*0d90*/ 	.word	0x00000000
        /*0d94*/ 	.short	0x010a
        /*0d96*/ 	.byte	0x3f
	.zero		1


	//   ....[56]....
        /*0d98*/ 	.word	0x00016230
        /*0d9c*/ 	.word	0x00000007
        /*0da0*/ 	.word	0x00000000
        /*0da4*/ 	.short	0x010a
        /*0da6*/ 	.byte	0x3f
	.zero		1


	//   ....[57]....
        /*0da8*/ 	.word	0x00016270
        /*0dac*/ 	.word	0x00000005
        /*0db0*/ 	.word	0x00000000
        /*0db4*/ 	.short	0x010a
        /*0db6*/ 	.byte	0x3f
	.zero		1


	//   ....[58]....
        /*0db8*/ 	.word	0x000162a0
        /*0dbc*/ 	.word	0x00000003
        /*0dc0*/ 	.word	0x00000000
        /*0dc4*/ 	.short	0x010a
        /*0dc6*/ 	.byte	0x3f
	.zero		1


	//   ....[59]....
        /*0dc8*/ 	.word	0x00016310
        /*0dcc*/ 	.word	0x00000000
        /*0dd0*/ 	.word	0x00038800
        /*0dd4*/ 	.short	0x010a
        /*0dd6*/ 	.byte	0x3f
	.zero		1


	//   ....[60]....
        /*0dd8*/ 	.word	0x00016360
        /*0ddc*/ 	.word	0x00000006
        /*0de0*/ 	.word	0x00038830
        /*0de4*/ 	.short	0x010a
        /*0de6*/ 	.byte	0x3f
	.zero		1


	//   ....[61]....
        /*0de8*/ 	.word	0x000163c0
        /*0dec*/ 	.word	0x00000004
        /*0df0*/ 	.word	0x00038810
        /*0df4*/ 	.short	0x010a
        /*0df6*/ 	.byte	0x3f
	.zero		1


	//   ....[62]....
        /*0df8*/ 	.word	0x00016410
        /*0dfc*/ 	.word	0x00000006
        /*0e00*/ 	.word	0x00038850
        /*0e04*/ 	.short	0x010a
        /*0e06*/ 	.byte	0x3f
	.zero		1


	//   ....[63]....
        /*0e08*/ 	.word	0x00016470
        /*0e0c*/ 	.word	0x00000005
        /*0e10*/ 	.word	0x00038830
        /*0e14*/ 	.short	0x010a
        /*0e16*/ 	.byte	0x3f
	.zero		1


	//   ....[64]....
        /*0e18*/ 	.word	0x000164d0
        /*0e1c*/ 	.word	0x00000005
        /*0e20*/ 	.word	0x00038850
        /*0e24*/ 	.short	0x010a
        /*0e26*/ 	.byte	0x3f
	.zero		1


	//   ....[65]....
        /*0e28*/ 	.word	0x00016670
        /*0e2c*/ 	.word	0x00000000
        /*0e30*/ 	.word	0x00038840
        /*0e34*/ 	.short	0x010a
        /*0e36*/ 	.byte	0x3f
	.zero		1


	//   ....[66]....
        /*0e38*/ 	.word	0x00017770
        /*0e3c*/ 	.word	0x00000012
        /*0e40*/ 	.word	0x00038820
        /*0e44*/ 	.short	0x010a
        /*0e46*/ 	.byte	0x3f
	.zero		1


	//   ....[67]....
        /*0e48*/ 	.word	0x000177c0
        /*0e4c*/ 	.word	0x00000000
        /*0e50*/ 	.word	0x00038860
        /*0e54*/ 	.short	0x010a
        /*0e56*/ 	.byte	0x3f
	.zero		1


	//   ....[68]....
        /*0e58*/ 	.word	0x00017810
        /*0e5c*/ 	.word	0x00000003
        /*0e60*/ 	.word	0x00038840
        /*0e64*/ 	.short	0x010a
        /*0e66*/ 	.byte	0x3f
	.zero		1


	//   ....[69]....
        /*0e68*/ 	.word	0x00017860
        /*0e6c*/ 	.word	0x00000003
        /*0e70*/ 	.word	0x00038860
        /*0e74*/ 	.short	0x010a
        /*0e76*/ 	.byte	0x3f
	.zero		1


	//   ....[70]....
        /*0e78*/ 	.word	0x000178b0
        /*0e7c*/ 	.word	0x00000004
        /*0e80*/ 	.word	0x00038840
        /*0e84*/ 	.short	0x010a
        /*0e86*/ 	.byte	0x3f
	.zero		1


	//   ....[71]....
        /*0e88*/ 	.word	0x00017900
        /*0e8c*/ 	.word	0x00000004
        /*0e90*/ 	.word	0x00038860
        /*0e94*/ 	.short	0x010a
        /*0e96*/ 	.byte	0x3f
	.zero		1


	//   ....[72]....
        /*0e98*/ 	.word	0x00017950
        /*0e9c*/ 	.word	0x00000004
        /*0ea0*/ 	.word	0x00038840
        /*0ea4*/ 	.short	0x010a
        /*0ea6*/ 	.byte	0x3f
	.zero		1


	//   ....[73]....
        /*0ea8*/ 	.word	0x000179a0
        /*0eac*/ 	.word	0x00000004
        /*0eb0*/ 	.word	0x00038860
        /*0eb4*/ 	.short	0x010a
        /*0eb6*/ 	.byte	0x3f
	.zero		1


	//   ....[74]....
        /*0eb8*/ 	.word	0x000184d0
        /*0ebc*/ 	.word	0x00000009
        /*0ec0*/ 	.word	0x00038820
        /*0ec4*/ 	.short	0x010a
        /*0ec6*/ 	.byte	0x3f
	.zero		1


	//   ....[75]....
        /*0ec8*/ 	.word	0x00018670
        /*0ecc*/ 	.word	0x00000005
        /*0ed0*/ 	.word	0x00000000
        /*0ed4*/ 	.short	0x010a
        /*0ed6*/ 	.byte	0x3f
	.zero		1


	//   ....[76]....
        /*0ed8*/ 	.word	0x000186c0
        /*0edc*/ 	.word	0x00000007
        /*0ee0*/ 	.word	0x00000000
        /*0ee4*/ 	.short	0x010a
        /*0ee6*/ 	.byte	0x3f
	.zero		1


	//   ....[77]....
        /*0ee8*/ 	.word	0x00018710
        /*0eec*/ 	.word	0x00000005
        /*0ef0*/ 	.word	0x00000000
        /*0ef4*/ 	.short	0x010a
        /*0ef6*/ 	.byte	0x3f
	.zero		1


	//----- nvinfo : EIATTR_NUM_MBARRIERS
	.align		4
.L_711:
        /*0ef8*/ 	.byte	0x03, 0x38
        /*0efa*/ 	.short	0x0017


	//----- nvinfo : EIATTR_EXIT_INSTR_OFFSETS
	.align		4
        /*0efc*/ 	.byte	0x04, 0x1c
        /*0efe*/ 	.short	(.L_713 - .L_712)


	//   ....[0]....
.L_712:
        /*0f00*/ 	.word	0x00000a30


	//   ....[1]....
        /*0f04*/ 	.word	0x0000e070


	//   ....[2]....
        /*0f08*/ 	.word	0x000162f0


	//----- nvinfo : EIATTR_MAX_THREADS
	.align		4
.L_713:
        /*0f0c*/ 	.byte	0x04, 0x05
        /*0f0e*/ 	.short	(.L_715 - .L_714)
.L_714:
        /*0f10*/ 	.word	0x00000180
        /*0f14*/ 	.word	0x00000001
        /*0f18*/ 	.word	0x00000001


	//----- nvinfo : EIATTR_CRS_STACK_SIZE
	.align		4
.L_715:
        /*0f1c*/ 	.byte	0x04, 0x1e
        /*0f1e*/ 	.short	(.L_717 - .L_716)
.L_716:
        /*0f20*/ 	.word	0x00000000


	//----- nvinfo : EIATTR_CBANK_PARAM_SIZE
	.align		4
.L_717:
        /*0f24*/ 	.byte	0x03, 0x19
        /*0f26*/ 	.short	0x0bf0


	//----- nvinfo : EIATTR_PARAM_CBANK
	.align		4
        /*0f28*/ 	.byte	0x04, 0x0a
        /*0f2a*/ 	.short	(.L_719 - .L_718)
	.align		4
.L_718:
        /*0f2c*/ 	.word	index@(.nv.constant0._ZN7cutlass13device_kernelIN5flash11enable_sm90INS1_16FlashAttnFwdSm90INS1_25CollectiveMainloopFwdSm90ILi2EN4cute5tupleIJNS5_1CILi1EEES8_S8_EEENS6_IJNS7_ILi64EEESA_SA_EEELi512ENS_10bfloat16_tEfNS_4arch4Sm90ELb0ELb0ELb0ELb1ELb0ELb0ELb1ELb0ELb0ELb1ELb1ELb0EEENS1_21CollectiveEpilogueFwdINS6_IJSA_NS7_ILi512EEESA_EEES9_SC_SE_Li256ELb1ELb1ELb1ELb0EEENS1_36VarlenDynamicPersistentTileSchedulerILi64ELi64ELi256ELi128ELb1ELb1ELb1ELb0ELb1ELb1EEEEEEEEEvNT_6ParamsE)
        /*0f30*/ 	.short	0x0210
        /*0f32*/ 	.short	0x0bf0


	//----- nvinfo : EIATTR_SW_WAR
	.align		4
.L_719:
        /*0f34*/ 	.byte	0x04, 0x36
        /*0f36*/ 	.short	(.L_721 - .L_720)
.L_720:
        /*0f38*/ 	.word	0x00000008
.L_721:


//--------------------- .nv.info._ZN7cutlass13device_kernelIN5flash11enable_sm90INS1_16FlashAttnFwdSm90INS1_25CollectiveMainloopFwdSm90ILi2EN4cute5tupleIJNS5_1CILi1EEES8_S8_EEENS6_IJNS7_ILi64EEESA_SA_EEELi512ENS_10bfloat16_tEfNS_4arch4Sm90ELb0ELb0ELb0ELb1ELb0ELb1ELb1ELb0ELb0ELb1ELb1ELb0EEENS1_21CollectiveEpilogueFwdINS6_IJSA_NS7_ILi512EEESA_EEES9_SC_SE_Li256ELb1ELb1ELb1ELb0EEENS1_36VarlenDynamicPersistentTileSchedulerILi64ELi64ELi256ELi128ELb1ELb1ELb1ELb0ELb1ELb1EEEEEEEEEvNT_6ParamsE --------------------------
	.section	.nv.info._ZN7cutlass13device_kernelIN5flash11enable_sm90INS1_16FlashAttnFwdSm90INS1_25CollectiveMainloopFwdSm90ILi2EN4cute5tupleIJNS5_1CILi1EEES8_S8_EEENS6_IJNS7_ILi64EEESA_SA_EEELi512ENS_10bfloat16_tEfNS_4arch4Sm90ELb0ELb0ELb0ELb1ELb0ELb1ELb1ELb0ELb0ELb1ELb1ELb0EEENS1_21CollectiveEpilogueFwdINS6_IJSA_NS7_ILi512EEESA_EEES9_SC_SE_Li256ELb1ELb1ELb1ELb0EEENS1_36VarlenDynamicPersistentTileSchedulerILi64ELi64ELi256ELi128ELb1ELb1ELb1ELb0ELb1ELb1EEEEEEEEEvNT_6ParamsE,"",@"SHT_CUDA_INFO"
	.sectionflags	@""
	.align	4


	//----- nvinfo : EIATTR_CUDA_API_VERSION
	.align		4
        /*0000*/ 	.byte	0x04, 0x37
        /*0002*/ 	.short	(.L_723 - .L_722)
.L_722:
        /*0004*/ 	.word	0x00000082


	//----- nvinfo : EIATTR_KPARAM_INFO
	.align		4
.L_723:
        /*0008*/ 	.byte	0x04, 0x17
        /*000a*/ 	.short	(.L_725 - .L_724)
.L_724:
        /*000c*/ 	.word	0x00000000
        /*0010*/ 	.short	0x0000
        /*0012*/ 	.short	0x0070
        /*0014*/ 	.byte	0x00, 0xf0, 0x01, 0x2e


	//----- nvinfo : EIATTR_SPARSE_MMA_MASK
	.align		4
.L_725:
        /*0018*/ 	.byte	0x03, 0x50
        /*001a*/ 	.short	0x0000


	//----- nvinfo : EIATTR_MAXREG_COUNT
	.align		4
        /*001c*/ 	.byte	0x03, 0x1b
        /*001e*/ 	.short	0x00a8


	//----- nvinfo : EIATTR_NUM_BARRIERS
	.align		4
        /*0020*/ 	.byte	0x02, 0x4c
        /*0022*/ 	.byte	0x10
	.zero		1


	//----- nvinfo : EIATTR_EXTERNS
	.align		4
        /*0024*/ 	.byte	0x04, 0x0f
        /*0026*/ 	.short	(.L_727 - .L_726)


	//   ....[0]....
	.align		4
.L_726:
        /*0028*/ 	.word	index@(__assertfail)


	//----- nvinfo : EIATTR_ANNOTATIONS
	.align		4
.L_727:
        /*002c*/ 	.byte	0x04, 0x55
        /*002e*/ 	.short	(.L_729 - .L_728)


	//   ....[0]....
.L_728:
        /* <DEDUP_REMOVED lines=110> */


	//----- nvinfo : EIATTR_MERCURY_ISA_VERSION
	.align		4
.L_729:
        /*06f8*/ 	.byte	0x03, 0x5f
        /*06fa*/ 	.short	0x0101


	//----- nvinfo : EIATTR_UNUSED_LOAD_BYTE_OFFSET
	.align		4
        /*06fc*/ 	.byte	0x04, 0x44
        /*06fe*/ 	.short	(.L_731 - .L_730)


	//   ....[0]....
.L_730:
        /*0700*/ 	.word	0x00000ab0
        /*0704*/ 	.word	0x0000fff0


	//   ....[1]....
        /*0708*/ 	.word	0x00010260
        /*070c*/ 	.word	0x0000fff0


	//----- nvinfo : EIATTR_INT_WARP_WIDE_INSTR_OFFSETS
	.align		4
.L_731:
        /*0710*/ 	.byte	0x04, 0x31
        /*0712*/ 	.short	(.L_733 - .L_732)


	//   ....[0]....
.L_732:
        /*0714*/ 	.word	0x00000190


	//   ....[1]....
        /*0718*/ 	.word	0x000001d0


	//   ....[2]....
        /*071c*/ 	.word	0x00000240


	//   ....[3]....
        /*0720*/ 	.word	0x000002b0


	//   ....[4]....
        /*0724*/ 	.word	0x00018180


	//   ....[5]....
        /*0728*/ 	.word	0x000181e0


	//   ....[6]....
        /*072c*/ 	.word	0x0001db70


	//   ....[7]....
        /*0730*/ 	.word	0x0001dbd0


	//----- nvinfo : EIATTR_COOP_GROUP_MASK_REGIDS
	.align		4
.L_733:
        /*0734*/ 	.byte	0x04, 0x29
        /*0736*/ 	.short	(.L_735 - .L_734)


	//   ....[0]....
.L_734:
        /*0738*/ 	.word	0xffffffff


	//   ....[1]....
        /*073c*/ 	.word	0xffffffff


	//   ....[2]....
        /*0740*/ 	.word	0xffffffff


	//   ....[3]....
        /*0744*/ 	.word	0xffffffff


	//   ....[4]....
        /*0748*/ 	.word	0xffffffff


	//   ....[5]....
        /*074c*/ 	.word	0xffffffff


	//   ....[6]....
        /*0750*/ 	.word	0xffffffff


	//   ....[7]....
        /*0754*/ 	.word	0xffffffff


	//   ....[8]....
        /*0758*/ 	.word	0xffffffff


	//   ....[9]....
        /*075c*/ 	.word	0xffffffff


	//   ....[10]....
        /*0760*/ 	.word	0xffffffff


	//   ....[11]....
        /*0764*/ 	.word	0xffffffff


	//   ....[12]....
        /*0768*/ 	.word	0xffffffff


	//   ....[13]....
        /*076c*/ 	.word	0xffffffff


	//   ....[14]....
        /*0770*/ 	.word	0xffffffff


	//   ....[15]....
        /*0774*/ 	.word	0xffffffff


	//   ....[16]....
        /*0778*/ 	.word	0xffffffff


	//   ....[17]....
        /*077c*/ 	.word	0xffffffff


	//   ....[18]....
        /*0780*/ 	.word	0xffffffff


	//   ....[19]....
        /*0784*/ 	.word	0xffffffff


	//   ....[20]....
        /*0788*/ 	.word	0xffffffff


	//   ....[21]....
        /*078c*/ 	.word	0xffffffff


	//   ....[22]....
        /*0790*/ 	.word	0xffffffff


	//   ....[23]....
        /*0794*/ 	.word	0xffffffff


	//   ....[24]....
        /*0798*/ 	.word	0xffffffff


	//   ....[25]....
        /*079c*/ 	.word	0xffffffff


	//   ....[26]....
        /*07a0*/ 	.word	0xffffffff


	//   ....[27]....
        /*07a4*/ 	.word	0xffffffff


	//   ....[28]....
        /*07a8*/ 	.word	0xffffffff


	//   ....[29]....
        /*07ac*/ 	.word	0xffffffff


	//   ....[30]....
        /*07b0*/ 	.word	0xffffffff


	//   ....[31]....
        /*07b4*/ 	.word	0xffffffff


	//   ....[32]....
        /*07b8*/ 	.word	0xffffffff


	//   ....[33]....
        /*07bc*/ 	.word	0xffffffff


	//   ....[34]....
        /*07c0*/ 	.word	0xffffffff


	//   ....[35]....
        /*07c4*/ 	.word	0xffffffff


	//   ....[36]....
        /*07c8*/ 	.word	0xffffffff


	//   ....[37]....
        /*07cc*/ 	.word	0xffffffff


	//   ....[38]....
        /*07d0*/ 	.word	0xffffffff


	//   ....[39]....
        /*07d4*/ 	.word	0xffffffff


	//   ....[40]....
        /*07d8*/ 	.word	0xffffffff


	//   ....[41]....
        /*07dc*/ 	.word	0xffffffff


	//   ....[42]....
        /*07e0*/ 	.word	0xffffffff


	//   ....[43]....
        /*07e4*/ 	.word	0xffffffff


	//   ....[44]....
        /*07e8*/ 	.word	0xffffffff


	//   ....[45]....
        /*07ec*/ 	.word	0xffffffff


	//   ....[46]....
        /*07f0*/ 	.word	0xffffffff


	//   ....[47]....
        /*07f4*/ 	.word	0xffffffff


	//   ....[48]....
        /*07f8*/ 	.word	0xffffffff


	//   ....[49]....
        /*07fc*/ 	.word	0xffffffff


	//   ....[50]....
        /*0800*/ 	.word	0xffffffff


	//   ....[51]....
        /*0804*/ 	.word	0xffffffff


	//   ....[52]....
        /*0808*/ 	.word	0xffffffff


	//   ....[53]....
        /*080c*/ 	.word	0xffffffff


	//   ....[54]....
        /*0810*/ 	.word	0xffffffff


	//   ....[55]....
        /*0814*/ 	.word	0xffffffff


	//   ....[56]....
        /*0818*/ 	.word	0xffffffff


	//   ....[57]....
        /*081c*/ 	.word	0xffffffff


	//   ....[58]....
        /*0820*/ 	.word	0xffffffff


	//   ....[59]....
        /*0824*/ 	.word	0xffffffff


	//   ....[60]....
        /*0828*/ 	.word	0xffffffff


	//   ....[61]....
        /*082c*/ 	.word	0xffffffff


	//   ....[62]....
        /*0830*/ 	.word	0xffffffff


	//   ....[63]....
        /*0834*/ 	.word	0xffffffff


	//   ....[64]....
        /*0838*/ 	.word	0xffffffff


	//   ....[65]....
        /*083c*/ 	.word	0xffffffff


	//   ....[66]....
        /*0840*/ 	.word	0xffffffff


	//   ....[67]....
        /*0844*/ 	.word	0xffffffff


	//   ....[68]....
        /*0848*/ 	.word	0xffffffff


	//   ....[69]....
        /*084c*/ 	.word	0xffffffff


	//   ....[70]....
        /*0850*/ 	.word	0xffffffff


	//   ....[71]....
        /*0854*/ 	.word	0xffffffff


	//   ....[72]....
        /*0858*/ 	.word	0xffffffff


	//   ....[73]....
        /*085c*/ 	.word	0xffffffff


	//   ....[74]....
        /*0860*/ 	.word	0xffffffff


	//   ....[75]....
        /*0864*/ 	.word	0xffffffff


	//   ....[76]....
        /*0868*/ 	.word	0xffffffff


	//   ....[77]....
        /*086c*/ 	.word	0xffffffff


	//   ....[78]....
        /*0870*/ 	.word	0xffffffff


	//   ....[79]....
        /*0874*/ 	.word	0xffffffff


	//   ....[80]....
        /*0878*/ 	.word	0xffffffff


	//   ....[81]....
        /*087c*/ 	.word	0xffffffff


	//   ....[82]....
        /*0880*/ 	.word	0xffffffff


	//   ....[83]....
        /*0884*/ 	.word	0xffffffff


	//   ....[84]....
        /*0888*/ 	.word	0xffffffff


	//   ....[85]....
        /*088c*/ 	.word	0xffffffff


	//   ....[86]....
        /*0890*/ 	.word	0xffffffff


	//   ....[87]....
        /*0894*/ 	.word	0xffffffff


	//   ....[88]....
        /*0898*/ 	.word	0xffffffff


	//   ....[89]....
        /*089c*/ 	.word	0xffffffff


	//   ....[90]....
        /*08a0*/ 	.word	0xffffffff


	//   ....[91]....
        /*08a4*/ 	.word	0xffffffff


	//   ....[92]....
        /*08a8*/ 	.word	0xffffffff


	//   ....[93]....
        /*08ac*/ 	.word	0xffffffff


	//   ....[94]....
        /*08b0*/ 	.word	0xffffffff


	//   ....[95]....
        /*08b4*/ 	.word	0xffffffff


	//   ....[96]....
        /*08b8*/ 	.word	0xffffffff


	//   ....[97]....
        /*08bc*/ 	.word	0xffffffff


	//   ....[98]....
        /*08c0*/ 	.word	0xffffffff


	//   ....[99]....
        /*08c4*/ 	.word	0xffffffff


	//   ....[100]....
        /*08c8*/ 	.word	0xffffffff


	//   ....[101]....
        /*08cc*/ 	.word	0xffffffff


	//   ....[102]....
        /*08d0*/ 	.word	0xffffffff


	//   ....[103]....
        /*08d4*/ 	.word	0xffffffff


	//   ....[104]....
        /*08d8*/ 	.word	0x0500000f


	//   ....[105]....
        /*08dc*/ 	.word	0x0500000f


	//   ....[106]....
        /*08e0*/ 	.word	0x0500000f


	//   ....[107]....
        /*08e4*/ 	.word	0x0500000f


	//   ....[108]....
        /*08e8*/ 	.word	0x0500000f


	//   ....[109]....
        /*08ec*/ 	.word	0x0500000f


	//   ....[110]....
        /*08f0*/ 	.word	0x0500000f


	//   ....[111]....
        /*08f4*/ 	.word	0x0500000f


	//   ....[112]....
        /*08f8*/ 	.word	0x0500000f


	//   ....[113]....
        /*08fc*/ 	.word	0x0500000f


	//   ....[114]....
        /*0900*/ 	.word	0x0500000f


	//   ....[115]....
        /*0904*/ 	.word	0x0500000f


	//   ....[116]....
        /*0908*/ 	.word	0x0500000f


	//   ....[117]....
        /*090c*/ 	.word	0x0500000f


	//   ....[118]....
        /*0910*/ 	.word	0x0500000f


	//   ....[119]....
        /*0914*/ 	.word	0x0500000f


	//   ....[120]....
        /*0918*/ 	.word	0x0500000f


	//   ....[121]....
        /*091c*/ 	.word	0x0500000f


	//   ....[122]....
        /*0920*/ 	.word	0x0500000f


	//   ....[123]....
        /*0924*/ 	.word	0x0500000f


	//   ....[124]....
        /*0928*/ 	.word	0x0500000f


	//   ....[125]....
        /*092c*/ 	.word	0x0500000f


	//   ....[126]....
        /*0930*/ 	.word	0x0500000f


	//   ....[127]....
        /*0934*/ 	.word	0x0500000f


	//   ....[128]....
        /*0938*/ 	.word	0x0500000f


	//   ....[129]....
        /*093c*/ 	.word	0x0500000f


	//   ....[130]....
        /*0940*/ 	.word	0x0500000f


	//   ....[131]....
        /*0944*/ 	.word	0x0500000f


	//   ....[132]....
        /*0948*/ 	.word	0x0500000f


	//   ....[133]....
        /*094c*/ 	.word	0x0500000f


	//   ....[134]....
        /*0950*/ 	.word	0x0500000f


	//   ....[135]....
        /*0954*/ 	.word	0x0500000f


	//   ....[136]....
        /*0958*/ 	.word	0x0500000f


	//   ....[137]....
        /*095c*/ 	.word	0x0500000f


	//   ....[138]....
        /*0960*/ 	.word	0x0500000f


	//   ....[139]....
        /*0964*/ 	.word	0x0500000f


	//   ....[140]....
        /*0968*/ 	.word	0x0500000f


	//   ....[141]....
        /*096c*/ 	.word	0x0500000f


	//   ....[142]....
        /*0970*/ 	.word	0x0500000f


	//   ....[143]....
        /*0974*/ 	.word	0x0500000f


	//   ....[144]....
        /*0978*/ 	.word	0x0500000f


	//   ....[145]....
        /*097c*/ 	.word	0x0500000f


	//   ....[146]....
        /*0980*/ 	.word	0x0500000f


	//   ....[147]....
        /*0984*/ 	.word	0x0500000f


	//   ....[148]....
        /*0988*/ 	.word	0x0500000f


	//----- nvinfo : EIATTR_COOP_GROUP_INSTR_OFFSETS
	.align		4
.L_735:
        /*098c*/ 	.byte	0x04, 0x28
        /*098e*/ 	.short	(.L_737 - .L_736)


	//   ....[0]....
.L_736:
        /*0990*/ 	.word	0x00000060


	//   ....[1]....
        /*0994*/ 	.word	0x000001a0


	//   ....[2]....
        /*0998*/ 	.word	0x000001e0


	//   ....[3]....
        /*099c*/ 	.word	0x000003f0


	//   ....[4]....
        /*09a0*/ 	.word	0x00000550


	//   ....[5]....
        /*09a4*/ 	.word	0x00000670


	//   ....[6]....
        /*09a8*/ 	.word	0x000007d0


	//   ....[7]....
        /*09ac*/ 	.word	0x000051e0


	//   ....[8]....
        /*09b0*/ 	.word	0x00007060


	//   ....[9]....
        /*09b4*/ 	.word	0x00007610


	//   ....[10]....
        /*09b8*/ 	.word	0x00007620


	//   ....[11]....
        /*09bc*/ 	.word	0x00007630


	//   ....[12]....
        /*09c0*/ 	.word	0x00007640


	//   ....[13]....
        /*09c4*/ 	.word	0x00008620


	//   ....[14]....
        /*09c8*/ 	.word	0x00008630


	//   ....[15]....
        /*09cc*/ 	.word	0x00008640


	//   ....[16]....
        /*09d0*/ 	.word	0x00008650


	//   ....[17]....
        /*09d4*/ 	.word	0x00009d00


	//   ....[18]....
        /*09d8*/ 	.word	0x0000b7c0


	//   ....[19]....
        /*09dc*/ 	.word	0x0000b820


	//   ....[20]....
        /*09e0*/ 	.word	0x0000b9b0


	//   ....[21]....
        /*09e4*/ 	.word	0x0000b9e0


	//   ....[22]....
        /*09e8*/ 	.word	0x0000c420


	//   ....[23]....
        /*09ec*/ 	.word	0x0000caa0


	//   ....[24]....
        /*09f0*/ 	.word	0x0000e410


	//   ....[25]....
        /*09f4*/ 	.word	0x0000e420


	//   ....[26]....
        /*09f8*/ 	.word	0x0000e450


	//   ....[27]....
        /*09fc*/ 	.word	0x0000e4e0


	//   ....[28]....
        /*0a00*/ 	.word	0x0000f730


	//   ....[29]....
        /*0a04*/ 	.word	0x0000f780


	//   ....[30]....
        /*0a08*/ 	.word	0x0000f7f0


	//   ....[31]....
        /*0a0c*/ 	.word	0x0000f870


	//   ....[32]....
        /*0a10*/ 	.word	0x0000fa40


	//   ....[33]....
        /*0a14*/ 	.word	0x00010f70


	//   ....[34]....
        /*0a18*/ 	.word	0x00011310


	//   ....[35]....
        /*0a1c*/ 	.word	0x00011320


	//   ....[36]....
        /*0a20*/ 	.word	0x00011330


	//   ....[37]....
        /*0a24*/ 	.word	0x00011340


	//   ....[38]....
        /*0a28*/ 	.word	0x00011fc0


	//   ....[39]....
        /*0a2c*/ 	.word	0x00011fe0


	//   ....[40]....
        /*0a30*/ 	.word	0x00012270


	//   ....[41]....
        /*0a34*/ 	.word	0x00012290


	//   ....[42]....
        /*0a38*/ 	.word	0x00012bb0


	//   ....[43]....
        /*0a3c*/ 	.word	0x00012bf0


	//   ....[44]....
        /*0a40*/ 	.word	0x00013460


	//   ....[45]....
        /*0a44*/ 	.word	0x00013480


	//   ....[46]....
        /*0a48*/ 	.word	0x00014770


	//   ....[47]....
        /*0a4c*/ 	.word	0x00014780


	//   ....[48]....
        /*0a50*/ 	.word	0x000149b0


	//   ....[49]....
        /*0a54*/ 	.word	0x000149d0


	//   ....[50]....
        /*0a58*/ 	.word	0x00014c80


	//   ....[51]....
        /*0a5c*/ 	.word	0x00014eb0


	//   ....[52]....
        /*0a60*/ 	.word	0x00014ee0


	//   ....[53]....
        /*0a64*/ 	.word	0x00014f10


	//   ....[54]....
        /*0a68*/ 	.word	0x00014f40


	//   ....[55]....
        /*0a6c*/ 	.word	0x00014f70


	//   ....[56]....
        /*0a70*/ 	.word	0x00014fa0


	//   ....[57]....
        /*0a74*/ 	.word	0x00015140


	//   ....[58]....
        /*0a78*/ 	.word	0x00015170


	//   ....[59]....
        /*0a7c*/ 	.word	0x000151a0


	//   ....[60]....
        /*0a80*/ 	.word	0x000151d0


	//   ....[61]....
        /*0a84*/ 	.word	0x00015200


	//   ....[62]....
        /*0a88*/ 	.word	0x00015230


	//   ....[63]....
        /*0a8c*/ 	.word	0x000152c0


	//   ....[64]....
        /*0a90*/ 	.word	0x000152f0


	//   ....[65]....
        /*0a94*/ 	.word	0x00015300


	//   ....[66]....
        /*0a98*/ 	.word	0x000153b0


	//   ....[67]....
        /*0a9c*/ 	.word	0x00016430


	//   ....[68]....
        /*0aa0*/ 	.word	0x00018760


	//   ....[69]....
        /*0aa4*/ 	.word	0x00019210


	//   ....[70]....
        /*0aa8*/ 	.word	0x00019240


	//   ....[71]....
        /*0aac*/ 	.word	0x00019260


	//   ....[72]....
        /*0ab0*/ 	.word	0x00019310


	//   ....[73]....
        /*0ab4*/ 	.word	0x000193a0


	//   ....[74]....
        /*0ab8*/ 	.word	0x000193c0


	//   ....[75]....
        /*0abc*/ 	.word	0x00019450


	//   ....[76]....
        /*0ac0*/ 	.word	0x00019460


	//   ....[77]....
        /*0ac4*/ 	.word	0x00019dd0


	//   ....[78]....
        /*0ac8*/ 	.word	0x00019de0


	//   ....[79]....
        /*0acc*/ 	.word	0x00019f00


	//   ....[80]....
        /*0ad0*/ 	.word	0x00019f10


	//   ....[81]....
        /*0ad4*/ 	.word	0x0001a1a0


	//   ....[82]....
        /*0ad8*/ 	.word	0x0001a1b0


	//   ....[83]....
        /*0adc*/ 	.word	0x0001a320


	//   ....[84]....
        /*0ae0*/ 	.word	0x0001a330


	//   ....[85]....
        /*0ae4*/ 	.word	0x0001de90


	//   ....[86]....
        /*0ae8*/ 	.word	0x0001dec0


	//   ....[87]....
        /*0aec*/ 	.word	0x0001df20


	//   ....[88]....
        /*0af0*/ 	.word	0x0001df50


	//   ....[89]....
        /*0af4*/ 	.word	0x0001df80


	//   ....[90]....
        /*0af8*/ 	.word	0x0001dfb0


	//   ....[91]....
        /*0afc*/ 	.word	0x0001dfe0


	//   ....[92]....
        /*0b00*/ 	.word	0x0001e010


	//   ....[93]....
        /*0b04*/ 	.word	0x0001e1d0


	//   ....[94]....
        /*0b08*/ 	.word	0x0001e200


	//   ....[95]....
        /*0b0c*/ 	.word	0x0001e230


	//   ....[96]....
        /*0b10*/ 	.word	0x0001e260


	//   ....[97]....
        /*0b14*/ 	.word	0x0001e290


	//   ....[98]....
        /*0b18*/ 	.word	0x0001e2c0


	//   ....[99]....
        /*0b1c*/ 	.word	0x0001e380


	//   ....[100]....
        /*0b20*/ 	.word	0x0001e3a0


	//   ....[101]....
        /*0b24*/ 	.word	0x0001e3b0


	//   ....[102]....
        /*0b28*/ 	.word	0x0001e410


	//   ....[103]....
        /*0b2c*/ 	.word	0x0001eb40


	//   ....[104]....
        /*0b30*/ 	.word	0x0001ef60


	//   ....[105]....
        /*0b34*/ 	.word	0x0001eff0


	//   ....[106]....
        /*0b38*/ 	.word	0x0001f040


	//   ....[107]....
        /*0b3c*/ 	.word	0x0001f090


	//   ....[108]....
        /*0b40*/ 	.word	0x0001f180


	//   ....[109]....
        /*0b44*/ 	.word	0x0001f210


	//   ....[110]....
        /*0b48*/ 	.word	0x0001f260


	//   ....[111]....
        /*0b4c*/ 	.word	0x0001f2b0


	//   ....[112]....
        /*0b50*/ 	.word	0x0001f570


	//   ....[113]....
        /*0b54*/ 	.word	0x0001f850


	//   ....[114]....
        /*0b58*/ 	.word	0x0001f9d0


	//   ....[115]....
        /*0b5c*/ 	.word	0x0001fa30


	//   ....[116]....
        /*0b60*/ 	.word	0x0001fac0


	//   ....[117]....
        /*0b64*/ 	.word	0x0001fb10


	//   ....[118]....
        /*0b68*/ 	.word	0x0001fc70


	//   ....[119]....
        /*0b6c*/ 	.word	0x0001fd10


	//   ....[120]....
        /*0b70*/ 	.word	0x0001fdc0


	//   ....[121]....
        /*0b74*/ 	.word	0x0001fea0


	//   ....[122]....
        /*0b78*/ 	.word	0x00020080


	//   ....[123]....
        /*0b7c*/ 	.word	0x00020150


	//   ....[124]....
        /*0b80*/ 	.word	0x00020400


	//   ....[125]....
        /*0b84*/ 	.word	0x00020510


	//   ....[126]....
        /*0b88*/ 	.word	0x000206e0


	//   ....[127]....
        /*0b8c*/ 	.word	0x000207b0


	//   ....[128]....
        /*0b90*/ 	.word	0x000209e0


	//   ....[129]....
        /*0b94*/ 	.word	0x00020a30


	//   ....[130]....
        /*0b98*/ 	.word	0x00020d60


	//   ....[131]....
        /*0b9c*/ 	.word	0x00020e00


	//   ....[132]....
        /*0ba0*/ 	.word	0x00020fa0


	//   ....[133]....
        /*0ba4*/ 	.word	0x00021020


	//   ....[134]....
        /*0ba8*/ 	.word	0x000210a0


	//   ....[135]....
        /*0bac*/ 	.word	0x00021120


	//   ....[136]....
        /*0bb0*/ 	.word	0x000211a0


	//   ....[137]....
        /*0bb4*/ 	.word	0x00021230


	//   ....[138]....
        /*0bb8*/ 	.word	0x000212d0


	//   ....[139]....
        /*0bbc*/ 	.word	0x00021380


	//   ....[140]....
        /*0bc0*/ 	.word	0x00021400


	//   ....[141]....
        /*0bc4*/ 	.word	0x00021480


	//   ....[142]....
        /*0bc8*/ 	.word	0x00021500


	//   ....[143]....
        /*0bcc*/ 	.word	0x00021590


	//   ....[144]....
        /*0bd0*/ 	.word	0x00021610


	//   ....[145]....
        /*0bd4*/ 	.word	0x000216b0


	//   ....[146]....
        /*0bd8*/ 	.word	0x00021700


	//   ....[147]....
        /*0bdc*/ 	.word	0x00021790


	//   ....[148]....
        /*0be0*/ 	.word	0x000218c0


	//----- nvinfo : EIATTR_REG_RECONFIG
	.align		4
.L_737:
        /*0be4*/ 	.byte	0x01, 0x54
	.zero		2


	//----- nvinfo : EIATTR_SYSCALL_OFFSETS
	.align		4
        /*0be8*/ 	.byte	0x04, 0x46
        /*0bea*/ 	.short	(.L_739 - .L_738)


	//   ....[0]....
.L_738:
        /*0bec*/ 	.word	0x00002040


	//   ....[1]....
        /*0bf0*/ 	.word	0x00002190


	//   ....[2]....
        /*0bf4*/ 	.word	0x00007200


	//   ....[3]....
        /*0bf8*/ 	.word	0x00007580


	//   ....[4]....
        /*0bfc*/ 	.word	0x00018380


	//   ....[5]....
        /*0c00*/ 	.word	0x000184d0


	//   ....[6]....
        /*0c04*/ 	.word	0x000185d0


	//   ....[7]....
        /*0c08*/ 	.word	0x00018e30


	//   ....[8]....
        /*0c0c*/ 	.word	0x00019770


	//----- nvinfo : EIATTR_MBARRIER_INSTR_OFFSETS
	.align		4
.L_739:
        /*0c10*/ 	.byte	0x04, 0x39
        /*0c12*/ 	.short	(.L_741 - .L_740)


	//   ....[0]....
.L_740:
        /*0c14*/ 	.word	0x000002d0
        /*0c18*/ 	.word	0x000000ff
        /*0c1c*/ 	.word	0x00038800
        /*0c20*/ 	.short	0x0100
        /*0c22*/ 	.byte	0x08
	.zero		1


	//   ....[1]....
        /*0c24*/ 	.word	0x000002e0
        /*0c28*/ 	.word	0x000000ff
        /*0c2c*/ 	.word	0x00038810
        /*0c30*/ 	.short	0x0100
        /*0c32*/ 	.byte	0x08
	.zero		1


	//   ....[2]....
        /*0c34*/ 	.word	0x000002f0
        /*0c38*/ 	.word	0x000000ff
        /*0c3c*/ 	.word	0x00038820
        /*0c40*/ 	.short	0x0100
        /*0c42*/ 	.byte	0x08
	.zero		1


	//   ....[3]....
        /*0c44*/ 	.word	0x000003a0
        /*0c48*/ 	.word	0x000000ff
        /*0c4c*/ 	.word	0x00038830
        /*0c50*/ 	.short	0x0100
        /*0c52*/ 	.byte	0x06
	.zero		1


	//   ....[4]....
        /*0c54*/ 	.word	0x000003b0
        /*0c58*/ 	.word	0x000000ff
        /*0c5c*/ 	.word	0x00038840
        /*0c60*/ 	.short	0x0100
        /*0c62*/ 	.byte	0x06
	.zero		1


	//   ....[5]....
        /*0c64*/ 	.word	0x000003c0
        /*0c68*/ 	.word	0x000000ff
        /*0c6c*/ 	.word	0x00038838
        /*0c70*/ 	.short	0x0100
        /*0c72*/ 	.byte	0x06
	.zero		1


	//   ....[6]....
        /*0c74*/ 	.word	0x000003d0
        /*0c78*/ 	.word	0x000000ff
        /*0c7c*/ 	.word	0x00038848
        /*0c80*/ 	.short	0x0100
        /*0c82*/ 	.byte	0x06
	.zero		1


	//   ....[7]....
        /*0c84*/ 	.word	0x00000500
        /*0c88*/ 	.word	0x000000ff
        /*0c8c*/ 	.word	0x00038850
        /*0c90*/ 	.short	0x0100
        /*0c92*/ 	.byte	0x08
	.zero		1


	//   ....[8]....
        /*0c94*/ 	.word	0x00000510
        /*0c98*/ 	.word	0x000000ff
        /*0c9c*/ 	.word	0x00038860
        /*0ca0*/ 	.short	0x0100
        /*0ca2*/ 	.byte	0x08
	.zero		1


	//   ....[9]....
        /*0ca4*/ 	.word	0x00000520
        /*0ca8*/ 	.word	0x000000ff
        /*0cac*/ 	.word	0x00038858
        /*0cb0*/ 	.short	0x0100
        /*0cb2*/ 	.byte	0x08
	.zero		1


	//   ....[10]....
        /*0cb4*/ 	.word	0x00000530
        /*0cb8*/ 	.word	0x000000ff
        /*0cbc*/ 	.word	0x00038868
        /*0cc0*/ 	.short	0x0100
        /*0cc2*/ 	.byte	0x08
	.zero		1


	//   ....[11]....
        /*0cc4*/ 	.word	0x00000620
        /*0cc8*/ 	.word	0x000000ff
        /*0ccc*/ 	.word	0x00038870
        /*0cd0*/ 	.short	0x0100
        /*0cd2*/ 	.byte	0x06
	.zero		1


	//   ....[12]....
        /*0cd4*/ 	.word	0x00000630
        /*0cd8*/ 	.word	0x000000ff
        /*0cdc*/ 	.word	0x00038880
        /*0ce0*/ 	.short	0x0100
        /*0ce2*/ 	.byte	0x06
	.zero		1


	//   ....[13]....
        /*0ce4*/ 	.word	0x00000640
        /*0ce8*/ 	.word	0x000000ff
        /*0cec*/ 	.word	0x00038878
        /*0cf0*/ 	.short	0x0100
        /*0cf2*/ 	.byte	0x06
	.zero		1


	//   ....[14]....
        /*0cf4*/ 	.word	0x00000650
        /*0cf8*/ 	.word	0x000000ff
        /*0cfc*/ 	.word	0x00038888
        /*0d00*/ 	.short	0x0100
        /*0d02*/ 	.byte	0x06
	.zero		1


	//   ....[15]....
        /*0d04*/ 	.word	0x00000780
        /*0d08*/ 	.word	0x000000ff
        /*0d0c*/ 	.word	0x00038890
        /*0d10*/ 	.short	0x0100
        /*0d12*/ 	.byte	0x08
	.zero		1


	//   ....[16]....
        /*0d14*/ 	.word	0x00000790
        /*0d18*/ 	.word	0x000000ff
        /*0d1c*/ 	.word	0x000388a0
        /*0d20*/ 	.short	0x0100
        /*0d22*/ 	.byte	0x08
	.zero		1


	//   ....[17]....
        /*0d24*/ 	.word	0x000007a0
        /*0d28*/ 	.word	0x000000ff
        /*0d2c*/ 	.word	0x00038898
        /*0d30*/ 	.short	0x0100
        /*0d32*/ 	.byte	0x08
	.zero		1


	//   ....[18]....
        /*0d34*/ 	.word	0x000007b0
        /*0d38*/ 	.word	0x000000ff
        /*0d3c*/ 	.word	0x000388a8
        /*0d40*/ 	.short	0x0100
        /*0d42*/ 	.byte	0x08
	.zero		1


	//   ....[19]....
        /*0d44*/ 	.word	0x000008e0
        /*0d48*/ 	.word	0x000000ff
        /*0d4c*/ 	.word	0x000388b0
        /*0d50*/ 	.short	0x0100
        /*0d52*/ 	.byte	0x08
	.zero		1


	//   ....[20]....
        /*0d54*/ 	.word	0x000008f0
        /*0d58*/ 	.word	0x000000ff
        /*0d5c*/ 	.word	0x000388c0
        /*0d60*/ 	.short	0x0100
        /*0d62*/ 	.byte	0x08
	.zero		1


	//   ....[21]....
        /*0d64*/ 	.word	0x00000900
        /*0d68*/ 	.word	0x000000ff
        /*0d6c*/ 	.word	0x000388b8
        /*0d70*/ 	.short	0x0100
        /*0d72*/ 	.byte	0x08
	.zero		1


	//   ....[22]....
        /*0d74*/ 	.word	0x00000910
        /*0d78*/ 	.word	0x000000ff
        /*0d7c*/ 	.word	0x000388c8
        /*0d80*/ 	.short	0x0100
        /*0d82*/ 	.byte	0x08
	.zero		1


	//   ....[23]....
        /*0d84*/ 	.word	0x00002d50
        /*0d88*/ 	.word	0x00000049
        /*0d8c*/ 	.word	0x00038890
        /*0d90*/ 	.short	0x010a
        /*0d92*/ 	.byte	0x3f
	.zero		1


	//   ....[24]....
        /*0d94*/ 	.word	0x000037c0
        /*0d98*/ 	.word	0x00000049
        /*0d9c*/ 	.word	0x00038890
        /*0da0*/ 	.short	0x010a
        /*0da2*/ 	.byte	0x3f
	.zero		1


	//   ....[25]....
        /*0da4*/ 	.word	0x000040d0
        /*0da8*/ 	.word	0x00000049
        /*0dac*/ 	.word	0x00038890
        /*0db0*/ 	.short	0x010a
        /*0db2*/ 	.byte	0x3f
	.zero		1


	//   ....[26]....
        /*0db4*/ 	.word	0x000042d0
        /*0db8*/ 	.word	0x00000004
        /*0dbc*/ 	.word	0x00000000
        /*0dc0*/ 	.short	0x0101
        /*0dc2*/ 	.byte	0x3f
	.zero		1


	//   ....[27]....
        /*0dc4*/ 	.word	0x00004310
        /*0dc8*/ 	.word	0x00000049
        /*0dcc*/ 	.word	0x000388b0
        /*0dd0*/ 	.short	0x010a
        /*0dd2*/ 	.byte	0x3f
	.zero		1


	//   ....[28]....
        /*0dd4*/ 	.word	0x00004970
        /*0dd8*/ 	.word	0x00000049
        /*0ddc*/ 	.word	0x00000000
        /*0de0*/ 	.short	0x0101
        /*0de2*/ 	.byte	0x3f
	.zero		1


	//   ....[29]....
        /*0de4*/ 	.word	0x00005510
        /*0de8*/ 	.word	0x00000005
        /*0dec*/ 	.word	0x00000000
        /*0df0*/ 	.short	0x0101
        /*0df2*/ 	.byte	0x3f
	.zero		1


	//   ....[30]....
        /*0df4*/ 	.word	0x000060b0
        /*0df8*/ 	.word	0x00000004
        /*0dfc*/ 	.word	0x00000000
        /*0e00*/ 	.short	0x0101
        /*0e02*/ 	.byte	0x3f
	.zero		1


	//   ....[31]....
        /*0e04*/ 	.word	0x00007290
        /*0e08*/ 	.word	0x00000002
        /*0e0c*/ 	.word	0x00038800
        /*0e10*/ 	.short	0x010a
        /*0e12*/ 	.byte	0x3f
	.zero		1


	//   ....[32]....
        /*0e14*/ 	.word	0x000072e0
        /*0e18*/ 	.word	0x00000002
        /*0e1c*/ 	.word	0x00038800
        /*0e20*/ 	.short	0x010a
        /*0e22*/ 	.byte	0x3f
	.zero		1


	//   ....[33]....
        /*0e24*/ 	.word	0x000078b0
        /*0e28*/ 	.word	0x00000002
        /*0e2c*/ 	.word	0x00038800
        /*0e30*/ 	.short	0x010a
        /*0e32*/ 	.byte	0x3f
	.zero		1


	//   ....[34]....
        /*0e34*/ 	.word	0x00008800
        /*0e38*/ 	.word	0x00000002
        /*0e3c*/ 	.word	0x00038800
        /*0e40*/ 	.short	0x010a
        /*0e42*/ 	.byte	0x3f
	.zero		1


	//   ....[35]....
        /*0e44*/ 	.word	0x00009650
        /*0e48*/ 	.word	0x00000014
        /*0e4c*/ 	.word	0x00038830
        /*0e50*/ 	.short	0x010a
        /*0e52*/ 	.byte	0x3f
	.zero		1


	//   ....[36]....
        /*0e54*/ 	.word	0x00009700
        /*0e58*/ 	.word	0x00000014
        /*0e5c*/ 	.word	0x00038830
        /*0e60*/ 	.short	0x010a
        /*0e62*/ 	.byte	0x3f
	.zero		1


	//   ....[37]....
        /*0e64*/ 	.word	0x00009a10
        /*0e68*/ 	.word	0x00000002
        /*0e6c*/ 	.word	0x00038810
        /*0e70*/ 	.short	0x010a
        /*0e72*/ 	.byte	0x3f
	.zero		1


	//   ....[38]....
        /*0e74*/ 	.word	0x00009a60
        /*0e78*/ 	.word	0x00000014
        /*0e7c*/ 	.word	0x00038850
        /*0e80*/ 	.short	0x010a
        /*0e82*/ 	.byte	0x3f
	.zero		1


	//   ....[39]....
        /*0e84*/ 	.word	0x00009b20
        /*0e88*/ 	.word	0x00000014
        /*0e8c*/ 	.word	0x00038850
        /*0e90*/ 	.short	0x010a
        /*0e92*/ 	.byte	0x3f
	.zero		1


	//   ....[40]....
        /*0e94*/ 	.word	0x0000bc80
        /*0e98*/ 	.word	0x0000000d
        /*0e9c*/ 	.word	0x00000000
        /*0ea0*/ 	.short	0x0101
        /*0ea2*/ 	.byte	0x3f
	.zero		1


	//   ....[41]....
        /*0ea4*/ 	.word	0x0000c440
        /*0ea8*/ 	.word	0x00000014
        /*0eac*/ 	.word	0x00000000
        /*0eb0*/ 	.short	0x0101
        /*0eb2*/ 	.byte	0x3f
	.zero		1


	//   ....[42]....
        /*0eb4*/ 	.word	0x0000c550
        /*0eb8*/ 	.word	0x000000c4
        /*0ebc*/ 	.word	0x00038830
        /*0ec0*/ 	.short	0x010a
        /*0ec2*/ 	.byte	0x3f
	.zero		1


	//   ....[43]....
        /*0ec4*/ 	.word	0x0000c600
        /*0ec8*/ 	.word	0x000000c4
        /*0ecc*/ 	.word	0x00038830
        /*0ed0*/ 	.short	0x010a
        /*0ed2*/ 	.byte	0x3f
	.zero		1


	//   ....[44]....
        /*0ed4*/ 	.word	0x0000c870
        /*0ed8*/ 	.word	0x000000c4
        /*0edc*/ 	.word	0x00038850
        /*0ee0*/ 	.short	0x010a
        /*0ee2*/ 	.byte	0x3f
	.zero		1


	//   ....[45]....
        /*0ee4*/ 	.word	0x0000c8c0
        /*0ee8*/ 	.word	0x000000c4
        /*0eec*/ 	.word	0x00038850
        /*0ef0*/ 	.short	0x010a
        /*0ef2*/ 	.byte	0x3f
	.zero		1


	//   ....[46]....
        /*0ef4*/ 	.word	0x0000e7d0
        /*0ef8*/ 	.word	0x000000a2
        /*0efc*/ 	.word	0x00000000
        /*0f00*/ 	.short	0x0101
        /*0f02*/ 	.byte	0x3f
	.zero		1


	//   ....[47]....
        /*0f04*/ 	.word	0x0000f750
        /*0f08*/ 	.word	0x000000c4
        /*0f0c*/ 	.word	0x00000000
        /*0f10*/ 	.short	0x0101
        /*0f12*/ 	.byte	0x3f
	.zero		1


	//   ....[48]....
        /*0f14*/ 	.word	0x00011f90
        /*0f18*/ 	.word	0x00000004
        /*0f1c*/ 	.word	0x00000000
        /*0f20*/ 	.short	0x0101
        /*0f22*/ 	.byte	0x3f
	.zero		1


	//   ....[49]....
        /*0f24*/ 	.word	0x00012c10
        /*0f28*/ 	.word	0x00000004
        /*0f2c*/ 	.word	0x00000000
        /*0f30*/ 	.short	0x0101
        /*0f32*/ 	.byte	0x3f
	.zero		1


	//   ....[50]....
        /*0f34*/ 	.word	0x00016510
        /*0f38*/ 	.word	0x00000012
        /*0f3c*/ 	.word	0x00038820
        /*0f40*/ 	.short	0x010a
        /*0f42*/ 	.byte	0x3f
	.zero		1


	//   ....[51]....
        /*0f44*/ 	.word	0x000165e0
        /*0f48*/ 	.word	0x00000004
        /*0f4c*/ 	.word	0x000388a0
        /*0f50*/ 	.short	0x010a
        /*0f52*/ 	.byte	0x3f
	.zero		1


	//   ....[52]....
        /*0f54*/ 	.word	0x00016820
        /*0f58*/ 	.word	0x00000004
        /*0f5c*/ 	.word	0x000388c0
        /*0f60*/ 	.short	0x010a
        /*0f62*/ 	.byte	0x3f
	.zero		1


	//   ....[53]....
        /*0f64*/ 	.word	0x00017280
        /*0f68*/ 	.word	0x00000004
        /*0f6c*/ 	.word	0x000388a0
        /*0f70*/ 	.short	0x010a
        /*0f72*/ 	.byte	0x3f
	.zero		1


	//   ....[54]....
        /*0f74*/ 	.word	0x000174b0
        /*0f78*/ 	.word	0x00000004
        /*0f7c*/ 	.word	0x000388c0
        /*0f80*/ 	.short	0x010a
        /*0f82*/ 	.byte	0x3f
	.zero		1


	//   ....[55]....
        /*0f84*/ 	.word	0x000189d0
        /*0f88*/ 	.word	0x00000000
        /*0f8c*/ 	.word	0x00038840
        /*0f90*/ 	.short	0x010a
        /*0f92*/ 	.byte	0x3f
	.zero		1


	//   ....[56]....
        /*0f94*/ 	.word	0x00019520
        /*0f98*/ 	.word	0x00000012
        /*0f9c*/ 	.word	0x00038800
        /*0fa0*/ 	.short	0x0107
        /*0fa2*/ 	.byte	0x3f
	.zero		1


	//   ....[57]....
        /*0fa4*/ 	.word	0x000195c0
        /*0fa8*/ 	.word	0x00000012
        /*0fac*/ 	.word	0x00038800
        /*0fb0*/ 	.short	0x0101
        /*0fb2*/ 	.byte	0x3f
	.zero		1


	//   ....[58]....
        /*0fb4*/ 	.word	0x0001a540
        /*0fb8*/ 	.word	0x00000012
        /*0fbc*/ 	.word	0x00038810
        /*0fc0*/ 	.short	0x0107
        /*0fc2*/ 	.byte	0x3f
	.zero		1


	//   ....[59]....
        /*0fc4*/ 	.word	0x0001a640
        /*0fc8*/ 	.word	0x00000012
        /*0fcc*/ 	.word	0x00038810
        /*0fd0*/ 	.short	0x0101
        /*0fd2*/ 	.byte	0x3f
	.zero		1


	//   ....[60]....
        /*0fd4*/ 	.word	0x0001a660
        /*0fd8*/ 	.word	0x00000012
        /*0fdc*/ 	.word	0x00038820
        /*0fe0*/ 	.short	0x010a
        /*0fe2*/ 	.byte	0x3f
	.zero		1


	//   ....[61]....
        /*0fe4*/ 	.word	0x0001a740
        /*0fe8*/ 	.word	0x00000000
        /*0fec*/ 	.word	0x00038860
        /*0ff0*/ 	.short	0x010a
        /*0ff2*/ 	.byte	0x3f
	.zero		1


	//   ....[62]....
        /*0ff4*/ 	.word	0x0001b3b0
        /*0ff8*/ 	.word	0x00000002
        /*0ffc*/ 	.word	0x00038840
        /*1000*/ 	.short	0x010a
        /*1002*/ 	.byte	0x3f
	.zero		1


	//   ....[63]....
        /*1004*/ 	.word	0x0001b600
        /*1008*/ 	.word	0x00000002
        /*100c*/ 	.word	0x00038860
        /*1010*/ 	.short	0x010a
        /*1012*/ 	.byte	0x3f
	.zero		1


	//   ....[64]....
        /*1014*/ 	.word	0x0001c1b0
        /*1018*/ 	.word	0x00000003
        /*101c*/ 	.word	0x00038840
        /*1020*/ 	.short	0x010a
        /*1022*/ 	.byte	0x3f
	.zero		1


	//   ....[65]....
        /*1024*/ 	.word	0x0001c400
        /*1028*/ 	.word	0x00000003
        /*102c*/ 	.word	0x00038860
        /*1030*/ 	.short	0x010a
        /*1032*/ 	.byte	0x3f
	.zero		1


	//   ....[66]....
        /*1034*/ 	.word	0x0001cf40
        /*1038*/ 	.word	0x00000003
        /*103c*/ 	.word	0x00038840
        /*1040*/ 	.short	0x010a
        /*1042*/ 	.byte	0x3f
	.zero		1


	//   ....[67]....
        /*1044*/ 	.word	0x0001d190
        /*1048*/ 	.word	0x00000003
        /*104c*/ 	.word	0x00038860
        /*1050*/ 	.short	0x010a
        /*1052*/ 	.byte	0x3f
	.zero		1


	//   ....[68]....
        /*1054*/ 	.word	0x0001eac0
        /*1058*/ 	.word	0x00000000
        /*105c*/ 	.word	0x00038820
        /*1060*/ 	.short	0x010a
        /*1062*/ 	.byte	0x3f
	.zero		1


	//   ....[69]....
        /*1064*/ 	.word	0x0001eca0
        /*1068*/ 	.word	0x00000006
        /*106c*/ 	.word	0x00000000
        /*1070*/ 	.short	0x010a
        /*1072*/ 	.byte	0x3f
	.zero		1


	//   ....[70]....
        /*1074*/ 	.word	0x0001ecd0
        /*1078*/ 	.word	0x00000007
        /*107c*/ 	.word	0x00000000
        /*1080*/ 	.short	0x010a
        /*1082*/ 	.byte	0x3f
	.zero		1


	//   ....[71]....
        /*1084*/ 	.word	0x0001ed30
        /*1088*/ 	.word	0x00000004
        /*108c*/ 	.word	0x00000000
        /*1090*/ 	.short	0x010a
        /*1092*/ 	.byte	0x3f
	.zero		1


	//   ....[72]....
        /*1094*/ 	.word	0x0001ed60
        /*1098*/ 	.word	0x00000003
        /*109c*/ 	.word	0x00000000
        /*10a0*/ 	.short	0x010a
        /*10a2*/ 	.byte	0x3f
	.zero		1


	//   ....[73]....
        /*10a4*/ 	.word	0x0001edc0
        /*10a8*/ 	.word	0x00000049
        /*10ac*/ 	.word	0x00038890
        /*10b0*/ 	.short	0x010a
        /*10b2*/ 	.byte	0x3f
	.zero		1


	//   ....[74]....
        /*10b4*/ 	.word	0x0001ee10
        /*10b8*/ 	.word	0x00000049
        /*10bc*/ 	.word	0x00038890
        /*10c0*/ 	.short	0x010a
        /*10c2*/ 	.byte	0x3f
	.zero		1


	//   ....[75]....
        /*10c4*/ 	.word	0x0001ee60
        /*10c8*/ 	.word	0x00000049
        /*10cc*/ 	.word	0x00038890
        /*10d0*/ 	.short	0x010a
        /*10d2*/ 	.byte	0x3f
	.zero		1


	//   ....[76]....
        /*10d4*/ 	.word	0x0001eeb0
        /*10d8*/ 	.word	0x00000049
        /*10dc*/ 	.word	0x000388b0
        /*10e0*/ 	.short	0x010a
        /*10e2*/ 	.byte	0x3f
	.zero		1


	//   ....[77]....
        /*10e4*/ 	.word	0x0001f0d0
        /*10e8*/ 	.word	0x00000002
        /*10ec*/ 	.word	0x00038800
        /*10f0*/ 	.short	0x010a
        /*10f2*/ 	.byte	0x3f
	.zero		1


	//   ....[78]....
        /*10f4*/ 	.word	0x0001f300
        /*10f8*/ 	.word	0x00000002
        /*10fc*/ 	.word	0x00038800
        /*1100*/ 	.short	0x010a
        /*1102*/ 	.byte	0x3f
	.zero		1


	//   ....[79]....
        /*1104*/ 	.word	0x0001f350
        /*1108*/ 	.word	0x00000014
        /*110c*/ 	.word	0x00038830
        /*1110*/ 	.short	0x010a
        /*1112*/ 	.byte	0x3f
	.zero		1


	//   ....[80]....
        /*1114*/ 	.word	0x0001f3a0
        /*1118*/ 	.word	0x00000002
        /*111c*/ 	.word	0x00038810
        /*1120*/ 	.short	0x010a
        /*1122*/ 	.byte	0x3f
	.zero		1


	//   ....[81]....
        /*1124*/ 	.word	0x0001f3f0
        /*1128*/ 	.word	0x00000014
        /*112c*/ 	.word	0x00038850
        /*1130*/ 	.short	0x010a
        /*1132*/ 	.byte	0x3f
	.zero		1


	//   ....[82]....
        /*1134*/ 	.word	0x0001f440
        /*1138*/ 	.word	0x000000c4
        /*113c*/ 	.word	0x00038830
        /*1140*/ 	.short	0x010a
        /*1142*/ 	.byte	0x3f
	.zero		1


	//   ....[83]....
        /*1144*/ 	.word	0x0001f490
        /*1148*/ 	.word	0x000000c4
        /*114c*/ 	.word	0x00038850
        /*1150*/ 	.short	0x010a
        /*1152*/ 	.byte	0x3f
	.zero		1


	//   ....[84]....
        /*1154*/ 	.word	0x0001f630
        /*1158*/ 	.word	0x00000012
        /*115c*/ 	.word	0x00038820
        /*1160*/ 	.short	0x010a
        /*1162*/ 	.byte	0x3f
	.zero		1


	//   ....[85]....
        /*1164*/ 	.word	0x0001f680
        /*1168*/ 	.word	0x00000004
        /*116c*/ 	.word	0x000388a0
        /*1170*/ 	.short	0x010a
        /*1172*/ 	.byte	0x3f
	.zero		1


	//   ....[86]....
        /*1174*/ 	.word	0x0001f6d0
        /*1178*/ 	.word	0x00000004
        /*117c*/ 	.word	0x000388c0
        /*1180*/ 	.short	0x010a
        /*1182*/ 	.byte	0x3f
	.zero		1


	//   ....[87]....
        /*1184*/ 	.word	0x0001f720
        /*1188*/ 	.word	0x00000004
        /*118c*/ 	.word	0x000388a0
        /*1190*/ 	.short	0x010a
        /*1192*/ 	.byte	0x3f
	.zero		1


	//   ....[88]....
        /*1194*/ 	.word	0x0001f770
        /*1198*/ 	.word	0x00000004
        /*119c*/ 	.word	0x000388c0
        /*11a0*/ 	.short	0x010a
        /*11a2*/ 	.byte	0x3f
	.zero		1


	//   ....[89]....
        /*11a4*/ 	.word	0x0001f910
        /*11a8*/ 	.word	0x00000000
        /*11ac*/ 	.word	0x00038840
        /*11b0*/ 	.short	0x010a
        /*11b2*/ 	.byte	0x3f
	.zero		1


	//   ....[90]....
        /*11b4*/ 	.word	0x00020a70
        /*11b8*/ 	.word	0x00000012
        /*11bc*/ 	.word	0x00038820
        /*11c0*/ 	.short	0x010a
        /*11c2*/ 	.byte	0x3f
	.zero		1


	//   ....[91]....
        /*11c4*/ 	.word	0x00020ac0
        /*11c8*/ 	.word	0x00000000
        /*11cc*/ 	.word	0x00038860
        /*11d0*/ 	.short	0x010a
        /*11d2*/ 	.byte	0x3f
	.zero		1


	//   ....[92]....
        /*11d4*/ 	.word	0x00020b10
        /*11d8*/ 	.word	0x00000002
        /*11dc*/ 	.word	0x00038840
        /*11e0*/ 	.short	0x010a
        /*11e2*/ 	.byte	0x3f
	.zero		1


	//   ....[93]....
        /*11e4*/ 	.word	0x00020b60
        /*11e8*/ 	.word	0x00000002
        /*11ec*/ 	.word	0x00038860
        /*11f0*/ 	.short	0x010a
        /*11f2*/ 	.byte	0x3f
	.zero		1


	//   ....[94]....
        /*11f4*/ 	.word	0x00020bb0
        /*11f8*/ 	.word	0x00000003
        /*11fc*/ 	.word	0x00038840
        /*1200*/ 	.short	0x010a
        /*1202*/ 	.byte	0x3f
	.zero		1


	//   ....[95]....
        /*1204*/ 	.word	0x00020c00
        /*1208*/ 	.word	0x00000003
        /*120c*/ 	.word	0x00038860
        /*1210*/ 	.short	0x010a
        /*1212*/ 	.byte	0x3f
	.zero		1


	//   ....[96]....
        /*1214*/ 	.word	0x00020c50
        /*1218*/ 	.word	0x00000003
        /*121c*/ 	.word	0x00038840
        /*1220*/ 	.short	0x010a
        /*1222*/ 	.byte	0x3f
	.zero		1


	//   ....[97]....
        /*1224*/ 	.word	0x00020ca0
        /*1228*/ 	.word	0x00000003
        /*122c*/ 	.word	0x00038860
        /*1230*/ 	.short	0x010a
        /*1232*/ 	.byte	0x3f
	.zero		1


	//   ....[98]....
        /*1234*/ 	.word	0x000217e0
        /*1238*/ 	.word	0x00000000
        /*123c*/ 	.word	0x00038820
        /*1240*/ 	.short	0x010a
        /*1242*/ 	.byte	0x3f
	.zero		1


	//   ....[99]....
        /*1244*/ 	.word	0x00021980
        /*1248*/ 	.word	0x00000006
        /*124c*/ 	.word	0x00000000
        /*1250*/ 	.short	0x010a
        /*1252*/ 	.byte	0x3f
	.zero		1


	//   ....[100]....
        /*1254*/ 	.word	0x000219d0
        /*1258*/ 	.word	0x00000007
        /*125c*/ 	.word	0x00000000
        /*1260*/ 	.short	0x010a
        /*1262*/ 	.byte	0x3f
	.zero		1


	//   ....[101]....
        /*1264*/ 	.word	0x00021a20
        /*1268*/ 	.word	0x00000004
        /*126c*/ 	.word	0x00000000
        /*1270*/ 	.short	0x010a
        /*1272*/ 	.byte	0x3f
	.zero		1


	//----- nvinfo : EIATTR_NUM_MBARRIERS
	.align		4
.L_741:
        /*1274*/ 	.byte	0x03, 0x38
        /*1276*/ 	.short	0x0017


	//----- nvinfo : EIATTR_EXIT_INSTR_OFFSETS
	.align		4
        /*1278*/ 	.byte	0x04, 0x1c
        /*127a*/ 	.short	(.L_743 - .L_742)


	//   ....[0]....
.L_742:
        /*127c*/ 	.word	0x0001edb0


	//----- nvinfo : EIATTR_MAX_THREADS
	.align		4
.L_743:
        /*1280*/ 	.byte	0x04, 0x05
        /*1282*/ 	.short	(.L_745 - .L_744)
.L_744:
        /*1284*/ 	.word	0x00000180
        /*1288*/ 	.word	0x00000001
        /*128c*/ 	.word	0x00000001


	//----- nvinfo : EIATTR_CRS_STACK_SIZE
	.align		4
.L_745:
        /*1290*/ 	.byte	0x04, 0x1e
        /*1292*/ 	.short	(.L_747 - .L_746)
.L_746:
        /*1294*/ 	.word	0x00000000


	//----- nvinfo : EIATTR_CBANK_PARAM_SIZE
	.align		4
.L_747:
        /*1298*/ 	.byte	0x03, 0x19
        /*129a*/ 	.short	0x0bf0


	//----- nvinfo : EIATTR_PARAM_CBANK
	.align		4
        /*129c*/ 	.byte	0x04, 0x0a
        /*129e*/ 	.short	(.L_749 - .L_748)
	.align		4
.L_748:
        /*12a0*/ 	.word	index@(.nv.constant0._ZN7cutlass13device_kernelIN5flash11enable_sm90INS1_16FlashAttnFwdSm90INS1_25CollectiveMainloopFwdSm90ILi2EN4cute5tupleIJNS5_1CILi1EEES8_S8_EEENS6_IJNS7_ILi64EEESA_SA_EEELi512ENS_10bfloat16_tEfNS_4arch4Sm90ELb0ELb0ELb0ELb1ELb0ELb1ELb1ELb0ELb0ELb1ELb1ELb0EEENS1_21CollectiveEpilogueFwdINS6_IJSA_NS7_ILi512EEESA_EEES9_SC_SE_Li256ELb1ELb1ELb1ELb0EEENS1_36VarlenDynamicPersistentTileSchedulerILi64ELi64ELi256ELi128ELb1ELb1ELb1ELb0ELb1ELb1EEEEEEEEEvNT_6ParamsE)
        /*12a4*/ 	.short	0x0210
        /*12a6*/ 	.short	0x0bf0


	//----- nvinfo : EIATTR_SW_WAR
	.align		4
.L_749:
        /*12a8*/ 	.byte	0x04, 0x36
        /*12aa*/ 	.short	(.L_751 - .L_750)
.L_750:
        /*12ac*/ 	.word	0x00000008
.L_751:


//--------------------- .nv.info._ZN7cutlass13device_kernelIN5flash11enable_sm90INS1_16FlashAttnFwdSm90INS1_25CollectiveMainloopFwdSm90ILi2EN4cute5tupleIJNS5_1CILi1EEES8_S8_EEENS6_IJNS7_ILi64EEESA_SA_EEELi512ENS_10bfloat16_tEfNS_4arch4Sm90ELb0ELb1ELb0ELb0ELb0ELb0ELb0ELb0ELb0ELb1ELb1ELb0EEENS1_21CollectiveEpilogueFwdINS6_IJSA_NS7_ILi512EEESA_EEES9_SC_SE_Li256ELb0ELb1ELb1ELb0EEENS1_19SingleTileSchedulerILb0ELb1ELb1ELi64EEEEEEEEEvNT_6ParamsE --------------------------
	.section	.nv.info._ZN7cutlass13device_kernelIN5flash11enable_sm90INS1_16FlashAttnFwdSm90INS1_25CollectiveMainloopFwdSm90ILi2EN4cute5tupleIJNS5_1CILi1EEES8_S8_EEENS6_IJNS7_ILi64EEESA_SA_EEELi512ENS_10bfloat16_tEfNS_4arch4Sm90ELb0ELb1ELb0ELb0ELb0ELb0ELb0ELb0ELb0ELb1ELb1ELb0EEENS1_21CollectiveEpilogueFwdINS6_IJSA_NS7_ILi512EEESA_EEES9_SC_SE_Li256ELb0ELb1ELb1ELb0EEENS1_19SingleTileSchedulerILb0ELb1ELb1ELi64EEEEEEEEEvNT_6ParamsE,"",@"SHT_CUDA_INFO"
	.sectionflags	@""
	.align	4


	//----- nvinfo : EIATTR_CUDA_API_VERSION
	.align		4
        /*0000*/ 	.byte	0x04, 0x37
        /*0002*/ 	.short	(.L_753 - .L_752)
.L_752:
        /*0004*/ 	.word	0x00000082


	//----- nvinfo : EIATTR_KPARAM_INFO
	.align		4
.L_753:
        /*0008*/ 	.byte	0x04, 0x17
        /*000a*/ 	.short	(.L_755 - .L_754)
.L_754:
        /*000c*/ 	.word	0x00000000
        /*0010*/ 	.short	0x0000
        /*0012*/ 	.short	0x0070
        /*0014*/ 	.byte	0x00, 0xf0, 0x01, 0x28


	//----- nvinfo : EIATTR_SPARSE_MMA_MASK
	.align		4
.L_755:
        /*0018*/ 	.byte	0x03, 0x50
        /*001a*/ 	.short	0x0000


	//----- nvinfo : EIATTR_MAXREG_COUNT
	.align		4
        /*001c*/ 	.byte	0x03, 0x1b
        /*001e*/ 	.short	0x00a8


	//----- nvinfo : EIATTR_NUM_BARRIERS
	.align		4
        /*0020*/ 	.byte	0x02, 0x4c
        /*0022*/ 	.byte	0x10
	.zero		1


	//----- nvinfo : EIATTR_EXTERNS
	.align		4
        /*0024*/ 	.byte	0x04, 0x0f
        /*0026*/ 	.short	(.L_757 - .L_756)


	//   ....[0]....
	.align		4
.L_756:
        /*0028*/ 	.word	index@(__assertfail)


	//----- nvinfo : EIATTR_ANNOTATIONS
	.align		4
.L_757:
        /*002c*/ 	.byte	0x04, 0x55
        /*002e*/ 	.short	(.L_759 - .L_758)


	//   ....[0]....
.L_758:
        /*0030*/ 	.word	0x00000001
        /*0034*/ 	.byte	0x40, 0x02, 0x01, 0x00, 0x01, 0x00, 0x00, 0x00, 0xc0, 0x06, 0x01, 0x00, 0x01, 0x00, 0x00, 0x00
        /*0044*/ 	.byte	0x10, 0x07, 0x01, 0x00, 0x01, 0x00, 0x00, 0x00, 0xf0, 0x08, 0x01, 0x00, 0x01, 0x00, 0x00, 0x00
        /*0054*/ 	.byte	0xe0, 0x09, 0x01, 0x00, 0x01, 0x00, 0x00, 0x00, 0xd0, 0x13, 0x01, 0x00, 0x01, 0x00, 0x00, 0x00
        /*0064*/ 	.byte	0xc0, 0x1a, 0x01, 0x00, 0x01, 0x00, 0x00, 0x00, 0xf0, 0x1c, 0x01, 0x00, 0x01, 0x00, 0x00, 0x00
        /*0074*/ 	.byte	0x70, 0x28, 0x01, 0x00, 0x01, 0x00, 0x00, 0x00, 0x40, 0x34, 0x01, 0x00


	//----- nvinfo : EIATTR_MERCURY_ISA_VERSION
	.align		4
.L_759:
        /*0080*/ 	.byte	0x03, 0x5f
        /*0082*/ 	.short	0x0101


	//----- nvinfo : EIATTR_INT_WARP_WIDE_INSTR_OFFSETS
	.align		4
        /*0084*/ 	.byte	0x04, 0x31
        /*0086*/ 	.short	(.L_761 - .L_760)


	//   ....[0]....
.L_760:
        /*0088*/ 	.word	0x00000130


	//   ....[1]....
        /*008c*/ 	.word	0x00000170


	//   ....[2]....
        /*0090*/ 	.word	0x000001e0


	//----- nvinfo : EIATTR_COOP_GROUP_MASK_REGIDS
	.align		4
.L_761:
        /*0094*/ 	.byte	0x04, 0x29
        /*0096*/ 	.short	(.L_763 - .L_762)


	//   ....[0]....
.L_762:
        /*0098*/ 	.word	0xffffffff


	//   ....[1]....
        /*009c*/ 	.word	0xffffffff


	//   ....[2]....
        /*00a0*/ 	.word	0xffffffff


	//   ....[3]....
        /*00a4*/ 	.word	0xffffffff


	//   ....[4]....
        /*00a8*/ 	.word	0xffffffff


	//   ....[5]....
        /*00ac*/ 	.word	0xffffffff


	//   ....[6]....
        /*00b0*/ 	.word	0xffffffff


	//   ....[7]....
        /*00b4*/ 	.word	0xffffffff


	//   ....[8]....
        /*00b8*/ 	.word	0xffffffff


	//   ....[9]....
        /*00bc*/ 	.word	0xffffffff


	//   ....[10]....
        /*00c0*/ 	.word	0xffffffff


	//   ....[11]....
        /*00c4*/ 	.word	0xffffffff


	//   ....[12]....
        /*00c8*/ 	.word	0xffffffff


	//   ....[13]....
        /*00cc*/ 	.word	0xffffffff


	//   ....[14]....
        /*00d0*/ 	.word	0xffffffff


	//   ....[15]....
        /*00d4*/ 	.word	0xffffffff


	//   ....[16]....
        /*00d8*/ 	.word	0xffffffff


	//   ....[17]....
        /*00dc*/ 	.word	0xffffffff


	//   ....[18]....
        /*00e0*/ 	.word	0xffffffff


	//   ....[19]....
        /*00e4*/ 	.word	0xffffffff


	//   ....[20]....
        /*00e8*/ 	.word	0xffffffff


	//   ....[21]....
        /*00ec*/ 	.word	0xffffffff


	//   ....[22]....
        /*00f0*/ 	.word	0xffffffff


	//   ....[23]....
        /*00f4*/ 	.word	0xffffffff


	//   ....[24]....
        /*00f8*/ 	.word	0xffffffff


	//   ....[25]....
        /*00fc*/ 	.word	0xffffffff


	//   ....[26]....
        /*0100*/ 	.word	0xffffffff


	//   ....[27]....
        /*0104*/ 	.word	0xffffffff


	//   ....[28]....
        /*0108*/ 	.word	0xffffffff


	//   ....[29]....
        /*010c*/ 	.word	0xffffffff


	//   ....[30]....
        /*0110*/ 	.word	0xffffffff


	//   ....[31]....
        /*0114*/ 	.word	0xffffffff


	//   ....[32]....
        /*0118*/ 	.word	0xffffffff


	//   ....[33]....
        /*011c*/ 	.word	0xffffffff


	//   ....[34]....
        /*0120*/ 	.word	0xffffffff


	//   ....[35]....
        /*0124*/ 	.word	0xffffffff


	//   ....[36]....
        /*0128*/ 	.word	0xffffffff


	//   ....[37]....
        /*012c*/ 	.word	0xffffffff


	//   ....[38]....
        /*0130*/ 	.word	0xffffffff


	//   ....[39]....
        /*0134*/ 	.word	0xffffffff


	//   ....[40]....
        /*0138*/ 	.word	0xffffffff


	//   ....[41]....
        /*013c*/ 	.word	0xffffffff


	//   ....[42]....
        /*0140*/ 	.word	0xffffffff


	//   ....[43]....
        /*0144*/ 	.word	0xffffffff


	//   ....[44]....
        /*0148*/ 	.word	0xffffffff


	//   ....[45]....
        /*014c*/ 	.word	0xffffffff


	//   ....[46]....
        /*0150*/ 	.word	0xffffffff


	//   ....[47]....
        /*0154*/ 	.word	0xffffffff


	//   ....[48]....
        /*0158*/ 	.word	0xffffffff


	//   ....[49]....
        /*015c*/ 	.word	0xffffffff


	//   ....[50]....
        /*0160*/ 	.word	0xffffffff


	//   ....[51]....
        /*0164*/ 	.word	0xffffffff


	//   ....[52]....
        /*0168*/ 	.word	0xffffffff


	//   ....[53]....
        /*016c*/ 	.word	0xffffffff


	//   ....[54]....
        /*0170*/ 	.word	0xffffffff


	//   ....[55]....
        /*0174*/ 	.word	0xffffffff


	//   ....[56]....
        /*0178*/ 	.word	0xffffffff


	//   ....[57]....
        /*017c*/ 	.word	0xffffffff


	//   ....[58]....
        /*0180*/ 	.word	0xffffffff


	//   ....[59]....
        /*0184*/ 	.word	0x0500000f


	//   ....[60]....
        /*0188*/ 	.word	0x0500000f


	//   ....[61]....
        /*018c*/ 	.word	0x0500000f


	//   ....[62]....
        /*0190*/ 	.word	0x0500000f


	//   ....[63]....
        /*0194*/ 	.word	0x0500000f


	//   ....[64]....
        /*0198*/ 	.word	0x0500000f


	//   ....[65]....
        /*019c*/ 	.word	0x0500000f


	//   ....[66]....
        /*01a0*/ 	.word	0x0500000f


	//   ....[67]....
        /*01a4*/ 	.word	0x0500000f


	//   ....[68]....
        /*01a8*/ 	.word	0x0500000f


	//----- nvinfo : EIATTR_COOP_GROUP_INSTR_OFFSETS
	.align		4
.L_763:
        /*01ac*/ 	.byte	0x04, 0x28
        /*01ae*/ 	.short	(.L_765 - .L_764)


	//   ....[0]....
.L_764:
        /*01b0*/ 	.word	0x00000060


	//   ....[1]....
        /*01b4*/ 	.word	0x00000140


	//   ....[2]....
        /*01b8*/ 	.word	0x00000190


	//   ....[3]....
        /*01bc*/ 	.word	0x00000380


	//   ....[4]....
        /*01c0*/ 	.word	0x000004e0


	//   ....[5]....
        /*01c4*/ 	.word	0x00000600


	//   ....[6]....
        /*01c8*/ 	.word	0x00000760


	//   ....[7]....
        /*01cc*/ 	.word	0x00001720


	//   ....[8]....
        /*01d0*/ 	.word	0x00003c10


	//   ....[9]....
        /*01d4*/ 	.word	0x00004320


	//   ....[10]....
        /*01d8*/ 	.word	0x000046c0


	//   ....[11]....
        /*01dc*/ 	.word	0x000051f0


	//   ....[12]....
        /*01e0*/ 	.word	0x000052f0


	//   ....[13]....
        /*01e4*/ 	.word	0x000054f0


	//   ....[14]....
        /*01e8*/ 	.word	0x00005590


	//   ....[15]....
        /*01ec*/ 	.word	0x000060d0


	//   ....[16]....
        /*01f0*/ 	.word	0x000065d0


	//   ....[17]....
        /*01f4*/ 	.word	0x000068a0


	//   ....[18]....
        /*01f8*/ 	.word	0x00006fa0


	//   ....[19]....
        /*01fc*/ 	.word	0x000070a0


	//   ....[20]....
        /*0200*/ 	.word	0x00007450


	//   ....[21]....
        /*0204*/ 	.word	0x000074d0


	//   ....[22]....
        /*0208*/ 	.word	0x00008680


	//   ....[23]....
        /*020c*/ 	.word	0x00008d80


	//   ....[24]....
        /*0210*/ 	.word	0x00008db0


	//   ....[25]....
        /*0214*/ 	.word	0x00009090


	//   ....[26]....
        /*0218*/ 	.word	0x00009260


	//   ....[27]....
        /*021c*/ 	.word	0x0000a200


	//   ....[28]....
        /*0220*/ 	.word	0x0000a570


	//   ....[29]....
        /*0224*/ 	.word	0x0000a820


	//   ....[30]....
        /*0228*/ 	.word	0x0000af00


	//   ....[31]....
        /*022c*/ 	.word	0x0000b000


	//   ....[32]....
        /*0230*/ 	.word	0x0000b3b0


	//   ....[33]....
        /*0234*/ 	.word	0x0000b510


	//   ....[34]....
        /*0238*/ 	.word	0x0000c5e0


	//   ....[35]....
        /*023c*/ 	.word	0x0000c620


	//   ....[36]....
        /*0240*/ 	.word	0x0000c680


	//   ....[37]....
        /*0244*/ 	.word	0x0000c6b0


	//   ....[38]....
        /*0248*/ 	.word	0x0000c6d0


	//   ....[39]....
        /*024c*/ 	.word	0x0000d1a0


	//   ....[40]....
        /*0250*/ 	.word	0x0000d670


	//   ....[41]....
        /*0254*/ 	.word	0x0000d6a0


	//   ....[42]....
        /*0258*/ 	.word	0x0000d6b0


	//   ....[43]....
        /*025c*/ 	.word	0x0000d6d0


	//   ....[44]....
        /*0260*/ 	.word	0x0000db60


	//   ....[45]....
        /*0264*/ 	.word	0x0000db90


	//   ....[46]....
        /*0268*/ 	.word	0x0000e7f0


	//   ....[47]....
        /*026c*/ 	.word	0x0000e810


	//   ....[48]....
        /*0270*/ 	.word	0x0000f860


	//   ....[49]....
        /*0274*/ 	.word	0x00010700


	//   ....[50]....
        /*0278*/ 	.word	0x00010fa0


	//   ....[51]....
        /*027c*/ 	.word	0x00010fd0


	//   ....[52]....
        /*0280*/ 	.word	0x00011050


	//   ....[53]....
        /*0284*/ 	.word	0x00011080


	//   ....[54]....
        /*0288*/ 	.word	0x000110e0


	//   ....[55]....
        /*028c*/ 	.word	0x00011110


	//   ....[56]....
        /*0290*/ 	.word	0x00011130


	//   ....[57]....
        /*0294*/ 	.word	0x00011170


	//   ....[58]....
        /*0298*/ 	.word	0x00014060


	//   ....[59]....
        /*029c*/ 	.word	0x00014700


	//   ....[60]....
        /*02a0*/ 	.word	0x00014870


	//   ....[61]....
        /*02a4*/ 	.word	0x000148c0


	//   ....[62]....
        /*02a8*/ 	.word	0x000149f0


	//   ....[63]....
        /*02ac*/ 	.word	0x00014a60


	//   ....[64]....
        /*02b0*/ 	.word	0x00014ae0


	//   ....[65]....
        /*02b4*/ 	.word	0x00014b90


	//   ....[66]....
        /*02b8*/ 	.word	0x00014c10


	//   ....[67]....
        /*02bc*/ 	.word	0x00014ca0


	//   ....[68]....
        /*02c0*/ 	.word	0x000150b0


	//----- nvinfo : EIATTR_REG_RECONFIG
	.align		4
.L_765:
        /*02c4*/ 	.byte	0x01, 0x54
	.zero		2


	//----- nvinfo : EIATTR_SYSCALL_OFFSETS
	.align		4
        /*02c8*/ 	.byte	0x04, 0x46
        /*02ca*/ 	.short	(.L_767 - .L_766)


	//   ....[0]....
.L_766:
        /*02cc*/ 	.word	0x00003df0


	//   ....[1]....
        /*02d0*/ 	.word	0x000103c0


	//   ....[2]....
        /*02d4*/ 	.word	0x00010500


	//   ....[3]....
        /*02d8*/ 	.word	0x000105f0


	//   ....[4]....
        /*02dc*/ 	.word	0x00010c40


	//----- nvinfo : EIATTR_MBARRIER_INSTR_OFFSETS
	.align		4
.L_767:
        /*02e0*/ 	.byte	0x04, 0x39
        /*02e2*/ 	.short	(.L_769 - .L_768)


	//   ....[0]....
.L_768:
        /*02e4*/ 	.word	0x00000270
        /*02e8*/ 	.word	0x000000ff
        /*02ec*/ 	.word	0x00028c00
        /*02f0*/ 	.short	0x0100
        /*02f2*/ 	.byte	0x08
	.zero		1


	//   ....[1]....
        /*02f4*/ 	.word	0x00000280
        /*02f8*/ 	.word	0x000000ff
        /*02fc*/ 	.word	0x00028c20
        /*0300*/ 	.short	0x0100
        /*0302*/ 	.byte	0x08
	.zero		1


	//   ....[2]....
        /*0304*/ 	.word	0x00000330
        /*0308*/ 	.word	0x000000ff
        /*030c*/ 	.word	0x00028c30
        /*0310*/ 	.short	0x0100
        /*0312*/ 	.byte	0x06
	.zero		1


	//   ....[3]....
        /*0314*/ 	.word	0x00000340
        /*0318*/ 	.word	0x000000ff
        /*031c*/ 	.word	0x00028c40
        /*0320*/ 	.short	0x0100
        /*0322*/ 	.byte	0x06
	.zero		1


	//   ....[4]....
        /*0324*/ 	.word	0x00000350
        /*0328*/ 	.word	0x000000ff
        /*032c*/ 	.word	0x00028c38
        /*0330*/ 	.short	0x0100
        /*0332*/ 	.byte	0x06
	.zero		1


	//   ....[5]....
        /*0334*/ 	.word	0x00000360
        /*0338*/ 	.word	0x000000ff
        /*033c*/ 	.word	0x00028c48
        /*0340*/ 	.short	0x0100
        /*0342*/ 	.byte	0x06
	.zero		1


	//   ....[6]....
        /*0344*/ 	.word	0x00000490
        /*0348*/ 	.word	0x000000ff
        /*034c*/ 	.word	0x00028c50
        /*0350*/ 	.short	0x0100
        /*0352*/ 	.byte	0x08
	.zero		1


	//   ....[7]....
        /*0354*/ 	.word	0x000004a0
        /*0358*/ 	.word	0x000000ff
        /*035c*/ 	.word	0x00028c60
        /*0360*/ 	.short	0x0100
        /*0362*/ 	.byte	0x08
	.zero		1


	//   ....[8]....
        /*0364*/ 	.word	0x000004b0
        /*0368*/ 	.word	0x000000ff
        /*036c*/ 	.word	0x00028c58
        /*0370*/ 	.short	0x0100
        /*0372*/ 	.byte	0x08
	.zero		1


	//   ....[9]....
        /*0374*/ 	.word	0x000004c0
        /*0378*/ 	.word	0x000000ff
        /*037c*/ 	.word	0x00028c68
        /*0380*/ 	.short	0x0100
        /*0382*/ 	.byte	0x08
	.zero		1


	//   ....[10]....
        /*0384*/ 	.word	0x000005b0
        /*0388*/ 	.word	0x000000ff
        /*038c*/ 	.word	0x00028c70
        /*0390*/ 	.short	0x0100
        /*0392*/ 	.byte	0x06
	.zero		1


	//   ....[11]....
        /*0394*/ 	.word	0x000005c0
        /*0398*/ 	.word	0x000000ff
        /*039c*/ 	.word	0x00028c80
        /*03a0*/ 	.short	0x0100
        /*03a2*/ 	.byte	0x06
	.zero		1


	//   ....[12]....
        /*03a4*/ 	.word	0x000005d0
        /*03a8*/ 	.word	0x000000ff
        /*03ac*/ 	.word	0x00028c78
        /*03b0*/ 	.short	0x0100
        /*03b2*/ 	.byte	0x06
	.zero		1


	//   ....[13]....
        /*03b4*/ 	.word	0x000005e0
        /*03b8*/ 	.word	0x000000ff
        /*03bc*/ 	.word	0x00028c88
        /*03c0*/ 	.short	0x0100
        /*03c2*/ 	.byte	0x06
	.zero		1


	//   ....[14]....
        /*03c4*/ 	.word	0x00000710
        /*03c8*/ 	.word	0x000000ff
        /*03cc*/ 	.word	0x00028c90
        /*03d0*/ 	.short	0x0100
        /*03d2*/ 	.byte	0x08
	.zero		1


	//   ....[15]....
        /*03d4*/ 	.word	0x00000720
        /*03d8*/ 	.word	0x000000ff
        /*03dc*/ 	.word	0x00028ca0
        /*03e0*/ 	.short	0x0100
        /*03e2*/ 	.byte	0x08
	.zero		1


	//   ....[16]....
        /*03e4*/ 	.word	0x00000730
        /*03e8*/ 	.word	0x000000ff
        /*03ec*/ 	.word	0x00028c98
        /*03f0*/ 	.short	0x0100
        /*03f2*/ 	.byte	0x08
	.zero		1


	//   ....[17]....
        /*03f4*/ 	.word	0x00000740
        /*03f8*/ 	.word	0x000000ff
        /*03fc*/ 	.word	0x00028ca8
        /*0400*/ 	.short	0x0100
        /*0402*/ 	.byte	0x08
	.zero		1


	//   ....[18]....
        /*0404*/ 	.word	0x00000870
        /*0408*/ 	.word	0x000000ff
        /*040c*/ 	.word	0x00028cb0
        /*0410*/ 	.short	0x0100
        /*0412*/ 	.byte	0x08
	.zero		1


	//   ....[19]....
        /*0414*/ 	.word	0x00000880
        /*0418*/ 	.word	0x000000ff
        /*041c*/ 	.word	0x00028cc0
        /*0420*/ 	.short	0x0100
        /*0422*/ 	.byte	0x08
	.zero		1


	//   ....[20]....
        /*0424*/ 	.word	0x00000890
        /*0428*/ 	.word	0x000000ff
        /*042c*/ 	.word	0x00028cb8
        /*0430*/ 	.short	0x0100
        /*0432*/ 	.byte	0x08
	.zero		1


	//   ....[21]....
        /*0434*/ 	.word	0x000008a0
        /*0438*/ 	.word	0x000000ff
        /*043c*/ 	.word	0x00028cc8
        /*0440*/ 	.short	0x0100
        /*0442*/ 	.byte	0x08
	.zero		1


	//   ....[22]....
        /*0444*/ 	.word	0x000018e0
        /*0448*/ 	.word	0x000000ff
        /*044c*/ 	.word	0x00028c50
        /*0450*/ 	.short	0x010a
        /*0452*/ 	.byte	0x05
	.zero		1


	//   ....[23]....
        /*0454*/ 	.word	0x00001bd0
        /*0458*/ 	.word	0x00000002
        /*045c*/ 	.word	0x00000000
        /*0460*/ 	.short	0x0101
        /*0462*/ 	.byte	0x3f
	.zero		1


	//   ....[24]....
        /*0464*/ 	.word	0x00002520
        /*0468*/ 	.word	0x000000ff
        /*046c*/ 	.word	0x00028c50
        /*0470*/ 	.short	0x010a
        /*0472*/ 	.byte	0x07
	.zero		1


	//   ....[25]....
        /*0474*/ 	.word	0x00002560
        /*0478*/ 	.word	0x000000ff
        /*047c*/ 	.word	0x00028c50
        /*0480*/ 	.short	0x010a
        /*0482*/ 	.byte	0x07
	.zero		1


	//   ....[26]....
        /*0484*/ 	.word	0x00002730
        /*0488*/ 	.word	0x00000002
        /*048c*/ 	.word	0x00000000
        /*0490*/ 	.short	0x0101
        /*0492*/ 	.byte	0x3f
	.zero		1


	//   ....[27]....
        /*0494*/ 	.word	0x00003e20
        /*0498*/ 	.word	0x000000ff
        /*049c*/ 	.word	0x00028c00
        /*04a0*/ 	.short	0x010a
        /*04a2*/ 	.byte	0x25
	.zero		1


	//   ....[28]....
        /*04a4*/ 	.word	0x00003fb0
        /*04a8*/ 	.word	0x000000ff
        /*04ac*/ 	.word	0x00028c30
        /*04b0*/ 	.short	0x010a
        /*04b2*/ 	.byte	0x25
	.zero		1


	//   ....[29]....
        /*04b4*/ 	.word	0x00004020
        /*04b8*/ 	.word	0x000000ff
        /*04bc*/ 	.word	0x00028c30
        /*04c0*/ 	.short	0x010a
        /*04c2*/ 	.byte	0x25
	.zero		1


	//   ....[30]....
        /*04c4*/ 	.word	0x000044a0
        /*04c8*/ 	.word	0x00000005
        /*04cc*/ 	.word	0x00000000
        /*04d0*/ 	.short	0x0101
        /*04d2*/ 	.byte	0x3f
	.zero		1


	//   ....[31]....
        /*04d4*/ 	.word	0x00005dd0
        /*04d8*/ 	.word	0x000000ff
        /*04dc*/ 	.word	0x00028c50
        /*04e0*/ 	.short	0x010a
        /*04e2*/ 	.byte	0x25
	.zero		1


	//   ....[32]....
        /*04e4*/ 	.word	0x00005e10
        /*04e8*/ 	.word	0x000000ff
        /*04ec*/ 	.word	0x00028c50
        /*04f0*/ 	.short	0x010a
        /*04f2*/ 	.byte	0x25
	.zero		1


	//   ....[33]....
        /*04f4*/ 	.word	0x000060f0
        /*04f8*/ 	.word	0x0000000d
        /*04fc*/ 	.word	0x00000000
        /*0500*/ 	.short	0x0101
        /*0502*/ 	.byte	0x3f
	.zero		1


	//   ....[34]....
        /*0504*/ 	.word	0x000063d0
        /*0508*/ 	.word	0x000000ff
        /*050c*/ 	.word	0x00028c30
        /*0510*/ 	.short	0x010a
        /*0512*/ 	.byte	0x1f
	.zero		1


	//   ....[35]....
        /*0514*/ 	.word	0x00006410
        /*0518*/ 	.word	0x000000ff
        /*051c*/ 	.word	0x00028c30
        /*0520*/ 	.short	0x010a
        /*0522*/ 	.byte	0x1f
	.zero		1


	//   ....[36]....
        /*0524*/ 	.word	0x000066e0
        /*0528*/ 	.word	0x0000000f
        /*052c*/ 	.word	0x00000000
        /*0530*/ 	.short	0x0101
        /*0532*/ 	.byte	0x3f
	.zero		1


	//   ....[37]....
        /*0534*/ 	.word	0x000083c0
        /*0538*/ 	.word	0x000000ff
        /*053c*/ 	.word	0x00028c50
        /*0540*/ 	.short	0x010a
        /*0542*/ 	.byte	0x1f
	.zero		1


	//   ....[38]....
        /*0544*/ 	.word	0x00008400
        /*0548*/ 	.word	0x000000ff
        /*054c*/ 	.word	0x00028c50
        /*0550*/ 	.short	0x010a
        /*0552*/ 	.byte	0x1f
	.zero		1


	//   ....[39]....
        /*0554*/ 	.word	0x000086a0
        /*0558*/ 	.word	0x0000000e
        /*055c*/ 	.word	0x00000000
        /*0560*/ 	.short	0x0101
        /*0562*/ 	.byte	0x3f
	.zero		1


	//   ....[40]....
        /*0564*/ 	.word	0x00008ab0
        /*0568*/ 	.word	0x000000ff
        /*056c*/ 	.word	0x00028c30
        /*0570*/ 	.short	0x010a
        /*0572*/ 	.byte	0x1c
	.zero		1


	//   ....[41]....
        /*0574*/ 	.word	0x00008af0
        /*0578*/ 	.word	0x000000ff
        /*057c*/ 	.word	0x00028c30
        /*0580*/ 	.short	0x010a
        /*0582*/ 	.byte	0x1c
	.zero		1


	//   ....[42]....
        /*0584*/ 	.word	0x000095c0
        /*0588*/ 	.word	0x0000009a
        /*058c*/ 	.word	0x00000000
        /*0590*/ 	.short	0x0101
        /*0592*/ 	.byte	0x3f
	.zero		1


	//   ....[43]....
        /*0594*/ 	.word	0x00009f70
        /*0598*/ 	.word	0x000000ff
        /*059c*/ 	.word	0x00028c50
        /*05a0*/ 	.short	0x010a
        /*05a2*/ 	.byte	0x1c
	.zero		1


	//   ....[44]....
        /*05a4*/ 	.word	0x00009fb0
        /*05a8*/ 	.word	0x000000ff
        /*05ac*/ 	.word	0x00028c50
        /*05b0*/ 	.short	0x010a
        /*05b2*/ 	.byte	0x1c
	.zero		1


	//   ....[45]....
        /*05b4*/ 	.word	0x0000a220
        /*05b8*/ 	.word	0x0000000d
        /*05bc*/ 	.word	0x00000000
        /*05c0*/ 	.short	0x0101
        /*05c2*/ 	.byte	0x3f
	.zero		1


	//   ....[46]....
        /*05c4*/ 	.word	0x0000a3a0
        /*05c8*/ 	.word	0x000000ff
        /*05cc*/ 	.word	0x00028c30
        /*05d0*/ 	.short	0x010a
        /*05d2*/ 	.byte	0x1e
	.zero		1


	//   ....[47]....
        /*05d4*/ 	.word	0x0000a3e0
        /*05d8*/ 	.word	0x000000ff
        /*05dc*/ 	.word	0x00028c30
        /*05e0*/ 	.short	0x010a
        /*05e2*/ 	.byte	0x1e
	.zero		1


	//   ....[48]....
        /*05e4*/ 	.word	0x0000a670
        /*05e8*/ 	.word	0x00000005
        /*05ec*/ 	.word	0x00000000
        /*05f0*/ 	.short	0x0101
        /*05f2*/ 	.byte	0x3f
	.zero		1


	//   ....[49]....
        /*05f4*/ 	.word	0x0000c320
        /*05f8*/ 	.word	0x000000ff
        /*05fc*/ 	.word	0x00028c50
        /*0600*/ 	.short	0x010a
        /*0602*/ 	.byte	0x1e
	.zero		1


	//   ....[50]....
        /*0604*/ 	.word	0x0000c360
        /*0608*/ 	.word	0x000000ff
        /*060c*/ 	.word	0x00028c50
        /*0610*/ 	.short	0x010a
        /*0612*/ 	.byte	0x1e
	.zero		1


	//   ....[51]....
        /*0614*/ 	.word	0x0000c600
        /*0618*/ 	.word	0x0000000e
        /*061c*/ 	.word	0x00000000
        /*0620*/ 	.short	0x0101
        /*0622*/ 	.byte	0x3f
	.zero		1


	//   ....[52]....
        /*0624*/ 	.word	0x0000d170
        /*0628*/ 	.word	0x000000ff
        /*062c*/ 	.word	0x00000000
        /*0630*/ 	.short	0x0101
        /*0632*/ 	.byte	0x04
	.zero		1


	//   ....[53]....
        /*0634*/ 	.word	0x00010930
        /*0638*/ 	.word	0x000000ff
        /*063c*/ 	.word	0x00028c40
        /*0640*/ 	.short	0x010a
        /*0642*/ 	.byte	0x26
	.zero		1


	//   ....[54]....
        /*0644*/ 	.word	0x00011240
        /*0648*/ 	.word	0x000000ff
        /*064c*/ 	.word	0x00028c00
        /*0650*/ 	.short	0x0107
        /*0652*/ 	.byte	0x26
	.zero		1


	//   ....[55]....
        /*0654*/ 	.word	0x00011280
        /*0658*/ 	.word	0x000000ff
        /*065c*/ 	.word	0x00028c00
        /*0660*/ 	.short	0x0101
        /*0662*/ 	.byte	0x26
	.zero		1


	//   ....[56]....
        /*0664*/ 	.word	0x00011290
        /*0668*/ 	.word	0x000000ff
        /*066c*/ 	.word	0x00028c20
        /*0670*/ 	.short	0x010a
        /*0672*/ 	.byte	0x26
	.zero		1


	//   ....[57]....
        /*0674*/ 	.word	0x000112f0
        /*0678*/ 	.word	0x000000ff
        /*067c*/ 	.word	0x00028c60
        /*0680*/ 	.short	0x010a
        /*0682*/ 	.byte	0x26
	.zero		1


	//   ....[58]....
        /*0684*/ 	.word	0x00011eb0
        /*0688*/ 	.word	0x000000ff
        /*068c*/ 	.word	0x00028c48
        /*0690*/ 	.short	0x010a
        /*0692*/ 	.byte	0x26
	.zero		1


	//   ....[59]....
        /*0694*/ 	.word	0x00012080
        /*0698*/ 	.word	0x000000ff
        /*069c*/ 	.word	0x00028c68
        /*06a0*/ 	.short	0x010a
        /*06a2*/ 	.byte	0x26
	.zero		1


	//   ....[60]....
        /*06a4*/ 	.word	0x00012a30
        /*06a8*/ 	.word	0x000000ff
        /*06ac*/ 	.word	0x00028c40
        /*06b0*/ 	.short	0x010a
        /*06b2*/ 	.byte	0x26
	.zero		1


	//   ....[61]....
        /*06b4*/ 	.word	0x00012c10
        /*06b8*/ 	.word	0x000000ff
        /*06bc*/ 	.word	0x00028c60
        /*06c0*/ 	.short	0x010a
        /*06c2*/ 	.byte	0x26
	.zero		1


	//   ....[62]....
        /*06c4*/ 	.word	0x000135f0
        /*06c8*/ 	.word	0x000000ff
        /*06cc*/ 	.word	0x00028c48
        /*06d0*/ 	.short	0x010a
        /*06d2*/ 	.byte	0x26
	.zero		1


	//   ....[63]....
        /*06d4*/ 	.word	0x000137d0
        /*06d8*/ 	.word	0x000000ff
        /*06dc*/ 	.word	0x00028c68
        /*06e0*/ 	.short	0x010a
        /*06e2*/ 	.byte	0x26
	.zero		1


	//   ....[64]....
        /*06e4*/ 	.word	0x00013ff0
        /*06e8*/ 	.word	0x00000002
        /*06ec*/ 	.word	0x00028c20
        /*06f0*/ 	.short	0x010a
        /*06f2*/ 	.byte	0x3f
	.zero		1


	//   ....[65]....
        /*06f4*/ 	.word	0x00014170
        /*06f8*/ 	.word	0x00000007
        /*06fc*/ 	.word	0x00000000
        /*0700*/ 	.short	0x010a
        /*0702*/ 	.byte	0x3f
	.zero		1


	//   ....[66]....
        /*0704*/ 	.word	0x000141e0
        /*0708*/ 	.word	0x00000005
        /*070c*/ 	.word	0x00000000
        /*0710*/ 	.short	0x010a
        /*0712*/ 	.byte	0x3f
	.zero		1


	//   ....[67]....
        /*0714*/ 	.word	0x00014240
        /*0718*/ 	.word	0x00000005
        /*071c*/ 	.word	0x00000000
        /*0720*/ 	.short	0x010a
        /*0722*/ 	.byte	0x3f
	.zero		1


	//   ....[68]....
        /*0724*/ 	.word	0x00014270
        /*0728*/ 	.word	0x00000003
        /*072c*/ 	.word	0x00000000
        /*0730*/ 	.short	0x010a
        /*0732*/ 	.byte	0x3f
	.zero		1


	//   ....[69]....
        /*0734*/ 	.word	0x000142e0
        /*0738*/ 	.word	0x00000005
        /*073c*/ 	.word	0x00028c50
        /*0740*/ 	.short	0x010a
        /*0742*/ 	.byte	0x3f
	.zero		1


	//   ....[70]....
        /*0744*/ 	.word	0x00014340
        /*0748*/ 	.word	0x00000005
        /*074c*/ 	.word	0x00028c50
        /*0750*/ 	.short	0x010a
        /*0752*/ 	.byte	0x3f
	.zero		1


	//   ....[71]....
        /*0754*/ 	.word	0x000143a0
        /*0758*/ 	.word	0x00000009
        /*075c*/ 	.word	0x00028c00
        /*0760*/ 	.short	0x010a
        /*0762*/ 	.byte	0x3f
	.zero		1


	//   ....[72]....
        /*0764*/ 	.word	0x00014400
        /*0768*/ 	.word	0x00000005
        /*076c*/ 	.word	0x00028c30
        /*0770*/ 	.short	0x010a
        /*0772*/ 	.byte	0x3f
	.zero		1


	//   ....[73]....
        /*0774*/ 	.word	0x00014450
        /*0778*/ 	.word	0x0000000d
        /*077c*/ 	.word	0x00028c50
        /*0780*/ 	.short	0x010a
        /*0782*/ 	.byte	0x3f
	.zero		1


	//   ....[74]....
        /*0784*/ 	.word	0x000144b0
        /*0788*/ 	.word	0x0000000e
        /*078c*/ 	.word	0x00028c30
        /*0790*/ 	.short	0x010a
        /*0792*/ 	.byte	0x3f
	.zero		1


	//   ....[75]....
        /*0794*/ 	.word	0x00014500
        /*0798*/ 	.word	0x0000000e
        /*079c*/ 	.word	0x00028c50
        /*07a0*/ 	.short	0x010a
        /*07a2*/ 	.byte	0x3f
	.zero		1


	//   ....[76]....
        /*07a4*/ 	.word	0x00014560
        /*07a8*/ 	.word	0x00000006
        /*07ac*/ 	.word	0x00028c30
        /*07b0*/ 	.short	0x010a
        /*07b2*/ 	.byte	0x3f
	.zero		1


	//   ....[77]....
        /*07b4*/ 	.word	0x000145b0
        /*07b8*/ 	.word	0x000000b8
        /*07bc*/ 	.word	0x00028c50
        /*07c0*/ 	.short	0x010a
        /*07c2*/ 	.byte	0x3f
	.zero		1


	//   ....[78]....
        /*07c4*/ 	.word	0x00014610
        /*07c8*/ 	.word	0x00000006
        /*07cc*/ 	.word	0x00028c30
        /*07d0*/ 	.short	0x010a
        /*07d2*/ 	.byte	0x3f
	.zero		1


	//   ....[79]....
        /*07d4*/ 	.word	0x00014660
        /*07d8*/ 	.word	0x0000000e
        /*07dc*/ 	.word	0x00028c50
        /*07e0*/ 	.short	0x010a
        /*07e2*/ 	.byte	0x3f
	.zero		1


	//   ....[80]....
        /*07e4*/ 	.word	0x000147c0
        /*07e8*/ 	.word	0x00000003
        /*07ec*/ 	.word	0x00028c40
        /*07f0*/ 	.short	0x010a
        /*07f2*/ 	.byte	0x3f
	.zero		1


	//   ....[81]....
        /*07f4*/ 	.word	0x00014ce0
        /*07f8*/ 	.word	0x00000003
        /*07fc*/ 	.word	0x00028c20
        /*0800*/ 	.short	0x010a
        /*0802*/ 	.byte	0x3f
	.zero		1


	//   ....[82]....
        /*0804*/ 	.word	0x00014d40
        /*0808*/ 	.word	0x00000003
        /*080c*/ 	.word	0x00028c60
        /*0810*/ 	.short	0x010a
        /*0812*/ 	.byte	0x3f
	.zero		1


	//   ....[83]....
        /*0814*/ 	.word	0x00014da0
        /*0818*/ 	.word	0x00000003
        /*081c*/ 	.word	0x00028c48
        /*0820*/ 	.short	0x010a
        /*0822*/ 	.byte	0x3f
	.zero		1


	//   ....[84]....
        /*0824*/ 	.word	0x00014e00
        /*0828*/ 	.word	0x00000003
        /*082c*/ 	.word	0x00028c68
        /*0830*/ 	.short	0x010a
        /*0832*/ 	.byte	0x3f
	.zero		1


	//   ....[85]....
        /*0834*/ 	.word	0x00014e60
        /*0838*/ 	.word	0x00000003
        /*083c*/ 	.word	0x00028c40
        /*0840*/ 	.short	0x010a
        /*0842*/ 	.byte	0x3f
	.zero		1


	//   ....[86]....
        /*0844*/ 	.word	0x00014ec0
        /*0848*/ 	.word	0x00000003
        /*084c*/ 	.word	0x00028c60
        /*0850*/ 	.short	0x010a
        /*0852*/ 	.byte	0x3f
	.zero		1


	//   ....[87]....
        /*0854*/ 	.word	0x00014f20
        /*0858*/ 	.word	0x00000003
        /*085c*/ 	.word	0x00028c48
        /*0860*/ 	.short	0x010a
        /*0862*/ 	.byte	0x3f
	.zero		1


	//   ....[88]....
        /*0864*/ 	.word	0x00014f80
        /*0868*/ 	.word	0x00000003
        /*086c*/ 	.word	0x00028c68
        /*0870*/ 	.short	0x010a
        /*0872*/ 	.byte	0x3f
	.zero		1


	//   ....[89]....
        /*0874*/ 	.word	0x00014fd0
        /*0878*/ 	.word	0x00000002
        /*087c*/ 	.word	0x00028c20
        /*0880*/ 	.short	0x010a
        /*0882*/ 	.byte	0x3f
	.zero		1


	//   ....[90]....
        /*0884*/ 	.word	0x00015170
        /*0888*/ 	.word	0x00000007
        /*088c*/ 	.word	0x00000000
        /*0890*/ 	.short	0x010a
        /*0892*/ 	.byte	0x3f
	.zero		1


	//   ....[91]....
        /*0894*/ 	.word	0x000151c0
        /*0898*/ 	.word	0x00000005
        /*089c*/ 	.word	0x00000000
        /*08a0*/ 	.short	0x010a
        /*08a2*/ 	.byte	0x3f
	.zero		1


	//   ....[92]....
        /*08a4*/ 	.word	0x00015210
        /*08a8*/ 	.word	0x00000005
        /*08ac*/ 	.word	0x00000000
        /*08b0*/ 	.short	0x010a
        /*08b2*/ 	.byte	0x3f
	.zero		1


	//----- nvinfo : EIATTR_NUM_MBARRIERS
	.align		4
.L_769:
        /*08b4*/ 	.byte	0x03, 0x38
        /*08b6*/ 	.short	0x0016


	//----- nvinfo : EIATTR_EXIT_INSTR_OFFSETS
	.align		4
        /*08b8*/ 	.byte	0x04, 0x1c
        /*08ba*/ 	.short	(.L_771 - .L_770)


	//   ....[0]....
.L_770:
        /*08bc*/ 	.word	0x000142c0


	//----- nvinfo : EIATTR_MAX_THREADS
	.align		4
.L_771:
        /*08c0*/ 	.byte	0x04, 0x05
        /*08c2*/ 	.short	(.L_773 - .L_772)
.L_772:
        /*08c4*/ 	.word	0x00000180
        /*08c8*/ 	.word	0x00000001
        /*08cc*/ 	.word	0x00000001


	//----- nvinfo : EIATTR_CRS_STACK_SIZE
	.align		4
.L_773:
        /*08d0*/ 	.byte	0x04, 0x1e
        /*08d2*/ 	.short	(.L_775 - .L_774)
.L_774:
        /*08d4*/ 	.word	0x00000000


	//----- nvinfo : EIATTR_CBANK_PARAM_SIZE
	.align		4
.L_775:
        /*08d8*/ 	.byte	0x03, 0x19
        /*08da*/ 	.short	0x0a70


	//----- nvinfo : EIATTR_PARAM_CBANK
	.align		4
        /*08dc*/ 	.byte	0x04, 0x0a
        /*08de*/ 	.short	(.L_777 - .L_776)
	.align		4
.L_776:
        /*08e0*/ 	.word	index@(.nv.constant0._ZN7cutlass13device_kernelIN5flash11enable_sm90INS1_16FlashAttnFwdSm90INS1_25CollectiveMainloopFwdSm90ILi2EN4cute5tupleIJNS5_1CILi1EEES8_S8_EEENS6_IJNS7_ILi64EEESA_SA_EEELi512ENS_10bfloat16_tEfNS_4arch4Sm90ELb0ELb1ELb0ELb0ELb0ELb0ELb0ELb0ELb0ELb1ELb1ELb0EEENS1_21CollectiveEpilogueFwdINS6_IJSA_NS7_ILi512EEESA_EEES9_SC_SE_Li256ELb0ELb1ELb1ELb0EEENS1_19SingleTileSchedulerILb0ELb1ELb1ELi64EEEEEEEEEvNT_6ParamsE)
        /*08e4*/ 	.short	0x0210
        /*08e6*/ 	.short	0x0a70


	//----- nvinfo : EIATTR_SW_WAR
	.align		4
.L_777:
        /*08e8*/ 	.byte	0x04, 0x36
        /*08ea*/ 	.short	(.L_779 - .L_778)
.L_778:
        /*08ec*/ 	.word	0x00000008
.L_779:


//--------------------- .nv.info._ZN7cutlass13device_kernelIN5flash11enable_sm90INS1_16FlashAttnFwdSm90INS1_25CollectiveMainloopFwdSm90ILi2EN4cute5tupleIJNS5_1CILi1EEES8_S8_EEENS6_IJNS7_ILi64EEESA_SA_EEELi512ENS_10bfloat16_tEfNS_4arch4Sm90ELb0ELb1ELb0ELb0ELb0ELb0ELb1ELb0ELb0ELb1ELb1ELb0EEENS1_21CollectiveEpilogueFwdINS6_IJSA_NS7_ILi512EEESA_EEES9_SC_SE_Li256ELb0ELb1ELb1ELb0EEENS1_19SingleTileSchedulerILb0ELb1ELb1ELi64EEEEEEEEEvNT_6ParamsE --------------------------
	.section	.nv.info._ZN7cutlass13device_kernelIN5flash11enable_sm90INS1_16FlashAttnFwdSm90INS1_25CollectiveMainloopFwdSm90ILi2EN4cute5tupleIJNS5_1CILi1EEES8_S8_EEENS6_IJNS7_ILi64EEESA_SA_EEELi512ENS_10bfloat16_tEfNS_4arch4Sm90ELb0ELb1ELb0ELb0ELb0ELb0ELb1ELb0ELb0ELb1ELb1ELb0EEENS1_21CollectiveEpilogueFwdINS6_IJSA_NS7_ILi512EEESA_EEES9_SC_SE_Li256ELb0ELb1ELb1ELb0EEENS1_19SingleTileSchedulerILb0ELb1ELb1ELi64EEEEEEEEEvNT_6ParamsE,"",@"SHT_CUDA_INFO"
	.sectionflags	@""
	.align	4


	//----- nvinfo : EIATTR_CUDA_API_VERSION
	.align		4
        /*0000*/ 	.byte	0x04, 0x37
        /*0002*/ 	.short	(.L_781 - .L_780)
.L_780:
        /*0004*/ 	.word	0x00000082


	//----- nvinfo : EIATTR_KPARAM_INFO
	.align		4
.L_781:
        /*0008*/ 	.byte	0x04, 0x17
        /*000a*/ 	.short	(.L_783 - .L_782)
.L_782:
        /*000c*/ 	.word	0x00000000
        /*0010*/ 	.short	0x0000
        /*0012*/ 	.short	0x0070
        /*0014*/ 	.byte	0x00, 0xf0, 0x01, 0x2c


	//----- nvinfo : EIATTR_SPARSE_MMA_MASK
	.align		4
.L_783:
        /*0018*/ 	.byte	0x03, 0x50
        /*001a*/ 	.short	0x0000


	//----- nvinfo : EIATTR_MAXREG_COUNT
	.align		4
        /*001c*/ 	.byte	0x03, 0x1b
        /*001e*/ 	.short	0x00a8


	//----- nvinfo : EIATTR_NUM_BARRIERS
	.align		4
        /*0020*/ 	.byte	0x02, 0x4c
        /*0022*/ 	.byte	0x10
	.zero		1


	//----- nvinfo : EIATTR_EXTERNS
	.align		4
        /*0024*/ 	.byte	0x04, 0x0f
        /*0026*/ 	.short	(.L_785 - .L_784)


	//   ....[0]....
	.align		4
.L_784:
        /*0028*/ 	.word	index@(__assertfail)


	//----- nvinfo : EIATTR_ANNOTATIONS
	.align		4
.L_785:
        /*002c*/ 	.byte	0x04, 0x55
        /*002e*/ 	.short	(.L_787 - .L_786)


	//   ....[0]....
.L_786:
        /* <DEDUP_REMOVED lines=18> */


	//----- nvinfo : EIATTR_MERCURY_ISA_VERSION
	.align		4
.L_787:
        /*0138*/ 	.byte	0x03, 0x5f
        /*013a*/ 	.short	0x0101


	//----- nvinfo : EIATTR_INT_WARP_WIDE_INSTR_OFFSETS
	.align		4
        /*013c*/ 	.byte	0x04, 0x31
        /*013e*/ 	.short	(.L_789 - .L_788)


	//   ....[0]....
.L_788:
        /*0140*/ 	.word	0x00000130


	//   ....[1]....
        /*0144*/ 	.word	0x00000170


	//   ....[2]....
        /*0148*/ 	.word	0x000001e0


	//   ....[3]....
        /*014c*/ 	.word	0x000001f0


	//----- nvinfo : EIATTR_COOP_GROUP_MASK_REGIDS
	.align		4
.L_789:
        /*0150*/ 	.byte	0x04, 0x29
        /*0152*/ 	.short	(.L_791 - .L_790)


	//   ....[0]....
.L_790:
        /*0154*/ 	.word	0xffffffff


	//   ....[1]....
        /*0158*/ 	.word	0xffffffff


	//   ....[2]....
        /*015c*/ 	.word	0xffffffff


	//   ....[3]....
        /*0160*/ 	.word	0xffffffff


	//   ....[4]....
        /*0164*/ 	.word	0xffffffff


	//   ....[5]....
        /*0168*/ 	.word	0xffffffff


	//   ....[6]....
        /*016c*/ 	.word	0xffffffff


	//   ....[7]....
        /*0170*/ 	.word	0xffffffff


	//   ....[8]....
        /*0174*/ 	.word	0xffffffff


	//   ....[9]....
        /*0178*/ 	.word	0xffffffff


	//   ....[10]....
        /*017c*/ 	.word	0xffffffff


	//   ....[11]....
        /*0180*/ 	.word	0xffffffff


	//   ....[12]....
        /*0184*/ 	.word	0xffffffff


	//   ....[13]....
        /*0188*/ 	.word	0xffffffff


	//   ....[14]....
        /*018c*/ 	.word	0xffffffff


	//   ....[15]....
        /*0190*/ 	.word	0xffffffff


	//   ....[16]....
        /*0194*/ 	.word	0xffffffff


	//   ....[17]....
        /*0198*/ 	.word	0xffffffff


	//   ....[18]....
        /*019c*/ 	.word	0xffffffff


	//   ....[19]....
        /*01a0*/ 	.word	0xffffffff


	//   ....[20]....
        /*01a4*/ 	.word	0xffffffff


	//   ....[21]....
        /*01a8*/ 	.word	0xffffffff


	//   ....[22]....
        /*01ac*/ 	.word	0xffffffff


	//   ....[23]....
        /*01b0*/ 	.word	0xffffffff


	//   ....[24]....
        /*01b4*/ 	.word	0xffffffff


	//   ....[25]....
        /*01b8*/ 	.word	0xffffffff


	//   ....[26]....
        /*01bc*/ 	.word	0xffffffff


	//   ....[27]....
        /*01c0*/ 	.word	0xffffffff


	//   ....[28]....
        /*01c4*/ 	.word	0xffffffff


	//   ....[29]....
        /*01c8*/ 	.word	0xffffffff


	//   ....[30]....
        /*01cc*/ 	.word	0xffffffff


	//   ....[31]....
        /*01d0*/ 	.word	0xffffffff


	//   ....[32]....
        /*01d4*/ 	.word	0xffffffff


	//   ....[33]....
        /*01d8*/ 	.word	0xffffffff


	//   ....[34]....
        /*01dc*/ 	.word	0xffffffff


	//   ....[35]....
        /*01e0*/ 	.word	0xffffffff


	//   ....[36]....
        /*01e4*/ 	.word	0xffffffff


	//   ....[37]....
        /*01e8*/ 	.word	0xffffffff


	//   ....[38]....
        /*01ec*/ 	.word	0xffffffff


	//   ....[39]....
        /*01f0*/ 	.word	0xffffffff


	//   ....[40]....
        /*01f4*/ 	.word	0xffffffff


	//   ....[41]....
        /*01f8*/ 	.word	0xffffffff


	//   ....[42]....
        /*01fc*/ 	.word	0xffffffff


	//   ....[43]....
        /*0200*/ 	.word	0xffffffff


	//   ....[44]....
        /*0204*/ 	.word	0xffffffff


	//   ....[45]....
        /*0208*/ 	.word	0xffffffff


	//   ....[46]....
        /*020c*/ 	.word	0xffffffff


	//   ....[47]....
        /*0210*/ 	.word	0xffffffff


	//   ....[48]....
        /*0214*/ 	.word	0xffffffff


	//   ....[49]....
        /*0218*/ 	.word	0xffffffff


	//   ....[50]....
        /*021c*/ 	.word	0xffffffff


	//   ....[51]....
        /*0220*/ 	.word	0xffffffff


	//   ....[52]....
        /*0224*/ 	.word	0xffffffff


	//   ....[53]....
        /*0228*/ 	.word	0xffffffff


	//   ....[54]....
        /*022c*/ 	.word	0xffffffff


	//   ....[55]....
        /*0230*/ 	.word	0xffffffff


	//   ....[56]....
        /*0234*/ 	.word	0xffffffff


	//   ....[57]....
        /*0238*/ 	.word	0xffffffff


	//   ....[58]....
        /*023c*/ 	.word	0xffffffff


	//   ....[59]....
        /*0240*/ 	.word	0xffffffff


	//   ....[60]....
        /*0244*/ 	.word	0xffffffff


	//   ....[61]....
        /*0248*/ 	.word	0xffffffff


	//   ....[62]....
        /*024c*/ 	.word	0xffffffff


	//   ....[63]....
        /*0250*/ 	.word	0xffffffff


	//   ....[64]....
        /*0254*/ 	.word	0xffffffff


	//   ....[65]....
        /*0258*/ 	.word	0xffffffff


	//   ....[66]....
        /*025c*/ 	.word	0xffffffff


	//   ....[67]....
        /*0260*/ 	.word	0xffffffff


	//   ....[68]....
        /*0264*/ 	.word	0xffffffff


	//   ....[69]....
        /*0268*/ 	.word	0xffffffff


	//   ....[70]....
        /*026c*/ 	.word	0xffffffff


	//   ....[71]....
        /*0270*/ 	.word	0x0500000f


	//   ....[72]....
        /*0274*/ 	.word	0x0500000f


	//   ....[73]....
        /*0278*/ 	.word	0x0500000f


	//   ....[74]....
        /*027c*/ 	.word	0x0500000f


	//   ....[75]....
        /*0280*/ 	.word	0x0500000f


	//   ....[76]....
        /*0284*/ 	.word	0x0500000f


	//   ....[77]....
        /*0288*/ 	.word	0x0500000f


	//   ....[78]....
        /*028c*/ 	.word	0x0500000f


	//   ....[79]....
        /*0290*/ 	.word	0x0500000f


	//   ....[80]....
        /*0294*/ 	.word	0x0500000f


	//   ....[81]....
        /*0298*/ 	.word	0x0500000f


	//   ....[82]....
        /*029c*/ 	.word	0x0500000f


	//   ....[83]....
        /*02a0*/ 	.word	0x0500000f


	//   ....[84]....
        /*02a4*/ 	.word	0x0500000f


	//   ....[85]....
        /*02a8*/ 	.word	0x0500000f


	//   ....[86]....
        /*02ac*/ 	.word	0x0500000f


	//   ....[87]....
        /*02b0*/ 	.word	0x0500000f


	//   ....[88]....
        /*02b4*/ 	.word	0x0500000f


	//----- nvinfo : EIATTR_COOP_GROUP_INSTR_OFFSETS
	.align		4
.L_791:
        /*02b8*/ 	.byte	0x04, 0x28
        /*02ba*/ 	.short	(.L_793 - .L_792)


	//   ....[0]....
.L_792:
        /*02bc*/ 	.word	0x00000070


	//   ....[1]....
        /*02c0*/ 	.word	0x00000140


	//   ....[2]....
        /*02c4*/ 	.word	0x00000190


	//   ....[3]....
        /*02c8*/ 	.word	0x000003a0


	//   ....[4]....
        /*02cc*/ 	.word	0x00000500


	//   ....[5]....
        /*02d0*/ 	.word	0x00000620


	//   ....[6]....
        /*02d4*/ 	.word	0x00000780


	//   ....[7]....
        /*02d8*/ 	.word	0x00001810


	//   ....[8]....
        /*02dc*/ 	.word	0x00003b20


	//   ....[9]....
        /*02e0*/ 	.word	0x00004c60


	//   ....[10]....
        /*02e4*/ 	.word	0x00005b30


	//   ....[11]....
        /*02e8*/ 	.word	0x00005dc0


	//   ....[12]....
        /*02ec*/ 	.word	0x00006840


	//   ....[13]....
        /*02f0*/ 	.word	0x00006870


	//   ....[14]....
        /*02f4*/ 	.word	0x00006a70


	//   ....[15]....
        /*02f8*/ 	.word	0x00006b00


	//   ....[16]....
        /*02fc*/ 	.word	0x000074d0


	//   ....[17]....
        /*0300*/ 	.word	0x00008030


	//   ....[18]....
        /*0304*/ 	.word	0x00008df0


	//   ....[19]....
        /*0308*/ 	.word	0x00009110


	//   ....[20]....
        /*030c*/ 	.word	0x00009850


	//   ....[21]....
        /*0310*/ 	.word	0x00009920


	//   ....[22]....
        /*0314*/ 	.word	0x00009d40


	//   ....[23]....
        /*0318*/ 	.word	0x00009de0


	//   ....[24]....
        /*031c*/ 	.word	0x0000ae80


	//   ....[25]....
        /*0320*/ 	.word	0x0000b9f0


	//   ....[26]....
        /*0324*/ 	.word	0x0000c8d0


	//   ....[27]....
        /*0328*/ 	.word	0x0000c900


	//   ....[28]....
        /*032c*/ 	.word	0x0000cbf0


	//   ....[29]....
        /*0330*/ 	.word	0x0000cdc0


	//   ....[30]....
        /*0334*/ 	.word	0x0000dcb0


	//   ....[31]....
        /*0338*/ 	.word	0x0000e520


	//   ....[32]....
        /*033c*/ 	.word	0x0000f330


	//   ....[33]....
        /*0340*/ 	.word	0x0000f660


	//   ....[34]....
        /*0344*/ 	.word	0x0000fcc0


	//   ....[35]....
        /*0348*/ 	.word	0x0000fda0


	//   ....[36]....
        /*034c*/ 	.word	0x000100b0


	//   ....[37]....
        /*0350*/ 	.word	0x00010200


	//   ....[38]....
        /*0354*/ 	.word	0x00011320


	//   ....[39]....
        /*0358*/ 	.word	0x00011360


	//   ....[40]....
        /*035c*/ 	.word	0x000113b0


	//   ....[41]....
        /*0360*/ 	.word	0x000113d0


	//   ....[42]....
        /*0364*/ 	.word	0x000113f0


	//   ....[43]....
        /*0368*/ 	.word	0x00011eb0


	//   ....[44]....
        /*036c*/ 	.word	0x000123e0


	//   ....[45]....
        /*0370*/ 	.word	0x00012410


	//   ....[46]....
        /*0374*/ 	.word	0x00012430


	//   ....[47]....
        /*0378*/ 	.word	0x00012440


	//   ....[48]....
        /*037c*/ 	.word	0x000128e0


	//   ....[49]....
        /*0380*/ 	.word	0x00012910


	//   ....[50]....
        /*0384*/ 	.word	0x00013580


	//   ....[51]....
        /*0388*/ 	.word	0x000135a0


	//   ....[52]....
        /*038c*/ 	.word	0x00014640


	//   ....[53]....
        /*0390*/ 	.word	0x00015520


	//   ....[54]....
        /*0394*/ 	.word	0x00015e10


	//   ....[55]....
        /*0398*/ 	.word	0x00015e50


	//   ....[56]....
        /*039c*/ 	.word	0x00015f60


	//   ....[57]....
        /*03a0*/ 	.word	0x00015f80


	//   ....[58]....
        /*03a4*/ 	.word	0x00016000


	//   ....[59]....
        /*03a8*/ 	.word	0x00016020


	//   ....[60]....
        /*03ac*/ 	.word	0x00016030


	//   ....[61]....
        /*03b0*/ 	.word	0x00016040


	//   ....[62]....
        /*03b4*/ 	.word	0x00016990


	//   ....[63]....
        /*03b8*/ 	.word	0x000169b0


	//   ....[64]....
        /*03bc*/ 	.word	0x000169d0


	//   ....[65]....
        /*03c0*/ 	.word	0x00016af0


	//   ....[66]....
        /*03c4*/ 	.word	0x00016ca0


	//   ....[67]....
        /*03c8*/ 	.word	0x00016cd0


	//   ....[68]....
        /*03cc*/ 	.word	0x00016e20


	//   ....[69]....
        /*03d0*/ 	.word	0x00016e30


	//   ....[70]....
        /*03d4*/ 	.word	0x00019ef0


	//   ....[71]....
        /*03d8*/ 	.word	0x0001a4f0


	//   ....[72]....
        /*03dc*/ 	.word	0x0001a660


	//   ....[73]....
        /*03e0*/ 	.word	0x0001a6c0


	//   ....[74]....
        /*03e4*/ 	.word	0x0001a840


	//   ....[75]....
        /*03e8*/ 	.word	0x0001a8b0


	//   ....[76]....
        /*03ec*/ 	.word	0x0001a9c0


	//   ....[77]....
        /*03f0*/ 	.word	0x0001aa20


	//   ....[78]....
        /*03f4*/ 	.word	0x0001ab20


	//   ....[79]....
        /*03f8*/ 	.word	0x0001ab70


	//   ....[80]....
        /*03fc*/ 	.word	0x0001ac10


	//   ....[81]....
        /*0400*/ 	.word	0x0001ad30


	//   ....[82]....
        /*0404*/ 	.word	0x0001b040


	//   ....[83]....
        /*0408*/ 	.word	0x0001b090


	//   ....[84]....
        /*040c*/ 	.word	0x0001b280


	//   ....[85]....
        /*0410*/ 	.word	0x0001b2d0


	//   ....[86]....
        /*0414*/ 	.word	0x0001b500


	//   ....[87]....
        /*0418*/ 	.word	0x0001b550


	//   ....[88]....
        /*041c*/ 	.word	0x0001b960


	//----- nvinfo : EIATTR_REG_RECONFIG
	.align		4
.L_793:
        /*0420*/ 	.byte	0x01, 0x54
	.zero		2


	//----- nvinfo : EIATTR_SYSCALL_OFFSETS
	.align		4
        /*0424*/ 	.byte	0x04, 0x46
        /*0426*/ 	.short	(.L_795 - .L_794)


	//   ....[0]....
.L_794:
        /*0428*/ 	.word	0x00003ce0


	//   ....[1]....
        /*042c*/ 	.word	0x000151a0


	//   ....[2]....
        /*0430*/ 	.word	0x000152e0


	//   ....[3]....
        /*0434*/ 	.word	0x000153d0


	//   ....[4]....
        /*0438*/ 	.word	0x00015aa0


	//   ....[5]....
        /*043c*/ 	.word	0x00016360


	//----- nvinfo : EIATTR_MBARRIER_INSTR_OFFSETS
	.align		4
.L_795:
        /*0440*/ 	.byte	0x04, 0x39
        /*0442*/ 	.short	(.L_797 - .L_796)


	//   ....[0]....
.L_796:
        /*0444*/ 	.word	0x00000280
        /*0448*/ 	.word	0x000000ff
        /*044c*/ 	.word	0x00038800
        /*0450*/ 	.short	0x0100
        /*0452*/ 	.byte	0x08
	.zero		1


	//   ....[1]....
        /*0454*/ 	.word	0x00000290
        /*0458*/ 	.word	0x000000ff
        /*045c*/ 	.word	0x00038810
        /*0460*/ 	.short	0x0100
        /*0462*/ 	.byte	0x08
	.zero		1


	//   ....[2]....
        /*0464*/ 	.word	0x000002a0
        /*0468*/ 	.word	0x000000ff
        /*046c*/ 	.word	0x00038820
        /*0470*/ 	.short	0x0100
        /*0472*/ 	.byte	0x08
	.zero		1


	//   ....[3]....
        /*0474*/ 	.word	0x00000350
        /*0478*/ 	.word	0x000000ff
        /*047c*/ 	.word	0x00038830
        /*0480*/ 	.short	0x0100
        /*0482*/ 	.byte	0x06
	.zero		1


	//   ....[4]....
        /*0484*/ 	.word	0x00000360
        /*0488*/ 	.word	0x000000ff
        /*048c*/ 	.word	0x00038840
        /*0490*/ 	.short	0x0100
        /*0492*/ 	.byte	0x06
	.zero		1


	//   ....[5]....
        /*0494*/ 	.word	0x00000370
        /*0498*/ 	.word	0x000000ff
        /*049c*/ 	.word	0x00038838
        /*04a0*/ 	.short	0x0100
        /*04a2*/ 	.byte	0x06
	.zero		1


	//   ....[6]....
        /*04a4*/ 	.word	0x00000380
        /*04a8*/ 	.word	0x000000ff
        /*04ac*/ 	.word	0x00038848
        /*04b0*/ 	.short	0x0100
        /*04b2*/ 	.byte	0x06
	.zero		1


	//   ....[7]....
        /*04b4*/ 	.word	0x000004b0
        /*04b8*/ 	.word	0x000000ff
        /*04bc*/ 	.word	0x00038850
        /*04c0*/ 	.short	0x0100
        /*04c2*/ 	.byte	0x08
	.zero		1


	//   ....[8]....
        /*04c4*/ 	.word	0x000004c0
        /*04c8*/ 	.word	0x000000ff
        /*04cc*/ 	.word	0x00038860
        /*04d0*/ 	.short	0x0100
        /*04d2*/ 	.byte	0x08
	.zero		1


	//   ....[9]....
        /*04d4*/ 	.word	0x000004d0
        /*04d8*/ 	.word	0x000000ff
        /*04dc*/ 	.word	0x00038858
        /*04e0*/ 	.short	0x0100
        /*04e2*/ 	.byte	0x08
	.zero		1


	//   ....[10]....
        /*04e4*/ 	.word	0x000004e0
        /*04e8*/ 	.word	0x000000ff
        /*04ec*/ 	.word	0x00038868
        /*04f0*/ 	.short	0x0100
        /*04f2*/ 	.byte	0x08
	.zero		1


	//   ....[11]....
        /*04f4*/ 	.word	0x000005d0
        /*04f8*/ 	.word	0x000000ff
        /*04fc*/ 	.word	0x00038870
        /*0500*/ 	.short	0x0100
        /*0502*/ 	.byte	0x06
	.zero		1


	//   ....[12]....
        /*0504*/ 	.word	0x000005e0
        /*0508*/ 	.word	0x000000ff
        /*050c*/ 	.word	0x00038880
        /*0510*/ 	.short	0x0100
        /*0512*/ 	.byte	0x06
	.zero		1


	//   ....[13]....
        /*0514*/ 	.word	0x000005f0
        /*0518*/ 	.word	0x000000ff
        /*051c*/ 	.word	0x00038878
        /*0520*/ 	.short	0x0100
        /*0522*/ 	.byte	0x06
	.zero		1


	//   ....[14]....
        /*0524*/ 	.word	0x00000600
        /*0528*/ 	.word	0x000000ff
        /*052c*/ 	.word	0x00038888
        /*0530*/ 	.short	0x0100
        /*0532*/ 	.byte	0x06
	.zero		1


	//   ....[15]....
        /*0534*/ 	.word	0x00000730
        /*0538*/ 	.word	0x000000ff
        /*053c*/ 	.word	0x00038890
        /*0540*/ 	.short	0x0100
        /*0542*/ 	.byte	0x08
	.zero		1


	//   ....[16]....
        /*0544*/ 	.word	0x00000740
        /*0548*/ 	.word	0x000000ff
        /*054c*/ 	.word	0x000388a0
        /*0550*/ 	.short	0x0100
        /*0552*/ 	.byte	0x08
	.zero		1


	//   ....[17]....
        /*0554*/ 	.word	0x00000750
        /*0558*/ 	.word	0x000000ff
        /*055c*/ 	.word	0x00038898
        /*0560*/ 	.short	0x0100
        /*0562*/ 	.byte	0x08
	.zero		1


	//   ....[18]....
        /*0564*/ 	.word	0x00000760
        /*0568*/ 	.word	0x000000ff
        /*056c*/ 	.word	0x000388a8
        /*0570*/ 	.short	0x0100
        /*0572*/ 	.byte	0x08
	.zero		1


	//   ....[19]....
        /*0574*/ 	.word	0x00000890
        /*0578*/ 	.word	0x000000ff
        /*057c*/ 	.word	0x000388b0
        /*0580*/ 	.short	0x0100
        /*0582*/ 	.byte	0x08
	.zero		1


	//   ....[20]....
        /*0584*/ 	.word	0x000008a0
        /*0588*/ 	.word	0x000000ff
        /*058c*/ 	.word	0x000388c0
        /*0590*/ 	.short	0x0100
        /*0592*/ 	.byte	0x08
	.zero		1


	//   ....[21]....
        /*0594*/ 	.word	0x000008b0
        /*0598*/ 	.word	0x000000ff
        /*059c*/ 	.word	0x000388b8
        /*05a0*/ 	.short	0x0100
        /*05a2*/ 	.byte	0x08
	.zero		1


	//   ....[22]....
        /*05a4*/ 	.word	0x000008c0
        /*05a8*/ 	.word	0x000000ff
        /*05ac*/ 	.word	0x000388c8
        /*05b0*/ 	.short	0x0100
        /*05b2*/ 	.byte	0x08
	.zero		1


	//   ....[23]....
        /*05b4*/ 	.word	0x00001bb0
        /*05b8*/ 	.word	0x00000008
        /*05bc*/ 	.word	0x00000000
        /*05c0*/ 	.short	0x0101
        /*05c2*/ 	.byte	0x3f
	.zero		1


	//   ....[24]....
        /*05c4*/ 	.word	0x00002650
        /*05c8*/ 	.word	0x00000004
        /*05cc*/ 	.word	0x00000000
        /*05d0*/ 	.short	0x0101
        /*05d2*/ 	.byte	0x3f
	.zero		1


	//   ....[25]....
        /*05d4*/ 	.word	0x00003d10
        /*05d8*/ 	.word	0x000000c7
        /*05dc*/ 	.word	0x00038800
        /*05e0*/ 	.short	0x010a
        /*05e2*/ 	.byte	0x3f
	.zero		1


	//   ....[26]....
        /*05e4*/ 	.word	0x00003ec0
        /*05e8*/ 	.word	0x000000c7
        /*05ec*/ 	.word	0x00038830
        /*05f0*/ 	.short	0x010a
        /*05f2*/ 	.byte	0x3f
	.zero		1


	//   ....[27]....
        /*05f4*/ 	.word	0x00003f00
        /*05f8*/ 	.word	0x000000c7
        /*05fc*/ 	.word	0x00038830
        /*0600*/ 	.short	0x010a
        /*0602*/ 	.byte	0x3f
	.zero		1


	//   ....[28]....
        /*0604*/ 	.word	0x00004310
        /*0608*/ 	.word	0x000000c7
        /*060c*/ 	.word	0x00038810
        /*0610*/ 	.short	0x010a
        /*0612*/ 	.byte	0x3f
	.zero		1


	//   ....[29]....
        /*0614*/ 	.word	0x00004350
        /*0618*/ 	.word	0x000000c7
        /*061c*/ 	.word	0x00038850
        /*0620*/ 	.short	0x010a
        /*0622*/ 	.byte	0x3f
	.zero		1


	//   ....[30]....
        /*0624*/ 	.word	0x00004410
        /*0628*/ 	.word	0x000000c7
        /*062c*/ 	.word	0x00038850
        /*0630*/ 	.short	0x010a
        /*0632*/ 	.byte	0x3f
	.zero		1


	//   ....[31]....
        /*0634*/ 	.word	0x00005ba0
        /*0638*/ 	.word	0x00000003
        /*063c*/ 	.word	0x00000000
        /*0640*/ 	.short	0x0101
        /*0642*/ 	.byte	0x3f
	.zero		1


	//   ....[32]....
        /*0644*/ 	.word	0x000074f0
        /*0648*/ 	.word	0x00000003
        /*064c*/ 	.word	0x00000000
        /*0650*/ 	.short	0x0101
        /*0652*/ 	.byte	0x3f
	.zero		1


	//   ....[33]....
        /*0654*/ 	.word	0x000077b0
        /*0658*/ 	.word	0x000000cc
        /*065c*/ 	.word	0x00038830
        /*0660*/ 	.short	0x010a
        /*0662*/ 	.byte	0x3f
	.zero		1


	//   ....[34]....
        /*0664*/ 	.word	0x00007800
        /*0668*/ 	.word	0x000000cc
        /*066c*/ 	.word	0x00038830
        /*0670*/ 	.short	0x010a
        /*0672*/ 	.byte	0x3f
	.zero		1


	//   ....[35]....
        /*0674*/ 	.word	0x00007b30
        /*0678*/ 	.word	0x000000cc
        /*067c*/ 	.word	0x00038850
        /*0680*/ 	.short	0x010a
        /*0682*/ 	.byte	0x3f
	.zero		1


	//   ....[36]....
        /*0684*/ 	.word	0x00007b80
        /*0688*/ 	.word	0x000000cc
        /*068c*/ 	.word	0x00038850
        /*0690*/ 	.short	0x010a
        /*0692*/ 	.byte	0x3f
	.zero		1


	//   ....[37]....
        /*0694*/ 	.word	0x00008ef0
        /*0698*/ 	.word	0x000000ca
        /*069c*/ 	.word	0x00000000
        /*06a0*/ 	.short	0x0101
        /*06a2*/ 	.byte	0x3f
	.zero		1


	//   ....[38]....
        /*06a4*/ 	.word	0x0000aea0
        /*06a8*/ 	.word	0x000000cc
        /*06ac*/ 	.word	0x00000000
        /*06b0*/ 	.short	0x0101
        /*06b2*/ 	.byte	0x3f
	.zero		1


	//   ....[39]....
        /*06b4*/ 	.word	0x0000b2e0
        /*06b8*/ 	.word	0x000000b8
        /*06bc*/ 	.word	0x00038830
        /*06c0*/ 	.short	0x010a
        /*06c2*/ 	.byte	0x3f
	.zero		1


	//   ....[40]....
        /*06c4*/ 	.word	0x0000b330
        /*06c8*/ 	.word	0x000000b8
        /*06cc*/ 	.word	0x00038830
        /*06d0*/ 	.short	0x010a
        /*06d2*/ 	.byte	0x3f
	.zero		1


	//   ....[41]....
        /*06d4*/ 	.word	0x0000b560
        /*06d8*/ 	.word	0x000000b8
        /*06dc*/ 	.word	0x00038850
        /*06e0*/ 	.short	0x010a
        /*06e2*/ 	.byte	0x3f
	.zero		1


	//   ....[42]....
        /*06e4*/ 	.word	0x0000b5a0
        /*06e8*/ 	.word	0x000000b8
        /*06ec*/ 	.word	0x00038850
        /*06f0*/ 	.short	0x010a
        /*06f2*/ 	.byte	0x3f
	.zero		1


	//   ....[43]....
        /*06f4*/ 	.word	0x0000d130
        /*06f8*/ 	.word	0x00000099
        /*06fc*/ 	.word	0x00000000
        /*0700*/ 	.short	0x0101
        /*0702*/ 	.byte	0x3f
	.zero		1


	//   ....[44]....
        /*0704*/ 	.word	0x0000dcd0
        /*0708*/ 	.word	0x000000b8
        /*070c*/ 	.word	0x00000000
        /*0710*/ 	.short	0x0101
        /*0712*/ 	.byte	0x3f
	.zero		1


	//   ....[45]....
        /*0714*/ 	.word	0x0000de20
        /*0718*/ 	.word	0x000000ca
        /*071c*/ 	.word	0x00038830
        /*0720*/ 	.short	0x010a
        /*0722*/ 	.byte	0x3f
	.zero		1


	//   ....[46]....
        /*0724*/ 	.word	0x0000de70
        /*0728*/ 	.word	0x000000ca
        /*072c*/ 	.word	0x00038830
        /*0730*/ 	.short	0x010a
        /*0732*/ 	.byte	0x3f
	.zero		1


	//   ....[47]....
        /*0734*/ 	.word	0x0000e0a0
        /*0738*/ 	.word	0x000000ca
        /*073c*/ 	.word	0x00038850
        /*0740*/ 	.short	0x010a
        /*0742*/ 	.byte	0x3f
	.zero		1


	//   ....[48]....
        /*0744*/ 	.word	0x0000e0f0
        /*0748*/ 	.word	0x000000ca
        /*074c*/ 	.word	0x00038850
        /*0750*/ 	.short	0x010a
        /*0752*/ 	.byte	0x3f
	.zero		1


	//   ....[49]....
        /*0754*/ 	.word	0x0000f3f0
        /*0758*/ 	.word	0x000000bc
        /*075c*/ 	.word	0x00000000
        /*0760*/ 	.short	0x0101
        /*0762*/ 	.byte	0x3f
	.zero		1


	//   ....[50]....
        /*0764*/ 	.word	0x00011340
        /*0768*/ 	.word	0x000000ca
        /*076c*/ 	.word	0x00000000
        /*0770*/ 	.short	0x0101
        /*0772*/ 	.byte	0x3f
	.zero		1


	//   ....[51]....
        /*0774*/ 	.word	0x00011ed0
        /*0778*/ 	.word	0x000000ff
        /*077c*/ 	.word	0x00000000
        /*0780*/ 	.short	0x0101
        /*0782*/ 	.byte	0x04
	.zero		1


	//   ....[52]....
        /*0784*/ 	.word	0x00015770
        /*0788*/ 	.word	0x000000ff
        /*078c*/ 	.word	0x00038840
        /*0790*/ 	.short	0x010a
        /*0792*/ 	.byte	0x26
	.zero		1


	//   ....[53]....
        /*0794*/ 	.word	0x00016170
        /*0798*/ 	.word	0x000000ff
        /*079c*/ 	.word	0x00038800
        /*07a0*/ 	.short	0x0107
        /*07a2*/ 	.byte	0x26
	.zero		1


	//   ....[54]....
        /*07a4*/ 	.word	0x000161f0
        /*07a8*/ 	.word	0x000000ff
        /*07ac*/ 	.word	0x00038800
        /*07b0*/ 	.short	0x0101
        /*07b2*/ 	.byte	0x26
	.zero		1


	//   ....[55]....
        /*07b4*/ 	.word	0x000170c0
        /*07b8*/ 	.word	0x000000ff
        /*07bc*/ 	.word	0x00038810
        /*07c0*/ 	.short	0x0107
        /*07c2*/ 	.byte	0x26
	.zero		1


	//   ....[56]....
        /*07c4*/ 	.word	0x00017120
        /*07c8*/ 	.word	0x000000ff
        /*07cc*/ 	.word	0x00038810
        /*07d0*/ 	.short	0x0101
        /*07d2*/ 	.byte	0x26
	.zero		1


	//   ....[57]....
        /*07d4*/ 	.word	0x00017130
        /*07d8*/ 	.word	0x000000ff
        /*07dc*/ 	.word	0x00038820
        /*07e0*/ 	.short	0x010a
        /*07e2*/ 	.byte	0x26
	.zero		1


	//   ....[58]....
        /*07e4*/ 	.word	0x00017190
        /*07e8*/ 	.word	0x000000ff
        /*07ec*/ 	.word	0x00038860
        /*07f0*/ 	.short	0x010a
        /*07f2*/ 	.byte	0x26
	.zero		1


	//   ....[59]....
        /*07f4*/ 	.word	0x00017d50
        /*07f8*/ 	.word	0x000000ff
        /*07fc*/ 	.word	0x00038848
        /*0800*/ 	.short	0x010a
        /*0802*/ 	.byte	0x26
	.zero		1


	//   ....[60]....
        /*0804*/ 	.word	0x00017f20
        /*0808*/ 	.word	0x000000ff
        /*080c*/ 	.word	0x00038868
        /*0810*/ 	.short	0x010a
        /*0812*/ 	.byte	0x26
	.zero		1


	//   ....[61]....
        /*0814*/ 	.word	0x000188d0
        /*0818*/ 	.word	0x000000ff
        /*081c*/ 	.word	0x00038840
        /*0820*/ 	.short	0x010a
        /*0822*/ 	.byte	0x26
	.zero		1


	//   ....[62]....
        /*0824*/ 	.word	0x00018ab0
        /*0828*/ 	.word	0x000000ff
        /*082c*/ 	.word	0x00038860
        /*0830*/ 	.short	0x010a
        /*0832*/ 	.byte	0x26
	.zero		1


	//   ....[63]....
        /*0834*/ 	.word	0x00019480
        /*0838*/ 	.word	0x000000ff
        /*083c*/ 	.word	0x00038848
        /*0840*/ 	.short	0x010a
        /*0842*/ 	.byte	0x26
	.zero		1


	//   ....[64]....
        /*0844*/ 	.word	0x00019660
        /*0848*/ 	.word	0x000000ff
        /*084c*/ 	.word	0x00038868
        /*0850*/ 	.short	0x010a
        /*0852*/ 	.byte	0x26
	.zero		1


	//   ....[65]....
        /*0854*/ 	.word	0x00019e80
        /*0858*/ 	.word	0x00000002
        /*085c*/ 	.word	0x00038820
        /*0860*/ 	.short	0x010a
        /*0862*/ 	.byte	0x3f
	.zero		1


	//   ....[66]....
        /*0864*/ 	.word	0x0001a020
        /*0868*/ 	.word	0x00000007
        /*086c*/ 	.word	0x00000000
        /*0870*/ 	.short	0x010a
        /*0872*/ 	.byte	0x3f
	.zero		1


	//   ....[67]....
        /*0874*/ 	.word	0x0001a090
        /*0878*/ 	.word	0x00000005
        /*087c*/ 	.word	0x00000000
        /*0880*/ 	.short	0x010a
        /*0882*/ 	.byte	0x3f
	.zero		1


	//   ....[68]....
        /*0884*/ 	.word	0x0001a0f0
        /*0888*/ 	.word	0x00000005
        /*088c*/ 	.word	0x00000000
        /*0890*/ 	.short	0x010a
        /*0892*/ 	.byte	0x3f
	.zero		1


	//   ....[69]....
        /*0894*/ 	.word	0x0001a120
        /*0898*/ 	.word	0x00000003
        /*089c*/ 	.word	0x00000000
        /*08a0*/ 	.short	0x010a
        /*08a2*/ 	.byte	0x3f
	.zero		1


	//   ....[70]....
        /*08a4*/ 	.word	0x0001a180
        /*08a8*/ 	.word	0x000000c7
        /*08ac*/ 	.word	0x00038800
        /*08b0*/ 	.short	0x010a
        /*08b2*/ 	.byte	0x3f
	.zero		1


	//   ....[71]....
        /*08b4*/ 	.word	0x0001a1d0
        /*08b8*/ 	.word	0x000000c7
        /*08bc*/ 	.word	0x00038830
        /*08c0*/ 	.short	0x010a
        /*08c2*/ 	.byte	0x3f
	.zero		1


	//   ....[72]....
        /*08c4*/ 	.word	0x0001a220
        /*08c8*/ 	.word	0x000000c7
        /*08cc*/ 	.word	0x00038810
        /*08d0*/ 	.short	0x010a
        /*08d2*/ 	.byte	0x3f
	.zero		1


	//   ....[73]....
        /*08d4*/ 	.word	0x0001a270
        /*08d8*/ 	.word	0x000000c7
        /*08dc*/ 	.word	0x00038850
        /*08e0*/ 	.short	0x010a
        /*08e2*/ 	.byte	0x3f
	.zero		1


	//   ....[74]....
        /*08e4*/ 	.word	0x0001a2c0
        /*08e8*/ 	.word	0x000000cc
        /*08ec*/ 	.word	0x00038830
        /*08f0*/ 	.short	0x010a
        /*08f2*/ 	.byte	0x3f
	.zero		1


	//   ....[75]....
        /*08f4*/ 	.word	0x0001a310
        /*08f8*/ 	.word	0x000000cc
        /*08fc*/ 	.word	0x00038850
        /*0900*/ 	.short	0x010a
        /*0902*/ 	.byte	0x3f
	.zero		1


	//   ....[76]....
        /*0904*/ 	.word	0x0001a360
        /*0908*/ 	.word	0x000000b8
        /*090c*/ 	.word	0x00038830
        /*0910*/ 	.short	0x010a
        /*0912*/ 	.byte	0x3f
	.zero		1


	//   ....[77]....
        /*0914*/ 	.word	0x0001a3b0
        /*0918*/ 	.word	0x000000b8
        /*091c*/ 	.word	0x00038850
        /*0920*/ 	.short	0x010a
        /*0922*/ 	.byte	0x3f
	.zero		1


	//   ....[78]....
        /*0924*/ 	.word	0x0001a400
        /*0928*/ 	.word	0x000000ca
        /*092c*/ 	.word	0x00038830
        /*0930*/ 	.short	0x010a
        /*0932*/ 	.byte	0x3f
	.zero		1


	//   ....[79]....
        /*0934*/ 	.word	0x0001a450
        /*0938*/ 	.word	0x000000ca
        /*093c*/ 	.word	0x00038850
        /*0940*/ 	.short	0x010a
        /*0942*/ 	.byte	0x3f
	.zero		1


	//   ....[80]....
        /*0944*/ 	.word	0x0001a5b0
        /*0948*/ 	.word	0x00000003
        /*094c*/ 	.word	0x00038840
        /*0950*/ 	.short	0x010a
        /*0952*/ 	.byte	0x3f
	.zero		1


	//   ....[81]....
        /*0954*/ 	.word	0x0001b590
        /*0958*/ 	.word	0x00000003
        /*095c*/ 	.word	0x00038820
        /*0960*/ 	.short	0x010a
        /*0962*/ 	.byte	0x3f
	.zero		1


	//   ....[82]....
        /*0964*/ 	.word	0x0001b5f0
        /*0968*/ 	.word	0x00000003
        /*096c*/ 	.word	0x00038860
        /*0970*/ 	.short	0x010a
        /*0972*/ 	.byte	0x3f
	.zero		1


	//   ....[83]....
        /*0974*/ 	.word	0x0001b650
        /*0978*/ 	.word	0x00000003
        /*097c*/ 	.word	0x00038848
        /*0980*/ 	.short	0x010a
        /*0982*/ 	.byte	0x3f
	.zero		1


	//   ....[84]....
        /*0984*/ 	.word	0x0001b6b0
        /*0988*/ 	.word	0x00000003
        /*098c*/ 	.word	0x00038868
        /*0990*/ 	.short	0x010a
        /*0992*/ 	.byte	0x3f
	.zero		1


	//   ....[85]....
        /*0994*/ 	.word	0x0001b710
        /*0998*/ 	.word	0x00000003
        /*099c*/ 	.word	0x00038840
        /*09a0*/ 	.short	0x010a
        /*09a2*/ 	.byte	0x3f
	.zero		1


	//   ....[86]....
        /*09a4*/ 	.word	0x0001b770
        /*09a8*/ 	.word	0x00000003
        /*09ac*/ 	.word	0x00038860
        /*09b0*/ 	.short	0x010a
        /*09b2*/ 	.byte	0x3f
	.zero		1


	//   ....[87]....
        /*09b4*/ 	.word	0x0001b7d0
        /*09b8*/ 	.word	0x00000003
        /*09bc*/ 	.word	0x00038848
        /*09c0*/ 	.short	0x010a
        /*09c2*/ 	.byte	0x3f
	.zero		1


	//   ....[88]....
        /*09c4*/ 	.word	0x0001b830
        /*09c8*/ 	.word	0x00000003
        /*09cc*/ 	.word	0x00038868
        /*09d0*/ 	.short	0x010a
        /*09d2*/ 	.byte	0x3f
	.zero		1


	//   ....[89]....
        /*09d4*/ 	.word	0x0001b880
        /*09d8*/ 	.word	0x00000002
        /*09dc*/ 	.word	0x00038820
        /*09e0*/ 	.short	0x010a
        /*09e2*/ 	.byte	0x3f
	.zero		1


	//   ....[90]....
        /*09e4*/ 	.word	0x0001ba20
        /*09e8*/ 	.word	0x00000007
        /*09ec*/ 	.word	0x00000000
        /*09f0*/ 	.short	0x010a
        /*09f2*/ 	.byte	0x3f
	.zero		1


	//   ....[91]....
        /*09f4*/ 	.word	0x0001ba70
        /*09f8*/ 	.word	0x00000005
        /*09fc*/ 	.word	0x00000000
        /*0a00*/ 	.short	0x010a
        /*0a02*/ 	.byte	0x3f
	.zero		1


	//   ....[92]....
        /*0a04*/ 	.word	0x0001bac0
        /*0a08*/ 	.word	0x00000005
        /*0a0c*/ 	.word	0x00000000
        /*0a10*/ 	.short	0x010a
        /*0a12*/ 	.byte	0x3f
	.zero		1


	//----- nvinfo : EIATTR_NUM_MBARRIERS
	.align		4
.L_797:
        /*0a14*/ 	.byte	0x03, 0x38
        /*0a16*/ 	.short	0x0017


	//----- nvinfo : EIATTR_EXIT_INSTR_OFFSETS
	.align		4
        /*0a18*/ 	.byte	0x04, 0x1c
        /*0a1a*/ 	.short	(.L_799 - .L_798)


	//   ....[0]....
.L_798:
        /*0a1c*/ 	.word	0x0001a170


	//----- nvinfo : EIATTR_MAX_THREADS
	.align		4
.L_799:
        /*0a20*/ 	.byte	0x04, 0x05
        /*0a22*/ 	.short	(.L_801 - .L_800)
.L_800:
        /*0a24*/ 	.word	0x00000180
        /*0a28*/ 	.word	0x00000001
        /*0a2c*/ 	.word	0x00000001


	//----- nvinfo : EIATTR_CRS_STACK_SIZE
	.align		4
.L_801:
        /*0a30*/ 	.byte	0x04, 0x1e
        /*0a32*/ 	.short	(.L_803 - .L_802)
.L_802:
        /*0a34*/ 	.word	0x00000000


	//----- nvinfo : EIATTR_CBANK_PARAM_SIZE
	.align		4
.L_803:
        /*0a38*/ 	.byte	0x03, 0x19
        /*0a3a*/ 	.short	0x0b70


	//----- nvinfo : EIATTR_PARAM_CBANK
	.align		4
        /*0a3c*/ 	.byte	0x04, 0x0a
        /*0a3e*/ 	.short	(.L_805 - .L_804)
	.align		4
.L_804:
        /*0a40*/ 	.word	index@(.nv.constant0._ZN7cutlass13device_kernelIN5flash11enable_sm90INS1_16FlashAttnFwdSm90INS1_25CollectiveMainloopFwdSm90ILi2EN4cute5tupleIJNS5_1CILi1EEES8_S8_EEENS6_IJNS7_ILi64EEESA_SA_EEELi512ENS_10bfloat16_tEfNS_4arch4Sm90ELb0ELb1ELb0ELb0ELb0ELb0ELb1ELb0ELb0ELb1ELb1ELb0EEENS1_21CollectiveEpilogueFwdINS6_IJSA_NS7_ILi512EEESA_EEES9_SC_SE_Li256ELb0ELb1ELb1ELb0EEENS1_19SingleTileSchedulerILb0ELb1ELb1ELi64EEEEEEEEEvNT_6ParamsE)
        /*0a44*/ 	.short	0x0210
        /*0a46*/ 	.short	0x0b70


	//----- nvinfo : EIATTR_SW_WAR
	.align		4
.L_805:
        /*0a48*/ 	.byte	0x04, 0x36
        /*0a4a*/ 	.short	(.L_807 - .L_806)
.L_806:
        /*0a4c*/ 	.word	0x00000008
.L_807:


//--------------------- .nv.info._ZN7cutlass13device_kernelIN5flash11enable_sm90INS1_16FlashAttnFwdSm90INS1_25CollectiveMainloopFwdSm90ILi2EN4cute5tupleIJNS5_1CILi1EEES8_S8_EEENS6_IJNS7_ILi64EEESA_SA_EEELi512ENS_10bfloat16_tEfNS_4arch4Sm90ELb0ELb1ELb0ELb1ELb0ELb0ELb0ELb0ELb0ELb1ELb1ELb0EEENS1_21CollectiveEpilogueFwdINS6_IJSA_NS7_ILi512EEESA_EEES9_SC_SE_Li256ELb1ELb1ELb1ELb0EEENS1_36VarlenDynamicPersistentTileSchedulerILi64ELi64ELi256ELi128ELb1ELb1ELb1ELb1ELb0ELb1EEEEEEEEEvNT_6ParamsE --------------------------
	.section	.nv.info._ZN7cutlass13device_kernelIN5flash11enable_sm90INS1_16FlashAttnFwdSm90INS1_25CollectiveMainloopFwdSm90ILi2EN4cute5tupleIJNS5_1CILi1EEES8_S8_EEENS6_IJNS7_ILi64EEESA_SA_EEELi512ENS_10bfloat16_tEfNS_4arch4Sm90ELb0ELb1ELb0ELb1ELb0ELb0ELb0ELb0ELb0ELb1ELb1ELb0EEENS1_21CollectiveEpilogueFwdINS6_IJSA_NS7_ILi512EEESA_EEES9_SC_SE_Li256ELb1ELb1ELb1ELb0EEENS1_36VarlenDynamicPersistentTileSchedulerILi64ELi64ELi256ELi128ELb1ELb1ELb1ELb1ELb0ELb1EEEEEEEEEvNT_6ParamsE,"",@"SHT_CUDA_INFO"
	.sectionflags	@""
	.align	4


	//----- nvinfo : EIATTR_CUDA_API_VERSION
	.align		4
        /*0000*/ 	.byte	0x04, 0x37
        /*0002*/ 	.short	(.L_809 - .L_808)
.L_808:
        /*0004*/ 	.word	0x00000082


	//----- nvinfo : EIATTR_KPARAM_INFO
	.align		4
.L_809:
        /*0008*/ 	.byte	0x04, 0x17
        /*000a*/ 	.short	(.L_811 - .L_810)
.L_810:
        /*000c*/ 	.word	0x00000000
        /*0010*/ 	.short	0x0000
        /*0012*/ 	.short	0x0070
        /*0014*/ 	.byte	0x00, 0xf0, 0x01, 0x2a


	//----- nvinfo : EIATTR_SPARSE_MMA_MASK
	.align		4
.L_811:
        /*0018*/ 	.byte	0x03, 0x50
        /*001a*/ 	.short	0x0000


	//----- nvinfo : EIATTR_MAXREG_COUNT
	.align		4
        /*001c*/ 	.byte	0x03, 0x1b
        /*001e*/ 	.short	0x00a8


	//----- nvinfo : EIATTR_NUM_BARRIERS
	.align		4
        /*0020*/ 	.byte	0x02, 0x4c
        /*0022*/ 	.byte	0x10
	.zero		1


	//----- nvinfo : EIATTR_EXTERNS
	.align		4
        /*0024*/ 	.byte	0x04, 0x0f
        /*0026*/ 	.short	(.L_813 - .L_812)


	//   ....[0]....
	.align		4
.L_812:
        /*0028*/ 	.word	index@(__assertfail)


	//----- nvinfo : EIATTR_ANNOTATIONS
	.align		4
.L_813:
        /*002c*/ 	.byte	0x04, 0x55
        /*002e*/ 	.short	(.L_815 - .L_814)


	//   ....[0]....
.L_814:
        /* <DEDUP_REMOVED lines=70> */


	//----- nvinfo : EIATTR_MERCURY_ISA_VERSION
	.align		4
.L_815:
        /*0480*/ 	.byte	0x03, 0x5f
        /*0482*/ 	.short	0x0101


	//----- nvinfo : EIATTR_UNUSED_LOAD_BYTE_OFFSET
	.align		4
        /*0484*/ 	.byte	0x04, 0x44
        /*0486*/ 	.short	(.L_817 - .L_816)


	//   ....[0]....
.L_816:
        /*0488*/ 	.word	0x00000a10
        /*048c*/ 	.word	0x0000fff0


	//   ....[1]....
        /*0490*/ 	.word	0x0000daf0
        /*0494*/ 	.word	0x0000fff0


	//----- nvinfo : EIATTR_INT_WARP_WIDE_INSTR_OFFSETS
	.align		4
.L_817:
        /*0498*/ 	.byte	0x04, 0x31
        /*049a*/ 	.short	(.L_819 - .L_818)


	//   ....[0]....
.L_818:
        /*049c*/ 	.word	0x00000130


	//   ....[1]....
        /*04a0*/ 	.word	0x00000170


	//   ....[2]....
        /*04a4*/ 	.word	0x000001e0


	//   ....[3]....
        /*04a8*/ 	.word	0x00014290


	//   ....[4]....
        /*04ac*/ 	.word	0x00014320


	//   ....[5]....
        /*04b0*/ 	.word	0x00018c60


	//   ....[6]....
        /*04b4*/ 	.word	0x00018cf0


	//----- nvinfo : EIATTR_COOP_GROUP_MASK_REGIDS
	.align		4
.L_819:
        /*04b8*/ 	.byte	0x04, 0x29
        /*04ba*/ 	.short	(.L_821 - .L_820)


	//   ....[0]....
.L_820:
        /*04bc*/ 	.word	0xffffffff


	//   ....[1]....
        /*04c0*/ 	.word	0xffffffff


	//   ....[2]....
        /*04c4*/ 	.word	0xffffffff


	//   ....[3]....
        /*04c8*/ 	.word	0xffffffff


	//   ....[4]....
        /*04cc*/ 	.word	0xffffffff


	//   ....[5]....
        /*04d0*/ 	.word	0xffffffff


	//   ....[6]....
        /*04d4*/ 	.word	0xffffffff


	//   ....[7]....
        /*04d8*/ 	.word	0xffffffff


	//   ....[8]....
        /*04dc*/ 	.word	0xffffffff


	//   ....[9]....
        /*04e0*/ 	.word	0xffffffff


	//   ....[10]....
        /*04e4*/ 	.word	0xffffffff


	//   ....[11]....
        /*04e8*/ 	.word	0xffffffff


	//   ....[12]....
        /*04ec*/ 	.word	0xffffffff


	//   ....[13]....
        /*04f0*/ 	.word	0xffffffff


	//   ....[14]....
        /*04f4*/ 	.word	0xffffffff


	//   ....[15]....
        /*04f8*/ 	.word	0xffffffff


	//   ....[16]....
        /*04fc*/ 	.word	0xffffffff


	//   ....[17]....
        /*0500*/ 	.word	0xffffffff


	//   ....[18]....
        /*0504*/ 	.word	0xffffffff


	//   ....[19]....
        /*0508*/ 	.word	0xffffffff


	//   ....[20]....
        /*050c*/ 	.word	0xffffffff


	//   ....[21]....
        /*0510*/ 	.word	0xffffffff


	//   ....[22]....
        /*0514*/ 	.word	0xffffffff


	//   ....[23]....
        /*0518*/ 	.word	0xffffffff


	//   ....[24]....
        /*051c*/ 	.word	0xffffffff


	//   ....[25]....
        /*0520*/ 	.word	0xffffffff


	//   ....[26]....
        /*0524*/ 	.word	0xffffffff


	//   ....[27]....
        /*0528*/ 	.word	0xffffffff


	//   ....[28]....
        /*052c*/ 	.word	0xffffffff


	//   ....[29]....
        /*0530*/ 	.word	0xffffffff


	//   ....[30]....
        /*0534*/ 	.word	0xffffffff


	//   ....[31]....
        /*0538*/ 	.word	0xffffffff


	//   ....[32]....
        /*053c*/ 	.word	0xffffffff


	//   ....[33]....
        /*0540*/ 	.word	0xffffffff


	//   ....[34]....
        /*0544*/ 	.word	0xffffffff


	//   ....[35]....
        /*0548*/ 	.word	0xffffffff


	//   ....[36]....
        /*054c*/ 	.word	0xffffffff


	//   ....[37]....
        /*0550*/ 	.word	0xffffffff


	//   ....[38]....
        /*0554*/ 	.word	0xffffffff


	//   ....[39]....
        /*0558*/ 	.word	0xffffffff


	//   ....[40]....
        /*055c*/ 	.word	0xffffffff


	//   ....[41]....
        /*0560*/ 	.word	0xffffffff


	//   ....[42]....
        /*0564*/ 	.word	0xffffffff


	//   ....[43]....
        /*0568*/ 	.word	0xffffffff


	//   ....[44]....
        /*056c*/ 	.word	0xffffffff


	//   ....[45]....
        /*0570*/ 	.word	0xffffffff


	//   ....[46]....
        /*0574*/ 	.word	0xffffffff


	//   ....[47]....
        /*0578*/ 	.word	0xffffffff


	//   ....[48]....
        /*057c*/ 	.word	0xffffffff


	//   ....[49]....
        /*0580*/ 	.word	0xffffffff


	//   ....[50]....
        /*0584*/ 	.word	0xffffffff


	//   ....[51]....
        /*0588*/ 	.word	0xffffffff


	//   ....[52]....
        /*058c*/ 	.word	0xffffffff


	//   ....[53]....
        /*0590*/ 	.word	0xffffffff


	//   ....[54]....
        /*0594*/ 	.word	0xffffffff


	//   ....[55]....
        /*0598*/ 	.word	0xffffffff


	//   ....[56]....
        /*059c*/ 	.word	0xffffffff


	//   ....[57]....
        /*05a0*/ 	.word	0xffffffff


	//   ....[58]....
        /*05a4*/ 	.word	0xffffffff


	//   ....[59]....
        /*05a8*/ 	.word	0xffffffff


	//   ....[60]....
        /*05ac*/ 	.word	0xffffffff


	//   ....[61]....
        /*05b0*/ 	.word	0xffffffff


	//   ....[62]....
        /*05b4*/ 	.word	0xffffffff


	//   ....[63]....
        /*05b8*/ 	.word	0xffffffff


	//   ....[64]....
        /*05bc*/ 	.word	0xffffffff


	//   ....[65]....
        /*05c0*/ 	.word	0xffffffff


	//   ....[66]....
        /*05c4*/ 	.word	0xffffffff


	//   ....[67]....
        /*05c8*/ 	.word	0xffffffff


	//   ....[68]....
        /*05cc*/ 	.word	0xffffffff


	//   ....[69]....
        /*05d0*/ 	.word	0xffffffff


	//   ....[70]....
        /*05d4*/ 	.word	0xffffffff


	//   ....[71]....
        /*05d8*/ 	.word	0xffffffff


	//   ....[72]....
        /*05dc*/ 	.word	0xffffffff


	//   ....[73]....
        /*05e0*/ 	.word	0xffffffff


	//   ....[74]....
        /*05e4*/ 	.word	0xffffffff


	//   ....[75]....
        /*05e8*/ 	.word	0xffffffff


	//   ....[76]....
        /*05ec*/ 	.word	0xffffffff


	//   ....[77]....
        /*05f0*/ 	.word	0xffffffff


	//   ....[78]....
        /*05f4*/ 	.word	0xffffffff


	//   ....[79]....
        /*05f8*/ 	.word	0xffffffff


	//   ....[80]....
        /*05fc*/ 	.word	0xffffffff


	//   ....[81]....
        /*0600*/ 	.word	0xffffffff


	//   ....[82]....
        /*0604*/ 	.word	0xffffffff


	//   ....[83]....
        /*0608*/ 	.word	0xffffffff


	//   ....[84]....
        /*060c*/ 	.word	0xffffffff


	//   ....[85]....
        /*0610*/ 	.word	0xffffffff


	//   ....[86]....
        /*0614*/ 	.word	0xffffffff


	//   ....[87]....
        /*0618*/ 	.word	0xffffffff


	//   ....[88]....
        /*061c*/ 	.word	0xffffffff


	//   ....[89]....
        /*0620*/ 	.word	0xffffffff


	//   ....[90]....
        /*0624*/ 	.word	0xffffffff


	//   ....[91]....
        /*0628*/ 	.word	0xffffffff


	//   ....[92]....
        /*062c*/ 	.word	0xffffffff


	//   ....[93]....
        /*0630*/ 	.word	0xffffffff


	//   ....[94]....
        /*0634*/ 	.word	0xffffffff


	//   ....[95]....
        /*0638*/ 	.word	0xffffffff


	//   ....[96]....
        /*063c*/ 	.word	0xffffffff


	//   ....[97]....
        /*0640*/ 	.word	0xffffffff


	//   ....[98]....
        /*0644*/ 	.word	0xffffffff


	//   ....[99]....
        /*0648*/ 	.word	0xffffffff


	//   ....[100]....
        /*064c*/ 	.word	0xffffffff


	//   ....[101]....
        /*0650*/ 	.word	0x0500000f


	//   ....[102]....
        /*0654*/ 	.word	0x0500000f


	//   ....[103]....
        /*0658*/ 	.word	0x0500000f


	//   ....[104]....
        /*065c*/ 	.word	0x0500000f


	//   ....[105]....
        /*0660*/ 	.word	0x0500000f


	//   ....[106]....
        /*0664*/ 	.word	0x0500000f


	//   ....[107]....
        /*0668*/ 	.word	0x0500000f


	//   ....[108]....
        /*066c*/ 	.word	0x0500000f


	//   ....[109]....
        /*0670*/ 	.word	0x0500000f


	//   ....[110]....
        /*0674*/ 	.word	0x0500000f


	//   ....[111]....
        /*0678*/ 	.word	0x0500000f


	//   ....[112]....
        /*067c*/ 	.word	0x0500000f


	//   ....[113]....
        /*0680*/ 	.word	0x0500000f


	//   ....[114]....
        /*0684*/ 	.word	0x0500000f


	//   ....[115]....
        /*0688*/ 	.word	0x0500000f


	//   ....[116]....
        /*068c*/ 	.word	0x0500000f


	//   ....[117]....
        /*0690*/ 	.word	0x0500000f


	//   ....[118]....
        /*0694*/ 	.word	0x0500000f


	//   ....[119]....
        /*0698*/ 	.word	0x0500000f


	//   ....[120]....
        /*069c*/ 	.word	0x0500000f


	//   ....[121]....
        /*06a0*/ 	.word	0x0500000f


	//   ....[122]....
        /*06a4*/ 	.word	0x0500000f


	//   ....[123]....
        /*06a8*/ 	.word	0x0500000f


	//   ....[124]....
        /*06ac*/ 	.word	0x0500000f


	//   ....[125]....
        /*06b0*/ 	.word	0x0500000f


	//   ....[126]....
        /*06b4*/ 	.word	0x0500000f


	//   ....[127]....
        /*06b8*/ 	.word	0x0500000f


	//   ....[128]....
        /*06bc*/ 	.word	0x0500000f


	//----- nvinfo : EIATTR_COOP_GROUP_INSTR_OFFSETS
	.align		4
.L_821:
        /*06c0*/ 	.byte	0x04, 0x28
        /*06c2*/ 	.short	(.L_823 - .L_822)


	//   ....[0]....
.L_822:
        /*06c4*/ 	.word	0x00000060


	//   ....[1]....
        /*06c8*/ 	.word	0x00000140


	//   ....[2]....
        /*06cc*/ 	.word	0x00000190


	//   ....[3]....
        /*06d0*/ 	.word	0x00000380


	//   ....[4]....
        /*06d4*/ 	.word	0x000004e0


	//   ....[5]....
        /*06d8*/ 	.word	0x00000600


	//   ....[6]....
        /*06dc*/ 	.word	0x00000760


	//   ....[7]....
        /*06e0*/ 	.word	0x00002440


	//   ....[8]....
        /*06e4*/ 	.word	0x00004860


	//   ....[9]....
        /*06e8*/ 	.word	0x00004ed0


	//   ....[10]....
        /*06ec*/ 	.word	0x00005650


	//   ....[11]....
        /*06f0*/ 	.word	0x00005b00


	//   ....[12]....
        /*06f4*/ 	.word	0x00005c20


	//   ....[13]....
        /*06f8*/ 	.word	0x00005f80


	//   ....[14]....
        /*06fc*/ 	.word	0x00006050


	//   ....[15]....
        /*0700*/ 	.word	0x00006930


	//   ....[16]....
        /*0704*/ 	.word	0x00006df0


	//   ....[17]....
        /*0708*/ 	.word	0x000070a0


	//   ....[18]....
        /*070c*/ 	.word	0x000077f0


	//   ....[19]....
        /*0710*/ 	.word	0x00007940


	//   ....[20]....
        /*0714*/ 	.word	0x00007e90


	//   ....[21]....
        /*0718*/ 	.word	0x00007ef0


	//   ....[22]....
        /*071c*/ 	.word	0x00009050


	//   ....[23]....
        /*0720*/ 	.word	0x00009730


	//   ....[24]....
        /*0724*/ 	.word	0x00009750


	//   ....[25]....
        /*0728*/ 	.word	0x00009bb0


	//   ....[26]....
        /*072c*/ 	.word	0x00009d80


	//   ....[27]....
        /*0730*/ 	.word	0x0000abd0


	//   ....[28]....
        /*0734*/ 	.word	0x0000af60


	//   ....[29]....
        /*0738*/ 	.word	0x0000b1f0


	//   ....[30]....
        /*073c*/ 	.word	0x0000b8d0


	//   ....[31]....
        /*0740*/ 	.word	0x0000b9a0


	//   ....[32]....
        /*0744*/ 	.word	0x0000bf20


	//   ....[33]....
        /*0748*/ 	.word	0x0000c0f0


	//   ....[34]....
        /*074c*/ 	.word	0x0000cfb0


	//   ....[35]....
        /*0750*/ 	.word	0x0000cff0


	//   ....[36]....
        /*0754*/ 	.word	0x0000d080


	//   ....[37]....
        /*0758*/ 	.word	0x0000d100


	//   ....[38]....
        /*075c*/ 	.word	0x0000d110


	//   ....[39]....
        /*0760*/ 	.word	0x0000e8f0


	//   ....[40]....
        /*0764*/ 	.word	0x0000ecd0


	//   ....[41]....
        /*0768*/ 	.word	0x0000ecf0


	//   ....[42]....
        /*076c*/ 	.word	0x0000ed00


	//   ....[43]....
        /*0770*/ 	.word	0x0000ed10


	//   ....[44]....
        /*0774*/ 	.word	0x0000f940


	//   ....[45]....
        /*0778*/ 	.word	0x0000f970


	//   ....[46]....
        /*077c*/ 	.word	0x0000fc20


	//   ....[47]....
        /*0780*/ 	.word	0x0000fc40


	//   ....[48]....
        /*0784*/ 	.word	0x00010360


	//   ....[49]....
        /*0788*/ 	.word	0x00010370


	//   ....[50]....
        /*078c*/ 	.word	0x00010bc0


	//   ....[51]....
        /*0790*/ 	.word	0x00010be0


	//   ....[52]....
        /*0794*/ 	.word	0x00011f60


	//   ....[53]....
        /*0798*/ 	.word	0x00011fa0


	//   ....[54]....
        /*079c*/ 	.word	0x000121e0


	//   ....[55]....
        /*07a0*/ 	.word	0x00012200


	//   ....[56]....
        /*07a4*/ 	.word	0x000124c0


	//   ....[57]....
        /*07a8*/ 	.word	0x000126d0


	//   ....[58]....
        /*07ac*/ 	.word	0x00012700


	//   ....[59]....
        /*07b0*/ 	.word	0x00012730


	//   ....[60]....
        /*07b4*/ 	.word	0x00012760


	//   ....[61]....
        /*07b8*/ 	.word	0x00012790


	//   ....[62]....
        /*07bc*/ 	.word	0x000127c0


	//   ....[63]....
        /*07c0*/ 	.word	0x00012960


	//   ....[64]....
        /*07c4*/ 	.word	0x00012990


	//   ....[65]....
        /*07c8*/ 	.word	0x000129c0


	//   ....[66]....
        /*07cc*/ 	.word	0x000129f0


	//   ....[67]....
        /*07d0*/ 	.word	0x00012a20


	//   ....[68]....
        /*07d4*/ 	.word	0x00012a50


	//   ....[69]....
        /*07d8*/ 	.word	0x00012af0


	//   ....[70]....
        /*07dc*/ 	.word	0x00012b20


	//   ....[71]....
        /*07e0*/ 	.word	0x00012b30


	//   ....[72]....
        /*07e4*/ 	.word	0x00012b60


	//   ....[73]....
        /*07e8*/ 	.word	0x00014860


	//   ....[74]....
        /*07ec*/ 	.word	0x00015300


	//   ....[75]....
        /*07f0*/ 	.word	0x00015320


	//   ....[76]....
        /*07f4*/ 	.word	0x000153d0


	//   ....[77]....
        /*07f8*/ 	.word	0x000153e0


	//   ....[78]....
        /*07fc*/ 	.word	0x00015460


	//   ....[79]....
        /*0800*/ 	.word	0x00015470


	//   ....[80]....
        /*0804*/ 	.word	0x00015480


	//   ....[81]....
        /*0808*/ 	.word	0x00015490


	//   ....[82]....
        /*080c*/ 	.word	0x00018f80


	//   ....[83]....
        /*0810*/ 	.word	0x00018fb0


	//   ....[84]....
        /*0814*/ 	.word	0x00019010


	//   ....[85]....
        /*0818*/ 	.word	0x00019040


	//   ....[86]....
        /*081c*/ 	.word	0x00019070


	//   ....[87]....
        /*0820*/ 	.word	0x000190a0


	//   ....[88]....
        /*0824*/ 	.word	0x000190d0


	//   ....[89]....
        /*0828*/ 	.word	0x00019100


	//   ....[90]....
        /*082c*/ 	.word	0x000192c0


	//   ....[91]....
        /*0830*/ 	.word	0x000192f0


	//   ....[92]....
        /*0834*/ 	.word	0x00019320


	//   ....[93]....
        /*0838*/ 	.word	0x00019350


	//   ....[94]....
        /*083c*/ 	.word	0x00019380


	//   ....[95]....
        /*0840*/ 	.word	0x000193b0


	//   ....[96]....
        /*0844*/ 	.word	0x00019480


	//   ....[97]....
        /*0848*/ 	.word	0x000194a0


	//   ....[98]....
        /*084c*/ 	.word	0x000194b0


	//   ....[99]....
        /*0850*/ 	.word	0x00019530


	//   ....[100]....
        /*0854*/ 	.word	0x0001a060


	//   ....[101]....
        /*0858*/ 	.word	0x0001a770


	//   ....[102]....
        /*085c*/ 	.word	0x0001a930


	//   ....[103]....
        /*0860*/ 	.word	0x0001a980


	//   ....[104]....
        /*0864*/ 	.word	0x0001a9e0


	//   ....[105]....
        /*0868*/ 	.word	0x0001aad0


	//   ....[106]....
        /*086c*/ 	.word	0x0001ab30


	//   ....[107]....
        /*0870*/ 	.word	0x0001ac20


	//   ....[108]....
        /*0874*/ 	.word	0x0001ac80


	//   ....[109]....
        /*0878*/ 	.word	0x0001ad50


	//   ....[110]....
        /*087c*/ 	.word	0x0001b080


	//   ....[111]....
        /*0880*/ 	.word	0x0001b120


	//   ....[112]....
        /*0884*/ 	.word	0x0001b2c0


	//   ....[113]....
        /*0888*/ 	.word	0x0001b330


	//   ....[114]....
        /*088c*/ 	.word	0x0001b3a0


	//   ....[115]....
        /*0890*/ 	.word	0x0001b410


	//   ....[116]....
        /*0894*/ 	.word	0x0001b480


	//   ....[117]....
        /*0898*/ 	.word	0x0001b500


	//   ....[118]....
        /*089c*/ 	.word	0x0001b590


	//   ....[119]....
        /*08a0*/ 	.word	0x0001b630


	//   ....[120]....
        /*08a4*/ 	.word	0x0001b6a0


	//   ....[121]....
        /*08a8*/ 	.word	0x0001b710


	//   ....[122]....
        /*08ac*/ 	.word	0x0001b780


	//   ....[123]....
        /*08b0*/ 	.word	0x0001b800


	//   ....[124]....
        /*08b4*/ 	.word	0x0001b870


	//   ....[125]....
        /*08b8*/ 	.word	0x0001b920


	//   ....[126]....
        /*08bc*/ 	.word	0x0001b970


	//   ....[127]....
        /*08c0*/ 	.word	0x0001ba20


	//   ....[128]....
        /*08c4*/ 	.word	0x0001bb50


	//----- nvinfo : EIATTR_REG_RECONFIG
	.align		4
.L_823:
        /*08c8*/ 	.byte	0x01, 0x54
	.zero		2


	//----- nvinfo : EIATTR_SYSCALL_OFFSETS
	.align		4
        /*08cc*/ 	.byte	0x04, 0x46
        /*08ce*/ 	.short	(.L_825 - .L_824)


	//   ....[0]....
.L_824:
        /*08d0*/ 	.word	0x00004a30


	//   ....[1]....
        /*08d4*/ 	.word	0x00014490


	//   ....[2]....
        /*08d8*/ 	.word	0x000145e0


	//   ....[3]....
        /*08dc*/ 	.word	0x000146d0


	//   ....[4]....
        /*08e0*/ 	.word	0x00014ee0


	//----- nvinfo : EIATTR_MBARRIER_INSTR_OFFSETS
	.align		4
.L_825:
        /*08e4*/ 	.byte	0x04, 0x39
        /*08e6*/ 	.short	(.L_827 - .L_826)


	//   ....[0]....
.L_826:
        /*08e8*/ 	.word	0x00000270
        /*08ec*/ 	.word	0x000000ff
        /*08f0*/ 	.word	0x00028c00
        /*08f4*/ 	.short	0x0100
        /*08f6*/ 	.byte	0x08
	.zero		1


	//   ....[1]....
        /*08f8*/ 	.word	0x00000280
        /*08fc*/ 	.word	0x000000ff
        /*0900*/ 	.word	0x00028c20
        /*0904*/ 	.short	0x0100
        /*0906*/ 	.byte	0x08
	.zero		1


	//   ....[2]....
        /*0908*/ 	.word	0x00000330
        /*090c*/ 	.word	0x000000ff
        /*0910*/ 	.word	0x00028c30
        /*0914*/ 	.short	0x0100
        /*0916*/ 	.byte	0x06
	.zero		1


	//   ....[3]....
        /*0918*/ 	.word	0x00000340
        /*091c*/ 	.word	0x000000ff
        /*0920*/ 	.word	0x00028c40
        /*0924*/ 	.short	0x0100
        /*0926*/ 	.byte	0x06
	.zero		1


	//   ....[4]....
        /*0928*/ 	.word	0x00000350
        /*092c*/ 	.word	0x000000ff
        /*0930*/ 	.word	0x00028c38
        /*0934*/ 	.short	0x0100
        /*0936*/ 	.byte	0x06
	.zero		1


	//   ....[5]....
        /*0938*/ 	.word	0x00000360
        /*093c*/ 	.word	0x000000ff
        /*0940*/ 	.word	0x00028c48
        /*0944*/ 	.short	0x0100
        /*0946*/ 	.byte	0x06
	.zero		1


	//   ....[6]....
        /*0948*/ 	.word	0x00000490
        /*094c*/ 	.word	0x000000ff
        /*0950*/ 	.word	0x00028c50
        /*0954*/ 	.short	0x0100
        /*0956*/ 	.byte	0x08
	.zero		1


	//   ....[7]....
        /*0958*/ 	.word	0x000004a0
        /*095c*/ 	.word	0x000000ff
        /*0960*/ 	.word	0x00028c60
        /*0964*/ 	.short	0x0100
        /*0966*/ 	.byte	0x08
	.zero		1


	//   ....[8]....
        /*0968*/ 	.word	0x000004b0
        /*096c*/ 	.word	0x000000ff
        /*0970*/ 	.word	0x00028c58
        /*0974*/ 	.short	0x0100
        /*0976*/ 	.byte	0x08
	.zero		1


	//   ....[9]....
        /*0978*/ 	.word	0x000004c0
        /*097c*/ 	.word	0x000000ff
        /*0980*/ 	.word	0x00028c68
        /*0984*/ 	.short	0x0100
        /*0986*/ 	.byte	0x08
	.zero		1


	//   ....[10]....
        /*0988*/ 	.word	0x000005b0
        /*098c*/ 	.word	0x000000ff
        /*0990*/ 	.word	0x00028c70
        /*0994*/ 	.short	0x0100
        /*0996*/ 	.byte	0x06
	.zero		1


	//   ....[11]....
        /*0998*/ 	.word	0x000005c0
        /*099c*/ 	.word	0x000000ff
        /*09a0*/ 	.word	0x00028c80
        /*09a4*/ 	.short	0x0100
        /*09a6*/ 	.byte	0x06
	.zero		1


	//   ....[12]....
        /*09a8*/ 	.word	0x000005d0
        /*09ac*/ 	.word	0x000000ff
        /*09b0*/ 	.word	0x00028c78
        /*09b4*/ 	.short	0x0100
        /*09b6*/ 	.byte	0x06
	.zero		1


	//   ....[13]....
        /*09b8*/ 	.word	0x000005e0
        /*09bc*/ 	.word	0x000000ff
        /*09c0*/ 	.word	0x00028c88
        /*09c4*/ 	.short	0x0100
        /*09c6*/ 	.byte	0x06
	.zero		1


	//   ....[14]....
        /*09c8*/ 	.word	0x00000710
        /*09cc*/ 	.word	0x000000ff
        /*09d0*/ 	.word	0x00028c90
        /*09d4*/ 	.short	0x0100
        /*09d6*/ 	.byte	0x08
	.zero		1


	//   ....[15]....
        /*09d8*/ 	.word	0x00000720
        /*09dc*/ 	.word	0x000000ff
        /*09e0*/ 	.word	0x00028ca0
        /*09e4*/ 	.short	0x0100
        /*09e6*/ 	.byte	0x08
	.zero		1


	//   ....[16]....
        /*09e8*/ 	.word	0x00000730
        /*09ec*/ 	.word	0x000000ff
        /*09f0*/ 	.word	0x00028c98
        /*09f4*/ 	.short	0x0100
        /*09f6*/ 	.byte	0x08
	.zero		1


	//   ....[17]....
        /*09f8*/ 	.word	0x00000740
        /*09fc*/ 	.word	0x000000ff
        /*0a00*/ 	.word	0x00028ca8
        /*0a04*/ 	.short	0x0100
        /*0a06*/ 	.byte	0x08
	.zero		1


	//   ....[18]....
        /*0a08*/ 	.word	0x00000870
        /*0a0c*/ 	.word	0x000000ff
        /*0a10*/ 	.word	0x00028cb0
        /*0a14*/ 	.short	0x0100
        /*0a16*/ 	.byte	0x08
	.zero		1


	//   ....[19]....
        /*0a18*/ 	.word	0x00000880
        /*0a1c*/ 	.word	0x000000ff
        /*0a20*/ 	.word	0x00028cc0
        /*0a24*/ 	.short	0x0100
        /*0a26*/ 	.byte	0x08
	.zero		1


	//   ....[20]....
        /*0a28*/ 	.word	0x00000890
        /*0a2c*/ 	.word	0x000000ff
        /*0a30*/ 	.word	0x00028cb8
        /*0a34*/ 	.short	0x0100
        /*0a36*/ 	.byte	0x08
	.zero		1


	//   ....[21]....
        /*0a38*/ 	.word	0x000008a0
        /*0a3c*/ 	.word	0x000000ff
        /*0a40*/ 	.word	0x00028cc8
        /*0a44*/ 	.short	0x0100
        /*0a46*/ 	.byte	0x08
	.zero		1


	//   ....[22]....
        /*0a48*/ 	.word	0x00002580
        /*0a4c*/ 	.word	0x000000ff
        /*0a50*/ 	.word	0x00028c50
        /*0a54*/ 	.short	0x010a
        /*0a56*/ 	.byte	0x17
	.zero		1


	//   ....[23]....
        /*0a58*/ 	.word	0x00002850
        /*0a5c*/ 	.word	0x00000000
        /*0a60*/ 	.word	0x00000000
        /*0a64*/ 	.short	0x0101
        /*0a66*/ 	.byte	0x3f
	.zero		1


	//   ....[24]....
        /*0a68*/ 	.word	0x000031b0
        /*0a6c*/ 	.word	0x000000ff
        /*0a70*/ 	.word	0x00028c50
        /*0a74*/ 	.short	0x010a
        /*0a76*/ 	.byte	0x17
	.zero		1


	//   ....[25]....
        /*0a78*/ 	.word	0x000031f0
        /*0a7c*/ 	.word	0x000000ff
        /*0a80*/ 	.word	0x00028c50
        /*0a84*/ 	.short	0x010a
        /*0a86*/ 	.byte	0x17
	.zero		1


	//   ....[26]....
        /*0a88*/ 	.word	0x000033d0
        /*0a8c*/ 	.word	0x00000000
        /*0a90*/ 	.word	0x00000000
        /*0a94*/ 	.short	0x0101
        /*0a96*/ 	.byte	0x3f
	.zero		1


	//   ....[27]....
        /*0a98*/ 	.word	0x00004ae0
        /*0a9c*/ 	.word	0x000000ff
        /*0aa0*/ 	.word	0x00028c00
        /*0aa4*/ 	.short	0x010a
        /*0aa6*/ 	.byte	0x2e
	.zero		1


	//   ....[28]....
        /*0aa8*/ 	.word	0x00004b60
        /*0aac*/ 	.word	0x00000007
        /*0ab0*/ 	.word	0x00028c30
        /*0ab4*/ 	.short	0x010a
        /*0ab6*/ 	.byte	0x3f
	.zero		1


	//   ....[29]....
        /*0ab8*/ 	.word	0x00004ba0
        /*0abc*/ 	.word	0x00000007
        /*0ac0*/ 	.word	0x00028c30
        /*0ac4*/ 	.short	0x010a
        /*0ac6*/ 	.byte	0x3f
	.zero		1


	//   ....[30]....
        /*0ac8*/ 	.word	0x00004fc0
        /*0acc*/ 	.word	0x00000003
        /*0ad0*/ 	.word	0x00000000
        /*0ad4*/ 	.short	0x0101
        /*0ad6*/ 	.byte	0x3f
	.zero		1


	//   ....[31]....
        /*0ad8*/ 	.word	0x00006630
        /*0adc*/ 	.word	0x00000007
        /*0ae0*/ 	.word	0x00028c50
        /*0ae4*/ 	.short	0x010a
        /*0ae6*/ 	.byte	0x3f
	.zero		1


	//   ....[32]....
        /*0ae8*/ 	.word	0x00006670
        /*0aec*/ 	.word	0x00000007
        /*0af0*/ 	.word	0x00028c50
        /*0af4*/ 	.short	0x010a
        /*0af6*/ 	.byte	0x3f
	.zero		1


	//   ....[33]....
        /*0af8*/ 	.word	0x00006950
        /*0afc*/ 	.word	0x00000007
        /*0b00*/ 	.word	0x00000000
        /*0b04*/ 	.short	0x0101
        /*0b06*/ 	.byte	0x3f
	.zero		1


	//   ....[34]....
        /*0b08*/ 	.word	0x00006be0
        /*0b0c*/ 	.word	0x000000ff
        /*0b10*/ 	.word	0x00028c30
        /*0b14*/ 	.short	0x010a
        /*0b16*/ 	.byte	0x1b
	.zero		1


	//   ....[35]....
        /*0b18*/ 	.word	0x00006c20
        /*0b1c*/ 	.word	0x000000ff
        /*0b20*/ 	.word	0x00028c30
        /*0b24*/ 	.short	0x010a
        /*0b26*/ 	.byte	0x1b
	.zero		1


	//   ....[36]....
        /*0b28*/ 	.word	0x00006ea0
        /*0b2c*/ 	.word	0x00000008
        /*0b30*/ 	.word	0x00000000
        /*0b34*/ 	.short	0x0101
        /*0b36*/ 	.byte	0x3f
	.zero		1


	//   ....[37]....
        /*0b38*/ 	.word	0x00008d90
        /*0b3c*/ 	.word	0x000000ff
        /*0b40*/ 	.word	0x00028c50
        /*0b44*/ 	.short	0x010a
        /*0b46*/ 	.byte	0x1b
	.zero		1


	//   ....[38]....
        /*0b48*/ 	.word	0x00008dd0
        /*0b4c*/ 	.word	0x000000ff
        /*0b50*/ 	.word	0x00028c50
        /*0b54*/ 	.short	0x010a
        /*0b56*/ 	.byte	0x1b
	.zero		1


	//   ....[39]....
        /*0b58*/ 	.word	0x00009070
        /*0b5c*/ 	.word	0x0000000a
        /*0b60*/ 	.word	0x00000000
        /*0b64*/ 	.short	0x0101
        /*0b66*/ 	.byte	0x3f
	.zero		1


	//   ....[40]....
        /*0b68*/ 	.word	0x00009460
        /*0b6c*/ 	.word	0x000000ff
        /*0b70*/ 	.word	0x00028c30
        /*0b74*/ 	.short	0x010a
        /*0b76*/ 	.byte	0x18
	.zero		1


	//   ....[41]....
        /*0b78*/ 	.word	0x000094a0
        /*0b7c*/ 	.word	0x000000ff
        /*0b80*/ 	.word	0x00028c30
        /*0b84*/ 	.short	0x010a
        /*0b86*/ 	.byte	0x18
	.zero		1


	//   ....[42]....
        /*0b88*/ 	.word	0x0000a190
        /*0b8c*/ 	.word	0x0000000b
        /*0b90*/ 	.word	0x00000000
        /*0b94*/ 	.short	0x0101
        /*0b96*/ 	.byte	0x3f
	.zero		1


	//   ....[43]....
        /*0b98*/ 	.word	0x0000a930
        /*0b9c*/ 	.word	0x000000ff
        /*0ba0*/ 	.word	0x00028c50
        /*0ba4*/ 	.short	0x010a
        /*0ba6*/ 	.byte	0x18
	.zero		1


	//   ....[44]....
        /*0ba8*/ 	.word	0x0000a970
        /*0bac*/ 	.word	0x000000ff
        /*0bb0*/ 	.word	0x00028c50
        /*0bb4*/ 	.short	0x010a
        /*0bb6*/ 	.byte	0x18
	.zero		1


	//   ....[45]....
        /*0bb8*/ 	.word	0x0000abf0
        /*0bbc*/ 	.word	0x0000000a
        /*0bc0*/ 	.word	0x00000000
        /*0bc4*/ 	.short	0x0101
        /*0bc6*/ 	.byte	0x3f
	.zero		1


	//   ....[46]....
        /*0bc8*/ 	.word	0x0000ad60
        /*0bcc*/ 	.word	0x000000ff
        /*0bd0*/ 	.word	0x00028c30
        /*0bd4*/ 	.short	0x010a
        /*0bd6*/ 	.byte	0x1a
	.zero		1


	//   ....[47]....
        /*0bd8*/ 	.word	0x0000ada0
        /*0bdc*/ 	.word	0x000000ff
        /*0be0*/ 	.word	0x00028c30
        /*0be4*/ 	.short	0x010a
        /*0be6*/ 	.byte	0x1a
	.zero		1


	//   ....[48]....
        /*0be8*/ 	.word	0x0000aff0
        /*0bec*/ 	.word	0x00000005
        /*0bf0*/ 	.word	0x00000000
        /*0bf4*/ 	.short	0x0101
        /*0bf6*/ 	.byte	0x3f
	.zero		1


	//   ....[49]....
        /*0bf8*/ 	.word	0x0000ccf0
        /*0bfc*/ 	.word	0x000000ff
        /*0c00*/ 	.word	0x00028c50
        /*0c04*/ 	.short	0x010a
        /*0c06*/ 	.byte	0x1a
	.zero		1


	//   ....[50]....
        /*0c08*/ 	.word	0x0000cd30
        /*0c0c*/ 	.word	0x000000ff
        /*0c10*/ 	.word	0x00028c50
        /*0c14*/ 	.short	0x010a
        /*0c16*/ 	.byte	0x1a
	.zero		1


	//   ....[51]....
        /*0c18*/ 	.word	0x0000cfd0
        /*0c1c*/ 	.word	0x00000009
        /*0c20*/ 	.word	0x00000000
        /*0c24*/ 	.short	0x0101
        /*0c26*/ 	.byte	0x3f
	.zero		1


	//   ....[52]....
        /*0c28*/ 	.word	0x0000f920
        /*0c2c*/ 	.word	0x000000ff
        /*0c30*/ 	.word	0x00000000
        /*0c34*/ 	.short	0x0101
        /*0c36*/ 	.byte	0x04
	.zero		1


	//   ....[53]....
        /*0c38*/ 	.word	0x00010280
        /*0c3c*/ 	.word	0x000000ff
        /*0c40*/ 	.word	0x00000000
        /*0c44*/ 	.short	0x0101
        /*0c46*/ 	.byte	0x04
	.zero		1


	//   ....[54]....
        /*0c48*/ 	.word	0x00014ac0
        /*0c4c*/ 	.word	0x00000000
        /*0c50*/ 	.word	0x00028c40
        /*0c54*/ 	.short	0x010a
        /*0c56*/ 	.byte	0x3f
	.zero		1


	//   ....[55]....
        /*0c58*/ 	.word	0x00015580
        /*0c5c*/ 	.word	0x00000013
        /*0c60*/ 	.word	0x00028c00
        /*0c64*/ 	.short	0x0107
        /*0c66*/ 	.byte	0x3f
	.zero		1


	//   ....[56]....
        /*0c68*/ 	.word	0x00015670
        /*0c6c*/ 	.word	0x00000013
        /*0c70*/ 	.word	0x00028c00
        /*0c74*/ 	.short	0x0101
        /*0c76*/ 	.byte	0x3f
	.zero		1


	//   ....[57]....
        /*0c78*/ 	.word	0x00015690
        /*0c7c*/ 	.word	0x00000013
        /*0c80*/ 	.word	0x00028c20
        /*0c84*/ 	.short	0x010a
        /*0c86*/ 	.byte	0x3f
	.zero		1


	//   ....[58]....
        /*0c88*/ 	.word	0x00015770
        /*0c8c*/ 	.word	0x00000000
        /*0c90*/ 	.word	0x00028c60
        /*0c94*/ 	.short	0x010a
        /*0c96*/ 	.byte	0x3f
	.zero		1


	//   ....[59]....
        /*0c98*/ 	.word	0x00016460
        /*0c9c*/ 	.word	0x00000003
        /*0ca0*/ 	.word	0x00028c40
        /*0ca4*/ 	.short	0x010a
        /*0ca6*/ 	.byte	0x3f
	.zero		1


	//   ....[60]....
        /*0ca8*/ 	.word	0x000166c0
        /*0cac*/ 	.word	0x00000003
        /*0cb0*/ 	.word	0x00028c60
        /*0cb4*/ 	.short	0x010a
        /*0cb6*/ 	.byte	0x3f
	.zero		1


	//   ....[61]....
        /*0cb8*/ 	.word	0x00017270
        /*0cbc*/ 	.word	0x00000004
        /*0cc0*/ 	.word	0x00028c40
        /*0cc4*/ 	.short	0x010a
        /*0cc6*/ 	.byte	0x3f
	.zero		1


	//   ....[62]....
        /*0cc8*/ 	.word	0x000174c0
        /*0ccc*/ 	.word	0x00000004
        /*0cd0*/ 	.word	0x00028c60
        /*0cd4*/ 	.short	0x010a
        /*0cd6*/ 	.byte	0x3f
	.zero		1


	//   ....[63]....
        /*0cd8*/ 	.word	0x00018000
        /*0cdc*/ 	.word	0x00000004
        /*0ce0*/ 	.word	0x00028c40
        /*0ce4*/ 	.short	0x010a
        /*0ce6*/ 	.byte	0x3f
	.zero		1


	//   ....[64]....
        /*0ce8*/ 	.word	0x00018260
        /*0cec*/ 	.word	0x00000004
        /*0cf0*/ 	.word	0x00028c60
        /*0cf4*/ 	.short	0x010a
        /*0cf6*/ 	.byte	0x3f
	.zero		1


	//   ....[65]....
        /*0cf8*/ 	.word	0x00019fe0
        /*0cfc*/ 	.word	0x00000000
        /*0d00*/ 	.word	0x00028c20
        /*0d04*/ 	.short	0x010a
        /*0d06*/ 	.byte	0x3f
	.zero		1


	//   ....[66]....
        /*0d08*/ 	.word	0x0001a1a0
        /*0d0c*/ 	.word	0x00000006
        /*0d10*/ 	.word	0x00000000
        /*0d14*/ 	.short	0x010a
        /*0d16*/ 	.byte	0x3f
	.zero		1


	//   ....[67]....
        /*0d18*/ 	.word	0x0001a210
        /*0d1c*/ 	.word	0x00000007
        /*0d20*/ 	.word	0x00000000
        /*0d24*/ 	.short	0x010a
        /*0d26*/ 	.byte	0x3f
	.zero		1


	//   ....[68]....
        /*0d28*/ 	.word	0x0001a280
        /*0d2c*/ 	.word	0x00000004
        /*0d30*/ 	.word	0x00000000
        /*0d34*/ 	.short	0x010a
        /*0d36*/ 	.byte	0x3f
	.zero		1


	//   ....[69]....
        /*0d38*/ 	.word	0x0001a2b0
        /*0d3c*/ 	.word	0x00000003
        /*0d40*/ 	.word	0x00000000
        /*0d44*/ 	.short	0x010a
        /*0d46*/ 	.byte	0x3f
	.zero		1


	//   ....[70]....
        /*0d48*/ 	.word	0x0001a320
        /*0d4c*/ 	.word	0x00000003
        /*0d50*/ 	.word	0x00028c50
        /*0d54*/ 	.short	0x010a
        /*0d56*/ 	.byte	0x3f
	.zero		1


	//   ....[71]....
        /*0d58*/ 	.word	0x0001a380
        /*0d5c*/ 	.word	0x00000003
        /*0d60*/ 	.word	0x00028c50
        /*0d64*/ 	.short	0x010a
        /*0d66*/ 	.byte	0x3f
	.zero		1


	//   ....[72]....
        /*0d68*/ 	.word	0x0001a3e0
        /*0d6c*/ 	.word	0x00000003
        /*0d70*/ 	.word	0x00028c00
        /*0d74*/ 	.short	0x010a
        /*0d76*/ 	.byte	0x3f
	.zero		1


	//   ....[73]....
        /*0d78*/ 	.word	0x0001a430
        /*0d7c*/ 	.word	0x00000007
        /*0d80*/ 	.word	0x00028c30
        /*0d84*/ 	.short	0x010a
        /*0d86*/ 	.byte	0x3f
	.zero		1


	//   ....[74]....
        /*0d88*/ 	.word	0x0001a480
        /*0d8c*/ 	.word	0x00000007
        /*0d90*/ 	.word	0x00028c50
        /*0d94*/ 	.short	0x010a
        /*0d96*/ 	.byte	0x3f
	.zero		1


	//   ....[75]....
        /*0d98*/ 	.word	0x0001a4e0
        /*0d9c*/ 	.word	0x00000008
        /*0da0*/ 	.word	0x00028c30
        /*0da4*/ 	.short	0x010a
        /*0da6*/ 	.byte	0x3f
	.zero		1


	//   ....[76]....
        /*0da8*/ 	.word	0x0001a530
        /*0dac*/ 	.word	0x0000000a
        /*0db0*/ 	.word	0x00028c50
        /*0db4*/ 	.short	0x010a
        /*0db6*/ 	.byte	0x3f
	.zero		1


	//   ....[77]....
        /*0db8*/ 	.word	0x0001a590
        /*0dbc*/ 	.word	0x00000006
        /*0dc0*/ 	.word	0x00028c30
        /*0dc4*/ 	.short	0x010a
        /*0dc6*/ 	.byte	0x3f
	.zero		1


	//   ....[78]....
        /*0dc8*/ 	.word	0x0001a5e0
        /*0dcc*/ 	.word	0x0000000a
        /*0dd0*/ 	.word	0x00028c50
        /*0dd4*/ 	.short	0x010a
        /*0dd6*/ 	.byte	0x3f
	.zero		1


	//   ....[79]....
        /*0dd8*/ 	.word	0x0001a640
        /*0ddc*/ 	.word	0x00000005
        /*0de0*/ 	.word	0x00028c30
        /*0de4*/ 	.short	0x010a
        /*0de6*/ 	.byte	0x3f
	.zero		1


	//   ....[80]....
        /*0de8*/ 	.word	0x0001a690
        /*0dec*/ 	.word	0x00000009
        /*0df0*/ 	.word	0x00028c50
        /*0df4*/ 	.short	0x010a
        /*0df6*/ 	.byte	0x3f
	.zero		1


	//   ....[81]....
        /*0df8*/ 	.word	0x0001a830
        /*0dfc*/ 	.word	0x00000000
        /*0e00*/ 	.word	0x00028c40
        /*0e04*/ 	.short	0x010a
        /*0e06*/ 	.byte	0x3f
	.zero		1


	//   ....[82]....
        /*0e08*/ 	.word	0x0001ad90
        /*0e0c*/ 	.word	0x00000013
        /*0e10*/ 	.word	0x00028c20
        /*0e14*/ 	.short	0x010a
        /*0e16*/ 	.byte	0x3f
	.zero		1


	//   ....[83]....
        /*0e18*/ 	.word	0x0001ade0
        /*0e1c*/ 	.word	0x00000000
        /*0e20*/ 	.word	0x00028c60
        /*0e24*/ 	.short	0x010a
        /*0e26*/ 	.byte	0x3f
	.zero		1


	//   ....[84]....
        /*0e28*/ 	.word	0x0001ae30
        /*0e2c*/ 	.word	0x00000003
        /*0e30*/ 	.word	0x00028c40
        /*0e34*/ 	.short	0x010a
        /*0e36*/ 	.byte	0x3f
	.zero		1


	//   ....[85]....
        /*0e38*/ 	.word	0x0001ae80
        /*0e3c*/ 	.word	0x00000003
        /*0e40*/ 	.word	0x00028c60
        /*0e44*/ 	.short	0x010a
        /*0e46*/ 	.byte	0x3f
	.zero		1


	//   ....[86]....
        /*0e48*/ 	.word	0x0001aed0
        /*0e4c*/ 	.word	0x00000004
        /*0e50*/ 	.word	0x00028c40
        /*0e54*/ 	.short	0x010a
        /*0e56*/ 	.byte	0x3f
	.zero		1


	//   ....[87]....
        /*0e58*/ 	.word	0x0001af20
        /*0e5c*/ 	.word	0x00000004
        /*0e60*/ 	.word	0x00028c60
        /*0e64*/ 	.short	0x010a
        /*0e66*/ 	.byte	0x3f
	.zero		1


	//   ....[88]....
        /*0e68*/ 	.word	0x0001af70
        /*0e6c*/ 	.word	0x00000004
        /*0e70*/ 	.word	0x00028c40
        /*0e74*/ 	.short	0x010a
        /*0e76*/ 	.byte	0x3f
	.zero		1


	//   ....[89]....
        /*0e78*/ 	.word	0x0001afc0
        /*0e7c*/ 	.word	0x00000004
        /*0e80*/ 	.word	0x00028c60
        /*0e84*/ 	.short	0x010a
        /*0e86*/ 	.byte	0x3f
	.zero		1


	//   ....[90]....
        /*0e88*/ 	.word	0x0001ba70
        /*0e8c*/ 	.word	0x00000000
        /*0e90*/ 	.word	0x00028c20
        /*0e94*/ 	.short	0x010a
        /*0e96*/ 	.byte	0x3f
	.zero		1


	//   ....[91]....
        /*0e98*/ 	.word	0x0001bc10
        /*0e9c*/ 	.word	0x00000006
        /*0ea0*/ 	.word	0x00000000
        /*0ea4*/ 	.short	0x010a
        /*0ea6*/ 	.byte	0x3f
	.zero		1


	//   ....[92]....
        /*0ea8*/ 	.word	0x0001bc60
        /*0eac*/ 	.word	0x00000007
        /*0eb0*/ 	.word	0x00000000
        /*0eb4*/ 	.short	0x010a
        /*0eb6*/ 	.byte	0x3f
	.zero		1


	//   ....[93]....
        /*0eb8*/ 	.word	0x0001bcb0
        /*0ebc*/ 	.word	0x00000004
        /*0ec0*/ 	.word	0x00000000
        /*0ec4*/ 	.short	0x010a
        /*0ec6*/ 	.byte	0x3f
	.zero		1


	//----- nvinfo : EIATTR_NUM_MBARRIERS
	.align		4
.L_827:
        /*0ec8*/ 	.byte	0x03, 0x38
        /*0eca*/ 	.short	0x0016


	//----- nvinfo : EIATTR_EXIT_INSTR_OFFSETS
	.align		4
        /*0ecc*/ 	.byte	0x04, 0x1c
        /*0ece*/ 	.short	(.L_829 - .L_828)


	//   ....[0]....
.L_828:
        /*0ed0*/ 	.word	0x00000a40


	//   ....[1]....
        /*0ed4*/ 	.word	0x00012460


	//   ....[2]....
        /*0ed8*/ 	.word	0x0001a300


	//----- nvinfo : EIATTR_MAX_THREADS
	.align		4
.L_829:
        /*0edc*/ 	.byte	0x04, 0x05
        /*0ede*/ 	.short	(.L_831 - .L_830)
.L_830:
        /*0ee0*/ 	.word	0x00000180
        /*0ee4*/ 	.word	0x00000001
        /*0ee8*/ 	.word	0x00000001


	//----- nvinfo : EIATTR_CRS_STACK_SIZE
	.align		4
.L_831:
        /*0eec*/ 	.byte	0x04, 0x1e
        /*0eee*/ 	.short	(.L_833 - .L_832)
.L_832:
        /*0ef0*/ 	.word	0x00000000


	//----- nvinfo : EIATTR_CBANK_PARAM_SIZE
	.align		4
.L_833:
        /*0ef4*/ 	.byte	0x03, 0x19
        /*0ef6*/ 	.short	0x0af0


	//----- nvinfo : EIATTR_PARAM_CBANK
	.align		4
        /*0ef8*/ 	.byte	0x04, 0x0a
        /*0efa*/ 	.short	(.L_835 - .L_834)
	.align		4
.L_834:
        /*0efc*/ 	.word	index@(.nv.constant0._ZN7cutlass13device_kernelIN5flash11enable_sm90INS1_16FlashAttnFwdSm90INS1_25CollectiveMainloopFwdSm90ILi2EN4cute5tupleIJNS5_1CILi1EEES8_S8_EEENS6_IJNS7_ILi64EEESA_SA_EEELi512ENS_10bfloat16_tEfNS_4arch4Sm90ELb0ELb1ELb0ELb1ELb0ELb0ELb0ELb0ELb0ELb1ELb1ELb0EEENS1_21CollectiveEpilogueFwdINS6_IJSA_NS7_ILi512EEESA_EEES9_SC_SE_Li256ELb1ELb1ELb1ELb0EEENS1_36VarlenDynamicPersistentTileSchedulerILi64ELi64ELi256ELi128ELb1ELb1ELb1ELb1ELb0ELb1EEEEEEEEEvNT_6ParamsE)
        /*0f00*/ 	.short	0x0210
        /*0f02*/ 	.short	0x0af0


	//----- nvinfo : EIATTR_SW_WAR
	.align		4
.L_835:
        /*0f04*/ 	.byte	0x04, 0x36
        /*0f06*/ 	.short	(.L_837 - .L_836)
.L_836:
        /*0f08*/ 	.word	0x00000008
.L_837:


//--------------------- .nv.info._ZN7cutlass13device_kernelIN5flash11enable_sm90INS1_16FlashAttnFwdSm90INS1_25CollectiveMainloopFwdSm90ILi2EN4cute5tupleIJNS5_1CILi1EEES8_S8_EEENS6_IJNS7_ILi64EEESA_SA_EEELi512ENS_10bfloat16_tEfNS_4arch4Sm90ELb0ELb1ELb0ELb1ELb0ELb1ELb0ELb0ELb0ELb1ELb1ELb0EEENS1_21CollectiveEpilogueFwdINS6_IJSA_NS7_ILi512EEESA_EEES9_SC_SE_Li256ELb1ELb1ELb1ELb0EEENS1_36VarlenDynamicPersistentTileSchedulerILi64ELi64ELi256ELi128ELb1ELb1ELb1ELb1ELb0ELb1EEEEEEEEEvNT_6ParamsE --------------------------
	.section	.nv.info._ZN7cutlass13device_kernelIN5flash11enable_sm90INS1_16FlashAttnFwdSm90INS1_25CollectiveMainloopFwdSm90ILi2EN4cute5tupleIJNS5_1CILi1EEES8_S8_EEENS6_IJNS7_ILi64EEESA_SA_EEELi512ENS_10bfloat16_tEfNS_4arch4Sm90ELb0ELb1ELb0ELb1ELb0ELb1ELb0ELb0ELb0ELb1ELb1ELb0EEENS1_21CollectiveEpilogueFwdINS6_IJSA_NS7_ILi512EEESA_EEES9_SC_SE_Li256ELb1ELb1ELb1ELb0EEENS1_36VarlenDynamicPersistentTileSchedulerILi64ELi64ELi256ELi128ELb1ELb1ELb1ELb1ELb0ELb1EEEEEEEEEvNT_6ParamsE,"",@"SHT_CUDA_INFO"
	.sectionflags	@""
	.align	4


	//----- nvinfo : EIATTR_CUDA_API_VERSION
	.align		4
        /*0000*/ 	.byte	0x04, 0x37
        /*0002*/ 	.short	(.L_839 - .L_838)
.L_838:
        /*0004*/ 	.word	0x00000082


	//----- nvinfo : EIATTR_KPARAM_INFO
	.align		4
.L_839:
        /*0008*/ 	.byte	0x04, 0x17
        /*000a*/ 	.short	(.L_841 - .L_840)
.L_840:
        /*000c*/ 	.word	0x00000000
        /*0010*/ 	.short	0x0000
        /*0012*/ 	.short	0x0070
        /*0014*/ 	.byte	0x00, 0xf0, 0x01, 0x2a


	//----- nvinfo : EIATTR_SPARSE_MMA_MASK
	.align		4
.L_841:
        /*0018*/ 	.byte	0x03, 0x50
        /*001a*/ 	.short	0x0000


	//----- nvinfo : EIATTR_MAXREG_COUNT
	.align		4
        /*001c*/ 	.byte	0x03, 0x1b
        /*001e*/ 	.short	0x00a8


	//----- nvinfo : EIATTR_NUM_BARRIERS
	.align		4
        /*0020*/ 	.byte	0x02, 0x4c
        /*0022*/ 	.byte	0x10
	.zero		1


	//----- nvinfo : EIATTR_EXTERNS
	.align		4
        /*0024*/ 	.byte	0x04, 0x0f
        /*0026*/ 	.short	(.L_843 - .L_842)


	//   ....[0]....
	.align		4
.L_842:
        /*0028*/ 	.word	index@(__assertfail)


	//----- nvinfo : EIATTR_ANNOTATIONS
	.align		4
.L_843:
        /*002c*/ 	.byte	0x04, 0x55
        /*002e*/ 	.short	(.L_845 - .L_844)


	//   ....[0]....
.L_844:
        /* <DEDUP_REMOVED lines=82> */


	//----- nvinfo : EIATTR_MERCURY_ISA_VERSION
	.align		4
.L_845:
        /*0538*/ 	.byte	0x03, 0x5f
        /*053a*/ 	.short	0x0101


	//----- nvinfo : EIATTR_UNUSED_LOAD_BYTE_OFFSET
	.align		4
        /*053c*/ 	.byte	0x04, 0x44
        /*053e*/ 	.short	(.L_847 - .L_846)


	//   ....[0]....
.L_846:
        /*0540*/ 	.word	0x00000a80
        /*0544*/ 	.word	0x0000fff0


	//   ....[1]....
        /*0548*/ 	.word	0x00014240
        /*054c*/ 	.word	0x0000fff0


	//----- nvinfo : EIATTR_INT_WARP_WIDE_INSTR_OFFSETS
	.align		4
.L_847:
        /*0550*/ 	.byte	0x04, 0x31
        /*0552*/ 	.short	(.L_849 - .L_848)


	//   ....[0]....
.L_848:
        /*0554*/ 	.word	0x00000190


	//   ....[1]....
        /*0558*/ 	.word	0x000001d0


	//   ....[2]....
        /*055c*/ 	.word	0x00000240


	//   ....[3]....
        /*0560*/ 	.word	0x0001cd90


	//   ....[4]....
        /*0564*/ 	.word	0x0001ce20


	//   ....[5]....
        /*0568*/ 	.word	0x00021710


	//   ....[6]....
        /*056c*/ 	.word	0x000217a0


	//----- nvinfo : EIATTR_COOP_GROUP_MASK_REGIDS
	.align		4
.L_849:
        /*0570*/ 	.byte	0x04, 0x29
        /*0572*/ 	.short	(.L_851 - .L_850)


	//   ....[0]....
.L_850:
        /*0574*/ 	.word	0xffffffff


	//   ....[1]....
        /*0578*/ 	.word	0xffffffff


	//   ....[2]....
        /*057c*/ 	.word	0xffffffff


	//   ....[3]....
        /*0580*/ 	.word	0xffffffff


	//   ....[4]....
        /*0584*/ 	.word	0xffffffff


	//   ....[5]....
        /*0588*/ 	.word	0xffffffff


	//   ....[6]....
        /*058c*/ 	.word	0xffffffff


	//   ....[7]....
        /*0590*/ 	.word	0xffffffff


	//   ....[8]....
        /*0594*/ 	.word	0xffffffff


	//   ....[9]....
        /*0598*/ 	.word	0xffffffff


	//   ....[10]....
        /*059c*/ 	.word	0xffffffff


	//   ....[11]....
        /*05a0*/ 	.word	0xffffffff


	//   ....[12]....
        /*05a4*/ 	.word	0xffffffff


	//   ....[13]....
        /*05a8*/ 	.word	0xffffffff


	//   ....[14]....
        /*05ac*/ 	.word	0xffffffff


	//   ....[15]....
        /*05b0*/ 	.word	0xffffffff


	//   ....[16]....
        /*05b4*/ 	.word	0xffffffff


	//   ....[17]....
        /*05b8*/ 	.word	0xffffffff


	//   ....[18]....
        /*05bc*/ 	.word	0xffffffff


	//   ....[19]....
        /*05c0*/ 	.word	0xffffffff


	//   ....[20]....
        /*05c4*/ 	.word	0xffffffff


	//   ....[21]....
        /*05c8*/ 	.word	0xffffffff


	//   ....[22]....
        /*05cc*/ 	.word	0xffffffff


	//   ....[23]....
        /*05d0*/ 	.word	0xffffffff


	//   ....[24]....
        /*05d4*/ 	.word	0xffffffff


	//   ....[25]....
        /*05d8*/ 	.word	0xffffffff


	//   ....[26]....
        /*05dc*/ 	.word	0xffffffff


	//   ....[27]....
        /*05e0*/ 	.word	0xffffffff


	//   ....[28]....
        /*05e4*/ 	.word	0xffffffff


	//   ....[29]....
        /*05e8*/ 	.word	0xffffffff


	//   ....[30]....
        /*05ec*/ 	.word	0xffffffff


	//   ....[31]....
        /*05f0*/ 	.word	0xffffffff


	//   ....[32]....
        /*05f4*/ 	.word	0xffffffff


	//   ....[33]....
        /*05f8*/ 	.word	0xffffffff


	//   ....[34]....
        /*05fc*/ 	.word	0xffffffff


	//   ....[35]....
        /*0600*/ 	.word	0xffffffff


	//   ....[36]....
        /*0604*/ 	.word	0xffffffff


	//   ....[37]....
        /*0608*/ 	.word	0xffffffff


	//   ....[38]....
        /*060c*/ 	.word	0xffffffff


	//   ....[39]....
        /*0610*/ 	.word	0xffffffff


	//   ....[40]....
        /*0614*/ 	.word	0xffffffff


	//   ....[41]....
        /*0618*/ 	.word	0xffffffff


	//   ....[42]....
        /*061c*/ 	.word	0xffffffff


	//   ....[43]....
        /*0620*/ 	.word	0xffffffff


	//   ....[44]....
        /*0624*/ 	.word	0xffffffff


	//   ....[45]....
        /*0628*/ 	.word	0xffffffff


	//   ....[46]....
        /*062c*/ 	.word	0xffffffff


	//   ....[47]....
        /*0630*/ 	.word	0xffffffff


	//   ....[48]....
        /*0634*/ 	.word	0xffffffff


	//   ....[49]....
        /*0638*/ 	.word	0xffffffff


	//   ....[50]....
        /*063c*/ 	.word	0xffffffff


	//   ....[51]....
        /*0640*/ 	.word	0xffffffff


	//   ....[52]....
        /*0644*/ 	.word	0xffffffff


	//   ....[53]....
        /*0648*/ 	.word	0xffffffff


	//   ....[54]....
        /*064c*/ 	.word	0xffffffff


	//   ....[55]....
        /*0650*/ 	.word	0xffffffff


	//   ....[56]....
        /*0654*/ 	.word	0xffffffff


	//   ....[57]....
        /*0658*/ 	.word	0xffffffff


	//   ....[58]....
        /*065c*/ 	.word	0xffffffff


	//   ....[59]....
        /*0660*/ 	.word	0xffffffff


	//   ....[60]....
        /*0664*/ 	.word	0xffffffff


	//   ....[61]....
        /*0668*/ 	.word	0xffffffff


	//   ....[62]....
        /*066c*/ 	.word	0xffffffff


	//   ....[63]....
        /*0670*/ 	.word	0xffffffff


	//   ....[64]....
        /*0674*/ 	.word	0xffffffff


	//   ....[65]....
        /*0678*/ 	.word	0xffffffff


	//   ....[66]....
        /*067c*/ 	.word	0xffffffff


	//   ....[67]....
        /*0680*/ 	.word	0xffffffff


	//   ....[68]....
        /*0684*/ 	.word	0xffffffff


	//   ....[69]....
        /*0688*/ 	.word	0xffffffff


	//   ....[70]....
        /*068c*/ 	.word	0xffffffff


	//   ....[71]....
        /*0690*/ 	.word	0xffffffff


	//   ....[72]....
        /*0694*/ 	.word	0xffffffff


	//   ....[73]....
        /*0698*/ 	.word	0xffffffff


	//   ....[74]....
        /*069c*/ 	.word	0xffffffff


	//   ....[75]....
        /*06a0*/ 	.word	0xffffffff


	//   ....[76]....
        /*06a4*/ 	.word	0xffffffff


	//   ....[77]....
        /*06a8*/ 	.word	0xffffffff


	//   ....[78]....
        /*06ac*/ 	.word	0xffffffff


	//   ....[79]....
        /*06b0*/ 	.word	0xffffffff


	//   ....[80]....
        /*06b4*/ 	.word	0xffffffff


	//   ....[81]....
        /*06b8*/ 	.word	0xffffffff


	//   ....[82]....
        /*06bc*/ 	.word	0xffffffff


	//   ....[83]....
        /*06c0*/ 	.word	0xffffffff


	//   ....[84]....
        /*06c4*/ 	.word	0xffffffff


	//   ....[85]....
        /*06c8*/ 	.word	0xffffffff


	//   ....[86]....
        /*06cc*/ 	.word	0xffffffff


	//   ....[87]....
        /*06d0*/ 	.word	0xffffffff


	//   ....[88]....
        /*06d4*/ 	.word	0xffffffff


	//   ....[89]....
        /*06d8*/ 	.word	0xffffffff


	//   ....[90]....
        /*06dc*/ 	.word	0xffffffff


	//   ....[91]....
        /*06e0*/ 	.word	0xffffffff


	//   ....[92]....
        /*06e4*/ 	.word	0xffffffff


	//   ....[93]....
        /*06e8*/ 	.word	0xffffffff


	//   ....[94]....
        /*06ec*/ 	.word	0xffffffff


	//   ....[95]....
        /*06f0*/ 	.word	0xffffffff


	//   ....[96]....
        /*06f4*/ 	.word	0xffffffff


	//   ....[97]....
        /*06f8*/ 	.word	0xffffffff


	//   ....[98]....
        /*06fc*/ 	.word	0xffffffff


	//   ....[99]....
        /*0700*/ 	.word	0xffffffff


	//   ....[100]....
        /*0704*/ 	.word	0xffffffff


	//   ....[101]....
        /*0708*/ 	.word	0xffffffff


	//   ....[102]....
        /*070c*/ 	.word	0xffffffff


	//   ....[103]....
        /*0710*/ 	.word	0xffffffff


	//   ....[104]....
        /*0714*/ 	.word	0xffffffff


	//   ....[105]....
        /*0718*/ 	.word	0xffffffff


	//   ....[106]....
        /*071c*/ 	.word	0xffffffff


	//   ....[107]....
        /*0720*/ 	.word	0xffffffff


	//   ....[108]....
        /*0724*/ 	.word	0xffffffff


	//   ....[109]....
        /*0728*/ 	.word	0xffffffff


	//   ....[110]....
        /*072c*/ 	.word	0xffffffff


	//   ....[111]....
        /*0730*/ 	.word	0xffffffff


	//   ....[112]....
        /*0734*/ 	.word	0xffffffff


	//   ....[113]....
        /*0738*/ 	.word	0xffffffff


	//   ....[114]....
        /*073c*/ 	.word	0xffffffff


	//   ....[115]....
        /*0740*/ 	.word	0xffffffff


	//   ....[116]....
        /*0744*/ 	.word	0xffffffff


	//   ....[117]....
        /*0748*/ 	.word	0xffffffff


	//   ....[118]....
        /*074c*/ 	.word	0x0500000f


	//   ....[119]....
        /*0750*/ 	.word	0x0500000f


	//   ....[120]....
        /*0754*/ 	.word	0x0500000f


	//   ....[121]....
        /*0758*/ 	.word	0x0500000f


	//   ....[122]....
        /*075c*/ 	.word	0x0500000f


	//   ....[123]....
        /*0760*/ 	.word	0x0500000f


	//   ....[124]....
        /*0764*/ 	.word	0x0500000f


	//   ....[125]....
        /*0768*/ 	.word	0x0500000f


	//   ....[126]....
        /*076c*/ 	.word	0x0500000f


	//   ....[127]....
        /*0770*/ 	.word	0x0500000f


	//   ....[128]....
        /*0774*/ 	.word	0x0500000f


	//   ....[129]....
        /*0778*/ 	.word	0x0500000f


	//   ....[130]....
        /*077c*/ 	.word	0x0500000f


	//   ....[131]....
        /*0780*/ 	.word	0x0500000f


	//   ....[132]....
        /*0784*/ 	.word	0x0500000f


	//   ....[133]....
        /*0788*/ 	.word	0x0500000f


	//   ....[134]....
        /*078c*/ 	.word	0x0500000f


	//   ....[135]....
        /*0790*/ 	.word	0x0500000f


	//   ....[136]....
        /*0794*/ 	.word	0x0500000f


	//   ....[137]....
        /*0798*/ 	.word	0x0500000f


	//   ....[138]....
        /*079c*/ 	.word	0x0500000f


	//   ....[139]....
        /*07a0*/ 	.word	0x0500000f


	//   ....[140]....
        /*07a4*/ 	.word	0x0500000f


	//   ....[141]....
        /*07a8*/ 	.word	0x0500000f


	//   ....[142]....
        /*07ac*/ 	.word	0x0500000f


	//   ....[143]....
        /*07b0*/ 	.word	0x0500000f


	//   ....[144]....
        /*07b4*/ 	.word	0x0500000f


	//   ....[145]....
        /*07b8*/ 	.word	0x0500000f


	//   ....[146]....
        /*07bc*/ 	.word	0x0500000f


	//   ....[147]....
        /*07c0*/ 	.word	0x0500000f


	//   ....[148]....
        /*07c4*/ 	.word	0x0500000f


	//   ....[149]....
        /*07c8*/ 	.word	0x0500000f


	//   ....[150]....
        /*07cc*/ 	.word	0x0500000f


	//   ....[151]....
        /*07d0*/ 	.word	0x0500000f


	//   ....[152]....
        /*07d4*/ 	.word	0x0500000f


	//   ....[153]....
        /*07d8*/ 	.word	0x0500000f


	//   ....[154]....
        /*07dc*/ 	.word	0x0500000f


	//   ....[155]....
        /*07e0*/ 	.word	0x0500000f


	//   ....[156]....
        /*07e4*/ 	.word	0x0500000f


	//   ....[157]....
        /*07e8*/ 	.word	0x0500000f


	//   ....[158]....
        /*07ec*/ 	.word	0x0500000f


	//   ....[159]....
        /*07f0*/ 	.word	0x0500000f


	//   ....[160]....
        /*07f4*/ 	.word	0x0500000f


	//   ....[161]....
        /*07f8*/ 	.word	0x0500000f


	//   ....[162]....
        /*07fc*/ 	.word	0x0500000f


	//----- nvinfo : EIATTR_COOP_GROUP_INSTR_OFFSETS
	.align		4
.L_851:
        /*0800*/ 	.byte	0x04, 0x28
        /*0802*/ 	.short	(.L_853 - .L_852)


	//   ....[0]....
.L_852:
        /*0804*/ 	.word	0x00000060


	//   ....[1]....
        /*0808*/ 	.word	0x000001a0


	//   ....[2]....
        /*080c*/ 	.word	0x000001f0


	//   ....[3]....
        /*0810*/ 	.word	0x000003e0


	//   ....[4]....
        /*0814*/ 	.word	0x00000540


	//   ....[5]....
        /*0818*/ 	.word	0x00000660


	//   ....[6]....
        /*081c*/ 	.word	0x000007c0


	//   ....[7]....
        /*0820*/ 	.word	0x000057e0


	//   ....[8]....
        /*0824*/ 	.word	0x00007d20


	//   ....[9]....
        /*0828*/ 	.word	0x000084c0


	//   ....[10]....
        /*082c*/ 	.word	0x000084d0


	//   ....[11]....
        /*0830*/ 	.word	0x000084e0


	//   ....[12]....
        /*0834*/ 	.word	0x000084f0


	//   ....[13]....
        /*0838*/ 	.word	0x00008810


	//   ....[14]....
        /*083c*/ 	.word	0x00008820


	//   ....[15]....
        /*0840*/ 	.word	0x00008830


	//   ....[16]....
        /*0844*/ 	.word	0x00008840


	//   ....[17]....
        /*0848*/ 	.word	0x00009b10


	//   ....[18]....
        /*084c*/ 	.word	0x00009b20


	//   ....[19]....
        /*0850*/ 	.word	0x00009b30


	//   ....[20]....
        /*0854*/ 	.word	0x00009b40


	//   ....[21]....
        /*0858*/ 	.word	0x00009da0


	//   ....[22]....
        /*085c*/ 	.word	0x00009db0


	//   ....[23]....
        /*0860*/ 	.word	0x00009dc0


	//   ....[24]....
        /*0864*/ 	.word	0x00009dd0


	//   ....[25]....
        /*0868*/ 	.word	0x0000b3c0


	//   ....[26]....
        /*086c*/ 	.word	0x0000b650


	//   ....[27]....
        /*0870*/ 	.word	0x0000bf70


	//   ....[28]....
        /*0874*/ 	.word	0x0000c080


	//   ....[29]....
        /*0878*/ 	.word	0x0000c4a0


	//   ....[30]....
        /*087c*/ 	.word	0x0000c510


	//   ....[31]....
        /*0880*/ 	.word	0x0000ceb0


	//   ....[32]....
        /*0884*/ 	.word	0x0000d390


	//   ....[33]....
        /*0888*/ 	.word	0x0000d750


	//   ....[34]....
        /*088c*/ 	.word	0x0000ddb0


	//   ....[35]....
        /*0890*/ 	.word	0x0000de90


	//   ....[36]....
        /*0894*/ 	.word	0x0000e490


	//   ....[37]....
        /*0898*/ 	.word	0x0000e660


	//   ....[38]....
        /*089c*/ 	.word	0x0000f500


	//   ....[39]....
        /*08a0*/ 	.word	0x0000fcf0


	//   ....[40]....
        /*08a4*/ 	.word	0x0000fd10


	//   ....[41]....
        /*08a8*/ 	.word	0x00010440


	//   ....[42]....
        /*08ac*/ 	.word	0x000104b0


	//   ....[43]....
        /*08b0*/ 	.word	0x000111f0


	//   ....[44]....
        /*08b4*/ 	.word	0x00011660


	//   ....[45]....
        /*08b8*/ 	.word	0x000118e0


	//   ....[46]....
        /*08bc*/ 	.word	0x00011eb0


	//   ....[47]....
        /*08c0*/ 	.word	0x00011ed0


	//   ....[48]....
        /*08c4*/ 	.word	0x00012730


	//   ....[49]....
        /*08c8*/ 	.word	0x00012900


	//   ....[50]....
        /*08cc*/ 	.word	0x00013710


	//   ....[51]....
        /*08d0*/ 	.word	0x00013760


	//   ....[52]....
        /*08d4*/ 	.word	0x000137c0


	//   ....[53]....
        /*08d8*/ 	.word	0x00013910


	//   ....[54]....
        /*08dc*/ 	.word	0x00013ae0


	//   ....[55]....
        /*08e0*/ 	.word	0x00014f50


	//   ....[56]....
        /*08e4*/ 	.word	0x000152b0


	//   ....[57]....
        /*08e8*/ 	.word	0x000152c0


	//   ....[58]....
        /*08ec*/ 	.word	0x000152f0


	//   ....[59]....
        /*08f0*/ 	.word	0x00015300


	//   ....[60]....
        /*08f4*/ 	.word	0x00015f80


	//   ....[61]....
        /*08f8*/ 	.word	0x00015fa0


	//   ....[62]....
        /*08fc*/ 	.word	0x00016230


	//   ....[63]....
        /*0900*/ 	.word	0x00016250


	//   ....[64]....
        /*0904*/ 	.word	0x00016bc0


	//   ....[65]....
        /*0908*/ 	.word	0x00016c20


	//   ....[66]....
        /*090c*/ 	.word	0x00017480


	//   ....[67]....
        /*0910*/ 	.word	0x000174a0


	//   ....[68]....
        /*0914*/ 	.word	0x00018730


	//   ....[69]....
        /*0918*/ 	.word	0x00018790


	//   ....[70]....
        /*091c*/ 	.word	0x000189e0


	//   ....[71]....
        /*0920*/ 	.word	0x00018a00


	//   ....[72]....
        /*0924*/ 	.word	0x00018cb0


	//   ....[73]....
        /*0928*/ 	.word	0x00018ee0


	//   ....[74]....
        /*092c*/ 	.word	0x00018f10


	//   ....[75]....
        /*0930*/ 	.word	0x00018f40


	//   ....[76]....
        /*0934*/ 	.word	0x00018f70


	//   ....[77]....
        /*0938*/ 	.word	0x00018fa0


	//   ....[78]....
        /*093c*/ 	.word	0x00018fd0


	//   ....[79]....
        /*0940*/ 	.word	0x00019170


	//   ....[80]....
        /*0944*/ 	.word	0x000191a0


	//   ....[81]....
        /*0948*/ 	.word	0x000191d0


	//   ....[82]....
        /*094c*/ 	.word	0x00019200


	//   ....[83]....
        /*0950*/ 	.word	0x00019230


	//   ....[84]....
        /*0954*/ 	.word	0x00019260


	//   ....[85]....
        /*0958*/ 	.word	0x00019300


	//   ....[86]....
        /*095c*/ 	.word	0x00019330


	//   ....[87]....
        /*0960*/ 	.word	0x00019340


	//   ....[88]....
        /*0964*/ 	.word	0x00019370


	//   ....[89]....
        /*0968*/ 	.word	0x0001abf0


	//   ....[90]....
        /*096c*/ 	.word	0x0001d360


	//   ....[91]....
        /*0970*/ 	.word	0x0001de20


	//   ....[92]....
        /*0974*/ 	.word	0x0001de40


	//   ....[93]....
        /*0978*/ 	.word	0x0001def0


	//   ....[94]....
        /*097c*/ 	.word	0x0001df00


	//   ....[95]....
        /*0980*/ 	.word	0x0001df80


	//   ....[96]....
        /*0984*/ 	.word	0x0001df90


	//   ....[97]....
        /*0988*/ 	.word	0x0001dfe0


	//   ....[98]....
        /*098c*/ 	.word	0x0001e000


	//   ....[99]....
        /*0990*/ 	.word	0x00021a30


	//   ....[100]....
        /*0994*/ 	.word	0x00021ab0


	//   ....[101]....
        /*0998*/ 	.word	0x00021ae0


	//   ....[102]....
        /*099c*/ 	.word	0x00021af0


	//   ....[103]....
        /*09a0*/ 	.word	0x00021b20


	//   ....[104]....
        /*09a4*/ 	.word	0x00021b50


	//   ....[105]....
        /*09a8*/ 	.word	0x00021b80


	//   ....[106]....
        /*09ac*/ 	.word	0x00021bb0


	//   ....[107]....
        /*09b0*/ 	.word	0x00021d70


	//   ....[108]....
        /*09b4*/ 	.word	0x00021da0


	//   ....[109]....
        /*09b8*/ 	.word	0x00021dd0


	//   ....[110]....
        /*09bc*/ 	.word	0x00021e00


	//   ....[111]....
        /*09c0*/ 	.word	0x00021e30


	//   ....[112]....
        /*09c4*/ 	.word	0x00021e60


	//   ....[113]....
        /*09c8*/ 	.word	0x00021f30


	//   ....[114]....
        /*09cc*/ 	.word	0x00021f50


	//   ....[115]....
        /*09d0*/ 	.word	0x00021f60


	//   ....[116]....
        /*09d4*/ 	.word	0x00021fe0


	//   ....[117]....
        /*09d8*/ 	.word	0x00022b10


	//   ....[118]....
        /*09dc*/ 	.word	0x00022fd0


	//   ....[119]....
        /*09e0*/ 	.word	0x00023060


	//   ....[120]....
        /*09e4*/ 	.word	0x000230b0


	//   ....[121]....
        /*09e8*/ 	.word	0x00023100


	//   ....[122]....
        /*09ec*/ 	.word	0x00023190


	//   ....[123]....
        /*09f0*/ 	.word	0x00023220


	//   ....[124]....
        /*09f4*/ 	.word	0x00023270


	//   ....[125]....
        /*09f8*/ 	.word	0x000232c0


	//   ....[126]....
        /*09fc*/ 	.word	0x000233b0


	//   ....[127]....
        /*0a00*/ 	.word	0x00023440


	//   ....[128]....
        /*0a04*/ 	.word	0x00023490


	//   ....[129]....
        /*0a08*/ 	.word	0x000234f0


	//   ....[130]....
        /*0a0c*/ 	.word	0x00023590


	//   ....[131]....
        /*0a10*/ 	.word	0x00023620


	//   ....[132]....
        /*0a14*/ 	.word	0x00023670


	//   ....[133]....
        /*0a18*/ 	.word	0x000236c0


	//   ....[134]....
        /*0a1c*/ 	.word	0x00023a70


	//   ....[135]....
        /*0a20*/ 	.word	0x00023d50


	//   ....[136]....
        /*0a24*/ 	.word	0x00023f10


	//   ....[137]....
        /*0a28*/ 	.word	0x00023f60


	//   ....[138]....
        /*0a2c*/ 	.word	0x00023fc0


	//   ....[139]....
        /*0a30*/ 	.word	0x000240b0


	//   ....[140]....
        /*0a34*/ 	.word	0x00024110


	//   ....[141]....
        /*0a38*/ 	.word	0x00024200


	//   ....[142]....
        /*0a3c*/ 	.word	0x00024260


	//   ....[143]....
        /*0a40*/ 	.word	0x00024330


	//   ....[144]....
        /*0a44*/ 	.word	0x00024660


	//   ....[145]....
        /*0a48*/ 	.word	0x00024700


	//   ....[146]....
        /*0a4c*/ 	.word	0x000248a0


	//   ....[147]....
        /*0a50*/ 	.word	0x00024920


	//   ....[148]....
        /*0a54*/ 	.word	0x000249a0


	//   ....[149]....
        /*0a58*/ 	.word	0x00024a20


	//   ....[150]....
        /*0a5c*/ 	.word	0x00024aa0


	//   ....[151]....
        /*0a60*/ 	.word	0x00024b30


	//   ....[152]....
        /*0a64*/ 	.word	0x00024bd0


	//   ....[153]....
        /*0a68*/ 	.word	0x00024c80


	//   ....[154]....
        /*0a6c*/ 	.word	0x00024d00


	//   ....[155]....
        /*0a70*/ 	.word	0x00024d80


	//   ....[156]....
        /*0a74*/ 	.word	0x00024e00


	//   ....[157]....
        /*0a78*/ 	.word	0x00024e90


	//   ....[158]....
        /*0a7c*/ 	.word	0x00024f10


	//   ....[159]....
        /*0a80*/ 	.word	0x00024fc0


	//   ....[160]....
        /*0a84*/ 	.word	0x00025010


	//   ....[161]....
        /*0a88*/ 	.word	0x000250d0


	//   ....[162]....
        /*0a8c*/ 	.word	0x00025200


	//----- nvinfo : EIATTR_REG_RECONFIG
	.align		4
.L_853:
        /*0a90*/ 	.byte	0x01, 0x54
	.zero		2


	//----- nvinfo : EIATTR_SYSCALL_OFFSETS
	.align		4
        /*0a94*/ 	.byte	0x04, 0x46
        /*0a96*/ 	.short	(.L_855 - .L_854)


	//   ....[0]....
.L_854:
        /*0a98*/ 	.word	0x00002370


	//   ....[1]....
        /*0a9c*/ 	.word	0x000024c0


	//   ....[2]....
        /*0aa0*/ 	.word	0x00007ed0


	//   ....[3]....
        /*0aa4*/ 	.word	0x000081f0


	//   ....[4]....
        /*0aa8*/ 	.word	0x0001cf90


	//   ....[5]....
        /*0aac*/ 	.word	0x0001d0e0


	//   ....[6]....
        /*0ab0*/ 	.word	0x0001d1d0


	//   ....[7]....
        /*0ab4*/ 	.word	0x0001da00


	//----- nvinfo : EIATTR_MBARRIER_INSTR_OFFSETS
	.align		4
.L_855:
        /*0ab8*/ 	.byte	0x04, 0x39
        /*0aba*/ 	.short	(.L_857 - .L_856)


	//   ....[0]....
.L_856:
        /*0abc*/ 	.word	0x000002d0
        /*0ac0*/ 	.word	0x000000ff
        /*0ac4*/ 	.word	0x00028c00
        /*0ac8*/ 	.short	0x0100
        /*0aca*/ 	.byte	0x08
	.zero		1


	//   ....[1]....
        /*0acc*/ 	.word	0x000002e0
        /*0ad0*/ 	.word	0x000000ff
        /*0ad4*/ 	.word	0x00028c20
        /*0ad8*/ 	.short	0x0100
        /*0ada*/ 	.byte	0x08
	.zero		1


	//   ....[2]....
        /*0adc*/ 	.word	0x00000390
        /*0ae0*/ 	.word	0x000000ff
        /*0ae4*/ 	.word	0x00028c30
        /*0ae8*/ 	.short	0x0100
        /*0aea*/ 	.byte	0x06
	.zero		1


	//   ....[3]....
        /*0aec*/ 	.word	0x000003a0
        /*0af0*/ 	.word	0x000000ff
        /*0af4*/ 	.word	0x00028c40
        /*0af8*/ 	.short	0x0100
        /*0afa*/ 	.byte	0x06
	.zero		1


	//   ....[4]....
        /*0afc*/ 	.word	0x000003b0
        /*0b00*/ 	.word	0x000000ff
        /*0b04*/ 	.word	0x00028c38
        /*0b08*/ 	.short	0x0100
        /*0b0a*/ 	.byte	0x06
	.zero		1


	//   ....[5]....
        /*0b0c*/ 	.word	0x000003c0
        /*0b10*/ 	.word	0x000000ff
        /*0b14*/ 	.word	0x00028c48
        /*0b18*/ 	.short	0x0100
        /*0b1a*/ 	.byte	0x06
	.zero		1


	//   ....[6]....
        /*0b1c*/ 	.word	0x000004f0
        /*0b20*/ 	.word	0x000000ff
        /*0b24*/ 	.word	0x00028c50
        /*0b28*/ 	.short	0x0100
        /*0b2a*/ 	.byte	0x08
	.zero		1


	//   ....[7]....
        /*0b2c*/ 	.word	0x00000500
        /*0b30*/ 	.word	0x000000ff
        /*0b34*/ 	.word	0x00028c60
        /*0b38*/ 	.short	0x0100
        /*0b3a*/ 	.byte	0x08
	.zero		1


	//   ....[8]....
        /*0b3c*/ 	.word	0x00000510
        /*0b40*/ 	.word	0x000000ff
        /*0b44*/ 	.word	0x00028c58
        /*0b48*/ 	.short	0x0100
        /*0b4a*/ 	.byte	0x08
	.zero		1


	//   ....[9]....
        /*0b4c*/ 	.word	0x00000520
        /*0b50*/ 	.word	0x000000ff
        /*0b54*/ 	.word	0x00028c68
        /*0b58*/ 	.short	0x0100
        /*0b5a*/ 	.byte	0x08
	.zero		1


	//   ....[10]....
        /*0b5c*/ 	.word	0x00000610
        /*0b60*/ 	.word	0x000000ff
        /*0b64*/ 	.word	0x00028c70
        /*0b68*/ 	.short	0x0100
        /*0b6a*/ 	.byte	0x06
	.zero		1


	//   ....[11]....
        /*0b6c*/ 	.word	0x00000620
        /*0b70*/ 	.word	0x000000ff
        /*0b74*/ 	.word	0x00028c80
        /*0b78*/ 	.short	0x0100
        /*0b7a*/ 	.byte	0x06
	.zero		1


	//   ....[12]....
        /*0b7c*/ 	.word	0x00000630
        /*0b80*/ 	.word	0x000000ff
        /*0b84*/ 	.word	0x00028c78
        /*0b88*/ 	.short	0x0100
        /*0b8a*/ 	.byte	0x06
	.zero		1


	//   ....[13]....
        /*0b8c*/ 	.word	0x00000640
        /*0b90*/ 	.word	0x000000ff
        /*0b94*/ 	.word	0x00028c88
        /*0b98*/ 	.short	0x0100
        /*0b9a*/ 	.byte	0x06
	.zero		1


	//   ....[14]....
        /*0b9c*/ 	.word	0x00000770
        /*0ba0*/ 	.word	0x000000ff
        /*0ba4*/ 	.word	0x00028c90
        /*0ba8*/ 	.short	0x0100
        /*0baa*/ 	.byte	0x08
	.zero		1


	//   ....[15]....
        /*0bac*/ 	.word	0x00000780
        /*0bb0*/ 	.word	0x000000ff
        /*0bb4*/ 	.word	0x00028ca0
        /*0bb8*/ 	.short	0x0100
        /*0bba*/ 	.byte	0x08
	.zero		1


	//   ....[16]....
        /*0bbc*/ 	.word	0x00000790
        /*0bc0*/ 	.word	0x000000ff
        /*0bc4*/ 	.word	0x00028c98
        /*0bc8*/ 	.short	0x0100
        /*0bca*/ 	.byte	0x08
	.zero		1


	//   ....[17]....
        /*0bcc*/ 	.word	0x000007a0
        /*0bd0*/ 	.word	0x000000ff
        /*0bd4*/ 	.word	0x00028ca8
        /*0bd8*/ 	.short	0x0100
        /*0bda*/ 	.byte	0x08
	.zero		1


	//   ....[18]....
        /*0bdc*/ 	.word	0x000008d0
        /*0be0*/ 	.word	0x000000ff
        /*0be4*/ 	.word	0x00028cb0
        /*0be8*/ 	.short	0x0100
        /*0bea*/ 	.byte	0x08
	.zero		1


	//   ....[19]....
        /*0bec*/ 	.word	0x000008e0
        /*0bf0*/ 	.word	0x000000ff
        /*0bf4*/ 	.word	0x00028cc0
        /*0bf8*/ 	.short	0x0100
        /*0bfa*/ 	.byte	0x08
	.zero		1


	//   ....[20]....
        /*0bfc*/ 	.word	0x000008f0
        /*0c00*/ 	.word	0x000000ff
        /*0c04*/ 	.word	0x00028cb8
        /*0c08*/ 	.short	0x0100
        /*0c0a*/ 	.byte	0x08
	.zero		1


	//   ....[21]....
        /*0c0c*/ 	.word	0x00000900
        /*0c10*/ 	.word	0x000000ff
        /*0c14*/ 	.word	0x00028cc8
        /*0c18*/ 	.short	0x0100
        /*0c1a*/ 	.byte	0x08
	.zero		1


	//   ....[22]....
        /*0c1c*/ 	.word	0x00003050
        /*0c20*/ 	.word	0x0000004a
        /*0c24*/ 	.word	0x00028c90
        /*0c28*/ 	.short	0x010a
        /*0c2a*/ 	.byte	0x3f
	.zero		1


	//   ....[23]....
        /*0c2c*/ 	.word	0x00003ab0
        /*0c30*/ 	.word	0x0000004a
        /*0c34*/ 	.word	0x00028c90
        /*0c38*/ 	.short	0x010a
        /*0c3a*/ 	.byte	0x3f
	.zero		1


	//   ....[24]....
        /*0c3c*/ 	.word	0x000043c0
        /*0c40*/ 	.word	0x0000004a
        /*0c44*/ 	.word	0x00028c90
        /*0c48*/ 	.short	0x010a
        /*0c4a*/ 	.byte	0x3f
	.zero		1


	//   ....[25]....
        /*0c4c*/ 	.word	0x000045c0
        /*0c50*/ 	.word	0x00000004
        /*0c54*/ 	.word	0x00000000
        /*0c58*/ 	.short	0x0101
        /*0c5a*/ 	.byte	0x3f
	.zero		1


	//   ....[26]....
        /*0c5c*/ 	.word	0x00004600
        /*0c60*/ 	.word	0x0000004a
        /*0c64*/ 	.word	0x00028cb0
        /*0c68*/ 	.short	0x010a
        /*0c6a*/ 	.byte	0x3f
	.zero		1


	//   ....[27]....
        /*0c6c*/ 	.word	0x00004c60
        /*0c70*/ 	.word	0x0000004a
        /*0c74*/ 	.word	0x00000000
        /*0c78*/ 	.short	0x0101
        /*0c7a*/ 	.byte	0x3f
	.zero		1


	//   ....[28]....
        /*0c7c*/ 	.word	0x00005900
        /*0c80*/ 	.word	0x00000009
        /*0c84*/ 	.word	0x00028c50
        /*0c88*/ 	.short	0x010a
        /*0c8a*/ 	.byte	0x3f
	.zero		1


	//   ....[29]....
        /*0c8c*/ 	.word	0x00005cc0
        /*0c90*/ 	.word	0x00000009
        /*0c94*/ 	.word	0x00000000
        /*0c98*/ 	.short	0x0101
        /*0c9a*/ 	.byte	0x3f
	.zero		1


	//   ....[30]....
        /*0c9c*/ 	.word	0x00006600
        /*0ca0*/ 	.word	0x00000015
        /*0ca4*/ 	.word	0x00028c50
        /*0ca8*/ 	.short	0x010a
        /*0caa*/ 	.byte	0x3f
	.zero		1


	//   ....[31]....
        /*0cac*/ 	.word	0x00006650
        /*0cb0*/ 	.word	0x00000015
        /*0cb4*/ 	.word	0x00028c50
        /*0cb8*/ 	.short	0x010a
        /*0cba*/ 	.byte	0x3f
	.zero		1


	//   ....[32]....
        /*0cbc*/ 	.word	0x00006920
        /*0cc0*/ 	.word	0x00000015
        /*0cc4*/ 	.word	0x00000000
        /*0cc8*/ 	.short	0x0101
        /*0cca*/ 	.byte	0x3f
	.zero		1


	//   ....[33]....
        /*0ccc*/ 	.word	0x00007f60
        /*0cd0*/ 	.word	0x00000002
        /*0cd4*/ 	.word	0x00028c00
        /*0cd8*/ 	.short	0x010a
        /*0cda*/ 	.byte	0x3f
	.zero		1


	//   ....[34]....
        /*0cdc*/ 	.word	0x00007fb0
        /*0ce0*/ 	.word	0x00000002
        /*0ce4*/ 	.word	0x00028c00
        /*0ce8*/ 	.short	0x010a
        /*0cea*/ 	.byte	0x3f
	.zero		1


	//   ....[35]....
        /*0cec*/ 	.word	0x00008a80
        /*0cf0*/ 	.word	0x00000002
        /*0cf4*/ 	.word	0x00028c00
        /*0cf8*/ 	.short	0x010a
        /*0cfa*/ 	.byte	0x3f
	.zero		1


	//   ....[36]....
        /*0cfc*/ 	.word	0x00009f80
        /*0d00*/ 	.word	0x00000002
        /*0d04*/ 	.word	0x00028c00
        /*0d08*/ 	.short	0x010a
        /*0d0a*/ 	.byte	0x3f
	.zero		1


	//   ....[37]....
        /*0d0c*/ 	.word	0x0000af20
        /*0d10*/ 	.word	0x0000000e
        /*0d14*/ 	.word	0x00028c30
        /*0d18*/ 	.short	0x010a
        /*0d1a*/ 	.byte	0x3f
	.zero		1


	//   ....[38]....
        /*0d1c*/ 	.word	0x0000afb0
        /*0d20*/ 	.word	0x0000000e
        /*0d24*/ 	.word	0x00028c30
        /*0d28*/ 	.short	0x010a
        /*0d2a*/ 	.byte	0x3f
	.zero		1


	//   ....[39]....
        /*0d2c*/ 	.word	0x0000b490
        /*0d30*/ 	.word	0x00000000
        /*0d34*/ 	.word	0x00000000
        /*0d38*/ 	.short	0x0101
        /*0d3a*/ 	.byte	0x3f
	.zero		1


	//   ....[40]....
        /*0d3c*/ 	.word	0x0000caf0
        /*0d40*/ 	.word	0x0000000e
        /*0d44*/ 	.word	0x00028c50
        /*0d48*/ 	.short	0x010a
        /*0d4a*/ 	.byte	0x3f
	.zero		1


	//   ....[41]....
        /*0d4c*/ 	.word	0x0000cbb0
        /*0d50*/ 	.word	0x0000000e
        /*0d54*/ 	.word	0x00028c50
        /*0d58*/ 	.short	0x010a
        /*0d5a*/ 	.byte	0x3f
	.zero		1


	//   ....[42]....
        /*0d5c*/ 	.word	0x0000ced0
        /*0d60*/ 	.word	0x0000000e
        /*0d64*/ 	.word	0x00000000
        /*0d68*/ 	.short	0x0101
        /*0d6a*/ 	.byte	0x3f
	.zero		1


	//   ....[43]....
        /*0d6c*/ 	.word	0x0000d160
        /*0d70*/ 	.word	0x000000d4
        /*0d74*/ 	.word	0x00028c30
        /*0d78*/ 	.short	0x010a
        /*0d7a*/ 	.byte	0x3f
	.zero		1


	//   ....[44]....
        /*0d7c*/ 	.word	0x0000d1d0
        /*0d80*/ 	.word	0x000000d4
        /*0d84*/ 	.word	0x00028c30
        /*0d88*/ 	.short	0x010a
        /*0d8a*/ 	.byte	0x3f
	.zero		1


	//   ....[45]....
        /*0d8c*/ 	.word	0x0000d4e0
        /*0d90*/ 	.word	0x0000000d
        /*0d94*/ 	.word	0x00000000
        /*0d98*/ 	.short	0x0101
        /*0d9a*/ 	.byte	0x3f
	.zero		1


	//   ....[46]....
        /*0d9c*/ 	.word	0x0000f1d0
        /*0da0*/ 	.word	0x000000d4
        /*0da4*/ 	.word	0x00028c50
        /*0da8*/ 	.short	0x010a
        /*0daa*/ 	.byte	0x3f
	.zero		1


	//   ....[47]....
        /*0dac*/ 	.word	0x0000f220
        /*0db0*/ 	.word	0x000000d4
        /*0db4*/ 	.word	0x00028c50
        /*0db8*/ 	.short	0x010a
        /*0dba*/ 	.byte	0x3f
	.zero		1


	//   ....[48]....
        /*0dbc*/ 	.word	0x0000f520
        /*0dc0*/ 	.word	0x000000d4
        /*0dc4*/ 	.word	0x00000000
        /*0dc8*/ 	.short	0x0101
        /*0dca*/ 	.byte	0x3f
	.zero		1


	//   ....[49]....
        /*0dcc*/ 	.word	0x0000f910
        /*0dd0*/ 	.word	0x0000000e
        /*0dd4*/ 	.word	0x00028c30
        /*0dd8*/ 	.short	0x010a
        /*0dda*/ 	.byte	0x3f
	.zero		1


	//   ....[50]....
        /*0ddc*/ 	.word	0x0000f980
        /*0de0*/ 	.word	0x0000000e
        /*0de4*/ 	.word	0x00028c30
        /*0de8*/ 	.short	0x010a
        /*0dea*/ 	.byte	0x3f
	.zero		1


	//   ....[51]....
        /*0dec*/ 	.word	0x0000fea0
        /*0df0*/ 	.word	0x00000014
        /*0df4*/ 	.word	0x00000000
        /*0df8*/ 	.short	0x0101
        /*0dfa*/ 	.byte	0x3f
	.zero		1


	//   ....[52]....
        /*0dfc*/ 	.word	0x00010ee0
        /*0e00*/ 	.word	0x0000000e
        /*0e04*/ 	.word	0x00028c50
        /*0e08*/ 	.short	0x010a
        /*0e0a*/ 	.byte	0x3f
	.zero		1


	//   ....[53]....
        /*0e0c*/ 	.word	0x00010f30
        /*0e10*/ 	.word	0x0000000e
        /*0e14*/ 	.word	0x00028c50
        /*0e18*/ 	.short	0x010a
        /*0e1a*/ 	.byte	0x3f
	.zero		1


	//   ....[54]....
        /*0e1c*/ 	.word	0x00011210
        /*0e20*/ 	.word	0x0000000e
        /*0e24*/ 	.word	0x00000000
        /*0e28*/ 	.short	0x0101
        /*0e2a*/ 	.byte	0x3f
	.zero		1


	//   ....[55]....
        /*0e2c*/ 	.word	0x00011350
        /*0e30*/ 	.word	0x000000ce
        /*0e34*/ 	.word	0x00028c30
        /*0e38*/ 	.short	0x010a
        /*0e3a*/ 	.byte	0x3f
	.zero		1


	//   ....[56]....
        /*0e3c*/ 	.word	0x000113c0
        /*0e40*/ 	.word	0x000000ce
        /*0e44*/ 	.word	0x00028c30
        /*0e48*/ 	.short	0x010a
        /*0e4a*/ 	.byte	0x3f
	.zero		1


	//   ....[57]....
        /*0e4c*/ 	.word	0x00011730
        /*0e50*/ 	.word	0x0000000c
        /*0e54*/ 	.word	0x00000000
        /*0e58*/ 	.short	0x0101
        /*0e5a*/ 	.byte	0x3f
	.zero		1


	//   ....[58]....
        /*0e5c*/ 	.word	0x000133e0
        /*0e60*/ 	.word	0x000000ce
        /*0e64*/ 	.word	0x00028c50
        /*0e68*/ 	.short	0x010a
        /*0e6a*/ 	.byte	0x3f
	.zero		1


	//   ....[59]....
        /*0e6c*/ 	.word	0x00013430
        /*0e70*/ 	.word	0x000000ce
        /*0e74*/ 	.word	0x00028c50
        /*0e78*/ 	.short	0x010a
        /*0e7a*/ 	.byte	0x3f
	.zero		1


	//   ....[60]....
        /*0e7c*/ 	.word	0x00013730
        /*0e80*/ 	.word	0x000000ce
        /*0e84*/ 	.word	0x00000000
        /*0e88*/ 	.short	0x0101
        /*0e8a*/ 	.byte	0x3f
	.zero		1


	//   ....[61]....
        /*0e8c*/ 	.word	0x00015f50
        /*0e90*/ 	.word	0x00000008
        /*0e94*/ 	.word	0x00000000
        /*0e98*/ 	.short	0x0101
        /*0e9a*/ 	.byte	0x3f
	.zero		1


	//   ....[62]....
        /*0e9c*/ 	.word	0x00016c30
        /*0ea0*/ 	.word	0x00000008
        /*0ea4*/ 	.word	0x00000000
        /*0ea8*/ 	.short	0x0101
        /*0eaa*/ 	.byte	0x3f
	.zero		1


	//   ....[63]....
        /*0eac*/ 	.word	0x0001acd0
        /*0eb0*/ 	.word	0x00000012
        /*0eb4*/ 	.word	0x00028c20
        /*0eb8*/ 	.short	0x010a
        /*0eba*/ 	.byte	0x3f
	.zero		1


	//   ....[64]....
        /*0ebc*/ 	.word	0x0001ada0
        /*0ec0*/ 	.word	0x00000007
        /*0ec4*/ 	.word	0x00028ca0
        /*0ec8*/ 	.short	0x010a
        /*0eca*/ 	.byte	0x3f
	.zero		1


	//   ....[65]....
        /*0ecc*/ 	.word	0x0001afe0
        /*0ed0*/ 	.word	0x00000007
        /*0ed4*/ 	.word	0x00028cc0
        /*0ed8*/ 	.short	0x010a
        /*0eda*/ 	.byte	0x3f
	.zero		1


	//   ....[66]....
        /*0edc*/ 	.word	0x0001ba40
        /*0ee0*/ 	.word	0x00000006
        /*0ee4*/ 	.word	0x00028ca0
        /*0ee8*/ 	.short	0x010a
        /*0eea*/ 	.byte	0x3f
	.zero		1


	//   ....[67]....
        /*0eec*/ 	.word	0x0001bc70
        /*0ef0*/ 	.word	0x00000006
        /*0ef4*/ 	.word	0x00028cc0
        /*0ef8*/ 	.short	0x010a
        /*0efa*/ 	.byte	0x3f
	.zero		1


	//   ....[68]....
        /*0efc*/ 	.word	0x0001d5d0
        /*0f00*/ 	.word	0x00000000
        /*0f04*/ 	.word	0x00028c40
        /*0f08*/ 	.short	0x010a
        /*0f0a*/ 	.byte	0x3f
	.zero		1


	//   ....[69]....
        /*0f0c*/ 	.word	0x0001e0a0
        /*0f10*/ 	.word	0x00000012
        /*0f14*/ 	.word	0x00028c00
        /*0f18*/ 	.short	0x0107
        /*0f1a*/ 	.byte	0x3f
	.zero		1


	//   ....[70]....
        /*0f1c*/ 	.word	0x0001e190
        /*0f20*/ 	.word	0x00000012
        /*0f24*/ 	.word	0x00028c00
        /*0f28*/ 	.short	0x0101
        /*0f2a*/ 	.byte	0x3f
	.zero		1


	//   ....[71]....
        /*0f2c*/ 	.word	0x0001e1b0
        /*0f30*/ 	.word	0x00000012
        /*0f34*/ 	.word	0x00028c20
        /*0f38*/ 	.short	0x010a
        /*0f3a*/ 	.byte	0x3f
	.zero		1


	//   ....[72]....
        /*0f3c*/ 	.word	0x0001e290
        /*0f40*/ 	.word	0x00000000
        /*0f44*/ 	.word	0x00028c60
        /*0f48*/ 	.short	0x010a
        /*0f4a*/ 	.byte	0x3f
	.zero		1


	//   ....[73]....
        /*0f4c*/ 	.word	0x0001ef60
        /*0f50*/ 	.word	0x00000002
        /*0f54*/ 	.word	0x00028c40
        /*0f58*/ 	.short	0x010a
        /*0f5a*/ 	.byte	0x3f
	.zero		1


	//   ....[74]....
        /*0f5c*/ 	.word	0x0001f1b0
        /*0f60*/ 	.word	0x00000002
        /*0f64*/ 	.word	0x00028c60
        /*0f68*/ 	.short	0x010a
        /*0f6a*/ 	.byte	0x3f
	.zero		1


	//   ....[75]....
        /*0f6c*/ 	.word	0x0001fd50
        /*0f70*/ 	.word	0x00000002
        /*0f74*/ 	.word	0x00028c40
        /*0f78*/ 	.short	0x010a
        /*0f7a*/ 	.byte	0x3f
	.zero		1


	//   ....[76]....
        /*0f7c*/ 	.word	0x0001ffa0
        /*0f80*/ 	.word	0x00000002
        /*0f84*/ 	.word	0x00028c60
        /*0f88*/ 	.short	0x010a
        /*0f8a*/ 	.byte	0x3f
	.zero		1


	//   ....[77]....
        /*0f8c*/ 	.word	0x00020ae0
        /*0f90*/ 	.word	0x00000003
        /*0f94*/ 	.word	0x00028c40
        /*0f98*/ 	.short	0x010a
        /*0f9a*/ 	.byte	0x3f
	.zero		1


	//   ....[78]....
        /*0f9c*/ 	.word	0x00020d30
        /*0fa0*/ 	.word	0x00000003
        /*0fa4*/ 	.word	0x00028c60
        /*0fa8*/ 	.short	0x010a
        /*0faa*/ 	.byte	0x3f
	.zero		1


	//   ....[79]....
        /*0fac*/ 	.word	0x00022a90
        /*0fb0*/ 	.word	0x00000000
        /*0fb4*/ 	.word	0x00028c20
        /*0fb8*/ 	.short	0x010a
        /*0fba*/ 	.byte	0x3f
	.zero		1


	//   ....[80]....
        /*0fbc*/ 	.word	0x00022c70
        /*0fc0*/ 	.word	0x00000006
        /*0fc4*/ 	.word	0x00000000
        /*0fc8*/ 	.short	0x010a
        /*0fca*/ 	.byte	0x3f
	.zero		1


	//   ....[81]....
        /*0fcc*/ 	.word	0x00022ca0
        /*0fd0*/ 	.word	0x00000007
        /*0fd4*/ 	.word	0x00000000
        /*0fd8*/ 	.short	0x010a
        /*0fda*/ 	.byte	0x3f
	.zero		1


	//   ....[82]....
        /*0fdc*/ 	.word	0x00022d00
        /*0fe0*/ 	.word	0x00000004
        /*0fe4*/ 	.word	0x00000000
        /*0fe8*/ 	.short	0x010a
        /*0fea*/ 	.byte	0x3f
	.zero		1


	//   ....[83]....
        /*0fec*/ 	.word	0x00022d30
        /*0ff0*/ 	.word	0x00000003
        /*0ff4*/ 	.word	0x00000000
        /*0ff8*/ 	.short	0x010a
        /*0ffa*/ 	.byte	0x3f
	.zero		1


	//   ....[84]....
        /*0ffc*/ 	.word	0x00022d90
        /*1000*/ 	.word	0x0000004a
        /*1004*/ 	.word	0x00028c90
        /*1008*/ 	.short	0x010a
        /*100a*/ 	.byte	0x3f
	.zero		1


	//   ....[85]....
        /*100c*/ 	.word	0x00022de0
        /*1010*/ 	.word	0x0000004a
        /*1014*/ 	.word	0x00028c90
        /*1018*/ 	.short	0x010a
        /*101a*/ 	.byte	0x3f
	.zero		1


	//   ....[86]....
        /*101c*/ 	.word	0x00022e30
        /*1020*/ 	.word	0x0000004a
        /*1024*/ 	.word	0x00028c90
        /*1028*/ 	.short	0x010a
        /*102a*/ 	.byte	0x3f
	.zero		1


	//   ....[87]....
        /*102c*/ 	.word	0x00022e80
        /*1030*/ 	.word	0x0000004a
        /*1034*/ 	.word	0x00028cb0
        /*1038*/ 	.short	0x010a
        /*103a*/ 	.byte	0x3f
	.zero		1


	//   ....[88]....
        /*103c*/ 	.word	0x00022ed0
        /*1040*/ 	.word	0x00000009
        /*1044*/ 	.word	0x00028c50
        /*1048*/ 	.short	0x010a
        /*104a*/ 	.byte	0x3f
	.zero		1


	//   ....[89]....
        /*104c*/ 	.word	0x00022f20
        /*1050*/ 	.word	0x00000015
        /*1054*/ 	.word	0x00028c50
        /*1058*/ 	.short	0x010a
        /*105a*/ 	.byte	0x3f
	.zero		1


	//   ....[90]....
        /*105c*/ 	.word	0x00023300
        /*1060*/ 	.word	0x00000002
        /*1064*/ 	.word	0x00028c00
        /*1068*/ 	.short	0x010a
        /*106a*/ 	.byte	0x3f
	.zero		1


	//   ....[91]....
        /*106c*/ 	.word	0x00023710
        /*1070*/ 	.word	0x00000002
        /*1074*/ 	.word	0x00028c00
        /*1078*/ 	.short	0x010a
        /*107a*/ 	.byte	0x3f
	.zero		1


	//   ....[92]....
        /*107c*/ 	.word	0x00023760
        /*1080*/ 	.word	0x0000000e
        /*1084*/ 	.word	0x00028c30
        /*1088*/ 	.short	0x010a
        /*108a*/ 	.byte	0x3f
	.zero		1


	//   ....[93]....
        /*108c*/ 	.word	0x000237b0
        /*1090*/ 	.word	0x0000000e
        /*1094*/ 	.word	0x00028c50
        /*1098*/ 	.short	0x010a
        /*109a*/ 	.byte	0x3f
	.zero		1


	//   ....[94]....
        /*109c*/ 	.word	0x00023800
        /*10a0*/ 	.word	0x000000d4
        /*10a4*/ 	.word	0x00028c30
        /*10a8*/ 	.short	0x010a
        /*10aa*/ 	.byte	0x3f
	.zero		1


	//   ....[95]....
        /*10ac*/ 	.word	0x00023850
        /*10b0*/ 	.word	0x000000d4
        /*10b4*/ 	.word	0x00028c50
        /*10b8*/ 	.short	0x010a
        /*10ba*/ 	.byte	0x3f
	.zero		1


	//   ....[96]....
        /*10bc*/ 	.word	0x000238a0
        /*10c0*/ 	.word	0x0000000e
        /*10c4*/ 	.word	0x00028c30
        /*10c8*/ 	.short	0x010a
        /*10ca*/ 	.byte	0x3f
	.zero		1


	//   ....[97]....
        /*10cc*/ 	.word	0x000238f0
        /*10d0*/ 	.word	0x0000000e
        /*10d4*/ 	.word	0x00028c50
        /*10d8*/ 	.short	0x010a
        /*10da*/ 	.byte	0x3f
	.zero		1


	//   ....[98]....
        /*10dc*/ 	.word	0x00023940
        /*10e0*/ 	.word	0x000000ce
        /*10e4*/ 	.word	0x00028c30
        /*10e8*/ 	.short	0x010a
        /*10ea*/ 	.byte	0x3f
	.zero		1


	//   ....[99]....
        /*10ec*/ 	.word	0x00023990
        /*10f0*/ 	.word	0x000000ce
        /*10f4*/ 	.word	0x00028c50
        /*10f8*/ 	.short	0x010a
        /*10fa*/ 	.byte	0x3f
	.zero		1


	//   ....[100]....
        /*10fc*/ 	.word	0x00023b30
        /*1100*/ 	.word	0x00000012
        /*1104*/ 	.word	0x00028c20
        /*1108*/ 	.short	0x010a
        /*110a*/ 	.byte	0x3f
	.zero		1


	//   ....[101]....
        /*110c*/ 	.word	0x00023b80
        /*1110*/ 	.word	0x00000007
        /*1114*/ 	.word	0x00028ca0
        /*1118*/ 	.short	0x010a
        /*111a*/ 	.byte	0x3f
	.zero		1


	//   ....[102]....
        /*111c*/ 	.word	0x00023bd0
        /*1120*/ 	.word	0x00000007
        /*1124*/ 	.word	0x00028cc0
        /*1128*/ 	.short	0x010a
        /*112a*/ 	.byte	0x3f
	.zero		1


	//   ....[103]....
        /*112c*/ 	.word	0x00023c20
        /*1130*/ 	.word	0x00000006
        /*1134*/ 	.word	0x00028ca0
        /*1138*/ 	.short	0x010a
        /*113a*/ 	.byte	0x3f
	.zero		1


	//   ....[104]....
        /*113c*/ 	.word	0x00023c70
        /*1140*/ 	.word	0x00000006
        /*1144*/ 	.word	0x00028cc0
        /*1148*/ 	.short	0x010a
        /*114a*/ 	.byte	0x3f
	.zero		1


	//   ....[105]....
        /*114c*/ 	.word	0x00023e10
        /*1150*/ 	.word	0x00000000
        /*1154*/ 	.word	0x00028c40
        /*1158*/ 	.short	0x010a
        /*115a*/ 	.byte	0x3f
	.zero		1


	//   ....[106]....
        /*115c*/ 	.word	0x00024370
        /*1160*/ 	.word	0x00000012
        /*1164*/ 	.word	0x00028c20
        /*1168*/ 	.short	0x010a
        /*116a*/ 	.byte	0x3f
	.zero		1


	//   ....[107]....
        /*116c*/ 	.word	0x000243c0
        /*1170*/ 	.word	0x00000000
        /*1174*/ 	.word	0x00028c60
        /*1178*/ 	.short	0x010a
        /*117a*/ 	.byte	0x3f
	.zero		1


	//   ....[108]....
        /*117c*/ 	.word	0x00024410
        /*1180*/ 	.word	0x00000002
        /*1184*/ 	.word	0x00028c40
        /*1188*/ 	.short	0x010a
        /*118a*/ 	.byte	0x3f
	.zero		1


	//   ....[109]....
        /*118c*/ 	.word	0x00024460
        /*1190*/ 	.word	0x00000002
        /*1194*/ 	.word	0x00028c60
        /*1198*/ 	.short	0x010a
        /*119a*/ 	.byte	0x3f
	.zero		1


	//   ....[110]....
        /*119c*/ 	.word	0x000244b0
        /*11a0*/ 	.word	0x00000002
        /*11a4*/ 	.word	0x00028c40
        /*11a8*/ 	.short	0x010a
        /*11aa*/ 	.byte	0x3f
	.zero		1


	//   ....[111]....
        /*11ac*/ 	.word	0x00024500
        /*11b0*/ 	.word	0x00000002
        /*11b4*/ 	.word	0x00028c60
        /*11b8*/ 	.short	0x010a
        /*11ba*/ 	.byte	0x3f
	.zero		1


	//   ....[112]....
        /*11bc*/ 	.word	0x00024550
        /*11c0*/ 	.word	0x00000003
        /*11c4*/ 	.word	0x00028c40
        /*11c8*/ 	.short	0x010a
        /*11ca*/ 	.byte	0x3f
	.zero		1


	//   ....[113]....
        /*11cc*/ 	.word	0x000245a0
        /*11d0*/ 	.word	0x00000003
        /*11d4*/ 	.word	0x00028c60
        /*11d8*/ 	.short	0x010a
        /*11da*/ 	.byte	0x3f
	.zero		1


	//   ....[114]....
        /*11dc*/ 	.word	0x00025120
        /*11e0*/ 	.word	0x00000000
        /*11e4*/ 	.word	0x00028c20
        /*11e8*/ 	.short	0x010a
        /*11ea*/ 	.byte	0x3f
	.zero		1


	//   ....[115]....
        /*11ec*/ 	.word	0x000252c0
        /*11f0*/ 	.word	0x00000006
        /*11f4*/ 	.word	0x00000000
        /*11f8*/ 	.short	0x010a
        /*11fa*/ 	.byte	0x3f
	.zero		1


	//   ....[116]....
        /*11fc*/ 	.word	0x00025310
        /*1200*/ 	.word	0x00000007
        /*1204*/ 	.word	0x00000000
        /*1208*/ 	.short	0x010a
        /*120a*/ 	.byte	0x3f
	.zero		1


	//   ....[117]....
        /*120c*/ 	.word	0x00025360
        /*1210*/ 	.word	0x00000004
        /*1214*/ 	.word	0x00000000
        /*1218*/ 	.short	0x010a
        /*121a*/ 	.byte	0x3f
	.zero		1


	//----- nvinfo : EIATTR_NUM_MBARRIERS
	.align		4
.L_857:
        /*121c*/ 	.byte	0x03, 0x38
        /*121e*/ 	.short	0x0016


	//----- nvinfo : EIATTR_EXIT_INSTR_OFFSETS
	.align		4
        /*1220*/ 	.byte	0x04, 0x1c
        /*1222*/ 	.short	(.L_859 - .L_858)


	//   ....[0]....
.L_858:
        /*1224*/ 	.word	0x00022d80


	//----- nvinfo : EIATTR_MAX_THREADS
	.align		4
.L_859:
        /*1228*/ 	.byte	0x04, 0x05
        /*122a*/ 	.short	(.L_861 - .L_860)
.L_860:
        /*122c*/ 	.word	0x00000180
        /*1230*/ 	.word	0x00000001
        /*1234*/ 	.word	0x00000001


	//----- nvinfo : EIATTR_CRS_STACK_SIZE
	.align		4
.L_861:
        /*1238*/ 	.byte	0x04, 0x1e
        /*123a*/ 	.short	(.L_863 - .L_862)
.L_862:
        /*123c*/ 	.word	0x00000000


	//----- nvinfo : EIATTR_CBANK_PARAM_SIZE
	.align		4
.L_863:
        /*1240*/ 	.byte	0x03, 0x19
        /*1242*/ 	.short	0x0af0


	//----- nvinfo : EIATTR_PARAM_CBANK
	.align		4
        /*1244*/ 	.byte	0x04, 0x0a
        /*1246*/ 	.short	(.L_865 - .L_864)
	.align		4
.L_864:
        /*1248*/ 	.word	index@(.nv.constant0._ZN7cutlass13device_kernelIN5flash11enable_sm90INS1_16FlashAttnFwdSm90INS1_25CollectiveMainloopFwdSm90ILi2EN4cute5tupleIJNS5_1CILi1EEES8_S8_EEENS6_IJNS7_ILi64EEESA_SA_EEELi512ENS_10bfloat16_tEfNS_4arch4Sm90ELb0ELb1ELb0ELb1ELb0ELb1ELb0ELb0ELb0ELb1ELb1ELb0EEENS1_21CollectiveEpilogueFwdINS6_IJSA_NS7_ILi512EEESA_EEES9_SC_SE_Li256ELb1ELb1ELb1ELb0EEENS1_36VarlenDynamicPersistentTileSchedulerILi64ELi64ELi256ELi128ELb1ELb1ELb1ELb1ELb0ELb1EEEEEEEEEvNT_6ParamsE)
        /*124c*/ 	.short	0x0210
        /*124e*/ 	.short	0x0af0


	//----- nvinfo : EIATTR_SW_WAR
	.align		4
.L_865:
        /*1250*/ 	.byte	0x04, 0x36
        /*1252*/ 	.short	(.L_867 - .L_866)
.L_866:
        /*1254*/ 	.word	0x00000008
.L_867:


//--------------------- .nv.info._ZN7cutlass13device_kernelIN5flash11enable_sm90INS1_16FlashAttnFwdSm90INS1_25CollectiveMainloopFwdSm90ILi2EN4cute5tupleIJNS5_1CILi1EEES8_S8_EEENS6_IJNS7_ILi64EEESA_SA_EEELi512ENS_10bfloat16_tEfNS_4arch4Sm90ELb0ELb1ELb0ELb1ELb0ELb0ELb1ELb0ELb0ELb1ELb1ELb0EEENS1_21CollectiveEpilogueFwdINS6_IJSA_NS7_ILi512EEESA_EEES9_SC_SE_Li256ELb1ELb1ELb1ELb0EEENS1_36VarlenDynamicPersistentTileSchedulerILi64ELi64ELi256ELi128ELb1ELb1ELb1ELb1ELb0ELb1EEEEEEEEEvNT_6ParamsE --------------------------
	.section	.nv.info._ZN7cutlass13device_kernelIN5flash11enable_sm90INS1_16FlashAttnFwdSm90INS1_25CollectiveMainloopFwdSm90ILi2EN4cute5tupleIJNS5_1CILi1EEES8_S8_EEENS6_IJNS7_ILi64EEESA_SA_EEELi512ENS_10bfloat16_tEfNS_4arch4Sm90ELb0ELb1ELb0ELb1ELb0ELb0ELb1ELb0ELb0ELb1ELb1ELb0EEENS1_21CollectiveEpilogueFwdINS6_IJSA_NS7_ILi512EEESA_EEES9_SC_SE_Li256ELb1ELb1ELb1ELb0EEENS1_36VarlenDynamicPersistentTileSchedulerILi64ELi64ELi256ELi128ELb1ELb1ELb1ELb1ELb0ELb1EEEEEEEEEvNT_6ParamsE,"",@"SHT_CUDA_INFO"
	.sectionflags	@""
	.align	4


	//----- nvinfo : EIATTR_CUDA_API_VERSION
	.align		4
        /*0000*/ 	.byte	0x04, 0x37
        /*0002*/ 	.short	(.L_869 - .L_868)
.L_868:
        /*0004*/ 	.word	0x00000082


	//----- nvinfo : EIATTR_KPARAM_INFO
	.align		4
.L_869:
        /*0008*/ 	.byte	0x04, 0x17
        /*000a*/ 	.short	(.L_871 - .L_870)
.L_870:
        /*000c*/ 	.word	0x00000000
        /*0010*/ 	.short	0x0000
        /*0012*/ 	.short	0x0070
        /*0014*/ 	.byte	0x00, 0xf0, 0x01, 0x2e


	//----- nvinfo : EIATTR_SPARSE_MMA_MASK
	.align		4
.L_871:
        /*0018*/ 	.byte	0x03, 0x50
        /*001a*/ 	.short	0x0000


	//----- nvinfo : EIATTR_MAXREG_COUNT
	.align		4
        /*001c*/ 	.byte	0x03, 0x1b
        /*001e*/ 	.short	0x00a8


	//----- nvinfo : EIATTR_NUM_BARRIERS
	.align		4
        /*0020*/ 	.byte	0x02, 0x4c
        /*0022*/ 	.byte	0x10
	.zero		1


	//----- nvinfo : EIATTR_EXTERNS
	.align		4
        /*0024*/ 	.byte	0x04, 0x0f
        /*0026*/ 	.short	(.L_873 - .L_872)


	//   ....[0]....
	.align		4
.L_872:
        /*0028*/ 	.word	index@(__assertfail)


	//----- nvinfo : EIATTR_ANNOTATIONS
	.align		4
.L_873:
        /*002c*/ 	.byte	0x04, 0x55
        /*002e*/ 	.short	(.L_875 - .L_874)


	//   ....[0]....
.L_874:
        /* <DEDUP_REMOVED lines=88> */


	//----- nvinfo : EIATTR_MERCURY_ISA_VERSION
	.align		4
.L_875:
        /*0598*/ 	.byte	0x03, 0x5f
        /*059a*/ 	.short	0x0101


	//----- nvinfo : EIATTR_UNUSED_LOAD_BYTE_OFFSET
	.align		4
        /*059c*/ 	.byte	0x04, 0x44
        /*059e*/ 	.short	(.L_877 - .L_876)


	//   ....[0]....
.L_876:
        /*05a0*/ 	.word	0x00000a30
        /*05a4*/ 	.word	0x0000fff0


	//   ....[1]....
        /*05a8*/ 	.word	0x00011770
        /*05ac*/ 	.word	0x0000fff0


	//----- nvinfo : EIATTR_INT_WARP_WIDE_INSTR_OFFSETS
	.align		4
.L_877:
        /*05b0*/ 	.byte	0x04, 0x31
        /*05b2*/ 	.short	(.L_879 - .L_878)


	//   ....[0]....
.L_878:
        /*05b4*/ 	.word	0x00000130


	//   ....[1]....
        /*05b8*/ 	.word	0x00000170


	//   ....[2]....
        /*05bc*/ 	.word	0x000001e0


	//   ....[3]....
        /*05c0*/ 	.word	0x000001f0


	//   ....[4]....
        /*05c4*/ 	.word	0x00017e50


	//   ....[5]....
        /*05c8*/ 	.word	0x00017eb0


	//   ....[6]....
        /*05cc*/ 	.word	0x0001d890


	//   ....[7]....
        /*05d0*/ 	.word	0x0001d920


	//----- nvinfo : EIATTR_COOP_GROUP_MASK_REGIDS
	.align		4
.L_879:
        /*05d4*/ 	.byte	0x04, 0x29
        /*05d6*/ 	.short	(.L_881 - .L_880)


	//   ....[0]....
.L_880:
        /*05d8*/ 	.word	0xffffffff


	//   ....[1]....
        /*05dc*/ 	.word	0xffffffff


	//   ....[2]....
        /*05e0*/ 	.word	0xffffffff


	//   ....[3]....
        /*05e4*/ 	.word	0xffffffff


	//   ....[4]....
        /*05e8*/ 	.word	0xffffffff


	//   ....[5]....
        /*05ec*/ 	.word	0xffffffff


	//   ....[6]....
        /*05f0*/ 	.word	0xffffffff


	//   ....[7]....
        /*05f4*/ 	.word	0xffffffff


	//   ....[8]....
        /*05f8*/ 	.word	0xffffffff


	//   ....[9]....
        /*05fc*/ 	.word	0xffffffff


	//   ....[10]....
        /*0600*/ 	.word	0xffffffff


	//   ....[11]....
        /*0604*/ 	.word	0xffffffff


	//   ....[12]....
        /*0608*/ 	.word	0xffffffff


	//   ....[13]....
        /*060c*/ 	.word	0xffffffff


	//   ....[14]....
        /*0610*/ 	.word	0xffffffff


	//   ....[15]....
        /*0614*/ 	.word	0xffffffff


	//   ....[16]....
        /*0618*/ 	.word	0xffffffff


	//   ....[17]....
        /*061c*/ 	.word	0xffffffff


	//   ....[18]....
        /*0620*/ 	.word	0xffffffff


	//   ....[19]....
        /*0624*/ 	.word	0xffffffff


	//   ....[20]....
        /*0628*/ 	.word	0xffffffff


	//   ....[21]....
        /*062c*/ 	.word	0xffffffff


	//   ....[22]....
        /*0630*/ 	.word	0xffffffff


	//   ....[23]....
        /*0634*/ 	.word	0xffffffff


	//   ....[24]....
        /*0638*/ 	.word	0xffffffff


	//   ....[25]....
        /*063c*/ 	.word	0xffffffff


	//   ....[26]....
        /*0640*/ 	.word	0xffffffff


	//   ....[27]....
        /*0644*/ 	.word	0xffffffff


	//   ....[28]....
        /*0648*/ 	.word	0xffffffff


	//   ....[29]....
        /*064c*/ 	.word	0xffffffff


	//   ....[30]....
        /*0650*/ 	.word	0xffffffff


	//   ....[31]....
        /*0654*/ 	.word	0xffffffff


	//   ....[32]....
        /*0658*/ 	.word	0xffffffff


	//   ....[33]....
        /*065c*/ 	.word	0xffffffff


	//   ....[34]....
        /*0660*/ 	.word	0xffffffff


	//   ....[35]....
        /*0664*/ 	.word	0xffffffff


	//   ....[36]....
        /*0668*/ 	.word	0xffffffff


	//   ....[37]....
        /*066c*/ 	.word	0xffffffff


	//   ....[38]....
        /*0670*/ 	.word	0xffffffff


	//   ....[39]....
        /*0674*/ 	.word	0xffffffff


	//   ....[40]....
        /*0678*/ 	.word	0xffffffff


	//   ....[41]....
        /*067c*/ 	.word	0xffffffff


	//   ....[42]....
        /*0680*/ 	.word	0xffffffff


	//   ....[43]....
        /*0684*/ 	.word	0xffffffff


	//   ....[44]....
        /*0688*/ 	.word	0xffffffff


	//   ....[45]....
        /*068c*/ 	.word	0xffffffff


	//   ....[46]....
        /*0690*/ 	.word	0xffffffff


	//   ....[47]....
        /*0694*/ 	.word	0xffffffff


	//   ....[48]....
        /*0698*/ 	.word	0xffffffff


	//   ....[49]....
        /*069c*/ 	.word	0xffffffff


	//   ....[50]....
        /*06a0*/ 	.word	0xffffffff


	//   ....[51]....
        /*06a4*/ 	.word	0xffffffff


	//   ....[52]....
        /*06a8*/ 	.word	0xffffffff


	//   ....[53]....
        /*06ac*/ 	.word	0xffffffff


	//   ....[54]....
        /*06b0*/ 	.word	0xffffffff


	//   ....[55]....
        /*06b4*/ 	.word	0xffffffff


	//   ....[56]....
        /*06b8*/ 	.word	0xffffffff


	//   ....[57]....
        /*06bc*/ 	.word	0xffffffff


	//   ....[58]....
        /*06c0*/ 	.word	0xffffffff


	//   ....[59]....
        /*06c4*/ 	.word	0xffffffff


	//   ....[60]....
        /*06c8*/ 	.word	0xffffffff


	//   ....[61]....
        /*06cc*/ 	.word	0xffffffff


	//   ....[62]....
        /*06d0*/ 	.word	0xffffffff


	//   ....[63]....
        /*06d4*/ 	.word	0xffffffff


	//   ....[64]....
        /*06d8*/ 	.word	0xffffffff


	//   ....[65]....
        /*06dc*/ 	.word	0xffffffff


	//   ....[66]....
        /*06e0*/ 	.word	0xffffffff


	//   ....[67]....
        /*06e4*/ 	.word	0xffffffff


	//   ....[68]....
        /*06e8*/ 	.word	0xffffffff


	//   ....[69]....
        /*06ec*/ 	.word	0xffffffff


	//   ....[70]....
        /*06f0*/ 	.word	0xffffffff


	//   ....[71]....
        /*06f4*/ 	.word	0xffffffff


	//   ....[72]....
        /*06f8*/ 	.word	0xffffffff


	//   ....[73]....
        /*06fc*/ 	.word	0xffffffff


	//   ....[74]....
        /*0700*/ 	.word	0xffffffff


	//   ....[75]....
        /*0704*/ 	.word	0xffffffff


	//   ....[76]....
        /*0708*/ 	.word	0xffffffff


	//   ....[77]....
        /*070c*/ 	.word	0xffffffff


	//   ....[78]....
        /*0710*/ 	.word	0xffffffff


	//   ....[79]....
        /*0714*/ 	.word	0xffffffff


	//   ....[80]....
        /*0718*/ 	.word	0xffffffff


	//   ....[81]....
        /*071c*/ 	.word	0xffffffff


	//   ....[82]....
        /*0720*/ 	.word	0xffffffff


	//   ....[83]....
        /*0724*/ 	.word	0xffffffff


	//   ....[84]....
        /*0728*/ 	.word	0xffffffff


	//   ....[85]....
        /*072c*/ 	.word	0xffffffff


	//   ....[86]....
        /*0730*/ 	.word	0xffffffff


	//   ....[87]....
        /*0734*/ 	.word	0xffffffff


	//   ....[88]....
        /*0738*/ 	.word	0xffffffff


	//   ....[89]....
        /*073c*/ 	.word	0xffffffff


	//   ....[90]....
        /*0740*/ 	.word	0xffffffff


	//   ....[91]....
        /*0744*/ 	.word	0xffffffff


	//   ....[92]....
        /*0748*/ 	.word	0xffffffff


	//   ....[93]....
        /*074c*/ 	.word	0xffffffff


	//   ....[94]....
        /*0750*/ 	.word	0xffffffff


	//   ....[95]....
        /*0754*/ 	.word	0xffffffff


	//   ....[96]....
        /*0758*/ 	.word	0xffffffff


	//   ....[97]....
        /*075c*/ 	.word	0xffffffff


	//   ....[98]....
        /*0760*/ 	.word	0xffffffff


	//   ....[99]....
        /*0764*/ 	.word	0xffffffff


	//   ....[100]....
        /*0768*/ 	.word	0xffffffff


	//   ....[101]....
        /*076c*/ 	.word	0xffffffff


	//   ....[102]....
        /*0770*/ 	.word	0xffffffff


	//   ....[103]....
        /*0774*/ 	.word	0xffffffff


	//   ....[104]....
        /*0778*/ 	.word	0xffffffff


	//   ....[105]....
        /*077c*/ 	.word	0xffffffff


	//   ....[106]....
        /*0780*/ 	.word	0xffffffff


	//   ....[107]....
        /*0784*/ 	.word	0xffffffff


	//   ....[108]....
        /*0788*/ 	.word	0xffffffff


	//   ....[109]....
        /*078c*/ 	.word	0xffffffff


	//   ....[110]....
        /*0790*/ 	.word	0xffffffff


	//   ....[111]....
        /*0794*/ 	.word	0xffffffff


	//   ....[112]....
        /*0798*/ 	.word	0xffffffff


	//   ....[113]....
        /*079c*/ 	.word	0x0500000f


	//   ....[114]....
        /*07a0*/ 	.word	0x0500000f


	//   ....[115]....
        /*07a4*/ 	.word	0x0500000f


	//   ....[116]....
        /*07a8*/ 	.word	0x0500000f


	//   ....[117]....
        /*07ac*/ 	.word	0x0500000f


	//   ....[118]....
        /*07b0*/ 	.word	0x0500000f


	//   ....[119]....
        /*07b4*/ 	.word	0x0500000f


	//   ....[120]....
        /*07b8*/ 	.word	0x0500000f


	//   ....[121]....
        /*07bc*/ 	.word	0x0500000f


	//   ....[122]....
        /*07c0*/ 	.word	0x0500000f


	//   ....[123]....
        /*07c4*/ 	.word	0x0500000f


	//   ....[124]....
        /*07c8*/ 	.word	0x0500000f


	//   ....[125]....
        /*07cc*/ 	.word	0x0500000f


	//   ....[126]....
        /*07d0*/ 	.word	0x0500000f


	//   ....[127]....
        /*07d4*/ 	.word	0x0500000f


	//   ....[128]....
        /*07d8*/ 	.word	0x0500000f


	//   ....[129]....
        /*07dc*/ 	.word	0x0500000f


	//   ....[130]....
        /*07e0*/ 	.word	0x0500000f


	//   ....[131]....
        /*07e4*/ 	.word	0x0500000f


	//   ....[132]....
        /*07e8*/ 	.word	0x0500000f


	//   ....[133]....
        /*07ec*/ 	.word	0x0500000f


	//   ....[134]....
        /*07f0*/ 	.word	0x0500000f


	//   ....[135]....
        /*07f4*/ 	.word	0x0500000f


	//   ....[136]....
        /*07f8*/ 	.word	0x0500000f


	//   ....[137]....
        /*07fc*/ 	.word	0x0500000f


	//   ....[138]....
        /*0800*/ 	.word	0x0500000f


	//   ....[139]....
        /*0804*/ 	.word	0x0500000f


	//   ....[140]....
        /*0808*/ 	.word	0x0500000f


	//   ....[141]....
        /*080c*/ 	.word	0x0500000f


	//   ....[142]....
        /*0810*/ 	.word	0x0500000f


	//   ....[143]....
        /*0814*/ 	.word	0x0500000f


	//   ....[144]....
        /*0818*/ 	.word	0x0500000f


	//   ....[145]....
        /*081c*/ 	.word	0x0500000f


	//   ....[146]....
        /*0820*/ 	.word	0x0500000f


	//   ....[147]....
        /*0824*/ 	.word	0x0500000f


	//   ....[148]....
        /*0828*/ 	.word	0x0500000f


	//----- nvinfo : EIATTR_COOP_GROUP_INSTR_OFFSETS
	.align		4
.L_881:
        /*082c*/ 	.byte	0x04, 0x28
        /*082e*/ 	.short	(.L_883 - .L_882)


	//   ....[0]....
.L_882:
        /*0830*/ 	.word	0x00000070


	//   ....[1]....
        /*0834*/ 	.word	0x00000140


	//   ....[2]....
        /*0838*/ 	.word	0x00000190


	//   ....[3]....
        /*083c*/ 	.word	0x000003a0


	//   ....[4]....
        /*0840*/ 	.word	0x00000500


	//   ....[5]....
        /*0844*/ 	.word	0x00000620


	//   ....[6]....
        /*0848*/ 	.word	0x00000780


	//   ....[7]....
        /*084c*/ 	.word	0x000022e0


	//   ....[8]....
        /*0850*/ 	.word	0x000044c0


	//   ....[9]....
        /*0854*/ 	.word	0x00004ca0


	//   ....[10]....
        /*0858*/ 	.word	0x00005d40


	//   ....[11]....
        /*085c*/ 	.word	0x00006430


	//   ....[12]....
        /*0860*/ 	.word	0x00006930


	//   ....[13]....
        /*0864*/ 	.word	0x00006a60


	//   ....[14]....
        /*0868*/ 	.word	0x00006dc0


	//   ....[15]....
        /*086c*/ 	.word	0x00006e70


	//   ....[16]....
        /*0870*/ 	.word	0x00007660


	//   ....[17]....
        /*0874*/ 	.word	0x00007c30


	//   ....[18]....
        /*0878*/ 	.word	0x00008c40


	//   ....[19]....
        /*087c*/ 	.word	0x00008e70


	//   ....[20]....
        /*0880*/ 	.word	0x000095e0


	//   ....[21]....
        /*0884*/ 	.word	0x00009730


	//   ....[22]....
        /*0888*/ 	.word	0x00009ca0


	//   ....[23]....
        /*088c*/ 	.word	0x00009d00


	//   ....[24]....
        /*0890*/ 	.word	0x0000ad50


	//   ....[25]....
        /*0894*/ 	.word	0x0000b400


	//   ....[26]....
        /*0898*/ 	.word	0x0000c4f0


	//   ....[27]....
        /*089c*/ 	.word	0x0000c510


	//   ....[28]....
        /*08a0*/ 	.word	0x0000caa0


	//   ....[29]....
        /*08a4*/ 	.word	0x0000cc70


	//   ....[30]....
        /*08a8*/ 	.word	0x0000d8a0


	//   ....[31]....
        /*08ac*/ 	.word	0x0000dcf0


	//   ....[32]....
        /*08b0*/ 	.word	0x0000de00


	//   ....[33]....
        /*08b4*/ 	.word	0x0000ef30


	//   ....[34]....
        /*08b8*/ 	.word	0x0000f540


	//   ....[35]....
        /*08bc*/ 	.word	0x0000f560


	//   ....[36]....
        /*08c0*/ 	.word	0x0000fdb0


	//   ....[37]....
        /*08c4*/ 	.word	0x0000ff80


	//   ....[38]....
        /*08c8*/ 	.word	0x00010c30


	//   ....[39]....
        /*08cc*/ 	.word	0x00010c70


	//   ....[40]....
        /*08d0*/ 	.word	0x00010ce0


	//   ....[41]....
        /*08d4*/ 	.word	0x00010d10


	//   ....[42]....
        /*08d8*/ 	.word	0x00010d50


	//   ....[43]....
        /*08dc*/ 	.word	0x000124c0


	//   ....[44]....
        /*08e0*/ 	.word	0x00012830


	//   ....[45]....
        /*08e4*/ 	.word	0x00012850


	//   ....[46]....
        /*08e8*/ 	.word	0x00012860


	//   ....[47]....
        /*08ec*/ 	.word	0x00012890


	//   ....[48]....
        /*08f0*/ 	.word	0x00013510


	//   ....[49]....
        /*08f4*/ 	.word	0x00013530


	//   ....[50]....
        /*08f8*/ 	.word	0x000137e0


	//   ....[51]....
        /*08fc*/ 	.word	0x00013800


	//   ....[52]....
        /*0900*/ 	.word	0x00013ea0


	//   ....[53]....
        /*0904*/ 	.word	0x00013ed0


	//   ....[54]....
        /*0908*/ 	.word	0x00014790


	//   ....[55]....
        /*090c*/ 	.word	0x000147b0


	//   ....[56]....
        /*0910*/ 	.word	0x00015ab0


	//   ....[57]....
        /*0914*/ 	.word	0x00015ae0


	//   ....[58]....
        /*0918*/ 	.word	0x00015d20


	//   ....[59]....
        /*091c*/ 	.word	0x00015d40


	//   ....[60]....
        /*0920*/ 	.word	0x00016000


	//   ....[61]....
        /*0924*/ 	.word	0x00016210


	//   ....[62]....
        /*0928*/ 	.word	0x00016240


	//   ....[63]....
        /*092c*/ 	.word	0x00016270


	//   ....[64]....
        /*0930*/ 	.word	0x000162a0


	//   ....[65]....
        /*0934*/ 	.word	0x000162d0


	//   ....[66]....
        /*0938*/ 	.word	0x00016300


	//   ....[67]....
        /*093c*/ 	.word	0x000164a0


	//   ....[68]....
        /*0940*/ 	.word	0x000164d0


	//   ....[69]....
        /*0944*/ 	.word	0x00016500


	//   ....[70]....
        /*0948*/ 	.word	0x00016530


	//   ....[71]....
        /*094c*/ 	.word	0x00016560


	//   ....[72]....
        /*0950*/ 	.word	0x00016590


	//   ....[73]....
        /*0954*/ 	.word	0x00016630


	//   ....[74]....
        /*0958*/ 	.word	0x00016660


	//   ....[75]....
        /*095c*/ 	.word	0x00016670


	//   ....[76]....
        /*0960*/ 	.word	0x000166a0


	//   ....[77]....
        /*0964*/ 	.word	0x00018420


	//   ....[78]....
        /*0968*/ 	.word	0x00018ee0


	//   ....[79]....
        /*096c*/ 	.word	0x00018ef0


	//   ....[80]....
        /*0970*/ 	.word	0x00018f20


	//   ....[81]....
        /*0974*/ 	.word	0x00019000


	//   ....[82]....
        /*0978*/ 	.word	0x00019030


	//   ....[83]....
        /*097c*/ 	.word	0x00019090


	//   ....[84]....
        /*0980*/ 	.word	0x000190a0


	//   ....[85]....
        /*0984*/ 	.word	0x00019110


	//   ....[86]....
        /*0988*/ 	.word	0x00019aa0


	//   ....[87]....
        /*098c*/ 	.word	0x00019b30


	//   ....[88]....
        /*0990*/ 	.word	0x00019b80


	//   ....[89]....
        /*0994*/ 	.word	0x00019cb0


	//   ....[90]....
        /*0998*/ 	.word	0x00019e20


	//   ....[91]....
        /*099c*/ 	.word	0x00019e30


	//   ....[92]....
        /*09a0*/ 	.word	0x00019f90


	//   ....[93]....
        /*09a4*/ 	.word	0x00019fa0


	//   ....[94]....
        /*09a8*/ 	.word	0x0001dba0


	//   ....[95]....
        /*09ac*/ 	.word	0x0001dbd0


	//   ....[96]....
        /*09b0*/ 	.word	0x0001dc30


	//   ....[97]....
        /*09b4*/ 	.word	0x0001dc60


	//   ....[98]....
        /*09b8*/ 	.word	0x0001dc90


	//   ....[99]....
        /*09bc*/ 	.word	0x0001dcc0


	//   ....[100]....
        /*09c0*/ 	.word	0x0001dcf0


	//   ....[101]....
        /*09c4*/ 	.word	0x0001dd20


	//   ....[102]....
        /*09c8*/ 	.word	0x0001dee0


	//   ....[103]....
        /*09cc*/ 	.word	0x0001df10


	//   ....[104]....
        /*09d0*/ 	.word	0x0001df40


	//   ....[105]....
        /*09d4*/ 	.word	0x0001df70


	//   ....[106]....
        /*09d8*/ 	.word	0x0001dfa0


	//   ....[107]....
        /*09dc*/ 	.word	0x0001dfd0


	//   ....[108]....
        /*09e0*/ 	.word	0x0001e0a0


	//   ....[109]....
        /*09e4*/ 	.word	0x0001e0c0


	//   ....[110]....
        /*09e8*/ 	.word	0x0001e0d0


	//   ....[111]....
        /*09ec*/ 	.word	0x0001e150


	//   ....[112]....
        /*09f0*/ 	.word	0x0001ec90


	//   ....[113]....
        /*09f4*/ 	.word	0x0001f370


	//   ....[114]....
        /*09f8*/ 	.word	0x0001f500


	//   ....[115]....
        /*09fc*/ 	.word	0x0001f560


	//   ....[116]....
        /*0a00*/ 	.word	0x0001f5c0


	//   ....[117]....
        /*0a04*/ 	.word	0x0001f610


	//   ....[118]....
        /*0a08*/ 	.word	0x0001f770


	//   ....[119]....
        /*0a0c*/ 	.word	0x0001f810


	//   ....[120]....
        /*0a10*/ 	.word	0x0001f8c0


	//   ....[121]....
        /*0a14*/ 	.word	0x0001f9a0


	//   ....[122]....
        /*0a18*/ 	.word	0x0001fb60


	//   ....[123]....
        /*0a1c*/ 	.word	0x0001fc40


	//   ....[124]....
        /*0a20*/ 	.word	0x0001fed0


	//   ....[125]....
        /*0a24*/ 	.word	0x0001ffd0


	//   ....[126]....
        /*0a28*/ 	.word	0x000201a0


	//   ....[127]....
        /*0a2c*/ 	.word	0x00020260


	//   ....[128]....
        /*0a30*/ 	.word	0x00020480


	//   ....[129]....
        /*0a34*/ 	.word	0x000204d0


	//   ....[130]....
        /*0a38*/ 	.word	0x00020800


	//   ....[131]....
        /*0a3c*/ 	.word	0x000208a0


	//   ....[132]....
        /*0a40*/ 	.word	0x00020a30


	//   ....[133]....
        /*0a44*/ 	.word	0x00020ab0


	//   ....[134]....
        /*0a48*/ 	.word	0x00020b30


	//   ....[135]....
        /*0a4c*/ 	.word	0x00020bb0


	//   ....[136]....
        /*0a50*/ 	.word	0x00020c30


	//   ....[137]....
        /*0a54*/ 	.word	0x00020cc0


	//   ....[138]....
        /*0a58*/ 	.word	0x00020d60


	//   ....[139]....
        /*0a5c*/ 	.word	0x00020e10


	//   ....[140]....
        /*0a60*/ 	.word	0x00020e90


	//   ....[141]....
        /*0a64*/ 	.word	0x00020f10


	//   ....[142]....
        /*0a68*/ 	.word	0x00020f90


	//   ....[143]....
        /*0a6c*/ 	.word	0x00021020


	//   ....[144]....
        /*0a70*/ 	.word	0x000210a0


	//   ....[145]....
        /*0a74*/ 	.word	0x00021150


	//   ....[146]....
        /*0a78*/ 	.word	0x000211a0


	//   ....[147]....
        /*0a7c*/ 	.word	0x00021260


	//   ....[148]....
        /*0a80*/ 	.word	0x00021390


	//----- nvinfo : EIATTR_REG_RECONFIG
	.align		4
.L_883:
        /*0a84*/ 	.byte	0x01, 0x54
	.zero		2


	//----- nvinfo : EIATTR_SYSCALL_OFFSETS
	.align		4
        /*0a88*/ 	.byte	0x04, 0x46
        /*0a8a*/ 	.short	(.L_885 - .L_884)


	//   ....[0]....
.L_884:
        /*0a8c*/ 	.word	0x00004690


	//   ....[1]....
        /*0a90*/ 	.word	0x00018050


	//   ....[2]....
        /*0a94*/ 	.word	0x000181a0


	//   ....[3]....
        /*0a98*/ 	.word	0x00018290


	//   ....[4]....
        /*0a9c*/ 	.word	0x00018ad0


	//   ....[5]....
        /*0aa0*/ 	.word	0x00019420


	//----- nvinfo : EIATTR_MBARRIER_INSTR_OFFSETS
	.align		4
.L_885:
        /*0aa4*/ 	.byte	0x04, 0x39
        /*0aa6*/ 	.short	(.L_887 - .L_886)


	//   ....[0]....
.L_886:
        /*0aa8*/ 	.word	0x00000280
        /*0aac*/ 	.word	0x000000ff
        /*0ab0*/ 	.word	0x00038800
        /*0ab4*/ 	.short	0x0100
        /*0ab6*/ 	.byte	0x08
	.zero		1


	//   ....[1]....
        /*0ab8*/ 	.word	0x00000290
        /*0abc*/ 	.word	0x000000ff
        /*0ac0*/ 	.word	0x00038810
        /*0ac4*/ 	.short	0x0100
        /*0ac6*/ 	.byte	0x08
	.zero		1


	//   ....[2]....
        /*0ac8*/ 	.word	0x000002a0
        /*0acc*/ 	.word	0x000000ff
        /*0ad0*/ 	.word	0x00038820
        /*0ad4*/ 	.short	0x0100
        /*0ad6*/ 	.byte	0x08
	.zero		1


	//   ....[3]....
        /*0ad8*/ 	.word	0x00000350
        /*0adc*/ 	.word	0x000000ff
        /*0ae0*/ 	.word	0x00038830
        /*0ae4*/ 	.short	0x0100
        /*0ae6*/ 	.byte	0x06
	.zero		1


	//   ....[4]....
        /*0ae8*/ 	.word	0x00000360
        /*0aec*/ 	.word	0x000000ff
        /*0af0*/ 	.word	0x00038840
        /*0af4*/ 	.short	0x0100
        /*0af6*/ 	.byte	0x06
	.zero		1


	//   ....[5]....
        /*0af8*/ 	.word	0x00000370
        /*0afc*/ 	.word	0x000000ff
        /*0b00*/ 	.word	0x00038838
        /*0b04*/ 	.short	0x0100
        /*0b06*/ 	.byte	0x06
	.zero		1


	//   ....[6]....
        /*0b08*/ 	.word	0x00000380
        /*0b0c*/ 	.word	0x000000ff
        /*0b10*/ 	.word	0x00038848
        /*0b14*/ 	.short	0x0100
        /*0b16*/ 	.byte	0x06
	.zero		1


	//   ....[7]....
        /*0b18*/ 	.word	0x000004b0
        /*0b1c*/ 	.word	0x000000ff
        /*0b20*/ 	.word	0x00038850
        /*0b24*/ 	.short	0x0100
        /*0b26*/ 	.byte	0x08
	.zero		1


	//   ....[8]....
        /*0b28*/ 	.word	0x000004c0
        /*0b2c*/ 	.word	0x000000ff
        /*0b30*/ 	.word	0x00038860
        /*0b34*/ 	.short	0x0100
        /*0b36*/ 	.byte	0x08
	.zero		1


	//   ....[9]....
        /*0b38*/ 	.word	0x000004d0
        /*0b3c*/ 	.word	0x000000ff
        /*0b40*/ 	.word	0x00038858
        /*0b44*/ 	.short	0x0100
        /*0b46*/ 	.byte	0x08
	.zero		1


	//   ....[10]....
        /*0b48*/ 	.word	0x000004e0
        /*0b4c*/ 	.word	0x000000ff
        /*0b50*/ 	.word	0x00038868
        /*0b54*/ 	.short	0x0100
        /*0b56*/ 	.byte	0x08
	.zero		1


	//   ....[11]....
        /*0b58*/ 	.word	0x000005d0
        /*0b5c*/ 	.word	0x000000ff
        /*0b60*/ 	.word	0x00038870
        /*0b64*/ 	.short	0x0100
        /*0b66*/ 	.byte	0x06
	.zero		1


	//   ....[12]....
        /*0b68*/ 	.word	0x000005e0
        /*0b6c*/ 	.word	0x000000ff
        /*0b70*/ 	.word	0x00038880
        /*0b74*/ 	.short	0x0100
        /*0b76*/ 	.byte	0x06
	.zero		1


	//   ....[13]....
        /*0b78*/ 	.word	0x000005f0
        /*0b7c*/ 	.word	0x000000ff
        /*0b80*/ 	.word	0x00038878
        /*0b84*/ 	.short	0x0100
        /*0b86*/ 	.byte	0x06
	.zero		1


	//   ....[14]....
        /*0b88*/ 	.word	0x00000600
        /*0b8c*/ 	.word	0x000000ff
        /*0b90*/ 	.word	0x00038888
        /*0b94*/ 	.short	0x0100
        /*0b96*/ 	.byte	0x06
	.zero		1


	//   ....[15]....
        /*0b98*/ 	.word	0x00000730
        /*0b9c*/ 	.word	0x000000ff
        /*0ba0*/ 	.word	0x00038890
        /*0ba4*/ 	.short	0x0100
        /*0ba6*/ 	.byte	0x08
	.zero		1


	//   ....[16]....
        /*0ba8*/ 	.word	0x00000740
        /*0bac*/ 	.word	0x000000ff
        /*0bb0*/ 	.word	0x000388a0
        /*0bb4*/ 	.short	0x0100
        /*0bb6*/ 	.byte	0x08
	.zero		1


	//   ....[17]....
        /*0bb8*/ 	.word	0x00000750
        /*0bbc*/ 	.word	0x000000ff
        /*0bc0*/ 	.word	0x00038898
        /*0bc4*/ 	.short	0x0100
        /*0bc6*/ 	.byte	0x08
	.zero		1


	//   ....[18]....
        /*0bc8*/ 	.word	0x00000760
        /*0bcc*/ 	.word	0x000000ff
        /*0bd0*/ 	.word	0x000388a8
        /*0bd4*/ 	.short	0x0100
        /*0bd6*/ 	.byte	0x08
	.zero		1


	//   ....[19]....
        /*0bd8*/ 	.word	0x00000890
        /*0bdc*/ 	.word	0x000000ff
        /*0be0*/ 	.word	0x000388b0
        /*0be4*/ 	.short	0x0100
        /*0be6*/ 	.byte	0x08
	.zero		1


	//   ....[20]....
        /*0be8*/ 	.word	0x000008a0
        /*0bec*/ 	.word	0x000000ff
        /*0bf0*/ 	.word	0x000388c0
        /*0bf4*/ 	.short	0x0100
        /*0bf6*/ 	.byte	0x08
	.zero		1


	//   ....[21]....
        /*0bf8*/ 	.word	0x000008b0
        /*0bfc*/ 	.word	0x000000ff
        /*0c00*/ 	.word	0x000388b8
        /*0c04*/ 	.short	0x0100
        /*0c06*/ 	.byte	0x08
	.zero		1


	//   ....[22]....
        /*0c08*/ 	.word	0x000008c0
        /*0c0c*/ 	.word	0x000000ff
        /*0c10*/ 	.word	0x000388c8
        /*0c14*/ 	.short	0x0100
        /*0c16*/ 	.byte	0x08
	.zero		1


	//   ....[23]....
        /*0c18*/ 	.word	0x00002650
        /*0c1c*/ 	.word	0x00000003
        /*0c20*/ 	.word	0x00000000
        /*0c24*/ 	.short	0x0101
        /*0c26*/ 	.byte	0x3f
	.zero		1


	//   ....[24]....
        /*0c28*/ 	.word	0x00003110
        /*0c2c*/ 	.word	0x00000003
        /*0c30*/ 	.word	0x00000000
        /*0c34*/ 	.short	0x0101
        /*0c36*/ 	.byte	0x3f
	.zero		1


	//   ....[25]....
        /*0c38*/ 	.word	0x00004700
        /*0c3c*/ 	.word	0x000000ff
        /*0c40*/ 	.word	0x00038800
        /*0c44*/ 	.short	0x010a
        /*0c46*/ 	.byte	0x29
	.zero		1


	//   ....[26]....
        /*0c48*/ 	.word	0x000047a0
        /*0c4c*/ 	.word	0x00000007
        /*0c50*/ 	.word	0x00038830
        /*0c54*/ 	.short	0x010a
        /*0c56*/ 	.byte	0x3f
	.zero		1


	//   ....[27]....
        /*0c58*/ 	.word	0x000047e0
        /*0c5c*/ 	.word	0x00000007
        /*0c60*/ 	.word	0x00038830
        /*0c64*/ 	.short	0x010a
        /*0c66*/ 	.byte	0x3f
	.zero		1


	//   ....[28]....
        /*0c68*/ 	.word	0x00004a60
        /*0c6c*/ 	.word	0x000000ff
        /*0c70*/ 	.word	0x00038810
        /*0c74*/ 	.short	0x010a
        /*0c76*/ 	.byte	0x29
	.zero		1


	//   ....[29]....
        /*0c78*/ 	.word	0x00004aa0
        /*0c7c*/ 	.word	0x00000007
        /*0c80*/ 	.word	0x00038850
        /*0c84*/ 	.short	0x010a
        /*0c86*/ 	.byte	0x3f
	.zero		1


	//   ....[30]....
        /*0c88*/ 	.word	0x00004ae0
        /*0c8c*/ 	.word	0x00000007
        /*0c90*/ 	.word	0x00038850
        /*0c94*/ 	.short	0x010a
        /*0c96*/ 	.byte	0x3f
	.zero		1


	//   ....[31]....
        /*0c98*/ 	.word	0x00005e00
        /*0c9c*/ 	.word	0x00000003
        /*0ca0*/ 	.word	0x00000000
        /*0ca4*/ 	.short	0x0101
        /*0ca6*/ 	.byte	0x3f
	.zero		1


	//   ....[32]....
        /*0ca8*/ 	.word	0x00007680
        /*0cac*/ 	.word	0x00000007
        /*0cb0*/ 	.word	0x00000000
        /*0cb4*/ 	.short	0x0101
        /*0cb6*/ 	.byte	0x3f
	.zero		1


	//   ....[33]....
        /*0cb8*/ 	.word	0x000078d0
        /*0cbc*/ 	.word	0x000000ff
        /*0cc0*/ 	.word	0x00038830
        /*0cc4*/ 	.short	0x010a
        /*0cc6*/ 	.byte	0x05
	.zero		1


	//   ....[34]....
        /*0cc8*/ 	.word	0x00007910
        /*0ccc*/ 	.word	0x000000ff
        /*0cd0*/ 	.word	0x00038830
        /*0cd4*/ 	.short	0x010a
        /*0cd6*/ 	.byte	0x05
	.zero		1


	//   ....[35]....
        /*0cd8*/ 	.word	0x00007aa0
        /*0cdc*/ 	.word	0x000000ff
        /*0ce0*/ 	.word	0x00038850
        /*0ce4*/ 	.short	0x010a
        /*0ce6*/ 	.byte	0x05
	.zero		1


	//   ....[36]....
        /*0ce8*/ 	.word	0x00007ae0
        /*0cec*/ 	.word	0x000000ff
        /*0cf0*/ 	.word	0x00038850
        /*0cf4*/ 	.short	0x010a
        /*0cf6*/ 	.byte	0x05
	.zero		1


	//   ....[37]....
        /*0cf8*/ 	.word	0x00008ce0
        /*0cfc*/ 	.word	0x00000008
        /*0d00*/ 	.word	0x00000000
        /*0d04*/ 	.short	0x0101
        /*0d06*/ 	.byte	0x3f
	.zero		1


	//   ....[38]....
        /*0d08*/ 	.word	0x0000ad70
        /*0d0c*/ 	.word	0x0000000a
        /*0d10*/ 	.word	0x00000000
        /*0d14*/ 	.short	0x0101
        /*0d16*/ 	.byte	0x3f
	.zero		1


	//   ....[39]....
        /*0d18*/ 	.word	0x0000b0e0
        /*0d1c*/ 	.word	0x000000ff
        /*0d20*/ 	.word	0x00038830
        /*0d24*/ 	.short	0x010a
        /*0d26*/ 	.byte	0x05
	.zero		1


	//   ....[40]....
        /*0d28*/ 	.word	0x0000b120
        /*0d2c*/ 	.word	0x000000ff
        /*0d30*/ 	.word	0x00038830
        /*0d34*/ 	.short	0x010a
        /*0d36*/ 	.byte	0x05
	.zero		1


	//   ....[41]....
        /*0d38*/ 	.word	0x0000b2b0
        /*0d3c*/ 	.word	0x000000ff
        /*0d40*/ 	.word	0x00038850
        /*0d44*/ 	.short	0x010a
        /*0d46*/ 	.byte	0x05
	.zero		1


	//   ....[42]....
        /*0d48*/ 	.word	0x0000b2f0
        /*0d4c*/ 	.word	0x000000ff
        /*0d50*/ 	.word	0x00038850
        /*0d54*/ 	.short	0x010a
        /*0d56*/ 	.byte	0x05
	.zero		1


	//   ....[43]....
        /*0d58*/ 	.word	0x0000c6b0
        /*0d5c*/ 	.word	0x00000006
        /*0d60*/ 	.word	0x00000000
        /*0d64*/ 	.short	0x0101
        /*0d66*/ 	.byte	0x3f
	.zero		1


	//   ....[44]....
        /*0d68*/ 	.word	0x0000d8c0
        /*0d6c*/ 	.word	0x0000000b
        /*0d70*/ 	.word	0x00000000
        /*0d74*/ 	.short	0x0101
        /*0d76*/ 	.byte	0x3f
	.zero		1


	//   ....[45]....
        /*0d78*/ 	.word	0x0000d9c0
        /*0d7c*/ 	.word	0x000000ff
        /*0d80*/ 	.word	0x00038830
        /*0d84*/ 	.short	0x010a
        /*0d86*/ 	.byte	0x05
	.zero		1


	//   ....[46]....
        /*0d88*/ 	.word	0x0000da00
        /*0d8c*/ 	.word	0x000000ff
        /*0d90*/ 	.word	0x00038830
        /*0d94*/ 	.short	0x010a
        /*0d96*/ 	.byte	0x05
	.zero		1


	//   ....[47]....
        /*0d98*/ 	.word	0x0000db90
        /*0d9c*/ 	.word	0x000000ff
        /*0da0*/ 	.word	0x00038850
        /*0da4*/ 	.short	0x010a
        /*0da6*/ 	.byte	0x05
	.zero		1


	//   ....[48]....
        /*0da8*/ 	.word	0x0000dbd0
        /*0dac*/ 	.word	0x000000ff
        /*0db0*/ 	.word	0x00038850
        /*0db4*/ 	.short	0x010a
        /*0db6*/ 	.byte	0x05
	.zero		1


	//   ....[49]....
        /*0db8*/ 	.word	0x0000ed20
        /*0dbc*/ 	.word	0x00000005
        /*0dc0*/ 	.word	0x00000000
        /*0dc4*/ 	.short	0x0101
        /*0dc6*/ 	.byte	0x3f
	.zero		1


	//   ....[50]....
        /*0dc8*/ 	.word	0x00010c50
        /*0dcc*/ 	.word	0x0000000a
        /*0dd0*/ 	.word	0x00000000
        /*0dd4*/ 	.short	0x0101
        /*0dd6*/ 	.byte	0x3f
	.zero		1


	//   ....[51]....
        /*0dd8*/ 	.word	0x00013520
        /*0ddc*/ 	.word	0x000000ff
        /*0de0*/ 	.word	0x00000000
        /*0de4*/ 	.short	0x0101
        /*0de6*/ 	.byte	0x06
	.zero		1


	//   ....[52]....
        /*0de8*/ 	.word	0x00013db0
        /*0dec*/ 	.word	0x000000ff
        /*0df0*/ 	.word	0x00000000
        /*0df4*/ 	.short	0x0101
        /*0df6*/ 	.byte	0x06
	.zero		1


	//   ....[53]....
        /*0df8*/ 	.word	0x00018680
        /*0dfc*/ 	.word	0x00000000
        /*0e00*/ 	.word	0x00038840
        /*0e04*/ 	.short	0x010a
        /*0e06*/ 	.byte	0x3f
	.zero		1


	//   ....[54]....
        /*0e08*/ 	.word	0x000191d0
        /*0e0c*/ 	.word	0x00000013
        /*0e10*/ 	.word	0x00038800
        /*0e14*/ 	.short	0x0107
        /*0e16*/ 	.byte	0x3f
	.zero		1


	//   ....[55]....
        /*0e18*/ 	.word	0x00019270
        /*0e1c*/ 	.word	0x00000013
        /*0e20*/ 	.word	0x00038800
        /*0e24*/ 	.short	0x0101
        /*0e26*/ 	.byte	0x3f
	.zero		1


	//   ....[56]....
        /*0e28*/ 	.word	0x0001a1a0
        /*0e2c*/ 	.word	0x00000013
        /*0e30*/ 	.word	0x00038810
        /*0e34*/ 	.short	0x0107
        /*0e36*/ 	.byte	0x3f
	.zero		1


	//   ....[57]....
        /*0e38*/ 	.word	0x0001a2a0
        /*0e3c*/ 	.word	0x00000013
        /*0e40*/ 	.word	0x00038810
        /*0e44*/ 	.short	0x0101
        /*0e46*/ 	.byte	0x3f
	.zero		1


	//   ....[58]....
        /*0e48*/ 	.word	0x0001a2c0
        /*0e4c*/ 	.word	0x00000013
        /*0e50*/ 	.word	0x00038820
        /*0e54*/ 	.short	0x010a
        /*0e56*/ 	.byte	0x3f
	.zero		1


	//   ....[59]....
        /*0e58*/ 	.word	0x0001a3a0
        /*0e5c*/ 	.word	0x00000000
        /*0e60*/ 	.word	0x00038860
        /*0e64*/ 	.short	0x010a
        /*0e66*/ 	.byte	0x3f
	.zero		1


	//   ....[60]....
        /*0e68*/ 	.word	0x0001b090
        /*0e6c*/ 	.word	0x00000003
        /*0e70*/ 	.word	0x00038840
        /*0e74*/ 	.short	0x010a
        /*0e76*/ 	.byte	0x3f
	.zero		1


	//   ....[61]....
        /*0e78*/ 	.word	0x0001b2f0
        /*0e7c*/ 	.word	0x00000003
        /*0e80*/ 	.word	0x00038860
        /*0e84*/ 	.short	0x010a
        /*0e86*/ 	.byte	0x3f
	.zero		1


	//   ....[62]....
        /*0e88*/ 	.word	0x0001bea0
        /*0e8c*/ 	.word	0x00000004
        /*0e90*/ 	.word	0x00038840
        /*0e94*/ 	.short	0x010a
        /*0e96*/ 	.byte	0x3f
	.zero		1


	//   ....[63]....
        /*0e98*/ 	.word	0x0001c0f0
        /*0e9c*/ 	.word	0x00000004
        /*0ea0*/ 	.word	0x00038860
        /*0ea4*/ 	.short	0x010a
        /*0ea6*/ 	.byte	0x3f
	.zero		1


	//   ....[64]....
        /*0ea8*/ 	.word	0x0001cc30
        /*0eac*/ 	.word	0x00000004
        /*0eb0*/ 	.word	0x00038840
        /*0eb4*/ 	.short	0x010a
        /*0eb6*/ 	.byte	0x3f
	.zero		1


	//   ....[65]....
        /*0eb8*/ 	.word	0x0001ce90
        /*0ebc*/ 	.word	0x00000004
        /*0ec0*/ 	.word	0x00038860
        /*0ec4*/ 	.short	0x010a
        /*0ec6*/ 	.byte	0x3f
	.zero		1


	//   ....[66]....
        /*0ec8*/ 	.word	0x0001ec10
        /*0ecc*/ 	.word	0x00000000
        /*0ed0*/ 	.word	0x00038820
        /*0ed4*/ 	.short	0x010a
        /*0ed6*/ 	.byte	0x3f
	.zero		1


	//   ....[67]....
        /*0ed8*/ 	.word	0x0001edd0
        /*0edc*/ 	.word	0x00000006
        /*0ee0*/ 	.word	0x00000000
        /*0ee4*/ 	.short	0x010a
        /*0ee6*/ 	.byte	0x3f
	.zero		1


	//   ....[68]....
        /*0ee8*/ 	.word	0x0001ee40
        /*0eec*/ 	.word	0x00000007
        /*0ef0*/ 	.word	0x00000000
        /*0ef4*/ 	.short	0x010a
        /*0ef6*/ 	.byte	0x3f
	.zero		1


	//   ....[69]....
        /*0ef8*/ 	.word	0x0001eeb0
        /*0efc*/ 	.word	0x00000004
        /*0f00*/ 	.word	0x00000000
        /*0f04*/ 	.short	0x010a
        /*0f06*/ 	.byte	0x3f
	.zero		1


	//   ....[70]....
        /*0f08*/ 	.word	0x0001eee0
        /*0f0c*/ 	.word	0x00000003
        /*0f10*/ 	.word	0x00000000
        /*0f14*/ 	.short	0x010a
        /*0f16*/ 	.byte	0x3f
	.zero		1


	//   ....[71]....
        /*0f18*/ 	.word	0x0001ef50
        /*0f1c*/ 	.word	0x00000000
        /*0f20*/ 	.word	0x00038800
        /*0f24*/ 	.short	0x010a
        /*0f26*/ 	.byte	0x3f
	.zero		1


	//   ....[72]....
        /*0f28*/ 	.word	0x0001efa0
        /*0f2c*/ 	.word	0x00000007
        /*0f30*/ 	.word	0x00038830
        /*0f34*/ 	.short	0x010a
        /*0f36*/ 	.byte	0x3f
	.zero		1


	//   ....[73]....
        /*0f38*/ 	.word	0x0001f000
        /*0f3c*/ 	.word	0x00000006
        /*0f40*/ 	.word	0x00038810
        /*0f44*/ 	.short	0x010a
        /*0f46*/ 	.byte	0x3f
	.zero		1


	//   ....[74]....
        /*0f48*/ 	.word	0x0001f050
        /*0f4c*/ 	.word	0x00000007
        /*0f50*/ 	.word	0x00038850
        /*0f54*/ 	.short	0x010a
        /*0f56*/ 	.byte	0x3f
	.zero		1


	//   ....[75]....
        /*0f58*/ 	.word	0x0001f0b0
        /*0f5c*/ 	.word	0x00000009
        /*0f60*/ 	.word	0x00038830
        /*0f64*/ 	.short	0x010a
        /*0f66*/ 	.byte	0x3f
	.zero		1


	//   ....[76]....
        /*0f68*/ 	.word	0x0001f110
        /*0f6c*/ 	.word	0x00000009
        /*0f70*/ 	.word	0x00038850
        /*0f74*/ 	.short	0x010a
        /*0f76*/ 	.byte	0x3f
	.zero		1


	//   ....[77]....
        /*0f78*/ 	.word	0x0001f170
        /*0f7c*/ 	.word	0x00000006
        /*0f80*/ 	.word	0x00038830
        /*0f84*/ 	.short	0x010a
        /*0f86*/ 	.byte	0x3f
	.zero		1


	//   ....[78]....
        /*0f88*/ 	.word	0x0001f1d0
        /*0f8c*/ 	.word	0x00000006
        /*0f90*/ 	.word	0x00038850
        /*0f94*/ 	.short	0x010a
        /*0f96*/ 	.byte	0x3f
	.zero		1


	//   ....[79]....
        /*0f98*/ 	.word	0x0001f230
        /*0f9c*/ 	.word	0x00000006
        /*0fa0*/ 	.word	0x00038830
        /*0fa4*/ 	.short	0x010a
        /*0fa6*/ 	.byte	0x3f
	.zero		1


	//   ....[80]....
        /*0fa8*/ 	.word	0x0001f290
        /*0fac*/ 	.word	0x00000006
        /*0fb0*/ 	.word	0x00038850
        /*0fb4*/ 	.short	0x010a
        /*0fb6*/ 	.byte	0x3f
	.zero		1


	//   ....[81]....
        /*0fb8*/ 	.word	0x0001f430
        /*0fbc*/ 	.word	0x00000000
        /*0fc0*/ 	.word	0x00038840
        /*0fc4*/ 	.short	0x010a
        /*0fc6*/ 	.byte	0x3f
	.zero		1


	//   ....[82]....
        /*0fc8*/ 	.word	0x00020510
        /*0fcc*/ 	.word	0x00000013
        /*0fd0*/ 	.word	0x00038820
        /*0fd4*/ 	.short	0x010a
        /*0fd6*/ 	.byte	0x3f
	.zero		1


	//   ....[83]....
        /*0fd8*/ 	.word	0x00020560
        /*0fdc*/ 	.word	0x00000000
        /*0fe0*/ 	.word	0x00038860
        /*0fe4*/ 	.short	0x010a
        /*0fe6*/ 	.byte	0x3f
	.zero		1


	//   ....[84]....
        /*0fe8*/ 	.word	0x000205b0
        /*0fec*/ 	.word	0x00000003
        /*0ff0*/ 	.word	0x00038840
        /*0ff4*/ 	.short	0x010a
        /*0ff6*/ 	.byte	0x3f
	.zero		1


	//   ....[85]....
        /*0ff8*/ 	.word	0x00020600
        /*0ffc*/ 	.word	0x00000003
        /*1000*/ 	.word	0x00038860
        /*1004*/ 	.short	0x010a
        /*1006*/ 	.byte	0x3f
	.zero		1


	//   ....[86]....
        /*1008*/ 	.word	0x00020650
        /*100c*/ 	.word	0x00000004
        /*1010*/ 	.word	0x00038840
        /*1014*/ 	.short	0x010a
        /*1016*/ 	.byte	0x3f
	.zero		1


	//   ....[87]....
        /*1018*/ 	.word	0x000206a0
        /*101c*/ 	.word	0x00000004
        /*1020*/ 	.word	0x00038860
        /*1024*/ 	.short	0x010a
        /*1026*/ 	.byte	0x3f
	.zero		1


	//   ....[88]....
        /*1028*/ 	.word	0x000206f0
        /*102c*/ 	.word	0x00000004
        /*1030*/ 	.word	0x00038840
        /*1034*/ 	.short	0x010a
        /*1036*/ 	.byte	0x3f
	.zero		1


	//   ....[89]....
        /*1038*/ 	.word	0x00020740
        /*103c*/ 	.word	0x00000004
        /*1040*/ 	.word	0x00038860
        /*1044*/ 	.short	0x010a
        /*1046*/ 	.byte	0x3f
	.zero		1


	//   ....[90]....
        /*1048*/ 	.word	0x000212b0
        /*104c*/ 	.word	0x00000000
        /*1050*/ 	.word	0x00038820
        /*1054*/ 	.short	0x010a
        /*1056*/ 	.byte	0x3f
	.zero		1


	//   ....[91]....
        /*1058*/ 	.word	0x00021450
        /*105c*/ 	.word	0x00000006
        /*1060*/ 	.word	0x00000000
        /*1064*/ 	.short	0x010a
        /*1066*/ 	.byte	0x3f
	.zero		1


	//   ....[92]....
        /*1068*/ 	.word	0x000214a0
        /*106c*/ 	.word	0x00000007
        /*1070*/ 	.word	0x00000000
        /*1074*/ 	.short	0x010a
        /*1076*/ 	.byte	0x3f
	.zero		1


	//   ....[93]....
        /*1078*/ 	.word	0x000214f0
        /*107c*/ 	.word	0x00000004
        /*1080*/ 	.word	0x00000000
        /*1084*/ 	.short	0x010a
        /*1086*/ 	.byte	0x3f
	.zero		1


	//----- nvinfo : EIATTR_NUM_MBARRIERS
	.align		4
.L_887:
        /*1088*/ 	.byte	0x03, 0x38
        /*108a*/ 	.short	0x0017


	//----- nvinfo : EIATTR_EXIT_INSTR_OFFSETS
	.align		4
        /*108c*/ 	.byte	0x04, 0x1c
        /*108e*/ 	.short	(.L_889 - .L_888)


	//   ....[0]....
.L_888:
        /*1090*/ 	.word	0x00000a60


	//   ....[1]....
        /*1094*/ 	.word	0x00015fa0


	//   ....[2]....
        /*1098*/ 	.word	0x0001ef30


	//----- nvinfo : EIATTR_MAX_THREADS
	.align		4
.L_889:
        /*109c*/ 	.byte	0x04, 0x05
        /*109e*/ 	.short	(.L_891 - .L_890)
.L_890:
        /*10a0*/ 	.word	0x00000180
        /*10a4*/ 	.word	0x00000001
        /*10a8*/ 	.word	0x00000001


	//----- nvinfo : EIATTR_CRS_STACK_SIZE
	.align		4
.L_891:
        /*10ac*/ 	.byte	0x04, 0x1e
        /*10ae*/ 	.short	(.L_893 - .L_892)
.L_892:
        /*10b0*/ 	.word	0x00000000


	//----- nvinfo : EIATTR_CBANK_PARAM_SIZE
	.align		4
.L_893:
        /*10b4*/ 	.byte	0x03, 0x19
        /*10b6*/ 	.short	0x0bf0


	//----- nvinfo : EIATTR_PARAM_CBANK
	.align		4
        /*10b8*/ 	.byte	0x04, 0x0a
        /*10ba*/ 	.short	(.L_895 - .L_894)
	.align		4
.L_894:
        /*10bc*/ 	.word	index@(.nv.constant0._ZN7cutlass13device_kernelIN5flash11enable_sm90INS1_16FlashAttnFwdSm90INS1_25CollectiveMainloopFwdSm90ILi2EN4cute5tupleIJNS5_1CILi1EEES8_S8_EEENS6_IJNS7_ILi64EEESA_SA_EEELi512ENS_10bfloat16_tEfNS_4arch4Sm90ELb0ELb1ELb0ELb1ELb0ELb0ELb1ELb0ELb0ELb1ELb1ELb0EEENS1_21CollectiveEpilogueFwdINS6_IJSA_NS7_ILi512EEESA_EEES9_SC_SE_Li256ELb1ELb1ELb1ELb0EEENS1_36VarlenDynamicPersistentTileSchedulerILi64ELi64ELi256ELi128ELb1ELb1ELb1ELb1ELb0ELb1EEEEEEEEEvNT_6ParamsE)
        /*10c0*/ 	.short	0x0210
        /*10c2*/ 	.short	0x0bf0


	//----- nvinfo : EIATTR_SW_WAR
	.align		4
.L_895:
        /*10c4*/ 	.byte	0x04, 0x36
        /*10c6*/ 	.short	(.L_897 - .L_896)
.L_896:
        /*10c8*/ 	.word	0x00000008
.L_897:


//--------------------- .nv.info._ZN7cutlass13device_kernelIN5flash11enable_sm90INS1_16FlashAttnFwdSm90INS1_25CollectiveMainloopFwdSm90ILi2EN4cute5tupleIJNS5_1CILi1EEES8_S8_EEENS6_IJNS7_ILi64EEESA_SA_EEELi512ENS_10bfloat16_tEfNS_4arch4Sm90ELb0ELb1ELb0ELb1ELb0ELb1ELb1ELb0ELb0ELb1ELb1ELb0EEENS1_21CollectiveEpilogueFwdINS6_IJSA_NS7_ILi512EEESA_EEES9_SC_SE_Li256ELb1ELb1ELb1ELb0EEENS1_36VarlenDynamicPersistentTileSchedulerILi64ELi64ELi256ELi128ELb1ELb1ELb1ELb1ELb0ELb1EEEEEEEEEvNT_6ParamsE --------------------------
	.section	.nv.info._ZN7cutlass13device_kernelIN5flash11enable_sm90INS1_16FlashAttnFwdSm90INS1_25CollectiveMainloopFwdSm90ILi2EN4cute5tupleIJNS5_1CILi1EEES8_S8_EEENS6_IJNS7_ILi64EEESA_SA_EEELi512ENS_10bfloat16_tEfNS_4arch4Sm90ELb0ELb1ELb0ELb1ELb0ELb1ELb1ELb0ELb0ELb1ELb1ELb0EEENS1_21CollectiveEpilogueFwdINS6_IJSA_NS7_ILi512EEESA_EEES9_SC_SE_Li256ELb1ELb1ELb1ELb0EEENS1_36VarlenDynamicPersistentTileSchedulerILi64ELi64ELi256ELi128ELb1ELb1ELb1ELb1ELb0ELb1EEEEEEEEEvNT_6ParamsE,"",@"SHT_CUDA_INFO"
	.sectionflags	@""
	.align	4


	//----- nvinfo : EIATTR_CUDA_API_VERSION
	.align		4
        /*0000*/ 	.byte	0x04, 0x37
        /*0002*/ 	.short	(.L_899 - .L_898)
.L_898:
        /*0004*/ 	.word	0x00000082


	//----- nvinfo : EIATTR_KPARAM_INFO
	.align		4
.L_899:
        /*0008*/ 	.byte	0x04, 0x17
        /*000a*/ 	.short	(.L_901 - .L_900)
.L_900:
        /*000c*/ 	.word	0x00000000
        /*0010*/ 	.short	0x0000
        /*0012*/ 	.short	0x0070
        /*0014*/ 	.byte	0x00, 0xf0, 0x01, 0x2e


	//----- nvinfo : EIATTR_SPARSE_MMA_MASK
	.align		4
.L_901:
        /*0018*/ 	.byte	0x03, 0x50
        /*001a*/ 	.short	0x0000


	//----- nvinfo : EIATTR_MAXREG_COUNT
	.align		4
        /*001c*/ 	.byte	0x03, 0x1b
        /*001e*/ 	.short	0x00a8


	//----- nvinfo : EIATTR_NUM_BARRIERS
	.align		4
        /*0020*/ 	.byte	0x02, 0x4c
        /*0022*/ 	.byte	0x10
	.zero		1


	//----- nvinfo : EIATTR_EXTERNS
	.align		4
        /*0024*/ 	.byte	0x04, 0x0f
        /*0026*/ 	.short	(.L_903 - .L_902)


	//   ....[0]....
	.align		4
.L_902:
        /*0028*/ 	.word	index@(__assertfail)


	//----- nvinfo : EIATTR_ANNOTATIONS
	.align		4
.L_903:
        /*002c*/ 	.byte	0x04, 0x55
        /*002e*/ 	.short	(.L_905 - .L_904)


	//   ....[0]....
.L_904:
        /* <DEDUP_REMOVED lines=103> */


	//----- nvinfo : EIATTR_MERCURY_ISA_VERSION
	.align		4
.L_905:
        /*0688*/ 	.byte	0x03, 0x5f
        /*068a*/ 	.short	0x0101


	//----- nvinfo : EIATTR_UNUSED_LOAD_BYTE_OFFSET
	.align		4
        /*068c*/ 	.byte	0x04, 0x44
        /*068e*/ 	.short	(.L_907 - .L_906)


	//   ....[0]....
.L_906:
        /*0690*/ 	.word	0x00000ab0
        /*0694*/ 	.word	0x0000fff0


	//   ....[1]....
        /*0698*/ 	.word	0x0001a370
        /*069c*/ 	.word	0x0000fff0


	//----- nvinfo : EIATTR_INT_WARP_WIDE_INSTR_OFFSETS
	.align		4
.L_907:
        /*06a0*/ 	.byte	0x04, 0x31
        /*06a2*/ 	.short	(.L_909 - .L_908)


	//   ....[0]....
.L_908:
        /*06a4*/ 	.word	0x00000190


	//   ....[1]....
        /*06a8*/ 	.word	0x000001d0


	//   ....[2]....
        /*06ac*/ 	.word	0x00000240


	//   ....[3]....
        /*06b0*/ 	.word	0x00000250


	//   ....[4]....
        /*06b4*/ 	.word	0x00022fc0


	//   ....[5]....
        /*06b8*/ 	.word	0x00023020


	//   ....[6]....
        /*06bc*/ 	.word	0x00028a00


	//   ....[7]....
        /*06c0*/ 	.word	0x00028a60


	//----- nvinfo : EIATTR_COOP_GROUP_MASK_REGIDS
	.align		4
.L_909:
        /*06c4*/ 	.byte	0x04, 0x29
        /*06c6*/ 	.short	(.L_911 - .L_910)


	//   ....[0]....
.L_910:
        /*06c8*/ 	.word	0xffffffff


	//   ....[1]....
        /*06cc*/ 	.word	0xffffffff


	//   ....[2]....
        /*06d0*/ 	.word	0xffffffff


	//   ....[3]....
        /*06d4*/ 	.word	0xffffffff


	//   ....[4]....
        /*06d8*/ 	.word	0xffffffff


	//   ....[5]....
        /*06dc*/ 	.word	0xffffffff


	//   ....[6]....
        /*06e0*/ 	.word	0xffffffff


	//   ....[7]....
        /*06e4*/ 	.word	0xffffffff


	//   ....[8]....
        /*06e8*/ 	.word	0xffffffff


	//   ....[9]....
        /*06ec*/ 	.word	0xffffffff


	//   ....[10]....
        /*06f0*/ 	.word	0xffffffff


	//   ....[11]....
        /*06f4*/ 	.word	0xffffffff


	//   ....[12]....
        /*06f8*/ 	.word	0xffffffff


	//   ....[13]....
        /*06fc*/ 	.word	0xffffffff


	//   ....[14]....
        /*0700*/ 	.word	0xffffffff


	//   ....[15]....
        /*0704*/ 	.word	0xffffffff


	//   ....[16]....
        /*0708*/ 	.word	0xffffffff


	//   ....[17]....
        /*070c*/ 	.word	0xffffffff


	//   ....[18]....
        /*0710*/ 	.word	0xffffffff


	//   ....[19]....
        /*0714*/ 	.word	0xffffffff


	//   ....[20]....
        /*0718*/ 	.word	0xffffffff


	//   ....[21]....
        /*071c*/ 	.word	0xffffffff


	//   ....[22]....
        /*0720*/ 	.word	0xffffffff


	//   ....[23]....
        /*0724*/ 	.word	0xffffffff


	//   ....[24]....
        /*0728*/ 	.word	0xffffffff


	//   ....[25]....
        /*072c*/ 	.word	0xffffffff


	//   ....[26]....
        /*0730*/ 	.word	0xffffffff


	//   ....[27]....
        /*0734*/ 	.word	0xffffffff


	//   ....[28]....
        /*0738*/ 	.word	0xffffffff


	//   ....[29]....
        /*073c*/ 	.word	0xffffffff


	//   ....[30]....
        /*0740*/ 	.word	0xffffffff


	//   ....[31]....
        /*0744*/ 	.word	0xffffffff


	//   ....[32]....
        /*0748*/ 	.word	0xffffffff


	//   ....[33]....
        /*074c*/ 	.word	0xffffffff


	//   ....[34]....
        /*0750*/ 	.word	0xffffffff


	//   ....[35]....
        /*0754*/ 	.word	0xffffffff


	//   ....[36]....
        /*0758*/ 	.word	0xffffffff


	//   ....[37]....
        /*075c*/ 	.word	0xffffffff


	//   ....[38]....
        /*0760*/ 	.word	0xffffffff


	//   ....[39]....
        /*0764*/ 	.word	0xffffffff


	//   ....[40]....
        /*0768*/ 	.word	0xffffffff


	//   ....[41]....
        /*076c*/ 	.word	0xffffffff


	//   ....[42]....
        /*0770*/ 	.word	0xffffffff


	//   ....[43]....
        /*0774*/ 	.word	0xffffffff


	//   ....[44]....
        /*0778*/ 	.word	0xffffffff


	//   ....[45]....
        /*077c*/ 	.word	0xffffffff


	//   ....[46]....
        /*0780*/ 	.word	0xffffffff


	//   ....[47]....
        /*0784*/ 	.word	0xffffffff


	//   ....[48]....
        /*0788*/ 	.word	0xffffffff


	//   ....[49]....
        /*078c*/ 	.word	0xffffffff


	//   ....[50]....
        /*0790*/ 	.word	0xffffffff


	//   ....[51]....
        /*0794*/ 	.word	0xffffffff


	//   ....[52]....
        /*0798*/ 	.word	0xffffffff


	//   ....[53]....
        /*079c*/ 	.word	0xffffffff


	//   ....[54]....
        /*07a0*/ 	.word	0xffffffff


	//   ....[55]....
        /*07a4*/ 	.word	0xffffffff


	//   ....[56]....
        /*07a8*/ 	.word	0xffffffff


	//   ....[57]....
        /*07ac*/ 	.word	0xffffffff


	//   ....[58]....
        /*07b0*/ 	.word	0xffffffff


	//   ....[59]....
        /*07b4*/ 	.word	0xffffffff


	//   ....[60]....
        /*07b8*/ 	.word	0xffffffff


	//   ....[61]....
        /*07bc*/ 	.word	0xffffffff


	//   ....[62]....
        /*07c0*/ 	.word	0xffffffff


	//   ....[63]....
        /*07c4*/ 	.word	0xffffffff


	//   ....[64]....
        /*07c8*/ 	.word	0xffffffff


	//   ....[65]....
        /*07cc*/ 	.word	0xffffffff


	//   ....[66]....
        /*07d0*/ 	.word	0xffffffff


	//   ....[67]....
        /*07d4*/ 	.word	0xffffffff


	//   ....[68]....
        /*07d8*/ 	.word	0xffffffff


	//   ....[69]....
        /*07dc*/ 	.word	0xffffffff


	//   ....[70]....
        /*07e0*/ 	.word	0xffffffff


	//   ....[71]....
        /*07e4*/ 	.word	0xffffffff


	//   ....[72]....
        /*07e8*/ 	.word	0xffffffff


	//   ....[73]....
        /*07ec*/ 	.word	0xffffffff


	//   ....[74]....
        /*07f0*/ 	.word	0xffffffff


	//   ....[75]....
        /*07f4*/ 	.word	0xffffffff


	//   ....[76]....
        /*07f8*/ 	.word	0xffffffff


	//   ....[77]....
        /*07fc*/ 	.word	0xffffffff


	//   ....[78]....
        /*0800*/ 	.word	0xffffffff


	//   ....[79]....
        /*0804*/ 	.word	0xffffffff


	//   ....[80]....
        /*0808*/ 	.word	0xffffffff


	//   ....[81]....
        /*080c*/ 	.word	0xffffffff


	//   ....[82]....
        /*0810*/ 	.word	0xffffffff


	//   ....[83]....
        /*0814*/ 	.word	0xffffffff


	//   ....[84]....
        /*0818*/ 	.word	0xffffffff


	//   ....[85]....
        /*081c*/ 	.word	0xffffffff


	//   ....[86]....
        /*0820*/ 	.word	0xffffffff


	//   ....[87]....
        /*0824*/ 	.word	0xffffffff


	//   ....[88]....
        /*0828*/ 	.word	0xffffffff


	//   ....[89]....
        /*082c*/ 	.word	0xffffffff


	//   ....[90]....
        /*0830*/ 	.word	0xffffffff


	//   ....[91]....
        /*0834*/ 	.word	0xffffffff


	//   ....[92]....
        /*0838*/ 	.word	0xffffffff


	//   ....[93]....
        /*083c*/ 	.word	0xffffffff


	//   ....[94]....
        /*0840*/ 	.word	0xffffffff


	//   ....[95]....
        /*0844*/ 	.word	0xffffffff


	//   ....[96]....
        /*0848*/ 	.word	0xffffffff


	//   ....[97]....
        /*084c*/ 	.word	0xffffffff


	//   ....[98]....
        /*0850*/ 	.word	0xffffffff


	//   ....[99]....
        /*0854*/ 	.word	0xffffffff


	//   ....[100]....
        /*0858*/ 	.word	0xffffffff


	//   ....[101]....
        /*085c*/ 	.word	0xffffffff


	//   ....[102]....
        /*0860*/ 	.word	0xffffffff


	//   ....[103]....
        /*0864*/ 	.word	0xffffffff


	//   ....[104]....
        /*0868*/ 	.word	0xffffffff


	//   ....[105]....
        /*086c*/ 	.word	0xffffffff


	//   ....[106]....
        /*0870*/ 	.word	0xffffffff


	//   ....[107]....
        /*0874*/ 	.word	0xffffffff


	//   ....[108]....
        /*0878*/ 	.word	0xffffffff


	//   ....[109]....
        /*087c*/ 	.word	0xffffffff


	//   ....[110]....
        /*0880*/ 	.word	0xffffffff


	//   ....[111]....
        /*0884*/ 	.word	0xffffffff


	//   ....[112]....
        /*0888*/ 	.word	0xffffffff


	//   ....[113]....
        /*088c*/ 	.word	0xffffffff


	//   ....[114]....
        /*0890*/ 	.word	0xffffffff


	//   ....[115]....
        /*0894*/ 	.word	0xffffffff


	//   ....[116]....
        /*0898*/ 	.word	0xffffffff


	//   ....[117]....
        /*089c*/ 	.word	0xffffffff


	//   ....[118]....
        /*08a0*/ 	.word	0xffffffff


	//   ....[119]....
        /*08a4*/ 	.word	0xffffffff


	//   ....[120]....
        /*08a8*/ 	.word	0xffffffff


	//   ....[121]....
        /*08ac*/ 	.word	0xffffffff


	//   ....[122]....
        /*08b0*/ 	.word	0xffffffff


	//   ....[123]....
        /*08b4*/ 	.word	0xffffffff


	//   ....[124]....
        /*08b8*/ 	.word	0xffffffff


	//   ....[125]....
        /*08bc*/ 	.word	0xffffffff


	//   ....[126]....
        /*08c0*/ 	.word	0xffffffff


	//   ....[127]....
        /*08c4*/ 	.word	0xffffffff


	//   ....[128]....
        /*08c8*/ 	.word	0xffffffff


	//   ....[129]....
        /*08cc*/ 	.word	0xffffffff


	//   ....[130]....
        /*08d0*/ 	.word	0x0500000f


	//   ....[131]....
        /*08d4*/ 	.word	0x0500000f


	//   ....[132]....
        /*08d8*/ 	.word	0x0500000f


	//   ....[133]....
        /*08dc*/ 	.word	0x0500000f


	//   ....[134]....
        /*08e0*/ 	.word	0x0500000f


	//   ....[135]....
        /*08e4*/ 	.word	0x0500000f


	//   ....[136]....
        /*08e8*/ 	.word	0x0500000f


	//   ....[137]....
        /*08ec*/ 	.word	0x0500000f


	//   ....[138]....
        /*08f0*/ 	.word	0x0500000f


	//   ....[139]....
        /*08f4*/ 	.word	0x0500000f


	//   ....[140]....
        /*08f8*/ 	.word	0x0500000f


	//   ....[141]....
        /*08fc*/ 	.word	0x0500000f


	//   ....[142]....
        /*0900*/ 	.word	0x0500000f


	//   ....[143]....
        /*0904*/ 	.word	0x0500000f


	//   ....[144]....
        /*0908*/ 	.word	0x0500000f


	//   ....[145]....
        /*090c*/ 	.word	0x0500000f


	//   ....[146]....
        /*0910*/ 	.word	0x0500000f


	//   ....[147]....
        /*0914*/ 	.word	0x0500000f


	//   ....[148]....
        /*0918*/ 	.word	0x0500000f


	//   ....[149]....
        /*091c*/ 	.word	0x0500000f


	//   ....[150]....
        /*0920*/ 	.word	0x0500000f


	//   ....[151]....
        /*0924*/ 	.word	0x0500000f


	//   ....[152]....
        /*0928*/ 	.word	0x0500000f


	//   ....[153]....
        /*092c*/ 	.word	0x0500000f


	//   ....[154]....
        /*0930*/ 	.word	0x0500000f


	//   ....[155]....
        /*0934*/ 	.word	0x0500000f


	//   ....[156]....
        /*0938*/ 	.word	0x0500000f


	//   ....[157]....
        /*093c*/ 	.word	0x0500000f


	//   ....[158]....
        /*0940*/ 	.word	0x0500000f


	//   ....[159]....
        /*0944*/ 	.word	0x0500000f


	//   ....[160]....
        /*0948*/ 	.word	0x0500000f


	//   ....[161]....
        /*094c*/ 	.word	0x0500000f


	//   ....[162]....
        /*0950*/ 	.word	0x0500000f


	//   ....[163]....
        /*0954*/ 	.word	0x0500000f


	//   ....[164]....
        /*0958*/ 	.word	0x0500000f


	//   ....[165]....
        /*095c*/ 	.word	0x0500000f


	//   ....[166]....
        /*0960*/ 	.word	0x0500000f


	//   ....[167]....
        /*0964*/ 	.word	0x0500000f


	//   ....[168]....
        /*0968*/ 	.word	0x0500000f


	//   ....[169]....
        /*096c*/ 	.word	0x0500000f


	//   ....[170]....
        /*0970*/ 	.word	0x0500000f


	//   ....[171]....
        /*0974*/ 	.word	0x0500000f


	//   ....[172]....
        /*0978*/ 	.word	0x0500000f


	//   ....[173]....
        /*097c*/ 	.word	0x0500000f


	//   ....[174]....
        /*0980*/ 	.word	0x0500000f


	//   ....[175]....
        /*0984*/ 	.word	0x0500000f


	//   ....[176]....
        /*0988*/ 	.word	0x0500000f


	//   ....[177]....
        /*098c*/ 	.word	0x0500000f


	//   ....[178]....
        /*0990*/ 	.word	0x0500000f


	//   ....[179]....
        /*0994*/ 	.word	0x0500000f


	//   ....[180]....
        /*0998*/ 	.word	0x0500000f


	//   ....[181]....
        /*099c*/ 	.word	0x0500000f


	//   ....[182]....
        /*09a0*/ 	.word	0x0500000f


	//----- nvinfo : EIATTR_COOP_GROUP_INSTR_OFFSETS
	.align		4
.L_911:
        /*09a4*/ 	.byte	0x04, 0x28
        /*09a6*/ 	.short	(.L_913 - .L_912)


	//   ....[0]....
.L_912:
        /*09a8*/ 	.word	0x00000070


	//   ....[1]....
        /*09ac*/ 	.word	0x000001a0


	//   ....[2]....
        /*09b0*/ 	.word	0x000001f0


	//   ....[3]....
        /*09b4*/ 	.word	0x00000400


	//   ....[4]....
        /*09b8*/ 	.word	0x00000560


	//   ....[5]....
        /*09bc*/ 	.word	0x00000680


	//   ....[6]....
        /*09c0*/ 	.word	0x000007e0


	//   ....[7]....
        /*09c4*/ 	.word	0x000059b0


	//   ....[8]....
        /*09c8*/ 	.word	0x00007c60


	//   ....[9]....
        /*09cc*/ 	.word	0x00008400


	//   ....[10]....
        /*09d0*/ 	.word	0x00008410


	//   ....[11]....
        /*09d4*/ 	.word	0x00008420


	//   ....[12]....
        /*09d8*/ 	.word	0x00008430


	//   ....[13]....
        /*09dc*/ 	.word	0x00008740


	//   ....[14]....
        /*09e0*/ 	.word	0x00008750


	//   ....[15]....
        /*09e4*/ 	.word	0x00008760


	//   ....[16]....
        /*09e8*/ 	.word	0x00008770


	//   ....[17]....
        /*09ec*/ 	.word	0x00009a50


	//   ....[18]....
        /*09f0*/ 	.word	0x00009a60


	//   ....[19]....
        /*09f4*/ 	.word	0x00009a70


	//   ....[20]....
        /*09f8*/ 	.word	0x00009a80


	//   ....[21]....
        /*09fc*/ 	.word	0x00009cc0


	//   ....[22]....
        /*0a00*/ 	.word	0x00009cd0


	//   ....[23]....
        /*0a04*/ 	.word	0x00009ce0


	//   ....[24]....
        /*0a08*/ 	.word	0x00009cf0


	//   ....[25]....
        /*0a0c*/ 	.word	0x0000b510


	//   ....[26]....
        /*0a10*/ 	.word	0x0000cc70


	//   ....[27]....
        /*0a14*/ 	.word	0x0000d3f0


	//   ....[28]....
        /*0a18*/ 	.word	0x0000da60


	//   ....[29]....
        /*0a1c*/ 	.word	0x0000dae0


	//   ....[30]....
        /*0a20*/ 	.word	0x0000de20


	//   ....[31]....
        /*0a24*/ 	.word	0x0000de70


	//   ....[32]....
        /*0a28*/ 	.word	0x0000e680


	//   ....[33]....
        /*0a2c*/ 	.word	0x0000eed0


	//   ....[34]....
        /*0a30*/ 	.word	0x000104c0


	//   ....[35]....
        /*0a34*/ 	.word	0x00010840


	//   ....[36]....
        /*0a38*/ 	.word	0x00010f20


	//   ....[37]....
        /*0a3c*/ 	.word	0x00011010


	//   ....[38]....
        /*0a40*/ 	.word	0x00011610


	//   ....[39]....
        /*0a44*/ 	.word	0x000117e0


	//   ....[40]....
        /*0a48*/ 	.word	0x000125d0


	//   ....[41]....
        /*0a4c*/ 	.word	0x00012f00


	//   ....[42]....
        /*0a50*/ 	.word	0x00014740


	//   ....[43]....
        /*0a54*/ 	.word	0x00014760


	//   ....[44]....
        /*0a58*/ 	.word	0x00014a70


	//   ....[45]....
        /*0a5c*/ 	.word	0x00014c40


	//   ....[46]....
        /*0a60*/ 	.word	0x00015b20


	//   ....[47]....
        /*0a64*/ 	.word	0x00016180


	//   ....[48]....
        /*0a68*/ 	.word	0x00017620


	//   ....[49]....
        /*0a6c*/ 	.word	0x00017ac0


	//   ....[50]....
        /*0a70*/ 	.word	0x00018080


	//   ....[51]....
        /*0a74*/ 	.word	0x000180a0


	//   ....[52]....
        /*0a78*/ 	.word	0x000189b0


	//   ....[53]....
        /*0a7c*/ 	.word	0x00018b80


	//   ....[54]....
        /*0a80*/ 	.word	0x00019820


	//   ....[55]....
        /*0a84*/ 	.word	0x00019890


	//   ....[56]....
        /*0a88*/ 	.word	0x00019900


	//   ....[57]....
        /*0a8c*/ 	.word	0x00019a50


	//   ....[58]....
        /*0a90*/ 	.word	0x00019c20


	//   ....[59]....
        /*0a94*/ 	.word	0x0001b080


	//   ....[60]....
        /*0a98*/ 	.word	0x0001b3e0


	//   ....[61]....
        /*0a9c*/ 	.word	0x0001b3f0


	//   ....[62]....
        /*0aa0*/ 	.word	0x0001b420


	//   ....[63]....
        /*0aa4*/ 	.word	0x0001b430


	//   ....[64]....
        /*0aa8*/ 	.word	0x0001c080


	//   ....[65]....
        /*0aac*/ 	.word	0x0001c0c0


	//   ....[66]....
        /*0ab0*/ 	.word	0x0001c360


	//   ....[67]....
        /*0ab4*/ 	.word	0x0001c380


	//   ....[68]....
        /*0ab8*/ 	.word	0x0001cd10


	//   ....[69]....
        /*0abc*/ 	.word	0x0001cd60


	//   ....[70]....
        /*0ac0*/ 	.word	0x0001d640


	//   ....[71]....
        /*0ac4*/ 	.word	0x0001d660


	//   ....[72]....
        /*0ac8*/ 	.word	0x0001e940


	//   ....[73]....
        /*0acc*/ 	.word	0x0001e960


	//   ....[74]....
        /*0ad0*/ 	.word	0x0001eba0


	//   ....[75]....
        /*0ad4*/ 	.word	0x0001ebc0


	//   ....[76]....
        /*0ad8*/ 	.word	0x0001ee70


	//   ....[77]....
        /*0adc*/ 	.word	0x0001f080


	//   ....[78]....
        /*0ae0*/ 	.word	0x0001f0b0


	//   ....[79]....
        /*0ae4*/ 	.word	0x0001f0e0


	//   ....[80]....
        /*0ae8*/ 	.word	0x0001f110


	//   ....[81]....
        /*0aec*/ 	.word	0x0001f140


	//   ....[82]....
        /*0af0*/ 	.word	0x0001f170


	//   ....[83]....
        /*0af4*/ 	.word	0x0001f310


	//   ....[84]....
        /*0af8*/ 	.word	0x0001f340


	//   ....[85]....
        /*0afc*/ 	.word	0x0001f370


	//   ....[86]....
        /*0b00*/ 	.word	0x0001f3a0


	//   ....[87]....
        /*0b04*/ 	.word	0x0001f3d0


	//   ....[88]....
        /*0b08*/ 	.word	0x0001f400


	//   ....[89]....
        /*0b0c*/ 	.word	0x0001f4a0


	//   ....[90]....
        /*0b10*/ 	.word	0x0001f4d0


	//   ....[91]....
        /*0b14*/ 	.word	0x0001f4e0


	//   ....[92]....
        /*0b18*/ 	.word	0x0001f510


	//   ....[93]....
        /*0b1c*/ 	.word	0x00020e10


	//   ....[94]....
        /*0b20*/ 	.word	0x00023590


	//   ....[95]....
        /*0b24*/ 	.word	0x00024050


	//   ....[96]....
        /*0b28*/ 	.word	0x00024060


	//   ....[97]....
        /*0b2c*/ 	.word	0x00024090


	//   ....[98]....
        /*0b30*/ 	.word	0x00024170


	//   ....[99]....
        /*0b34*/ 	.word	0x000241a0


	//   ....[100]....
        /*0b38*/ 	.word	0x00024200


	//   ....[101]....
        /*0b3c*/ 	.word	0x00024210


	//   ....[102]....
        /*0b40*/ 	.word	0x00024280


	//   ....[103]....
        /*0b44*/ 	.word	0x00024c10


	//   ....[104]....
        /*0b48*/ 	.word	0x00024c20


	//   ....[105]....
        /*0b4c*/ 	.word	0x00024cf0


	//   ....[106]....
        /*0b50*/ 	.word	0x00024d00


	//   ....[107]....
        /*0b54*/ 	.word	0x00024f90


	//   ....[108]....
        /*0b58*/ 	.word	0x00024fa0


	//   ....[109]....
        /*0b5c*/ 	.word	0x00025100


	//   ....[110]....
        /*0b60*/ 	.word	0x00025110


	//   ....[111]....
        /*0b64*/ 	.word	0x00028d20


	//   ....[112]....
        /*0b68*/ 	.word	0x00028d50


	//   ....[113]....
        /*0b6c*/ 	.word	0x00028db0


	//   ....[114]....
        /*0b70*/ 	.word	0x00028de0


	//   ....[115]....
        /*0b74*/ 	.word	0x00028e10


	//   ....[116]....
        /*0b78*/ 	.word	0x00028e40


	//   ....[117]....
        /*0b7c*/ 	.word	0x00028e70


	//   ....[118]....
        /*0b80*/ 	.word	0x00028ea0


	//   ....[119]....
        /*0b84*/ 	.word	0x00029060


	//   ....[120]....
        /*0b88*/ 	.word	0x00029090


	//   ....[121]....
        /*0b8c*/ 	.word	0x000290c0


	//   ....[122]....
        /*0b90*/ 	.word	0x000290f0


	//   ....[123]....
        /*0b94*/ 	.word	0x00029120


	//   ....[124]....
        /*0b98*/ 	.word	0x00029150


	//   ....[125]....
        /*0b9c*/ 	.word	0x00029220


	//   ....[126]....
        /*0ba0*/ 	.word	0x00029240


	//   ....[127]....
        /*0ba4*/ 	.word	0x00029250


	//   ....[128]....
        /*0ba8*/ 	.word	0x000292d0


	//   ....[129]....
        /*0bac*/ 	.word	0x00029e10


	//   ....[130]....
        /*0bb0*/ 	.word	0x0002a250


	//   ....[131]....
        /*0bb4*/ 	.word	0x0002a2e0


	//   ....[132]....
        /*0bb8*/ 	.word	0x0002a330


	//   ....[133]....
        /*0bbc*/ 	.word	0x0002a380


	//   ....[134]....
        /*0bc0*/ 	.word	0x0002a410


	//   ....[135]....
        /*0bc4*/ 	.word	0x0002a4a0


	//   ....[136]....
        /*0bc8*/ 	.word	0x0002a4f0


	//   ....[137]....
        /*0bcc*/ 	.word	0x0002a540


	//   ....[138]....
        /*0bd0*/ 	.word	0x0002a620


	//   ....[139]....
        /*0bd4*/ 	.word	0x0002a6b0


	//   ....[140]....
        /*0bd8*/ 	.word	0x0002a700


	//   ....[141]....
        /*0bdc*/ 	.word	0x0002a750


	//   ....[142]....
        /*0be0*/ 	.word	0x0002a7e0


	//   ....[143]....
        /*0be4*/ 	.word	0x0002a870


	//   ....[144]....
        /*0be8*/ 	.word	0x0002a8c0


	//   ....[145]....
        /*0bec*/ 	.word	0x0002a910


	//   ....[146]....
        /*0bf0*/ 	.word	0x0002acf0


	//   ....[147]....
        /*0bf4*/ 	.word	0x0002afd0


	//   ....[148]....
        /*0bf8*/ 	.word	0x0002b160


	//   ....[149]....
        /*0bfc*/ 	.word	0x0002b1c0


	//   ....[150]....
        /*0c00*/ 	.word	0x0002b220


	//   ....[151]....
        /*0c04*/ 	.word	0x0002b270


	//   ....[152]....
        /*0c08*/ 	.word	0x0002b3d0


	//   ....[153]....
        /*0c0c*/ 	.word	0x0002b470


	//   ....[154]....
        /*0c10*/ 	.word	0x0002b520


	//   ....[155]....
        /*0c14*/ 	.word	0x0002b600


	//   ....[156]....
        /*0c18*/ 	.word	0x0002b7c0


	//   ....[157]....
        /*0c1c*/ 	.word	0x0002b8a0


	//   ....[158]....
        /*0c20*/ 	.word	0x0002bb20


	//   ....[159]....
        /*0c24*/ 	.word	0x0002bc30


	//   ....[160]....
        /*0c28*/ 	.word	0x0002be00


	//   ....[161]....
        /*0c2c*/ 	.word	0x0002bec0


	//   ....[162]....
        /*0c30*/ 	.word	0x0002c0e0


	//   ....[163]....
        /*0c34*/ 	.word	0x0002c130


	//   ....[164]....
        /*0c38*/ 	.word	0x0002c460


	//   ....[165]....
        /*0c3c*/ 	.word	0x0002c500


	//   ....[166]....
        /*0c40*/ 	.word	0x0002c6a0


	//   ....[167]....
        /*0c44*/ 	.word	0x0002c720


	//   ....[168]....
        /*0c48*/ 	.word	0x0002c7a0


	//   ....[169]....
        /*0c4c*/ 	.word	0x0002c820


	//   ....[170]....
        /*0c50*/ 	.word	0x0002c8a0


	//   ....[171]....
        /*0c54*/ 	.word	0x0002c930


	//   ....[172]....
        /*0c58*/ 	.word	0x0002c9d0


	//   ....[173]....
        /*0c5c*/ 	.word	0x0002ca80


	//   ....[174]....
        /*0c60*/ 	.word	0x0002cb00


	//   ....[175]....
        /*0c64*/ 	.word	0x0002cb80


	//   ....[176]....
        /*0c68*/ 	.word	0x0002cc00


	//   ....[177]....
        /*0c6c*/ 	.word	0x0002cc90


	//   ....[178]....
        /*0c70*/ 	.word	0x0002cd10


	//   ....[179]....
        /*0c74*/ 	.word	0x0002cdc0


	//   ....[180]....
        /*0c78*/ 	.word	0x0002ce10


	//   ....[181]....
        /*0c7c*/ 	.word	0x0002ced0


	//   ....[182]....
        /*0c80*/ 	.word	0x0002d000


	//----- nvinfo : EIATTR_REG_RECONFIG
	.align		4
.L_913:
        /*0c84*/ 	.byte	0x01, 0x54
	.zero		2


	//----- nvinfo : EIATTR_SYSCALL_OFFSETS
	.align		4
        /*0c88*/ 	.byte	0x04, 0x46
        /*0c8a*/ 	.short	(.L_915 - .L_914)


	//   ....[0]....
.L_914:
        /*0c8c*/ 	.word	0x000023e0


	//   ....[1]....
        /*0c90*/ 	.word	0x00002530


	//   ....[2]....
        /*0c94*/ 	.word	0x00007e10


	//   ....[3]....
        /*0c98*/ 	.word	0x00008130


	//   ....[4]....
        /*0c9c*/ 	.word	0x000231c0


	//   ....[5]....
        /*0ca0*/ 	.word	0x00023310


	//   ....[6]....
        /*0ca4*/ 	.word	0x00023400


	//   ....[7]....
        /*0ca8*/ 	.word	0x00023c40


	//   ....[8]....
        /*0cac*/ 	.word	0x00024590


	//----- nvinfo : EIATTR_MBARRIER_INSTR_OFFSETS
	.align		4
.L_915:
        /*0cb0*/ 	.byte	0x04, 0x39
        /*0cb2*/ 	.short	(.L_917 - .L_916)


	//   ....[0]....
.L_916:
        /*0cb4*/ 	.word	0x000002e0
        /*0cb8*/ 	.word	0x000000ff
        /*0cbc*/ 	.word	0x00038800
        /*0cc0*/ 	.short	0x0100
        /*0cc2*/ 	.byte	0x08
	.zero		1


	//   ....[1]....
        /*0cc4*/ 	.word	0x000002f0
        /*0cc8*/ 	.word	0x000000ff
        /*0ccc*/ 	.word	0x00038810
        /*0cd0*/ 	.short	0x0100
        /*0cd2*/ 	.byte	0x08
	.zero		1


	//   ....[2]....
        /*0cd4*/ 	.word	0x00000300
        /*0cd8*/ 	.word	0x000000ff
        /*0cdc*/ 	.word	0x00038820
        /*0ce0*/ 	.short	0x0100
        /*0ce2*/ 	.byte	0x08
	.zero		1


	//   ....[3]....
        /*0ce4*/ 	.word	0x000003b0
        /*0ce8*/ 	.word	0x000000ff
        /*0cec*/ 	.word	0x00038830
        /*0cf0*/ 	.short	0x0100
        /*0cf2*/ 	.byte	0x06
	.zero		1


	//   ....[4]....
        /*0cf4*/ 	.word	0x000003c0
        /*0cf8*/ 	.word	0x000000ff
        /*0cfc*/ 	.word	0x00038840
        /*0d00*/ 	.short	0x0100
        /*0d02*/ 	.byte	0x06
	.zero		1


	//   ....[5]....
        /*0d04*/ 	.word	0x000003d0
        /*0d08*/ 	.word	0x000000ff
        /*0d0c*/ 	.word	0x00038838
        /*0d10*/ 	.short	0x0100
        /*0d12*/ 	.byte	0x06
	.zero		1


	//   ....[6]....
        /*0d14*/ 	.word	0x000003e0
        /*0d18*/ 	.word	0x000000ff
        /*0d1c*/ 	.word	0x00038848
        /*0d20*/ 	.short	0x0100
        /*0d22*/ 	.byte	0x06
	.zero		1


	//   ....[7]....
        /*0d24*/ 	.word	0x00000510
        /*0d28*/ 	.word	0x000000ff
        /*0d2c*/ 	.word	0x00038850
        /*0d30*/ 	.short	0x0100
        /*0d32*/ 	.byte	0x08
	.zero		1


	//   ....[8]....
        /*0d34*/ 	.word	0x00000520
        /*0d38*/ 	.word	0x000000ff
        /*0d3c*/ 	.word	0x00038860
        /*0d40*/ 	.short	0x0100
        /*0d42*/ 	.byte	0x08
	.zero		1


	//   ....[9]....
        /*0d44*/ 	.word	0x00000530
        /*0d48*/ 	.word	0x000000ff
        /*0d4c*/ 	.word	0x00038858
        /*0d50*/ 	.short	0x0100
        /*0d52*/ 	.byte	0x08
	.zero		1


	//   ....[10]....
        /*0d54*/ 	.word	0x00000540
        /*0d58*/ 	.word	0x000000ff
        /*0d5c*/ 	.word	0x00038868
        /*0d60*/ 	.short	0x0100
        /*0d62*/ 	.byte	0x08
	.zero		1


	//   ....[11]....
        /*0d64*/ 	.word	0x00000630
        /*0d68*/ 	.word	0x000000ff
        /*0d6c*/ 	.word	0x00038870
        /*0d70*/ 	.short	0x0100
        /*0d72*/ 	.byte	0x06
	.zero		1


	//   ....[12]....
        /*0d74*/ 	.word	0x00000640
        /*0d78*/ 	.word	0x000000ff
        /*0d7c*/ 	.word	0x00038880
        /*0d80*/ 	.short	0x0100
        /*0d82*/ 	.byte	0x06
	.zero		1


	//   ....[13]....
        /*0d84*/ 	.word	0x00000650
        /*0d88*/ 	.word	0x000000ff
        /*0d8c*/ 	.word	0x00038878
        /*0d90*/ 	.short	0x0100
        /*0d92*/ 	.byte	0x06
	.zero		1


	//   ....[14]....
        /*0d94*/ 	.word	0x00000660
        /*0d98*/ 	.word	0x000000ff
        /*0d9c*/ 	.word	0x00038888
        /*0da0*/ 	.short	0x0100
        /*0da2*/ 	.byte	0x06
	.zero		1


	//   ....[15]....
        /*0da4*/ 	.word	0x00000790
        /*0da8*/ 	.word	0x000000ff
        /*0dac*/ 	.word	0x00038890
        /*0db0*/ 	.short	0x0100
        /*0db2*/ 	.byte	0x08
	.zero		1


	//   ....[16]....
        /*0db4*/ 	.word	0x000007a0
        /*0db8*/ 	.word	0x000000ff
        /*0dbc*/ 	.word	0x000388a0
        /*0dc0*/ 	.short	0x0100
        /*0dc2*/ 	.byte	0x08
	.zero		1


	//   ....[17]....
        /*0dc4*/ 	.word	0x000007b0
        /*0dc8*/ 	.word	0x000000ff
        /*0dcc*/ 	.word	0x00038898
        /*0dd0*/ 	.short	0x0100
        /*0dd2*/ 	.byte	0x08
	.zero		1


	//   ....[18]....
        /*0dd4*/ 	.word	0x000007c0
        /*0dd8*/ 	.word	0x000000ff
        /*0ddc*/ 	.word	0x000388a8
        /*0de0*/ 	.short	0x0100
        /*0de2*/ 	.byte	0x08
	.zero		1


	//   ....[19]....
        /*0de4*/ 	.word	0x000008f0
        /*0de8*/ 	.word	0x000000ff
        /*0dec*/ 	.word	0x000388b0
        /*0df0*/ 	.short	0x0100
        /*0df2*/ 	.byte	0x08
	.zero		1


	//   ....[20]....
        /*0df4*/ 	.word	0x00000900
        /*0df8*/ 	.word	0x000000ff
        /*0dfc*/ 	.word	0x000388c0
        /*0e00*/ 	.short	0x0100
        /*0e02*/ 	.byte	0x08
	.zero		1


	//   ....[21]....
        /*0e04*/ 	.word	0x00000910
        /*0e08*/ 	.word	0x000000ff
        /*0e0c*/ 	.word	0x000388b8
        /*0e10*/ 	.short	0x0100
        /*0e12*/ 	.byte	0x08
	.zero		1


	//   ....[22]....
        /*0e14*/ 	.word	0x00000920
        /*0e18*/ 	.word	0x000000ff
        /*0e1c*/ 	.word	0x000388c8
        /*0e20*/ 	.short	0x0100
        /*0e22*/ 	.byte	0x08
	.zero		1


	//   ....[23]....
        /*0e24*/ 	.word	0x000030f0
        /*0e28*/ 	.word	0x0000004b
        /*0e2c*/ 	.word	0x00038890
        /*0e30*/ 	.short	0x010a
        /*0e32*/ 	.byte	0x3f
	.zero		1


	//   ....[24]....
        /*0e34*/ 	.word	0x00003b60
        /*0e38*/ 	.word	0x0000004b
        /*0e3c*/ 	.word	0x00038890
        /*0e40*/ 	.short	0x010a
        /*0e42*/ 	.byte	0x3f
	.zero		1


	//   ....[25]....
        /*0e44*/ 	.word	0x00004490
        /*0e48*/ 	.word	0x0000004b
        /*0e4c*/ 	.word	0x00038890
        /*0e50*/ 	.short	0x010a
        /*0e52*/ 	.byte	0x3f
	.zero		1


	//   ....[26]....
        /*0e54*/ 	.word	0x00004690
        /*0e58*/ 	.word	0x00000004
        /*0e5c*/ 	.word	0x00000000
        /*0e60*/ 	.short	0x0101
        /*0e62*/ 	.byte	0x3f
	.zero		1


	//   ....[27]....
        /*0e64*/ 	.word	0x000046d0
        /*0e68*/ 	.word	0x0000004b
        /*0e6c*/ 	.word	0x000388b0
        /*0e70*/ 	.short	0x010a
        /*0e72*/ 	.byte	0x3f
	.zero		1


	//   ....[28]....
        /*0e74*/ 	.word	0x00004d30
        /*0e78*/ 	.word	0x0000004b
        /*0e7c*/ 	.word	0x00000000
        /*0e80*/ 	.short	0x0101
        /*0e82*/ 	.byte	0x3f
	.zero		1


	//   ....[29]....
        /*0e84*/ 	.word	0x00005ce0
        /*0e88*/ 	.word	0x00000003
        /*0e8c*/ 	.word	0x00000000
        /*0e90*/ 	.short	0x0101
        /*0e92*/ 	.byte	0x3f
	.zero		1


	//   ....[30]....
        /*0e94*/ 	.word	0x00006880
        /*0e98*/ 	.word	0x00000002
        /*0e9c*/ 	.word	0x00000000
        /*0ea0*/ 	.short	0x0101
        /*0ea2*/ 	.byte	0x3f
	.zero		1


	//   ....[31]....
        /*0ea4*/ 	.word	0x00007ea0
        /*0ea8*/ 	.word	0x00000012
        /*0eac*/ 	.word	0x00038800
        /*0eb0*/ 	.short	0x010a
        /*0eb2*/ 	.byte	0x3f
	.zero		1


	//   ....[32]....
        /*0eb4*/ 	.word	0x00007ef0
        /*0eb8*/ 	.word	0x00000012
        /*0ebc*/ 	.word	0x00038800
        /*0ec0*/ 	.short	0x010a
        /*0ec2*/ 	.byte	0x3f
	.zero		1


	//   ....[33]....
        /*0ec4*/ 	.word	0x000089c0
        /*0ec8*/ 	.word	0x00000012
        /*0ecc*/ 	.word	0x00038800
        /*0ed0*/ 	.short	0x010a
        /*0ed2*/ 	.byte	0x3f
	.zero		1


	//   ....[34]....
        /*0ed4*/ 	.word	0x00009e90
        /*0ed8*/ 	.word	0x00000012
        /*0edc*/ 	.word	0x00038800
        /*0ee0*/ 	.short	0x010a
        /*0ee2*/ 	.byte	0x3f
	.zero		1


	//   ....[35]....
        /*0ee4*/ 	.word	0x0000ae40
        /*0ee8*/ 	.word	0x0000000f
        /*0eec*/ 	.word	0x00038830
        /*0ef0*/ 	.short	0x010a
        /*0ef2*/ 	.byte	0x3f
	.zero		1


	//   ....[36]....
        /*0ef4*/ 	.word	0x0000aef0
        /*0ef8*/ 	.word	0x0000000f
        /*0efc*/ 	.word	0x00038830
        /*0f00*/ 	.short	0x010a
        /*0f02*/ 	.byte	0x3f
	.zero		1


	//   ....[37]....
        /*0f04*/ 	.word	0x0000b200
        /*0f08*/ 	.word	0x00000012
        /*0f0c*/ 	.word	0x00038810
        /*0f10*/ 	.short	0x010a
        /*0f12*/ 	.byte	0x3f
	.zero		1


	//   ....[38]....
        /*0f14*/ 	.word	0x0000b250
        /*0f18*/ 	.word	0x0000000f
        /*0f1c*/ 	.word	0x00038850
        /*0f20*/ 	.short	0x010a
        /*0f22*/ 	.byte	0x3f
	.zero		1


	//   ....[39]....
        /*0f24*/ 	.word	0x0000b2e0
        /*0f28*/ 	.word	0x0000000f
        /*0f2c*/ 	.word	0x00038850
        /*0f30*/ 	.short	0x010a
        /*0f32*/ 	.byte	0x3f
	.zero		1


	//   ....[40]....
        /*0f34*/ 	.word	0x0000cd50
        /*0f38*/ 	.word	0x00000000
        /*0f3c*/ 	.word	0x00000000
        /*0f40*/ 	.short	0x0101
        /*0f42*/ 	.byte	0x3f
	.zero		1


	//   ....[41]....
        /*0f44*/ 	.word	0x0000e6a0
        /*0f48*/ 	.word	0x0000000f
        /*0f4c*/ 	.word	0x00000000
        /*0f50*/ 	.short	0x0101
        /*0f52*/ 	.byte	0x3f
	.zero		1


	//   ....[42]....
        /*0f54*/ 	.word	0x0000e9c0
        /*0f58*/ 	.word	0x000000c9
        /*0f5c*/ 	.word	0x00038830
        /*0f60*/ 	.short	0x010a
        /*0f62*/ 	.byte	0x3f
	.zero		1


	//   ....[43]....
        /*0f64*/ 	.word	0x0000ea30
        /*0f68*/ 	.word	0x000000c9
        /*0f6c*/ 	.word	0x00038830
        /*0f70*/ 	.short	0x010a
        /*0f72*/ 	.byte	0x3f
	.zero		1


	//   ....[44]....
        /*0f74*/ 	.word	0x0000eca0
        /*0f78*/ 	.word	0x000000c9
        /*0f7c*/ 	.word	0x00038850
        /*0f80*/ 	.short	0x010a
        /*0f82*/ 	.byte	0x3f
	.zero		1


	//   ....[45]....
        /*0f84*/ 	.word	0x0000ecf0
        /*0f88*/ 	.word	0x000000c9
        /*0f8c*/ 	.word	0x00038850
        /*0f90*/ 	.short	0x010a
        /*0f92*/ 	.byte	0x3f
	.zero		1


	//   ....[46]....
        /*0f94*/ 	.word	0x00010640
        /*0f98*/ 	.word	0x0000000e
        /*0f9c*/ 	.word	0x00000000
        /*0fa0*/ 	.short	0x0101
        /*0fa2*/ 	.byte	0x3f
	.zero		1


	//   ....[47]....
        /*0fa4*/ 	.word	0x000125f0
        /*0fa8*/ 	.word	0x000000c9
        /*0fac*/ 	.word	0x00000000
        /*0fb0*/ 	.short	0x0101
        /*0fb2*/ 	.byte	0x3f
	.zero		1


	//   ....[48]....
        /*0fb4*/ 	.word	0x000129f0
        /*0fb8*/ 	.word	0x00000015
        /*0fbc*/ 	.word	0x00038830
        /*0fc0*/ 	.short	0x010a
        /*0fc2*/ 	.byte	0x3f
	.zero		1


	//   ....[49]....
        /*0fc4*/ 	.word	0x00012a60
        /*0fc8*/ 	.word	0x00000015
        /*0fcc*/ 	.word	0x00038830
        /*0fd0*/ 	.short	0x010a
        /*0fd2*/ 	.byte	0x3f
	.zero		1


	//   ....[50]....
        /*0fd4*/ 	.word	0x00012cd0
        /*0fd8*/ 	.word	0x00000015
        /*0fdc*/ 	.word	0x00038850
        /*0fe0*/ 	.short	0x010a
        /*0fe2*/ 	.byte	0x3f
	.zero		1


	//   ....[51]....
        /*0fe4*/ 	.word	0x00012d20
        /*0fe8*/ 	.word	0x00000015
        /*0fec*/ 	.word	0x00038850
        /*0ff0*/ 	.short	0x010a
        /*0ff2*/ 	.byte	0x3f
	.zero		1


	//   ....[52]....
        /*0ff4*/ 	.word	0x00014f00
        /*0ff8*/ 	.word	0x0000009a
        /*0ffc*/ 	.word	0x00000000
        /*1000*/ 	.short	0x0101
        /*1002*/ 	.byte	0x3f
	.zero		1


	//   ....[53]....
        /*1004*/ 	.word	0x00015b40
        /*1008*/ 	.word	0x00000015
        /*100c*/ 	.word	0x00000000
        /*1010*/ 	.short	0x0101
        /*1012*/ 	.byte	0x3f
	.zero		1


	//   ....[54]....
        /*1014*/ 	.word	0x00015c70
        /*1018*/ 	.word	0x00000015
        /*101c*/ 	.word	0x00038830
        /*1020*/ 	.short	0x010a
        /*1022*/ 	.byte	0x3f
	.zero		1


	//   ....[55]....
        /*1024*/ 	.word	0x00015ce0
        /*1028*/ 	.word	0x00000015
        /*102c*/ 	.word	0x00038830
        /*1030*/ 	.short	0x010a
        /*1032*/ 	.byte	0x3f
	.zero		1


	//   ....[56]....
        /*1034*/ 	.word	0x00015f50
        /*1038*/ 	.word	0x00000015
        /*103c*/ 	.word	0x00038850
        /*1040*/ 	.short	0x010a
        /*1042*/ 	.byte	0x3f
	.zero		1


	//   ....[57]....
        /*1044*/ 	.word	0x00015fa0
        /*1048*/ 	.word	0x00000015
        /*104c*/ 	.word	0x00038850
        /*1050*/ 	.short	0x010a
        /*1052*/ 	.byte	0x3f
	.zero		1


	//   ....[58]....
        /*1054*/ 	.word	0x000178c0
        /*1058*/ 	.word	0x00000009
        /*105c*/ 	.word	0x00000000
        /*1060*/ 	.short	0x0101
        /*1062*/ 	.byte	0x3f
	.zero		1


	//   ....[59]....
        /*1064*/ 	.word	0x00019840
        /*1068*/ 	.word	0x00000015
        /*106c*/ 	.word	0x00000000
        /*1070*/ 	.short	0x0101
        /*1072*/ 	.byte	0x3f
	.zero		1


	//   ....[60]....
        /*1074*/ 	.word	0x0001c0b0
        /*1078*/ 	.word	0x00000004
        /*107c*/ 	.word	0x00000000
        /*1080*/ 	.short	0x0101
        /*1082*/ 	.byte	0x3f
	.zero		1


	//   ....[61]....
        /*1084*/ 	.word	0x0001cda0
        /*1088*/ 	.word	0x00000002
        /*108c*/ 	.word	0x00000000
        /*1090*/ 	.short	0x0101
        /*1092*/ 	.byte	0x3f
	.zero		1


	//   ....[62]....
        /*1094*/ 	.word	0x00020ef0
        /*1098*/ 	.word	0x00000012
        /*109c*/ 	.word	0x00038820
        /*10a0*/ 	.short	0x010a
        /*10a2*/ 	.byte	0x3f
	.zero		1


	//   ....[63]....
        /*10a4*/ 	.word	0x00020fc0
        /*10a8*/ 	.word	0x00000006
        /*10ac*/ 	.word	0x000388a0
        /*10b0*/ 	.short	0x010a
        /*10b2*/ 	.byte	0x3f
	.zero		1


	//   ....[64]....
        /*10b4*/ 	.word	0x00021200
        /*10b8*/ 	.word	0x00000006
        /*10bc*/ 	.word	0x000388c0
        /*10c0*/ 	.short	0x010a
        /*10c2*/ 	.byte	0x3f
	.zero		1


	//   ....[65]....
        /*10c4*/ 	.word	0x00021c60
        /*10c8*/ 	.word	0x00000006
        /*10cc*/ 	.word	0x000388a0
        /*10d0*/ 	.short	0x010a
        /*10d2*/ 	.byte	0x3f
	.zero		1


	//   ....[66]....
        /*10d4*/ 	.word	0x00021e90
        /*10d8*/ 	.word	0x00000006
        /*10dc*/ 	.word	0x000388c0
        /*10e0*/ 	.short	0x010a
        /*10e2*/ 	.byte	0x3f
	.zero		1


	//   ....[67]....
        /*10e4*/ 	.word	0x000237f0
        /*10e8*/ 	.word	0x00000000
        /*10ec*/ 	.word	0x00038840
        /*10f0*/ 	.short	0x010a
        /*10f2*/ 	.byte	0x3f
	.zero		1


	//   ....[68]....
        /*10f4*/ 	.word	0x00024340
        /*10f8*/ 	.word	0x00000012
        /*10fc*/ 	.word	0x00038800
        /*1100*/ 	.short	0x0107
        /*1102*/ 	.byte	0x3f
	.zero		1


	//   ....[69]....
        /*1104*/ 	.word	0x000243e0
        /*1108*/ 	.word	0x00000012
        /*110c*/ 	.word	0x00038800
        /*1110*/ 	.short	0x0101
        /*1112*/ 	.byte	0x3f
	.zero		1


	//   ....[70]....
        /*1114*/ 	.word	0x00025310
        /*1118*/ 	.word	0x00000012
        /*111c*/ 	.word	0x00038810
        /*1120*/ 	.short	0x0107
        /*1122*/ 	.byte	0x3f
	.zero		1


	//   ....[71]....
        /*1124*/ 	.word	0x00025410
        /*1128*/ 	.word	0x00000012
        /*112c*/ 	.word	0x00038810
        /*1130*/ 	.short	0x0101
        /*1132*/ 	.byte	0x3f
	.zero		1


	//   ....[72]....
        /*1134*/ 	.word	0x00025430
        /*1138*/ 	.word	0x00000012
        /*113c*/ 	.word	0x00038820
        /*1140*/ 	.short	0x010a
        /*1142*/ 	.byte	0x3f
	.zero		1


	//   ....[73]....
        /*1144*/ 	.word	0x00025510
        /*1148*/ 	.word	0x00000000
        /*114c*/ 	.word	0x00038860
        /*1150*/ 	.short	0x010a
        /*1152*/ 	.byte	0x3f
	.zero		1


	//   ....[74]....
        /*1154*/ 	.word	0x00026200
        /*1158*/ 	.word	0x00000002
        /*115c*/ 	.word	0x00038840
        /*1160*/ 	.short	0x010a
        /*1162*/ 	.byte	0x3f
	.zero		1


	//   ....[75]....
        /*1164*/ 	.word	0x00026460
        /*1168*/ 	.word	0x00000002
        /*116c*/ 	.word	0x00038860
        /*1170*/ 	.short	0x010a
        /*1172*/ 	.byte	0x3f
	.zero		1


	//   ....[76]....
        /*1174*/ 	.word	0x00027010
        /*1178*/ 	.word	0x00000003
        /*117c*/ 	.word	0x00038840
        /*1180*/ 	.short	0x010a
        /*1182*/ 	.byte	0x3f
	.zero		1


	//   ....[77]....
        /*1184*/ 	.word	0x00027260
        /*1188*/ 	.word	0x00000003
        /*118c*/ 	.word	0x00038860
        /*1190*/ 	.short	0x010a
        /*1192*/ 	.byte	0x3f
	.zero		1


	//   ....[78]....
        /*1194*/ 	.word	0x00027da0
        /*1198*/ 	.word	0x00000003
        /*119c*/ 	.word	0x00038840
        /*11a0*/ 	.short	0x010a
        /*11a2*/ 	.byte	0x3f
	.zero		1


	//   ....[79]....
        /*11a4*/ 	.word	0x00028000
        /*11a8*/ 	.word	0x00000003
        /*11ac*/ 	.word	0x00038860
        /*11b0*/ 	.short	0x010a
        /*11b2*/ 	.byte	0x3f
	.zero		1


	//   ....[80]....
        /*11b4*/ 	.word	0x00029d90
        /*11b8*/ 	.word	0x00000000
        /*11bc*/ 	.word	0x00038820
        /*11c0*/ 	.short	0x010a
        /*11c2*/ 	.byte	0x3f
	.zero		1


	//   ....[81]....
        /*11c4*/ 	.word	0x00029f40
        /*11c8*/ 	.word	0x00000006
        /*11cc*/ 	.word	0x00000000
        /*11d0*/ 	.short	0x010a
        /*11d2*/ 	.byte	0x3f
	.zero		1


	//   ....[82]....
        /*11d4*/ 	.word	0x00029fb0
        /*11d8*/ 	.word	0x00000007
        /*11dc*/ 	.word	0x00000000
        /*11e0*/ 	.short	0x010a
        /*11e2*/ 	.byte	0x3f
	.zero		1


	//   ....[83]....
        /*11e4*/ 	.word	0x0002a020
        /*11e8*/ 	.word	0x00000004
        /*11ec*/ 	.word	0x00000000
        /*11f0*/ 	.short	0x010a
        /*11f2*/ 	.byte	0x3f
	.zero		1


	//   ....[84]....
        /*11f4*/ 	.word	0x0002a050
        /*11f8*/ 	.word	0x00000003
        /*11fc*/ 	.word	0x00000000
        /*1200*/ 	.short	0x010a
        /*1202*/ 	.byte	0x3f
	.zero		1


	//   ....[85]....
        /*1204*/ 	.word	0x0002a0b0
        /*1208*/ 	.word	0x0000004b
        /*120c*/ 	.word	0x00038890
        /*1210*/ 	.short	0x010a
        /*1212*/ 	.byte	0x3f
	.zero		1


	//   ....[86]....
        /*1214*/ 	.word	0x0002a100
        /*1218*/ 	.word	0x0000004b
        /*121c*/ 	.word	0x00038890
        /*1220*/ 	.short	0x010a
        /*1222*/ 	.byte	0x3f
	.zero		1


	//   ....[87]....
        /*1224*/ 	.word	0x0002a150
        /*1228*/ 	.word	0x0000004b
        /*122c*/ 	.word	0x00038890
        /*1230*/ 	.short	0x010a
        /*1232*/ 	.byte	0x3f
	.zero		1


	//   ....[88]....
        /*1234*/ 	.word	0x0002a1a0
        /*1238*/ 	.word	0x0000004b
        /*123c*/ 	.word	0x000388b0
        /*1240*/ 	.short	0x010a
        /*1242*/ 	.byte	0x3f
	.zero		1


	//   ....[89]....
        /*1244*/ 	.word	0x0002a570
        /*1248*/ 	.word	0x00000012
        /*124c*/ 	.word	0x00038800
        /*1250*/ 	.short	0x010a
        /*1252*/ 	.byte	0x3f
	.zero		1


	//   ....[90]....
        /*1254*/ 	.word	0x0002a940
        /*1258*/ 	.word	0x00000012
        /*125c*/ 	.word	0x00038800
        /*1260*/ 	.short	0x010a
        /*1262*/ 	.byte	0x3f
	.zero		1


	//   ....[91]....
        /*1264*/ 	.word	0x0002a990
        /*1268*/ 	.word	0x0000000f
        /*126c*/ 	.word	0x00038830
        /*1270*/ 	.short	0x010a
        /*1272*/ 	.byte	0x3f
	.zero		1


	//   ....[92]....
        /*1274*/ 	.word	0x0002a9e0
        /*1278*/ 	.word	0x00000012
        /*127c*/ 	.word	0x00038810
        /*1280*/ 	.short	0x010a
        /*1282*/ 	.byte	0x3f
	.zero		1


	//   ....[93]....
        /*1284*/ 	.word	0x0002aa30
        /*1288*/ 	.word	0x0000000f
        /*128c*/ 	.word	0x00038850
        /*1290*/ 	.short	0x010a
        /*1292*/ 	.byte	0x3f
	.zero		1


	//   ....[94]....
        /*1294*/ 	.word	0x0002aa80
        /*1298*/ 	.word	0x000000c9
        /*129c*/ 	.word	0x00038830
        /*12a0*/ 	.short	0x010a
        /*12a2*/ 	.byte	0x3f
	.zero		1


	//   ....[95]....
        /*12a4*/ 	.word	0x0002aad0
        /*12a8*/ 	.word	0x000000c9
        /*12ac*/ 	.word	0x00038850
        /*12b0*/ 	.short	0x010a
        /*12b2*/ 	.byte	0x3f
	.zero		1


	//   ....[96]....
        /*12b4*/ 	.word	0x0002ab20
        /*12b8*/ 	.word	0x00000015
        /*12bc*/ 	.word	0x00038830
        /*12c0*/ 	.short	0x010a
        /*12c2*/ 	.byte	0x3f
	.zero		1


	//   ....[97]....
        /*12c4*/ 	.word	0x0002ab70
        /*12c8*/ 	.word	0x00000015
        /*12cc*/ 	.word	0x00038850
        /*12d0*/ 	.short	0x010a
        /*12d2*/ 	.byte	0x3f
	.zero		1


	//   ....[98]....
        /*12d4*/ 	.word	0x0002abc0
        /*12d8*/ 	.word	0x00000015
        /*12dc*/ 	.word	0x00038830
        /*12e0*/ 	.short	0x010a
        /*12e2*/ 	.byte	0x3f
	.zero		1


	//   ....[99]....
        /*12e4*/ 	.word	0x0002ac10
        /*12e8*/ 	.word	0x00000015
        /*12ec*/ 	.word	0x00038850
        /*12f0*/ 	.short	0x010a
        /*12f2*/ 	.byte	0x3f
	.zero		1


	//   ....[100]....
        /*12f4*/ 	.word	0x0002adb0
        /*12f8*/ 	.word	0x00000012
        /*12fc*/ 	.word	0x00038820
        /*1300*/ 	.short	0x010a
        /*1302*/ 	.byte	0x3f
	.zero		1


	//   ....[101]....
        /*1304*/ 	.word	0x0002ae00
        /*1308*/ 	.word	0x00000006
        /*130c*/ 	.word	0x000388a0
        /*1310*/ 	.short	0x010a
        /*1312*/ 	.byte	0x3f
	.zero		1


	//   ....[102]....
        /*1314*/ 	.word	0x0002ae50
        /*1318*/ 	.word	0x00000006
        /*131c*/ 	.word	0x000388c0
        /*1320*/ 	.short	0x010a
        /*1322*/ 	.byte	0x3f
	.zero		1


	//   ....[103]....
        /*1324*/ 	.word	0x0002aea0
        /*1328*/ 	.word	0x00000006
        /*132c*/ 	.word	0x000388a0
        /*1330*/ 	.short	0x010a
        /*1332*/ 	.byte	0x3f
	.zero		1


	//   ....[104]....
        /*1334*/ 	.word	0x0002aef0
        /*1338*/ 	.word	0x00000006
        /*133c*/ 	.word	0x000388c0
        /*1340*/ 	.short	0x010a
        /*1342*/ 	.byte	0x3f
	.zero		1


	//   ....[105]....
        /*1344*/ 	.word	0x0002b090
        /*1348*/ 	.word	0x00000000
        /*134c*/ 	.word	0x00038840
        /*1350*/ 	.short	0x010a
        /*1352*/ 	.byte	0x3f
	.zero		1


	//   ....[106]....
        /*1354*/ 	.word	0x0002c170
        /*1358*/ 	.word	0x00000012
        /*135c*/ 	.word	0x00038820
        /*1360*/ 	.short	0x010a
        /*1362*/ 	.byte	0x3f
	.zero		1


	//   ....[107]....
        /*1364*/ 	.word	0x0002c1c0
        /*1368*/ 	.word	0x00000000
        /*136c*/ 	.word	0x00038860
        /*1370*/ 	.short	0x010a
        /*1372*/ 	.byte	0x3f
	.zero		1


	//   ....[108]....
        /*1374*/ 	.word	0x0002c210
        /*1378*/ 	.word	0x00000002
        /*137c*/ 	.word	0x00038840
        /*1380*/ 	.short	0x010a
        /*1382*/ 	.byte	0x3f
	.zero		1


	//   ....[109]....
        /*1384*/ 	.word	0x0002c260
        /*1388*/ 	.word	0x00000002
        /*138c*/ 	.word	0x00038860
        /*1390*/ 	.short	0x010a
        /*1392*/ 	.byte	0x3f
	.zero		1


	//   ....[110]....
        /*1394*/ 	.word	0x0002c2b0
        /*1398*/ 	.word	0x00000003
        /*139c*/ 	.word	0x00038840
        /*13a0*/ 	.short	0x010a
        /*13a2*/ 	.byte	0x3f
	.zero		1


	//   ....[111]....
        /*13a4*/ 	.word	0x0002c300
        /*13a8*/ 	.word	0x00000003
        /*13ac*/ 	.word	0x00038860
        /*13b0*/ 	.short	0x010a
        /*13b2*/ 	.byte	0x3f
	.zero		1


	//   ....[112]....
        /*13b4*/ 	.word	0x0002c350
        /*13b8*/ 	.word	0x00000003
        /*13bc*/ 	.word	0x00038840
        /*13c0*/ 	.short	0x010a
        /*13c2*/ 	.byte	0x3f
	.zero		1


	//   ....[113]....
        /*13c4*/ 	.word	0x0002c3a0
        /*13c8*/ 	.word	0x00000003
        /*13cc*/ 	.word	0x00038860
        /*13d0*/ 	.short	0x010a
        /*13d2*/ 	.byte	0x3f
	.zero		1


	//   ....[114]....
        /*13d4*/ 	.word	0x0002cf20
        /*13d8*/ 	.word	0x00000000
        /*13dc*/ 	.word	0x00038820
        /*13e0*/ 	.short	0x010a
        /*13e2*/ 	.byte	0x3f
	.zero		1


	//   ....[115]....
        /*13e4*/ 	.word	0x0002d0c0
        /*13e8*/ 	.word	0x00000006
        /*13ec*/ 	.word	0x00000000
        /*13f0*/ 	.short	0x010a
        /*13f2*/ 	.byte	0x3f
	.zero		1


	//   ....[116]....
        /*13f4*/ 	.word	0x0002d110
        /*13f8*/ 	.word	0x00000007
        /*13fc*/ 	.word	0x00000000
        /*1400*/ 	.short	0x010a
        /*1402*/ 	.byte	0x3f
	.zero		1


	//   ....[117]....
        /*1404*/ 	.word	0x0002d160
        /*1408*/ 	.word	0x00000004
        /*140c*/ 	.word	0x00000000
        /*1410*/ 	.short	0x010a
        /*1412*/ 	.byte	0x3f
	.zero		1


	//----- nvinfo : EIATTR_NUM_MBARRIERS
	.align		4
.L_917:
        /*1414*/ 	.byte	0x03, 0x38
        /*1416*/ 	.short	0x0017


	//----- nvinfo : EIATTR_EXIT_INSTR_OFFSETS
	.align		4
        /*1418*/ 	.byte	0x04, 0x1c
        /*141a*/ 	.short	(.L_919 - .L_918)


	//   ....[0]....
.L_918:
        /*141c*/ 	.word	0x0002a0a0


	//----- nvinfo : EIATTR_MAX_THREADS
	.align		4
.L_919:
        /*1420*/ 	.byte	0x04, 0x05
        /*1422*/ 	.short	(.L_921 - .L_920)
.L_920:
        /*1424*/ 	.word	0x00000180
        /*1428*/ 	.word	0x00000001
        /*142c*/ 	.word	0x00000001


	//----- nvinfo : EIATTR_CRS_STACK_SIZE
	.align		4
.L_921:
        /*1430*/ 	.byte	0x04, 0x1e
        /*1432*/ 	.short	(.L_923 - .L_922)
.L_922:
        /*1434*/ 	.word	0x00000000


	//----- nvinfo : EIATTR_CBANK_PARAM_SIZE
	.align		4
.L_923:
        /*1438*/ 	.byte	0x03, 0x19
        /*143a*/ 	.short	0x0bf0


	//----- nvinfo : EIATTR_PARAM_CBANK
	.align		4
        /*143c*/ 	.byte	0x04, 0x0a
        /*143e*/ 	.short	(.L_925 - .L_924)
	.align		4
.L_924:
        /*1440*/ 	.word	index@(.nv.constant0._ZN7cutlass13device_kernelIN5flash11enable_sm90INS1_16FlashAttnFwdSm90INS1_25CollectiveMainloopFwdSm90ILi2EN4cute5tupleIJNS5_1CILi1EEES8_S8_EEENS6_IJNS7_ILi64EEESA_SA_EEELi512ENS_10bfloat16_tEfNS_4arch4Sm90ELb0ELb1ELb0ELb1ELb0ELb1ELb1ELb0ELb0ELb1ELb1ELb0EEENS1_21CollectiveEpilogueFwdINS6_IJSA_NS7_ILi512EEESA_EEES9_SC_SE_Li256ELb1ELb1ELb1ELb0EEENS1_36VarlenDynamicPersistentTileSchedulerILi64ELi64ELi256ELi128ELb1ELb1ELb1ELb1ELb0ELb1EEEEEEEEEvNT_6ParamsE)
        /*1444*/ 	.short	0x0210
        /*1446*/ 	.short	0x0bf0


	//----- nvinfo : EIATTR_SW_WAR
	.align		4
.L_925:
        /*1448*/ 	.byte	0x04, 0x36
        /*144a*/ 	.short	(.L_927 - .L_926)
.L_926:
        /*144c*/ 	.word	0x00000008
.L_927:


//--------------------- .nv.info._ZN7cutlass13device_kernelIN5flash11enable_sm90INS1_16FlashAttnFwdSm90INS1_25CollectiveMainloopFwdSm90ILi2EN4cute5tupleIJNS5_1CILi1EEES8_S8_EEENS6_IJNS7_ILi64EEESA_SA_EEELi512ENS_10bfloat16_tEfNS_4arch4Sm90ELb1ELb0ELb0ELb0ELb0ELb0ELb0ELb0ELb0ELb1ELb1ELb0EEENS1_21CollectiveEpilogueFwdINS6_IJSA_NS7_ILi512EEESA_EEES9_SC_SE_Li256ELb0ELb1ELb1ELb0EEENS1_19SingleTileSchedulerILb0ELb1ELb1ELi64EEEEEEEEEvNT_6ParamsE --------------------------
	.section	.nv.info._ZN7cutlass13device_kernelIN5flash11enable_sm90INS1_16FlashAttnFwdSm90INS1_25CollectiveMainloopFwdSm90ILi2EN4cute5tupleIJNS5_1CILi1EEES8_S8_EEENS6_IJNS7_ILi64EEESA_SA_EEELi512ENS_10bfloat16_tEfNS_4arch4Sm90ELb1ELb0ELb0ELb0ELb0ELb0ELb0ELb0ELb0ELb1ELb1ELb0EEENS1_21CollectiveEpilogueFwdINS6_IJSA_NS7_ILi512EEESA_EEES9_SC_SE_Li256ELb0ELb1ELb1ELb0EEENS1_19SingleTileSchedulerILb0ELb1ELb1ELi64EEEEEEEEEvNT_6ParamsE,"",@"SHT_CUDA_INFO"
	.sectionflags	@""
	.align	4


	//----- nvinfo : EIATTR_CUDA_API_VERSION
	.align		4
        /*0000*/ 	.byte	0x04, 0x37
        /*0002*/ 	.short	(.L_929 - .L_928)
.L_928:
        /*0004*/ 	.word	0x00000082


	//----- nvinfo : EIATTR_KPARAM_INFO
	.align		4
.L_929:
        /*0008*/ 	.byte	0x04, 0x17
        /*000a*/ 	.short	(.L_931 - .L_930)
.L_930:
        /*000c*/ 	.word	0x00000000
        /*0010*/ 	.short	0x0000
        /*0012*/ 	.short	0x0070
        /*0014*/ 	.byte	0x00, 0xf0, 0x01, 0x28


	//----- nvinfo : EIATTR_SPARSE_MMA_MASK
	.align		4
.L_931:
        /*0018*/ 	.byte	0x03, 0x50
        /*001a*/ 	.short	0x0000


	//----- nvinfo : EIATTR_MAXREG_COUNT
	.align		4
        /*001c*/ 	.byte	0x03, 0x1b
        /*001e*/ 	.short	0x00a8


	//----- nvinfo : EIATTR_NUM_BARRIERS
	.align		4
        /*0020*/ 	.byte	0x02, 0x4c
        /*0022*/ 	.byte	0x10
	.zero		1


	//----- nvinfo : EIATTR_EXTERNS
	.align		4
        /*0024*/ 	.byte	0x04, 0x0f
        /*0026*/ 	.short	(.L_933 - .L_932)


	//   ....[0]....
	.align		4
.L_932:
        /*0028*/ 	.word	index@(__assertfail)


	//----- nvinfo : EIATTR_ANNOTATIONS
	.align		4
.L_933:
        /*002c*/ 	.byte	0x04, 0x55
        /*002e*/ 	.short	(.L_935 - .L_934)


	//   ....[0]....
.L_934:
        /*0030*/ 	.word	0x00000001
        /*0034*/ 	.byte	0x50, 0xc1, 0x00, 0x00, 0x01, 0x00, 0x00, 0x00, 0xd0, 0xc5, 0x00, 0x00, 0x01, 0x00, 0x00, 0x00
        /*0044*/ 	.byte	0x20, 0xc6, 0x00, 0x00, 0x01, 0x00, 0x00, 0x00, 0x00, 0xc8, 0x00, 0x00, 0x01, 0x00, 0x00, 0x00
        /*0054*/ 	.byte	0xf0, 0xc8, 0x00, 0x00, 0x01, 0x00, 0x00, 0x00, 0xf0, 0xd2, 0x00, 0x00, 0x01, 0x00, 0x00, 0x00
        /*0064*/ 	.byte	0xe0, 0xd9, 0x00, 0x00, 0x01, 0x00, 0x00, 0x00, 0x10, 0xdc, 0x00, 0x00, 0x01, 0x00, 0x00, 0x00
        /*0074*/ 	.byte	0x90, 0xe7, 0x00, 0x00, 0x01, 0x00, 0x00, 0x00, 0x60, 0xf3, 0x00, 0x00


	//----- nvinfo : EIATTR_MERCURY_ISA_VERSION
	.align		4
.L_935:
        /*0080*/ 	.byte	0x03, 0x5f
        /*0082*/ 	.short	0x0101


	//----- nvinfo : EIATTR_INT_WARP_WIDE_INSTR_OFFSETS
	.align		4
        /*0084*/ 	.byte	0x04, 0x31
        /*0086*/ 	.short	(.L_937 - .L_936)


	//   ....[0]....
.L_936:
        /*0088*/ 	.word	0x00000130


	//   ....[1]....
        /*008c*/ 	.word	0x00000170


	//   ....[2]....
        /*0090*/ 	.word	0x000001e0


	//----- nvinfo : EIATTR_COOP_GROUP_MASK_REGIDS
	.align		4
.L_937:
        /*0094*/ 	.byte	0x04, 0x29
        /*0096*/ 	.short	(.L_939 - .L_938)


	//   ....[0]....
.L_938:
        /*0098*/ 	.word	0xffffffff


	//   ....[1]....
        /*009c*/ 	.word	0xffffffff


	//   ....[2]....
        /*00a0*/ 	.word	0xffffffff


	//   ....[3]....
        /*00a4*/ 	.word	0xffffffff


	//   ....[4]....
        /*00a8*/ 	.word	0xffffffff


	//   ....[5]....
        /*00ac*/ 	.word	0xffffffff


	//   ....[6]....
        /*00b0*/ 	.word	0xffffffff


	//   ....[7]....
        /*00b4*/ 	.word	0xffffffff


	//   ....[8]....
        /*00b8*/ 	.word	0xffffffff


	//   ....[9]....
        /*00bc*/ 	.word	0xffffffff


	//   ....[10]....
        /*00c0*/ 	.word	0xffffffff


	//   ....[11]....
        /*00c4*/ 	.word	0xffffffff


	//   ....[12]....
        /*00c8*/ 	.word	0xffffffff


	//   ....[13]....
        /*00cc*/ 	.word	0xffffffff


	//   ....[14]....
        /*00d0*/ 	.word	0xffffffff


	//   ....[15]....
        /*00d4*/ 	.word	0xffffffff


	//   ....[16]....
        /*00d8*/ 	.word	0xffffffff


	//   ....[17]....
        /*00dc*/ 	.word	0xffffffff


	//   ....[18]....
        /*00e0*/ 	.word	0xffffffff


	//   ....[19]....
        /*00e4*/ 	.word	0xffffffff


	//   ....[20]....
        /*00e8*/ 	.word	0xffffffff


	//   ....[21]....
        /*00ec*/ 	.word	0xffffffff


	//   ....[22]....
        /*00f0*/ 	.word	0xffffffff


	//   ....[23]....
        /*00f4*/ 	.word	0xffffffff


	//   ....[24]....
        /*00f8*/ 	.word	0xffffffff


	//   ....[25]....
        /*00fc*/ 	.word	0xffffffff


	//   ....[26]....
        /*0100*/ 	.word	0xffffffff


	//   ....[27]....
        /*0104*/ 	.word	0xffffffff


	//   ....[28]....
        /*0108*/ 	.word	0xffffffff


	//   ....[29]....
        /*010c*/ 	.word	0xffffffff


	//   ....[30]....
        /*0110*/ 	.word	0xffffffff


	//   ....[31]....
        /*0114*/ 	.word	0xffffffff


	//   ....[32]....
        /*0118*/ 	.word	0xffffffff


	//   ....[33]....
        /*011c*/ 	.word	0xffffffff


	//   ....[34]....
        /*0120*/ 	.word	0xffffffff


	//   ....[35]....
        /*0124*/ 	.word	0xffffffff


	//   ....[36]....
        /*0128*/ 	.word	0xffffffff


	//   ....[37]....
        /*012c*/ 	.word	0xffffffff


	//   ....[38]....
        /*0130*/ 	.word	0xffffffff


	//   ....[39]....
        /*0134*/ 	.word	0xffffffff


	//   ....[40]....
        /*0138*/ 	.word	0xffffffff


	//   ....[41]....
        /*013c*/ 	.word	0xffffffff


	//   ....[42]....
        /*0140*/ 	.word	0xffffffff


	//   ....[43]....
        /*0144*/ 	.word	0xffffffff


	//   ....[44]....
        /*0148*/ 	.word	0xffffffff


	//   ....[45]....
        /*014c*/ 	.word	0xffffffff


	//   ....[46]....
        /*0150*/ 	.word	0xffffffff


	//   ....[47]....
        /*0154*/ 	.word	0xffffffff


	//   ....[48]....
        /*0158*/ 	.word	0xffffffff


	//   ....[49]....
        /*015c*/ 	.word	0xffffffff


	//   ....[50]....
        /*0160*/ 	.word	0xffffffff


	//   ....[51]....
        /*0164*/ 	.word	0xffffffff


	//   ....[52]....
        /*0168*/ 	.word	0x0500000f


	//   ....[53]....
        /*016c*/ 	.word	0x0500000f


	//   ....[54]....
        /*0170*/ 	.word	0x0500000f


	//   ....[55]....
        /*0174*/ 	.word	0x0500000f


	//   ....[56]....
        /*0178*/ 	.word	0x0500000f


	//   ....[57]....
        /*017c*/ 	.word	0x0500000f


	//   ....[58]....
        /*0180*/ 	.word	0x0500000f


	//   ....[59]....
        /*0184*/ 	.word	0x0500000f


	//   ....[60]....
        /*0188*/ 	.word	0x0500000f


	//   ....[61]....
        /*018c*/ 	.word	0x0500000f


	//----- nvinfo : EIATTR_COOP_GROUP_INSTR_OFFSETS
	.align		4
.L_939:
        /*0190*/ 	.byte	0x04, 0x28
        /*0192*/ 	.short	(.L_941 - .L_940)


	//   ....[0]....
.L_940:
        /*0194*/ 	.word	0x00000060


	//   ....[1]....
        /*0198*/ 	.word	0x00000140


	//   ....[2]....
        /*019c*/ 	.word	0x00000190


	//   ....[3]....
        /*01a0*/ 	.word	0x00000380


	//   ....[4]....
        /*01a4*/ 	.word	0x000004e0


	//   ....[5]....
        /*01a8*/ 	.word	0x00000600


	//   ....[6]....
        /*01ac*/ 	.word	0x00000760


	//   ....[7]....
        /*01b0*/ 	.word	0x000013c0


	//   ....[8]....
        /*01b4*/ 	.word	0x00003530


	//   ....[9]....
        /*01b8*/ 	.word	0x00003c90


	//   ....[10]....
        /*01bc*/ 	.word	0x00003cc0


	//   ....[11]....
        /*01c0*/ 	.word	0x000040e0


	//   ....[12]....
        /*01c4*/ 	.word	0x000041e0


	//   ....[13]....
        /*01c8*/ 	.word	0x00004400


	//   ....[14]....
        /*01cc*/ 	.word	0x00004540


	//   ....[15]....
        /*01d0*/ 	.word	0x00005180


	//   ....[16]....
        /*01d4*/ 	.word	0x00005450


	//   ....[17]....
        /*01d8*/ 	.word	0x00005830


	//   ....[18]....
        /*01dc*/ 	.word	0x00005850


	//   ....[19]....
        /*01e0*/ 	.word	0x00005900


	//   ....[20]....
        /*01e4*/ 	.word	0x00005c00


	//   ....[21]....
        /*01e8*/ 	.word	0x00005d50


	//   ....[22]....
        /*01ec*/ 	.word	0x00006fa0


	//   ....[23]....
        /*01f0*/ 	.word	0x000073b0


	//   ....[24]....
        /*01f4*/ 	.word	0x000073e0


	//   ....[25]....
        /*01f8*/ 	.word	0x00007640


	//   ....[26]....
        /*01fc*/ 	.word	0x000077c0


	//   ....[27]....
        /*0200*/ 	.word	0x00008870


	//   ....[28]....
        /*0204*/ 	.word	0x000088b0


	//   ....[29]....
        /*0208*/ 	.word	0x00008900


	//   ....[30]....
        /*020c*/ 	.word	0x00008930


	//   ....[31]....
        /*0210*/ 	.word	0x00008980


	//   ....[32]....
        /*0214*/ 	.word	0x00009440


	//   ....[33]....
        /*0218*/ 	.word	0x00009900


	//   ....[34]....
        /*021c*/ 	.word	0x00009920


	//   ....[35]....
        /*0220*/ 	.word	0x00009950


	//   ....[36]....
        /*0224*/ 	.word	0x00009960


	//   ....[37]....
        /*0228*/ 	.word	0x00009e10


	//   ....[38]....
        /*022c*/ 	.word	0x00009e30


	//   ....[39]....
        /*0230*/ 	.word	0x0000aa80


	//   ....[40]....
        /*0234*/ 	.word	0x0000aaa0


	//   ....[41]....
        /*0238*/ 	.word	0x0000baf0


	//   ....[42]....
        /*023c*/ 	.word	0x0000c610


	//   ....[43]....
        /*0240*/ 	.word	0x0000cec0


	//   ....[44]....
        /*0244*/ 	.word	0x0000cf00


	//   ....[45]....
        /*0248*/ 	.word	0x0000cf70


	//   ....[46]....
        /*024c*/ 	.word	0x0000cfa0


	//   ....[47]....
        /*0250*/ 	.word	0x0000d000


	//   ....[48]....
        /*0254*/ 	.word	0x0000d030


	//   ....[49]....
        /*0258*/ 	.word	0x0000d050


	//   ....[50]....
        /*025c*/ 	.word	0x0000d090


	//   ....[51]....
        /*0260*/ 	.word	0x0000ff80


	//   ....[52]....
        /*0264*/ 	.word	0x00010570


	//   ....[53]....
        /*0268*/ 	.word	0x000106e0


	//   ....[54]....
        /*026c*/ 	.word	0x00010740


	//   ....[55]....
        /*0270*/ 	.word	0x00010800


	//   ....[56]....
        /*0274*/ 	.word	0x000108c0


	//   ....[57]....
        /*0278*/ 	.word	0x00010940


	//   ....[58]....
        /*027c*/ 	.word	0x000109f0


	//   ....[59]....
        /*0280*/ 	.word	0x00010a70


	//   ....[60]....
        /*0284*/ 	.word	0x00010b00


	//   ....[61]....
        /*0288*/ 	.word	0x00010f10


	//----- nvinfo : EIATTR_REG_RECONFIG
	.align		4
.L_941:
        /*028c*/ 	.byte	0x01, 0x54
	.zero		2


	//----- nvinfo : EIATTR_SYSCALL_OFFSETS
	.align		4
        /*0290*/ 	.byte	0x04, 0x46
        /*0292*/ 	.short	(.L_943 - .L_942)


	//   ....[0]....
.L_942:
        /*0294*/ 	.word	0x00003710


	//   ....[1]....
        /*0298*/ 	.word	0x0000c2d0


	//   ....[2]....
        /*029c*/ 	.word	0x0000c410


	//   ....[3]....
        /*02a0*/ 	.word	0x0000c500


	//   ....[4]....
        /*02a4*/ 	.word	0x0000cb50


	//----- nvinfo : EIATTR_MBARRIER_INSTR_OFFSETS
	.align		4
.L_943:
        /*02a8*/ 	.byte	0x04, 0x39
        /*02aa*/ 	.short	(.L_945 - .L_944)


	//   ....[0]....
.L_944:
        /*02ac*/ 	.word	0x00000270
        /*02b0*/ 	.word	0x000000ff
        /*02b4*/ 	.word	0x00028c00
        /*02b8*/ 	.short	0x0100
        /*02ba*/ 	.byte	0x08
	.zero		1


	//   ....[1]....
        /*02bc*/ 	.word	0x00000280
        /*02c0*/ 	.word	0x000000ff
        /*02c4*/ 	.word	0x00028c20
        /*02c8*/ 	.short	0x0100
        /*02ca*/ 	.byte	0x08
	.zero		1


	//   ....[2]....
        /*02cc*/ 	.word	0x00000330
        /*02d0*/ 	.word	0x000000ff
        /*02d4*/ 	.word	0x00028c30
        /*02d8*/ 	.short	0x0100
        /*02da*/ 	.byte	0x06
	.zero		1


	//   ....[3]....
        /*02dc*/ 	.word	0x00000340
        /*02e0*/ 	.word	0x000000ff
        /*02e4*/ 	.word	0x00028c40
        /*02e8*/ 	.short	0x0100
        /*02ea*/ 	.byte	0x06
	.zero		1


	//   ....[4]....
        /*02ec*/ 	.word	0x00000350
        /*02f0*/ 	.word	0x000000ff
        /*02f4*/ 	.word	0x00028c38
        /*02f8*/ 	.short	0x0100
        /*02fa*/ 	.byte	0x06
	.zero		1


	//   ....[5]....
        /*02fc*/ 	.word	0x00000360
        /*0300*/ 	.word	0x000000ff
        /*0304*/ 	.word	0x00028c48
        /*0308*/ 	.short	0x0100
        /*030a*/ 	.byte	0x06
	.zero		1


	//   ....[6]....
        /*030c*/ 	.word	0x00000490
        /*0310*/ 	.word	0x000000ff
        /*0314*/ 	.word	0x00028c50
        /*0318*/ 	.short	0x0100
        /*031a*/ 	.byte	0x08
	.zero		1


	//   ....[7]....
        /*031c*/ 	.word	0x000004a0
        /*0320*/ 	.word	0x000000ff
        /*0324*/ 	.word	0x00028c60
        /*0328*/ 	.short	0x0100
        /*032a*/ 	.byte	0x08
	.zero		1


	//   ....[8]....
        /*032c*/ 	.word	0x000004b0
        /*0330*/ 	.word	0x000000ff
        /*0334*/ 	.word	0x00028c58
        /*0338*/ 	.short	0x0100
        /*033a*/ 	.byte	0x08
	.zero		1


	//   ....[9]....
        /*033c*/ 	.word	0x000004c0
        /*0340*/ 	.word	0x000000ff
        /*0344*/ 	.word	0x00028c68
        /*0348*/ 	.short	0x0100
        /*034a*/ 	.byte	0x08
	.zero		1


	//   ....[10]....
        /*034c*/ 	.word	0x000005b0
        /*0350*/ 	.word	0x000000ff
        /*0354*/ 	.word	0x00028c70
        /*0358*/ 	.short	0x0100
        /*035a*/ 	.byte	0x06
	.zero		1


	//   ....[11]....
        /*035c*/ 	.word	0x000005c0
        /*0360*/ 	.word	0x000000ff
        /*0364*/ 	.word	0x00028c80
        /*0368*/ 	.short	0x0100
        /*036a*/ 	.byte	0x06
	.zero		1


	//   ....[12]....
        /*036c*/ 	.word	0x000005d0
        /*0370*/ 	.word	0x000000ff
        /*0374*/ 	.word	0x00028c78
        /*0378*/ 	.short	0x0100
        /*037a*/ 	.byte	0x06
	.zero		1


	//   ....[13]....
        /*037c*/ 	.word	0x000005e0
        /*0380*/ 	.word	0x000000ff
        /*0384*/ 	.word	0x00028c88
        /*0388*/ 	.short	0x0100
        /*038a*/ 	.byte	0x06
	.zero		1


	//   ....[14]....
        /*038c*/ 	.word	0x00000710
        /*0390*/ 	.word	0x000000ff
        /*0394*/ 	.word	0x00028c90
        /*0398*/ 	.short	0x0100
        /*039a*/ 	.byte	0x08
	.zero		1


	//   ....[15]....
        /*039c*/ 	.word	0x00000720
        /*03a0*/ 	.word	0x000000ff
        /*03a4*/ 	.word	0x00028ca0
        /*03a8*/ 	.short	0x0100
        /*03aa*/ 	.byte	0x08
	.zero		1


	//   ....[16]....
        /*03ac*/ 	.word	0x00000730
        /*03b0*/ 	.word	0x000000ff
        /*03b4*/ 	.word	0x00028c98
        /*03b8*/ 	.short	0x0100
        /*03ba*/ 	.byte	0x08
	.zero		1


	//   ....[17]....
        /*03bc*/ 	.word	0x00000740
        /*03c0*/ 	.word	0x000000ff
        /*03c4*/ 	.word	0x00028ca8
        /*03c8*/ 	.short	0x0100
        /*03ca*/ 	.byte	0x08
	.zero		1


	//   ....[18]....
        /*03cc*/ 	.word	0x00000870
        /*03d0*/ 	.word	0x000000ff
        /*03d4*/ 	.word	0x00028cb0
        /*03d8*/ 	.short	0x0100
        /*03da*/ 	.byte	0x08
	.zero		1


	//   ....[19]....
        /*03dc*/ 	.word	0x00000880
        /*03e0*/ 	.word	0x000000ff
        /*03e4*/ 	.word	0x00028cc0
        /*03e8*/ 	.short	0x0100
        /*03ea*/ 	.byte	0x08
	.zero		1


	//   ....[20]....
        /*03ec*/ 	.word	0x00000890
        /*03f0*/ 	.word	0x000000ff
        /*03f4*/ 	.word	0x00028cb8
        /*03f8*/ 	.short	0x0100
        /*03fa*/ 	.byte	0x08
	.zero		1


	//   ....[21]....
        /*03fc*/ 	.word	0x000008a0
        /*0400*/ 	.word	0x000000ff
        /*0404*/ 	.word	0x00028cc8
        /*0408*/ 	.short	0x0100
        /*040a*/ 	.byte	0x08
	.zero		1


	//   ....[22]....
        /*040c*/ 	.word	0x00001580
        /*0410*/ 	.word	0x000000ff
        /*0414*/ 	.word	0x00028c50
        /*0418*/ 	.short	0x010a
        /*041a*/ 	.byte	0x05
	.zero		1


	//   ....[23]....
        /*041c*/ 	.word	0x00001870
        /*0420*/ 	.word	0x00000002
        /*0424*/ 	.word	0x00000000
        /*0428*/ 	.short	0x0101
        /*042a*/ 	.byte	0x3f
	.zero		1


	//   ....[24]....
        /*042c*/ 	.word	0x000021c0
        /*0430*/ 	.word	0x000000ff
        /*0434*/ 	.word	0x00028c50
        /*0438*/ 	.short	0x010a
        /*043a*/ 	.byte	0x07
	.zero		1


	//   ....[25]....
        /*043c*/ 	.word	0x00002200
        /*0440*/ 	.word	0x000000ff
        /*0444*/ 	.word	0x00028c50
        /*0448*/ 	.short	0x010a
        /*044a*/ 	.byte	0x07
	.zero		1


	//   ....[26]....
        /*044c*/ 	.word	0x000023d0
        /*0450*/ 	.word	0x00000002
        /*0454*/ 	.word	0x00000000
        /*0458*/ 	.short	0x0101
        /*045a*/ 	.byte	0x3f
	.zero		1


	//   ....[27]....
        /*045c*/ 	.word	0x00003740
        /*0460*/ 	.word	0x000000ff
        /*0464*/ 	.word	0x00028c00
        /*0468*/ 	.short	0x010a
        /*046a*/ 	.byte	0x27
	.zero		1


	//   ....[28]....
        /*046c*/ 	.word	0x000038d0
        /*0470*/ 	.word	0x000000ff
        /*0474*/ 	.word	0x00028c30
        /*0478*/ 	.short	0x010a
        /*047a*/ 	.byte	0x27
	.zero		1


	//   ....[29]....
        /*047c*/ 	.word	0x00003940
        /*0480*/ 	.word	0x000000ff
        /*0484*/ 	.word	0x00028c30
        /*0488*/ 	.short	0x010a
        /*048a*/ 	.byte	0x27
	.zero		1


	//   ....[30]....
        /*048c*/ 	.word	0x00004950
        /*0490*/ 	.word	0x00000005
        /*0494*/ 	.word	0x00000000
        /*0498*/ 	.short	0x0101
        /*049a*/ 	.byte	0x3f
	.zero		1


	//   ....[31]....
        /*049c*/ 	.word	0x00004de0
        /*04a0*/ 	.word	0x000000ff
        /*04a4*/ 	.word	0x00028c50
        /*04a8*/ 	.short	0x010a
        /*04aa*/ 	.byte	0x27
	.zero		1


	//   ....[32]....
        /*04ac*/ 	.word	0x00004e20
        /*04b0*/ 	.word	0x000000ff
        /*04b4*/ 	.word	0x00028c50
        /*04b8*/ 	.short	0x010a
        /*04ba*/ 	.byte	0x27
	.zero		1


	//   ....[33]....
        /*04bc*/ 	.word	0x000051a0
        /*04c0*/ 	.word	0x0000000e
        /*04c4*/ 	.word	0x00000000
        /*04c8*/ 	.short	0x0101
        /*04ca*/ 	.byte	0x3f
	.zero		1


	//   ....[34]....
        /*04cc*/ 	.word	0x000052d0
        /*04d0*/ 	.word	0x000000ff
        /*04d4*/ 	.word	0x00028c30
        /*04d8*/ 	.short	0x010a
        /*04da*/ 	.byte	0x1b
	.zero		1


	//   ....[35]....
        /*04dc*/ 	.word	0x00005310
        /*04e0*/ 	.word	0x000000ff
        /*04e4*/ 	.word	0x00028c30
        /*04e8*/ 	.short	0x010a
        /*04ea*/ 	.byte	0x1b
	.zero		1


	//   ....[36]....
        /*04ec*/ 	.word	0x00005f90
        /*04f0*/ 	.word	0x0000000f
        /*04f4*/ 	.word	0x00000000
        /*04f8*/ 	.short	0x0101
        /*04fa*/ 	.byte	0x3f
	.zero		1


	//   ....[37]....
        /*04fc*/ 	.word	0x00006cd0
        /*0500*/ 	.word	0x000000ff
        /*0504*/ 	.word	0x00028c50
        /*0508*/ 	.short	0x010a
        /*050a*/ 	.byte	0x1b
	.zero		1


	//   ....[38]....
        /*050c*/ 	.word	0x00006d10
        /*0510*/ 	.word	0x000000ff
        /*0514*/ 	.word	0x00028c50
        /*0518*/ 	.short	0x010a
        /*051a*/ 	.byte	0x1b
	.zero		1


	//   ....[39]....
        /*051c*/ 	.word	0x00006fc0
        /*0520*/ 	.word	0x000000a8
        /*0524*/ 	.word	0x00000000
        /*0528*/ 	.short	0x0101
        /*052a*/ 	.byte	0x3f
	.zero		1


	//   ....[40]....
        /*052c*/ 	.word	0x000070f0
        /*0530*/ 	.word	0x000000ff
        /*0534*/ 	.word	0x00028c30
        /*0538*/ 	.short	0x010a
        /*053a*/ 	.byte	0x19
	.zero		1


	//   ....[41]....
        /*053c*/ 	.word	0x00007130
        /*0540*/ 	.word	0x000000ff
        /*0544*/ 	.word	0x00028c30
        /*0548*/ 	.short	0x010a
        /*054a*/ 	.byte	0x19
	.zero		1


	//   ....[42]....
        /*054c*/ 	.word	0x00007ad0
        /*0550*/ 	.word	0x0000009a
        /*0554*/ 	.word	0x00000000
        /*0558*/ 	.short	0x0101
        /*055a*/ 	.byte	0x3f
	.zero		1


	//   ....[43]....
        /*055c*/ 	.word	0x000085a0
        /*0560*/ 	.word	0x000000ff
        /*0564*/ 	.word	0x00028c50
        /*0568*/ 	.short	0x010a
        /*056a*/ 	.byte	0x19
	.zero		1


	//   ....[44]....
        /*056c*/ 	.word	0x000085e0
        /*0570*/ 	.word	0x000000ff
        /*0574*/ 	.word	0x00028c50
        /*0578*/ 	.short	0x010a
        /*057a*/ 	.byte	0x19
	.zero		1


	//   ....[45]....
        /*057c*/ 	.word	0x00008890
        /*0580*/ 	.word	0x0000000b
        /*0584*/ 	.word	0x00000000
        /*0588*/ 	.short	0x0101
        /*058a*/ 	.byte	0x3f
	.zero		1


	//   ....[46]....
        /*058c*/ 	.word	0x00009400
        /*0590*/ 	.word	0x000000ff
        /*0594*/ 	.word	0x00000000
        /*0598*/ 	.short	0x0101
        /*059a*/ 	.byte	0x04
	.zero		1


	//   ....[47]....
        /*059c*/ 	.word	0x0000c840
        /*05a0*/ 	.word	0x000000ff
        /*05a4*/ 	.word	0x00028c40
        /*05a8*/ 	.short	0x010a
        /*05aa*/ 	.byte	0x26
	.zero		1


	//   ....[48]....
        /*05ac*/ 	.word	0x0000d160
        /*05b0*/ 	.word	0x000000ff
        /*05b4*/ 	.word	0x00028c00
        /*05b8*/ 	.short	0x0107
        /*05ba*/ 	.byte	0x26
	.zero		1


	//   ....[49]....
        /*05bc*/ 	.word	0x0000d1a0
        /*05c0*/ 	.word	0x000000ff
        /*05c4*/ 	.word	0x00028c00
        /*05c8*/ 	.short	0x0101
        /*05ca*/ 	.byte	0x26
	.zero		1


	//   ....[50]....
        /*05cc*/ 	.word	0x0000d1b0
        /*05d0*/ 	.word	0x000000ff
        /*05d4*/ 	.word	0x00028c20
        /*05d8*/ 	.short	0x010a
        /*05da*/ 	.byte	0x26
	.zero		1


	//   ....[51]....
        /*05dc*/ 	.word	0x0000d210
        /*05e0*/ 	.word	0x000000ff
        /*05e4*/ 	.word	0x00028c60
        /*05e8*/ 	.short	0x010a
        /*05ea*/ 	.byte	0x26
	.zero		1


	//   ....[52]....
        /*05ec*/ 	.word	0x0000ddd0
        /*05f0*/ 	.word	0x000000ff
        /*05f4*/ 	.word	0x00028c48
        /*05f8*/ 	.short	0x010a
        /*05fa*/ 	.byte	0x26
	.zero		1


	//   ....[53]....
        /*05fc*/ 	.word	0x0000dfa0
        /*0600*/ 	.word	0x000000ff
        /*0604*/ 	.word	0x00028c68
        /*0608*/ 	.short	0x010a
        /*060a*/ 	.byte	0x26
	.zero		1


	//   ....[54]....
        /*060c*/ 	.word	0x0000e950
        /*0610*/ 	.word	0x000000ff
        /*0614*/ 	.word	0x00028c40
        /*0618*/ 	.short	0x010a
        /*061a*/ 	.byte	0x26
	.zero		1


	//   ....[55]....
        /*061c*/ 	.word	0x0000eb30
        /*0620*/ 	.word	0x000000ff
        /*0624*/ 	.word	0x00028c60
        /*0628*/ 	.short	0x010a
        /*062a*/ 	.byte	0x26
	.zero		1


	//   ....[56]....
        /*062c*/ 	.word	0x0000f510
        /*0630*/ 	.word	0x000000ff
        /*0634*/ 	.word	0x00028c48
        /*0638*/ 	.short	0x010a
        /*063a*/ 	.byte	0x26
	.zero		1


	//   ....[57]....
        /*063c*/ 	.word	0x0000f6f0
        /*0640*/ 	.word	0x000000ff
        /*0644*/ 	.word	0x00028c68
        /*0648*/ 	.short	0x010a
        /*064a*/ 	.byte	0x26
	.zero		1


	//   ....[58]....
        /*064c*/ 	.word	0x0000ff10
        /*0650*/ 	.word	0x00000002
        /*0654*/ 	.word	0x00028c20
        /*0658*/ 	.short	0x010a
        /*065a*/ 	.byte	0x3f
	.zero		1


	//   ....[59]....
        /*065c*/ 	.word	0x00010090
        /*0660*/ 	.word	0x00000007
        /*0664*/ 	.word	0x00000000
        /*0668*/ 	.short	0x010a
        /*066a*/ 	.byte	0x3f
	.zero		1


	//   ....[60]....
        /*066c*/ 	.word	0x00010100
        /*0670*/ 	.word	0x00000005
        /*0674*/ 	.word	0x00000000
        /*0678*/ 	.short	0x010a
        /*067a*/ 	.byte	0x3f
	.zero		1


	//   ....[61]....
        /*067c*/ 	.word	0x00010160
        /*0680*/ 	.word	0x00000005
        /*0684*/ 	.word	0x00000000
        /*0688*/ 	.short	0x010a
        /*068a*/ 	.byte	0x3f
	.zero		1


	//   ....[62]....
        /*068c*/ 	.word	0x00010190
        /*0690*/ 	.word	0x00000003
        /*0694*/ 	.word	0x00000000
        /*0698*/ 	.short	0x010a
        /*069a*/ 	.byte	0x3f
	.zero		1


	//   ....[63]....
        /*069c*/ 	.word	0x00010200
        /*06a0*/ 	.word	0x00000005
        /*06a4*/ 	.word	0x00028c50
        /*06a8*/ 	.short	0x010a
        /*06aa*/ 	.byte	0x3f
	.zero		1


	//   ....[64]....
        /*06ac*/ 	.word	0x00010260
        /*06b0*/ 	.word	0x00000005
        /*06b4*/ 	.word	0x00028c50
        /*06b8*/ 	.short	0x010a
        /*06ba*/ 	.byte	0x3f
	.zero		1


	//   ....[65]....
        /*06bc*/ 	.word	0x000102c0
        /*06c0*/ 	.word	0x00000006
        /*06c4*/ 	.word	0x00028c00
        /*06c8*/ 	.short	0x010a
        /*06ca*/ 	.byte	0x3f
	.zero		1


	//   ....[66]....
        /*06cc*/ 	.word	0x00010320
        /*06d0*/ 	.word	0x00000000
        /*06d4*/ 	.word	0x00028c30
        /*06d8*/ 	.short	0x010a
        /*06da*/ 	.byte	0x3f
	.zero		1


	//   ....[67]....
        /*06dc*/ 	.word	0x00010370
        /*06e0*/ 	.word	0x0000000e
        /*06e4*/ 	.word	0x00028c50
        /*06e8*/ 	.short	0x010a
        /*06ea*/ 	.byte	0x3f
	.zero		1


	//   ....[68]....
        /*06ec*/ 	.word	0x000103d0
        /*06f0*/ 	.word	0x00000000
        /*06f4*/ 	.word	0x00028c30
        /*06f8*/ 	.short	0x010a
        /*06fa*/ 	.byte	0x3f
	.zero		1


	//   ....[69]....
        /*06fc*/ 	.word	0x00010420
        /*0700*/ 	.word	0x000000a8
        /*0704*/ 	.word	0x00028c50
        /*0708*/ 	.short	0x010a
        /*070a*/ 	.byte	0x3f
	.zero		1


	//   ....[70]....
        /*070c*/ 	.word	0x00010480
        /*0710*/ 	.word	0x00000000
        /*0714*/ 	.word	0x00028c30
        /*0718*/ 	.short	0x010a
        /*071a*/ 	.byte	0x3f
	.zero		1


	//   ....[71]....
        /*071c*/ 	.word	0x000104d0
        /*0720*/ 	.word	0x000000b4
        /*0724*/ 	.word	0x00028c50
        /*0728*/ 	.short	0x010a
        /*072a*/ 	.byte	0x3f
	.zero		1


	//   ....[72]....
        /*072c*/ 	.word	0x00010630
        /*0730*/ 	.word	0x00000003
        /*0734*/ 	.word	0x00028c40
        /*0738*/ 	.short	0x010a
        /*073a*/ 	.byte	0x3f
	.zero		1


	//   ....[73]....
        /*073c*/ 	.word	0x00010b40
        /*0740*/ 	.word	0x00000003
        /*0744*/ 	.word	0x00028c20
        /*0748*/ 	.short	0x010a
        /*074a*/ 	.byte	0x3f
	.zero		1


	//   ....[74]....
        /*074c*/ 	.word	0x00010ba0
        /*0750*/ 	.word	0x00000003
        /*0754*/ 	.word	0x00028c60
        /*0758*/ 	.short	0x010a
        /*075a*/ 	.byte	0x3f
	.zero		1


	//   ....[75]....
        /*075c*/ 	.word	0x00010c00
        /*0760*/ 	.word	0x00000003
        /*0764*/ 	.word	0x00028c48
        /*0768*/ 	.short	0x010a
        /*076a*/ 	.byte	0x3f
	.zero		1


	//   ....[76]....
        /*076c*/ 	.word	0x00010c60
        /*0770*/ 	.word	0x00000003
        /*0774*/ 	.word	0x00028c68
        /*0778*/ 	.short	0x010a
        /*077a*/ 	.byte	0x3f
	.zero		1


	//   ....[77]....
        /*077c*/ 	.word	0x00010cc0
        /*0780*/ 	.word	0x00000003
        /*0784*/ 	.word	0x00028c40
        /*0788*/ 	.short	0x010a
        /*078a*/ 	.byte	0x3f
	.zero		1


	//   ....[78]....
        /*078c*/ 	.word	0x00010d20
        /*0790*/ 	.word	0x00000003
        /*0794*/ 	.word	0x00028c60
        /*0798*/ 	.short	0x010a
        /*079a*/ 	.byte	0x3f
	.zero		1


	//   ....[79]....
        /*079c*/ 	.word	0x00010d80
        /*07a0*/ 	.word	0x00000003
        /*07a4*/ 	.word	0x00028c48
        /*07a8*/ 	.short	0x010a
        /*07aa*/ 	.byte	0x3f
	.zero		1


	//   ....[80]....
        /*07ac*/ 	.word	0x00010de0
        /*07b0*/ 	.word	0x00000003
        /*07b4*/ 	.word	0x00028c68
        /*07b8*/ 	.short	0x010a
        /*07ba*/ 	.byte	0x3f
	.zero		1


	//   ....[81]....
        /*07bc*/ 	.word	0x00010e30
        /*07c0*/ 	.word	0x00000002
        /*07c4*/ 	.word	0x00028c20
        /*07c8*/ 	.short	0x010a
        /*07ca*/ 	.byte	0x3f
	.zero		1


	//   ....[82]....
        /*07cc*/ 	.word	0x00010fd0
        /*07d0*/ 	.word	0x00000007
        /*07d4*/ 	.word	0x00000000
        /*07d8*/ 	.short	0x010a
        /*07da*/ 	.byte	0x3f
	.zero		1


	//   ....[83]....
        /*07dc*/ 	.word	0x00011020
        /*07e0*/ 	.word	0x00000005
        /*07e4*/ 	.word	0x00000000
        /*07e8*/ 	.short	0x010a
        /*07ea*/ 	.byte	0x3f
	.zero		1


	//   ....[84]....
        /*07ec*/ 	.word	0x00011070
        /*07f0*/ 	.word	0x00000005
        /*07f4*/ 	.word	0x00000000
        /*07f8*/ 	.short	0x010a
        /*07fa*/ 	.byte	0x3f
	.zero		1


	//----- nvinfo : EIATTR_NUM_MBARRIERS
	.align		4
.L_945:
        /*07fc*/ 	.byte	0x03, 0x38
        /*07fe*/ 	.short	0x0016


	//----- nvinfo : EIATTR_EXIT_INSTR_OFFSETS
	.align		4
        /*0800*/ 	.byte	0x04, 0x1c
        /*0802*/ 	.short	(.L_947 - .L_946)


	//   ....[0]....
.L_946:
        /*0804*/ 	.word	0x000101e0


	//----- nvinfo : EIATTR_MAX_THREADS
	.align		4
.L_947:
        /*0808*/ 	.byte	0x04, 0x05
        /*080a*/ 	.short	(.L_949 - .L_948)
.L_948:
        /*080c*/ 	.word	0x00000180
        /*0810*/ 	.word	0x00000001
        /*0814*/ 	.word	0x00000001


	//----- nvinfo : EIATTR_CRS_STACK_SIZE
	.align		4
.L_949:
        /*0818*/ 	.byte	0x04, 0x1e
        /*081a*/ 	.short	(.L_951 - .L_950)
.L_950:
        /*081c*/ 	.word	0x00000000


	//----- nvinfo : EIATTR_CBANK_PARAM_SIZE
	.align		4
.L_951:
        /*0820*/ 	.byte	0x03, 0x19
        /*0822*/ 	.short	0x0a70


	//----- nvinfo : EIATTR_PARAM_CBANK
	.align		4
        /*0824*/ 	.byte	0x04, 0x0a
        /*0826*/ 	.short	(.L_953 - .L_952)
	.align		4
.L_952:
        /*0828*/ 	.word	index@(.nv.constant0._ZN7cutlass13device_kernelIN5flash11enable_sm90INS1_16FlashAttnFwdSm90INS1_25CollectiveMainloopFwdSm90ILi2EN4cute5tupleIJNS5_1CILi1EEES8_S8_EEENS6_IJNS7_ILi64EEESA_SA_EEELi512ENS_10bfloat16_tEfNS_4arch4Sm90ELb1ELb0ELb0ELb0ELb0ELb0ELb0ELb0ELb0ELb1ELb1ELb0EEENS1_21CollectiveEpilogueFwdINS6_IJSA_NS7_ILi512EEESA_EEES9_SC_SE_Li256ELb0ELb1ELb1ELb0EEENS1_19SingleTileSchedulerILb0ELb1ELb1ELi64EEEEEEEEEvNT_6ParamsE)
        /*082c*/ 	.short	0x0210
        /*082e*/ 	.short	0x0a70


	//----- nvinfo : EIATTR_SW_WAR
	.align		4
.L_953:
        /*0830*/ 	.byte	0x04, 0x36
        /*0832*/ 	.short	(.L_955 - .L_954)
.L_954:
        /*0834*/ 	.word	0x00000008
.L_955:


//--------------------- .nv.info._ZN7cutlass13device_kernelIN5flash11enable_sm90INS1_16FlashAttnFwdSm90INS1_25CollectiveMainloopFwdSm90ILi2EN4cute5tupleIJNS5_1CILi1EEES8_S8_EEENS6_IJNS7_ILi64EEESA_SA_EEELi512ENS_10bfloat16_tEfNS_4arch4Sm90ELb1ELb0ELb0ELb0ELb0ELb0ELb1ELb0ELb0ELb1ELb1ELb0EEENS1_21CollectiveEpilogueFwdINS6_IJSA_NS7_ILi512EEESA_EEES9_SC_SE_Li256ELb0ELb1ELb1ELb0EEENS1_19SingleTileSchedulerILb0ELb1ELb1ELi64EEEEEEEEEvNT_6ParamsE --------------------------
	.section	.nv.info._ZN7cutlass13device_kernelIN5flash11enable_sm90INS1_16FlashAttnFwdSm90INS1_25CollectiveMainloopFwdSm90ILi2EN4cute5tupleIJNS5_1CILi1EEES8_S8_EEENS6_IJNS7_ILi64EEESA_SA_EEELi512ENS_10bfloat16_tEfNS_4arch4Sm90ELb1ELb0ELb0ELb0ELb0ELb0ELb1ELb0ELb0ELb1ELb1ELb0EEENS1_21CollectiveEpilogueFwdINS6_IJSA_NS7_ILi512EEESA_EEES9_SC_SE_Li256ELb0ELb1ELb1ELb0EEENS1_19SingleTileSchedulerILb0ELb1ELb1ELi64EEEEEEEEEvNT_6ParamsE,"",@"SHT_CUDA_INFO"
	.sectionflags	@""
	.align	4


	//----- nvinfo : EIATTR_CUDA_API_VERSION
	.align		4
        /*0000*/ 	.byte	0x04, 0x37
        /*0002*/ 	.short	(.L_957 - .L_956)
.L_956:
        /*0004*/ 	.word	0x00000082


	//----- nvinfo : EIATTR_KPARAM_INFO
	.align		4
.L_957:
        /*0008*/ 	.byte	0x04, 0x17
        /*000a*/ 	.short	(.L_959 - .L_958)
.L_958:
        /*000c*/ 	.word	0x00000000
        /*0010*/ 	.short	0x0000
        /*0012*/ 	.short	0x0070
        /*0014*/ 	.byte	0x00, 0xf0, 0x01, 0x2c


	//----- nvinfo : EIATTR_SPARSE_MMA_MASK
	.align		4
.L_959:
        /*0018*/ 	.byte	0x03, 0x50
        /*001a*/ 	.short	0x0000


	//----- nvinfo : EIATTR_MAXREG_COUNT
	.align		4
        /*001c*/ 	.byte	0x03, 0x1b
        /*001e*/ 	.short	0x00a8


	//----- nvinfo : EIATTR_NUM_BARRIERS
	.align		4
        /*0020*/ 	.byte	0x02, 0x4c
        /*0022*/ 	.byte	0x10
	.zero		1


	//----- nvinfo : EIATTR_EXTERNS
	.align		4
        /*0024*/ 	.byte	0x04, 0x0f
        /*0026*/ 	.short	(.L_961 - .L_960)


	//   ....[0]....
	.align		4
.L_960:
        /*0028*/ 	.word	index@(__assertfail)


	//----- nvinfo : EIATTR_ANNOTATIONS
	.align		4
.L_961:
        /*002c*/ 	.byte	0x04, 0x55
        /*002e*/ 	.short	(.L_963 - .L_962)


	//   ....[0]....
.L_962:
        /* <DEDUP_REMOVED lines=18> */


	//----- nvinfo : EIATTR_MERCURY_ISA_VERSION
	.align		4
.L_963:
        /*0138*/ 	.byte	0x03, 0x5f
        /*013a*/ 	.short	0x0101


	//----- nvinfo : EIATTR_INT_WARP_WIDE_INSTR_OFFSETS
	.align		4
        /*013c*/ 	.byte	0x04, 0x31
        /*013e*/ 	.short	(.L_965 - .L_964)


	//   ....[0]....
.L_964:
        /*0140*/ 	.word	0x00000130


	//   ....[1]....
        /*0144*/ 	.word	0x00000170


	//   ....[2]....
        /*0148*/ 	.word	0x000001e0


	//   ....[3]....
        /*014c*/ 	.word	0x000001f0


	//----- nvinfo : EIATTR_COOP_GROUP_MASK_REGIDS
	.align		4
.L_965:
        /*0150*/ 	.byte	0x04, 0x29
        /*0152*/ 	.short	(.L_967 - .L_966)


	//   ....[0]....
.L_966:
        /*0154*/ 	.word	0xffffffff


	//   ....[1]....
        /*0158*/ 	.word	0xffffffff


	//   ....[2]....
        /*015c*/ 	.word	0xffffffff


	//   ....[3]....
        /*0160*/ 	.word	0xffffffff


	//   ....[4]....
        /*0164*/ 	.word	0xffffffff


	//   ....[5]....
        /*0168*/ 	.word	0xffffffff


	//   ....[6]....
        /*016c*/ 	.word	0xffffffff


	//   ....[7]....
        /*0170*/ 	.word	0xffffffff


	//   ....[8]....
        /*0174*/ 	.word	0xffffffff


	//   ....[9]....
        /*0178*/ 	.word	0xffffffff


	//   ....[10]....
        /*017c*/ 	.word	0xffffffff


	//   ....[11]....
        /*0180*/ 	.word	0xffffffff


	//   ....[12]....
        /*0184*/ 	.word	0xffffffff


	//   ....[13]....
        /*0188*/ 	.word	0xffffffff


	//   ....[14]....
        /*018c*/ 	.word	0xffffffff


	//   ....[15]....
        /*0190*/ 	.word	0xffffffff


	//   ....[16]....
        /*0194*/ 	.word	0xffffffff


	//   ....[17]....
        /*0198*/ 	.word	0xffffffff


	//   ....[18]....
        /*019c*/ 	.word	0xffffffff


	//   ....[19]....
        /*01a0*/ 	.word	0xffffffff


	//   ....[20]....
        /*01a4*/ 	.word	0xffffffff


	//   ....[21]....
        /*01a8*/ 	.word	0xffffffff


	//   ....[22]....
        /*01ac*/ 	.word	0xffffffff


	//   ....[23]....
        /*01b0*/ 	.word	0xffffffff


	//   ....[24]....
        /*01b4*/ 	.word	0xffffffff


	//   ....[25]....
        /*01b8*/ 	.word	0xffffffff


	//   ....[26]....
        /*01bc*/ 	.word	0xffffffff


	//   ....[27]....
        /*01c0*/ 	.word	0xffffffff


	//   ....[28]....
        /*01c4*/ 	.word	0xffffffff


	//   ....[29]....
        /*01c8*/ 	.word	0xffffffff


	//   ....[30]....
        /*01cc*/ 	.word	0xffffffff


	//   ....[31]....
        /*01d0*/ 	.word	0xffffffff


	//   ....[32]....
        /*01d4*/ 	.word	0xffffffff


	//   ....[33]....
        /*01d8*/ 	.word	0xffffffff


	//   ....[34]....
        /*01dc*/ 	.word	0xffffffff


	//   ....[35]....
        /*01e0*/ 	.word	0xffffffff


	//   ....[36]....
        /*01e4*/ 	.word	0xffffffff


	//   ....[37]....
        /*01e8*/ 	.word	0xffffffff


	//   ....[38]....
        /*01ec*/ 	.word	0xffffffff


	//   ....[39]....
        /*01f0*/ 	.word	0xffffffff


	//   ....[40]....
        /*01f4*/ 	.word	0xffffffff


	//   ....[41]....
        /*01f8*/ 	.word	0xffffffff


	//   ....[42]....
        /*01fc*/ 	.word	0xffffffff


	//   ....[43]....
        /*0200*/ 	.word	0xffffffff


	//   ....[44]....
        /*0204*/ 	.word	0xffffffff


	//   ....[45]....
        /*0208*/ 	.word	0xffffffff


	//   ....[46]....
        /*020c*/ 	.word	0xffffffff


	//   ....[47]....
        /*0210*/ 	.word	0xffffffff


	//   ....[48]....
        /*0214*/ 	.word	0xffffffff


	//   ....[49]....
        /*0218*/ 	.word	0xffffffff


	//   ....[50]....
        /*021c*/ 	.word	0xffffffff


	//   ....[51]....
        /*0220*/ 	.word	0xffffffff


	//   ....[52]....
        /*0224*/ 	.word	0xffffffff


	//   ....[53]....
        /*0228*/ 	.word	0xffffffff


	//   ....[54]....
        /*022c*/ 	.word	0xffffffff


	//   ....[55]....
        /*0230*/ 	.word	0xffffffff


	//   ....[56]....
        /*0234*/ 	.word	0xffffffff


	//   ....[57]....
        /*0238*/ 	.word	0xffffffff


	//   ....[58]....
        /*023c*/ 	.word	0xffffffff


	//   ....[59]....
        /*0240*/ 	.word	0xffffffff


	//   ....[60]....
        /*0244*/ 	.word	0xffffffff


	//   ....[61]....
        /*0248*/ 	.word	0xffffffff


	//   ....[62]....
        /*024c*/ 	.word	0xffffffff


	//   ....[63]....
        /*0250*/ 	.word	0x0500000f


	//   ....[64]....
        /*0254*/ 	.word	0x0500000f


	//   ....[65]....
        /*0258*/ 	.word	0x0500000f


	//   ....[66]....
        /*025c*/ 	.word	0x0500000f


	//   ....[67]....
        /*0260*/ 	.word	0x0500000f


	//   ....[68]....
        /*0264*/ 	.word	0x0500000f


	//   ....[69]....
        /*0268*/ 	.word	0x0500000f


	//   ....[70]....
        /*026c*/ 	.word	0x0500000f


	//   ....[71]....
        /*0270*/ 	.word	0x0500000f


	//   ....[72]....
        /*0274*/ 	.word	0x0500000f


	//   ....[73]....
        /*0278*/ 	.word	0x0500000f


	//   ....[74]....
        /*027c*/ 	.word	0x0500000f


	//   ....[75]....
        /*0280*/ 	.word	0x0500000f


	//   ....[76]....
        /*0284*/ 	.word	0x0500000f


	//   ....[77]....
        /*0288*/ 	.word	0x0500000f


	//   ....[78]....
        /*028c*/ 	.word	0x0500000f


	//   ....[79]....
        /*0290*/ 	.word	0x0500000f


	//   ....[80]....
        /*0294*/ 	.word	0x0500000f


	//----- nvinfo : EIATTR_COOP_GROUP_INSTR_OFFSETS
	.align		4
.L_967:
        /*0298*/ 	.byte	0x04, 0x28
        /*029a*/ 	.short	(.L_969 - .L_968)


	//   ....[0]....
.L_968:
        /*029c*/ 	.word	0x00000070


	//   ....[1]....
        /*02a0*/ 	.word	0x00000140


	//   ....[2]....
        /*02a4*/ 	.word	0x00000190


	//   ....[3]....
        /*02a8*/ 	.word	0x000003a0


	//   ....[4]....
        /*02ac*/ 	.word	0x00000500


	//   ....[5]....
        /*02b0*/ 	.word	0x00000620


	//   ....[6]....
        /*02b4*/ 	.word	0x00000780


	//   ....[7]....
        /*02b8*/ 	.word	0x000014c0


	//   ....[8]....
        /*02bc*/ 	.word	0x00003420


	//   ....[9]....
        /*02c0*/ 	.word	0x00004570


	//   ....[10]....
        /*02c4*/ 	.word	0x00005440


	//   ....[11]....
        /*02c8*/ 	.word	0x00005450


	//   ....[12]....
        /*02cc*/ 	.word	0x00005810


	//   ....[13]....
        /*02d0*/ 	.word	0x00005910


	//   ....[14]....
        /*02d4*/ 	.word	0x00005c10


	//   ....[15]....
        /*02d8*/ 	.word	0x00005ca0


	//   ....[16]....
        /*02dc*/ 	.word	0x00006780


	//   ....[17]....
        /*02e0*/ 	.word	0x00007150


	//   ....[18]....
        /*02e4*/ 	.word	0x00007f70


	//   ....[19]....
        /*02e8*/ 	.word	0x000082f0


	//   ....[20]....
        /*02ec*/ 	.word	0x00008320


	//   ....[21]....
        /*02f0*/ 	.word	0x000083a0


	//   ....[22]....
        /*02f4*/ 	.word	0x000087a0


	//   ....[23]....
        /*02f8*/ 	.word	0x00008810


	//   ....[24]....
        /*02fc*/ 	.word	0x000099b0


	//   ....[25]....
        /*0300*/ 	.word	0x0000a230


	//   ....[26]....
        /*0304*/ 	.word	0x0000b110


	//   ....[27]....
        /*0308*/ 	.word	0x0000b140


	//   ....[28]....
        /*030c*/ 	.word	0x0000b430


	//   ....[29]....
        /*0310*/ 	.word	0x0000b600


	//   ....[30]....
        /*0314*/ 	.word	0x0000c510


	//   ....[31]....
        /*0318*/ 	.word	0x0000c550


	//   ....[32]....
        /*031c*/ 	.word	0x0000c5b0


	//   ....[33]....
        /*0320*/ 	.word	0x0000c5e0


	//   ....[34]....
        /*0324*/ 	.word	0x0000c600


	//   ....[35]....
        /*0328*/ 	.word	0x0000d0a0


	//   ....[36]....
        /*032c*/ 	.word	0x0000d5d0


	//   ....[37]....
        /*0330*/ 	.word	0x0000d600


	//   ....[38]....
        /*0334*/ 	.word	0x0000d620


	//   ....[39]....
        /*0338*/ 	.word	0x0000d630


	//   ....[40]....
        /*033c*/ 	.word	0x0000dad0


	//   ....[41]....
        /*0340*/ 	.word	0x0000db00


	//   ....[42]....
        /*0344*/ 	.word	0x0000e770


	//   ....[43]....
        /*0348*/ 	.word	0x0000e790


	//   ....[44]....
        /*034c*/ 	.word	0x0000f820


	//   ....[45]....
        /*0350*/ 	.word	0x000103d0


	//   ....[46]....
        /*0354*/ 	.word	0x00010d40


	//   ....[47]....
        /*0358*/ 	.word	0x00010de0


	//   ....[48]....
        /*035c*/ 	.word	0x00010e30


	//   ....[49]....
        /*0360*/ 	.word	0x00010e60


	//   ....[50]....
        /*0364*/ 	.word	0x00010e90


	//   ....[51]....
        /*0368*/ 	.word	0x00010ee0


	//   ....[52]....
        /*036c*/ 	.word	0x00010f10


	//   ....[53]....
        /*0370*/ 	.word	0x00010f20


	//   ....[54]....
        /*0374*/ 	.word	0x00011890


	//   ....[55]....
        /*0378*/ 	.word	0x000118b0


	//   ....[56]....
        /*037c*/ 	.word	0x000118d0


	//   ....[57]....
        /*0380*/ 	.word	0x000119f0


	//   ....[58]....
        /*0384*/ 	.word	0x00011ba0


	//   ....[59]....
        /*0388*/ 	.word	0x00011bd0


	//   ....[60]....
        /*038c*/ 	.word	0x00011d20


	//   ....[61]....
        /*0390*/ 	.word	0x00011d30


	//   ....[62]....
        /*0394*/ 	.word	0x00014df0


	//   ....[63]....
        /*0398*/ 	.word	0x00015350


	//   ....[64]....
        /*039c*/ 	.word	0x000154d0


	//   ....[65]....
        /*03a0*/ 	.word	0x00015540


	//   ....[66]....
        /*03a4*/ 	.word	0x00015650


	//   ....[67]....
        /*03a8*/ 	.word	0x00015700


	//   ....[68]....
        /*03ac*/ 	.word	0x000157f0


	//   ....[69]....
        /*03b0*/ 	.word	0x00015850


	//   ....[70]....
        /*03b4*/ 	.word	0x00015940


	//   ....[71]....
        /*03b8*/ 	.word	0x00015990


	//   ....[72]....
        /*03bc*/ 	.word	0x00015a20


	//   ....[73]....
        /*03c0*/ 	.word	0x00015b40


	//   ....[74]....
        /*03c4*/ 	.word	0x00015e50


	//   ....[75]....
        /*03c8*/ 	.word	0x00015ea0


	//   ....[76]....
        /*03cc*/ 	.word	0x00016090


	//   ....[77]....
        /*03d0*/ 	.word	0x000160e0


	//   ....[78]....
        /*03d4*/ 	.word	0x00016310


	//   ....[79]....
        /*03d8*/ 	.word	0x00016360


	//   ....[80]....
        /*03dc*/ 	.word	0x00016770


	//----- nvinfo : EIATTR_REG_RECONFIG
	.align		4
.L_969:
        /*03e0*/ 	.byte	0x01, 0x54
	.zero		2


	//----- nvinfo : EIATTR_SYSCALL_OFFSETS
	.align		4
        /*03e4*/ 	.byte	0x04, 0x46
        /*03e6*/ 	.short	(.L_971 - .L_970)


	//   ....[0]....
.L_970:
        /*03e8*/ 	.word	0x000035e0


	//   ....[1]....
        /*03ec*/ 	.word	0x00010010


	//   ....[2]....
        /*03f0*/ 	.word	0x00010150


	//   ....[3]....
        /*03f4*/ 	.word	0x00010240


	//   ....[4]....
        /*03f8*/ 	.word	0x00010960


	//   ....[5]....
        /*03fc*/ 	.word	0x00011260


	//----- nvinfo : EIATTR_MBARRIER_INSTR_OFFSETS
	.align		4
.L_971:
        /*0400*/ 	.byte	0x04, 0x39
        /*0402*/ 	.short	(.L_973 - .L_972)


	//   ....[0]....
.L_972:
        /*0404*/ 	.word	0x00000280
        /*0408*/ 	.word	0x000000ff
        /*040c*/ 	.word	0x00038800
        /*0410*/ 	.short	0x0100
        /*0412*/ 	.byte	0x08
	.zero		1


	//   ....[1]....
        /*0414*/ 	.word	0x00000290
        /*0418*/ 	.word	0x000000ff
        /*041c*/ 	.word	0x00038810
        /*0420*/ 	.short	0x0100
        /*0422*/ 	.byte	0x08
	.zero		1


	//   ....[2]....
        /*0424*/ 	.word	0x000002a0
        /*0428*/ 	.word	0x000000ff
        /*042c*/ 	.word	0x00038820
        /*0430*/ 	.short	0x0100
        /*0432*/ 	.byte	0x08
	.zero		1


	//   ....[3]....
        /*0434*/ 	.word	0x00000350
        /*0438*/ 	.word	0x000000ff
        /*043c*/ 	.word	0x00038830
        /*0440*/ 	.short	0x0100
        /*0442*/ 	.byte	0x06
	.zero		1


	//   ....[4]....
        /*0444*/ 	.word	0x00000360
        /*0448*/ 	.word	0x000000ff
        /*044c*/ 	.word	0x00038840
        /*0450*/ 	.short	0x0100
        /*0452*/ 	.byte	0x06
	.zero		1


	//   ....[5]....
        /*0454*/ 	.word	0x00000370
        /*0458*/ 	.word	0x000000ff
        /*045c*/ 	.word	0x00038838
        /*0460*/ 	.short	0x0100
        /*0462*/ 	.byte	0x06
	.zero		1


	//   ....[6]....
        /*0464*/ 	.word	0x00000380
        /*0468*/ 	.word	0x000000ff
        /*046c*/ 	.word	0x00038848
        /*0470*/ 	.short	0x0100
        /*0472*/ 	.byte	0x06
	.zero		1


	//   ....[7]....
        /*0474*/ 	.word	0x000004b0
        /*0478*/ 	.word	0x000000ff
        /*047c*/ 	.word	0x00038850
        /*0480*/ 	.short	0x0100
        /*0482*/ 	.byte	0x08
	.zero		1


	//   ....[8]....
        /*0484*/ 	.word	0x000004c0
        /*0488*/ 	.word	0x000000ff
        /*048c*/ 	.word	0x00038860
        /*0490*/ 	.short	0x0100
        /*0492*/ 	.byte	0x08
	.zero		1


	//   ....[9]....
        /*0494*/ 	.word	0x000004d0
        /*0498*/ 	.word	0x000000ff
        /*049c*/ 	.word	0x00038858
        /*04a0*/ 	.short	0x0100
        /*04a2*/ 	.byte	0x08
	.zero		1


	//   ....[10]....
        /*04a4*/ 	.word	0x000004e0
        /*04a8*/ 	.word	0x000000ff
        /*04ac*/ 	.word	0x00038868
        /*04b0*/ 	.short	0x0100
        /*04b2*/ 	.byte	0x08
	.zero		1


	//   ....[11]....
        /*04b4*/ 	.word	0x000005d0
        /*04b8*/ 	.word	0x000000ff
        /*04bc*/ 	.word	0x00038870
        /*04c0*/ 	.short	0x0100
        /*04c2*/ 	.byte	0x06
	.zero		1


	//   ....[12]....
        /*04c4*/ 	.word	0x000005e0
        /*04c8*/ 	.word	0x000000ff
        /*04cc*/ 	.word	0x00038880
        /*04d0*/ 	.short	0x0100
        /*04d2*/ 	.byte	0x06
	.zero		1


	//   ....[13]....
        /*04d4*/ 	.word	0x000005f0
        /*04d8*/ 	.word	0x000000ff
        /*04dc*/ 	.word	0x00038878
        /*04e0*/ 	.short	0x0100
        /*04e2*/ 	.byte	0x06
	.zero		1


	//   ....[14]....
        /*04e4*/ 	.word	0x00000600
        /*04e8*/ 	.word	0x000000ff
        /*04ec*/ 	.word	0x00038888
        /*04f0*/ 	.short	0x0100
        /*04f2*/ 	.byte	0x06
	.zero		1


	//   ....[15]....
        /*04f4*/ 	.word	0x00000730
        /*04f8*/ 	.word	0x000000ff
        /*04fc*/ 	.word	0x00038890
        /*0500*/ 	.short	0x0100
        /*0502*/ 	.byte	0x08
	.zero		1


	//   ....[16]....
        /*0504*/ 	.word	0x00000740
        /*0508*/ 	.word	0x000000ff
        /*050c*/ 	.word	0x000388a0
        /*0510*/ 	.short	0x0100
        /*0512*/ 	.byte	0x08
	.zero		1


	//   ....[17]....
        /*0514*/ 	.word	0x00000750
        /*0518*/ 	.word	0x000000ff
        /*051c*/ 	.word	0x00038898
        /*0520*/ 	.short	0x0100
        /*0522*/ 	.byte	0x08
	.zero		1


	//   ....[18]....
        /*0524*/ 	.word	0x00000760
        /*0528*/ 	.word	0x000000ff
        /*052c*/ 	.word	0x000388a8
        /*0530*/ 	.short	0x0100
        /*0532*/ 	.byte	0x08
	.zero		1


	//   ....[19]....
        /*0534*/ 	.word	0x00000890
        /*0538*/ 	.word	0x000000ff
        /*053c*/ 	.word	0x000388b0
        /*0540*/ 	.short	0x0100
        /*0542*/ 	.byte	0x08
	.zero		1


	//   ....[20]....
        /*0544*/ 	.word	0x000008a0
        /*0548*/ 	.word	0x000000ff
        /*054c*/ 	.word	0x000388c0
        /*0550*/ 	.short	0x0100
        /*0552*/ 	.byte	0x08
	.zero		1


	//   ....[21]....
        /*0554*/ 	.word	0x000008b0
        /*0558*/ 	.word	0x000000ff
        /*055c*/ 	.word	0x000388b8
        /*0560*/ 	.short	0x0100
        /*0562*/ 	.byte	0x08
	.zero		1


	//   ....[22]....
        /*0564*/ 	.word	0x000008c0
        /*0568*/ 	.word	0x000000ff
        /*056c*/ 	.word	0x000388c8
        /*0570*/ 	.short	0x0100
        /*0572*/ 	.byte	0x08
	.zero		1


	//   ....[23]....
        /*0574*/ 	.word	0x00001860
        /*0578*/ 	.word	0x00000008
        /*057c*/ 	.word	0x00000000
        /*0580*/ 	.short	0x0101
        /*0582*/ 	.byte	0x3f
	.zero		1


	//   ....[24]....
        /*0584*/ 	.word	0x00002300
        /*0588*/ 	.word	0x00000004
        /*058c*/ 	.word	0x00000000
        /*0590*/ 	.short	0x0101
        /*0592*/ 	.byte	0x3f
	.zero		1


	//   ....[25]....
        /*0594*/ 	.word	0x00003610
        /*0598*/ 	.word	0x000000c4
        /*059c*/ 	.word	0x00038800
        /*05a0*/ 	.short	0x010a
        /*05a2*/ 	.byte	0x3f
	.zero		1


	//   ....[26]....
        /*05a4*/ 	.word	0x000037c0
        /*05a8*/ 	.word	0x000000c4
        /*05ac*/ 	.word	0x00038830
        /*05b0*/ 	.short	0x010a
        /*05b2*/ 	.byte	0x3f
	.zero		1


	//   ....[27]....
        /*05b4*/ 	.word	0x00003800
        /*05b8*/ 	.word	0x000000c4
        /*05bc*/ 	.word	0x00038830
        /*05c0*/ 	.short	0x010a
        /*05c2*/ 	.byte	0x3f
	.zero		1


	//   ....[28]....
        /*05c4*/ 	.word	0x00003c10
        /*05c8*/ 	.word	0x000000c4
        /*05cc*/ 	.word	0x00038810
        /*05d0*/ 	.short	0x010a
        /*05d2*/ 	.byte	0x3f
	.zero		1


	//   ....[29]....
        /*05d4*/ 	.word	0x00003c50
        /*05d8*/ 	.word	0x000000c4
        /*05dc*/ 	.word	0x00038850
        /*05e0*/ 	.short	0x010a
        /*05e2*/ 	.byte	0x3f
	.zero		1


	//   ....[30]....
        /*05e4*/ 	.word	0x00003d10
        /*05e8*/ 	.word	0x000000c4
        /*05ec*/ 	.word	0x00038850
        /*05f0*/ 	.short	0x010a
        /*05f2*/ 	.byte	0x3f
	.zero		1


	//   ....[31]....
        /*05f4*/ 	.word	0x000060c0
        /*05f8*/ 	.word	0x00000018
        /*05fc*/ 	.word	0x00000000
        /*0600*/ 	.short	0x0101
        /*0602*/ 	.byte	0x3f
	.zero		1


	//   ....[32]....
        /*0604*/ 	.word	0x000067a0
        /*0608*/ 	.word	0x00000015
        /*060c*/ 	.word	0x00000000
        /*0610*/ 	.short	0x0101
        /*0612*/ 	.byte	0x3f
	.zero		1


	//   ....[33]....
        /*0614*/ 	.word	0x000068d0
        /*0618*/ 	.word	0x000000c6
        /*061c*/ 	.word	0x00038830
        /*0620*/ 	.short	0x010a
        /*0622*/ 	.byte	0x3f
	.zero		1


	//   ....[34]....
        /*0624*/ 	.word	0x00006920
        /*0628*/ 	.word	0x000000c6
        /*062c*/ 	.word	0x00038830
        /*0630*/ 	.short	0x010a
        /*0632*/ 	.byte	0x3f
	.zero		1


	//   ....[35]....
        /*0634*/ 	.word	0x00006c50
        /*0638*/ 	.word	0x000000c6
        /*063c*/ 	.word	0x00038850
        /*0640*/ 	.short	0x010a
        /*0642*/ 	.byte	0x3f
	.zero		1


	//   ....[36]....
        /*0644*/ 	.word	0x00006c90
        /*0648*/ 	.word	0x000000c6
        /*064c*/ 	.word	0x00038850
        /*0650*/ 	.short	0x010a
        /*0652*/ 	.byte	0x3f
	.zero		1


	//   ....[37]....
        /*0654*/ 	.word	0x00008a60
        /*0658*/ 	.word	0x00000099
        /*065c*/ 	.word	0x00000000
        /*0660*/ 	.short	0x0101
        /*0662*/ 	.byte	0x3f
	.zero		1


	//   ....[38]....
        /*0664*/ 	.word	0x000099d0
        /*0668*/ 	.word	0x000000c6
        /*066c*/ 	.word	0x00000000
        /*0670*/ 	.short	0x0101
        /*0672*/ 	.byte	0x3f
	.zero		1


	//   ....[39]....
        /*0674*/ 	.word	0x00009b20
        /*0678*/ 	.word	0x000000ba
        /*067c*/ 	.word	0x00038830
        /*0680*/ 	.short	0x010a
        /*0682*/ 	.byte	0x3f
	.zero		1


	//   ....[40]....
        /*0684*/ 	.word	0x00009b70
        /*0688*/ 	.word	0x000000ba
        /*068c*/ 	.word	0x00038830
        /*0690*/ 	.short	0x010a
        /*0692*/ 	.byte	0x3f
	.zero		1


	//   ....[41]....
        /*0694*/ 	.word	0x00009da0
        /*0698*/ 	.word	0x000000ba
        /*069c*/ 	.word	0x00038850
        /*06a0*/ 	.short	0x010a
        /*06a2*/ 	.byte	0x3f
	.zero		1


	//   ....[42]....
        /*06a4*/ 	.word	0x00009de0
        /*06a8*/ 	.word	0x000000ba
        /*06ac*/ 	.word	0x00038850
        /*06b0*/ 	.short	0x010a
        /*06b2*/ 	.byte	0x3f
	.zero		1


	//   ....[43]....
        /*06b4*/ 	.word	0x0000b970
        /*06b8*/ 	.word	0x00000099
        /*06bc*/ 	.word	0x00000000
        /*06c0*/ 	.short	0x0101
        /*06c2*/ 	.byte	0x3f
	.zero		1


	//   ....[44]....
        /*06c4*/ 	.word	0x0000c530
        /*06c8*/ 	.word	0x000000ba
        /*06cc*/ 	.word	0x00000000
        /*06d0*/ 	.short	0x0101
        /*06d2*/ 	.byte	0x3f
	.zero		1


	//   ....[45]....
        /*06d4*/ 	.word	0x0000d0c0
        /*06d8*/ 	.word	0x000000ff
        /*06dc*/ 	.word	0x00000000
        /*06e0*/ 	.short	0x0101
        /*06e2*/ 	.byte	0x04
	.zero		1


	//   ....[46]....
        /*06e4*/ 	.word	0x00010620
        /*06e8*/ 	.word	0x000000ff
        /*06ec*/ 	.word	0x00038840
        /*06f0*/ 	.short	0x010a
        /*06f2*/ 	.byte	0x26
	.zero		1


	//   ....[47]....
        /*06f4*/ 	.word	0x00011070
        /*06f8*/ 	.word	0x000000ff
        /*06fc*/ 	.word	0x00038800
        /*0700*/ 	.short	0x0107
        /*0702*/ 	.byte	0x26
	.zero		1


	//   ....[48]....
        /*0704*/ 	.word	0x000110f0
        /*0708*/ 	.word	0x000000ff
        /*070c*/ 	.word	0x00038800
        /*0710*/ 	.short	0x0101
        /*0712*/ 	.byte	0x26
	.zero		1


	//   ....[49]....
        /*0714*/ 	.word	0x00011fc0
        /*0718*/ 	.word	0x000000ff
        /*071c*/ 	.word	0x00038810
        /*0720*/ 	.short	0x0107
        /*0722*/ 	.byte	0x26
	.zero		1


	//   ....[50]....
        /*0724*/ 	.word	0x00012020
        /*0728*/ 	.word	0x000000ff
        /*072c*/ 	.word	0x00038810
        /*0730*/ 	.short	0x0101
        /*0732*/ 	.byte	0x26
	.zero		1


	//   ....[51]....
        /*0734*/ 	.word	0x00012030
        /*0738*/ 	.word	0x000000ff
        /*073c*/ 	.word	0x00038820
        /*0740*/ 	.short	0x010a
        /*0742*/ 	.byte	0x26
	.zero		1


	//   ....[52]....
        /*0744*/ 	.word	0x00012090
        /*0748*/ 	.word	0x000000ff
        /*074c*/ 	.word	0x00038860
        /*0750*/ 	.short	0x010a
        /*0752*/ 	.byte	0x26
	.zero		1


	//   ....[53]....
        /*0754*/ 	.word	0x00012c50
        /*0758*/ 	.word	0x000000ff
        /*075c*/ 	.word	0x00038848
        /*0760*/ 	.short	0x010a
        /*0762*/ 	.byte	0x26
	.zero		1


	//   ....[54]....
        /*0764*/ 	.word	0x00012e20
        /*0768*/ 	.word	0x000000ff
        /*076c*/ 	.word	0x00038868
        /*0770*/ 	.short	0x010a
        /*0772*/ 	.byte	0x26
	.zero		1


	//   ....[55]....
        /*0774*/ 	.word	0x000137d0
        /*0778*/ 	.word	0x000000ff
        /*077c*/ 	.word	0x00038840
        /*0780*/ 	.short	0x010a
        /*0782*/ 	.byte	0x26
	.zero		1


	//   ....[56]....
        /*0784*/ 	.word	0x000139b0
        /*0788*/ 	.word	0x000000ff
        /*078c*/ 	.word	0x00038860
        /*0790*/ 	.short	0x010a
        /*0792*/ 	.byte	0x26
	.zero		1


	//   ....[57]....
        /*0794*/ 	.word	0x00014380
        /*0798*/ 	.word	0x000000ff
        /*079c*/ 	.word	0x00038848
        /*07a0*/ 	.short	0x010a
        /*07a2*/ 	.byte	0x26
	.zero		1


	//   ....[58]....
        /*07a4*/ 	.word	0x00014560
        /*07a8*/ 	.word	0x000000ff
        /*07ac*/ 	.word	0x00038868
        /*07b0*/ 	.short	0x010a
        /*07b2*/ 	.byte	0x26
	.zero		1


	//   ....[59]....
        /*07b4*/ 	.word	0x00014d80
        /*07b8*/ 	.word	0x00000002
        /*07bc*/ 	.word	0x00038820
        /*07c0*/ 	.short	0x010a
        /*07c2*/ 	.byte	0x3f
	.zero		1


	//   ....[60]....
        /*07c4*/ 	.word	0x00014f20
        /*07c8*/ 	.word	0x00000007
        /*07cc*/ 	.word	0x00000000
        /*07d0*/ 	.short	0x010a
        /*07d2*/ 	.byte	0x3f
	.zero		1


	//   ....[61]....
        /*07d4*/ 	.word	0x00014f90
        /*07d8*/ 	.word	0x00000005
        /*07dc*/ 	.word	0x00000000
        /*07e0*/ 	.short	0x010a
        /*07e2*/ 	.byte	0x3f
	.zero		1


	//   ....[62]....
        /*07e4*/ 	.word	0x00014ff0
        /*07e8*/ 	.word	0x00000005
        /*07ec*/ 	.word	0x00000000
        /*07f0*/ 	.short	0x010a
        /*07f2*/ 	.byte	0x3f
	.zero		1


	//   ....[63]....
        /*07f4*/ 	.word	0x00015020
        /*07f8*/ 	.word	0x00000003
        /*07fc*/ 	.word	0x00000000
        /*0800*/ 	.short	0x010a
        /*0802*/ 	.byte	0x3f
	.zero		1


	//   ....[64]....
        /*0804*/ 	.word	0x00015080
        /*0808*/ 	.word	0x000000c4
        /*080c*/ 	.word	0x00038800
        /*0810*/ 	.short	0x010a
        /*0812*/ 	.byte	0x3f
	.zero		1


	//   ....[65]....
        /*0814*/ 	.word	0x000150d0
        /*0818*/ 	.word	0x000000c4
        /*081c*/ 	.word	0x00038830
        /*0820*/ 	.short	0x010a
        /*0822*/ 	.byte	0x3f
	.zero		1


	//   ....[66]....
        /*0824*/ 	.word	0x00015120
        /*0828*/ 	.word	0x000000c4
        /*082c*/ 	.word	0x00038810
        /*0830*/ 	.short	0x010a
        /*0832*/ 	.byte	0x3f
	.zero		1


	//   ....[67]....
        /*0834*/ 	.word	0x00015170
        /*0838*/ 	.word	0x000000c4
        /*083c*/ 	.word	0x00038850
        /*0840*/ 	.short	0x010a
        /*0842*/ 	.byte	0x3f
	.zero		1


	//   ....[68]....
        /*0844*/ 	.word	0x000151c0
        /*0848*/ 	.word	0x000000c6
        /*084c*/ 	.word	0x00038830
        /*0850*/ 	.short	0x010a
        /*0852*/ 	.byte	0x3f
	.zero		1


	//   ....[69]....
        /*0854*/ 	.word	0x00015210
        /*0858*/ 	.word	0x000000c6
        /*085c*/ 	.word	0x00038850
        /*0860*/ 	.short	0x010a
        /*0862*/ 	.byte	0x3f
	.zero		1


	//   ....[70]....
        /*0864*/ 	.word	0x00015260
        /*0868*/ 	.word	0x000000ba
        /*086c*/ 	.word	0x00038830
        /*0870*/ 	.short	0x010a
        /*0872*/ 	.byte	0x3f
	.zero		1


	//   ....[71]....
        /*0874*/ 	.word	0x000152b0
        /*0878*/ 	.word	0x000000ba
        /*087c*/ 	.word	0x00038850
        /*0880*/ 	.short	0x010a
        /*0882*/ 	.byte	0x3f
	.zero		1


	//   ....[72]....
        /*0884*/ 	.word	0x00015410
        /*0888*/ 	.word	0x00000003
        /*088c*/ 	.word	0x00038840
        /*0890*/ 	.short	0x010a
        /*0892*/ 	.byte	0x3f
	.zero		1


	//   ....[73]....
        /*0894*/ 	.word	0x000163a0
        /*0898*/ 	.word	0x00000003
        /*089c*/ 	.word	0x00038820
        /*08a0*/ 	.short	0x010a
        /*08a2*/ 	.byte	0x3f
	.zero		1


	//   ....[74]....
        /*08a4*/ 	.word	0x00016400
        /*08a8*/ 	.word	0x00000003
        /*08ac*/ 	.word	0x00038860
        /*08b0*/ 	.short	0x010a
        /*08b2*/ 	.byte	0x3f
	.zero		1


	//   ....[75]....
        /*08b4*/ 	.word	0x00016460
        /*08b8*/ 	.word	0x00000003
        /*08bc*/ 	.word	0x00038848
        /*08c0*/ 	.short	0x010a
        /*08c2*/ 	.byte	0x3f
	.zero		1


	//   ....[76]....
        /*08c4*/ 	.word	0x000164c0
        /*08c8*/ 	.word	0x00000003
        /*08cc*/ 	.word	0x00038868
        /*08d0*/ 	.short	0x010a
        /*08d2*/ 	.byte	0x3f
	.zero		1


	//   ....[77]....
        /*08d4*/ 	.word	0x00016520
        /*08d8*/ 	.word	0x00000003
        /*08dc*/ 	.word	0x00038840
        /*08e0*/ 	.short	0x010a
        /*08e2*/ 	.byte	0x3f
	.zero		1


	//   ....[78]....
        /*08e4*/ 	.word	0x00016580
        /*08e8*/ 	.word	0x00000003
        /*08ec*/ 	.word	0x00038860
        /*08f0*/ 	.short	0x010a
        /*08f2*/ 	.byte	0x3f
	.zero		1


	//   ....[79]....
        /*08f4*/ 	.word	0x000165e0
        /*08f8*/ 	.word	0x00000003
        /*08fc*/ 	.word	0x00038848
        /*0900*/ 	.short	0x010a
        /*0902*/ 	.byte	0x3f
	.zero		1


	//   ....[80]....
        /*0904*/ 	.word	0x00016640
        /*0908*/ 	.word	0x00000003
        /*090c*/ 	.word	0x00038868
        /*0910*/ 	.short	0x010a
        /*0912*/ 	.byte	0x3f
	.zero		1


	//   ....[81]....
        /*0914*/ 	.word	0x00016690
        /*0918*/ 	.word	0x00000002
        /*091c*/ 	.word	0x00038820
        /*0920*/ 	.short	0x010a
        /*0922*/ 	.byte	0x3f
	.zero		1


	//   ....[82]....
        /*0924*/ 	.word	0x00016830
        /*0928*/ 	.word	0x00000007
        /*092c*/ 	.word	0x00000000
        /*0930*/ 	.short	0x010a
        /*0932*/ 	.byte	0x3f
	.zero		1


	//   ....[83]....
        /*0934*/ 	.word	0x00016880
        /*0938*/ 	.word	0x00000005
        /*093c*/ 	.word	0x00000000
        /*0940*/ 	.short	0x010a
        /*0942*/ 	.byte	0x3f
	.zero		1


	//   ....[84]....
        /*0944*/ 	.word	0x000168d0
        /*0948*/ 	.word	0x00000005
        /*094c*/ 	.word	0x00000000
        /*0950*/ 	.short	0x010a
        /*0952*/ 	.byte	0x3f
	.zero		1


	//----- nvinfo : EIATTR_NUM_MBARRIERS
	.align		4
.L_973:
        /*0954*/ 	.byte	0x03, 0x38
        /*0956*/ 	.short	0x0017


	//----- nvinfo : EIATTR_EXIT_INSTR_OFFSETS
	.align		4
        /*0958*/ 	.byte	0x04, 0x1c
        /*095a*/ 	.short	(.L_975 - .L_974)


	//   ....[0]....
.L_974:
        /*095c*/ 	.word	0x00015070


	//----- nvinfo : EIATTR_MAX_THREADS
	.align		4
.L_975:
        /*0960*/ 	.byte	0x04, 0x05
        /*0962*/ 	.short	(.L_977 - .L_976)
.L_976:
        /*0964*/ 	.word	0x00000180
        /*0968*/ 	.word	0x00000001
        /*096c*/ 	.word	0x00000001


	//----- nvinfo : EIATTR_CRS_STACK_SIZE
	.align		4
.L_977:
        /*0970*/ 	.byte	0x04, 0x1e
        /*0972*/ 	.short	(.L_979 - .L_978)
.L_978:
        /*0974*/ 	.word	0x00000000


	//----- nvinfo : EIATTR_CBANK_PARAM_SIZE
	.align		4
.L_979:
        /*0978*/ 	.byte	0x03, 0x19
        /*097a*/ 	.short	0x0b70


	//----- nvinfo : EIATTR_PARAM_CBANK
	.align		4
        /*097c*/ 	.byte	0x04, 0x0a
        /*097e*/ 	.short	(.L_981 - .L_980)
	.align		4
.L_980:
        /*0980*/ 	.word	index@(.nv.constant0._ZN7cutlass13device_kernelIN5flash11enable_sm90INS1_16FlashAttnFwdSm90INS1_25CollectiveMainloopFwdSm90ILi2EN4cute5tupleIJNS5_1CILi1EEES8_S8_EEENS6_IJNS7_ILi64EEESA_SA_EEELi512ENS_10bfloat16_tEfNS_4arch4Sm90ELb1ELb0ELb0ELb0ELb0ELb0ELb1ELb0ELb0ELb1ELb1ELb0EEENS1_21CollectiveEpilogueFwdINS6_IJSA_NS7_ILi512EEESA_EEES9_SC_SE_Li256ELb0ELb1ELb1ELb0EEENS1_19SingleTileSchedulerILb0ELb1ELb1ELi64EEEEEEEEEvNT_6ParamsE)
        /*0984*/ 	.short	0x0210
        /*0986*/ 	.short	0x0b70


	//----- nvinfo : EIATTR_SW_WAR
	.align		4
.L_981:
        /*0988*/ 	.byte	0x04, 0x36
        /*098a*/ 	.short	(.L_983 - .L_982)
.L_982:
        /*098c*/ 	.word	0x00000008
.L_983:


//--------------------- .nv.info._ZN7cutlass13device_kernelIN5flash11enable_sm90INS1_16FlashAttnFwdSm90INS1_25CollectiveMainloopFwdSm90ILi2EN4cute5tupleIJNS5_1CILi1EEES8_S8_EEENS6_IJNS7_ILi64EEESA_SA_EEELi512ENS_10bfloat16_tEfNS_4arch4Sm90ELb1ELb0ELb0ELb1ELb0ELb0ELb0ELb0ELb0ELb1ELb1ELb0EEENS1_21CollectiveEpilogueFwdINS6_IJSA_NS7_ILi512EEESA_EEES9_SC_SE_Li256ELb1ELb1ELb1ELb0EEENS1_36VarlenDynamicPersistentTileSchedulerILi64ELi64ELi256ELi128ELb1ELb1ELb1ELb1ELb1ELb1EEEEEEEEEvNT_6ParamsE --------------------------
	.section	.nv.info._ZN7cutlass13device_kernelIN5flash11enable_sm90INS1_16FlashAttnFwdSm90INS1_25CollectiveMainloopFwdSm90ILi2EN4cute5tupleIJNS5_1CILi1EEES8_S8_EEENS6_IJNS7_ILi64EEESA_SA_EEELi512ENS_10bfloat16_tEfNS_4arch4Sm90ELb1ELb0ELb0ELb1ELb0ELb0ELb0ELb0ELb0ELb1ELb1ELb0EEENS1_21CollectiveEpilogueFwdINS6_IJSA_NS7_ILi512EEESA_EEES9_SC_SE_Li256ELb1ELb1ELb1ELb0EEENS1_36VarlenDynamicPersistentTileSchedulerILi64ELi64ELi256ELi128ELb1ELb1ELb1ELb1ELb1ELb1EEEEEEEEEvNT_6ParamsE,"",@"SHT_CUDA_INFO"
	.sectionflags	@""
	.align	4


	//----- nvinfo : EIATTR_CUDA_API_VERSION
	.align		4
        /*0000*/ 	.byte	0x04, 0x37
        /*0002*/ 	.short	(.L_985 - .L_984)
.L_984:
        /*0004*/ 	.word	0x00000082


	//----- nvinfo : EIATTR_KPARAM_INFO
	.align		4
.L_985:
        /*0008*/ 	.byte	0x04, 0x17
        /*000a*/ 	.short	(.L_987 - .L_986)
.L_986:
        /*000c*/ 	.word	0x00000000
        /*0010*/ 	.short	0x0000
        /*0012*/ 	.short	0x0070
        /*0014*/ 	.byte	0x00, 0xf0, 0x01, 0x2a


	//----- nvinfo : EIATTR_SPARSE_MMA_MASK
	.align		4
.L_987:
        /*0018*/ 	.byte	0x03, 0x50
        /*001a*/ 	.short	0x0000


	//----- nvinfo : EIATTR_MAXREG_COUNT
	.align		4
        /*001c*/ 	.byte	0x03, 0x1b
        /*001e*/ 	.short	0x00a8


	//----- nvinfo : EIATTR_NUM_BARRIERS
	.align		4
        /*0020*/ 	.byte	0x02, 0x4c
        /*0022*/ 	.byte	0x10
	.zero		1


	//----- nvinfo : EIATTR_EXTERNS
	.align		4
        /*0024*/ 	.byte	0x04, 0x0f
        /*0026*/ 	.short	(.L_989 - .L_988)


	//   ....[0]....
	.align		4
.L_988:
        /*0028*/ 	.word	index@(__assertfail)


	//----- nvinfo : EIATTR_ANNOTATIONS
	.align		4
.L_989:
        /*002c*/ 	.byte	0x04, 0x55
        /*002e*/ 	.short	(.L_991 - .L_990)


	//   ....[0]....
.L_990:
        /* <DEDUP_REMOVED lines=72> */


	//----- nvinfo : EIATTR_MERCURY_ISA_VERSION
	.align		4
.L_991:
        /*04a0*/ 	.byte	0x03, 0x5f
        /*04a2*/ 	.short	0x0101


	//----- nvinfo : EIATTR_UNUSED_LOAD_BYTE_OFFSET
	.align		4
        /*04a4*/ 	.byte	0x04, 0x44
        /*04a6*/ 	.short	(.L_993 - .L_992)


	//   ....[0]....
.L_992:
        /*04a8*/ 	.word	0x00000a10
        /*04ac*/ 	.word	0x0000fff0


	//   ....[1]....
        /*04b0*/ 	.word	0x00009e60
        /*04b4*/ 	.word	0x0000fff0


	//----- nvinfo : EIATTR_INT_WARP_WIDE_INSTR_OFFSETS
	.align		4
.L_993:
        /*04b8*/ 	.byte	0x04, 0x31
        /*04ba*/ 	.short	(.L_995 - .L_994)


	//   ....[0]....
.L_994:
        /*04bc*/ 	.word	0x00000130


	//   ....[1]....
        /*04c0*/ 	.word	0x00000170


	//   ....[2]....
        /*04c4*/ 	.word	0x000001e0


	//   ....[3]....
        /*04c8*/ 	.word	0x00010350


	//   ....[4]....
        /*04cc*/ 	.word	0x000103e0


	//   ....[5]....
        /*04d0*/ 	.word	0x00014d10


	//   ....[6]....
        /*04d4*/ 	.word	0x00014da0


	//----- nvinfo : EIATTR_COOP_GROUP_MASK_REGIDS
	.align		4
.L_995:
        /*04d8*/ 	.byte	0x04, 0x29
        /*04da*/ 	.short	(.L_997 - .L_996)


	//   ....[0]....
.L_996:
        /*04dc*/ 	.word	0xffffffff


	//   ....[1]....
        /*04e0*/ 	.word	0xffffffff


	//   ....[2]....
        /*04e4*/ 	.word	0xffffffff


	//   ....[3]....
        /*04e8*/ 	.word	0xffffffff


	//   ....[4]....
        /*04ec*/ 	.word	0xffffffff


	//   ....[5]....
        /*04f0*/ 	.word	0xffffffff


	//   ....[6]....
        /*04f4*/ 	.word	0xffffffff


	//   ....[7]....
        /*04f8*/ 	.word	0xffffffff


	//   ....[8]....
        /*04fc*/ 	.word	0xffffffff


	//   ....[9]....
        /*0500*/ 	.word	0xffffffff


	//   ....[10]....
        /*0504*/ 	.word	0xffffffff


	//   ....[11]....
        /*0508*/ 	.word	0xffffffff


	//   ....[12]....
        /*050c*/ 	.word	0xffffffff


	//   ....[13]....
        /*0510*/ 	.word	0xffffffff


	//   ....[14]....
        /*0514*/ 	.word	0xffffffff


	//   ....[15]....
        /*0518*/ 	.word	0xffffffff


	//   ....[16]....
        /*051c*/ 	.word	0xffffffff


	//   ....[17]....
        /*0520*/ 	.word	0xffffffff


	//   ....[18]....
        /*0524*/ 	.word	0xffffffff


	//   ....[19]....
        /*0528*/ 	.word	0xffffffff


	//   ....[20]....
        /*052c*/ 	.word	0xffffffff


	//   ....[21]....
        /*0530*/ 	.word	0xffffffff


	//   ....[22]....
        /*0534*/ 	.word	0xffffffff


	//   ....[23]....
        /*0538*/ 	.word	0xffffffff


	//   ....[24]....
        /*053c*/ 	.word	0xffffffff


	//   ....[25]....
        /*0540*/ 	.word	0xffffffff


	//   ....[26]....
        /*0544*/ 	.word	0xffffffff


	//   ....[27]....
        /*0548*/ 	.word	0xffffffff


	//   ....[28]....
        /*054c*/ 	.word	0xffffffff


	//   ....[29]....
        /*0550*/ 	.word	0xffffffff


	//   ....[30]....
        /*0554*/ 	.word	0xffffffff


	//   ....[31]....
        /*0558*/ 	.word	0xffffffff


	//   ....[32]....
        /*055c*/ 	.word	0xffffffff


	//   ....[33]....
        /*0560*/ 	.word	0xffffffff


	//   ....[34]....
        /*0564*/ 	.word	0xffffffff


	//   ....[35]....
        /*0568*/ 	.word	0xffffffff


	//   ....[36]....
        /*056c*/ 	.word	0xffffffff


	//   ....[37]....
        /*0570*/ 	.word	0xffffffff


	//   ....[38]....
        /*0574*/ 	.word	0xffffffff


	//   ....[39]....
        /*0578*/ 	.word	0xffffffff


	//   ....[40]....
        /*057c*/ 	.word	0xffffffff


	//   ....[41]....
        /*0580*/ 	.word	0xffffffff


	//   ....[42]....
        /*0584*/ 	.word	0xffffffff


	//   ....[43]....
        /*0588*/ 	.word	0xffffffff


	//   ....[44]....
        /*058c*/ 	.word	0xffffffff


	//   ....[45]....
        /*0590*/ 	.word	0xffffffff


	//   ....[46]....
        /*0594*/ 	.word	0xffffffff


	//   ....[47]....
        /*0598*/ 	.word	0xffffffff


	//   ....[48]....
        /*059c*/ 	.word	0xffffffff


	//   ....[49]....
        /*05a0*/ 	.word	0xffffffff


	//   ....[50]....
        /*05a4*/ 	.word	0xffffffff


	//   ....[51]....
        /*05a8*/ 	.word	0xffffffff


	//   ....[52]....
        /*05ac*/ 	.word	0xffffffff


	//   ....[53]....
        /*05b0*/ 	.word	0xffffffff


	//   ....[54]....
        /*05b4*/ 	.word	0xffffffff


	//   ....[55]....
        /*05b8*/ 	.word	0xffffffff


	//   ....[56]....
        /*05bc*/ 	.word	0xffffffff


	//   ....[57]....
        /*05c0*/ 	.word	0xffffffff


	//   ....[58]....
        /*05c4*/ 	.word	0xffffffff


	//   ....[59]....
        /*05c8*/ 	.word	0xffffffff


	//   ....[60]....
        /*05cc*/ 	.word	0xffffffff


	//   ....[61]....
        /*05d0*/ 	.word	0xffffffff


	//   ....[62]....
        /*05d4*/ 	.word	0xffffffff


	//   ....[63]....
        /*05d8*/ 	.word	0xffffffff


	//   ....[64]....
        /*05dc*/ 	.word	0xffffffff


	//   ....[65]....
        /*05e0*/ 	.word	0xffffffff


	//   ....[66]....
        /*05e4*/ 	.word	0xffffffff


	//   ....[67]....
        /*05e8*/ 	.word	0xffffffff


	//   ....[68]....
        /*05ec*/ 	.word	0xffffffff


	//   ....[69]....
        /*05f0*/ 	.word	0xffffffff


	//   ....[70]....
        /*05f4*/ 	.word	0xffffffff


	//   ....[71]....
        /*05f8*/ 	.word	0xffffffff


	//   ....[72]....
        /*05fc*/ 	.word	0xffffffff


	//   ....[73]....
        /*0600*/ 	.word	0xffffffff


	//   ....[74]....
        /*0604*/ 	.word	0xffffffff


	//   ....[75]....
        /*0608*/ 	.word	0xffffffff


	//   ....[76]....
        /*060c*/ 	.word	0xffffffff


	//   ....[77]....
        /*0610*/ 	.word	0xffffffff


	//   ....[78]....
        /*0614*/ 	.word	0xffffffff


	//   ....[79]....
        /*0618*/ 	.word	0xffffffff


	//   ....[80]....
        /*061c*/ 	.word	0xffffffff


	//   ....[81]....
        /*0620*/ 	.word	0xffffffff


	//   ....[82]....
        /*0624*/ 	.word	0xffffffff


	//   ....[83]....
        /*0628*/ 	.word	0xffffffff


	//   ....[84]....
        /*062c*/ 	.word	0xffffffff


	//   ....[85]....
        /*0630*/ 	.word	0xffffffff


	//   ....[86]....
        /*0634*/ 	.word	0xffffffff


	//   ....[87]....
        /*0638*/ 	.word	0xffffffff


	//   ....[88]....
        /*063c*/ 	.word	0xffffffff


	//   ....[89]....
        /*0640*/ 	.word	0xffffffff


	//   ....[90]....
        /*0644*/ 	.word	0xffffffff


	//   ....[91]....
        /*0648*/ 	.word	0xffffffff


	//   ....[92]....
        /*064c*/ 	.word	0xffffffff


	//   ....[93]....
        /*0650*/ 	.word	0xffffffff


	//   ....[94]....
        /*0654*/ 	.word	0x0500000f


	//   ....[95]....
        /*0658*/ 	.word	0x0500000f


	//   ....[96]....
        /*065c*/ 	.word	0x0500000f


	//   ....[97]....
        /*0660*/ 	.word	0x0500000f


	//   ....[98]....
        /*0664*/ 	.word	0x0500000f


	//   ....[99]....
        /*0668*/ 	.word	0x0500000f


	//   ....[100]....
        /*066c*/ 	.word	0x0500000f


	//   ....[101]....
        /*0670*/ 	.word	0x0500000f


	//   ....[102]....
        /*0674*/ 	.word	0x0500000f


	//   ....[103]....
        /*0678*/ 	.word	0x0500000f


	//   ....[104]....
        /*067c*/ 	.word	0x0500000f


	//   ....[105]....
        /*0680*/ 	.word	0x0500000f


	//   ....[106]....
        /*0684*/ 	.word	0x0500000f


	//   ....[107]....
        /*0688*/ 	.word	0x0500000f


	//   ....[108]....
        /*068c*/ 	.word	0x0500000f


	//   ....[109]....
        /*0690*/ 	.word	0x0500000f


	//   ....[110]....
        /*0694*/ 	.word	0x0500000f


	//   ....[111]....
        /*0698*/ 	.word	0x0500000f


	//   ....[112]....
        /*069c*/ 	.word	0x0500000f


	//   ....[113]....
        /*06a0*/ 	.word	0x0500000f


	//   ....[114]....
        /*06a4*/ 	.word	0x0500000f


	//   ....[115]....
        /*06a8*/ 	.word	0x0500000f


	//   ....[116]....
        /*06ac*/ 	.word	0x0500000f


	//   ....[117]....
        /*06b0*/ 	.word	0x0500000f


	//   ....[118]....
        /*06b4*/ 	.word	0x0500000f


	//   ....[119]....
        /*06b8*/ 	.word	0x0500000f


	//   ....[120]....
        /*06bc*/ 	.word	0x0500000f


	//   ....[121]....
        /*06c0*/ 	.word	0x0500000f


	//----- nvinfo : EIATTR_COOP_GROUP_INSTR_OFFSETS
	.align		4
.L_997:
        /*06c4*/ 	.byte	0x04, 0x28
        /*06c6*/ 	.short	(.L_999 - .L_998)


	//   ....[0]....
.L_998:
        /*06c8*/ 	.word	0x00000060


	//   ....[1]....
        /*06cc*/ 	.word	0x00000140


	//   ....[2]....
        /*06d0*/ 	.word	0x00000190


	//   ....[3]....
        /*06d4*/ 	.word	0x00000380


	//   ....[4]....
        /*06d8*/ 	.word	0x000004e0


	//   ....[5]....
        /*06dc*/ 	.word	0x00000600


	//   ....[6]....
        /*06e0*/ 	.word	0x00000760


	//   ....[7]....
        /*06e4*/ 	.word	0x00002170


	//   ....[8]....
        /*06e8*/ 	.word	0x00004220


	//   ....[9]....
        /*06ec*/ 	.word	0x00004860


	//   ....[10]....
        /*06f0*/ 	.word	0x00004890


	//   ....[11]....
        /*06f4*/ 	.word	0x00004c90


	//   ....[12]....
        /*06f8*/ 	.word	0x00004de0


	//   ....[13]....
        /*06fc*/ 	.word	0x00004fb0


	//   ....[14]....
        /*0700*/ 	.word	0x00005100


	//   ....[15]....
        /*0704*/ 	.word	0x00005af0


	//   ....[16]....
        /*0708*/ 	.word	0x00005de0


	//   ....[17]....
        /*070c*/ 	.word	0x00005e00


	//   ....[18]....
        /*0710*/ 	.word	0x00006300


	//   ....[19]....
        /*0714*/ 	.word	0x00006400


	//   ....[20]....
        /*0718*/ 	.word	0x00006b30


	//   ....[21]....
        /*071c*/ 	.word	0x00006d00


	//   ....[22]....
        /*0720*/ 	.word	0x00007a40


	//   ....[23]....
        /*0724*/ 	.word	0x00007e60


	//   ....[24]....
        /*0728*/ 	.word	0x00007e80


	//   ....[25]....
        /*072c*/ 	.word	0x000086b0


	//   ....[26]....
        /*0730*/ 	.word	0x00008750


	//   ....[27]....
        /*0734*/ 	.word	0x00009320


	//   ....[28]....
        /*0738*/ 	.word	0x00009360


	//   ....[29]....
        /*073c*/ 	.word	0x000093d0


	//   ....[30]....
        /*0740*/ 	.word	0x00009400


	//   ....[31]....
        /*0744*/ 	.word	0x00009430


	//   ....[32]....
        /*0748*/ 	.word	0x0000ac60


	//   ....[33]....
        /*074c*/ 	.word	0x0000b050


	//   ....[34]....
        /*0750*/ 	.word	0x0000b060


	//   ....[35]....
        /*0754*/ 	.word	0x0000b070


	//   ....[36]....
        /*0758*/ 	.word	0x0000b0a0


	//   ....[37]....
        /*075c*/ 	.word	0x0000bcc0


	//   ....[38]....
        /*0760*/ 	.word	0x0000bce0


	//   ....[39]....
        /*0764*/ 	.word	0x0000bf90


	//   ....[40]....
        /*0768*/ 	.word	0x0000bfb0


	//   ....[41]....
        /*076c*/ 	.word	0x0000c6e0


	//   ....[42]....
        /*0770*/ 	.word	0x0000c710


	//   ....[43]....
        /*0774*/ 	.word	0x0000cf70


	//   ....[44]....
        /*0778*/ 	.word	0x0000cf90


	//   ....[45]....
        /*077c*/ 	.word	0x0000e300


	//   ....[46]....
        /*0780*/ 	.word	0x0000e340


	//   ....[47]....
        /*0784*/ 	.word	0x0000e580


	//   ....[48]....
        /*0788*/ 	.word	0x0000e5a0


	//   ....[49]....
        /*078c*/ 	.word	0x0000e860


	//   ....[50]....
        /*0790*/ 	.word	0x0000ea70


	//   ....[51]....
        /*0794*/ 	.word	0x0000eaa0


	//   ....[52]....
        /*0798*/ 	.word	0x0000ead0


	//   ....[53]....
        /*079c*/ 	.word	0x0000eb00


	//   ....[54]....
        /*07a0*/ 	.word	0x0000eb30


	//   ....[55]....
        /*07a4*/ 	.word	0x0000eb60


	//   ....[56]....
        /*07a8*/ 	.word	0x0000ed00


	//   ....[57]....
        /*07ac*/ 	.word	0x0000ed30


	//   ....[58]....
        /*07b0*/ 	.word	0x0000ed60


	//   ....[59]....
        /*07b4*/ 	.word	0x0000ed90


	//   ....[60]....
        /*07b8*/ 	.word	0x0000edc0


	//   ....[61]....
        /*07bc*/ 	.word	0x0000edf0


	//   ....[62]....
        /*07c0*/ 	.word	0x0000ee90


	//   ....[63]....
        /*07c4*/ 	.word	0x0000eec0


	//   ....[64]....
        /*07c8*/ 	.word	0x0000eed0


	//   ....[65]....
        /*07cc*/ 	.word	0x0000ef00


	//   ....[66]....
        /*07d0*/ 	.word	0x00010930


	//   ....[67]....
        /*07d4*/ 	.word	0x00011420


	//   ....[68]....
        /*07d8*/ 	.word	0x00011430


	//   ....[69]....
        /*07dc*/ 	.word	0x000114d0


	//   ....[70]....
        /*07e0*/ 	.word	0x000114e0


	//   ....[71]....
        /*07e4*/ 	.word	0x00011560


	//   ....[72]....
        /*07e8*/ 	.word	0x00011570


	//   ....[73]....
        /*07ec*/ 	.word	0x000115c0


	//   ....[74]....
        /*07f0*/ 	.word	0x000115e0


	//   ....[75]....
        /*07f4*/ 	.word	0x00015030


	//   ....[76]....
        /*07f8*/ 	.word	0x00015060


	//   ....[77]....
        /*07fc*/ 	.word	0x000150c0


	//   ....[78]....
        /*0800*/ 	.word	0x000150f0


	//   ....[79]....
        /*0804*/ 	.word	0x00015120


	//   ....[80]....
        /*0808*/ 	.word	0x00015150


	//   ....[81]....
        /*080c*/ 	.word	0x00015180


	//   ....[82]....
        /*0810*/ 	.word	0x000151b0


	//   ....[83]....
        /*0814*/ 	.word	0x00015370


	//   ....[84]....
        /*0818*/ 	.word	0x000153a0


	//   ....[85]....
        /*081c*/ 	.word	0x000153d0


	//   ....[86]....
        /*0820*/ 	.word	0x00015400


	//   ....[87]....
        /*0824*/ 	.word	0x00015430


	//   ....[88]....
        /*0828*/ 	.word	0x00015460


	//   ....[89]....
        /*082c*/ 	.word	0x00015530


	//   ....[90]....
        /*0830*/ 	.word	0x00015550


	//   ....[91]....
        /*0834*/ 	.word	0x00015560


	//   ....[92]....
        /*0838*/ 	.word	0x000155e0


	//   ....[93]....
        /*083c*/ 	.word	0x00016110


	//   ....[94]....
        /*0840*/ 	.word	0x00016770


	//   ....[95]....
        /*0844*/ 	.word	0x00016950


	//   ....[96]....
        /*0848*/ 	.word	0x000169a0


	//   ....[97]....
        /*084c*/ 	.word	0x00016a00


	//   ....[98]....
        /*0850*/ 	.word	0x00016af0


	//   ....[99]....
        /*0854*/ 	.word	0x00016b50


	//   ....[100]....
        /*0858*/ 	.word	0x00016c40


	//   ....[101]....
        /*085c*/ 	.word	0x00016ca0


	//   ....[102]....
        /*0860*/ 	.word	0x00016d70


	//   ....[103]....
        /*0864*/ 	.word	0x000170a0


	//   ....[104]....
        /*0868*/ 	.word	0x00017140


	//   ....[105]....
        /*086c*/ 	.word	0x000172e0


	//   ....[106]....
        /*0870*/ 	.word	0x00017350


	//   ....[107]....
        /*0874*/ 	.word	0x000173c0


	//   ....[108]....
        /*0878*/ 	.word	0x00017430


	//   ....[109]....
        /*087c*/ 	.word	0x000174a0


	//   ....[110]....
        /*0880*/ 	.word	0x00017520


	//   ....[111]....
        /*0884*/ 	.word	0x000175b0


	//   ....[112]....
        /*0888*/ 	.word	0x00017650


	//   ....[113]....
        /*088c*/ 	.word	0x000176c0


	//   ....[114]....
        /*0890*/ 	.word	0x00017730


	//   ....[115]....
        /*0894*/ 	.word	0x000177a0


	//   ....[116]....
        /*0898*/ 	.word	0x00017820


	//   ....[117]....
        /*089c*/ 	.word	0x00017890


	//   ....[118]....
        /*08a0*/ 	.word	0x00017940


	//   ....[119]....
        /*08a4*/ 	.word	0x00017990


	//   ....[120]....
        /*08a8*/ 	.word	0x00017a40


	//   ....[121]....
        /*08ac*/ 	.word	0x00017b70


	//----- nvinfo : EIATTR_REG_RECONFIG
	.align		4
.L_999:
        /*08b0*/ 	.byte	0x01, 0x54
	.zero		2


	//----- nvinfo : EIATTR_SYSCALL_OFFSETS
	.align		4
        /*08b4*/ 	.byte	0x04, 0x46
        /*08b6*/ 	.short	(.L_1001 - .L_1000)


	//   ....[0]....
.L_1000:
        /*08b8*/ 	.word	0x000043f0


	//   ....[1]....
        /*08bc*/ 	.word	0x00010550


	//   ....[2]....
        /*08c0*/ 	.word	0x000106a0


	//   ....[3]....
        /*08c4*/ 	.word	0x000107a0


	//   ....[4]....
        /*08c8*/ 	.word	0x00011040


	//----- nvinfo : EIATTR_MBARRIER_INSTR_OFFSETS
	.align		4
.L_1001:
        /*08cc*/ 	.byte	0x04, 0x39
        /*08ce*/ 	.short	(.L_1003 - .L_1002)


	//   ....[0]....
.L_1002:
        /*08d0*/ 	.word	0x00000270
        /*08d4*/ 	.word	0x000000ff
        /*08d8*/ 	.word	0x00028c00
        /*08dc*/ 	.short	0x0100
        /*08de*/ 	.byte	0x08
	.zero		1


	//   ....[1]....
        /*08e0*/ 	.word	0x00000280
        /*08e4*/ 	.word	0x000000ff
        /*08e8*/ 	.word	0x00028c20
        /*08ec*/ 	.short	0x0100
        /*08ee*/ 	.byte	0x08
	.zero		1


	//   ....[2]....
        /*08f0*/ 	.word	0x00000330
        /*08f4*/ 	.word	0x000000ff
        /*08f8*/ 	.word	0x00028c30
        /*08fc*/ 	.short	0x0100
        /*08fe*/ 	.byte	0x06
	.zero		1


	//   ....[3]....
        /*0900*/ 	.word	0x00000340
        /*0904*/ 	.word	0x000000ff
        /*0908*/ 	.word	0x00028c40
        /*090c*/ 	.short	0x0100
        /*090e*/ 	.byte	0x06
	.zero		1


	//   ....[4]....
        /*0910*/ 	.word	0x00000350
        /*0914*/ 	.word	0x000000ff
        /*0918*/ 	.word	0x00028c38
        /*091c*/ 	.short	0x0100
        /*091e*/ 	.byte	0x06
	.zero		1


	//   ....[5]....
        /*0920*/ 	.word	0x00000360
        /*0924*/ 	.word	0x000000ff
        /*0928*/ 	.word	0x00028c48
        /*092c*/ 	.short	0x0100
        /*092e*/ 	.byte	0x06
	.zero		1


	//   ....[6]....
        /*0930*/ 	.word	0x00000490
        /*0934*/ 	.word	0x000000ff
        /*0938*/ 	.word	0x00028c50
        /*093c*/ 	.short	0x0100
        /*093e*/ 	.byte	0x08
	.zero		1


	//   ....[7]....
        /*0940*/ 	.word	0x000004a0
        /*0944*/ 	.word	0x000000ff
        /*0948*/ 	.word	0x00028c60
        /*094c*/ 	.short	0x0100
        /*094e*/ 	.byte	0x08
	.zero		1


	//   ....[8]....
        /*0950*/ 	.word	0x000004b0
        /*0954*/ 	.word	0x000000ff
        /*0958*/ 	.word	0x00028c58
        /*095c*/ 	.short	0x0100
        /*095e*/ 	.byte	0x08
	.zero		1


	//   ....[9]....
        /*0960*/ 	.word	0x000004c0
        /*0964*/ 	.word	0x000000ff
        /*0968*/ 	.word	0x00028c68
        /*096c*/ 	.short	0x0100
        /*096e*/ 	.byte	0x08
	.zero		1


	//   ....[10]....
        /*0970*/ 	.word	0x000005b0
        /*0974*/ 	.word	0x000000ff
        /*0978*/ 	.word	0x00028c70
        /*097c*/ 	.short	0x0100
        /*097e*/ 	.byte	0x06
	.zero		1


	//   ....[11]....
        /*0980*/ 	.word	0x000005c0
        /*0984*/ 	.word	0x000000ff
        /*0988*/ 	.word	0x00028c80
        /*098c*/ 	.short	0x0100
        /*098e*/ 	.byte	0x06
	.zero		1


	//   ....[12]....
        /*0990*/ 	.word	0x000005d0
        /*0994*/ 	.word	0x000000ff
        /*0998*/ 	.word	0x00028c78
        /*099c*/ 	.short	0x0100
        /*099e*/ 	.byte	0x06
	.zero		1


	//   ....[13]....
        /*09a0*/ 	.word	0x000005e0
        /*09a4*/ 	.word	0x000000ff
        /*09a8*/ 	.word	0x00028c88
        /*09ac*/ 	.short	0x0100
        /*09ae*/ 	.byte	0x06
	.zero		1


	//   ....[14]....
        /*09b0*/ 	.word	0x00000710
        /*09b4*/ 	.word	0x000000ff
        /*09b8*/ 	.word	0x00028c90
        /*09bc*/ 	.short	0x0100
        /*09be*/ 	.byte	0x08
	.zero		1


	//   ....[15]....
        /*09c0*/ 	.word	0x00000720
        /*09c4*/ 	.word	0x000000ff
        /*09c8*/ 	.word	0x00028ca0
        /*09cc*/ 	.short	0x0100
        /*09ce*/ 	.byte	0x08
	.zero		1


	//   ....[16]....
        /*09d0*/ 	.word	0x00000730
        /*09d4*/ 	.word	0x000000ff
        /*09d8*/ 	.word	0x00028c98
        /*09dc*/ 	.short	0x0100
        /*09de*/ 	.byte	0x08
	.zero		1


	//   ....[17]....
        /*09e0*/ 	.word	0x00000740
        /*09e4*/ 	.word	0x000000ff
        /*09e8*/ 	.word	0x00028ca8
        /*09ec*/ 	.short	0x0100
        /*09ee*/ 	.byte	0x08
	.zero		1


	//   ....[18]....
        /*09f0*/ 	.word	0x00000870
        /*09f4*/ 	.word	0x000000ff
        /*09f8*/ 	.word	0x00028cb0
        /*09fc*/ 	.short	0x0100
        /*09fe*/ 	.byte	0x08
	.zero		1


	//   ....[19]....
        /*0a00*/ 	.word	0x00000880
        /*0a04*/ 	.word	0x000000ff
        /*0a08*/ 	.word	0x00028cc0
        /*0a0c*/ 	.short	0x0100
        /*0a0e*/ 	.byte	0x08
	.zero		1


	//   ....[20]....
        /*0a10*/ 	.word	0x00000890
        /*0a14*/ 	.word	0x000000ff
        /*0a18*/ 	.word	0x00028cb8
        /*0a1c*/ 	.short	0x0100
        /*0a1e*/ 	.byte	0x08
	.zero		1


	//   ....[21]....
        /*0a20*/ 	.word	0x000008a0
        /*0a24*/ 	.word	0x000000ff
        /*0a28*/ 	.word	0x00028cc8
        /*0a2c*/ 	.short	0x0100
        /*0a2e*/ 	.byte	0x08
	.zero		1


	//   ....[22]....
        /*0a30*/ 	.word	0x000022b0
        /*0a34*/ 	.word	0x000000ff
        /*0a38*/ 	.word	0x00028c50
        /*0a3c*/ 	.short	0x010a
        /*0a3e*/ 	.byte	0x17
	.zero		1


	//   ....[23]....
        /*0a40*/ 	.word	0x00002580
        /*0a44*/ 	.word	0x00000000
        /*0a48*/ 	.word	0x00000000
        /*0a4c*/ 	.short	0x0101
        /*0a4e*/ 	.byte	0x3f
	.zero		1


	//   ....[24]....
        /*0a50*/ 	.word	0x00002ee0
        /*0a54*/ 	.word	0x000000ff
        /*0a58*/ 	.word	0x00028c50
        /*0a5c*/ 	.short	0x010a
        /*0a5e*/ 	.byte	0x17
	.zero		1


	//   ....[25]....
        /*0a60*/ 	.word	0x00002f20
        /*0a64*/ 	.word	0x000000ff
        /*0a68*/ 	.word	0x00028c50
        /*0a6c*/ 	.short	0x010a
        /*0a6e*/ 	.byte	0x17
	.zero		1


	//   ....[26]....
        /*0a70*/ 	.word	0x00003100
        /*0a74*/ 	.word	0x00000000
        /*0a78*/ 	.word	0x00000000
        /*0a7c*/ 	.short	0x0101
        /*0a7e*/ 	.byte	0x3f
	.zero		1


	//   ....[27]....
        /*0a80*/ 	.word	0x000044a0
        /*0a84*/ 	.word	0x000000ff
        /*0a88*/ 	.word	0x00028c00
        /*0a8c*/ 	.short	0x010a
        /*0a8e*/ 	.byte	0x2e
	.zero		1


	//   ....[28]....
        /*0a90*/ 	.word	0x00004520
        /*0a94*/ 	.word	0x00000007
        /*0a98*/ 	.word	0x00028c30
        /*0a9c*/ 	.short	0x010a
        /*0a9e*/ 	.byte	0x3f
	.zero		1


	//   ....[29]....
        /*0aa0*/ 	.word	0x00004560
        /*0aa4*/ 	.word	0x00000007
        /*0aa8*/ 	.word	0x00028c30
        /*0aac*/ 	.short	0x010a
        /*0aae*/ 	.byte	0x3f
	.zero		1


	//   ....[30]....
        /*0ab0*/ 	.word	0x000052d0
        /*0ab4*/ 	.word	0x00000004
        /*0ab8*/ 	.word	0x00000000
        /*0abc*/ 	.short	0x0101
        /*0abe*/ 	.byte	0x3f
	.zero		1


	//   ....[31]....
        /*0ac0*/ 	.word	0x000057b0
        /*0ac4*/ 	.word	0x00000007
        /*0ac8*/ 	.word	0x00028c50
        /*0acc*/ 	.short	0x010a
        /*0ace*/ 	.byte	0x3f
	.zero		1


	//   ....[32]....
        /*0ad0*/ 	.word	0x000057f0
        /*0ad4*/ 	.word	0x00000007
        /*0ad8*/ 	.word	0x00028c50
        /*0adc*/ 	.short	0x010a
        /*0ade*/ 	.byte	0x3f
	.zero		1


	//   ....[33]....
        /*0ae0*/ 	.word	0x00005b10
        /*0ae4*/ 	.word	0x00000007
        /*0ae8*/ 	.word	0x00000000
        /*0aec*/ 	.short	0x0101
        /*0aee*/ 	.byte	0x3f
	.zero		1


	//   ....[34]....
        /*0af0*/ 	.word	0x00005c10
        /*0af4*/ 	.word	0x000000ff
        /*0af8*/ 	.word	0x00028c30
        /*0afc*/ 	.short	0x010a
        /*0afe*/ 	.byte	0x18
	.zero		1


	//   ....[35]....
        /*0b00*/ 	.word	0x00005c60
        /*0b04*/ 	.word	0x000000ff
        /*0b08*/ 	.word	0x00028c30
        /*0b0c*/ 	.short	0x010a
        /*0b0e*/ 	.byte	0x18
	.zero		1


	//   ....[36]....
        /*0b10*/ 	.word	0x00006740
        /*0b14*/ 	.word	0x00000000
        /*0b18*/ 	.word	0x00000000
        /*0b1c*/ 	.short	0x0101
        /*0b1e*/ 	.byte	0x3f
	.zero		1


	//   ....[37]....
        /*0b20*/ 	.word	0x00007780
        /*0b24*/ 	.word	0x000000ff
        /*0b28*/ 	.word	0x00028c50
        /*0b2c*/ 	.short	0x010a
        /*0b2e*/ 	.byte	0x18
	.zero		1


	//   ....[38]....
        /*0b30*/ 	.word	0x000077c0
        /*0b34*/ 	.word	0x000000ff
        /*0b38*/ 	.word	0x00028c50
        /*0b3c*/ 	.short	0x010a
        /*0b3e*/ 	.byte	0x18
	.zero		1


	//   ....[39]....
        /*0b40*/ 	.word	0x00007a60
        /*0b44*/ 	.word	0x0000000a
        /*0b48*/ 	.word	0x00000000
        /*0b4c*/ 	.short	0x0101
        /*0b4e*/ 	.byte	0x3f
	.zero		1


	//   ....[40]....
        /*0b50*/ 	.word	0x00007b90
        /*0b54*/ 	.word	0x000000ff
        /*0b58*/ 	.word	0x00028c30
        /*0b5c*/ 	.short	0x010a
        /*0b5e*/ 	.byte	0x17
	.zero		1


	//   ....[41]....
        /*0b60*/ 	.word	0x00007bd0
        /*0b64*/ 	.word	0x000000ff
        /*0b68*/ 	.word	0x00028c30
        /*0b6c*/ 	.short	0x010a
        /*0b6e*/ 	.byte	0x17
	.zero		1


	//   ....[42]....
        /*0b70*/ 	.word	0x00008940
        /*0b74*/ 	.word	0x0000000b
        /*0b78*/ 	.word	0x00000000
        /*0b7c*/ 	.short	0x0101
        /*0b7e*/ 	.byte	0x3f
	.zero		1


	//   ....[43]....
        /*0b80*/ 	.word	0x00009060
        /*0b84*/ 	.word	0x000000ff
        /*0b88*/ 	.word	0x00028c50
        /*0b8c*/ 	.short	0x010a
        /*0b8e*/ 	.byte	0x17
	.zero		1


	//   ....[44]....
        /*0b90*/ 	.word	0x000090a0
        /*0b94*/ 	.word	0x000000ff
        /*0b98*/ 	.word	0x00028c50
        /*0b9c*/ 	.short	0x010a
        /*0b9e*/ 	.byte	0x17
	.zero		1


	//   ....[45]....
        /*0ba0*/ 	.word	0x00009340
        /*0ba4*/ 	.word	0x0000000a
        /*0ba8*/ 	.word	0x00000000
        /*0bac*/ 	.short	0x0101
        /*0bae*/ 	.byte	0x3f
	.zero		1


	//   ....[46]....
        /*0bb0*/ 	.word	0x0000bcd0
        /*0bb4*/ 	.word	0x000000ff
        /*0bb8*/ 	.word	0x00000000
        /*0bbc*/ 	.short	0x0101
        /*0bbe*/ 	.byte	0x04
	.zero		1


	//   ....[47]....
        /*0bc0*/ 	.word	0x0000c5f0
        /*0bc4*/ 	.word	0x000000ff
        /*0bc8*/ 	.word	0x00000000
        /*0bcc*/ 	.short	0x0101
        /*0bce*/ 	.byte	0x04
	.zero		1


	//   ....[48]....
        /*0bd0*/ 	.word	0x00010b90
        /*0bd4*/ 	.word	0x00000000
        /*0bd8*/ 	.word	0x00028c40
        /*0bdc*/ 	.short	0x010a
        /*0bde*/ 	.byte	0x3f
	.zero		1


	//   ....[49]....
        /*0be0*/ 	.word	0x00011680
        /*0be4*/ 	.word	0x00000013
        /*0be8*/ 	.word	0x00028c00
        /*0bec*/ 	.short	0x0107
        /*0bee*/ 	.byte	0x3f
	.zero		1


	//   ....[50]....
        /*0bf0*/ 	.word	0x00011770
        /*0bf4*/ 	.word	0x00000013
        /*0bf8*/ 	.word	0x00028c00
        /*0bfc*/ 	.short	0x0101
        /*0bfe*/ 	.byte	0x3f
	.zero		1


	//   ....[51]....
        /*0c00*/ 	.word	0x00011790
        /*0c04*/ 	.word	0x00000013
        /*0c08*/ 	.word	0x00028c20
        /*0c0c*/ 	.short	0x010a
        /*0c0e*/ 	.byte	0x3f
	.zero		1


	//   ....[52]....
        /*0c10*/ 	.word	0x00011870
        /*0c14*/ 	.word	0x00000000
        /*0c18*/ 	.word	0x00028c60
        /*0c1c*/ 	.short	0x010a
        /*0c1e*/ 	.byte	0x3f
	.zero		1


	//   ....[53]....
        /*0c20*/ 	.word	0x00012500
        /*0c24*/ 	.word	0x00000003
        /*0c28*/ 	.word	0x00028c40
        /*0c2c*/ 	.short	0x010a
        /*0c2e*/ 	.byte	0x3f
	.zero		1


	//   ....[54]....
        /*0c30*/ 	.word	0x00012760
        /*0c34*/ 	.word	0x00000003
        /*0c38*/ 	.word	0x00028c60
        /*0c3c*/ 	.short	0x010a
        /*0c3e*/ 	.byte	0x3f
	.zero		1


	//   ....[55]....
        /*0c40*/ 	.word	0x00013320
        /*0c44*/ 	.word	0x00000004
        /*0c48*/ 	.word	0x00028c40
        /*0c4c*/ 	.short	0x010a
        /*0c4e*/ 	.byte	0x3f
	.zero		1


	//   ....[56]....
        /*0c50*/ 	.word	0x00013570
        /*0c54*/ 	.word	0x00000004
        /*0c58*/ 	.word	0x00028c60
        /*0c5c*/ 	.short	0x010a
        /*0c5e*/ 	.byte	0x3f
	.zero		1


	//   ....[57]....
        /*0c60*/ 	.word	0x000140b0
        /*0c64*/ 	.word	0x00000004
        /*0c68*/ 	.word	0x00028c40
        /*0c6c*/ 	.short	0x010a
        /*0c6e*/ 	.byte	0x3f
	.zero		1


	//   ....[58]....
        /*0c70*/ 	.word	0x00014310
        /*0c74*/ 	.word	0x00000004
        /*0c78*/ 	.word	0x00028c60
        /*0c7c*/ 	.short	0x010a
        /*0c7e*/ 	.byte	0x3f
	.zero		1


	//   ....[59]....
        /*0c80*/ 	.word	0x00016090
        /*0c84*/ 	.word	0x00000000
        /*0c88*/ 	.word	0x00028c20
        /*0c8c*/ 	.short	0x010a
        /*0c8e*/ 	.byte	0x3f
	.zero		1


	//   ....[60]....
        /*0c90*/ 	.word	0x00016250
        /*0c94*/ 	.word	0x00000006
        /*0c98*/ 	.word	0x00000000
        /*0c9c*/ 	.short	0x010a
        /*0c9e*/ 	.byte	0x3f
	.zero		1


	//   ....[61]....
        /*0ca0*/ 	.word	0x000162c0
        /*0ca4*/ 	.word	0x00000007
        /*0ca8*/ 	.word	0x00000000
        /*0cac*/ 	.short	0x010a
        /*0cae*/ 	.byte	0x3f
	.zero		1


	//   ....[62]....
        /*0cb0*/ 	.word	0x00016330
        /*0cb4*/ 	.word	0x00000004
        /*0cb8*/ 	.word	0x00000000
        /*0cbc*/ 	.short	0x010a
        /*0cbe*/ 	.byte	0x3f
	.zero		1


	//   ....[63]....
        /*0cc0*/ 	.word	0x00016360
        /*0cc4*/ 	.word	0x00000003
        /*0cc8*/ 	.word	0x00000000
        /*0ccc*/ 	.short	0x010a
        /*0cce*/ 	.byte	0x3f
	.zero		1


	//   ....[64]....
        /*0cd0*/ 	.word	0x000163d0
        /*0cd4*/ 	.word	0x00000003
        /*0cd8*/ 	.word	0x00028c50
        /*0cdc*/ 	.short	0x010a
        /*0cde*/ 	.byte	0x3f
	.zero		1


	//   ....[65]....
        /*0ce0*/ 	.word	0x00016430
        /*0ce4*/ 	.word	0x00000003
        /*0ce8*/ 	.word	0x00028c50
        /*0cec*/ 	.short	0x010a
        /*0cee*/ 	.byte	0x3f
	.zero		1


	//   ....[66]....
        /*0cf0*/ 	.word	0x00016490
        /*0cf4*/ 	.word	0x00000003
        /*0cf8*/ 	.word	0x00028c00
        /*0cfc*/ 	.short	0x010a
        /*0cfe*/ 	.byte	0x3f
	.zero		1


	//   ....[67]....
        /*0d00*/ 	.word	0x000164e0
        /*0d04*/ 	.word	0x00000007
        /*0d08*/ 	.word	0x00028c30
        /*0d0c*/ 	.short	0x010a
        /*0d0e*/ 	.byte	0x3f
	.zero		1


	//   ....[68]....
        /*0d10*/ 	.word	0x00016530
        /*0d14*/ 	.word	0x00000007
        /*0d18*/ 	.word	0x00028c50
        /*0d1c*/ 	.short	0x010a
        /*0d1e*/ 	.byte	0x3f
	.zero		1


	//   ....[69]....
        /*0d20*/ 	.word	0x00016590
        /*0d24*/ 	.word	0x00000000
        /*0d28*/ 	.word	0x00028c30
        /*0d2c*/ 	.short	0x010a
        /*0d2e*/ 	.byte	0x3f
	.zero		1


	//   ....[70]....
        /*0d30*/ 	.word	0x000165e0
        /*0d34*/ 	.word	0x0000000a
        /*0d38*/ 	.word	0x00028c50
        /*0d3c*/ 	.short	0x010a
        /*0d3e*/ 	.byte	0x3f
	.zero		1


	//   ....[71]....
        /*0d40*/ 	.word	0x00016640
        /*0d44*/ 	.word	0x00000000
        /*0d48*/ 	.word	0x00028c30
        /*0d4c*/ 	.short	0x010a
        /*0d4e*/ 	.byte	0x3f
	.zero		1


	//   ....[72]....
        /*0d50*/ 	.word	0x00016690
        /*0d54*/ 	.word	0x0000000a
        /*0d58*/ 	.word	0x00028c50
        /*0d5c*/ 	.short	0x010a
        /*0d5e*/ 	.byte	0x3f
	.zero		1


	//   ....[73]....
        /*0d60*/ 	.word	0x00016830
        /*0d64*/ 	.word	0x00000000
        /*0d68*/ 	.word	0x00028c40
        /*0d6c*/ 	.short	0x010a
        /*0d6e*/ 	.byte	0x3f
	.zero		1


	//   ....[74]....
        /*0d70*/ 	.word	0x00016db0
        /*0d74*/ 	.word	0x00000013
        /*0d78*/ 	.word	0x00028c20
        /*0d7c*/ 	.short	0x010a
        /*0d7e*/ 	.byte	0x3f
	.zero		1


	//   ....[75]....
        /*0d80*/ 	.word	0x00016e00
        /*0d84*/ 	.word	0x00000000
        /*0d88*/ 	.word	0x00028c60
        /*0d8c*/ 	.short	0x010a
        /*0d8e*/ 	.byte	0x3f
	.zero		1


	//   ....[76]....
        /*0d90*/ 	.word	0x00016e50
        /*0d94*/ 	.word	0x00000003
        /*0d98*/ 	.word	0x00028c40
        /*0d9c*/ 	.short	0x010a
        /*0d9e*/ 	.byte	0x3f
	.zero		1


	//   ....[77]....
        /*0da0*/ 	.word	0x00016ea0
        /*0da4*/ 	.word	0x00000003
        /*0da8*/ 	.word	0x00028c60
        /*0dac*/ 	.short	0x010a
        /*0dae*/ 	.byte	0x3f
	.zero		1


	//   ....[78]....
        /*0db0*/ 	.word	0x00016ef0
        /*0db4*/ 	.word	0x00000004
        /*0db8*/ 	.word	0x00028c40
        /*0dbc*/ 	.short	0x010a
        /*0dbe*/ 	.byte	0x3f
	.zero		1


	//   ....[79]....
        /*0dc0*/ 	.word	0x00016f40
        /*0dc4*/ 	.word	0x00000004
        /*0dc8*/ 	.word	0x00028c60
        /*0dcc*/ 	.short	0x010a
        /*0dce*/ 	.byte	0x3f
	.zero		1


	//   ....[80]....
        /*0dd0*/ 	.word	0x00016f90
        /*0dd4*/ 	.word	0x00000004
        /*0dd8*/ 	.word	0x00028c40
        /*0ddc*/ 	.short	0x010a
        /*0dde*/ 	.byte	0x3f
	.zero		1


	//   ....[81]....
        /*0de0*/ 	.word	0x00016fe0
        /*0de4*/ 	.word	0x00000004
        /*0de8*/ 	.word	0x00028c60
        /*0dec*/ 	.short	0x010a
        /*0dee*/ 	.byte	0x3f
	.zero		1


	//   ....[82]....
        /*0df0*/ 	.word	0x00017a90
        /*0df4*/ 	.word	0x00000000
        /*0df8*/ 	.word	0x00028c20
        /*0dfc*/ 	.short	0x010a
        /*0dfe*/ 	.byte	0x3f
	.zero		1


	//   ....[83]....
        /*0e00*/ 	.word	0x00017c30
        /*0e04*/ 	.word	0x00000006
        /*0e08*/ 	.word	0x00000000
        /*0e0c*/ 	.short	0x010a
        /*0e0e*/ 	.byte	0x3f
	.zero		1


	//   ....[84]....
        /*0e10*/ 	.word	0x00017c80
        /*0e14*/ 	.word	0x00000007
        /*0e18*/ 	.word	0x00000000
        /*0e1c*/ 	.short	0x010a
        /*0e1e*/ 	.byte	0x3f
	.zero		1


	//   ....[85]....
        /*0e20*/ 	.word	0x00017cd0
        /*0e24*/ 	.word	0x00000004
        /*0e28*/ 	.word	0x00000000
        /*0e2c*/ 	.short	0x010a
        /*0e2e*/ 	.byte	0x3f
	.zero		1


	//----- nvinfo : EIATTR_NUM_MBARRIERS
	.align		4
.L_1003:
        /*0e30*/ 	.byte	0x03, 0x38
        /*0e32*/ 	.short	0x0016


	//----- nvinfo : EIATTR_EXIT_INSTR_OFFSETS
	.align		4
        /*0e34*/ 	.byte	0x04, 0x1c
        /*0e36*/ 	.short	(.L_1005 - .L_1004)


	//   ....[0]....
.L_1004:
        /*0e38*/ 	.word	0x00000a40


	//   ....[1]....
        /*0e3c*/ 	.word	0x0000e800


	//   ....[2]....
        /*0e40*/ 	.word	0x000163b0


	//----- nvinfo : EIATTR_MAX_THREADS
	.align		4
.L_1005:
        /*0e44*/ 	.byte	0x04, 0x05
        /*0e46*/ 	.short	(.L_1007 - .L_1006)
.L_1006:
        /*0e48*/ 	.word	0x00000180
        /*0e4c*/ 	.word	0x00000001
        /*0e50*/ 	.word	0x00000001


	//----- nvinfo : EIATTR_CRS_STACK_SIZE
	.align		4
.L_1007:
        /*0e54*/ 	.byte	0x04, 0x1e
        /*0e56*/ 	.short	(.L_1009 - .L_1008)
.L_1008:
        /*0e58*/ 	.word	0x00000000


	//----- nvinfo : EIATTR_CBANK_PARAM_SIZE
	.align		4
.L_1009:
        /*0e5c*/ 	.byte	0x03, 0x19
        /*0e5e*/ 	.short	0x0af0


	//----- nvinfo : EIATTR_PARAM_CBANK
	.align		4
        /*0e60*/ 	.byte	0x04, 0x0a
        /*0e62*/ 	.short	(.L_1011 - .L_1010)
	.align		4
.L_1010:
        /*0e64*/ 	.word	index@(.nv.constant0._ZN7cutlass13device_kernelIN5flash11enable_sm90INS1_16FlashAttnFwdSm90INS1_25CollectiveMainloopFwdSm90ILi2EN4cute5tupleIJNS5_1CILi1EEES8_S8_EEENS6_IJNS7_ILi64EEESA_SA_EEELi512ENS_10bfloat16_tEfNS_4arch4Sm90ELb1ELb0ELb0ELb1ELb0ELb0ELb0ELb0ELb0ELb1ELb1ELb0EEENS1_21CollectiveEpilogueFwdINS6_IJSA_NS7_ILi512EEESA_EEES9_SC_SE_Li256ELb1ELb1ELb1ELb0EEENS1_36VarlenDynamicPersistentTileSchedulerILi64ELi64ELi256ELi128ELb1ELb1ELb1ELb1ELb1ELb1EEEEEEEEEvNT_6ParamsE)
        /*0e68*/ 	.short	0x0210
        /*0e6a*/ 	.short	0x0af0


	//----- nvinfo : EIATTR_SW_WAR
	.align		4
.L_1011:
        /*0e6c*/ 	.byte	0x04, 0x36
        /*0e6e*/ 	.short	(.L_1013 - .L_1012)
.L_1012:
        /*0e70*/ 	.word	0x00000008
.L_1013:


//--------------------- .nv.info._ZN7cutlass13device_kernelIN5flash11enable_sm90INS1_16FlashAttnFwdSm90INS1_25CollectiveMainloopFwdSm90ILi2EN4cute5tupleIJNS5_1CILi1EEES8_S8_EEENS6_IJNS7_ILi64EEESA_SA_EEELi512ENS_10bfloat16_tEfNS_4arch4Sm90ELb1ELb0ELb0ELb1ELb0ELb1ELb0ELb0ELb0ELb1ELb1ELb0EEENS1_21CollectiveEpilogueFwdINS6_IJSA_NS7_ILi512EEESA_EEES9_SC_SE_Li256ELb1ELb1ELb1ELb0EEENS1_36VarlenDynamicPersistentTileSchedulerILi64ELi64ELi256ELi128ELb1ELb1ELb1ELb1ELb1ELb1EEEEEEEEEvNT_6ParamsE --------------------------
	.section	.nv.info._ZN7cutlass13device_kernelIN5flash11enable_sm90INS1_16FlashAttnFwdSm90INS1_25CollectiveMainloopFwdSm90ILi2EN4cute5tupleIJNS5_1CILi1EEES8_S8_EEENS6_IJNS7_ILi64EEESA_SA_EEELi512ENS_10bfloat16_tEfNS_4arch4Sm90ELb1ELb0ELb0ELb1ELb0ELb1ELb0ELb0ELb0ELb1ELb1ELb0EEENS1_21CollectiveEpilogueFwdINS6_IJSA_NS7_ILi512EEESA_EEES9_SC_SE_Li256ELb1ELb1ELb1ELb0EEENS1_36VarlenDynamicPersistentTileSchedulerILi64ELi64ELi256ELi128ELb1ELb1ELb1ELb1ELb1ELb1EEEEEEEEEvNT_6ParamsE,"",@"SHT_CUDA_INFO"
	.sectionflags	@""
	.align	4


	//----- nvinfo : EIATTR_CUDA_API_VERSION
	.align		4
        /*0000*/ 	.byte	0x04, 0x37
        /*0002*/ 	.short	(.L_1015 - .L_1014)
.L_1014:
        /*0004*/ 	.word	0x00000082


	//----- nvinfo : EIATTR_KPARAM_INFO
	.align		4
.L_1015:
        /*0008*/ 	.byte	0x04, 0x17
        /*000a*/ 	.short	(.L_1017 - .L_1016)
.L_1016:
        /*000c*/ 	.word	0x00000000
        /*0010*/ 	.short	0x0000
        /*0012*/ 	.short	0x0070
        /*0014*/ 	.byte	0x00, 0xf0, 0x01, 0x2a


	//----- nvinfo : EIATTR_SPARSE_MMA_MASK
	.align		4
.L_1017:
        /*0018*/ 	.byte	0x03, 0x50
        /*001a*/ 	.short	0x0000


	//----- nvinfo : EIATTR_MAXREG_COUNT
	.align		4
        /*001c*/ 	.byte	0x03, 0x1b
        /*001e*/ 	.short	0x00a8


	//----- nvinfo : EIATTR_NUM_BARRIERS
	.align		4
        /*0020*/ 	.byte	0x02, 0x4c
        /*0022*/ 	.byte	0x10
	.zero		1


	//----- nvinfo : EIATTR_EXTERNS
	.align		4
        /*0024*/ 	.byte	0x04, 0x0f
        /*0026*/ 	.short	(.L_1019 - .L_1018)


	//   ....[0]....
	.align		4
.L_1018:
        /*0028*/ 	.word	index@(__assertfail)


	//----- nvinfo : EIATTR_ANNOTATIONS
	.align		4
.L_1019:
        /*002c*/ 	.byte	0x04, 0x55
        /*002e*/ 	.short	(.L_1021 - .L_1020)


	//   ....[0]....
.L_1020:
        /* <DEDUP_REMOVED lines=88> */


	//----- nvinfo : EIATTR_MERCURY_ISA_VERSION
	.align		4
.L_1021:
        /*05a0*/ 	.byte	0x03, 0x5f
        /*05a2*/ 	.short	0x0101


	//----- nvinfo : EIATTR_UNUSED_LOAD_BYTE_OFFSET
	.align		4
        /*05a4*/ 	.byte	0x04, 0x44
        /*05a6*/ 	.short	(.L_1023 - .L_1022)


	//   ....[0]....
.L_1022:
        /*05a8*/ 	.word	0x00000a80
        /*05ac*/ 	.word	0x0000fff0


	//   ....[1]....
        /*05b0*/ 	.word	0x00010290
        /*05b4*/ 	.word	0x0000fff0


	//----- nvinfo : EIATTR_INT_WARP_WIDE_INSTR_OFFSETS
	.align		4
.L_1023:
        /*05b8*/ 	.byte	0x04, 0x31
        /*05ba*/ 	.short	(.L_1025 - .L_1024)


	//   ....[0]....
.L_1024:
        /*05bc*/ 	.word	0x00000190


	//   ....[1]....
        /*05c0*/ 	.word	0x000001d0


	//   ....[2]....
        /*05c4*/ 	.word	0x00000240


	//   ....[3]....
        /*05c8*/ 	.word	0x00018710


	//   ....[4]....
        /*05cc*/ 	.word	0x000187a0


	//   ....[5]....
        /*05d0*/ 	.word	0x0001d0d0


	//   ....[6]....
        /*05d4*/ 	.word	0x0001d160


	//----- nvinfo : EIATTR_COOP_GROUP_MASK_REGIDS
	.align		4
.L_1025:
        /*05d8*/ 	.byte	0x04, 0x29
        /*05da*/ 	.short	(.L_1027 - .L_1026)


	//   ....[0]....
.L_1026:
        /*05dc*/ 	.word	0xffffffff


	//   ....[1]....
        /*05e0*/ 	.word	0xffffffff


	//   ....[2]....
        /*05e4*/ 	.word	0xffffffff


	//   ....[3]....
        /*05e8*/ 	.word	0xffffffff


	//   ....[4]....
        /*05ec*/ 	.word	0xffffffff


	//   ....[5]....
        /*05f0*/ 	.word	0xffffffff


	//   ....[6]....
        /*05f4*/ 	.word	0xffffffff


	//   ....[7]....
        /*05f8*/ 	.word	0xffffffff


	//   ....[8]....
        /*05fc*/ 	.word	0xffffffff


	//   ....[9]....
        /*0600*/ 	.word	0xffffffff


	//   ....[10]....
        /*0604*/ 	.word	0xffffffff


	//   ....[11]....
        /*0608*/ 	.word	0xffffffff


	//   ....[12]....
        /*060c*/ 	.word	0xffffffff


	//   ....[13]....
        /*0610*/ 	.word	0xffffffff


	//   ....[14]....
        /*0614*/ 	.word	0xffffffff


	//   ....[15]....
        /*0618*/ 	.word	0xffffffff


	//   ....[16]....
        /*061c*/ 	.word	0xffffffff


	//   ....[17]....
        /*0620*/ 	.word	0xffffffff


	//   ....[18]....
        /*0624*/ 	.word	0xffffffff


	//   ....[19]....
        /*0628*/ 	.word	0xffffffff


	//   ....[20]....
        /*062c*/ 	.word	0xffffffff


	//   ....[21]....
        /*0630*/ 	.word	0xffffffff


	//   ....[22]....
        /*0634*/ 	.word	0xffffffff


	//   ....[23]....
        /*0638*/ 	.word	0xffffffff


	//   ....[24]....
        /*063c*/ 	.word	0xffffffff


	//   ....[25]....
        /*0640*/ 	.word	0xffffffff


	//   ....[26]....
        /*0644*/ 	.word	0xffffffff


	//   ....[27]....
        /*0648*/ 	.word	0xffffffff


	//   ....[28]....
        /*064c*/ 	.word	0xffffffff


	//   ....[29]....
        /*0650*/ 	.word	0xffffffff


	//   ....[30]....
        /*0654*/ 	.word	0xffffffff


	//   ....[31]....
        /*0658*/ 	.word	0xffffffff


	//   ....[32]....
        /*065c*/ 	.word	0xffffffff


	//   ....[33]....
        /*0660*/ 	.word	0xffffffff


	//   ....[34]....
        /*0664*/ 	.word	0xffffffff


	//   ....[35]....
        /*0668*/ 	.word	0xffffffff


	//   ....[36]....
        /*066c*/ 	.word	0xffffffff


	//   ....[37]....
        /*0670*/ 	.word	0xffffffff


	//   ....[38]....
        /*0674*/ 	.word	0xffffffff


	//   ....[39]....
        /*0678*/ 	.word	0xffffffff


	//   ....[40]....
        /*067c*/ 	.word	0xffffffff


	//   ....[41]....
        /*0680*/ 	.word	0xffffffff


	//   ....[42]....
        /*0684*/ 	.word	0xffffffff


	//   ....[43]....
        /*0688*/ 	.word	0xffffffff


	//   ....[44]....
        /*068c*/ 	.word	0xffffffff


	//   ....[45]....
        /*0690*/ 	.word	0xffffffff


	//   ....[46]....
        /*0694*/ 	.word	0xffffffff


	//   ....[47]....
        /*0698*/ 	.word	0xffffffff


	//   ....[48]....
        /*069c*/ 	.word	0xffffffff


	//   ....[49]....
        /*06a0*/ 	.word	0xffffffff


	//   ....[50]....
        /*06a4*/ 	.word	0xffffffff


	//   ....[51]....
        /*06a8*/ 	.word	0xffffffff


	//   ....[52]....
        /*06ac*/ 	.word	0xffffffff


	//   ....[53]....
        /*06b0*/ 	.word	0xffffffff


	//   ....[54]....
        /*06b4*/ 	.word	0xffffffff


	//   ....[55]....
        /*06b8*/ 	.word	0xffffffff


	//   ....[56]....
        /*06bc*/ 	.word	0xffffffff


	//   ....[57]....
        /*06c0*/ 	.word	0xffffffff


	//   ....[58]....
        /*06c4*/ 	.word	0xffffffff


	//   ....[59]....
        /*06c8*/ 	.word	0xffffffff


	//   ....[60]....
        /*06cc*/ 	.word	0xffffffff


	//   ....[61]....
        /*06d0*/ 	.word	0xffffffff


	//   ....[62]....
        /*06d4*/ 	.word	0xffffffff


	//   ....[63]....
        /*06d8*/ 	.word	0xffffffff


	//   ....[64]....
        /*06dc*/ 	.word	0xffffffff


	//   ....[65]....
        /*06e0*/ 	.word	0xffffffff


	//   ....[66]....
        /*06e4*/ 	.word	0xffffffff


	//   ....[67]....
        /*06e8*/ 	.word	0xffffffff


	//   ....[68]....
        /*06ec*/ 	.word	0xffffffff


	//   ....[69]....
        /*06f0*/ 	.word	0xffffffff


	//   ....[70]....
        /*06f4*/ 	.word	0xffffffff


	//   ....[71]....
        /*06f8*/ 	.word	0xffffffff


	//   ....[72]....
        /*06fc*/ 	.word	0xffffffff


	//   ....[73]....
        /*0700*/ 	.word	0xffffffff


	//   ....[74]....
        /*0704*/ 	.word	0xffffffff


	//   ....[75]....
        /*0708*/ 	.word	0xffffffff


	//   ....[76]....
        /*070c*/ 	.word	0xffffffff


	//   ....[77]....
        /*0710*/ 	.word	0xffffffff


	//   ....[78]....
        /*0714*/ 	.word	0xffffffff


	//   ....[79]....
        /*0718*/ 	.word	0xffffffff


	//   ....[80]....
        /*071c*/ 	.word	0xffffffff


	//   ....[81]....
        /*0720*/ 	.word	0xffffffff


	//   ....[82]....
        /*0724*/ 	.word	0xffffffff


	//   ....[83]....
        /*0728*/ 	.word	0xffffffff


	//   ....[84]....
        /*072c*/ 	.word	0xffffffff


	//   ....[85]....
        /*0730*/ 	.word	0xffffffff


	//   ....[86]....
        /*0734*/ 	.word	0xffffffff


	//   ....[87]....
        /*0738*/ 	.word	0xffffffff


	//   ....[88]....
        /*073c*/ 	.word	0xffffffff


	//   ....[89]....
        /*0740*/ 	.word	0xffffffff


	//   ....[90]....
        /*0744*/ 	.word	0xffffffff


	//   ....[91]....
        /*0748*/ 	.word	0xffffffff


	//   ....[92]....
        /*074c*/ 	.word	0xffffffff


	//   ....[93]....
        /*0750*/ 	.word	0xffffffff


	//   ....[94]....
        /*0754*/ 	.word	0xffffffff


	//   ....[95]....
        /*0758*/ 	.word	0xffffffff


	//   ....[96]....
        /*075c*/ 	.word	0xffffffff


	//   ....[97]....
        /*0760*/ 	.word	0xffffffff


	//   ....[98]....
        /*0764*/ 	.word	0xffffffff


	//   ....[99]....
        /*0768*/ 	.word	0xffffffff


	//   ....[100]....
        /*076c*/ 	.word	0xffffffff


	//   ....[101]....
        /*0770*/ 	.word	0xffffffff


	//   ....[102]....
        /*0774*/ 	.word	0xffffffff


	//   ....[103]....
        /*0778*/ 	.word	0xffffffff


	//   ....[104]....
        /*077c*/ 	.word	0xffffffff


	//   ....[105]....
        /*0780*/ 	.word	0xffffffff


	//   ....[106]....
        /*0784*/ 	.word	0xffffffff


	//   ....[107]....
        /*0788*/ 	.word	0xffffffff


	//   ....[108]....
        /*078c*/ 	.word	0xffffffff


	//   ....[109]....
        /*0790*/ 	.word	0xffffffff


	//   ....[110]....
        /*0794*/ 	.word	0xffffffff


	//   ....[111]....
        /*0798*/ 	.word	0x0500000f


	//   ....[112]....
        /*079c*/ 	.word	0x0500000f


	//   ....[113]....
        /*07a0*/ 	.word	0x0500000f


	//   ....[114]....
        /*07a4*/ 	.word	0x0500000f


	//   ....[115]....
        /*07a8*/ 	.word	0x0500000f


	//   ....[116]....
        /*07ac*/ 	.word	0x0500000f


	//   ....[117]....
        /*07b0*/ 	.word	0x0500000f


	//   ....[118]....
        /*07b4*/ 	.word	0x0500000f


	//   ....[119]....
        /*07b8*/ 	.word	0x0500000f


	//   ....[120]....
        /*07bc*/ 	.word	0x0500000f


	//   ....[121]....
        /*07c0*/ 	.word	0x0500000f


	//   ....[122]....
        /*07c4*/ 	.word	0x0500000f


	//   ....[123]....
        /*07c8*/ 	.word	0x0500000f


	//   ....[124]....
        /*07cc*/ 	.word	0x0500000f


	//   ....[125]....
        /*07d0*/ 	.word	0x0500000f


	//   ....[126]....
        /*07d4*/ 	.word	0x0500000f


	//   ....[127]....
        /*07d8*/ 	.word	0x0500000f


	//   ....[128]....
        /*07dc*/ 	.word	0x0500000f


	//   ....[129]....
        /*07e0*/ 	.word	0x0500000f


	//   ....[130]....
        /*07e4*/ 	.word	0x0500000f


	//   ....[131]....
        /*07e8*/ 	.word	0x0500000f


	//   ....[132]....
        /*07ec*/ 	.word	0x0500000f


	//   ....[133]....
        /*07f0*/ 	.word	0x0500000f


	//   ....[134]....
        /*07f4*/ 	.word	0x0500000f


	//   ....[135]....
        /*07f8*/ 	.word	0x0500000f


	//   ....[136]....
        /*07fc*/ 	.word	0x0500000f


	//   ....[137]....
        /*0800*/ 	.word	0x0500000f


	//   ....[138]....
        /*0804*/ 	.word	0x0500000f


	//   ....[139]....
        /*0808*/ 	.word	0x0500000f


	//   ....[140]....
        /*080c*/ 	.word	0x0500000f


	//   ....[141]....
        /*0810*/ 	.word	0x0500000f


	//   ....[142]....
        /*0814*/ 	.word	0x0500000f


	//   ....[143]....
        /*0818*/ 	.word	0x0500000f


	//   ....[144]....
        /*081c*/ 	.word	0x0500000f


	//   ....[145]....
        /*0820*/ 	.word	0x0500000f


	//   ....[146]....
        /*0824*/ 	.word	0x0500000f


	//   ....[147]....
        /*0828*/ 	.word	0x0500000f


	//   ....[148]....
        /*082c*/ 	.word	0x0500000f


	//   ....[149]....
        /*0830*/ 	.word	0x0500000f


	//   ....[150]....
        /*0834*/ 	.word	0x0500000f


	//   ....[151]....
        /*0838*/ 	.word	0x0500000f


	//   ....[152]....
        /*083c*/ 	.word	0x0500000f


	//   ....[153]....
        /*0840*/ 	.word	0x0500000f


	//   ....[154]....
        /*0844*/ 	.word	0x0500000f


	//   ....[155]....
        /*0848*/ 	.word	0x0500000f


	//----- nvinfo : EIATTR_COOP_GROUP_INSTR_OFFSETS
	.align		4
.L_1027:
        /*084c*/ 	.byte	0x04, 0x28
        /*084e*/ 	.short	(.L_1029 - .L_1028)


	//   ....[0]....
.L_1028:
        /*0850*/ 	.word	0x00000060


	//   ....[1]....
        /*0854*/ 	.word	0x000001a0


	//   ....[2]....
        /*0858*/ 	.word	0x000001f0


	//   ....[3]....
        /*085c*/ 	.word	0x000003e0


	//   ....[4]....
        /*0860*/ 	.word	0x00000540


	//   ....[5]....
        /*0864*/ 	.word	0x00000660


	//   ....[6]....
        /*0868*/ 	.word	0x000007c0


	//   ....[7]....
        /*086c*/ 	.word	0x000051f0


	//   ....[8]....
        /*0870*/ 	.word	0x000073c0


	//   ....[9]....
        /*0874*/ 	.word	0x00007b40


	//   ....[10]....
        /*0878*/ 	.word	0x00007b50


	//   ....[11]....
        /*087c*/ 	.word	0x00007b60


	//   ....[12]....
        /*0880*/ 	.word	0x00007b70


	//   ....[13]....
        /*0884*/ 	.word	0x00007e60


	//   ....[14]....
        /*0888*/ 	.word	0x00007e70


	//   ....[15]....
        /*088c*/ 	.word	0x00007e80


	//   ....[16]....
        /*0890*/ 	.word	0x00007e90


	//   ....[17]....
        /*0894*/ 	.word	0x00009180


	//   ....[18]....
        /*0898*/ 	.word	0x00009190


	//   ....[19]....
        /*089c*/ 	.word	0x000091a0


	//   ....[20]....
        /*08a0*/ 	.word	0x000091b0


	//   ....[21]....
        /*08a4*/ 	.word	0x000093e0


	//   ....[22]....
        /*08a8*/ 	.word	0x000093f0


	//   ....[23]....
        /*08ac*/ 	.word	0x00009400


	//   ....[24]....
        /*08b0*/ 	.word	0x00009410


	//   ....[25]....
        /*08b4*/ 	.word	0x0000a9b0


	//   ....[26]....
        /*08b8*/ 	.word	0x0000a9e0


	//   ....[27]....
        /*08bc*/ 	.word	0x0000ada0


	//   ....[28]....
        /*08c0*/ 	.word	0x0000ae50


	//   ....[29]....
        /*08c4*/ 	.word	0x0000b170


	//   ....[30]....
        /*08c8*/ 	.word	0x0000b250


	//   ....[31]....
        /*08cc*/ 	.word	0x0000bcc0


	//   ....[32]....
        /*08d0*/ 	.word	0x0000bf80


	//   ....[33]....
        /*08d4*/ 	.word	0x0000c000


	//   ....[34]....
        /*08d8*/ 	.word	0x0000c6a0


	//   ....[35]....
        /*08dc*/ 	.word	0x0000c7a0


	//   ....[36]....
        /*08e0*/ 	.word	0x0000cd70


	//   ....[37]....
        /*08e4*/ 	.word	0x0000cf40


	//   ....[38]....
        /*08e8*/ 	.word	0x0000dd20


	//   ....[39]....
        /*08ec*/ 	.word	0x0000e240


	//   ....[40]....
        /*08f0*/ 	.word	0x0000e270


	//   ....[41]....
        /*08f4*/ 	.word	0x0000e7e0


	//   ....[42]....
        /*08f8*/ 	.word	0x0000e9b0


	//   ....[43]....
        /*08fc*/ 	.word	0x0000f760


	//   ....[44]....
        /*0900*/ 	.word	0x0000f7b0


	//   ....[45]....
        /*0904*/ 	.word	0x0000f810


	//   ....[46]....
        /*0908*/ 	.word	0x0000f960


	//   ....[47]....
        /*090c*/ 	.word	0x0000fb30


	//   ....[48]....
        /*0910*/ 	.word	0x00010fa0


	//   ....[49]....
        /*0914*/ 	.word	0x00011320


	//   ....[50]....
        /*0918*/ 	.word	0x00011330


	//   ....[51]....
        /*091c*/ 	.word	0x00011340


	//   ....[52]....
        /*0920*/ 	.word	0x00011350


	//   ....[53]....
        /*0924*/ 	.word	0x00011fb0


	//   ....[54]....
        /*0928*/ 	.word	0x00011ff0


	//   ....[55]....
        /*092c*/ 	.word	0x00012280


	//   ....[56]....
        /*0930*/ 	.word	0x000122a0


	//   ....[57]....
        /*0934*/ 	.word	0x00012ae0


	//   ....[58]....
        /*0938*/ 	.word	0x00012b30


	//   ....[59]....
        /*093c*/ 	.word	0x000134a0


	//   ....[60]....
        /*0940*/ 	.word	0x000134c0


	//   ....[61]....
        /*0944*/ 	.word	0x000147a0


	//   ....[62]....
        /*0948*/ 	.word	0x000147b0


	//   ....[63]....
        /*094c*/ 	.word	0x000149e0


	//   ....[64]....
        /*0950*/ 	.word	0x00014a00


	//   ....[65]....
        /*0954*/ 	.word	0x00014cb0


	//   ....[66]....
        /*0958*/ 	.word	0x00014ec0


	//   ....[67]....
        /*095c*/ 	.word	0x00014ef0


	//   ....[68]....
        /*0960*/ 	.word	0x00014f20


	//   ....[69]....
        /*0964*/ 	.word	0x00014f50


	//   ....[70]....
        /*0968*/ 	.word	0x00014f80


	//   ....[71]....
        /*096c*/ 	.word	0x00014fb0


	//   ....[72]....
        /*0970*/ 	.word	0x00015150


	//   ....[73]....
        /*0974*/ 	.word	0x00015180


	//   ....[74]....
        /*0978*/ 	.word	0x000151b0


	//   ....[75]....
        /*097c*/ 	.word	0x000151e0


	//   ....[76]....
        /*0980*/ 	.word	0x00015210


	//   ....[77]....
        /*0984*/ 	.word	0x00015240


	//   ....[78]....
        /*0988*/ 	.word	0x000152e0


	//   ....[79]....
        /*098c*/ 	.word	0x00015310


	//   ....[80]....
        /*0990*/ 	.word	0x00015320


	//   ....[81]....
        /*0994*/ 	.word	0x00015350


	//   ....[82]....
        /*0998*/ 	.word	0x000168e0


	//   ....[83]....
        /*099c*/ 	.word	0x00018cf0


	//   ....[84]....
        /*09a0*/ 	.word	0x000197e0


	//   ....[85]....
        /*09a4*/ 	.word	0x000197f0


	//   ....[86]....
        /*09a8*/ 	.word	0x00019890


	//   ....[87]....
        /*09ac*/ 	.word	0x000198a0


	//   ....[88]....
        /*09b0*/ 	.word	0x00019920


	//   ....[89]....
        /*09b4*/ 	.word	0x00019930


	//   ....[90]....
        /*09b8*/ 	.word	0x00019980


	//   ....[91]....
        /*09bc*/ 	.word	0x000199a0


	//   ....[92]....
        /*09c0*/ 	.word	0x0001d3f0


	//   ....[93]....
        /*09c4*/ 	.word	0x0001d470


	//   ....[94]....
        /*09c8*/ 	.word	0x0001d4a0


	//   ....[95]....
        /*09cc*/ 	.word	0x0001d4b0


	//   ....[96]....
        /*09d0*/ 	.word	0x0001d4e0


	//   ....[97]....
        /*09d4*/ 	.word	0x0001d510


	//   ....[98]....
        /*09d8*/ 	.word	0x0001d540


	//   ....[99]....
        /*09dc*/ 	.word	0x0001d570


	//   ....[100]....
        /*09e0*/ 	.word	0x0001d730


	//   ....[101]....
        /*09e4*/ 	.word	0x0001d760


	//   ....[102]....
        /*09e8*/ 	.word	0x0001d790


	//   ....[103]....
        /*09ec*/ 	.word	0x0001d7c0


	//   ....[104]....
        /*09f0*/ 	.word	0x0001d7f0


	//   ....[105]....
        /*09f4*/ 	.word	0x0001d820


	//   ....[106]....
        /*09f8*/ 	.word	0x0001d8f0


	//   ....[107]....
        /*09fc*/ 	.word	0x0001d910


	//   ....[108]....
        /*0a00*/ 	.word	0x0001d920


	//   ....[109]....
        /*0a04*/ 	.word	0x0001d9a0


	//   ....[110]....
        /*0a08*/ 	.word	0x0001e4d0


	//   ....[111]....
        /*0a0c*/ 	.word	0x0001e9b0


	//   ....[112]....
        /*0a10*/ 	.word	0x0001ea40


	//   ....[113]....
        /*0a14*/ 	.word	0x0001ea90


	//   ....[114]....
        /*0a18*/ 	.word	0x0001eae0


	//   ....[115]....
        /*0a1c*/ 	.word	0x0001eb80


	//   ....[116]....
        /*0a20*/ 	.word	0x0001ec10


	//   ....[117]....
        /*0a24*/ 	.word	0x0001ec60


	//   ....[118]....
        /*0a28*/ 	.word	0x0001ecb0


	//   ....[119]....
        /*0a2c*/ 	.word	0x0001eda0


	//   ....[120]....
        /*0a30*/ 	.word	0x0001ee30


	//   ....[121]....
        /*0a34*/ 	.word	0x0001ee80


	//   ....[122]....
        /*0a38*/ 	.word	0x0001eed0


	//   ....[123]....
        /*0a3c*/ 	.word	0x0001ef70


	//   ....[124]....
        /*0a40*/ 	.word	0x0001f000


	//   ....[125]....
        /*0a44*/ 	.word	0x0001f050


	//   ....[126]....
        /*0a48*/ 	.word	0x0001f0a0


	//   ....[127]....
        /*0a4c*/ 	.word	0x0001f3b0


	//   ....[128]....
        /*0a50*/ 	.word	0x0001f690


	//   ....[129]....
        /*0a54*/ 	.word	0x0001f870


	//   ....[130]....
        /*0a58*/ 	.word	0x0001f8c0


	//   ....[131]....
        /*0a5c*/ 	.word	0x0001f920


	//   ....[132]....
        /*0a60*/ 	.word	0x0001fa10


	//   ....[133]....
        /*0a64*/ 	.word	0x0001fa70


	//   ....[134]....
        /*0a68*/ 	.word	0x0001fb60


	//   ....[135]....
        /*0a6c*/ 	.word	0x0001fbc0


	//   ....[136]....
        /*0a70*/ 	.word	0x0001fc90


	//   ....[137]....
        /*0a74*/ 	.word	0x0001ffc0


	//   ....[138]....
        /*0a78*/ 	.word	0x00020060


	//   ....[139]....
        /*0a7c*/ 	.word	0x00020200


	//   ....[140]....
        /*0a80*/ 	.word	0x00020280


	//   ....[141]....
        /*0a84*/ 	.word	0x00020300


	//   ....[142]....
        /*0a88*/ 	.word	0x00020380


	//   ....[143]....
        /*0a8c*/ 	.word	0x00020400


	//   ....[144]....
        /*0a90*/ 	.word	0x00020490


	//   ....[145]....
        /*0a94*/ 	.word	0x00020530


	//   ....[146]....
        /*0a98*/ 	.word	0x000205e0


	//   ....[147]....
        /*0a9c*/ 	.word	0x00020660


	//   ....[148]....
        /*0aa0*/ 	.word	0x000206e0


	//   ....[149]....
        /*0aa4*/ 	.word	0x00020760


	//   ....[150]....
        /*0aa8*/ 	.word	0x000207f0


	//   ....[151]....
        /*0aac*/ 	.word	0x00020870


	//   ....[152]....
        /*0ab0*/ 	.word	0x00020920


	//   ....[153]....
        /*0ab4*/ 	.word	0x00020970


	//   ....[154]....
        /*0ab8*/ 	.word	0x00020a30


	//   ....[155]....
        /*0abc*/ 	.word	0x00020b60


	//----- nvinfo : EIATTR_REG_RECONFIG
	.align		4
.L_1029:
        /*0ac0*/ 	.byte	0x01, 0x54
	.zero		2


	//----- nvinfo : EIATTR_SYSCALL_OFFSETS
	.align		4
        /*0ac4*/ 	.byte	0x04, 0x46
        /*0ac6*/ 	.short	(.L_1031 - .L_1030)


	//   ....[0]....
.L_1030:
        /*0ac8*/ 	.word	0x000020a0


	//   ....[1]....
        /*0acc*/ 	.word	0x000021f0


	//   ....[2]....
        /*0ad0*/ 	.word	0x00007570


	//   ....[3]....
        /*0ad4*/ 	.word	0x00007890


	//   ....[4]....
        /*0ad8*/ 	.word	0x00018910


	//   ....[5]....
        /*0adc*/ 	.word	0x00018a60


	//   ....[6]....
        /*0ae0*/ 	.word	0x00018b60


	//   ....[7]....
        /*0ae4*/ 	.word	0x00019400


	//----- nvinfo : EIATTR_MBARRIER_INSTR_OFFSETS
	.align		4
.L_1031:
        /*0ae8*/ 	.byte	0x04, 0x39
        /*0aea*/ 	.short	(.L_1033 - .L_1032)


	//   ....[0]....
.L_1032:
        /*0aec*/ 	.word	0x000002d0
        /*0af0*/ 	.word	0x000000ff
        /*0af4*/ 	.word	0x00028c00
        /*0af8*/ 	.short	0x0100
        /*0afa*/ 	.byte	0x08
	.zero		1


	//   ....[1]....
        /*0afc*/ 	.word	0x000002e0
        /*0b00*/ 	.word	0x000000ff
        /*0b04*/ 	.word	0x00028c20
        /*0b08*/ 	.short	0x0100
        /*0b0a*/ 	.byte	0x08
	.zero		1


	//   ....[2]....
        /*0b0c*/ 	.word	0x00000390
        /*0b10*/ 	.word	0x000000ff
        /*0b14*/ 	.word	0x00028c30
        /*0b18*/ 	.short	0x0100
        /*0b1a*/ 	.byte	0x06
	.zero		1


	//   ....[3]....
        /*0b1c*/ 	.word	0x000003a0
        /*0b20*/ 	.word	0x000000ff
        /*0b24*/ 	.word	0x00028c40
        /*0b28*/ 	.short	0x0100
        /*0b2a*/ 	.byte	0x06
	.zero		1


	//   ....[4]....
        /*0b2c*/ 	.word	0x000003b0
        /*0b30*/ 	.word	0x000000ff
        /*0b34*/ 	.word	0x00028c38
        /*0b38*/ 	.short	0x0100
        /*0b3a*/ 	.byte	0x06
	.zero		1


	//   ....[5]....
        /*0b3c*/ 	.word	0x000003c0
        /*0b40*/ 	.word	0x000000ff
        /*0b44*/ 	.word	0x00028c48
        /*0b48*/ 	.short	0x0100
        /*0b4a*/ 	.byte	0x06
	.zero		1


	//   ....[6]....
        /*0b4c*/ 	.word	0x000004f0
        /*0b50*/ 	.word	0x000000ff
        /*0b54*/ 	.word	0x00028c50
        /*0b58*/ 	.short	0x0100
        /*0b5a*/ 	.byte	0x08
	.zero		1


	//   ....[7]....
        /*0b5c*/ 	.word	0x00000500
        /*0b60*/ 	.word	0x000000ff
        /*0b64*/ 	.word	0x00028c60
        /*0b68*/ 	.short	0x0100
        /*0b6a*/ 	.byte	0x08
	.zero		1


	//   ....[8]....
        /*0b6c*/ 	.word	0x00000510
        /*0b70*/ 	.word	0x000000ff
        /*0b74*/ 	.word	0x00028c58
        /*0b78*/ 	.short	0x0100
        /*0b7a*/ 	.byte	0x08
	.zero		1


	//   ....[9]....
        /*0b7c*/ 	.word	0x00000520
        /*0b80*/ 	.word	0x000000ff
        /*0b84*/ 	.word	0x00028c68
        /*0b88*/ 	.short	0x0100
        /*0b8a*/ 	.byte	0x08
	.zero		1


	//   ....[10]....
        /*0b8c*/ 	.word	0x00000610
        /*0b90*/ 	.word	0x000000ff
        /*0b94*/ 	.word	0x00028c70
        /*0b98*/ 	.short	0x0100
        /*0b9a*/ 	.byte	0x06
	.zero		1


	//   ....[11]....
        /*0b9c*/ 	.word	0x00000620
        /*0ba0*/ 	.word	0x000000ff
        /*0ba4*/ 	.word	0x00028c80
        /*0ba8*/ 	.short	0x0100
        /*0baa*/ 	.byte	0x06
	.zero		1


	//   ....[12]....
        /*0bac*/ 	.word	0x00000630
        /*0bb0*/ 	.word	0x000000ff
        /*0bb4*/ 	.word	0x00028c78
        /*0bb8*/ 	.short	0x0100
        /*0bba*/ 	.byte	0x06
	.zero		1


	//   ....[13]....
        /*0bbc*/ 	.word	0x00000640
        /*0bc0*/ 	.word	0x000000ff
        /*0bc4*/ 	.word	0x00028c88
        /*0bc8*/ 	.short	0x0100
        /*0bca*/ 	.byte	0x06
	.zero		1


	//   ....[14]....
        /*0bcc*/ 	.word	0x00000770
        /*0bd0*/ 	.word	0x000000ff
        /*0bd4*/ 	.word	0x00028c90
        /*0bd8*/ 	.short	0x0100
        /*0bda*/ 	.byte	0x08
	.zero		1


	//   ....[15]....
        /*0bdc*/ 	.word	0x00000780
        /*0be0*/ 	.word	0x000000ff
        /*0be4*/ 	.word	0x00028ca0
        /*0be8*/ 	.short	0x0100
        /*0bea*/ 	.byte	0x08
	.zero		1


	//   ....[16]....
        /*0bec*/ 	.word	0x00000790
        /*0bf0*/ 	.word	0x000000ff
        /*0bf4*/ 	.word	0x00028c98
        /*0bf8*/ 	.short	0x0100
        /*0bfa*/ 	.byte	0x08
	.zero		1


	//   ....[17]....
        /*0bfc*/ 	.word	0x000007a0
        /*0c00*/ 	.word	0x000000ff
        /*0c04*/ 	.word	0x00028ca8
        /*0c08*/ 	.short	0x0100
        /*0c0a*/ 	.byte	0x08
	.zero		1


	//   ....[18]....
        /*0c0c*/ 	.word	0x000008d0
        /*0c10*/ 	.word	0x000000ff
        /*0c14*/ 	.word	0x00028cb0
        /*0c18*/ 	.short	0x0100
        /*0c1a*/ 	.byte	0x08
	.zero		1


	//   ....[19]....
        /*0c1c*/ 	.word	0x000008e0
        /*0c20*/ 	.word	0x000000ff
        /*0c24*/ 	.word	0x00028cc0
        /*0c28*/ 	.short	0x0100
        /*0c2a*/ 	.byte	0x08
	.zero		1


	//   ....[20]....
        /*0c2c*/ 	.word	0x000008f0
        /*0c30*/ 	.word	0x000000ff
        /*0c34*/ 	.word	0x00028cb8
        /*0c38*/ 	.short	0x0100
        /*0c3a*/ 	.byte	0x08
	.zero		1


	//   ....[21]....
        /*0c3c*/ 	.word	0x00000900
        /*0c40*/ 	.word	0x000000ff
        /*0c44*/ 	.word	0x00028cc8
        /*0c48*/ 	.short	0x0100
        /*0c4a*/ 	.byte	0x08
	.zero		1


	//   ....[22]....
        /*0c4c*/ 	.word	0x00002db0
        /*0c50*/ 	.word	0x0000004b
        /*0c54*/ 	.word	0x00028c90
        /*0c58*/ 	.short	0x010a
        /*0c5a*/ 	.byte	0x3f
	.zero		1


	//   ....[23]....
        /*0c5c*/ 	.word	0x00003810
        /*0c60*/ 	.word	0x0000004b
        /*0c64*/ 	.word	0x00028c90
        /*0c68*/ 	.short	0x010a
        /*0c6a*/ 	.byte	0x3f
	.zero		1


	//   ....[24]....
        /*0c6c*/ 	.word	0x00004140
        /*0c70*/ 	.word	0x0000004b
        /*0c74*/ 	.word	0x00028c90
        /*0c78*/ 	.short	0x010a
        /*0c7a*/ 	.byte	0x3f
	.zero		1


	//   ....[25]....
        /*0c7c*/ 	.word	0x00004340
        /*0c80*/ 	.word	0x00000004
        /*0c84*/ 	.word	0x00000000
        /*0c88*/ 	.short	0x0101
        /*0c8a*/ 	.byte	0x3f
	.zero		1


	//   ....[26]....
        /*0c8c*/ 	.word	0x00004380
        /*0c90*/ 	.word	0x0000004b
        /*0c94*/ 	.word	0x00028cb0
        /*0c98*/ 	.short	0x010a
        /*0c9a*/ 	.byte	0x3f
	.zero		1


	//   ....[27]....
        /*0c9c*/ 	.word	0x000049e0
        /*0ca0*/ 	.word	0x0000004b
        /*0ca4*/ 	.word	0x00000000
        /*0ca8*/ 	.short	0x0101
        /*0caa*/ 	.byte	0x3f
	.zero		1


	//   ....[28]....
        /*0cac*/ 	.word	0x00005310
        /*0cb0*/ 	.word	0x00000005
        /*0cb4*/ 	.word	0x00028c50
        /*0cb8*/ 	.short	0x010a
        /*0cba*/ 	.byte	0x3f
	.zero		1


	//   ....[29]....
        /*0cbc*/ 	.word	0x000056d0
        /*0cc0*/ 	.word	0x00000005
        /*0cc4*/ 	.word	0x00000000
        /*0cc8*/ 	.short	0x0101
        /*0cca*/ 	.byte	0x3f
	.zero		1


	//   ....[30]....
        /*0ccc*/ 	.word	0x00006010
        /*0cd0*/ 	.word	0x00000015
        /*0cd4*/ 	.word	0x00028c50
        /*0cd8*/ 	.short	0x010a
        /*0cda*/ 	.byte	0x3f
	.zero		1


	//   ....[31]....
        /*0cdc*/ 	.word	0x00006060
        /*0ce0*/ 	.word	0x00000015
        /*0ce4*/ 	.word	0x00028c50
        /*0ce8*/ 	.short	0x010a
        /*0cea*/ 	.byte	0x3f
	.zero		1


	//   ....[32]....
        /*0cec*/ 	.word	0x00006330
        /*0cf0*/ 	.word	0x00000015
        /*0cf4*/ 	.word	0x00000000
        /*0cf8*/ 	.short	0x0101
        /*0cfa*/ 	.byte	0x3f
	.zero		1


	//   ....[33]....
        /*0cfc*/ 	.word	0x00007600
        /*0d00*/ 	.word	0x00000002
        /*0d04*/ 	.word	0x00028c00
        /*0d08*/ 	.short	0x010a
        /*0d0a*/ 	.byte	0x3f
	.zero		1


	//   ....[34]....
        /*0d0c*/ 	.word	0x00007650
        /*0d10*/ 	.word	0x00000002
        /*0d14*/ 	.word	0x00028c00
        /*0d18*/ 	.short	0x010a
        /*0d1a*/ 	.byte	0x3f
	.zero		1


	//   ....[35]....
        /*0d1c*/ 	.word	0x000080e0
        /*0d20*/ 	.word	0x00000002
        /*0d24*/ 	.word	0x00028c00
        /*0d28*/ 	.short	0x010a
        /*0d2a*/ 	.byte	0x3f
	.zero		1


	//   ....[36]....
        /*0d2c*/ 	.word	0x000095c0
        /*0d30*/ 	.word	0x00000002
        /*0d34*/ 	.word	0x00028c00
        /*0d38*/ 	.short	0x010a
        /*0d3a*/ 	.byte	0x3f
	.zero		1


	//   ....[37]....
        /*0d3c*/ 	.word	0x0000a570
        /*0d40*/ 	.word	0x00000014
        /*0d44*/ 	.word	0x00028c30
        /*0d48*/ 	.short	0x010a
        /*0d4a*/ 	.byte	0x3f
	.zero		1


	//   ....[38]....
        /*0d4c*/ 	.word	0x0000a610
        /*0d50*/ 	.word	0x00000014
        /*0d54*/ 	.word	0x00028c30
        /*0d58*/ 	.short	0x010a
        /*0d5a*/ 	.byte	0x3f
	.zero		1


	//   ....[39]....
        /*0d5c*/ 	.word	0x0000b310
        /*0d60*/ 	.word	0x0000001f
        /*0d64*/ 	.word	0x00000000
        /*0d68*/ 	.short	0x0101
        /*0d6a*/ 	.byte	0x3f
	.zero		1


	//   ....[40]....
        /*0d6c*/ 	.word	0x0000b8c0
        /*0d70*/ 	.word	0x00000014
        /*0d74*/ 	.word	0x00028c50
        /*0d78*/ 	.short	0x010a
        /*0d7a*/ 	.byte	0x3f
	.zero		1


	//   ....[41]....
        /*0d7c*/ 	.word	0x0000b960
        /*0d80*/ 	.word	0x00000014
        /*0d84*/ 	.word	0x00028c50
        /*0d88*/ 	.short	0x010a
        /*0d8a*/ 	.byte	0x3f
	.zero		1


	//   ....[42]....
        /*0d8c*/ 	.word	0x0000bce0
        /*0d90*/ 	.word	0x00000014
        /*0d94*/ 	.word	0x00000000
        /*0d98*/ 	.short	0x0101
        /*0d9a*/ 	.byte	0x3f
	.zero		1


	//   ....[43]....
        /*0d9c*/ 	.word	0x0000bdd0
        /*0da0*/ 	.word	0x000000d9
        /*0da4*/ 	.word	0x00028c30
        /*0da8*/ 	.short	0x010a
        /*0daa*/ 	.byte	0x3f
	.zero		1


	//   ....[44]....
        /*0dac*/ 	.word	0x0000be90
        /*0db0*/ 	.word	0x000000d9
        /*0db4*/ 	.word	0x00028c30
        /*0db8*/ 	.short	0x010a
        /*0dba*/ 	.byte	0x3f
	.zero		1


	//   ....[45]....
        /*0dbc*/ 	.word	0x0000c980
        /*0dc0*/ 	.word	0x0000000f
        /*0dc4*/ 	.word	0x00000000
        /*0dc8*/ 	.short	0x0101
        /*0dca*/ 	.byte	0x3f
	.zero		1


	//   ....[46]....
        /*0dcc*/ 	.word	0x0000d9f0
        /*0dd0*/ 	.word	0x000000d9
        /*0dd4*/ 	.word	0x00028c50
        /*0dd8*/ 	.short	0x010a
        /*0dda*/ 	.byte	0x3f
	.zero		1


	//   ....[47]....
        /*0ddc*/ 	.word	0x0000da40
        /*0de0*/ 	.word	0x000000d9
        /*0de4*/ 	.word	0x00028c50
        /*0de8*/ 	.short	0x010a
        /*0dea*/ 	.byte	0x3f
	.zero		1


	//   ....[48]....
        /*0dec*/ 	.word	0x0000dd40
        /*0df0*/ 	.word	0x000000d9
        /*0df4*/ 	.word	0x00000000
        /*0df8*/ 	.short	0x0101
        /*0dfa*/ 	.byte	0x3f
	.zero		1


	//   ....[49]....
        /*0dfc*/ 	.word	0x0000de70
        /*0e00*/ 	.word	0x000000c2
        /*0e04*/ 	.word	0x00028c30
        /*0e08*/ 	.short	0x010a
        /*0e0a*/ 	.byte	0x3f
	.zero		1


	//   ....[50]....
        /*0e0c*/ 	.word	0x0000dee0
        /*0e10*/ 	.word	0x000000c2
        /*0e14*/ 	.word	0x00028c30
        /*0e18*/ 	.short	0x010a
        /*0e1a*/ 	.byte	0x3f
	.zero		1


	//   ....[51]....
        /*0e1c*/ 	.word	0x0000e3f0
        /*0e20*/ 	.word	0x0000000e
        /*0e24*/ 	.word	0x00000000
        /*0e28*/ 	.short	0x0101
        /*0e2a*/ 	.byte	0x3f
	.zero		1


	//   ....[52]....
        /*0e2c*/ 	.word	0x0000f430
        /*0e30*/ 	.word	0x000000c2
        /*0e34*/ 	.word	0x00028c50
        /*0e38*/ 	.short	0x010a
        /*0e3a*/ 	.byte	0x3f
	.zero		1


	//   ....[53]....
        /*0e3c*/ 	.word	0x0000f480
        /*0e40*/ 	.word	0x000000c2
        /*0e44*/ 	.word	0x00028c50
        /*0e48*/ 	.short	0x010a
        /*0e4a*/ 	.byte	0x3f
	.zero		1


	//   ....[54]....
        /*0e4c*/ 	.word	0x0000f780
        /*0e50*/ 	.word	0x000000c2
        /*0e54*/ 	.word	0x00000000
        /*0e58*/ 	.short	0x0101
        /*0e5a*/ 	.byte	0x3f
	.zero		1


	//   ....[55]....
        /*0e5c*/ 	.word	0x00011fa0
        /*0e60*/ 	.word	0x00000004
        /*0e64*/ 	.word	0x00000000
        /*0e68*/ 	.short	0x0101
        /*0e6a*/ 	.byte	0x3f
	.zero		1


	//   ....[56]....
        /*0e6c*/ 	.word	0x00012b70
        /*0e70*/ 	.word	0x00000008
        /*0e74*/ 	.word	0x00000000
        /*0e78*/ 	.short	0x0101
        /*0e7a*/ 	.byte	0x3f
	.zero		1


	//   ....[57]....
        /*0e7c*/ 	.word	0x000169c0
        /*0e80*/ 	.word	0x00000012
        /*0e84*/ 	.word	0x00028c20
        /*0e88*/ 	.short	0x010a
        /*0e8a*/ 	.byte	0x3f
	.zero		1


	//   ....[58]....
        /*0e8c*/ 	.word	0x00016a90
        /*0e90*/ 	.word	0x00000005
        /*0e94*/ 	.word	0x00028ca0
        /*0e98*/ 	.short	0x010a
        /*0e9a*/ 	.byte	0x3f
	.zero		1


	//   ....[59]....
        /*0e9c*/ 	.word	0x00016cd0
        /*0ea0*/ 	.word	0x00000005
        /*0ea4*/ 	.word	0x00028cc0
        /*0ea8*/ 	.short	0x010a
        /*0eaa*/ 	.byte	0x3f
	.zero		1


	//   ....[60]....
        /*0eac*/ 	.word	0x00017730
        /*0eb0*/ 	.word	0x00000005
        /*0eb4*/ 	.word	0x00028ca0
        /*0eb8*/ 	.short	0x010a
        /*0eba*/ 	.byte	0x3f
	.zero		1


	//   ....[61]....
        /*0ebc*/ 	.word	0x00017960
        /*0ec0*/ 	.word	0x00000005
        /*0ec4*/ 	.word	0x00028cc0
        /*0ec8*/ 	.short	0x010a
        /*0eca*/ 	.byte	0x3f
	.zero		1


	//   ....[62]....
        /*0ecc*/ 	.word	0x00018f50
        /*0ed0*/ 	.word	0x00000000
        /*0ed4*/ 	.word	0x00028c40
        /*0ed8*/ 	.short	0x010a
        /*0eda*/ 	.byte	0x3f
	.zero		1


	//   ....[63]....
        /*0edc*/ 	.word	0x00019a40
        /*0ee0*/ 	.word	0x00000012
        /*0ee4*/ 	.word	0x00028c00
        /*0ee8*/ 	.short	0x0107
        /*0eea*/ 	.byte	0x3f
	.zero		1


	//   ....[64]....
        /*0eec*/ 	.word	0x00019b30
        /*0ef0*/ 	.word	0x00000012
        /*0ef4*/ 	.word	0x00028c00
        /*0ef8*/ 	.short	0x0101
        /*0efa*/ 	.byte	0x3f
	.zero		1


	//   ....[65]....
        /*0efc*/ 	.word	0x00019b50
        /*0f00*/ 	.word	0x00000012
        /*0f04*/ 	.word	0x00028c20
        /*0f08*/ 	.short	0x010a
        /*0f0a*/ 	.byte	0x3f
	.zero		1


	//   ....[66]....
        /*0f0c*/ 	.word	0x00019c30
        /*0f10*/ 	.word	0x00000000
        /*0f14*/ 	.word	0x00028c60
        /*0f18*/ 	.short	0x010a
        /*0f1a*/ 	.byte	0x3f
	.zero		1


	//   ....[67]....
        /*0f1c*/ 	.word	0x0001a8c0
        /*0f20*/ 	.word	0x00000002
        /*0f24*/ 	.word	0x00028c40
        /*0f28*/ 	.short	0x010a
        /*0f2a*/ 	.byte	0x3f
	.zero		1


	//   ....[68]....
        /*0f2c*/ 	.word	0x0001ab20
        /*0f30*/ 	.word	0x00000002
        /*0f34*/ 	.word	0x00028c60
        /*0f38*/ 	.short	0x010a
        /*0f3a*/ 	.byte	0x3f
	.zero		1


	//   ....[69]....
        /*0f3c*/ 	.word	0x0001b6e0
        /*0f40*/ 	.word	0x00000002
        /*0f44*/ 	.word	0x00028c40
        /*0f48*/ 	.short	0x010a
        /*0f4a*/ 	.byte	0x3f
	.zero		1


	//   ....[70]....
        /*0f4c*/ 	.word	0x0001b930
        /*0f50*/ 	.word	0x00000002
        /*0f54*/ 	.word	0x00028c60
        /*0f58*/ 	.short	0x010a
        /*0f5a*/ 	.byte	0x3f
	.zero		1


	//   ....[71]....
        /*0f5c*/ 	.word	0x0001c470
        /*0f60*/ 	.word	0x00000003
        /*0f64*/ 	.word	0x00028c40
        /*0f68*/ 	.short	0x010a
        /*0f6a*/ 	.byte	0x3f
	.zero		1


	//   ....[72]....
        /*0f6c*/ 	.word	0x0001c6d0
        /*0f70*/ 	.word	0x00000003
        /*0f74*/ 	.word	0x00028c60
        /*0f78*/ 	.short	0x010a
        /*0f7a*/ 	.byte	0x3f
	.zero		1


	//   ....[73]....
        /*0f7c*/ 	.word	0x0001e450
        /*0f80*/ 	.word	0x00000000
        /*0f84*/ 	.word	0x00028c20
        /*0f88*/ 	.short	0x010a
        /*0f8a*/ 	.byte	0x3f
	.zero		1


	//   ....[74]....
        /*0f8c*/ 	.word	0x0001e600
        /*0f90*/ 	.word	0x00000006
        /*0f94*/ 	.word	0x00000000
        /*0f98*/ 	.short	0x010a
        /*0f9a*/ 	.byte	0x3f
	.zero		1


	//   ....[75]....
        /*0f9c*/ 	.word	0x0001e670
        /*0fa0*/ 	.word	0x00000007
        /*0fa4*/ 	.word	0x00000000
        /*0fa8*/ 	.short	0x010a
        /*0faa*/ 	.byte	0x3f
	.zero		1


	//   ....[76]....
        /*0fac*/ 	.word	0x0001e6e0
        /*0fb0*/ 	.word	0x00000004
        /*0fb4*/ 	.word	0x00000000
        /*0fb8*/ 	.short	0x010a
        /*0fba*/ 	.byte	0x3f
	.zero		1


	//   ....[77]....
        /*0fbc*/ 	.word	0x0001e710
        /*0fc0*/ 	.word	0x00000003
        /*0fc4*/ 	.word	0x00000000
        /*0fc8*/ 	.short	0x010a
        /*0fca*/ 	.byte	0x3f
	.zero		1


	//   ....[78]....
        /*0fcc*/ 	.word	0x0001e770
        /*0fd0*/ 	.word	0x0000004b
        /*0fd4*/ 	.word	0x00028c90
        /*0fd8*/ 	.short	0x010a
        /*0fda*/ 	.byte	0x3f
	.zero		1


	//   ....[79]....
        /*0fdc*/ 	.word	0x0001e7c0
        /*0fe0*/ 	.word	0x0000004b
        /*0fe4*/ 	.word	0x00028c90
        /*0fe8*/ 	.short	0x010a
        /*0fea*/ 	.byte	0x3f
	.zero		1


	//   ....[80]....
        /*0fec*/ 	.word	0x0001e810
        /*0ff0*/ 	.word	0x0000004b
        /*0ff4*/ 	.word	0x00028c90
        /*0ff8*/ 	.short	0x010a
        /*0ffa*/ 	.byte	0x3f
	.zero		1


	//   ....[81]....
        /*0ffc*/ 	.word	0x0001e860
        /*1000*/ 	.word	0x0000004b
        /*1004*/ 	.word	0x00028cb0
        /*1008*/ 	.short	0x010a
        /*100a*/ 	.byte	0x3f
	.zero		1


	//   ....[82]....
        /*100c*/ 	.word	0x0001e8b0
        /*1010*/ 	.word	0x00000005
        /*1014*/ 	.word	0x00028c50
        /*1018*/ 	.short	0x010a
        /*101a*/ 	.byte	0x3f
	.zero		1


	//   ....[83]....
        /*101c*/ 	.word	0x0001e900
        /*1020*/ 	.word	0x00000015
        /*1024*/ 	.word	0x00028c50
        /*1028*/ 	.short	0x010a
        /*102a*/ 	.byte	0x3f
	.zero		1


	//   ....[84]....
        /*102c*/ 	.word	0x0001ecf0
        /*1030*/ 	.word	0x00000002
        /*1034*/ 	.word	0x00028c00
        /*1038*/ 	.short	0x010a
        /*103a*/ 	.byte	0x3f
	.zero		1


	//   ....[85]....
        /*103c*/ 	.word	0x0001f0f0
        /*1040*/ 	.word	0x00000002
        /*1044*/ 	.word	0x00028c00
        /*1048*/ 	.short	0x010a
        /*104a*/ 	.byte	0x3f
	.zero		1


	//   ....[86]....
        /*104c*/ 	.word	0x0001f140
        /*1050*/ 	.word	0x00000014
        /*1054*/ 	.word	0x00028c30
        /*1058*/ 	.short	0x010a
        /*105a*/ 	.byte	0x3f
	.zero		1


	//   ....[87]....
        /*105c*/ 	.word	0x0001f190
        /*1060*/ 	.word	0x00000014
        /*1064*/ 	.word	0x00028c50
        /*1068*/ 	.short	0x010a
        /*106a*/ 	.byte	0x3f
	.zero		1


	//   ....[88]....
        /*106c*/ 	.word	0x0001f1e0
        /*1070*/ 	.word	0x000000d9
        /*1074*/ 	.word	0x00028c30
        /*1078*/ 	.short	0x010a
        /*107a*/ 	.byte	0x3f
	.zero		1


	//   ....[89]....
        /*107c*/ 	.word	0x0001f230
        /*1080*/ 	.word	0x000000d9
        /*1084*/ 	.word	0x00028c50
        /*1088*/ 	.short	0x010a
        /*108a*/ 	.byte	0x3f
	.zero		1


	//   ....[90]....
        /*108c*/ 	.word	0x0001f280
        /*1090*/ 	.word	0x000000c2
        /*1094*/ 	.word	0x00028c30
        /*1098*/ 	.short	0x010a
        /*109a*/ 	.byte	0x3f
	.zero		1


	//   ....[91]....
        /*109c*/ 	.word	0x0001f2d0
        /*10a0*/ 	.word	0x000000c2
        /*10a4*/ 	.word	0x00028c50
        /*10a8*/ 	.short	0x010a
        /*10aa*/ 	.byte	0x3f
	.zero		1


	//   ....[92]....
        /*10ac*/ 	.word	0x0001f470
        /*10b0*/ 	.word	0x00000012
        /*10b4*/ 	.word	0x00028c20
        /*10b8*/ 	.short	0x010a
        /*10ba*/ 	.byte	0x3f
	.zero		1


	//   ....[93]....
        /*10bc*/ 	.word	0x0001f4c0
        /*10c0*/ 	.word	0x00000005
        /*10c4*/ 	.word	0x00028ca0
        /*10c8*/ 	.short	0x010a
        /*10ca*/ 	.byte	0x3f
	.zero		1


	//   ....[94]....
        /*10cc*/ 	.word	0x0001f510
        /*10d0*/ 	.word	0x00000005
        /*10d4*/ 	.word	0x00028cc0
        /*10d8*/ 	.short	0x010a
        /*10da*/ 	.byte	0x3f
	.zero		1


	//   ....[95]....
        /*10dc*/ 	.word	0x0001f560
        /*10e0*/ 	.word	0x00000005
        /*10e4*/ 	.word	0x00028ca0
        /*10e8*/ 	.short	0x010a
        /*10ea*/ 	.byte	0x3f
	.zero		1


	//   ....[96]....
        /*10ec*/ 	.word	0x0001f5b0
        /*10f0*/ 	.word	0x00000005
        /*10f4*/ 	.word	0x00028cc0
        /*10f8*/ 	.short	0x010a
        /*10fa*/ 	.byte	0x3f
	.zero		1


	//   ....[97]....
        /*10fc*/ 	.word	0x0001f750
        /*1100*/ 	.word	0x00000000
        /*1104*/ 	.word	0x00028c40
        /*1108*/ 	.short	0x010a
        /*110a*/ 	.byte	0x3f
	.zero		1


	//   ....[98]....
        /*110c*/ 	.word	0x0001fcd0
        /*1110*/ 	.word	0x00000012
        /*1114*/ 	.word	0x00028c20
        /*1118*/ 	.short	0x010a
        /*111a*/ 	.byte	0x3f
	.zero		1


	//   ....[99]....
        /*111c*/ 	.word	0x0001fd20
        /*1120*/ 	.word	0x00000000
        /*1124*/ 	.word	0x00028c60
        /*1128*/ 	.short	0x010a
        /*112a*/ 	.byte	0x3f
	.zero		1


	//   ....[100]....
        /*112c*/ 	.word	0x0001fd70
        /*1130*/ 	.word	0x00000002
        /*1134*/ 	.word	0x00028c40
        /*1138*/ 	.short	0x010a
        /*113a*/ 	.byte	0x3f
	.zero		1


	//   ....[101]....
        /*113c*/ 	.word	0x0001fdc0
        /*1140*/ 	.word	0x00000002
        /*1144*/ 	.word	0x00028c60
        /*1148*/ 	.short	0x010a
        /*114a*/ 	.byte	0x3f
	.zero		1


	//   ....[102]....
        /*114c*/ 	.word	0x0001fe10
        /*1150*/ 	.word	0x00000002
        /*1154*/ 	.word	0x00028c40
        /*1158*/ 	.short	0x010a
        /*115a*/ 	.byte	0x3f
	.zero		1


	//   ....[103]....
        /*115c*/ 	.word	0x0001fe60
        /*1160*/ 	.word	0x00000002
        /*1164*/ 	.word	0x00028c60
        /*1168*/ 	.short	0x010a
        /*116a*/ 	.byte	0x3f
	.zero		1


	//   ....[104]....
        /*116c*/ 	.word	0x0001feb0
        /*1170*/ 	.word	0x00000003
        /*1174*/ 	.word	0x00028c40
        /*1178*/ 	.short	0x010a
        /*117a*/ 	.byte	0x3f
	.zero		1


	//   ....[105]....
        /*117c*/ 	.word	0x0001ff00
        /*1180*/ 	.word	0x00000003
        /*1184*/ 	.word	0x00028c60
        /*1188*/ 	.short	0x010a
        /*118a*/ 	.byte	0x3f
	.zero		1


	//   ....[106]....
        /*118c*/ 	.word	0x00020a80
        /*1190*/ 	.word	0x00000000
        /*1194*/ 	.word	0x00028c20
        /*1198*/ 	.short	0x010a
        /*119a*/ 	.byte	0x3f
	.zero		1


	//   ....[107]....
        /*119c*/ 	.word	0x00020c20
        /*11a0*/ 	.word	0x00000006
        /*11a4*/ 	.word	0x00000000
        /*11a8*/ 	.short	0x010a
        /*11aa*/ 	.byte	0x3f
	.zero		1


	//   ....[108]....
        /*11ac*/ 	.word	0x00020c70
        /*11b0*/ 	.word	0x00000007
        /*11b4*/ 	.word	0x00000000
        /*11b8*/ 	.short	0x010a
        /*11ba*/ 	.byte	0x3f
	.zero		1


	//   ....[109]....
        /*11bc*/ 	.word	0x00020cc0
        /*11c0*/ 	.word	0x00000004
        /*11c4*/ 	.word	0x00000000
        /*11c8*/ 	.short	0x010a
        /*11ca*/ 	.byte	0x3f
	.zero		1


	//----- nvinfo : EIATTR_NUM_MBARRIERS
	.align		4
.L_1033:
        /*11cc*/ 	.byte	0x03, 0x38
        /*11ce*/ 	.short	0x0016


	//----- nvinfo : EIATTR_EXIT_INSTR_OFFSETS
	.align		4
        /*11d0*/ 	.byte	0x04, 0x1c
        /*11d2*/ 	.short	(.L_1035 - .L_1034)


	//   ....[0]....
.L_1034:
        /*11d4*/ 	.word	0x0001e760


	//----- nvinfo : EIATTR_MAX_THREADS
	.align		4
.L_1035:
        /*11d8*/ 	.byte	0x04, 0x05
        /*11da*/ 	.short	(.L_1037 - .L_1036)
.L_1036:
        /*11dc*/ 	.word	0x00000180
        /*11e0*/ 	.word	0x00000001
        /*11e4*/ 	.word	0x00000001


	//----- nvinfo : EIATTR_CRS_STACK_SIZE
	.align		4
.L_1037:
        /*11e8*/ 	.byte	0x04, 0x1e
        /*11ea*/ 	.short	(.L_1039 - .L_1038)
.L_1038:
        /*11ec*/ 	.word	0x00000000


	//----- nvinfo : EIATTR_CBANK_PARAM_SIZE
	.align		4
.L_1039:
        /*11f0*/ 	.byte	0x03, 0x19
        /*11f2*/ 	.short	0x0af0


	//----- nvinfo : EIATTR_PARAM_CBANK
	.align		4
        /*11f4*/ 	.byte	0x04, 0x0a
        /*11f6*/ 	.short	(.L_1041 - .L_1040)
	.align		4
.L_1040:
        /*11f8*/ 	.word	index@(.nv.constant0._ZN7cutlass13device_kernelIN5flash11enable_sm90INS1_16FlashAttnFwdSm90INS1_25CollectiveMainloopFwdSm90ILi2EN4cute5tupleIJNS5_1CILi1EEES8_S8_EEENS6_IJNS7_ILi64EEESA_SA_EEELi512ENS_10bfloat16_tEfNS_4arch4Sm90ELb1ELb0ELb0ELb1ELb0ELb1ELb0ELb0ELb0ELb1ELb1ELb0EEENS1_21CollectiveEpilogueFwdINS6_IJSA_NS7_ILi512EEESA_EEES9_SC_SE_Li256ELb1ELb1ELb1ELb0EEENS1_36VarlenDynamicPersistentTileSchedulerILi64ELi64ELi256ELi128ELb1ELb1ELb1ELb1ELb1ELb1EEEEEEEEEvNT_6ParamsE)
        /*11fc*/ 	.short	0x0210
        /*11fe*/ 	.short	0x0af0


	//----- nvinfo : EIATTR_SW_WAR
	.align		4
.L_1041:
        /*1200*/ 	.byte	0x04, 0x36
        /*1202*/ 	.short	(.L_1043 - .L_1042)
.L_1042:
        /*1204*/ 	.word	0x00000008
.L_1043:


//--------------------- .nv.info._ZN7cutlass13device_kernelIN5flash11enable_sm90INS1_16FlashAttnFwdSm90INS1_25CollectiveMainloopFwdSm90ILi2EN4cute5tupleIJNS5_1CILi1EEES8_S8_EEENS6_IJNS7_ILi64EEESA_SA_EEELi512ENS_10bfloat16_tEfNS_4arch4Sm90ELb1ELb0ELb0ELb1ELb0ELb0ELb1ELb0ELb0ELb1ELb1ELb0EEENS1_21CollectiveEpilogueFwdINS6_IJSA_NS7_ILi512EEESA_EEES9_SC_SE_Li256ELb1ELb1ELb1ELb0EEENS1_36VarlenDynamicPersistentTileSchedulerILi64ELi64ELi256ELi128ELb1ELb1ELb1ELb1ELb1ELb1EEEEEEEEEvNT_6ParamsE --------------------------
	.section	.nv.info._ZN7cutlass13device_kernelIN5flash11enable_sm90INS1_16FlashAttnFwdSm90INS1_25CollectiveMainloopFwdSm90ILi2EN4cute5tupleIJNS5_1CILi1EEES8_S8_EEENS6_IJNS7_ILi64EEESA_SA_EEELi512ENS_10bfloat16_tEfNS_4arch4Sm90ELb1ELb0ELb0ELb1ELb0ELb0ELb1ELb0ELb0ELb1ELb1ELb0EEENS1_21CollectiveEpilogueFwdINS6_IJSA_NS7_ILi512EEESA_EEES9_SC_SE_Li256ELb1ELb1ELb1ELb0EEENS1_36VarlenDynamicPersistentTileSchedulerILi64ELi64ELi256ELi128ELb1ELb1ELb1ELb1ELb1ELb1EEEEEEEEEvNT_6ParamsE,"",@"SHT_CUDA_INFO"
	.sectionflags	@""
	.align	4


	//----- nvinfo : EIATTR_CUDA_API_VERSION
	.align		4
        /*0000*/ 	.byte	0x04, 0x37
        /*0002*/ 	.short	(.L_1045 - .L_1044)
.L_1044:
        /*0004*/ 	.word	0x00000082


	//----- nvinfo : EIATTR_KPARAM_INFO
	.align		4
.L_1045:
        /*0008*/ 	.byte	0x04, 0x17
        /*000a*/ 	.short	(.L_1047 - .L_1046)
.L_1046:
        /*000c*/ 	.word	0x00000000
        /*0010*/ 	.short	0x0000
        /*0012*/ 	.short	0x0070
        /*0014*/ 	.byte	0x00, 0xf0, 0x01, 0x2e


	//----- nvinfo : EIATTR_SPARSE_MMA_MASK
	.align		4
.L_1047:
        /*0018*/ 	.byte	0x03, 0x50
        /*001a*/ 	.short	0x0000


	//----- nvinfo : EIATTR_MAXREG_COUNT
	.align		4
        /*001c*/ 	.byte	0x03, 0x1b
        /*001e*/ 	.short	0x00a8


	//----- nvinfo : EIATTR_NUM_BARRIERS
	.align		4
        /*0020*/ 	.byte	0x02, 0x4c
        /*0022*/ 	.byte	0x10
	.zero		1


	//----- nvinfo : EIATTR_EXTERNS
	.align		4
        /*0024*/ 	.byte	0x04, 0x0f
        /*0026*/ 	.short	(.L_1049 - .L_1048)


	//   ....[0]....
	.align		4
.L_1048:
        /*0028*/ 	.word	index@(__assertfail)


	//----- nvinfo : EIATTR_ANNOTATIONS
	.align		4
.L_1049:
        /*002c*/ 	.byte	0x04, 0x55
        /*002e*/ 	.short	(.L_1051 - .L_1050)


	//   ....[0]....
.L_1050:
        /* <DEDUP_REMOVED lines=88> */


	//----- nvinfo : EIATTR_MERCURY_ISA_VERSION
	.align		4
.L_1051:
        /*0598*/ 	.byte	0x03, 0x5f
        /*059a*/ 	.short	0x0101


	//----- nvinfo : EIATTR_UNUSED_LOAD_BYTE_OFFSET
	.align		4
        /*059c*/ 	.byte	0x04, 0x44
        /*059e*/ 	.short	(.L_1053 - .L_1052)


	//   ....[0]....
.L_1052:
        /*05a0*/ 	.word	0x00000a40
        /*05a4*/ 	.word	0x0000fff0


	//   ....[1]....
        /*05a8*/ 	.word	0x0000d7d0
        /*05ac*/ 	.word	0x0000fff0


	//----- nvinfo : EIATTR_INT_WARP_WIDE_INSTR_OFFSETS
	.align		4
.L_1053:
        /*05b0*/ 	.byte	0x04, 0x31
        /*05b2*/ 	.short	(.L_1055 - .L_1054)


	//   ....[0]....
.L_1054:
        /*05b4*/ 	.word	0x00000130


	//   ....[1]....
        /*05b8*/ 	.word	0x00000170


	//   ....[2]....
        /*05bc*/ 	.word	0x000001e0


	//   ....[3]....
        /*05c0*/ 	.word	0x000001f0


	//   ....[4]....
        /*05c4*/ 	.word	0x00013ba0


	//   ....[5]....
        /*05c8*/ 	.word	0x00013c00


	//   ....[6]....
        /*05cc*/ 	.word	0x00019590


	//   ....[7]....
        /*05d0*/ 	.word	0x00019620


	//----- nvinfo : EIATTR_COOP_GROUP_MASK_REGIDS
	.align		4
.L_1055:
        /*05d4*/ 	.byte	0x04, 0x29
        /*05d6*/ 	.short	(.L_1057 - .L_1056)


	//   ....[0]....
.L_1056:
        /*05d8*/ 	.word	0xffffffff


	//   ....[1]....
        /*05dc*/ 	.word	0xffffffff


	//   ....[2]....
        /*05e0*/ 	.word	0xffffffff


	//   ....[3]....
        /*05e4*/ 	.word	0xffffffff


	//   ....[4]....
        /*05e8*/ 	.word	0xffffffff


	//   ....[5]....
        /*05ec*/ 	.word	0xffffffff


	//   ....[6]....
        /*05f0*/ 	.word	0xffffffff


	//   ....[7]....
        /*05f4*/ 	.word	0xffffffff


	//   ....[8]....
        /*05f8*/ 	.word	0xffffffff


	//   ....[9]....
        /*05fc*/ 	.word	0xffffffff


	//   ....[10]....
        /*0600*/ 	.word	0xffffffff


	//   ....[11]....
        /*0604*/ 	.word	0xffffffff


	//   ....[12]....
        /*0608*/ 	.word	0xffffffff


	//   ....[13]....
        /*060c*/ 	.word	0xffffffff


	//   ....[14]....
        /*0610*/ 	.word	0xffffffff


	//   ....[15]....
        /*0614*/ 	.word	0xffffffff


	//   ....[16]....
        /*0618*/ 	.word	0xffffffff


	//   ....[17]....
        /*061c*/ 	.word	0xffffffff


	//   ....[18]....
        /*0620*/ 	.word	0xffffffff


	//   ....[19]....
        /*0624*/ 	.word	0xffffffff


	//   ....[20]....
        /*0628*/ 	.word	0xffffffff


	//   ....[21]....
        /*062c*/ 	.word	0xffffffff


	//   ....[22]....
        /*0630*/ 	.word	0xffffffff


	//   ....[23]....
        /*0634*/ 	.word	0xffffffff


	//   ....[24]....
        /*0638*/ 	.word	0xffffffff


	//   ....[25]....
        /*063c*/ 	.word	0xffffffff


	//   ....[26]....
        /*0640*/ 	.word	0xffffffff


	//   ....[27]....
        /*0644*/ 	.word	0xffffffff


	//   ....[28]....
        /*0648*/ 	.word	0xffffffff


	//   ....[29]....
        /*064c*/ 	.word	0xffffffff


	//   ....[30]....
        /*0650*/ 	.word	0xffffffff


	//   ....[31]....
        /*0654*/ 	.word	0xffffffff


	//   ....[32]....
        /*0658*/ 	.word	0xffffffff


	//   ....[33]....
        /*065c*/ 	.word	0xffffffff


	//   ....[34]....
        /*0660*/ 	.word	0xffffffff


	//   ....[35]....
        /*0664*/ 	.word	0xffffffff


	//   ....[36]....
        /*0668*/ 	.word	0xffffffff


	//   ....[37]....
        /*066c*/ 	.word	0xffffffff


	//   ....[38]....
        /*0670*/ 	.word	0xffffffff


	//   ....[39]....
        /*0674*/ 	.word	0xffffffff


	//   ....[40]....
        /*0678*/ 	.word	0xffffffff


	//   ....[41]....
        /*067c*/ 	.word	0xffffffff


	//   ....[42]....
        /*0680*/ 	.word	0xffffffff


	//   ....[43]....
        /*0684*/ 	.word	0xffffffff


	//   ....[44]....
        /*0688*/ 	.word	0xffffffff


	//   ....[45]....
        /*068c*/ 	.word	0xffffffff


	//   ....[46]....
        /*0690*/ 	.word	0xffffffff


	//   ....[47]....
        /*0694*/ 	.word	0xffffffff


	//   ....[48]....
        /*0698*/ 	.word	0xffffffff


	//   ....[49]....
        /*069c*/ 	.word	0xffffffff


	//   ....[50]....
        /*06a0*/ 	.word	0xffffffff


	//   ....[51]....
        /*06a4*/ 	.word	0xffffffff


	//   ....[52]....
        /*06a8*/ 	.word	0xffffffff


	//   ....[53]....
        /*06ac*/ 	.word	0xffffffff


	//   ....[54]....
        /*06b0*/ 	.word	0xffffffff


	//   ....[55]....
        /*06b4*/ 	.word	0xffffffff


	//   ....[56]....
        /*06b8*/ 	.word	0xffffffff


	//   ....[57]....
        /*06bc*/ 	.word	0xffffffff


	//   ....[58]....
        /*06c0*/ 	.word	0xffffffff


	//   ....[59]....
        /*06c4*/ 	.word	0xffffffff


	//   ....[60]....
        /*06c8*/ 	.word	0xffffffff


	//   ....[61]....
        /*06cc*/ 	.word	0xffffffff


	//   ....[62]....
        /*06d0*/ 	.word	0xffffffff


	//   ....[63]....
        /*06d4*/ 	.word	0xffffffff


	//   ....[64]....
        /*06d8*/ 	.word	0xffffffff


	//   ....[65]....
        /*06dc*/ 	.word	0xffffffff


	//   ....[66]....
        /*06e0*/ 	.word	0xffffffff


	//   ....[67]....
        /*06e4*/ 	.word	0xffffffff


	//   ....[68]....
        /*06e8*/ 	.word	0xffffffff


	//   ....[69]....
        /*06ec*/ 	.word	0xffffffff


	//   ....[70]....
        /*06f0*/ 	.word	0xffffffff


	//   ....[71]....
        /*06f4*/ 	.word	0xffffffff


	//   ....[72]....
        /*06f8*/ 	.word	0xffffffff


	//   ....[73]....
        /*06fc*/ 	.word	0xffffffff


	//   ....[74]....
        /*0700*/ 	.word	0xffffffff


	//   ....[75]....
        /*0704*/ 	.word	0xffffffff


	//   ....[76]....
        /*0708*/ 	.word	0xffffffff


	//   ....[77]....
        /*070c*/ 	.word	0xffffffff


	//   ....[78]....
        /*0710*/ 	.word	0xffffffff


	//   ....[79]....
        /*0714*/ 	.word	0xffffffff


	//   ....[80]....
        /*0718*/ 	.word	0xffffffff


	//   ....[81]....
        /*071c*/ 	.word	0xffffffff


	//   ....[82]....
        /*0720*/ 	.word	0xffffffff


	//   ....[83]....
        /*0724*/ 	.word	0xffffffff


	//   ....[84]....
        /*0728*/ 	.word	0xffffffff


	//   ....[85]....
        /*072c*/ 	.word	0xffffffff


	//   ....[86]....
        /*0730*/ 	.word	0xffffffff


	//   ....[87]....
        /*0734*/ 	.word	0xffffffff


	//   ....[88]....
        /*0738*/ 	.word	0xffffffff


	//   ....[89]....
        /*073c*/ 	.word	0xffffffff


	//   ....[90]....
        /*0740*/ 	.word	0xffffffff


	//   ....[91]....
        /*0744*/ 	.word	0xffffffff


	//   ....[92]....
        /*0748*/ 	.word	0xffffffff


	//   ....[93]....
        /*074c*/ 	.word	0xffffffff


	//   ....[94]....
        /*0750*/ 	.word	0xffffffff


	//   ....[95]....
        /*0754*/ 	.word	0xffffffff


	//   ....[96]....
        /*0758*/ 	.word	0xffffffff


	//   ....[97]....
        /*075c*/ 	.word	0xffffffff


	//   ....[98]....
        /*0760*/ 	.word	0xffffffff


	//   ....[99]....
        /*0764*/ 	.word	0xffffffff


	//   ....[100]....
        /*0768*/ 	.word	0xffffffff


	//   ....[101]....
        /*076c*/ 	.word	0xffffffff


	//   ....[102]....
        /*0770*/ 	.word	0xffffffff


	//   ....[103]....
        /*0774*/ 	.word	0xffffffff


	//   ....[104]....
        /*0778*/ 	.word	0xffffffff


	//   ....[105]....
        /*077c*/ 	.word	0x0500000f


	//   ....[106]....
        /*0780*/ 	.word	0x0500000f


	//   ....[107]....
        /*0784*/ 	.word	0x0500000f


	//   ....[108]....
        /*0788*/ 	.word	0x0500000f


	//   ....[109]....
        /*078c*/ 	.word	0x0500000f


	//   ....[110]....
        /*0790*/ 	.word	0x0500000f


	//   ....[111]....
        /*0794*/ 	.word	0x0500000f


	//   ....[112]....
        /*0798*/ 	.word	0x0500000f


	//   ....[113]....
        /*079c*/ 	.word	0x0500000f


	//   ....[114]....
        /*07a0*/ 	.word	0x0500000f


	//   ....[115]....
        /*07a4*/ 	.word	0x0500000f


	//   ....[116]....
        /*07a8*/ 	.word	0x0500000f


	//   ....[117]....
        /*07ac*/ 	.word	0x0500000f


	//   ....[118]....
        /*07b0*/ 	.word	0x0500000f


	//   ....[119]....
        /*07b4*/ 	.word	0x0500000f


	//   ....[120]....
        /*07b8*/ 	.word	0x0500000f


	//   ....[121]....
        /*07bc*/ 	.word	0x0500000f


	//   ....[122]....
        /*07c0*/ 	.word	0x0500000f


	//   ....[123]....
        /*07c4*/ 	.word	0x0500000f


	//   ....[124]....
        /*07c8*/ 	.word	0x0500000f


	//   ....[125]....
        /*07cc*/ 	.word	0x0500000f


	//   ....[126]....
        /*07d0*/ 	.word	0x0500000f


	//   ....[127]....
        /*07d4*/ 	.word	0x0500000f


	//   ....[128]....
        /*07d8*/ 	.word	0x0500000f


	//   ....[129]....
        /*07dc*/ 	.word	0x0500000f


	//   ....[130]....
        /*07e0*/ 	.word	0x0500000f


	//   ....[131]....
        /*07e4*/ 	.word	0x0500000f


	//   ....[132]....
        /*07e8*/ 	.word	0x0500000f


	//   ....[133]....
        /*07ec*/ 	.word	0x0500000f


	//   ....[134]....
        /*07f0*/ 	.word	0x0500000f


	//   ....[135]....
        /*07f4*/ 	.word	0x0500000f


	//   ....[136]....
        /*07f8*/ 	.word	0x0500000f


	//   ....[137]....
        /*07fc*/ 	.word	0x0500000f


	//   ....[138]....
        /*0800*/ 	.word	0x0500000f


	//   ....[139]....
        /*0804*/ 	.word	0x0500000f


	//   ....[140]....
        /*0808*/ 	.word	0x0500000f


	//----- nvinfo : EIATTR_COOP_GROUP_INSTR_OFFSETS
	.align		4
.L_1057:
        /*080c*/ 	.byte	0x04, 0x28
        /*080e*/ 	.short	(.L_1059 - .L_1058)


	//   ....[0]....
.L_1058:
        /*0810*/ 	.word	0x00000070


	//   ....[1]....
        /*0814*/ 	.word	0x00000140


	//   ....[2]....
        /*0818*/ 	.word	0x00000190


	//   ....[3]....
        /*081c*/ 	.word	0x000003a0


	//   ....[4]....
        /*0820*/ 	.word	0x00000500


	//   ....[5]....
        /*0824*/ 	.word	0x00000620


	//   ....[6]....
        /*0828*/ 	.word	0x00000780


	//   ....[7]....
        /*082c*/ 	.word	0x00001f80


	//   ....[8]....
        /*0830*/ 	.word	0x00003f60


	//   ....[9]....
        /*0834*/ 	.word	0x00004f70


	//   ....[10]....
        /*0838*/ 	.word	0x00005b70


	//   ....[11]....
        /*083c*/ 	.word	0x00005ba0


	//   ....[12]....
        /*0840*/ 	.word	0x00005f60


	//   ....[13]....
        /*0844*/ 	.word	0x000060b0


	//   ....[14]....
        /*0848*/ 	.word	0x00006280


	//   ....[15]....
        /*084c*/ 	.word	0x000063d0


	//   ....[16]....
        /*0850*/ 	.word	0x00006d30


	//   ....[17]....
        /*0854*/ 	.word	0x000079b0


	//   ....[18]....
        /*0858*/ 	.word	0x00008550


	//   ....[19]....
        /*085c*/ 	.word	0x000088a0


	//   ....[20]....
        /*0860*/ 	.word	0x000088d0


	//   ....[21]....
        /*0864*/ 	.word	0x00008b60


	//   ....[22]....
        /*0868*/ 	.word	0x00008c50


	//   ....[23]....
        /*086c*/ 	.word	0x00008d90


	//   ....[24]....
        /*0870*/ 	.word	0x00009f60


	//   ....[25]....
        /*0874*/ 	.word	0x0000abf0


	//   ....[26]....
        /*0878*/ 	.word	0x0000b880


	//   ....[27]....
        /*087c*/ 	.word	0x0000b8b0


	//   ....[28]....
        /*0880*/ 	.word	0x0000bb40


	//   ....[29]....
        /*0884*/ 	.word	0x0000bd10


	//   ....[30]....
        /*0888*/ 	.word	0x0000cc90


	//   ....[31]....
        /*088c*/ 	.word	0x0000ccd0


	//   ....[32]....
        /*0890*/ 	.word	0x0000cd30


	//   ....[33]....
        /*0894*/ 	.word	0x0000cd60


	//   ....[34]....
        /*0898*/ 	.word	0x0000cd90


	//   ....[35]....
        /*089c*/ 	.word	0x0000e510


	//   ....[36]....
        /*08a0*/ 	.word	0x0000e880


	//   ....[37]....
        /*08a4*/ 	.word	0x0000e890


	//   ....[38]....
        /*08a8*/ 	.word	0x0000e8a0


	//   ....[39]....
        /*08ac*/ 	.word	0x0000e8d0


	//   ....[40]....
        /*08b0*/ 	.word	0x0000f520


	//   ....[41]....
        /*08b4*/ 	.word	0x0000f560


	//   ....[42]....
        /*08b8*/ 	.word	0x0000f810


	//   ....[43]....
        /*08bc*/ 	.word	0x0000f830


	//   ....[44]....
        /*08c0*/ 	.word	0x0000ff10


	//   ....[45]....
        /*08c4*/ 	.word	0x0000ff40


	//   ....[46]....
        /*08c8*/ 	.word	0x000107d0


	//   ....[47]....
        /*08cc*/ 	.word	0x000107f0


	//   ....[48]....
        /*08d0*/ 	.word	0x00011ad0


	//   ....[49]....
        /*08d4*/ 	.word	0x00011b10


	//   ....[50]....
        /*08d8*/ 	.word	0x00011d50


	//   ....[51]....
        /*08dc*/ 	.word	0x00011d70


	//   ....[52]....
        /*08e0*/ 	.word	0x00012030


	//   ....[53]....
        /*08e4*/ 	.word	0x00012240


	//   ....[54]....
        /*08e8*/ 	.word	0x00012270


	//   ....[55]....
        /*08ec*/ 	.word	0x000122a0


	//   ....[56]....
        /*08f0*/ 	.word	0x000122d0


	//   ....[57]....
        /*08f4*/ 	.word	0x00012300


	//   ....[58]....
        /*08f8*/ 	.word	0x00012330


	//   ....[59]....
        /*08fc*/ 	.word	0x000124d0


	//   ....[60]....
        /*0900*/ 	.word	0x00012500


	//   ....[61]....
        /*0904*/ 	.word	0x00012530


	//   ....[62]....
        /*0908*/ 	.word	0x00012560


	//   ....[63]....
        /*090c*/ 	.word	0x00012590


	//   ....[64]....
        /*0910*/ 	.word	0x000125c0


	//   ....[65]....
        /*0914*/ 	.word	0x00012660


	//   ....[66]....
        /*0918*/ 	.word	0x00012690


	//   ....[67]....
        /*091c*/ 	.word	0x000126a0


	//   ....[68]....
        /*0920*/ 	.word	0x000126d0


	//   ....[69]....
        /*0924*/ 	.word	0x00014180


	//   ....[70]....
        /*0928*/ 	.word	0x00014c10


	//   ....[71]....
        /*092c*/ 	.word	0x00014c40


	//   ....[72]....
        /*0930*/ 	.word	0x00014c60


	//   ....[73]....
        /*0934*/ 	.word	0x00014d10


	//   ....[74]....
        /*0938*/ 	.word	0x00014da0


	//   ....[75]....
        /*093c*/ 	.word	0x00014dc0


	//   ....[76]....
        /*0940*/ 	.word	0x00014e50


	//   ....[77]....
        /*0944*/ 	.word	0x00014e60


	//   ....[78]....
        /*0948*/ 	.word	0x000157f0


	//   ....[79]....
        /*094c*/ 	.word	0x00015880


	//   ....[80]....
        /*0950*/ 	.word	0x000158d0


	//   ....[81]....
        /*0954*/ 	.word	0x00015a00


	//   ....[82]....
        /*0958*/ 	.word	0x00015b70


	//   ....[83]....
        /*095c*/ 	.word	0x00015b80


	//   ....[84]....
        /*0960*/ 	.word	0x00015ce0


	//   ....[85]....
        /*0964*/ 	.word	0x00015cf0


	//   ....[86]....
        /*0968*/ 	.word	0x000198a0


	//   ....[87]....
        /*096c*/ 	.word	0x000198d0


	//   ....[88]....
        /*0970*/ 	.word	0x00019930


	//   ....[89]....
        /*0974*/ 	.word	0x00019960


	//   ....[90]....
        /*0978*/ 	.word	0x00019990


	//   ....[91]....
        /*097c*/ 	.word	0x000199c0


	//   ....[92]....
        /*0980*/ 	.word	0x000199f0


	//   ....[93]....
        /*0984*/ 	.word	0x00019a20


	//   ....[94]....
        /*0988*/ 	.word	0x00019be0


	//   ....[95]....
        /*098c*/ 	.word	0x00019c10


	//   ....[96]....
        /*0990*/ 	.word	0x00019c40


	//   ....[97]....
        /*0994*/ 	.word	0x00019c70


	//   ....[98]....
        /*0998*/ 	.word	0x00019ca0


	//   ....[99]....
        /*099c*/ 	.word	0x00019cd0


	//   ....[100]....
        /*09a0*/ 	.word	0x00019da0


	//   ....[101]....
        /*09a4*/ 	.word	0x00019dc0


	//   ....[102]....
        /*09a8*/ 	.word	0x00019dd0


	//   ....[103]....
        /*09ac*/ 	.word	0x00019e50


	//   ....[104]....
        /*09b0*/ 	.word	0x0001a990


	//   ....[105]....
        /*09b4*/ 	.word	0x0001af50


	//   ....[106]....
        /*09b8*/ 	.word	0x0001b0d0


	//   ....[107]....
        /*09bc*/ 	.word	0x0001b130


	//   ....[108]....
        /*09c0*/ 	.word	0x0001b1c0


	//   ....[109]....
        /*09c4*/ 	.word	0x0001b210


	//   ....[110]....
        /*09c8*/ 	.word	0x0001b370


	//   ....[111]....
        /*09cc*/ 	.word	0x0001b410


	//   ....[112]....
        /*09d0*/ 	.word	0x0001b4c0


	//   ....[113]....
        /*09d4*/ 	.word	0x0001b5a0


	//   ....[114]....
        /*09d8*/ 	.word	0x0001b760


	//   ....[115]....
        /*09dc*/ 	.word	0x0001b840


	//   ....[116]....
        /*09e0*/ 	.word	0x0001bad0


	//   ....[117]....
        /*09e4*/ 	.word	0x0001bbd0


	//   ....[118]....
        /*09e8*/ 	.word	0x0001bda0


	//   ....[119]....
        /*09ec*/ 	.word	0x0001be60


	//   ....[120]....
        /*09f0*/ 	.word	0x0001c080


	//   ....[121]....
        /*09f4*/ 	.word	0x0001c0d0


	//   ....[122]....
        /*09f8*/ 	.word	0x0001c400


	//   ....[123]....
        /*09fc*/ 	.word	0x0001c4a0


	//   ....[124]....
        /*0a00*/ 	.word	0x0001c630


	//   ....[125]....
        /*0a04*/ 	.word	0x0001c6b0


	//   ....[126]....
        /*0a08*/ 	.word	0x0001c730


	//   ....[127]....
        /*0a0c*/ 	.word	0x0001c7b0


	//   ....[128]....
        /*0a10*/ 	.word	0x0001c830


	//   ....[129]....
        /*0a14*/ 	.word	0x0001c8c0


	//   ....[130]....
        /*0a18*/ 	.word	0x0001c960


	//   ....[131]....
        /*0a1c*/ 	.word	0x0001ca10


	//   ....[132]....
        /*0a20*/ 	.word	0x0001ca90


	//   ....[133]....
        /*0a24*/ 	.word	0x0001cb10


	//   ....[134]....
        /*0a28*/ 	.word	0x0001cb90


	//   ....[135]....
        /*0a2c*/ 	.word	0x0001cc20


	//   ....[136]....
        /*0a30*/ 	.word	0x0001cca0


	//   ....[137]....
        /*0a34*/ 	.word	0x0001cd50


	//   ....[138]....
        /*0a38*/ 	.word	0x0001cda0


	//   ....[139]....
        /*0a3c*/ 	.word	0x0001ce60


	//   ....[140]....
        /*0a40*/ 	.word	0x0001cf90


	//----- nvinfo : EIATTR_REG_RECONFIG
	.align		4
.L_1059:
        /*0a44*/ 	.byte	0x01, 0x54
	.zero		2


	//----- nvinfo : EIATTR_SYSCALL_OFFSETS
	.align		4
        /*0a48*/ 	.byte	0x04, 0x46
        /*0a4a*/ 	.short	(.L_1061 - .L_1060)


	//   ....[0]....
.L_1060:
        /*0a4c*/ 	.word	0x00004110


	//   ....[1]....
        /*0a50*/ 	.word	0x00013da0


	//   ....[2]....
        /*0a54*/ 	.word	0x00013ef0


	//   ....[3]....
        /*0a58*/ 	.word	0x00013ff0


	//   ....[4]....
        /*0a5c*/ 	.word	0x00014830


	//   ....[5]....
        /*0a60*/ 	.word	0x00015170


	//----- nvinfo : EIATTR_MBARRIER_INSTR_OFFSETS
	.align		4
.L_1061:
        /*0a64*/ 	.byte	0x04, 0x39
        /*0a66*/ 	.short	(.L_1063 - .L_1062)


	//   ....[0]....
.L_1062:
        /*0a68*/ 	.word	0x00000280
        /*0a6c*/ 	.word	0x000000ff
        /*0a70*/ 	.word	0x00038800
        /*0a74*/ 	.short	0x0100
        /*0a76*/ 	.byte	0x08
	.zero		1


	//   ....[1]....
        /*0a78*/ 	.word	0x00000290
        /*0a7c*/ 	.word	0x000000ff
        /*0a80*/ 	.word	0x00038810
        /*0a84*/ 	.short	0x0100
        /*0a86*/ 	.byte	0x08
	.zero		1


	//   ....[2]....
        /*0a88*/ 	.word	0x000002a0
        /*0a8c*/ 	.word	0x000000ff
        /*0a90*/ 	.word	0x00038820
        /*0a94*/ 	.short	0x0100
        /*0a96*/ 	.byte	0x08
	.zero		1


	//   ....[3]....
        /*0a98*/ 	.word	0x00000350
        /*0a9c*/ 	.word	0x000000ff
        /*0aa0*/ 	.word	0x00038830
        /*0aa4*/ 	.short	0x0100
        /*0aa6*/ 	.byte	0x06
	.zero		1


	//   ....[4]....
        /*0aa8*/ 	.word	0x00000360
        /*0aac*/ 	.word	0x000000ff
        /*0ab0*/ 	.word	0x00038840
        /*0ab4*/ 	.short	0x0100
        /*0ab6*/ 	.byte	0x06
	.zero		1


	//   ....[5]....
        /*0ab8*/ 	.word	0x00000370
        /*0abc*/ 	.word	0x000000ff
        /*0ac0*/ 	.word	0x00038838
        /*0ac4*/ 	.short	0x0100
        /*0ac6*/ 	.byte	0x06
	.zero		1


	//   ....[6]....
        /*0ac8*/ 	.word	0x00000380
        /*0acc*/ 	.word	0x000000ff
        /*0ad0*/ 	.word	0x00038848
        /*0ad4*/ 	.short	0x0100
        /*0ad6*/ 	.byte	0x06
	.zero		1


	//   ....[7]....
        /*0ad8*/ 	.word	0x000004b0
        /*0adc*/ 	.word	0x000000ff
        /*0ae0*/ 	.word	0x00038850
        /*0ae4*/ 	.short	0x0100
        /*0ae6*/ 	.byte	0x08
	.zero		1


	//   ....[8]....
        /*0ae8*/ 	.word	0x000004c0
        /*0aec*/ 	.word	0x000000ff
        /*0af0*/ 	.word	0x00038860
        /*0af4*/ 	.short	0x0100
        /*0af6*/ 	.byte	0x08
	.zero		1


	//   ....[9]....
        /*0af8*/ 	.word	0x000004d0
        /*0afc*/ 	.word	0x000000ff
        /*0b00*/ 	.word	0x00038858
        /*0b04*/ 	.short	0x0100
        /*0b06*/ 	.byte	0x08
	.zero		1


	//   ....[10]....
        /*0b08*/ 	.word	0x000004e0
        /*0b0c*/ 	.word	0x000000ff
        /*0b10*/ 	.word	0x00038868
        /*0b14*/ 	.short	0x0100
        /*0b16*/ 	.byte	0x08
	.zero		1


	//   ....[11]....
        /*0b18*/ 	.word	0x000005d0
        /*0b1c*/ 	.word	0x000000ff
        /*0b20*/ 	.word	0x00038870
        /*0b24*/ 	.short	0x0100
        /*0b26*/ 	.byte	0x06
	.zero		1


	//   ....[12]....
        /*0b28*/ 	.word	0x000005e0
        /*0b2c*/ 	.word	0x000000ff
        /*0b30*/ 	.word	0x00038880
        /*0b34*/ 	.short	0x0100
        /*0b36*/ 	.byte	0x06
	.zero		1


	//   ....[13]....
        /*0b38*/ 	.word	0x000005f0
        /*0b3c*/ 	.word	0x000000ff
        /*0b40*/ 	.word	0x00038878
        /*0b44*/ 	.short	0x0100
        /*0b46*/ 	.byte	0x06
	.zero		1


	//   ....[14]....
        /*0b48*/ 	.word	0x00000600
        /*0b4c*/ 	.word	0x000000ff
        /*0b50*/ 	.word	0x00038888
        /*0b54*/ 	.short	0x0100
        /*0b56*/ 	.byte	0x06
	.zero		1


	//   ....[15]....
        /*0b58*/ 	.word	0x00000730
        /*0b5c*/ 	.word	0x000000ff
        /*0b60*/ 	.word	0x00038890
        /*0b64*/ 	.short	0x0100
        /*0b66*/ 	.byte	0x08
	.zero		1


	//   ....[16]....
        /*0b68*/ 	.word	0x00000740
        /*0b6c*/ 	.word	0x000000ff
        /*0b70*/ 	.word	0x000388a0
        /*0b74*/ 	.short	0x0100
        /*0b76*/ 	.byte	0x08
	.zero		1


	//   ....[17]....
        /*0b78*/ 	.word	0x00000750
        /*0b7c*/ 	.word	0x000000ff
        /*0b80*/ 	.word	0x00038898
        /*0b84*/ 	.short	0x0100
        /*0b86*/ 	.byte	0x08
	.zero		1


	//   ....[18]....
        /*0b88*/ 	.word	0x00000760
        /*0b8c*/ 	.word	0x000000ff
        /*0b90*/ 	.word	0x000388a8
        /*0b94*/ 	.short	0x0100
        /*0b96*/ 	.byte	0x08
	.zero		1


	//   ....[19]....
        /*0b98*/ 	.word	0x00000890
        /*0b9c*/ 	.word	0x000000ff
        /*0ba0*/ 	.word	0x000388b0
        /*0ba4*/ 	.short	0x0100
        /*0ba6*/ 	.byte	0x08
	.zero		1


	//   ....[20]....
        /*0ba8*/ 	.word	0x000008a0
        /*0bac*/ 	.word	0x000000ff
        /*0bb0*/ 	.word	0x000388c0
        /*0bb4*/ 	.short	0x0100
        /*0bb6*/ 	.byte	0x08
	.zero		1


	//   ....[21]....
        /*0bb8*/ 	.word	0x000008b0
        /*0bbc*/ 	.word	0x000000ff
        /*0bc0*/ 	.word	0x000388b8
        /*0bc4*/ 	.short	0x0100
        /*0bc6*/ 	.byte	0x08
	.zero		1


	//   ....[22]....
        /*0bc8*/ 	.word	0x000008c0
        /*0bcc*/ 	.word	0x000000ff
        /*0bd0*/ 	.word	0x000388c8
        /*0bd4*/ 	.short	0x0100
        /*0bd6*/ 	.byte	0x08
	.zero		1


	//   ....[23]....
        /*0bd8*/ 	.word	0x00002350
        /*0bdc*/ 	.word	0x00000004
        /*0be0*/ 	.word	0x00000000
        /*0be4*/ 	.short	0x0101
        /*0be6*/ 	.byte	0x3f
	.zero		1


	//   ....[24]....
        /*0be8*/ 	.word	0x00002e40
        /*0bec*/ 	.word	0x00000004
        /*0bf0*/ 	.word	0x00000000
        /*0bf4*/ 	.short	0x0101
        /*0bf6*/ 	.byte	0x3f
	.zero		1


	//   ....[25]....
        /*0bf8*/ 	.word	0x000041c0
        /*0bfc*/ 	.word	0x00000010
        /*0c00*/ 	.word	0x00038800
        /*0c04*/ 	.short	0x010a
        /*0c06*/ 	.byte	0x3f
	.zero		1


	//   ....[26]....
        /*0c08*/ 	.word	0x00004230
        /*0c0c*/ 	.word	0x00000009
        /*0c10*/ 	.word	0x00038830
        /*0c14*/ 	.short	0x010a
        /*0c16*/ 	.byte	0x3f
	.zero		1


	//   ....[27]....
        /*0c18*/ 	.word	0x000042a0
        /*0c1c*/ 	.word	0x00000009
        /*0c20*/ 	.word	0x00038830
        /*0c24*/ 	.short	0x010a
        /*0c26*/ 	.byte	0x3f
	.zero		1


	//   ....[28]....
        /*0c28*/ 	.word	0x00004520
        /*0c2c*/ 	.word	0x00000010
        /*0c30*/ 	.word	0x00038810
        /*0c34*/ 	.short	0x010a
        /*0c36*/ 	.byte	0x3f
	.zero		1


	//   ....[29]....
        /*0c38*/ 	.word	0x00004560
        /*0c3c*/ 	.word	0x00000009
        /*0c40*/ 	.word	0x00038850
        /*0c44*/ 	.short	0x010a
        /*0c46*/ 	.byte	0x3f
	.zero		1


	//   ....[30]....
        /*0c48*/ 	.word	0x00004630
        /*0c4c*/ 	.word	0x00000009
        /*0c50*/ 	.word	0x00038850
        /*0c54*/ 	.short	0x010a
        /*0c56*/ 	.byte	0x3f
	.zero		1


	//   ....[31]....
        /*0c58*/ 	.word	0x00006610
        /*0c5c*/ 	.word	0x00000007
        /*0c60*/ 	.word	0x00000000
        /*0c64*/ 	.short	0x0101
        /*0c66*/ 	.byte	0x3f
	.zero		1


	//   ....[32]....
        /*0c68*/ 	.word	0x00006d50
        /*0c6c*/ 	.word	0x00000009
        /*0c70*/ 	.word	0x00000000
        /*0c74*/ 	.short	0x0101
        /*0c76*/ 	.byte	0x3f
	.zero		1


	//   ....[33]....
        /*0c78*/ 	.word	0x00006e60
        /*0c7c*/ 	.word	0x00000009
        /*0c80*/ 	.word	0x00038830
        /*0c84*/ 	.short	0x010a
        /*0c86*/ 	.byte	0x3f
	.zero		1


	//   ....[34]....
        /*0c88*/ 	.word	0x00006eb0
        /*0c8c*/ 	.word	0x00000009
        /*0c90*/ 	.word	0x00038830
        /*0c94*/ 	.short	0x010a
        /*0c96*/ 	.byte	0x3f
	.zero		1


	//   ....[35]....
        /*0c98*/ 	.word	0x00007030
        /*0c9c*/ 	.word	0x00000009
        /*0ca0*/ 	.word	0x00038850
        /*0ca4*/ 	.short	0x010a
        /*0ca6*/ 	.byte	0x3f
	.zero		1


	//   ....[36]....
        /*0ca8*/ 	.word	0x00007070
        /*0cac*/ 	.word	0x00000009
        /*0cb0*/ 	.word	0x00038850
        /*0cb4*/ 	.short	0x010a
        /*0cb6*/ 	.byte	0x3f
	.zero		1


	//   ....[37]....
        /*0cb8*/ 	.word	0x00008fa0
        /*0cbc*/ 	.word	0x0000000b
        /*0cc0*/ 	.word	0x00000000
        /*0cc4*/ 	.short	0x0101
        /*0cc6*/ 	.byte	0x3f
	.zero		1


	//   ....[38]....
        /*0cc8*/ 	.word	0x00009f80
        /*0ccc*/ 	.word	0x00000009
        /*0cd0*/ 	.word	0x00000000
        /*0cd4*/ 	.short	0x0101
        /*0cd6*/ 	.byte	0x3f
	.zero		1


	//   ....[39]....
        /*0cd8*/ 	.word	0x0000a0c0
        /*0cdc*/ 	.word	0x00000009
        /*0ce0*/ 	.word	0x00038830
        /*0ce4*/ 	.short	0x010a
        /*0ce6*/ 	.byte	0x3f
	.zero		1


	//   ....[40]....
        /*0ce8*/ 	.word	0x0000a110
        /*0cec*/ 	.word	0x00000009
        /*0cf0*/ 	.word	0x00038830
        /*0cf4*/ 	.short	0x010a
        /*0cf6*/ 	.byte	0x3f
	.zero		1


	//   ....[41]....
        /*0cf8*/ 	.word	0x0000a290
        /*0cfc*/ 	.word	0x00000009
        /*0d00*/ 	.word	0x00038850
        /*0d04*/ 	.short	0x010a
        /*0d06*/ 	.byte	0x3f
	.zero		1


	//   ....[42]....
        /*0d08*/ 	.word	0x0000a2d0
        /*0d0c*/ 	.word	0x00000009
        /*0d10*/ 	.word	0x00038850
        /*0d14*/ 	.short	0x010a
        /*0d16*/ 	.byte	0x3f
	.zero		1


	//   ....[43]....
        /*0d18*/ 	.word	0x0000c020
        /*0d1c*/ 	.word	0x000000a3
        /*0d20*/ 	.word	0x00000000
        /*0d24*/ 	.short	0x0101
        /*0d26*/ 	.byte	0x3f
	.zero		1


	//   ....[44]....
        /*0d28*/ 	.word	0x0000ccb0
        /*0d2c*/ 	.word	0x00000009
        /*0d30*/ 	.word	0x00000000
        /*0d34*/ 	.short	0x0101
        /*0d36*/ 	.byte	0x3f
	.zero		1


	//   ....[45]....
        /*0d38*/ 	.word	0x0000f550
        /*0d3c*/ 	.word	0x00000008
        /*0d40*/ 	.word	0x00000000
        /*0d44*/ 	.short	0x0101
        /*0d46*/ 	.byte	0x3f
	.zero		1


	//   ....[46]....
        /*0d48*/ 	.word	0x0000fe40
        /*0d4c*/ 	.word	0x00000008
        /*0d50*/ 	.word	0x00000000
        /*0d54*/ 	.short	0x0101
        /*0d56*/ 	.byte	0x3f
	.zero		1


	//   ....[47]....
        /*0d58*/ 	.word	0x000143e0
        /*0d5c*/ 	.word	0x00000000
        /*0d60*/ 	.word	0x00038840
        /*0d64*/ 	.short	0x010a
        /*0d66*/ 	.byte	0x3f
	.zero		1


	//   ....[48]....
        /*0d68*/ 	.word	0x00014f20
        /*0d6c*/ 	.word	0x00000012
        /*0d70*/ 	.word	0x00038800
        /*0d74*/ 	.short	0x0107
        /*0d76*/ 	.byte	0x3f
	.zero		1


	//   ....[49]....
        /*0d78*/ 	.word	0x00014fc0
        /*0d7c*/ 	.word	0x00000012
        /*0d80*/ 	.word	0x00038800
        /*0d84*/ 	.short	0x0101
        /*0d86*/ 	.byte	0x3f
	.zero		1


	//   ....[50]....
        /*0d88*/ 	.word	0x00015ef0
        /*0d8c*/ 	.word	0x00000012
        /*0d90*/ 	.word	0x00038810
        /*0d94*/ 	.short	0x0107
        /*0d96*/ 	.byte	0x3f
	.zero		1


	//   ....[51]....
        /*0d98*/ 	.word	0x00015ff0
        /*0d9c*/ 	.word	0x00000012
        /*0da0*/ 	.word	0x00038810
        /*0da4*/ 	.short	0x0101
        /*0da6*/ 	.byte	0x3f
	.zero		1


	//   ....[52]....
        /*0da8*/ 	.word	0x00016010
        /*0dac*/ 	.word	0x00000012
        /*0db0*/ 	.word	0x00038820
        /*0db4*/ 	.short	0x010a
        /*0db6*/ 	.byte	0x3f
	.zero		1


	//   ....[53]....
        /*0db8*/ 	.word	0x000160f0
        /*0dbc*/ 	.word	0x00000000
        /*0dc0*/ 	.word	0x00038860
        /*0dc4*/ 	.short	0x010a
        /*0dc6*/ 	.byte	0x3f
	.zero		1


	//   ....[54]....
        /*0dc8*/ 	.word	0x00016d80
        /*0dcc*/ 	.word	0x00000003
        /*0dd0*/ 	.word	0x00038840
        /*0dd4*/ 	.short	0x010a
        /*0dd6*/ 	.byte	0x3f
	.zero		1


	//   ....[55]....
        /*0dd8*/ 	.word	0x00016fe0
        /*0ddc*/ 	.word	0x00000003
        /*0de0*/ 	.word	0x00038860
        /*0de4*/ 	.short	0x010a
        /*0de6*/ 	.byte	0x3f
	.zero		1


	//   ....[56]....
        /*0de8*/ 	.word	0x00017ba0
        /*0dec*/ 	.word	0x00000004
        /*0df0*/ 	.word	0x00038840
        /*0df4*/ 	.short	0x010a
        /*0df6*/ 	.byte	0x3f
	.zero		1


	//   ....[57]....
        /*0df8*/ 	.word	0x00017df0
        /*0dfc*/ 	.word	0x00000004
        /*0e00*/ 	.word	0x00038860
        /*0e04*/ 	.short	0x010a
        /*0e06*/ 	.byte	0x3f
	.zero		1


	//   ....[58]....
        /*0e08*/ 	.word	0x00018930
        /*0e0c*/ 	.word	0x00000004
        /*0e10*/ 	.word	0x00038840
        /*0e14*/ 	.short	0x010a
        /*0e16*/ 	.byte	0x3f
	.zero		1


	//   ....[59]....
        /*0e18*/ 	.word	0x00018b90
        /*0e1c*/ 	.word	0x00000004
        /*0e20*/ 	.word	0x00038860
        /*0e24*/ 	.short	0x010a
        /*0e26*/ 	.byte	0x3f
	.zero		1


	//   ....[60]....
        /*0e28*/ 	.word	0x0001a910
        /*0e2c*/ 	.word	0x00000000
        /*0e30*/ 	.word	0x00038820
        /*0e34*/ 	.short	0x010a
        /*0e36*/ 	.byte	0x3f
	.zero		1


	//   ....[61]....
        /*0e38*/ 	.word	0x0001aad0
        /*0e3c*/ 	.word	0x00000006
        /*0e40*/ 	.word	0x00000000
        /*0e44*/ 	.short	0x010a
        /*0e46*/ 	.byte	0x3f
	.zero		1


	//   ....[62]....
        /*0e48*/ 	.word	0x0001ab40
        /*0e4c*/ 	.word	0x00000007
        /*0e50*/ 	.word	0x00000000
        /*0e54*/ 	.short	0x010a
        /*0e56*/ 	.byte	0x3f
	.zero		1


	//   ....[63]....
        /*0e58*/ 	.word	0x0001abb0
        /*0e5c*/ 	.word	0x00000004
        /*0e60*/ 	.word	0x00000000
        /*0e64*/ 	.short	0x010a
        /*0e66*/ 	.byte	0x3f
	.zero		1


	//   ....[64]....
        /*0e68*/ 	.word	0x0001abe0
        /*0e6c*/ 	.word	0x00000003
        /*0e70*/ 	.word	0x00000000
        /*0e74*/ 	.short	0x010a
        /*0e76*/ 	.byte	0x3f
	.zero		1


	//   ....[65]....
        /*0e78*/ 	.word	0x0001ac40
        /*0e7c*/ 	.word	0x00000010
        /*0e80*/ 	.word	0x00038800
        /*0e84*/ 	.short	0x010a
        /*0e86*/ 	.byte	0x3f
	.zero		1


	//   ....[66]....
        /*0e88*/ 	.word	0x0001ac90
        /*0e8c*/ 	.word	0x00000009
        /*0e90*/ 	.word	0x00038830
        /*0e94*/ 	.short	0x010a
        /*0e96*/ 	.byte	0x3f
	.zero		1


	//   ....[67]....
        /*0e98*/ 	.word	0x0001ace0
        /*0e9c*/ 	.word	0x00000010
        /*0ea0*/ 	.word	0x00038810
        /*0ea4*/ 	.short	0x010a
        /*0ea6*/ 	.byte	0x3f
	.zero		1


	//   ....[68]....
        /*0ea8*/ 	.word	0x0001ad30
        /*0eac*/ 	.word	0x00000009
        /*0eb0*/ 	.word	0x00038850
        /*0eb4*/ 	.short	0x010a
        /*0eb6*/ 	.byte	0x3f
	.zero		1


	//   ....[69]....
        /*0eb8*/ 	.word	0x0001ad80
        /*0ebc*/ 	.word	0x00000009
        /*0ec0*/ 	.word	0x00038830
        /*0ec4*/ 	.short	0x010a
        /*0ec6*/ 	.byte	0x3f
	.zero		1


	//   ....[70]....
        /*0ec8*/ 	.word	0x0001add0
        /*0ecc*/ 	.word	0x00000009
        /*0ed0*/ 	.word	0x00038850
        /*0ed4*/ 	.short	0x010a
        /*0ed6*/ 	.byte	0x3f
	.zero		1


	//   ....[71]....
        /*0ed8*/ 	.word	0x0001ae20
        /*0edc*/ 	.word	0x00000009
        /*0ee0*/ 	.word	0x00038830
        /*0ee4*/ 	.short	0x010a
        /*0ee6*/ 	.byte	0x3f
	.zero		1


	//   ....[72]....
        /*0ee8*/ 	.word	0x0001ae70
        /*0eec*/ 	.word	0x00000009
        /*0ef0*/ 	.word	0x00038850
        /*0ef4*/ 	.short	0x010a
        /*0ef6*/ 	.byte	0x3f
	.zero		1


	//   ....[73]....
        /*0ef8*/ 	.word	0x0001b010
        /*0efc*/ 	.word	0x00000000
        /*0f00*/ 	.word	0x00038840
        /*0f04*/ 	.short	0x010a
        /*0f06*/ 	.byte	0x3f
	.zero		1


	//   ....[74]....
        /*0f08*/ 	.word	0x0001c110
        /*0f0c*/ 	.word	0x00000012
        /*0f10*/ 	.word	0x00038820
        /*0f14*/ 	.short	0x010a
        /*0f16*/ 	.byte	0x3f
	.zero		1


	//   ....[75]....
        /*0f18*/ 	.word	0x0001c160
        /*0f1c*/ 	.word	0x00000000
        /*0f20*/ 	.word	0x00038860
        /*0f24*/ 	.short	0x010a
        /*0f26*/ 	.byte	0x3f
	.zero		1


	//   ....[76]....
        /*0f28*/ 	.word	0x0001c1b0
        /*0f2c*/ 	.word	0x00000003
        /*0f30*/ 	.word	0x00038840
        /*0f34*/ 	.short	0x010a
        /*0f36*/ 	.byte	0x3f
	.zero		1


	//   ....[77]....
        /*0f38*/ 	.word	0x0001c200
        /*0f3c*/ 	.word	0x00000003
        /*0f40*/ 	.word	0x00038860
        /*0f44*/ 	.short	0x010a
        /*0f46*/ 	.byte	0x3f
	.zero		1


	//   ....[78]....
        /*0f48*/ 	.word	0x0001c250
        /*0f4c*/ 	.word	0x00000004
        /*0f50*/ 	.word	0x00038840
        /*0f54*/ 	.short	0x010a
        /*0f56*/ 	.byte	0x3f
	.zero		1


	//   ....[79]....
        /*0f58*/ 	.word	0x0001c2a0
        /*0f5c*/ 	.word	0x00000004
        /*0f60*/ 	.word	0x00038860
        /*0f64*/ 	.short	0x010a
        /*0f66*/ 	.byte	0x3f
	.zero		1


	//   ....[80]....
        /*0f68*/ 	.word	0x0001c2f0
        /*0f6c*/ 	.word	0x00000004
        /*0f70*/ 	.word	0x00038840
        /*0f74*/ 	.short	0x010a
        /*0f76*/ 	.byte	0x3f
	.zero		1


	//   ....[81]....
        /*0f78*/ 	.word	0x0001c340
        /*0f7c*/ 	.word	0x00000004
        /*0f80*/ 	.word	0x00038860
        /*0f84*/ 	.short	0x010a
        /*0f86*/ 	.byte	0x3f
	.zero		1


	//   ....[82]....
        /*0f88*/ 	.word	0x0001ceb0
        /*0f8c*/ 	.word	0x00000000
        /*0f90*/ 	.word	0x00038820
        /*0f94*/ 	.short	0x010a
        /*0f96*/ 	.byte	0x3f
	.zero		1


	//   ....[83]....
        /*0f98*/ 	.word	0x0001d050
        /*0f9c*/ 	.word	0x00000006
        /*0fa0*/ 	.word	0x00000000
        /*0fa4*/ 	.short	0x010a
        /*0fa6*/ 	.byte	0x3f
	.zero		1


	//   ....[84]....
        /*0fa8*/ 	.word	0x0001d0a0
        /*0fac*/ 	.word	0x00000007
        /*0fb0*/ 	.word	0x00000000
        /*0fb4*/ 	.short	0x010a
        /*0fb6*/ 	.byte	0x3f
	.zero		1


	//   ....[85]....
        /*0fb8*/ 	.word	0x0001d0f0
        /*0fbc*/ 	.word	0x00000004
        /*0fc0*/ 	.word	0x00000000
        /*0fc4*/ 	.short	0x010a
        /*0fc6*/ 	.byte	0x3f
	.zero		1


	//----- nvinfo : EIATTR_NUM_MBARRIERS
	.align		4
.L_1063:
        /*0fc8*/ 	.byte	0x03, 0x38
        /*0fca*/ 	.short	0x0017


	//----- nvinfo : EIATTR_EXIT_INSTR_OFFSETS
	.align		4
        /*0fcc*/ 	.byte	0x04, 0x1c
        /*0fce*/ 	.short	(.L_1065 - .L_1064)


	//   ....[0]....
.L_1064:
        /*0fd0*/ 	.word	0x00000a70


	//   ....[1]....
        /*0fd4*/ 	.word	0x00011fd0


	//   ....[2]....
        /*0fd8*/ 	.word	0x0001ac30


	//----- nvinfo : EIATTR_MAX_THREADS
	.align		4
.L_1065:
        /*0fdc*/ 	.byte	0x04, 0x05
        /*0fde*/ 	.short	(.L_1067 - .L_1066)
.L_1066:
        /*0fe0*/ 	.word	0x00000180
        /*0fe4*/ 	.word	0x00000001
        /*0fe8*/ 	.word	0x00000001


	//----- nvinfo : EIATTR_CRS_STACK_SIZE
	.align		4
.L_1067:
        /*0fec*/ 	.byte	0x04, 0x1e
        /*0fee*/ 	.short	(.L_1069 - .L_1068)
.L_1068:
        /*0ff0*/ 	.word	0x00000000


	//----- nvinfo : EIATTR_CBANK_PARAM_SIZE
	.align		4
.L_1069:
        /*0ff4*/ 	.byte	0x03, 0x19
        /*0ff6*/ 	.short	0x0bf0


	//----- nvinfo : EIATTR_PARAM_CBANK
	.align		4
        /*0ff8*/ 	.byte	0x04, 0x0a
        /*0ffa*/ 	.short	(.L_1071 - .L_1070)
	.align		4
.L_1070:
        /*0ffc*/ 	.word	index@(.nv.constant0._ZN7cutlass13device_kernelIN5flash11enable_sm90INS1_16FlashAttnFwdSm90INS1_25CollectiveMainloopFwdSm90ILi2EN4cute5tupleIJNS5_1CILi1EEES8_S8_EEENS6_IJNS7_ILi64EEESA_SA_EEELi512ENS_10bfloat16_tEfNS_4arch4Sm90ELb1ELb0ELb0ELb1ELb0ELb0ELb1ELb0ELb0ELb1ELb1ELb0EEENS1_21CollectiveEpilogueFwdINS6_IJSA_NS7_ILi512EEESA_EEES9_SC_SE_Li256ELb1ELb1ELb1ELb0EEENS1_36VarlenDynamicPersistentTileSchedulerILi64ELi64ELi256ELi128ELb1ELb1ELb1ELb1ELb1ELb1EEEEEEEEEvNT_6ParamsE)
        /*1000*/ 	.short	0x0210
        /*1002*/ 	.short	0x0bf0


	//----- nvinfo : EIATTR_SW_WAR
	.align		4
.L_1071:
        /*1004*/ 	.byte	0x04, 0x36
        /*1006*/ 	.short	(.L_1073 - .L_1072)
.L_1072:
        /*1008*/ 	.word	0x00000008
.L_1073:


//--------------------- .nv.info._ZN7cutlass13device_kernelIN5flash11enable_sm90INS1_16FlashAttnFwdSm90INS1_25CollectiveMainloopFwdSm90ILi2EN4cute5tupleIJNS5_1CILi1EEES8_S8_EEENS6_IJNS7_ILi64EEESA_SA_EEELi512ENS_10bfloat16_tEfNS_4arch4Sm90ELb1ELb0ELb0ELb1ELb0ELb1ELb1ELb0ELb0ELb1ELb1ELb0EEENS1_21CollectiveEpilogueFwdINS6_IJSA_NS7_ILi512EEESA_EEES9_SC_SE_Li256ELb1ELb1ELb1ELb0EEENS1_36VarlenDynamicPersistentTileSchedulerILi64ELi64ELi256ELi128ELb1ELb1ELb1ELb1ELb1ELb1EEEEEEEEEvNT_6ParamsE --------------------------
	.section	.nv.info._ZN7cutlass13device_kernelIN5flash11enable_sm90INS1_16FlashAttnFwdSm90INS1_25CollectiveMainloopFwdSm90ILi2EN4cute5tupleIJNS5_1CILi1EEES8_S8_EEENS6_IJNS7_ILi64EEESA_SA_EEELi512ENS_10bfloat16_tEfNS_4arch4Sm90ELb1ELb0ELb0ELb1ELb0ELb1ELb1ELb0ELb0ELb1ELb1ELb0EEENS1_21CollectiveEpilogueFwdINS6_IJSA_NS7_ILi512EEESA_EEES9_SC_SE_Li256ELb1ELb1ELb1ELb0EEENS1_36VarlenDynamicPersistentTileSchedulerILi64ELi64ELi256ELi128ELb1ELb1ELb1ELb1ELb1ELb1EEEEEEEEEvNT_6ParamsE,"",@"SHT_CUDA_INFO"
	.sectionflags	@""
	.align	4


	//----- nvinfo : EIATTR_CUDA_API_VERSION
	.align		4
        /*0000*/ 	.byte	0x04, 0x37
        /*0002*/ 	.short	(.L_1075 - .L_1074)
.L_1074:
        /*0004*/ 	.word	0x00000082


	//----- nvinfo : EIATTR_KPARAM_INFO
	.align		4
.L_1075:
        /*0008*/ 	.byte	0x04, 0x17
        /*000a*/ 	.short	(.L_1077 - .L_1076)
.L_1076:
        /*000c*/ 	.word	0x00000000
        /*0010*/ 	.short	0x0000
        /*0012*/ 	.short	0x0070
        /*0014*/ 	.byte	0x00, 0xf0, 0x01, 0x2e


	//----- nvinfo : EIATTR_SPARSE_MMA_MASK
	.align		4
.L_1077:
        /*0018*/ 	.byte	0x03, 0x50
        /*001a*/ 	.short	0x0000


	//----- nvinfo : EIATTR_MAXREG_COUNT
	.align		4
        /*001c*/ 	.byte	0x03, 0x1b
        /*001e*/ 	.short	0x00a8


	//----- nvinfo : EIATTR_NUM_BARRIERS
	.align		4
        /*0020*/ 	.byte	0x02, 0x4c
        /*0022*/ 	.byte	0x10
	.zero		1


	//----- nvinfo : EIATTR_EXTERNS
	.align		4
        /*0024*/ 	.byte	0x04, 0x0f
        /*0026*/ 	.short	(.L_1079 - .L_1078)


	//   ....[0]....
	.align		4
.L_1078:
        /*0028*/ 	.word	index@(__assertfail)


	//----- nvinfo : EIATTR_ANNOTATIONS
	.align		4
.L_1079:
        /*002c*/ 	.byte	0x04, 0x55
        /*002e*/ 	.short	(.L_1081 - .L_1080)


	//   ....[0]....
.L_1080:
        /* <DEDUP_REMOVED lines=104> */


	//----- nvinfo : EIATTR_MERCURY_ISA_VERSION
	.align		4
.L_1081:
        /*0698*/ 	.byte	0x03, 0x5f
        /*069a*/ 	.short	0x0101


	//----- nvinfo : EIATTR_UNUSED_LOAD_BYTE_OFFSET
	.align		4
        /*069c*/ 	.byte	0x04, 0x44
        /*069e*/ 	.short	(.L_1083 - .L_1082)


	//   ....[0]....
.L_1082:
        /*06a0*/ 	.word	0x00000ab0
        /*06a4*/ 	.word	0x0000fff0


	//   ....[1]....
        /*06a8*/ 	.word	0x00014a30
        /*06ac*/ 	.word	0x0000fff0


	//----- nvinfo : EIATTR_INT_WARP_WIDE_INSTR_OFFSETS
	.align		4
.L_1083:
        /*06b0*/ 	.byte	0x04, 0x31
        /*06b2*/ 	.short	(.L_1085 - .L_1084)


	//   ....[0]....
.L_1084:
        /*06b4*/ 	.word	0x00000190


	//   ....[1]....
        /*06b8*/ 	.word	0x000001d0


	//   ....[2]....
        /*06bc*/ 	.word	0x00000240


	//   ....[3]....
        /*06c0*/ 	.word	0x00000250


	//   ....[4]....
        /*06c4*/ 	.word	0x0001cff0


	//   ....[5]....
        /*06c8*/ 	.word	0x0001d050


	//   ....[6]....
        /*06cc*/ 	.word	0x000229e0


	//   ....[7]....
        /*06d0*/ 	.word	0x00022a40


	//----- nvinfo : EIATTR_COOP_GROUP_MASK_REGIDS
	.align		4
.L_1085:
        /*06d4*/ 	.byte	0x04, 0x29
        /*06d6*/ 	.short	(.L_1087 - .L_1086)


	//   ....[0]....
.L_1086:
        /*06d8*/ 	.word	0xffffffff


	//   ....[1]....
        /*06dc*/ 	.word	0xffffffff


	//   ....[2]....
        /*06e0*/ 	.word	0xffffffff


	//   ....[3]....
        /*06e4*/ 	.word	0xffffffff


	//   ....[4]....
        /*06e8*/ 	.word	0xffffffff


	//   ....[5]....
        /*06ec*/ 	.word	0xffffffff


	//   ....[6]....
        /*06f0*/ 	.word	0xffffffff


	//   ....[7]....
        /*06f4*/ 	.word	0xffffffff


	//   ....[8]....
        /*06f8*/ 	.word	0xffffffff


	//   ....[9]....
        /*06fc*/ 	.word	0xffffffff


	//   ....[10]....
        /*0700*/ 	.word	0xffffffff


	//   ....[11]....
        /*0704*/ 	.word	0xffffffff


	//   ....[12]....
        /*0708*/ 	.word	0xffffffff


	//   ....[13]....
        /*070c*/ 	.word	0xffffffff


	//   ....[14]....
        /*0710*/ 	.word	0xffffffff


	//   ....[15]....
        /*0714*/ 	.word	0xffffffff


	//   ....[16]....
        /*0718*/ 	.word	0xffffffff


	//   ....[17]....
        /*071c*/ 	.word	0xffffffff


	//   ....[18]....
        /*0720*/ 	.word	0xffffffff


	//   ....[19]....
        /*0724*/ 	.word	0xffffffff


	//   ....[20]....
        /*0728*/ 	.word	0xffffffff


	//   ....[21]....
        /*072c*/ 	.word	0xffffffff


	//   ....[22]....
        /*0730*/ 	.word	0xffffffff


	//   ....[23]....
        /*0734*/ 	.word	0xffffffff


	//   ....[24]....
        /*0738*/ 	.word	0xffffffff


	//   ....[25]....
        /*073c*/ 	.word	0xffffffff


	//   ....[26]....
        /*0740*/ 	.word	0xffffffff


	//   ....[27]....
        /*0744*/ 	.word	0xffffffff


	//   ....[28]....
        /*0748*/ 	.word	0xffffffff


	//   ....[29]....
        /*074c*/ 	.word	0xffffffff


	//   ....[30]....
        /*0750*/ 	.word	0xffffffff


	//   ....[31]....
        /*0754*/ 	.word	0xffffffff


	//   ....[32]....
        /*0758*/ 	.word	0xffffffff


	//   ....[33]....
        /*075c*/ 	.word	0xffffffff


	//   ....[34]....
        /*0760*/ 	.word	0xffffffff


	//   ....[35]....
        /*0764*/ 	.word	0xffffffff


	//   ....[36]....
        /*0768*/ 	.word	0xffffffff


	//   ....[37]....
        /*076c*/ 	.word	0xffffffff


	//   ....[38]....
        /*0770*/ 	.word	0xffffffff


	//   ....[39]....
        /*0774*/ 	.word	0xffffffff


	//   ....[40]....
        /*0778*/ 	.word	0xffffffff


	//   ....[41]....
        /*077c*/ 	.word	0xffffffff


	//   ....[42]....
        /*0780*/ 	.word	0xffffffff


	//   ....[43]....
        /*0784*/ 	.word	0xffffffff


	//   ....[44]....
        /*0788*/ 	.word	0xffffffff


	//   ....[45]....
        /*078c*/ 	.word	0xffffffff


	//   ....[46]....
        /*0790*/ 	.word	0xffffffff


	//   ....[47]....
        /*0794*/ 	.word	0xffffffff


	//   ....[48]....
        /*0798*/ 	.word	0xffffffff


	//   ....[49]....
        /*079c*/ 	.word	0xffffffff


	//   ....[50]....
        /*07a0*/ 	.word	0xffffffff


	//   ....[51]....
        /*07a4*/ 	.word	0xffffffff


	//   ....[52]....
        /*07a8*/ 	.word	0xffffffff


	//   ....[53]....
        /*07ac*/ 	.word	0xffffffff


	//   ....[54]....
        /*07b0*/ 	.word	0xffffffff


	//   ....[55]....
        /*07b4*/ 	.word	0xffffffff


	//   ....[56]....
        /*07b8*/ 	.word	0xffffffff


	//   ....[57]....
        /*07bc*/ 	.word	0xffffffff


	//   ....[58]....
        /*07c0*/ 	.word	0xffffffff


	//   ....[59]....
        /*07c4*/ 	.word	0xffffffff


	//   ....[60]....
        /*07c8*/ 	.word	0xffffffff


	//   ....[61]....
        /*07cc*/ 	.word	0xffffffff


	//   ....[62]....
        /*07d0*/ 	.word	0xffffffff


	//   ....[63]....
        /*07d4*/ 	.word	0xffffffff


	//   ....[64]....
        /*07d8*/ 	.word	0xffffffff


	//   ....[65]....
        /*07dc*/ 	.word	0xffffffff


	//   ....[66]....
        /*07e0*/ 	.word	0xffffffff


	//   ....[67]....
        /*07e4*/ 	.word	0xffffffff


	//   ....[68]....
        /*07e8*/ 	.word	0xffffffff


	//   ....[69]....
        /*07ec*/ 	.word	0xffffffff


	//   ....[70]....
        /*07f0*/ 	.word	0xffffffff


	//   ....[71]....
        /*07f4*/ 	.word	0xffffffff


	//   ....[72]....
        /*07f8*/ 	.word	0xffffffff


	//   ....[73]....
        /*07fc*/ 	.word	0xffffffff


	//   ....[74]....
        /*0800*/ 	.word	0xffffffff


	//   ....[75]....
        /*0804*/ 	.word	0xffffffff


	//   ....[76]....
        /*0808*/ 	.word	0xffffffff


	//   ....[77]....
        /*080c*/ 	.word	0xffffffff


	//   ....[78]....
        /*0810*/ 	.word	0xffffffff


	//   ....[79]....
        /*0814*/ 	.word	0xffffffff


	//   ....[80]....
        /*0818*/ 	.word	0xffffffff


	//   ....[81]....
        /*081c*/ 	.word	0xffffffff


	//   ....[82]....
        /*0820*/ 	.word	0xffffffff


	//   ....[83]....
        /*0824*/ 	.word	0xffffffff


	//   ....[84]....
        /*0828*/ 	.word	0xffffffff


	//   ....[85]....
        /*082c*/ 	.word	0xffffffff


	//   ....[86]....
        /*0830*/ 	.word	0xffffffff


	//   ....[87]....
        /*0834*/ 	.word	0xffffffff


	//   ....[88]....
        /*0838*/ 	.word	0xffffffff


	//   ....[89]....
        /*083c*/ 	.word	0xffffffff


	//   ....[90]....
        /*0840*/ 	.word	0xffffffff


	//   ....[91]....
        /*0844*/ 	.word	0xffffffff


	//   ....[92]....
        /*0848*/ 	.word	0xffffffff


	//   ....[93]....
        /*084c*/ 	.word	0xffffffff


	//   ....[94]....
        /*0850*/ 	.word	0xffffffff


	//   ....[95]....
        /*0854*/ 	.word	0xffffffff


	//   ....[96]....
        /*0858*/ 	.word	0xffffffff


	//   ....[97]....
        /*085c*/ 	.word	0xffffffff


	//   ....[98]....
        /*0860*/ 	.word	0xffffffff


	//   ....[99]....
        /*0864*/ 	.word	0xffffffff


	//   ....[100]....
        /*0868*/ 	.word	0xffffffff


	//   ....[101]....
        /*086c*/ 	.word	0xffffffff


	//   ....[102]....
        /*0870*/ 	.word	0xffffffff


	//   ....[103]....
        /*0874*/ 	.word	0xffffffff


	//   ....[104]....
        /*0878*/ 	.word	0xffffffff


	//   ....[105]....
        /*087c*/ 	.word	0xffffffff


	//   ....[106]....
        /*0880*/ 	.word	0xffffffff


	//   ....[107]....
        /*0884*/ 	.word	0xffffffff


	//   ....[108]....
        /*0888*/ 	.word	0xffffffff


	//   ....[109]....
        /*088c*/ 	.word	0xffffffff


	//   ....[110]....
        /*0890*/ 	.word	0xffffffff


	//   ....[111]....
        /*0894*/ 	.word	0xffffffff


	//   ....[112]....
        /*0898*/ 	.word	0xffffffff


	//   ....[113]....
        /*089c*/ 	.word	0xffffffff


	//   ....[114]....
        /*08a0*/ 	.word	0xffffffff


	//   ....[115]....
        /*08a4*/ 	.word	0xffffffff


	//   ....[116]....
        /*08a8*/ 	.word	0xffffffff


	//   ....[117]....
        /*08ac*/ 	.word	0xffffffff


	//   ....[118]....
        /*08b0*/ 	.word	0xffffffff


	//   ....[119]....
        /*08b4*/ 	.word	0xffffffff


	//   ....[120]....
        /*08b8*/ 	.word	0xffffffff


	//   ....[121]....
        /*08bc*/ 	.word	0xffffffff


	//   ....[122]....
        /*08c0*/ 	.word	0x0500000f


	//   ....[123]....
        /*08c4*/ 	.word	0x0500000f


	//   ....[124]....
        /*08c8*/ 	.word	0x0500000f


	//   ....[125]....
        /*08cc*/ 	.word	0x0500000f


	//   ....[126]....
        /*08d0*/ 	.word	0x0500000f


	//   ....[127]....
        /*08d4*/ 	.word	0x0500000f


	//   ....[128]....
        /*08d8*/ 	.word	0x0500000f


	//   ....[129]....
        /*08dc*/ 	.word	0x0500000f


	//   ....[130]....
        /*08e0*/ 	.word	0x0500000f


	//   ....[131]....
        /*08e4*/ 	.word	0x0500000f


	//   ....[132]....
        /*08e8*/ 	.word	0x0500000f


	//   ....[133]....
        /*08ec*/ 	.word	0x0500000f


	//   ....[134]....
        /*08f0*/ 	.word	0x0500000f


	//   ....[135]....
        /*08f4*/ 	.word	0x0500000f


	//   ....[136]....
        /*08f8*/ 	.word	0x0500000f


	//   ....[137]....
        /*08fc*/ 	.word	0x0500000f


	//   ....[138]....
        /*0900*/ 	.word	0x0500000f


	//   ....[139]....
        /*0904*/ 	.word	0x0500000f


	//   ....[140]....
        /*0908*/ 	.word	0x0500000f


	//   ....[141]....
        /*090c*/ 	.word	0x0500000f


	//   ....[142]....
        /*0910*/ 	.word	0x0500000f


	//   ....[143]....
        /*0914*/ 	.word	0x0500000f


	//   ....[144]....
        /*0918*/ 	.word	0x0500000f


	//   ....[145]....
        /*091c*/ 	.word	0x0500000f


	//   ....[146]....
        /*0920*/ 	.word	0x0500000f


	//   ....[147]....
        /*0924*/ 	.word	0x0500000f


	//   ....[148]....
        /*0928*/ 	.word	0x0500000f


	//   ....[149]....
        /*092c*/ 	.word	0x0500000f


	//   ....[150]....
        /*0930*/ 	.word	0x0500000f


	//   ....[151]....
        /*0934*/ 	.word	0x0500000f


	//   ....[152]....
        /*0938*/ 	.word	0x0500000f


	//   ....[153]....
        /*093c*/ 	.word	0x0500000f


	//   ....[154]....
        /*0940*/ 	.word	0x0500000f


	//   ....[155]....
        /*0944*/ 	.word	0x0500000f


	//   ....[156]....
        /*0948*/ 	.word	0x0500000f


	//   ....[157]....
        /*094c*/ 	.word	0x0500000f


	//   ....[158]....
        /*0950*/ 	.word	0x0500000f


	//   ....[159]....
        /*0954*/ 	.word	0x0500000f


	//   ....[160]....
        /*0958*/ 	.word	0x0500000f


	//   ....[161]....
        /*095c*/ 	.word	0x0500000f


	//   ....[162]....
        /*0960*/ 	.word	0x0500000f


	//   ....[163]....
        /*0964*/ 	.word	0x0500000f


	//   ....[164]....
        /*0968*/ 	.word	0x0500000f


	//   ....[165]....
        /*096c*/ 	.word	0x0500000f


	//   ....[166]....
        /*0970*/ 	.word	0x0500000f


	//   ....[167]....
        /*0974*/ 	.word	0x0500000f


	//   ....[168]....
        /*0978*/ 	.word	0x0500000f


	//   ....[169]....
        /*097c*/ 	.word	0x0500000f


	//   ....[170]....
        /*0980*/ 	.word	0x0500000f


	//   ....[171]....
        /*0984*/ 	.word	0x0500000f


	//   ....[172]....
        /*0988*/ 	.word	0x0500000f


	//   ....[173]....
        /*098c*/ 	.word	0x0500000f


	//   ....[174]....
        /*0990*/ 	.word	0x0500000f


	//----- nvinfo : EIATTR_COOP_GROUP_INSTR_OFFSETS
	.align		4
.L_1087:
        /*0994*/ 	.byte	0x04, 0x28
        /*0996*/ 	.short	(.L_1089 - .L_1088)


	//   ....[0]....
.L_1088:
        /*0998*/ 	.word	0x00000070


	//   ....[1]....
        /*099c*/ 	.word	0x000001a0


	//   ....[2]....
        /*09a0*/ 	.word	0x000001f0


	//   ....[3]....
        /*09a4*/ 	.word	0x00000400


	//   ....[4]....
        /*09a8*/ 	.word	0x00000560


	//   ....[5]....
        /*09ac*/ 	.word	0x00000680


	//   ....[6]....
        /*09b0*/ 	.word	0x000007e0


	//   ....[7]....
        /*09b4*/ 	.word	0x00005340


	//   ....[8]....
        /*09b8*/ 	.word	0x000072a0


	//   ....[9]....
        /*09bc*/ 	.word	0x00007a20


	//   ....[10]....
        /*09c0*/ 	.word	0x00007a30


	//   ....[11]....
        /*09c4*/ 	.word	0x00007a40


	//   ....[12]....
        /*09c8*/ 	.word	0x00007a50


	//   ....[13]....
        /*09cc*/ 	.word	0x00007d30


	//   ....[14]....
        /*09d0*/ 	.word	0x00007d40


	//   ....[15]....
        /*09d4*/ 	.word	0x00007d50


	//   ....[16]....
        /*09d8*/ 	.word	0x00007d60


	//   ....[17]....
        /*09dc*/ 	.word	0x00009050


	//   ....[18]....
        /*09e0*/ 	.word	0x00009060


	//   ....[19]....
        /*09e4*/ 	.word	0x00009070


	//   ....[20]....
        /*09e8*/ 	.word	0x00009080


	//   ....[21]....
        /*09ec*/ 	.word	0x00009290


	//   ....[22]....
        /*09f0*/ 	.word	0x000092a0


	//   ....[23]....
        /*09f4*/ 	.word	0x000092b0


	//   ....[24]....
        /*09f8*/ 	.word	0x000092c0


	//   ....[25]....
        /*09fc*/ 	.word	0x0000ab80


	//   ....[26]....
        /*0a00*/ 	.word	0x0000c2a0


	//   ....[27]....
        /*0a04*/ 	.word	0x0000c2d0


	//   ....[28]....
        /*0a08*/ 	.word	0x0000c6a0


	//   ....[29]....
        /*0a0c*/ 	.word	0x0000c790


	//   ....[30]....
        /*0a10*/ 	.word	0x0000cb10


	//   ....[31]....
        /*0a14*/ 	.word	0x0000cbd0


	//   ....[32]....
        /*0a18*/ 	.word	0x0000d470


	//   ....[33]....
        /*0a1c*/ 	.word	0x0000da60


	//   ....[34]....
        /*0a20*/ 	.word	0x0000f1a0


	//   ....[35]....
        /*0a24*/ 	.word	0x0000f440


	//   ....[36]....
        /*0a28*/ 	.word	0x0000f550


	//   ....[37]....
        /*0a2c*/ 	.word	0x0000f7f0


	//   ....[38]....
        /*0a30*/ 	.word	0x0000f890


	//   ....[39]....
        /*0a34*/ 	.word	0x0000f9b0


	//   ....[40]....
        /*0a38*/ 	.word	0x00010c30


	//   ....[41]....
        /*0a3c*/ 	.word	0x00011280


	//   ....[42]....
        /*0a40*/ 	.word	0x00012ba0


	//   ....[43]....
        /*0a44*/ 	.word	0x00012bb0


	//   ....[44]....
        /*0a48*/ 	.word	0x00012bd0


	//   ....[45]....
        /*0a4c*/ 	.word	0x00012d50


	//   ....[46]....
        /*0a50*/ 	.word	0x00013f00


	//   ....[47]....
        /*0a54*/ 	.word	0x00013f50


	//   ....[48]....
        /*0a58*/ 	.word	0x00013fb0


	//   ....[49]....
        /*0a5c*/ 	.word	0x00014100


	//   ....[50]....
        /*0a60*/ 	.word	0x000142d0


	//   ....[51]....
        /*0a64*/ 	.word	0x00015740


	//   ....[52]....
        /*0a68*/ 	.word	0x00015ac0


	//   ....[53]....
        /*0a6c*/ 	.word	0x00015ad0


	//   ....[54]....
        /*0a70*/ 	.word	0x00015ae0


	//   ....[55]....
        /*0a74*/ 	.word	0x00015af0


	//   ....[56]....
        /*0a78*/ 	.word	0x00016750


	//   ....[57]....
        /*0a7c*/ 	.word	0x00016790


	//   ....[58]....
        /*0a80*/ 	.word	0x00016a20


	//   ....[59]....
        /*0a84*/ 	.word	0x00016a40


	//   ....[60]....
        /*0a88*/ 	.word	0x00017270


	//   ....[61]....
        /*0a8c*/ 	.word	0x000172b0


	//   ....[62]....
        /*0a90*/ 	.word	0x00017d00


	//   ....[63]....
        /*0a94*/ 	.word	0x00017d20


	//   ....[64]....
        /*0a98*/ 	.word	0x00018ff0


	//   ....[65]....
        /*0a9c*/ 	.word	0x00019010


	//   ....[66]....
        /*0aa0*/ 	.word	0x00019240


	//   ....[67]....
        /*0aa4*/ 	.word	0x00019260


	//   ....[68]....
        /*0aa8*/ 	.word	0x00019510


	//   ....[69]....
        /*0aac*/ 	.word	0x00019720


	//   ....[70]....
        /*0ab0*/ 	.word	0x00019750


	//   ....[71]....
        /*0ab4*/ 	.word	0x00019780


	//   ....[72]....
        /*0ab8*/ 	.word	0x000197b0


	//   ....[73]....
        /*0abc*/ 	.word	0x000197e0


	//   ....[74]....
        /*0ac0*/ 	.word	0x00019810


	//   ....[75]....
        /*0ac4*/ 	.word	0x000199b0


	//   ....[76]....
        /*0ac8*/ 	.word	0x000199e0


	//   ....[77]....
        /*0acc*/ 	.word	0x00019a10


	//   ....[78]....
        /*0ad0*/ 	.word	0x00019a40


	//   ....[79]....
        /*0ad4*/ 	.word	0x00019a70


	//   ....[80]....
        /*0ad8*/ 	.word	0x00019aa0


	//   ....[81]....
        /*0adc*/ 	.word	0x00019b40


	//   ....[82]....
        /*0ae0*/ 	.word	0x00019b70


	//   ....[83]....
        /*0ae4*/ 	.word	0x00019b80


	//   ....[84]....
        /*0ae8*/ 	.word	0x00019bb0


	//   ....[85]....
        /*0aec*/ 	.word	0x0001b1c0


	//   ....[86]....
        /*0af0*/ 	.word	0x0001d5d0


	//   ....[87]....
        /*0af4*/ 	.word	0x0001e060


	//   ....[88]....
        /*0af8*/ 	.word	0x0001e090


	//   ....[89]....
        /*0afc*/ 	.word	0x0001e0b0


	//   ....[90]....
        /*0b00*/ 	.word	0x0001e160


	//   ....[91]....
        /*0b04*/ 	.word	0x0001e1f0


	//   ....[92]....
        /*0b08*/ 	.word	0x0001e210


	//   ....[93]....
        /*0b0c*/ 	.word	0x0001e2a0


	//   ....[94]....
        /*0b10*/ 	.word	0x0001e2b0


	//   ....[95]....
        /*0b14*/ 	.word	0x0001ec40


	//   ....[96]....
        /*0b18*/ 	.word	0x0001ec50


	//   ....[97]....
        /*0b1c*/ 	.word	0x0001ed20


	//   ....[98]....
        /*0b20*/ 	.word	0x0001ed30


	//   ....[99]....
        /*0b24*/ 	.word	0x0001efc0


	//   ....[100]....
        /*0b28*/ 	.word	0x0001efd0


	//   ....[101]....
        /*0b2c*/ 	.word	0x0001f130


	//   ....[102]....
        /*0b30*/ 	.word	0x0001f140


	//   ....[103]....
        /*0b34*/ 	.word	0x00022d00


	//   ....[104]....
        /*0b38*/ 	.word	0x00022d30


	//   ....[105]....
        /*0b3c*/ 	.word	0x00022d90


	//   ....[106]....
        /*0b40*/ 	.word	0x00022dc0


	//   ....[107]....
        /*0b44*/ 	.word	0x00022df0


	//   ....[108]....
        /*0b48*/ 	.word	0x00022e20


	//   ....[109]....
        /*0b4c*/ 	.word	0x00022e50


	//   ....[110]....
        /*0b50*/ 	.word	0x00022e80


	//   ....[111]....
        /*0b54*/ 	.word	0x00023040


	//   ....[112]....
        /*0b58*/ 	.word	0x00023070


	//   ....[113]....
        /*0b5c*/ 	.word	0x000230a0


	//   ....[114]....
        /*0b60*/ 	.word	0x000230d0


	//   ....[115]....
        /*0b64*/ 	.word	0x00023100


	//   ....[116]....
        /*0b68*/ 	.word	0x00023130


	//   ....[117]....
        /*0b6c*/ 	.word	0x00023200


	//   ....[118]....
        /*0b70*/ 	.word	0x00023220


	//   ....[119]....
        /*0b74*/ 	.word	0x00023230


	//   ....[120]....
        /*0b78*/ 	.word	0x000232b0


	//   ....[121]....
        /*0b7c*/ 	.word	0x00023df0


	//   ....[122]....
        /*0b80*/ 	.word	0x00024230


	//   ....[123]....
        /*0b84*/ 	.word	0x000242c0


	//   ....[124]....
        /*0b88*/ 	.word	0x00024310


	//   ....[125]....
        /*0b8c*/ 	.word	0x00024360


	//   ....[126]....
        /*0b90*/ 	.word	0x00024400


	//   ....[127]....
        /*0b94*/ 	.word	0x00024490


	//   ....[128]....
        /*0b98*/ 	.word	0x000244e0


	//   ....[129]....
        /*0b9c*/ 	.word	0x00024530


	//   ....[130]....
        /*0ba0*/ 	.word	0x00024620


	//   ....[131]....
        /*0ba4*/ 	.word	0x000246b0


	//   ....[132]....
        /*0ba8*/ 	.word	0x00024700


	//   ....[133]....
        /*0bac*/ 	.word	0x00024750


	//   ....[134]....
        /*0bb0*/ 	.word	0x000247f0


	//   ....[135]....
        /*0bb4*/ 	.word	0x00024880


	//   ....[136]....
        /*0bb8*/ 	.word	0x000248d0


	//   ....[137]....
        /*0bbc*/ 	.word	0x00024920


	//   ....[138]....
        /*0bc0*/ 	.word	0x00024c80


	//   ....[139]....
        /*0bc4*/ 	.word	0x00024f60


	//   ....[140]....
        /*0bc8*/ 	.word	0x000250e0


	//   ....[141]....
        /*0bcc*/ 	.word	0x00025140


	//   ....[142]....
        /*0bd0*/ 	.word	0x000251d0


	//   ....[143]....
        /*0bd4*/ 	.word	0x00025220


	//   ....[144]....
        /*0bd8*/ 	.word	0x00025380


	//   ....[145]....
        /*0bdc*/ 	.word	0x00025420


	//   ....[146]....
        /*0be0*/ 	.word	0x000254d0


	//   ....[147]....
        /*0be4*/ 	.word	0x000255b0


	//   ....[148]....
        /*0be8*/ 	.word	0x00025770


	//   ....[149]....
        /*0bec*/ 	.word	0x00025850


	//   ....[150]....
        /*0bf0*/ 	.word	0x00025ad0


	//   ....[151]....
        /*0bf4*/ 	.word	0x00025be0


	//   ....[152]....
        /*0bf8*/ 	.word	0x00025db0


	//   ....[153]....
        /*0bfc*/ 	.word	0x00025e70


	//   ....[154]....
        /*0c00*/ 	.word	0x00026090


	//   ....[155]....
        /*0c04*/ 	.word	0x000260e0


	//   ....[156]....
        /*0c08*/ 	.word	0x00026410


	//   ....[157]....
        /*0c0c*/ 	.word	0x000264b0


	//   ....[158]....
        /*0c10*/ 	.word	0x00026650


	//   ....[159]....
        /*0c14*/ 	.word	0x000266d0


	//   ....[160]....
        /*0c18*/ 	.word	0x00026750


	//   ....[161]....
        /*0c1c*/ 	.word	0x000267d0


	//   ....[162]....
        /*0c20*/ 	.word	0x00026850


	//   ....[163]....
        /*0c24*/ 	.word	0x000268e0


	//   ....[164]....
        /*0c28*/ 	.word	0x00026980


	//   ....[165]....
        /*0c2c*/ 	.word	0x00026a30


	//   ....[166]....
        /*0c30*/ 	.word	0x00026ab0


	//   ....[167]....
        /*0c34*/ 	.word	0x00026b30


	//   ....[168]....
        /*0c38*/ 	.word	0x00026bb0


	//   ....[169]....
        /*0c3c*/ 	.word	0x00026c40


	//   ....[170]....
        /*0c40*/ 	.word	0x00026cc0


	//   ....[171]....
        /*0c44*/ 	.word	0x00026d70


	//   ....[172]....
        /*0c48*/ 	.word	0x00026dc0


	//   ....[173]....
        /*0c4c*/ 	.word	0x00026e80


	//   ....[174]....
        /*0c50*/ 	.word	0x00026fb0


	//----- nvinfo : EIATTR_REG_RECONFIG
	.align		4
.L_1089:
        /*0c54*/ 	.byte	0x01, 0x54
	.zero		2


	//----- nvinfo : EIATTR_SYSCALL_OFFSETS
	.align		4
        /*0c58*/ 	.byte	0x04, 0x46
        /*0c5a*/ 	.short	(.L_1091 - .L_1090)


	//   ....[0]....
.L_1090:
        /*0c5c*/ 	.word	0x000020d0


	//   ....[1]....
        /*0c60*/ 	.word	0x00002220


	//   ....[2]....
        /*0c64*/ 	.word	0x00007450


	//   ....[3]....
        /*0c68*/ 	.word	0x00007770


	//   ....[4]....
        /*0c6c*/ 	.word	0x0001d1f0


	//   ....[5]....
        /*0c70*/ 	.word	0x0001d340


	//   ....[6]....
        /*0c74*/ 	.word	0x0001d440


	//   ....[7]....
        /*0c78*/ 	.word	0x0001dc80


	//   ....[8]....
        /*0c7c*/ 	.word	0x0001e5c0


	//----- nvinfo : EIATTR_MBARRIER_INSTR_OFFSETS
	.align		4
.L_1091:
        /*0c80*/ 	.byte	0x04, 0x39
        /*0c82*/ 	.short	(.L_1093 - .L_1092)


	//   ....[0]....
.L_1092:
        /*0c84*/ 	.word	0x000002e0
        /*0c88*/ 	.word	0x000000ff
        /*0c8c*/ 	.word	0x00038800
        /*0c90*/ 	.short	0x0100
        /*0c92*/ 	.byte	0x08
	.zero		1


	//   ....[1]....
        /*0c94*/ 	.word	0x000002f0
        /*0c98*/ 	.word	0x000000ff
        /*0c9c*/ 	.word	0x00038810
        /*0ca0*/ 	.short	0x0100
        /*0ca2*/ 	.byte	0x08
	.zero		1


	//   ....[2]....
        /*0ca4*/ 	.word	0x00000300
        /*0ca8*/ 	.word	0x000000ff
        /*0cac*/ 	.word	0x00038820
        /*0cb0*/ 	.short	0x0100
        /*0cb2*/ 	.byte	0x08
	.zero		1


	//   ....[3]....
        /*0cb4*/ 	.word	0x000003b0
        /*0cb8*/ 	.word	0x000000ff
        /*0cbc*/ 	.word	0x00038830
        /*0cc0*/ 	.short	0x0100
        /*0cc2*/ 	.byte	0x06
	.zero		1


	//   ....[4]....
        /*0cc4*/ 	.word	0x000003c0
        /*0cc8*/ 	.word	0x000000ff
        /*0ccc*/ 	.word	0x00038840
        /*0cd0*/ 	.short	0x0100
        /*0cd2*/ 	.byte	0x06
	.zero		1


	//   ....[5]....
        /*0cd4*/ 	.word	0x000003d0
        /*0cd8*/ 	.word	0x000000ff
        /*0cdc*/ 	.word	0x00038838
        /*0ce0*/ 	.short	0x0100
        /*0ce2*/ 	.byte	0x06
	.zero		1


	//   ....[6]....
        /*0ce4*/ 	.word	0x000003e0
        /*0ce8*/ 	.word	0x000000ff
        /*0cec*/ 	.word	0x00038848
        /*0cf0*/ 	.short	0x0100
        /*0cf2*/ 	.byte	0x06
	.zero		1


	//   ....[7]....
        /*0cf4*/ 	.word	0x00000510
        /*0cf8*/ 	.word	0x000000ff
        /*0cfc*/ 	.word	0x00038850
        /*0d00*/ 	.short	0x0100
        /*0d02*/ 	.byte	0x08
	.zero		1


	//   ....[8]....
        /*0d04*/ 	.word	0x00000520
        /*0d08*/ 	.word	0x000000ff
        /*0d0c*/ 	.word	0x00038860
        /*0d10*/ 	.short	0x0100
        /*0d12*/ 	.byte	0x08
	.zero		1


	//   ....[9]....
        /*0d14*/ 	.word	0x00000530
        /*0d18*/ 	.word	0x000000ff
        /*0d1c*/ 	.word	0x00038858
        /*0d20*/ 	.short	0x0100
        /*0d22*/ 	.byte	0x08
	.zero		1


	//   ....[10]....
        /*0d24*/ 	.word	0x00000540
        /*0d28*/ 	.word	0x000000ff
        /*0d2c*/ 	.word	0x00038868
        /*0d30*/ 	.short	0x0100
        /*0d32*/ 	.byte	0x08
	.zero		1


	//   ....[11]....
        /*0d34*/ 	.word	0x00000630
        /*0d38*/ 	.word	0x000000ff
        /*0d3c*/ 	.word	0x00038870
        /*0d40*/ 	.short	0x0100
        /*0d42*/ 	.byte	0x06
	.zero		1


	//   ....[12]....
        /*0d44*/ 	.word	0x00000640
        /*0d48*/ 	.word	0x000000ff
        /*0d4c*/ 	.word	0x00038880
        /*0d50*/ 	.short	0x0100
        /*0d52*/ 	.byte	0x06
	.zero		1


	//   ....[13]....
        /*0d54*/ 	.word	0x00000650
        /*0d58*/ 	.word	0x000000ff
        /*0d5c*/ 	.word	0x00038878
        /*0d60*/ 	.short	0x0100
        /*0d62*/ 	.byte	0x06
	.zero		1


	//   ....[14]....
        /*0d64*/ 	.word	0x00000660
        /*0d68*/ 	.word	0x000000ff
        /*0d6c*/ 	.word	0x00038888
        /*0d70*/ 	.short	0x0100
        /*0d72*/ 	.byte	0x06
	.zero		1


	//   ....[15]....
        /*0d74*/ 	.word	0x00000790
        /*0d78*/ 	.word	0x000000ff
        /*0d7c*/ 	.word	0x00038890
        /*0d80*/ 	.short	0x0100
        /*0d82*/ 	.byte	0x08
	.zero		1


	//   ....[16]....
        /*0d84*/ 	.word	0x000007a0
        /*0d88*/ 	.word	0x000000ff
        /*0d8c*/ 	.word	0x000388a0
        /*0d90*/ 	.short	0x0100
        /*0d92*/ 	.byte	0x08
	.zero		1


	//   ....[17]....
        /*0d94*/ 	.word	0x000007b0
        /*0d98*/ 	.word	0x000000ff
        /*0d9c*/ 	.word	0x00038898
        /*0da0*/ 	.short	0x0100
        /*0da2*/ 	.byte	0x08
	.zero		1


	//   ....[18]....
        /*0da4*/ 	.word	0x000007c0
        /*0da8*/ 	.word	0x000000ff
        /*0dac*/ 	.word	0x000388a8
        /*0db0*/ 	.short	0x0100
        /*0db2*/ 	.byte	0x08
	.zero		1


	//   ....[19]....
        /*0db4*/ 	.word	0x000008f0
        /*0db8*/ 	.word	0x000000ff
        /*0dbc*/ 	.word	0x000388b0
        /*0dc0*/ 	.short	0x0100
        /*0dc2*/ 	.byte	0x08
	.zero		1


	//   ....[20]....
        /*0dc4*/ 	.word	0x00000900
        /*0dc8*/ 	.word	0x000000ff
        /*0dcc*/ 	.word	0x000388c0
        /*0dd0*/ 	.short	0x0100
        /*0dd2*/ 	.byte	0x08
	.zero		1


	//   ....[21]....
        /*0dd4*/ 	.word	0x00000910
        /*0dd8*/ 	.word	0x000000ff
        /*0ddc*/ 	.word	0x000388b8
        /*0de0*/ 	.short	0x0100
        /*0de2*/ 	.byte	0x08
	.zero		1


	//   ....[22]....
        /*0de4*/ 	.word	0x00000920
        /*0de8*/ 	.word	0x000000ff
        /*0dec*/ 	.word	0x000388c8
        /*0df0*/ 	.short	0x0100
        /*0df2*/ 	.byte	0x08
	.zero		1


	//   ....[23]....
        /*0df4*/ 	.word	0x00002df0
        /*0df8*/ 	.word	0x0000004b
        /*0dfc*/ 	.word	0x00038890
        /*0e00*/ 	.short	0x010a
        /*0e02*/ 	.byte	0x3f
	.zero		1


	//   ....[24]....
        /*0e04*/ 	.word	0x00003850
        /*0e08*/ 	.word	0x0000004b
        /*0e0c*/ 	.word	0x00038890
        /*0e10*/ 	.short	0x010a
        /*0e12*/ 	.byte	0x3f
	.zero		1


	//   ....[25]....
        /*0e14*/ 	.word	0x00004180
        /*0e18*/ 	.word	0x0000004b
        /*0e1c*/ 	.word	0x00038890
        /*0e20*/ 	.short	0x010a
        /*0e22*/ 	.byte	0x3f
	.zero		1


	//   ....[26]....
        /*0e24*/ 	.word	0x00004380
        /*0e28*/ 	.word	0x00000004
        /*0e2c*/ 	.word	0x00000000
        /*0e30*/ 	.short	0x0101
        /*0e32*/ 	.byte	0x3f
	.zero		1


	//   ....[27]....
        /*0e34*/ 	.word	0x000043c0
        /*0e38*/ 	.word	0x0000004b
        /*0e3c*/ 	.word	0x000388b0
        /*0e40*/ 	.short	0x010a
        /*0e42*/ 	.byte	0x3f
	.zero		1


	//   ....[28]....
        /*0e44*/ 	.word	0x00004a20
        /*0e48*/ 	.word	0x0000004b
        /*0e4c*/ 	.word	0x00000000
        /*0e50*/ 	.short	0x0101
        /*0e52*/ 	.byte	0x3f
	.zero		1


	//   ....[29]....
        /*0e54*/ 	.word	0x00005670
        /*0e58*/ 	.word	0x00000005
        /*0e5c*/ 	.word	0x00000000
        /*0e60*/ 	.short	0x0101
        /*0e62*/ 	.byte	0x3f
	.zero		1


	//   ....[30]....
        /*0e64*/ 	.word	0x00006210
        /*0e68*/ 	.word	0x00000004
        /*0e6c*/ 	.word	0x00000000
        /*0e70*/ 	.short	0x0101
        /*0e72*/ 	.byte	0x3f
	.zero		1


	//   ....[31]....
        /*0e74*/ 	.word	0x000074e0
        /*0e78*/ 	.word	0x00000002
        /*0e7c*/ 	.word	0x00038800
        /*0e80*/ 	.short	0x010a
        /*0e82*/ 	.byte	0x3f
	.zero		1


	//   ....[32]....
        /*0e84*/ 	.word	0x00007530
        /*0e88*/ 	.word	0x00000002
        /*0e8c*/ 	.word	0x00038800
        /*0e90*/ 	.short	0x010a
        /*0e92*/ 	.byte	0x3f
	.zero		1


	//   ....[33]....
        /*0e94*/ 	.word	0x00007fb0
        /*0e98*/ 	.word	0x00000002
        /*0e9c*/ 	.word	0x00038800
        /*0ea0*/ 	.short	0x010a
        /*0ea2*/ 	.byte	0x3f
	.zero		1


	//   ....[34]....
        /*0ea4*/ 	.word	0x00009470
        /*0ea8*/ 	.word	0x00000002
        /*0eac*/ 	.word	0x00038800
        /*0eb0*/ 	.short	0x010a
        /*0eb2*/ 	.byte	0x3f
	.zero		1


	//   ....[35]....
        /*0eb4*/ 	.word	0x0000a430
        /*0eb8*/ 	.word	0x000000a9
        /*0ebc*/ 	.word	0x00038830
        /*0ec0*/ 	.short	0x010a
        /*0ec2*/ 	.byte	0x3f
	.zero		1


	//   ....[36]....
        /*0ec4*/ 	.word	0x0000a4e0
        /*0ec8*/ 	.word	0x000000a9
        /*0ecc*/ 	.word	0x00038830
        /*0ed0*/ 	.short	0x010a
        /*0ed2*/ 	.byte	0x3f
	.zero		1


	//   ....[37]....
        /*0ed4*/ 	.word	0x0000a7f0
        /*0ed8*/ 	.word	0x00000002
        /*0edc*/ 	.word	0x00038810
        /*0ee0*/ 	.short	0x010a
        /*0ee2*/ 	.byte	0x3f
	.zero		1


	//   ....[38]....
        /*0ee4*/ 	.word	0x0000a840
        /*0ee8*/ 	.word	0x000000a9
        /*0eec*/ 	.word	0x00038850
        /*0ef0*/ 	.short	0x010a
        /*0ef2*/ 	.byte	0x3f
	.zero		1


	//   ....[39]....
        /*0ef4*/ 	.word	0x0000a8f0
        /*0ef8*/ 	.word	0x000000a9
        /*0efc*/ 	.word	0x00038850
        /*0f00*/ 	.short	0x010a
        /*0f02*/ 	.byte	0x3f
	.zero		1


	//   ....[40]....
        /*0f04*/ 	.word	0x0000cd50
        /*0f08*/ 	.word	0x00000014
        /*0f0c*/ 	.word	0x00000000
        /*0f10*/ 	.short	0x0101
        /*0f12*/ 	.byte	0x3f
	.zero		1


	//   ....[41]....
        /*0f14*/ 	.word	0x0000d490
        /*0f18*/ 	.word	0x000000a9
        /*0f1c*/ 	.word	0x00000000
        /*0f20*/ 	.short	0x0101
        /*0f22*/ 	.byte	0x3f
	.zero		1


	//   ....[42]....
        /*0f24*/ 	.word	0x0000d590
        /*0f28*/ 	.word	0x000000c5
        /*0f2c*/ 	.word	0x00038830
        /*0f30*/ 	.short	0x010a
        /*0f32*/ 	.byte	0x3f
	.zero		1


	//   ....[43]....
        /*0f34*/ 	.word	0x0000d600
        /*0f38*/ 	.word	0x000000c5
        /*0f3c*/ 	.word	0x00038830
        /*0f40*/ 	.short	0x010a
        /*0f42*/ 	.byte	0x3f
	.zero		1


	//   ....[44]....
        /*0f44*/ 	.word	0x0000d870
        /*0f48*/ 	.word	0x000000c5
        /*0f4c*/ 	.word	0x00038850
        /*0f50*/ 	.short	0x010a
        /*0f52*/ 	.byte	0x3f
	.zero		1


	//   ....[45]....
        /*0f54*/ 	.word	0x0000d8c0
        /*0f58*/ 	.word	0x000000c5
        /*0f5c*/ 	.word	0x00038850
        /*0f60*/ 	.short	0x010a
        /*0f62*/ 	.byte	0x3f
	.zero		1


	//   ....[46]....
        /*0f64*/ 	.word	0x0000fc00
        /*0f68*/ 	.word	0x000000a6
        /*0f6c*/ 	.word	0x00000000
        /*0f70*/ 	.short	0x0101
        /*0f72*/ 	.byte	0x3f
	.zero		1


	//   ....[47]....
        /*0f74*/ 	.word	0x00010c50
        /*0f78*/ 	.word	0x000000c5
        /*0f7c*/ 	.word	0x00000000
        /*0f80*/ 	.short	0x0101
        /*0f82*/ 	.byte	0x3f
	.zero		1


	//   ....[48]....
        /*0f84*/ 	.word	0x00010d90
        /*0f88*/ 	.word	0x000000c1
        /*0f8c*/ 	.word	0x00038830
        /*0f90*/ 	.short	0x010a
        /*0f92*/ 	.byte	0x3f
	.zero		1


	//   ....[49]....
        /*0f94*/ 	.word	0x00010e00
        /*0f98*/ 	.word	0x000000c1
        /*0f9c*/ 	.word	0x00038830
        /*0fa0*/ 	.short	0x010a
        /*0fa2*/ 	.byte	0x3f
	.zero		1


	//   ....[50]....
        /*0fa4*/ 	.word	0x00011070
        /*0fa8*/ 	.word	0x000000c1
        /*0fac*/ 	.word	0x00038850
        /*0fb0*/ 	.short	0x010a
        /*0fb2*/ 	.byte	0x3f
	.zero		1


	//   ....[51]....
        /*0fb4*/ 	.word	0x000110c0
        /*0fb8*/ 	.word	0x000000c1
        /*0fbc*/ 	.word	0x00038850
        /*0fc0*/ 	.short	0x010a
        /*0fc2*/ 	.byte	0x3f
	.zero		1


	//   ....[52]....
        /*0fc4*/ 	.word	0x00013070
        /*0fc8*/ 	.word	0x000000a2
        /*0fcc*/ 	.word	0x00000000
        /*0fd0*/ 	.short	0x0101
        /*0fd2*/ 	.byte	0x3f
	.zero		1


	//   ....[53]....
        /*0fd4*/ 	.word	0x00013f20
        /*0fd8*/ 	.word	0x000000c1
        /*0fdc*/ 	.word	0x00000000
        /*0fe0*/ 	.short	0x0101
        /*0fe2*/ 	.byte	0x3f
	.zero		1


	//   ....[54]....
        /*0fe4*/ 	.word	0x00016740
        /*0fe8*/ 	.word	0x00000004
        /*0fec*/ 	.word	0x00000000
        /*0ff0*/ 	.short	0x0101
        /*0ff2*/ 	.byte	0x3f
	.zero		1


	//   ....[55]....
        /*0ff4*/ 	.word	0x000172d0
        /*0ff8*/ 	.word	0x00000008
        /*0ffc*/ 	.word	0x00000000
        /*1000*/ 	.short	0x0101
        /*1002*/ 	.byte	0x3f
	.zero		1


	//   ....[56]....
        /*1004*/ 	.word	0x0001b2a0
        /*1008*/ 	.word	0x00000012
        /*100c*/ 	.word	0x00038820
        /*1010*/ 	.short	0x010a
        /*1012*/ 	.byte	0x3f
	.zero		1


	//   ....[57]....
        /*1014*/ 	.word	0x0001b370
        /*1018*/ 	.word	0x00000004
        /*101c*/ 	.word	0x000388a0
        /*1020*/ 	.short	0x010a
        /*1022*/ 	.byte	0x3f
	.zero		1


	//   ....[58]....
        /*1024*/ 	.word	0x0001b5b0
        /*1028*/ 	.word	0x00000004
        /*102c*/ 	.word	0x000388c0
        /*1030*/ 	.short	0x010a
        /*1032*/ 	.byte	0x3f
	.zero		1


	//   ....[59]....
        /*1034*/ 	.word	0x0001c010
        /*1038*/ 	.word	0x00000004
        /*103c*/ 	.word	0x000388a0
        /*1040*/ 	.short	0x010a
        /*1042*/ 	.byte	0x3f
	.zero		1


	//   ....[60]....
        /*1044*/ 	.word	0x0001c240
        /*1048*/ 	.word	0x00000004
        /*104c*/ 	.word	0x000388c0
        /*1050*/ 	.short	0x010a
        /*1052*/ 	.byte	0x3f
	.zero		1


	//   ....[61]....
        /*1054*/ 	.word	0x0001d830
        /*1058*/ 	.word	0x00000000
        /*105c*/ 	.word	0x00038840
        /*1060*/ 	.short	0x010a
        /*1062*/ 	.byte	0x3f
	.zero		1


	//   ....[62]....
        /*1064*/ 	.word	0x0001e370
        /*1068*/ 	.word	0x00000012
        /*106c*/ 	.word	0x00038800
        /*1070*/ 	.short	0x0107
        /*1072*/ 	.byte	0x3f
	.zero		1


	//   ....[63]....
        /*1074*/ 	.word	0x0001e410
        /*1078*/ 	.word	0x00000012
        /*107c*/ 	.word	0x00038800
        /*1080*/ 	.short	0x0101
        /*1082*/ 	.byte	0x3f
	.zero		1


	//   ....[64]....
        /*1084*/ 	.word	0x0001f340
        /*1088*/ 	.word	0x00000012
        /*108c*/ 	.word	0x00038810
        /*1090*/ 	.short	0x0107
        /*1092*/ 	.byte	0x3f
	.zero		1


	//   ....[65]....
        /*1094*/ 	.word	0x0001f440
        /*1098*/ 	.word	0x00000012
        /*109c*/ 	.word	0x00038810
        /*10a0*/ 	.short	0x0101
        /*10a2*/ 	.byte	0x3f
	.zero		1


	//   ....[66]....
        /*10a4*/ 	.word	0x0001f460
        /*10a8*/ 	.word	0x00000012
        /*10ac*/ 	.word	0x00038820
        /*10b0*/ 	.short	0x010a
        /*10b2*/ 	.byte	0x3f
	.zero		1


	//   ....[67]....
        /*10b4*/ 	.word	0x0001f540
        /*10b8*/ 	.word	0x00000000
        /*10bc*/ 	.word	0x00038860
        /*10c0*/ 	.short	0x010a
        /*10c2*/ 	.byte	0x3f
	.zero		1


	//   ....[68]....
        /*10c4*/ 	.word	0x000201d0
        /*10c8*/ 	.word	0x00000002
        /*10cc*/ 	.word	0x00038840
        /*10d0*/ 	.short	0x010a
        /*10d2*/ 	.byte	0x3f
	.zero		1


	//   ....[69]....
        /*10d4*/ 	.word	0x00020430
        /*10d8*/ 	.word	0x00000002
        /*10dc*/ 	.word	0x00038860
        /*10e0*/ 	.short	0x010a
        /*10e2*/ 	.byte	0x3f
	.zero		1


	//   ....[70]....
        /*10e4*/ 	.word	0x00020ff0
        /*10e8*/ 	.word	0x00000003
        /*10ec*/ 	.word	0x00038840
        /*10f0*/ 	.short	0x010a
        /*10f2*/ 	.byte	0x3f
	.zero		1


	//   ....[71]....
        /*10f4*/ 	.word	0x00021240
        /*10f8*/ 	.word	0x00000003
        /*10fc*/ 	.word	0x00038860
        /*1100*/ 	.short	0x010a
        /*1102*/ 	.byte	0x3f
	.zero		1


	//   ....[72]....
        /*1104*/ 	.word	0x00021d80
        /*1108*/ 	.word	0x00000003
        /*110c*/ 	.word	0x00038840
        /*1110*/ 	.short	0x010a
        /*1112*/ 	.byte	0x3f
	.zero		1


	//   ....[73]....
        /*1114*/ 	.word	0x00021fe0
        /*1118*/ 	.word	0x00000003
        /*111c*/ 	.word	0x00038860
        /*1120*/ 	.short	0x010a
        /*1122*/ 	.byte	0x3f
	.zero		1


	//   ....[74]....
        /*1124*/ 	.word	0x00023d70
        /*1128*/ 	.word	0x00000000
        /*112c*/ 	.word	0x00038820
        /*1130*/ 	.short	0x010a
        /*1132*/ 	.byte	0x3f
	.zero		1


	//   ....[75]....
        /*1134*/ 	.word	0x00023f20
        /*1138*/ 	.word	0x00000006
        /*113c*/ 	.word	0x00000000
        /*1140*/ 	.short	0x010a
        /*1142*/ 	.byte	0x3f
	.zero		1


	//   ....[76]....
        /*1144*/ 	.word	0x00023f90
        /*1148*/ 	.word	0x00000007
        /*114c*/ 	.word	0x00000000
        /*1150*/ 	.short	0x010a
        /*1152*/ 	.byte	0x3f
	.zero		1


	//   ....[77]....
        /*1154*/ 	.word	0x00024000
        /*1158*/ 	.word	0x00000004
        /*115c*/ 	.word	0x00000000
        /*1160*/ 	.short	0x010a
        /*1162*/ 	.byte	0x3f
	.zero		1


	//   ....[78]....
        /*1164*/ 	.word	0x00024030
        /*1168*/ 	.word	0x00000003
        /*116c*/ 	.word	0x00000000
        /*1170*/ 	.short	0x010a
        /*1172*/ 	.byte	0x3f
	.zero		1


	//   ....[79]....
        /*1174*/ 	.word	0x00024090
        /*1178*/ 	.word	0x0000004b
        /*117c*/ 	.word	0x00038890
        /*1180*/ 	.short	0x010a
        /*1182*/ 	.byte	0x3f
	.zero		1


	//   ....[80]....
        /*1184*/ 	.word	0x000240e0
        /*1188*/ 	.word	0x0000004b
        /*118c*/ 	.word	0x00038890
        /*1190*/ 	.short	0x010a
        /*1192*/ 	.byte	0x3f
	.zero		1


	//   ....[81]....
        /*1194*/ 	.word	0x00024130
        /*1198*/ 	.word	0x0000004b
        /*119c*/ 	.word	0x00038890
        /*11a0*/ 	.short	0x010a
        /*11a2*/ 	.byte	0x3f
	.zero		1


	//   ....[82]....
        /*11a4*/ 	.word	0x00024180
        /*11a8*/ 	.word	0x0000004b
        /*11ac*/ 	.word	0x000388b0
        /*11b0*/ 	.short	0x010a
        /*11b2*/ 	.byte	0x3f
	.zero		1


	//   ....[83]....
        /*11b4*/ 	.word	0x00024570
        /*11b8*/ 	.word	0x00000002
        /*11bc*/ 	.word	0x00038800
        /*11c0*/ 	.short	0x010a
        /*11c2*/ 	.byte	0x3f
	.zero		1


	//   ....[84]....
        /*11c4*/ 	.word	0x00024970
        /*11c8*/ 	.word	0x00000002
        /*11cc*/ 	.word	0x00038800
        /*11d0*/ 	.short	0x010a
        /*11d2*/ 	.byte	0x3f
	.zero		1


	//   ....[85]....
        /*11d4*/ 	.word	0x000249c0
        /*11d8*/ 	.word	0x000000a9
        /*11dc*/ 	.word	0x00038830
        /*11e0*/ 	.short	0x010a
        /*11e2*/ 	.byte	0x3f
	.zero		1


	//   ....[86]....
        /*11e4*/ 	.word	0x00024a10
        /*11e8*/ 	.word	0x00000002
        /*11ec*/ 	.word	0x00038810
        /*11f0*/ 	.short	0x010a
        /*11f2*/ 	.byte	0x3f
	.zero		1


	//   ....[87]....
        /*11f4*/ 	.word	0x00024a60
        /*11f8*/ 	.word	0x000000a9
        /*11fc*/ 	.word	0x00038850
        /*1200*/ 	.short	0x010a
        /*1202*/ 	.byte	0x3f
	.zero		1


	//   ....[88]....
        /*1204*/ 	.word	0x00024ab0
        /*1208*/ 	.word	0x000000c5
        /*120c*/ 	.word	0x00038830
        /*1210*/ 	.short	0x010a
        /*1212*/ 	.byte	0x3f
	.zero		1


	//   ....[89]....
        /*1214*/ 	.word	0x00024b00
        /*1218*/ 	.word	0x000000c5
        /*121c*/ 	.word	0x00038850
        /*1220*/ 	.short	0x010a
        /*1222*/ 	.byte	0x3f
	.zero		1


	//   ....[90]....
        /*1224*/ 	.word	0x00024b50
        /*1228*/ 	.word	0x000000c1
        /*122c*/ 	.word	0x00038830
        /*1230*/ 	.short	0x010a
        /*1232*/ 	.byte	0x3f
	.zero		1


	//   ....[91]....
        /*1234*/ 	.word	0x00024ba0
        /*1238*/ 	.word	0x000000c1
        /*123c*/ 	.word	0x00038850
        /*1240*/ 	.short	0x010a
        /*1242*/ 	.byte	0x3f
	.zero		1


	//   ....[92]....
        /*1244*/ 	.word	0x00024d40
        /*1248*/ 	.word	0x00000012
        /*124c*/ 	.word	0x00038820
        /*1250*/ 	.short	0x010a
        /*1252*/ 	.byte	0x3f
	.zero		1


	//   ....[93]....
        /*1254*/ 	.word	0x00024d90
        /*1258*/ 	.word	0x00000004
        /*125c*/ 	.word	0x000388a0
        /*1260*/ 	.short	0x010a
        /*1262*/ 	.byte	0x3f
	.zero		1


	//   ....[94]....
        /*1264*/ 	.word	0x00024de0
        /*1268*/ 	.word	0x00000004
        /*126c*/ 	.word	0x000388c0
        /*1270*/ 	.short	0x010a
        /*1272*/ 	.byte	0x3f
	.zero		1


	//   ....[95]....
        /*1274*/ 	.word	0x00024e30
        /*1278*/ 	.word	0x00000004
        /*127c*/ 	.word	0x000388a0
        /*1280*/ 	.short	0x010a
        /*1282*/ 	.byte	0x3f
	.zero		1


	//   ....[96]....
        /*1284*/ 	.word	0x00024e80
        /*1288*/ 	.word	0x00000004
        /*128c*/ 	.word	0x000388c0
        /*1290*/ 	.short	0x010a
        /*1292*/ 	.byte	0x3f
	.zero		1


	//   ....[97]....
        /*1294*/ 	.word	0x00025020
        /*1298*/ 	.word	0x00000000
        /*129c*/ 	.word	0x00038840
        /*12a0*/ 	.short	0x010a
        /*12a2*/ 	.byte	0x3f
	.zero		1


	//   ....[98]....
        /*12a4*/ 	.word	0x00026120
        /*12a8*/ 	.word	0x00000012
        /*12ac*/ 	.word	0x00038820
        /*12b0*/ 	.short	0x010a
        /*12b2*/ 	.byte	0x3f
	.zero		1


	//   ....[99]....
        /*12b4*/ 	.word	0x00026170
        /*12b8*/ 	.word	0x00000000
        /*12bc*/ 	.word	0x00038860
        /*12c0*/ 	.short	0x010a
        /*12c2*/ 	.byte	0x3f
	.zero		1


	//   ....[100]....
        /*12c4*/ 	.word	0x000261c0
        /*12c8*/ 	.word	0x00000002
        /*12cc*/ 	.word	0x00038840
        /*12d0*/ 	.short	0x010a
        /*12d2*/ 	.byte	0x3f
	.zero		1


	//   ....[101]....
        /*12d4*/ 	.word	0x00026210
        /*12d8*/ 	.word	0x00000002
        /*12dc*/ 	.word	0x00038860
        /*12e0*/ 	.short	0x010a
        /*12e2*/ 	.byte	0x3f
	.zero		1


	//   ....[102]....
        /*12e4*/ 	.word	0x00026260
        /*12e8*/ 	.word	0x00000003
        /*12ec*/ 	.word	0x00038840
        /*12f0*/ 	.short	0x010a
        /*12f2*/ 	.byte	0x3f
	.zero		1


	//   ....[103]....
        /*12f4*/ 	.word	0x000262b0
        /*12f8*/ 	.word	0x00000003
        /*12fc*/ 	.word	0x00038860
        /*1300*/ 	.short	0x010a
        /*1302*/ 	.byte	0x3f
	.zero		1


	//   ....[104]....
        /*1304*/ 	.word	0x00026300
        /*1308*/ 	.word	0x00000003
        /*130c*/ 	.word	0x00038840
        /*1310*/ 	.short	0x010a
        /*1312*/ 	.byte	0x3f
	.zero		1


	//   ....[105]....
        /*1314*/ 	.word	0x00026350
        /*1318*/ 	.word	0x00000003
        /*131c*/ 	.word	0x00038860
        /*1320*/ 	.short	0x010a
        /*1322*/ 	.byte	0x3f
	.zero		1


	//   ....[106]....
        /*1324*/ 	.word	0x00026ed0
        /*1328*/ 	.word	0x00000000
        /*132c*/ 	.word	0x00038820
        /*1330*/ 	.short	0x010a
        /*1332*/ 	.byte	0x3f
	.zero		1


	//   ....[107]....
        /*1334*/ 	.word	0x00027070
        /*1338*/ 	.word	0x00000006
        /*133c*/ 	.word	0x00000000
        /*1340*/ 	.short	0x010a
        /*1342*/ 	.byte	0x3f
	.zero		1


	//   ....[108]....
        /*1344*/ 	.word	0x000270c0
        /*1348*/ 	.word	0x00000007
        /*134c*/ 	.word	0x00000000
        /*1350*/ 	.short	0x010a
        /*1352*/ 	.byte	0x3f
	.zero		1


	//   ....[109]....
        /*1354*/ 	.word	0x00027110
        /*1358*/ 	.word	0x00000004
        /*135c*/ 	.word	0x00000000
        /*1360*/ 	.short	0x010a
        /*1362*/ 	.byte	0x3f
	.zero		1


	//----- nvinfo : EIATTR_NUM_MBARRIERS
	.align		4
.L_1093:
        /*1364*/ 	.byte	0x03, 0x38
        /*1366*/ 	.short	0x0017


	//----- nvinfo : EIATTR_EXIT_INSTR_OFFSETS
	.align		4
        /*1368*/ 	.byte	0x04, 0x1c
        /*136a*/ 	.short	(.L_1095 - .L_1094)


	//   ....[0]....
.L_1094:
        /*136c*/ 	.word	0x00024080


	//----- nvinfo : EIATTR_MAX_THREADS
	.align		4
.L_1095:
        /*1370*/ 	.byte	0x04, 0x05
        /*1372*/ 	.short	(.L_1097 - .L_1096)
.L_1096:
        /*1374*/ 	.word	0x00000180
        /*1378*/ 	.word	0x00000001
        /*137c*/ 	.word	0x00000001


	//----- nvinfo : EIATTR_CRS_STACK_SIZE
	.align		4
.L_1097:
        /*1380*/ 	.byte	0x04, 0x1e
        /*1382*/ 	.short	(.L_1099 - .L_1098)
.L_1098:
        /*1384*/ 	.word	0x00000000


	//----- nvinfo : EIATTR_CBANK_PARAM_SIZE
	.align		4
.L_1099:
        /*1388*/ 	.byte	0x03, 0x19
        /*138a*/ 	.short	0x0bf0


	//----- nvinfo : EIATTR_PARAM_CBANK
	.align		4
        /*138c*/ 	.byte	0x04, 0x0a
        /*138e*/ 	.short	(.L_1101 - .L_1100)
	.align		4
.L_1100:
        /*1390*/ 	.word	index@(.nv.constant0._ZN7cutlass13device_kernelIN5flash11enable_sm90INS1_16FlashAttnFwdSm90INS1_25CollectiveMainloopFwdSm90ILi2EN4cute5tupleIJNS5_1CILi1EEES8_S8_EEENS6_IJNS7_ILi64EEESA_SA_EEELi512ENS_10bfloat16_tEfNS_4arch4Sm90ELb1ELb0ELb0ELb1ELb0ELb1ELb1ELb0ELb0ELb1ELb1ELb0EEENS1_21CollectiveEpilogueFwdINS6_IJSA_NS7_ILi512EEESA_EEES9_SC_SE_Li256ELb1ELb1ELb1ELb0EEENS1_36VarlenDynamicPersistentTileSchedulerILi64ELi64ELi256ELi128ELb1ELb1ELb1ELb1ELb1ELb1EEEEEEEEEvNT_6ParamsE)
        /*1394*/ 	.short	0x0210
        /*1396*/ 	.short	0x0bf0


	//----- nvinfo : EIATTR_SW_WAR
	.align		4
.L_1101:
        /*1398*/ 	.byte	0x04, 0x36
        /*139a*/ 	.short	(.L_1103 - .L_1102)
.L_1102:
        /*139c*/ 	.word	0x00000008
.L_1103:


//--------------------- .nv.info._ZN7cutlass13device_kernelIN5flash11enable_sm90INS1_16FlashAttnFwdSm90INS1_25CollectiveMainloopFwdSm90ILi2EN4cute5tupleIJNS5_1CILi1EEES8_S8_EEENS6_IJNS7_ILi128EEENS7_ILi96EEENS7_ILi64EEEEEELi256ENS_10bfloat16_tEfNS_4arch4Sm90ELb0ELb0ELb0ELb0ELb0ELb0ELb0ELb1ELb0ELb1ELb1ELb0EEENS1_21CollectiveEpilogueFwdINS6_IJSA_NS7_ILi256EEESB_EEES9_SE_SG_Li256ELb0ELb1ELb1ELb0EEENS1_19SingleTileSchedulerILb0ELb1ELb1ELi128EEEEEEEEEvNT_6ParamsE --------------------------
	.section	.nv.info._ZN7cutlass13device_kernelIN5flash11enable_sm90INS1_16FlashAttnFwdSm90INS1_25CollectiveMainloopFwdSm90ILi2EN4cute5tupleIJNS5_1CILi1EEES8_S8_EEENS6_IJNS7_ILi128EEENS7_ILi96EEENS7_ILi64EEEEEELi256ENS_10bfloat16_tEfNS_4arch4Sm90ELb0ELb0ELb0ELb0ELb0ELb0ELb0ELb1ELb0ELb1ELb1ELb0EEENS1_21CollectiveEpilogueFwdINS6_IJSA_NS7_ILi256EEESB_EEES9_SE_SG_Li256ELb0ELb1ELb1ELb0EEENS1_19SingleTileSchedulerILb0ELb1ELb1ELi128EEEEEEEEEvNT_6ParamsE,"",@"SHT_CUDA_INFO"
	.sectionflags	@""
	.align	4


	//----- nvinfo : EIATTR_CUDA_API_VERSION
	.align		4
        /*0000*/ 	.byte	0x04, 0x37
        /*0002*/ 	.short	(.L_1105 - .L_1104)
.L_1104:
        /*0004*/ 	.word	0x00000082


	//----- nvinfo : EIATTR_KPARAM_INFO
	.align		4
.L_1105:
        /*0008*/ 	.byte	0x04, 0x17
        /*000a*/ 	.short	(.L_1107 - .L_1106)
.L_1106:
        /*000c*/ 	.word	0x00000000
        /*0010*/ 	.short	0x0000
        /*0012*/ 	.short	0x0070
        /*0014*/ 	.byte	0x00, 0xf0, 0x01, 0x28


	//----- nvinfo : EIATTR_SPARSE_MMA_MASK
	.align		4
.L_1107:
        /*0018*/ 	.byte	0x03, 0x50
        /*001a*/ 	.short	0x0000


	//----- nvinfo : EIATTR_MAXREG_COUNT
	.align		4
        /*001c*/ 	.byte	0x03, 0x1b
        /*001e*/ 	.short	0x00a8


	//----- nvinfo : EIATTR_NUM_BARRIERS
	.align		4
        /*0020*/ 	.byte	0x02, 0x4c
        /*0022*/ 	.byte	0x10
	.zero		1


	//----- nvinfo : EIATTR_EXTERNS
	.align		4
        /*0024*/ 	.byte	0x04, 0x0f
        /*0026*/ 	.short	(.L_1109 - .L_1108)


	//   ....[0]....
	.align		4
.L_1108:
        /*0028*/ 	.word	index@(__assertfail)


	//----- nvinfo : EIATTR_ANNOTATIONS
	.align		4
.L_1109:
        /*002c*/ 	.byte	0x04, 0x55
        /*002e*/ 	.short	(.L_1111 - .L_1110)


	//   ....[0]....
.L_1110:
        /*0030*/ 	.word	0x00000001
        /*0034*/ 	.byte	0x60, 0x81, 0x00, 0x00, 0x01, 0x00, 0x00, 0x00, 0xe0, 0x85, 0x00, 0x00, 0x01, 0x00, 0x00, 0x00
        /*0044*/ 	.byte	0x30, 0x86, 0x00, 0x00, 0x01, 0x00, 0x00, 0x00, 0x10, 0x88, 0x00, 0x00, 0x01, 0x00, 0x00, 0x00
        /*0054*/ 	.byte	0x00, 0x89, 0x00, 0x00, 0x01, 0x00, 0x00, 0x00, 0x40, 0x95, 0x00, 0x00, 0x01, 0x00, 0x00, 0x00
        /*0064*/ 	.byte	0xf0, 0x98, 0x00, 0x00, 0x01, 0x00, 0x00, 0x00, 0x20, 0x9b, 0x00, 0x00, 0x01, 0x00, 0x00, 0x00
        /*0074*/ 	.byte	0x60, 0xa3, 0x00, 0x00, 0x01, 0x00, 0x00, 0x00, 0xf0, 0xab, 0x00, 0x00


	//----- nvinfo : EIATTR_MERCURY_ISA_VERSION
	.align		4
.L_1111:
        /*0080*/ 	.byte	0x03, 0x5f
        /*0082*/ 	.short	0x0101


	//----- nvinfo : EIATTR_INT_WARP_WIDE_INSTR_OFFSETS
	.align		4
        /*0084*/ 	.byte	0x04, 0x31
        /*0086*/ 	.short	(.L_1113 - .L_1112)


	//   ....[0]....
.L_1112:
        /*0088*/ 	.word	0x00000130


	//   ....[1]....
        /*008c*/ 	.word	0x00000170


	//   ....[2]....
        /*0090*/ 	.word	0x000001e0


	//----- nvinfo : EIATTR_COOP_GROUP_MASK_REGIDS
	.align		4
.L_1113:
        /*0094*/ 	.byte	0x04, 0x29
        /*0096*/ 	.short	(.L_1115 - .L_1114)


	//   ....[0]....
.L_1114:
        /*0098*/ 	.word	0xffffffff


	//   ....[1]....
        /*009c*/ 	.word	0xffffffff


	//   ....[2]....
        /*00a0*/ 	.word	0xffffffff


	//   ....[3]....
        /*00a4*/ 	.word	0xffffffff


	//   ....[4]....
        /*00a8*/ 	.word	0xffffffff


	//   ....[5]....
        /*00ac*/ 	.word	0xffffffff


	//   ....[6]....
        /*00b0*/ 	.word	0xffffffff


	//   ....[7]....
        /*00b4*/ 	.word	0xffffffff


	//   ....[8]....
        /*00b8*/ 	.word	0xffffffff


	//   ....[9]....
        /*00bc*/ 	.word	0xffffffff


	//   ....[10]....
        /*00c0*/ 	.word	0xffffffff


	//   ....[11]....
        /*00c4*/ 	.word	0xffffffff


	//   ....[12]....
        /*00c8*/ 	.word	0xffffffff


	//   ....[13]....
        /*00cc*/ 	.word	0xffffffff


	//   ....[14]....
        /*00d0*/ 	.word	0xffffffff


	//   ....[15]....
        /*00d4*/ 	.word	0xffffffff


	//   ....[16]....
        /*00d8*/ 	.word	0xffffffff


	//   ....[17]....
        /*00dc*/ 	.word	0xffffffff


	//   ....[18]....
        /*00e0*/ 	.word	0xffffffff


	//   ....[19]....
        /*00e4*/ 	.word	0xffffffff


	//   ....[20]....
        /*00e8*/ 	.word	0xffffffff


	//   ....[21]....
        /*00ec*/ 	.word	0xffffffff


	//   ....[22]....
        /*00f0*/ 	.word	0xffffffff


	//   ....[23]....
        /*00f4*/ 	.word	0xffffffff


	//   ....[24]....
        /*00f8*/ 	.word	0xffffffff


	//   ....[25]....
        /*00fc*/ 	.word	0xffffffff


	//   ....[26]....
        /*0100*/ 	.word	0xffffffff


	//   ....[27]....
        /*0104*/ 	.word	0xffffffff


	//   ....[28]....
        /*0108*/ 	.word	0xffffffff


	//   ....[29]....
        /*010c*/ 	.word	0xffffffff


	//   ....[30]....
        /*0110*/ 	.word	0xffffffff


	//   ....[31]....
        /*0114*/ 	.word	0xffffffff


	//   ....[32]....
        /*0118*/ 	.word	0xffffffff


	//   ....[33]....
        /*011c*/ 	.word	0xffffffff


	//   ....[34]....
        /*0120*/ 	.word	0xffffffff


	//   ....[35]....
        /*0124*/ 	.word	0xffffffff


	//   ....[36]....
        /*0128*/ 	.word	0xffffffff


	//   ....[37]....
        /*012c*/ 	.word	0xffffffff


	//   ....[38]....
        /*0130*/ 	.word	0xffffffff


	//   ....[39]....
        /*0134*/ 	.word	0xffffffff


	//   ....[40]....
        /*0138*/ 	.word	0xffffffff


	//   ....[41]....
        /*013c*/ 	.word	0xffffffff


	//   ....[42]....
        /*0140*/ 	.word	0xffffffff


	//   ....[43]....
        /*0144*/ 	.word	0xffffffff


	//   ....[44]....
        /*0148*/ 	.word	0xffffffff


	//   ....[45]....
        /*014c*/ 	.word	0xffffffff


	//   ....[46]....
        /*0150*/ 	.word	0xffffffff


	//   ....[47]....
        /*0154*/ 	.word	0x0500000f


	//   ....[48]....
        /*0158*/ 	.word	0x0500000f


	//   ....[49]....
        /*015c*/ 	.word	0x0500000f


	//   ....[50]....
        /*0160*/ 	.word	0x0500000f


	//   ....[51]....
        /*0164*/ 	.word	0x0500000f


	//   ....[52]....
        /*0168*/ 	.word	0x0500000f


	//   ....[53]....
        /*016c*/ 	.word	0x0500000f


	//   ....[54]....
        /*0170*/ 	.word	0x0500000f


	//   ....[55]....
        /*0174*/ 	.word	0x0500000f


	//   ....[56]....
        /*0178*/ 	.word	0x0500000f


	//   ....[57]....
        /*017c*/ 	.word	0x0500000f


	//   ....[58]....
        /*0180*/ 	.word	0x0500000f


	//   ....[59]....
        /*0184*/ 	.word	0x0500000f


	//   ....[60]....
        /*0188*/ 	.word	0x0500000f


	//   ....[61]....
        /*018c*/ 	.word	0x0500000f


	//   ....[62]....
        /*0190*/ 	.word	0x0500000f


	//   ....[63]....
        /*0194*/ 	.word	0x0500000f


	//   ....[64]....
        /*0198*/ 	.word	0x0500000f


	//----- nvinfo : EIATTR_COOP_GROUP_INSTR_OFFSETS
	.align		4
.L_1115:
        /*019c*/ 	.byte	0x04, 0x28
        /*019e*/ 	.short	(.L_1117 - .L_1116)


	//   ....[0]....
.L_1116:
        /*01a0*/ 	.word	0x00000060


	//   ....[1]....
        /*01a4*/ 	.word	0x00000140


	//   ....[2]....
        /*01a8*/ 	.word	0x00000190


	//   ....[3]....
        /*01ac*/ 	.word	0x000003c0


	//   ....[4]....
        /*01b0*/ 	.word	0x00000520


	//   ....[5]....
        /*01b4*/ 	.word	0x00000640


	//   ....[6]....
        /*01b8*/ 	.word	0x000007a0


	//   ....[7]....
        /*01bc*/ 	.word	0x00001320


	//   ....[8]....
        /*01c0*/ 	.word	0x00001eb0


	//   ....[9]....
        /*01c4*/ 	.word	0x00001f00


	//   ....[10]....
        /*01c8*/ 	.word	0x00002360


	//   ....[11]....
        /*01cc*/ 	.word	0x000023e0


	//   ....[12]....
        /*01d0*/ 	.word	0x00003440


	//   ....[13]....
        /*01d4*/ 	.word	0x00003460


	//   ....[14]....
        /*01d8*/ 	.word	0x00003a30


	//   ....[15]....
        /*01dc*/ 	.word	0x00003c00


	//   ....[16]....
        /*01e0*/ 	.word	0x00004ce0


	//   ....[17]....
        /*01e4*/ 	.word	0x00004d30


	//   ....[18]....
        /*01e8*/ 	.word	0x00004d60


	//   ....[19]....
        /*01ec*/ 	.word	0x00004d90


	//   ....[20]....
        /*01f0*/ 	.word	0x00005e30


	//   ....[21]....
        /*01f4*/ 	.word	0x00005e90


	//   ....[22]....
        /*01f8*/ 	.word	0x00005ed0


	//   ....[23]....
        /*01fc*/ 	.word	0x00005f00


	//   ....[24]....
        /*0200*/ 	.word	0x00005f40


	//   ....[25]....
        /*0204*/ 	.word	0x00005f70


	//   ....[26]....
        /*0208*/ 	.word	0x00006bc0


	//   ....[27]....
        /*020c*/ 	.word	0x00006bd0


	//   ....[28]....
        /*0210*/ 	.word	0x00007c00


	//   ....[29]....
        /*0214*/ 	.word	0x00008620


	//   ....[30]....
        /*0218*/ 	.word	0x00008ed0


	//   ....[31]....
        /*021c*/ 	.word	0x00008f00


	//   ....[32]....
        /*0220*/ 	.word	0x00008f80


	//   ....[33]....
        /*0224*/ 	.word	0x00008fc0


	//   ....[34]....
        /*0228*/ 	.word	0x00009020


	//   ....[35]....
        /*022c*/ 	.word	0x00009050


	//   ....[36]....
        /*0230*/ 	.word	0x000090a0


	//   ....[37]....
        /*0234*/ 	.word	0x000090e0


	//   ....[38]....
        /*0238*/ 	.word	0x00009140


	//   ....[39]....
        /*023c*/ 	.word	0x00009170


	//   ....[40]....
        /*0240*/ 	.word	0x000091c0


	//   ....[41]....
        /*0244*/ 	.word	0x000091f0


	//   ....[42]....
        /*0248*/ 	.word	0x00009250


	//   ....[43]....
        /*024c*/ 	.word	0x00009280


	//   ....[44]....
        /*0250*/ 	.word	0x000092a0


	//   ....[45]....
        /*0254*/ 	.word	0x000092e0


	//   ....[46]....
        /*0258*/ 	.word	0x0000b4d0


	//   ....[47]....
        /*025c*/ 	.word	0x0000b970


	//   ....[48]....
        /*0260*/ 	.word	0x0000bae0


	//   ....[49]....
        /*0264*/ 	.word	0x0000bb40


	//   ....[50]....
        /*0268*/ 	.word	0x0000bc00


	//   ....[51]....
        /*026c*/ 	.word	0x0000bcc0


	//   ....[52]....
        /*0270*/ 	.word	0x0000bd40


	//   ....[53]....
        /*0274*/ 	.word	0x0000be00


	//   ....[54]....
        /*0278*/ 	.word	0x0000be80


	//   ....[55]....
        /*027c*/ 	.word	0x0000bf40


	//   ....[56]....
        /*0280*/ 	.word	0x0000bfc0


	//   ....[57]....
        /*0284*/ 	.word	0x0000c080


	//   ....[58]....
        /*0288*/ 	.word	0x0000c100


	//   ....[59]....
        /*028c*/ 	.word	0x0000c1b0


	//   ....[60]....
        /*0290*/ 	.word	0x0000c230


	//   ....[61]....
        /*0294*/ 	.word	0x0000c2e0


	//   ....[62]....
        /*0298*/ 	.word	0x0000c370


	//   ....[63]....
        /*029c*/ 	.word	0x0000c400


	//   ....[64]....
        /*02a0*/ 	.word	0x0000c810


	//----- nvinfo : EIATTR_REG_RECONFIG
	.align		4
.L_1117:
        /*02a4*/ 	.byte	0x01, 0x54
	.zero		2


	//----- nvinfo : EIATTR_SYSCALL_OFFSETS
	.align		4
        /*02a8*/ 	.byte	0x04, 0x46
        /*02aa*/ 	.short	(.L_1119 - .L_1118)


	//   ....[0]....
.L_1118:
        /*02ac*/ 	.word	0x000014e0


	//   ....[1]....
        /*02b0*/ 	.word	0x000082e0


	//   ....[2]....
        /*02b4*/ 	.word	0x00008420


	//   ....[3]....
        /*02b8*/ 	.word	0x00008510


	//   ....[4]....
        /*02bc*/ 	.word	0x00008b60


	//----- nvinfo : EIATTR_MBARRIER_INSTR_OFFSETS
	.align		4
.L_1119:
        /*02c0*/ 	.byte	0x04, 0x39
        /*02c2*/ 	.short	(.L_1121 - .L_1120)


	//   ....[0]....
.L_1120:
        /*02c4*/ 	.word	0x00000270
        /*02c8*/ 	.word	0x000000ff
        /*02cc*/ 	.word	0x00022800
        /*02d0*/ 	.short	0x0100
        /*02d2*/ 	.byte	0x08
	.zero		1


	//   ....[1]....
        /*02d4*/ 	.word	0x00000280
        /*02d8*/ 	.word	0x000000ff
        /*02dc*/ 	.word	0x00022820
        /*02e0*/ 	.short	0x0100
        /*02e2*/ 	.byte	0x08
	.zero		1


	//   ....[2]....
        /*02e4*/ 	.word	0x00000370
        /*02e8*/ 	.word	0x000000ff
        /*02ec*/ 	.word	0x00022830
        /*02f0*/ 	.short	0x0100
        /*02f2*/ 	.byte	0x08
	.zero		1


	//   ....[3]....
        /*02f4*/ 	.word	0x00000380
        /*02f8*/ 	.word	0x000000ff
        /*02fc*/ 	.word	0x00022840
        /*0300*/ 	.short	0x0100
        /*0302*/ 	.byte	0x08
	.zero		1


	//   ....[4]....
        /*0304*/ 	.word	0x00000390
        /*0308*/ 	.word	0x000000ff
        /*030c*/ 	.word	0x00022838
        /*0310*/ 	.short	0x0100
        /*0312*/ 	.byte	0x08
	.zero		1


	//   ....[5]....
        /*0314*/ 	.word	0x000003a0
        /*0318*/ 	.word	0x000000ff
        /*031c*/ 	.word	0x00022848
        /*0320*/ 	.short	0x0100
        /*0322*/ 	.byte	0x08
	.zero		1


	//   ....[6]....
        /*0324*/ 	.word	0x000004d0
        /*0328*/ 	.word	0x000000ff
        /*032c*/ 	.word	0x00022850
        /*0330*/ 	.short	0x0100
        /*0332*/ 	.byte	0x08
	.zero		1


	//   ....[7]....
        /*0334*/ 	.word	0x000004e0
        /*0338*/ 	.word	0x000000ff
        /*033c*/ 	.word	0x00022860
        /*0340*/ 	.short	0x0100
        /*0342*/ 	.byte	0x08
	.zero		1


	//   ....[8]....
        /*0344*/ 	.word	0x000004f0
        /*0348*/ 	.word	0x000000ff
        /*034c*/ 	.word	0x00022858
        /*0350*/ 	.short	0x0100
        /*0352*/ 	.byte	0x08
	.zero		1


	//   ....[9]....
        /*0354*/ 	.word	0x00000500
        /*0358*/ 	.word	0x000000ff
        /*035c*/ 	.word	0x00022868
        /*0360*/ 	.short	0x0100
        /*0362*/ 	.byte	0x08
	.zero		1


	//   ....[10]....
        /*0364*/ 	.word	0x000005f0
        /*0368*/ 	.word	0x000000ff
        /*036c*/ 	.word	0x00022870
        /*0370*/ 	.short	0x0100
        /*0372*/ 	.byte	0x06
	.zero		1


	//   ....[11]....
        /*0374*/ 	.word	0x00000600
        /*0378*/ 	.word	0x000000ff
        /*037c*/ 	.word	0x00022880
        /*0380*/ 	.short	0x0100
        /*0382*/ 	.byte	0x06
	.zero		1


	//   ....[12]....
        /*0384*/ 	.word	0x00000610
        /*0388*/ 	.word	0x000000ff
        /*038c*/ 	.word	0x00022878
        /*0390*/ 	.short	0x0100
        /*0392*/ 	.byte	0x06
	.zero		1


	//   ....[13]....
        /*0394*/ 	.word	0x00000620
        /*0398*/ 	.word	0x000000ff
        /*039c*/ 	.word	0x00022888
        /*03a0*/ 	.short	0x0100
        /*03a2*/ 	.byte	0x06
	.zero		1


	//   ....[14]....
        /*03a4*/ 	.word	0x00000750
        /*03a8*/ 	.word	0x000000ff
        /*03ac*/ 	.word	0x00022890
        /*03b0*/ 	.short	0x0100
        /*03b2*/ 	.byte	0x08
	.zero		1


	//   ....[15]....
        /*03b4*/ 	.word	0x00000760
        /*03b8*/ 	.word	0x000000ff
        /*03bc*/ 	.word	0x000228a0
        /*03c0*/ 	.short	0x0100
        /*03c2*/ 	.byte	0x08
	.zero		1


	//   ....[16]....
        /*03c4*/ 	.word	0x00000770
        /*03c8*/ 	.word	0x000000ff
        /*03cc*/ 	.word	0x00022898
        /*03d0*/ 	.short	0x0100
        /*03d2*/ 	.byte	0x08
	.zero		1


	//   ....[17]....
        /*03d4*/ 	.word	0x00000780
        /*03d8*/ 	.word	0x000000ff
        /*03dc*/ 	.word	0x000228a8
        /*03e0*/ 	.short	0x0100
        /*03e2*/ 	.byte	0x08
	.zero		1


	//   ....[18]....
        /*03e4*/ 	.word	0x000008b0
        /*03e8*/ 	.word	0x000000ff
        /*03ec*/ 	.word	0x000228b0
        /*03f0*/ 	.short	0x0100
        /*03f2*/ 	.byte	0x08
	.zero		1


	//   ....[19]....
        /*03f4*/ 	.word	0x000008c0
        /*03f8*/ 	.word	0x000000ff
        /*03fc*/ 	.word	0x000228c0
        /*0400*/ 	.short	0x0100
        /*0402*/ 	.byte	0x08
	.zero		1


	//   ....[20]....
        /*0404*/ 	.word	0x000008d0
        /*0408*/ 	.word	0x000000ff
        /*040c*/ 	.word	0x000228b8
        /*0410*/ 	.short	0x0100
        /*0412*/ 	.byte	0x08
	.zero		1


	//   ....[21]....
        /*0414*/ 	.word	0x000008e0
        /*0418*/ 	.word	0x000000ff
        /*041c*/ 	.word	0x000228c8
        /*0420*/ 	.short	0x0100
        /*0422*/ 	.byte	0x08
	.zero		1


	//   ....[22]....
        /*0424*/ 	.word	0x00001510
        /*0428*/ 	.word	0x000000ff
        /*042c*/ 	.word	0x00022800
        /*0430*/ 	.short	0x010a
        /*0432*/ 	.byte	0x26
	.zero		1


	//   ....[23]....
        /*0434*/ 	.word	0x000015a0
        /*0438*/ 	.word	0x000000ff
        /*043c*/ 	.word	0x00022830
        /*0440*/ 	.short	0x010a
        /*0442*/ 	.byte	0x26
	.zero		1


	//   ....[24]....
        /*0444*/ 	.word	0x000015e0
        /*0448*/ 	.word	0x000000ff
        /*044c*/ 	.word	0x00022830
        /*0450*/ 	.short	0x010a
        /*0452*/ 	.byte	0x26
	.zero		1


	//   ....[25]....
        /*0454*/ 	.word	0x000027e0
        /*0458*/ 	.word	0x00000005
        /*045c*/ 	.word	0x00000000
        /*0460*/ 	.short	0x0101
        /*0462*/ 	.byte	0x3f
	.zero		1


	//   ....[26]....
        /*0464*/ 	.word	0x00002c30
        /*0468*/ 	.word	0x000000ff
        /*046c*/ 	.word	0x00022850
        /*0470*/ 	.short	0x010a
        /*0472*/ 	.byte	0x26
	.zero		1


	//   ....[27]....
        /*0474*/ 	.word	0x00002c70
        /*0478*/ 	.word	0x000000ff
        /*047c*/ 	.word	0x00022850
        /*0480*/ 	.short	0x010a
        /*0482*/ 	.byte	0x26
	.zero		1


	//   ....[28]....
        /*0484*/ 	.word	0x00002fb0
        /*0488*/ 	.word	0x00000009
        /*048c*/ 	.word	0x00000000
        /*0490*/ 	.short	0x0101
        /*0492*/ 	.byte	0x3f
	.zero		1


	//   ....[29]....
        /*0494*/ 	.word	0x00003110
        /*0498*/ 	.word	0x000000ff
        /*049c*/ 	.word	0x00022830
        /*04a0*/ 	.short	0x010a
        /*04a2*/ 	.byte	0x1a
	.zero		1


	//   ....[30]....
        /*04a4*/ 	.word	0x00003160
        /*04a8*/ 	.word	0x000000ff
        /*04ac*/ 	.word	0x00022830
        /*04b0*/ 	.short	0x010a
        /*04b2*/ 	.byte	0x1a
	.zero		1


	//   ....[31]....
        /*04b4*/ 	.word	0x00003ec0
        /*04b8*/ 	.word	0x0000009a
        /*04bc*/ 	.word	0x00000000
        /*04c0*/ 	.short	0x0101
        /*04c2*/ 	.byte	0x3f
	.zero		1


	//   ....[32]....
        /*04c4*/ 	.word	0x000049d0
        /*04c8*/ 	.word	0x000000ff
        /*04cc*/ 	.word	0x00022850
        /*04d0*/ 	.short	0x010a
        /*04d2*/ 	.byte	0x1a
	.zero		1


	//   ....[33]....
        /*04d4*/ 	.word	0x00004a20
        /*04d8*/ 	.word	0x000000ff
        /*04dc*/ 	.word	0x00022850
        /*04e0*/ 	.short	0x010a
        /*04e2*/ 	.byte	0x1a
	.zero		1


	//   ....[34]....
        /*04e4*/ 	.word	0x00004cc0
        /*04e8*/ 	.word	0x000000b3
        /*04ec*/ 	.word	0x00000000
        /*04f0*/ 	.short	0x0101
        /*04f2*/ 	.byte	0x3f
	.zero		1


	//   ....[35]....
        /*04f4*/ 	.word	0x00005f60
        /*04f8*/ 	.word	0x000000ff
        /*04fc*/ 	.word	0x00000000
        /*0500*/ 	.short	0x0101
        /*0502*/ 	.byte	0x04
	.zero		1


	//   ....[36]....
        /*0504*/ 	.word	0x00008850
        /*0508*/ 	.word	0x000000ff
        /*050c*/ 	.word	0x00022840
        /*0510*/ 	.short	0x010a
        /*0512*/ 	.byte	0x26
	.zero		1


	//   ....[37]....
        /*0514*/ 	.word	0x000093b0
        /*0518*/ 	.word	0x000000ff
        /*051c*/ 	.word	0x00022800
        /*0520*/ 	.short	0x0107
        /*0522*/ 	.byte	0x26
	.zero		1


	//   ....[38]....
        /*0524*/ 	.word	0x000093f0
        /*0528*/ 	.word	0x000000ff
        /*052c*/ 	.word	0x00022800
        /*0530*/ 	.short	0x0101
        /*0532*/ 	.byte	0x26
	.zero		1


	//   ....[39]....
        /*0534*/ 	.word	0x00009400
        /*0538*/ 	.word	0x000000ff
        /*053c*/ 	.word	0x00022820
        /*0540*/ 	.short	0x010a
        /*0542*/ 	.byte	0x26
	.zero		1


	//   ....[40]....
        /*0544*/ 	.word	0x00009460
        /*0548*/ 	.word	0x000000ff
        /*054c*/ 	.word	0x00022860
        /*0550*/ 	.short	0x010a
        /*0552*/ 	.byte	0x26
	.zero		1


	//   ....[41]....
        /*0554*/ 	.word	0x00009ce0
        /*0558*/ 	.word	0x000000ff
        /*055c*/ 	.word	0x00022848
        /*0560*/ 	.short	0x010a
        /*0562*/ 	.byte	0x26
	.zero		1


	//   ....[42]....
        /*0564*/ 	.word	0x00009eb0
        /*0568*/ 	.word	0x000000ff
        /*056c*/ 	.word	0x00022868
        /*0570*/ 	.short	0x010a
        /*0572*/ 	.byte	0x26
	.zero		1


	//   ....[43]....
        /*0574*/ 	.word	0x0000a520
        /*0578*/ 	.word	0x000000ff
        /*057c*/ 	.word	0x00022840
        /*0580*/ 	.short	0x010a
        /*0582*/ 	.byte	0x26
	.zero		1


	//   ....[44]....
        /*0584*/ 	.word	0x0000a700
        /*0588*/ 	.word	0x000000ff
        /*058c*/ 	.word	0x00022860
        /*0590*/ 	.short	0x010a
        /*0592*/ 	.byte	0x26
	.zero		1


	//   ....[45]....
        /*0594*/ 	.word	0x0000ada0
        /*0598*/ 	.word	0x000000ff
        /*059c*/ 	.word	0x00022848
        /*05a0*/ 	.short	0x010a
        /*05a2*/ 	.byte	0x26
	.zero		1


	//   ....[46]....
        /*05a4*/ 	.word	0x0000af80
        /*05a8*/ 	.word	0x000000ff
        /*05ac*/ 	.word	0x00022868
        /*05b0*/ 	.short	0x010a
        /*05b2*/ 	.byte	0x26
	.zero		1


	//   ....[47]....
        /*05b4*/ 	.word	0x0000b460
        /*05b8*/ 	.word	0x00000002
        /*05bc*/ 	.word	0x00022820
        /*05c0*/ 	.short	0x010a
        /*05c2*/ 	.byte	0x3f
	.zero		1


	//   ....[48]....
        /*05c4*/ 	.word	0x0000b5e0
        /*05c8*/ 	.word	0x00000007
        /*05cc*/ 	.word	0x00000000
        /*05d0*/ 	.short	0x010a
        /*05d2*/ 	.byte	0x3f
	.zero		1


	//   ....[49]....
        /*05d4*/ 	.word	0x0000b650
        /*05d8*/ 	.word	0x00000005
        /*05dc*/ 	.word	0x00000000
        /*05e0*/ 	.short	0x010a
        /*05e2*/ 	.byte	0x3f
	.zero		1


	//   ....[50]....
        /*05e4*/ 	.word	0x0000b6b0
        /*05e8*/ 	.word	0x00000005
        /*05ec*/ 	.word	0x00000000
        /*05f0*/ 	.short	0x010a
        /*05f2*/ 	.byte	0x3f
	.zero		1


	//   ....[51]....
        /*05f4*/ 	.word	0x0000b6e0
        /*05f8*/ 	.word	0x00000003
        /*05fc*/ 	.word	0x00000000
        /*0600*/ 	.short	0x010a
        /*0602*/ 	.byte	0x3f
	.zero		1


	//   ....[52]....
        /*0604*/ 	.word	0x0000b750
        /*0608*/ 	.word	0x00000003
        /*060c*/ 	.word	0x00022800
        /*0610*/ 	.short	0x010a
        /*0612*/ 	.byte	0x3f
	.zero		1


	//   ....[53]....
        /*0614*/ 	.word	0x0000b7b0
        /*0618*/ 	.word	0x00000003
        /*061c*/ 	.word	0x00022830
        /*0620*/ 	.short	0x010a
        /*0622*/ 	.byte	0x3f
	.zero		1


	//   ....[54]....
        /*0624*/ 	.word	0x0000b800
        /*0628*/ 	.word	0x00000009
        /*062c*/ 	.word	0x00022850
        /*0630*/ 	.short	0x010a
        /*0632*/ 	.byte	0x3f
	.zero		1


	//   ....[55]....
        /*0634*/ 	.word	0x0000b870
        /*0638*/ 	.word	0x00000003
        /*063c*/ 	.word	0x00022830
        /*0640*/ 	.short	0x010a
        /*0642*/ 	.byte	0x3f
	.zero		1


	//   ....[56]....
        /*0644*/ 	.word	0x0000b8d0
        /*0648*/ 	.word	0x000000b3
        /*064c*/ 	.word	0x00022850
        /*0650*/ 	.short	0x010a
        /*0652*/ 	.byte	0x3f
	.zero		1


	//   ....[57]....
        /*0654*/ 	.word	0x0000ba30
        /*0658*/ 	.word	0x00000003
        /*065c*/ 	.word	0x00022840
        /*0660*/ 	.short	0x010a
        /*0662*/ 	.byte	0x3f
	.zero		1


	//   ....[58]....
        /*0664*/ 	.word	0x0000c440
        /*0668*/ 	.word	0x00000003
        /*066c*/ 	.word	0x00022820
        /*0670*/ 	.short	0x010a
        /*0672*/ 	.byte	0x3f
	.zero		1


	//   ....[59]....
        /*0674*/ 	.word	0x0000c4a0
        /*0678*/ 	.word	0x00000003
        /*067c*/ 	.word	0x00022860
        /*0680*/ 	.short	0x010a
        /*0682*/ 	.byte	0x3f
	.zero		1


	//   ....[60]....
        /*0684*/ 	.word	0x0000c500
        /*0688*/ 	.word	0x00000003
        /*068c*/ 	.word	0x00022848
        /*0690*/ 	.short	0x010a
        /*0692*/ 	.byte	0x3f
	.zero		1


	//   ....[61]....
        /*0694*/ 	.word	0x0000c560
        /*0698*/ 	.word	0x00000003
        /*069c*/ 	.word	0x00022868
        /*06a0*/ 	.short	0x010a
        /*06a2*/ 	.byte	0x3f
	.zero		1


	//   ....[62]....
        /*06a4*/ 	.word	0x0000c5c0
        /*06a8*/ 	.word	0x00000003
        /*06ac*/ 	.word	0x00022840
        /*06b0*/ 	.short	0x010a
        /*06b2*/ 	.byte	0x3f
	.zero		1


	//   ....[63]....
        /*06b4*/ 	.word	0x0000c620
        /*06b8*/ 	.word	0x00000003
        /*06bc*/ 	.word	0x00022860
        /*06c0*/ 	.short	0x010a
        /*06c2*/ 	.byte	0x3f
	.zero		1


	//   ....[64]....
        /*06c4*/ 	.word	0x0000c680
        /*06c8*/ 	.word	0x00000003
        /*06cc*/ 	.word	0x00022848
        /*06d0*/ 	.short	0x010a
        /*06d2*/ 	.byte	0x3f
	.zero		1


	//   ....[65]....
        /*06d4*/ 	.word	0x0000c6e0
        /*06d8*/ 	.word	0x00000003
        /*06dc*/ 	.word	0x00022868
        /*06e0*/ 	.short	0x010a
        /*06e2*/ 	.byte	0x3f
	.zero		1


	//   ....[66]....
        /*06e4*/ 	.word	0x0000c730
        /*06e8*/ 	.word	0x00000002
        /*06ec*/ 	.word	0x00022820
        /*06f0*/ 	.short	0x010a
        /*06f2*/ 	.byte	0x3f
	.zero		1


	//   ....[67]....
        /*06f4*/ 	.word	0x0000c8d0
        /*06f8*/ 	.word	0x00000007
        /*06fc*/ 	.word	0x00000000
        /*0700*/ 	.short	0x010a
        /*0702*/ 	.byte	0x3f
	.zero		1


	//   ....[68]....
        /*0704*/ 	.word	0x0000c920
        /*0708*/ 	.word	0x00000005
        /*070c*/ 	.word	0x00000000
        /*0710*/ 	.short	0x010a
        /*0712*/ 	.byte	0x3f
	.zero		1


	//   ....[69]....
        /*0714*/ 	.word	0x0000c970
        /*0718*/ 	.word	0x00000005
        /*071c*/ 	.word	0x00000000
        /*0720*/ 	.short	0x010a
        /*0722*/ 	.byte	0x3f
	.zero		1


	//----- nvinfo : EIATTR_NUM_MBARRIERS
	.align		4
.L_1121:
        /*0724*/ 	.byte	0x03, 0x38
        /*0726*/ 	.short	0x0016


	//----- nvinfo : EIATTR_EXIT_INSTR_OFFSETS
	.align		4
        /*0728*/ 	.byte	0x04, 0x1c
        /*072a*/ 	.short	(.L_1123 - .L_1122)


	//   ....[0]....
.L_1122:
        /*072c*/ 	.word	0x0000b730


	//----- nvinfo : EIATTR_MAX_THREADS
	.align		4
.L_1123:
        /*0730*/ 	.byte	0x04, 0x05
        /*0732*/ 	.short	(.L_1125 - .L_1124)
.L_1124:
        /*0734*/ 	.word	0x00000180
        /*0738*/ 	.word	0x00000001
        /*073c*/ 	.word	0x00000001


	//----- nvinfo : EIATTR_CRS_STACK_SIZE
	.align		4
.L_1125:
        /*0740*/ 	.byte	0x04, 0x1e
        /*0742*/ 	.short	(.L_1127 - .L_1126)
.L_1126:
        /*0744*/ 	.word	0x00000000


	//----- nvinfo : EIATTR_CBANK_PARAM_SIZE
	.align		4
.L_1127:
        /*0748*/ 	.byte	0x03, 0x19
        /*074a*/ 	.short	0x0a70


	//----- nvinfo : EIATTR_PARAM_CBANK
	.align		4
        /*074c*/ 	.byte	0x04, 0x0a
        /*074e*/ 	.short	(.L_1129 - .L_1128)
	.align		4
.L_1128:
        /*0750*/ 	.word	index@(.nv.constant0._ZN7cutlass13device_kernelIN5flash11enable_sm90INS1_16FlashAttnFwdSm90INS1_25CollectiveMainloopFwdSm90ILi2EN4cute5tupleIJNS5_1CILi1EEES8_S8_EEENS6_IJNS7_ILi128EEENS7_ILi96EEENS7_ILi64EEEEEELi256ENS_10bfloat16_tEfNS_4arch4Sm90ELb0ELb0ELb0ELb0ELb0ELb0ELb0ELb1ELb0ELb1ELb1ELb0EEENS1_21CollectiveEpilogueFwdINS6_IJSA_NS7_ILi256EEESB_EEES9_SE_SG_Li256ELb0ELb1ELb1ELb0EEENS1_19SingleTileSchedulerILb0ELb1ELb1ELi128EEEEEEEEEvNT_6ParamsE)
        /*0754*/ 	.short	0x0210
        /*0756*/ 	.short	0x0a70


	//----- nvinfo : EIATTR_SW_WAR
	.align		4
.L_1129:
        /*0758*/ 	.byte	0x04, 0x36
        /*075a*/ 	.short	(.L_1131 - .L_1130)
.L_1130:
        /*075c*/ 	.word	0x00000008
.L_1131:


//--------------------- .nv.info._ZN7cutlass13device_kernelIN5flash11enable_sm90INS1_16FlashAttnFwdSm90INS1_25CollectiveMainloopFwdSm90ILi2EN4cute5tupleIJNS5_1CILi1EEES8_S8_EEENS6_IJNS7_ILi128EEENS7_ILi96EEENS7_ILi64EEEEEELi256ENS_10bfloat16_tEfNS_4arch4Sm90ELb0ELb0ELb0ELb0ELb0ELb0ELb1ELb1ELb0ELb1ELb1ELb0EEENS1_21CollectiveEpilogueFwdINS6_IJSA_NS7_ILi256EEESB_EEES9_SE_SG_Li256ELb0ELb1ELb1ELb0EEENS1_19SingleTileSchedulerILb0ELb1ELb1ELi128EEEEEEEEEvNT_6ParamsE --------------------------
	.section	.nv.info._ZN7cutlass13device_kernelIN5flash11enable_sm90INS1_16FlashAttnFwdSm90INS1_25CollectiveMainloopFwdSm90ILi2EN4cute5tupleIJNS5_1CILi1EEES8_S8_EEENS6_IJNS7_ILi128EEENS7_ILi96EEENS7_ILi64EEEEEELi256ENS_10bfloat16_tEfNS_4arch4Sm90ELb0ELb0ELb0ELb0ELb0ELb0ELb1ELb1ELb0ELb1ELb1ELb0EEENS1_21CollectiveEpilogueFwdINS6_IJSA_NS7_ILi256EEESB_EEES9_SE_SG_Li256ELb0ELb1ELb1ELb0EEENS1_19SingleTileSchedulerILb0ELb1ELb1ELi128EEEEEEEEEvNT_6ParamsE,"",@"SHT_CUDA_INFO"
	.sectionflags	@""
	.align	4


	//----- nvinfo : EIATTR_CUDA_API_VERSION
	.align		4
        /*0000*/ 	.byte	0x04, 0x37
        /*0002*/ 	.short	(.L_1133 - .L_1132)
.L_1132:
        /*0004*/ 	.word	0x00000082


	//----- nvinfo : EIATTR_KPARAM_INFO
	.align		4
.L_1133:
        /*0008*/ 	.byte	0x04, 0x17
        /*000a*/ 	.short	(.L_1135 - .L_1134)
.L_1134:
        /*000c*/ 	.word	0x00000000
        /*0010*/ 	.short	0x0000
        /*0012*/ 	.short	0x0070
        /*0014*/ 	.byte	0x00, 0xf0, 0x01, 0x2c


	//----- nvinfo : EIATTR_SPARSE_MMA_MASK
	.align		4
.L_1135:
        /*0018*/ 	.byte	0x03, 0x50
        /*001a*/ 	.short	0x0000


	//----- nvinfo : EIATTR_MAXREG_COUNT
	.align		4
        /*001c*/ 	.byte	0x03, 0x1b
        /*001e*/ 	.short	0x00a8


	//----- nvinfo : EIATTR_NUM_BARRIERS
	.align		4
        /*0020*/ 	.byte	0x02, 0x4c
        /*0022*/ 	.byte	0x10
	.zero		1


	//----- nvinfo : EIATTR_EXTERNS
	.align		4
        /*0024*/ 	.byte	0x04, 0x0f
        /*0026*/ 	.short	(.L_1137 - .L_1136)


	//   ....[0]....
	.align		4
.L_1136:
        /*0028*/ 	.word	index@(__assertfail)


	//----- nvinfo : EIATTR_ANNOTATIONS
	.align		4
.L_1137:
        /*002c*/ 	.byte	0x04, 0x55
        /*002e*/ 	.short	(.L_1139 - .L_1138)


	//   ....[0]....
.L_1138:
        /* <DEDUP_REMOVED lines=23> */


	//----- nvinfo : EIATTR_MERCURY_ISA_VERSION
	.align		4
.L_1139:
        /*0190*/ 	.byte	0x03, 0x5f
        /*0192*/ 	.short	0x0101


	//----- nvinfo : EIATTR_INT_WARP_WIDE_INSTR_OFFSETS
	.align		4
        /*0194*/ 	.byte	0x04, 0x31
        /*0196*/ 	.short	(.L_1141 - .L_1140)


	//   ....[0]....
.L_1140:
        /*0198*/ 	.word	0x00000130


	//   ....[1]....
        /*019c*/ 	.word	0x00000170


	//   ....[2]....
        /*01a0*/ 	.word	0x000001e0


	//   ....[3]....
        /*01a4*/ 	.word	0x000001f0


	//----- nvinfo : EIATTR_COOP_GROUP_MASK_REGIDS
	.align		4
.L_1141:
        /*01a8*/ 	.byte	0x04, 0x29
        /*01aa*/ 	.short	(.L_1143 - .L_1142)


	//   ....[0]....
.L_1142:
        /*01ac*/ 	.word	0xffffffff


	//   ....[1]....
        /*01b0*/ 	.word	0xffffffff


	//   ....[2]....
        /*01b4*/ 	.word	0xffffffff


	//   ....[3]....
        /*01b8*/ 	.word	0xffffffff


	//   ....[4]....
        /*01bc*/ 	.word	0xffffffff


	//   ....[5]....
        /*01c0*/ 	.word	0xffffffff


	//   ....[6]....
        /*01c4*/ 	.word	0xffffffff


	//   ....[7]....
        /*01c8*/ 	.word	0xffffffff


	//   ....[8]....
        /*01cc*/ 	.word	0xffffffff


	//   ....[9]....
        /*01d0*/ 	.word	0xffffffff


	//   ....[10]....
        /*01d4*/ 	.word	0xffffffff


	//   ....[11]....
        /*01d8*/ 	.word	0xffffffff


	//   ....[12]....
        /*01dc*/ 	.word	0xffffffff


	//   ....[13]....
        /*01e0*/ 	.word	0xffffffff


	//   ....[14]....
        /*01e4*/ 	.word	0xffffffff


	//   ....[15]....
        /*01e8*/ 	.word	0xffffffff


	//   ....[16]....
        /*01ec*/ 	.word	0xffffffff


	//   ....[17]....
        /*01f0*/ 	.word	0xffffffff


	//   ....[18]....
        /*01f4*/ 	.word	0xffffffff


	//   ....[19]....
        /*01f8*/ 	.word	0xffffffff


	//   ....[20]....
        /*01fc*/ 	.word	0xffffffff


	//   ....[21]....
        /*0200*/ 	.word	0xffffffff


	//   ....[22]....
        /*0204*/ 	.word	0xffffffff


	//   ....[23]....
        /*0208*/ 	.word	0xffffffff


	//   ....[24]....
        /*020c*/ 	.word	0xffffffff


	//   ....[25]....
        /*0210*/ 	.word	0xffffffff


	//   ....[26]....
        /*0214*/ 	.word	0xffffffff


	//   ....[27]....
        /*0218*/ 	.word	0xffffffff


	//   ....[28]....
        /*021c*/ 	.word	0xffffffff


	//   ....[29]....
        /*0220*/ 	.word	0xffffffff


	//   ....[30]....
        /*0224*/ 	.word	0xffffffff


	//   ....[31]....
        /*0228*/ 	.word	0xffffffff


	//   ....[32]....
        /*022c*/ 	.word	0xffffffff


	//   ....[33]....
        /*0230*/ 	.word	0xffffffff


	//   ....[34]....
        /*0234*/ 	.word	0xffffffff


	//   ....[35]....
        /*0238*/ 	.word	0xffffffff


	//   ....[36]....
        /*023c*/ 	.word	0xffffffff


	//   ....[37]....
        /*0240*/ 	.word	0xffffffff


	//   ....[38]....
        /*0244*/ 	.word	0xffffffff


	//   ....[39]....
        /*0248*/ 	.word	0xffffffff


	//   ....[40]....
        /*024c*/ 	.word	0xffffffff


	//   ....[41]....
        /*0250*/ 	.word	0xffffffff


	//   ....[42]....
        /*0254*/ 	.word	0xffffffff


	//   ....[43]....
        /*0258*/ 	.word	0xffffffff


	//   ....[44]....
        /*025c*/ 	.word	0xffffffff


	//   ....[45]....
        /*0260*/ 	.word	0xffffffff


	//   ....[46]....
        /*0264*/ 	.word	0xffffffff


	//   ....[47]....
        /*0268*/ 	.word	0xffffffff


	//   ....[48]....
        /*026c*/ 	.word	0xffffffff


	//   ....[49]....
        /*0270*/ 	.word	0xffffffff


	//   ....[50]....
        /*0274*/ 	.word	0xffffffff


	//   ....[51]....
        /*0278*/ 	.word	0xffffffff


	//   ....[52]....
        /*027c*/ 	.word	0xffffffff


	//   ....[53]....
        /*0280*/ 	.word	0xffffffff


	//   ....[54]....
        /*0284*/ 	.word	0xffffffff


	//   ....[55]....
        /*0288*/ 	.word	0xffffffff


	//   ....[56]....
        /*028c*/ 	.word	0xffffffff


	//   ....[57]....
        /*0290*/ 	.word	0xffffffff


	//   ....[58]....
        /*0294*/ 	.word	0xffffffff


	//   ....[59]....
        /*0298*/ 	.word	0xffffffff


	//   ....[60]....
        /*029c*/ 	.word	0xffffffff


	//   ....[61]....
        /*02a0*/ 	.word	0xffffffff


	//   ....[62]....
        /*02a4*/ 	.word	0xffffffff


	//   ....[63]....
        /*02a8*/ 	.word	0x0500000f


	//   ....[64]....
        /*02ac*/ 	.word	0x0500000f


	//   ....[65]....
        /*02b0*/ 	.word	0x0500000f


	//   ....[66]....
        /*02b4*/ 	.word	0x0500000f


	//   ....[67]....
        /*02b8*/ 	.word	0x0500000f


	//   ....[68]....
        /*02bc*/ 	.word	0x0500000f


	//   ....[69]....
        /*02c0*/ 	.word	0x0500000f


	//   ....[70]....
        /*02c4*/ 	.word	0x0500000f


	//   ....[71]....
        /*02c8*/ 	.word	0x0500000f


	//   ....[72]....
        /*02cc*/ 	.word	0x0500000f


	//   ....[73]....
        /*02d0*/ 	.word	0x0500000f


	//   ....[74]....
        /*02d4*/ 	.word	0x0500000f


	//   ....[75]....
        /*02d8*/ 	.word	0x0500000f


	//   ....[76]....
        /*02dc*/ 	.word	0x0500000f


	//   ....[77]....
        /*02e0*/ 	.word	0x0500000f


	//   ....[78]....
        /*02e4*/ 	.word	0x0500000f


	//   ....[79]....
        /*02e8*/ 	.word	0x0500000f


	//   ....[80]....
        /*02ec*/ 	.word	0x0500000f


	//   ....[81]....
        /*02f0*/ 	.word	0x0500000f


	//   ....[82]....
        /*02f4*/ 	.word	0x0500000f


	//   ....[83]....
        /*02f8*/ 	.word	0x0500000f


	//   ....[84]....
        /*02fc*/ 	.word	0x0500000f


	//   ....[85]....
        /*0300*/ 	.word	0x0500000f


	//   ....[86]....
        /*0304*/ 	.word	0x0500000f


	//   ....[87]....
        /*0308*/ 	.word	0x0500000f


	//   ....[88]....
        /*030c*/ 	.word	0x0500000f


	//   ....[89]....
        /*0310*/ 	.word	0x0500000f


	//   ....[90]....
        /*0314*/ 	.word	0x0500000f


	//   ....[91]....
        /*0318*/ 	.word	0x0500000f


	//   ....[92]....
        /*031c*/ 	.word	0x0500000f


	//   ....[93]....
        /*0320*/ 	.word	0x0500000f


	//   ....[94]....
        /*0324*/ 	.word	0x0500000f


	//   ....[95]....
        /*0328*/ 	.word	0x0500000f


	//   ....[96]....
        /*032c*/ 	.word	0x0500000f


	//----- nvinfo : EIATTR_COOP_GROUP_INSTR_OFFSETS
	.align		4
.L_1143:
        /*0330*/ 	.byte	0x04, 0x28
        /*0332*/ 	.short	(.L_1145 - .L_1144)


	//   ....[0]....
.L_1144:
        /*0334*/ 	.word	0x00000070


	//   ....[1]....
        /*0338*/ 	.word	0x00000140


	//   ....[2]....
        /*033c*/ 	.word	0x00000190


	//   ....[3]....
        /*0340*/ 	.word	0x000003e0


	//   ....[4]....
        /*0344*/ 	.word	0x00000540


	//   ....[5]....
        /*0348*/ 	.word	0x00000660


	//   ....[6]....
        /*034c*/ 	.word	0x000007c0


	//   ....[7]....
        /*0350*/ 	.word	0x00001360


	//   ....[8]....
        /*0354*/ 	.word	0x00002b50


	//   ....[9]....
        /*0358*/ 	.word	0x00002b70


	//   ....[10]....
        /*035c*/ 	.word	0x00002b90


	//   ....[11]....
        /*0360*/ 	.word	0x00002bb0


	//   ....[12]....
        /*0364*/ 	.word	0x000047d0


	//   ....[13]....
        /*0368*/ 	.word	0x00004830


	//   ....[14]....
        /*036c*/ 	.word	0x00004850


	//   ....[15]....
        /*0370*/ 	.word	0x00004870


	//   ....[16]....
        /*0374*/ 	.word	0x00005e20


	//   ....[17]....
        /*0378*/ 	.word	0x00005e60


	//   ....[18]....
        /*037c*/ 	.word	0x00005e90


	//   ....[19]....
        /*0380*/ 	.word	0x00005eb0


	//   ....[20]....
        /*0384*/ 	.word	0x00006f90


	//   ....[21]....
        /*0388*/ 	.word	0x00006ff0


	//   ....[22]....
        /*038c*/ 	.word	0x00007030


	//   ....[23]....
        /*0390*/ 	.word	0x00007060


	//   ....[24]....
        /*0394*/ 	.word	0x00007090


	//   ....[25]....
        /*0398*/ 	.word	0x000070b0


	//   ....[26]....
        /*039c*/ 	.word	0x00007d30


	//   ....[27]....
        /*03a0*/ 	.word	0x00007d40


	//   ....[28]....
        /*03a4*/ 	.word	0x00008da0


	//   ....[29]....
        /*03a8*/ 	.word	0x00009870


	//   ....[30]....
        /*03ac*/ 	.word	0x0000a1f0


	//   ....[31]....
        /*03b0*/ 	.word	0x0000a200


	//   ....[32]....
        /*03b4*/ 	.word	0x0000a210


	//   ....[33]....
        /*03b8*/ 	.word	0x0000a230


	//   ....[34]....
        /*03bc*/ 	.word	0x0000a260


	//   ....[35]....
        /*03c0*/ 	.word	0x0000a3e0


	//   ....[36]....
        /*03c4*/ 	.word	0x0000a3f0


	//   ....[37]....
        /*03c8*/ 	.word	0x0000a440


	//   ....[38]....
        /*03cc*/ 	.word	0x0000a510


	//   ....[39]....
        /*03d0*/ 	.word	0x0000a530


	//   ....[40]....
        /*03d4*/ 	.word	0x0000a5d0


	//   ....[41]....
        /*03d8*/ 	.word	0x0000a5f0


	//   ....[42]....
        /*03dc*/ 	.word	0x0000a670


	//   ....[43]....
        /*03e0*/ 	.word	0x0000a690


	//   ....[44]....
        /*03e4*/ 	.word	0x0000a6a0


	//   ....[45]....
        /*03e8*/ 	.word	0x0000a6b0


	//   ....[46]....
        /*03ec*/ 	.word	0x0000aea0


	//   ....[47]....
        /*03f0*/ 	.word	0x0000aed0


	//   ....[48]....
        /*03f4*/ 	.word	0x0000aef0


	//   ....[49]....
        /*03f8*/ 	.word	0x0000afa0


	//   ....[50]....
        /*03fc*/ 	.word	0x0000b040


	//   ....[51]....
        /*0400*/ 	.word	0x0000b050


	//   ....[52]....
        /*0404*/ 	.word	0x0000b070


	//   ....[53]....
        /*0408*/ 	.word	0x0000b0a0


	//   ....[54]....
        /*040c*/ 	.word	0x0000b110


	//   ....[55]....
        /*0410*/ 	.word	0x0000b140


	//   ....[56]....
        /*0414*/ 	.word	0x0000b1b0


	//   ....[57]....
        /*0418*/ 	.word	0x0000b200


	//   ....[58]....
        /*041c*/ 	.word	0x0000b290


	//   ....[59]....
        /*0420*/ 	.word	0x0000b2c0


	//   ....[60]....
        /*0424*/ 	.word	0x0000b370


	//   ....[61]....
        /*0428*/ 	.word	0x0000b3c0


	//   ....[62]....
        /*042c*/ 	.word	0x0000d6a0


	//   ....[63]....
        /*0430*/ 	.word	0x0000dc00


	//   ....[64]....
        /*0434*/ 	.word	0x0000dd80


	//   ....[65]....
        /*0438*/ 	.word	0x0000ddd0


	//   ....[66]....
        /*043c*/ 	.word	0x0000df20


	//   ....[67]....
        /*0440*/ 	.word	0x0000df90


	//   ....[68]....
        /*0444*/ 	.word	0x0000e0e0


	//   ....[69]....
        /*0448*/ 	.word	0x0000e160


	//   ....[70]....
        /*044c*/ 	.word	0x0000e250


	//   ....[71]....
        /*0450*/ 	.word	0x0000e2e0


	//   ....[72]....
        /*0454*/ 	.word	0x0000e3f0


	//   ....[73]....
        /*0458*/ 	.word	0x0000e460


	//   ....[74]....
        /*045c*/ 	.word	0x0000e580


	//   ....[75]....
        /*0460*/ 	.word	0x0000e5f0


	//   ....[76]....
        /*0464*/ 	.word	0x0000e700


	//   ....[77]....
        /*0468*/ 	.word	0x0000e760


	//   ....[78]....
        /*046c*/ 	.word	0x0000e860


	//   ....[79]....
        /*0470*/ 	.word	0x0000e8b0


	//   ....[80]....
        /*0474*/ 	.word	0x0000e950


	//   ....[81]....
        /*0478*/ 	.word	0x0000ea10


	//   ....[82]....
        /*047c*/ 	.word	0x0000ed20


	//   ....[83]....
        /*0480*/ 	.word	0x0000ed90


	//   ....[84]....
        /*0484*/ 	.word	0x0000eea0


	//   ....[85]....
        /*0488*/ 	.word	0x0000ef00


	//   ....[86]....
        /*048c*/ 	.word	0x0000f010


	//   ....[87]....
        /*0490*/ 	.word	0x0000f060


	//   ....[88]....
        /*0494*/ 	.word	0x0000f160


	//   ....[89]....
        /*0498*/ 	.word	0x0000f1c0


	//   ....[90]....
        /*049c*/ 	.word	0x0000f330


	//   ....[91]....
        /*04a0*/ 	.word	0x0000f380


	//   ....[92]....
        /*04a4*/ 	.word	0x0000f4a0


	//   ....[93]....
        /*04a8*/ 	.word	0x0000f4f0


	//   ....[94]....
        /*04ac*/ 	.word	0x0000f600


	//   ....[95]....
        /*04b0*/ 	.word	0x0000f650


	//   ....[96]....
        /*04b4*/ 	.word	0x0000fa60


	//----- nvinfo : EIATTR_REG_RECONFIG
	.align		4
.L_1145:
        /*04b8*/ 	.byte	0x01, 0x54
	.zero		2


	//----- nvinfo : EIATTR_SYSCALL_OFFSETS
	.align		4
        /*04bc*/ 	.byte	0x04, 0x46
        /*04be*/ 	.short	(.L_1147 - .L_1146)


	//   ....[0]....
.L_1146:
        /*04c0*/ 	.word	0x00001500


	//   ....[1]....
        /*04c4*/ 	.word	0x000094a0


	//   ....[2]....
        /*04c8*/ 	.word	0x000095e0


	//   ....[3]....
        /*04cc*/ 	.word	0x000096d0


	//   ....[4]....
        /*04d0*/ 	.word	0x00009e00


	//   ....[5]....
        /*04d4*/ 	.word	0x0000aa00


	//----- nvinfo : EIATTR_MBARRIER_INSTR_OFFSETS
	.align		4
.L_1147:
        /*04d8*/ 	.byte	0x04, 0x39
        /*04da*/ 	.short	(.L_1149 - .L_1148)


	//   ....[0]....
.L_1148:
        /*04dc*/ 	.word	0x00000280
        /*04e0*/ 	.word	0x000000ff
        /*04e4*/ 	.word	0x00032400
        /*04e8*/ 	.short	0x0100
        /*04ea*/ 	.byte	0x08
	.zero		1


	//   ....[1]....
        /*04ec*/ 	.word	0x00000290
        /*04f0*/ 	.word	0x000000ff
        /*04f4*/ 	.word	0x00032410
        /*04f8*/ 	.short	0x0100
        /*04fa*/ 	.byte	0x08
	.zero		1


	//   ....[2]....
        /*04fc*/ 	.word	0x000002a0
        /*0500*/ 	.word	0x000000ff
        /*0504*/ 	.word	0x00032420
        /*0508*/ 	.short	0x0100
        /*050a*/ 	.byte	0x08
	.zero		1


	//   ....[3]....
        /*050c*/ 	.word	0x00000390
        /*0510*/ 	.word	0x000000ff
        /*0514*/ 	.word	0x00032430
        /*0518*/ 	.short	0x0100
        /*051a*/ 	.byte	0x08
	.zero		1


	//   ....[4]....
        /*051c*/ 	.word	0x000003a0
        /*0520*/ 	.word	0x000000ff
        /*0524*/ 	.word	0x00032440
        /*0528*/ 	.short	0x0100
        /*052a*/ 	.byte	0x08
	.zero		1


	//   ....[5]....
        /*052c*/ 	.word	0x000003b0
        /*0530*/ 	.word	0x000000ff
        /*0534*/ 	.word	0x00032438
        /*0538*/ 	.short	0x0100
        /*053a*/ 	.byte	0x08
	.zero		1


	//   ....[6]....
        /*053c*/ 	.word	0x000003c0
        /*0540*/ 	.word	0x000000ff
        /*0544*/ 	.word	0x00032448
        /*0548*/ 	.short	0x0100
        /*054a*/ 	.byte	0x08
	.zero		1


	//   ....[7]....
        /*054c*/ 	.word	0x000004f0
        /*0550*/ 	.word	0x000000ff
        /*0554*/ 	.word	0x00032450
        /*0558*/ 	.short	0x0100
        /*055a*/ 	.byte	0x08
	.zero		1


	//   ....[8]....
        /*055c*/ 	.word	0x00000500
        /*0560*/ 	.word	0x000000ff
        /*0564*/ 	.word	0x00032460
        /*0568*/ 	.short	0x0100
        /*056a*/ 	.byte	0x08
	.zero		1


	//   ....[9]....
        /*056c*/ 	.word	0x00000510
        /*0570*/ 	.word	0x000000ff
        /*0574*/ 	.word	0x00032458
        /*0578*/ 	.short	0x0100
        /*057a*/ 	.byte	0x08
	.zero		1


	//   ....[10]....
        /*057c*/ 	.word	0x00000520
        /*0580*/ 	.word	0x000000ff
        /*0584*/ 	.word	0x00032468
        /*0588*/ 	.short	0x0100
        /*058a*/ 	.byte	0x08
	.zero		1


	//   ....[11]....
        /*058c*/ 	.word	0x00000610
        /*0590*/ 	.word	0x000000ff
        /*0594*/ 	.word	0x00032470
        /*0598*/ 	.short	0x0100
        /*059a*/ 	.byte	0x06
	.zero		1


	//   ....[12]....
        /*059c*/ 	.word	0x00000620
        /*05a0*/ 	.word	0x000000ff
        /*05a4*/ 	.word	0x00032480
        /*05a8*/ 	.short	0x0100
        /*05aa*/ 	.byte	0x06
	.zero		1


	//   ....[13]....
        /*05ac*/ 	.word	0x00000630
        /*05b0*/ 	.word	0x000000ff
        /*05b4*/ 	.word	0x00032478
        /*05b8*/ 	.short	0x0100
        /*05ba*/ 	.byte	0x06
	.zero		1


	//   ....[14]....
        /*05bc*/ 	.word	0x00000640
        /*05c0*/ 	.word	0x000000ff
        /*05c4*/ 	.word	0x00032488
        /*05c8*/ 	.short	0x0100
        /*05ca*/ 	.byte	0x06
	.zero		1


	//   ....[15]....
        /*05cc*/ 	.word	0x00000770
        /*05d0*/ 	.word	0x000000ff
        /*05d4*/ 	.word	0x00032490
        /*05d8*/ 	.short	0x0100
        /*05da*/ 	.byte	0x08
	.zero		1


	//   ....[16]....
        /*05dc*/ 	.word	0x00000780
        /*05e0*/ 	.word	0x000000ff
        /*05e4*/ 	.word	0x000324a0
        /*05e8*/ 	.short	0x0100
        /*05ea*/ 	.byte	0x08
	.zero		1


	//   ....[17]....
        /*05ec*/ 	.word	0x00000790
        /*05f0*/ 	.word	0x000000ff
        /*05f4*/ 	.word	0x00032498
        /*05f8*/ 	.short	0x0100
        /*05fa*/ 	.byte	0x08
	.zero		1


	//   ....[18]....
        /*05fc*/ 	.word	0x000007a0
        /*0600*/ 	.word	0x000000ff
        /*0604*/ 	.word	0x000324a8
        /*0608*/ 	.short	0x0100
        /*060a*/ 	.byte	0x08
	.zero		1


	//   ....[19]....
        /*060c*/ 	.word	0x000008d0
        /*0610*/ 	.word	0x000000ff
        /*0614*/ 	.word	0x000324b0
        /*0618*/ 	.short	0x0100
        /*061a*/ 	.byte	0x08
	.zero		1


	//   ....[20]....
        /*061c*/ 	.word	0x000008e0
        /*0620*/ 	.word	0x000000ff
        /*0624*/ 	.word	0x000324c0
        /*0628*/ 	.short	0x0100
        /*062a*/ 	.byte	0x08
	.zero		1


	//   ....[21]....
        /*062c*/ 	.word	0x000008f0
        /*0630*/ 	.word	0x000000ff
        /*0634*/ 	.word	0x000324b8
        /*0638*/ 	.short	0x0100
        /*063a*/ 	.byte	0x08
	.zero		1


	//   ....[22]....
        /*063c*/ 	.word	0x00000900
        /*0640*/ 	.word	0x000000ff
        /*0644*/ 	.word	0x000324c8
        /*0648*/ 	.short	0x0100
        /*064a*/ 	.byte	0x08
	.zero		1


	//   ....[23]....
        /*064c*/ 	.word	0x00001540
        /*0650*/ 	.word	0x000000ff
        /*0654*/ 	.word	0x00032400
        /*0658*/ 	.short	0x010a
        /*065a*/ 	.byte	0x04
	.zero		1


	//   ....[24]....
        /*065c*/ 	.word	0x00001600
        /*0660*/ 	.word	0x000000ff
        /*0664*/ 	.word	0x00032430
        /*0668*/ 	.short	0x010a
        /*066a*/ 	.byte	0x04
	.zero		1


	//   ....[25]....
        /*066c*/ 	.word	0x00001650
        /*0670*/ 	.word	0x000000ff
        /*0674*/ 	.word	0x00032430
        /*0678*/ 	.short	0x010a
        /*067a*/ 	.byte	0x04
	.zero		1


	//   ....[26]....
        /*067c*/ 	.word	0x000019d0
        /*0680*/ 	.word	0x000000ff
        /*0684*/ 	.word	0x00032410
        /*0688*/ 	.short	0x010a
        /*068a*/ 	.byte	0x09
	.zero		1


	//   ....[27]....
        /*068c*/ 	.word	0x00001a20
        /*0690*/ 	.word	0x000000ff
        /*0694*/ 	.word	0x00032450
        /*0698*/ 	.short	0x010a
        /*069a*/ 	.byte	0x04
	.zero		1


	//   ....[28]....
        /*069c*/ 	.word	0x00001a70
        /*06a0*/ 	.word	0x000000ff
        /*06a4*/ 	.word	0x00032450
        /*06a8*/ 	.short	0x010a
        /*06aa*/ 	.byte	0x04
	.zero		1


	//   ....[29]....
        /*06ac*/ 	.word	0x00002dd0
        /*06b0*/ 	.word	0x00000018
        /*06b4*/ 	.word	0x00000000
        /*06b8*/ 	.short	0x0101
        /*06ba*/ 	.byte	0x3f
	.zero		1


	//   ....[30]....
        /*06bc*/ 	.word	0x00003920
        /*06c0*/ 	.word	0x000000c6
        /*06c4*/ 	.word	0x00000000
        /*06c8*/ 	.short	0x0101
        /*06ca*/ 	.byte	0x3f
	.zero		1


	//   ....[31]....
        /*06cc*/ 	.word	0x00003ae0
        /*06d0*/ 	.word	0x000000ff
        /*06d4*/ 	.word	0x00032430
        /*06d8*/ 	.short	0x010a
        /*06da*/ 	.byte	0x3d
	.zero		1


	//   ....[32]....
        /*06dc*/ 	.word	0x00003b20
        /*06e0*/ 	.word	0x000000ff
        /*06e4*/ 	.word	0x00032430
        /*06e8*/ 	.short	0x010a
        /*06ea*/ 	.byte	0x3d
	.zero		1


	//   ....[33]....
        /*06ec*/ 	.word	0x00003e70
        /*06f0*/ 	.word	0x000000ff
        /*06f4*/ 	.word	0x00032450
        /*06f8*/ 	.short	0x010a
        /*06fa*/ 	.byte	0x3d
	.zero		1


	//   ....[34]....
        /*06fc*/ 	.word	0x00003eb0
        /*0700*/ 	.word	0x000000ff
        /*0704*/ 	.word	0x00032450
        /*0708*/ 	.short	0x010a
        /*070a*/ 	.byte	0x3d
	.zero		1


	//   ....[35]....
        /*070c*/ 	.word	0x00004a80
        /*0710*/ 	.word	0x00000098
        /*0714*/ 	.word	0x00000000
        /*0718*/ 	.short	0x0101
        /*071a*/ 	.byte	0x3f
	.zero		1


	//   ....[36]....
        /*071c*/ 	.word	0x00005e00
        /*0720*/ 	.word	0x000000d3
        /*0724*/ 	.word	0x00000000
        /*0728*/ 	.short	0x0101
        /*072a*/ 	.byte	0x3f
	.zero		1


	//   ....[37]....
        /*072c*/ 	.word	0x000070c0
        /*0730*/ 	.word	0x000000ff
        /*0734*/ 	.word	0x00000000
        /*0738*/ 	.short	0x0101
        /*073a*/ 	.byte	0x04
	.zero		1


	//   ....[38]....
        /*073c*/ 	.word	0x00009ac0
        /*0740*/ 	.word	0x000000ff
        /*0744*/ 	.word	0x00032440
        /*0748*/ 	.short	0x010a
        /*074a*/ 	.byte	0x26
	.zero		1


	//   ....[39]....
        /*074c*/ 	.word	0x0000a810
        /*0750*/ 	.word	0x000000ff
        /*0754*/ 	.word	0x00032400
        /*0758*/ 	.short	0x0107
        /*075a*/ 	.byte	0x26
	.zero		1


	//   ....[40]....
        /*075c*/ 	.word	0x0000a890
        /*0760*/ 	.word	0x000000ff
        /*0764*/ 	.word	0x00032400
        /*0768*/ 	.short	0x0101
        /*076a*/ 	.byte	0x26
	.zero		1


	//   ....[41]....
        /*076c*/ 	.word	0x0000b570
        /*0770*/ 	.word	0x000000ff
        /*0774*/ 	.word	0x00032410
        /*0778*/ 	.short	0x0107
        /*077a*/ 	.byte	0x26
	.zero		1


	//   ....[42]....
        /*077c*/ 	.word	0x0000b5d0
        /*0780*/ 	.word	0x000000ff
        /*0784*/ 	.word	0x00032410
        /*0788*/ 	.short	0x0101
        /*078a*/ 	.byte	0x26
	.zero		1


	//   ....[43]....
        /*078c*/ 	.word	0x0000b5e0
        /*0790*/ 	.word	0x000000ff
        /*0794*/ 	.word	0x00032420
        /*0798*/ 	.short	0x010a
        /*079a*/ 	.byte	0x26
	.zero		1


	//   ....[44]....
        /*079c*/ 	.word	0x0000b640
        /*07a0*/ 	.word	0x000000ff
        /*07a4*/ 	.word	0x00032460
        /*07a8*/ 	.short	0x010a
        /*07aa*/ 	.byte	0x26
	.zero		1


	//   ....[45]....
        /*07ac*/ 	.word	0x0000bed0
        /*07b0*/ 	.word	0x000000ff
        /*07b4*/ 	.word	0x00032448
        /*07b8*/ 	.short	0x010a
        /*07ba*/ 	.byte	0x26
	.zero		1


	//   ....[46]....
        /*07bc*/ 	.word	0x0000c0a0
        /*07c0*/ 	.word	0x000000ff
        /*07c4*/ 	.word	0x00032468
        /*07c8*/ 	.short	0x010a
        /*07ca*/ 	.byte	0x26
	.zero		1


	//   ....[47]....
        /*07cc*/ 	.word	0x0000c710
        /*07d0*/ 	.word	0x000000ff
        /*07d4*/ 	.word	0x00032440
        /*07d8*/ 	.short	0x010a
        /*07da*/ 	.byte	0x26
	.zero		1


	//   ....[48]....
        /*07dc*/ 	.word	0x0000c8f0
        /*07e0*/ 	.word	0x000000ff
        /*07e4*/ 	.word	0x00032460
        /*07e8*/ 	.short	0x010a
        /*07ea*/ 	.byte	0x26
	.zero		1


	//   ....[49]....
        /*07ec*/ 	.word	0x0000cf80
        /*07f0*/ 	.word	0x000000ff
        /*07f4*/ 	.word	0x00032448
        /*07f8*/ 	.short	0x010a
        /*07fa*/ 	.byte	0x26
	.zero		1


	//   ....[50]....
        /*07fc*/ 	.word	0x0000d160
        /*0800*/ 	.word	0x000000ff
        /*0804*/ 	.word	0x00032468
        /*0808*/ 	.short	0x010a
        /*080a*/ 	.byte	0x26
	.zero		1


	//   ....[51]....
        /*080c*/ 	.word	0x0000d630
        /*0810*/ 	.word	0x00000002
        /*0814*/ 	.word	0x00032420
        /*0818*/ 	.short	0x010a
        /*081a*/ 	.byte	0x3f
	.zero		1


	//   ....[52]....
        /*081c*/ 	.word	0x0000d7d0
        /*0820*/ 	.word	0x00000007
        /*0824*/ 	.word	0x00000000
        /*0828*/ 	.short	0x010a
        /*082a*/ 	.byte	0x3f
	.zero		1


	//   ....[53]....
        /*082c*/ 	.word	0x0000d840
        /*0830*/ 	.word	0x00000005
        /*0834*/ 	.word	0x00000000
        /*0838*/ 	.short	0x010a
        /*083a*/ 	.byte	0x3f
	.zero		1


	//   ....[54]....
        /*083c*/ 	.word	0x0000d8a0
        /*0840*/ 	.word	0x00000005
        /*0844*/ 	.word	0x00000000
        /*0848*/ 	.short	0x010a
        /*084a*/ 	.byte	0x3f
	.zero		1


	//   ....[55]....
        /*084c*/ 	.word	0x0000d8d0
        /*0850*/ 	.word	0x00000003
        /*0854*/ 	.word	0x00000000
        /*0858*/ 	.short	0x010a
        /*085a*/ 	.byte	0x3f
	.zero		1


	//   ....[56]....
        /*085c*/ 	.word	0x0000d950
        /*0860*/ 	.word	0x00000003
        /*0864*/ 	.word	0x00032400
        /*0868*/ 	.short	0x010a
        /*086a*/ 	.byte	0x3f
	.zero		1


	//   ....[57]....
        /*086c*/ 	.word	0x0000d9c0
        /*0870*/ 	.word	0x00000003
        /*0874*/ 	.word	0x00032430
        /*0878*/ 	.short	0x010a
        /*087a*/ 	.byte	0x3f
	.zero		1


	//   ....[58]....
        /*087c*/ 	.word	0x0000da30
        /*0880*/ 	.word	0x0000000b
        /*0884*/ 	.word	0x00032410
        /*0888*/ 	.short	0x010a
        /*088a*/ 	.byte	0x3f
	.zero		1


	//   ....[59]....
        /*088c*/ 	.word	0x0000daa0
        /*0890*/ 	.word	0x0000000b
        /*0894*/ 	.word	0x00032450
        /*0898*/ 	.short	0x010a
        /*089a*/ 	.byte	0x3f
	.zero		1


	//   ....[60]....
        /*089c*/ 	.word	0x0000db00
        /*08a0*/ 	.word	0x00000015
        /*08a4*/ 	.word	0x00032430
        /*08a8*/ 	.short	0x010a
        /*08aa*/ 	.byte	0x3f
	.zero		1


	//   ....[61]....
        /*08ac*/ 	.word	0x0000db60
        /*08b0*/ 	.word	0x00000015
        /*08b4*/ 	.word	0x00032450
        /*08b8*/ 	.short	0x010a
        /*08ba*/ 	.byte	0x3f
	.zero		1


	//   ....[62]....
        /*08bc*/ 	.word	0x0000dcc0
        /*08c0*/ 	.word	0x00000003
        /*08c4*/ 	.word	0x00032440
        /*08c8*/ 	.short	0x010a
        /*08ca*/ 	.byte	0x3f
	.zero		1


	//   ....[63]....
        /*08cc*/ 	.word	0x0000f690
        /*08d0*/ 	.word	0x00000003
        /*08d4*/ 	.word	0x00032420
        /*08d8*/ 	.short	0x010a
        /*08da*/ 	.byte	0x3f
	.zero		1


	//   ....[64]....
        /*08dc*/ 	.word	0x0000f6f0
        /*08e0*/ 	.word	0x00000003
        /*08e4*/ 	.word	0x00032460
        /*08e8*/ 	.short	0x010a
        /*08ea*/ 	.byte	0x3f
	.zero		1


	//   ....[65]....
        /*08ec*/ 	.word	0x0000f750
        /*08f0*/ 	.word	0x00000003
        /*08f4*/ 	.word	0x00032448
        /*08f8*/ 	.short	0x010a
        /*08fa*/ 	.byte	0x3f
	.zero		1


	//   ....[66]....
        /*08fc*/ 	.word	0x0000f7b0
        /*0900*/ 	.word	0x00000003
        /*0904*/ 	.word	0x00032468
        /*0908*/ 	.short	0x010a
        /*090a*/ 	.byte	0x3f
	.zero		1


	//   ....[67]....
        /*090c*/ 	.word	0x0000f810
        /*0910*/ 	.word	0x00000003
        /*0914*/ 	.word	0x00032440
        /*0918*/ 	.short	0x010a
        /*091a*/ 	.byte	0x3f
	.zero		1


	//   ....[68]....
        /*091c*/ 	.word	0x0000f870
        /*0920*/ 	.word	0x00000003
        /*0924*/ 	.word	0x00032460
        /*0928*/ 	.short	0x010a
        /*092a*/ 	.byte	0x3f
	.zero		1


	//   ....[69]....
        /*092c*/ 	.word	0x0000f8d0
        /*0930*/ 	.word	0x00000003
        /*0934*/ 	.word	0x00032448
        /*0938*/ 	.short	0x010a
        /*093a*/ 	.byte	0x3f
	.zero		1


	//   ....[70]....
        /*093c*/ 	.word	0x0000f930
        /*0940*/ 	.word	0x00000003
        /*0944*/ 	.word	0x00032468
        /*0948*/ 	.short	0x010a
        /*094a*/ 	.byte	0x3f
	.zero		1


	//   ....[71]....
        /*094c*/ 	.word	0x0000f980
        /*0950*/ 	.word	0x00000002
        /*0954*/ 	.word	0x00032420
        /*0958*/ 	.short	0x010a
        /*095a*/ 	.byte	0x3f
	.zero		1


	//   ....[72]....
        /*095c*/ 	.word	0x0000fb20
        /*0960*/ 	.word	0x00000007
        /*0964*/ 	.word	0x00000000
        /*0968*/ 	.short	0x010a
        /*096a*/ 	.byte	0x3f
	.zero		1


	//   ....[73]....
        /*096c*/ 	.word	0x0000fb70
        /*0970*/ 	.word	0x00000005
        /*0974*/ 	.word	0x00000000
        /*0978*/ 	.short	0x010a
        /*097a*/ 	.byte	0x3f
	.zero		1


	//   ....[74]....
        /*097c*/ 	.word	0x0000fbc0
        /*0980*/ 	.word	0x00000005
        /*0984*/ 	.word	0x00000000
        /*0988*/ 	.short	0x010a
        /*098a*/ 	.byte	0x3f
	.zero		1


	//----- nvinfo : EIATTR_NUM_MBARRIERS
	.align		4
.L_1149:
        /*098c*/ 	.byte	0x03, 0x38
        /*098e*/ 	.short	0x0017


	//----- nvinfo : EIATTR_EXIT_INSTR_OFFSETS
	.align		4
        /*0990*/ 	.byte	0x04, 0x1c
        /*0992*/ 	.short	(.L_1151 - .L_1150)


	//   ....[0]....
.L_1150:
        /*0994*/ 	.word	0x0000d920


	//----- nvinfo : EIATTR_MAX_THREADS
	.align		4
.L_1151:
        /*0998*/ 	.byte	0x04, 0x05
        /*099a*/ 	.short	(.L_1153 - .L_1152)
.L_1152:
        /*099c*/ 	.word	0x00000180
        /*09a0*/ 	.word	0x00000001
        /*09a4*/ 	.word	0x00000001


	//----- nvinfo : EIATTR_CRS_STACK_SIZE
	.align		4
.L_1153:
        /*09a8*/ 	.byte	0x04, 0x1e
        /*09aa*/ 	.short	(.L_1155 - .L_1154)
.L_1154:
        /*09ac*/ 	.word	0x00000000


	//----- nvinfo : EIATTR_CBANK_PARAM_SIZE
	.align		4
.L_1155:
        /*09b0*/ 	.byte	0x03, 0x19
        /*09b2*/ 	.short	0x0b70


	//----- nvinfo : EIATTR_PARAM_CBANK
	.align		4
        /*09b4*/ 	.byte	0x04, 0x0a
        /*09b6*/ 	.short	(.L_1157 - .L_1156)
	.align		4
.L_1156:
        /*09b8*/ 	.word	index@(.nv.constant0._ZN7cutlass13device_kernelIN5flash11enable_sm90INS1_16FlashAttnFwdSm90INS1_25CollectiveMainloopFwdSm90ILi2EN4cute5tupleIJNS5_1CILi1EEES8_S8_EEENS6_IJNS7_ILi128EEENS7_ILi96EEENS7_ILi64EEEEEELi256ENS_10bfloat16_tEfNS_4arch4Sm90ELb0ELb0ELb0ELb0ELb0ELb0ELb1ELb1ELb0ELb1ELb1ELb0EEENS1_21CollectiveEpilogueFwdINS6_IJSA_NS7_ILi256EEESB_EEES9_SE_SG_Li256ELb0ELb1ELb1ELb0EEENS1_19SingleTileSchedulerILb0ELb1ELb1ELi128EEEEEEEEEvNT_6ParamsE)
        /*09bc*/ 	.short	0x0210
        /*09be*/ 	.short	0x0b70


	//----- nvinfo : EIATTR_SW_WAR
	.align		4
.L_1157:
        /*09c0*/ 	.byte	0x04, 0x36
        /*09c2*/ 	.short	(.L_1159 - .L_1158)
.L_1158:
        /*09c4*/ 	.word	0x00000008
.L_1159:


//--------------------- .nv.info._ZN7cutlass13device_kernelIN5flash11enable_sm90INS1_16FlashAttnFwdSm90INS1_25CollectiveMainloopFwdSm90ILi2EN4cute5tupleIJNS5_1CILi1EEES8_S8_EEENS6_IJNS7_ILi128EEENS7_ILi96EEENS7_ILi64EEEEEELi256ENS_10bfloat16_tEfNS_4arch4Sm90ELb0ELb0ELb0ELb1ELb0ELb0ELb0ELb1ELb0ELb1ELb1ELb0EEENS1_21CollectiveEpilogueFwdINS6_IJSA_NS7_ILi256EEESB_EEES9_SE_SG_Li256ELb1ELb1ELb1ELb0EEENS1_36VarlenDynamicPersistentTileSchedulerILi128ELi96ELi256ELi128ELb1ELb1ELb1ELb0ELb1ELb1EEEEEEEEEvNT_6ParamsE --------------------------
	.section	.nv.info._ZN7cutlass13device_kernelIN5flash11enable_sm90INS1_16FlashAttnFwdSm90INS1_25CollectiveMainloopFwdSm90ILi2EN4cute5tupleIJNS5_1CILi1EEES8_S8_EEENS6_IJNS7_ILi128EEENS7_ILi96EEENS7_ILi64EEEEEELi256ENS_10bfloat16_tEfNS_4arch4Sm90ELb0ELb0ELb0ELb1ELb0ELb0ELb0ELb1ELb0ELb1ELb1ELb0EEENS1_21CollectiveEpilogueFwdINS6_IJSA_NS7_ILi256EEESB_EEES9_SE_SG_Li256ELb1ELb1ELb1ELb0EEENS1_36VarlenDynamicPersistentTileSchedulerILi128ELi96ELi256ELi128ELb1ELb1ELb1ELb0ELb1ELb1EEEEEEEEEvNT_6ParamsE,"",@"SHT_CUDA_INFO"
	.sectionflags	@""
	.align	4


	//----- nvinfo : EIATTR_CUDA_API_VERSION
	.align		4
        /*0000*/ 	.byte	0x04, 0x37
        /*0002*/ 	.short	(.L_1161 - .L_1160)
.L_1160:
        /*0004*/ 	.word	0x00000082


	//----- nvinfo : EIATTR_KPARAM_INFO
	.align		4
.L_1161:
        /*0008*/ 	.byte	0x04, 0x17
        /*000a*/ 	.short	(.L_1163 - .L_1162)
.L_1162:
        /*000c*/ 	.word	0x00000000
        /*0010*/ 	.short	0x0000
        /*0012*/ 	.short	0x0070
        /*0014*/ 	.byte	0x00, 0xf0, 0x01, 0x2a


	//----- nvinfo : EIATTR_SPARSE_MMA_MASK
	.align		4
.L_1163:
        /*0018*/ 	.byte	0x03, 0x50
        /*001a*/ 	.short	0x0000


	//----- nvinfo : EIATTR_MAXREG_COUNT
	.align		4
        /*001c*/ 	.byte	0x03, 0x1b
        /*001e*/ 	.short	0x00a8


	//----- nvinfo : EIATTR_NUM_BARRIERS
	.align		4
        /*0020*/ 	.byte	0x02, 0x4c
        /*0022*/ 	.byte	0x10
	.zero		1


	//----- nvinfo : EIATTR_EXTERNS
	.align		4
        /*0024*/ 	.byte	0x04, 0x0f
        /*0026*/ 	.short	(.L_1165 - .L_1164)


	//   ....[0]....
	.align		4
.L_1164:
        /*0028*/ 	.word	index@(__assertfail)


	//----- nvinfo : EIATTR_ANNOTATIONS
	.align		4
.L_1165:
        /*002c*/ 	.byte	0x04, 0x55
        /*002e*/ 	.short	(.L_1167 - .L_1166)


	//   ....[0]....
.L_1166:
        /* <DEDUP_REMOVED lines=65> */


	//----- nvinfo : EIATTR_MERCURY_ISA_VERSION
	.align		4
.L_1167:
        /*0430*/ 	.byte	0x03, 0x5f
        /*0432*/ 	.short	0x0101


	//----- nvinfo : EIATTR_UNUSED_LOAD_BYTE_OFFSET
	.align		4
        /*0434*/ 	.byte	0x04, 0x44
        /*0436*/ 	.short	(.L_1169 - .L_1168)


	//   ....[0]....
.L_1168:
        /*0438*/ 	.word	0x00000a30
        /*043c*/ 	.word	0x0000fff0


	//   ....[1]....
        /*0440*/ 	.word	0x00006180
        /*0444*/ 	.word	0x0000fff0


	//----- nvinfo : EIATTR_INT_WARP_WIDE_INSTR_OFFSETS
	.align		4
.L_1169:
        /*0448*/ 	.byte	0x04, 0x31
        /*044a*/ 	.short	(.L_1171 - .L_1170)


	//   ....[0]....
.L_1170:
        /*044c*/ 	.word	0x00000130


	//   ....[1]....
        /*0450*/ 	.word	0x00000170


	//   ....[2]....
        /*0454*/ 	.word	0x000001e0


	//   ....[3]....
        /*0458*/ 	.word	0x000036c0


	//   ....[4]....
        /*045c*/ 	.word	0x0000bf50


	//   ....[5]....
        /*0460*/ 	.word	0x0000bfe0


	//   ....[6]....
        /*0464*/ 	.word	0x0000fbd0


	//   ....[7]....
        /*0468*/ 	.word	0x0000fc60


	//----- nvinfo : EIATTR_COOP_GROUP_MASK_REGIDS
	.align		4
.L_1171:
        /*046c*/ 	.byte	0x04, 0x29
        /*046e*/ 	.short	(.L_1173 - .L_1172)


	//   ....[0]....
.L_1172:
        /*0470*/ 	.word	0xffffffff


	//   ....[1]....
        /*0474*/ 	.word	0xffffffff


	//   ....[2]....
        /*0478*/ 	.word	0xffffffff


	//   ....[3]....
        /*047c*/ 	.word	0xffffffff


	//   ....[4]....
        /*0480*/ 	.word	0xffffffff


	//   ....[5]....
        /*0484*/ 	.word	0xffffffff


	//   ....[6]....
        /*0488*/ 	.word	0xffffffff


	//   ....[7]....
        /*048c*/ 	.word	0xffffffff


	//   ....[8]....
        /*0490*/ 	.word	0xffffffff


	//   ....[9]....
        /*0494*/ 	.word	0xffffffff


	//   ....[10]....
        /*0498*/ 	.word	0xffffffff


	//   ....[11]....
        /*049c*/ 	.word	0xffffffff


	//   ....[12]....
        /*04a0*/ 	.word	0xffffffff


	//   ....[13]....
        /*04a4*/ 	.word	0xffffffff


	//   ....[14]....
        /*04a8*/ 	.word	0xffffffff


	//   ....[15]....
        /*04ac*/ 	.word	0xffffffff


	//   ....[16]....
        /*04b0*/ 	.word	0xffffffff


	//   ....[17]....
        /*04b4*/ 	.word	0xffffffff


	//   ....[18]....
        /*04b8*/ 	.word	0xffffffff


	//   ....[19]....
        /*04bc*/ 	.word	0xffffffff


	//   ....[20]....
        /*04c0*/ 	.word	0xffffffff


	//   ....[21]....
        /*04c4*/ 	.word	0xffffffff


	//   ....[22]....
        /*04c8*/ 	.word	0xffffffff


	//   ....[23]....
        /*04cc*/ 	.word	0xffffffff


	//   ....[24]....
        /*04d0*/ 	.word	0xffffffff


	//   ....[25]....
        /*04d4*/ 	.word	0xffffffff


	//   ....[26]....
        /*04d8*/ 	.word	0xffffffff


	//   ....[27]....
        /*04dc*/ 	.word	0xffffffff


	//   ....[28]....
        /*04e0*/ 	.word	0xffffffff


	//   ....[29]....
        /*04e4*/ 	.word	0xffffffff


	//   ....[30]....
        /*04e8*/ 	.word	0xffffffff


	//   ....[31]....
        /*04ec*/ 	.word	0xffffffff


	//   ....[32]....
        /*04f0*/ 	.word	0xffffffff


	//   ....[33]....
        /*04f4*/ 	.word	0xffffffff


	//   ....[34]....
        /*04f8*/ 	.word	0xffffffff


	//   ....[35]....
        /*04fc*/ 	.word	0xffffffff


	//   ....[36]....
        /*0500*/ 	.word	0xffffffff


	//   ....[37]....
        /*0504*/ 	.word	0xffffffff


	//   ....[38]....
        /*0508*/ 	.word	0xffffffff


	//   ....[39]....
        /*050c*/ 	.word	0xffffffff


	//   ....[40]....
        /*0510*/ 	.word	0xffffffff


	//   ....[41]....
        /*0514*/ 	.word	0xffffffff


	//   ....[42]....
        /*0518*/ 	.word	0xffffffff


	//   ....[43]....
        /*051c*/ 	.word	0xffffffff


	//   ....[44]....
        /*0520*/ 	.word	0xffffffff


	//   ....[45]....
        /*0524*/ 	.word	0xffffffff


	//   ....[46]....
        /*0528*/ 	.word	0xffffffff


	//   ....[47]....
        /*052c*/ 	.word	0xffffffff


	//   ....[48]....
        /*0530*/ 	.word	0xffffffff


	//   ....[49]....
        /*0534*/ 	.word	0xffffffff


	//   ....[50]....
        /*0538*/ 	.word	0xffffffff


	//   ....[51]....
        /*053c*/ 	.word	0xffffffff


	//   ....[52]....
        /*0540*/ 	.word	0xffffffff


	//   ....[53]....
        /*0544*/ 	.word	0xffffffff


	//   ....[54]....
        /*0548*/ 	.word	0xffffffff


	//   ....[55]....
        /*054c*/ 	.word	0xffffffff


	//   ....[56]....
        /*0550*/ 	.word	0xffffffff


	//   ....[57]....
        /*0554*/ 	.word	0xffffffff


	//   ....[58]....
        /*0558*/ 	.word	0xffffffff


	//   ....[59]....
        /*055c*/ 	.word	0xffffffff


	//   ....[60]....
        /*0560*/ 	.word	0xffffffff


	//   ....[61]....
        /*0564*/ 	.word	0xffffffff


	//   ....[62]....
        /*0568*/ 	.word	0xffffffff


	//   ....[63]....
        /*056c*/ 	.word	0xffffffff


	//   ....[64]....
        /*0570*/ 	.word	0xffffffff


	//   ....[65]....
        /*0574*/ 	.word	0xffffffff


	//   ....[66]....
        /*0578*/ 	.word	0xffffffff


	//   ....[67]....
        /*057c*/ 	.word	0xffffffff


	//   ....[68]....
        /*0580*/ 	.word	0xffffffff


	//   ....[69]....
        /*0584*/ 	.word	0xffffffff


	//   ....[70]....
        /*0588*/ 	.word	0xffffffff


	//   ....[71]....
        /*058c*/ 	.word	0xffffffff


	//   ....[72]....
        /*0590*/ 	.word	0xffffffff


	//   ....[73]....
        /*0594*/ 	.word	0xffffffff


	//   ....[74]....
        /*0598*/ 	.word	0xffffffff


	//   ....[75]....
        /*059c*/ 	.word	0xffffffff


	//   ....[76]....
        /*05a0*/ 	.word	0xffffffff


	//   ....[77]....
        /*05a4*/ 	.word	0xffffffff


	//   ....[78]....
        /*05a8*/ 	.word	0xffffffff


	//   ....[79]....
        /*05ac*/ 	.word	0xffffffff


	//   ....[80]....
        /*05b0*/ 	.word	0xffffffff


	//   ....[81]....
        /*05b4*/ 	.word	0xffffffff


	//   ....[82]....
        /*05b8*/ 	.word	0xffffffff


	//   ....[83]....
        /*05bc*/ 	.word	0xffffffff


	//   ....[84]....
        /*05c0*/ 	.word	0xffffffff


	//   ....[85]....
        /*05c4*/ 	.word	0xffffffff


	//   ....[86]....
        /*05c8*/ 	.word	0xffffffff


	//   ....[87]....
        /*05cc*/ 	.word	0xffffffff


	//   ....[88]....
        /*05d0*/ 	.word	0xffffffff


	//   ....[89]....
        /*05d4*/ 	.word	0xffffffff


	//   ....[90]....
        /*05d8*/ 	.word	0xffffffff


	//   ....[91]....
        /*05dc*/ 	.word	0xffffffff


	//   ....[92]....
        /*05e0*/ 	.word	0xffffffff


	//   ....[93]....
        /*05e4*/ 	.word	0xffffffff


	//   ....[94]....
        /*05e8*/ 	.word	0xffffffff


	//   ....[95]....
        /*05ec*/ 	.word	0xffffffff


	//   ....[96]....
        /*05f0*/ 	.word	0xffffffff


	//   ....[97]....
        /*05f4*/ 	.word	0x0500000f


	//   ....[98]....
        /*05f8*/ 	.word	0x0500000f


	//   ....[99]....
        /*05fc*/ 	.word	0x0500000f


	//   ....[100]....
        /*0600*/ 	.word	0x0500000f


	//   ....[101]....
        /*0604*/ 	.word	0x0500000f


	//   ....[102]....
        /*0608*/ 	.word	0x0500000f


	//   ....[103]....
        /*060c*/ 	.word	0x0500000f


	//   ....[104]....
        /*0610*/ 	.word	0x0500000f


	//   ....[105]....
        /*0614*/ 	.word	0x0500000f


	//   ....[106]....
        /*0618*/ 	.word	0x0500000f


	//   ....[107]....
        /*061c*/ 	.word	0x0500000f


	//   ....[108]....
        /*0620*/ 	.word	0x0500000f


	//   ....[109]....
        /*0624*/ 	.word	0x0500000f


	//   ....[110]....
        /*0628*/ 	.word	0x0500000f


	//   ....[111]....
        /*062c*/ 	.word	0x0500000f


	//   ....[112]....
        /*0630*/ 	.word	0x0500000f


	//   ....[113]....
        /*0634*/ 	.word	0x0500000f


	//   ....[114]....
        /*0638*/ 	.word	0x0500000f


	//   ....[115]....
        /*063c*/ 	.word	0x0500000f


	//   ....[116]....
        /*0640*/ 	.word	0x0500000f


	//   ....[117]....
        /*0644*/ 	.word	0x0500000f


	//   ....[118]....
        /*0648*/ 	.word	0x0500000f


	//   ....[119]....
        /*064c*/ 	.word	0x0500000f


	//   ....[120]....
        /*0650*/ 	.word	0x0500000f


	//   ....[121]....
        /*0654*/ 	.word	0x0500000f


	//   ....[122]....
        /*0658*/ 	.word	0x0500000f


	//   ....[123]....
        /*065c*/ 	.word	0x0500000f


	//   ....[124]....
        /*0660*/ 	.word	0x0500000f


	//   ....[125]....
        /*0664*/ 	.word	0x0500000f


	//   ....[126]....
        /*0668*/ 	.word	0x0500000f


	//   ....[127]....
        /*066c*/ 	.word	0x0500000f


	//   ....[128]....
        /*0670*/ 	.word	0x0500000f


	//   ....[129]....
        /*0674*/ 	.word	0x0500000f


	//   ....[130]....
        /*0678*/ 	.word	0x0500000f


	//   ....[131]....
        /*067c*/ 	.word	0x0500000f


	//   ....[132]....
        /*0680*/ 	.word	0x0500000f


	//----- nvinfo : EIATTR_COOP_GROUP_INSTR_OFFSETS
	.align		4
.L_1173:
        /*0684*/ 	.byte	0x04, 0x28
        /*0686*/ 	.short	(.L_1175 - .L_1174)


	//   ....[0]....
.L_1174:
        /*0688*/ 	.word	0x00000070


	//   ....[1]....
        /*068c*/ 	.word	0x00000140


	//   ....[2]....
        /*0690*/ 	.word	0x00000190


	//   ....[3]....
        /*0694*/ 	.word	0x000003c0


	//   ....[4]....
        /*0698*/ 	.word	0x00000520


	//   ....[5]....
        /*069c*/ 	.word	0x00000640


	//   ....[6]....
        /*06a0*/ 	.word	0x000007a0


	//   ....[7]....
        /*06a4*/ 	.word	0x00001cf0


	//   ....[8]....
        /*06a8*/ 	.word	0x000028b0


	//   ....[9]....
        /*06ac*/ 	.word	0x00002900


	//   ....[10]....
        /*06b0*/ 	.word	0x00002d20


	//   ....[11]....
        /*06b4*/ 	.word	0x00002d80


	//   ....[12]....
        /*06b8*/ 	.word	0x00003e40


	//   ....[13]....
        /*06bc*/ 	.word	0x00003e60


	//   ....[14]....
        /*06c0*/ 	.word	0x00004610


	//   ....[15]....
        /*06c4*/ 	.word	0x000046c0


	//   ....[16]....
        /*06c8*/ 	.word	0x00005700


	//   ....[17]....
        /*06cc*/ 	.word	0x00005770


	//   ....[18]....
        /*06d0*/ 	.word	0x000057d0


	//   ....[19]....
        /*06d4*/ 	.word	0x000057f0


	//   ....[20]....
        /*06d8*/ 	.word	0x000072f0


	//   ....[21]....
        /*06dc*/ 	.word	0x00007300


	//   ....[22]....
        /*06e0*/ 	.word	0x00007310


	//   ....[23]....
        /*06e4*/ 	.word	0x00007320


	//   ....[24]....
        /*06e8*/ 	.word	0x00007de0


	//   ....[25]....
        /*06ec*/ 	.word	0x00007e00


	//   ....[26]....
        /*06f0*/ 	.word	0x00007fb0


	//   ....[27]....
        /*06f4*/ 	.word	0x00007fd0


	//   ....[28]....
        /*06f8*/ 	.word	0x00008110


	//   ....[29]....
        /*06fc*/ 	.word	0x00008130


	//   ....[30]....
        /*0700*/ 	.word	0x00008280


	//   ....[31]....
        /*0704*/ 	.word	0x000082a0


	//   ....[32]....
        /*0708*/ 	.word	0x000087e0


	//   ....[33]....
        /*070c*/ 	.word	0x000087f0


	//   ....[34]....
        /*0710*/ 	.word	0x000090a0


	//   ....[35]....
        /*0714*/ 	.word	0x000090b0


	//   ....[36]....
        /*0718*/ 	.word	0x0000a310


	//   ....[37]....
        /*071c*/ 	.word	0x0000a340


	//   ....[38]....
        /*0720*/ 	.word	0x0000a4b0


	//   ....[39]....
        /*0724*/ 	.word	0x0000a4d0


	//   ....[40]....
        /*0728*/ 	.word	0x0000a610


	//   ....[41]....
        /*072c*/ 	.word	0x0000a630


	//   ....[42]....
        /*0730*/ 	.word	0x0000a780


	//   ....[43]....
        /*0734*/ 	.word	0x0000a7a0


	//   ....[44]....
        /*0738*/ 	.word	0x0000a970


	//   ....[45]....
        /*073c*/ 	.word	0x0000ab90


	//   ....[46]....
        /*0740*/ 	.word	0x0000abc0


	//   ....[47]....
        /*0744*/ 	.word	0x0000abf0


	//   ....[48]....
        /*0748*/ 	.word	0x0000ac20


	//   ....[49]....
        /*074c*/ 	.word	0x0000ac50


	//   ....[50]....
        /*0750*/ 	.word	0x0000ac80


	//   ....[51]....
        /*0754*/ 	.word	0x0000ae20


	//   ....[52]....
        /*0758*/ 	.word	0x0000ae50


	//   ....[53]....
        /*075c*/ 	.word	0x0000ae80


	//   ....[54]....
        /*0760*/ 	.word	0x0000aeb0


	//   ....[55]....
        /*0764*/ 	.word	0x0000aee0


	//   ....[56]....
        /*0768*/ 	.word	0x0000af10


	//   ....[57]....
        /*076c*/ 	.word	0x0000afa0


	//   ....[58]....
        /*0770*/ 	.word	0x0000afd0


	//   ....[59]....
        /*0774*/ 	.word	0x0000afe0


	//   ....[60]....
        /*0778*/ 	.word	0x0000b090


	//   ....[61]....
        /*077c*/ 	.word	0x0000c530


	//   ....[62]....
        /*0780*/ 	.word	0x0000cfe0


	//   ....[63]....
        /*0784*/ 	.word	0x0000d020


	//   ....[64]....
        /*0788*/ 	.word	0x0000d0c0


	//   ....[65]....
        /*078c*/ 	.word	0x0000d0d0


	//   ....[66]....
        /*0790*/ 	.word	0x0000d150


	//   ....[67]....
        /*0794*/ 	.word	0x0000d160


	//   ....[68]....
        /*0798*/ 	.word	0x0000d1e0


	//   ....[69]....
        /*079c*/ 	.word	0x0000d1f0


	//   ....[70]....
        /*07a0*/ 	.word	0x0000d270


	//   ....[71]....
        /*07a4*/ 	.word	0x0000d280


	//   ....[72]....
        /*07a8*/ 	.word	0x0000d300


	//   ....[73]....
        /*07ac*/ 	.word	0x0000d310


	//   ....[74]....
        /*07b0*/ 	.word	0x0000d390


	//   ....[75]....
        /*07b4*/ 	.word	0x0000d3a0


	//   ....[76]....
        /*07b8*/ 	.word	0x0000d3f0


	//   ....[77]....
        /*07bc*/ 	.word	0x0000d410


	//   ....[78]....
        /*07c0*/ 	.word	0x0000fee0


	//   ....[79]....
        /*07c4*/ 	.word	0x0000ff10


	//   ....[80]....
        /*07c8*/ 	.word	0x0000ff70


	//   ....[81]....
        /*07cc*/ 	.word	0x0000ffa0


	//   ....[82]....
        /*07d0*/ 	.word	0x0000ffd0


	//   ....[83]....
        /*07d4*/ 	.word	0x00010000


	//   ....[84]....
        /*07d8*/ 	.word	0x00010030


	//   ....[85]....
        /*07dc*/ 	.word	0x00010060


	//   ....[86]....
        /*07e0*/ 	.word	0x00010220


	//   ....[87]....
        /*07e4*/ 	.word	0x00010250


	//   ....[88]....
        /*07e8*/ 	.word	0x00010280


	//   ....[89]....
        /*07ec*/ 	.word	0x000102b0


	//   ....[90]....
        /*07f0*/ 	.word	0x000102e0


	//   ....[91]....
        /*07f4*/ 	.word	0x00010310


	//   ....[92]....
        /*07f8*/ 	.word	0x000103d0


	//   ....[93]....
        /*07fc*/ 	.word	0x000103f0


	//   ....[94]....
        /*0800*/ 	.word	0x00010400


	//   ....[95]....
        /*0804*/ 	.word	0x00010460


	//   ....[96]....
        /*0808*/ 	.word	0x00010b70


	//   ....[97]....
        /*080c*/ 	.word	0x00011050


	//   ....[98]....
        /*0810*/ 	.word	0x00011230


	//   ....[99]....
        /*0814*/ 	.word	0x00011280


	//   ....[100]....
        /*0818*/ 	.word	0x000112e0


	//   ....[101]....
        /*081c*/ 	.word	0x000113d0


	//   ....[102]....
        /*0820*/ 	.word	0x00011430


	//   ....[103]....
        /*0824*/ 	.word	0x00011520


	//   ....[104]....
        /*0828*/ 	.word	0x00011580


	//   ....[105]....
        /*082c*/ 	.word	0x00011670


	//   ....[106]....
        /*0830*/ 	.word	0x000116d0


	//   ....[107]....
        /*0834*/ 	.word	0x000117c0


	//   ....[108]....
        /*0838*/ 	.word	0x00011820


	//   ....[109]....
        /*083c*/ 	.word	0x00011910


	//   ....[110]....
        /*0840*/ 	.word	0x00011970


	//   ....[111]....
        /*0844*/ 	.word	0x00011a40


	//   ....[112]....
        /*0848*/ 	.word	0x00011ac0


	//   ....[113]....
        /*084c*/ 	.word	0x00011b90


	//   ....[114]....
        /*0850*/ 	.word	0x00011ec0


	//   ....[115]....
        /*0854*/ 	.word	0x00011f60


	//   ....[116]....
        /*0858*/ 	.word	0x000120f0


	//   ....[117]....
        /*085c*/ 	.word	0x00012160


	//   ....[118]....
        /*0860*/ 	.word	0x000121d0


	//   ....[119]....
        /*0864*/ 	.word	0x00012240


	//   ....[120]....
        /*0868*/ 	.word	0x000122b0


	//   ....[121]....
        /*086c*/ 	.word	0x00012330


	//   ....[122]....
        /*0870*/ 	.word	0x000123c0


	//   ....[123]....
        /*0874*/ 	.word	0x00012460


	//   ....[124]....
        /*0878*/ 	.word	0x000124d0


	//   ....[125]....
        /*087c*/ 	.word	0x00012540


	//   ....[126]....
        /*0880*/ 	.word	0x000125b0


	//   ....[127]....
        /*0884*/ 	.word	0x00012630


	//   ....[128]....
        /*0888*/ 	.word	0x000126a0


	//   ....[129]....
        /*088c*/ 	.word	0x00012740


	//   ....[130]....
        /*0890*/ 	.word	0x00012790


	//   ....[131]....
        /*0894*/ 	.word	0x00012820


	//   ....[132]....
        /*0898*/ 	.word	0x00012950


	//----- nvinfo : EIATTR_REG_RECONFIG
	.align		4
.L_1175:
        /*089c*/ 	.byte	0x01, 0x54
	.zero		2


	//----- nvinfo : EIATTR_SYSCALL_OFFSETS
	.align		4
        /*08a0*/ 	.byte	0x04, 0x46
        /*08a2*/ 	.short	(.L_1177 - .L_1176)


	//   ....[0]....
.L_1176:
        /*08a4*/ 	.word	0x00001e70


	//   ....[1]....
        /*08a8*/ 	.word	0x0000c150


	//   ....[2]....
        /*08ac*/ 	.word	0x0000c2a0


	//   ....[3]....
        /*08b0*/ 	.word	0x0000c3a0


	//   ....[4]....
        /*08b4*/ 	.word	0x0000cc20


	//----- nvinfo : EIATTR_MBARRIER_INSTR_OFFSETS
	.align		4
.L_1177:
        /*08b8*/ 	.byte	0x04, 0x39
        /*08ba*/ 	.short	(.L_1179 - .L_1178)


	//   ....[0]....
.L_1178:
        /*08bc*/ 	.word	0x00000270
        /*08c0*/ 	.word	0x000000ff
        /*08c4*/ 	.word	0x00022800
        /*08c8*/ 	.short	0x0100
        /*08ca*/ 	.byte	0x08
	.zero		1


	//   ....[1]....
        /*08cc*/ 	.word	0x00000280
        /*08d0*/ 	.word	0x000000ff
        /*08d4*/ 	.word	0x00022820
        /*08d8*/ 	.short	0x0100
        /*08da*/ 	.byte	0x08
	.zero		1


	//   ....[2]....
        /*08dc*/ 	.word	0x00000370
        /*08e0*/ 	.word	0x000000ff
        /*08e4*/ 	.word	0x00022830
        /*08e8*/ 	.short	0x0100
        /*08ea*/ 	.byte	0x08
	.zero		1


	//   ....[3]....
        /*08ec*/ 	.word	0x00000380
        /*08f0*/ 	.word	0x000000ff
        /*08f4*/ 	.word	0x00022840
        /*08f8*/ 	.short	0x0100
        /*08fa*/ 	.byte	0x08
	.zero		1


	//   ....[4]....
        /*08fc*/ 	.word	0x00000390
        /*0900*/ 	.word	0x000000ff
        /*0904*/ 	.word	0x00022838
        /*0908*/ 	.short	0x0100
        /*090a*/ 	.byte	0x08
	.zero		1


	//   ....[5]....
        /*090c*/ 	.word	0x000003a0
        /*0910*/ 	.word	0x000000ff
        /*0914*/ 	.word	0x00022848
        /*0918*/ 	.short	0x0100
        /*091a*/ 	.byte	0x08
	.zero		1


	//   ....[6]....
        /*091c*/ 	.word	0x000004d0
        /*0920*/ 	.word	0x000000ff
        /*0924*/ 	.word	0x00022850
        /*0928*/ 	.short	0x0100
        /*092a*/ 	.byte	0x08
	.zero		1


	//   ....[7]....
        /*092c*/ 	.word	0x000004e0
        /*0930*/ 	.word	0x000000ff
        /*0934*/ 	.word	0x00022860
        /*0938*/ 	.short	0x0100
        /*093a*/ 	.byte	0x08
	.zero		1


	//   ....[8]....
        /*093c*/ 	.word	0x000004f0
        /*0940*/ 	.word	0x000000ff
        /*0944*/ 	.word	0x00022858
        /*0948*/ 	.short	0x0100
        /*094a*/ 	.byte	0x08
	.zero		1


	//   ....[9]....
        /*094c*/ 	.word	0x00000500
        /*0950*/ 	.word	0x000000ff
        /*0954*/ 	.word	0x00022868
        /*0958*/ 	.short	0x0100
        /*095a*/ 	.byte	0x08
	.zero		1


	//   ....[10]....
        /*095c*/ 	.word	0x000005f0
        /*0960*/ 	.word	0x000000ff
        /*0964*/ 	.word	0x00022870
        /*0968*/ 	.short	0x0100
        /*096a*/ 	.byte	0x06
	.zero		1


	//   ....[11]....
        /*096c*/ 	.word	0x00000600
        /*0970*/ 	.word	0x000000ff
        /*0974*/ 	.word	0x00022880
        /*0978*/ 	.short	0x0100
        /*097a*/ 	.byte	0x06
	.zero		1


	//   ....[12]....
        /*097c*/ 	.word	0x00000610
        /*0980*/ 	.word	0x000000ff
        /*0984*/ 	.word	0x00022878
        /*0988*/ 	.short	0x0100
        /*098a*/ 	.byte	0x06
	.zero		1


	//   ....[13]....
        /*098c*/ 	.word	0x00000620
        /*0990*/ 	.word	0x000000ff
        /*0994*/ 	.word	0x00022888
        /*0998*/ 	.short	0x0100
        /*099a*/ 	.byte	0x06
	.zero		1


	//   ....[14]....
        /*099c*/ 	.word	0x00000750
        /*09a0*/ 	.word	0x000000ff
        /*09a4*/ 	.word	0x00022890
        /*09a8*/ 	.short	0x0100
        /*09aa*/ 	.byte	0x08
	.zero		1


	//   ....[15]....
        /*09ac*/ 	.word	0x00000760
        /*09b0*/ 	.word	0x000000ff
        /*09b4*/ 	.word	0x000228a0
        /*09b8*/ 	.short	0x0100
        /*09ba*/ 	.byte	0x08
	.zero		1


	//   ....[16]....
        /*09bc*/ 	.word	0x00000770
        /*09c0*/ 	.word	0x000000ff
        /*09c4*/ 	.word	0x00022898
        /*09c8*/ 	.short	0x0100
        /*09ca*/ 	.byte	0x08
	.zero		1


	//   ....[17]....
        /*09cc*/ 	.word	0x00000780
        /*09d0*/ 	.word	0x000000ff
        /*09d4*/ 	.word	0x000228a8
        /*09d8*/ 	.short	0x0100
        /*09da*/ 	.byte	0x08
	.zero		1


	//   ....[18]....
        /*09dc*/ 	.word	0x000008b0
        /*09e0*/ 	.word	0x000000ff
        /*09e4*/ 	.word	0x000228b0
        /*09e8*/ 	.short	0x0100
        /*09ea*/ 	.byte	0x08
	.zero		1


	//   ....[19]....
        /*09ec*/ 	.word	0x000008c0
        /*09f0*/ 	.word	0x000000ff
        /*09f4*/ 	.word	0x000228c0
        /*09f8*/ 	.short	0x0100
        /*09fa*/ 	.byte	0x08
	.zero		1


	//   ....[20]....
        /*09fc*/ 	.word	0x000008d0
        /*0a00*/ 	.word	0x000000ff
        /*0a04*/ 	.word	0x000228b8
        /*0a08*/ 	.short	0x0100
        /*0a0a*/ 	.byte	0x08
	.zero		1


	//   ....[21]....
        /*0a0c*/ 	.word	0x000008e0
        /*0a10*/ 	.word	0x000000ff
        /*0a14*/ 	.word	0x000228c8
        /*0a18*/ 	.short	0x0100
        /*0a1a*/ 	.byte	0x08
	.zero		1


	//   ....[22]....
        /*0a1c*/ 	.word	0x00001f20
        /*0a20*/ 	.word	0x00000006
        /*0a24*/ 	.word	0x00022800
        /*0a28*/ 	.short	0x010a
        /*0a2a*/ 	.byte	0x3f
	.zero		1


	//   ....[23]....
        /*0a2c*/ 	.word	0x00001ff0
        /*0a30*/ 	.word	0x000000ff
        /*0a34*/ 	.word	0x00022830
        /*0a38*/ 	.short	0x010a
        /*0a3a*/ 	.byte	0x16
	.zero		1


	//   ....[24]....
        /*0a3c*/ 	.word	0x00002030
        /*0a40*/ 	.word	0x000000ff
        /*0a44*/ 	.word	0x00022830
        /*0a48*/ 	.short	0x010a
        /*0a4a*/ 	.byte	0x16
	.zero		1


	//   ....[25]....
        /*0a4c*/ 	.word	0x00003200
        /*0a50*/ 	.word	0x00000004
        /*0a54*/ 	.word	0x00000000
        /*0a58*/ 	.short	0x0101
        /*0a5a*/ 	.byte	0x3f
	.zero		1


	//   ....[26]....
        /*0a5c*/ 	.word	0x00003630
        /*0a60*/ 	.word	0x000000ff
        /*0a64*/ 	.word	0x00022850
        /*0a68*/ 	.short	0x010a
        /*0a6a*/ 	.byte	0x16
	.zero		1


	//   ....[27]....
        /*0a6c*/ 	.word	0x00003670
        /*0a70*/ 	.word	0x000000ff
        /*0a74*/ 	.word	0x00022850
        /*0a78*/ 	.short	0x010a
        /*0a7a*/ 	.byte	0x16
	.zero		1


	//   ....[28]....
        /*0a7c*/ 	.word	0x00003960
        /*0a80*/ 	.word	0x000000ff
        /*0a84*/ 	.word	0x00000000
        /*0a88*/ 	.short	0x0101
        /*0a8a*/ 	.byte	0x16
	.zero		1


	//   ....[29]....
        /*0a8c*/ 	.word	0x00003ae0
        /*0a90*/ 	.word	0x000000ff
        /*0a94*/ 	.word	0x00022830
        /*0a98*/ 	.short	0x010a
        /*0a9a*/ 	.byte	0x18
	.zero		1


	//   ....[30]....
        /*0a9c*/ 	.word	0x00003b20
        /*0aa0*/ 	.word	0x000000ff
        /*0aa4*/ 	.word	0x00022830
        /*0aa8*/ 	.short	0x010a
        /*0aaa*/ 	.byte	0x18
	.zero		1


	//   ....[31]....
        /*0aac*/ 	.word	0x00004a30
        /*0ab0*/ 	.word	0x0000000c
        /*0ab4*/ 	.word	0x00000000
        /*0ab8*/ 	.short	0x0101
        /*0aba*/ 	.byte	0x3f
	.zero		1


	//   ....[32]....
        /*0abc*/ 	.word	0x000053b0
        /*0ac0*/ 	.word	0x000000ff
        /*0ac4*/ 	.word	0x00022850
        /*0ac8*/ 	.short	0x010a
        /*0aca*/ 	.byte	0x18
	.zero		1


	//   ....[33]....
        /*0acc*/ 	.word	0x000053f0
        /*0ad0*/ 	.word	0x000000ff
        /*0ad4*/ 	.word	0x00022850
        /*0ad8*/ 	.short	0x010a
        /*0ada*/ 	.byte	0x18
	.zero		1


	//   ....[34]....
        /*0adc*/ 	.word	0x000056e0
        /*0ae0*/ 	.word	0x00000009
        /*0ae4*/ 	.word	0x00000000
        /*0ae8*/ 	.short	0x0101
        /*0aea*/ 	.byte	0x3f
	.zero		1


	//   ....[35]....
        /*0aec*/ 	.word	0x00007e10
        /*0af0*/ 	.word	0x000000ff
        /*0af4*/ 	.word	0x00000000
        /*0af8*/ 	.short	0x0101
        /*0afa*/ 	.byte	0x08
	.zero		1


	//   ....[36]....
        /*0afc*/ 	.word	0x00008620
        /*0b00*/ 	.word	0x000000ff
        /*0b04*/ 	.word	0x00000000
        /*0b08*/ 	.short	0x0101
        /*0b0a*/ 	.byte	0x08
	.zero		1


	//   ....[37]....
        /*0b0c*/ 	.word	0x0000c780
        /*0b10*/ 	.word	0x00000000
        /*0b14*/ 	.word	0x00022840
        /*0b18*/ 	.short	0x010a
        /*0b1a*/ 	.byte	0x3f
	.zero		1


	//   ....[38]....
        /*0b1c*/ 	.word	0x0000d4b0
        /*0b20*/ 	.word	0x00000012
        /*0b24*/ 	.word	0x00022800
        /*0b28*/ 	.short	0x0107
        /*0b2a*/ 	.byte	0x3f
	.zero		1


	//   ....[39]....
        /*0b2c*/ 	.word	0x0000d5a0
        /*0b30*/ 	.word	0x00000012
        /*0b34*/ 	.word	0x00022800
        /*0b38*/ 	.short	0x0101
        /*0b3a*/ 	.byte	0x3f
	.zero		1


	//   ....[40]....
        /*0b3c*/ 	.word	0x0000d5c0
        /*0b40*/ 	.word	0x00000012
        /*0b44*/ 	.word	0x00022820
        /*0b48*/ 	.short	0x010a
        /*0b4a*/ 	.byte	0x3f
	.zero		1


	//   ....[41]....
        /*0b4c*/ 	.word	0x0000d6a0
        /*0b50*/ 	.word	0x00000002
        /*0b54*/ 	.word	0x00022860
        /*0b58*/ 	.short	0x010a
        /*0b5a*/ 	.byte	0x3f
	.zero		1


	//   ....[42]....
        /*0b5c*/ 	.word	0x0000df50
        /*0b60*/ 	.word	0x00000003
        /*0b64*/ 	.word	0x00022840
        /*0b68*/ 	.short	0x010a
        /*0b6a*/ 	.byte	0x3f
	.zero		1


	//   ....[43]....
        /*0b6c*/ 	.word	0x0000e1a0
        /*0b70*/ 	.word	0x00000003
        /*0b74*/ 	.word	0x00022860
        /*0b78*/ 	.short	0x010a
        /*0b7a*/ 	.byte	0x3f
	.zero		1


	//   ....[44]....
        /*0b7c*/ 	.word	0x0000e990
        /*0b80*/ 	.word	0x00000004
        /*0b84*/ 	.word	0x00022840
        /*0b88*/ 	.short	0x010a
        /*0b8a*/ 	.byte	0x3f
	.zero		1


	//   ....[45]....
        /*0b8c*/ 	.word	0x0000ebe0
        /*0b90*/ 	.word	0x00000004
        /*0b94*/ 	.word	0x00022860
        /*0b98*/ 	.short	0x010a
        /*0b9a*/ 	.byte	0x3f
	.zero		1


	//   ....[46]....
        /*0b9c*/ 	.word	0x0000f360
        /*0ba0*/ 	.word	0x00000002
        /*0ba4*/ 	.word	0x00022840
        /*0ba8*/ 	.short	0x010a
        /*0baa*/ 	.byte	0x3f
	.zero		1


	//   ....[47]....
        /*0bac*/ 	.word	0x0000f5b0
        /*0bb0*/ 	.word	0x00000002
        /*0bb4*/ 	.word	0x00022860
        /*0bb8*/ 	.short	0x010a
        /*0bba*/ 	.byte	0x3f
	.zero		1


	//   ....[48]....
        /*0bbc*/ 	.word	0x00010af0
        /*0bc0*/ 	.word	0x00000000
        /*0bc4*/ 	.word	0x00022820
        /*0bc8*/ 	.short	0x010a
        /*0bca*/ 	.byte	0x3f
	.zero		1


	//   ....[49]....
        /*0bcc*/ 	.word	0x00010ce0
        /*0bd0*/ 	.word	0x00000006
        /*0bd4*/ 	.word	0x00000000
        /*0bd8*/ 	.short	0x010a
        /*0bda*/ 	.byte	0x3f
	.zero		1


	//   ....[50]....
        /*0bdc*/ 	.word	0x00010d10
        /*0be0*/ 	.word	0x00000007
        /*0be4*/ 	.word	0x00000000
        /*0be8*/ 	.short	0x010a
        /*0bea*/ 	.byte	0x3f
	.zero		1


	//   ....[51]....
        /*0bec*/ 	.word	0x00010d70
        /*0bf0*/ 	.word	0x00000004
        /*0bf4*/ 	.word	0x00000000
        /*0bf8*/ 	.short	0x010a
        /*0bfa*/ 	.byte	0x3f
	.zero		1


	//   ....[52]....
        /*0bfc*/ 	.word	0x00010da0
        /*0c00*/ 	.word	0x00000003
        /*0c04*/ 	.word	0x00000000
        /*0c08*/ 	.short	0x010a
        /*0c0a*/ 	.byte	0x3f
	.zero		1


	//   ....[53]....
        /*0c0c*/ 	.word	0x00010e00
        /*0c10*/ 	.word	0x00000006
        /*0c14*/ 	.word	0x00022800
        /*0c18*/ 	.short	0x010a
        /*0c1a*/ 	.byte	0x3f
	.zero		1


	//   ....[54]....
        /*0c1c*/ 	.word	0x00010e60
        /*0c20*/ 	.word	0x00000003
        /*0c24*/ 	.word	0x00022830
        /*0c28*/ 	.short	0x010a
        /*0c2a*/ 	.byte	0x3f
	.zero		1


	//   ....[55]....
        /*0c2c*/ 	.word	0x00010ec0
        /*0c30*/ 	.word	0x00000009
        /*0c34*/ 	.word	0x00022850
        /*0c38*/ 	.short	0x010a
        /*0c3a*/ 	.byte	0x3f
	.zero		1


	//   ....[56]....
        /*0c3c*/ 	.word	0x00010f20
        /*0c40*/ 	.word	0x00000003
        /*0c44*/ 	.word	0x00022830
        /*0c48*/ 	.short	0x010a
        /*0c4a*/ 	.byte	0x3f
	.zero		1


	//   ....[57]....
        /*0c4c*/ 	.word	0x00010f70
        /*0c50*/ 	.word	0x00000009
        /*0c54*/ 	.word	0x00022850
        /*0c58*/ 	.short	0x010a
        /*0c5a*/ 	.byte	0x3f
	.zero		1


	//   ....[58]....
        /*0c5c*/ 	.word	0x00011110
        /*0c60*/ 	.word	0x00000000
        /*0c64*/ 	.word	0x00022840
        /*0c68*/ 	.short	0x010a
        /*0c6a*/ 	.byte	0x3f
	.zero		1


	//   ....[59]....
        /*0c6c*/ 	.word	0x00011bd0
        /*0c70*/ 	.word	0x00000012
        /*0c74*/ 	.word	0x00022820
        /*0c78*/ 	.short	0x010a
        /*0c7a*/ 	.byte	0x3f
	.zero		1


	//   ....[60]....
        /*0c7c*/ 	.word	0x00011c20
        /*0c80*/ 	.word	0x00000002
        /*0c84*/ 	.word	0x00022860
        /*0c88*/ 	.short	0x010a
        /*0c8a*/ 	.byte	0x3f
	.zero		1


	//   ....[61]....
        /*0c8c*/ 	.word	0x00011c70
        /*0c90*/ 	.word	0x00000003
        /*0c94*/ 	.word	0x00022840
        /*0c98*/ 	.short	0x010a
        /*0c9a*/ 	.byte	0x3f
	.zero		1


	//   ....[62]....
        /*0c9c*/ 	.word	0x00011cc0
        /*0ca0*/ 	.word	0x00000003
        /*0ca4*/ 	.word	0x00022860
        /*0ca8*/ 	.short	0x010a
        /*0caa*/ 	.byte	0x3f
	.zero		1


	//   ....[63]....
        /*0cac*/ 	.word	0x00011d10
        /*0cb0*/ 	.word	0x00000004
        /*0cb4*/ 	.word	0x00022840
        /*0cb8*/ 	.short	0x010a
        /*0cba*/ 	.byte	0x3f
	.zero		1


	//   ....[64]....
        /*0cbc*/ 	.word	0x00011d60
        /*0cc0*/ 	.word	0x00000004
        /*0cc4*/ 	.word	0x00022860
        /*0cc8*/ 	.short	0x010a
        /*0cca*/ 	.byte	0x3f
	.zero		1


	//   ....[65]....
        /*0ccc*/ 	.word	0x00011db0
        /*0cd0*/ 	.word	0x00000002
        /*0cd4*/ 	.word	0x00022840
        /*0cd8*/ 	.short	0x010a
        /*0cda*/ 	.byte	0x3f
	.zero		1


	//   ....[66]....
        /*0cdc*/ 	.word	0x00011e00
        /*0ce0*/ 	.word	0x00000002
        /*0ce4*/ 	.word	0x00022860
        /*0ce8*/ 	.short	0x010a
        /*0cea*/ 	.byte	0x3f
	.zero		1


	//   ....[67]....
        /*0cec*/ 	.word	0x00012870
        /*0cf0*/ 	.word	0x00000000
        /*0cf4*/ 	.word	0x00022820
        /*0cf8*/ 	.short	0x010a
        /*0cfa*/ 	.byte	0x3f
	.zero		1


	//   ....[68]....
        /*0cfc*/ 	.word	0x00012a10
        /*0d00*/ 	.word	0x00000006
        /*0d04*/ 	.word	0x00000000
        /*0d08*/ 	.short	0x010a
        /*0d0a*/ 	.byte	0x3f
	.zero		1


	//   ....[69]....
        /*0d0c*/ 	.word	0x00012a60
        /*0d10*/ 	.word	0x00000007
        /*0d14*/ 	.word	0x00000000
        /*0d18*/ 	.short	0x010a
        /*0d1a*/ 	.byte	0x3f
	.zero		1


	//   ....[70]....
        /*0d1c*/ 	.word	0x00012ab0
        /*0d20*/ 	.word	0x00000004
        /*0d24*/ 	.word	0x00000000
        /*0d28*/ 	.short	0x010a
        /*0d2a*/ 	.byte	0x3f
	.zero		1


	//----- nvinfo : EIATTR_NUM_MBARRIERS
	.align		4
.L_1179:
        /*0d2c*/ 	.byte	0x03, 0x38
        /*0d2e*/ 	.short	0x0016


	//----- nvinfo : EIATTR_EXIT_INSTR_OFFSETS
	.align		4
        /*0d30*/ 	.byte	0x04, 0x1c
        /*0d32*/ 	.short	(.L_1181 - .L_1180)


	//   ....[0]....
.L_1180:
        /*0d34*/ 	.word	0x00000a70


	//   ....[1]....
        /*0d38*/ 	.word	0x0000a920


	//   ....[2]....
        /*0d3c*/ 	.word	0x00010df0


	//----- nvinfo : EIATTR_MAX_THREADS
	.align		4
.L_1181:
        /*0d40*/ 	.byte	0x04, 0x05
        /*0d42*/ 	.short	(.L_1183 - .L_1182)
.L_1182:
        /*0d44*/ 	.word	0x00000180
        /*0d48*/ 	.word	0x00000001
        /*0d4c*/ 	.word	0x00000001


	//----- nvinfo : EIATTR_CRS_STACK_SIZE
	.align		4
.L_1183:
        /*0d50*/ 	.byte	0x04, 0x1e
        /*0d52*/ 	.short	(.L_1185 - .L_1184)
.L_1184:
        /*0d54*/ 	.word	0x00000000


	//----- nvinfo : EIATTR_CBANK_PARAM_SIZE
	.align		4
.L_1185:
        /*0d58*/ 	.byte	0x03, 0x19
        /*0d5a*/ 	.short	0x0af0


	//----- nvinfo : EIATTR_PARAM_CBANK
	.align		4
        /*0d5c*/ 	.byte	0x04, 0x0a
        /*0d5e*/ 	.short	(.L_1187 - .L_1186)
	.align		4
.L_1186:
        /*0d60*/ 	.word	index@(.nv.constant0._ZN7cutlass13device_kernelIN5flash11enable_sm90INS1_16FlashAttnFwdSm90INS1_25CollectiveMainloopFwdSm90ILi2EN4cute5tupleIJNS5_1CILi1EEES8_S8_EEENS6_IJNS7_ILi128EEENS7_ILi96EEENS7_ILi64EEEEEELi256ENS_10bfloat16_tEfNS_4arch4Sm90ELb0ELb0ELb0ELb1ELb0ELb0ELb0ELb1ELb0ELb1ELb1ELb0EEENS1_21CollectiveEpilogueFwdINS6_IJSA_NS7_ILi256EEESB_EEES9_SE_SG_Li256ELb1ELb1ELb1ELb0EEENS1_36VarlenDynamicPersistentTileSchedulerILi128ELi96ELi256ELi128ELb1ELb1ELb1ELb0ELb1ELb1EEEEEEEEEvNT_6ParamsE)
        /*0d64*/ 	.short	0x0210
        /*0d66*/ 	.short	0x0af0


	//----- nvinfo : EIATTR_SW_WAR
	.align		4
.L_1187:
        /*0d68*/ 	.byte	0x04, 0x36
        /*0d6a*/ 	.short	(.L_1189 - .L_1188)
.L_1188:
        /*0d6c*/ 	.word	0x00000008
.L_1189:


//--------------------- .nv.info._ZN7cutlass13device_kernelIN5flash11enable_sm90INS1_16FlashAttnFwdSm90INS1_25CollectiveMainloopFwdSm90ILi2EN4cute5tupleIJNS5_1CILi1EEES8_S8_EEENS6_IJNS7_ILi128EEENS7_ILi96EEENS7_ILi64EEEEEELi256ENS_10bfloat16_tEfNS_4arch4Sm90ELb0ELb0ELb0ELb1ELb0ELb1ELb0ELb1ELb0ELb1ELb1ELb0EEENS1_21CollectiveEpilogueFwdINS6_IJSA_NS7_ILi256EEESB_EEES9_SE_SG_Li256ELb1ELb1ELb1ELb0EEENS1_36VarlenDynamicPersistentTileSchedulerILi128ELi96ELi256ELi128ELb1ELb1ELb1ELb0ELb1ELb1EEEEEEEEEvNT_6ParamsE --------------------------
	.section	.nv.info._ZN7cutlass13device_kernelIN5flash11enable_sm90INS1_16FlashAttnFwdSm90INS1_25CollectiveMainloopFwdSm90ILi2EN4cute5tupleIJNS5_1CILi1EEES8_S8_EEENS6_IJNS7_ILi128EEENS7_ILi96EEENS7_ILi64EEEEEELi256ENS_10bfloat16_tEfNS_4arch4Sm90ELb0ELb0ELb0ELb1ELb0ELb1ELb0ELb1ELb0ELb1ELb1ELb0EEENS1_21CollectiveEpilogueFwdINS6_IJSA_NS7_ILi256EEESB_EEES9_SE_SG_Li256ELb1ELb1ELb1ELb0EEENS1_36VarlenDynamicPersistentTileSchedulerILi128ELi96ELi256ELi128ELb1ELb1ELb1ELb0ELb1ELb1EEEEEEEEEvNT_6ParamsE,"",@"SHT_CUDA_INFO"
	.sectionflags	@""
	.align	4


	//----- nvinfo : EIATTR_CUDA_API_VERSION
	.align		4
        /*0000*/ 	.byte	0x04, 0x37
        /*0002*/ 	.short	(.L_1191 - .L_1190)
.L_1190:
        /*0004*/ 	.word	0x00000082


	//----- nvinfo : EIATTR_KPARAM_INFO
	.align		4
.L_1191:
        /*0008*/ 	.byte	0x04, 0x17
        /*000a*/ 	.short	(.L_1193 - .L_1192)
.L_1192:
        /*000c*/ 	.word	0x00000000
        /*0010*/ 	.short	0x0000
        /*0012*/ 	.short	0x0070
        /*0014*/ 	.byte	0x00, 0xf0, 0x01, 0x2a


	//----- nvinfo : EIATTR_SPARSE_MMA_MASK
	.align		4
.L_1193:
        /*0018*/ 	.byte	0x03, 0x50
        /*001a*/ 	.short	0x0000


	//----- nvinfo : EIATTR_MAXREG_COUNT
	.align		4
        /*001c*/ 	.byte	0x03, 0x1b
        /*001e*/ 	.short	0x00a8


	//----- nvinfo : EIATTR_NUM_BARRIERS
	.align		4
        /*0020*/ 	.byte	0x02, 0x4c
        /*0022*/ 	.byte	0x10
	.zero		1


	//----- nvinfo : EIATTR_EXTERNS
	.align		4
        /*0024*/ 	.byte	0x04, 0x0f
        /*0026*/ 	.short	(.L_1195 - .L_1194)


	//   ....[0]....
	.align		4
.L_1194:
        /*0028*/ 	.word	index@(__assertfail)


	//----- nvinfo : EIATTR_ANNOTATIONS
	.align		4
.L_1195:
        /*002c*/ 	.byte	0x04, 0x55
        /*002e*/ 	.short	(.L_1197 - .L_1196)


	//   ....[0]....
.L_1196:
        /* <DEDUP_REMOVED lines=81> */


	//----- nvinfo : EIATTR_MERCURY_ISA_VERSION
	.align		4
.L_1197:
        /*0530*/ 	.byte	0x03, 0x5f
        /*0532*/ 	.short	0x0101


	//----- nvinfo : EIATTR_UNUSED_LOAD_BYTE_OFFSET
	.align		4
        /*0534*/ 	.byte	0x04, 0x44
        /*0536*/ 	.short	(.L_1199 - .L_1198)


	//   ....[0]....
.L_1198:
        /*0538*/ 	.word	0x00000ac0
        /*053c*/ 	.word	0x0000fff0


	//   ....[1]....
        /*0540*/ 	.word	0x0000d0f0
        /*0544*/ 	.word	0x0000fff0


	//----- nvinfo : EIATTR_INT_WARP_WIDE_INSTR_OFFSETS
	.align		4
.L_1199:
        /*0548*/ 	.byte	0x04, 0x31
        /*054a*/ 	.short	(.L_1201 - .L_1200)


	//   ....[0]....
.L_1200:
        /*054c*/ 	.word	0x00000190


	//   ....[1]....
        /*0550*/ 	.word	0x000001d0


	//   ....[2]....
        /*0554*/ 	.word	0x00000240


	//   ....[3]....
        /*0558*/ 	.word	0x00014c70


	//   ....[4]....
        /*055c*/ 	.word	0x00014d00


	//   ....[5]....
        /*0560*/ 	.word	0x00018930


	//   ....[6]....
        /*0564*/ 	.word	0x000189c0


	//----- nvinfo : EIATTR_COOP_GROUP_MASK_REGIDS
	.align		4
.L_1201:
        /*0568*/ 	.byte	0x04, 0x29
        /*056a*/ 	.short	(.L_1203 - .L_1202)


	//   ....[0]....
.L_1202:
        /*056c*/ 	.word	0xffffffff


	//   ....[1]....
        /*0570*/ 	.word	0xffffffff


	//   ....[2]....
        /*0574*/ 	.word	0xffffffff


	//   ....[3]....
        /*0578*/ 	.word	0xffffffff


	//   ....[4]....
        /*057c*/ 	.word	0xffffffff


	//   ....[5]....
        /*0580*/ 	.word	0xffffffff


	//   ....[6]....
        /*0584*/ 	.word	0xffffffff


	//   ....[7]....
        /*0588*/ 	.word	0xffffffff


	//   ....[8]....
        /*058c*/ 	.word	0xffffffff


	//   ....[9]....
        /*0590*/ 	.word	0xffffffff


	//   ....[10]....
        /*0594*/ 	.word	0xffffffff


	//   ....[11]....
        /*0598*/ 	.word	0xffffffff


	//   ....[12]....
        /*059c*/ 	.word	0xffffffff


	//   ....[13]....
        /*05a0*/ 	.word	0xffffffff


	//   ....[14]....
        /*05a4*/ 	.word	0xffffffff


	//   ....[15]....
        /*05a8*/ 	.word	0xffffffff


	//   ....[16]....
        /*05ac*/ 	.word	0xffffffff


	//   ....[17]....
        /*05b0*/ 	.word	0xffffffff


	//   ....[18]....
        /*05b4*/ 	.word	0xffffffff


	//   ....[19]....
        /*05b8*/ 	.word	0xffffffff


	//   ....[20]....
        /*05bc*/ 	.word	0xffffffff


	//   ....[21]....
        /*05c0*/ 	.word	0xffffffff


	//   ....[22]....
        /*05c4*/ 	.word	0xffffffff


	//   ....[23]....
        /*05c8*/ 	.word	0xffffffff


	//   ....[24]....
        /*05cc*/ 	.word	0xffffffff


	//   ....[25]....
        /*05d0*/ 	.word	0xffffffff


	//   ....[26]....
        /*05d4*/ 	.word	0xffffffff


	//   ....[27]....
        /*05d8*/ 	.word	0xffffffff


	//   ....[28]....
        /*05dc*/ 	.word	0xffffffff


	//   ....[29]....
        /*05e0*/ 	.word	0xffffffff


	//   ....[30]....
        /*05e4*/ 	.word	0xffffffff


	//   ....[31]....
        /*05e8*/ 	.word	0xffffffff


	//   ....[32]....
        /*05ec*/ 	.word	0xffffffff


	//   ....[33]....
        /*05f0*/ 	.word	0xffffffff


	//   ....[34]....
        /*05f4*/ 	.word	0xffffffff


	//   ....[35]....
        /*05f8*/ 	.word	0xffffffff


	//   ....[36]....
        /*05fc*/ 	.word	0xffffffff


	//   ....[37]....
        /*0600*/ 	.word	0xffffffff


	//   ....[38]....
        /*0604*/ 	.word	0xffffffff


	//   ....[39]....
        /*0608*/ 	.word	0xffffffff


	//   ....[40]....
        /*060c*/ 	.word	0xffffffff


	//   ....[41]....
        /*0610*/ 	.word	0xffffffff


	//   ....[42]....
        /*0614*/ 	.word	0xffffffff


	//   ....[43]....
        /*0618*/ 	.word	0xffffffff


	//   ....[44]....
        /*061c*/ 	.word	0xffffffff


	//   ....[45]....
        /*0620*/ 	.word	0xffffffff


	//   ....[46]....
        /*0624*/ 	.word	0xffffffff


	//   ....[47]....
        /*0628*/ 	.word	0xffffffff


	//   ....[48]....
        /*062c*/ 	.word	0xffffffff


	//   ....[49]....
        /*0630*/ 	.word	0xffffffff


	//   ....[50]....
        /*0634*/ 	.word	0xffffffff


	//   ....[51]....
        /*0638*/ 	.word	0xffffffff


	//   ....[52]....
        /*063c*/ 	.word	0xffffffff


	//   ....[53]....
        /*0640*/ 	.word	0xffffffff


	//   ....[54]....
        /*0644*/ 	.word	0xffffffff


	//   ....[55]....
        /*0648*/ 	.word	0xffffffff


	//   ....[56]....
        /*064c*/ 	.word	0xffffffff


	//   ....[57]....
        /*0650*/ 	.word	0xffffffff


	//   ....[58]....
        /*0654*/ 	.word	0xffffffff


	//   ....[59]....
        /*0658*/ 	.word	0xffffffff


	//   ....[60]....
        /*065c*/ 	.word	0xffffffff


	//   ....[61]....
        /*0660*/ 	.word	0xffffffff


	//   ....[62]....
        /*0664*/ 	.word	0xffffffff


	//   ....[63]....
        /*0668*/ 	.word	0xffffffff


	//   ....[64]....
        /*066c*/ 	.word	0xffffffff


	//   ....[65]....
        /*0670*/ 	.word	0xffffffff


	//   ....[66]....
        /*0674*/ 	.word	0xffffffff


	//   ....[67]....
        /*0678*/ 	.word	0xffffffff


	//   ....[68]....
        /*067c*/ 	.word	0xffffffff


	//   ....[69]....
        /*0680*/ 	.word	0xffffffff


	//   ....[70]....
        /*0684*/ 	.word	0xffffffff


	//   ....[71]....
        /*0688*/ 	.word	0xffffffff


	//   ....[72]....
        /*068c*/ 	.word	0xffffffff


	//   ....[73]....
        /*0690*/ 	.word	0xffffffff


	//   ....[74]....
        /*0694*/ 	.word	0xffffffff


	//   ....[75]....
        /*0698*/ 	.word	0xffffffff


	//   ....[76]....
        /*069c*/ 	.word	0xffffffff


	//   ....[77]....
        /*06a0*/ 	.word	0xffffffff


	//   ....[78]....
        /*06a4*/ 	.word	0xffffffff


	//   ....[79]....
        /*06a8*/ 	.word	0xffffffff


	//   ....[80]....
        /*06ac*/ 	.word	0xffffffff


	//   ....[81]....
        /*06b0*/ 	.word	0xffffffff


	//   ....[82]....
        /*06b4*/ 	.word	0xffffffff


	//   ....[83]....
        /*06b8*/ 	.word	0xffffffff


	//   ....[84]....
        /*06bc*/ 	.word	0xffffffff


	//   ....[85]....
        /*06c0*/ 	.word	0xffffffff


	//   ....[86]....
        /*06c4*/ 	.word	0xffffffff


	//   ....[87]....
        /*06c8*/ 	.word	0xffffffff


	//   ....[88]....
        /*06cc*/ 	.word	0xffffffff


	//   ....[89]....
        /*06d0*/ 	.word	0xffffffff


	//   ....[90]....
        /*06d4*/ 	.word	0xffffffff


	//   ....[91]....
        /*06d8*/ 	.word	0xffffffff


	//   ....[92]....
        /*06dc*/ 	.word	0xffffffff


	//   ....[93]....
        /*06e0*/ 	.word	0xffffffff


	//   ....[94]....
        /*06e4*/ 	.word	0xffffffff


	//   ....[95]....
        /*06e8*/ 	.word	0xffffffff


	//   ....[96]....
        /*06ec*/ 	.word	0xffffffff


	//   ....[97]....
        /*06f0*/ 	.word	0xffffffff


	//   ....[98]....
        /*06f4*/ 	.word	0xffffffff


	//   ....[99]....
        /*06f8*/ 	.word	0xffffffff


	//   ....[100]....
        /*06fc*/ 	.word	0xffffffff


	//   ....[101]....
        /*0700*/ 	.word	0xffffffff


	//   ....[102]....
        /*0704*/ 	.word	0xffffffff


	//   ....[103]....
        /*0708*/ 	.word	0xffffffff


	//   ....[104]....
        /*070c*/ 	.word	0xffffffff


	//   ....[105]....
        /*0710*/ 	.word	0xffffffff


	//   ....[106]....
        /*0714*/ 	.word	0x0500000f


	//   ....[107]....
        /*0718*/ 	.word	0x0500000f


	//   ....[108]....
        /*071c*/ 	.word	0x0500000f


	//   ....[109]....
        /*0720*/ 	.word	0x0500000f


	//   ....[110]....
        /*0724*/ 	.word	0x0500000f


	//   ....[111]....
        /*0728*/ 	.word	0x0500000f


	//   ....[112]....
        /*072c*/ 	.word	0x0500000f


	//   ....[113]....
        /*0730*/ 	.word	0x0500000f


	//   ....[114]....
        /*0734*/ 	.word	0x0500000f


	//   ....[115]....
        /*0738*/ 	.word	0x0500000f


	//   ....[116]....
        /*073c*/ 	.word	0x0500000f


	//   ....[117]....
        /*0740*/ 	.word	0x0500000f


	//   ....[118]....
        /*0744*/ 	.word	0x0500000f


	//   ....[119]....
        /*0748*/ 	.word	0x0500000f


	//   ....[120]....
        /*074c*/ 	.word	0x0500000f


	//   ....[121]....
        /*0750*/ 	.word	0x0500000f


	//   ....[122]....
        /*0754*/ 	.word	0x0500000f


	//   ....[123]....
        /*0758*/ 	.word	0x0500000f


	//   ....[124]....
        /*075c*/ 	.word	0x0500000f


	//   ....[125]....
        /*0760*/ 	.word	0x0500000f


	//   ....[126]....
        /*0764*/ 	.word	0x0500000f


	//   ....[127]....
        /*0768*/ 	.word	0x0500000f


	//   ....[128]....
        /*076c*/ 	.word	0x0500000f


	//   ....[129]....
        /*0770*/ 	.word	0x0500000f


	//   ....[130]....
        /*0774*/ 	.word	0x0500000f


	//   ....[131]....
        /*0778*/ 	.word	0x0500000f


	//   ....[132]....
        /*077c*/ 	.word	0x0500000f


	//   ....[133]....
        /*0780*/ 	.word	0x0500000f


	//   ....[134]....
        /*0784*/ 	.word	0x0500000f


	//   ....[135]....
        /*0788*/ 	.word	0x0500000f


	//   ....[136]....
        /*078c*/ 	.word	0x0500000f


	//   ....[137]....
        /*0790*/ 	.word	0x0500000f


	//   ....[138]....
        /*0794*/ 	.word	0x0500000f


	//   ....[139]....
        /*0798*/ 	.word	0x0500000f


	//   ....[140]....
        /*079c*/ 	.word	0x0500000f


	//   ....[141]....
        /*07a0*/ 	.word	0x0500000f


	//   ....[142]....
        /*07a4*/ 	.word	0x0500000f


	//   ....[143]....
        /*07a8*/ 	.word	0x0500000f


	//   ....[144]....
        /*07ac*/ 	.word	0x0500000f


	//   ....[145]....
        /*07b0*/ 	.word	0x0500000f


	//   ....[146]....
        /*07b4*/ 	.word	0x0500000f


	//   ....[147]....
        /*07b8*/ 	.word	0x0500000f


	//   ....[148]....
        /*07bc*/ 	.word	0x0500000f


	//   ....[149]....
        /*07c0*/ 	.word	0x0500000f


	//   ....[150]....
        /*07c4*/ 	.word	0x0500000f


	//   ....[151]....
        /*07c8*/ 	.word	0x0500000f


	//   ....[152]....
        /*07cc*/ 	.word	0x0500000f


	//   ....[153]....
        /*07d0*/ 	.word	0x0500000f


	//   ....[154]....
        /*07d4*/ 	.word	0x0500000f


	//   ....[155]....
        /*07d8*/ 	.word	0x0500000f


	//   ....[156]....
        /*07dc*/ 	.word	0x0500000f


	//   ....[157]....
        /*07e0*/ 	.word	0x0500000f


	//   ....[158]....
        /*07e4*/ 	.word	0x0500000f


	//   ....[159]....
        /*07e8*/ 	.word	0x0500000f


	//   ....[160]....
        /*07ec*/ 	.word	0x0500000f


	//   ....[161]....
        /*07f0*/ 	.word	0x0500000f


	//   ....[162]....
        /*07f4*/ 	.word	0x0500000f


	//   ....[163]....
        /*07f8*/ 	.word	0x0500000f


	//   ....[164]....
        /*07fc*/ 	.word	0x0500000f


	//   ....[165]....
        /*0800*/ 	.word	0x0500000f


	//   ....[166]....
        /*0804*/ 	.word	0x0500000f


	//   ....[167]....
        /*0808*/ 	.word	0x0500000f


	//   ....[168]....
        /*080c*/ 	.word	0x0500000f


	//   ....[169]....
        /*0810*/ 	.word	0x0500000f


	//   ....[170]....
        /*0814*/ 	.word	0x0500000f


	//   ....[171]....
        /*0818*/ 	.word	0x0500000f


	//----- nvinfo : EIATTR_COOP_GROUP_INSTR_OFFSETS
	.align		4
.L_1203:
        /*081c*/ 	.byte	0x04, 0x28
        /*081e*/ 	.short	(.L_1205 - .L_1204)


	//   ....[0]....
.L_1204:
        /*0820*/ 	.word	0x00000070


	//   ....[1]....
        /*0824*/ 	.word	0x000001a0


	//   ....[2]....
        /*0828*/ 	.word	0x000001f0


	//   ....[3]....
        /*082c*/ 	.word	0x00000420


	//   ....[4]....
        /*0830*/ 	.word	0x00000580


	//   ....[5]....
        /*0834*/ 	.word	0x000006a0


	//   ....[6]....
        /*0838*/ 	.word	0x00000800


	//   ....[7]....
        /*083c*/ 	.word	0x00006610


	//   ....[8]....
        /*0840*/ 	.word	0x00006c00


	//   ....[9]....
        /*0844*/ 	.word	0x00006c10


	//   ....[10]....
        /*0848*/ 	.word	0x00006c20


	//   ....[11]....
        /*084c*/ 	.word	0x00006c30


	//   ....[12]....
        /*0850*/ 	.word	0x00007bf0


	//   ....[13]....
        /*0854*/ 	.word	0x00007c00


	//   ....[14]....
        /*0858*/ 	.word	0x00007c10


	//   ....[15]....
        /*085c*/ 	.word	0x00007c20


	//   ....[16]....
        /*0860*/ 	.word	0x000095d0


	//   ....[17]....
        /*0864*/ 	.word	0x00009670


	//   ....[18]....
        /*0868*/ 	.word	0x00009910


	//   ....[19]....
        /*086c*/ 	.word	0x000099d0


	//   ....[20]....
        /*0870*/ 	.word	0x0000aca0


	//   ....[21]....
        /*0874*/ 	.word	0x0000acc0


	//   ....[22]....
        /*0878*/ 	.word	0x0000b4f0


	//   ....[23]....
        /*087c*/ 	.word	0x0000b580


	//   ....[24]....
        /*0880*/ 	.word	0x0000c670


	//   ....[25]....
        /*0884*/ 	.word	0x0000c710


	//   ....[26]....
        /*0888*/ 	.word	0x0000c790


	//   ....[27]....
        /*088c*/ 	.word	0x0000c960


	//   ....[28]....
        /*0890*/ 	.word	0x0000e160


	//   ....[29]....
        /*0894*/ 	.word	0x0000e170


	//   ....[30]....
        /*0898*/ 	.word	0x0000e180


	//   ....[31]....
        /*089c*/ 	.word	0x0000e190


	//   ....[32]....
        /*08a0*/ 	.word	0x0000eb90


	//   ....[33]....
        /*08a4*/ 	.word	0x0000eba0


	//   ....[34]....
        /*08a8*/ 	.word	0x0000eda0


	//   ....[35]....
        /*08ac*/ 	.word	0x0000edb0


	//   ....[36]....
        /*08b0*/ 	.word	0x0000ef70


	//   ....[37]....
        /*08b4*/ 	.word	0x0000ef80


	//   ....[38]....
        /*08b8*/ 	.word	0x0000f140


	//   ....[39]....
        /*08bc*/ 	.word	0x0000f150


	//   ....[40]....
        /*08c0*/ 	.word	0x0000f5b0


	//   ....[41]....
        /*08c4*/ 	.word	0x0000f5c0


	//   ....[42]....
        /*08c8*/ 	.word	0x000102a0


	//   ....[43]....
        /*08cc*/ 	.word	0x000102b0


	//   ....[44]....
        /*08d0*/ 	.word	0x000117b0


	//   ....[45]....
        /*08d4*/ 	.word	0x000117c0


	//   ....[46]....
        /*08d8*/ 	.word	0x00011990


	//   ....[47]....
        /*08dc*/ 	.word	0x000119a0


	//   ....[48]....
        /*08e0*/ 	.word	0x00011b60


	//   ....[49]....
        /*08e4*/ 	.word	0x00011b70


	//   ....[50]....
        /*08e8*/ 	.word	0x00011d30


	//   ....[51]....
        /*08ec*/ 	.word	0x00011d40


	//   ....[52]....
        /*08f0*/ 	.word	0x00011f60


	//   ....[53]....
        /*08f4*/ 	.word	0x00012190


	//   ....[54]....
        /*08f8*/ 	.word	0x000121c0


	//   ....[55]....
        /*08fc*/ 	.word	0x000121f0


	//   ....[56]....
        /*0900*/ 	.word	0x00012220


	//   ....[57]....
        /*0904*/ 	.word	0x00012250


	//   ....[58]....
        /*0908*/ 	.word	0x00012280


	//   ....[59]....
        /*090c*/ 	.word	0x00012420


	//   ....[60]....
        /*0910*/ 	.word	0x00012450


	//   ....[61]....
        /*0914*/ 	.word	0x00012480


	//   ....[62]....
        /*0918*/ 	.word	0x000124b0


	//   ....[63]....
        /*091c*/ 	.word	0x000124e0


	//   ....[64]....
        /*0920*/ 	.word	0x00012510


	//   ....[65]....
        /*0924*/ 	.word	0x000125a0


	//   ....[66]....
        /*0928*/ 	.word	0x000125d0


	//   ....[67]....
        /*092c*/ 	.word	0x000125e0


	//   ....[68]....
        /*0930*/ 	.word	0x00012690


	//   ....[69]....
        /*0934*/ 	.word	0x000136a0


	//   ....[70]....
        /*0938*/ 	.word	0x00015250


	//   ....[71]....
        /*093c*/ 	.word	0x00015d40


	//   ....[72]....
        /*0940*/ 	.word	0x00015d80


	//   ....[73]....
        /*0944*/ 	.word	0x00015e20


	//   ....[74]....
        /*0948*/ 	.word	0x00015e30


	//   ....[75]....
        /*094c*/ 	.word	0x00015eb0


	//   ....[76]....
        /*0950*/ 	.word	0x00015ec0


	//   ....[77]....
        /*0954*/ 	.word	0x00015f40


	//   ....[78]....
        /*0958*/ 	.word	0x00015f50


	//   ....[79]....
        /*095c*/ 	.word	0x00015fd0


	//   ....[80]....
        /*0960*/ 	.word	0x00015fe0


	//   ....[81]....
        /*0964*/ 	.word	0x00016060


	//   ....[82]....
        /*0968*/ 	.word	0x00016070


	//   ....[83]....
        /*096c*/ 	.word	0x000160f0


	//   ....[84]....
        /*0970*/ 	.word	0x00016100


	//   ....[85]....
        /*0974*/ 	.word	0x00016150


	//   ....[86]....
        /*0978*/ 	.word	0x00016170


	//   ....[87]....
        /*097c*/ 	.word	0x00018c50


	//   ....[88]....
        /*0980*/ 	.word	0x00018cd0


	//   ....[89]....
        /*0984*/ 	.word	0x00018d00


	//   ....[90]....
        /*0988*/ 	.word	0x00018d10


	//   ....[91]....
        /*098c*/ 	.word	0x00018d40


	//   ....[92]....
        /*0990*/ 	.word	0x00018d70


	//   ....[93]....
        /*0994*/ 	.word	0x00018da0


	//   ....[94]....
        /*0998*/ 	.word	0x00018dd0


	//   ....[95]....
        /*099c*/ 	.word	0x00018f90


	//   ....[96]....
        /*09a0*/ 	.word	0x00018fc0


	//   ....[97]....
        /*09a4*/ 	.word	0x00018ff0


	//   ....[98]....
        /*09a8*/ 	.word	0x00019020


	//   ....[99]....
        /*09ac*/ 	.word	0x00019050


	//   ....[100]....
        /*09b0*/ 	.word	0x00019080


	//   ....[101]....
        /*09b4*/ 	.word	0x00019140


	//   ....[102]....
        /*09b8*/ 	.word	0x00019160


	//   ....[103]....
        /*09bc*/ 	.word	0x00019170


	//   ....[104]....
        /*09c0*/ 	.word	0x000191d0


	//   ....[105]....
        /*09c4*/ 	.word	0x000198f0


	//   ....[106]....
        /*09c8*/ 	.word	0x00019d00


	//   ....[107]....
        /*09cc*/ 	.word	0x00019da0


	//   ....[108]....
        /*09d0*/ 	.word	0x00019e30


	//   ....[109]....
        /*09d4*/ 	.word	0x00019e80


	//   ....[110]....
        /*09d8*/ 	.word	0x00019ed0


	//   ....[111]....
        /*09dc*/ 	.word	0x00019fb0


	//   ....[112]....
        /*09e0*/ 	.word	0x0001a040


	//   ....[113]....
        /*09e4*/ 	.word	0x0001a090


	//   ....[114]....
        /*09e8*/ 	.word	0x0001a0e0


	//   ....[115]....
        /*09ec*/ 	.word	0x0001a2f0


	//   ....[116]....
        /*09f0*/ 	.word	0x0001a340


	//   ....[117]....
        /*09f4*/ 	.word	0x0001a3d0


	//   ....[118]....
        /*09f8*/ 	.word	0x0001a460


	//   ....[119]....
        /*09fc*/ 	.word	0x0001a4f0


	//   ....[120]....
        /*0a00*/ 	.word	0x0001a580


	//   ....[121]....
        /*0a04*/ 	.word	0x0001a610


	//   ....[122]....
        /*0a08*/ 	.word	0x0001a6a0


	//   ....[123]....
        /*0a0c*/ 	.word	0x0001a720


	//   ....[124]....
        /*0a10*/ 	.word	0x0001a770


	//   ....[125]....
        /*0a14*/ 	.word	0x0001a810


	//   ....[126]....
        /*0a18*/ 	.word	0x0001a8a0


	//   ....[127]....
        /*0a1c*/ 	.word	0x0001a920


	//   ....[128]....
        /*0a20*/ 	.word	0x0001a970


	//   ....[129]....
        /*0a24*/ 	.word	0x0001aa00


	//   ....[130]....
        /*0a28*/ 	.word	0x0001aa90


	//   ....[131]....
        /*0a2c*/ 	.word	0x0001ab20


	//   ....[132]....
        /*0a30*/ 	.word	0x0001abb0


	//   ....[133]....
        /*0a34*/ 	.word	0x0001ac40


	//   ....[134]....
        /*0a38*/ 	.word	0x0001acd0


	//   ....[135]....
        /*0a3c*/ 	.word	0x0001ad90


	//   ....[136]....
        /*0a40*/ 	.word	0x0001b070


	//   ....[137]....
        /*0a44*/ 	.word	0x0001b250


	//   ....[138]....
        /*0a48*/ 	.word	0x0001b2a0


	//   ....[139]....
        /*0a4c*/ 	.word	0x0001b300


	//   ....[140]....
        /*0a50*/ 	.word	0x0001b3f0


	//   ....[141]....
        /*0a54*/ 	.word	0x0001b450


	//   ....[142]....
        /*0a58*/ 	.word	0x0001b540


	//   ....[143]....
        /*0a5c*/ 	.word	0x0001b5a0


	//   ....[144]....
        /*0a60*/ 	.word	0x0001b690


	//   ....[145]....
        /*0a64*/ 	.word	0x0001b6f0


	//   ....[146]....
        /*0a68*/ 	.word	0x0001b7e0


	//   ....[147]....
        /*0a6c*/ 	.word	0x0001b840


	//   ....[148]....
        /*0a70*/ 	.word	0x0001b930


	//   ....[149]....
        /*0a74*/ 	.word	0x0001b990


	//   ....[150]....
        /*0a78*/ 	.word	0x0001ba60


	//   ....[151]....
        /*0a7c*/ 	.word	0x0001bae0


	//   ....[152]....
        /*0a80*/ 	.word	0x0001bbb0


	//   ....[153]....
        /*0a84*/ 	.word	0x0001bee0


	//   ....[154]....
        /*0a88*/ 	.word	0x0001bf80


	//   ....[155]....
        /*0a8c*/ 	.word	0x0001c120


	//   ....[156]....
        /*0a90*/ 	.word	0x0001c1a0


	//   ....[157]....
        /*0a94*/ 	.word	0x0001c220


	//   ....[158]....
        /*0a98*/ 	.word	0x0001c2a0


	//   ....[159]....
        /*0a9c*/ 	.word	0x0001c320


	//   ....[160]....
        /*0aa0*/ 	.word	0x0001c3b0


	//   ....[161]....
        /*0aa4*/ 	.word	0x0001c450


	//   ....[162]....
        /*0aa8*/ 	.word	0x0001c500


	//   ....[163]....
        /*0aac*/ 	.word	0x0001c580


	//   ....[164]....
        /*0ab0*/ 	.word	0x0001c600


	//   ....[165]....
        /*0ab4*/ 	.word	0x0001c680


	//   ....[166]....
        /*0ab8*/ 	.word	0x0001c710


	//   ....[167]....
        /*0abc*/ 	.word	0x0001c790


	//   ....[168]....
        /*0ac0*/ 	.word	0x0001c830


	//   ....[169]....
        /*0ac4*/ 	.word	0x0001c880


	//   ....[170]....
        /*0ac8*/ 	.word	0x0001c910


	//   ....[171]....
        /*0acc*/ 	.word	0x0001ca40


	//----- nvinfo : EIATTR_REG_RECONFIG
	.align		4
.L_1205:
        /*0ad0*/ 	.byte	0x01, 0x54
	.zero		2


	//----- nvinfo : EIATTR_SYSCALL_OFFSETS
	.align		4
        /*0ad4*/ 	.byte	0x04, 0x46
        /*0ad6*/ 	.short	(.L_1207 - .L_1206)


	//   ....[0]....
.L_1206:
        /*0ad8*/ 	.word	0x00001dd0


	//   ....[1]....
        /*0adc*/ 	.word	0x00001f20


	//   ....[2]....
        /*0ae0*/ 	.word	0x000067b0


	//   ....[3]....
        /*0ae4*/ 	.word	0x00006b20


	//   ....[4]....
        /*0ae8*/ 	.word	0x00014e70


	//   ....[5]....
        /*0aec*/ 	.word	0x00014fc0


	//   ....[6]....
        /*0af0*/ 	.word	0x000150c0


	//   ....[7]....
        /*0af4*/ 	.word	0x00015980


	//----- nvinfo : EIATTR_MBARRIER_INSTR_OFFSETS
	.align		4
.L_1207:
        /*0af8*/ 	.byte	0x04, 0x39
        /*0afa*/ 	.short	(.L_1209 - .L_1208)


	//   ....[0]....
.L_1208:
        /*0afc*/ 	.word	0x000002d0
        /*0b00*/ 	.word	0x000000ff
        /*0b04*/ 	.word	0x00022800
        /*0b08*/ 	.short	0x0100
        /*0b0a*/ 	.byte	0x08
	.zero		1


	//   ....[1]....
        /*0b0c*/ 	.word	0x000002e0
        /*0b10*/ 	.word	0x000000ff
        /*0b14*/ 	.word	0x00022820
        /*0b18*/ 	.short	0x0100
        /*0b1a*/ 	.byte	0x08
	.zero		1


	//   ....[2]....
        /*0b1c*/ 	.word	0x000003d0
        /*0b20*/ 	.word	0x000000ff
        /*0b24*/ 	.word	0x00022830
        /*0b28*/ 	.short	0x0100
        /*0b2a*/ 	.byte	0x08
	.zero		1


	//   ....[3]....
        /*0b2c*/ 	.word	0x000003e0
        /*0b30*/ 	.word	0x000000ff
        /*0b34*/ 	.word	0x00022840
        /*0b38*/ 	.short	0x0100
        /*0b3a*/ 	.byte	0x08
	.zero		1


	//   ....[4]....
        /*0b3c*/ 	.word	0x000003f0
        /*0b40*/ 	.word	0x000000ff
        /*0b44*/ 	.word	0x00022838
        /*0b48*/ 	.short	0x0100
        /*0b4a*/ 	.byte	0x08
	.zero		1


	//   ....[5]....
        /*0b4c*/ 	.word	0x00000400
        /*0b50*/ 	.word	0x000000ff
        /*0b54*/ 	.word	0x00022848
        /*0b58*/ 	.short	0x0100
        /*0b5a*/ 	.byte	0x08
	.zero		1


	//   ....[6]....
        /*0b5c*/ 	.word	0x00000530
        /*0b60*/ 	.word	0x000000ff
        /*0b64*/ 	.word	0x00022850
        /*0b68*/ 	.short	0x0100
        /*0b6a*/ 	.byte	0x08
	.zero		1


	//   ....[7]....
        /*0b6c*/ 	.word	0x00000540
        /*0b70*/ 	.word	0x000000ff
        /*0b74*/ 	.word	0x00022860
        /*0b78*/ 	.short	0x0100
        /*0b7a*/ 	.byte	0x08
	.zero		1


	//   ....[8]....
        /*0b7c*/ 	.word	0x00000550
        /*0b80*/ 	.word	0x000000ff
        /*0b84*/ 	.word	0x00022858
        /*0b88*/ 	.short	0x0100
        /*0b8a*/ 	.byte	0x08
	.zero		1


	//   ....[9]....
        /*0b8c*/ 	.word	0x00000560
        /*0b90*/ 	.word	0x000000ff
        /*0b94*/ 	.word	0x00022868
        /*0b98*/ 	.short	0x0100
        /*0b9a*/ 	.byte	0x08
	.zero		1


	//   ....[10]....
        /*0b9c*/ 	.word	0x00000650
        /*0ba0*/ 	.word	0x000000ff
        /*0ba4*/ 	.word	0x00022870
        /*0ba8*/ 	.short	0x0100
        /*0baa*/ 	.byte	0x06
	.zero		1


	//   ....[11]....
        /*0bac*/ 	.word	0x00000660
        /*0bb0*/ 	.word	0x000000ff
        /*0bb4*/ 	.word	0x00022880
        /*0bb8*/ 	.short	0x0100
        /*0bba*/ 	.byte	0x06
	.zero		1


	//   ....[12]....
        /*0bbc*/ 	.word	0x00000670
        /*0bc0*/ 	.word	0x000000ff
        /*0bc4*/ 	.word	0x00022878
        /*0bc8*/ 	.short	0x0100
        /*0bca*/ 	.byte	0x06
	.zero		1


	//   ....[13]....
        /*0bcc*/ 	.word	0x00000680
        /*0bd0*/ 	.word	0x000000ff
        /*0bd4*/ 	.word	0x00022888
        /*0bd8*/ 	.short	0x0100
        /*0bda*/ 	.byte	0x06
	.zero		1


	//   ....[14]....
        /*0bdc*/ 	.word	0x000007b0
        /*0be0*/ 	.word	0x000000ff
        /*0be4*/ 	.word	0x00022890
        /*0be8*/ 	.short	0x0100
        /*0bea*/ 	.byte	0x08
	.zero		1


	//   ....[15]....
        /*0bec*/ 	.word	0x000007c0
        /*0bf0*/ 	.word	0x000000ff
        /*0bf4*/ 	.word	0x000228a0
        /*0bf8*/ 	.short	0x0100
        /*0bfa*/ 	.byte	0x08
	.zero		1


	//   ....[16]....
        /*0bfc*/ 	.word	0x000007d0
        /*0c00*/ 	.word	0x000000ff
        /*0c04*/ 	.word	0x00022898
        /*0c08*/ 	.short	0x0100
        /*0c0a*/ 	.byte	0x08
	.zero		1


	//   ....[17]....
        /*0c0c*/ 	.word	0x000007e0
        /*0c10*/ 	.word	0x000000ff
        /*0c14*/ 	.word	0x000228a8
        /*0c18*/ 	.short	0x0100
        /*0c1a*/ 	.byte	0x08
	.zero		1


	//   ....[18]....
        /*0c1c*/ 	.word	0x00000910
        /*0c20*/ 	.word	0x000000ff
        /*0c24*/ 	.word	0x000228b0
        /*0c28*/ 	.short	0x0100
        /*0c2a*/ 	.byte	0x08
	.zero		1


	//   ....[19]....
        /*0c2c*/ 	.word	0x00000920
        /*0c30*/ 	.word	0x000000ff
        /*0c34*/ 	.word	0x000228c0
        /*0c38*/ 	.short	0x0100
        /*0c3a*/ 	.byte	0x08
	.zero		1


	//   ....[20]....
        /*0c3c*/ 	.word	0x00000930
        /*0c40*/ 	.word	0x000000ff
        /*0c44*/ 	.word	0x000228b8
        /*0c48*/ 	.short	0x0100
        /*0c4a*/ 	.byte	0x08
	.zero		1


	//   ....[21]....
        /*0c4c*/ 	.word	0x00000940
        /*0c50*/ 	.word	0x000000ff
        /*0c54*/ 	.word	0x000228c8
        /*0c58*/ 	.short	0x0100
        /*0c5a*/ 	.byte	0x08
	.zero		1


	//   ....[22]....
        /*0c5c*/ 	.word	0x000031e0
        /*0c60*/ 	.word	0x0000005f
        /*0c64*/ 	.word	0x00022890
        /*0c68*/ 	.short	0x010a
        /*0c6a*/ 	.byte	0x3f
	.zero		1


	//   ....[23]....
        /*0c6c*/ 	.word	0x00004490
        /*0c70*/ 	.word	0x0000005f
        /*0c74*/ 	.word	0x00022890
        /*0c78*/ 	.short	0x010a
        /*0c7a*/ 	.byte	0x3f
	.zero		1


	//   ....[24]....
        /*0c7c*/ 	.word	0x000055c0
        /*0c80*/ 	.word	0x0000005f
        /*0c84*/ 	.word	0x00022890
        /*0c88*/ 	.short	0x010a
        /*0c8a*/ 	.byte	0x3f
	.zero		1


	//   ....[25]....
        /*0c8c*/ 	.word	0x000057d0
        /*0c90*/ 	.word	0x00000020
        /*0c94*/ 	.word	0x00000000
        /*0c98*/ 	.short	0x0101
        /*0c9a*/ 	.byte	0x3f
	.zero		1


	//   ....[26]....
        /*0c9c*/ 	.word	0x00005810
        /*0ca0*/ 	.word	0x0000005f
        /*0ca4*/ 	.word	0x000228b0
        /*0ca8*/ 	.short	0x010a
        /*0caa*/ 	.byte	0x3f
	.zero		1


	//   ....[27]....
        /*0cac*/ 	.word	0x00005e60
        /*0cb0*/ 	.word	0x0000005f
        /*0cb4*/ 	.word	0x00000000
        /*0cb8*/ 	.short	0x0101
        /*0cba*/ 	.byte	0x3f
	.zero		1


	//   ....[28]....
        /*0cbc*/ 	.word	0x00006840
        /*0cc0*/ 	.word	0x00000013
        /*0cc4*/ 	.word	0x00022800
        /*0cc8*/ 	.short	0x010a
        /*0cca*/ 	.byte	0x3f
	.zero		1


	//   ....[29]....
        /*0ccc*/ 	.word	0x00006890
        /*0cd0*/ 	.word	0x00000013
        /*0cd4*/ 	.word	0x00022800
        /*0cd8*/ 	.short	0x010a
        /*0cda*/ 	.byte	0x3f
	.zero		1


	//   ....[30]....
        /*0cdc*/ 	.word	0x00006e90
        /*0ce0*/ 	.word	0x00000013
        /*0ce4*/ 	.word	0x00022800
        /*0ce8*/ 	.short	0x010a
        /*0cea*/ 	.byte	0x3f
	.zero		1


	//   ....[31]....
        /*0cec*/ 	.word	0x00007df0
        /*0cf0*/ 	.word	0x00000013
        /*0cf4*/ 	.word	0x00022800
        /*0cf8*/ 	.short	0x010a
        /*0cfa*/ 	.byte	0x3f
	.zero		1


	//   ....[32]....
        /*0cfc*/ 	.word	0x00008c30
        /*0d00*/ 	.word	0x0000000f
        /*0d04*/ 	.word	0x00022830
        /*0d08*/ 	.short	0x010a
        /*0d0a*/ 	.byte	0x3f
	.zero		1


	//   ....[33]....
        /*0d0c*/ 	.word	0x00008cd0
        /*0d10*/ 	.word	0x0000000f
        /*0d14*/ 	.word	0x00022830
        /*0d18*/ 	.short	0x010a
        /*0d1a*/ 	.byte	0x3f
	.zero		1


	//   ....[34]....
        /*0d1c*/ 	.word	0x00009e00
        /*0d20*/ 	.word	0x0000001b
        /*0d24*/ 	.word	0x00000000
        /*0d28*/ 	.short	0x0101
        /*0d2a*/ 	.byte	0x3f
	.zero		1


	//   ....[35]....
        /*0d2c*/ 	.word	0x0000a340
        /*0d30*/ 	.word	0x0000000f
        /*0d34*/ 	.word	0x00022850
        /*0d38*/ 	.short	0x010a
        /*0d3a*/ 	.byte	0x3f
	.zero		1


	//   ....[36]....
        /*0d3c*/ 	.word	0x0000a390
        /*0d40*/ 	.word	0x0000000f
        /*0d44*/ 	.word	0x00022850
        /*0d48*/ 	.short	0x010a
        /*0d4a*/ 	.byte	0x3f
	.zero		1


	//   ....[37]....
        /*0d4c*/ 	.word	0x0000a740
        /*0d50*/ 	.word	0x0000000f
        /*0d54*/ 	.word	0x00000000
        /*0d58*/ 	.short	0x0101
        /*0d5a*/ 	.byte	0x3f
	.zero		1


	//   ....[38]....
        /*0d5c*/ 	.word	0x0000a870
        /*0d60*/ 	.word	0x00000014
        /*0d64*/ 	.word	0x00022830
        /*0d68*/ 	.short	0x010a
        /*0d6a*/ 	.byte	0x3f
	.zero		1


	//   ....[39]....
        /*0d6c*/ 	.word	0x0000a8d0
        /*0d70*/ 	.word	0x00000014
        /*0d74*/ 	.word	0x00022830
        /*0d78*/ 	.short	0x010a
        /*0d7a*/ 	.byte	0x3f
	.zero		1


	//   ....[40]....
        /*0d7c*/ 	.word	0x0000bcd0
        /*0d80*/ 	.word	0x0000009a
        /*0d84*/ 	.word	0x00000000
        /*0d88*/ 	.short	0x0101
        /*0d8a*/ 	.byte	0x3f
	.zero		1


	//   ....[41]....
        /*0d8c*/ 	.word	0x0000c240
        /*0d90*/ 	.word	0x00000014
        /*0d94*/ 	.word	0x00022850
        /*0d98*/ 	.short	0x010a
        /*0d9a*/ 	.byte	0x3f
	.zero		1


	//   ....[42]....
        /*0d9c*/ 	.word	0x0000c290
        /*0da0*/ 	.word	0x00000014
        /*0da4*/ 	.word	0x00022850
        /*0da8*/ 	.short	0x010a
        /*0daa*/ 	.byte	0x3f
	.zero		1


	//   ....[43]....
        /*0dac*/ 	.word	0x0000c640
        /*0db0*/ 	.word	0x00000014
        /*0db4*/ 	.word	0x00000000
        /*0db8*/ 	.short	0x0101
        /*0dba*/ 	.byte	0x3f
	.zero		1


	//   ....[44]....
        /*0dbc*/ 	.word	0x0000eb30
        /*0dc0*/ 	.word	0x00000003
        /*0dc4*/ 	.word	0x00000000
        /*0dc8*/ 	.short	0x0101
        /*0dca*/ 	.byte	0x3f
	.zero		1


	//   ....[45]....
        /*0dcc*/ 	.word	0x0000f510
        /*0dd0*/ 	.word	0x00000003
        /*0dd4*/ 	.word	0x00000000
        /*0dd8*/ 	.short	0x0101
        /*0dda*/ 	.byte	0x3f
	.zero		1


	//   ....[46]....
        /*0ddc*/ 	.word	0x00013780
        /*0de0*/ 	.word	0x00000012
        /*0de4*/ 	.word	0x00022820
        /*0de8*/ 	.short	0x010a
        /*0dea*/ 	.byte	0x3f
	.zero		1


	//   ....[47]....
        /*0dec*/ 	.word	0x00013850
        /*0df0*/ 	.word	0x00000004
        /*0df4*/ 	.word	0x000228a0
        /*0df8*/ 	.short	0x010a
        /*0dfa*/ 	.byte	0x3f
	.zero		1


	//   ....[48]....
        /*0dfc*/ 	.word	0x00013a90
        /*0e00*/ 	.word	0x00000004
        /*0e04*/ 	.word	0x000228c0
        /*0e08*/ 	.short	0x010a
        /*0e0a*/ 	.byte	0x3f
	.zero		1


	//   ....[49]....
        /*0e0c*/ 	.word	0x00014130
        /*0e10*/ 	.word	0x00000005
        /*0e14*/ 	.word	0x000228a0
        /*0e18*/ 	.short	0x010a
        /*0e1a*/ 	.byte	0x3f
	.zero		1


	//   ....[50]....
        /*0e1c*/ 	.word	0x00014360
        /*0e20*/ 	.word	0x00000005
        /*0e24*/ 	.word	0x000228c0
        /*0e28*/ 	.short	0x010a
        /*0e2a*/ 	.byte	0x3f
	.zero		1


	//   ....[51]....
        /*0e2c*/ 	.word	0x000154c0
        /*0e30*/ 	.word	0x00000000
        /*0e34*/ 	.word	0x00022840
        /*0e38*/ 	.short	0x010a
        /*0e3a*/ 	.byte	0x3f
	.zero		1


	//   ....[52]....
        /*0e3c*/ 	.word	0x00016210
        /*0e40*/ 	.word	0x00000012
        /*0e44*/ 	.word	0x00022800
        /*0e48*/ 	.short	0x0107
        /*0e4a*/ 	.byte	0x3f
	.zero		1


	//   ....[53]....
        /*0e4c*/ 	.word	0x00016300
        /*0e50*/ 	.word	0x00000012
        /*0e54*/ 	.word	0x00022800
        /*0e58*/ 	.short	0x0101
        /*0e5a*/ 	.byte	0x3f
	.zero		1


	//   ....[54]....
        /*0e5c*/ 	.word	0x00016320
        /*0e60*/ 	.word	0x00000012
        /*0e64*/ 	.word	0x00022820
        /*0e68*/ 	.short	0x010a
        /*0e6a*/ 	.byte	0x3f
	.zero		1


	//   ....[55]....
        /*0e6c*/ 	.word	0x00016400
        /*0e70*/ 	.word	0x00000002
        /*0e74*/ 	.word	0x00022860
        /*0e78*/ 	.short	0x010a
        /*0e7a*/ 	.byte	0x3f
	.zero		1


	//   ....[56]....
        /*0e7c*/ 	.word	0x00016cb0
        /*0e80*/ 	.word	0x00000002
        /*0e84*/ 	.word	0x00022840
        /*0e88*/ 	.short	0x010a
        /*0e8a*/ 	.byte	0x3f
	.zero		1


	//   ....[57]....
        /*0e8c*/ 	.word	0x00016f00
        /*0e90*/ 	.word	0x00000002
        /*0e94*/ 	.word	0x00022860
        /*0e98*/ 	.short	0x010a
        /*0e9a*/ 	.byte	0x3f
	.zero		1


	//   ....[58]....
        /*0e9c*/ 	.word	0x000176f0
        /*0ea0*/ 	.word	0x00000003
        /*0ea4*/ 	.word	0x00022840
        /*0ea8*/ 	.short	0x010a
        /*0eaa*/ 	.byte	0x3f
	.zero		1


	//   ....[59]....
        /*0eac*/ 	.word	0x00017940
        /*0eb0*/ 	.word	0x00000003
        /*0eb4*/ 	.word	0x00022860
        /*0eb8*/ 	.short	0x010a
        /*0eba*/ 	.byte	0x3f
	.zero		1


	//   ....[60]....
        /*0ebc*/ 	.word	0x000180c0
        /*0ec0*/ 	.word	0x00000003
        /*0ec4*/ 	.word	0x00022840
        /*0ec8*/ 	.short	0x010a
        /*0eca*/ 	.byte	0x3f
	.zero		1


	//   ....[61]....
        /*0ecc*/ 	.word	0x00018310
        /*0ed0*/ 	.word	0x00000003
        /*0ed4*/ 	.word	0x00022860
        /*0ed8*/ 	.short	0x010a
        /*0eda*/ 	.byte	0x3f
	.zero		1


	//   ....[62]....
        /*0edc*/ 	.word	0x00019870
        /*0ee0*/ 	.word	0x00000000
        /*0ee4*/ 	.word	0x00022820
        /*0ee8*/ 	.short	0x010a
        /*0eea*/ 	.byte	0x3f
	.zero		1


	//   ....[63]....
        /*0eec*/ 	.word	0x00019a50
        /*0ef0*/ 	.word	0x00000006
        /*0ef4*/ 	.word	0x00000000
        /*0ef8*/ 	.short	0x010a
        /*0efa*/ 	.byte	0x3f
	.zero		1


	//   ....[64]....
        /*0efc*/ 	.word	0x00019a80
        /*0f00*/ 	.word	0x00000007
        /*0f04*/ 	.word	0x00000000
        /*0f08*/ 	.short	0x010a
        /*0f0a*/ 	.byte	0x3f
	.zero		1


	//   ....[65]....
        /*0f0c*/ 	.word	0x00019ae0
        /*0f10*/ 	.word	0x00000004
        /*0f14*/ 	.word	0x00000000
        /*0f18*/ 	.short	0x010a
        /*0f1a*/ 	.byte	0x3f
	.zero		1


	//   ....[66]....
        /*0f1c*/ 	.word	0x00019b10
        /*0f20*/ 	.word	0x00000003
        /*0f24*/ 	.word	0x00000000
        /*0f28*/ 	.short	0x010a
        /*0f2a*/ 	.byte	0x3f
	.zero		1


	//   ....[67]....
        /*0f2c*/ 	.word	0x00019b70
        /*0f30*/ 	.word	0x0000005f
        /*0f34*/ 	.word	0x00022890
        /*0f38*/ 	.short	0x010a
        /*0f3a*/ 	.byte	0x3f
	.zero		1


	//   ....[68]....
        /*0f3c*/ 	.word	0x00019bc0
        /*0f40*/ 	.word	0x0000005f
        /*0f44*/ 	.word	0x00022890
        /*0f48*/ 	.short	0x010a
        /*0f4a*/ 	.byte	0x3f
	.zero		1


	//   ....[69]....
        /*0f4c*/ 	.word	0x00019c10
        /*0f50*/ 	.word	0x0000005f
        /*0f54*/ 	.word	0x00022890
        /*0f58*/ 	.short	0x010a
        /*0f5a*/ 	.byte	0x3f
	.zero		1


	//   ....[70]....
        /*0f5c*/ 	.word	0x00019c60
        /*0f60*/ 	.word	0x0000005f
        /*0f64*/ 	.word	0x000228b0
        /*0f68*/ 	.short	0x010a
        /*0f6a*/ 	.byte	0x3f
	.zero		1


	//   ....[71]....
        /*0f6c*/ 	.word	0x00019f00
        /*0f70*/ 	.word	0x00000013
        /*0f74*/ 	.word	0x00022800
        /*0f78*/ 	.short	0x010a
        /*0f7a*/ 	.byte	0x3f
	.zero		1


	//   ....[72]....
        /*0f7c*/ 	.word	0x0001a110
        /*0f80*/ 	.word	0x00000013
        /*0f84*/ 	.word	0x00022800
        /*0f88*/ 	.short	0x010a
        /*0f8a*/ 	.byte	0x3f
	.zero		1


	//   ....[73]....
        /*0f8c*/ 	.word	0x0001a160
        /*0f90*/ 	.word	0x0000000f
        /*0f94*/ 	.word	0x00022830
        /*0f98*/ 	.short	0x010a
        /*0f9a*/ 	.byte	0x3f
	.zero		1


	//   ....[74]....
        /*0f9c*/ 	.word	0x0001a1b0
        /*0fa0*/ 	.word	0x0000000f
        /*0fa4*/ 	.word	0x00022850
        /*0fa8*/ 	.short	0x010a
        /*0faa*/ 	.byte	0x3f
	.zero		1


	//   ....[75]....
        /*0fac*/ 	.word	0x0001a200
        /*0fb0*/ 	.word	0x00000014
        /*0fb4*/ 	.word	0x00022830
        /*0fb8*/ 	.short	0x010a
        /*0fba*/ 	.byte	0x3f
	.zero		1


	//   ....[76]....
        /*0fbc*/ 	.word	0x0001a250
        /*0fc0*/ 	.word	0x00000014
        /*0fc4*/ 	.word	0x00022850
        /*0fc8*/ 	.short	0x010a
        /*0fca*/ 	.byte	0x3f
	.zero		1


	//   ....[77]....
        /*0fcc*/ 	.word	0x0001ae50
        /*0fd0*/ 	.word	0x00000012
        /*0fd4*/ 	.word	0x00022820
        /*0fd8*/ 	.short	0x010a
        /*0fda*/ 	.byte	0x3f
	.zero		1


	//   ....[78]....
        /*0fdc*/ 	.word	0x0001aea0
        /*0fe0*/ 	.word	0x00000004
        /*0fe4*/ 	.word	0x000228a0
        /*0fe8*/ 	.short	0x010a
        /*0fea*/ 	.byte	0x3f
	.zero		1


	//   ....[79]....
        /*0fec*/ 	.word	0x0001aef0
        /*0ff0*/ 	.word	0x00000004
        /*0ff4*/ 	.word	0x000228c0
        /*0ff8*/ 	.short	0x010a
        /*0ffa*/ 	.byte	0x3f
	.zero		1


	//   ....[80]....
        /*0ffc*/ 	.word	0x0001af40
        /*1000*/ 	.word	0x00000005
        /*1004*/ 	.word	0x000228a0
        /*1008*/ 	.short	0x010a
        /*100a*/ 	.byte	0x3f
	.zero		1


	//   ....[81]....
        /*100c*/ 	.word	0x0001af90
        /*1010*/ 	.word	0x00000005
        /*1014*/ 	.word	0x000228c0
        /*1018*/ 	.short	0x010a
        /*101a*/ 	.byte	0x3f
	.zero		1


	//   ....[82]....
        /*101c*/ 	.word	0x0001b130
        /*1020*/ 	.word	0x00000000
        /*1024*/ 	.word	0x00022840
        /*1028*/ 	.short	0x010a
        /*102a*/ 	.byte	0x3f
	.zero		1


	//   ....[83]....
        /*102c*/ 	.word	0x0001bbf0
        /*1030*/ 	.word	0x00000012
        /*1034*/ 	.word	0x00022820
        /*1038*/ 	.short	0x010a
        /*103a*/ 	.byte	0x3f
	.zero		1


	//   ....[84]....
        /*103c*/ 	.word	0x0001bc40
        /*1040*/ 	.word	0x00000002
        /*1044*/ 	.word	0x00022860
        /*1048*/ 	.short	0x010a
        /*104a*/ 	.byte	0x3f
	.zero		1


	//   ....[85]....
        /*104c*/ 	.word	0x0001bc90
        /*1050*/ 	.word	0x00000002
        /*1054*/ 	.word	0x00022840
        /*1058*/ 	.short	0x010a
        /*105a*/ 	.byte	0x3f
	.zero		1


	//   ....[86]....
        /*105c*/ 	.word	0x0001bce0
        /*1060*/ 	.word	0x00000002
        /*1064*/ 	.word	0x00022860
        /*1068*/ 	.short	0x010a
        /*106a*/ 	.byte	0x3f
	.zero		1


	//   ....[87]....
        /*106c*/ 	.word	0x0001bd30
        /*1070*/ 	.word	0x00000003
        /*1074*/ 	.word	0x00022840
        /*1078*/ 	.short	0x010a
        /*107a*/ 	.byte	0x3f
	.zero		1


	//   ....[88]....
        /*107c*/ 	.word	0x0001bd80
        /*1080*/ 	.word	0x00000003
        /*1084*/ 	.word	0x00022860
        /*1088*/ 	.short	0x010a
        /*108a*/ 	.byte	0x3f
	.zero		1


	//   ....[89]....
        /*108c*/ 	.word	0x0001bdd0
        /*1090*/ 	.word	0x00000003
        /*1094*/ 	.word	0x00022840
        /*1098*/ 	.short	0x010a
        /*109a*/ 	.byte	0x3f
	.zero		1


	//   ....[90]....
        /*109c*/ 	.word	0x0001be20
        /*10a0*/ 	.word	0x00000003
        /*10a4*/ 	.word	0x00022860
        /*10a8*/ 	.short	0x010a
        /*10aa*/ 	.byte	0x3f
	.zero		1


	//   ....[91]....
        /*10ac*/ 	.word	0x0001c960
        /*10b0*/ 	.word	0x00000000
        /*10b4*/ 	.word	0x00022820
        /*10b8*/ 	.short	0x010a
        /*10ba*/ 	.byte	0x3f
	.zero		1


	//   ....[92]....
        /*10bc*/ 	.word	0x0001cb00
        /*10c0*/ 	.word	0x00000006
        /*10c4*/ 	.word	0x00000000
        /*10c8*/ 	.short	0x010a
        /*10ca*/ 	.byte	0x3f
	.zero		1


	//   ....[93]....
        /*10cc*/ 	.word	0x0001cb50
        /*10d0*/ 	.word	0x00000007
        /*10d4*/ 	.word	0x00000000
        /*10d8*/ 	.short	0x010a
        /*10da*/ 	.byte	0x3f
	.zero		1


	//   ....[94]....
        /*10dc*/ 	.word	0x0001cba0
        /*10e0*/ 	.word	0x00000004
        /*10e4*/ 	.word	0x00000000
        /*10e8*/ 	.short	0x010a
        /*10ea*/ 	.byte	0x3f
	.zero		1


	//----- nvinfo : EIATTR_NUM_MBARRIERS
	.align		4
.L_1209:
        /*10ec*/ 	.byte	0x03, 0x38
        /*10ee*/ 	.short	0x0016


	//----- nvinfo : EIATTR_EXIT_INSTR_OFFSETS
	.align		4
        /*10f0*/ 	.byte	0x04, 0x1c
        /*10f2*/ 	.short	(.L_1211 - .L_1210)


	//   ....[0]....
.L_1210:
        /*10f4*/ 	.word	0x00019b60


	//----- nvinfo : EIATTR_MAX_THREADS
	.align		4
.L_1211:
        /*10f8*/ 	.byte	0x04, 0x05
        /*10fa*/ 	.short	(.L_1213 - .L_1212)
.L_1212:
        /*10fc*/ 	.word	0x00000180
        /*1100*/ 	.word	0x00000001
        /*1104*/ 	.word	0x00000001


	//----- nvinfo : EIATTR_CRS_STACK_SIZE
	.align		4
.L_1213:
        /*1108*/ 	.byte	0x04, 0x1e
        /*110a*/ 	.short	(.L_1215 - .L_1214)
.L_1214:
        /*110c*/ 	.word	0x00000000


	//----- nvinfo : EIATTR_CBANK_PARAM_SIZE
	.align		4
.L_1215:
        /*1110*/ 	.byte	0x03, 0x19
        /*1112*/ 	.short	0x0af0


	//----- nvinfo : EIATTR_PARAM_CBANK
	.align		4
        /*1114*/ 	.byte	0x04, 0x0a
        /*1116*/ 	.short	(.L_1217 - .L_1216)
	.align		4
.L_1216:
        /*1118*/ 	.word	index@(.nv.constant0._ZN7cutlass13device_kernelIN5flash11enable_sm90INS1_16FlashAttnFwdSm90INS1_25CollectiveMainloopFwdSm90ILi2EN4cute5tupleIJNS5_1CILi1EEES8_S8_EEENS6_IJNS7_ILi128EEENS7_ILi96EEENS7_ILi64EEEEEELi256ENS_10bfloat16_tEfNS_4arch4Sm90ELb0ELb0ELb0ELb1ELb0ELb1ELb0ELb1ELb0ELb1ELb1ELb0EEENS1_21CollectiveEpilogueFwdINS6_IJSA_NS7_ILi256EEESB_EEES9_SE_SG_Li256ELb1ELb1ELb1ELb0EEENS1_36VarlenDynamicPersistentTileSchedulerILi128ELi96ELi256ELi128ELb1ELb1ELb1ELb0ELb1ELb1EEEEEEEEEvNT_6ParamsE)
        /*111c*/ 	.short	0x0210
        /*111e*/ 	.short	0x0af0


	//----- nvinfo : EIATTR_SW_WAR
	.align		4
.L_1217:
        /*1120*/ 	.byte	0x04, 0x36
        /*1122*/ 	.short	(.L_1219 - .L_1218)
.L_1218:
        /*1124*/ 	.word	0x00000008
.L_1219:


//--------------------- .nv.info._ZN7cutlass13device_kernelIN5flash11enable_sm90INS1_16FlashAttnFwdSm90INS1_25CollectiveMainloopFwdSm90ILi2EN4cute5tupleIJNS5_1CILi1EEES8_S8_EEENS6_IJNS7_ILi128EEENS7_ILi96EEENS7_ILi64EEEEEELi256ENS_10bfloat16_tEfNS_4arch4Sm90ELb0ELb0ELb0ELb1ELb0ELb0ELb1ELb1ELb0ELb1ELb1ELb0EEENS1_21CollectiveEpilogueFwdINS6_IJSA_NS7_ILi256EEESB_EEES9_SE_SG_Li256ELb1ELb1ELb1ELb0EEENS1_36VarlenDynamicPersistentTileSchedulerILi128ELi96ELi256ELi128ELb1ELb1ELb1ELb0ELb1ELb1EEEEEEEEEvNT_6ParamsE --------------------------
	.section	.nv.info._ZN7cutlass13device_kernelIN5flash11enable_sm90INS1_16FlashAttnFwdSm90INS1_25CollectiveMainloopFwdSm90ILi2EN4cute5tupleIJNS5_1CILi1EEES8_S8_EEENS6_IJNS7_ILi128EEENS7_ILi96EEENS7_ILi64EEEEEELi256ENS_10bfloat16_tEfNS_4arch4Sm90ELb0ELb0ELb0ELb1ELb0ELb0ELb1ELb1ELb0ELb1ELb1ELb0EEENS1_21CollectiveEpilogueFwdINS6_IJSA_NS7_ILi256EEESB_EEES9_SE_SG_Li256ELb1ELb1ELb1ELb0EEENS1_36VarlenDynamicPersistentTileSchedulerILi128ELi96ELi256ELi128ELb1ELb1ELb1ELb0ELb1ELb1EEEEEEEEEvNT_6ParamsE,"",@"SHT_CUDA_INFO"
	.sectionflags	@""
	.align	4


	//----- nvinfo : EIATTR_CUDA_API_VERSION
	.align		4
        /*0000*/ 	.byte	0x04, 0x37
        /*0002*/ 	.short	(.L_1221 - .L_1220)
.L_1220:
        /*0004*/ 	.word	0x00000082


	//----- nvinfo : EIATTR_KPARAM_INFO
	.align		4
.L_1221:
        /*0008*/ 	.byte	0x04, 0x17
        /*000a*/ 	.short	(.L_1223 - .L_1222)
.L_1222:
        /*000c*/ 	.word	0x00000000
        /*0010*/ 	.short	0x0000
        /*0012*/ 	.short	0x0070
        /*0014*/ 	.byte	0x00, 0xf0, 0x01, 0x2e


	//----- nvinfo : EIATTR_SPARSE_MMA_MASK
	.align		4
.L_1223:
        /*0018*/ 	.byte	0x03, 0x50
        /*001a*/ 	.short	0x0000


	//----- nvinfo : EIATTR_MAXREG_COUNT
	.align		4
        /*001c*/ 	.byte	0x03, 0x1b
        /*001e*/ 	.short	0x00a8


	//----- nvinfo : EIATTR_NUM_BARRIERS
	.align		4
        /*0020*/ 	.byte	0x02, 0x4c
        /*0022*/ 	.byte	0x10
	.zero		1


	//----- nvinfo : EIATTR_EXTERNS
	.align		4
        /*0024*/ 	.byte	0x04, 0x0f
        /*0026*/ 	.short	(.L_1225 - .L_1224)


	//   ....[0]....
	.align		4
.L_1224:
        /*0028*/ 	.word	index@(__assertfail)


	//----- nvinfo : EIATTR_ANNOTATIONS
	.align		4
.L_1225:
        /*002c*/ 	.byte	0x04, 0x55
        /*002e*/ 	.short	(.L_1227 - .L_1226)


	//   ....[0]....
.L_1226:
        /* <DEDUP_REMOVED lines=96> */


	//----- nvinfo : EIATTR_MERCURY_ISA_VERSION
	.align		4
.L_1227:
        /*0620*/ 	.byte	0x03, 0x5f
        /*0622*/ 	.short	0x0101


	//----- nvinfo : EIATTR_UNUSED_LOAD_BYTE_OFFSET
	.align		4
        /*0624*/ 	.byte	0x04, 0x44
        /*0626*/ 	.short	(.L_1229 - .L_1228)


	//   ....[0]....
.L_1228:
        /*0628*/ 	.word	0x00000a50
        /*062c*/ 	.word	0x0000fff0


	//   ....[1]....
        /*0630*/ 	.word	0x00006ec0
        /*0634*/ 	.word	0x0000fff0


	//----- nvinfo : EIATTR_INT_WARP_WIDE_INSTR_OFFSETS
	.align		4
.L_1229:
        /*0638*/ 	.byte	0x04, 0x31
        /*063a*/ 	.short	(.L_1231 - .L_1230)


	//   ....[0]....
.L_1230:
        /*063c*/ 	.word	0x00000120


	//   ....[1]....
        /*0640*/ 	.word	0x00000160


	//   ....[2]....
        /*0644*/ 	.word	0x000001d0


	//   ....[3]....
        /*0648*/ 	.word	0x00000240


	//   ....[4]....
        /*064c*/ 	.word	0x0000cbe0


	//   ....[5]....
        /*0650*/ 	.word	0x0000cc70


	//   ....[6]....
        /*0654*/ 	.word	0x00011510


	//   ....[7]....
        /*0658*/ 	.word	0x000115a0


	//----- nvinfo : EIATTR_COOP_GROUP_MASK_REGIDS
	.align		4
.L_1231:
        /*065c*/ 	.byte	0x04, 0x29
        /*065e*/ 	.short	(.L_1233 - .L_1232)


	//   ....[0]....
.L_1232:
        /*0660*/ 	.word	0xffffffff


	//   ....[1]....
        /*0664*/ 	.word	0xffffffff


	//   ....[2]....
        /*0668*/ 	.word	0xffffffff


	//   ....[3]....
        /*066c*/ 	.word	0xffffffff


	//   ....[4]....
        /*0670*/ 	.word	0xffffffff


	//   ....[5]....
        /*0674*/ 	.word	0xffffffff


	//   ....[6]....
        /*0678*/ 	.word	0xffffffff


	//   ....[7]....
        /*067c*/ 	.word	0xffffffff


	//   ....[8]....
        /*0680*/ 	.word	0xffffffff


	//   ....[9]....
        /*0684*/ 	.word	0xffffffff


	//   ....[10]....
        /*0688*/ 	.word	0xffffffff


	//   ....[11]....
        /*068c*/ 	.word	0xffffffff


	//   ....[12]....
        /*0690*/ 	.word	0xffffffff


	//   ....[13]....
        /*0694*/ 	.word	0xffffffff


	//   ....[14]....
        /*0698*/ 	.word	0xffffffff


	//   ....[15]....
        /*069c*/ 	.word	0xffffffff


	//   ....[16]....
        /*06a0*/ 	.word	0xffffffff


	//   ....[17]....
        /*06a4*/ 	.word	0xffffffff


	//   ....[18]....
        /*06a8*/ 	.word	0xffffffff


	//   ....[19]....
        /*06ac*/ 	.word	0xffffffff


	//   ....[20]....
        /*06b0*/ 	.word	0xffffffff


	//   ....[21]....
        /*06b4*/ 	.word	0xffffffff


	//   ....[22]....
        /*06b8*/ 	.word	0xffffffff


	//   ....[23]....
        /*06bc*/ 	.word	0xffffffff


	//   ....[24]....
        /*06c0*/ 	.word	0xffffffff


	//   ....[25]....
        /*06c4*/ 	.word	0xffffffff


	//   ....[26]....
        /*06c8*/ 	.word	0xffffffff


	//   ....[27]....
        /*06cc*/ 	.word	0xffffffff


	//   ....[28]....
        /*06d0*/ 	.word	0xffffffff


	//   ....[29]....
        /*06d4*/ 	.word	0xffffffff


	//   ....[30]....
        /*06d8*/ 	.word	0xffffffff


	//   ....[31]....
        /*06dc*/ 	.word	0xffffffff


	//   ....[32]....
        /*06e0*/ 	.word	0xffffffff


	//   ....[33]....
        /*06e4*/ 	.word	0xffffffff


	//   ....[34]....
        /*06e8*/ 	.word	0xffffffff


	//   ....[35]....
        /*06ec*/ 	.word	0xffffffff


	//   ....[36]....
        /*06f0*/ 	.word	0xffffffff


	//   ....[37]....
        /*06f4*/ 	.word	0xffffffff


	//   ....[38]....
        /*06f8*/ 	.word	0xffffffff


	//   ....[39]....
        /*06fc*/ 	.word	0xffffffff


	//   ....[40]....
        /*0700*/ 	.word	0xffffffff


	//   ....[41]....
        /*0704*/ 	.word	0xffffffff


	//   ....[42]....
        /*0708*/ 	.word	0xffffffff


	//   ....[43]....
        /*070c*/ 	.word	0xffffffff


	//   ....[44]....
        /*0710*/ 	.word	0xffffffff


	//   ....[45]....
        /*0714*/ 	.word	0xffffffff


	//   ....[46]....
        /*0718*/ 	.word	0xffffffff


	//   ....[47]....
        /*071c*/ 	.word	0xffffffff


	//   ....[48]....
        /*0720*/ 	.word	0xffffffff


	//   ....[49]....
        /*0724*/ 	.word	0xffffffff


	//   ....[50]....
        /*0728*/ 	.word	0xffffffff


	//   ....[51]....
        /*072c*/ 	.word	0xffffffff


	//   ....[52]....
        /*0730*/ 	.word	0xffffffff


	//   ....[53]....
        /*0734*/ 	.word	0xffffffff


	//   ....[54]....
        /*0738*/ 	.word	0xffffffff


	//   ....[55]....
        /*073c*/ 	.word	0xffffffff


	//   ....[56]....
        /*0740*/ 	.word	0xffffffff


	//   ....[57]....
        /*0744*/ 	.word	0xffffffff


	//   ....[58]....
        /*0748*/ 	.word	0xffffffff


	//   ....[59]....
        /*074c*/ 	.word	0xffffffff


	//   ....[60]....
        /*0750*/ 	.word	0xffffffff


	//   ....[61]....
        /*0754*/ 	.word	0xffffffff


	//   ....[62]....
        /*0758*/ 	.word	0xffffffff


	//   ....[63]....
        /*075c*/ 	.word	0xffffffff


	//   ....[64]....
        /*0760*/ 	.word	0xffffffff


	//   ....[65]....
        /*0764*/ 	.word	0xffffffff


	//   ....[66]....
        /*0768*/ 	.word	0xffffffff


	//   ....[67]....
        /*076c*/ 	.word	0xffffffff


	//   ....[68]....
        /*0770*/ 	.word	0xffffffff


	//   ....[69]....
        /*0774*/ 	.word	0xffffffff


	//   ....[70]....
        /*0778*/ 	.word	0xffffffff


	//   ....[71]....
        /*077c*/ 	.word	0xffffffff


	//   ....[72]....
        /*0780*/ 	.word	0xffffffff


	//   ....[73]....
        /*0784*/ 	.word	0xffffffff


	//   ....[74]....
        /*0788*/ 	.word	0xffffffff


	//   ....[75]....
        /*078c*/ 	.word	0xffffffff


	//   ....[76]....
        /*0790*/ 	.word	0xffffffff


	//   ....[77]....
        /*0794*/ 	.word	0xffffffff


	//   ....[78]....
        /*0798*/ 	.word	0xffffffff


	//   ....[79]....
        /*079c*/ 	.word	0xffffffff


	//   ....[80]....
        /*07a0*/ 	.word	0xffffffff


	//   ....[81]....
        /*07a4*/ 	.word	0xffffffff


	//   ....[82]....
        /*07a8*/ 	.word	0xffffffff


	//   ....[83]....
        /*07ac*/ 	.word	0xffffffff


	//   ....[84]....
        /*07b0*/ 	.word	0xffffffff


	//   ....[85]....
        /*07b4*/ 	.word	0xffffffff


	//   ....[86]....
        /*07b8*/ 	.word	0xffffffff


	//   ....[87]....
        /*07bc*/ 	.word	0xffffffff


	//   ....[88]....
        /*07c0*/ 	.word	0xffffffff


	//   ....[89]....
        /*07c4*/ 	.word	0xffffffff


	//   ....[90]....
        /*07c8*/ 	.word	0xffffffff


	//   ....[91]....
        /*07cc*/ 	.word	0xffffffff


	//   ....[92]....
        /*07d0*/ 	.word	0xffffffff


	//   ....[93]....
        /*07d4*/ 	.word	0xffffffff


	//   ....[94]....
        /*07d8*/ 	.word	0xffffffff


	//   ....[95]....
        /*07dc*/ 	.word	0xffffffff


	//   ....[96]....
        /*07e0*/ 	.word	0xffffffff


	//   ....[97]....
        /*07e4*/ 	.word	0xffffffff


	//   ....[98]....
        /*07e8*/ 	.word	0xffffffff


	//   ....[99]....
        /*07ec*/ 	.word	0xffffffff


	//   ....[100]....
        /*07f0*/ 	.word	0xffffffff


	//   ....[101]....
        /*07f4*/ 	.word	0xffffffff


	//   ....[102]....
        /*07f8*/ 	.word	0xffffffff


	//   ....[103]....
        /*07fc*/ 	.word	0xffffffff


	//   ....[104]....
        /*0800*/ 	.word	0xffffffff


	//   ....[105]....
        /*0804*/ 	.word	0xffffffff


	//   ....[106]....
        /*0808*/ 	.word	0xffffffff


	//   ....[107]....
        /*080c*/ 	.word	0xffffffff


	//   ....[108]....
        /*0810*/ 	.word	0xffffffff


	//   ....[109]....
        /*0814*/ 	.word	0xffffffff


	//   ....[110]....
        /*0818*/ 	.word	0xffffffff


	//   ....[111]....
        /*081c*/ 	.word	0xffffffff


	//   ....[112]....
        /*0820*/ 	.word	0xffffffff


	//   ....[113]....
        /*0824*/ 	.word	0x0500000f


	//   ....[114]....
        /*0828*/ 	.word	0x0500000f


	//   ....[115]....
        /*082c*/ 	.word	0x0500000f


	//   ....[116]....
        /*0830*/ 	.word	0x0500000f


	//   ....[117]....
        /*0834*/ 	.word	0x0500000f


	//   ....[118]....
        /*0838*/ 	.word	0x0500000f


	//   ....[119]....
        /*083c*/ 	.word	0x0500000f


	//   ....[120]....
        /*0840*/ 	.word	0x0500000f


	//   ....[121]....
        /*0844*/ 	.word	0x0500000f


	//   ....[122]....
        /*0848*/ 	.word	0x0500000f


	//   ....[123]....
        /*084c*/ 	.word	0x0500000f


	//   ....[124]....
        /*0850*/ 	.word	0x0500000f


	//   ....[125]....
        /*0854*/ 	.word	0x0500000f


	//   ....[126]....
        /*0858*/ 	.word	0x0500000f


	//   ....[127]....
        /*085c*/ 	.word	0x0500000f


	//   ....[128]....
        /*0860*/ 	.word	0x0500000f


	//   ....[129]....
        /*0864*/ 	.word	0x0500000f


	//   ....[130]....
        /*0868*/ 	.word	0x0500000f


	//   ....[131]....
        /*086c*/ 	.word	0x0500000f


	//   ....[132]....
        /*0870*/ 	.word	0x0500000f


	//   ....[133]....
        /*0874*/ 	.word	0x0500000f


	//   ....[134]....
        /*0878*/ 	.word	0x0500000f


	//   ....[135]....
        /*087c*/ 	.word	0x0500000f


	//   ....[136]....
        /*0880*/ 	.word	0x0500000f


	//   ....[137]....
        /*0884*/ 	.word	0x0500000f


	//   ....[138]....
        /*0888*/ 	.word	0x0500000f


	//   ....[139]....
        /*088c*/ 	.word	0x0500000f


	//   ....[140]....
        /*0890*/ 	.word	0x0500000f


	//   ....[141]....
        /*0894*/ 	.word	0x0500000f


	//   ....[142]....
        /*0898*/ 	.word	0x0500000f


	//   ....[143]....
        /*089c*/ 	.word	0x0500000f


	//   ....[144]....
        /*08a0*/ 	.word	0x0500000f


	//   ....[145]....
        /*08a4*/ 	.word	0x0500000f


	//   ....[146]....
        /*08a8*/ 	.word	0x0500000f


	//   ....[147]....
        /*08ac*/ 	.word	0x0500000f


	//   ....[148]....
        /*08b0*/ 	.word	0x0500000f


	//   ....[149]....
        /*08b4*/ 	.word	0x0500000f


	//   ....[150]....
        /*08b8*/ 	.word	0x0500000f


	//   ....[151]....
        /*08bc*/ 	.word	0x0500000f


	//   ....[152]....
        /*08c0*/ 	.word	0x0500000f


	//   ....[153]....
        /*08c4*/ 	.word	0x0500000f


	//   ....[154]....
        /*08c8*/ 	.word	0x0500000f


	//   ....[155]....
        /*08cc*/ 	.word	0x0500000f


	//   ....[156]....
        /*08d0*/ 	.word	0x0500000f


	//   ....[157]....
        /*08d4*/ 	.word	0x0500000f


	//   ....[158]....
        /*08d8*/ 	.word	0x0500000f


	//   ....[159]....
        /*08dc*/ 	.word	0x0500000f


	//   ....[160]....
        /*08e0*/ 	.word	0x0500000f


	//   ....[161]....
        /*08e4*/ 	.word	0x0500000f


	//   ....[162]....
        /*08e8*/ 	.word	0x0500000f


	//   ....[163]....
        /*08ec*/ 	.word	0x0500000f


	//   ....[164]....
        /*08f0*/ 	.word	0x0500000f


	//----- nvinfo : EIATTR_COOP_GROUP_INSTR_OFFSETS
	.align		4
.L_1233:
        /*08f4*/ 	.byte	0x04, 0x28
        /*08f6*/ 	.short	(.L_1235 - .L_1234)


	//   ....[0]....
.L_1234:
        /*08f8*/ 	.word	0x00000060


	//   ....[1]....
        /*08fc*/ 	.word	0x00000130


	//   ....[2]....
        /*0900*/ 	.word	0x000001f0


	//   ....[3]....
        /*0904*/ 	.word	0x000003c0


	//   ....[4]....
        /*0908*/ 	.word	0x00000520


	//   ....[5]....
        /*090c*/ 	.word	0x00000640


	//   ....[6]....
        /*0910*/ 	.word	0x000007a0


	//   ....[7]....
        /*0914*/ 	.word	0x00001b90


	//   ....[8]....
        /*0918*/ 	.word	0x00003210


	//   ....[9]....
        /*091c*/ 	.word	0x000032f0


	//   ....[10]....
        /*0920*/ 	.word	0x000033a0


	//   ....[11]....
        /*0924*/ 	.word	0x000034f0


	//   ....[12]....
        /*0928*/ 	.word	0x00004c80


	//   ....[13]....
        /*092c*/ 	.word	0x00004ca0


	//   ....[14]....
        /*0930*/ 	.word	0x00005500


	//   ....[15]....
        /*0934*/ 	.word	0x00005560


	//   ....[16]....
        /*0938*/ 	.word	0x000064c0


	//   ....[17]....
        /*093c*/ 	.word	0x000064f0


	//   ....[18]....
        /*0940*/ 	.word	0x00006520


	//   ....[19]....
        /*0944*/ 	.word	0x00006530


	//   ....[20]....
        /*0948*/ 	.word	0x00007f20


	//   ....[21]....
        /*094c*/ 	.word	0x00007f30


	//   ....[22]....
        /*0950*/ 	.word	0x00007f40


	//   ....[23]....
        /*0954*/ 	.word	0x00007f90


	//   ....[24]....
        /*0958*/ 	.word	0x00008a30


	//   ....[25]....
        /*095c*/ 	.word	0x00008a60


	//   ....[26]....
        /*0960*/ 	.word	0x00008be0


	//   ....[27]....
        /*0964*/ 	.word	0x00008c00


	//   ....[28]....
        /*0968*/ 	.word	0x00008d40


	//   ....[29]....
        /*096c*/ 	.word	0x00008d60


	//   ....[30]....
        /*0970*/ 	.word	0x00008eb0


	//   ....[31]....
        /*0974*/ 	.word	0x00008ed0


	//   ....[32]....
        /*0978*/ 	.word	0x000094f0


	//   ....[33]....
        /*097c*/ 	.word	0x00009520


	//   ....[34]....
        /*0980*/ 	.word	0x00009dd0


	//   ....[35]....
        /*0984*/ 	.word	0x00009de0


	//   ....[36]....
        /*0988*/ 	.word	0x0000af30


	//   ....[37]....
        /*098c*/ 	.word	0x0000af60


	//   ....[38]....
        /*0990*/ 	.word	0x0000b0d0


	//   ....[39]....
        /*0994*/ 	.word	0x0000b0f0


	//   ....[40]....
        /*0998*/ 	.word	0x0000b230


	//   ....[41]....
        /*099c*/ 	.word	0x0000b250


	//   ....[42]....
        /*09a0*/ 	.word	0x0000b3a0


	//   ....[43]....
        /*09a4*/ 	.word	0x0000b3c0


	//   ....[44]....
        /*09a8*/ 	.word	0x0000b590


	//   ....[45]....
        /*09ac*/ 	.word	0x0000b7d0


	//   ....[46]....
        /*09b0*/ 	.word	0x0000b800


	//   ....[47]....
        /*09b4*/ 	.word	0x0000b830


	//   ....[48]....
        /*09b8*/ 	.word	0x0000b860


	//   ....[49]....
        /*09bc*/ 	.word	0x0000b890


	//   ....[50]....
        /*09c0*/ 	.word	0x0000b8c0


	//   ....[51]....
        /*09c4*/ 	.word	0x0000ba60


	//   ....[52]....
        /*09c8*/ 	.word	0x0000ba90


	//   ....[53]....
        /*09cc*/ 	.word	0x0000bac0


	//   ....[54]....
        /*09d0*/ 	.word	0x0000baf0


	//   ....[55]....
        /*09d4*/ 	.word	0x0000bb20


	//   ....[56]....
        /*09d8*/ 	.word	0x0000bb50


	//   ....[57]....
        /*09dc*/ 	.word	0x0000bbe0


	//   ....[58]....
        /*09e0*/ 	.word	0x0000bc10


	//   ....[59]....
        /*09e4*/ 	.word	0x0000bc20


	//   ....[60]....
        /*09e8*/ 	.word	0x0000bcd0


	//   ....[61]....
        /*09ec*/ 	.word	0x0000d1c0


	//   ....[62]....
        /*09f0*/ 	.word	0x0000dca0


	//   ....[63]....
        /*09f4*/ 	.word	0x0000dcc0


	//   ....[64]....
        /*09f8*/ 	.word	0x0000dcd0


	//   ....[65]....
        /*09fc*/ 	.word	0x0000dd00


	//   ....[66]....
        /*0a00*/ 	.word	0x0000dde0


	//   ....[67]....
        /*0a04*/ 	.word	0x0000de70


	//   ....[68]....
        /*0a08*/ 	.word	0x0000dea0


	//   ....[69]....
        /*0a0c*/ 	.word	0x0000df20


	//   ....[70]....
        /*0a10*/ 	.word	0x0000df50


	//   ....[71]....
        /*0a14*/ 	.word	0x0000dfd0


	//   ....[72]....
        /*0a18*/ 	.word	0x0000e000


	//   ....[73]....
        /*0a1c*/ 	.word	0x0000e080


	//   ....[74]....
        /*0a20*/ 	.word	0x0000e0b0


	//   ....[75]....
        /*0a24*/ 	.word	0x0000e0d0


	//   ....[76]....
        /*0a28*/ 	.word	0x0000e120


	//   ....[77]....
        /*0a2c*/ 	.word	0x0000e130


	//   ....[78]....
        /*0a30*/ 	.word	0x0000e860


	//   ....[79]....
        /*0a34*/ 	.word	0x0000e8c0


	//   ....[80]....
        /*0a38*/ 	.word	0x0000e8d0


	//   ....[81]....
        /*0a3c*/ 	.word	0x0000e970


	//   ....[82]....
        /*0a40*/ 	.word	0x0000ea00


	//   ....[83]....
        /*0a44*/ 	.word	0x0000ea10


	//   ....[84]....
        /*0a48*/ 	.word	0x0000eaa0


	//   ....[85]....
        /*0a4c*/ 	.word	0x0000eab0


	//   ....[86]....
        /*0a50*/ 	.word	0x0000eb20


	//   ....[87]....
        /*0a54*/ 	.word	0x0000eb30


	//   ....[88]....
        /*0a58*/ 	.word	0x0000ebb0


	//   ....[89]....
        /*0a5c*/ 	.word	0x0000ebc0


	//   ....[90]....
        /*0a60*/ 	.word	0x0000ec40


	//   ....[91]....
        /*0a64*/ 	.word	0x0000ec50


	//   ....[92]....
        /*0a68*/ 	.word	0x0000ec60


	//   ....[93]....
        /*0a6c*/ 	.word	0x0000eca0


	//   ....[94]....
        /*0a70*/ 	.word	0x00011830


	//   ....[95]....
        /*0a74*/ 	.word	0x00011860


	//   ....[96]....
        /*0a78*/ 	.word	0x000118c0


	//   ....[97]....
        /*0a7c*/ 	.word	0x000118f0


	//   ....[98]....
        /*0a80*/ 	.word	0x00011920


	//   ....[99]....
        /*0a84*/ 	.word	0x00011950


	//   ....[100]....
        /*0a88*/ 	.word	0x00011980


	//   ....[101]....
        /*0a8c*/ 	.word	0x000119b0


	//   ....[102]....
        /*0a90*/ 	.word	0x00011b70


	//   ....[103]....
        /*0a94*/ 	.word	0x00011ba0


	//   ....[104]....
        /*0a98*/ 	.word	0x00011bd0


	//   ....[105]....
        /*0a9c*/ 	.word	0x00011c00


	//   ....[106]....
        /*0aa0*/ 	.word	0x00011c30


	//   ....[107]....
        /*0aa4*/ 	.word	0x00011c60


	//   ....[108]....
        /*0aa8*/ 	.word	0x00011d20


	//   ....[109]....
        /*0aac*/ 	.word	0x00011d40


	//   ....[110]....
        /*0ab0*/ 	.word	0x00011d50


	//   ....[111]....
        /*0ab4*/ 	.word	0x00011db0


	//   ....[112]....
        /*0ab8*/ 	.word	0x000124d0


	//   ....[113]....
        /*0abc*/ 	.word	0x000129f0


	//   ....[114]....
        /*0ac0*/ 	.word	0x00012b70


	//   ....[115]....
        /*0ac4*/ 	.word	0x00012bd0


	//   ....[116]....
        /*0ac8*/ 	.word	0x00012c40


	//   ....[117]....
        /*0acc*/ 	.word	0x00012cb0


	//   ....[118]....
        /*0ad0*/ 	.word	0x00012d60


	//   ....[119]....
        /*0ad4*/ 	.word	0x00012e50


	//   ....[120]....
        /*0ad8*/ 	.word	0x00012f80


	//   ....[121]....
        /*0adc*/ 	.word	0x00013020


	//   ....[122]....
        /*0ae0*/ 	.word	0x000130f0


	//   ....[123]....
        /*0ae4*/ 	.word	0x00013190


	//   ....[124]....
        /*0ae8*/ 	.word	0x00013260


	//   ....[125]....
        /*0aec*/ 	.word	0x00013300


	//   ....[126]....
        /*0af0*/ 	.word	0x000133d0


	//   ....[127]....
        /*0af4*/ 	.word	0x00013470


	//   ....[128]....
        /*0af8*/ 	.word	0x00013520


	//   ....[129]....
        /*0afc*/ 	.word	0x000135c0


	//   ....[130]....
        /*0b00*/ 	.word	0x00013860


	//   ....[131]....
        /*0b04*/ 	.word	0x00013910


	//   ....[132]....
        /*0b08*/ 	.word	0x00013a10


	//   ....[133]....
        /*0b0c*/ 	.word	0x00013b00


	//   ....[134]....
        /*0b10*/ 	.word	0x00013bc0


	//   ....[135]....
        /*0b14*/ 	.word	0x00013c80


	//   ....[136]....
        /*0b18*/ 	.word	0x00013d40


	//   ....[137]....
        /*0b1c*/ 	.word	0x00013e00


	//   ....[138]....
        /*0b20*/ 	.word	0x00013ec0


	//   ....[139]....
        /*0b24*/ 	.word	0x00013f80


	//   ....[140]....
        /*0b28*/ 	.word	0x00014040


	//   ....[141]....
        /*0b2c*/ 	.word	0x000140f0


	//   ....[142]....
        /*0b30*/ 	.word	0x000141f0


	//   ....[143]....
        /*0b34*/ 	.word	0x00014240


	//   ....[144]....
        /*0b38*/ 	.word	0x000142a0


	//   ....[145]....
        /*0b3c*/ 	.word	0x00014380


	//   ....[146]....
        /*0b40*/ 	.word	0x000146b0


	//   ....[147]....
        /*0b44*/ 	.word	0x00014750


	//   ....[148]....
        /*0b48*/ 	.word	0x000148f0


	//   ....[149]....
        /*0b4c*/ 	.word	0x00014970


	//   ....[150]....
        /*0b50*/ 	.word	0x000149f0


	//   ....[151]....
        /*0b54*/ 	.word	0x00014a70


	//   ....[152]....
        /*0b58*/ 	.word	0x00014af0


	//   ....[153]....
        /*0b5c*/ 	.word	0x00014b80


	//   ....[154]....
        /*0b60*/ 	.word	0x00014c20


	//   ....[155]....
        /*0b64*/ 	.word	0x00014cd0


	//   ....[156]....
        /*0b68*/ 	.word	0x00014d50


	//   ....[157]....
        /*0b6c*/ 	.word	0x00014dd0


	//   ....[158]....
        /*0b70*/ 	.word	0x00014e50


	//   ....[159]....
        /*0b74*/ 	.word	0x00014ee0


	//   ....[160]....
        /*0b78*/ 	.word	0x00014f60


	//   ....[161]....
        /*0b7c*/ 	.word	0x00015000


	//   ....[162]....
        /*0b80*/ 	.word	0x00015050


	//   ....[163]....
        /*0b84*/ 	.word	0x000150e0


	//   ....[164]....
        /*0b88*/ 	.word	0x00015210


	//----- nvinfo : EIATTR_REG_RECONFIG
	.align		4
.L_1235:
        /*0b8c*/ 	.byte	0x01, 0x54
	.zero		2


	//----- nvinfo : EIATTR_SYSCALL_OFFSETS
	.align		4
        /*0b90*/ 	.byte	0x04, 0x46
        /*0b92*/ 	.short	(.L_1237 - .L_1236)


	//   ....[0]....
.L_1236:
        /*0b94*/ 	.word	0x00001d10


	//   ....[1]....
        /*0b98*/ 	.word	0x0000cde0


	//   ....[2]....
        /*0b9c*/ 	.word	0x0000cf30


	//   ....[3]....
        /*0ba0*/ 	.word	0x0000d030


	//   ....[4]....
        /*0ba4*/ 	.word	0x0000d890


	//   ....[5]....
        /*0ba8*/ 	.word	0x0000e4a0


	//----- nvinfo : EIATTR_MBARRIER_INSTR_OFFSETS
	.align		4
.L_1237:
        /*0bac*/ 	.byte	0x04, 0x39
        /*0bae*/ 	.short	(.L_1239 - .L_1238)


	//   ....[0]....
.L_1238:
        /*0bb0*/ 	.word	0x00000260
        /*0bb4*/ 	.word	0x000000ff
        /*0bb8*/ 	.word	0x00032400
        /*0bbc*/ 	.short	0x0100
        /*0bbe*/ 	.byte	0x08
	.zero		1


	//   ....[1]....
        /*0bc0*/ 	.word	0x00000270
        /*0bc4*/ 	.word	0x000000ff
        /*0bc8*/ 	.word	0x00032410
        /*0bcc*/ 	.short	0x0100
        /*0bce*/ 	.byte	0x08
	.zero		1


	//   ....[2]....
        /*0bd0*/ 	.word	0x00000280
        /*0bd4*/ 	.word	0x000000ff
        /*0bd8*/ 	.word	0x00032420
        /*0bdc*/ 	.short	0x0100
        /*0bde*/ 	.byte	0x08
	.zero		1


	//   ....[3]....
        /*0be0*/ 	.word	0x00000370
        /*0be4*/ 	.word	0x000000ff
        /*0be8*/ 	.word	0x00032430
        /*0bec*/ 	.short	0x0100
        /*0bee*/ 	.byte	0x08
	.zero		1


	//   ....[4]....
        /*0bf0*/ 	.word	0x00000380
        /*0bf4*/ 	.word	0x000000ff
        /*0bf8*/ 	.word	0x00032440
        /*0bfc*/ 	.short	0x0100
        /*0bfe*/ 	.byte	0x08
	.zero		1


	//   ....[5]....
        /*0c00*/ 	.word	0x00000390
        /*0c04*/ 	.word	0x000000ff
        /*0c08*/ 	.word	0x00032438
        /*0c0c*/ 	.short	0x0100
        /*0c0e*/ 	.byte	0x08
	.zero		1


	//   ....[6]....
        /*0c10*/ 	.word	0x000003a0
        /*0c14*/ 	.word	0x000000ff
        /*0c18*/ 	.word	0x00032448
        /*0c1c*/ 	.short	0x0100
        /*0c1e*/ 	.byte	0x08
	.zero		1


	//   ....[7]....
        /*0c20*/ 	.word	0x000004d0
        /*0c24*/ 	.word	0x000000ff
        /*0c28*/ 	.word	0x00032450
        /*0c2c*/ 	.short	0x0100
        /*0c2e*/ 	.byte	0x08
	.zero		1


	//   ....[8]....
        /*0c30*/ 	.word	0x000004e0
        /*0c34*/ 	.word	0x000000ff
        /*0c38*/ 	.word	0x00032460
        /*0c3c*/ 	.short	0x0100
        /*0c3e*/ 	.byte	0x08
	.zero		1


	//   ....[9]....
        /*0c40*/ 	.word	0x000004f0
        /*0c44*/ 	.word	0x000000ff
        /*0c48*/ 	.word	0x00032458
        /*0c4c*/ 	.short	0x0100
        /*0c4e*/ 	.byte	0x08
	.zero		1


	//   ....[10]....
        /*0c50*/ 	.word	0x00000500
        /*0c54*/ 	.word	0x000000ff
        /*0c58*/ 	.word	0x00032468
        /*0c5c*/ 	.short	0x0100
        /*0c5e*/ 	.byte	0x08
	.zero		1


	//   ....[11]....
        /*0c60*/ 	.word	0x000005f0
        /*0c64*/ 	.word	0x000000ff
        /*0c68*/ 	.word	0x00032470
        /*0c6c*/ 	.short	0x0100
        /*0c6e*/ 	.byte	0x06
	.zero		1


	//   ....[12]....
        /*0c70*/ 	.word	0x00000600
        /*0c74*/ 	.word	0x000000ff
        /*0c78*/ 	.word	0x00032480
        /*0c7c*/ 	.short	0x0100
        /*0c7e*/ 	.byte	0x06
	.zero		1


	//   ....[13]....
        /*0c80*/ 	.word	0x00000610
        /*0c84*/ 	.word	0x000000ff
        /*0c88*/ 	.word	0x00032478
        /*0c8c*/ 	.short	0x0100
        /*0c8e*/ 	.byte	0x06
	.zero		1


	//   ....[14]....
        /*0c90*/ 	.word	0x00000620
        /*0c94*/ 	.word	0x000000ff
        /*0c98*/ 	.word	0x00032488
        /*0c9c*/ 	.short	0x0100
        /*0c9e*/ 	.byte	0x06
	.zero		1


	//   ....[15]....
        /*0ca0*/ 	.word	0x00000750
        /*0ca4*/ 	.word	0x000000ff
        /*0ca8*/ 	.word	0x00032490
        /*0cac*/ 	.short	0x0100
        /*0cae*/ 	.byte	0x08
	.zero		1


	//   ....[16]....
        /*0cb0*/ 	.word	0x00000760
        /*0cb4*/ 	.word	0x000000ff
        /*0cb8*/ 	.word	0x000324a0
        /*0cbc*/ 	.short	0x0100
        /*0cbe*/ 	.byte	0x08
	.zero		1


	//   ....[17]....
        /*0cc0*/ 	.word	0x00000770
        /*0cc4*/ 	.word	0x000000ff
        /*0cc8*/ 	.word	0x00032498
        /*0ccc*/ 	.short	0x0100
        /*0cce*/ 	.byte	0x08
	.zero		1


	//   ....[18]....
        /*0cd0*/ 	.word	0x00000780
        /*0cd4*/ 	.word	0x000000ff
        /*0cd8*/ 	.word	0x000324a8
        /*0cdc*/ 	.short	0x0100
        /*0cde*/ 	.byte	0x08
	.zero		1


	//   ....[19]....
        /*0ce0*/ 	.word	0x000008b0
        /*0ce4*/ 	.word	0x000000ff
        /*0ce8*/ 	.word	0x000324b0
        /*0cec*/ 	.short	0x0100
        /*0cee*/ 	.byte	0x08
	.zero		1


	//   ....[20]....
        /*0cf0*/ 	.word	0x000008c0
        /*0cf4*/ 	.word	0x000000ff
        /*0cf8*/ 	.word	0x000324c0
        /*0cfc*/ 	.short	0x0100
        /*0cfe*/ 	.byte	0x08
	.zero		1


	//   ....[21]....
        /*0d00*/ 	.word	0x000008d0
        /*0d04*/ 	.word	0x000000ff
        /*0d08*/ 	.word	0x000324b8
        /*0d0c*/ 	.short	0x0100
        /*0d0e*/ 	.byte	0x08
	.zero		1


	//   ....[22]....
        /*0d10*/ 	.word	0x000008e0
        /*0d14*/ 	.word	0x000000ff
        /*0d18*/ 	.word	0x000324c8
        /*0d1c*/ 	.short	0x0100
        /*0d1e*/ 	.byte	0x08
	.zero		1


	//   ....[23]....
        /*0d20*/ 	.word	0x00001dd0
        /*0d24*/ 	.word	0x00000005
        /*0d28*/ 	.word	0x00032400
        /*0d2c*/ 	.short	0x010a
        /*0d2e*/ 	.byte	0x3f
	.zero		1


	//   ....[24]....
        /*0d30*/ 	.word	0x00001e80
        /*0d34*/ 	.word	0x00000015
        /*0d38*/ 	.word	0x00032430
        /*0d3c*/ 	.short	0x010a
        /*0d3e*/ 	.byte	0x3f
	.zero		1


	//   ....[25]....
        /*0d40*/ 	.word	0x00001ec0
        /*0d44*/ 	.word	0x00000015
        /*0d48*/ 	.word	0x00032430
        /*0d4c*/ 	.short	0x010a
        /*0d4e*/ 	.byte	0x3f
	.zero		1


	//   ....[26]....
        /*0d50*/ 	.word	0x000021f0
        /*0d54*/ 	.word	0x00000005
        /*0d58*/ 	.word	0x00032410
        /*0d5c*/ 	.short	0x010a
        /*0d5e*/ 	.byte	0x3f
	.zero		1


	//   ....[27]....
        /*0d60*/ 	.word	0x00002230
        /*0d64*/ 	.word	0x00000015
        /*0d68*/ 	.word	0x00032450
        /*0d6c*/ 	.short	0x010a
        /*0d6e*/ 	.byte	0x3f
	.zero		1


	//   ....[28]....
        /*0d70*/ 	.word	0x00002270
        /*0d74*/ 	.word	0x00000015
        /*0d78*/ 	.word	0x00032450
        /*0d7c*/ 	.short	0x010a
        /*0d7e*/ 	.byte	0x3f
	.zero		1


	//   ....[29]....
        /*0d80*/ 	.word	0x000037a0
        /*0d84*/ 	.word	0x00000018
        /*0d88*/ 	.word	0x00000000
        /*0d8c*/ 	.short	0x0101
        /*0d8e*/ 	.byte	0x3f
	.zero		1


	//   ....[30]....
        /*0d90*/ 	.word	0x00004110
        /*0d94*/ 	.word	0x00000015
        /*0d98*/ 	.word	0x00000000
        /*0d9c*/ 	.short	0x0101
        /*0d9e*/ 	.byte	0x3f
	.zero		1


	//   ....[31]....
        /*0da0*/ 	.word	0x00004260
        /*0da4*/ 	.word	0x000000ff
        /*0da8*/ 	.word	0x00032430
        /*0dac*/ 	.short	0x010a
        /*0dae*/ 	.byte	0x04
	.zero		1


	//   ....[32]....
        /*0db0*/ 	.word	0x000042a0
        /*0db4*/ 	.word	0x000000ff
        /*0db8*/ 	.word	0x00032430
        /*0dbc*/ 	.short	0x010a
        /*0dbe*/ 	.byte	0x04
	.zero		1


	//   ....[33]....
        /*0dc0*/ 	.word	0x000044b0
        /*0dc4*/ 	.word	0x000000ff
        /*0dc8*/ 	.word	0x00032450
        /*0dcc*/ 	.short	0x010a
        /*0dce*/ 	.byte	0x04
	.zero		1


	//   ....[34]....
        /*0dd0*/ 	.word	0x000044f0
        /*0dd4*/ 	.word	0x000000ff
        /*0dd8*/ 	.word	0x00032450
        /*0ddc*/ 	.short	0x010a
        /*0dde*/ 	.byte	0x04
	.zero		1


	//   ....[35]....
        /*0de0*/ 	.word	0x00005620
        /*0de4*/ 	.word	0x0000009c
        /*0de8*/ 	.word	0x00000000
        /*0dec*/ 	.short	0x0101
        /*0dee*/ 	.byte	0x3f
	.zero		1


	//   ....[36]....
        /*0df0*/ 	.word	0x00006430
        /*0df4*/ 	.word	0x000000dc
        /*0df8*/ 	.word	0x00000000
        /*0dfc*/ 	.short	0x0101
        /*0dfe*/ 	.byte	0x3f
	.zero		1


	//   ....[37]....
        /*0e00*/ 	.word	0x00008a10
        /*0e04*/ 	.word	0x00000000
        /*0e08*/ 	.word	0x00000000
        /*0e0c*/ 	.short	0x0101
        /*0e0e*/ 	.byte	0x3f
	.zero		1


	//   ....[38]....
        /*0e10*/ 	.word	0x000094c0
        /*0e14*/ 	.word	0x00000002
        /*0e18*/ 	.word	0x00000000
        /*0e1c*/ 	.short	0x0101
        /*0e1e*/ 	.byte	0x3f
	.zero		1


	//   ....[39]....
        /*0e20*/ 	.word	0x0000d430
        /*0e24*/ 	.word	0x00000000
        /*0e28*/ 	.word	0x00032440
        /*0e2c*/ 	.short	0x010a
        /*0e2e*/ 	.byte	0x3f
	.zero		1


	//   ....[40]....
        /*0e30*/ 	.word	0x0000e250
        /*0e34*/ 	.word	0x00000012
        /*0e38*/ 	.word	0x00032400
        /*0e3c*/ 	.short	0x0107
        /*0e3e*/ 	.byte	0x3f
	.zero		1


	//   ....[41]....
        /*0e40*/ 	.word	0x0000e2f0
        /*0e44*/ 	.word	0x00000012
        /*0e48*/ 	.word	0x00032400
        /*0e4c*/ 	.short	0x0101
        /*0e4e*/ 	.byte	0x3f
	.zero		1


	//   ....[42]....
        /*0e50*/ 	.word	0x0000ede0
        /*0e54*/ 	.word	0x00000012
        /*0e58*/ 	.word	0x00032410
        /*0e5c*/ 	.short	0x0107
        /*0e5e*/ 	.byte	0x3f
	.zero		1


	//   ....[43]....
        /*0e60*/ 	.word	0x0000eee0
        /*0e64*/ 	.word	0x00000012
        /*0e68*/ 	.word	0x00032410
        /*0e6c*/ 	.short	0x0101
        /*0e6e*/ 	.byte	0x3f
	.zero		1


	//   ....[44]....
        /*0e70*/ 	.word	0x0000ef00
        /*0e74*/ 	.word	0x00000012
        /*0e78*/ 	.word	0x00032420
        /*0e7c*/ 	.short	0x010a
        /*0e7e*/ 	.byte	0x3f
	.zero		1


	//   ....[45]....
        /*0e80*/ 	.word	0x0000efe0
        /*0e84*/ 	.word	0x00000002
        /*0e88*/ 	.word	0x00032460
        /*0e8c*/ 	.short	0x010a
        /*0e8e*/ 	.byte	0x3f
	.zero		1


	//   ....[46]....
        /*0e90*/ 	.word	0x0000f8b0
        /*0e94*/ 	.word	0x00000002
        /*0e98*/ 	.word	0x00032440
        /*0e9c*/ 	.short	0x010a
        /*0e9e*/ 	.byte	0x3f
	.zero		1


	//   ....[47]....
        /*0ea0*/ 	.word	0x0000fae0
        /*0ea4*/ 	.word	0x00000002
        /*0ea8*/ 	.word	0x00032460
        /*0eac*/ 	.short	0x010a
        /*0eae*/ 	.byte	0x3f
	.zero		1


	//   ....[48]....
        /*0eb0*/ 	.word	0x000102f0
        /*0eb4*/ 	.word	0x00000002
        /*0eb8*/ 	.word	0x00032440
        /*0ebc*/ 	.short	0x010a
        /*0ebe*/ 	.byte	0x3f
	.zero		1


	//   ....[49]....
        /*0ec0*/ 	.word	0x00010520
        /*0ec4*/ 	.word	0x00000002
        /*0ec8*/ 	.word	0x00032460
        /*0ecc*/ 	.short	0x010a
        /*0ece*/ 	.byte	0x3f
	.zero		1


	//   ....[50]....
        /*0ed0*/ 	.word	0x00010cc0
        /*0ed4*/ 	.word	0x00000003
        /*0ed8*/ 	.word	0x00032440
        /*0edc*/ 	.short	0x010a
        /*0ede*/ 	.byte	0x3f
	.zero		1


	//   ....[51]....
        /*0ee0*/ 	.word	0x00010ef0
        /*0ee4*/ 	.word	0x00000003
        /*0ee8*/ 	.word	0x00032460
        /*0eec*/ 	.short	0x010a
        /*0eee*/ 	.byte	0x3f
	.zero		1


	//   ....[52]....
        /*0ef0*/ 	.word	0x00012450
        /*0ef4*/ 	.word	0x00000000
        /*0ef8*/ 	.word	0x00032420
        /*0efc*/ 	.short	0x010a
        /*0efe*/ 	.byte	0x3f
	.zero		1


	//   ....[53]....
        /*0f00*/ 	.word	0x00012640
        /*0f04*/ 	.word	0x00000006
        /*0f08*/ 	.word	0x00000000
        /*0f0c*/ 	.short	0x010a
        /*0f0e*/ 	.byte	0x3f
	.zero		1


	//   ....[54]....
        /*0f10*/ 	.word	0x00012670
        /*0f14*/ 	.word	0x00000007
        /*0f18*/ 	.word	0x00000000
        /*0f1c*/ 	.short	0x010a
        /*0f1e*/ 	.byte	0x3f
	.zero		1


	//   ....[55]....
        /*0f20*/ 	.word	0x000126d0
        /*0f24*/ 	.word	0x00000004
        /*0f28*/ 	.word	0x00000000
        /*0f2c*/ 	.short	0x010a
        /*0f2e*/ 	.byte	0x3f
	.zero		1


	//   ....[56]....
        /*0f30*/ 	.word	0x00012700
        /*0f34*/ 	.word	0x00000003
        /*0f38*/ 	.word	0x00000000
        /*0f3c*/ 	.short	0x010a
        /*0f3e*/ 	.byte	0x3f
	.zero		1


	//   ....[57]....
        /*0f40*/ 	.word	0x00012760
        /*0f44*/ 	.word	0x00000005
        /*0f48*/ 	.word	0x00032400
        /*0f4c*/ 	.short	0x010a
        /*0f4e*/ 	.byte	0x3f
	.zero		1


	//   ....[58]....
        /*0f50*/ 	.word	0x000127b0
        /*0f54*/ 	.word	0x00000015
        /*0f58*/ 	.word	0x00032430
        /*0f5c*/ 	.short	0x010a
        /*0f5e*/ 	.byte	0x3f
	.zero		1


	//   ....[59]....
        /*0f60*/ 	.word	0x00012800
        /*0f64*/ 	.word	0x00000005
        /*0f68*/ 	.word	0x00032410
        /*0f6c*/ 	.short	0x010a
        /*0f6e*/ 	.byte	0x3f
	.zero		1


	//   ....[60]....
        /*0f70*/ 	.word	0x00012850
        /*0f74*/ 	.word	0x00000015
        /*0f78*/ 	.word	0x00032450
        /*0f7c*/ 	.short	0x010a
        /*0f7e*/ 	.byte	0x3f
	.zero		1


	//   ....[61]....
        /*0f80*/ 	.word	0x000128b0
        /*0f84*/ 	.word	0x00000099
        /*0f88*/ 	.word	0x00032430
        /*0f8c*/ 	.short	0x010a
        /*0f8e*/ 	.byte	0x3f
	.zero		1


	//   ....[62]....
        /*0f90*/ 	.word	0x00012910
        /*0f94*/ 	.word	0x00000014
        /*0f98*/ 	.word	0x00032450
        /*0f9c*/ 	.short	0x010a
        /*0f9e*/ 	.byte	0x3f
	.zero		1


	//   ....[63]....
        /*0fa0*/ 	.word	0x00012ab0
        /*0fa4*/ 	.word	0x00000000
        /*0fa8*/ 	.word	0x00032440
        /*0fac*/ 	.short	0x010a
        /*0fae*/ 	.byte	0x3f
	.zero		1


	//   ....[64]....
        /*0fb0*/ 	.word	0x000143c0
        /*0fb4*/ 	.word	0x00000012
        /*0fb8*/ 	.word	0x00032420
        /*0fbc*/ 	.short	0x010a
        /*0fbe*/ 	.byte	0x3f
	.zero		1


	//   ....[65]....
        /*0fc0*/ 	.word	0x00014410
        /*0fc4*/ 	.word	0x00000002
        /*0fc8*/ 	.word	0x00032460
        /*0fcc*/ 	.short	0x010a
        /*0fce*/ 	.byte	0x3f
	.zero		1


	//   ....[66]....
        /*0fd0*/ 	.word	0x00014460
        /*0fd4*/ 	.word	0x00000002
        /*0fd8*/ 	.word	0x00032440
        /*0fdc*/ 	.short	0x010a
        /*0fde*/ 	.byte	0x3f
	.zero		1


	//   ....[67]....
        /*0fe0*/ 	.word	0x000144b0
        /*0fe4*/ 	.word	0x00000002
        /*0fe8*/ 	.word	0x00032460
        /*0fec*/ 	.short	0x010a
        /*0fee*/ 	.byte	0x3f
	.zero		1


	//   ....[68]....
        /*0ff0*/ 	.word	0x00014500
        /*0ff4*/ 	.word	0x00000002
        /*0ff8*/ 	.word	0x00032440
        /*0ffc*/ 	.short	0x010a
        /*0ffe*/ 	.byte	0x3f
	.zero		1


	//   ....[69]....
        /*1000*/ 	.word	0x00014550
        /*1004*/ 	.word	0x00000002
        /*1008*/ 	.word	0x00032460
        /*100c*/ 	.short	0x010a
        /*100e*/ 	.byte	0x3f
	.zero		1


	//   ....[70]....
        /*1010*/ 	.word	0x000145a0
        /*1014*/ 	.word	0x00000003
        /*1018*/ 	.word	0x00032440
        /*101c*/ 	.short	0x010a
        /*101e*/ 	.byte	0x3f
	.zero		1


	//   ....[71]....
        /*1020*/ 	.word	0x000145f0
        /*1024*/ 	.word	0x00000003
        /*1028*/ 	.word	0x00032460
        /*102c*/ 	.short	0x010a
        /*102e*/ 	.byte	0x3f
	.zero		1


	//   ....[72]....
        /*1030*/ 	.word	0x00015130
        /*1034*/ 	.word	0x00000000
        /*1038*/ 	.word	0x00032420
        /*103c*/ 	.short	0x010a
        /*103e*/ 	.byte	0x3f
	.zero		1


	//   ....[73]....
        /*1040*/ 	.word	0x000152d0
        /*1044*/ 	.word	0x00000006
        /*1048*/ 	.word	0x00000000
        /*104c*/ 	.short	0x010a
        /*104e*/ 	.byte	0x3f
	.zero		1


	//   ....[74]....
        /*1050*/ 	.word	0x00015320
        /*1054*/ 	.word	0x00000007
        /*1058*/ 	.word	0x00000000
        /*105c*/ 	.short	0x010a
        /*105e*/ 	.byte	0x3f
	.zero		1


	//   ....[75]....
        /*1060*/ 	.word	0x00015370
        /*1064*/ 	.word	0x00000004
        /*1068*/ 	.word	0x00000000
        /*106c*/ 	.short	0x010a
        /*106e*/ 	.byte	0x3f
	.zero		1


	//----- nvinfo : EIATTR_NUM_MBARRIERS
	.align		4
.L_1239:
        /*1070*/ 	.byte	0x03, 0x38
        /*1072*/ 	.short	0x0017


	//----- nvinfo : EIATTR_EXIT_INSTR_OFFSETS
	.align		4
        /*1074*/ 	.byte	0x04, 0x1c
        /*1076*/ 	.short	(.L_1241 - .L_1240)


	//   ....[0]....
.L_1240:
        /*1078*/ 	.word	0x00000a90


	//   ....[1]....
        /*107c*/ 	.word	0x0000b530


	//   ....[2]....
        /*1080*/ 	.word	0x00012750


	//----- nvinfo : EIATTR_MAX_THREADS
	.align		4
.L_1241:
        /*1084*/ 	.byte	0x04, 0x05
        /*1086*/ 	.short	(.L_1243 - .L_1242)
.L_1242:
        /*1088*/ 	.word	0x00000180
        /*108c*/ 	.word	0x00000001
        /*1090*/ 	.word	0x00000001


	//----- nvinfo : EIATTR_CRS_STACK_SIZE
	.align		4
.L_1243:
        /*1094*/ 	.byte	0x04, 0x1e
        /*1096*/ 	.short	(.L_1245 - .L_1244)
.L_1244:
        /*1098*/ 	.word	0x00000000


	//----- nvinfo : EIATTR_CBANK_PARAM_SIZE
	.align		4
.L_1245:
        /*109c*/ 	.byte	0x03, 0x19
        /*109e*/ 	.short	0x0bf0


	//----- nvinfo : EIATTR_PARAM_CBANK
	.align		4
        /*10a0*/ 	.byte	0x04, 0x0a
        /*10a2*/ 	.short	(.L_1247 - .L_1246)
	.align		4
.L_1246:
        /*10a4*/ 	.word	index@(.nv.constant0._ZN7cutlass13device_kernelIN5flash11enable_sm90INS1_16FlashAttnFwdSm90INS1_25CollectiveMainloopFwdSm90ILi2EN4cute5tupleIJNS5_1CILi1EEES8_S8_EEENS6_IJNS7_ILi128EEENS7_ILi96EEENS7_ILi64EEEEEELi256ENS_10bfloat16_tEfNS_4arch4Sm90ELb0ELb0ELb0ELb1ELb0ELb0ELb1ELb1ELb0ELb1ELb1ELb0EEENS1_21CollectiveEpilogueFwdINS6_IJSA_NS7_ILi256EEESB_EEES9_SE_SG_Li256ELb1ELb1ELb1ELb0EEENS1_36VarlenDynamicPersistentTileSchedulerILi128ELi96ELi256ELi128ELb1ELb1ELb1ELb0ELb1ELb1EEEEEEEEEvNT_6ParamsE)
        /*10a8*/ 	.short	0x0210
        /*10aa*/ 	.short	0x0bf0


	//----- nvinfo : EIATTR_SW_WAR
	.align		4
.L_1247:
        /*10ac*/ 	.byte	0x04, 0x36
        /*10ae*/ 	.short	(.L_1249 - .L_1248)
.L_1248:
        /*10b0*/ 	.word	0x00000008
.L_1249:


//--------------------- .nv.info._ZN7cutlass13device_kernelIN5flash11enable_sm90INS1_16FlashAttnFwdSm90INS1_25CollectiveMainloopFwdSm90ILi2EN4cute5tupleIJNS5_1CILi1EEES8_S8_EEENS6_IJNS7_ILi128EEENS7_ILi96EEENS7_ILi64EEEEEELi256ENS_10bfloat16_tEfNS_4arch4Sm90ELb0ELb0ELb0ELb1ELb0ELb1ELb1ELb1ELb0ELb1ELb1ELb0EEENS1_21CollectiveEpilogueFwdINS6_IJSA_NS7_ILi256EEESB_EEES9_SE_SG_Li256ELb1ELb1ELb1ELb0EEENS1_36VarlenDynamicPersistentTileSchedulerILi128ELi96ELi256ELi128ELb1ELb1ELb1ELb0ELb1ELb1EEEEEEEEEvNT_6ParamsE --------------------------
	.section	.nv.info._ZN7cutlass13device_kernelIN5flash11enable_sm90INS1_16FlashAttnFwdSm90INS1_25CollectiveMainloopFwdSm90ILi2EN4cute5tupleIJNS5_1CILi1EEES8_S8_EEENS6_IJNS7_ILi128EEENS7_ILi96EEENS7_ILi64EEEEEELi256ENS_10bfloat16_tEfNS_4arch4Sm90ELb0ELb0ELb0ELb1ELb0ELb1ELb1ELb1ELb0ELb1ELb1ELb0EEENS1_21CollectiveEpilogueFwdINS6_IJSA_NS7_ILi256EEESB_EEES9_SE_SG_Li256ELb1ELb1ELb1ELb0EEENS1_36VarlenDynamicPersistentTileSchedulerILi128ELi96ELi256ELi128ELb1ELb1ELb1ELb0ELb1ELb1EEEEEEEEEvNT_6ParamsE,"",@"SHT_CUDA_INFO"
	.sectionflags	@""
	.align	4


	//----- nvinfo : EIATTR_CUDA_API_VERSION
	.align		4
        /*0000*/ 	.byte	0x04, 0x37
        /*0002*/ 	.short	(.L_1251 - .L_1250)
.L_1250:
        /*0004*/ 	.word	0x00000082


	//----- nvinfo : EIATTR_KPARAM_INFO
	.align		4
.L_1251:
        /*0008*/ 	.byte	0x04, 0x17
        /*000a*/ 	.short	(.L_1253 - .L_1252)
.L_1252:
        /*000c*/ 	.word	0x00000000
        /*0010*/ 	.short	0x0000
        /*0012*/ 	.short	0x0070
        /*0014*/ 	.byte	0x00, 0xf0, 0x01, 0x2e


	//----- nvinfo : EIATTR_SPARSE_MMA_MASK
	.align		4
.L_1253:
        /*0018*/ 	.byte	0x03, 0x50
        /*001a*/ 	.short	0x0000


	//----- nvinfo : EIATTR_MAXREG_COUNT
	.align		4
        /*001c*/ 	.byte	0x03, 0x1b
        /*001e*/ 	.short	0x00a8


	//----- nvinfo : EIATTR_NUM_BARRIERS
	.align		4
        /*0020*/ 	.byte	0x02, 0x4c
        /*0022*/ 	.byte	0x10
	.zero		1


	//----- nvinfo : EIATTR_EXTERNS
	.align		4
        /*0024*/ 	.byte	0x04, 0x0f
        /*0026*/ 	.short	(.L_1255 - .L_1254)


	//   ....[0]....
	.align		4
.L_1254:
        /*0028*/ 	.word	index@(__assertfail)


	//----- nvinfo : EIATTR_ANNOTATIONS
	.align		4
.L_1255:
        /*002c*/ 	.byte	0x04, 0x55
        /*002e*/ 	.short	(.L_1257 - .L_1256)


	//   ....[0]....
.L_1256:
        /* <DEDUP_REMOVED lines=123> */


	//----- nvinfo : EIATTR_MERCURY_ISA_VERSION
	.align		4
.L_1257:
        /*07c8*/ 	.byte	0x03, 0x5f
        /*07ca*/ 	.short	0x0101


	//----- nvinfo : EIATTR_UNUSED_LOAD_BYTE_OFFSET
	.align		4
        /*07cc*/ 	.byte	0x04, 0x44
        /*07ce*/ 	.short	(.L_1259 - .L_1258)


	//   ....[0]....
.L_1258:
        /*07d0*/ 	.word	0x00000b00
        /*07d4*/ 	.word	0x0000fff0


	//   ....[1]....
        /*07d8*/ 	.word	0x0000e880
        /*07dc*/ 	.word	0x0000fff0


	//----- nvinfo : EIATTR_INT_WARP_WIDE_INSTR_OFFSETS
	.align		4
.L_1259:
        /*07e0*/ 	.byte	0x04, 0x31
        /*07e2*/ 	.short	(.L_1261 - .L_1260)


	//   ....[0]....
.L_1260:
        /*07e4*/ 	.word	0x00000190


	//   ....[1]....
        /*07e8*/ 	.word	0x000001d0


	//   ....[2]....
        /*07ec*/ 	.word	0x00000240


	//   ....[3]....
        /*07f0*/ 	.word	0x00000250


	//   ....[4]....
        /*07f4*/ 	.word	0x00016620


	//   ....[5]....
        /*07f8*/ 	.word	0x000166b0


	//   ....[6]....
        /*07fc*/ 	.word	0x0001b090


	//   ....[7]....
        /*0800*/ 	.word	0x0001b120


	//----- nvinfo : EIATTR_COOP_GROUP_MASK_REGIDS
	.align		4
.L_1261:
        /*0804*/ 	.byte	0x04, 0x29
        /*0806*/ 	.short	(.L_1263 - .L_1262)


	//   ....[0]....
.L_1262:
        /*0808*/ 	.word	0xffffffff


	//   ....[1]....
        /*080c*/ 	.word	0xffffffff


	//   ....[2]....
        /*0810*/ 	.word	0xffffffff


	//   ....[3]....
        /*0814*/ 	.word	0xffffffff


	//   ....[4]....
        /*0818*/ 	.word	0xffffffff


	//   ....[5]....
        /*081c*/ 	.word	0xffffffff


	//   ....[6]....
        /*0820*/ 	.word	0xffffffff


	//   ....[7]....
        /*0824*/ 	.word	0xffffffff


	//   ....[8]....
        /*0828*/ 	.word	0xffffffff


	//   ....[9]....
        /*082c*/ 	.word	0xffffffff


	//   ....[10]....
        /*0830*/ 	.word	0xffffffff


	//   ....[11]....
        /*0834*/ 	.word	0xffffffff


	//   ....[12]....
        /*0838*/ 	.word	0xffffffff


	//   ....[13]....
        /*083c*/ 	.word	0xffffffff


	//   ....[14]....
        /*0840*/ 	.word	0xffffffff


	//   ....[15]....
        /*0844*/ 	.word	0xffffffff


	//   ....[16]....
        /*0848*/ 	.word	0xffffffff


	//   ....[17]....
        /*084c*/ 	.word	0xffffffff


	//   ....[18]....
        /*0850*/ 	.word	0xffffffff


	//   ....[19]....
        /*0854*/ 	.word	0xffffffff


	//   ....[20]....
        /*0858*/ 	.word	0xffffffff


	//   ....[21]....
        /*085c*/ 	.word	0xffffffff


	//   ....[22]....
        /*0860*/ 	.word	0xffffffff


	//   ....[23]....
        /*0864*/ 	.word	0xffffffff


	//   ....[24]....
        /*0868*/ 	.word	0xffffffff


	//   ....[25]....
        /*086c*/ 	.word	0xffffffff


	//   ....[26]....
        /*0870*/ 	.word	0xffffffff


	//   ....[27]....
        /*0874*/ 	.word	0xffffffff


	//   ....[28]....
        /*0878*/ 	.word	0xffffffff


	//   ....[29]....
        /*087c*/ 	.word	0xffffffff


	//   ....[30]....
        /*0880*/ 	.word	0xffffffff


	//   ....[31]....
        /*0884*/ 	.word	0xffffffff


	//   ....[32]....
        /*0888*/ 	.word	0xffffffff


	//   ....[33]....
        /*088c*/ 	.word	0xffffffff


	//   ....[34]....
        /*0890*/ 	.word	0xffffffff


	//   ....[35]....
        /*0894*/ 	.word	0xffffffff


	//   ....[36]....
        /*0898*/ 	.word	0xffffffff


	//   ....[37]....
        /*089c*/ 	.word	0xffffffff


	//   ....[38]....
        /*08a0*/ 	.word	0xffffffff


	//   ....[39]....
        /*08a4*/ 	.word	0xffffffff


	//   ....[40]....
        /*08a8*/ 	.word	0xffffffff


	//   ....[41]....
        /*08ac*/ 	.word	0xffffffff


	//   ....[42]....
        /*08b0*/ 	.word	0xffffffff


	//   ....[43]....
        /*08b4*/ 	.word	0xffffffff


	//   ....[44]....
        /*08b8*/ 	.word	0xffffffff


	//   ....[45]....
        /*08bc*/ 	.word	0xffffffff


	//   ....[46]....
        /*08c0*/ 	.word	0xffffffff


	//   ....[47]....
        /*08c4*/ 	.word	0xffffffff


	//   ....[48]....
        /*08c8*/ 	.word	0xffffffff


	//   ....[49]....
        /*08cc*/ 	.word	0xffffffff


	//   ....[50]....
        /*08d0*/ 	.word	0xffffffff


	//   ....[51]....
        /*08d4*/ 	.word	0xffffffff


	//   ....[52]....
        /*08d8*/ 	.word	0xffffffff


	//   ....[53]....
        /*08dc*/ 	.word	0xffffffff


	//   ....[54]....
        /*08e0*/ 	.word	0xffffffff


	//   ....[55]....
        /*08e4*/ 	.word	0xffffffff


	//   ....[56]....
        /*08e8*/ 	.word	0xffffffff


	//   ....[57]....
        /*08ec*/ 	.word	0xffffffff


	//   ....[58]....
        /*08f0*/ 	.word	0xffffffff


	//   ....[59]....
        /*08f4*/ 	.word	0xffffffff


	//   ....[60]....
        /*08f8*/ 	.word	0xffffffff


	//   ....[61]....
        /*08fc*/ 	.word	0xffffffff


	//   ....[62]....
        /*0900*/ 	.word	0xffffffff


	//   ....[63]....
        /*0904*/ 	.word	0xffffffff


	//   ....[64]....
        /*0908*/ 	.word	0xffffffff


	//   ....[65]....
        /*090c*/ 	.word	0xffffffff


	//   ....[66]....
        /*0910*/ 	.word	0xffffffff


	//   ....[67]....
        /*0914*/ 	.word	0xffffffff


	//   ....[68]....
        /*0918*/ 	.word	0xffffffff


	//   ....[69]....
        /*091c*/ 	.word	0xffffffff


	//   ....[70]....
        /*0920*/ 	.word	0xffffffff


	//   ....[71]....
        /*0924*/ 	.word	0xffffffff


	//   ....[72]....
        /*0928*/ 	.word	0xffffffff


	//   ....[73]....
        /*092c*/ 	.word	0xffffffff


	//   ....[74]....
        /*0930*/ 	.word	0xffffffff


	//   ....[75]....
        /*0934*/ 	.word	0xffffffff


	//   ....[76]....
        /*0938*/ 	.word	0xffffffff


	//   ....[77]....
        /*093c*/ 	.word	0xffffffff


	//   ....[78]....
        /*0940*/ 	.word	0xffffffff


	//   ....[79]....
        /*0944*/ 	.word	0xffffffff


	//   ....[80]....
        /*0948*/ 	.word	0xffffffff


	//   ....[81]....
        /*094c*/ 	.word	0xffffffff


	//   ....[82]....
        /*0950*/ 	.word	0xffffffff


	//   ....[83]....
        /*0954*/ 	.word	0xffffffff


	//   ....[84]....
        /*0958*/ 	.word	0xffffffff


	//   ....[85]....
        /*095c*/ 	.word	0xffffffff


	//   ....[86]....
        /*0960*/ 	.word	0xffffffff


	//   ....[87]....
        /*0964*/ 	.word	0xffffffff


	//   ....[88]....
        /*0968*/ 	.word	0xffffffff


	//   ....[89]....
        /*096c*/ 	.word	0xffffffff


	//   ....[90]....
        /*0970*/ 	.word	0xffffffff


	//   ....[91]....
        /*0974*/ 	.word	0xffffffff


	//   ....[92]....
        /*0978*/ 	.word	0xffffffff


	//   ....[93]....
        /*097c*/ 	.word	0xffffffff


	//   ....[94]....
        /*0980*/ 	.word	0xffffffff


	//   ....[95]....
        /*0984*/ 	.word	0xffffffff


	//   ....[96]....
        /*0988*/ 	.word	0xffffffff


	//   ....[97]....
        /*098c*/ 	.word	0xffffffff


	//   ....[98]....
        /*0990*/ 	.word	0xffffffff


	//   ....[99]....
        /*0994*/ 	.word	0xffffffff


	//   ....[100]....
        /*0998*/ 	.word	0xffffffff


	//   ....[101]....
        /*099c*/ 	.word	0xffffffff


	//   ....[102]....
        /*09a0*/ 	.word	0xffffffff


	//   ....[103]....
        /*09a4*/ 	.word	0xffffffff


	//   ....[104]....
        /*09a8*/ 	.word	0xffffffff


	//   ....[105]....
        /*09ac*/ 	.word	0xffffffff


	//   ....[106]....
        /*09b0*/ 	.word	0xffffffff


	//   ....[107]....
        /*09b4*/ 	.word	0xffffffff


	//   ....[108]....
        /*09b8*/ 	.word	0xffffffff


	//   ....[109]....
        /*09bc*/ 	.word	0xffffffff


	//   ....[110]....
        /*09c0*/ 	.word	0xffffffff


	//   ....[111]....
        /*09c4*/ 	.word	0xffffffff


	//   ....[112]....
        /*09c8*/ 	.word	0xffffffff


	//   ....[113]....
        /*09cc*/ 	.word	0xffffffff


	//   ....[114]....
        /*09d0*/ 	.word	0xffffffff


	//   ....[115]....
        /*09d4*/ 	.word	0xffffffff


	//   ....[116]....
        /*09d8*/ 	.word	0xffffffff


	//   ....[117]....
        /*09dc*/ 	.word	0xffffffff


	//   ....[118]....
        /*09e0*/ 	.word	0xffffffff


	//   ....[119]....
        /*09e4*/ 	.word	0xffffffff


	//   ....[120]....
        /*09e8*/ 	.word	0xffffffff


	//   ....[121]....
        /*09ec*/ 	.word	0xffffffff


	//   ....[122]....
        /*09f0*/ 	.word	0x0500000f


	//   ....[123]....
        /*09f4*/ 	.word	0x0500000f


	//   ....[124]....
        /*09f8*/ 	.word	0x0500000f


	//   ....[125]....
        /*09fc*/ 	.word	0x0500000f


	//   ....[126]....
        /*0a00*/ 	.word	0x0500000f


	//   ....[127]....
        /*0a04*/ 	.word	0x0500000f


	//   ....[128]....
        /*0a08*/ 	.word	0x0500000f


	//   ....[129]....
        /*0a0c*/ 	.word	0x0500000f


	//   ....[130]....
        /*0a10*/ 	.word	0x0500000f


	//   ....[131]....
        /*0a14*/ 	.word	0x0500000f


	//   ....[132]....
        /*0a18*/ 	.word	0x0500000f


	//   ....[133]....
        /*0a1c*/ 	.word	0x0500000f


	//   ....[134]....
        /*0a20*/ 	.word	0x0500000f


	//   ....[135]....
        /*0a24*/ 	.word	0x0500000f


	//   ....[136]....
        /*0a28*/ 	.word	0x0500000f


	//   ....[137]....
        /*0a2c*/ 	.word	0x0500000f


	//   ....[138]....
        /*0a30*/ 	.word	0x0500000f


	//   ....[139]....
        /*0a34*/ 	.word	0x0500000f


	//   ....[140]....
        /*0a38*/ 	.word	0x0500000f


	//   ....[141]....
        /*0a3c*/ 	.word	0x0500000f


	//   ....[142]....
        /*0a40*/ 	.word	0x0500000f


	//   ....[143]....
        /*0a44*/ 	.word	0x0500000f


	//   ....[144]....
        /*0a48*/ 	.word	0x0500000f


	//   ....[145]....
        /*0a4c*/ 	.word	0x0500000f


	//   ....[146]....
        /*0a50*/ 	.word	0x0500000f


	//   ....[147]....
        /*0a54*/ 	.word	0x0500000f


	//   ....[148]....
        /*0a58*/ 	.word	0x0500000f


	//   ....[149]....
        /*0a5c*/ 	.word	0x0500000f


	//   ....[150]....
        /*0a60*/ 	.word	0x0500000f


	//   ....[151]....
        /*0a64*/ 	.word	0x0500000f


	//   ....[152]....
        /*0a68*/ 	.word	0x0500000f


	//   ....[153]....
        /*0a6c*/ 	.word	0x0500000f


	//   ....[154]....
        /*0a70*/ 	.word	0x0500000f


	//   ....[155]....
        /*0a74*/ 	.word	0x0500000f


	//   ....[156]....
        /*0a78*/ 	.word	0x0500000f


	//   ....[157]....
        /*0a7c*/ 	.word	0x0500000f


	//   ....[158]....
        /*0a80*/ 	.word	0x0500000f


	//   ....[159]....
        /*0a84*/ 	.word	0x0500000f


	//   ....[160]....
        /*0a88*/ 	.word	0x0500000f


	//   ....[161]....
        /*0a8c*/ 	.word	0x0500000f


	//   ....[162]....
        /*0a90*/ 	.word	0x0500000f


	//   ....[163]....
        /*0a94*/ 	.word	0x0500000f


	//   ....[164]....
        /*0a98*/ 	.word	0x0500000f


	//   ....[165]....
        /*0a9c*/ 	.word	0x0500000f


	//   ....[166]....
        /*0aa0*/ 	.word	0x0500000f


	//   ....[167]....
        /*0aa4*/ 	.word	0x0500000f


	//   ....[168]....
        /*0aa8*/ 	.word	0x0500000f


	//   ....[169]....
        /*0aac*/ 	.word	0x0500000f


	//   ....[170]....
        /*0ab0*/ 	.word	0x0500000f


	//   ....[171]....
        /*0ab4*/ 	.word	0x0500000f


	//   ....[172]....
        /*0ab8*/ 	.word	0x0500000f


	//   ....[173]....
        /*0abc*/ 	.word	0x0500000f


	//   ....[174]....
        /*0ac0*/ 	.word	0x0500000f


	//   ....[175]....
        /*0ac4*/ 	.word	0x0500000f


	//   ....[176]....
        /*0ac8*/ 	.word	0x0500000f


	//   ....[177]....
        /*0acc*/ 	.word	0x0500000f


	//   ....[178]....
        /*0ad0*/ 	.word	0x0500000f


	//   ....[179]....
        /*0ad4*/ 	.word	0x0500000f


	//   ....[180]....
        /*0ad8*/ 	.word	0x0500000f


	//   ....[181]....
        /*0adc*/ 	.word	0x0500000f


	//   ....[182]....
        /*0ae0*/ 	.word	0x0500000f


	//   ....[183]....
        /*0ae4*/ 	.word	0x0500000f


	//   ....[184]....
        /*0ae8*/ 	.word	0x0500000f


	//   ....[185]....
        /*0aec*/ 	.word	0x0500000f


	//   ....[186]....
        /*0af0*/ 	.word	0x0500000f


	//   ....[187]....
        /*0af4*/ 	.word	0x0500000f


	//   ....[188]....
        /*0af8*/ 	.word	0x0500000f


	//   ....[189]....
        /*0afc*/ 	.word	0x0500000f


	//   ....[190]....
        /*0b00*/ 	.word	0x0500000f


	//   ....[191]....
        /*0b04*/ 	.word	0x0500000f


	//   ....[192]....
        /*0b08*/ 	.word	0x0500000f


	//   ....[193]....
        /*0b0c*/ 	.word	0x0500000f


	//   ....[194]....
        /*0b10*/ 	.word	0x0500000f


	//   ....[195]....
        /*0b14*/ 	.word	0x0500000f


	//   ....[196]....
        /*0b18*/ 	.word	0x0500000f


	//   ....[197]....
        /*0b1c*/ 	.word	0x0500000f


	//   ....[198]....
        /*0b20*/ 	.word	0x0500000f


	//   ....[199]....
        /*0b24*/ 	.word	0x0500000f


	//   ....[200]....
        /*0b28*/ 	.word	0x0500000f


	//   ....[201]....
        /*0b2c*/ 	.word	0x0500000f


	//   ....[202]....
        /*0b30*/ 	.word	0x0500000f


	//   ....[203]....
        /*0b34*/ 	.word	0x0500000f


	//----- nvinfo : EIATTR_COOP_GROUP_INSTR_OFFSETS
	.align		4
.L_1263:
        /*0b38*/ 	.byte	0x04, 0x28
        /*0b3a*/ 	.short	(.L_1265 - .L_1264)


	//   ....[0]....
.L_1264:
        /*0b3c*/ 	.word	0x00000070


	//   ....[1]....
        /*0b40*/ 	.word	0x000001a0


	//   ....[2]....
        /*0b44*/ 	.word	0x000001f0


	//   ....[3]....
        /*0b48*/ 	.word	0x00000440


	//   ....[4]....
        /*0b4c*/ 	.word	0x000005a0


	//   ....[5]....
        /*0b50*/ 	.word	0x000006c0


	//   ....[6]....
        /*0b54*/ 	.word	0x00000820


	//   ....[7]....
        /*0b58*/ 	.word	0x00006700


	//   ....[8]....
        /*0b5c*/ 	.word	0x00006cf0


	//   ....[9]....
        /*0b60*/ 	.word	0x00006d00


	//   ....[10]....
        /*0b64*/ 	.word	0x00006d10


	//   ....[11]....
        /*0b68*/ 	.word	0x00006d20


	//   ....[12]....
        /*0b6c*/ 	.word	0x00007cf0


	//   ....[13]....
        /*0b70*/ 	.word	0x00007d00


	//   ....[14]....
        /*0b74*/ 	.word	0x00007d10


	//   ....[15]....
        /*0b78*/ 	.word	0x00007d20


	//   ....[16]....
        /*0b7c*/ 	.word	0x0000a570


	//   ....[17]....
        /*0b80*/ 	.word	0x0000a620


	//   ....[18]....
        /*0b84*/ 	.word	0x0000a680


	//   ....[19]....
        /*0b88*/ 	.word	0x0000a790


	//   ....[20]....
        /*0b8c*/ 	.word	0x0000c530


	//   ....[21]....
        /*0b90*/ 	.word	0x0000c550


	//   ....[22]....
        /*0b94*/ 	.word	0x0000c930


	//   ....[23]....
        /*0b98*/ 	.word	0x0000c960


	//   ....[24]....
        /*0b9c*/ 	.word	0x0000dde0


	//   ....[25]....
        /*0ba0*/ 	.word	0x0000de80


	//   ....[26]....
        /*0ba4*/ 	.word	0x0000df30


	//   ....[27]....
        /*0ba8*/ 	.word	0x0000e100


	//   ....[28]....
        /*0bac*/ 	.word	0x0000f8e0


	//   ....[29]....
        /*0bb0*/ 	.word	0x0000f900


	//   ....[30]....
        /*0bb4*/ 	.word	0x0000f910


	//   ....[31]....
        /*0bb8*/ 	.word	0x0000f920


	//   ....[32]....
        /*0bbc*/ 	.word	0x00010330


	//   ....[33]....
        /*0bc0*/ 	.word	0x00010340


	//   ....[34]....
        /*0bc4*/ 	.word	0x00010540


	//   ....[35]....
        /*0bc8*/ 	.word	0x00010550


	//   ....[36]....
        /*0bcc*/ 	.word	0x00010710


	//   ....[37]....
        /*0bd0*/ 	.word	0x00010720


	//   ....[38]....
        /*0bd4*/ 	.word	0x000108e0


	//   ....[39]....
        /*0bd8*/ 	.word	0x000108f0


	//   ....[40]....
        /*0bdc*/ 	.word	0x00010d50


	//   ....[41]....
        /*0be0*/ 	.word	0x00010d60


	//   ....[42]....
        /*0be4*/ 	.word	0x00011b20


	//   ....[43]....
        /*0be8*/ 	.word	0x00011b30


	//   ....[44]....
        /*0bec*/ 	.word	0x00013110


	//   ....[45]....
        /*0bf0*/ 	.word	0x00013120


	//   ....[46]....
        /*0bf4*/ 	.word	0x000132f0


	//   ....[47]....
        /*0bf8*/ 	.word	0x00013300


	//   ....[48]....
        /*0bfc*/ 	.word	0x000134c0


	//   ....[49]....
        /*0c00*/ 	.word	0x000134d0


	//   ....[50]....
        /*0c04*/ 	.word	0x00013690


	//   ....[51]....
        /*0c08*/ 	.word	0x000136a0


	//   ....[52]....
        /*0c0c*/ 	.word	0x000138c0


	//   ....[53]....
        /*0c10*/ 	.word	0x00013af0


	//   ....[54]....
        /*0c14*/ 	.word	0x00013b20


	//   ....[55]....
        /*0c18*/ 	.word	0x00013b50


	//   ....[56]....
        /*0c1c*/ 	.word	0x00013b80


	//   ....[57]....
        /*0c20*/ 	.word	0x00013bb0


	//   ....[58]....
        /*0c24*/ 	.word	0x00013be0


	//   ....[59]....
        /*0c28*/ 	.word	0x00013d80


	//   ....[60]....
        /*0c2c*/ 	.word	0x00013db0


	//   ....[61]....
        /*0c30*/ 	.word	0x00013de0


	//   ....[62]....
        /*0c34*/ 	.word	0x00013e10


	//   ....[63]....
        /*0c38*/ 	.word	0x00013e40


	//   ....[64]....
        /*0c3c*/ 	.word	0x00013e70


	//   ....[65]....
        /*0c40*/ 	.word	0x00013f00


	//   ....[66]....
        /*0c44*/ 	.word	0x00013f30


	//   ....[67]....
        /*0c48*/ 	.word	0x00013f40


	//   ....[68]....
        /*0c4c*/ 	.word	0x00013ff0


	//   ....[69]....
        /*0c50*/ 	.word	0x00015050


	//   ....[70]....
        /*0c54*/ 	.word	0x00016c00


	//   ....[71]....
        /*0c58*/ 	.word	0x000176c0


	//   ....[72]....
        /*0c5c*/ 	.word	0x000176f0


	//   ....[73]....
        /*0c60*/ 	.word	0x00017730


	//   ....[74]....
        /*0c64*/ 	.word	0x00017750


	//   ....[75]....
        /*0c68*/ 	.word	0x00017840


	//   ....[76]....
        /*0c6c*/ 	.word	0x00017860


	//   ....[77]....
        /*0c70*/ 	.word	0x00017900


	//   ....[78]....
        /*0c74*/ 	.word	0x00017910


	//   ....[79]....
        /*0c78*/ 	.word	0x000179a0


	//   ....[80]....
        /*0c7c*/ 	.word	0x000179c0


	//   ....[81]....
        /*0c80*/ 	.word	0x00017a60


	//   ....[82]....
        /*0c84*/ 	.word	0x00017a80


	//   ....[83]....
        /*0c88*/ 	.word	0x00017b10


	//   ....[84]....
        /*0c8c*/ 	.word	0x00017b30


	//   ....[85]....
        /*0c90*/ 	.word	0x00017bc0


	//   ....[86]....
        /*0c94*/ 	.word	0x00017bd0


	//   ....[87]....
        /*0c98*/ 	.word	0x00018300


	//   ....[88]....
        /*0c9c*/ 	.word	0x00018310


	//   ....[89]....
        /*0ca0*/ 	.word	0x000183c0


	//   ....[90]....
        /*0ca4*/ 	.word	0x000183d0


	//   ....[91]....
        /*0ca8*/ 	.word	0x00018490


	//   ....[92]....
        /*0cac*/ 	.word	0x000184a0


	//   ....[93]....
        /*0cb0*/ 	.word	0x00018560


	//   ....[94]....
        /*0cb4*/ 	.word	0x00018570


	//   ....[95]....
        /*0cb8*/ 	.word	0x00018610


	//   ....[96]....
        /*0cbc*/ 	.word	0x00018620


	//   ....[97]....
        /*0cc0*/ 	.word	0x000186d0


	//   ....[98]....
        /*0cc4*/ 	.word	0x000186e0


	//   ....[99]....
        /*0cc8*/ 	.word	0x00018790


	//   ....[100]....
        /*0ccc*/ 	.word	0x000187a0


	//   ....[101]....
        /*0cd0*/ 	.word	0x000187b0


	//   ....[102]....
        /*0cd4*/ 	.word	0x00018820


	//   ....[103]....
        /*0cd8*/ 	.word	0x0001b3b0


	//   ....[104]....
        /*0cdc*/ 	.word	0x0001b3e0


	//   ....[105]....
        /*0ce0*/ 	.word	0x0001b440


	//   ....[106]....
        /*0ce4*/ 	.word	0x0001b470


	//   ....[107]....
        /*0ce8*/ 	.word	0x0001b4a0


	//   ....[108]....
        /*0cec*/ 	.word	0x0001b4d0


	//   ....[109]....
        /*0cf0*/ 	.word	0x0001b500


	//   ....[110]....
        /*0cf4*/ 	.word	0x0001b530


	//   ....[111]....
        /*0cf8*/ 	.word	0x0001b6f0


	//   ....[112]....
        /*0cfc*/ 	.word	0x0001b720


	//   ....[113]....
        /*0d00*/ 	.word	0x0001b750


	//   ....[114]....
        /*0d04*/ 	.word	0x0001b780


	//   ....[115]....
        /*0d08*/ 	.word	0x0001b7b0


	//   ....[116]....
        /*0d0c*/ 	.word	0x0001b7e0


	//   ....[117]....
        /*0d10*/ 	.word	0x0001b8a0


	//   ....[118]....
        /*0d14*/ 	.word	0x0001b8c0


	//   ....[119]....
        /*0d18*/ 	.word	0x0001b8d0


	//   ....[120]....
        /*0d1c*/ 	.word	0x0001b930


	//   ....[121]....
        /*0d20*/ 	.word	0x0001c060


	//   ....[122]....
        /*0d24*/ 	.word	0x0001c490


	//   ....[123]....
        /*0d28*/ 	.word	0x0001c530


	//   ....[124]....
        /*0d2c*/ 	.word	0x0001c5c0


	//   ....[125]....
        /*0d30*/ 	.word	0x0001c610


	//   ....[126]....
        /*0d34*/ 	.word	0x0001c660


	//   ....[127]....
        /*0d38*/ 	.word	0x0001c750


	//   ....[128]....
        /*0d3c*/ 	.word	0x0001c7e0


	//   ....[129]....
        /*0d40*/ 	.word	0x0001c830


	//   ....[130]....
        /*0d44*/ 	.word	0x0001c880


	//   ....[131]....
        /*0d48*/ 	.word	0x0001cae0


	//   ....[132]....
        /*0d4c*/ 	.word	0x0001cb30


	//   ....[133]....
        /*0d50*/ 	.word	0x0001cbc0


	//   ....[134]....
        /*0d54*/ 	.word	0x0001cc50


	//   ....[135]....
        /*0d58*/ 	.word	0x0001cce0


	//   ....[136]....
        /*0d5c*/ 	.word	0x0001cd70


	//   ....[137]....
        /*0d60*/ 	.word	0x0001ce00


	//   ....[138]....
        /*0d64*/ 	.word	0x0001ce90


	//   ....[139]....
        /*0d68*/ 	.word	0x0001cf10


	//   ....[140]....
        /*0d6c*/ 	.word	0x0001cf60


	//   ....[141]....
        /*0d70*/ 	.word	0x0001d000


	//   ....[142]....
        /*0d74*/ 	.word	0x0001d090


	//   ....[143]....
        /*0d78*/ 	.word	0x0001d120


	//   ....[144]....
        /*0d7c*/ 	.word	0x0001d170


	//   ....[145]....
        /*0d80*/ 	.word	0x0001d200


	//   ....[146]....
        /*0d84*/ 	.word	0x0001d290


	//   ....[147]....
        /*0d88*/ 	.word	0x0001d320


	//   ....[148]....
        /*0d8c*/ 	.word	0x0001d3b0


	//   ....[149]....
        /*0d90*/ 	.word	0x0001d440


	//   ....[150]....
        /*0d94*/ 	.word	0x0001d4d0


	//   ....[151]....
        /*0d98*/ 	.word	0x0001d590


	//   ....[152]....
        /*0d9c*/ 	.word	0x0001d870


	//   ....[153]....
        /*0da0*/ 	.word	0x0001d9f0


	//   ....[154]....
        /*0da4*/ 	.word	0x0001da50


	//   ....[155]....
        /*0da8*/ 	.word	0x0001dac0


	//   ....[156]....
        /*0dac*/ 	.word	0x0001db30


	//   ....[157]....
        /*0db0*/ 	.word	0x0001dbe0


	//   ....[158]....
        /*0db4*/ 	.word	0x0001dcd0


	//   ....[159]....
        /*0db8*/ 	.word	0x0001de00


	//   ....[160]....
        /*0dbc*/ 	.word	0x0001dea0


	//   ....[161]....
        /*0dc0*/ 	.word	0x0001df70


	//   ....[162]....
        /*0dc4*/ 	.word	0x0001e010


	//   ....[163]....
        /*0dc8*/ 	.word	0x0001e0e0


	//   ....[164]....
        /*0dcc*/ 	.word	0x0001e180


	//   ....[165]....
        /*0dd0*/ 	.word	0x0001e250


	//   ....[166]....
        /*0dd4*/ 	.word	0x0001e2f0


	//   ....[167]....
        /*0dd8*/ 	.word	0x0001e3a0


	//   ....[168]....
        /*0ddc*/ 	.word	0x0001e480


	//   ....[169]....
        /*0de0*/ 	.word	0x0001e6e0


	//   ....[170]....
        /*0de4*/ 	.word	0x0001e790


	//   ....[171]....
        /*0de8*/ 	.word	0x0001e890


	//   ....[172]....
        /*0dec*/ 	.word	0x0001e980


	//   ....[173]....
        /*0df0*/ 	.word	0x0001ea10


	//   ....[174]....
        /*0df4*/ 	.word	0x0001eb00


	//   ....[175]....
        /*0df8*/ 	.word	0x0001eb90


	//   ....[176]....
        /*0dfc*/ 	.word	0x0001ec80


	//   ....[177]....
        /*0e00*/ 	.word	0x0001ed10


	//   ....[178]....
        /*0e04*/ 	.word	0x0001ee00


	//   ....[179]....
        /*0e08*/ 	.word	0x0001ee90


	//   ....[180]....
        /*0e0c*/ 	.word	0x0001ef70


	//   ....[181]....
        /*0e10*/ 	.word	0x0001f0a0


	//   ....[182]....
        /*0e14*/ 	.word	0x0001f0f0


	//   ....[183]....
        /*0e18*/ 	.word	0x0001f150


	//   ....[184]....
        /*0e1c*/ 	.word	0x0001f1f0


	//   ....[185]....
        /*0e20*/ 	.word	0x0001f590


	//   ....[186]....
        /*0e24*/ 	.word	0x0001f630


	//   ....[187]....
        /*0e28*/ 	.word	0x0001f7d0


	//   ....[188]....
        /*0e2c*/ 	.word	0x0001f850


	//   ....[189]....
        /*0e30*/ 	.word	0x0001f8d0


	//   ....[190]....
        /*0e34*/ 	.word	0x0001f950


	//   ....[191]....
        /*0e38*/ 	.word	0x0001f9d0


	//   ....[192]....
        /*0e3c*/ 	.word	0x0001fa60


	//   ....[193]....
        /*0e40*/ 	.word	0x0001fb00


	//   ....[194]....
        /*0e44*/ 	.word	0x0001fbb0


	//   ....[195]....
        /*0e48*/ 	.word	0x0001fc30


	//   ....[196]....
        /*0e4c*/ 	.word	0x0001fcb0


	//   ....[197]....
        /*0e50*/ 	.word	0x0001fd30


	//   ....[198]....
        /*0e54*/ 	.word	0x0001fdc0


	//   ....[199]....
        /*0e58*/ 	.word	0x0001fe40


	//   ....[200]....
        /*0e5c*/ 	.word	0x0001fee0


	//   ....[201]....
        /*0e60*/ 	.word	0x0001ff30


	//   ....[202]....
        /*0e64*/ 	.word	0x0001ffc0


	//   ....[203]....
        /*0e68*/ 	.word	0x000200f0


	//----- nvinfo : EIATTR_REG_RECONFIG
	.align		4
.L_1265:
        /*0e6c*/ 	.byte	0x01, 0x54
	.zero		2


	//----- nvinfo : EIATTR_SYSCALL_OFFSETS
	.align		4
        /*0e70*/ 	.byte	0x04, 0x46
        /*0e72*/ 	.short	(.L_1267 - .L_1266)


	//   ....[0]....
.L_1266:
        /*0e74*/ 	.word	0x00001e50


	//   ....[1]....
        /*0e78*/ 	.word	0x00001fa0


	//   ....[2]....
        /*0e7c*/ 	.word	0x000068a0


	//   ....[3]....
        /*0e80*/ 	.word	0x00006c10


	//   ....[4]....
        /*0e84*/ 	.word	0x00016820


	//   ....[5]....
        /*0e88*/ 	.word	0x00016970


	//   ....[6]....
        /*0e8c*/ 	.word	0x00016a70


	//   ....[7]....
        /*0e90*/ 	.word	0x000172d0


	//   ....[8]....
        /*0e94*/ 	.word	0x00017ee0


	//----- nvinfo : EIATTR_MBARRIER_INSTR_OFFSETS
	.align		4
.L_1267:
        /*0e98*/ 	.byte	0x04, 0x39
        /*0e9a*/ 	.short	(.L_1269 - .L_1268)


	//   ....[0]....
.L_1268:
        /*0e9c*/ 	.word	0x000002e0
        /*0ea0*/ 	.word	0x000000ff
        /*0ea4*/ 	.word	0x00032400
        /*0ea8*/ 	.short	0x0100
        /*0eaa*/ 	.byte	0x08
	.zero		1


	//   ....[1]....
        /*0eac*/ 	.word	0x000002f0
        /*0eb0*/ 	.word	0x000000ff
        /*0eb4*/ 	.word	0x00032410
        /*0eb8*/ 	.short	0x0100
        /*0eba*/ 	.byte	0x08
	.zero		1


	//   ....[2]....
        /*0ebc*/ 	.word	0x00000300
        /*0ec0*/ 	.word	0x000000ff
        /*0ec4*/ 	.word	0x00032420
        /*0ec8*/ 	.short	0x0100
        /*0eca*/ 	.byte	0x08
	.zero		1


	//   ....[3]....
        /*0ecc*/ 	.word	0x000003f0
        /*0ed0*/ 	.word	0x000000ff
        /*0ed4*/ 	.word	0x00032430
        /*0ed8*/ 	.short	0x0100
        /*0eda*/ 	.byte	0x08
	.zero		1


	//   ....[4]....
        /*0edc*/ 	.word	0x00000400
        /*0ee0*/ 	.word	0x000000ff
        /*0ee4*/ 	.word	0x00032440
        /*0ee8*/ 	.short	0x0100
        /*0eea*/ 	.byte	0x08
	.zero		1


	//   ....[5]....
        /*0eec*/ 	.word	0x00000410
        /*0ef0*/ 	.word	0x000000ff
        /*0ef4*/ 	.word	0x00032438
        /*0ef8*/ 	.short	0x0100
        /*0efa*/ 	.byte	0x08
	.zero		1


	//   ....[6]....
        /*0efc*/ 	.word	0x00000420
        /*0f00*/ 	.word	0x000000ff
        /*0f04*/ 	.word	0x00032448
        /*0f08*/ 	.short	0x0100
        /*0f0a*/ 	.byte	0x08
	.zero		1


	//   ....[7]....
        /*0f0c*/ 	.word	0x00000550
        /*0f10*/ 	.word	0x000000ff
        /*0f14*/ 	.word	0x00032450
        /*0f18*/ 	.short	0x0100
        /*0f1a*/ 	.byte	0x08
	.zero		1


	//   ....[8]....
        /*0f1c*/ 	.word	0x00000560
        /*0f20*/ 	.word	0x000000ff
        /*0f24*/ 	.word	0x00032460
        /*0f28*/ 	.short	0x0100
        /*0f2a*/ 	.byte	0x08
	.zero		1


	//   ....[9]....
        /*0f2c*/ 	.word	0x00000570
        /*0f30*/ 	.word	0x000000ff
        /*0f34*/ 	.word	0x00032458
        /*0f38*/ 	.short	0x0100
        /*0f3a*/ 	.byte	0x08
	.zero		1


	//   ....[10]....
        /*0f3c*/ 	.word	0x00000580
        /*0f40*/ 	.word	0x000000ff
        /*0f44*/ 	.word	0x00032468
        /*0f48*/ 	.short	0x0100
        /*0f4a*/ 	.byte	0x08
	.zero		1


	//   ....[11]....
        /*0f4c*/ 	.word	0x00000670
        /*0f50*/ 	.word	0x000000ff
        /*0f54*/ 	.word	0x00032470
        /*0f58*/ 	.short	0x0100
        /*0f5a*/ 	.byte	0x06
	.zero		1


	//   ....[12]....
        /*0f5c*/ 	.word	0x00000680
        /*0f60*/ 	.word	0x000000ff
        /*0f64*/ 	.word	0x00032480
        /*0f68*/ 	.short	0x0100
        /*0f6a*/ 	.byte	0x06
	.zero		1


	//   ....[13]....
        /*0f6c*/ 	.word	0x00000690
        /*0f70*/ 	.word	0x000000ff
        /*0f74*/ 	.word	0x00032478
        /*0f78*/ 	.short	0x0100
        /*0f7a*/ 	.byte	0x06
	.zero		1


	//   ....[14]....
        /*0f7c*/ 	.word	0x000006a0
        /*0f80*/ 	.word	0x000000ff
        /*0f84*/ 	.word	0x00032488
        /*0f88*/ 	.short	0x0100
        /*0f8a*/ 	.byte	0x06
	.zero		1


	//   ....[15]....
        /*0f8c*/ 	.word	0x000007d0
        /*0f90*/ 	.word	0x000000ff
        /*0f94*/ 	.word	0x00032490
        /*0f98*/ 	.short	0x0100
        /*0f9a*/ 	.byte	0x08
	.zero		1


	//   ....[16]....
        /*0f9c*/ 	.word	0x000007e0
        /*0fa0*/ 	.word	0x000000ff
        /*0fa4*/ 	.word	0x000324a0
        /*0fa8*/ 	.short	0x0100
        /*0faa*/ 	.byte	0x08
	.zero		1


	//   ....[17]....
        /*0fac*/ 	.word	0x000007f0
        /*0fb0*/ 	.word	0x000000ff
        /*0fb4*/ 	.word	0x00032498
        /*0fb8*/ 	.short	0x0100
        /*0fba*/ 	.byte	0x08
	.zero		1


	//   ....[18]....
        /*0fbc*/ 	.word	0x00000800
        /*0fc0*/ 	.word	0x000000ff
        /*0fc4*/ 	.word	0x000324a8
        /*0fc8*/ 	.short	0x0100
        /*0fca*/ 	.byte	0x08
	.zero		1


	//   ....[19]....
        /*0fcc*/ 	.word	0x00000930
        /*0fd0*/ 	.word	0x000000ff
        /*0fd4*/ 	.word	0x000324b0
        /*0fd8*/ 	.short	0x0100
        /*0fda*/ 	.byte	0x08
	.zero		1


	//   ....[20]....
        /*0fdc*/ 	.word	0x00000940
        /*0fe0*/ 	.word	0x000000ff
        /*0fe4*/ 	.word	0x000324c0
        /*0fe8*/ 	.short	0x0100
        /*0fea*/ 	.byte	0x08
	.zero		1


	//   ....[21]....
        /*0fec*/ 	.word	0x00000950
        /*0ff0*/ 	.word	0x000000ff
        /*0ff4*/ 	.word	0x000324b8
        /*0ff8*/ 	.short	0x0100
        /*0ffa*/ 	.byte	0x08
	.zero		1


	//   ....[22]....
        /*0ffc*/ 	.word	0x00000960
        /*1000*/ 	.word	0x000000ff
        /*1004*/ 	.word	0x000324c8
        /*1008*/ 	.short	0x0100
        /*100a*/ 	.byte	0x08
	.zero		1


	//   ....[23]....
        /*100c*/ 	.word	0x00003260
        /*1010*/ 	.word	0x00000060
        /*1014*/ 	.word	0x00032490
        /*1018*/ 	.short	0x010a
        /*101a*/ 	.byte	0x3f
	.zero		1


	//   ....[24]....
        /*101c*/ 	.word	0x00004520
        /*1020*/ 	.word	0x00000060
        /*1024*/ 	.word	0x00032490
        /*1028*/ 	.short	0x010a
        /*102a*/ 	.byte	0x3f
	.zero		1


	//   ....[25]....
        /*102c*/ 	.word	0x000056a0
        /*1030*/ 	.word	0x00000060
        /*1034*/ 	.word	0x00032490
        /*1038*/ 	.short	0x010a
        /*103a*/ 	.byte	0x3f
	.zero		1


	//   ....[26]....
        /*103c*/ 	.word	0x000058b0
        /*1040*/ 	.word	0x00000024
        /*1044*/ 	.word	0x00000000
        /*1048*/ 	.short	0x0101
        /*104a*/ 	.byte	0x3f
	.zero		1


	//   ....[27]....
        /*104c*/ 	.word	0x000058f0
        /*1050*/ 	.word	0x00000060
        /*1054*/ 	.word	0x000324b0
        /*1058*/ 	.short	0x010a
        /*105a*/ 	.byte	0x3f
	.zero		1


	//   ....[28]....
        /*105c*/ 	.word	0x00005f50
        /*1060*/ 	.word	0x00000060
        /*1064*/ 	.word	0x00000000
        /*1068*/ 	.short	0x0101
        /*106a*/ 	.byte	0x3f
	.zero		1


	//   ....[29]....
        /*106c*/ 	.word	0x00006930
        /*1070*/ 	.word	0x00000012
        /*1074*/ 	.word	0x00032400
        /*1078*/ 	.short	0x010a
        /*107a*/ 	.byte	0x3f
	.zero		1


	//   ....[30]....
        /*107c*/ 	.word	0x00006980
        /*1080*/ 	.word	0x00000012
        /*1084*/ 	.word	0x00032400
        /*1088*/ 	.short	0x010a
        /*108a*/ 	.byte	0x3f
	.zero		1


	//   ....[31]....
        /*108c*/ 	.word	0x00006f90
        /*1090*/ 	.word	0x00000012
        /*1094*/ 	.word	0x00032400
        /*1098*/ 	.short	0x010a
        /*109a*/ 	.byte	0x3f
	.zero		1


	//   ....[32]....
        /*109c*/ 	.word	0x00007ef0
        /*10a0*/ 	.word	0x00000012
        /*10a4*/ 	.word	0x00032400
        /*10a8*/ 	.short	0x010a
        /*10aa*/ 	.byte	0x3f
	.zero		1


	//   ....[33]....
        /*10ac*/ 	.word	0x00008d50
        /*10b0*/ 	.word	0x00000003
        /*10b4*/ 	.word	0x00032430
        /*10b8*/ 	.short	0x010a
        /*10ba*/ 	.byte	0x3f
	.zero		1


	//   ....[34]....
        /*10bc*/ 	.word	0x00008df0
        /*10c0*/ 	.word	0x00000003
        /*10c4*/ 	.word	0x00032430
        /*10c8*/ 	.short	0x010a
        /*10ca*/ 	.byte	0x3f
	.zero		1


	//   ....[35]....
        /*10cc*/ 	.word	0x000090e0
        /*10d0*/ 	.word	0x00000012
        /*10d4*/ 	.word	0x00032410
        /*10d8*/ 	.short	0x010a
        /*10da*/ 	.byte	0x3f
	.zero		1


	//   ....[36]....
        /*10dc*/ 	.word	0x00009130
        /*10e0*/ 	.word	0x00000003
        /*10e4*/ 	.word	0x00032450
        /*10e8*/ 	.short	0x010a
        /*10ea*/ 	.byte	0x3f
	.zero		1


	//   ....[37]....
        /*10ec*/ 	.word	0x000091b0
        /*10f0*/ 	.word	0x00000003
        /*10f4*/ 	.word	0x00032450
        /*10f8*/ 	.short	0x010a
        /*10fa*/ 	.byte	0x3f
	.zero		1


	//   ....[38]....
        /*10fc*/ 	.word	0x0000a960
        /*1100*/ 	.word	0x00000004
        /*1104*/ 	.word	0x00000000
        /*1108*/ 	.short	0x0101
        /*110a*/ 	.byte	0x3f
	.zero		1


	//   ....[39]....
        /*110c*/ 	.word	0x0000b510
        /*1110*/ 	.word	0x00000003
        /*1114*/ 	.word	0x00000000
        /*1118*/ 	.short	0x0101
        /*111a*/ 	.byte	0x3f
	.zero		1


	//   ....[40]....
        /*111c*/ 	.word	0x0000b640
        /*1120*/ 	.word	0x00000004
        /*1124*/ 	.word	0x00032430
        /*1128*/ 	.short	0x010a
        /*112a*/ 	.byte	0x3f
	.zero		1


	//   ....[41]....
        /*112c*/ 	.word	0x0000b6a0
        /*1130*/ 	.word	0x00000004
        /*1134*/ 	.word	0x00032430
        /*1138*/ 	.short	0x010a
        /*113a*/ 	.byte	0x3f
	.zero		1


	//   ....[42]....
        /*113c*/ 	.word	0x0000b910
        /*1140*/ 	.word	0x00000004
        /*1144*/ 	.word	0x00032450
        /*1148*/ 	.short	0x010a
        /*114a*/ 	.byte	0x3f
	.zero		1


	//   ....[43]....
        /*114c*/ 	.word	0x0000b960
        /*1150*/ 	.word	0x00000004
        /*1154*/ 	.word	0x00032450
        /*1158*/ 	.short	0x010a
        /*115a*/ 	.byte	0x3f
	.zero		1


	//   ....[44]....
        /*115c*/ 	.word	0x0000ce30
        /*1160*/ 	.word	0x00000007
        /*1164*/ 	.word	0x00000000
        /*1168*/ 	.short	0x0101
        /*116a*/ 	.byte	0x3f
	.zero		1


	//   ....[45]....
        /*116c*/ 	.word	0x0000ddb0
        /*1170*/ 	.word	0x00000004
        /*1174*/ 	.word	0x00000000
        /*1178*/ 	.short	0x0101
        /*117a*/ 	.byte	0x3f
	.zero		1


	//   ....[46]....
        /*117c*/ 	.word	0x000102d0
        /*1180*/ 	.word	0x00000003
        /*1184*/ 	.word	0x00000000
        /*1188*/ 	.short	0x0101
        /*118a*/ 	.byte	0x3f
	.zero		1


	//   ....[47]....
        /*118c*/ 	.word	0x00010cc0
        /*1190*/ 	.word	0x0000000a
        /*1194*/ 	.word	0x00000000
        /*1198*/ 	.short	0x0101
        /*119a*/ 	.byte	0x3f
	.zero		1


	//   ....[48]....
        /*119c*/ 	.word	0x00015130
        /*11a0*/ 	.word	0x00000012
        /*11a4*/ 	.word	0x00032420
        /*11a8*/ 	.short	0x010a
        /*11aa*/ 	.byte	0x3f
	.zero		1


	//   ....[49]....
        /*11ac*/ 	.word	0x00015200
        /*11b0*/ 	.word	0x00000003
        /*11b4*/ 	.word	0x000324a0
        /*11b8*/ 	.short	0x010a
        /*11ba*/ 	.byte	0x3f
	.zero		1


	//   ....[50]....
        /*11bc*/ 	.word	0x00015440
        /*11c0*/ 	.word	0x00000003
        /*11c4*/ 	.word	0x000324c0
        /*11c8*/ 	.short	0x010a
        /*11ca*/ 	.byte	0x3f
	.zero		1


	//   ....[51]....
        /*11cc*/ 	.word	0x00015ae0
        /*11d0*/ 	.word	0x00000004
        /*11d4*/ 	.word	0x000324a0
        /*11d8*/ 	.short	0x010a
        /*11da*/ 	.byte	0x3f
	.zero		1


	//   ....[52]....
        /*11dc*/ 	.word	0x00015d10
        /*11e0*/ 	.word	0x00000004
        /*11e4*/ 	.word	0x000324c0
        /*11e8*/ 	.short	0x010a
        /*11ea*/ 	.byte	0x3f
	.zero		1


	//   ....[53]....
        /*11ec*/ 	.word	0x00016e70
        /*11f0*/ 	.word	0x00000000
        /*11f4*/ 	.word	0x00032440
        /*11f8*/ 	.short	0x010a
        /*11fa*/ 	.byte	0x3f
	.zero		1


	//   ....[54]....
        /*11fc*/ 	.word	0x00017c90
        /*1200*/ 	.word	0x00000012
        /*1204*/ 	.word	0x00032400
        /*1208*/ 	.short	0x0107
        /*120a*/ 	.byte	0x3f
	.zero		1


	//   ....[55]....
        /*120c*/ 	.word	0x00017d30
        /*1210*/ 	.word	0x00000012
        /*1214*/ 	.word	0x00032400
        /*1218*/ 	.short	0x0101
        /*121a*/ 	.byte	0x3f
	.zero		1


	//   ....[56]....
        /*121c*/ 	.word	0x00018960
        /*1220*/ 	.word	0x00000012
        /*1224*/ 	.word	0x00032410
        /*1228*/ 	.short	0x0107
        /*122a*/ 	.byte	0x3f
	.zero		1


	//   ....[57]....
        /*122c*/ 	.word	0x00018a60
        /*1230*/ 	.word	0x00000012
        /*1234*/ 	.word	0x00032410
        /*1238*/ 	.short	0x0101
        /*123a*/ 	.byte	0x3f
	.zero		1


	//   ....[58]....
        /*123c*/ 	.word	0x00018a80
        /*1240*/ 	.word	0x00000012
        /*1244*/ 	.word	0x00032420
        /*1248*/ 	.short	0x010a
        /*124a*/ 	.byte	0x3f
	.zero		1


	//   ....[59]....
        /*124c*/ 	.word	0x00018b60
        /*1250*/ 	.word	0x00000002
        /*1254*/ 	.word	0x00032460
        /*1258*/ 	.short	0x010a
        /*125a*/ 	.byte	0x3f
	.zero		1


	//   ....[60]....
        /*125c*/ 	.word	0x00019410
        /*1260*/ 	.word	0x00000002
        /*1264*/ 	.word	0x00032440
        /*1268*/ 	.short	0x010a
        /*126a*/ 	.byte	0x3f
	.zero		1


	//   ....[61]....
        /*126c*/ 	.word	0x00019660
        /*1270*/ 	.word	0x00000002
        /*1274*/ 	.word	0x00032460
        /*1278*/ 	.short	0x010a
        /*127a*/ 	.byte	0x3f
	.zero		1


	//   ....[62]....
        /*127c*/ 	.word	0x00019e50
        /*1280*/ 	.word	0x00000003
        /*1284*/ 	.word	0x00032440
        /*1288*/ 	.short	0x010a
        /*128a*/ 	.byte	0x3f
	.zero		1


	//   ....[63]....
        /*128c*/ 	.word	0x0001a0a0
        /*1290*/ 	.word	0x00000003
        /*1294*/ 	.word	0x00032460
        /*1298*/ 	.short	0x010a
        /*129a*/ 	.byte	0x3f
	.zero		1


	//   ....[64]....
        /*129c*/ 	.word	0x0001a820
        /*12a0*/ 	.word	0x00000003
        /*12a4*/ 	.word	0x00032440
        /*12a8*/ 	.short	0x010a
        /*12aa*/ 	.byte	0x3f
	.zero		1


	//   ....[65]....
        /*12ac*/ 	.word	0x0001aa70
        /*12b0*/ 	.word	0x00000003
        /*12b4*/ 	.word	0x00032460
        /*12b8*/ 	.short	0x010a
        /*12ba*/ 	.byte	0x3f
	.zero		1


	//   ....[66]....
        /*12bc*/ 	.word	0x0001bfe0
        /*12c0*/ 	.word	0x00000000
        /*12c4*/ 	.word	0x00032420
        /*12c8*/ 	.short	0x010a
        /*12ca*/ 	.byte	0x3f
	.zero		1


	//   ....[67]....
        /*12cc*/ 	.word	0x0001c1e0
        /*12d0*/ 	.word	0x00000006
        /*12d4*/ 	.word	0x00000000
        /*12d8*/ 	.short	0x010a
        /*12da*/ 	.byte	0x3f
	.zero		1


	//   ....[68]....
        /*12dc*/ 	.word	0x0001c210
        /*12e0*/ 	.word	0x00000007
        /*12e4*/ 	.word	0x00000000
        /*12e8*/ 	.short	0x010a
        /*12ea*/ 	.byte	0x3f
	.zero		1


	//   ....[69]....
        /*12ec*/ 	.word	0x0001c270
        /*12f0*/ 	.word	0x00000004
        /*12f4*/ 	.word	0x00000000
        /*12f8*/ 	.short	0x010a
        /*12fa*/ 	.byte	0x3f
	.zero		1


	//   ....[70]....
        /*12fc*/ 	.word	0x0001c2a0
        /*1300*/ 	.word	0x00000003
        /*1304*/ 	.word	0x00000000
        /*1308*/ 	.short	0x010a
        /*130a*/ 	.byte	0x3f
	.zero		1


	//   ....[71]....
        /*130c*/ 	.word	0x0001c300
        /*1310*/ 	.word	0x00000060
        /*1314*/ 	.word	0x00032490
        /*1318*/ 	.short	0x010a
        /*131a*/ 	.byte	0x3f
	.zero		1


	//   ....[72]....
        /*131c*/ 	.word	0x0001c350
        /*1320*/ 	.word	0x00000060
        /*1324*/ 	.word	0x00032490
        /*1328*/ 	.short	0x010a
        /*132a*/ 	.byte	0x3f
	.zero		1


	//   ....[73]....
        /*132c*/ 	.word	0x0001c3a0
        /*1330*/ 	.word	0x00000060
        /*1334*/ 	.word	0x00032490
        /*1338*/ 	.short	0x010a
        /*133a*/ 	.byte	0x3f
	.zero		1


	//   ....[74]....
        /*133c*/ 	.word	0x0001c3f0
        /*1340*/ 	.word	0x00000060
        /*1344*/ 	.word	0x000324b0
        /*1348*/ 	.short	0x010a
        /*134a*/ 	.byte	0x3f
	.zero		1


	//   ....[75]....
        /*134c*/ 	.word	0x0001c6a0
        /*1350*/ 	.word	0x00000012
        /*1354*/ 	.word	0x00032400
        /*1358*/ 	.short	0x010a
        /*135a*/ 	.byte	0x3f
	.zero		1


	//   ....[76]....
        /*135c*/ 	.word	0x0001c8b0
        /*1360*/ 	.word	0x00000012
        /*1364*/ 	.word	0x00032400
        /*1368*/ 	.short	0x010a
        /*136a*/ 	.byte	0x3f
	.zero		1


	//   ....[77]....
        /*136c*/ 	.word	0x0001c900
        /*1370*/ 	.word	0x00000003
        /*1374*/ 	.word	0x00032430
        /*1378*/ 	.short	0x010a
        /*137a*/ 	.byte	0x3f
	.zero		1


	//   ....[78]....
        /*137c*/ 	.word	0x0001c950
        /*1380*/ 	.word	0x00000012
        /*1384*/ 	.word	0x00032410
        /*1388*/ 	.short	0x010a
        /*138a*/ 	.byte	0x3f
	.zero		1


	//   ....[79]....
        /*138c*/ 	.word	0x0001c9a0
        /*1390*/ 	.word	0x00000003
        /*1394*/ 	.word	0x00032450
        /*1398*/ 	.short	0x010a
        /*139a*/ 	.byte	0x3f
	.zero		1


	//   ....[80]....
        /*139c*/ 	.word	0x0001c9f0
        /*13a0*/ 	.word	0x00000004
        /*13a4*/ 	.word	0x00032430
        /*13a8*/ 	.short	0x010a
        /*13aa*/ 	.byte	0x3f
	.zero		1


	//   ....[81]....
        /*13ac*/ 	.word	0x0001ca40
        /*13b0*/ 	.word	0x00000004
        /*13b4*/ 	.word	0x00032450
        /*13b8*/ 	.short	0x010a
        /*13ba*/ 	.byte	0x3f
	.zero		1


	//   ....[82]....
        /*13bc*/ 	.word	0x0001d650
        /*13c0*/ 	.word	0x00000012
        /*13c4*/ 	.word	0x00032420
        /*13c8*/ 	.short	0x010a
        /*13ca*/ 	.byte	0x3f
	.zero		1


	//   ....[83]....
        /*13cc*/ 	.word	0x0001d6a0
        /*13d0*/ 	.word	0x00000003
        /*13d4*/ 	.word	0x000324a0
        /*13d8*/ 	.short	0x010a
        /*13da*/ 	.byte	0x3f
	.zero		1


	//   ....[84]....
        /*13dc*/ 	.word	0x0001d6f0
        /*13e0*/ 	.word	0x00000003
        /*13e4*/ 	.word	0x000324c0
        /*13e8*/ 	.short	0x010a
        /*13ea*/ 	.byte	0x3f
	.zero		1


	//   ....[85]....
        /*13ec*/ 	.word	0x0001d740
        /*13f0*/ 	.word	0x00000004
        /*13f4*/ 	.word	0x000324a0
        /*13f8*/ 	.short	0x010a
        /*13fa*/ 	.byte	0x3f
	.zero		1


	//   ....[86]....
        /*13fc*/ 	.word	0x0001d790
        /*1400*/ 	.word	0x00000004
        /*1404*/ 	.word	0x000324c0
        /*1408*/ 	.short	0x010a
        /*140a*/ 	.byte	0x3f
	.zero		1


	//   ....[87]....
        /*140c*/ 	.word	0x0001d930
        /*1410*/ 	.word	0x00000000
        /*1414*/ 	.word	0x00032440
        /*1418*/ 	.short	0x010a
        /*141a*/ 	.byte	0x3f
	.zero		1


	//   ....[88]....
        /*141c*/ 	.word	0x0001f2a0
        /*1420*/ 	.word	0x00000012
        /*1424*/ 	.word	0x00032420
        /*1428*/ 	.short	0x010a
        /*142a*/ 	.byte	0x3f
	.zero		1


	//   ....[89]....
        /*142c*/ 	.word	0x0001f2f0
        /*1430*/ 	.word	0x00000002
        /*1434*/ 	.word	0x00032460
        /*1438*/ 	.short	0x010a
        /*143a*/ 	.byte	0x3f
	.zero		1


	//   ....[90]....
        /*143c*/ 	.word	0x0001f340
        /*1440*/ 	.word	0x00000002
        /*1444*/ 	.word	0x00032440
        /*1448*/ 	.short	0x010a
        /*144a*/ 	.byte	0x3f
	.zero		1


	//   ....[91]....
        /*144c*/ 	.word	0x0001f390
        /*1450*/ 	.word	0x00000002
        /*1454*/ 	.word	0x00032460
        /*1458*/ 	.short	0x010a
        /*145a*/ 	.byte	0x3f
	.zero		1


	//   ....[92]....
        /*145c*/ 	.word	0x0001f3e0
        /*1460*/ 	.word	0x00000003
        /*1464*/ 	.word	0x00032440
        /*1468*/ 	.short	0x010a
        /*146a*/ 	.byte	0x3f
	.zero		1


	//   ....[93]....
        /*146c*/ 	.word	0x0001f430
        /*1470*/ 	.word	0x00000003
        /*1474*/ 	.word	0x00032460
        /*1478*/ 	.short	0x010a
        /*147a*/ 	.byte	0x3f
	.zero		1


	//   ....[94]....
        /*147c*/ 	.word	0x0001f480
        /*1480*/ 	.word	0x00000003
        /*1484*/ 	.word	0x00032440
        /*1488*/ 	.short	0x010a
        /*148a*/ 	.byte	0x3f
	.zero		1


	//   ....[95]....
        /*148c*/ 	.word	0x0001f4d0
        /*1490*/ 	.word	0x00000003
        /*1494*/ 	.word	0x00032460
        /*1498*/ 	.short	0x010a
        /*149a*/ 	.byte	0x3f
	.zero		1


	//   ....[96]....
        /*149c*/ 	.word	0x00020010
        /*14a0*/ 	.word	0x00000000
        /*14a4*/ 	.word	0x00032420
        /*14a8*/ 	.short	0x010a
        /*14aa*/ 	.byte	0x3f
	.zero		1


	//   ....[97]....
        /*14ac*/ 	.word	0x000201b0
        /*14b0*/ 	.word	0x00000006
        /*14b4*/ 	.word	0x00000000
        /*14b8*/ 	.short	0x010a
        /*14ba*/ 	.byte	0x3f
	.zero		1


	//   ....[98]....
        /*14bc*/ 	.word	0x00020200
        /*14c0*/ 	.word	0x00000007
        /*14c4*/ 	.word	0x00000000
        /*14c8*/ 	.short	0x010a
        /*14ca*/ 	.byte	0x3f
	.zero		1


	//   ....[99]....
        /*14cc*/ 	.word	0x00020250
        /*14d0*/ 	.word	0x00000004
        /*14d4*/ 	.word	0x00000000
        /*14d8*/ 	.short	0x010a
        /*14da*/ 	.byte	0x3f
	.zero		1


	//----- nvinfo : EIATTR_NUM_MBARRIERS
	.align		4
.L_1269:
        /*14dc*/ 	.byte	0x03, 0x38
        /*14de*/ 	.short	0x0017


	//----- nvinfo : EIATTR_EXIT_INSTR_OFFSETS
	.align		4
        /*14e0*/ 	.byte	0x04, 0x1c
        /*14e2*/ 	.short	(.L_1271 - .L_1270)


	//   ....[0]....
.L_1270:
        /*14e4*/ 	.word	0x0001c2f0


	//----- nvinfo : EIATTR_MAX_THREADS
	.align		4
.L_1271:
        /*14e8*/ 	.byte	0x04, 0x05
        /*14ea*/ 	.short	(.L_1273 - .L_1272)
.L_1272:
        /*14ec*/ 	.word	0x00000180
        /*14f0*/ 	.word	0x00000001
        /*14f4*/ 	.word	0x00000001


	//----- nvinfo : EIATTR_CRS_STACK_SIZE
	.align		4
.L_1273:
        /*14f8*/ 	.byte	0x04, 0x1e
        /*14fa*/ 	.short	(.L_1275 - .L_1274)
.L_1274:
        /*14fc*/ 	.word	0x00000000


	//----- nvinfo : EIATTR_CBANK_PARAM_SIZE
	.align		4
.L_1275:
        /*1500*/ 	.byte	0x03, 0x19
        /*1502*/ 	.short	0x0bf0


	//----- nvinfo : EIATTR_PARAM_CBANK
	.align		4
        /*1504*/ 	.byte	0x04, 0x0a
        /*1506*/ 	.short	(.L_1277 - .L_1276)
	.align		4
.L_1276:
        /*1508*/ 	.word	index@(.nv.constant0._ZN7cutlass13device_kernelIN5flash11enable_sm90INS1_16FlashAttnFwdSm90INS1_25CollectiveMainloopFwdSm90ILi2EN4cute5tupleIJNS5_1CILi1EEES8_S8_EEENS6_IJNS7_ILi128EEENS7_ILi96EEENS7_ILi64EEEEEELi256ENS_10bfloat16_tEfNS_4arch4Sm90ELb0ELb0ELb0ELb1ELb0ELb1ELb1ELb1ELb0ELb1ELb1ELb0EEENS1_21CollectiveEpilogueFwdINS6_IJSA_NS7_ILi256EEESB_EEES9_SE_SG_Li256ELb1ELb1ELb1ELb0EEENS1_36VarlenDynamicPersistentTileSchedulerILi128ELi96ELi256ELi128ELb1ELb1ELb1ELb0ELb1ELb1EEEEEEEEEvNT_6ParamsE)
        /*150c*/ 	.short	0x0210
        /*150e*/ 	.short	0x0bf0


	//----- nvinfo : EIATTR_SW_WAR
	.align		4
.L_1277:
        /*1510*/ 	.byte	0x04, 0x36
        /*1512*/ 	.short	(.L_1279 - .L_1278)
.L_1278:
        /*1514*/ 	.word	0x00000008
.L_1279:


//--------------------- .nv.info._ZN7cutlass13device_kernelIN5flash11enable_sm90INS1_16FlashAttnFwdSm90INS1_25CollectiveMainloopFwdSm90ILi2EN4cute5tupleIJNS5_1CILi1EEES8_S8_EEENS6_IJNS7_ILi128EEENS7_ILi96EEENS7_ILi64EEEEEELi256ENS_10bfloat16_tEfNS_4arch4Sm90ELb0ELb1ELb0ELb0ELb0ELb0ELb0ELb1ELb0ELb1ELb1ELb0EEENS1_21CollectiveEpilogueFwdINS6_IJSA_NS7_ILi256EEESB_EEES9_SE_SG_Li256ELb0ELb1ELb1ELb0EEENS1_19SingleTileSchedulerILb0ELb1ELb1ELi128EEEEEEEEEvNT_6ParamsE --------------------------
	.section	.nv.info._ZN7cutlass13device_kernelIN5flash11enable_sm90INS1_16FlashAttnFwdSm90INS1_25CollectiveMainloopFwdSm90ILi2EN4cute5tupleIJNS5_1CILi1EEES8_S8_EEENS6_IJNS7_ILi128EEENS7_ILi96EEENS7_ILi64EEEEEELi256ENS_10bfloat16_tEfNS_4arch4Sm90ELb0ELb1ELb0ELb0ELb0ELb0ELb0ELb1ELb0ELb1ELb1ELb0EEENS1_21CollectiveEpilogueFwdINS6_IJSA_NS7_ILi256EEESB_EEES9_SE_SG_Li256ELb0ELb1ELb1ELb0EEENS1_19SingleTileSchedulerILb0ELb1ELb1ELi128EEEEEEEEEvNT_6ParamsE,"",@"SHT_CUDA_INFO"
	.sectionflags	@""
	.align	4


	//----- nvinfo : EIATTR_CUDA_API_VERSION
	.align		4
        /*0000*/ 	.byte	0x04, 0x37
        /*0002*/ 	.short	(.L_1281 - .L_1280)
.L_1280:
        /*0004*/ 	.word	0x00000082


	//----- nvinfo : EIATTR_KPARAM_INFO
	.align		4
.L_1281:
        /*0008*/ 	.byte	0x04, 0x17
        /*000a*/ 	.short	(.L_1283 - .L_1282)
.L_1282:
        /*000c*/ 	.word	0x00000000
        /*0010*/ 	.short	0x0000
        /*0012*/ 	.short	0x0070
        /*0014*/ 	.byte	0x00, 0xf0, 0x01, 0x28


	//----- nvinfo : EIATTR_SPARSE_MMA_MASK
	.align		4
.L_1283:
        /*0018*/ 	.byte	0x03, 0x50
        /*001a*/ 	.short	0x0000


	//----- nvinfo : EIATTR_MAXREG_COUNT
	.align		4
        /*001c*/ 	.byte	0x03, 0x1b
        /*001e*/ 	.short	0x00a8


	//----- nvinfo : EIATTR_NUM_BARRIERS
	.align		4
        /*0020*/ 	.byte	0x02, 0x4c
        /*0022*/ 	.byte	0x10
	.zero		1


	//----- nvinfo : EIATTR_EXTERNS
	.align		4
        /*0024*/ 	.byte	0x04, 0x0f
        /*0026*/ 	.short	(.L_1285 - .L_1284)


	//   ....[0]....
	.align		4
.L_1284:
        /*0028*/ 	.word	index@(__assertfail)


	//----- nvinfo : EIATTR_ANNOTATIONS
	.align		4
.L_1285:
        /*002c*/ 	.byte	0x04, 0x55
        /*002e*/ 	.short	(.L_1287 - .L_1286)


	//   ....[0]....
.L_1286:
        /*0030*/ 	.word	0x00000001
        /*0034*/ 	.byte	0x70, 0xfd, 0x00, 0x00, 0x01, 0x00, 0x00, 0x00, 0x70, 0x02, 0x01, 0x00, 0x01, 0x00, 0x00, 0x00
        /*0044*/ 	.byte	0x60, 0x04, 0x01, 0x00, 0x01, 0x00, 0x00, 0x00, 0x50, 0x05, 0x01, 0x00, 0x01, 0x00, 0x00, 0x00
        /*0054*/ 	.byte	0x30, 0x11, 0x01, 0x00, 0x01, 0x00, 0x00, 0x00, 0xe0, 0x14, 0x01, 0x00


	//----- nvinfo : EIATTR_MERCURY_ISA_VERSION
	.align		4
.L_1287:
        /*0060*/ 	.byte	0x03, 0x5f
        /*0062*/ 	.short	0x0101


	//----- nvinfo : EIATTR_INT_WARP_WIDE_INSTR_OFFSETS
	.align		4
        /*0064*/ 	.byte	0x04, 0x31
        /*0066*/ 	.short	(.L_1289 - .L_1288)


	//   ....[0]....
.L_1288:
        /*0068*/ 	.word	0x00000130


	//   ....[1]....
        /*006c*/ 	.word	0x00000170


	//   ....[2]....
        /*0070*/ 	.word	0x000001e0


	//----- nvinfo : EIATTR_COOP_GROUP_MASK_REGIDS
	.align		4
.L_1289:
        /*0074*/ 	.byte	0x04, 0x29
        /*0076*/ 	.short	(.L_1291 - .L_1290)


	//   ....[0]....
.L_1290:
        /*0078*/ 	.word	0xffffffff


	//   ....[1]....
        /*007c*/ 	.word	0xffffffff


	//   ....[2]....
        /*0080*/ 	.word	0xffffffff


	//   ....[3]....
        /*0084*/ 	.word	0xffffffff


	//   ....[4]....
        /*0088*/ 	.word	0xffffffff


	//   ....[5]....
        /*008c*/ 	.word	0xffffffff


	//   ....[6]....
        /*0090*/ 	.word	0xffffffff


	//   ....[7]....
        /*0094*/ 	.word	0xffffffff


	//   ....[8]....
        /*0098*/ 	.word	0xffffffff


	//   ....[9]....
        /*009c*/ 	.word	0xffffffff


	//   ....[10]....
        /*00a0*/ 	.word	0xffffffff


	//   ....[11]....
        /*00a4*/ 	.word	0xffffffff


	//   ....[12]....
        /*00a8*/ 	.word	0xffffffff


	//   ....[13]....
        /*00ac*/ 	.word	0xffffffff


	//   ....[14]....
        /*00b0*/ 	.word	0xffffffff


	//   ....[15]....
        /*00b4*/ 	.word	0xffffffff


	//   ....[16]....
        /*00b8*/ 	.word	0xffffffff


	//   ....[17]....
        /*00bc*/ 	.word	0xffffffff


	//   ....[18]....
        /*00c0*/ 	.word	0xffffffff


	//   ....[19]....
        /*00c4*/ 	.word	0xffffffff


	//   ....[20]....
        /*00c8*/ 	.word	0xffffffff


	//   ....[21]....
        /*00cc*/ 	.word	0xffffffff


	//   ....[22]....
        /*00d0*/ 	.word	0xffffffff


	//   ....[23]....
        /*00d4*/ 	.word	0xffffffff


	//   ....[24]....
        /*00d8*/ 	.word	0xffffffff


	//   ....[25]....
        /*00dc*/ 	.word	0xffffffff


	//   ....[26]....
        /*00e0*/ 	.word	0xffffffff


	//   ....[27]....
        /*00e4*/ 	.word	0xffffffff


	//   ....[28]....
        /*00e8*/ 	.word	0xffffffff


	//   ....[29]....
        /*00ec*/ 	.word	0xffffffff


	//   ....[30]....
        /*00f0*/ 	.word	0xffffffff


	//   ....[31]....
        /*00f4*/ 	.word	0xffffffff


	//   ....[32]....
        /*00f8*/ 	.word	0xffffffff


	//   ....[33]....
        /*00fc*/ 	.word	0xffffffff


	//   ....[34]....
        /*0100*/ 	.word	0xffffffff


	//   ....[35]....
        /*0104*/ 	.word	0xffffffff


	//   ....[36]....
        /*0108*/ 	.word	0xffffffff


	//   ....[37]....
        /*010c*/ 	.word	0xffffffff


	//   ....[38]....
        /*0110*/ 	.word	0xffffffff


	//   ....[39]....
        /*0114*/ 	.word	0xffffffff


	//   ....[40]....
        /*0118*/ 	.word	0xffffffff


	//   ....[41]....
        /*011c*/ 	.word	0xffffffff


	//   ....[42]....
        /*0120*/ 	.word	0xffffffff


	//   ....[43]....
        /*0124*/ 	.word	0xffffffff


	//   ....[44]....
        /*0128*/ 	.word	0xffffffff


	//   ....[45]....
        /*012c*/ 	.word	0xffffffff


	//   ....[46]....
        /*0130*/ 	.word	0xffffffff


	//   ....[47]....
        /*0134*/ 	.word	0xffffffff


	//   ....[48]....
        /*0138*/ 	.word	0xffffffff


	//   ....[49]....
        /*013c*/ 	.word	0xffffffff


	//   ....[50]....
        /*0140*/ 	.word	0xffffffff


	//   ....[51]....
        /*0144*/ 	.word	0xffffffff


	//   ....[52]....
        /*0148*/ 	.word	0xffffffff


	//   ....[53]....
        /*014c*/ 	.word	0xffffffff


	//   ....[54]....
        /*0150*/ 	.word	0xffffffff


	//   ....[55]....
        /*0154*/ 	.word	0xffffffff


	//   ....[56]....
        /*0158*/ 	.word	0xffffffff


	//   ....[57]....
        /*015c*/ 	.word	0xffffffff


	//   ....[58]....
        /*0160*/ 	.word	0xffffffff


	//   ....[59]....
        /*0164*/ 	.word	0xffffffff


	//   ....[60]....
        /*0168*/ 	.word	0xffffffff


	//   ....[61]....
        /*016c*/ 	.word	0x0500000f


	//   ....[62]....
        /*0170*/ 	.word	0x0500000f


	//   ....[63]....
        /*0174*/ 	.word	0x0500000f


	//   ....[64]....
        /*0178*/ 	.word	0x0500000f


	//   ....[65]....
        /*017c*/ 	.word	0x0500000f


	//   ....[66]....
        /*0180*/ 	.word	0x0500000f


	//   ....[67]....
        /*0184*/ 	.word	0x0500000f


	//   ....[68]....
        /*0188*/ 	.word	0x0500000f


	//   ....[69]....
        /*018c*/ 	.word	0x0500000f


	//   ....[70]....
        /*0190*/ 	.word	0x0500000f


	//   ....[71]....
        /*0194*/ 	.word	0x0500000f


	//   ....[72]....
        /*0198*/ 	.word	0x0500000f


	//   ....[73]....
        /*019c*/ 	.word	0x0500000f


	//   ....[74]....
        /*01a0*/ 	.word	0x0500000f


	//   ....[75]....
        /*01a4*/ 	.word	0x0500000f


	//   ....[76]....
        /*01a8*/ 	.word	0x0500000f


	//   ....[77]....
        /*01ac*/ 	.word	0x0500000f


	//   ....[78]....
        /*01b0*/ 	.word	0x0500000f


	//----- nvinfo : EIATTR_COOP_GROUP_INSTR_OFFSETS
	.align		4
.L_1291:
        /*01b4*/ 	.byte	0x04, 0x28
        /*01b6*/ 	.short	(.L_1293 - .L_1292)


	//   ....[0]....
.L_1292:
        /*01b8*/ 	.word	0x00000070


	//   ....[1]....
        /*01bc*/ 	.word	0x00000140


	//   ....[2]....
        /*01c0*/ 	.word	0x00000190


	//   ....[3]....
        /*01c4*/ 	.word	0x000003c0


	//   ....[4]....
        /*01c8*/ 	.word	0x00000520


	//   ....[5]....
        /*01cc*/ 	.word	0x00000640


	//   ....[6]....
        /*01d0*/ 	.word	0x000007a0


	//   ....[7]....
        /*01d4*/ 	.word	0x000017a0


	//   ....[8]....
        /*01d8*/ 	.word	0x00001ee0


	//   ....[9]....
        /*01dc*/ 	.word	0x00002200


	//   ....[10]....
        /*01e0*/ 	.word	0x00002f30


	//   ....[11]....
        /*01e4*/ 	.word	0x00003040


	//   ....[12]....
        /*01e8*/ 	.word	0x00003620


	//   ....[13]....
        /*01ec*/ 	.word	0x00003690


	//   ....[14]....
        /*01f0*/ 	.word	0x000047a0


	//   ....[15]....
        /*01f4*/ 	.word	0x000052b0


	//   ....[16]....
        /*01f8*/ 	.word	0x00005850


	//   ....[17]....
        /*01fc*/ 	.word	0x00005970


	//   ....[18]....
        /*0200*/ 	.word	0x00005fc0


	//   ....[19]....
        /*0204*/ 	.word	0x00006040


	//   ....[20]....
        /*0208*/ 	.word	0x00007be0


	//   ....[21]....
        /*020c*/ 	.word	0x00007c10


	//   ....[22]....
        /*0210*/ 	.word	0x000080d0


	//   ....[23]....
        /*0214*/ 	.word	0x000082a0


	//   ....[24]....
        /*0218*/ 	.word	0x000097c0


	//   ....[25]....
        /*021c*/ 	.word	0x0000a280


	//   ....[26]....
        /*0220*/ 	.word	0x0000a8c0


	//   ....[27]....
        /*0224*/ 	.word	0x0000a9d0


	//   ....[28]....
        /*0228*/ 	.word	0x0000af90


	//   ....[29]....
        /*022c*/ 	.word	0x0000b010


	//   ....[30]....
        /*0230*/ 	.word	0x0000c460


	//   ....[31]....
        /*0234*/ 	.word	0x0000c4b0


	//   ....[32]....
        /*0238*/ 	.word	0x0000c4e0


	//   ....[33]....
        /*023c*/ 	.word	0x0000c510


	//   ....[34]....
        /*0240*/ 	.word	0x0000d5c0


	//   ....[35]....
        /*0244*/ 	.word	0x0000d620


	//   ....[36]....
        /*0248*/ 	.word	0x0000d660


	//   ....[37]....
        /*024c*/ 	.word	0x0000d690


	//   ....[38]....
        /*0250*/ 	.word	0x0000d6c0


	//   ....[39]....
        /*0254*/ 	.word	0x0000d6e0


	//   ....[40]....
        /*0258*/ 	.word	0x0000e350


	//   ....[41]....
        /*025c*/ 	.word	0x0000e360


	//   ....[42]....
        /*0260*/ 	.word	0x0000f390


	//   ....[43]....
        /*0264*/ 	.word	0x00010260


	//   ....[44]....
        /*0268*/ 	.word	0x00010b20


	//   ....[45]....
        /*026c*/ 	.word	0x00010b50


	//   ....[46]....
        /*0270*/ 	.word	0x00010b80


	//   ....[47]....
        /*0274*/ 	.word	0x00010bf0


	//   ....[48]....
        /*0278*/ 	.word	0x00010c40


	//   ....[49]....
        /*027c*/ 	.word	0x00010c60


	//   ....[50]....
        /*0280*/ 	.word	0x00010cd0


	//   ....[51]....
        /*0284*/ 	.word	0x00010cf0


	//   ....[52]....
        /*0288*/ 	.word	0x00010d40


	//   ....[53]....
        /*028c*/ 	.word	0x00010d60


	//   ....[54]....
        /*0290*/ 	.word	0x00010dd0


	//   ....[55]....
        /*0294*/ 	.word	0x00010df0


	//   ....[56]....
        /*0298*/ 	.word	0x00010e40


	//   ....[57]....
        /*029c*/ 	.word	0x00010e60


	//   ....[58]....
        /*02a0*/ 	.word	0x00010e90


	//   ....[59]....
        /*02a4*/ 	.word	0x00010eb0


	//   ....[60]....
        /*02a8*/ 	.word	0x00013080


	//   ....[61]....
        /*02ac*/ 	.word	0x00013660


	//   ....[62]....
        /*02b0*/ 	.word	0x000137d0


	//   ....[63]....
        /*02b4*/ 	.word	0x00013830


	//   ....[64]....
        /*02b8*/ 	.word	0x000138f0


	//   ....[65]....
        /*02bc*/ 	.word	0x000139a0


	//   ....[66]....
        /*02c0*/ 	.word	0x00013a70


	//   ....[67]....
        /*02c4*/ 	.word	0x00013ae0


	//   ....[68]....
        /*02c8*/ 	.word	0x00013b40


	//   ....[69]....
        /*02cc*/ 	.word	0x00013c00


	//   ....[70]....
        /*02d0*/ 	.word	0x00013cd0


	//   ....[71]....
        /*02d4*/ 	.word	0x00013d40


	//   ....[72]....
        /*02d8*/ 	.word	0x00013da0


	//   ....[73]....
        /*02dc*/ 	.word	0x00013e60


	//   ....[74]....
        /*02e0*/ 	.word	0x00013ec0


	//   ....[75]....
        /*02e4*/ 	.word	0x00013f80


	//   ....[76]....
        /*02e8*/ 	.word	0x00013fe0


	//   ....[77]....
        /*02ec*/ 	.word	0x00014090


	//   ....[78]....
        /*02f0*/ 	.word	0x000144a0


	//----- nvinfo : EIATTR_REG_RECONFIG
	.align		4
.L_1293:
        /*02f4*/ 	.byte	0x01, 0x54
	.zero		2


	//----- nvinfo : EIATTR_SYSCALL_OFFSETS
	.align		4
        /*02f8*/ 	.byte	0x04, 0x46
        /*02fa*/ 	.short	(.L_1295 - .L_1294)


	//   ....[0]....
.L_1294:
        /*02fc*/ 	.word	0x00001960


	//   ....[1]....
        /*0300*/ 	.word	0x0000fef0


	//   ....[2]....
        /*0304*/ 	.word	0x00010030


	//   ....[3]....
        /*0308*/ 	.word	0x00010120


	//   ....[4]....
        /*030c*/ 	.word	0x000107c0


	//----- nvinfo : EIATTR_MBARRIER_INSTR_OFFSETS
	.align		4
.L_1295:
        /*0310*/ 	.byte	0x04, 0x39
        /*0312*/ 	.short	(.L_1297 - .L_1296)


	//   ....[0]....
.L_1296:
        /*0314*/ 	.word	0x00000270
        /*0318*/ 	.word	0x000000ff
        /*031c*/ 	.word	0x00022800
        /*0320*/ 	.short	0x0100
        /*0322*/ 	.byte	0x08
	.zero		1


	//   ....[1]....
        /*0324*/ 	.word	0x00000280
        /*0328*/ 	.word	0x000000ff
        /*032c*/ 	.word	0x00022820
        /*0330*/ 	.short	0x0100
        /*0332*/ 	.byte	0x08
	.zero		1


	//   ....[2]....
        /*0334*/ 	.word	0x00000370
        /*0338*/ 	.word	0x000000ff
        /*033c*/ 	.word	0x00022830
        /*0340*/ 	.short	0x0100
        /*0342*/ 	.byte	0x08
	.zero		1


	//   ....[3]....
        /*0344*/ 	.word	0x00000380
        /*0348*/ 	.word	0x000000ff
        /*034c*/ 	.word	0x00022840
        /*0350*/ 	.short	0x0100
        /*0352*/ 	.byte	0x08
	.zero		1


	//   ....[4]....
        /*0354*/ 	.word	0x00000390
        /*0358*/ 	.word	0x000000ff
        /*035c*/ 	.word	0x00022838
        /*0360*/ 	.short	0x0100
        /*0362*/ 	.byte	0x08
	.zero		1


	//   ....[5]....
        /*0364*/ 	.word	0x000003a0
        /*0368*/ 	.word	0x000000ff
        /*036c*/ 	.word	0x00022848
        /*0370*/ 	.short	0x0100
        /*0372*/ 	.byte	0x08
	.zero		1


	//   ....[6]....
        /*0374*/ 	.word	0x000004d0
        /*0378*/ 	.word	0x000000ff
        /*037c*/ 	.word	0x00022850
        /*0380*/ 	.short	0x0100
        /*0382*/ 	.byte	0x08
	.zero		1


	//   ....[7]....
        /*0384*/ 	.word	0x000004e0
        /*0388*/ 	.word	0x000000ff
        /*038c*/ 	.word	0x00022860
        /*0390*/ 	.short	0x0100
        /*0392*/ 	.byte	0x08
	.zero		1


	//   ....[8]....
        /*0394*/ 	.word	0x000004f0
        /*0398*/ 	.word	0x000000ff
        /*039c*/ 	.word	0x00022858
        /*03a0*/ 	.short	0x0100
        /*03a2*/ 	.byte	0x08
	.zero		1


	//   ....[9]....
        /*03a4*/ 	.word	0x00000500
        /*03a8*/ 	.word	0x000000ff
        /*03ac*/ 	.word	0x00022868
        /*03b0*/ 	.short	0x0100
        /*03b2*/ 	.byte	0x08
	.zero		1


	//   ....[10]....
        /*03b4*/ 	.word	0x000005f0
        /*03b8*/ 	.word	0x000000ff
        /*03bc*/ 	.word	0x00022870
        /*03c0*/ 	.short	0x0100
        /*03c2*/ 	.byte	0x06
	.zero		1


	//   ....[11]....
        /*03c4*/ 	.word	0x00000600
        /*03c8*/ 	.word	0x000000ff
        /*03cc*/ 	.word	0x00022880
        /*03d0*/ 	.short	0x0100
        /*03d2*/ 	.byte	0x06
	.zero		1


	//   ....[12]....
        /*03d4*/ 	.word	0x00000610
        /*03d8*/ 	.word	0x000000ff
        /*03dc*/ 	.word	0x00022878
        /*03e0*/ 	.short	0x0100
        /*03e2*/ 	.byte	0x06
	.zero		1


	//   ....[13]....
        /*03e4*/ 	.word	0x00000620
        /*03e8*/ 	.word	0x000000ff
        /*03ec*/ 	.word	0x00022888
        /*03f0*/ 	.short	0x0100
        /*03f2*/ 	.byte	0x06
	.zero		1


	//   ....[14]....
        /*03f4*/ 	.word	0x00000750
        /*03f8*/ 	.word	0x000000ff
        /*03fc*/ 	.word	0x00022890
        /*0400*/ 	.short	0x0100
        /*0402*/ 	.byte	0x08
	.zero		1


	//   ....[15]....
        /*0404*/ 	.word	0x00000760
        /*0408*/ 	.word	0x000000ff
        /*040c*/ 	.word	0x000228a0
        /*0410*/ 	.short	0x0100
        /*0412*/ 	.byte	0x08
	.zero		1


	//   ....[16]....
        /*0414*/ 	.word	0x00000770
        /*0418*/ 	.word	0x000000ff
        /*041c*/ 	.word	0x00022898
        /*0420*/ 	.short	0x0100
        /*0422*/ 	.byte	0x08
	.zero		1


	//   ....[17]....
        /*0424*/ 	.word	0x00000780
        /*0428*/ 	.word	0x000000ff
        /*042c*/ 	.word	0x000228a8
        /*0430*/ 	.short	0x0100
        /*0432*/ 	.byte	0x08
	.zero		1


	//   ....[18]....
        /*0434*/ 	.word	0x000008b0
        /*0438*/ 	.word	0x000000ff
        /*043c*/ 	.word	0x000228b0
        /*0440*/ 	.short	0x0100
        /*0442*/ 	.byte	0x08
	.zero		1


	//   ....[19]....
        /*0444*/ 	.word	0x000008c0
        /*0448*/ 	.word	0x000000ff
        /*044c*/ 	.word	0x000228c0
        /*0450*/ 	.short	0x0100
        /*0452*/ 	.byte	0x08
	.zero		1


	//   ....[20]....
        /*0454*/ 	.word	0x000008d0
        /*0458*/ 	.word	0x000000ff
        /*045c*/ 	.word	0x000228b8
        /*0460*/ 	.short	0x0100
        /*0462*/ 	.byte	0x08
	.zero		1


	//   ....[21]....
        /*0464*/ 	.word	0x000008e0
        /*0468*/ 	.word	0x000000ff
        /*046c*/ 	.word	0x000228c8
        /*0470*/ 	.short	0x0100
        /*0472*/ 	.byte	0x08
	.zero		1


	//   ....[22]....
        /*0474*/ 	.word	0x00001990
        /*0478*/ 	.word	0x000000ff
        /*047c*/ 	.word	0x00022800
        /*0480*/ 	.short	0x010a
        /*0482*/ 	.byte	0x26
	.zero		1


	//   ....[23]....
        /*0484*/ 	.word	0x00001a30
        /*0488*/ 	.word	0x000000ff
        /*048c*/ 	.word	0x00022830
        /*0490*/ 	.short	0x010a
        /*0492*/ 	.byte	0x26
	.zero		1


	//   ....[24]....
        /*0494*/ 	.word	0x00001a70
        /*0498*/ 	.word	0x000000ff
        /*049c*/ 	.word	0x00022830
        /*04a0*/ 	.short	0x010a
        /*04a2*/ 	.byte	0x26
	.zero		1


	//   ....[25]....
        /*04a4*/ 	.word	0x00002040
        /*04a8*/ 	.word	0x00000000
        /*04ac*/ 	.word	0x00000000
        /*04b0*/ 	.short	0x0101
        /*04b2*/ 	.byte	0x3f
	.zero		1


	//   ....[26]....
        /*04b4*/ 	.word	0x00003f00
        /*04b8*/ 	.word	0x000000ff
        /*04bc*/ 	.word	0x00022850
        /*04c0*/ 	.short	0x010a
        /*04c2*/ 	.byte	0x26
	.zero		1


	//   ....[27]....
        /*04c4*/ 	.word	0x00003f40
        /*04c8*/ 	.word	0x000000ff
        /*04cc*/ 	.word	0x00022850
        /*04d0*/ 	.short	0x010a
        /*04d2*/ 	.byte	0x26
	.zero		1


	//   ....[28]....
        /*04d4*/ 	.word	0x000042b0
        /*04d8*/ 	.word	0x00000009
        /*04dc*/ 	.word	0x00000000
        /*04e0*/ 	.short	0x0101
        /*04e2*/ 	.byte	0x3f
	.zero		1


	//   ....[29]....
        /*04e4*/ 	.word	0x000045c0
        /*04e8*/ 	.word	0x000000ff
        /*04ec*/ 	.word	0x00022830
        /*04f0*/ 	.short	0x010a
        /*04f2*/ 	.byte	0x1f
	.zero		1


	//   ....[30]....
        /*04f4*/ 	.word	0x00004600
        /*04f8*/ 	.word	0x000000ff
        /*04fc*/ 	.word	0x00022830
        /*0500*/ 	.short	0x010a
        /*0502*/ 	.byte	0x1f
	.zero		1


	//   ....[31]....
        /*0504*/ 	.word	0x000048d0
        /*0508*/ 	.word	0x0000000f
        /*050c*/ 	.word	0x00000000
        /*0510*/ 	.short	0x0101
        /*0512*/ 	.byte	0x3f
	.zero		1


	//   ....[32]....
        /*0514*/ 	.word	0x00007160
        /*0518*/ 	.word	0x000000ff
        /*051c*/ 	.word	0x00022850
        /*0520*/ 	.short	0x010a
        /*0522*/ 	.byte	0x1f
	.zero		1


	//   ....[33]....
        /*0524*/ 	.word	0x000071a0
        /*0528*/ 	.word	0x000000ff
        /*052c*/ 	.word	0x00022850
        /*0530*/ 	.short	0x010a
        /*0532*/ 	.byte	0x1f
	.zero		1


	//   ....[34]....
        /*0534*/ 	.word	0x00007470
        /*0538*/ 	.word	0x0000000c
        /*053c*/ 	.word	0x00000000
        /*0540*/ 	.short	0x0101
        /*0542*/ 	.byte	0x3f
	.zero		1


	//   ....[35]....
        /*0544*/ 	.word	0x00007890
        /*0548*/ 	.word	0x000000ff
        /*054c*/ 	.word	0x00022830
        /*0550*/ 	.short	0x010a
        /*0552*/ 	.byte	0x1b
	.zero		1


	//   ....[36]....
        /*0554*/ 	.word	0x000078d0
        /*0558*/ 	.word	0x000000ff
        /*055c*/ 	.word	0x00022830
        /*0560*/ 	.short	0x010a
        /*0562*/ 	.byte	0x1b
	.zero		1


	//   ....[37]....
        /*0564*/ 	.word	0x00008670
        /*0568*/ 	.word	0x0000009a
        /*056c*/ 	.word	0x00000000
        /*0570*/ 	.short	0x0101
        /*0572*/ 	.byte	0x3f
	.zero		1


	//   ....[38]....
        /*0574*/ 	.word	0x00009160
        /*0578*/ 	.word	0x000000ff
        /*057c*/ 	.word	0x00022850
        /*0580*/ 	.short	0x010a
        /*0582*/ 	.byte	0x1b
	.zero		1


	//   ....[39]....
        /*0584*/ 	.word	0x000091a0
        /*0588*/ 	.word	0x000000ff
        /*058c*/ 	.word	0x00022850
        /*0590*/ 	.short	0x010a
        /*0592*/ 	.byte	0x1b
	.zero		1


	//   ....[40]....
        /*0594*/ 	.word	0x00009450
        /*0598*/ 	.word	0x000000b3
        /*059c*/ 	.word	0x00000000
        /*05a0*/ 	.short	0x0101
        /*05a2*/ 	.byte	0x3f
	.zero		1


	//   ....[41]....
        /*05a4*/ 	.word	0x000095c0
        /*05a8*/ 	.word	0x000000ff
        /*05ac*/ 	.word	0x00022830
        /*05b0*/ 	.short	0x010a
        /*05b2*/ 	.byte	0x1e
	.zero		1


	//   ....[42]....
        /*05b4*/ 	.word	0x00009600
        /*05b8*/ 	.word	0x000000ff
        /*05bc*/ 	.word	0x00022830
        /*05c0*/ 	.short	0x010a
        /*05c2*/ 	.byte	0x1e
	.zero		1


	//   ....[43]....
        /*05c4*/ 	.word	0x00009860
        /*05c8*/ 	.word	0x00000000
        /*05cc*/ 	.word	0x00000000
        /*05d0*/ 	.short	0x0101
        /*05d2*/ 	.byte	0x3f
	.zero		1


	//   ....[44]....
        /*05d4*/ 	.word	0x0000c130
        /*05d8*/ 	.word	0x000000ff
        /*05dc*/ 	.word	0x00022850
        /*05e0*/ 	.short	0x010a
        /*05e2*/ 	.byte	0x1e
	.zero		1


	//   ....[45]....
        /*05e4*/ 	.word	0x0000c170
        /*05e8*/ 	.word	0x000000ff
        /*05ec*/ 	.word	0x00022850
        /*05f0*/ 	.short	0x010a
        /*05f2*/ 	.byte	0x1e
	.zero		1


	//   ....[46]....
        /*05f4*/ 	.word	0x0000c440
        /*05f8*/ 	.word	0x00000008
        /*05fc*/ 	.word	0x00000000
        /*0600*/ 	.short	0x0101
        /*0602*/ 	.byte	0x3f
	.zero		1


	//   ....[47]....
        /*0604*/ 	.word	0x0000d6f0
        /*0608*/ 	.word	0x000000ff
        /*060c*/ 	.word	0x00000000
        /*0610*/ 	.short	0x0101
        /*0612*/ 	.byte	0x04
	.zero		1


	//   ....[48]....
        /*0614*/ 	.word	0x000104a0
        /*0618*/ 	.word	0x000000ff
        /*061c*/ 	.word	0x00022840
        /*0620*/ 	.short	0x010a
        /*0622*/ 	.byte	0x26
	.zero		1


	//   ....[49]....
        /*0624*/ 	.word	0x00010fa0
        /*0628*/ 	.word	0x000000ff
        /*062c*/ 	.word	0x00022800
        /*0630*/ 	.short	0x0107
        /*0632*/ 	.byte	0x26
	.zero		1


	//   ....[50]....
        /*0634*/ 	.word	0x00010fe0
        /*0638*/ 	.word	0x000000ff
        /*063c*/ 	.word	0x00022800
        /*0640*/ 	.short	0x0101
        /*0642*/ 	.byte	0x26
	.zero		1


	//   ....[51]....
        /*0644*/ 	.word	0x00010ff0
        /*0648*/ 	.word	0x000000ff
        /*064c*/ 	.word	0x00022820
        /*0650*/ 	.short	0x010a
        /*0652*/ 	.byte	0x26
	.zero		1


	//   ....[52]....
        /*0654*/ 	.word	0x00011050
        /*0658*/ 	.word	0x000000ff
        /*065c*/ 	.word	0x00022860
        /*0660*/ 	.short	0x010a
        /*0662*/ 	.byte	0x26
	.zero		1


	//   ....[53]....
        /*0664*/ 	.word	0x000118c0
        /*0668*/ 	.word	0x000000ff
        /*066c*/ 	.word	0x00022848
        /*0670*/ 	.short	0x010a
        /*0672*/ 	.byte	0x26
	.zero		1


	//   ....[54]....
        /*0674*/ 	.word	0x00011a90
        /*0678*/ 	.word	0x000000ff
        /*067c*/ 	.word	0x00022868
        /*0680*/ 	.short	0x010a
        /*0682*/ 	.byte	0x26
	.zero		1


	//   ....[55]....
        /*0684*/ 	.word	0x000120f0
        /*0688*/ 	.word	0x000000ff
        /*068c*/ 	.word	0x00022840
        /*0690*/ 	.short	0x010a
        /*0692*/ 	.byte	0x26
	.zero		1


	//   ....[56]....
        /*0694*/ 	.word	0x000122d0
        /*0698*/ 	.word	0x000000ff
        /*069c*/ 	.word	0x00022860
        /*06a0*/ 	.short	0x010a
        /*06a2*/ 	.byte	0x26
	.zero		1


	//   ....[57]....
        /*06a4*/ 	.word	0x00012950
        /*06a8*/ 	.word	0x000000ff
        /*06ac*/ 	.word	0x00022848
        /*06b0*/ 	.short	0x010a
        /*06b2*/ 	.byte	0x26
	.zero		1


	//   ....[58]....
        /*06b4*/ 	.word	0x00012b30
        /*06b8*/ 	.word	0x000000ff
        /*06bc*/ 	.word	0x00022868
        /*06c0*/ 	.short	0x010a
        /*06c2*/ 	.byte	0x26
	.zero		1


	//   ....[59]....
        /*06c4*/ 	.word	0x00013010
        /*06c8*/ 	.word	0x00000002
        /*06cc*/ 	.word	0x00022820
        /*06d0*/ 	.short	0x010a
        /*06d2*/ 	.byte	0x3f
	.zero		1


	//   ....[60]....
        /*06d4*/ 	.word	0x00013190
        /*06d8*/ 	.word	0x00000007
        /*06dc*/ 	.word	0x00000000
        /*06e0*/ 	.short	0x010a
        /*06e2*/ 	.byte	0x3f
	.zero		1


	//   ....[61]....
        /*06e4*/ 	.word	0x00013200
        /*06e8*/ 	.word	0x00000005
        /*06ec*/ 	.word	0x00000000
        /*06f0*/ 	.short	0x010a
        /*06f2*/ 	.byte	0x3f
	.zero		1


	//   ....[62]....
        /*06f4*/ 	.word	0x00013260
        /*06f8*/ 	.word	0x00000005
        /*06fc*/ 	.word	0x00000000
        /*0700*/ 	.short	0x010a
        /*0702*/ 	.byte	0x3f
	.zero		1


	//   ....[63]....
        /*0704*/ 	.word	0x00013290
        /*0708*/ 	.word	0x00000003
        /*070c*/ 	.word	0x00000000
        /*0710*/ 	.short	0x010a
        /*0712*/ 	.byte	0x3f
	.zero		1


	//   ....[64]....
        /*0714*/ 	.word	0x00013300
        /*0718*/ 	.word	0x00000003
        /*071c*/ 	.word	0x00022800
        /*0720*/ 	.short	0x010a
        /*0722*/ 	.byte	0x3f
	.zero		1


	//   ....[65]....
        /*0724*/ 	.word	0x00013360
        /*0728*/ 	.word	0x00000003
        /*072c*/ 	.word	0x00022830
        /*0730*/ 	.short	0x010a
        /*0732*/ 	.byte	0x3f
	.zero		1


	//   ....[66]....
        /*0734*/ 	.word	0x000133b0
        /*0738*/ 	.word	0x00000009
        /*073c*/ 	.word	0x00022850
        /*0740*/ 	.short	0x010a
        /*0742*/ 	.byte	0x3f
	.zero		1


	//   ....[67]....
        /*0744*/ 	.word	0x00013410
        /*0748*/ 	.word	0x00000004
        /*074c*/ 	.word	0x00022830
        /*0750*/ 	.short	0x010a
        /*0752*/ 	.byte	0x3f
	.zero		1


	//   ....[68]....
        /*0754*/ 	.word	0x00013460
        /*0758*/ 	.word	0x0000000c
        /*075c*/ 	.word	0x00022850
        /*0760*/ 	.short	0x010a
        /*0762*/ 	.byte	0x3f
	.zero		1


	//   ....[69]....
        /*0764*/ 	.word	0x000134c0
        /*0768*/ 	.word	0x0000000d
        /*076c*/ 	.word	0x00022830
        /*0770*/ 	.short	0x010a
        /*0772*/ 	.byte	0x3f
	.zero		1


	//   ....[70]....
        /*0774*/ 	.word	0x00013510
        /*0778*/ 	.word	0x000000b3
        /*077c*/ 	.word	0x00022850
        /*0780*/ 	.short	0x010a
        /*0782*/ 	.byte	0x3f
	.zero		1


	//   ....[71]....
        /*0784*/ 	.word	0x00013570
        /*0788*/ 	.word	0x00000000
        /*078c*/ 	.word	0x00022830
        /*0790*/ 	.short	0x010a
        /*0792*/ 	.byte	0x3f
	.zero		1


	//   ....[72]....
        /*0794*/ 	.word	0x000135c0
        /*0798*/ 	.word	0x00000008
        /*079c*/ 	.word	0x00022850
        /*07a0*/ 	.short	0x010a
        /*07a2*/ 	.byte	0x3f
	.zero		1


	//   ....[73]....
        /*07a4*/ 	.word	0x00013720
        /*07a8*/ 	.word	0x00000003
        /*07ac*/ 	.word	0x00022840
        /*07b0*/ 	.short	0x010a
        /*07b2*/ 	.byte	0x3f
	.zero		1


	//   ....[74]....
        /*07b4*/ 	.word	0x000140d0
        /*07b8*/ 	.word	0x00000003
        /*07bc*/ 	.word	0x00022820
        /*07c0*/ 	.short	0x010a
        /*07c2*/ 	.byte	0x3f
	.zero		1


	//   ....[75]....
        /*07c4*/ 	.word	0x00014130
        /*07c8*/ 	.word	0x00000003
        /*07cc*/ 	.word	0x00022860
        /*07d0*/ 	.short	0x010a
        /*07d2*/ 	.byte	0x3f
	.zero		1


	//   ....[76]....
        /*07d4*/ 	.word	0x00014190
        /*07d8*/ 	.word	0x00000003
        /*07dc*/ 	.word	0x00022848
        /*07e0*/ 	.short	0x010a
        /*07e2*/ 	.byte	0x3f
	.zero		1


	//   ....[77]....
        /*07e4*/ 	.word	0x000141f0
        /*07e8*/ 	.word	0x00000003
        /*07ec*/ 	.word	0x00022868
        /*07f0*/ 	.short	0x010a
        /*07f2*/ 	.byte	0x3f
	.zero		1


	//   ....[78]....
        /*07f4*/ 	.word	0x00014250
        /*07f8*/ 	.word	0x00000003
        /*07fc*/ 	.word	0x00022840
        /*0800*/ 	.short	0x010a
        /*0802*/ 	.byte	0x3f
	.zero		1


	//   ....[79]....
        /*0804*/ 	.word	0x000142b0
        /*0808*/ 	.word	0x00000003
        /*080c*/ 	.word	0x00022860
        /*0810*/ 	.short	0x010a
        /*0812*/ 	.byte	0x3f
	.zero		1


	//   ....[80]....
        /*0814*/ 	.word	0x00014310
        /*0818*/ 	.word	0x00000003
        /*081c*/ 	.word	0x00022848
        /*0820*/ 	.short	0x010a
        /*0822*/ 	.byte	0x3f
	.zero		1


	//   ....[81]....
        /*0824*/ 	.word	0x00014370
        /*0828*/ 	.word	0x00000003
        /*082c*/ 	.word	0x00022868
        /*0830*/ 	.short	0x010a
        /*0832*/ 	.byte	0x3f
	.zero		1


	//   ....[82]....
        /*0834*/ 	.word	0x000143c0
        /*0838*/ 	.word	0x00000002
        /*083c*/ 	.word	0x00022820
        /*0840*/ 	.short	0x010a
        /*0842*/ 	.byte	0x3f
	.zero		1


	//   ....[83]....
        /*0844*/ 	.word	0x00014560
        /*0848*/ 	.word	0x00000007
        /*084c*/ 	.word	0x00000000
        /*0850*/ 	.short	0x010a
        /*0852*/ 	.byte	0x3f
	.zero		1


	//   ....[84]....
        /*0854*/ 	.word	0x000145b0
        /*0858*/ 	.word	0x00000005
        /*085c*/ 	.word	0x00000000
        /*0860*/ 	.short	0x010a
        /*0862*/ 	.byte	0x3f
	.zero		1


	//   ....[85]....
        /*0864*/ 	.word	0x00014600
        /*0868*/ 	.word	0x00000005
        /*086c*/ 	.word	0x00000000
        /*0870*/ 	.short	0x010a
        /*0872*/ 	.byte	0x3f
	.zero		1


	//----- nvinfo : EIATTR_NUM_MBARRIERS
	.align		4
.L_1297:
        /*0874*/ 	.byte	0x03, 0x38
        /*0876*/ 	.short	0x0016


	//----- nvinfo : EIATTR_EXIT_INSTR_OFFSETS
	.align		4
        /*0878*/ 	.byte	0x04, 0x1c
        /*087a*/ 	.short	(.L_1299 - .L_1298)


	//   ....[0]....
.L_1298:
        /*087c*/ 	.word	0x000132e0


	//----- nvinfo : EIATTR_MAX_THREADS
	.align		4
.L_1299:
        /*0880*/ 	.byte	0x04, 0x05
        /*0882*/ 	.short	(.L_1301 - .L_1300)
.L_1300:
        /*0884*/ 	.word	0x00000180
        /*0888*/ 	.word	0x00000001
        /*088c*/ 	.word	0x00000001


	//----- nvinfo : EIATTR_CRS_STACK_SIZE
	.align		4
.L_1301:
        /*0890*/ 	.byte	0x04, 0x1e
        /*0892*/ 	.short	(.L_1303 - .L_1302)
.L_1302:
        /*0894*/ 	.word	0x00000000


	//----- nvinfo : EIATTR_CBANK_PARAM_SIZE
	.align		4
.L_1303:
        /*0898*/ 	.byte	0x03, 0x19
        /*089a*/ 	.short	0x0a70


	//----- nvinfo : EIATTR_PARAM_CBANK
	.align		4
        /*089c*/ 	.byte	0x04, 0x0a
        /*089e*/ 	.short	(.L_1305 - .L_1304)
	.align		4
.L_1304:
        /*08a0*/ 	.word	index@(.nv.constant0._ZN7cutlass13device_kernelIN5flash11enable_sm90INS1_16FlashAttnFwdSm90INS1_25CollectiveMainloopFwdSm90ILi2EN4cute5tupleIJNS5_1CILi1EEES8_S8_EEENS6_IJNS7_ILi128EEENS7_ILi96EEENS7_ILi64EEEEEELi256ENS_10bfloat16_tEfNS_4arch4Sm90ELb0ELb1ELb0ELb0ELb0ELb0ELb0ELb1ELb0ELb1ELb1ELb0EEENS1_21CollectiveEpilogueFwdINS6_IJSA_NS7_ILi256EEESB_EEES9_SE_SG_Li256ELb0ELb1ELb1ELb0EEENS1_19SingleTileSchedulerILb0ELb1ELb1ELi128EEEEEEEEEvNT_6ParamsE)
        /*08a4*/ 	.short	0x0210
        /*08a6*/ 	.short	0x0a70


	//----- nvinfo : EIATTR_SW_WAR
	.align		4
.L_1305:
        /*08a8*/ 	.byte	0x04, 0x36
        /*08aa*/ 	.short	(.L_1307 - .L_1306)
.L_1306:
        /*08ac*/ 	.word	0x00000008
.L_1307:


//--------------------- .nv.info._ZN7cutlass13device_kernelIN5flash11enable_sm90INS1_16FlashAttnFwdSm90INS1_25CollectiveMainloopFwdSm90ILi2EN4cute5tupleIJNS5_1CILi1EEES8_S8_EEENS6_IJNS7_ILi128EEENS7_ILi96EEENS7_ILi64EEEEEELi256ENS_10bfloat16_tEfNS_4arch4Sm90ELb0ELb1ELb0ELb0ELb0ELb0ELb1ELb1ELb0ELb1ELb1ELb0EEENS1_21CollectiveEpilogueFwdINS6_IJSA_NS7_ILi256EEESB_EEES9_SE_SG_Li256ELb0ELb1ELb1ELb0EEENS1_19SingleTileSchedulerILb0ELb1ELb1ELi128EEEEEEEEEvNT_6ParamsE --------------------------
	.section	.nv.info._ZN7cutlass13device_kernelIN5flash11enable_sm90INS1_16FlashAttnFwdSm90INS1_25CollectiveMainloopFwdSm90ILi2EN4cute5tupleIJNS5_1CILi1EEES8_S8_EEENS6_IJNS7_ILi128EEENS7_ILi96EEENS7_ILi64EEEEEELi256ENS_10bfloat16_tEfNS_4arch4Sm90ELb0ELb1ELb0ELb0ELb0ELb0ELb1ELb1ELb0ELb1ELb1ELb0EEENS1_21CollectiveEpilogueFwdINS6_IJSA_NS7_ILi256EEESB_EEES9_SE_SG_Li256ELb0ELb1ELb1ELb0EEENS1_19SingleTileSchedulerILb0ELb1ELb1ELi128EEEEEEEEEvNT_6ParamsE,"",@"SHT_CUDA_INFO"
	.sectionflags	@""
	.align	4


	//----- nvinfo : EIATTR_CUDA_API_VERSION
	.align		4
        /*0000*/ 	.byte	0x04, 0x37
        /*0002*/ 	.short	(.L_1309 - .L_1308)
.L_1308:
        /*0004*/ 	.word	0x00000082


	//----- nvinfo : EIATTR_KPARAM_INFO
	.align		4
.L_1309:
        /*0008*/ 	.byte	0x04, 0x17
        /*000a*/ 	.short	(.L_1311 - .L_1310)
.L_1310:
        /*000c*/ 	.word	0x00000000
        /*0010*/ 	.short	0x0000
        /*0012*/ 	.short	0x0070
        /*0014*/ 	.byte	0x00, 0xf0, 0x01, 0x2c


	//----- nvinfo : EIATTR_SPARSE_MMA_MASK
	.align		4
.L_1311:
        /*0018*/ 	.byte	0x03, 0x50
        /*001a*/ 	.short	0x0000


	//----- nvinfo : EIATTR_MAXREG_COUNT
	.align		4
        /*001c*/ 	.byte	0x03, 0x1b
        /*001e*/ 	.short	0x00a8


	//----- nvinfo : EIATTR_NUM_BARRIERS
	.align		4
        /*0020*/ 	.byte	0x02, 0x4c
        /*0022*/ 	.byte	0x10
	.zero		1


	//----- nvinfo : EIATTR_EXTERNS
	.align		4
        /*0024*/ 	.byte	0x04, 0x0f
        /*0026*/ 	.short	(.L_1313 - .L_1312)


	//   ....[0]....
	.align		4
.L_1312:
        /*0028*/ 	.word	index@(__assertfail)


	//----- nvinfo : EIATTR_ANNOTATIONS
	.align		4
.L_1313:
        /*002c*/ 	.byte	0x04, 0x55
        /*002e*/ 	.short	(.L_1315 - .L_1314)


	//   ....[0]....
.L_1314:
        /* <DEDUP_REMOVED lines=1275> */


	//----- nvinfo : EIATTR_MERCURY_ISA_VERSION
	.align		4
.L_1315:
        /*4fc8*/ 	.byte	0x03, 0x5f
        /*4fca*/ 	.short	0x0101


	//----- nvinfo : EIATTR_INT_WARP_WIDE_INSTR_OFFSETS
	.align		4
        /*4fcc*/ 	.byte	0x04, 0x31
        /*4fce*/ 	.short	(.L_1317 - .L_1316)


	//   ....[0]....
.L_1316:
        /*4fd0*/ 	.word	0x00000160


	//   ....[1]....
        /*4fd4*/ 	.word	0x000001a0


	//   ....[2]....
        /*4fd8*/ 	.word	0x00000210


	//   ....[3]....
        /*4fdc*/ 	.word	0x00000280


	//----- nvinfo : EIATTR_COOP_GROUP_MASK_REGIDS
	.align		4
.L_1317:
        /*4fe0*/ 	.byte	0x04, 0x29
        /*4fe2*/ 	.short	(.L_1319 - .L_1318)


	//   ....[0]....
.L_1318:
        /*4fe4*/ 	.word	0xffffffff


	//   ....[1]....
        /*4fe8*/ 	.word	0xffffffff


	//   ....[2]....
        /*4fec*/ 	.word	0xffffffff


	//   ....[3]....
        /*4ff0*/ 	.word	0xffffffff


	//   ....[4]....
        /*4ff4*/ 	.word	0xffffffff


	//   ....[5]....
        /*4ff8*/ 	.word	0xffffffff


	//   ....[6]....
        /*4ffc*/ 	.word	0xffffffff


	//   ....[7]....
        /*5000*/ 	.word	0xffffffff


	//   ....[8]....
        /*5004*/ 	.word	0xffffffff


	//   ....[9]....
        /*5008*/ 	.word	0xffffffff


	//   ....[10]....
        /*500c*/ 	.word	0xffffffff


	//   ....[11]....
        /*5010*/ 	.word	0xffffffff


	//   ....[12]....
        /*5014*/ 	.word	0xffffffff


	//   ....[13]....
        /*5018*/ 	.word	0xffffffff


	//   ....[14]....
        /*501c*/ 	.word	0xffffffff


	//   ....[15]....
        /*5020*/ 	.word	0xffffffff


	//   ....[16]....
        /*5024*/ 	.word	0xffffffff


	//   ....[17]....
        /*5028*/ 	.word	0xffffffff


	//   ....[18]....
        /*502c*/ 	.word	0xffffffff


	//   ....[19]....
        /*5030*/ 	.word	0xffffffff


	//   ....[20]....
        /*5034*/ 	.word	0xffffffff


	//   ....[21]....
        /*5038*/ 	.word	0xffffffff


	//   ....[22]....
        /*503c*/ 	.word	0xffffffff


	//   ....[23]....
        /*5040*/ 	.word	0xffffffff


	//   ....[24]....
        /*5044*/ 	.word	0xffffffff


	//   ....[25]....
        /*5048*/ 	.word	0xffffffff


	//   ....[26]....
        /*504c*/ 	.word	0xffffffff


	//   ....[27]....
        /*5050*/ 	.word	0xffffffff


	//   ....[28]....
        /*5054*/ 	.word	0xffffffff


	//   ....[29]....
        /*5058*/ 	.word	0xffffffff


	//   ....[30]....
        /*505c*/ 	.word	0xffffffff


	//   ....[31]....
        /*5060*/ 	.word	0xffffffff


	//   ....[32]....
        /*5064*/ 	.word	0xffffffff


	//   ....[33]....
        /*5068*/ 	.word	0xffffffff


	//   ....[34]....
        /*506c*/ 	.word	0xffffffff


	//   ....[35]....
        /*5070*/ 	.word	0xffffffff


	//   ....[36]....
        /*5074*/ 	.word	0xffffffff


	//   ....[37]....
        /*5078*/ 	.word	0xffffffff


	//   ....[38]....
        /*507c*/ 	.word	0xffffffff


	//   ....[39]....
        /*5080*/ 	.word	0xffffffff


	//   ....[40]....
        /*5084*/ 	.word	0xffffffff


	//   ....[41]....
        /*5088*/ 	.word	0xffffffff


	//   ....[42]....
        /*508c*/ 	.word	0xffffffff


	//   ....[43]....
        /*5090*/ 	.word	0xffffffff


	//   ....[44]....
        /*5094*/ 	.word	0xffffffff


	//   ....[45]....
        /*5098*/ 	.word	0xffffffff


	//   ....[46]....
        /*509c*/ 	.word	0xffffffff


	//   ....[47]....
        /*50a0*/ 	.word	0xffffffff


	//   ....[48]....
        /*50a4*/ 	.word	0xffffffff


	//   ....[49]....
        /*50a8*/ 	.word	0xffffffff


	//   ....[50]....
        /*50ac*/ 	.word	0xffffffff


	//   ....[51]....
        /*50b0*/ 	.word	0xffffffff


	//   ....[52]....
        /*50b4*/ 	.word	0xffffffff


	//   ....[53]....
        /*50b8*/ 	.word	0xffffffff


	//   ....[54]....
        /*50bc*/ 	.word	0xffffffff


	//   ....[55]....
        /*50c0*/ 	.word	0xffffffff


	//   ....[56]....
        /*50c4*/ 	.word	0xffffffff


	//   ....[57]....
        /*50c8*/ 	.word	0xffffffff


	//   ....[58]....
        /*50cc*/ 	.word	0xffffffff


	//   ....[59]....
        /*50d0*/ 	.word	0xffffffff


	//   ....[60]....
        /*50d4*/ 	.word	0xffffffff


	//   ....[61]....
        /*50d8*/ 	.word	0xffffffff


	//   ....[62]....
        /*50dc*/ 	.word	0xffffffff


	//   ....[63]....
        /*50e0*/ 	.word	0xffffffff


	//   ....[64]....
        /*50e4*/ 	.word	0xffffffff


	//   ....[65]....
        /*50e8*/ 	.word	0xffffffff


	//   ....[66]....
        /*50ec*/ 	.word	0xffffffff


	//   ....[67]....
        /*50f0*/ 	.word	0xffffffff


	//   ....[68]....
        /*50f4*/ 	.word	0xffffffff


	//   ....[69]....
        /*50f8*/ 	.word	0xffffffff


	//   ....[70]....
        /*50fc*/ 	.word	0xffffffff


	//   ....[71]....
        /*5100*/ 	.word	0x0500000f


	//   ....[72]....
        /*5104*/ 	.word	0x0500000f


	//   ....[73]....
        /*5108*/ 	.word	0x0500000f


	//   ....[74]....
        /*510c*/ 	.word	0x0500000f


	//   ....[75]....
        /*5110*/ 	.word	0x0500000f


	//   ....[76]....
        /*5114*/ 	.word	0x0500000f


	//   ....[77]....
        /*5118*/ 	.word	0x0500000f


	//   ....[78]....
        /*511c*/ 	.word	0x0500000f


	//   ....[79]....
        /*5120*/ 	.word	0x0500000f


	//   ....[80]....
        /*5124*/ 	.word	0x0500000f


	//   ....[81]....
        /*5128*/ 	.word	0x0500000f


	//   ....[82]....
        /*512c*/ 	.word	0x0500000f


	//   ....[83]....
        /*5130*/ 	.word	0x0500000f


	//   ....[84]....
        /*5134*/ 	.word	0x0500000f


	//   ....[85]....
        /*5138*/ 	.word	0x0500000f


	//   ....[86]....
        /*513c*/ 	.word	0x0500000f


	//   ....[87]....
        /*5140*/ 	.word	0x0500000f


	//   ....[88]....
        /*5144*/ 	.word	0x0500000f


	//   ....[89]....
        /*5148*/ 	.word	0x0500000f


	//   ....[90]....
        /*514c*/ 	.word	0x0500000f


	//   ....[91]....
        /*5150*/ 	.word	0x0500000f


	//   ....[92]....
        /*5154*/ 	.word	0x0500000f


	//   ....[93]....
        /*5158*/ 	.word	0x0500000f


	//   ....[94]....
        /*515c*/ 	.word	0x0500000f


	//   ....[95]....
        /*5160*/ 	.word	0x0500000f


	//   ....[96]....
        /*5164*/ 	.word	0x0500000f


	//   ....[97]....
        /*5168*/ 	.word	0x0500000f


	//   ....[98]....
        /*516c*/ 	.word	0x0500000f


	//   ....[99]....
        /*5170*/ 	.word	0x0500000f


	//   ....[100]....
        /*5174*/ 	.word	0x0500000f


	//   ....[101]....
        /*5178*/ 	.word	0x0500000f


	//   ....[102]....
        /*517c*/ 	.word	0x0500000f


	//   ....[103]....
        /*5180*/ 	.word	0x0500000f


	//   ....[104]....
        /*5184*/ 	.word	0x0500000f


	//   ....[105]....
        /*5188*/ 	.word	0xffffffff


	//   ....[106]....
        /*518c*/ 	.word	0xffffffff


	//   ....[107]....
        /*5190*/ 	.word	0xffffffff


	//   ....[108]....
        /*5194*/ 	.word	0xffffffff


	//   ....[109]....
        /*5198*/ 	.word	0xffffffff


	//   ....[110]....
        /*519c*/ 	.word	0xffffffff


	//----- nvinfo : EIATTR_COOP_GROUP_INSTR_OFFSETS
	.align		4
.L_1319:
        /*51a0*/ 	.byte	0x04, 0x28
        /*51a2*/ 	.short	(.L_1321 - .L_1320)


	//   ....[0]....
.L_1320:
        /*51a4*/ 	.word	0x000000a0


	//   ....[1]....
        /*51a8*/ 	.word	0x00000170


	//   ....[2]....
        /*51ac*/ 	.word	0x00000230


	//   ....[3]....
        /*51b0*/ 	.word	0x00000400


	//   ....[4]....
        /*51b4*/ 	.word	0x00000560


	//   ....[5]....
        /*51b8*/ 	.word	0x00000680


	//   ....[6]....
        /*51bc*/ 	.word	0x000007e0


	//   ....[7]....
        /*51c0*/ 	.word	0x00001b80


	//   ....[8]....
        /*51c4*/ 	.word	0x00003af0


	//   ....[9]....
        /*51c8*/ 	.word	0x00003d40


	//   ....[10]....
        /*51cc*/ 	.word	0x00005340


	//   ....[11]....
        /*51d0*/ 	.word	0x000053d0


	//   ....[12]....
        /*51d4*/ 	.word	0x00005740


	//   ....[13]....
        /*51d8*/ 	.word	0x00005760


	//   ....[14]....
        /*51dc*/ 	.word	0x0000aa50


	//   ....[15]....
        /*51e0*/ 	.word	0x0000aae0


	//   ....[16]....
        /*51e4*/ 	.word	0x0000ab60


	//   ....[17]....
        /*51e8*/ 	.word	0x0000ab80


	//   ....[18]....
        /*51ec*/ 	.word	0x00020d40


	//   ....[19]....
        /*51f0*/ 	.word	0x00020f50


	//   ....[20]....
        /*51f4*/ 	.word	0x00021f10


	//   ....[21]....
        /*51f8*/ 	.word	0x00021fd0


	//   ....[22]....
        /*51fc*/ 	.word	0x000221b0


	//   ....[23]....
        /*5200*/ 	.word	0x000221d0


	//   ....[24]....
        /*5204*/ 	.word	0x0002a590


	//   ....[25]....
        /*5208*/ 	.word	0x0002a5b0


	//   ....[26]....
        /*520c*/ 	.word	0x0002a610


	//   ....[27]....
        /*5210*/ 	.word	0x0002a650


	//   ....[28]....
        /*5214*/ 	.word	0x0002ba00


	//   ....[29]....
        /*5218*/ 	.word	0x0002ba30


	//   ....[30]....
        /*521c*/ 	.word	0x0002bc80


	//   ....[31]....
        /*5220*/ 	.word	0x0002bcd0


	//   ....[32]....
        /*5224*/ 	.word	0x0002bd00


	//   ....[33]....
        /*5228*/ 	.word	0x0002bd10


	//   ....[34]....
        /*522c*/ 	.word	0x0002cb40


	//   ....[35]....
        /*5230*/ 	.word	0x0002cb50


	//   ....[36]....
        /*5234*/ 	.word	0x0002dd10


	//   ....[37]....
        /*5238*/ 	.word	0x0002eba0


	//   ....[38]....
        /*523c*/ 	.word	0x0002f460


	//   ....[39]....
        /*5240*/ 	.word	0x0002f490


	//   ....[40]....
        /*5244*/ 	.word	0x0002f4c0


	//   ....[41]....
        /*5248*/ 	.word	0x0002f4e0


	//   ....[42]....
        /*524c*/ 	.word	0x0002f620


	//   ....[43]....
        /*5250*/ 	.word	0x0002f640


	//   ....[44]....
        /*5254*/ 	.word	0x0002f6e0


	//   ....[45]....
        /*5258*/ 	.word	0x0002f700


	//   ....[46]....
        /*525c*/ 	.word	0x0002f7a0


	//   ....[47]....
        /*5260*/ 	.word	0x0002f7b0


	//   ....[48]....
        /*5264*/ 	.word	0x0002f860


	//   ....[49]....
        /*5268*/ 	.word	0x0002f870


	//   ....[50]....
        /*526c*/ 	.word	0x0002f900


	//   ....[51]....
        /*5270*/ 	.word	0x0002f910


	//   ....[52]....
        /*5274*/ 	.word	0x0002f920


	//   ....[53]....
        /*5278*/ 	.word	0x0002f930


	//   ....[54]....
        /*527c*/ 	.word	0x00030070


	//   ....[55]....
        /*5280*/ 	.word	0x00030090


	//   ....[56]....
        /*5284*/ 	.word	0x000300c0


	//   ....[57]....
        /*5288*/ 	.word	0x00030190


	//   ....[58]....
        /*528c*/ 	.word	0x00030230


	//   ....[59]....
        /*5290*/ 	.word	0x00030240


	//   ....[60]....
        /*5294*/ 	.word	0x000302e0


	//   ....[61]....
        /*5298*/ 	.word	0x000302f0


	//   ....[62]....
        /*529c*/ 	.word	0x00030370


	//   ....[63]....
        /*52a0*/ 	.word	0x00030380


	//   ....[64]....
        /*52a4*/ 	.word	0x00030410


	//   ....[65]....
        /*52a8*/ 	.word	0x00030420


	//   ....[66]....
        /*52ac*/ 	.word	0x00030430


	//   ....[67]....
        /*52b0*/ 	.word	0x000304c0


	//   ....[68]....
        /*52b4*/ 	.word	0x000304d0


	//   ....[69]....
        /*52b8*/ 	.word	0x00030520


	//   ....[70]....
        /*52bc*/ 	.word	0x000327c0


	//   ....[71]....
        /*52c0*/ 	.word	0x00032d00


	//   ....[72]....
        /*52c4*/ 	.word	0x00032e70


	//   ....[73]....
        /*52c8*/ 	.word	0x00032ee0


	//   ....[74]....
        /*52cc*/ 	.word	0x00032f80


	//   ....[75]....
        /*52d0*/ 	.word	0x00033020


	//   ....[76]....
        /*52d4*/ 	.word	0x00033100


	//   ....[77]....
        /*52d8*/ 	.word	0x00033210


	//   ....[78]....
        /*52dc*/ 	.word	0x00033270


	//   ....[79]....
        /*52e0*/ 	.word	0x00033380


	//   ....[80]....
        /*52e4*/ 	.word	0x000333f0


	//   ....[81]....
        /*52e8*/ 	.word	0x00033500


	//   ....[82]....
        /*52ec*/ 	.word	0x00033560


	//   ....[83]....
        /*52f0*/ 	.word	0x00033680


	//   ....[84]....
        /*52f4*/ 	.word	0x000336e0


	//   ....[85]....
        /*52f8*/ 	.word	0x000337d0


	//   ....[86]....
        /*52fc*/ 	.word	0x00033840


	//   ....[87]....
        /*5300*/ 	.word	0x000338f0


	//   ....[88]....
        /*5304*/ 	.word	0x000339e0


	//   ....[89]....
        /*5308*/ 	.word	0x00033a90


	//   ....[90]....
        /*530c*/ 	.word	0x00033d30


	//   ....[91]....
        /*5310*/ 	.word	0x00033db0


	//   ....[92]....
        /*5314*/ 	.word	0x00033ee0


	//   ....[93]....
        /*5318*/ 	.word	0x00033f30


	//   ....[94]....
        /*531c*/ 	.word	0x00034050


	//   ....[95]....
        /*5320*/ 	.word	0x000340a0


	//   ....[96]....
        /*5324*/ 	.word	0x000341c0


	//   ....[97]....
        /*5328*/ 	.word	0x00034210


	//   ....[98]....
        /*532c*/ 	.word	0x000343a0


	//   ....[99]....
        /*5330*/ 	.word	0x000343f0


	//   ....[100]....
        /*5334*/ 	.word	0x00034480


	//   ....[101]....
        /*5338*/ 	.word	0x000344d0


	//   ....[102]....
        /*533c*/ 	.word	0x000345f0


	//   ....[103]....
        /*5340*/ 	.word	0x000346c0


	//   ....[104]....
        /*5344*/ 	.word	0x00034ad0


	//   ....[105]....
        /*5348*/ 	.word	0x00036e80


	//   ....[106]....
        /*534c*/ 	.word	0x00037170


	//   ....[107]....
        /*5350*/ 	.word	0x00038440


	//   ....[108]....
        /*5354*/ 	.word	0x00038480


	//   ....[109]....
        /*5358*/ 	.word	0x000384f0


	//   ....[110]....
        /*535c*/ 	.word	0x00038510


	//----- nvinfo : EIATTR_REG_RECONFIG
	.align		4
.L_1321:
        /*5360*/ 	.byte	0x01, 0x54
	.zero		2


	//----- nvinfo : EIATTR_SYSCALL_OFFSETS
	.align		4
        /*5364*/ 	.byte	0x04, 0x46
        /*5366*/ 	.short	(.L_1323 - .L_1322)


	//   ....[0]....
.L_1322:
        /*5368*/ 	.word	0x00001ec0


	//   ....[1]....
        /*536c*/ 	.word	0x0002e830


	//   ....[2]....
        /*5370*/ 	.word	0x0002e970


	//   ....[3]....
        /*5374*/ 	.word	0x0002ea60


	//   ....[4]....
        /*5378*/ 	.word	0x0002f100


	//   ....[5]....
        /*537c*/ 	.word	0x0002fc50


	//----- nvinfo : EIATTR_MBARRIER_INSTR_OFFSETS
	.align		4
.L_1323:
        /*5380*/ 	.byte	0x04, 0x39
        /*5382*/ 	.short	(.L_1325 - .L_1324)


	//   ....[0]....
.L_1324:
        /*5384*/ 	.word	0x000002a0
        /*5388*/ 	.word	0x000000ff
        /*538c*/ 	.word	0x00032400
        /*5390*/ 	.short	0x0100
        /*5392*/ 	.byte	0x08
	.zero		1


	//   ....[1]....
        /*5394*/ 	.word	0x000002b0
        /*5398*/ 	.word	0x000000ff
        /*539c*/ 	.word	0x00032410
        /*53a0*/ 	.short	0x0100
        /*53a2*/ 	.byte	0x08
	.zero		1


	//   ....[2]....
        /*53a4*/ 	.word	0x000002c0
        /*53a8*/ 	.word	0x000000ff
        /*53ac*/ 	.word	0x00032420
        /*53b0*/ 	.short	0x0100
        /*53b2*/ 	.byte	0x08
	.zero		1


	//   ....[3]....
        /*53b4*/ 	.word	0x000003b0
        /*53b8*/ 	.word	0x000000ff
        /*53bc*/ 	.word	0x00032430
        /*53c0*/ 	.short	0x0100
        /*53c2*/ 	.byte	0x08
	.zero		1


	//   ....[4]....
        /*53c4*/ 	.word	0x000003c0
        /*53c8*/ 	.word	0x000000ff
        /*53cc*/ 	.word	0x00032440
        /*53d0*/ 	.short	0x0100
        /*53d2*/ 	.byte	0x08
	.zero		1


	//   ....[5]....
        /*53d4*/ 	.word	0x000003d0
        /*53d8*/ 	.word	0x000000ff
        /*53dc*/ 	.word	0x00032438
        /*53e0*/ 	.short	0x0100
        /*53e2*/ 	.byte	0x08
	.zero		1


	//   ....[6]....
        /*53e4*/ 	.word	0x000003e0
        /*53e8*/ 	.word	0x000000ff
        /*53ec*/ 	.word	0x00032448
        /*53f0*/ 	.short	0x0100
        /*53f2*/ 	.byte	0x08
	.zero		1


	//   ....[7]....
        /*53f4*/ 	.word	0x00000510
        /*53f8*/ 	.word	0x000000ff
        /*53fc*/ 	.word	0x00032450
        /*5400*/ 	.short	0x0100
        /*5402*/ 	.byte	0x08
	.zero		1


	//   ....[8]....
        /*5404*/ 	.word	0x00000520
        /*5408*/ 	.word	0x000000ff
        /*540c*/ 	.word	0x00032460
        /*5410*/ 	.short	0x0100
        /*5412*/ 	.byte	0x08
	.zero		1


	//   ....[9]....
        /*5414*/ 	.word	0x00000530
        /*5418*/ 	.word	0x000000ff
        /*541c*/ 	.word	0x00032458
        /*5420*/ 	.short	0x0100
        /*5422*/ 	.byte	0x08
	.zero		1


	//   ....[10]....
        /*5424*/ 	.word	0x00000540
        /*5428*/ 	.word	0x000000ff
        /*542c*/ 	.word	0x00032468
        /*5430*/ 	.short	0x0100
        /*5432*/ 	.byte	0x08
	.zero		1


	//   ....[11]....
        /*5434*/ 	.word	0x00000630
        /*5438*/ 	.word	0x000000ff
        /*543c*/ 	.word	0x00032470
        /*5440*/ 	.short	0x0100
        /*5442*/ 	.byte	0x06
	.zero		1


	//   ....[12]....
        /*5444*/ 	.word	0x00000640
        /*5448*/ 	.word	0x000000ff
        /*544c*/ 	.word	0x00032480
        /*5450*/ 	.short	0x0100
        /*5452*/ 	.byte	0x06
	.zero		1


	//   ....[13]....
        /*5454*/ 	.word	0x00000650
        /*5458*/ 	.word	0x000000ff
        /*545c*/ 	.word	0x00032478
        /*5460*/ 	.short	0x0100
        /*5462*/ 	.byte	0x06
	.zero		1


	//   ....[14]....
        /*5464*/ 	.word	0x00000660
        /*5468*/ 	.word	0x000000ff
        /*546c*/ 	.word	0x00032488
        /*5470*/ 	.short	0x0100
        /*5472*/ 	.byte	0x06
	.zero		1


	//   ....[15]....
        /*5474*/ 	.word	0x00000790
        /*5478*/ 	.word	0x000000ff
        /*547c*/ 	.word	0x00032490
        /*5480*/ 	.short	0x0100
        /*5482*/ 	.byte	0x08
	.zero		1


	//   ....[16]....
        /*5484*/ 	.word	0x000007a0
        /*5488*/ 	.word	0x000000ff
        /*548c*/ 	.word	0x000324a0
        /*5490*/ 	.short	0x0100
        /*5492*/ 	.byte	0x08
	.zero		1


	//   ....[17]....
        /*5494*/ 	.word	0x000007b0
        /*5498*/ 	.word	0x000000ff
        /*549c*/ 	.word	0x00032498
        /*54a0*/ 	.short	0x0100
        /*54a2*/ 	.byte	0x08
	.zero		1


	//   ....[18]....
        /*54a4*/ 	.word	0x000007c0
        /*54a8*/ 	.word	0x000000ff
        /*54ac*/ 	.word	0x000324a8
        /*54b0*/ 	.short	0x0100
        /*54b2*/ 	.byte	0x08
	.zero		1


	//   ....[19]....
        /*54b4*/ 	.word	0x000008f0
        /*54b8*/ 	.word	0x000000ff
        /*54bc*/ 	.word	0x000324b0
        /*54c0*/ 	.short	0x0100
        /*54c2*/ 	.byte	0x08
	.zero		1


	//   ....[20]....
        /*54c4*/ 	.word	0x00000900
        /*54c8*/ 	.word	0x000000ff
        /*54cc*/ 	.word	0x000324c0
        /*54d0*/ 	.short	0x0100
        /*54d2*/ 	.byte	0x08
	.zero		1


	//   ....[21]....
        /*54d4*/ 	.word	0x00000910
        /*54d8*/ 	.word	0x000000ff
        /*54dc*/ 	.word	0x000324b8
        /*54e0*/ 	.short	0x0100
        /*54e2*/ 	.byte	0x08
	.zero		1


	//   ....[22]....
        /*54e4*/ 	.word	0x00000920
        /*54e8*/ 	.word	0x000000ff
        /*54ec*/ 	.word	0x000324c8
        /*54f0*/ 	.short	0x0100
        /*54f2*/ 	.byte	0x08
	.zero		1


	//   ....[23]....
        /*54f4*/ 	.word	0x000021c0
        /*54f8*/ 	.word	0x00000048
        /*54fc*/ 	.word	0x00032400
        /*5500*/ 	.short	0x010a
        /*5502*/ 	.byte	0x3f
	.zero		1


	//   ....[24]....
        /*5504*/ 	.word	0x00002600
        /*5508*/ 	.word	0x00000008
        /*550c*/ 	.word	0x00000000
        /*5510*/ 	.short	0x010a
        /*5512*/ 	.byte	0x3f
	.zero		1


	//   ....[25]....
        /*5514*/ 	.word	0x00002660
        /*5518*/ 	.word	0x00000008
        /*551c*/ 	.word	0x00000000
        /*5520*/ 	.short	0x010a
        /*5522*/ 	.byte	0x3f
	.zero		1


	//   ....[26]....
        /*5524*/ 	.word	0x00002a10
        /*5528*/ 	.word	0x00000048
        /*552c*/ 	.word	0x00032410
        /*5530*/ 	.short	0x010a
        /*5532*/ 	.byte	0x3f
	.zero		1


	//   ....[27]....
        /*5534*/ 	.word	0x00002b10
        /*5538*/ 	.word	0x00000008
        /*553c*/ 	.word	0x00000000
        /*5540*/ 	.short	0x010a
        /*5542*/ 	.byte	0x3f
	.zero		1


	//   ....[28]....
        /*5544*/ 	.word	0x00002b70
        /*5548*/ 	.word	0x00000008
        /*554c*/ 	.word	0x00000000
        /*5550*/ 	.short	0x010a
        /*5552*/ 	.byte	0x3f
	.zero		1


	//   ....[29]....
        /*5554*/ 	.word	0x00003870
        /*5558*/ 	.word	0x00000000
        /*555c*/ 	.word	0x00000000
        /*5560*/ 	.short	0x0101
        /*5562*/ 	.byte	0x3f
	.zero		1


	//   ....[30]....
        /*5564*/ 	.word	0x000089a0
        /*5568*/ 	.word	0x00000015
        /*556c*/ 	.word	0x00000000
        /*5570*/ 	.short	0x0101
        /*5572*/ 	.byte	0x3f
	.zero		1


	//   ....[31]....
        /*5574*/ 	.word	0x000090c0
        /*5578*/ 	.word	0x00000005
        /*557c*/ 	.word	0x00000000
        /*5580*/ 	.short	0x010a
        /*5582*/ 	.byte	0x3f
	.zero		1


	//   ....[32]....
        /*5584*/ 	.word	0x00009170
        /*5588*/ 	.word	0x00000000
        /*558c*/ 	.word	0x00000000
        /*5590*/ 	.short	0x010a
        /*5592*/ 	.byte	0x3f
	.zero		1


	//   ....[33]....
        /*5594*/ 	.word	0x000095a0
        /*5598*/ 	.word	0x00000000
        /*559c*/ 	.word	0x00000000
        /*55a0*/ 	.short	0x010a
        /*55a2*/ 	.byte	0x3f
	.zero		1


	//   ....[34]....
        /*55a4*/ 	.word	0x00009650
        /*55a8*/ 	.word	0x00000004
        /*55ac*/ 	.word	0x00000000
        /*55b0*/ 	.short	0x010a
        /*55b2*/ 	.byte	0x3f
	.zero		1


	//   ....[35]....
        /*55b4*/ 	.word	0x0000a3b0
        /*55b8*/ 	.word	0x00000000
        /*55bc*/ 	.word	0x00000000
        /*55c0*/ 	.short	0x0101
        /*55c2*/ 	.byte	0x3f
	.zero		1


	//   ....[36]....
        /*55c4*/ 	.word	0x0001f600
        /*55c8*/ 	.word	0x00000000
        /*55cc*/ 	.word	0x00000000
        /*55d0*/ 	.short	0x0101
        /*55d2*/ 	.byte	0x3f
	.zero		1


	//   ....[37]....
        /*55d4*/ 	.word	0x0001f810
        /*55d8*/ 	.word	0x00000002
        /*55dc*/ 	.word	0x00000000
        /*55e0*/ 	.short	0x010a
        /*55e2*/ 	.byte	0x3f
	.zero		1


	//   ....[38]....
        /*55e4*/ 	.word	0x0001f910
        /*55e8*/ 	.word	0x00000004
        /*55ec*/ 	.word	0x00000000
        /*55f0*/ 	.short	0x010a
        /*55f2*/ 	.byte	0x3f
	.zero		1


	//   ....[39]....
        /*55f4*/ 	.word	0x0001fd40
        /*55f8*/ 	.word	0x00000003
        /*55fc*/ 	.word	0x00000000
        /*5600*/ 	.short	0x010a
        /*5602*/ 	.byte	0x3f
	.zero		1


	//   ....[40]....
        /*5604*/ 	.word	0x0001fdf0
        /*5608*/ 	.word	0x00000004
        /*560c*/ 	.word	0x00000000
        /*5610*/ 	.short	0x010a
        /*5612*/ 	.byte	0x3f
	.zero		1


	//   ....[41]....
        /*5614*/ 	.word	0x00020ac0
        /*5618*/ 	.word	0x00000003
        /*561c*/ 	.word	0x00000000
        /*5620*/ 	.short	0x0101
        /*5622*/ 	.byte	0x3f
	.zero		1


	//   ....[42]....
        /*5624*/ 	.word	0x0002a120
        /*5628*/ 	.word	0x00000002
        /*562c*/ 	.word	0x00000000
        /*5630*/ 	.short	0x0101
        /*5632*/ 	.byte	0x3f
	.zero		1


	//   ....[43]....
        /*5634*/ 	.word	0x0002b5f0
        /*5638*/ 	.word	0x000000ff
        /*563c*/ 	.word	0x00000000
        /*5640*/ 	.short	0x0101
        /*5642*/ 	.byte	0x04
	.zero		1


	//   ....[44]....
        /*5644*/ 	.word	0x0002edd0
        /*5648*/ 	.word	0x000000ff
        /*564c*/ 	.word	0x00032440
        /*5650*/ 	.short	0x010a
        /*5652*/ 	.byte	0x26
	.zero		1


	//   ....[45]....
        /*5654*/ 	.word	0x0002fa60
        /*5658*/ 	.word	0x000000ff
        /*565c*/ 	.word	0x00032400
        /*5660*/ 	.short	0x0107
        /*5662*/ 	.byte	0x26
	.zero		1


	//   ....[46]....
        /*5664*/ 	.word	0x0002fae0
        /*5668*/ 	.word	0x000000ff
        /*566c*/ 	.word	0x00032400
        /*5670*/ 	.short	0x0101
        /*5672*/ 	.byte	0x26
	.zero		1


	//   ....[47]....
        /*5674*/ 	.word	0x000306d0
        /*5678*/ 	.word	0x000000ff
        /*567c*/ 	.word	0x00032410
        /*5680*/ 	.short	0x0107
        /*5682*/ 	.byte	0x26
	.zero		1


	//   ....[48]....
        /*5684*/ 	.word	0x00030730
        /*5688*/ 	.word	0x000000ff
        /*568c*/ 	.word	0x00032410
        /*5690*/ 	.short	0x0101
        /*5692*/ 	.byte	0x26
	.zero		1


	//   ....[49]....
        /*5694*/ 	.word	0x00030740
        /*5698*/ 	.word	0x000000ff
        /*569c*/ 	.word	0x00032420
        /*56a0*/ 	.short	0x010a
        /*56a2*/ 	.byte	0x26
	.zero		1


	//   ....[50]....
        /*56a4*/ 	.word	0x000307a0
        /*56a8*/ 	.word	0x000000ff
        /*56ac*/ 	.word	0x00032460
        /*56b0*/ 	.short	0x010a
        /*56b2*/ 	.byte	0x26
	.zero		1


	//   ....[51]....
        /*56b4*/ 	.word	0x00031020
        /*56b8*/ 	.word	0x000000ff
        /*56bc*/ 	.word	0x00032448
        /*56c0*/ 	.short	0x010a
        /*56c2*/ 	.byte	0x26
	.zero		1


	//   ....[52]....
        /*56c4*/ 	.word	0x000311f0
        /*56c8*/ 	.word	0x000000ff
        /*56cc*/ 	.word	0x00032468
        /*56d0*/ 	.short	0x010a
        /*56d2*/ 	.byte	0x26
	.zero		1


	//   ....[53]....
        /*56d4*/ 	.word	0x00031840
        /*56d8*/ 	.word	0x000000ff
        /*56dc*/ 	.word	0x00032440
        /*56e0*/ 	.short	0x010a
        /*56e2*/ 	.byte	0x26
	.zero		1


	//   ....[54]....
        /*56e4*/ 	.word	0x00031a20
        /*56e8*/ 	.word	0x000000ff
        /*56ec*/ 	.word	0x00032460
        /*56f0*/ 	.short	0x010a
        /*56f2*/ 	.byte	0x26
	.zero		1


	//   ....[55]....
        /*56f4*/ 	.word	0x000320a0
        /*56f8*/ 	.word	0x000000ff
        /*56fc*/ 	.word	0x00032448
        /*5700*/ 	.short	0x010a
        /*5702*/ 	.byte	0x26
	.zero		1


	//   ....[56]....
        /*5704*/ 	.word	0x00032280
        /*5708*/ 	.word	0x000000ff
        /*570c*/ 	.word	0x00032468
        /*5710*/ 	.short	0x010a
        /*5712*/ 	.byte	0x26
	.zero		1


	//   ....[57]....
        /*5714*/ 	.word	0x00032750
        /*5718*/ 	.word	0x00000002
        /*571c*/ 	.word	0x00032420
        /*5720*/ 	.short	0x010a
        /*5722*/ 	.byte	0x3f
	.zero		1


	//   ....[58]....
        /*5724*/ 	.word	0x000328d0
        /*5728*/ 	.word	0x00000008
        /*572c*/ 	.word	0x00000000
        /*5730*/ 	.short	0x010a
        /*5732*/ 	.byte	0x3f
	.zero		1


	//   ....[59]....
        /*5734*/ 	.word	0x00032940
        /*5738*/ 	.word	0x00000003
        /*573c*/ 	.word	0x00000000
        /*5740*/ 	.short	0x010a
        /*5742*/ 	.byte	0x3f
	.zero		1


	//   ....[60]....
        /*5744*/ 	.word	0x000329a0
        /*5748*/ 	.word	0x00000006
        /*574c*/ 	.word	0x00000000
        /*5750*/ 	.short	0x010a
        /*5752*/ 	.byte	0x3f
	.zero		1


	//   ....[61]....
        /*5754*/ 	.word	0x000329d0
        /*5758*/ 	.word	0x00000003
        /*575c*/ 	.word	0x00000000
        /*5760*/ 	.short	0x010a
        /*5762*/ 	.byte	0x3f
	.zero		1


	//   ....[62]....
        /*5764*/ 	.word	0x00032a30
        /*5768*/ 	.word	0x00000048
        /*576c*/ 	.word	0x00032400
        /*5770*/ 	.short	0x010a
        /*5772*/ 	.byte	0x3f
	.zero		1


	//   ....[63]....
        /*5774*/ 	.word	0x00032a80
        /*5778*/ 	.word	0x00000008
        /*577c*/ 	.word	0x00000000
        /*5780*/ 	.short	0x010a
        /*5782*/ 	.byte	0x3f
	.zero		1


	//   ....[64]....
        /*5784*/ 	.word	0x00032ad0
        /*5788*/ 	.word	0x00000048
        /*578c*/ 	.word	0x00032410
        /*5790*/ 	.short	0x010a
        /*5792*/ 	.byte	0x3f
	.zero		1


	//   ....[65]....
        /*5794*/ 	.word	0x00032b20
        /*5798*/ 	.word	0x00000008
        /*579c*/ 	.word	0x00000000
        /*57a0*/ 	.short	0x010a
        /*57a2*/ 	.byte	0x3f
	.zero		1


	//   ....[66]....
        /*57a4*/ 	.word	0x00032b70
        /*57a8*/ 	.word	0x00000000
        /*57ac*/ 	.word	0x00000000
        /*57b0*/ 	.short	0x010a
        /*57b2*/ 	.byte	0x3f
	.zero		1


	//   ....[67]....
        /*57b4*/ 	.word	0x00032bc0
        /*57b8*/ 	.word	0x00000004
        /*57bc*/ 	.word	0x00000000
        /*57c0*/ 	.short	0x010a
        /*57c2*/ 	.byte	0x3f
	.zero		1


	//   ....[68]....
        /*57c4*/ 	.word	0x00032c10
        /*57c8*/ 	.word	0x00000004
        /*57cc*/ 	.word	0x00000000
        /*57d0*/ 	.short	0x010a
        /*57d2*/ 	.byte	0x3f
	.zero		1


	//   ....[69]....
        /*57d4*/ 	.word	0x00032c60
        /*57d8*/ 	.word	0x00000004
        /*57dc*/ 	.word	0x00000000
        /*57e0*/ 	.short	0x010a
        /*57e2*/ 	.byte	0x3f
	.zero		1


	//   ....[70]....
        /*57e4*/ 	.word	0x00032dc0
        /*57e8*/ 	.word	0x00000003
        /*57ec*/ 	.word	0x00032440
        /*57f0*/ 	.short	0x010a
        /*57f2*/ 	.byte	0x3f
	.zero		1


	//   ....[71]....
        /*57f4*/ 	.word	0x00034700
        /*57f8*/ 	.word	0x00000003
        /*57fc*/ 	.word	0x00032420
        /*5800*/ 	.short	0x010a
        /*5802*/ 	.byte	0x3f
	.zero		1


	//   ....[72]....
        /*5804*/ 	.word	0x00034760
        /*5808*/ 	.word	0x00000003
        /*580c*/ 	.word	0x00032460
        /*5810*/ 	.short	0x010a
        /*5812*/ 	.byte	0x3f
	.zero		1


	//   ....[73]....
        /*5814*/ 	.word	0x000347c0
        /*5818*/ 	.word	0x00000003
        /*581c*/ 	.word	0x00032448
        /*5820*/ 	.short	0x010a
        /*5822*/ 	.byte	0x3f
	.zero		1


	//   ....[74]....
        /*5824*/ 	.word	0x00034820
        /*5828*/ 	.word	0x00000003
        /*582c*/ 	.word	0x00032468
        /*5830*/ 	.short	0x010a
        /*5832*/ 	.byte	0x3f
	.zero		1


	//   ....[75]....
        /*5834*/ 	.word	0x00034880
        /*5838*/ 	.word	0x00000003
        /*583c*/ 	.word	0x00032440
        /*5840*/ 	.short	0x010a
        /*5842*/ 	.byte	0x3f
	.zero		1


	//   ....[76]....
        /*5844*/ 	.word	0x000348e0
        /*5848*/ 	.word	0x00000003
        /*584c*/ 	.word	0x00032460
        /*5850*/ 	.short	0x010a
        /*5852*/ 	.byte	0x3f
	.zero		1


	//   ....[77]....
        /*5854*/ 	.word	0x00034940
        /*5858*/ 	.word	0x00000003
        /*585c*/ 	.word	0x00032448
        /*5860*/ 	.short	0x010a
        /*5862*/ 	.byte	0x3f
	.zero		1


	//   ....[78]....
        /*5864*/ 	.word	0x000349a0
        /*5868*/ 	.word	0x00000003
        /*586c*/ 	.word	0x00032468
        /*5870*/ 	.short	0x010a
        /*5872*/ 	.byte	0x3f
	.zero		1


	//   ....[79]....
        /*5874*/ 	.word	0x000349f0
        /*5878*/ 	.word	0x00000002
        /*587c*/ 	.word	0x00032420
        /*5880*/ 	.short	0x010a
        /*5882*/ 	.byte	0x3f
	.zero		1


	//   ....[80]....
        /*5884*/ 	.word	0x00034b90
        /*5888*/ 	.word	0x00000008
        /*588c*/ 	.word	0x00000000
        /*5890*/ 	.short	0x010a
        /*5892*/ 	.byte	0x3f
	.zero		1


	//   ....[81]....
        /*5894*/ 	.word	0x00034be0
        /*5898*/ 	.word	0x00000003
        /*589c*/ 	.word	0x00000000
        /*58a0*/ 	.short	0x010a
        /*58a2*/ 	.byte	0x3f
	.zero		1


	//   ....[82]....
        /*58a4*/ 	.word	0x00034c30
        /*58a8*/ 	.word	0x00000006
        /*58ac*/ 	.word	0x00000000
        /*58b0*/ 	.short	0x010a
        /*58b2*/ 	.byte	0x3f
	.zero		1


	//   ....[83]....
        /*58b4*/ 	.word	0x00034ff0
        /*58b8*/ 	.word	0x0000000c
        /*58bc*/ 	.word	0x00000000
        /*58c0*/ 	.short	0x010a
        /*58c2*/ 	.byte	0x3f
	.zero		1


	//   ....[84]....
        /*58c4*/ 	.word	0x00035130
        /*58c8*/ 	.word	0x0000000a
        /*58cc*/ 	.word	0x00000000
        /*58d0*/ 	.short	0x010a
        /*58d2*/ 	.byte	0x3f
	.zero		1


	//   ....[85]....
        /*58d4*/ 	.word	0x00035790
        /*58d8*/ 	.word	0x0000000e
        /*58dc*/ 	.word	0x00000000
        /*58e0*/ 	.short	0x010a
        /*58e2*/ 	.byte	0x3f
	.zero		1


	//   ....[86]....
        /*58e4*/ 	.word	0x000358d0
        /*58e8*/ 	.word	0x0000000a
        /*58ec*/ 	.word	0x00000000
        /*58f0*/ 	.short	0x010a
        /*58f2*/ 	.byte	0x3f
	.zero		1


	//   ....[87]....
        /*58f4*/ 	.word	0x00036a30
        /*58f8*/ 	.word	0x00000006
        /*58fc*/ 	.word	0x00000000
        /*5900*/ 	.short	0x0101
        /*5902*/ 	.byte	0x3f
	.zero		1


	//   ....[88]....
        /*5904*/ 	.word	0x000501b0
        /*5908*/ 	.word	0x00000004
        /*590c*/ 	.word	0x00000000
        /*5910*/ 	.short	0x0101
        /*5912*/ 	.byte	0x3f
	.zero		1


	//   ....[89]....
        /*5914*/ 	.word	0x000501e0
        /*5918*/ 	.word	0x0000000a
        /*591c*/ 	.word	0x00000000
        /*5920*/ 	.short	0x010a
        /*5922*/ 	.byte	0x3f
	.zero		1


	//   ....[90]....
        /*5924*/ 	.word	0x00050230
        /*5928*/ 	.word	0x0000000a
        /*592c*/ 	.word	0x00000000
        /*5930*/ 	.short	0x010a
        /*5932*/ 	.byte	0x3f
	.zero		1


	//----- nvinfo : EIATTR_NUM_MBARRIERS
	.align		4
.L_1325:
        /*5934*/ 	.byte	0x03, 0x38
        /*5936*/ 	.short	0x0017


	//----- nvinfo : EIATTR_EXIT_INSTR_OFFSETS
	.align		4
        /*5938*/ 	.byte	0x04, 0x1c
        /*593a*/ 	.short	(.L_1327 - .L_1326)


	//   ....[0]....
.L_1326:
        /*593c*/ 	.word	0x00032a20


	//----- nvinfo : EIATTR_MAX_THREADS
	.align		4
.L_1327:
        /*5940*/ 	.byte	0x04, 0x05
        /*5942*/ 	.short	(.L_1329 - .L_1328)
.L_1328:
        /*5944*/ 	.word	0x00000180
        /*5948*/ 	.word	0x00000001
        /*594c*/ 	.word	0x00000001


	//----- nvinfo : EIATTR_CRS_STACK_SIZE
	.align		4
.L_1329:
        /*5950*/ 	.byte	0x04, 0x1e
        /*5952*/ 	.short	(.L_1331 - .L_1330)
.L_1330:
        /*5954*/ 	.word	0x00000000


	//----- nvinfo : EIATTR_CBANK_PARAM_SIZE
	.align		4
.L_1331:
        /*5958*/ 	.byte	0x03, 0x19
        /*595a*/ 	.short	0x0b70


	//----- nvinfo : EIATTR_PARAM_CBANK
	.align		4
        /*595c*/ 	.byte	0x04, 0x0a
        /*595e*/ 	.short	(.L_1333 - .L_1332)
	.align		4
.L_1332:
        /*5960*/ 	.word	index@(.nv.constant0._ZN7cutlass13device_kernelIN5flash11enable_sm90INS1_16FlashAttnFwdSm90INS1_25CollectiveMainloopFwdSm90ILi2EN4cute5tupleIJNS5_1CILi1EEES8_S8_EEENS6_IJNS7_ILi128EEENS7_ILi96EEENS7_ILi64EEEEEELi256ENS_10bfloat16_tEfNS_4arch4Sm90ELb0ELb1ELb0ELb0ELb0ELb0ELb1ELb1ELb0ELb1ELb1ELb0EEENS1_21CollectiveEpilogueFwdINS6_IJSA_NS7_ILi256EEESB_EEES9_SE_SG_Li256ELb0ELb1ELb1ELb0EEENS1_19SingleTileSchedulerILb0ELb1ELb1ELi128EEEEEEEEEvNT_6ParamsE)
        /*5964*/ 	.short	0x0210
        /*5966*/ 	.short	0x0b70


	//----- nvinfo : EIATTR_SW_WAR
	.align		4
.L_1333:
        /*5968*/ 	.byte	0x04, 0x36
        /*596a*/ 	.short	(.L_1335 - .L_1334)
.L_1334:
        /*596c*/ 	.word	0x00000008
.L_1335:


//--------------------- .nv.info._ZN7cutlass13device_kernelIN5flash11enable_sm90INS1_16FlashAttnFwdSm90INS1_25CollectiveMainloopFwdSm90ILi2EN4cute5tupleIJNS5_1CILi1EEES8_S8_EEENS6_IJNS7_ILi128EEENS7_ILi96EEENS7_ILi64EEEEEELi256ENS_10bfloat16_tEfNS_4arch4Sm90ELb0ELb1ELb0ELb1ELb0ELb0ELb0ELb1ELb0ELb1ELb1ELb0EEENS1_21CollectiveEpilogueFwdINS6_IJSA_NS7_ILi256EEESB_EEES9_SE_SG_Li256ELb1ELb1ELb1ELb0EEENS1_36VarlenDynamicPersistentTileSchedulerILi128ELi96ELi256ELi128ELb1ELb1ELb1ELb1ELb0ELb1EEEEEEEEEvNT_6ParamsE --------------------------
	.section	.nv.info._ZN7cutlass13device_kernelIN5flash11enable_sm90INS1_16FlashAttnFwdSm90INS1_25CollectiveMainloopFwdSm90ILi2EN4cute5tupleIJNS5_1CILi1EEES8_S8_EEENS6_IJNS7_ILi128EEENS7_ILi96EEENS7_ILi64EEEEEELi256ENS_10bfloat16_tEfNS_4arch4Sm90ELb0ELb1ELb0ELb1ELb0ELb0ELb0ELb1ELb0ELb1ELb1ELb0EEENS1_21CollectiveEpilogueFwdINS6_IJSA_NS7_ILi256EEESB_EEES9_SE_SG_Li256ELb1ELb1ELb1ELb0EEENS1_36VarlenDynamicPersistentTileSchedulerILi128ELi96ELi256ELi128ELb1ELb1ELb1ELb1ELb0ELb1EEEEEEEEEvNT_6ParamsE,"",@"SHT_CUDA_INFO"
	.sectionflags	@""
	.align	4


	//----- nvinfo : EIATTR_CUDA_API_VERSION
	.align		4
        /*0000*/ 	.byte	0x04, 0x37
        /*0002*/ 	.short	(.L_1337 - .L_1336)
.L_1336:
        /*0004*/ 	.word	0x00000082


	//----- nvinfo : EIATTR_KPARAM_INFO
	.align		4
.L_1337:
        /*0008*/ 	.byte	0x04, 0x17
        /*000a*/ 	.short	(.L_1339 - .L_1338)
.L_1338:
        /*000c*/ 	.word	0x00000000
        /*0010*/ 	.short	0x0000
        /*0012*/ 	.short	0x0070
        /*0014*/ 	.byte	0x00, 0xf0, 0x01, 0x2a


	//----- nvinfo : EIATTR_SPARSE_MMA_MASK
	.align		4
.L_1339:
        /*0018*/ 	.byte	0x03, 0x50
        /*001a*/ 	.short	0x0000


	//----- nvinfo : EIATTR_MAXREG_COUNT
	.align		4
        /*001c*/ 	.byte	0x03, 0x1b
        /*001e*/ 	.short	0x00a8


	//----- nvinfo : EIATTR_NUM_BARRIERS
	.align		4
        /*0020*/ 	.byte	0x02, 0x4c
        /*0022*/ 	.byte	0x10
	.zero		1


	//----- nvinfo : EIATTR_EXTERNS
	.align		4
        /*0024*/ 	.byte	0x04, 0x0f
        /*0026*/ 	.short	(.L_1341 - .L_1340)


	//   ....[0]....
	.align		4
.L_1340:
        /*0028*/ 	.word	index@(__assertfail)


	//----- nvinfo : EIATTR_ANNOTATIONS
	.align		4
.L_1341:
        /*002c*/ 	.byte	0x04, 0x55
        /*002e*/ 	.short	(.L_1343 - .L_1342)


	//   ....[0]....
.L_1342:
        /* <DEDUP_REMOVED lines=70> */


	//----- nvinfo : EIATTR_MERCURY_ISA_VERSION
	.align		4
.L_1343:
        /*0480*/ 	.byte	0x03, 0x5f
        /*0482*/ 	.short	0x0101


	//----- nvinfo : EIATTR_UNUSED_LOAD_BYTE_OFFSET
	.align		4
        /*0484*/ 	.byte	0x04, 0x44
        /*0486*/ 	.short	(.L_1345 - .L_1344)


	//   ....[0]....
.L_1344:
        /*0488*/ 	.word	0x00000a30
        /*048c*/ 	.word	0x0000fff0


	//   ....[1]....
        /*0490*/ 	.word	0x0000d880
        /*0494*/ 	.word	0x0000fff0


	//----- nvinfo : EIATTR_INT_WARP_WIDE_INSTR_OFFSETS
	.align		4
.L_1345:
        /*0498*/ 	.byte	0x04, 0x31
        /*049a*/ 	.short	(.L_1347 - .L_1346)


	//   ....[0]....
.L_1346:
        /*049c*/ 	.word	0x00000130


	//   ....[1]....
        /*04a0*/ 	.word	0x00000170


	//   ....[2]....
        /*04a4*/ 	.word	0x000001e0


	//   ....[3]....
        /*04a8*/ 	.word	0x00004890


	//   ....[4]....
        /*04ac*/ 	.word	0x00013c80


	//   ....[5]....
        /*04b0*/ 	.word	0x00013d10


	//   ....[6]....
        /*04b4*/ 	.word	0x00017990


	//   ....[7]....
        /*04b8*/ 	.word	0x00017a20


	//----- nvinfo : EIATTR_COOP_GROUP_MASK_REGIDS
	.align		4
.L_1347:
        /*04bc*/ 	.byte	0x04, 0x29
        /*04be*/ 	.short	(.L_1349 - .L_1348)


	//   ....[0]....
.L_1348:
        /*04c0*/ 	.word	0xffffffff


	//   ....[1]....
        /*04c4*/ 	.word	0xffffffff


	//   ....[2]....
        /*04c8*/ 	.word	0xffffffff


	//   ....[3]....
        /*04cc*/ 	.word	0xffffffff


	//   ....[4]....
        /*04d0*/ 	.word	0xffffffff


	//   ....[5]....
        /*04d4*/ 	.word	0xffffffff


	//   ....[6]....
        /*04d8*/ 	.word	0xffffffff


	//   ....[7]....
        /*04dc*/ 	.word	0xffffffff


	//   ....[8]....
        /*04e0*/ 	.word	0xffffffff


	//   ....[9]....
        /*04e4*/ 	.word	0xffffffff


	//   ....[10]....
        /*04e8*/ 	.word	0xffffffff


	//   ....[11]....
        /*04ec*/ 	.word	0xffffffff


	//   ....[12]....
        /*04f0*/ 	.word	0xffffffff


	//   ....[13]....
        /*04f4*/ 	.word	0xffffffff


	//   ....[14]....
        /*04f8*/ 	.word	0xffffffff


	//   ....[15]....
        /*04fc*/ 	.word	0xffffffff


	//   ....[16]....
        /*0500*/ 	.word	0xffffffff


	//   ....[17]....
        /*0504*/ 	.word	0xffffffff


	//   ....[18]....
        /*0508*/ 	.word	0xffffffff


	//   ....[19]....
        /*050c*/ 	.word	0xffffffff


	//   ....[20]....
        /*0510*/ 	.word	0xffffffff


	//   ....[21]....
        /*0514*/ 	.word	0xffffffff


	//   ....[22]....
        /*0518*/ 	.word	0xffffffff


	//   ....[23]....
        /*051c*/ 	.word	0xffffffff


	//   ....[24]....
        /*0520*/ 	.word	0xffffffff


	//   ....[25]....
        /*0524*/ 	.word	0xffffffff


	//   ....[26]....
        /*0528*/ 	.word	0xffffffff


	//   ....[27]....
        /*052c*/ 	.word	0xffffffff


	//   ....[28]....
        /*0530*/ 	.word	0xffffffff


	//   ....[29]....
        /*0534*/ 	.word	0xffffffff


	//   ....[30]....
        /*0538*/ 	.word	0xffffffff


	//   ....[31]....
        /*053c*/ 	.word	0xffffffff


	//   ....[32]....
        /*0540*/ 	.word	0xffffffff


	//   ....[33]....
        /*0544*/ 	.word	0xffffffff


	//   ....[34]....
        /*0548*/ 	.word	0xffffffff


	//   ....[35]....
        /*054c*/ 	.word	0xffffffff


	//   ....[36]....
        /*0550*/ 	.word	0xffffffff


	//   ....[37]....
        /*0554*/ 	.word	0xffffffff


	//   ....[38]....
        /*0558*/ 	.word	0xffffffff


	//   ....[39]....
        /*055c*/ 	.word	0xffffffff


	//   ....[40]....
        /*0560*/ 	.word	0xffffffff


	//   ....[41]....
        /*0564*/ 	.word	0xffffffff


	//   ....[42]....
        /*0568*/ 	.word	0xffffffff


	//   ....[43]....
        /*056c*/ 	.word	0xffffffff


	//   ....[44]....
        /*0570*/ 	.word	0xffffffff


	//   ....[45]....
        /*0574*/ 	.word	0xffffffff


	//   ....[46]....
        /*0578*/ 	.word	0xffffffff


	//   ....[47]....
        /*057c*/ 	.word	0xffffffff


	//   ....[48]....
        /*0580*/ 	.word	0xffffffff


	//   ....[49]....
        /*0584*/ 	.word	0xffffffff


	//   ....[50]....
        /*0588*/ 	.word	0xffffffff


	//   ....[51]....
        /*058c*/ 	.word	0xffffffff


	//   ....[52]....
        /*0590*/ 	.word	0xffffffff


	//   ....[53]....
        /*0594*/ 	.word	0xffffffff


	//   ....[54]....
        /*0598*/ 	.word	0xffffffff


	//   ....[55]....
        /*059c*/ 	.word	0xffffffff


	//   ....[56]....
        /*05a0*/ 	.word	0xffffffff


	//   ....[57]....
        /*05a4*/ 	.word	0xffffffff


	//   ....[58]....
        /*05a8*/ 	.word	0xffffffff


	//   ....[59]....
        /*05ac*/ 	.word	0xffffffff


	//   ....[60]....
        /*05b0*/ 	.word	0xffffffff


	//   ....[61]....
        /*05b4*/ 	.word	0xffffffff


	//   ....[62]....
        /*05b8*/ 	.word	0xffffffff


	//   ....[63]....
        /*05bc*/ 	.word	0xffffffff


	//   ....[64]....
        /*05c0*/ 	.word	0xffffffff


	//   ....[65]....
        /*05c4*/ 	.word	0xffffffff


	//   ....[66]....
        /*05c8*/ 	.word	0xffffffff


	//   ....[67]....
        /*05cc*/ 	.word	0xffffffff


	//   ....[68]....
        /*05d0*/ 	.word	0xffffffff


	//   ....[69]....
        /*05d4*/ 	.word	0xffffffff


	//   ....[70]....
        /*05d8*/ 	.word	0xffffffff


	//   ....[71]....
        /*05dc*/ 	.word	0xffffffff


	//   ....[72]....
        /*05e0*/ 	.word	0xffffffff


	//   ....[73]....
        /*05e4*/ 	.word	0xffffffff


	//   ....[74]....
        /*05e8*/ 	.word	0xffffffff


	//   ....[75]....
        /*05ec*/ 	.word	0xffffffff


	//   ....[76]....
        /*05f0*/ 	.word	0xffffffff


	//   ....[77]....
        /*05f4*/ 	.word	0xffffffff


	//   ....[78]....
        /*05f8*/ 	.word	0xffffffff


	//   ....[79]....
        /*05fc*/ 	.word	0xffffffff


	//   ....[80]....
        /*0600*/ 	.word	0xffffffff


	//   ....[81]....
        /*0604*/ 	.word	0xffffffff


	//   ....[82]....
        /*0608*/ 	.word	0xffffffff


	//   ....[83]....
        /*060c*/ 	.word	0xffffffff


	//   ....[84]....
        /*0610*/ 	.word	0xffffffff


	//   ....[85]....
        /*0614*/ 	.word	0xffffffff


	//   ....[86]....
        /*0618*/ 	.word	0xffffffff


	//   ....[87]....
        /*061c*/ 	.word	0xffffffff


	//   ....[88]....
        /*0620*/ 	.word	0xffffffff


	//   ....[89]....
        /*0624*/ 	.word	0xffffffff


	//   ....[90]....
        /*0628*/ 	.word	0xffffffff


	//   ....[91]....
        /*062c*/ 	.word	0xffffffff


	//   ....[92]....
        /*0630*/ 	.word	0xffffffff


	//   ....[93]....
        /*0634*/ 	.word	0xffffffff


	//   ....[94]....
        /*0638*/ 	.word	0xffffffff


	//   ....[95]....
        /*063c*/ 	.word	0xffffffff


	//   ....[96]....
        /*0640*/ 	.word	0xffffffff


	//   ....[97]....
        /*0644*/ 	.word	0xffffffff


	//   ....[98]....
        /*0648*/ 	.word	0xffffffff


	//   ....[99]....
        /*064c*/ 	.word	0xffffffff


	//   ....[100]....
        /*0650*/ 	.word	0xffffffff


	//   ....[101]....
        /*0654*/ 	.word	0xffffffff


	//   ....[102]....
        /*0658*/ 	.word	0xffffffff


	//   ....[103]....
        /*065c*/ 	.word	0xffffffff


	//   ....[104]....
        /*0660*/ 	.word	0xffffffff


	//   ....[105]....
        /*0664*/ 	.word	0xffffffff


	//   ....[106]....
        /*0668*/ 	.word	0xffffffff


	//   ....[107]....
        /*066c*/ 	.word	0xffffffff


	//   ....[108]....
        /*0670*/ 	.word	0xffffffff


	//   ....[109]....
        /*0674*/ 	.word	0xffffffff


	//   ....[110]....
        /*0678*/ 	.word	0xffffffff


	//   ....[111]....
        /*067c*/ 	.word	0x0500000f


	//   ....[112]....
        /*0680*/ 	.word	0x0500000f


	//   ....[113]....
        /*0684*/ 	.word	0x0500000f


	//   ....[114]....
        /*0688*/ 	.word	0x0500000f


	//   ....[115]....
        /*068c*/ 	.word	0x0500000f


	//   ....[116]....
        /*0690*/ 	.word	0x0500000f


	//   ....[117]....
        /*0694*/ 	.word	0x0500000f


	//   ....[118]....
        /*0698*/ 	.word	0x0500000f


	//   ....[119]....
        /*069c*/ 	.word	0x0500000f


	//   ....[120]....
        /*06a0*/ 	.word	0x0500000f


	//   ....[121]....
        /*06a4*/ 	.word	0x0500000f


	//   ....[122]....
        /*06a8*/ 	.word	0x0500000f


	//   ....[123]....
        /*06ac*/ 	.word	0x0500000f


	//   ....[124]....
        /*06b0*/ 	.word	0x0500000f


	//   ....[125]....
        /*06b4*/ 	.word	0x0500000f


	//   ....[126]....
        /*06b8*/ 	.word	0x0500000f


	//   ....[127]....
        /*06bc*/ 	.word	0x0500000f


	//   ....[128]....
        /*06c0*/ 	.word	0x0500000f


	//   ....[129]....
        /*06c4*/ 	.word	0x0500000f


	//   ....[130]....
        /*06c8*/ 	.word	0x0500000f


	//   ....[131]....
        /*06cc*/ 	.word	0x0500000f


	//   ....[132]....
        /*06d0*/ 	.word	0x0500000f


	//   ....[133]....
        /*06d4*/ 	.word	0x0500000f


	//   ....[134]....
        /*06d8*/ 	.word	0x0500000f


	//   ....[135]....
        /*06dc*/ 	.word	0x0500000f


	//   ....[136]....
        /*06e0*/ 	.word	0x0500000f


	//   ....[137]....
        /*06e4*/ 	.word	0x0500000f


	//   ....[138]....
        /*06e8*/ 	.word	0x0500000f


	//   ....[139]....
        /*06ec*/ 	.word	0x0500000f


	//   ....[140]....
        /*06f0*/ 	.word	0x0500000f


	//   ....[141]....
        /*06f4*/ 	.word	0x0500000f


	//   ....[142]....
        /*06f8*/ 	.word	0x0500000f


	//   ....[143]....
        /*06fc*/ 	.word	0x0500000f


	//   ....[144]....
        /*0700*/ 	.word	0x0500000f


	//   ....[145]....
        /*0704*/ 	.word	0x0500000f


	//   ....[146]....
        /*0708*/ 	.word	0x0500000f


	//----- nvinfo : EIATTR_COOP_GROUP_INSTR_OFFSETS
	.align		4
.L_1349:
        /*070c*/ 	.byte	0x04, 0x28
        /*070e*/ 	.short	(.L_1351 - .L_1350)


	//   ....[0]....
.L_1350:
        /*0710*/ 	.word	0x00000070


	//   ....[1]....
        /*0714*/ 	.word	0x00000140


	//   ....[2]....
        /*0718*/ 	.word	0x00000190


	//   ....[3]....
        /*071c*/ 	.word	0x000003c0


	//   ....[4]....
        /*0720*/ 	.word	0x00000520


	//   ....[5]....
        /*0724*/ 	.word	0x00000640


	//   ....[6]....
        /*0728*/ 	.word	0x000007a0


	//   ....[7]....
        /*072c*/ 	.word	0x000021b0


	//   ....[8]....
        /*0730*/ 	.word	0x000027e0


	//   ....[9]....
        /*0734*/ 	.word	0x00002af0


	//   ....[10]....
        /*0738*/ 	.word	0x00003790


	//   ....[11]....
        /*073c*/ 	.word	0x000038a0


	//   ....[12]....
        /*0740*/ 	.word	0x00003fa0


	//   ....[13]....
        /*0744*/ 	.word	0x00004000


	//   ....[14]....
        /*0748*/ 	.word	0x000050a0


	//   ....[15]....
        /*074c*/ 	.word	0x00005ba0


	//   ....[16]....
        /*0750*/ 	.word	0x00006140


	//   ....[17]....
        /*0754*/ 	.word	0x00006260


	//   ....[18]....
        /*0758*/ 	.word	0x00006c10


	//   ....[19]....
        /*075c*/ 	.word	0x00006de0


	//   ....[20]....
        /*0760*/ 	.word	0x000084e0


	//   ....[21]....
        /*0764*/ 	.word	0x00008500


	//   ....[22]....
        /*0768*/ 	.word	0x00008e60


	//   ....[23]....
        /*076c*/ 	.word	0x00008f10


	//   ....[24]....
        /*0770*/ 	.word	0x0000a1a0


	//   ....[25]....
        /*0774*/ 	.word	0x0000ac20


	//   ....[26]....
        /*0778*/ 	.word	0x0000b240


	//   ....[27]....
        /*077c*/ 	.word	0x0000b350


	//   ....[28]....
        /*0780*/ 	.word	0x0000bc30


	//   ....[29]....
        /*0784*/ 	.word	0x0000be00


	//   ....[30]....
        /*0788*/ 	.word	0x0000ce00


	//   ....[31]....
        /*078c*/ 	.word	0x0000ce70


	//   ....[32]....
        /*0790*/ 	.word	0x0000ced0


	//   ....[33]....
        /*0794*/ 	.word	0x0000cf10


	//   ....[34]....
        /*0798*/ 	.word	0x0000e920


	//   ....[35]....
        /*079c*/ 	.word	0x0000e930


	//   ....[36]....
        /*07a0*/ 	.word	0x0000e940


	//   ....[37]....
        /*07a4*/ 	.word	0x0000e950


	//   ....[38]....
        /*07a8*/ 	.word	0x0000f3c0


	//   ....[39]....
        /*07ac*/ 	.word	0x0000f3e0


	//   ....[40]....
        /*07b0*/ 	.word	0x0000f580


	//   ....[41]....
        /*07b4*/ 	.word	0x0000f5a0


	//   ....[42]....
        /*07b8*/ 	.word	0x0000f6e0


	//   ....[43]....
        /*07bc*/ 	.word	0x0000f700


	//   ....[44]....
        /*07c0*/ 	.word	0x0000f850


	//   ....[45]....
        /*07c4*/ 	.word	0x0000f870


	//   ....[46]....
        /*07c8*/ 	.word	0x0000fdb0


	//   ....[47]....
        /*07cc*/ 	.word	0x0000fde0


	//   ....[48]....
        /*07d0*/ 	.word	0x000106d0


	//   ....[49]....
        /*07d4*/ 	.word	0x000106e0


	//   ....[50]....
        /*07d8*/ 	.word	0x00011840


	//   ....[51]....
        /*07dc*/ 	.word	0x00011870


	//   ....[52]....
        /*07e0*/ 	.word	0x000119e0


	//   ....[53]....
        /*07e4*/ 	.word	0x00011a00


	//   ....[54]....
        /*07e8*/ 	.word	0x00011b40


	//   ....[55]....
        /*07ec*/ 	.word	0x00011b60


	//   ....[56]....
        /*07f0*/ 	.word	0x00011cb0


	//   ....[57]....
        /*07f4*/ 	.word	0x00011cd0


	//   ....[58]....
        /*07f8*/ 	.word	0x00011eb0


	//   ....[59]....
        /*07fc*/ 	.word	0x000120c0


	//   ....[60]....
        /*0800*/ 	.word	0x000120f0


	//   ....[61]....
        /*0804*/ 	.word	0x00012120


	//   ....[62]....
        /*0808*/ 	.word	0x00012150


	//   ....[63]....
        /*080c*/ 	.word	0x00012180


	//   ....[64]....
        /*0810*/ 	.word	0x000121b0


	//   ....[65]....
        /*0814*/ 	.word	0x00012350


	//   ....[66]....
        /*0818*/ 	.word	0x00012380


	//   ....[67]....
        /*081c*/ 	.word	0x000123b0


	//   ....[68]....
        /*0820*/ 	.word	0x000123e0


	//   ....[69]....
        /*0824*/ 	.word	0x00012410


	//   ....[70]....
        /*0828*/ 	.word	0x00012440


	//   ....[71]....
        /*082c*/ 	.word	0x000124e0


	//   ....[72]....
        /*0830*/ 	.word	0x00012510


	//   ....[73]....
        /*0834*/ 	.word	0x00012520


	//   ....[74]....
        /*0838*/ 	.word	0x00012550


	//   ....[75]....
        /*083c*/ 	.word	0x00014250


	//   ....[76]....
        /*0840*/ 	.word	0x00014cf0


	//   ....[77]....
        /*0844*/ 	.word	0x00014d10


	//   ....[78]....
        /*0848*/ 	.word	0x00014dc0


	//   ....[79]....
        /*084c*/ 	.word	0x00014dd0


	//   ....[80]....
        /*0850*/ 	.word	0x00014e50


	//   ....[81]....
        /*0854*/ 	.word	0x00014e60


	//   ....[82]....
        /*0858*/ 	.word	0x00014ee0


	//   ....[83]....
        /*085c*/ 	.word	0x00014ef0


	//   ....[84]....
        /*0860*/ 	.word	0x00014f70


	//   ....[85]....
        /*0864*/ 	.word	0x00014f80


	//   ....[86]....
        /*0868*/ 	.word	0x00015000


	//   ....[87]....
        /*086c*/ 	.word	0x00015010


	//   ....[88]....
        /*0870*/ 	.word	0x00015090


	//   ....[89]....
        /*0874*/ 	.word	0x000150a0


	//   ....[90]....
        /*0878*/ 	.word	0x000150b0


	//   ....[91]....
        /*087c*/ 	.word	0x00015100


	//   ....[92]....
        /*0880*/ 	.word	0x00017cb0


	//   ....[93]....
        /*0884*/ 	.word	0x00017ce0


	//   ....[94]....
        /*0888*/ 	.word	0x00017d40


	//   ....[95]....
        /*088c*/ 	.word	0x00017d70


	//   ....[96]....
        /*0890*/ 	.word	0x00017da0


	//   ....[97]....
        /*0894*/ 	.word	0x00017dd0


	//   ....[98]....
        /*0898*/ 	.word	0x00017e00


	//   ....[99]....
        /*089c*/ 	.word	0x00017e30


	//   ....[100]....
        /*08a0*/ 	.word	0x00017ff0


	//   ....[101]....
        /*08a4*/ 	.word	0x00018020


	//   ....[102]....
        /*08a8*/ 	.word	0x00018050


	//   ....[103]....
        /*08ac*/ 	.word	0x00018080


	//   ....[104]....
        /*08b0*/ 	.word	0x000180b0


	//   ....[105]....
        /*08b4*/ 	.word	0x000180e0


	//   ....[106]....
        /*08b8*/ 	.word	0x000181b0


	//   ....[107]....
        /*08bc*/ 	.word	0x000181d0


	//   ....[108]....
        /*08c0*/ 	.word	0x000181e0


	//   ....[109]....
        /*08c4*/ 	.word	0x00018260


	//   ....[110]....
        /*08c8*/ 	.word	0x00018d90


	//   ....[111]....
        /*08cc*/ 	.word	0x000193f0


	//   ....[112]....
        /*08d0*/ 	.word	0x000195b0


	//   ....[113]....
        /*08d4*/ 	.word	0x00019600


	//   ....[114]....
        /*08d8*/ 	.word	0x00019660


	//   ....[115]....
        /*08dc*/ 	.word	0x00019750


	//   ....[116]....
        /*08e0*/ 	.word	0x000197b0


	//   ....[117]....
        /*08e4*/ 	.word	0x000198a0


	//   ....[118]....
        /*08e8*/ 	.word	0x00019900


	//   ....[119]....
        /*08ec*/ 	.word	0x000199f0


	//   ....[120]....
        /*08f0*/ 	.word	0x00019a50


	//   ....[121]....
        /*08f4*/ 	.word	0x00019b40


	//   ....[122]....
        /*08f8*/ 	.word	0x00019ba0


	//   ....[123]....
        /*08fc*/ 	.word	0x00019c90


	//   ....[124]....
        /*0900*/ 	.word	0x00019cf0


	//   ....[125]....
        /*0904*/ 	.word	0x00019dc0


	//   ....[126]....
        /*0908*/ 	.word	0x00019e40


	//   ....[127]....
        /*090c*/ 	.word	0x00019f10


	//   ....[128]....
        /*0910*/ 	.word	0x0001a240


	//   ....[129]....
        /*0914*/ 	.word	0x0001a2e0


	//   ....[130]....
        /*0918*/ 	.word	0x0001a480


	//   ....[131]....
        /*091c*/ 	.word	0x0001a4f0


	//   ....[132]....
        /*0920*/ 	.word	0x0001a560


	//   ....[133]....
        /*0924*/ 	.word	0x0001a5d0


	//   ....[134]....
        /*0928*/ 	.word	0x0001a640


	//   ....[135]....
        /*092c*/ 	.word	0x0001a6c0


	//   ....[136]....
        /*0930*/ 	.word	0x0001a750


	//   ....[137]....
        /*0934*/ 	.word	0x0001a7f0


	//   ....[138]....
        /*0938*/ 	.word	0x0001a860


	//   ....[139]....
        /*093c*/ 	.word	0x0001a8d0


	//   ....[140]....
        /*0940*/ 	.word	0x0001a940


	//   ....[141]....
        /*0944*/ 	.word	0x0001a9c0


	//   ....[142]....
        /*0948*/ 	.word	0x0001aa30


	//   ....[143]....
        /*094c*/ 	.word	0x0001aae0


	//   ....[144]....
        /*0950*/ 	.word	0x0001ab30


	//   ....[145]....
        /*0954*/ 	.word	0x0001abe0


	//   ....[146]....
        /*0958*/ 	.word	0x0001ad10


	//----- nvinfo : EIATTR_REG_RECONFIG
	.align		4
.L_1351:
        /*095c*/ 	.byte	0x01, 0x54
	.zero		2


	//----- nvinfo : EIATTR_SYSCALL_OFFSETS
	.align		4
        /*0960*/ 	.byte	0x04, 0x46
        /*0962*/ 	.short	(.L_1353 - .L_1352)


	//   ....[0]....
.L_1352:
        /*0964*/ 	.word	0x00002330


	//   ....[1]....
        /*0968*/ 	.word	0x00013e80


	//   ....[2]....
        /*096c*/ 	.word	0x00013fd0


	//   ....[3]....
        /*0970*/ 	.word	0x000140c0


	//   ....[4]....
        /*0974*/ 	.word	0x000148d0


	//----- nvinfo : EIATTR_MBARRIER_INSTR_OFFSETS
	.align		4
.L_1353:
        /*0978*/ 	.byte	0x04, 0x39
        /*097a*/ 	.short	(.L_1355 - .L_1354)


	//   ....[0]....
.L_1354:
        /*097c*/ 	.word	0x00000270
        /*0980*/ 	.word	0x000000ff
        /*0984*/ 	.word	0x00022800
        /*0988*/ 	.short	0x0100
        /*098a*/ 	.byte	0x08
	.zero		1


	//   ....[1]....
        /*098c*/ 	.word	0x00000280
        /*0990*/ 	.word	0x000000ff
        /*0994*/ 	.word	0x00022820
        /*0998*/ 	.short	0x0100
        /*099a*/ 	.byte	0x08
	.zero		1


	//   ....[2]....
        /*099c*/ 	.word	0x00000370
        /*09a0*/ 	.word	0x000000ff
        /*09a4*/ 	.word	0x00022830
        /*09a8*/ 	.short	0x0100
        /*09aa*/ 	.byte	0x08
	.zero		1


	//   ....[3]....
        /*09ac*/ 	.word	0x00000380
        /*09b0*/ 	.word	0x000000ff
        /*09b4*/ 	.word	0x00022840
        /*09b8*/ 	.short	0x0100
        /*09ba*/ 	.byte	0x08
	.zero		1


	//   ....[4]....
        /*09bc*/ 	.word	0x00000390
        /*09c0*/ 	.word	0x000000ff
        /*09c4*/ 	.word	0x00022838
        /*09c8*/ 	.short	0x0100
        /*09ca*/ 	.byte	0x08
	.zero		1


	//   ....[5]....
        /*09cc*/ 	.word	0x000003a0
        /*09d0*/ 	.word	0x000000ff
        /*09d4*/ 	.word	0x00022848
        /*09d8*/ 	.short	0x0100
        /*09da*/ 	.byte	0x08
	.zero		1


	//   ....[6]....
        /*09dc*/ 	.word	0x000004d0
        /*09e0*/ 	.word	0x000000ff
        /*09e4*/ 	.word	0x00022850
        /*09e8*/ 	.short	0x0100
        /*09ea*/ 	.byte	0x08
	.zero		1


	//   ....[7]....
        /*09ec*/ 	.word	0x000004e0
        /*09f0*/ 	.word	0x000000ff
        /*09f4*/ 	.word	0x00022860
        /*09f8*/ 	.short	0x0100
        /*09fa*/ 	.byte	0x08
	.zero		1


	//   ....[8]....
        /*09fc*/ 	.word	0x000004f0
        /*0a00*/ 	.word	0x000000ff
        /*0a04*/ 	.word	0x00022858
        /*0a08*/ 	.short	0x0100
        /*0a0a*/ 	.byte	0x08
	.zero		1


	//   ....[9]....
        /*0a0c*/ 	.word	0x00000500
        /*0a10*/ 	.word	0x000000ff
        /*0a14*/ 	.word	0x00022868
        /*0a18*/ 	.short	0x0100
        /*0a1a*/ 	.byte	0x08
	.zero		1


	//   ....[10]....
        /*0a1c*/ 	.word	0x000005f0
        /*0a20*/ 	.word	0x000000ff
        /*0a24*/ 	.word	0x00022870
        /*0a28*/ 	.short	0x0100
        /*0a2a*/ 	.byte	0x06
	.zero		1


	//   ....[11]....
        /*0a2c*/ 	.word	0x00000600
        /*0a30*/ 	.word	0x000000ff
        /*0a34*/ 	.word	0x00022880
        /*0a38*/ 	.short	0x0100
        /*0a3a*/ 	.byte	0x06
	.zero		1


	//   ....[12]....
        /*0a3c*/ 	.word	0x00000610
        /*0a40*/ 	.word	0x000000ff
        /*0a44*/ 	.word	0x00022878
        /*0a48*/ 	.short	0x0100
        /*0a4a*/ 	.byte	0x06
	.zero		1


	//   ....[13]....
        /*0a4c*/ 	.word	0x00000620
        /*0a50*/ 	.word	0x000000ff
        /*0a54*/ 	.word	0x00022888
        /*0a58*/ 	.short	0x0100
        /*0a5a*/ 	.byte	0x06
	.zero		1


	//   ....[14]....
        /*0a5c*/ 	.word	0x00000750
        /*0a60*/ 	.word	0x000000ff
        /*0a64*/ 	.word	0x00022890
        /*0a68*/ 	.short	0x0100
        /*0a6a*/ 	.byte	0x08
	.zero		1


	//   ....[15]....
        /*0a6c*/ 	.word	0x00000760
        /*0a70*/ 	.word	0x000000ff
        /*0a74*/ 	.word	0x000228a0
        /*0a78*/ 	.short	0x0100
        /*0a7a*/ 	.byte	0x08
	.zero		1


	//   ....[16]....
        /*0a7c*/ 	.word	0x00000770
        /*0a80*/ 	.word	0x000000ff
        /*0a84*/ 	.word	0x00022898
        /*0a88*/ 	.short	0x0100
        /*0a8a*/ 	.byte	0x08
	.zero		1


	//   ....[17]....
        /*0a8c*/ 	.word	0x00000780
        /*0a90*/ 	.word	0x000000ff
        /*0a94*/ 	.word	0x000228a8
        /*0a98*/ 	.short	0x0100
        /*0a9a*/ 	.byte	0x08
	.zero		1


	//   ....[18]....
        /*0a9c*/ 	.word	0x000008b0
        /*0aa0*/ 	.word	0x000000ff
        /*0aa4*/ 	.word	0x000228b0
        /*0aa8*/ 	.short	0x0100
        /*0aaa*/ 	.byte	0x08
	.zero		1


	//   ....[19]....
        /*0aac*/ 	.word	0x000008c0
        /*0ab0*/ 	.word	0x000000ff
        /*0ab4*/ 	.word	0x000228c0
        /*0ab8*/ 	.short	0x0100
        /*0aba*/ 	.byte	0x08
	.zero		1


	//   ....[20]....
        /*0abc*/ 	.word	0x000008d0
        /*0ac0*/ 	.word	0x000000ff
        /*0ac4*/ 	.word	0x000228b8
        /*0ac8*/ 	.short	0x0100
        /*0aca*/ 	.byte	0x08
	.zero		1


	//   ....[21]....
        /*0acc*/ 	.word	0x000008e0
        /*0ad0*/ 	.word	0x000000ff
        /*0ad4*/ 	.word	0x000228c8
        /*0ad8*/ 	.short	0x0100
        /*0ada*/ 	.byte	0x08
	.zero		1


	//   ....[22]....
        /*0adc*/ 	.word	0x000023e0
        /*0ae0*/ 	.word	0x00000005
        /*0ae4*/ 	.word	0x00022800
        /*0ae8*/ 	.short	0x010a
        /*0aea*/ 	.byte	0x3f
	.zero		1


	//   ....[23]....
        /*0aec*/ 	.word	0x000024b0
        /*0af0*/ 	.word	0x000000ff
        /*0af4*/ 	.word	0x00022830
        /*0af8*/ 	.short	0x010a
        /*0afa*/ 	.byte	0x15
	.zero		1


	//   ....[24]....
        /*0afc*/ 	.word	0x000024f0
        /*0b00*/ 	.word	0x000000ff
        /*0b04*/ 	.word	0x00022830
        /*0b08*/ 	.short	0x010a
        /*0b0a*/ 	.byte	0x15
	.zero		1


	//   ....[25]....
        /*0b0c*/ 	.word	0x00002960
        /*0b10*/ 	.word	0x00000000
        /*0b14*/ 	.word	0x00000000
        /*0b18*/ 	.short	0x0101
        /*0b1a*/ 	.byte	0x3f
	.zero		1


	//   ....[26]....
        /*0b1c*/ 	.word	0x000047f0
        /*0b20*/ 	.word	0x000000ff
        /*0b24*/ 	.word	0x00022850
        /*0b28*/ 	.short	0x010a
        /*0b2a*/ 	.byte	0x15
	.zero		1


	//   ....[27]....
        /*0b2c*/ 	.word	0x00004830
        /*0b30*/ 	.word	0x000000ff
        /*0b34*/ 	.word	0x00022850
        /*0b38*/ 	.short	0x010a
        /*0b3a*/ 	.byte	0x15
	.zero		1


	//   ....[28]....
        /*0b3c*/ 	.word	0x00004bc0
        /*0b40*/ 	.word	0x000000ff
        /*0b44*/ 	.word	0x00000000
        /*0b48*/ 	.short	0x0101
        /*0b4a*/ 	.byte	0x15
	.zero		1


	//   ....[29]....
        /*0b4c*/ 	.word	0x00004e80
        /*0b50*/ 	.word	0x000000ff
        /*0b54*/ 	.word	0x00022830
        /*0b58*/ 	.short	0x010a
        /*0b5a*/ 	.byte	0x1e
	.zero		1


	//   ....[30]....
        /*0b5c*/ 	.word	0x00004ec0
        /*0b60*/ 	.word	0x000000ff
        /*0b64*/ 	.word	0x00022830
        /*0b68*/ 	.short	0x010a
        /*0b6a*/ 	.byte	0x1e
	.zero		1


	//   ....[31]....
        /*0b6c*/ 	.word	0x000051c0
        /*0b70*/ 	.word	0x00000008
        /*0b74*/ 	.word	0x00000000
        /*0b78*/ 	.short	0x0101
        /*0b7a*/ 	.byte	0x3f
	.zero		1


	//   ....[32]....
        /*0b7c*/ 	.word	0x00007a40
        /*0b80*/ 	.word	0x000000ff
        /*0b84*/ 	.word	0x00022850
        /*0b88*/ 	.short	0x010a
        /*0b8a*/ 	.byte	0x1e
	.zero		1


	//   ....[33]....
        /*0b8c*/ 	.word	0x00007a80
        /*0b90*/ 	.word	0x000000ff
        /*0b94*/ 	.word	0x00022850
        /*0b98*/ 	.short	0x010a
        /*0b9a*/ 	.byte	0x1e
	.zero		1


	//   ....[34]....
        /*0b9c*/ 	.word	0x00007d80
        /*0ba0*/ 	.word	0x0000000a
        /*0ba4*/ 	.word	0x00000000
        /*0ba8*/ 	.short	0x0101
        /*0baa*/ 	.byte	0x3f
	.zero		1


	//   ....[35]....
        /*0bac*/ 	.word	0x00008180
        /*0bb0*/ 	.word	0x000000ff
        /*0bb4*/ 	.word	0x00022830
        /*0bb8*/ 	.short	0x010a
        /*0bba*/ 	.byte	0x16
	.zero		1


	//   ....[36]....
        /*0bbc*/ 	.word	0x000081c0
        /*0bc0*/ 	.word	0x000000ff
        /*0bc4*/ 	.word	0x00022830
        /*0bc8*/ 	.short	0x010a
        /*0bca*/ 	.byte	0x16
	.zero		1


	//   ....[37]....
        /*0bcc*/ 	.word	0x000099f0
        /*0bd0*/ 	.word	0x0000000c
        /*0bd4*/ 	.word	0x00000000
        /*0bd8*/ 	.short	0x0101
        /*0bda*/ 	.byte	0x3f
	.zero		1


	//   ....[38]....
        /*0bdc*/ 	.word	0x00009a60
        /*0be0*/ 	.word	0x000000ff
        /*0be4*/ 	.word	0x00022850
        /*0be8*/ 	.short	0x010a
        /*0bea*/ 	.byte	0x16
	.zero		1


	//   ....[39]....
        /*0bec*/ 	.word	0x00009aa0
        /*0bf0*/ 	.word	0x000000ff
        /*0bf4*/ 	.word	0x00022850
        /*0bf8*/ 	.short	0x010a
        /*0bfa*/ 	.byte	0x16
	.zero		1


	//   ....[40]....
        /*0bfc*/ 	.word	0x00009d80
        /*0c00*/ 	.word	0x0000000a
        /*0c04*/ 	.word	0x00000000
        /*0c08*/ 	.short	0x0101
        /*0c0a*/ 	.byte	0x3f
	.zero		1


	//   ....[41]....
        /*0c0c*/ 	.word	0x00009f00
        /*0c10*/ 	.word	0x000000ff
        /*0c14*/ 	.word	0x00022830
        /*0c18*/ 	.short	0x010a
        /*0c1a*/ 	.byte	0x15
	.zero		1


	//   ....[42]....
        /*0c1c*/ 	.word	0x00009f40
        /*0c20*/ 	.word	0x000000ff
        /*0c24*/ 	.word	0x00022830
        /*0c28*/ 	.short	0x010a
        /*0c2a*/ 	.byte	0x15
	.zero		1


	//   ....[43]....
        /*0c2c*/ 	.word	0x0000a240
        /*0c30*/ 	.word	0x00000000
        /*0c34*/ 	.word	0x00000000
        /*0c38*/ 	.short	0x0101
        /*0c3a*/ 	.byte	0x3f
	.zero		1


	//   ....[44]....
        /*0c3c*/ 	.word	0x0000caa0
        /*0c40*/ 	.word	0x000000ff
        /*0c44*/ 	.word	0x00022850
        /*0c48*/ 	.short	0x010a
        /*0c4a*/ 	.byte	0x15
	.zero		1


	//   ....[45]....
        /*0c4c*/ 	.word	0x0000cae0
        /*0c50*/ 	.word	0x000000ff
        /*0c54*/ 	.word	0x00022850
        /*0c58*/ 	.short	0x010a
        /*0c5a*/ 	.byte	0x15
	.zero		1


	//   ....[46]....
        /*0c5c*/ 	.word	0x0000cde0
        /*0c60*/ 	.word	0x00000009
        /*0c64*/ 	.word	0x00000000
        /*0c68*/ 	.short	0x0101
        /*0c6a*/ 	.byte	0x3f
	.zero		1


	//   ....[47]....
        /*0c6c*/ 	.word	0x0000f3b0
        /*0c70*/ 	.word	0x000000ff
        /*0c74*/ 	.word	0x00000000
        /*0c78*/ 	.short	0x0101
        /*0c7a*/ 	.byte	0x06
	.zero		1


	//   ....[48]....
        /*0c7c*/ 	.word	0x0000fad0
        /*0c80*/ 	.word	0x000000ff
        /*0c84*/ 	.word	0x00000000
        /*0c88*/ 	.short	0x0101
        /*0c8a*/ 	.byte	0x09
	.zero		1


	//   ....[49]....
        /*0c8c*/ 	.word	0x000144b0
        /*0c90*/ 	.word	0x00000000
        /*0c94*/ 	.word	0x00022840
        /*0c98*/ 	.short	0x010a
        /*0c9a*/ 	.byte	0x3f
	.zero		1


	//   ....[50]....
        /*0c9c*/ 	.word	0x000151b0
        /*0ca0*/ 	.word	0x00000013
        /*0ca4*/ 	.word	0x00022800
        /*0ca8*/ 	.short	0x0107
        /*0caa*/ 	.byte	0x3f
	.zero		1


	//   ....[51]....
        /*0cac*/ 	.word	0x000152a0
        /*0cb0*/ 	.word	0x00000013
        /*0cb4*/ 	.word	0x00022800
        /*0cb8*/ 	.short	0x0101
        /*0cba*/ 	.byte	0x3f
	.zero		1


	//   ....[52]....
        /*0cbc*/ 	.word	0x000152c0
        /*0cc0*/ 	.word	0x00000013
        /*0cc4*/ 	.word	0x00022820
        /*0cc8*/ 	.short	0x010a
        /*0cca*/ 	.byte	0x3f
	.zero		1


	//   ....[53]....
        /*0ccc*/ 	.word	0x000153a0
        /*0cd0*/ 	.word	0x00000002
        /*0cd4*/ 	.word	0x00022860
        /*0cd8*/ 	.short	0x010a
        /*0cda*/ 	.byte	0x3f
	.zero		1


	//   ....[54]....
        /*0cdc*/ 	.word	0x00015cd0
        /*0ce0*/ 	.word	0x00000003
        /*0ce4*/ 	.word	0x00022840
        /*0ce8*/ 	.short	0x010a
        /*0cea*/ 	.byte	0x3f
	.zero		1


	//   ....[55]....
        /*0cec*/ 	.word	0x00015f30
        /*0cf0*/ 	.word	0x00000003
        /*0cf4*/ 	.word	0x00022860
        /*0cf8*/ 	.short	0x010a
        /*0cfa*/ 	.byte	0x3f
	.zero		1


	//   ....[56]....
        /*0cfc*/ 	.word	0x00016720
        /*0d00*/ 	.word	0x00000004
        /*0d04*/ 	.word	0x00022840
        /*0d08*/ 	.short	0x010a
        /*0d0a*/ 	.byte	0x3f
	.zero		1


	//   ....[57]....
        /*0d0c*/ 	.word	0x00016970
        /*0d10*/ 	.word	0x00000004
        /*0d14*/ 	.word	0x00022860
        /*0d18*/ 	.short	0x010a
        /*0d1a*/ 	.byte	0x3f
	.zero		1


	//   ....[58]....
        /*0d1c*/ 	.word	0x000170f0
        /*0d20*/ 	.word	0x00000002
        /*0d24*/ 	.word	0x00022840
        /*0d28*/ 	.short	0x010a
        /*0d2a*/ 	.byte	0x3f
	.zero		1


	//   ....[59]....
        /*0d2c*/ 	.word	0x00017350
        /*0d30*/ 	.word	0x00000002
        /*0d34*/ 	.word	0x00022860
        /*0d38*/ 	.short	0x010a
        /*0d3a*/ 	.byte	0x3f
	.zero		1


	//   ....[60]....
        /*0d3c*/ 	.word	0x00018d10
        /*0d40*/ 	.word	0x00000000
        /*0d44*/ 	.word	0x00022820
        /*0d48*/ 	.short	0x010a
        /*0d4a*/ 	.byte	0x3f
	.zero		1


	//   ....[61]....
        /*0d4c*/ 	.word	0x00018ed0
        /*0d50*/ 	.word	0x00000006
        /*0d54*/ 	.word	0x00000000
        /*0d58*/ 	.short	0x010a
        /*0d5a*/ 	.byte	0x3f
	.zero		1


	//   ....[62]....
        /*0d5c*/ 	.word	0x00018f40
        /*0d60*/ 	.word	0x00000007
        /*0d64*/ 	.word	0x00000000
        /*0d68*/ 	.short	0x010a
        /*0d6a*/ 	.byte	0x3f
	.zero		1


	//   ....[63]....
        /*0d6c*/ 	.word	0x00018fb0
        /*0d70*/ 	.word	0x00000004
        /*0d74*/ 	.word	0x00000000
        /*0d78*/ 	.short	0x010a
        /*0d7a*/ 	.byte	0x3f
	.zero		1


	//   ....[64]....
        /*0d7c*/ 	.word	0x00018fe0
        /*0d80*/ 	.word	0x00000003
        /*0d84*/ 	.word	0x00000000
        /*0d88*/ 	.short	0x010a
        /*0d8a*/ 	.byte	0x3f
	.zero		1


	//   ....[65]....
        /*0d8c*/ 	.word	0x00019040
        /*0d90*/ 	.word	0x00000005
        /*0d94*/ 	.word	0x00022800
        /*0d98*/ 	.short	0x010a
        /*0d9a*/ 	.byte	0x3f
	.zero		1


	//   ....[66]....
        /*0d9c*/ 	.word	0x000190a0
        /*0da0*/ 	.word	0x00000003
        /*0da4*/ 	.word	0x00022830
        /*0da8*/ 	.short	0x010a
        /*0daa*/ 	.byte	0x3f
	.zero		1


	//   ....[67]....
        /*0dac*/ 	.word	0x00019100
        /*0db0*/ 	.word	0x00000009
        /*0db4*/ 	.word	0x00022850
        /*0db8*/ 	.short	0x010a
        /*0dba*/ 	.byte	0x3f
	.zero		1


	//   ....[68]....
        /*0dbc*/ 	.word	0x00019160
        /*0dc0*/ 	.word	0x00000004
        /*0dc4*/ 	.word	0x00022830
        /*0dc8*/ 	.short	0x010a
        /*0dca*/ 	.byte	0x3f
	.zero		1


	//   ....[69]....
        /*0dcc*/ 	.word	0x000191b0
        /*0dd0*/ 	.word	0x0000000a
        /*0dd4*/ 	.word	0x00022850
        /*0dd8*/ 	.short	0x010a
        /*0dda*/ 	.byte	0x3f
	.zero		1


	//   ....[70]....
        /*0ddc*/ 	.word	0x00019210
        /*0de0*/ 	.word	0x00000000
        /*0de4*/ 	.word	0x00022830
        /*0de8*/ 	.short	0x010a
        /*0dea*/ 	.byte	0x3f
	.zero		1


	//   ....[71]....
        /*0dec*/ 	.word	0x00019260
        /*0df0*/ 	.word	0x0000000a
        /*0df4*/ 	.word	0x00022850
        /*0df8*/ 	.short	0x010a
        /*0dfa*/ 	.byte	0x3f
	.zero		1


	//   ....[72]....
        /*0dfc*/ 	.word	0x000192c0
        /*0e00*/ 	.word	0x00000007
        /*0e04*/ 	.word	0x00022830
        /*0e08*/ 	.short	0x010a
        /*0e0a*/ 	.byte	0x3f
	.zero		1


	//   ....[73]....
        /*0e0c*/ 	.word	0x00019310
        /*0e10*/ 	.word	0x00000009
        /*0e14*/ 	.word	0x00022850
        /*0e18*/ 	.short	0x010a
        /*0e1a*/ 	.byte	0x3f
	.zero		1


	//   ....[74]....
        /*0e1c*/ 	.word	0x000194b0
        /*0e20*/ 	.word	0x00000000
        /*0e24*/ 	.word	0x00022840
        /*0e28*/ 	.short	0x010a
        /*0e2a*/ 	.byte	0x3f
	.zero		1


	//   ....[75]....
        /*0e2c*/ 	.word	0x00019f50
        /*0e30*/ 	.word	0x00000013
        /*0e34*/ 	.word	0x00022820
        /*0e38*/ 	.short	0x010a
        /*0e3a*/ 	.byte	0x3f
	.zero		1


	//   ....[76]....
        /*0e3c*/ 	.word	0x00019fa0
        /*0e40*/ 	.word	0x00000002
        /*0e44*/ 	.word	0x00022860
        /*0e48*/ 	.short	0x010a
        /*0e4a*/ 	.byte	0x3f
	.zero		1


	//   ....[77]....
        /*0e4c*/ 	.word	0x00019ff0
        /*0e50*/ 	.word	0x00000003
        /*0e54*/ 	.word	0x00022840
        /*0e58*/ 	.short	0x010a
        /*0e5a*/ 	.byte	0x3f
	.zero		1


	//   ....[78]....
        /*0e5c*/ 	.word	0x0001a040
        /*0e60*/ 	.word	0x00000003
        /*0e64*/ 	.word	0x00022860
        /*0e68*/ 	.short	0x010a
        /*0e6a*/ 	.byte	0x3f
	.zero		1


	//   ....[79]....
        /*0e6c*/ 	.word	0x0001a090
        /*0e70*/ 	.word	0x00000004
        /*0e74*/ 	.word	0x00022840
        /*0e78*/ 	.short	0x010a
        /*0e7a*/ 	.byte	0x3f
	.zero		1


	//   ....[80]....
        /*0e7c*/ 	.word	0x0001a0e0
        /*0e80*/ 	.word	0x00000004
        /*0e84*/ 	.word	0x00022860
        /*0e88*/ 	.short	0x010a
        /*0e8a*/ 	.byte	0x3f
	.zero		1


	//   ....[81]....
        /*0e8c*/ 	.word	0x0001a130
        /*0e90*/ 	.word	0x00000002
        /*0e94*/ 	.word	0x00022840
        /*0e98*/ 	.short	0x010a
        /*0e9a*/ 	.byte	0x3f
	.zero		1


	//   ....[82]....
        /*0e9c*/ 	.word	0x0001a180
        /*0ea0*/ 	.word	0x00000002
        /*0ea4*/ 	.word	0x00022860
        /*0ea8*/ 	.short	0x010a
        /*0eaa*/ 	.byte	0x3f
	.zero		1


	//   ....[83]....
        /*0eac*/ 	.word	0x0001ac30
        /*0eb0*/ 	.word	0x00000000
        /*0eb4*/ 	.word	0x00022820
        /*0eb8*/ 	.short	0x010a
        /*0eba*/ 	.byte	0x3f
	.zero		1


	//   ....[84]....
        /*0ebc*/ 	.word	0x0001add0
        /*0ec0*/ 	.word	0x00000006
        /*0ec4*/ 	.word	0x00000000
        /*0ec8*/ 	.short	0x010a
        /*0eca*/ 	.byte	0x3f
	.zero		1


	//   ....[85]....
        /*0ecc*/ 	.word	0x0001ae20
        /*0ed0*/ 	.word	0x00000007
        /*0ed4*/ 	.word	0x00000000
        /*0ed8*/ 	.short	0x010a
        /*0eda*/ 	.byte	0x3f
	.zero		1


	//   ....[86]....
        /*0edc*/ 	.word	0x0001ae70
        /*0ee0*/ 	.word	0x00000004
        /*0ee4*/ 	.word	0x00000000
        /*0ee8*/ 	.short	0x010a
        /*0eea*/ 	.byte	0x3f
	.zero		1


	//----- nvinfo : EIATTR_NUM_MBARRIERS
	.align		4
.L_1355:
        /*0eec*/ 	.byte	0x03, 0x38
        /*0eee*/ 	.short	0x0016


	//----- nvinfo : EIATTR_EXIT_INSTR_OFFSETS
	.align		4
        /*0ef0*/ 	.byte	0x04, 0x1c
        /*0ef2*/ 	.short	(.L_1357 - .L_1356)


	//   ....[0]....
.L_1356:
        /*0ef4*/ 	.word	0x00000a70


	//   ....[1]....
        /*0ef8*/ 	.word	0x00011e50


	//   ....[2]....
        /*0efc*/ 	.word	0x00019030


	//----- nvinfo : EIATTR_MAX_THREADS
	.align		4
.L_1357:
        /*0f00*/ 	.byte	0x04, 0x05
        /*0f02*/ 	.short	(.L_1359 - .L_1358)
.L_1358:
        /*0f04*/ 	.word	0x00000180
        /*0f08*/ 	.word	0x00000001
        /*0f0c*/ 	.word	0x00000001


	//----- nvinfo : EIATTR_CRS_STACK_SIZE
	.align		4
.L_1359:
        /*0f10*/ 	.byte	0x04, 0x1e
        /*0f12*/ 	.short	(.L_1361 - .L_1360)
.L_1360:
        /*0f14*/ 	.word	0x00000000


	//----- nvinfo : EIATTR_CBANK_PARAM_SIZE
	.align		4
.L_1361:
        /*0f18*/ 	.byte	0x03, 0x19
        /*0f1a*/ 	.short	0x0af0


	//----- nvinfo : EIATTR_PARAM_CBANK
	.align		4
        /*0f1c*/ 	.byte	0x04, 0x0a
        /*0f1e*/ 	.short	(.L_1363 - .L_1362)
	.align		4
.L_1362:
        /*0f20*/ 	.word	index@(.nv.constant0._ZN7cutlass13device_kernelIN5flash11enable_sm90INS1_16FlashAttnFwdSm90INS1_25CollectiveMainloopFwdSm90ILi2EN4cute5tupleIJNS5_1CILi1EEES8_S8_EEENS6_IJNS7_ILi128EEENS7_ILi96EEENS7_ILi64EEEEEELi256ENS_10bfloat16_tEfNS_4arch4Sm90ELb0ELb1ELb0ELb1ELb0ELb0ELb0ELb1ELb0ELb1ELb1ELb0EEENS1_21CollectiveEpilogueFwdINS6_IJSA_NS7_ILi256EEESB_EEES9_SE_SG_Li256ELb1ELb1ELb1ELb0EEENS1_36VarlenDynamicPersistentTileSchedulerILi128ELi96ELi256ELi128ELb1ELb1ELb1ELb1ELb0ELb1EEEEEEEEEvNT_6ParamsE)
        /*0f24*/ 	.short	0x0210
        /*0f26*/ 	.short	0x0af0


	//----- nvinfo : EIATTR_SW_WAR
	.align		4
.L_1363:
        /*0f28*/ 	.byte	0x04, 0x36
        /*0f2a*/ 	.short	(.L_1365 - .L_1364)
.L_1364:
        /*0f2c*/ 	.word	0x00000008
.L_1365:


//--------------------- .nv.info._ZN7cutlass13device_kernelIN5flash11enable_sm90INS1_16FlashAttnFwdSm90INS1_25CollectiveMainloopFwdSm90ILi2EN4cute5tupleIJNS5_1CILi1EEES8_S8_EEENS6_IJNS7_ILi128EEENS7_ILi96EEENS7_ILi64EEEEEELi256ENS_10bfloat16_tEfNS_4arch4Sm90ELb0ELb1ELb0ELb1ELb0ELb1ELb0ELb1ELb0ELb1ELb1ELb0EEENS1_21CollectiveEpilogueFwdINS6_IJSA_NS7_ILi256EEESB_EEES9_SE_SG_Li256ELb1ELb1ELb1ELb0EEENS1_36VarlenDynamicPersistentTileSchedulerILi128ELi96ELi256ELi128ELb1ELb1ELb1ELb1ELb0ELb1EEEEEEEEEvNT_6ParamsE --------------------------
	.section	.nv.info._ZN7cutlass13device_kernelIN5flash11enable_sm90INS1_16FlashAttnFwdSm90INS1_25CollectiveMainloopFwdSm90ILi2EN4cute5tupleIJNS5_1CILi1EEES8_S8_EEENS6_IJNS7_ILi128EEENS7_ILi96EEENS7_ILi64EEEEEELi256ENS_10bfloat16_tEfNS_4arch4Sm90ELb0ELb1ELb0ELb1ELb0ELb1ELb0ELb1ELb0ELb1ELb1ELb0EEENS1_21CollectiveEpilogueFwdINS6_IJSA_NS7_ILi256EEESB_EEES9_SE_SG_Li256ELb1ELb1ELb1ELb0EEENS1_36VarlenDynamicPersistentTileSchedulerILi128ELi96ELi256ELi128ELb1ELb1ELb1ELb1ELb0ELb1EEEEEEEEEvNT_6ParamsE,"",@"SHT_CUDA_INFO"
	.sectionflags	@""
	.align	4


	//----- nvinfo : EIATTR_CUDA_API_VERSION
	.align		4
        /*0000*/ 	.byte	0x04, 0x37
        /*0002*/ 	.short	(.L_1367 - .L_1366)
.L_1366:
        /*0004*/ 	.word	0x00000082


	//----- nvinfo : EIATTR_KPARAM_INFO
	.align		4
.L_1367:
        /*0008*/ 	.byte	0x04, 0x17
        /*000a*/ 	.short	(.L_1369 - .L_1368)
.L_1368:
        /*000c*/ 	.word	0x00000000
        /*0010*/ 	.short	0x0000
        /*0012*/ 	.short	0x0070
        /*0014*/ 	.byte	0x00, 0xf0, 0x01, 0x2a


	//----- nvinfo : EIATTR_SPARSE_MMA_MASK
	.align		4
.L_1369:
        /*0018*/ 	.byte	0x03, 0x50
        /*001a*/ 	.short	0x0000


	//----- nvinfo : EIATTR_MAXREG_COUNT
	.align		4
        /*001c*/ 	.byte	0x03, 0x1b
        /*001e*/ 	.short	0x00a8


	//----- nvinfo : EIATTR_NUM_BARRIERS
	.align		4
        /*0020*/ 	.byte	0x02, 0x4c
        /*0022*/ 	.byte	0x10
	.zero		1


	//----- nvinfo : EIATTR_EXTERNS
	.align		4
        /*0024*/ 	.byte	0x04, 0x0f
        /*0026*/ 	.short	(.L_1371 - .L_1370)


	//   ....[0]....
	.align		4
.L_1370:
        /*0028*/ 	.word	index@(__assertfail)


	//----- nvinfo : EIATTR_ANNOTATIONS
	.align		4
.L_1371:
        /*002c*/ 	.byte	0x04, 0x55
        /*002e*/ 	.short	(.L_1373 - .L_1372)


	//   ....[0]....
.L_1372:
        /* <DEDUP_REMOVED lines=84> */


	//----- nvinfo : EIATTR_MERCURY_ISA_VERSION
	.align		4
.L_1373:
        /*0560*/ 	.byte	0x03, 0x5f
        /*0562*/ 	.short	0x0101


	//----- nvinfo : EIATTR_UNUSED_LOAD_BYTE_OFFSET
	.align		4
        /*0564*/ 	.byte	0x04, 0x44
        /*0566*/ 	.short	(.L_1375 - .L_1374)


	//   ....[0]....
.L_1374:
        /*0568*/ 	.word	0x00000ae0
        /*056c*/ 	.word	0x0000fff0


	//   ....[1]....
        /*0570*/ 	.word	0x00015b90
        /*0574*/ 	.word	0x0000fff0


	//----- nvinfo : EIATTR_INT_WARP_WIDE_INSTR_OFFSETS
	.align		4
.L_1375:
        /*0578*/ 	.byte	0x04, 0x31
        /*057a*/ 	.short	(.L_1377 - .L_1376)


	//   ....[0]....
.L_1376:
        /*057c*/ 	.word	0x00000190


	//   ....[1]....
        /*0580*/ 	.word	0x000001d0


	//   ....[2]....
        /*0584*/ 	.word	0x00000240


	//   ....[3]....
        /*0588*/ 	.word	0x0001e610


	//   ....[4]....
        /*058c*/ 	.word	0x0001e6a0


	//   ....[5]....
        /*0590*/ 	.word	0x00022320


	//   ....[6]....
        /*0594*/ 	.word	0x000223b0


	//----- nvinfo : EIATTR_COOP_GROUP_MASK_REGIDS
	.align		4
.L_1377:
        /*0598*/ 	.byte	0x04, 0x29
        /*059a*/ 	.short	(.L_1379 - .L_1378)


	//   ....[0]....
.L_1378:
        /*059c*/ 	.word	0xffffffff


	//   ....[1]....
        /*05a0*/ 	.word	0xffffffff


	//   ....[2]....
        /*05a4*/ 	.word	0xffffffff


	//   ....[3]....
        /*05a8*/ 	.word	0xffffffff


	//   ....[4]....
        /*05ac*/ 	.word	0xffffffff


	//   ....[5]....
        /*05b0*/ 	.word	0xffffffff


	//   ....[6]....
        /*05b4*/ 	.word	0xffffffff


	//   ....[7]....
        /*05b8*/ 	.word	0xffffffff


	//   ....[8]....
        /*05bc*/ 	.word	0xffffffff


	//   ....[9]....
        /*05c0*/ 	.word	0xffffffff


	//   ....[10]....
        /*05c4*/ 	.word	0xffffffff


	//   ....[11]....
        /*05c8*/ 	.word	0xffffffff


	//   ....[12]....
        /*05cc*/ 	.word	0xffffffff


	//   ....[13]....
        /*05d0*/ 	.word	0xffffffff


	//   ....[14]....
        /*05d4*/ 	.word	0xffffffff


	//   ....[15]....
        /*05d8*/ 	.word	0xffffffff


	//   ....[16]....
        /*05dc*/ 	.word	0xffffffff


	//   ....[17]....
        /*05e0*/ 	.word	0xffffffff


	//   ....[18]....
        /*05e4*/ 	.word	0xffffffff


	//   ....[19]....
        /*05e8*/ 	.word	0xffffffff


	//   ....[20]....
        /*05ec*/ 	.word	0xffffffff


	//   ....[21]....
        /*05f0*/ 	.word	0xffffffff


	//   ....[22]....
        /*05f4*/ 	.word	0xffffffff


	//   ....[23]....
        /*05f8*/ 	.word	0xffffffff


	//   ....[24]....
        /*05fc*/ 	.word	0xffffffff


	//   ....[25]....
        /*0600*/ 	.word	0xffffffff


	//   ....[26]....
        /*0604*/ 	.word	0xffffffff


	//   ....[27]....
        /*0608*/ 	.word	0xffffffff


	//   ....[28]....
        /*060c*/ 	.word	0xffffffff


	//   ....[29]....
        /*0610*/ 	.word	0xffffffff


	//   ....[30]....
        /*0614*/ 	.word	0xffffffff


	//   ....[31]....
        /*0618*/ 	.word	0xffffffff


	//   ....[32]....
        /*061c*/ 	.word	0xffffffff


	//   ....[33]....
        /*0620*/ 	.word	0xffffffff


	//   ....[34]....
        /*0624*/ 	.word	0xffffffff


	//   ....[35]....
        /*0628*/ 	.word	0xffffffff


	//   ....[36]....
        /*062c*/ 	.word	0xffffffff


	//   ....[37]....
        /*0630*/ 	.word	0xffffffff


	//   ....[38]....
        /*0634*/ 	.word	0xffffffff


	//   ....[39]....
        /*0638*/ 	.word	0xffffffff


	//   ....[40]....
        /*063c*/ 	.word	0xffffffff


	//   ....[41]....
        /*0640*/ 	.word	0xffffffff


	//   ....[42]....
        /*0644*/ 	.word	0xffffffff


	//   ....[43]....
        /*0648*/ 	.word	0xffffffff


	//   ....[44]....
        /*064c*/ 	.word	0xffffffff


	//   ....[45]....
        /*0650*/ 	.word	0xffffffff


	//   ....[46]....
        /*0654*/ 	.word	0xffffffff


	//   ....[47]....
        /*0658*/ 	.word	0xffffffff


	//   ....[48]....
        /*065c*/ 	.word	0xffffffff


	//   ....[49]....
        /*0660*/ 	.word	0xffffffff


	//   ....[50]....
        /*0664*/ 	.word	0xffffffff


	//   ....[51]....
        /*0668*/ 	.word	0xffffffff


	//   ....[52]....
        /*066c*/ 	.word	0xffffffff


	//   ....[53]....
        /*0670*/ 	.word	0xffffffff


	//   ....[54]....
        /*0674*/ 	.word	0xffffffff


	//   ....[55]....
        /*0678*/ 	.word	0xffffffff


	//   ....[56]....
        /*067c*/ 	.word	0xffffffff


	//   ....[57]....
        /*0680*/ 	.word	0xffffffff


	//   ....[58]....
        /*0684*/ 	.word	0xffffffff


	//   ....[59]....
        /*0688*/ 	.word	0xffffffff


	//   ....[60]....
        /*068c*/ 	.word	0xffffffff


	//   ....[61]....
        /*0690*/ 	.word	0xffffffff


	//   ....[62]....
        /*0694*/ 	.word	0xffffffff


	//   ....[63]....
        /*0698*/ 	.word	0xffffffff


	//   ....[64]....
        /*069c*/ 	.word	0xffffffff


	//   ....[65]....
        /*06a0*/ 	.word	0xffffffff


	//   ....[66]....
        /*06a4*/ 	.word	0xffffffff


	//   ....[67]....
        /*06a8*/ 	.word	0xffffffff


	//   ....[68]....
        /*06ac*/ 	.word	0xffffffff


	//   ....[69]....
        /*06b0*/ 	.word	0xffffffff


	//   ....[70]....
        /*06b4*/ 	.word	0xffffffff


	//   ....[71]....
        /*06b8*/ 	.word	0xffffffff


	//   ....[72]....
        /*06bc*/ 	.word	0xffffffff


	//   ....[73]....
        /*06c0*/ 	.word	0xffffffff


	//   ....[74]....
        /*06c4*/ 	.word	0xffffffff


	//   ....[75]....
        /*06c8*/ 	.word	0xffffffff


	//   ....[76]....
        /*06cc*/ 	.word	0xffffffff


	//   ....[77]....
        /*06d0*/ 	.word	0xffffffff


	//   ....[78]....
        /*06d4*/ 	.word	0xffffffff


	//   ....[79]....
        /*06d8*/ 	.word	0xffffffff


	//   ....[80]....
        /*06dc*/ 	.word	0xffffffff


	//   ....[81]....
        /*06e0*/ 	.word	0xffffffff


	//   ....[82]....
        /*06e4*/ 	.word	0xffffffff


	//   ....[83]....
        /*06e8*/ 	.word	0xffffffff


	//   ....[84]....
        /*06ec*/ 	.word	0xffffffff


	//   ....[85]....
        /*06f0*/ 	.word	0xffffffff


	//   ....[86]....
        /*06f4*/ 	.word	0xffffffff


	//   ....[87]....
        /*06f8*/ 	.word	0xffffffff


	//   ....[88]....
        /*06fc*/ 	.word	0xffffffff


	//   ....[89]....
        /*0700*/ 	.word	0xffffffff


	//   ....[90]....
        /*0704*/ 	.word	0xffffffff


	//   ....[91]....
        /*0708*/ 	.word	0xffffffff


	//   ....[92]....
        /*070c*/ 	.word	0xffffffff


	//   ....[93]....
        /*0710*/ 	.word	0xffffffff


	//   ....[94]....
        /*0714*/ 	.word	0xffffffff


	//   ....[95]....
        /*0718*/ 	.word	0xffffffff


	//   ....[96]....
        /*071c*/ 	.word	0xffffffff


	//   ....[97]....
        /*0720*/ 	.word	0xffffffff


	//   ....[98]....
        /*0724*/ 	.word	0xffffffff


	//   ....[99]....
        /*0728*/ 	.word	0xffffffff


	//   ....[100]....
        /*072c*/ 	.word	0xffffffff


	//   ....[101]....
        /*0730*/ 	.word	0xffffffff


	//   ....[102]....
        /*0734*/ 	.word	0xffffffff


	//   ....[103]....
        /*0738*/ 	.word	0xffffffff


	//   ....[104]....
        /*073c*/ 	.word	0xffffffff


	//   ....[105]....
        /*0740*/ 	.word	0xffffffff


	//   ....[106]....
        /*0744*/ 	.word	0xffffffff


	//   ....[107]....
        /*0748*/ 	.word	0xffffffff


	//   ....[108]....
        /*074c*/ 	.word	0xffffffff


	//   ....[109]....
        /*0750*/ 	.word	0xffffffff


	//   ....[110]....
        /*0754*/ 	.word	0xffffffff


	//   ....[111]....
        /*0758*/ 	.word	0xffffffff


	//   ....[112]....
        /*075c*/ 	.word	0xffffffff


	//   ....[113]....
        /*0760*/ 	.word	0xffffffff


	//   ....[114]....
        /*0764*/ 	.word	0xffffffff


	//   ....[115]....
        /*0768*/ 	.word	0xffffffff


	//   ....[116]....
        /*076c*/ 	.word	0xffffffff


	//   ....[117]....
        /*0770*/ 	.word	0xffffffff


	//   ....[118]....
        /*0774*/ 	.word	0xffffffff


	//   ....[119]....
        /*0778*/ 	.word	0xffffffff


	//   ....[120]....
        /*077c*/ 	.word	0xffffffff


	//   ....[121]....
        /*0780*/ 	.word	0xffffffff


	//   ....[122]....
        /*0784*/ 	.word	0xffffffff


	//   ....[123]....
        /*0788*/ 	.word	0xffffffff


	//   ....[124]....
        /*078c*/ 	.word	0xffffffff


	//   ....[125]....
        /*0790*/ 	.word	0xffffffff


	//   ....[126]....
        /*0794*/ 	.word	0xffffffff


	//   ....[127]....
        /*0798*/ 	.word	0xffffffff


	//   ....[128]....
        /*079c*/ 	.word	0x0500000f


	//   ....[129]....
        /*07a0*/ 	.word	0x0500000f


	//   ....[130]....
        /*07a4*/ 	.word	0x0500000f


	//   ....[131]....
        /*07a8*/ 	.word	0x0500000f


	//   ....[132]....
        /*07ac*/ 	.word	0x0500000f


	//   ....[133]....
        /*07b0*/ 	.word	0x0500000f


	//   ....[134]....
        /*07b4*/ 	.word	0x0500000f


	//   ....[135]....
        /*07b8*/ 	.word	0x0500000f


	//   ....[136]....
        /*07bc*/ 	.word	0x0500000f


	//   ....[137]....
        /*07c0*/ 	.word	0x0500000f


	//   ....[138]....
        /*07c4*/ 	.word	0x0500000f


	//   ....[139]....
        /*07c8*/ 	.word	0x0500000f


	//   ....[140]....
        /*07cc*/ 	.word	0x0500000f


	//   ....[141]....
        /*07d0*/ 	.word	0x0500000f


	//   ....[142]....
        /*07d4*/ 	.word	0x0500000f


	//   ....[143]....
        /*07d8*/ 	.word	0x0500000f


	//   ....[144]....
        /*07dc*/ 	.word	0x0500000f


	//   ....[145]....
        /*07e0*/ 	.word	0x0500000f


	//   ....[146]....
        /*07e4*/ 	.word	0x0500000f


	//   ....[147]....
        /*07e8*/ 	.word	0x0500000f


	//   ....[148]....
        /*07ec*/ 	.word	0x0500000f


	//   ....[149]....
        /*07f0*/ 	.word	0x0500000f


	//   ....[150]....
        /*07f4*/ 	.word	0x0500000f


	//   ....[151]....
        /*07f8*/ 	.word	0x0500000f


	//   ....[152]....
        /*07fc*/ 	.word	0x0500000f


	//   ....[153]....
        /*0800*/ 	.word	0x0500000f


	//   ....[154]....
        /*0804*/ 	.word	0x0500000f


	//   ....[155]....
        /*0808*/ 	.word	0x0500000f


	//   ....[156]....
        /*080c*/ 	.word	0x0500000f


	//   ....[157]....
        /*0810*/ 	.word	0x0500000f


	//   ....[158]....
        /*0814*/ 	.word	0x0500000f


	//   ....[159]....
        /*0818*/ 	.word	0x0500000f


	//   ....[160]....
        /*081c*/ 	.word	0x0500000f


	//   ....[161]....
        /*0820*/ 	.word	0x0500000f


	//   ....[162]....
        /*0824*/ 	.word	0x0500000f


	//   ....[163]....
        /*0828*/ 	.word	0x0500000f


	//   ....[164]....
        /*082c*/ 	.word	0x0500000f


	//   ....[165]....
        /*0830*/ 	.word	0x0500000f


	//   ....[166]....
        /*0834*/ 	.word	0x0500000f


	//   ....[167]....
        /*0838*/ 	.word	0x0500000f


	//   ....[168]....
        /*083c*/ 	.word	0x0500000f


	//   ....[169]....
        /*0840*/ 	.word	0x0500000f


	//   ....[170]....
        /*0844*/ 	.word	0x0500000f


	//   ....[171]....
        /*0848*/ 	.word	0x0500000f


	//   ....[172]....
        /*084c*/ 	.word	0x0500000f


	//   ....[173]....
        /*0850*/ 	.word	0x0500000f


	//   ....[174]....
        /*0854*/ 	.word	0x0500000f


	//   ....[175]....
        /*0858*/ 	.word	0x0500000f


	//   ....[176]....
        /*085c*/ 	.word	0x0500000f


	//   ....[177]....
        /*0860*/ 	.word	0x0500000f


	//   ....[178]....
        /*0864*/ 	.word	0x0500000f


	//   ....[179]....
        /*0868*/ 	.word	0x0500000f


	//   ....[180]....
        /*086c*/ 	.word	0x0500000f


	//   ....[181]....
        /*0870*/ 	.word	0x0500000f


	//   ....[182]....
        /*0874*/ 	.word	0x0500000f


	//   ....[183]....
        /*0878*/ 	.word	0x0500000f


	//   ....[184]....
        /*087c*/ 	.word	0x0500000f


	//   ....[185]....
        /*0880*/ 	.word	0x0500000f


	//   ....[186]....
        /*0884*/ 	.word	0x0500000f


	//   ....[187]....
        /*0888*/ 	.word	0x0500000f


	//   ....[188]....
        /*088c*/ 	.word	0x0500000f


	//   ....[189]....
        /*0890*/ 	.word	0x0500000f


	//   ....[190]....
        /*0894*/ 	.word	0x0500000f


	//   ....[191]....
        /*0898*/ 	.word	0x0500000f


	//   ....[192]....
        /*089c*/ 	.word	0x0500000f


	//   ....[193]....
        /*08a0*/ 	.word	0x0500000f


	//   ....[194]....
        /*08a4*/ 	.word	0x0500000f


	//   ....[195]....
        /*08a8*/ 	.word	0x0500000f


	//   ....[196]....
        /*08ac*/ 	.word	0x0500000f


	//   ....[197]....
        /*08b0*/ 	.word	0x0500000f


	//   ....[198]....
        /*08b4*/ 	.word	0x0500000f


	//   ....[199]....
        /*08b8*/ 	.word	0x0500000f


	//   ....[200]....
        /*08bc*/ 	.word	0x0500000f


	//   ....[201]....
        /*08c0*/ 	.word	0x0500000f


	//----- nvinfo : EIATTR_COOP_GROUP_INSTR_OFFSETS
	.align		4
.L_1379:
        /*08c4*/ 	.byte	0x04, 0x28
        /*08c6*/ 	.short	(.L_1381 - .L_1380)


	//   ....[0]....
.L_1380:
        /*08c8*/ 	.word	0x00000070


	//   ....[1]....
        /*08cc*/ 	.word	0x000001a0


	//   ....[2]....
        /*08d0*/ 	.word	0x000001f0


	//   ....[3]....
        /*08d4*/ 	.word	0x00000420


	//   ....[4]....
        /*08d8*/ 	.word	0x00000580


	//   ....[5]....
        /*08dc*/ 	.word	0x000006a0


	//   ....[6]....
        /*08e0*/ 	.word	0x00000800


	//   ....[7]....
        /*08e4*/ 	.word	0x00006e30


	//   ....[8]....
        /*08e8*/ 	.word	0x000075b0


	//   ....[9]....
        /*08ec*/ 	.word	0x000075c0


	//   ....[10]....
        /*08f0*/ 	.word	0x000075d0


	//   ....[11]....
        /*08f4*/ 	.word	0x000075e0


	//   ....[12]....
        /*08f8*/ 	.word	0x000078e0


	//   ....[13]....
        /*08fc*/ 	.word	0x000078f0


	//   ....[14]....
        /*0900*/ 	.word	0x00007900


	//   ....[15]....
        /*0904*/ 	.word	0x00007910


	//   ....[16]....
        /*0908*/ 	.word	0x00008bf0


	//   ....[17]....
        /*090c*/ 	.word	0x00008c10


	//   ....[18]....
        /*0910*/ 	.word	0x00008c20


	//   ....[19]....
        /*0914*/ 	.word	0x00008c30


	//   ....[20]....
        /*0918*/ 	.word	0x00008d20


	//   ....[21]....
        /*091c*/ 	.word	0x00008d40


	//   ....[22]....
        /*0920*/ 	.word	0x00008dd0


	//   ....[23]....
        /*0924*/ 	.word	0x00008e00


	//   ....[24]....
        /*0928*/ 	.word	0x0000a4e0


	//   ....[25]....
        /*092c*/ 	.word	0x0000ae80


	//   ....[26]....
        /*0930*/ 	.word	0x0000b4c0


	//   ....[27]....
        /*0934*/ 	.word	0x0000b5d0


	//   ....[28]....
        /*0938*/ 	.word	0x0000bb60


	//   ....[29]....
        /*093c*/ 	.word	0x0000bbe0


	//   ....[30]....
        /*0940*/ 	.word	0x0000cfb0


	//   ....[31]....
        /*0944*/ 	.word	0x0000da60


	//   ....[32]....
        /*0948*/ 	.word	0x0000dff0


	//   ....[33]....
        /*094c*/ 	.word	0x0000e160


	//   ....[34]....
        /*0950*/ 	.word	0x0000ec90


	//   ....[35]....
        /*0954*/ 	.word	0x0000eda0


	//   ....[36]....
        /*0958*/ 	.word	0x00010580


	//   ....[37]....
        /*095c*/ 	.word	0x000105a0


	//   ....[38]....
        /*0960*/ 	.word	0x00010d50


	//   ....[39]....
        /*0964*/ 	.word	0x00010e00


	//   ....[40]....
        /*0968*/ 	.word	0x000123b0


	//   ....[41]....
        /*096c*/ 	.word	0x00012e20


	//   ....[42]....
        /*0970*/ 	.word	0x00013460


	//   ....[43]....
        /*0974*/ 	.word	0x00013570


	//   ....[44]....
        /*0978*/ 	.word	0x00013e90


	//   ....[45]....
        /*097c*/ 	.word	0x00014060


	//   ....[46]....
        /*0980*/ 	.word	0x00015110


	//   ....[47]....
        /*0984*/ 	.word	0x00015140


	//   ....[48]....
        /*0988*/ 	.word	0x000151a0


	//   ....[49]....
        /*098c*/ 	.word	0x000151b0


	//   ....[50]....
        /*0990*/ 	.word	0x00016bd0


	//   ....[51]....
        /*0994*/ 	.word	0x00016bf0


	//   ....[52]....
        /*0998*/ 	.word	0x00016c00


	//   ....[53]....
        /*099c*/ 	.word	0x00016c10


	//   ....[54]....
        /*09a0*/ 	.word	0x00017620


	//   ....[55]....
        /*09a4*/ 	.word	0x00017630


	//   ....[56]....
        /*09a8*/ 	.word	0x00017830


	//   ....[57]....
        /*09ac*/ 	.word	0x00017840


	//   ....[58]....
        /*09b0*/ 	.word	0x00017a00


	//   ....[59]....
        /*09b4*/ 	.word	0x00017a10


	//   ....[60]....
        /*09b8*/ 	.word	0x00017bd0


	//   ....[61]....
        /*09bc*/ 	.word	0x00017be0


	//   ....[62]....
        /*09c0*/ 	.word	0x00018040


	//   ....[63]....
        /*09c4*/ 	.word	0x00018050


	//   ....[64]....
        /*09c8*/ 	.word	0x00018e90


	//   ....[65]....
        /*09cc*/ 	.word	0x00018ea0


	//   ....[66]....
        /*09d0*/ 	.word	0x0001a500


	//   ....[67]....
        /*09d4*/ 	.word	0x0001a510


	//   ....[68]....
        /*09d8*/ 	.word	0x0001a6e0


	//   ....[69]....
        /*09dc*/ 	.word	0x0001a6f0


	//   ....[70]....
        /*09e0*/ 	.word	0x0001a8b0


	//   ....[71]....
        /*09e4*/ 	.word	0x0001a8c0


	//   ....[72]....
        /*09e8*/ 	.word	0x0001aa80


	//   ....[73]....
        /*09ec*/ 	.word	0x0001aa90


	//   ....[74]....
        /*09f0*/ 	.word	0x0001acb0


	//   ....[75]....
        /*09f4*/ 	.word	0x0001aec0


	//   ....[76]....
        /*09f8*/ 	.word	0x0001aef0


	//   ....[77]....
        /*09fc*/ 	.word	0x0001af20


	//   ....[78]....
        /*0a00*/ 	.word	0x0001af50


	//   ....[79]....
        /*0a04*/ 	.word	0x0001af80


	//   ....[80]....
        /*0a08*/ 	.word	0x0001afb0


	//   ....[81]....
        /*0a0c*/ 	.word	0x0001b150


	//   ....[82]....
        /*0a10*/ 	.word	0x0001b180


	//   ....[83]....
        /*0a14*/ 	.word	0x0001b1b0


	//   ....[84]....
        /*0a18*/ 	.word	0x0001b1e0


	//   ....[85]....
        /*0a1c*/ 	.word	0x0001b210


	//   ....[86]....
        /*0a20*/ 	.word	0x0001b240


	//   ....[87]....
        /*0a24*/ 	.word	0x0001b2e0


	//   ....[88]....
        /*0a28*/ 	.word	0x0001b310


	//   ....[89]....
        /*0a2c*/ 	.word	0x0001b320


	//   ....[90]....
        /*0a30*/ 	.word	0x0001b350


	//   ....[91]....
        /*0a34*/ 	.word	0x0001cbe0


	//   ....[92]....
        /*0a38*/ 	.word	0x0001ebe0


	//   ....[93]....
        /*0a3c*/ 	.word	0x0001f680


	//   ....[94]....
        /*0a40*/ 	.word	0x0001f6a0


	//   ....[95]....
        /*0a44*/ 	.word	0x0001f750


	//   ....[96]....
        /*0a48*/ 	.word	0x0001f760


	//   ....[97]....
        /*0a4c*/ 	.word	0x0001f7e0


	//   ....[98]....
        /*0a50*/ 	.word	0x0001f7f0


	//   ....[99]....
        /*0a54*/ 	.word	0x0001f870


	//   ....[100]....
        /*0a58*/ 	.word	0x0001f880


	//   ....[101]....
        /*0a5c*/ 	.word	0x0001f900


	//   ....[102]....
        /*0a60*/ 	.word	0x0001f910


	//   ....[103]....
        /*0a64*/ 	.word	0x0001f990


	//   ....[104]....
        /*0a68*/ 	.word	0x0001f9a0


	//   ....[105]....
        /*0a6c*/ 	.word	0x0001fa20


	//   ....[106]....
        /*0a70*/ 	.word	0x0001fa30


	//   ....[107]....
        /*0a74*/ 	.word	0x0001fa80


	//   ....[108]....
        /*0a78*/ 	.word	0x0001faa0


	//   ....[109]....
        /*0a7c*/ 	.word	0x00022640


	//   ....[110]....
        /*0a80*/ 	.word	0x000226c0


	//   ....[111]....
        /*0a84*/ 	.word	0x000226f0


	//   ....[112]....
        /*0a88*/ 	.word	0x00022700


	//   ....[113]....
        /*0a8c*/ 	.word	0x00022730


	//   ....[114]....
        /*0a90*/ 	.word	0x00022760


	//   ....[115]....
        /*0a94*/ 	.word	0x00022790


	//   ....[116]....
        /*0a98*/ 	.word	0x000227c0


	//   ....[117]....
        /*0a9c*/ 	.word	0x00022980


	//   ....[118]....
        /*0aa0*/ 	.word	0x000229b0


	//   ....[119]....
        /*0aa4*/ 	.word	0x000229e0


	//   ....[120]....
        /*0aa8*/ 	.word	0x00022a10


	//   ....[121]....
        /*0aac*/ 	.word	0x00022a40


	//   ....[122]....
        /*0ab0*/ 	.word	0x00022a70


	//   ....[123]....
        /*0ab4*/ 	.word	0x00022b40


	//   ....[124]....
        /*0ab8*/ 	.word	0x00022b60


	//   ....[125]....
        /*0abc*/ 	.word	0x00022b70


	//   ....[126]....
        /*0ac0*/ 	.word	0x00022bf0


	//   ....[127]....
        /*0ac4*/ 	.word	0x00023720


	//   ....[128]....
        /*0ac8*/ 	.word	0x00023b50


	//   ....[129]....
        /*0acc*/ 	.word	0x00023bf0


	//   ....[130]....
        /*0ad0*/ 	.word	0x00023c80


	//   ....[131]....
        /*0ad4*/ 	.word	0x00023cd0


	//   ....[132]....
        /*0ad8*/ 	.word	0x00023d20


	//   ....[133]....
        /*0adc*/ 	.word	0x00023db0


	//   ....[134]....
        /*0ae0*/ 	.word	0x00023e40


	//   ....[135]....
        /*0ae4*/ 	.word	0x00023e90


	//   ....[136]....
        /*0ae8*/ 	.word	0x00023ee0


	//   ....[137]....
        /*0aec*/ 	.word	0x00023fe0


	//   ....[138]....
        /*0af0*/ 	.word	0x00024090


	//   ....[139]....
        /*0af4*/ 	.word	0x00024110


	//   ....[140]....
        /*0af8*/ 	.word	0x00024180


	//   ....[141]....
        /*0afc*/ 	.word	0x000242b0


	//   ....[142]....
        /*0b00*/ 	.word	0x000243d0


	//   ....[143]....
        /*0b04*/ 	.word	0x000244a0


	//   ....[144]....
        /*0b08*/ 	.word	0x000244f0


	//   ....[145]....
        /*0b0c*/ 	.word	0x00024840


	//   ....[146]....
        /*0b10*/ 	.word	0x00024890


	//   ....[147]....
        /*0b14*/ 	.word	0x00024920


	//   ....[148]....
        /*0b18*/ 	.word	0x000249b0


	//   ....[149]....
        /*0b1c*/ 	.word	0x00024a40


	//   ....[150]....
        /*0b20*/ 	.word	0x00024ad0


	//   ....[151]....
        /*0b24*/ 	.word	0x00024b60


	//   ....[152]....
        /*0b28*/ 	.word	0x00024bf0


	//   ....[153]....
        /*0b2c*/ 	.word	0x00024c70


	//   ....[154]....
        /*0b30*/ 	.word	0x00024cc0


	//   ....[155]....
        /*0b34*/ 	.word	0x00024d60


	//   ....[156]....
        /*0b38*/ 	.word	0x00024df0


	//   ....[157]....
        /*0b3c*/ 	.word	0x00024e70


	//   ....[158]....
        /*0b40*/ 	.word	0x00024ec0


	//   ....[159]....
        /*0b44*/ 	.word	0x00024f50


	//   ....[160]....
        /*0b48*/ 	.word	0x00024fe0


	//   ....[161]....
        /*0b4c*/ 	.word	0x00025070


	//   ....[162]....
        /*0b50*/ 	.word	0x00025100


	//   ....[163]....
        /*0b54*/ 	.word	0x00025190


	//   ....[164]....
        /*0b58*/ 	.word	0x00025220


	//   ....[165]....
        /*0b5c*/ 	.word	0x000252e0


	//   ....[166]....
        /*0b60*/ 	.word	0x000255c0


	//   ....[167]....
        /*0b64*/ 	.word	0x00025780


	//   ....[168]....
        /*0b68*/ 	.word	0x000257d0


	//   ....[169]....
        /*0b6c*/ 	.word	0x00025830


	//   ....[170]....
        /*0b70*/ 	.word	0x00025920


	//   ....[171]....
        /*0b74*/ 	.word	0x00025980


	//   ....[172]....
        /*0b78*/ 	.word	0x00025a70


	//   ....[173]....
        /*0b7c*/ 	.word	0x00025ad0


	//   ....[174]....
        /*0b80*/ 	.word	0x00025bc0


	//   ....[175]....
        /*0b84*/ 	.word	0x00025c20


	//   ....[176]....
        /*0b88*/ 	.word	0x00025d10


	//   ....[177]....
        /*0b8c*/ 	.word	0x00025d70


	//   ....[178]....
        /*0b90*/ 	.word	0x00025e60


	//   ....[179]....
        /*0b94*/ 	.word	0x00025ec0


	//   ....[180]....
        /*0b98*/ 	.word	0x00025f90


	//   ....[181]....
        /*0b9c*/ 	.word	0x00026010


	//   ....[182]....
        /*0ba0*/ 	.word	0x000260e0


	//   ....[183]....
        /*0ba4*/ 	.word	0x00026410


	//   ....[184]....
        /*0ba8*/ 	.word	0x000264b0


	//   ....[185]....
        /*0bac*/ 	.word	0x00026650


	//   ....[186]....
        /*0bb0*/ 	.word	0x000266d0


	//   ....[187]....
        /*0bb4*/ 	.word	0x00026750


	//   ....[188]....
        /*0bb8*/ 	.word	0x000267d0


	//   ....[189]....
        /*0bbc*/ 	.word	0x00026850


	//   ....[190]....
        /*0bc0*/ 	.word	0x000268e0


	//   ....[191]....
        /*0bc4*/ 	.word	0x00026980


	//   ....[192]....
        /*0bc8*/ 	.word	0x00026a30


	//   ....[193]....
        /*0bcc*/ 	.word	0x00026ab0


	//   ....[194]....
        /*0bd0*/ 	.word	0x00026b30


	//   ....[195]....
        /*0bd4*/ 	.word	0x00026bb0


	//   ....[196]....
        /*0bd8*/ 	.word	0x00026c40


	//   ....[197]....
        /*0bdc*/ 	.word	0x00026cc0


	//   ....[198]....
        /*0be0*/ 	.word	0x00026d70


	//   ....[199]....
        /*0be4*/ 	.word	0x00026dc0


	//   ....[200]....
        /*0be8*/ 	.word	0x00026e80


	//   ....[201]....
        /*0bec*/ 	.word	0x00026fb0


	//----- nvinfo : EIATTR_REG_RECONFIG
	.align		4
.L_1381:
        /*0bf0*/ 	.byte	0x01, 0x54
	.zero		2


	//----- nvinfo : EIATTR_SYSCALL_OFFSETS
	.align		4
        /*0bf4*/ 	.byte	0x04, 0x46
        /*0bf6*/ 	.short	(.L_1383 - .L_1382)


	//   ....[0]....
.L_1382:
        /*0bf8*/ 	.word	0x000021c0


	//   ....[1]....
        /*0bfc*/ 	.word	0x00002310


	//   ....[2]....
        /*0c00*/ 	.word	0x00006fd0


	//   ....[3]....
        /*0c04*/ 	.word	0x000072e0


	//   ....[4]....
        /*0c08*/ 	.word	0x0001e810


	//   ....[5]....
        /*0c0c*/ 	.word	0x0001e960


	//   ....[6]....
        /*0c10*/ 	.word	0x0001ea50


	//   ....[7]....
        /*0c14*/ 	.word	0x0001f260


	//----- nvinfo : EIATTR_MBARRIER_INSTR_OFFSETS
	.align		4
.L_1383:
        /*0c18*/ 	.byte	0x04, 0x39
        /*0c1a*/ 	.short	(.L_1385 - .L_1384)


	//   ....[0]....
.L_1384:
        /*0c1c*/ 	.word	0x000002d0
        /*0c20*/ 	.word	0x000000ff
        /*0c24*/ 	.word	0x00022800
        /*0c28*/ 	.short	0x0100
        /*0c2a*/ 	.byte	0x08
	.zero		1


	//   ....[1]....
        /*0c2c*/ 	.word	0x000002e0
        /*0c30*/ 	.word	0x000000ff
        /*0c34*/ 	.word	0x00022820
        /*0c38*/ 	.short	0x0100
        /*0c3a*/ 	.byte	0x08
	.zero		1


	//   ....[2]....
        /*0c3c*/ 	.word	0x000003d0
        /*0c40*/ 	.word	0x000000ff
        /*0c44*/ 	.word	0x00022830
        /*0c48*/ 	.short	0x0100
        /*0c4a*/ 	.byte	0x08
	.zero		1


	//   ....[3]....
        /*0c4c*/ 	.word	0x000003e0
        /*0c50*/ 	.word	0x000000ff
        /*0c54*/ 	.word	0x00022840
        /*0c58*/ 	.short	0x0100
        /*0c5a*/ 	.byte	0x08
	.zero		1


	//   ....[4]....
        /*0c5c*/ 	.word	0x000003f0
        /*0c60*/ 	.word	0x000000ff
        /*0c64*/ 	.word	0x00022838
        /*0c68*/ 	.short	0x0100
        /*0c6a*/ 	.byte	0x08
	.zero		1


	//   ....[5]....
        /*0c6c*/ 	.word	0x00000400
        /*0c70*/ 	.word	0x000000ff
        /*0c74*/ 	.word	0x00022848
        /*0c78*/ 	.short	0x0100
        /*0c7a*/ 	.byte	0x08
	.zero		1


	//   ....[6]....
        /*0c7c*/ 	.word	0x00000530
        /*0c80*/ 	.word	0x000000ff
        /*0c84*/ 	.word	0x00022850
        /*0c88*/ 	.short	0x0100
        /*0c8a*/ 	.byte	0x08
	.zero		1


	//   ....[7]....
        /*0c8c*/ 	.word	0x00000540
        /*0c90*/ 	.word	0x000000ff
        /*0c94*/ 	.word	0x00022860
        /*0c98*/ 	.short	0x0100
        /*0c9a*/ 	.byte	0x08
	.zero		1


	//   ....[8]....
        /*0c9c*/ 	.word	0x00000550
        /*0ca0*/ 	.word	0x000000ff
        /*0ca4*/ 	.word	0x00022858
        /*0ca8*/ 	.short	0x0100
        /*0caa*/ 	.byte	0x08
	.zero		1


	//   ....[9]....
        /*0cac*/ 	.word	0x00000560
        /*0cb0*/ 	.word	0x000000ff
        /*0cb4*/ 	.word	0x00022868
        /*0cb8*/ 	.short	0x0100
        /*0cba*/ 	.byte	0x08
	.zero		1


	//   ....[10]....
        /*0cbc*/ 	.word	0x00000650
        /*0cc0*/ 	.word	0x000000ff
        /*0cc4*/ 	.word	0x00022870
        /*0cc8*/ 	.short	0x0100
        /*0cca*/ 	.byte	0x06
	.zero		1


	//   ....[11]....
        /*0ccc*/ 	.word	0x00000660
        /*0cd0*/ 	.word	0x000000ff
        /*0cd4*/ 	.word	0x00022880
        /*0cd8*/ 	.short	0x0100
        /*0cda*/ 	.byte	0x06
	.zero		1


	//   ....[12]....
        /*0cdc*/ 	.word	0x00000670
        /*0ce0*/ 	.word	0x000000ff
        /*0ce4*/ 	.word	0x00022878
        /*0ce8*/ 	.short	0x0100
        /*0cea*/ 	.byte	0x06
	.zero		1


	//   ....[13]....
        /*0cec*/ 	.word	0x00000680
        /*0cf0*/ 	.word	0x000000ff
        /*0cf4*/ 	.word	0x00022888
        /*0cf8*/ 	.short	0x0100
        /*0cfa*/ 	.byte	0x06
	.zero		1


	//   ....[14]....
        /*0cfc*/ 	.word	0x000007b0
        /*0d00*/ 	.word	0x000000ff
        /*0d04*/ 	.word	0x00022890
        /*0d08*/ 	.short	0x0100
        /*0d0a*/ 	.byte	0x08
	.zero		1


	//   ....[15]....
        /*0d0c*/ 	.word	0x000007c0
        /*0d10*/ 	.word	0x000000ff
        /*0d14*/ 	.word	0x000228a0
        /*0d18*/ 	.short	0x0100
        /*0d1a*/ 	.byte	0x08
	.zero		1


	//   ....[16]....
        /*0d1c*/ 	.word	0x000007d0
        /*0d20*/ 	.word	0x000000ff
        /*0d24*/ 	.word	0x00022898
        /*0d28*/ 	.short	0x0100
        /*0d2a*/ 	.byte	0x08
	.zero		1


	//   ....[17]....
        /*0d2c*/ 	.word	0x000007e0
        /*0d30*/ 	.word	0x000000ff
        /*0d34*/ 	.word	0x000228a8
        /*0d38*/ 	.short	0x0100
        /*0d3a*/ 	.byte	0x08
	.zero		1


	//   ....[18]....
        /*0d3c*/ 	.word	0x00000910
        /*0d40*/ 	.word	0x000000ff
        /*0d44*/ 	.word	0x000228b0
        /*0d48*/ 	.short	0x0100
        /*0d4a*/ 	.byte	0x08
	.zero		1


	//   ....[19]....
        /*0d4c*/ 	.word	0x00000920
        /*0d50*/ 	.word	0x000000ff
        /*0d54*/ 	.word	0x000228c0
        /*0d58*/ 	.short	0x0100
        /*0d5a*/ 	.byte	0x08
	.zero		1


	//   ....[20]....
        /*0d5c*/ 	.word	0x00000930
        /*0d60*/ 	.word	0x000000ff
        /*0d64*/ 	.word	0x000228b8
        /*0d68*/ 	.short	0x0100
        /*0d6a*/ 	.byte	0x08
	.zero		1


	//   ....[21]....
        /*0d6c*/ 	.word	0x00000940
        /*0d70*/ 	.word	0x000000ff
        /*0d74*/ 	.word	0x000228c8
        /*0d78*/ 	.short	0x0100
        /*0d7a*/ 	.byte	0x08
	.zero		1


	//   ....[22]....
        /*0d7c*/ 	.word	0x000035c0
        /*0d80*/ 	.word	0x0000005f
        /*0d84*/ 	.word	0x00022890
        /*0d88*/ 	.short	0x010a
        /*0d8a*/ 	.byte	0x3f
	.zero		1


	//   ....[23]....
        /*0d8c*/ 	.word	0x00004890
        /*0d90*/ 	.word	0x0000005f
        /*0d94*/ 	.word	0x00022890
        /*0d98*/ 	.short	0x010a
        /*0d9a*/ 	.byte	0x3f
	.zero		1


	//   ....[24]....
        /*0d9c*/ 	.word	0x000059a0
        /*0da0*/ 	.word	0x0000005f
        /*0da4*/ 	.word	0x00022890
        /*0da8*/ 	.short	0x010a
        /*0daa*/ 	.byte	0x3f
	.zero		1


	//   ....[25]....
        /*0dac*/ 	.word	0x00005bb0
        /*0db0*/ 	.word	0x00000020
        /*0db4*/ 	.word	0x00000000
        /*0db8*/ 	.short	0x0101
        /*0dba*/ 	.byte	0x3f
	.zero		1


	//   ....[26]....
        /*0dbc*/ 	.word	0x00005bf0
        /*0dc0*/ 	.word	0x0000005f
        /*0dc4*/ 	.word	0x000228b0
        /*0dc8*/ 	.short	0x010a
        /*0dca*/ 	.byte	0x3f
	.zero		1


	//   ....[27]....
        /*0dcc*/ 	.word	0x00006240
        /*0dd0*/ 	.word	0x0000005f
        /*0dd4*/ 	.word	0x00000000
        /*0dd8*/ 	.short	0x0101
        /*0dda*/ 	.byte	0x3f
	.zero		1


	//   ....[28]....
        /*0ddc*/ 	.word	0x00007060
        /*0de0*/ 	.word	0x00000013
        /*0de4*/ 	.word	0x00022800
        /*0de8*/ 	.short	0x010a
        /*0dea*/ 	.byte	0x3f
	.zero		1


	//   ....[29]....
        /*0dec*/ 	.word	0x000070b0
        /*0df0*/ 	.word	0x00000013
        /*0df4*/ 	.word	0x00022800
        /*0df8*/ 	.short	0x010a
        /*0dfa*/ 	.byte	0x3f
	.zero		1


	//   ....[30]....
        /*0dfc*/ 	.word	0x00007b30
        /*0e00*/ 	.word	0x00000013
        /*0e04*/ 	.word	0x00022800
        /*0e08*/ 	.short	0x010a
        /*0e0a*/ 	.byte	0x3f
	.zero		1


	//   ....[31]....
        /*0e0c*/ 	.word	0x00009070
        /*0e10*/ 	.word	0x00000013
        /*0e14*/ 	.word	0x00022800
        /*0e18*/ 	.short	0x010a
        /*0e1a*/ 	.byte	0x3f
	.zero		1


	//   ....[32]....
        /*0e1c*/ 	.word	0x0000a010
        /*0e20*/ 	.word	0x00000004
        /*0e24*/ 	.word	0x00022830
        /*0e28*/ 	.short	0x010a
        /*0e2a*/ 	.byte	0x3f
	.zero		1


	//   ....[33]....
        /*0e2c*/ 	.word	0x0000a0b0
        /*0e30*/ 	.word	0x00000004
        /*0e34*/ 	.word	0x00022830
        /*0e38*/ 	.short	0x010a
        /*0e3a*/ 	.byte	0x3f
	.zero		1


	//   ....[34]....
        /*0e3c*/ 	.word	0x0000a580
        /*0e40*/ 	.word	0x00000000
        /*0e44*/ 	.word	0x00000000
        /*0e48*/ 	.short	0x0101
        /*0e4a*/ 	.byte	0x3f
	.zero		1


	//   ....[35]....
        /*0e4c*/ 	.word	0x0000c480
        /*0e50*/ 	.word	0x00000004
        /*0e54*/ 	.word	0x00022850
        /*0e58*/ 	.short	0x010a
        /*0e5a*/ 	.byte	0x3f
	.zero		1


	//   ....[36]....
        /*0e5c*/ 	.word	0x0000c4d0
        /*0e60*/ 	.word	0x00000004
        /*0e64*/ 	.word	0x00022850
        /*0e68*/ 	.short	0x010a
        /*0e6a*/ 	.byte	0x3f
	.zero		1


	//   ....[37]....
        /*0e6c*/ 	.word	0x0000c920
        /*0e70*/ 	.word	0x00000004
        /*0e74*/ 	.word	0x00000000
        /*0e78*/ 	.short	0x0101
        /*0e7a*/ 	.byte	0x3f
	.zero		1


	//   ....[38]....
        /*0e7c*/ 	.word	0x0000cc50
        /*0e80*/ 	.word	0x000000c8
        /*0e84*/ 	.word	0x00022830
        /*0e88*/ 	.short	0x010a
        /*0e8a*/ 	.byte	0x3f
	.zero		1


	//   ....[39]....
        /*0e8c*/ 	.word	0x0000ccb0
        /*0e90*/ 	.word	0x000000c8
        /*0e94*/ 	.word	0x00022830
        /*0e98*/ 	.short	0x010a
        /*0e9a*/ 	.byte	0x3f
	.zero		1


	//   ....[40]....
        /*0e9c*/ 	.word	0x0000d020
        /*0ea0*/ 	.word	0x00000009
        /*0ea4*/ 	.word	0x00000000
        /*0ea8*/ 	.short	0x0101
        /*0eaa*/ 	.byte	0x3f
	.zero		1


	//   ....[41]....
        /*0eac*/ 	.word	0x0000f910
        /*0eb0*/ 	.word	0x000000c8
        /*0eb4*/ 	.word	0x00022850
        /*0eb8*/ 	.short	0x010a
        /*0eba*/ 	.byte	0x3f
	.zero		1


	//   ....[42]....
        /*0ebc*/ 	.word	0x0000f960
        /*0ec0*/ 	.word	0x000000c8
        /*0ec4*/ 	.word	0x00022850
        /*0ec8*/ 	.short	0x010a
        /*0eca*/ 	.byte	0x3f
	.zero		1


	//   ....[43]....
        /*0ecc*/ 	.word	0x0000fd30
        /*0ed0*/ 	.word	0x000000c8
        /*0ed4*/ 	.word	0x00000000
        /*0ed8*/ 	.short	0x0101
        /*0eda*/ 	.byte	0x3f
	.zero		1


	//   ....[44]....
        /*0edc*/ 	.word	0x00010120
        /*0ee0*/ 	.word	0x00000004
        /*0ee4*/ 	.word	0x00022830
        /*0ee8*/ 	.short	0x010a
        /*0eea*/ 	.byte	0x3f
	.zero		1


	//   ....[45]....
        /*0eec*/ 	.word	0x00010180
        /*0ef0*/ 	.word	0x00000004
        /*0ef4*/ 	.word	0x00022830
        /*0ef8*/ 	.short	0x010a
        /*0efa*/ 	.byte	0x3f
	.zero		1


	//   ....[46]....
        /*0efc*/ 	.word	0x00011160
        /*0f00*/ 	.word	0x0000009a
        /*0f04*/ 	.word	0x00000000
        /*0f08*/ 	.short	0x0101
        /*0f0a*/ 	.byte	0x3f
	.zero		1


	//   ....[47]....
        /*0f0c*/ 	.word	0x00011b10
        /*0f10*/ 	.word	0x00000004
        /*0f14*/ 	.word	0x00022850
        /*0f18*/ 	.short	0x010a
        /*0f1a*/ 	.byte	0x3f
	.zero		1


	//   ....[48]....
        /*0f1c*/ 	.word	0x00011b60
        /*0f20*/ 	.word	0x00000004
        /*0f24*/ 	.word	0x00022850
        /*0f28*/ 	.short	0x010a
        /*0f2a*/ 	.byte	0x3f
	.zero		1


	//   ....[49]....
        /*0f2c*/ 	.word	0x00011f10
        /*0f30*/ 	.word	0x00000004
        /*0f34*/ 	.word	0x00000000
        /*0f38*/ 	.short	0x0101
        /*0f3a*/ 	.byte	0x3f
	.zero		1


	//   ....[50]....
        /*0f3c*/ 	.word	0x00012040
        /*0f40*/ 	.word	0x0000000b
        /*0f44*/ 	.word	0x00022830
        /*0f48*/ 	.short	0x010a
        /*0f4a*/ 	.byte	0x3f
	.zero		1


	//   ....[51]....
        /*0f4c*/ 	.word	0x000120a0
        /*0f50*/ 	.word	0x0000000b
        /*0f54*/ 	.word	0x00022830
        /*0f58*/ 	.short	0x010a
        /*0f5a*/ 	.byte	0x3f
	.zero		1


	//   ....[52]....
        /*0f5c*/ 	.word	0x00012460
        /*0f60*/ 	.word	0x00000000
        /*0f64*/ 	.word	0x00000000
        /*0f68*/ 	.short	0x0101
        /*0f6a*/ 	.byte	0x3f
	.zero		1


	//   ....[53]....
        /*0f6c*/ 	.word	0x00014cc0
        /*0f70*/ 	.word	0x0000000b
        /*0f74*/ 	.word	0x00022850
        /*0f78*/ 	.short	0x010a
        /*0f7a*/ 	.byte	0x3f
	.zero		1


	//   ....[54]....
        /*0f7c*/ 	.word	0x00014d10
        /*0f80*/ 	.word	0x0000000b
        /*0f84*/ 	.word	0x00022850
        /*0f88*/ 	.short	0x010a
        /*0f8a*/ 	.byte	0x3f
	.zero		1


	//   ....[55]....
        /*0f8c*/ 	.word	0x000150e0
        /*0f90*/ 	.word	0x0000000b
        /*0f94*/ 	.word	0x00000000
        /*0f98*/ 	.short	0x0101
        /*0f9a*/ 	.byte	0x3f
	.zero		1


	//   ....[56]....
        /*0f9c*/ 	.word	0x000175f0
        /*0fa0*/ 	.word	0x00000003
        /*0fa4*/ 	.word	0x00000000
        /*0fa8*/ 	.short	0x0101
        /*0faa*/ 	.byte	0x3f
	.zero		1


	//   ....[57]....
        /*0fac*/ 	.word	0x00017fa0
        /*0fb0*/ 	.word	0x00000003
        /*0fb4*/ 	.word	0x00000000
        /*0fb8*/ 	.short	0x0101
        /*0fba*/ 	.byte	0x3f
	.zero		1


	//   ....[58]....
        /*0fbc*/ 	.word	0x0001ccc0
        /*0fc0*/ 	.word	0x00000013
        /*0fc4*/ 	.word	0x00022820
        /*0fc8*/ 	.short	0x010a
        /*0fca*/ 	.byte	0x3f
	.zero		1


	//   ....[59]....
        /*0fcc*/ 	.word	0x0001cd90
        /*0fd0*/ 	.word	0x00000007
        /*0fd4*/ 	.word	0x000228a0
        /*0fd8*/ 	.short	0x010a
        /*0fda*/ 	.byte	0x3f
	.zero		1


	//   ....[60]....
        /*0fdc*/ 	.word	0x0001cfd0
        /*0fe0*/ 	.word	0x00000007
        /*0fe4*/ 	.word	0x000228c0
        /*0fe8*/ 	.short	0x010a
        /*0fea*/ 	.byte	0x3f
	.zero		1


	//   ....[61]....
        /*0fec*/ 	.word	0x0001d670
        /*0ff0*/ 	.word	0x00000006
        /*0ff4*/ 	.word	0x000228a0
        /*0ff8*/ 	.short	0x010a
        /*0ffa*/ 	.byte	0x3f
	.zero		1


	//   ....[62]....
        /*0ffc*/ 	.word	0x0001d8a0
        /*1000*/ 	.word	0x00000006
        /*1004*/ 	.word	0x000228c0
        /*1008*/ 	.short	0x010a
        /*100a*/ 	.byte	0x3f
	.zero		1


	//   ....[63]....
        /*100c*/ 	.word	0x0001ee40
        /*1010*/ 	.word	0x00000000
        /*1014*/ 	.word	0x00022840
        /*1018*/ 	.short	0x010a
        /*101a*/ 	.byte	0x3f
	.zero		1


	//   ....[64]....
        /*101c*/ 	.word	0x0001fb40
        /*1020*/ 	.word	0x00000013
        /*1024*/ 	.word	0x00022800
        /*1028*/ 	.short	0x0107
        /*102a*/ 	.byte	0x3f
	.zero		1


	//   ....[65]....
        /*102c*/ 	.word	0x0001fc30
        /*1030*/ 	.word	0x00000013
        /*1034*/ 	.word	0x00022800
        /*1038*/ 	.short	0x0101
        /*103a*/ 	.byte	0x3f
	.zero		1


	//   ....[66]....
        /*103c*/ 	.word	0x0001fc50
        /*1040*/ 	.word	0x00000013
        /*1044*/ 	.word	0x00022820
        /*1048*/ 	.short	0x010a
        /*104a*/ 	.byte	0x3f
	.zero		1


	//   ....[67]....
        /*104c*/ 	.word	0x0001fd30
        /*1050*/ 	.word	0x00000002
        /*1054*/ 	.word	0x00022860
        /*1058*/ 	.short	0x010a
        /*105a*/ 	.byte	0x3f
	.zero		1


	//   ....[68]....
        /*105c*/ 	.word	0x00020660
        /*1060*/ 	.word	0x00000002
        /*1064*/ 	.word	0x00022840
        /*1068*/ 	.short	0x010a
        /*106a*/ 	.byte	0x3f
	.zero		1


	//   ....[69]....
        /*106c*/ 	.word	0x000208c0
        /*1070*/ 	.word	0x00000002
        /*1074*/ 	.word	0x00022860
        /*1078*/ 	.short	0x010a
        /*107a*/ 	.byte	0x3f
	.zero		1


	//   ....[70]....
        /*107c*/ 	.word	0x000210b0
        /*1080*/ 	.word	0x00000003
        /*1084*/ 	.word	0x00022840
        /*1088*/ 	.short	0x010a
        /*108a*/ 	.byte	0x3f
	.zero		1


	//   ....[71]....
        /*108c*/ 	.word	0x00021300
        /*1090*/ 	.word	0x00000003
        /*1094*/ 	.word	0x00022860
        /*1098*/ 	.short	0x010a
        /*109a*/ 	.byte	0x3f
	.zero		1


	//   ....[72]....
        /*109c*/ 	.word	0x00021a80
        /*10a0*/ 	.word	0x00000003
        /*10a4*/ 	.word	0x00022840
        /*10a8*/ 	.short	0x010a
        /*10aa*/ 	.byte	0x3f
	.zero		1


	//   ....[73]....
        /*10ac*/ 	.word	0x00021ce0
        /*10b0*/ 	.word	0x00000003
        /*10b4*/ 	.word	0x00022860
        /*10b8*/ 	.short	0x010a
        /*10ba*/ 	.byte	0x3f
	.zero		1


	//   ....[74]....
        /*10bc*/ 	.word	0x000236a0
        /*10c0*/ 	.word	0x00000000
        /*10c4*/ 	.word	0x00022820
        /*10c8*/ 	.short	0x010a
        /*10ca*/ 	.byte	0x3f
	.zero		1


	//   ....[75]....
        /*10cc*/ 	.word	0x00023850
        /*10d0*/ 	.word	0x00000006
        /*10d4*/ 	.word	0x00000000
        /*10d8*/ 	.short	0x010a
        /*10da*/ 	.byte	0x3f
	.zero		1


	//   ....[76]....
        /*10dc*/ 	.word	0x000238c0
        /*10e0*/ 	.word	0x00000007
        /*10e4*/ 	.word	0x00000000
        /*10e8*/ 	.short	0x010a
        /*10ea*/ 	.byte	0x3f
	.zero		1


	//   ....[77]....
        /*10ec*/ 	.word	0x00023930
        /*10f0*/ 	.word	0x00000004
        /*10f4*/ 	.word	0x00000000
        /*10f8*/ 	.short	0x010a
        /*10fa*/ 	.byte	0x3f
	.zero		1


	//   ....[78]....
        /*10fc*/ 	.word	0x00023960
        /*1100*/ 	.word	0x00000003
        /*1104*/ 	.word	0x00000000
        /*1108*/ 	.short	0x010a
        /*110a*/ 	.byte	0x3f
	.zero		1


	//   ....[79]....
        /*110c*/ 	.word	0x000239c0
        /*1110*/ 	.word	0x0000005f
        /*1114*/ 	.word	0x00022890
        /*1118*/ 	.short	0x010a
        /*111a*/ 	.byte	0x3f
	.zero		1


	//   ....[80]....
        /*111c*/ 	.word	0x00023a10
        /*1120*/ 	.word	0x0000005f
        /*1124*/ 	.word	0x00022890
        /*1128*/ 	.short	0x010a
        /*112a*/ 	.byte	0x3f
	.zero		1


	//   ....[81]....
        /*112c*/ 	.word	0x00023a60
        /*1130*/ 	.word	0x0000005f
        /*1134*/ 	.word	0x00022890
        /*1138*/ 	.short	0x010a
        /*113a*/ 	.byte	0x3f
	.zero		1


	//   ....[82]....
        /*113c*/ 	.word	0x00023ab0
        /*1140*/ 	.word	0x0000005f
        /*1144*/ 	.word	0x000228b0
        /*1148*/ 	.short	0x010a
        /*114a*/ 	.byte	0x3f
	.zero		1


	//   ....[83]....
        /*114c*/ 	.word	0x00023f20
        /*1150*/ 	.word	0x00000013
        /*1154*/ 	.word	0x00022800
        /*1158*/ 	.short	0x010a
        /*115a*/ 	.byte	0x3f
	.zero		1


	//   ....[84]....
        /*115c*/ 	.word	0x00024520
        /*1160*/ 	.word	0x00000013
        /*1164*/ 	.word	0x00022800
        /*1168*/ 	.short	0x010a
        /*116a*/ 	.byte	0x3f
	.zero		1


	//   ....[85]....
        /*116c*/ 	.word	0x00024570
        /*1170*/ 	.word	0x00000004
        /*1174*/ 	.word	0x00022830
        /*1178*/ 	.short	0x010a
        /*117a*/ 	.byte	0x3f
	.zero		1


	//   ....[86]....
        /*117c*/ 	.word	0x000245c0
        /*1180*/ 	.word	0x00000004
        /*1184*/ 	.word	0x00022850
        /*1188*/ 	.short	0x010a
        /*118a*/ 	.byte	0x3f
	.zero		1


	//   ....[87]....
        /*118c*/ 	.word	0x00024610
        /*1190*/ 	.word	0x000000c8
        /*1194*/ 	.word	0x00022830
        /*1198*/ 	.short	0x010a
        /*119a*/ 	.byte	0x3f
	.zero		1


	//   ....[88]....
        /*119c*/ 	.word	0x00024660
        /*11a0*/ 	.word	0x000000c8
        /*11a4*/ 	.word	0x00022850
        /*11a8*/ 	.short	0x010a
        /*11aa*/ 	.byte	0x3f
	.zero		1


	//   ....[89]....
        /*11ac*/ 	.word	0x000246b0
        /*11b0*/ 	.word	0x00000004
        /*11b4*/ 	.word	0x00022830
        /*11b8*/ 	.short	0x010a
        /*11ba*/ 	.byte	0x3f
	.zero		1


	//   ....[90]....
        /*11bc*/ 	.word	0x00024700
        /*11c0*/ 	.word	0x00000004
        /*11c4*/ 	.word	0x00022850
        /*11c8*/ 	.short	0x010a
        /*11ca*/ 	.byte	0x3f
	.zero		1


	//   ....[91]....
        /*11cc*/ 	.word	0x00024750
        /*11d0*/ 	.word	0x0000000b
        /*11d4*/ 	.word	0x00022830
        /*11d8*/ 	.short	0x010a
        /*11da*/ 	.byte	0x3f
	.zero		1


	//   ....[92]....
        /*11dc*/ 	.word	0x000247a0
        /*11e0*/ 	.word	0x0000000b
        /*11e4*/ 	.word	0x00022850
        /*11e8*/ 	.short	0x010a
        /*11ea*/ 	.byte	0x3f
	.zero		1


	//   ....[93]....
        /*11ec*/ 	.word	0x000253a0
        /*11f0*/ 	.word	0x00000013
        /*11f4*/ 	.word	0x00022820
        /*11f8*/ 	.short	0x010a
        /*11fa*/ 	.byte	0x3f
	.zero		1


	//   ....[94]....
        /*11fc*/ 	.word	0x000253f0
        /*1200*/ 	.word	0x00000007
        /*1204*/ 	.word	0x000228a0
        /*1208*/ 	.short	0x010a
        /*120a*/ 	.byte	0x3f
	.zero		1


	//   ....[95]....
        /*120c*/ 	.word	0x00025440
        /*1210*/ 	.word	0x00000007
        /*1214*/ 	.word	0x000228c0
        /*1218*/ 	.short	0x010a
        /*121a*/ 	.byte	0x3f
	.zero		1


	//   ....[96]....
        /*121c*/ 	.word	0x00025490
        /*1220*/ 	.word	0x00000006
        /*1224*/ 	.word	0x000228a0
        /*1228*/ 	.short	0x010a
        /*122a*/ 	.byte	0x3f
	.zero		1


	//   ....[97]....
        /*122c*/ 	.word	0x000254e0
        /*1230*/ 	.word	0x00000006
        /*1234*/ 	.word	0x000228c0
        /*1238*/ 	.short	0x010a
        /*123a*/ 	.byte	0x3f
	.zero		1


	//   ....[98]....
        /*123c*/ 	.word	0x00025680
        /*1240*/ 	.word	0x00000000
        /*1244*/ 	.word	0x00022840
        /*1248*/ 	.short	0x010a
        /*124a*/ 	.byte	0x3f
	.zero		1


	//   ....[99]....
        /*124c*/ 	.word	0x00026120
        /*1250*/ 	.word	0x00000013
        /*1254*/ 	.word	0x00022820
        /*1258*/ 	.short	0x010a
        /*125a*/ 	.byte	0x3f
	.zero		1


	//   ....[100]....
        /*125c*/ 	.word	0x00026170
        /*1260*/ 	.word	0x00000002
        /*1264*/ 	.word	0x00022860
        /*1268*/ 	.short	0x010a
        /*126a*/ 	.byte	0x3f
	.zero		1


	//   ....[101]....
        /*126c*/ 	.word	0x000261c0
        /*1270*/ 	.word	0x00000002
        /*1274*/ 	.word	0x00022840
        /*1278*/ 	.short	0x010a
        /*127a*/ 	.byte	0x3f
	.zero		1


	//   ....[102]....
        /*127c*/ 	.word	0x00026210
        /*1280*/ 	.word	0x00000002
        /*1284*/ 	.word	0x00022860
        /*1288*/ 	.short	0x010a
        /*128a*/ 	.byte	0x3f
	.zero		1


	//   ....[103]....
        /*128c*/ 	.word	0x00026260
        /*1290*/ 	.word	0x00000003
        /*1294*/ 	.word	0x00022840
        /*1298*/ 	.short	0x010a
        /*129a*/ 	.byte	0x3f
	.zero		1


	//   ....[104]....
        /*129c*/ 	.word	0x000262b0
        /*12a0*/ 	.word	0x00000003
        /*12a4*/ 	.word	0x00022860
        /*12a8*/ 	.short	0x010a
        /*12aa*/ 	.byte	0x3f
	.zero		1


	//   ....[105]....
        /*12ac*/ 	.word	0x00026300
        /*12b0*/ 	.word	0x00000003
        /*12b4*/ 	.word	0x00022840
        /*12b8*/ 	.short	0x010a
        /*12ba*/ 	.byte	0x3f
	.zero		1


	//   ....[106]....
        /*12bc*/ 	.word	0x00026350
        /*12c0*/ 	.word	0x00000003
        /*12c4*/ 	.word	0x00022860
        /*12c8*/ 	.short	0x010a
        /*12ca*/ 	.byte	0x3f
	.zero		1


	//   ....[107]....
        /*12cc*/ 	.word	0x00026ed0
        /*12d0*/ 	.word	0x00000000
        /*12d4*/ 	.word	0x00022820
        /*12d8*/ 	.short	0x010a
        /*12da*/ 	.byte	0x3f
	.zero		1


	//   ....[108]....
        /*12dc*/ 	.word	0x00027070
        /*12e0*/ 	.word	0x00000006
        /*12e4*/ 	.word	0x00000000
        /*12e8*/ 	.short	0x010a
        /*12ea*/ 	.byte	0x3f
	.zero		1


	//   ....[109]....
        /*12ec*/ 	.word	0x000270c0
        /*12f0*/ 	.word	0x00000007
        /*12f4*/ 	.word	0x00000000
        /*12f8*/ 	.short	0x010a
        /*12fa*/ 	.byte	0x3f
	.zero		1


	//   ....[110]....
        /*12fc*/ 	.word	0x00027110
        /*1300*/ 	.word	0x00000004
        /*1304*/ 	.word	0x00000000
        /*1308*/ 	.short	0x010a
        /*130a*/ 	.byte	0x3f
	.zero		1


	//----- nvinfo : EIATTR_NUM_MBARRIERS
	.align		4
.L_1385:
        /*130c*/ 	.byte	0x03, 0x38
        /*130e*/ 	.short	0x0016


	//----- nvinfo : EIATTR_EXIT_INSTR_OFFSETS
	.align		4
        /*1310*/ 	.byte	0x04, 0x1c
        /*1312*/ 	.short	(.L_1387 - .L_1386)


	//   ....[0]....
.L_1386:
        /*1314*/ 	.word	0x000239b0


	//----- nvinfo : EIATTR_MAX_THREADS
	.align		4
.L_1387:
        /*1318*/ 	.byte	0x04, 0x05
        /*131a*/ 	.short	(.L_1389 - .L_1388)
.L_1388:
        /*131c*/ 	.word	0x00000180
        /*1320*/ 	.word	0x00000001
        /*1324*/ 	.word	0x00000001


	//----- nvinfo : EIATTR_CRS_STACK_SIZE
	.align		4
.L_1389:
        /*1328*/ 	.byte	0x04, 0x1e
        /*132a*/ 	.short	(.L_1391 - .L_1390)
.L_1390:
        /*132c*/ 	.word	0x00000000


	//----- nvinfo : EIATTR_CBANK_PARAM_SIZE
	.align		4
.L_1391:
        /*1330*/ 	.byte	0x03, 0x19
        /*1332*/ 	.short	0x0af0


	//----- nvinfo : EIATTR_PARAM_CBANK
	.align		4
        /*1334*/ 	.byte	0x04, 0x0a
        /*1336*/ 	.short	(.L_1393 - .L_1392)
	.align		4
.L_1392:
        /*1338*/ 	.word	index@(.nv.constant0._ZN7cutlass13device_kernelIN5flash11enable_sm90INS1_16FlashAttnFwdSm90INS1_25CollectiveMainloopFwdSm90ILi2EN4cute5tupleIJNS5_1CILi1EEES8_S8_EEENS6_IJNS7_ILi128EEENS7_ILi96EEENS7_ILi64EEEEEELi256ENS_10bfloat16_tEfNS_4arch4Sm90ELb0ELb1ELb0ELb1ELb0ELb1ELb0ELb1ELb0ELb1ELb1ELb0EEENS1_21CollectiveEpilogueFwdINS6_IJSA_NS7_ILi256EEESB_EEES9_SE_SG_Li256ELb1ELb1ELb1ELb0EEENS1_36VarlenDynamicPersistentTileSchedulerILi128ELi96ELi256ELi128ELb1ELb1ELb1ELb1ELb0ELb1EEEEEEEEEvNT_6ParamsE)
        /*133c*/ 	.short	0x0210
        /*133e*/ 	.short	0x0af0


	//----- nvinfo : EIATTR_SW_WAR
	.align		4
.L_1393:
        /*1340*/ 	.byte	0x04, 0x36
        /*1342*/ 	.short	(.L_1395 - .L_1394)
.L_1394:
        /*1344*/ 	.word	0x00000008
.L_1395:


//--------------------- .nv.info._ZN7cutlass13device_kernelIN5flash11enable_sm90INS1_16FlashAttnFwdSm90INS1_25CollectiveMainloopFwdSm90ILi2EN4cute5tupleIJNS5_1CILi1EEES8_S8_EEENS6_IJNS7_ILi128EEENS7_ILi96EEENS7_ILi64EEEEEELi256ENS_10bfloat16_tEfNS_4arch4Sm90ELb0ELb1ELb0ELb1ELb0ELb0ELb1ELb1ELb0ELb1ELb1ELb0EEENS1_21CollectiveEpilogueFwdINS6_IJSA_NS7_ILi256EEESB_EEES9_SE_SG_Li256ELb1ELb1ELb1ELb0EEENS1_36VarlenDynamicPersistentTileSchedulerILi128ELi96ELi256ELi128ELb1ELb1ELb1ELb1ELb0ELb1EEEEEEEEEvNT_6ParamsE --------------------------
	.section	.nv.info._ZN7cutlass13device_kernelIN5flash11enable_sm90INS1_16FlashAttnFwdSm90INS1_25CollectiveMainloopFwdSm90ILi2EN4cute5tupleIJNS5_1CILi1EEES8_S8_EEENS6_IJNS7_ILi128EEENS7_ILi96EEENS7_ILi64EEEEEELi256ENS_10bfloat16_tEfNS_4arch4Sm90ELb0ELb1ELb0ELb1ELb0ELb0ELb1ELb1ELb0ELb1ELb1ELb0EEENS1_21CollectiveEpilogueFwdINS6_IJSA_NS7_ILi256EEESB_EEES9_SE_SG_Li256ELb1ELb1ELb1ELb0EEENS1_36VarlenDynamicPersistentTileSchedulerILi128ELi96ELi256ELi128ELb1ELb1ELb1ELb1ELb0ELb1EEEEEEEEEvNT_6ParamsE,"",@"SHT_CUDA_INFO"
	.sectionflags	@""
	.align	4


	//----- nvinfo : EIATTR_CUDA_API_VERSION
	.align		4
        /*0000*/ 	.byte	0x04, 0x37
        /*0002*/ 	.short	(.L_1397 - .L_1396)
.L_1396:
        /*0004*/ 	.word	0x00000082


	//----- nvinfo : EIATTR_KPARAM_INFO
	.align		4
.L_1397:
        /*0008*/ 	.byte	0x04, 0x17
        /*000a*/ 	.short	(.L_1399 - .L_1398)
.L_1398:
        /*000c*/ 	.word	0x00000000
        /*0010*/ 	.short	0x0000
        /*0012*/ 	.short	0x0070
        /*0014*/ 	.byte	0x00, 0xf0, 0x01, 0x2e


	//----- nvinfo : EIATTR_SPARSE_MMA_MASK
	.align		4
.L_1399:
        /*0018*/ 	.byte	0x03, 0x50
        /*001a*/ 	.short	0x0000


	//----- nvinfo : EIATTR_MAXREG_COUNT
	.align		4
        /*001c*/ 	.byte	0x03, 0x1b
        /*001e*/ 	.short	0x00a8


	//----- nvinfo : EIATTR_NUM_BARRIERS
	.align		4
        /*0020*/ 	.byte	0x02, 0x4c
        /*0022*/ 	.byte	0x10
	.zero		1


	//----- nvinfo : EIATTR_EXTERNS
	.align		4
        /*0024*/ 	.byte	0x04, 0x0f
        /*0026*/ 	.short	(.L_1401 - .L_1400)


	//   ....[0]....
	.align		4
.L_1400:
        /*0028*/ 	.word	index@(__assertfail)


	//----- nvinfo : EIATTR_ANNOTATIONS
	.align		4
.L_1401:
        /*002c*/ 	.byte	0x04, 0x55
        /*002e*/ 	.short	(.L_1403 - .L_1402)


	//   ....[0]....
.L_1402:
        /* <DEDUP_REMOVED lines=119> */


	//----- nvinfo : EIATTR_MERCURY_ISA_VERSION
	.align		4
.L_1403:
        /*0790*/ 	.byte	0x03, 0x5f
        /*0792*/ 	.short	0x0101


	//----- nvinfo : EIATTR_UNUSED_LOAD_BYTE_OFFSET
	.align		4
        /*0794*/ 	.byte	0x04, 0x44
        /*0796*/ 	.short	(.L_1405 - .L_1404)


	//   ....[0]....
.L_1404:
        /*0798*/ 	.word	0x00000b70
        /*079c*/ 	.word	0x0000fff0


	//   ....[1]....
        /*07a0*/ 	.word	0x0001f3b0
        /*07a4*/ 	.word	0x0000fff0


	//----- nvinfo : EIATTR_INT_WARP_WIDE_INSTR_OFFSETS
	.align		4
.L_1405:
        /*07a8*/ 	.byte	0x04, 0x31
        /*07aa*/ 	.short	(.L_1407 - .L_1406)


	//   ....[0]....
.L_1406:
        /*07ac*/ 	.word	0x00000170


	//   ....[1]....
        /*07b0*/ 	.word	0x000001b0


	//   ....[2]....
        /*07b4*/ 	.word	0x00000220


	//   ....[3]....
        /*07b8*/ 	.word	0x00000230


	//   ....[4]....
        /*07bc*/ 	.word	0x00025d10


	//   ....[5]....
        /*07c0*/ 	.word	0x00025da0


	//   ....[6]....
        /*07c4*/ 	.word	0x0002a670


	//   ....[7]....
        /*07c8*/ 	.word	0x0002a700


	//----- nvinfo : EIATTR_COOP_GROUP_MASK_REGIDS
	.align		4
.L_1407:
        /*07cc*/ 	.byte	0x04, 0x29
        /*07ce*/ 	.short	(.L_1409 - .L_1408)


	//   ....[0]....
.L_1408:
        /*07d0*/ 	.word	0xffffffff


	//   ....[1]....
        /*07d4*/ 	.word	0xffffffff


	//   ....[2]....
        /*07d8*/ 	.word	0xffffffff


	//   ....[3]....
        /*07dc*/ 	.word	0xffffffff


	//   ....[4]....
        /*07e0*/ 	.word	0xffffffff


	//   ....[5]....
        /*07e4*/ 	.word	0xffffffff


	//   ....[6]....
        /*07e8*/ 	.word	0xffffffff


	//   ....[7]....
        /*07ec*/ 	.word	0xffffffff


	//   ....[8]....
        /*07f0*/ 	.word	0xffffffff


	//   ....[9]....
        /*07f4*/ 	.word	0xffffffff


	//   ....[10]....
        /*07f8*/ 	.word	0xffffffff


	//   ....[11]....
        /*07fc*/ 	.word	0xffffffff


	//   ....[12]....
        /*0800*/ 	.word	0xffffffff


	//   ....[13]....
        /*0804*/ 	.word	0xffffffff


	//   ....[14]....
        /*0808*/ 	.word	0xffffffff


	//   ....[15]....
        /*080c*/ 	.word	0xffffffff


	//   ....[16]....
        /*0810*/ 	.word	0xffffffff


	//   ....[17]....
        /*0814*/ 	.word	0xffffffff


	//   ....[18]....
        /*0818*/ 	.word	0xffffffff


	//   ....[19]....
        /*081c*/ 	.word	0xffffffff


	//   ....[20]....
        /*0820*/ 	.word	0xffffffff


	//   ....[21]....
        /*0824*/ 	.word	0xffffffff


	//   ....[22]....
        /*0828*/ 	.word	0xffffffff


	//   ....[23]....
        /*082c*/ 	.word	0xffffffff


	//   ....[24]....
        /*0830*/ 	.word	0xffffffff


	//   ....[25]....
        /*0834*/ 	.word	0xffffffff


	//   ....[26]....
        /*0838*/ 	.word	0xffffffff


	//   ....[27]....
        /*083c*/ 	.word	0xffffffff


	//   ....[28]....
        /*0840*/ 	.word	0xffffffff


	//   ....[29]....
        /*0844*/ 	.word	0xffffffff


	//   ....[30]....
        /*0848*/ 	.word	0xffffffff


	//   ....[31]....
        /*084c*/ 	.word	0xffffffff


	//   ....[32]....
        /*0850*/ 	.word	0xffffffff


	//   ....[33]....
        /*0854*/ 	.word	0xffffffff


	//   ....[34]....
        /*0858*/ 	.word	0xffffffff


	//   ....[35]....
        /*085c*/ 	.word	0xffffffff


	//   ....[36]....
        /*0860*/ 	.word	0xffffffff


	//   ....[37]....
        /*0864*/ 	.word	0xffffffff


	//   ....[38]....
        /*0868*/ 	.word	0xffffffff


	//   ....[39]....
        /*086c*/ 	.word	0xffffffff


	//   ....[40]....
        /*0870*/ 	.word	0xffffffff


	//   ....[41]....
        /*0874*/ 	.word	0xffffffff


	//   ....[42]....
        /*0878*/ 	.word	0xffffffff


	//   ....[43]....
        /*087c*/ 	.word	0xffffffff


	//   ....[44]....
        /*0880*/ 	.word	0xffffffff


	//   ....[45]....
        /*0884*/ 	.word	0xffffffff


	//   ....[46]....
        /*0888*/ 	.word	0xffffffff


	//   ....[47]....
        /*088c*/ 	.word	0xffffffff


	//   ....[48]....
        /*0890*/ 	.word	0xffffffff


	//   ....[49]....
        /*0894*/ 	.word	0xffffffff


	//   ....[50]....
        /*0898*/ 	.word	0xffffffff


	//   ....[51]....
        /*089c*/ 	.word	0xffffffff


	//   ....[52]....
        /*08a0*/ 	.word	0xffffffff


	//   ....[53]....
        /*08a4*/ 	.word	0xffffffff


	//   ....[54]....
        /*08a8*/ 	.word	0xffffffff


	//   ....[55]....
        /*08ac*/ 	.word	0xffffffff


	//   ....[56]....
        /*08b0*/ 	.word	0xffffffff


	//   ....[57]....
        /*08b4*/ 	.word	0xffffffff


	//   ....[58]....
        /*08b8*/ 	.word	0xffffffff


	//   ....[59]....
        /*08bc*/ 	.word	0xffffffff


	//   ....[60]....
        /*08c0*/ 	.word	0xffffffff


	//   ....[61]....
        /*08c4*/ 	.word	0xffffffff


	//   ....[62]....
        /*08c8*/ 	.word	0xffffffff


	//   ....[63]....
        /*08cc*/ 	.word	0xffffffff


	//   ....[64]....
        /*08d0*/ 	.word	0xffffffff


	//   ....[65]....
        /*08d4*/ 	.word	0xffffffff


	//   ....[66]....
        /*08d8*/ 	.word	0xffffffff


	//   ....[67]....
        /*08dc*/ 	.word	0xffffffff


	//   ....[68]....
        /*08e0*/ 	.word	0xffffffff


	//   ....[69]....
        /*08e4*/ 	.word	0xffffffff


	//   ....[70]....
        /*08e8*/ 	.word	0xffffffff


	//   ....[71]....
        /*08ec*/ 	.word	0xffffffff


	//   ....[72]....
        /*08f0*/ 	.word	0xffffffff


	//   ....[73]....
        /*08f4*/ 	.word	0xffffffff


	//   ....[74]....
        /*08f8*/ 	.word	0xffffffff


	//   ....[75]....
        /*08fc*/ 	.word	0xffffffff


	//   ....[76]....
        /*0900*/ 	.word	0xffffffff


	//   ....[77]....
        /*0904*/ 	.word	0xffffffff


	//   ....[78]....
        /*0908*/ 	.word	0xffffffff


	//   ....[79]....
        /*090c*/ 	.word	0xffffffff


	//   ....[80]....
        /*0910*/ 	.word	0xffffffff


	//   ....[81]....
        /*0914*/ 	.word	0xffffffff


	//   ....[82]....
        /*0918*/ 	.word	0xffffffff


	//   ....[83]....
        /*091c*/ 	.word	0xffffffff


	//   ....[84]....
        /*0920*/ 	.word	0xffffffff


	//   ....[85]....
        /*0924*/ 	.word	0xffffffff


	//   ....[86]....
        /*0928*/ 	.word	0xffffffff


	//   ....[87]....
        /*092c*/ 	.word	0xffffffff


	//   ....[88]....
        /*0930*/ 	.word	0xffffffff


	//   ....[89]....
        /*0934*/ 	.word	0xffffffff


	//   ....[90]....
        /*0938*/ 	.word	0xffffffff


	//   ....[91]....
        /*093c*/ 	.word	0xffffffff


	//   ....[92]....
        /*0940*/ 	.word	0xffffffff


	//   ....[93]....
        /*0944*/ 	.word	0xffffffff


	//   ....[94]....
        /*0948*/ 	.word	0xffffffff


	//   ....[95]....
        /*094c*/ 	.word	0xffffffff


	//   ....[96]....
        /*0950*/ 	.word	0xffffffff


	//   ....[97]....
        /*0954*/ 	.word	0xffffffff


	//   ....[98]....
        /*0958*/ 	.word	0xffffffff


	//   ....[99]....
        /*095c*/ 	.word	0xffffffff


	//   ....[100]....
        /*0960*/ 	.word	0xffffffff


	//   ....[101]....
        /*0964*/ 	.word	0xffffffff


	//   ....[102]....
        /*0968*/ 	.word	0xffffffff


	//   ....[103]....
        /*096c*/ 	.word	0xffffffff


	//   ....[104]....
        /*0970*/ 	.word	0xffffffff


	//   ....[105]....
        /*0974*/ 	.word	0xffffffff


	//   ....[106]....
        /*0978*/ 	.word	0xffffffff


	//   ....[107]....
        /*097c*/ 	.word	0xffffffff


	//   ....[108]....
        /*0980*/ 	.word	0xffffffff


	//   ....[109]....
        /*0984*/ 	.word	0xffffffff


	//   ....[110]....
        /*0988*/ 	.word	0xffffffff


	//   ....[111]....
        /*098c*/ 	.word	0xffffffff


	//   ....[112]....
        /*0990*/ 	.word	0xffffffff


	//   ....[113]....
        /*0994*/ 	.word	0xffffffff


	//   ....[114]....
        /*0998*/ 	.word	0xffffffff


	//   ....[115]....
        /*099c*/ 	.word	0xffffffff


	//   ....[116]....
        /*09a0*/ 	.word	0xffffffff


	//   ....[117]....
        /*09a4*/ 	.word	0xffffffff


	//   ....[118]....
        /*09a8*/ 	.word	0xffffffff


	//   ....[119]....
        /*09ac*/ 	.word	0xffffffff


	//   ....[120]....
        /*09b0*/ 	.word	0xffffffff


	//   ....[121]....
        /*09b4*/ 	.word	0x0500000f


	//   ....[122]....
        /*09b8*/ 	.word	0x0500000f


	//   ....[123]....
        /*09bc*/ 	.word	0x0500000f


	//   ....[124]....
        /*09c0*/ 	.word	0x0500000f


	//   ....[125]....
        /*09c4*/ 	.word	0x0500000f


	//   ....[126]....
        /*09c8*/ 	.word	0x0500000f


	//   ....[127]....
        /*09cc*/ 	.word	0x0500000f


	//   ....[128]....
        /*09d0*/ 	.word	0x0500000f


	//   ....[129]....
        /*09d4*/ 	.word	0x0500000f


	//   ....[130]....
        /*09d8*/ 	.word	0x0500000f


	//   ....[131]....
        /*09dc*/ 	.word	0x0500000f


	//   ....[132]....
        /*09e0*/ 	.word	0x0500000f


	//   ....[133]....
        /*09e4*/ 	.word	0x0500000f


	//   ....[134]....
        /*09e8*/ 	.word	0x0500000f


	//   ....[135]....
        /*09ec*/ 	.word	0x0500000f


	//   ....[136]....
        /*09f0*/ 	.word	0x0500000f


	//   ....[137]....
        /*09f4*/ 	.word	0x0500000f


	//   ....[138]....
        /*09f8*/ 	.word	0x0500000f


	//   ....[139]....
        /*09fc*/ 	.word	0x0500000f


	//   ....[140]....
        /*0a00*/ 	.word	0x0500000f


	//   ....[141]....
        /*0a04*/ 	.word	0x0500000f


	//   ....[142]....
        /*0a08*/ 	.word	0x0500000f


	//   ....[143]....
        /*0a0c*/ 	.word	0x0500000f


	//   ....[144]....
        /*0a10*/ 	.word	0x0500000f


	//   ....[145]....
        /*0a14*/ 	.word	0x0500000f


	//   ....[146]....
        /*0a18*/ 	.word	0x0500000f


	//   ....[147]....
        /*0a1c*/ 	.word	0x0500000f


	//   ....[148]....
        /*0a20*/ 	.word	0x0500000f


	//   ....[149]....
        /*0a24*/ 	.word	0x0500000f


	//   ....[150]....
        /*0a28*/ 	.word	0x0500000f


	//   ....[151]....
        /*0a2c*/ 	.word	0x0500000f


	//   ....[152]....
        /*0a30*/ 	.word	0x0500000f


	//   ....[153]....
        /*0a34*/ 	.word	0x0500000f


	//   ....[154]....
        /*0a38*/ 	.word	0x0500000f


	//   ....[155]....
        /*0a3c*/ 	.word	0x0500000f


	//   ....[156]....
        /*0a40*/ 	.word	0x0500000f


	//   ....[157]....
        /*0a44*/ 	.word	0x0500000f


	//   ....[158]....
        /*0a48*/ 	.word	0x0500000f


	//   ....[159]....
        /*0a4c*/ 	.word	0x0500000f


	//   ....[160]....
        /*0a50*/ 	.word	0x0500000f


	//   ....[161]....
        /*0a54*/ 	.word	0x0500000f


	//   ....[162]....
        /*0a58*/ 	.word	0x0500000f


	//   ....[163]....
        /*0a5c*/ 	.word	0x0500000f


	//   ....[164]....
        /*0a60*/ 	.word	0x0500000f


	//   ....[165]....
        /*0a64*/ 	.word	0x0500000f


	//   ....[166]....
        /*0a68*/ 	.word	0x0500000f


	//   ....[167]....
        /*0a6c*/ 	.word	0x0500000f


	//   ....[168]....
        /*0a70*/ 	.word	0x0500000f


	//   ....[169]....
        /*0a74*/ 	.word	0x0500000f


	//   ....[170]....
        /*0a78*/ 	.word	0x0500000f


	//   ....[171]....
        /*0a7c*/ 	.word	0x0500000f


	//   ....[172]....
        /*0a80*/ 	.word	0x0500000f


	//   ....[173]....
        /*0a84*/ 	.word	0xffffffff


	//   ....[174]....
        /*0a88*/ 	.word	0xffffffff


	//   ....[175]....
        /*0a8c*/ 	.word	0xffffffff


	//   ....[176]....
        /*0a90*/ 	.word	0xffffffff


	//   ....[177]....
        /*0a94*/ 	.word	0xffffffff


	//   ....[178]....
        /*0a98*/ 	.word	0xffffffff


	//----- nvinfo : EIATTR_COOP_GROUP_INSTR_OFFSETS
	.align		4
.L_1409:
        /*0a9c*/ 	.byte	0x04, 0x28
        /*0a9e*/ 	.short	(.L_1411 - .L_1410)


	//   ....[0]....
.L_1410:
        /*0aa0*/ 	.word	0x000000b0


	//   ....[1]....
        /*0aa4*/ 	.word	0x00000180


	//   ....[2]....
        /*0aa8*/ 	.word	0x000001d0


	//   ....[3]....
        /*0aac*/ 	.word	0x00000420


	//   ....[4]....
        /*0ab0*/ 	.word	0x00000580


	//   ....[5]....
        /*0ab4*/ 	.word	0x000006a0


	//   ....[6]....
        /*0ab8*/ 	.word	0x00000800


	//   ....[7]....
        /*0abc*/ 	.word	0x00002950


	//   ....[8]....
        /*0ac0*/ 	.word	0x000047d0


	//   ....[9]....
        /*0ac4*/ 	.word	0x00004a90


	//   ....[10]....
        /*0ac8*/ 	.word	0x00005dc0


	//   ....[11]....
        /*0acc*/ 	.word	0x00006050


	//   ....[12]....
        /*0ad0*/ 	.word	0x000063a0


	//   ....[13]....
        /*0ad4*/ 	.word	0x000063c0


	//   ....[14]....
        /*0ad8*/ 	.word	0x0000b300


	//   ....[15]....
        /*0adc*/ 	.word	0x0000b390


	//   ....[16]....
        /*0ae0*/ 	.word	0x0000b480


	//   ....[17]....
        /*0ae4*/ 	.word	0x0000b4a0


	//   ....[18]....
        /*0ae8*/ 	.word	0x00014b70


	//   ....[19]....
        /*0aec*/ 	.word	0x00014d80


	//   ....[20]....
        /*0af0*/ 	.word	0x00015e90


	//   ....[21]....
        /*0af4*/ 	.word	0x00015f40


	//   ....[22]....
        /*0af8*/ 	.word	0x00015f80


	//   ....[23]....
        /*0afc*/ 	.word	0x00015fa0


	//   ....[24]....
        /*0b00*/ 	.word	0x0001e440


	//   ....[25]....
        /*0b04*/ 	.word	0x0001e460


	//   ....[26]....
        /*0b08*/ 	.word	0x0001e4a0


	//   ....[27]....
        /*0b0c*/ 	.word	0x0001e4e0


	//   ....[28]....
        /*0b10*/ 	.word	0x00020710


	//   ....[29]....
        /*0b14*/ 	.word	0x00020720


	//   ....[30]....
        /*0b18*/ 	.word	0x00020750


	//   ....[31]....
        /*0b1c*/ 	.word	0x00020760


	//   ....[32]....
        /*0b20*/ 	.word	0x00021110


	//   ....[33]....
        /*0b24*/ 	.word	0x00021140


	//   ....[34]....
        /*0b28*/ 	.word	0x00021280


	//   ....[35]....
        /*0b2c*/ 	.word	0x000212a0


	//   ....[36]....
        /*0b30*/ 	.word	0x000213e0


	//   ....[37]....
        /*0b34*/ 	.word	0x00021400


	//   ....[38]....
        /*0b38*/ 	.word	0x00021550


	//   ....[39]....
        /*0b3c*/ 	.word	0x00021570


	//   ....[40]....
        /*0b40*/ 	.word	0x00021ad0


	//   ....[41]....
        /*0b44*/ 	.word	0x00021b00


	//   ....[42]....
        /*0b48*/ 	.word	0x00022540


	//   ....[43]....
        /*0b4c*/ 	.word	0x00022550


	//   ....[44]....
        /*0b50*/ 	.word	0x000238a0


	//   ....[45]....
        /*0b54*/ 	.word	0x000238c0


	//   ....[46]....
        /*0b58*/ 	.word	0x00023a00


	//   ....[47]....
        /*0b5c*/ 	.word	0x00023a20


	//   ....[48]....
        /*0b60*/ 	.word	0x00023b60


	//   ....[49]....
        /*0b64*/ 	.word	0x00023b80


	//   ....[50]....
        /*0b68*/ 	.word	0x00023cd0


	//   ....[51]....
        /*0b6c*/ 	.word	0x00023cf0


	//   ....[52]....
        /*0b70*/ 	.word	0x00023ed0


	//   ....[53]....
        /*0b74*/ 	.word	0x00024100


	//   ....[54]....
        /*0b78*/ 	.word	0x00024130


	//   ....[55]....
        /*0b7c*/ 	.word	0x00024160


	//   ....[56]....
        /*0b80*/ 	.word	0x00024190


	//   ....[57]....
        /*0b84*/ 	.word	0x000241c0


	//   ....[58]....
        /*0b88*/ 	.word	0x000241f0


	//   ....[59]....
        /*0b8c*/ 	.word	0x00024390


	//   ....[60]....
        /*0b90*/ 	.word	0x000243c0


	//   ....[61]....
        /*0b94*/ 	.word	0x000243f0


	//   ....[62]....
        /*0b98*/ 	.word	0x00024420


	//   ....[63]....
        /*0b9c*/ 	.word	0x00024450


	//   ....[64]....
        /*0ba0*/ 	.word	0x00024480


	//   ....[65]....
        /*0ba4*/ 	.word	0x00024520


	//   ....[66]....
        /*0ba8*/ 	.word	0x00024550


	//   ....[67]....
        /*0bac*/ 	.word	0x00024560


	//   ....[68]....
        /*0bb0*/ 	.word	0x00024590


	//   ....[69]....
        /*0bb4*/ 	.word	0x000262e0


	//   ....[70]....
        /*0bb8*/ 	.word	0x00026db0


	//   ....[71]....
        /*0bbc*/ 	.word	0x00026dd0


	//   ....[72]....
        /*0bc0*/ 	.word	0x00026df0


	//   ....[73]....
        /*0bc4*/ 	.word	0x00026e20


	//   ....[74]....
        /*0bc8*/ 	.word	0x00026ef0


	//   ....[75]....
        /*0bcc*/ 	.word	0x00026f80


	//   ....[76]....
        /*0bd0*/ 	.word	0x00026fb0


	//   ....[77]....
        /*0bd4*/ 	.word	0x00027030


	//   ....[78]....
        /*0bd8*/ 	.word	0x00027060


	//   ....[79]....
        /*0bdc*/ 	.word	0x000270e0


	//   ....[80]....
        /*0be0*/ 	.word	0x00027110


	//   ....[81]....
        /*0be4*/ 	.word	0x00027190


	//   ....[82]....
        /*0be8*/ 	.word	0x000271c0


	//   ....[83]....
        /*0bec*/ 	.word	0x000271e0


	//   ....[84]....
        /*0bf0*/ 	.word	0x00027230


	//   ....[85]....
        /*0bf4*/ 	.word	0x00027240


	//   ....[86]....
        /*0bf8*/ 	.word	0x00027980


	//   ....[87]....
        /*0bfc*/ 	.word	0x000279c0


	//   ....[88]....
        /*0c00*/ 	.word	0x000279e0


	//   ....[89]....
        /*0c04*/ 	.word	0x00027a80


	//   ....[90]....
        /*0c08*/ 	.word	0x00027b10


	//   ....[91]....
        /*0c0c*/ 	.word	0x00027b20


	//   ....[92]....
        /*0c10*/ 	.word	0x00027bb0


	//   ....[93]....
        /*0c14*/ 	.word	0x00027bc0


	//   ....[94]....
        /*0c18*/ 	.word	0x00027c30


	//   ....[95]....
        /*0c1c*/ 	.word	0x00027c40


	//   ....[96]....
        /*0c20*/ 	.word	0x00027cc0


	//   ....[97]....
        /*0c24*/ 	.word	0x00027cd0


	//   ....[98]....
        /*0c28*/ 	.word	0x00027d50


	//   ....[99]....
        /*0c2c*/ 	.word	0x00027d60


	//   ....[100]....
        /*0c30*/ 	.word	0x00027d70


	//   ....[101]....
        /*0c34*/ 	.word	0x00027db0


	//   ....[102]....
        /*0c38*/ 	.word	0x0002a990


	//   ....[103]....
        /*0c3c*/ 	.word	0x0002a9a0


	//   ....[104]....
        /*0c40*/ 	.word	0x0002aa00


	//   ....[105]....
        /*0c44*/ 	.word	0x0002aa40


	//   ....[106]....
        /*0c48*/ 	.word	0x0002aa70


	//   ....[107]....
        /*0c4c*/ 	.word	0x0002aaa0


	//   ....[108]....
        /*0c50*/ 	.word	0x0002aad0


	//   ....[109]....
        /*0c54*/ 	.word	0x0002ab00


	//   ....[110]....
        /*0c58*/ 	.word	0x0002acc0


	//   ....[111]....
        /*0c5c*/ 	.word	0x0002acf0


	//   ....[112]....
        /*0c60*/ 	.word	0x0002ad20


	//   ....[113]....
        /*0c64*/ 	.word	0x0002ad50


	//   ....[114]....
        /*0c68*/ 	.word	0x0002ad80


	//   ....[115]....
        /*0c6c*/ 	.word	0x0002adb0


	//   ....[116]....
        /*0c70*/ 	.word	0x0002ae80


	//   ....[117]....
        /*0c74*/ 	.word	0x0002aea0


	//   ....[118]....
        /*0c78*/ 	.word	0x0002aeb0


	//   ....[119]....
        /*0c7c*/ 	.word	0x0002af30


	//   ....[120]....
        /*0c80*/ 	.word	0x0002ba70


	//   ....[121]....
        /*0c84*/ 	.word	0x0002c010


	//   ....[122]....
        /*0c88*/ 	.word	0x0002c1a0


	//   ....[123]....
        /*0c8c*/ 	.word	0x0002c200


	//   ....[124]....
        /*0c90*/ 	.word	0x0002c260


	//   ....[125]....
        /*0c94*/ 	.word	0x0002c2c0


	//   ....[126]....
        /*0c98*/ 	.word	0x0002c360


	//   ....[127]....
        /*0c9c*/ 	.word	0x0002c450


	//   ....[128]....
        /*0ca0*/ 	.word	0x0002c580


	//   ....[129]....
        /*0ca4*/ 	.word	0x0002c620


	//   ....[130]....
        /*0ca8*/ 	.word	0x0002c6f0


	//   ....[131]....
        /*0cac*/ 	.word	0x0002c790


	//   ....[132]....
        /*0cb0*/ 	.word	0x0002c860


	//   ....[133]....
        /*0cb4*/ 	.word	0x0002c900


	//   ....[134]....
        /*0cb8*/ 	.word	0x0002c9d0


	//   ....[135]....
        /*0cbc*/ 	.word	0x0002ca70


	//   ....[136]....
        /*0cc0*/ 	.word	0x0002cb20


	//   ....[137]....
        /*0cc4*/ 	.word	0x0002cbc0


	//   ....[138]....
        /*0cc8*/ 	.word	0x0002ce60


	//   ....[139]....
        /*0ccc*/ 	.word	0x0002cf10


	//   ....[140]....
        /*0cd0*/ 	.word	0x0002d010


	//   ....[141]....
        /*0cd4*/ 	.word	0x0002d100


	//   ....[142]....
        /*0cd8*/ 	.word	0x0002d1c0


	//   ....[143]....
        /*0cdc*/ 	.word	0x0002d280


	//   ....[144]....
        /*0ce0*/ 	.word	0x0002d340


	//   ....[145]....
        /*0ce4*/ 	.word	0x0002d400


	//   ....[146]....
        /*0ce8*/ 	.word	0x0002d4c0


	//   ....[147]....
        /*0cec*/ 	.word	0x0002d580


	//   ....[148]....
        /*0cf0*/ 	.word	0x0002d640


	//   ....[149]....
        /*0cf4*/ 	.word	0x0002d6f0


	//   ....[150]....
        /*0cf8*/ 	.word	0x0002d7f0


	//   ....[151]....
        /*0cfc*/ 	.word	0x0002d840


	//   ....[152]....
        /*0d00*/ 	.word	0x0002d8a0


	//   ....[153]....
        /*0d04*/ 	.word	0x0002d980


	//   ....[154]....
        /*0d08*/ 	.word	0x0002dcb0


	//   ....[155]....
        /*0d0c*/ 	.word	0x0002dd50


	//   ....[156]....
        /*0d10*/ 	.word	0x0002def0


	//   ....[157]....
        /*0d14*/ 	.word	0x0002df70


	//   ....[158]....
        /*0d18*/ 	.word	0x0002dff0


	//   ....[159]....
        /*0d1c*/ 	.word	0x0002e070


	//   ....[160]....
        /*0d20*/ 	.word	0x0002e0f0


	//   ....[161]....
        /*0d24*/ 	.word	0x0002e180


	//   ....[162]....
        /*0d28*/ 	.word	0x0002e220


	//   ....[163]....
        /*0d2c*/ 	.word	0x0002e2d0


	//   ....[164]....
        /*0d30*/ 	.word	0x0002e350


	//   ....[165]....
        /*0d34*/ 	.word	0x0002e3d0


	//   ....[166]....
        /*0d38*/ 	.word	0x0002e450


	//   ....[167]....
        /*0d3c*/ 	.word	0x0002e4e0


	//   ....[168]....
        /*0d40*/ 	.word	0x0002e560


	//   ....[169]....
        /*0d44*/ 	.word	0x0002e610


	//   ....[170]....
        /*0d48*/ 	.word	0x0002e660


	//   ....[171]....
        /*0d4c*/ 	.word	0x0002e720


	//   ....[172]....
        /*0d50*/ 	.word	0x0002e850


	//   ....[173]....
        /*0d54*/ 	.word	0x00030d30


	//   ....[174]....
        /*0d58*/ 	.word	0x00030fd0


	//   ....[175]....
        /*0d5c*/ 	.word	0x000322a0


	//   ....[176]....
        /*0d60*/ 	.word	0x000322e0


	//   ....[177]....
        /*0d64*/ 	.word	0x00032350


	//   ....[178]....
        /*0d68*/ 	.word	0x00032370


	//----- nvinfo : EIATTR_REG_RECONFIG
	.align		4
.L_1411:
        /*0d6c*/ 	.byte	0x01, 0x54
	.zero		2


	//----- nvinfo : EIATTR_SYSCALL_OFFSETS
	.align		4
        /*0d70*/ 	.byte	0x04, 0x46
        /*0d72*/ 	.short	(.L_1413 - .L_1412)


	//   ....[0]....
.L_1412:
        /*0d74*/ 	.word	0x00002bd0


	//   ....[1]....
        /*0d78*/ 	.word	0x00025f10


	//   ....[2]....
        /*0d7c*/ 	.word	0x00026060


	//   ....[3]....
        /*0d80*/ 	.word	0x00026150


	//   ....[4]....
        /*0d84*/ 	.word	0x000269b0


	//   ....[5]....
        /*0d88*/ 	.word	0x000275b0


	//----- nvinfo : EIATTR_MBARRIER_INSTR_OFFSETS
	.align		4
.L_1413:
        /*0d8c*/ 	.byte	0x04, 0x39
        /*0d8e*/ 	.short	(.L_1415 - .L_1414)


	//   ....[0]....
.L_1414:
        /*0d90*/ 	.word	0x000002c0
        /*0d94*/ 	.word	0x000000ff
        /*0d98*/ 	.word	0x00032400
        /*0d9c*/ 	.short	0x0100
        /*0d9e*/ 	.byte	0x08
	.zero		1


	//   ....[1]....
        /*0da0*/ 	.word	0x000002d0
        /*0da4*/ 	.word	0x000000ff
        /*0da8*/ 	.word	0x00032410
        /*0dac*/ 	.short	0x0100
        /*0dae*/ 	.byte	0x08
	.zero		1


	//   ....[2]....
        /*0db0*/ 	.word	0x000002e0
        /*0db4*/ 	.word	0x000000ff
        /*0db8*/ 	.word	0x00032420
        /*0dbc*/ 	.short	0x0100
        /*0dbe*/ 	.byte	0x08
	.zero		1


	//   ....[3]....
        /*0dc0*/ 	.word	0x000003d0
        /*0dc4*/ 	.word	0x000000ff
        /*0dc8*/ 	.word	0x00032430
        /*0dcc*/ 	.short	0x0100
        /*0dce*/ 	.byte	0x08
	.zero		1


	//   ....[4]....
        /*0dd0*/ 	.word	0x000003e0
        /*0dd4*/ 	.word	0x000000ff
        /*0dd8*/ 	.word	0x00032440
        /*0ddc*/ 	.short	0x0100
        /*0dde*/ 	.byte	0x08
	.zero		1


	//   ....[5]....
        /*0de0*/ 	.word	0x000003f0
        /*0de4*/ 	.word	0x000000ff
        /*0de8*/ 	.word	0x00032438
        /*0dec*/ 	.short	0x0100
        /*0dee*/ 	.byte	0x08
	.zero		1


	//   ....[6]....
        /*0df0*/ 	.word	0x00000400
        /*0df4*/ 	.word	0x000000ff
        /*0df8*/ 	.word	0x00032448
        /*0dfc*/ 	.short	0x0100
        /*0dfe*/ 	.byte	0x08
	.zero		1


	//   ....[7]....
        /*0e00*/ 	.word	0x00000530
        /*0e04*/ 	.word	0x000000ff
        /*0e08*/ 	.word	0x00032450
        /*0e0c*/ 	.short	0x0100
        /*0e0e*/ 	.byte	0x08
	.zero		1


	//   ....[8]....
        /*0e10*/ 	.word	0x00000540
        /*0e14*/ 	.word	0x000000ff
        /*0e18*/ 	.word	0x00032460
        /*0e1c*/ 	.short	0x0100
        /*0e1e*/ 	.byte	0x08
	.zero		1


	//   ....[9]....
        /*0e20*/ 	.word	0x00000550
        /*0e24*/ 	.word	0x000000ff
        /*0e28*/ 	.word	0x00032458
        /*0e2c*/ 	.short	0x0100
        /*0e2e*/ 	.byte	0x08
	.zero		1


	//   ....[10]....
        /*0e30*/ 	.word	0x00000560
        /*0e34*/ 	.word	0x000000ff
        /*0e38*/ 	.word	0x00032468
        /*0e3c*/ 	.short	0x0100
        /*0e3e*/ 	.byte	0x08
	.zero		1


	//   ....[11]....
        /*0e40*/ 	.word	0x00000650
        /*0e44*/ 	.word	0x000000ff
        /*0e48*/ 	.word	0x00032470
        /*0e4c*/ 	.short	0x0100
        /*0e4e*/ 	.byte	0x06
	.zero		1


	//   ....[12]....
        /*0e50*/ 	.word	0x00000660
        /*0e54*/ 	.word	0x000000ff
        /*0e58*/ 	.word	0x00032480
        /*0e5c*/ 	.short	0x0100
        /*0e5e*/ 	.byte	0x06
	.zero		1


	//   ....[13]....
        /*0e60*/ 	.word	0x00000670
        /*0e64*/ 	.word	0x000000ff
        /*0e68*/ 	.word	0x00032478
        /*0e6c*/ 	.short	0x0100
        /*0e6e*/ 	.byte	0x06
	.zero		1


	//   ....[14]....
        /*0e70*/ 	.word	0x00000680
        /*0e74*/ 	.word	0x000000ff
        /*0e78*/ 	.word	0x00032488
        /*0e7c*/ 	.short	0x0100
        /*0e7e*/ 	.byte	0x06
	.zero		1


	//   ....[15]....
        /*0e80*/ 	.word	0x000007b0
        /*0e84*/ 	.word	0x000000ff
        /*0e88*/ 	.word	0x00032490
        /*0e8c*/ 	.short	0x0100
        /*0e8e*/ 	.byte	0x08
	.zero		1


	//   ....[16]....
        /*0e90*/ 	.word	0x000007c0
        /*0e94*/ 	.word	0x000000ff
        /*0e98*/ 	.word	0x000324a0
        /*0e9c*/ 	.short	0x0100
        /*0e9e*/ 	.byte	0x08
	.zero		1


	//   ....[17]....
        /*0ea0*/ 	.word	0x000007d0
        /*0ea4*/ 	.word	0x000000ff
        /*0ea8*/ 	.word	0x00032498
        /*0eac*/ 	.short	0x0100
        /*0eae*/ 	.byte	0x08
	.zero		1


	//   ....[18]....
        /*0eb0*/ 	.word	0x000007e0
        /*0eb4*/ 	.word	0x000000ff
        /*0eb8*/ 	.word	0x000324a8
        /*0ebc*/ 	.short	0x0100
        /*0ebe*/ 	.byte	0x08
	.zero		1


	//   ....[19]....
        /*0ec0*/ 	.word	0x00000910
        /*0ec4*/ 	.word	0x000000ff
        /*0ec8*/ 	.word	0x000324b0
        /*0ecc*/ 	.short	0x0100
        /*0ece*/ 	.byte	0x08
	.zero		1


	//   ....[20]....
        /*0ed0*/ 	.word	0x00000920
        /*0ed4*/ 	.word	0x000000ff
        /*0ed8*/ 	.word	0x000324c0
        /*0edc*/ 	.short	0x0100
        /*0ede*/ 	.byte	0x08
	.zero		1


	//   ....[21]....
        /*0ee0*/ 	.word	0x00000930
        /*0ee4*/ 	.word	0x000000ff
        /*0ee8*/ 	.word	0x000324b8
        /*0eec*/ 	.short	0x0100
        /*0eee*/ 	.byte	0x08
	.zero		1


	//   ....[22]....
        /*0ef0*/ 	.word	0x00000940
        /*0ef4*/ 	.word	0x000000ff
        /*0ef8*/ 	.word	0x000324c8
        /*0efc*/ 	.short	0x0100
        /*0efe*/ 	.byte	0x08
	.zero		1


	//   ....[23]....
        /*0f00*/ 	.word	0x00002de0
        /*0f04*/ 	.word	0x00000048
        /*0f08*/ 	.word	0x00032400
        /*0f0c*/ 	.short	0x010a
        /*0f0e*/ 	.byte	0x3f
	.zero		1


	//   ....[24]....
        /*0f10*/ 	.word	0x00003290
        /*0f14*/ 	.word	0x0000000c
        /*0f18*/ 	.word	0x00000000
        /*0f1c*/ 	.short	0x010a
        /*0f1e*/ 	.byte	0x3f
	.zero		1


	//   ....[25]....
        /*0f20*/ 	.word	0x000032f0
        /*0f24*/ 	.word	0x0000000c
        /*0f28*/ 	.word	0x00000000
        /*0f2c*/ 	.short	0x010a
        /*0f2e*/ 	.byte	0x3f
	.zero		1


	//   ....[26]....
        /*0f30*/ 	.word	0x000036a0
        /*0f34*/ 	.word	0x00000048
        /*0f38*/ 	.word	0x00032410
        /*0f3c*/ 	.short	0x010a
        /*0f3e*/ 	.byte	0x3f
	.zero		1


	//   ....[27]....
        /*0f40*/ 	.word	0x000037a0
        /*0f44*/ 	.word	0x00000008
        /*0f48*/ 	.word	0x00000000
        /*0f4c*/ 	.short	0x010a
        /*0f4e*/ 	.byte	0x3f
	.zero		1


	//   ....[28]....
        /*0f50*/ 	.word	0x00003800
        /*0f54*/ 	.word	0x00000008
        /*0f58*/ 	.word	0x00000000
        /*0f5c*/ 	.short	0x010a
        /*0f5e*/ 	.byte	0x3f
	.zero		1


	//   ....[29]....
        /*0f60*/ 	.word	0x00004520
        /*0f64*/ 	.word	0x00000008
        /*0f68*/ 	.word	0x00000000
        /*0f6c*/ 	.short	0x0101
        /*0f6e*/ 	.byte	0x3f
	.zero		1


	//   ....[30]....
        /*0f70*/ 	.word	0x00009670
        /*0f74*/ 	.word	0x00000090
        /*0f78*/ 	.word	0x00000000
        /*0f7c*/ 	.short	0x0101
        /*0f7e*/ 	.byte	0x3f
	.zero		1


	//   ....[31]....
        /*0f80*/ 	.word	0x00009de0
        /*0f84*/ 	.word	0x00000003
        /*0f88*/ 	.word	0x00000000
        /*0f8c*/ 	.short	0x010a
        /*0f8e*/ 	.byte	0x3f
	.zero		1


	//   ....[32]....
        /*0f90*/ 	.word	0x00009ee0
        /*0f94*/ 	.word	0x00000000
        /*0f98*/ 	.word	0x00000000
        /*0f9c*/ 	.short	0x010a
        /*0f9e*/ 	.byte	0x3f
	.zero		1


	//   ....[33]....
        /*0fa0*/ 	.word	0x0000a310
        /*0fa4*/ 	.word	0x00000003
        /*0fa8*/ 	.word	0x00000000
        /*0fac*/ 	.short	0x010a
        /*0fae*/ 	.byte	0x3f
	.zero		1


	//   ....[34]....
        /*0fb0*/ 	.word	0x0000a3c0
        /*0fb4*/ 	.word	0x00000004
        /*0fb8*/ 	.word	0x00000000
        /*0fbc*/ 	.short	0x010a
        /*0fbe*/ 	.byte	0x3f
	.zero		1


	//   ....[35]....
        /*0fc0*/ 	.word	0x0000b0b0
        /*0fc4*/ 	.word	0x00000003
        /*0fc8*/ 	.word	0x00000000
        /*0fcc*/ 	.short	0x0101
        /*0fce*/ 	.byte	0x3f
	.zero		1


	//   ....[36]....
        /*0fd0*/ 	.word	0x00013420
        /*0fd4*/ 	.word	0x00000000
        /*0fd8*/ 	.word	0x00000000
        /*0fdc*/ 	.short	0x0101
        /*0fde*/ 	.byte	0x3f
	.zero		1


	//   ....[37]....
        /*0fe0*/ 	.word	0x00013620
        /*0fe4*/ 	.word	0x00000005
        /*0fe8*/ 	.word	0x00000000
        /*0fec*/ 	.short	0x010a
        /*0fee*/ 	.byte	0x3f
	.zero		1


	//   ....[38]....
        /*0ff0*/ 	.word	0x00013720
        /*0ff4*/ 	.word	0x00000000
        /*0ff8*/ 	.word	0x00000000
        /*0ffc*/ 	.short	0x010a
        /*0ffe*/ 	.byte	0x3f
	.zero		1


	//   ....[39]....
        /*1000*/ 	.word	0x00013b50
        /*1004*/ 	.word	0x0000000b
        /*1008*/ 	.word	0x00000000
        /*100c*/ 	.short	0x010a
        /*100e*/ 	.byte	0x3f
	.zero		1


	//   ....[40]....
        /*1010*/ 	.word	0x00013c00
        /*1014*/ 	.word	0x00000004
        /*1018*/ 	.word	0x00000000
        /*101c*/ 	.short	0x010a
        /*101e*/ 	.byte	0x3f
	.zero		1


	//   ....[41]....
        /*1020*/ 	.word	0x000148f0
        /*1024*/ 	.word	0x00000004
        /*1028*/ 	.word	0x00000000
        /*102c*/ 	.short	0x0101
        /*102e*/ 	.byte	0x3f
	.zero		1


	//   ....[42]....
        /*1030*/ 	.word	0x0001df90
        /*1034*/ 	.word	0x00000000
        /*1038*/ 	.word	0x00000000
        /*103c*/ 	.short	0x0101
        /*103e*/ 	.byte	0x3f
	.zero		1


	//   ....[43]....
        /*1040*/ 	.word	0x00021100
        /*1044*/ 	.word	0x00000000
        /*1048*/ 	.word	0x00000000
        /*104c*/ 	.short	0x0101
        /*104e*/ 	.byte	0x3f
	.zero		1


	//   ....[44]....
        /*1050*/ 	.word	0x00021af0
        /*1054*/ 	.word	0x00000004
        /*1058*/ 	.word	0x00000000
        /*105c*/ 	.short	0x0101
        /*105e*/ 	.byte	0x3f
	.zero		1


	//   ....[45]....
        /*1060*/ 	.word	0x00026550
        /*1064*/ 	.word	0x00000000
        /*1068*/ 	.word	0x00032440
        /*106c*/ 	.short	0x010a
        /*106e*/ 	.byte	0x3f
	.zero		1


	//   ....[46]....
        /*1070*/ 	.word	0x00027360
        /*1074*/ 	.word	0x00000012
        /*1078*/ 	.word	0x00032400
        /*107c*/ 	.short	0x0107
        /*107e*/ 	.byte	0x3f
	.zero		1


	//   ....[47]....
        /*1080*/ 	.word	0x00027420
        /*1084*/ 	.word	0x00000012
        /*1088*/ 	.word	0x00032400
        /*108c*/ 	.short	0x0101
        /*108e*/ 	.byte	0x3f
	.zero		1


	//   ....[48]....
        /*1090*/ 	.word	0x00027ef0
        /*1094*/ 	.word	0x00000012
        /*1098*/ 	.word	0x00032410
        /*109c*/ 	.short	0x0107
        /*109e*/ 	.byte	0x3f
	.zero		1


	//   ....[49]....
        /*10a0*/ 	.word	0x00027ff0
        /*10a4*/ 	.word	0x00000012
        /*10a8*/ 	.word	0x00032410
        /*10ac*/ 	.short	0x0101
        /*10ae*/ 	.byte	0x3f
	.zero		1


	//   ....[50]....
        /*10b0*/ 	.word	0x00028010
        /*10b4*/ 	.word	0x00000012
        /*10b8*/ 	.word	0x00032420
        /*10bc*/ 	.short	0x010a
        /*10be*/ 	.byte	0x3f
	.zero		1


	//   ....[51]....
        /*10c0*/ 	.word	0x000280f0
        /*10c4*/ 	.word	0x00000002
        /*10c8*/ 	.word	0x00032460
        /*10cc*/ 	.short	0x010a
        /*10ce*/ 	.byte	0x3f
	.zero		1


	//   ....[52]....
        /*10d0*/ 	.word	0x00028a20
        /*10d4*/ 	.word	0x00000002
        /*10d8*/ 	.word	0x00032440
        /*10dc*/ 	.short	0x010a
        /*10de*/ 	.byte	0x3f
	.zero		1


	//   ....[53]....
        /*10e0*/ 	.word	0x00028c50
        /*10e4*/ 	.word	0x00000002
        /*10e8*/ 	.word	0x00032460
        /*10ec*/ 	.short	0x010a
        /*10ee*/ 	.byte	0x3f
	.zero		1


	//   ....[54]....
        /*10f0*/ 	.word	0x00029450
        /*10f4*/ 	.word	0x00000002
        /*10f8*/ 	.word	0x00032440
        /*10fc*/ 	.short	0x010a
        /*10fe*/ 	.byte	0x3f
	.zero		1


	//   ....[55]....
        /*1100*/ 	.word	0x00029680
        /*1104*/ 	.word	0x00000002
        /*1108*/ 	.word	0x00032460
        /*110c*/ 	.short	0x010a
        /*110e*/ 	.byte	0x3f
	.zero		1


	//   ....[56]....
        /*1110*/ 	.word	0x00029e20
        /*1114*/ 	.word	0x00000003
        /*1118*/ 	.word	0x00032440
        /*111c*/ 	.short	0x010a
        /*111e*/ 	.byte	0x3f
	.zero		1


	//   ....[57]....
        /*1120*/ 	.word	0x0002a050
        /*1124*/ 	.word	0x00000003
        /*1128*/ 	.word	0x00032460
        /*112c*/ 	.short	0x010a
        /*112e*/ 	.byte	0x3f
	.zero		1


	//   ....[58]....
        /*1130*/ 	.word	0x0002b9f0
        /*1134*/ 	.word	0x00000000
        /*1138*/ 	.word	0x00032420
        /*113c*/ 	.short	0x010a
        /*113e*/ 	.byte	0x3f
	.zero		1


	//   ....[59]....
        /*1140*/ 	.word	0x0002bbe0
        /*1144*/ 	.word	0x00000006
        /*1148*/ 	.word	0x00000000
        /*114c*/ 	.short	0x010a
        /*114e*/ 	.byte	0x3f
	.zero		1


	//   ....[60]....
        /*1150*/ 	.word	0x0002bc10
        /*1154*/ 	.word	0x00000007
        /*1158*/ 	.word	0x00000000
        /*115c*/ 	.short	0x010a
        /*115e*/ 	.byte	0x3f
	.zero		1


	//   ....[61]....
        /*1160*/ 	.word	0x0002bc70
        /*1164*/ 	.word	0x00000004
        /*1168*/ 	.word	0x00000000
        /*116c*/ 	.short	0x010a
        /*116e*/ 	.byte	0x3f
	.zero		1


	//   ....[62]....
        /*1170*/ 	.word	0x0002bca0
        /*1174*/ 	.word	0x00000003
        /*1178*/ 	.word	0x00000000
        /*117c*/ 	.short	0x010a
        /*117e*/ 	.byte	0x3f
	.zero		1


	//   ....[63]....
        /*1180*/ 	.word	0x0002bd00
        /*1184*/ 	.word	0x00000048
        /*1188*/ 	.word	0x00032400
        /*118c*/ 	.short	0x010a
        /*118e*/ 	.byte	0x3f
	.zero		1


	//   ....[64]....
        /*1190*/ 	.word	0x0002bd50
        /*1194*/ 	.word	0x0000000c
        /*1198*/ 	.word	0x00000000
        /*119c*/ 	.short	0x010a
        /*119e*/ 	.byte	0x3f
	.zero		1


	//   ....[65]....
        /*11a0*/ 	.word	0x0002bda0
        /*11a4*/ 	.word	0x00000048
        /*11a8*/ 	.word	0x00032410
        /*11ac*/ 	.short	0x010a
        /*11ae*/ 	.byte	0x3f
	.zero		1


	//   ....[66]....
        /*11b0*/ 	.word	0x0002bdf0
        /*11b4*/ 	.word	0x00000008
        /*11b8*/ 	.word	0x00000000
        /*11bc*/ 	.short	0x010a
        /*11be*/ 	.byte	0x3f
	.zero		1


	//   ....[67]....
        /*11c0*/ 	.word	0x0002be40
        /*11c4*/ 	.word	0x00000000
        /*11c8*/ 	.word	0x00000000
        /*11cc*/ 	.short	0x010a
        /*11ce*/ 	.byte	0x3f
	.zero		1


	//   ....[68]....
        /*11d0*/ 	.word	0x0002be90
        /*11d4*/ 	.word	0x00000004
        /*11d8*/ 	.word	0x00000000
        /*11dc*/ 	.short	0x010a
        /*11de*/ 	.byte	0x3f
	.zero		1


	//   ....[69]....
        /*11e0*/ 	.word	0x0002bee0
        /*11e4*/ 	.word	0x00000000
        /*11e8*/ 	.word	0x00000000
        /*11ec*/ 	.short	0x010a
        /*11ee*/ 	.byte	0x3f
	.zero		1


	//   ....[70]....
        /*11f0*/ 	.word	0x0002bf30
        /*11f4*/ 	.word	0x00000004
        /*11f8*/ 	.word	0x00000000
        /*11fc*/ 	.short	0x010a
        /*11fe*/ 	.byte	0x3f
	.zero		1


	//   ....[71]....
        /*1200*/ 	.word	0x0002c0d0
        /*1204*/ 	.word	0x00000000
        /*1208*/ 	.word	0x00032440
        /*120c*/ 	.short	0x010a
        /*120e*/ 	.byte	0x3f
	.zero		1


	//   ....[72]....
        /*1210*/ 	.word	0x0002d9c0
        /*1214*/ 	.word	0x00000012
        /*1218*/ 	.word	0x00032420
        /*121c*/ 	.short	0x010a
        /*121e*/ 	.byte	0x3f
	.zero		1


	//   ....[73]....
        /*1220*/ 	.word	0x0002da10
        /*1224*/ 	.word	0x00000002
        /*1228*/ 	.word	0x00032460
        /*122c*/ 	.short	0x010a
        /*122e*/ 	.byte	0x3f
	.zero		1


	//   ....[74]....
        /*1230*/ 	.word	0x0002da60
        /*1234*/ 	.word	0x00000002
        /*1238*/ 	.word	0x00032440
        /*123c*/ 	.short	0x010a
        /*123e*/ 	.byte	0x3f
	.zero		1


	//   ....[75]....
        /*1240*/ 	.word	0x0002dab0
        /*1244*/ 	.word	0x00000002
        /*1248*/ 	.word	0x00032460
        /*124c*/ 	.short	0x010a
        /*124e*/ 	.byte	0x3f
	.zero		1


	//   ....[76]....
        /*1250*/ 	.word	0x0002db00
        /*1254*/ 	.word	0x00000002
        /*1258*/ 	.word	0x00032440
        /*125c*/ 	.short	0x010a
        /*125e*/ 	.byte	0x3f
	.zero		1


	//   ....[77]....
        /*1260*/ 	.word	0x0002db50
        /*1264*/ 	.word	0x00000002
        /*1268*/ 	.word	0x00032460
        /*126c*/ 	.short	0x010a
        /*126e*/ 	.byte	0x3f
	.zero		1


	//   ....[78]....
        /*1270*/ 	.word	0x0002dba0
        /*1274*/ 	.word	0x00000003
        /*1278*/ 	.word	0x00032440
        /*127c*/ 	.short	0x010a
        /*127e*/ 	.byte	0x3f
	.zero		1


	//   ....[79]....
        /*1280*/ 	.word	0x0002dbf0
        /*1284*/ 	.word	0x00000003
        /*1288*/ 	.word	0x00032460
        /*128c*/ 	.short	0x010a
        /*128e*/ 	.byte	0x3f
	.zero		1


	//   ....[80]....
        /*1290*/ 	.word	0x0002e770
        /*1294*/ 	.word	0x00000000
        /*1298*/ 	.word	0x00032420
        /*129c*/ 	.short	0x010a
        /*129e*/ 	.byte	0x3f
	.zero		1


	//   ....[81]....
        /*12a0*/ 	.word	0x0002e910
        /*12a4*/ 	.word	0x00000006
        /*12a8*/ 	.word	0x00000000
        /*12ac*/ 	.short	0x010a
        /*12ae*/ 	.byte	0x3f
	.zero		1


	//   ....[82]....
        /*12b0*/ 	.word	0x0002e960
        /*12b4*/ 	.word	0x00000007
        /*12b8*/ 	.word	0x00000000
        /*12bc*/ 	.short	0x010a
        /*12be*/ 	.byte	0x3f
	.zero		1


	//   ....[83]....
        /*12c0*/ 	.word	0x0002e9b0
        /*12c4*/ 	.word	0x00000004
        /*12c8*/ 	.word	0x00000000
        /*12cc*/ 	.short	0x010a
        /*12ce*/ 	.byte	0x3f
	.zero		1


	//   ....[84]....
        /*12d0*/ 	.word	0x0002ed70
        /*12d4*/ 	.word	0x00000014
        /*12d8*/ 	.word	0x00000000
        /*12dc*/ 	.short	0x010a
        /*12de*/ 	.byte	0x3f
	.zero		1


	//   ....[85]....
        /*12e0*/ 	.word	0x0002eeb0
        /*12e4*/ 	.word	0x0000000e
        /*12e8*/ 	.word	0x00000000
        /*12ec*/ 	.short	0x010a
        /*12ee*/ 	.byte	0x3f
	.zero		1


	//   ....[86]....
        /*12f0*/ 	.word	0x0002f510
        /*12f4*/ 	.word	0x0000000d
        /*12f8*/ 	.word	0x00000000
        /*12fc*/ 	.short	0x010a
        /*12fe*/ 	.byte	0x3f
	.zero		1


	//   ....[87]....
        /*1300*/ 	.word	0x0002f650
        /*1304*/ 	.word	0x00000014
        /*1308*/ 	.word	0x00000000
        /*130c*/ 	.short	0x010a
        /*130e*/ 	.byte	0x3f
	.zero		1


	//   ....[88]....
        /*1310*/ 	.word	0x00030880
        /*1314*/ 	.word	0x00000015
        /*1318*/ 	.word	0x00000000
        /*131c*/ 	.short	0x0101
        /*131e*/ 	.byte	0x3f
	.zero		1


	//   ....[89]....
        /*1320*/ 	.word	0x00049fb0
        /*1324*/ 	.word	0x00000004
        /*1328*/ 	.word	0x00000000
        /*132c*/ 	.short	0x0101
        /*132e*/ 	.byte	0x3f
	.zero		1


	//   ....[90]....
        /*1330*/ 	.word	0x00049ff0
        /*1334*/ 	.word	0x0000000e
        /*1338*/ 	.word	0x00000000
        /*133c*/ 	.short	0x010a
        /*133e*/ 	.byte	0x3f
	.zero		1


	//   ....[91]....
        /*1340*/ 	.word	0x0004a040
        /*1344*/ 	.word	0x00000014
        /*1348*/ 	.word	0x00000000
        /*134c*/ 	.short	0x010a
        /*134e*/ 	.byte	0x3f
	.zero		1


	//----- nvinfo : EIATTR_NUM_MBARRIERS
	.align		4
.L_1415:
        /*1350*/ 	.byte	0x03, 0x38
        /*1352*/ 	.short	0x0017


	//----- nvinfo : EIATTR_EXIT_INSTR_OFFSETS
	.align		4
        /*1354*/ 	.byte	0x04, 0x1c
        /*1356*/ 	.short	(.L_1417 - .L_1416)


	//   ....[0]....
.L_1416:
        /*1358*/ 	.word	0x00000bb0


	//   ....[1]....
        /*135c*/ 	.word	0x00023e70


	//   ....[2]....
        /*1360*/ 	.word	0x0002bcf0


	//----- nvinfo : EIATTR_MAX_THREADS
	.align		4
.L_1417:
        /*1364*/ 	.byte	0x04, 0x05
        /*1366*/ 	.short	(.L_1419 - .L_1418)
.L_1418:
        /*1368*/ 	.word	0x00000180
        /*136c*/ 	.word	0x00000001
        /*1370*/ 	.word	0x00000001


	//----- nvinfo : EIATTR_CRS_STACK_SIZE
	.align		4
.L_1419:
        /*1374*/ 	.byte	0x04, 0x1e
        /*1376*/ 	.short	(.L_1421 - .L_1420)
.L_1420:
        /*1378*/ 	.word	0x00000000


	//----- nvinfo : EIATTR_CBANK_PARAM_SIZE
	.align		4
.L_1421:
        /*137c*/ 	.byte	0x03, 0x19
        /*137e*/ 	.short	0x0bf0


	//----- nvinfo : EIATTR_PARAM_CBANK
	.align		4
        /*1380*/ 	.byte	0x04, 0x0a
        /*1382*/ 	.short	(.L_1423 - .L_1422)
	.align		4
.L_1422:
        /*1384*/ 	.word	index@(.nv.constant0._ZN7cutlass13device_kernelIN5flash11enable_sm90INS1_16FlashAttnFwdSm90INS1_25CollectiveMainloopFwdSm90ILi2EN4cute5tupleIJNS5_1CILi1EEES8_S8_EEENS6_IJNS7_ILi128EEENS7_ILi96EEENS7_ILi64EEEEEELi256ENS_10bfloat16_tEfNS_4arch4Sm90ELb0ELb1ELb0ELb1ELb0ELb0ELb1ELb1ELb0ELb1ELb1ELb0EEENS1_21CollectiveEpilogueFwdINS6_IJSA_NS7_ILi256EEESB_EEES9_SE_SG_Li256ELb1ELb1ELb1ELb0EEENS1_36VarlenDynamicPersistentTileSchedulerILi128ELi96ELi256ELi128ELb1ELb1ELb1ELb1ELb0ELb1EEEEEEEEEvNT_6ParamsE)
        /*1388*/ 	.short	0x0210
        /*138a*/ 	.short	0x0bf0


	//----- nvinfo : EIATTR_SW_WAR
	.align		4
.L_1423:
        /*138c*/ 	.byte	0x04, 0x36
        /*138e*/ 	.short	(.L_1425 - .L_1424)
.L_1424:
        /*1390*/ 	.word	0x00000008
.L_1425:


//--------------------- .nv.info._ZN7cutlass13device_kernelIN5flash11enable_sm90INS1_16FlashAttnFwdSm90INS1_25CollectiveMainloopFwdSm90ILi2EN4cute5tupleIJNS5_1CILi1EEES8_S8_EEENS6_IJNS7_ILi128EEENS7_ILi96EEENS7_ILi64EEEEEELi256ENS_10bfloat16_tEfNS_4arch4Sm90ELb0ELb1ELb0ELb1ELb0ELb1ELb1ELb1ELb0ELb1ELb1ELb0EEENS1_21CollectiveEpilogueFwdINS6_IJSA_NS7_ILi256EEESB_EEES9_SE_SG_Li256ELb1ELb1ELb1ELb0EEENS1_36VarlenDynamicPersistentTileSchedulerILi128ELi96ELi256ELi128ELb1ELb1ELb1ELb1ELb0ELb1EEEEEEEEEvNT_6ParamsE --------------------------
	.section	.nv.info._ZN7cutlass13device_kernelIN5flash11enable_sm90INS1_16FlashAttnFwdSm90INS1_25CollectiveMainloopFwdSm90ILi2EN4cute5tupleIJNS5_1CILi1EEES8_S8_EEENS6_IJNS7_ILi128EEENS7_ILi96EEENS7_ILi64EEEEEELi256ENS_10bfloat16_tEfNS_4arch4Sm90ELb0ELb1ELb0ELb1ELb0ELb1ELb1ELb1ELb0ELb1ELb1ELb0EEENS1_21CollectiveEpilogueFwdINS6_IJSA_NS7_ILi256EEESB_EEES9_SE_SG_Li256ELb1ELb1ELb1ELb0EEENS1_36VarlenDynamicPersistentTileSchedulerILi128ELi96ELi256ELi128ELb1ELb1ELb1ELb1ELb0ELb1EEEEEEEEEvNT_6ParamsE,"",@"SHT_CUDA_INFO"
	.sectionflags	@""
	.align	4


	//----- nvinfo : EIATTR_CUDA_API_VERSION
	.align		4
        /*0000*/ 	.byte	0x04, 0x37
        /*0002*/ 	.short	(.L_1427 - .L_1426)
.L_1426:
        /*0004*/ 	.word	0x00000082


	//----- nvinfo : EIATTR_KPARAM_INFO
	.align		4
.L_1427:
        /*0008*/ 	.byte	0x04, 0x17
        /*000a*/ 	.short	(.L_1429 - .L_1428)
.L_1428:
        /*000c*/ 	.word	0x00000000
        /*0010*/ 	.short	0x0000
        /*0012*/ 	.short	0x0070
        /*0014*/ 	.byte	0x00, 0xf0, 0x01, 0x2e


	//----- nvinfo : EIATTR_SPARSE_MMA_MASK
	.align		4
.L_1429:
        /*0018*/ 	.byte	0x03, 0x50
        /*001a*/ 	.short	0x0000


	//----- nvinfo : EIATTR_MAXREG_COUNT
	.align		4
        /*001c*/ 	.byte	0x03, 0x1b
        /*001e*/ 	.short	0x00a8


	//----- nvinfo : EIATTR_NUM_BARRIERS
	.align		4
        /*0020*/ 	.byte	0x02, 0x4c
        /*0022*/ 	.byte	0x10
	.zero		1


	//----- nvinfo : EIATTR_EXTERNS
	.align		4
        /*0024*/ 	.byte	0x04, 0x0f
        /*0026*/ 	.short	(.L_1431 - .L_1430)


	//   ....[0]....
	.align		4
.L_1430:
        /*0028*/ 	.word	index@(__assertfail)


	//----- nvinfo : EIATTR_ANNOTATIONS
	.align		4
.L_1431:
        /*002c*/ 	.byte	0x04, 0x55
        /*002e*/ 	.short	(.L_1433 - .L_1432)


	//   ....[0]....
.L_1432:
        /* <DEDUP_REMOVED lines=172> */


	//----- nvinfo : EIATTR_MERCURY_ISA_VERSION
	.align		4
.L_1433:
        /*0ad8*/ 	.byte	0x03, 0x5f
        /*0ada*/ 	.short	0x0101


	//----- nvinfo : EIATTR_UNUSED_LOAD_BYTE_OFFSET
	.align		4
        /*0adc*/ 	.byte	0x04, 0x44
        /*0ade*/ 	.short	(.L_1435 - .L_1434)


	//   ....[0]....
.L_1434:
        /*0ae0*/ 	.word	0x00000be0
        /*0ae4*/ 	.word	0x0000fff0


	//   ....[1]....
        /*0ae8*/ 	.word	0x0002bbb0
        /*0aec*/ 	.word	0x0000fff0


	//----- nvinfo : EIATTR_INT_WARP_WIDE_INSTR_OFFSETS
	.align		4
.L_1435:
        /*0af0*/ 	.byte	0x04, 0x31
        /*0af2*/ 	.short	(.L_1437 - .L_1436)


	//   ....[0]....
.L_1436:
        /*0af4*/ 	.word	0x000001e0


	//   ....[1]....
        /*0af8*/ 	.word	0x00000220


	//   ....[2]....
        /*0afc*/ 	.word	0x00000290


	//   ....[3]....
        /*0b00*/ 	.word	0x000002a0


	//   ....[4]....
        /*0b04*/ 	.word	0x00034430


	//   ....[5]....
        /*0b08*/ 	.word	0x000344c0


	//   ....[6]....
        /*0b0c*/ 	.word	0x00038eb0


	//   ....[7]....
        /*0b10*/ 	.word	0x00038f40


	//----- nvinfo : EIATTR_COOP_GROUP_MASK_REGIDS
	.align		4
.L_1437:
        /*0b14*/ 	.byte	0x04, 0x29
        /*0b16*/ 	.short	(.L_1439 - .L_1438)


	//   ....[0]....
.L_1438:
        /*0b18*/ 	.word	0xffffffff


	//   ....[1]....
        /*0b1c*/ 	.word	0xffffffff


	//   ....[2]....
        /*0b20*/ 	.word	0xffffffff


	//   ....[3]....
        /*0b24*/ 	.word	0xffffffff


	//   ....[4]....
        /*0b28*/ 	.word	0xffffffff


	//   ....[5]....
        /*0b2c*/ 	.word	0xffffffff


	//   ....[6]....
        /*0b30*/ 	.word	0xffffffff


	//   ....[7]....
        /*0b34*/ 	.word	0xffffffff


	//   ....[8]....
        /*0b38*/ 	.word	0xffffffff


	//   ....[9]....
        /*0b3c*/ 	.word	0xffffffff


	//   ....[10]....
        /*0b40*/ 	.word	0xffffffff


	//   ....[11]....
        /*0b44*/ 	.word	0xffffffff


	//   ....[12]....
        /*0b48*/ 	.word	0xffffffff


	//   ....[13]....
        /*0b4c*/ 	.word	0xffffffff


	//   ....[14]....
        /*0b50*/ 	.word	0xffffffff


	//   ....[15]....
        /*0b54*/ 	.word	0xffffffff


	//   ....[16]....
        /*0b58*/ 	.word	0xffffffff


	//   ....[17]....
        /*0b5c*/ 	.word	0xffffffff


	//   ....[18]....
        /*0b60*/ 	.word	0xffffffff


	//   ....[19]....
        /*0b64*/ 	.word	0xffffffff


	//   ....[20]....
        /*0b68*/ 	.word	0xffffffff


	//   ....[21]....
        /*0b6c*/ 	.word	0xffffffff


	//   ....[22]....
        /*0b70*/ 	.word	0xffffffff


	//   ....[23]....
        /*0b74*/ 	.word	0xffffffff


	//   ....[24]....
        /*0b78*/ 	.word	0xffffffff


	//   ....[25]....
        /*0b7c*/ 	.word	0xffffffff


	//   ....[26]....
        /*0b80*/ 	.word	0xffffffff


	//   ....[27]....
        /*0b84*/ 	.word	0xffffffff


	//   ....[28]....
        /*0b88*/ 	.word	0xffffffff


	//   ....[29]....
        /*0b8c*/ 	.word	0xffffffff


	//   ....[30]....
        /*0b90*/ 	.word	0xffffffff


	//   ....[31]....
        /*0b94*/ 	.word	0xffffffff


	//   ....[32]....
        /*0b98*/ 	.word	0xffffffff


	//   ....[33]....
        /*0b9c*/ 	.word	0xffffffff


	//   ....[34]....
        /*0ba0*/ 	.word	0xffffffff


	//   ....[35]....
        /*0ba4*/ 	.word	0xffffffff


	//   ....[36]....
        /*0ba8*/ 	.word	0xffffffff


	//   ....[37]....
        /*0bac*/ 	.word	0xffffffff


	//   ....[38]....
        /*0bb0*/ 	.word	0xffffffff


	//   ....[39]....
        /*0bb4*/ 	.word	0xffffffff


	//   ....[40]....
        /*0bb8*/ 	.word	0xffffffff


	//   ....[41]....
        /*0bbc*/ 	.word	0xffffffff


	//   ....[42]....
        /*0bc0*/ 	.word	0xffffffff


	//   ....[43]....
        /*0bc4*/ 	.word	0xffffffff


	//   ....[44]....
        /*0bc8*/ 	.word	0xffffffff


	//   ....[45]....
        /*0bcc*/ 	.word	0xffffffff


	//   ....[46]....
        /*0bd0*/ 	.word	0xffffffff


	//   ....[47]....
        /*0bd4*/ 	.word	0xffffffff


	//   ....[48]....
        /*0bd8*/ 	.word	0xffffffff


	//   ....[49]....
        /*0bdc*/ 	.word	0xffffffff


	//   ....[50]....
        /*0be0*/ 	.word	0xffffffff


	//   ....[51]....
        /*0be4*/ 	.word	0xffffffff


	//   ....[52]....
        /*0be8*/ 	.word	0xffffffff


	//   ....[53]....
        /*0bec*/ 	.word	0xffffffff


	//   ....[54]....
        /*0bf0*/ 	.word	0xffffffff


	//   ....[55]....
        /*0bf4*/ 	.word	0xffffffff


	//   ....[56]....
        /*0bf8*/ 	.word	0xffffffff


	//   ....[57]....
        /*0bfc*/ 	.word	0xffffffff


	//   ....[58]....
        /*0c00*/ 	.word	0xffffffff


	//   ....[59]....
        /*0c04*/ 	.word	0xffffffff


	//   ....[60]....
        /*0c08*/ 	.word	0xffffffff


	//   ....[61]....
        /*0c0c*/ 	.word	0xffffffff


	//   ....[62]....
        /*0c10*/ 	.word	0xffffffff


	//   ....[63]....
        /*0c14*/ 	.word	0xffffffff


	//   ....[64]....
        /*0c18*/ 	.word	0xffffffff


	//   ....[65]....
        /*0c1c*/ 	.word	0xffffffff


	//   ....[66]....
        /*0c20*/ 	.word	0xffffffff


	//   ....[67]....
        /*0c24*/ 	.word	0xffffffff


	//   ....[68]....
        /*0c28*/ 	.word	0xffffffff


	//   ....[69]....
        /*0c2c*/ 	.word	0xffffffff


	//   ....[70]....
        /*0c30*/ 	.word	0xffffffff


	//   ....[71]....
        /*0c34*/ 	.word	0xffffffff


	//   ....[72]....
        /*0c38*/ 	.word	0xffffffff


	//   ....[73]....
        /*0c3c*/ 	.word	0xffffffff


	//   ....[74]....
        /*0c40*/ 	.word	0xffffffff


	//   ....[75]....
        /*0c44*/ 	.word	0xffffffff


	//   ....[76]....
        /*0c48*/ 	.word	0xffffffff


	//   ....[77]....
        /*0c4c*/ 	.word	0xffffffff


	//   ....[78]....
        /*0c50*/ 	.word	0xffffffff


	//   ....[79]....
        /*0c54*/ 	.word	0xffffffff


	//   ....[80]....
        /*0c58*/ 	.word	0xffffffff


	//   ....[81]....
        /*0c5c*/ 	.word	0xffffffff


	//   ....[82]....
        /*0c60*/ 	.word	0xffffffff


	//   ....[83]....
        /*0c64*/ 	.word	0xffffffff


	//   ....[84]....
        /*0c68*/ 	.word	0xffffffff


	//   ....[85]....
        /*0c6c*/ 	.word	0xffffffff


	//   ....[86]....
        /*0c70*/ 	.word	0xffffffff


	//   ....[87]....
        /*0c74*/ 	.word	0xffffffff


	//   ....[88]....
        /*0c78*/ 	.word	0xffffffff


	//   ....[89]....
        /*0c7c*/ 	.word	0xffffffff


	//   ....[90]....
        /*0c80*/ 	.word	0xffffffff


	//   ....[91]....
        /*0c84*/ 	.word	0xffffffff


	//   ....[92]....
        /*0c88*/ 	.word	0xffffffff


	//   ....[93]....
        /*0c8c*/ 	.word	0xffffffff


	//   ....[94]....
        /*0c90*/ 	.word	0xffffffff


	//   ....[95]....
        /*0c94*/ 	.word	0xffffffff


	//   ....[96]....
        /*0c98*/ 	.word	0xffffffff


	//   ....[97]....
        /*0c9c*/ 	.word	0xffffffff


	//   ....[98]....
        /*0ca0*/ 	.word	0xffffffff


	//   ....[99]....
        /*0ca4*/ 	.word	0xffffffff


	//   ....[100]....
        /*0ca8*/ 	.word	0xffffffff


	//   ....[101]....
        /*0cac*/ 	.word	0xffffffff


	//   ....[102]....
        /*0cb0*/ 	.word	0xffffffff


	//   ....[103]....
        /*0cb4*/ 	.word	0xffffffff


	//   ....[104]....
        /*0cb8*/ 	.word	0xffffffff


	//   ....[105]....
        /*0cbc*/ 	.word	0xffffffff


	//   ....[106]....
        /*0cc0*/ 	.word	0xffffffff


	//   ....[107]....
        /*0cc4*/ 	.word	0xffffffff


	//   ....[108]....
        /*0cc8*/ 	.word	0xffffffff


	//   ....[109]....
        /*0ccc*/ 	.word	0xffffffff


	//   ....[110]....
        /*0cd0*/ 	.word	0xffffffff


	//   ....[111]....
        /*0cd4*/ 	.word	0xffffffff


	//   ....[112]....
        /*0cd8*/ 	.word	0xffffffff


	//   ....[113]....
        /*0cdc*/ 	.word	0xffffffff


	//   ....[114]....
        /*0ce0*/ 	.word	0xffffffff


	//   ....[115]....
        /*0ce4*/ 	.word	0xffffffff


	//   ....[116]....
        /*0ce8*/ 	.word	0xffffffff


	//   ....[117]....
        /*0cec*/ 	.word	0xffffffff


	//   ....[118]....
        /*0cf0*/ 	.word	0xffffffff


	//   ....[119]....
        /*0cf4*/ 	.word	0xffffffff


	//   ....[120]....
        /*0cf8*/ 	.word	0xffffffff


	//   ....[121]....
        /*0cfc*/ 	.word	0xffffffff


	//   ....[122]....
        /*0d00*/ 	.word	0xffffffff


	//   ....[123]....
        /*0d04*/ 	.word	0xffffffff


	//   ....[124]....
        /*0d08*/ 	.word	0xffffffff


	//   ....[125]....
        /*0d0c*/ 	.word	0xffffffff


	//   ....[126]....
        /*0d10*/ 	.word	0xffffffff


	//   ....[127]....
        /*0d14*/ 	.word	0xffffffff


	//   ....[128]....
        /*0d18*/ 	.word	0xffffffff


	//   ....[129]....
        /*0d1c*/ 	.word	0xffffffff


	//   ....[130]....
        /*0d20*/ 	.word	0xffffffff


	//   ....[131]....
        /*0d24*/ 	.word	0xffffffff


	//   ....[132]....
        /*0d28*/ 	.word	0xffffffff


	//   ....[133]....
        /*0d2c*/ 	.word	0xffffffff


	//   ....[134]....
        /*0d30*/ 	.word	0xffffffff


	//   ....[135]....
        /*0d34*/ 	.word	0xffffffff


	//   ....[136]....
        /*0d38*/ 	.word	0xffffffff


	//   ....[137]....
        /*0d3c*/ 	.word	0xffffffff


	//   ....[138]....
        /*0d40*/ 	.word	0x0500000f


	//   ....[139]....
        /*0d44*/ 	.word	0x0500000f


	//   ....[140]....
        /*0d48*/ 	.word	0x0500000f


	//   ....[141]....
        /*0d4c*/ 	.word	0x0500000f


	//   ....[142]....
        /*0d50*/ 	.word	0x0500000f


	//   ....[143]....
        /*0d54*/ 	.word	0x0500000f


	//   ....[144]....
        /*0d58*/ 	.word	0x0500000f


	//   ....[145]....
        /*0d5c*/ 	.word	0x0500000f


	//   ....[146]....
        /*0d60*/ 	.word	0x0500000f


	//   ....[147]....
        /*0d64*/ 	.word	0x0500000f


	//   ....[148]....
        /*0d68*/ 	.word	0x0500000f


	//   ....[149]....
        /*0d6c*/ 	.word	0x0500000f


	//   ....[150]....
        /*0d70*/ 	.word	0x0500000f


	//   ....[151]....
        /*0d74*/ 	.word	0x0500000f


	//   ....[152]....
        /*0d78*/ 	.word	0x0500000f


	//   ....[153]....
        /*0d7c*/ 	.word	0x0500000f


	//   ....[154]....
        /*0d80*/ 	.word	0x0500000f


	//   ....[155]....
        /*0d84*/ 	.word	0x0500000f


	//   ....[156]....
        /*0d88*/ 	.word	0x0500000f


	//   ....[157]....
        /*0d8c*/ 	.word	0x0500000f


	//   ....[158]....
        /*0d90*/ 	.word	0x0500000f


	//   ....[159]....
        /*0d94*/ 	.word	0x0500000f


	//   ....[160]....
        /*0d98*/ 	.word	0x0500000f


	//   ....[161]....
        /*0d9c*/ 	.word	0x0500000f


	//   ....[162]....
        /*0da0*/ 	.word	0x0500000f


	//   ....[163]....
        /*0da4*/ 	.word	0x0500000f


	//   ....[164]....
        /*0da8*/ 	.word	0x0500000f


	//   ....[165]....
        /*0dac*/ 	.word	0x0500000f


	//   ....[166]....
        /*0db0*/ 	.word	0x0500000f


	//   ....[167]....
        /*0db4*/ 	.word	0x0500000f


	//   ....[168]....
        /*0db8*/ 	.word	0x0500000f


	//   ....[169]....
        /*0dbc*/ 	.word	0x0500000f


	//   ....[170]....
        /*0dc0*/ 	.word	0x0500000f


	//   ....[171]....
        /*0dc4*/ 	.word	0x0500000f


	//   ....[172]....
        /*0dc8*/ 	.word	0x0500000f


	//   ....[173]....
        /*0dcc*/ 	.word	0x0500000f


	//   ....[174]....
        /*0dd0*/ 	.word	0x0500000f


	//   ....[175]....
        /*0dd4*/ 	.word	0x0500000f


	//   ....[176]....
        /*0dd8*/ 	.word	0x0500000f


	//   ....[177]....
        /*0ddc*/ 	.word	0x0500000f


	//   ....[178]....
        /*0de0*/ 	.word	0x0500000f


	//   ....[179]....
        /*0de4*/ 	.word	0x0500000f


	//   ....[180]....
        /*0de8*/ 	.word	0x0500000f


	//   ....[181]....
        /*0dec*/ 	.word	0x0500000f


	//   ....[182]....
        /*0df0*/ 	.word	0x0500000f


	//   ....[183]....
        /*0df4*/ 	.word	0x0500000f


	//   ....[184]....
        /*0df8*/ 	.word	0x0500000f


	//   ....[185]....
        /*0dfc*/ 	.word	0x0500000f


	//   ....[186]....
        /*0e00*/ 	.word	0x0500000f


	//   ....[187]....
        /*0e04*/ 	.word	0x0500000f


	//   ....[188]....
        /*0e08*/ 	.word	0x0500000f


	//   ....[189]....
        /*0e0c*/ 	.word	0x0500000f


	//   ....[190]....
        /*0e10*/ 	.word	0x0500000f


	//   ....[191]....
        /*0e14*/ 	.word	0x0500000f


	//   ....[192]....
        /*0e18*/ 	.word	0x0500000f


	//   ....[193]....
        /*0e1c*/ 	.word	0x0500000f


	//   ....[194]....
        /*0e20*/ 	.word	0x0500000f


	//   ....[195]....
        /*0e24*/ 	.word	0x0500000f


	//   ....[196]....
        /*0e28*/ 	.word	0x0500000f


	//   ....[197]....
        /*0e2c*/ 	.word	0x0500000f


	//   ....[198]....
        /*0e30*/ 	.word	0x0500000f


	//   ....[199]....
        /*0e34*/ 	.word	0x0500000f


	//   ....[200]....
        /*0e38*/ 	.word	0x0500000f


	//   ....[201]....
        /*0e3c*/ 	.word	0x0500000f


	//   ....[202]....
        /*0e40*/ 	.word	0x0500000f


	//   ....[203]....
        /*0e44*/ 	.word	0x0500000f


	//   ....[204]....
        /*0e48*/ 	.word	0x0500000f


	//   ....[205]....
        /*0e4c*/ 	.word	0x0500000f


	//   ....[206]....
        /*0e50*/ 	.word	0x0500000f


	//   ....[207]....
        /*0e54*/ 	.word	0x0500000f


	//   ....[208]....
        /*0e58*/ 	.word	0x0500000f


	//   ....[209]....
        /*0e5c*/ 	.word	0x0500000f


	//   ....[210]....
        /*0e60*/ 	.word	0x0500000f


	//   ....[211]....
        /*0e64*/ 	.word	0x0500000f


	//   ....[212]....
        /*0e68*/ 	.word	0x0500000f


	//   ....[213]....
        /*0e6c*/ 	.word	0x0500000f


	//   ....[214]....
        /*0e70*/ 	.word	0x0500000f


	//   ....[215]....
        /*0e74*/ 	.word	0x0500000f


	//   ....[216]....
        /*0e78*/ 	.word	0x0500000f


	//   ....[217]....
        /*0e7c*/ 	.word	0x0500000f


	//   ....[218]....
        /*0e80*/ 	.word	0x0500000f


	//   ....[219]....
        /*0e84*/ 	.word	0x0500000f


	//   ....[220]....
        /*0e88*/ 	.word	0x0500000f


	//   ....[221]....
        /*0e8c*/ 	.word	0x0500000f


	//   ....[222]....
        /*0e90*/ 	.word	0x0500000f


	//   ....[223]....
        /*0e94*/ 	.word	0x0500000f


	//   ....[224]....
        /*0e98*/ 	.word	0x0500000f


	//   ....[225]....
        /*0e9c*/ 	.word	0x0500000f


	//   ....[226]....
        /*0ea0*/ 	.word	0x0500000f


	//   ....[227]....
        /*0ea4*/ 	.word	0x0500000f


	//   ....[228]....
        /*0ea8*/ 	.word	0xffffffff


	//   ....[229]....
        /*0eac*/ 	.word	0xffffffff


	//   ....[230]....
        /*0eb0*/ 	.word	0xffffffff


	//   ....[231]....
        /*0eb4*/ 	.word	0xffffffff


	//   ....[232]....
        /*0eb8*/ 	.word	0xffffffff


	//   ....[233]....
        /*0ebc*/ 	.word	0xffffffff


	//----- nvinfo : EIATTR_COOP_GROUP_INSTR_OFFSETS
	.align		4
.L_1439:
        /*0ec0*/ 	.byte	0x04, 0x28
        /*0ec2*/ 	.short	(.L_1441 - .L_1440)


	//   ....[0]....
.L_1440:
        /*0ec4*/ 	.word	0x000000c0


	//   ....[1]....
        /*0ec8*/ 	.word	0x000001f0


	//   ....[2]....
        /*0ecc*/ 	.word	0x00000240


	//   ....[3]....
        /*0ed0*/ 	.word	0x00000490


	//   ....[4]....
        /*0ed4*/ 	.word	0x000005f0


	//   ....[5]....
        /*0ed8*/ 	.word	0x00000710


	//   ....[6]....
        /*0edc*/ 	.word	0x00000870


	//   ....[7]....
        /*0ee0*/ 	.word	0x000076e0


	//   ....[8]....
        /*0ee4*/ 	.word	0x00008400


	//   ....[9]....
        /*0ee8*/ 	.word	0x00008410


	//   ....[10]....
        /*0eec*/ 	.word	0x00008420


	//   ....[11]....
        /*0ef0*/ 	.word	0x00008430


	//   ....[12]....
        /*0ef4*/ 	.word	0x00008770


	//   ....[13]....
        /*0ef8*/ 	.word	0x00008780


	//   ....[14]....
        /*0efc*/ 	.word	0x00008790


	//   ....[15]....
        /*0f00*/ 	.word	0x000087a0


	//   ....[16]....
        /*0f04*/ 	.word	0x00009ad0


	//   ....[17]....
        /*0f08*/ 	.word	0x00009af0


	//   ....[18]....
        /*0f0c*/ 	.word	0x00009b00


	//   ....[19]....
        /*0f10*/ 	.word	0x00009b10


	//   ....[20]....
        /*0f14*/ 	.word	0x00009bf0


	//   ....[21]....
        /*0f18*/ 	.word	0x00009c10


	//   ....[22]....
        /*0f1c*/ 	.word	0x00009c20


	//   ....[23]....
        /*0f20*/ 	.word	0x00009c30


	//   ....[24]....
        /*0f24*/ 	.word	0x0000cbe0


	//   ....[25]....
        /*0f28*/ 	.word	0x0000cdf0


	//   ....[26]....
        /*0f2c*/ 	.word	0x0000de40


	//   ....[27]....
        /*0f30*/ 	.word	0x0000dfb0


	//   ....[28]....
        /*0f34*/ 	.word	0x0000dff0


	//   ....[29]....
        /*0f38*/ 	.word	0x0000e010


	//   ....[30]....
        /*0f3c*/ 	.word	0x00017a80


	//   ....[31]....
        /*0f40*/ 	.word	0x00017b20


	//   ....[32]....
        /*0f44*/ 	.word	0x00017ba0


	//   ....[33]....
        /*0f48*/ 	.word	0x00017bd0


	//   ....[34]....
        /*0f4c*/ 	.word	0x00021310


	//   ....[35]....
        /*0f50*/ 	.word	0x00021520


	//   ....[36]....
        /*0f54*/ 	.word	0x000224e0


	//   ....[37]....
        /*0f58*/ 	.word	0x00022590


	//   ....[38]....
        /*0f5c*/ 	.word	0x00022720


	//   ....[39]....
        /*0f60*/ 	.word	0x00022740


	//   ....[40]....
        /*0f64*/ 	.word	0x0002ab90


	//   ....[41]....
        /*0f68*/ 	.word	0x0002abb0


	//   ....[42]....
        /*0f6c*/ 	.word	0x0002abf0


	//   ....[43]....
        /*0f70*/ 	.word	0x0002ac20


	//   ....[44]....
        /*0f74*/ 	.word	0x0002ce50


	//   ....[45]....
        /*0f78*/ 	.word	0x0002ce70


	//   ....[46]....
        /*0f7c*/ 	.word	0x0002cea0


	//   ....[47]....
        /*0f80*/ 	.word	0x0002ceb0


	//   ....[48]....
        /*0f84*/ 	.word	0x0002d820


	//   ....[49]....
        /*0f88*/ 	.word	0x0002d830


	//   ....[50]....
        /*0f8c*/ 	.word	0x0002d9c0


	//   ....[51]....
        /*0f90*/ 	.word	0x0002d9d0


	//   ....[52]....
        /*0f94*/ 	.word	0x0002db60


	//   ....[53]....
        /*0f98*/ 	.word	0x0002db70


	//   ....[54]....
        /*0f9c*/ 	.word	0x0002dd00


	//   ....[55]....
        /*0fa0*/ 	.word	0x0002dd10


	//   ....[56]....
        /*0fa4*/ 	.word	0x0002e140


	//   ....[57]....
        /*0fa8*/ 	.word	0x0002e150


	//   ....[58]....
        /*0fac*/ 	.word	0x0002ee00


	//   ....[59]....
        /*0fb0*/ 	.word	0x0002ee10


	//   ....[60]....
        /*0fb4*/ 	.word	0x00030360


	//   ....[61]....
        /*0fb8*/ 	.word	0x00030370


	//   ....[62]....
        /*0fbc*/ 	.word	0x00030510


	//   ....[63]....
        /*0fc0*/ 	.word	0x00030520


	//   ....[64]....
        /*0fc4*/ 	.word	0x000306b0


	//   ....[65]....
        /*0fc8*/ 	.word	0x000306c0


	//   ....[66]....
        /*0fcc*/ 	.word	0x00030850


	//   ....[67]....
        /*0fd0*/ 	.word	0x00030860


	//   ....[68]....
        /*0fd4*/ 	.word	0x00030a50


	//   ....[69]....
        /*0fd8*/ 	.word	0x00030c80


	//   ....[70]....
        /*0fdc*/ 	.word	0x00030cb0


	//   ....[71]....
        /*0fe0*/ 	.word	0x00030ce0


	//   ....[72]....
        /*0fe4*/ 	.word	0x00030d10


	//   ....[73]....
        /*0fe8*/ 	.word	0x00030d40


	//   ....[74]....
        /*0fec*/ 	.word	0x00030d70


	//   ....[75]....
        /*0ff0*/ 	.word	0x00030f10


	//   ....[76]....
        /*0ff4*/ 	.word	0x00030f40


	//   ....[77]....
        /*0ff8*/ 	.word	0x00030f70


	//   ....[78]....
        /*0ffc*/ 	.word	0x00030fa0


	//   ....[79]....
        /*1000*/ 	.word	0x00030fd0


	//   ....[80]....
        /*1004*/ 	.word	0x00031000


	//   ....[81]....
        /*1008*/ 	.word	0x000310a0


	//   ....[82]....
        /*100c*/ 	.word	0x000310d0


	//   ....[83]....
        /*1010*/ 	.word	0x000310e0


	//   ....[84]....
        /*1014*/ 	.word	0x00031110


	//   ....[85]....
        /*1018*/ 	.word	0x00032a00


	//   ....[86]....
        /*101c*/ 	.word	0x00034a00


	//   ....[87]....
        /*1020*/ 	.word	0x000354d0


	//   ....[88]....
        /*1024*/ 	.word	0x000354e0


	//   ....[89]....
        /*1028*/ 	.word	0x00035500


	//   ....[90]....
        /*102c*/ 	.word	0x00035520


	//   ....[91]....
        /*1030*/ 	.word	0x00035610


	//   ....[92]....
        /*1034*/ 	.word	0x000356a0


	//   ....[93]....
        /*1038*/ 	.word	0x000356d0


	//   ....[94]....
        /*103c*/ 	.word	0x00035750


	//   ....[95]....
        /*1040*/ 	.word	0x00035780


	//   ....[96]....
        /*1044*/ 	.word	0x00035800


	//   ....[97]....
        /*1048*/ 	.word	0x00035830


	//   ....[98]....
        /*104c*/ 	.word	0x000358b0


	//   ....[99]....
        /*1050*/ 	.word	0x000358e0


	//   ....[100]....
        /*1054*/ 	.word	0x00035940


	//   ....[101]....
        /*1058*/ 	.word	0x00035950


	//   ....[102]....
        /*105c*/ 	.word	0x000359c0


	//   ....[103]....
        /*1060*/ 	.word	0x000360a0


	//   ....[104]....
        /*1064*/ 	.word	0x000360e0


	//   ....[105]....
        /*1068*/ 	.word	0x00036100


	//   ....[106]....
        /*106c*/ 	.word	0x000361a0


	//   ....[107]....
        /*1070*/ 	.word	0x00036260


	//   ....[108]....
        /*1074*/ 	.word	0x00036270


	//   ....[109]....
        /*1078*/ 	.word	0x00036330


	//   ....[110]....
        /*107c*/ 	.word	0x00036340


	//   ....[111]....
        /*1080*/ 	.word	0x000363e0


	//   ....[112]....
        /*1084*/ 	.word	0x000363f0


	//   ....[113]....
        /*1088*/ 	.word	0x000364a0


	//   ....[114]....
        /*108c*/ 	.word	0x000364b0


	//   ....[115]....
        /*1090*/ 	.word	0x00036560


	//   ....[116]....
        /*1094*/ 	.word	0x00036570


	//   ....[117]....
        /*1098*/ 	.word	0x00036580


	//   ....[118]....
        /*109c*/ 	.word	0x000365f0


	//   ....[119]....
        /*10a0*/ 	.word	0x000391e0


	//   ....[120]....
        /*10a4*/ 	.word	0x000391f0


	//   ....[121]....
        /*10a8*/ 	.word	0x00039230


	//   ....[122]....
        /*10ac*/ 	.word	0x00039270


	//   ....[123]....
        /*10b0*/ 	.word	0x000392a0


	//   ....[124]....
        /*10b4*/ 	.word	0x000392d0


	//   ....[125]....
        /*10b8*/ 	.word	0x00039300


	//   ....[126]....
        /*10bc*/ 	.word	0x00039330


	//   ....[127]....
        /*10c0*/ 	.word	0x00039500


	//   ....[128]....
        /*10c4*/ 	.word	0x00039530


	//   ....[129]....
        /*10c8*/ 	.word	0x00039560


	//   ....[130]....
        /*10cc*/ 	.word	0x00039590


	//   ....[131]....
        /*10d0*/ 	.word	0x000395c0


	//   ....[132]....
        /*10d4*/ 	.word	0x000395f0


	//   ....[133]....
        /*10d8*/ 	.word	0x000396c0


	//   ....[134]....
        /*10dc*/ 	.word	0x000396e0


	//   ....[135]....
        /*10e0*/ 	.word	0x000396f0


	//   ....[136]....
        /*10e4*/ 	.word	0x00039770


	//   ....[137]....
        /*10e8*/ 	.word	0x0003a2b0


	//   ....[138]....
        /*10ec*/ 	.word	0x0003a6d0


	//   ....[139]....
        /*10f0*/ 	.word	0x0003a770


	//   ....[140]....
        /*10f4*/ 	.word	0x0003a800


	//   ....[141]....
        /*10f8*/ 	.word	0x0003a850


	//   ....[142]....
        /*10fc*/ 	.word	0x0003a8a0


	//   ....[143]....
        /*1100*/ 	.word	0x0003a940


	//   ....[144]....
        /*1104*/ 	.word	0x0003a9d0


	//   ....[145]....
        /*1108*/ 	.word	0x0003aa20


	//   ....[146]....
        /*110c*/ 	.word	0x0003aa70


	//   ....[147]....
        /*1110*/ 	.word	0x0003ab60


	//   ....[148]....
        /*1114*/ 	.word	0x0003ac10


	//   ....[149]....
        /*1118*/ 	.word	0x0003ac90


	//   ....[150]....
        /*111c*/ 	.word	0x0003ad00


	//   ....[151]....
        /*1120*/ 	.word	0x0003ae70


	//   ....[152]....
        /*1124*/ 	.word	0x0003afa0


	//   ....[153]....
        /*1128*/ 	.word	0x0003b000


	//   ....[154]....
        /*112c*/ 	.word	0x0003b060


	//   ....[155]....
        /*1130*/ 	.word	0x0003b310


	//   ....[156]....
        /*1134*/ 	.word	0x0003b360


	//   ....[157]....
        /*1138*/ 	.word	0x0003b3f0


	//   ....[158]....
        /*113c*/ 	.word	0x0003b480


	//   ....[159]....
        /*1140*/ 	.word	0x0003b510


	//   ....[160]....
        /*1144*/ 	.word	0x0003b5a0


	//   ....[161]....
        /*1148*/ 	.word	0x0003b630


	//   ....[162]....
        /*114c*/ 	.word	0x0003b6c0


	//   ....[163]....
        /*1150*/ 	.word	0x0003b740


	//   ....[164]....
        /*1154*/ 	.word	0x0003b790


	//   ....[165]....
        /*1158*/ 	.word	0x0003b820


	//   ....[166]....
        /*115c*/ 	.word	0x0003b8b0


	//   ....[167]....
        /*1160*/ 	.word	0x0003b930


	//   ....[168]....
        /*1164*/ 	.word	0x0003b980


	//   ....[169]....
        /*1168*/ 	.word	0x0003ba10


	//   ....[170]....
        /*116c*/ 	.word	0x0003baa0


	//   ....[171]....
        /*1170*/ 	.word	0x0003bb30


	//   ....[172]....
        /*1174*/ 	.word	0x0003bbc0


	//   ....[173]....
        /*1178*/ 	.word	0x0003bc50


	//   ....[174]....
        /*117c*/ 	.word	0x0003bce0


	//   ....[175]....
        /*1180*/ 	.word	0x0003bda0


	//   ....[176]....
        /*1184*/ 	.word	0x0003c080


	//   ....[177]....
        /*1188*/ 	.word	0x0003c210


	//   ....[178]....
        /*118c*/ 	.word	0x0003c270


	//   ....[179]....
        /*1190*/ 	.word	0x0003c2d0


	//   ....[180]....
        /*1194*/ 	.word	0x0003c330


	//   ....[181]....
        /*1198*/ 	.word	0x0003c3d0


	//   ....[182]....
        /*119c*/ 	.word	0x0003c4c0


	//   ....[183]....
        /*11a0*/ 	.word	0x0003c5f0


	//   ....[184]....
        /*11a4*/ 	.word	0x0003c690


	//   ....[185]....
        /*11a8*/ 	.word	0x0003c760


	//   ....[186]....
        /*11ac*/ 	.word	0x0003c800


	//   ....[187]....
        /*11b0*/ 	.word	0x0003c8d0


	//   ....[188]....
        /*11b4*/ 	.word	0x0003c970


	//   ....[189]....
        /*11b8*/ 	.word	0x0003ca40


	//   ....[190]....
        /*11bc*/ 	.word	0x0003cae0


	//   ....[191]....
        /*11c0*/ 	.word	0x0003cb90


	//   ....[192]....
        /*11c4*/ 	.word	0x0003cc70


	//   ....[193]....
        /*11c8*/ 	.word	0x0003ced0


	//   ....[194]....
        /*11cc*/ 	.word	0x0003cf80


	//   ....[195]....
        /*11d0*/ 	.word	0x0003d080


	//   ....[196]....
        /*11d4*/ 	.word	0x0003d170


	//   ....[197]....
        /*11d8*/ 	.word	0x0003d200


	//   ....[198]....
        /*11dc*/ 	.word	0x0003d2f0


	//   ....[199]....
        /*11e0*/ 	.word	0x0003d380


	//   ....[200]....
        /*11e4*/ 	.word	0x0003d470


	//   ....[201]....
        /*11e8*/ 	.word	0x0003d500


	//   ....[202]....
        /*11ec*/ 	.word	0x0003d5f0


	//   ....[203]....
        /*11f0*/ 	.word	0x0003d680


	//   ....[204]....
        /*11f4*/ 	.word	0x0003d760


	//   ....[205]....
        /*11f8*/ 	.word	0x0003d890


	//   ....[206]....
        /*11fc*/ 	.word	0x0003d8e0


	//   ....[207]....
        /*1200*/ 	.word	0x0003d940


	//   ....[208]....
        /*1204*/ 	.word	0x0003d9e0


	//   ....[209]....
        /*1208*/ 	.word	0x0003dd80


	//   ....[210]....
        /*120c*/ 	.word	0x0003de20


	//   ....[211]....
        /*1210*/ 	.word	0x0003dfc0


	//   ....[212]....
        /*1214*/ 	.word	0x0003e040


	//   ....[213]....
        /*1218*/ 	.word	0x0003e0c0


	//   ....[214]....
        /*121c*/ 	.word	0x0003e140


	//   ....[215]....
        /*1220*/ 	.word	0x0003e1c0


	//   ....[216]....
        /*1224*/ 	.word	0x0003e250


	//   ....[217]....
        /*1228*/ 	.word	0x0003e2f0


	//   ....[218]....
        /*122c*/ 	.word	0x0003e3a0


	//   ....[219]....
        /*1230*/ 	.word	0x0003e420


	//   ....[220]....
        /*1234*/ 	.word	0x0003e4a0


	//   ....[221]....
        /*1238*/ 	.word	0x0003e520


	//   ....[222]....
        /*123c*/ 	.word	0x0003e5b0


	//   ....[223]....
        /*1240*/ 	.word	0x0003e630


	//   ....[224]....
        /*1244*/ 	.word	0x0003e6e0


	//   ....[225]....
        /*1248*/ 	.word	0x0003e730


	//   ....[226]....
        /*124c*/ 	.word	0x0003e7f0


	//   ....[227]....
        /*1250*/ 	.word	0x0003e920


	//   ....[228]....
        /*1254*/ 	.word	0x00040480


	//   ....[229]....
        /*1258*/ 	.word	0x00040670


	//   ....[230]....
        /*125c*/ 	.word	0x00041830


	//   ....[231]....
        /*1260*/ 	.word	0x00041860


	//   ....[232]....
        /*1264*/ 	.word	0x00041880


	//   ....[233]....
        /*1268*/ 	.word	0x00041890


	//----- nvinfo : EIATTR_REG_RECONFIG
	.align		4
.L_1441:
        /*126c*/ 	.byte	0x01, 0x54
	.zero		2


	//----- nvinfo : EIATTR_SYSCALL_OFFSETS
	.align		4
        /*1270*/ 	.byte	0x04, 0x46
        /*1272*/ 	.short	(.L_1443 - .L_1442)


	//   ....[0]....
.L_1442:
        /*1274*/ 	.word	0x00002600


	//   ....[1]....
        /*1278*/ 	.word	0x00002750


	//   ....[2]....
        /*127c*/ 	.word	0x00007c20


	//   ....[3]....
        /*1280*/ 	.word	0x000081b0


	//   ....[4]....
        /*1284*/ 	.word	0x00034630


	//   ....[5]....
        /*1288*/ 	.word	0x00034780


	//   ....[6]....
        /*128c*/ 	.word	0x00034870


	//   ....[7]....
        /*1290*/ 	.word	0x000350d0


	//   ....[8]....
        /*1294*/ 	.word	0x00035cd0


	//----- nvinfo : EIATTR_MBARRIER_INSTR_OFFSETS
	.align		4
.L_1443:
        /*1298*/ 	.byte	0x04, 0x39
        /*129a*/ 	.short	(.L_1445 - .L_1444)


	//   ....[0]....
.L_1444:
        /*129c*/ 	.word	0x00000330
        /*12a0*/ 	.word	0x000000ff
        /*12a4*/ 	.word	0x00032400
        /*12a8*/ 	.short	0x0100
        /*12aa*/ 	.byte	0x08
	.zero		1


	//   ....[1]....
        /*12ac*/ 	.word	0x00000340
        /*12b0*/ 	.word	0x000000ff
        /*12b4*/ 	.word	0x00032410
        /*12b8*/ 	.short	0x0100
        /*12ba*/ 	.byte	0x08
	.zero		1


	//   ....[2]....
        /*12bc*/ 	.word	0x00000350
        /*12c0*/ 	.word	0x000000ff
        /*12c4*/ 	.word	0x00032420
        /*12c8*/ 	.short	0x0100
        /*12ca*/ 	.byte	0x08
	.zero		1


	//   ....[3]....
        /*12cc*/ 	.word	0x00000440
        /*12d0*/ 	.word	0x000000ff
        /*12d4*/ 	.word	0x00032430
        /*12d8*/ 	.short	0x0100
        /*12da*/ 	.byte	0x08
	.zero		1


	//   ....[4]....
        /*12dc*/ 	.word	0x00000450
        /*12e0*/ 	.word	0x000000ff
        /*12e4*/ 	.word	0x00032440
        /*12e8*/ 	.short	0x0100
        /*12ea*/ 	.byte	0x08
	.zero		1


	//   ....[5]....
        /*12ec*/ 	.word	0x00000460
        /*12f0*/ 	.word	0x000000ff
        /*12f4*/ 	.word	0x00032438
        /*12f8*/ 	.short	0x0100
        /*12fa*/ 	.byte	0x08
	.zero		1


	//   ....[6]....
        /*12fc*/ 	.word	0x00000470
        /*1300*/ 	.word	0x000000ff
        /*1304*/ 	.word	0x00032448
        /*1308*/ 	.short	0x0100
        /*130a*/ 	.byte	0x08
	.zero		1


	//   ....[7]....
        /*130c*/ 	.word	0x000005a0
        /*1310*/ 	.word	0x000000ff
        /*1314*/ 	.word	0x00032450
        /*1318*/ 	.short	0x0100
        /*131a*/ 	.byte	0x08
	.zero		1


	//   ....[8]....
        /*131c*/ 	.word	0x000005b0
        /*1320*/ 	.word	0x000000ff
        /*1324*/ 	.word	0x00032460
        /*1328*/ 	.short	0x0100
        /*132a*/ 	.byte	0x08
	.zero		1


	//   ....[9]....
        /*132c*/ 	.word	0x000005c0
        /*1330*/ 	.word	0x000000ff
        /*1334*/ 	.word	0x00032458
        /*1338*/ 	.short	0x0100
        /*133a*/ 	.byte	0x08
	.zero		1


	//   ....[10]....
        /*133c*/ 	.word	0x000005d0
        /*1340*/ 	.word	0x000000ff
        /*1344*/ 	.word	0x00032468
        /*1348*/ 	.short	0x0100
        /*134a*/ 	.byte	0x08
	.zero		1


	//   ....[11]....
        /*134c*/ 	.word	0x000006c0
        /*1350*/ 	.word	0x000000ff
        /*1354*/ 	.word	0x00032470
        /*1358*/ 	.short	0x0100
        /*135a*/ 	.byte	0x06
	.zero		1


	//   ....[12]....
        /*135c*/ 	.word	0x000006d0
        /*1360*/ 	.word	0x000000ff
        /*1364*/ 	.word	0x00032480
        /*1368*/ 	.short	0x0100
        /*136a*/ 	.byte	0x06
	.zero		1


	//   ....[13]....
        /*136c*/ 	.word	0x000006e0
        /*1370*/ 	.word	0x000000ff
        /*1374*/ 	.word	0x00032478
        /*1378*/ 	.short	0x0100
        /*137a*/ 	.byte	0x06
	.zero		1


	//   ....[14]....
        /*137c*/ 	.word	0x000006f0
        /*1380*/ 	.word	0x000000ff
        /*1384*/ 	.word	0x00032488
        /*1388*/ 	.short	0x0100
        /*138a*/ 	.byte	0x06
	.zero		1


	//   ....[15]....
        /*138c*/ 	.word	0x00000820
        /*1390*/ 	.word	0x000000ff
        /*1394*/ 	.word	0x00032490
        /*1398*/ 	.short	0x0100
        /*139a*/ 	.byte	0x08
	.zero		1


	//   ....[16]....
        /*139c*/ 	.word	0x00000830
        /*13a0*/ 	.word	0x000000ff
        /*13a4*/ 	.word	0x000324a0
        /*13a8*/ 	.short	0x0100
        /*13aa*/ 	.byte	0x08
	.zero		1


	//   ....[17]....
        /*13ac*/ 	.word	0x00000840
        /*13b0*/ 	.word	0x000000ff
        /*13b4*/ 	.word	0x00032498
        /*13b8*/ 	.short	0x0100
        /*13ba*/ 	.byte	0x08
	.zero		1


	//   ....[18]....
        /*13bc*/ 	.word	0x00000850
        /*13c0*/ 	.word	0x000000ff
        /*13c4*/ 	.word	0x000324a8
        /*13c8*/ 	.short	0x0100
        /*13ca*/ 	.byte	0x08
	.zero		1


	//   ....[19]....
        /*13cc*/ 	.word	0x00000980
        /*13d0*/ 	.word	0x000000ff
        /*13d4*/ 	.word	0x000324b0
        /*13d8*/ 	.short	0x0100
        /*13da*/ 	.byte	0x08
	.zero		1


	//   ....[20]....
        /*13dc*/ 	.word	0x00000990
        /*13e0*/ 	.word	0x000000ff
        /*13e4*/ 	.word	0x000324c0
        /*13e8*/ 	.short	0x0100
        /*13ea*/ 	.byte	0x08
	.zero		1


	//   ....[21]....
        /*13ec*/ 	.word	0x000009a0
        /*13f0*/ 	.word	0x000000ff
        /*13f4*/ 	.word	0x000324b8
        /*13f8*/ 	.short	0x0100
        /*13fa*/ 	.byte	0x08
	.zero		1


	//   ....[22]....
        /*13fc*/ 	.word	0x000009b0
        /*1400*/ 	.word	0x000000ff
        /*1404*/ 	.word	0x000324c8
        /*1408*/ 	.short	0x0100
        /*140a*/ 	.byte	0x08
	.zero		1


	//   ....[23]....
        /*140c*/ 	.word	0x00003900
        /*1410*/ 	.word	0x00000044
        /*1414*/ 	.word	0x00032490
        /*1418*/ 	.short	0x010a
        /*141a*/ 	.byte	0x3f
	.zero		1


	//   ....[24]....
        /*141c*/ 	.word	0x00004ee0
        /*1420*/ 	.word	0x00000044
        /*1424*/ 	.word	0x00032490
        /*1428*/ 	.short	0x010a
        /*142a*/ 	.byte	0x3f
	.zero		1


	//   ....[25]....
        /*142c*/ 	.word	0x00006080
        /*1430*/ 	.word	0x00000044
        /*1434*/ 	.word	0x00032490
        /*1438*/ 	.short	0x010a
        /*143a*/ 	.byte	0x3f
	.zero		1


	//   ....[26]....
        /*143c*/ 	.word	0x000062b0
        /*1440*/ 	.word	0x00000004
        /*1444*/ 	.word	0x00000000
        /*1448*/ 	.short	0x0101
        /*144a*/ 	.byte	0x3f
	.zero		1


	//   ....[27]....
        /*144c*/ 	.word	0x000062f0
        /*1450*/ 	.word	0x00000044
        /*1454*/ 	.word	0x000324b0
        /*1458*/ 	.short	0x010a
        /*145a*/ 	.byte	0x3f
	.zero		1


	//   ....[28]....
        /*145c*/ 	.word	0x00006940
        /*1460*/ 	.word	0x00000044
        /*1464*/ 	.word	0x00000000
        /*1468*/ 	.short	0x0101
        /*146a*/ 	.byte	0x3f
	.zero		1


	//   ....[29]....
        /*146c*/ 	.word	0x00007f30
        /*1470*/ 	.word	0x00000002
        /*1474*/ 	.word	0x00032400
        /*1478*/ 	.short	0x010a
        /*147a*/ 	.byte	0x3f
	.zero		1


	//   ....[30]....
        /*147c*/ 	.word	0x00007f80
        /*1480*/ 	.word	0x00000002
        /*1484*/ 	.word	0x00032400
        /*1488*/ 	.short	0x010a
        /*148a*/ 	.byte	0x3f
	.zero		1


	//   ....[31]....
        /*148c*/ 	.word	0x00008a00
        /*1490*/ 	.word	0x00000002
        /*1494*/ 	.word	0x00032400
        /*1498*/ 	.short	0x010a
        /*149a*/ 	.byte	0x3f
	.zero		1


	//   ....[32]....
        /*149c*/ 	.word	0x00009f60
        /*14a0*/ 	.word	0x00000002
        /*14a4*/ 	.word	0x00032400
        /*14a8*/ 	.short	0x010a
        /*14aa*/ 	.byte	0x3f
	.zero		1


	//   ....[33]....
        /*14ac*/ 	.word	0x0000b670
        /*14b0*/ 	.word	0x00000005
        /*14b4*/ 	.word	0x00000000
        /*14b8*/ 	.short	0x010a
        /*14ba*/ 	.byte	0x3f
	.zero		1


	//   ....[34]....
        /*14bc*/ 	.word	0x0000b770
        /*14c0*/ 	.word	0x00000002
        /*14c4*/ 	.word	0x00000000
        /*14c8*/ 	.short	0x010a
        /*14ca*/ 	.byte	0x3f
	.zero		1


	//   ....[35]....
        /*14cc*/ 	.word	0x0000bba0
        /*14d0*/ 	.word	0x00000010
        /*14d4*/ 	.word	0x00000000
        /*14d8*/ 	.short	0x010a
        /*14da*/ 	.byte	0x3f
	.zero		1


	//   ....[36]....
        /*14dc*/ 	.word	0x0000bc50
        /*14e0*/ 	.word	0x00000004
        /*14e4*/ 	.word	0x00000000
        /*14e8*/ 	.short	0x010a
        /*14ea*/ 	.byte	0x3f
	.zero		1


	//   ....[37]....
        /*14ec*/ 	.word	0x0000c960
        /*14f0*/ 	.word	0x00000004
        /*14f4*/ 	.word	0x00000000
        /*14f8*/ 	.short	0x0101
        /*14fa*/ 	.byte	0x3f
	.zero		1


	//   ....[38]....
        /*14fc*/ 	.word	0x00016040
        /*1500*/ 	.word	0x00000002
        /*1504*/ 	.word	0x00000000
        /*1508*/ 	.short	0x0101
        /*150a*/ 	.byte	0x3f
	.zero		1


	//   ....[39]....
        /*150c*/ 	.word	0x000164f0
        /*1510*/ 	.word	0x00000007
        /*1514*/ 	.word	0x00000000
        /*1518*/ 	.short	0x010a
        /*151a*/ 	.byte	0x3f
	.zero		1


	//   ....[40]....
        /*151c*/ 	.word	0x000165f0
        /*1520*/ 	.word	0x00000000
        /*1524*/ 	.word	0x00000000
        /*1528*/ 	.short	0x010a
        /*152a*/ 	.byte	0x3f
	.zero		1


	//   ....[41]....
        /*152c*/ 	.word	0x00016a20
        /*1530*/ 	.word	0x00000014
        /*1534*/ 	.word	0x00000000
        /*1538*/ 	.short	0x010a
        /*153a*/ 	.byte	0x3f
	.zero		1


	//   ....[42]....
        /*153c*/ 	.word	0x00016ad0
        /*1540*/ 	.word	0x00000006
        /*1544*/ 	.word	0x00000000
        /*1548*/ 	.short	0x010a
        /*154a*/ 	.byte	0x3f
	.zero		1


	//   ....[43]....
        /*154c*/ 	.word	0x000177e0
        /*1550*/ 	.word	0x00000006
        /*1554*/ 	.word	0x00000000
        /*1558*/ 	.short	0x0101
        /*155a*/ 	.byte	0x3f
	.zero		1


	//   ....[44]....
        /*155c*/ 	.word	0x0001fb90
        /*1560*/ 	.word	0x00000000
        /*1564*/ 	.word	0x00000000
        /*1568*/ 	.short	0x0101
        /*156a*/ 	.byte	0x3f
	.zero		1


	//   ....[45]....
        /*156c*/ 	.word	0x0001fda0
        /*1570*/ 	.word	0x00000005
        /*1574*/ 	.word	0x00000000
        /*1578*/ 	.short	0x010a
        /*157a*/ 	.byte	0x3f
	.zero		1


	//   ....[46]....
        /*157c*/ 	.word	0x0001fea0
        /*1580*/ 	.word	0x00000006
        /*1584*/ 	.word	0x00000000
        /*1588*/ 	.short	0x010a
        /*158a*/ 	.byte	0x3f
	.zero		1


	//   ....[47]....
        /*158c*/ 	.word	0x000202d0
        /*1590*/ 	.word	0x00000005
        /*1594*/ 	.word	0x00000000
        /*1598*/ 	.short	0x010a
        /*159a*/ 	.byte	0x3f
	.zero		1


	//   ....[48]....
        /*159c*/ 	.word	0x00020380
        /*15a0*/ 	.word	0x00000006
        /*15a4*/ 	.word	0x00000000
        /*15a8*/ 	.short	0x010a
        /*15aa*/ 	.byte	0x3f
	.zero		1


	//   ....[49]....
        /*15ac*/ 	.word	0x00021090
        /*15b0*/ 	.word	0x00000005
        /*15b4*/ 	.word	0x00000000
        /*15b8*/ 	.short	0x0101
        /*15ba*/ 	.byte	0x3f
	.zero		1


	//   ....[50]....
        /*15bc*/ 	.word	0x0002a770
        /*15c0*/ 	.word	0x00000004
        /*15c4*/ 	.word	0x00000000
        /*15c8*/ 	.short	0x0101
        /*15ca*/ 	.byte	0x3f
	.zero		1


	//   ....[51]....
        /*15cc*/ 	.word	0x0002d740
        /*15d0*/ 	.word	0x00000003
        /*15d4*/ 	.word	0x00000000
        /*15d8*/ 	.short	0x0101
        /*15da*/ 	.byte	0x3f
	.zero		1


	//   ....[52]....
        /*15dc*/ 	.word	0x0002e040
        /*15e0*/ 	.word	0x00000008
        /*15e4*/ 	.word	0x00000000
        /*15e8*/ 	.short	0x0101
        /*15ea*/ 	.byte	0x3f
	.zero		1


	//   ....[53]....
        /*15ec*/ 	.word	0x00032ae0
        /*15f0*/ 	.word	0x00000012
        /*15f4*/ 	.word	0x00032420
        /*15f8*/ 	.short	0x010a
        /*15fa*/ 	.byte	0x3f
	.zero		1


	//   ....[54]....
        /*15fc*/ 	.word	0x00032bb0
        /*1600*/ 	.word	0x00000005
        /*1604*/ 	.word	0x000324a0
        /*1608*/ 	.short	0x010a
        /*160a*/ 	.byte	0x3f
	.zero		1


	//   ....[55]....
        /*160c*/ 	.word	0x00032df0
        /*1610*/ 	.word	0x00000005
        /*1614*/ 	.word	0x000324c0
        /*1618*/ 	.short	0x010a
        /*161a*/ 	.byte	0x3f
	.zero		1


	//   ....[56]....
        /*161c*/ 	.word	0x00033490
        /*1620*/ 	.word	0x00000006
        /*1624*/ 	.word	0x000324a0
        /*1628*/ 	.short	0x010a
        /*162a*/ 	.byte	0x3f
	.zero		1


	//   ....[57]....
        /*162c*/ 	.word	0x000336c0
        /*1630*/ 	.word	0x00000006
        /*1634*/ 	.word	0x000324c0
        /*1638*/ 	.short	0x010a
        /*163a*/ 	.byte	0x3f
	.zero		1


	//   ....[58]....
        /*163c*/ 	.word	0x00034c70
        /*1640*/ 	.word	0x00000000
        /*1644*/ 	.word	0x00032440
        /*1648*/ 	.short	0x010a
        /*164a*/ 	.byte	0x3f
	.zero		1


	//   ....[59]....
        /*164c*/ 	.word	0x00035a80
        /*1650*/ 	.word	0x00000012
        /*1654*/ 	.word	0x00032400
        /*1658*/ 	.short	0x0107
        /*165a*/ 	.byte	0x3f
	.zero		1


	//   ....[60]....
        /*165c*/ 	.word	0x00035b40
        /*1660*/ 	.word	0x00000012
        /*1664*/ 	.word	0x00032400
        /*1668*/ 	.short	0x0101
        /*166a*/ 	.byte	0x3f
	.zero		1


	//   ....[61]....
        /*166c*/ 	.word	0x00036730
        /*1670*/ 	.word	0x00000012
        /*1674*/ 	.word	0x00032410
        /*1678*/ 	.short	0x0107
        /*167a*/ 	.byte	0x3f
	.zero		1


	//   ....[62]....
        /*167c*/ 	.word	0x00036830
        /*1680*/ 	.word	0x00000012
        /*1684*/ 	.word	0x00032410
        /*1688*/ 	.short	0x0101
        /*168a*/ 	.byte	0x3f
	.zero		1


	//   ....[63]....
        /*168c*/ 	.word	0x00036850
        /*1690*/ 	.word	0x00000012
        /*1694*/ 	.word	0x00032420
        /*1698*/ 	.short	0x010a
        /*169a*/ 	.byte	0x3f
	.zero		1


	//   ....[64]....
        /*169c*/ 	.word	0x00036930
        /*16a0*/ 	.word	0x00000002
        /*16a4*/ 	.word	0x00032460
        /*16a8*/ 	.short	0x010a
        /*16aa*/ 	.byte	0x3f
	.zero		1


	//   ....[65]....
        /*16ac*/ 	.word	0x00037260
        /*16b0*/ 	.word	0x00000002
        /*16b4*/ 	.word	0x00032440
        /*16b8*/ 	.short	0x010a
        /*16ba*/ 	.byte	0x3f
	.zero		1


	//   ....[66]....
        /*16bc*/ 	.word	0x00037490
        /*16c0*/ 	.word	0x00000002
        /*16c4*/ 	.word	0x00032460
        /*16c8*/ 	.short	0x010a
        /*16ca*/ 	.byte	0x3f
	.zero		1


	//   ....[67]....
        /*16cc*/ 	.word	0x00037c90
        /*16d0*/ 	.word	0x00000003
        /*16d4*/ 	.word	0x00032440
        /*16d8*/ 	.short	0x010a
        /*16da*/ 	.byte	0x3f
	.zero		1


	//   ....[68]....
        /*16dc*/ 	.word	0x00037ec0
        /*16e0*/ 	.word	0x00000003
        /*16e4*/ 	.word	0x00032460
        /*16e8*/ 	.short	0x010a
        /*16ea*/ 	.byte	0x3f
	.zero		1


	//   ....[69]....
        /*16ec*/ 	.word	0x00038660
        /*16f0*/ 	.word	0x00000003
        /*16f4*/ 	.word	0x00032440
        /*16f8*/ 	.short	0x010a
        /*16fa*/ 	.byte	0x3f
	.zero		1


	//   ....[70]....
        /*16fc*/ 	.word	0x00038890
        /*1700*/ 	.word	0x00000003
        /*1704*/ 	.word	0x00032460
        /*1708*/ 	.short	0x010a
        /*170a*/ 	.byte	0x3f
	.zero		1


	//   ....[71]....
        /*170c*/ 	.word	0x0003a230
        /*1710*/ 	.word	0x00000000
        /*1714*/ 	.word	0x00032420
        /*1718*/ 	.short	0x010a
        /*171a*/ 	.byte	0x3f
	.zero		1


	//   ....[72]....
        /*171c*/ 	.word	0x0003a410
        /*1720*/ 	.word	0x00000006
        /*1724*/ 	.word	0x00000000
        /*1728*/ 	.short	0x010a
        /*172a*/ 	.byte	0x3f
	.zero		1


	//   ....[73]....
        /*172c*/ 	.word	0x0003a440
        /*1730*/ 	.word	0x00000007
        /*1734*/ 	.word	0x00000000
        /*1738*/ 	.short	0x010a
        /*173a*/ 	.byte	0x3f
	.zero		1


	//   ....[74]....
        /*173c*/ 	.word	0x0003a4a0
        /*1740*/ 	.word	0x00000004
        /*1744*/ 	.word	0x00000000
        /*1748*/ 	.short	0x010a
        /*174a*/ 	.byte	0x3f
	.zero		1


	//   ....[75]....
        /*174c*/ 	.word	0x0003a4d0
        /*1750*/ 	.word	0x00000003
        /*1754*/ 	.word	0x00000000
        /*1758*/ 	.short	0x010a
        /*175a*/ 	.byte	0x3f
	.zero		1


	//   ....[76]....
        /*175c*/ 	.word	0x0003a530
        /*1760*/ 	.word	0x00000044
        /*1764*/ 	.word	0x00032490
        /*1768*/ 	.short	0x010a
        /*176a*/ 	.byte	0x3f
	.zero		1


	//   ....[77]....
        /*176c*/ 	.word	0x0003a580
        /*1770*/ 	.word	0x00000044
        /*1774*/ 	.word	0x00032490
        /*1778*/ 	.short	0x010a
        /*177a*/ 	.byte	0x3f
	.zero		1


	//   ....[78]....
        /*177c*/ 	.word	0x0003a5d0
        /*1780*/ 	.word	0x00000044
        /*1784*/ 	.word	0x00032490
        /*1788*/ 	.short	0x010a
        /*178a*/ 	.byte	0x3f
	.zero		1


	//   ....[79]....
        /*178c*/ 	.word	0x0003a620
        /*1790*/ 	.word	0x00000044
        /*1794*/ 	.word	0x000324b0
        /*1798*/ 	.short	0x010a
        /*179a*/ 	.byte	0x3f
	.zero		1


	//   ....[80]....
        /*179c*/ 	.word	0x0003aaa0
        /*17a0*/ 	.word	0x00000002
        /*17a4*/ 	.word	0x00032400
        /*17a8*/ 	.short	0x010a
        /*17aa*/ 	.byte	0x3f
	.zero		1


	//   ....[81]....
        /*17ac*/ 	.word	0x0003b090
        /*17b0*/ 	.word	0x00000002
        /*17b4*/ 	.word	0x00032400
        /*17b8*/ 	.short	0x010a
        /*17ba*/ 	.byte	0x3f
	.zero		1


	//   ....[82]....
        /*17bc*/ 	.word	0x0003b0e0
        /*17c0*/ 	.word	0x00000002
        /*17c4*/ 	.word	0x00000000
        /*17c8*/ 	.short	0x010a
        /*17ca*/ 	.byte	0x3f
	.zero		1


	//   ....[83]....
        /*17cc*/ 	.word	0x0003b130
        /*17d0*/ 	.word	0x00000004
        /*17d4*/ 	.word	0x00000000
        /*17d8*/ 	.short	0x010a
        /*17da*/ 	.byte	0x3f
	.zero		1


	//   ....[84]....
        /*17dc*/ 	.word	0x0003b180
        /*17e0*/ 	.word	0x00000000
        /*17e4*/ 	.word	0x00000000
        /*17e8*/ 	.short	0x010a
        /*17ea*/ 	.byte	0x3f
	.zero		1


	//   ....[85]....
        /*17ec*/ 	.word	0x0003b1d0
        /*17f0*/ 	.word	0x00000006
        /*17f4*/ 	.word	0x00000000
        /*17f8*/ 	.short	0x010a
        /*17fa*/ 	.byte	0x3f
	.zero		1


	//   ....[86]....
        /*17fc*/ 	.word	0x0003b220
        /*1800*/ 	.word	0x00000006
        /*1804*/ 	.word	0x00000000
        /*1808*/ 	.short	0x010a
        /*180a*/ 	.byte	0x3f
	.zero		1


	//   ....[87]....
        /*180c*/ 	.word	0x0003b270
        /*1810*/ 	.word	0x00000006
        /*1814*/ 	.word	0x00000000
        /*1818*/ 	.short	0x010a
        /*181a*/ 	.byte	0x3f
	.zero		1


	//   ....[88]....
        /*181c*/ 	.word	0x0003be60
        /*1820*/ 	.word	0x00000012
        /*1824*/ 	.word	0x00032420
        /*1828*/ 	.short	0x010a
        /*182a*/ 	.byte	0x3f
	.zero		1


	//   ....[89]....
        /*182c*/ 	.word	0x0003beb0
        /*1830*/ 	.word	0x00000005
        /*1834*/ 	.word	0x000324a0
        /*1838*/ 	.short	0x010a
        /*183a*/ 	.byte	0x3f
	.zero		1


	//   ....[90]....
        /*183c*/ 	.word	0x0003bf00
        /*1840*/ 	.word	0x00000005
        /*1844*/ 	.word	0x000324c0
        /*1848*/ 	.short	0x010a
        /*184a*/ 	.byte	0x3f
	.zero		1


	//   ....[91]....
        /*184c*/ 	.word	0x0003bf50
        /*1850*/ 	.word	0x00000006
        /*1854*/ 	.word	0x000324a0
        /*1858*/ 	.short	0x010a
        /*185a*/ 	.byte	0x3f
	.zero		1


	//   ....[92]....
        /*185c*/ 	.word	0x0003bfa0
        /*1860*/ 	.word	0x00000006
        /*1864*/ 	.word	0x000324c0
        /*1868*/ 	.short	0x010a
        /*186a*/ 	.byte	0x3f
	.zero		1


	//   ....[93]....
        /*186c*/ 	.word	0x0003c140
        /*1870*/ 	.word	0x00000000
        /*1874*/ 	.word	0x00032440
        /*1878*/ 	.short	0x010a
        /*187a*/ 	.byte	0x3f
	.zero		1


	//   ....[94]....
        /*187c*/ 	.word	0x0003da90
        /*1880*/ 	.word	0x00000012
        /*1884*/ 	.word	0x00032420
        /*1888*/ 	.short	0x010a
        /*188a*/ 	.byte	0x3f
	.zero		1


	//   ....[95]....
        /*188c*/ 	.word	0x0003dae0
        /*1890*/ 	.word	0x00000002
        /*1894*/ 	.word	0x00032460
        /*1898*/ 	.short	0x010a
        /*189a*/ 	.byte	0x3f
	.zero		1


	//   ....[96]....
        /*189c*/ 	.word	0x0003db30
        /*18a0*/ 	.word	0x00000002
        /*18a4*/ 	.word	0x00032440
        /*18a8*/ 	.short	0x010a
        /*18aa*/ 	.byte	0x3f
	.zero		1


	//   ....[97]....
        /*18ac*/ 	.word	0x0003db80
        /*18b0*/ 	.word	0x00000002
        /*18b4*/ 	.word	0x00032460
        /*18b8*/ 	.short	0x010a
        /*18ba*/ 	.byte	0x3f
	.zero		1


	//   ....[98]....
        /*18bc*/ 	.word	0x0003dbd0
        /*18c0*/ 	.word	0x00000003
        /*18c4*/ 	.word	0x00032440
        /*18c8*/ 	.short	0x010a
        /*18ca*/ 	.byte	0x3f
	.zero		1


	//   ....[99]....
        /*18cc*/ 	.word	0x0003dc20
        /*18d0*/ 	.word	0x00000003
        /*18d4*/ 	.word	0x00032460
        /*18d8*/ 	.short	0x010a
        /*18da*/ 	.byte	0x3f
	.zero		1


	//   ....[100]....
        /*18dc*/ 	.word	0x0003dc70
        /*18e0*/ 	.word	0x00000003
        /*18e4*/ 	.word	0x00032440
        /*18e8*/ 	.short	0x010a
        /*18ea*/ 	.byte	0x3f
	.zero		1


	//   ....[101]....
        /*18ec*/ 	.word	0x0003dcc0
        /*18f0*/ 	.word	0x00000003
        /*18f4*/ 	.word	0x00032460
        /*18f8*/ 	.short	0x010a
        /*18fa*/ 	.byte	0x3f
	.zero		1


	//   ....[102]....
        /*18fc*/ 	.word	0x0003e840
        /*1900*/ 	.word	0x00000000
        /*1904*/ 	.word	0x00032420
        /*1908*/ 	.short	0x010a
        /*190a*/ 	.byte	0x3f
	.zero		1


	//   ....[103]....
        /*190c*/ 	.word	0x0003e9e0
        /*1910*/ 	.word	0x00000006
        /*1914*/ 	.word	0x00000000
        /*1918*/ 	.short	0x010a
        /*191a*/ 	.byte	0x3f
	.zero		1


	//   ....[104]....
        /*191c*/ 	.word	0x0003ea30
        /*1920*/ 	.word	0x00000007
        /*1924*/ 	.word	0x00000000
        /*1928*/ 	.short	0x010a
        /*192a*/ 	.byte	0x3f
	.zero		1


	//   ....[105]....
        /*192c*/ 	.word	0x0003ea80
        /*1930*/ 	.word	0x00000004
        /*1934*/ 	.word	0x00000000
        /*1938*/ 	.short	0x010a
        /*193a*/ 	.byte	0x3f
	.zero		1


	//   ....[106]....
        /*193c*/ 	.word	0x0003ec10
        /*1940*/ 	.word	0x00000000
        /*1944*/ 	.word	0x00000000
        /*1948*/ 	.short	0x010a
        /*194a*/ 	.byte	0x3f
	.zero		1


	//   ....[107]....
        /*194c*/ 	.word	0x0003ed10
        /*1950*/ 	.word	0x00000003
        /*1954*/ 	.word	0x00000000
        /*1958*/ 	.short	0x010a
        /*195a*/ 	.byte	0x3f
	.zero		1


	//   ....[108]....
        /*195c*/ 	.word	0x0003f130
        /*1960*/ 	.word	0x00000003
        /*1964*/ 	.word	0x00032410
        /*1968*/ 	.short	0x010a
        /*196a*/ 	.byte	0x3f
	.zero		1


	//   ....[109]....
        /*196c*/ 	.word	0x0003f250
        /*1970*/ 	.word	0x00000003
        /*1974*/ 	.word	0x00000000
        /*1978*/ 	.short	0x010a
        /*197a*/ 	.byte	0x3f
	.zero		1


	//   ....[110]....
        /*197c*/ 	.word	0x0003f350
        /*1980*/ 	.word	0x0000000a
        /*1984*/ 	.word	0x00000000
        /*1988*/ 	.short	0x010a
        /*198a*/ 	.byte	0x3f
	.zero		1


	//   ....[111]....
        /*198c*/ 	.word	0x000400c0
        /*1990*/ 	.word	0x0000000a
        /*1994*/ 	.word	0x00000000
        /*1998*/ 	.short	0x0101
        /*199a*/ 	.byte	0x3f
	.zero		1


	//   ....[112]....
        /*199c*/ 	.word	0x0004a000
        /*19a0*/ 	.word	0x00000000
        /*19a4*/ 	.word	0x00000000
        /*19a8*/ 	.short	0x0101
        /*19aa*/ 	.byte	0x3f
	.zero		1


	//   ....[113]....
        /*19ac*/ 	.word	0x0004a040
        /*19b0*/ 	.word	0x00000003
        /*19b4*/ 	.word	0x00000000
        /*19b8*/ 	.short	0x010a
        /*19ba*/ 	.byte	0x3f
	.zero		1


	//   ....[114]....
        /*19bc*/ 	.word	0x0004a090
        /*19c0*/ 	.word	0x00000003
        /*19c4*/ 	.word	0x00032410
        /*19c8*/ 	.short	0x010a
        /*19ca*/ 	.byte	0x3f
	.zero		1


	//   ....[115]....
        /*19cc*/ 	.word	0x0004a0e0
        /*19d0*/ 	.word	0x0000000a
        /*19d4*/ 	.word	0x00000000
        /*19d8*/ 	.short	0x010a
        /*19da*/ 	.byte	0x3f
	.zero		1


	//----- nvinfo : EIATTR_NUM_MBARRIERS
	.align		4
.L_1445:
        /*19dc*/ 	.byte	0x03, 0x38
        /*19de*/ 	.short	0x0017


	//----- nvinfo : EIATTR_EXIT_INSTR_OFFSETS
	.align		4
        /*19e0*/ 	.byte	0x04, 0x1c
        /*19e2*/ 	.short	(.L_1447 - .L_1446)


	//   ....[0]....
.L_1446:
        /*19e4*/ 	.word	0x0003a520


	//----- nvinfo : EIATTR_MAX_THREADS
	.align		4
.L_1447:
        /*19e8*/ 	.byte	0x04, 0x05
        /*19ea*/ 	.short	(.L_1449 - .L_1448)
.L_1448:
        /*19ec*/ 	.word	0x00000180
        /*19f0*/ 	.word	0x00000001
        /*19f4*/ 	.word	0x00000001


	//----- nvinfo : EIATTR_CRS_STACK_SIZE
	.align		4
.L_1449:
        /*19f8*/ 	.byte	0x04, 0x1e
        /*19fa*/ 	.short	(.L_1451 - .L_1450)
.L_1450:
        /*19fc*/ 	.word	0x00000000


	//----- nvinfo : EIATTR_CBANK_PARAM_SIZE
	.align		4
.L_1451:
        /*1a00*/ 	.byte	0x03, 0x19
        /*1a02*/ 	.short	0x0bf0


	//----- nvinfo : EIATTR_PARAM_CBANK
	.align		4
        /*1a04*/ 	.byte	0x04, 0x0a
        /*1a06*/ 	.short	(.L_1453 - .L_1452)
	.align		4
.L_1452:
        /*1a08*/ 	.word	index@(.nv.constant0._ZN7cutlass13device_kernelIN5flash11enable_sm90INS1_16FlashAttnFwdSm90INS1_25CollectiveMainloopFwdSm90ILi2EN4cute5tupleIJNS5_1CILi1EEES8_S8_EEENS6_IJNS7_ILi128EEENS7_ILi96EEENS7_ILi64EEEEEELi256ENS_10bfloat16_tEfNS_4arch4Sm90ELb0ELb1ELb0ELb1ELb0ELb1ELb1ELb1ELb0ELb1ELb1ELb0EEENS1_21CollectiveEpilogueFwdINS6_IJSA_NS7_ILi256EEESB_EEES9_SE_SG_Li256ELb1ELb1ELb1ELb0EEENS1_36VarlenDynamicPersistentTileSchedulerILi128ELi96ELi256ELi128ELb1ELb1ELb1ELb1ELb0ELb1EEEEEEEEEvNT_6ParamsE)
        /*1a0c*/ 	.short	0x0210
        /*1a0e*/ 	.short	0x0bf0


	//----- nvinfo : EIATTR_SW_WAR
	.align		4
.L_1453:
        /*1a10*/ 	.byte	0x04, 0x36
        /*1a12*/ 	.short	(.L_1455 - .L_1454)
.L_1454:
        /*1a14*/ 	.word	0x00000008
.L_1455:


//--------------------- .nv.info._ZN7cutlass13device_kernelIN5flash11enable_sm90INS1_16FlashAttnFwdSm90INS1_25CollectiveMainloopFwdSm90ILi2EN4cute5tupleIJNS5_1CILi1EEES8_S8_EEENS6_IJNS7_ILi128EEENS7_ILi96EEENS7_ILi64EEEEEELi256ENS_10bfloat16_tEfNS_4arch4Sm90ELb1ELb0ELb0ELb0ELb0ELb0ELb0ELb1ELb0ELb1ELb1ELb0EEENS1_21CollectiveEpilogueFwdINS6_IJSA_NS7_ILi256EEESB_EEES9_SE_SG_Li256ELb0ELb1ELb1ELb0EEENS1_19SingleTileSchedulerILb0ELb1ELb1ELi128EEEEEEEEEvNT_6ParamsE --------------------------
	.section	.nv.info._ZN7cutlass13device_kernelIN5flash11enable_sm90INS1_16FlashAttnFwdSm90INS1_25CollectiveMainloopFwdSm90ILi2EN4cute5tupleIJNS5_1CILi1EEES8_S8_EEENS6_IJNS7_ILi128EEENS7_ILi96EEENS7_ILi64EEEEEELi256ENS_10bfloat16_tEfNS_4arch4Sm90ELb1ELb0ELb0ELb0ELb0ELb0ELb0ELb1ELb0ELb1ELb1ELb0EEENS1_21CollectiveEpilogueFwdINS6_IJSA_NS7_ILi256EEESB_EEES9_SE_SG_Li256ELb0ELb1ELb1ELb0EEENS1_19SingleTileSchedulerILb0ELb1ELb1ELi128EEEEEEEEEvNT_6ParamsE,"",@"SHT_CUDA_INFO"
	.sectionflags	@""
	.align	4


	//----- nvinfo : EIATTR_CUDA_API_VERSION
	.align		4
        /*0000*/ 	.byte	0x04, 0x37
        /*0002*/ 	.short	(.L_1457 - .L_1456)
.L_1456:
        /*0004*/ 	.word	0x00000082


	//----- nvinfo : EIATTR_KPARAM_INFO
	.align		4
.L_1457:
        /*0008*/ 	.byte	0x04, 0x17
        /*000a*/ 	.short	(.L_1459 - .L_1458)
.L_1458:
        /*000c*/ 	.word	0x00000000
        /*0010*/ 	.short	0x0000
        /*0012*/ 	.short	0x0070
        /*0014*/ 	.byte	0x00, 0xf0, 0x01, 0x28


	//----- nvinfo : EIATTR_SPARSE_MMA_MASK
	.align		4
.L_1459:
        /*0018*/ 	.byte	0x03, 0x50
        /*001a*/ 	.short	0x0000


	//----- nvinfo : EIATTR_MAXREG_COUNT
	.align		4
        /*001c*/ 	.byte	0x03, 0x1b
        /*001e*/ 	.short	0x00a8


	//----- nvinfo : EIATTR_NUM_BARRIERS
	.align		4
        /*0020*/ 	.byte	0x02, 0x4c
        /*0022*/ 	.byte	0x10
	.zero		1


	//----- nvinfo : EIATTR_EXTERNS
	.align		4
        /*0024*/ 	.byte	0x04, 0x0f
        /*0026*/ 	.short	(.L_1461 - .L_1460)


	//   ....[0]....
	.align		4
.L_1460:
        /*0028*/ 	.word	index@(__assertfail)


	//----- nvinfo : EIATTR_ANNOTATIONS
	.align		4
.L_1461:
        /*002c*/ 	.byte	0x04, 0x55
        /*002e*/ 	.short	(.L_1463 - .L_1462)


	//   ....[0]....
.L_1462:
        /*0030*/ 	.word	0x00000001
        /*0034*/ 	.byte	0xc0, 0xab, 0x00, 0x00, 0x01, 0x00, 0x00, 0x00, 0x40, 0xb0, 0x00, 0x00, 0x01, 0x00, 0x00, 0x00
        /*0044*/ 	.byte	0x90, 0xb0, 0x00, 0x00, 0x01, 0x00, 0x00, 0x00, 0x70, 0xb2, 0x00, 0x00, 0x01, 0x00, 0x00, 0x00
        /*0054*/ 	.byte	0x60, 0xb3, 0x00, 0x00, 0x01, 0x00, 0x00, 0x00, 0xa0, 0xbf, 0x00, 0x00, 0x01, 0x00, 0x00, 0x00
        /*0064*/ 	.byte	0x50, 0xc3, 0x00, 0x00, 0x01, 0x00, 0x00, 0x00, 0x80, 0xc5, 0x00, 0x00, 0x01, 0x00, 0x00, 0x00
        /*0074*/ 	.byte	0xc0, 0xcd, 0x00, 0x00, 0x01, 0x00, 0x00, 0x00, 0x50, 0xd6, 0x00, 0x00


	//----- nvinfo : EIATTR_MERCURY_ISA_VERSION
	.align		4
.L_1463:
        /*0080*/ 	.byte	0x03, 0x5f
        /*0082*/ 	.short	0x0101


	//----- nvinfo : EIATTR_INT_WARP_WIDE_INSTR_OFFSETS
	.align		4
        /*0084*/ 	.byte	0x04, 0x31
        /*0086*/ 	.short	(.L_1465 - .L_1464)


	//   ....[0]....
.L_1464:
        /*0088*/ 	.word	0x00000130


	//   ....[1]....
        /*008c*/ 	.word	0x00000170


	//   ....[2]....
        /*0090*/ 	.word	0x000001e0


	//----- nvinfo : EIATTR_COOP_GROUP_MASK_REGIDS
	.align		4
.L_1465:
        /*0094*/ 	.byte	0x04, 0x29
        /*0096*/ 	.short	(.L_1467 - .L_1466)


	//   ....[0]....
.L_1466:
        /*0098*/ 	.word	0xffffffff


	//   ....[1]....
        /*009c*/ 	.word	0xffffffff


	//   ....[2]....
        /*00a0*/ 	.word	0xffffffff


	//   ....[3]....
        /*00a4*/ 	.word	0xffffffff


	//   ....[4]....
        /*00a8*/ 	.word	0xffffffff


	//   ....[5]....
        /*00ac*/ 	.word	0xffffffff


	//   ....[6]....
        /*00b0*/ 	.word	0xffffffff


	//   ....[7]....
        /*00b4*/ 	.word	0xffffffff


	//   ....[8]....
        /*00b8*/ 	.word	0xffffffff


	//   ....[9]....
        /*00bc*/ 	.word	0xffffffff


	//   ....[10]....
        /*00c0*/ 	.word	0xffffffff


	//   ....[11]....
        /*00c4*/ 	.word	0xffffffff


	//   ....[12]....
        /*00c8*/ 	.word	0xffffffff


	//   ....[13]....
        /*00cc*/ 	.word	0xffffffff


	//   ....[14]....
        /*00d0*/ 	.word	0xffffffff


	//   ....[15]....
        /*00d4*/ 	.word	0xffffffff


	//   ....[16]....
        /*00d8*/ 	.word	0xffffffff


	//   ....[17]....
        /*00dc*/ 	.word	0xffffffff


	//   ....[18]....
        /*00e0*/ 	.word	0xffffffff


	//   ....[19]....
        /*00e4*/ 	.word	0xffffffff


	//   ....[20]....
        /*00e8*/ 	.word	0xffffffff


	//   ....[21]....
        /*00ec*/ 	.word	0xffffffff


	//   ....[22]....
        /*00f0*/ 	.word	0xffffffff


	//   ....[23]....
        /*00f4*/ 	.word	0xffffffff


	//   ....[24]....
        /*00f8*/ 	.word	0xffffffff


	//   ....[25]....
        /*00fc*/ 	.word	0xffffffff


	//   ....[26]....
        /*0100*/ 	.word	0xffffffff


	//   ....[27]....
        /*0104*/ 	.word	0xffffffff


	//   ....[28]....
        /*0108*/ 	.word	0xffffffff


	//   ....[29]....
        /*010c*/ 	.word	0xffffffff


	//   ....[30]....
        /*0110*/ 	.word	0xffffffff


	//   ....[31]....
        /*0114*/ 	.word	0xffffffff


	//   ....[32]....
        /*0118*/ 	.word	0xffffffff


	//   ....[33]....
        /*011c*/ 	.word	0xffffffff


	//   ....[34]....
        /*0120*/ 	.word	0xffffffff


	//   ....[35]....
        /*0124*/ 	.word	0xffffffff


	//   ....[36]....
        /*0128*/ 	.word	0xffffffff


	//   ....[37]....
        /*012c*/ 	.word	0xffffffff


	//   ....[38]....
        /*0130*/ 	.word	0xffffffff


	//   ....[39]....
        /*0134*/ 	.word	0xffffffff


	//   ....[40]....
        /*0138*/ 	.word	0xffffffff


	//   ....[41]....
        /*013c*/ 	.word	0xffffffff


	//   ....[42]....
        /*0140*/ 	.word	0xffffffff


	//   ....[43]....
        /*0144*/ 	.word	0xffffffff


	//   ....[44]....
        /*0148*/ 	.word	0xffffffff


	//   ....[45]....
        /*014c*/ 	.word	0xffffffff


	//   ....[46]....
        /*0150*/ 	.word	0xffffffff


	//   ....[47]....
        /*0154*/ 	.word	0xffffffff


	//   ....[48]....
        /*0158*/ 	.word	0xffffffff


	//   ....[49]....
        /*015c*/ 	.word	0xffffffff


	//   ....[50]....
        /*0160*/ 	.word	0xffffffff


	//   ....[51]....
        /*0164*/ 	.word	0xffffffff


	//   ....[52]....
        /*0168*/ 	.word	0xffffffff


	//   ....[53]....
        /*016c*/ 	.word	0xffffffff


	//   ....[54]....
        /*0170*/ 	.word	0xffffffff


	//   ....[55]....
        /*0174*/ 	.word	0x0500000f


	//   ....[56]....
        /*0178*/ 	.word	0x0500000f


	//   ....[57]....
        /*017c*/ 	.word	0x0500000f


	//   ....[58]....
        /*0180*/ 	.word	0x0500000f


	//   ....[59]....
        /*0184*/ 	.word	0x0500000f


	//   ....[60]....
        /*0188*/ 	.word	0x0500000f


	//   ....[61]....
        /*018c*/ 	.word	0x0500000f


	//   ....[62]....
        /*0190*/ 	.word	0x0500000f


	//   ....[63]....
        /*0194*/ 	.word	0x0500000f


	//   ....[64]....
        /*0198*/ 	.word	0x0500000f


	//   ....[65]....
        /*019c*/ 	.word	0x0500000f


	//   ....[66]....
        /*01a0*/ 	.word	0x0500000f


	//   ....[67]....
        /*01a4*/ 	.word	0x0500000f


	//   ....[68]....
        /*01a8*/ 	.word	0x0500000f


	//   ....[69]....
        /*01ac*/ 	.word	0x0500000f


	//   ....[70]....
        /*01b0*/ 	.word	0x0500000f


	//   ....[71]....
        /*01b4*/ 	.word	0x0500000f


	//   ....[72]....
        /*01b8*/ 	.word	0x0500000f


	//----- nvinfo : EIATTR_COOP_GROUP_INSTR_OFFSETS
	.align		4
.L_1467:
        /*01bc*/ 	.byte	0x04, 0x28
        /*01be*/ 	.short	(.L_1469 - .L_1468)


	//   ....[0]....
.L_1468:
        /*01c0*/ 	.word	0x00000060


	//   ....[1]....
        /*01c4*/ 	.word	0x00000140


	//   ....[2]....
        /*01c8*/ 	.word	0x00000190


	//   ....[3]....
        /*01cc*/ 	.word	0x000003c0


	//   ....[4]....
        /*01d0*/ 	.word	0x00000520


	//   ....[5]....
        /*01d4*/ 	.word	0x00000640


	//   ....[6]....
        /*01d8*/ 	.word	0x000007a0


	//   ....[7]....
        /*01dc*/ 	.word	0x00001430


	//   ....[8]....
        /*01e0*/ 	.word	0x00001ac0


	//   ....[9]....
        /*01e4*/ 	.word	0x00001b00


	//   ....[10]....
        /*01e8*/ 	.word	0x000020c0


	//   ....[11]....
        /*01ec*/ 	.word	0x000021c0


	//   ....[12]....
        /*01f0*/ 	.word	0x000027b0


	//   ....[13]....
        /*01f4*/ 	.word	0x00002810


	//   ....[14]....
        /*01f8*/ 	.word	0x000037d0


	//   ....[15]....
        /*01fc*/ 	.word	0x00003d20


	//   ....[16]....
        /*0200*/ 	.word	0x00003d40


	//   ....[17]....
        /*0204*/ 	.word	0x00003db0


	//   ....[18]....
        /*0208*/ 	.word	0x00004450


	//   ....[19]....
        /*020c*/ 	.word	0x000044e0


	//   ....[20]....
        /*0210*/ 	.word	0x00005d90


	//   ....[21]....
        /*0214*/ 	.word	0x00005db0


	//   ....[22]....
        /*0218*/ 	.word	0x00006410


	//   ....[23]....
        /*021c*/ 	.word	0x000065e0


	//   ....[24]....
        /*0220*/ 	.word	0x00007630


	//   ....[25]....
        /*0224*/ 	.word	0x00007650


	//   ....[26]....
        /*0228*/ 	.word	0x00007680


	//   ....[27]....
        /*022c*/ 	.word	0x000076a0


	//   ....[28]....
        /*0230*/ 	.word	0x00008790


	//   ....[29]....
        /*0234*/ 	.word	0x000087f0


	//   ....[30]....
        /*0238*/ 	.word	0x00008830


	//   ....[31]....
        /*023c*/ 	.word	0x00008860


	//   ....[32]....
        /*0240*/ 	.word	0x00008890


	//   ....[33]....
        /*0244*/ 	.word	0x000088b0


	//   ....[34]....
        /*0248*/ 	.word	0x00009520


	//   ....[35]....
        /*024c*/ 	.word	0x00009530


	//   ....[36]....
        /*0250*/ 	.word	0x0000a560


	//   ....[37]....
        /*0254*/ 	.word	0x0000b080


	//   ....[38]....
        /*0258*/ 	.word	0x0000b930


	//   ....[39]....
        /*025c*/ 	.word	0x0000b960


	//   ....[40]....
        /*0260*/ 	.word	0x0000b9e0


	//   ....[41]....
        /*0264*/ 	.word	0x0000ba20


	//   ....[42]....
        /*0268*/ 	.word	0x0000ba80


	//   ....[43]....
        /*026c*/ 	.word	0x0000bab0


	//   ....[44]....
        /*0270*/ 	.word	0x0000bb00


	//   ....[45]....
        /*0274*/ 	.word	0x0000bb40


	//   ....[46]....
        /*0278*/ 	.word	0x0000bba0


	//   ....[47]....
        /*027c*/ 	.word	0x0000bbd0


	//   ....[48]....
        /*0280*/ 	.word	0x0000bc20


	//   ....[49]....
        /*0284*/ 	.word	0x0000bc50


	//   ....[50]....
        /*0288*/ 	.word	0x0000bcb0


	//   ....[51]....
        /*028c*/ 	.word	0x0000bce0


	//   ....[52]....
        /*0290*/ 	.word	0x0000bd00


	//   ....[53]....
        /*0294*/ 	.word	0x0000bd40


	//   ....[54]....
        /*0298*/ 	.word	0x0000df30


	//   ....[55]....
        /*029c*/ 	.word	0x0000e460


	//   ....[56]....
        /*02a0*/ 	.word	0x0000e5d0


	//   ....[57]....
        /*02a4*/ 	.word	0x0000e630


	//   ....[58]....
        /*02a8*/ 	.word	0x0000e6f0


	//   ....[59]....
        /*02ac*/ 	.word	0x0000e7b0


	//   ....[60]....
        /*02b0*/ 	.word	0x0000e830


	//   ....[61]....
        /*02b4*/ 	.word	0x0000e8f0


	//   ....[62]....
        /*02b8*/ 	.word	0x0000e970


	//   ....[63]....
        /*02bc*/ 	.word	0x0000ea30


	//   ....[64]....
        /*02c0*/ 	.word	0x0000eab0


	//   ....[65]....
        /*02c4*/ 	.word	0x0000eb70


	//   ....[66]....
        /*02c8*/ 	.word	0x0000ebf0


	//   ....[67]....
        /*02cc*/ 	.word	0x0000eca0


	//   ....[68]....
        /*02d0*/ 	.word	0x0000ed20


	//   ....[69]....
        /*02d4*/ 	.word	0x0000edd0


	//   ....[70]....
        /*02d8*/ 	.word	0x0000ee60


	//   ....[71]....
        /*02dc*/ 	.word	0x0000eef0


	//   ....[72]....
        /*02e0*/ 	.word	0x0000f300


	//----- nvinfo : EIATTR_REG_RECONFIG
	.align		4
.L_1469:
        /*02e4*/ 	.byte	0x01, 0x54
	.zero		2


	//----- nvinfo : EIATTR_SYSCALL_OFFSETS
	.align		4
        /*02e8*/ 	.byte	0x04, 0x46
        /*02ea*/ 	.short	(.L_1471 - .L_1470)


	//   ....[0]....
.L_1470:
        /*02ec*/ 	.word	0x000015f0


	//   ....[1]....
        /*02f0*/ 	.word	0x0000ad40


	//   ....[2]....
        /*02f4*/ 	.word	0x0000ae80


	//   ....[3]....
        /*02f8*/ 	.word	0x0000af70


	//   ....[4]....
        /*02fc*/ 	.word	0x0000b5c0


	//----- nvinfo : EIATTR_MBARRIER_INSTR_OFFSETS
	.align		4
.L_1471:
        /*0300*/ 	.byte	0x04, 0x39
        /*0302*/ 	.short	(.L_1473 - .L_1472)


	//   ....[0]....
.L_1472:
        /*0304*/ 	.word	0x00000270
        /*0308*/ 	.word	0x000000ff
        /*030c*/ 	.word	0x00022800
        /*0310*/ 	.short	0x0100
        /*0312*/ 	.byte	0x08
	.zero		1


	//   ....[1]....
        /*0314*/ 	.word	0x00000280
        /*0318*/ 	.word	0x000000ff
        /*031c*/ 	.word	0x00022820
        /*0320*/ 	.short	0x0100
        /*0322*/ 	.byte	0x08
	.zero		1


	//   ....[2]....
        /*0324*/ 	.word	0x00000370
        /*0328*/ 	.word	0x000000ff
        /*032c*/ 	.word	0x00022830
        /*0330*/ 	.short	0x0100
        /*0332*/ 	.byte	0x08
	.zero		1


	//   ....[3]....
        /*0334*/ 	.word	0x00000380
        /*0338*/ 	.word	0x000000ff
        /*033c*/ 	.word	0x00022840
        /*0340*/ 	.short	0x0100
        /*0342*/ 	.byte	0x08
	.zero		1


	//   ....[4]....
        /*0344*/ 	.word	0x00000390
        /*0348*/ 	.word	0x000000ff
        /*034c*/ 	.word	0x00022838
        /*0350*/ 	.short	0x0100
        /*0352*/ 	.byte	0x08
	.zero		1


	//   ....[5]....
        /*0354*/ 	.word	0x000003a0
        /*0358*/ 	.word	0x000000ff
        /*035c*/ 	.word	0x00022848
        /*0360*/ 	.short	0x0100
        /*0362*/ 	.byte	0x08
	.zero		1


	//   ....[6]....
        /*0364*/ 	.word	0x000004d0
        /*0368*/ 	.word	0x000000ff
        /*036c*/ 	.word	0x00022850
        /*0370*/ 	.short	0x0100
        /*0372*/ 	.byte	0x08
	.zero		1


	//   ....[7]....
        /*0374*/ 	.word	0x000004e0
        /*0378*/ 	.word	0x000000ff
        /*037c*/ 	.word	0x00022860
        /*0380*/ 	.short	0x0100
        /*0382*/ 	.byte	0x08
	.zero		1


	//   ....[8]....
        /*0384*/ 	.word	0x000004f0
        /*0388*/ 	.word	0x000000ff
        /*038c*/ 	.word	0x00022858
        /*0390*/ 	.short	0x0100
        /*0392*/ 	.byte	0x08
	.zero		1


	//   ....[9]....
        /*0394*/ 	.word	0x00000500
        /*0398*/ 	.word	0x000000ff
        /*039c*/ 	.word	0x00022868
        /*03a0*/ 	.short	0x0100
        /*03a2*/ 	.byte	0x08
	.zero		1


	//   ....[10]....
        /*03a4*/ 	.word	0x000005f0
        /*03a8*/ 	.word	0x000000ff
        /*03ac*/ 	.word	0x00022870
        /*03b0*/ 	.short	0x0100
        /*03b2*/ 	.byte	0x06
	.zero		1


	//   ....[11]....
        /*03b4*/ 	.word	0x00000600
        /*03b8*/ 	.word	0x000000ff
        /*03bc*/ 	.word	0x00022880
        /*03c0*/ 	.short	0x0100
        /*03c2*/ 	.byte	0x06
	.zero		1


	//   ....[12]....
        /*03c4*/ 	.word	0x00000610
        /*03c8*/ 	.word	0x000000ff
        /*03cc*/ 	.word	0x00022878
        /*03d0*/ 	.short	0x0100
        /*03d2*/ 	.byte	0x06
	.zero		1


	//   ....[13]....
        /*03d4*/ 	.word	0x00000620
        /*03d8*/ 	.word	0x000000ff
        /*03dc*/ 	.word	0x00022888
        /*03e0*/ 	.short	0x0100
        /*03e2*/ 	.byte	0x06
	.zero		1


	//   ....[14]....
        /*03e4*/ 	.word	0x00000750
        /*03e8*/ 	.word	0x000000ff
        /*03ec*/ 	.word	0x00022890
        /*03f0*/ 	.short	0x0100
        /*03f2*/ 	.byte	0x08
	.zero		1


	//   ....[15]....
        /*03f4*/ 	.word	0x00000760
        /*03f8*/ 	.word	0x000000ff
        /*03fc*/ 	.word	0x000228a0
        /*0400*/ 	.short	0x0100
        /*0402*/ 	.byte	0x08
	.zero		1


	//   ....[16]....
        /*0404*/ 	.word	0x00000770
        /*0408*/ 	.word	0x000000ff
        /*040c*/ 	.word	0x00022898
        /*0410*/ 	.short	0x0100
        /*0412*/ 	.byte	0x08
	.zero		1


	//   ....[17]....
        /*0414*/ 	.word	0x00000780
        /*0418*/ 	.word	0x000000ff
        /*041c*/ 	.word	0x000228a8
        /*0420*/ 	.short	0x0100
        /*0422*/ 	.byte	0x08
	.zero		1


	//   ....[18]....
        /*0424*/ 	.word	0x000008b0
        /*0428*/ 	.word	0x000000ff
        /*042c*/ 	.word	0x000228b0
        /*0430*/ 	.short	0x0100
        /*0432*/ 	.byte	0x08
	.zero		1


	//   ....[19]....
        /*0434*/ 	.word	0x000008c0
        /*0438*/ 	.word	0x000000ff
        /*043c*/ 	.word	0x000228c0
        /*0440*/ 	.short	0x0100
        /*0442*/ 	.byte	0x08
	.zero		1


	//   ....[20]....
        /*0444*/ 	.word	0x000008d0
        /*0448*/ 	.word	0x000000ff
        /*044c*/ 	.word	0x000228b8
        /*0450*/ 	.short	0x0100
        /*0452*/ 	.byte	0x08
	.zero		1


	//   ....[21]....
        /*0454*/ 	.word	0x000008e0
        /*0458*/ 	.word	0x000000ff
        /*045c*/ 	.word	0x000228c8
        /*0460*/ 	.short	0x0100
        /*0462*/ 	.byte	0x08
	.zero		1


	//   ....[22]....
        /*0464*/ 	.word	0x00001620
        /*0468*/ 	.word	0x000000ff
        /*046c*/ 	.word	0x00022800
        /*0470*/ 	.short	0x010a
        /*0472*/ 	.byte	0x27
	.zero		1


	//   ....[23]....
        /*0474*/ 	.word	0x000016b0
        /*0478*/ 	.word	0x000000ff
        /*047c*/ 	.word	0x00022830
        /*0480*/ 	.short	0x010a
        /*0482*/ 	.byte	0x27
	.zero		1


	//   ....[24]....
        /*0484*/ 	.word	0x000016f0
        /*0488*/ 	.word	0x000000ff
        /*048c*/ 	.word	0x00022830
        /*0490*/ 	.short	0x010a
        /*0492*/ 	.byte	0x27
	.zero		1


	//   ....[25]....
        /*0494*/ 	.word	0x00002c60
        /*0498*/ 	.word	0x00000006
        /*049c*/ 	.word	0x00000000
        /*04a0*/ 	.short	0x0101
        /*04a2*/ 	.byte	0x3f
	.zero		1


	//   ....[26]....
        /*04a4*/ 	.word	0x000030c0
        /*04a8*/ 	.word	0x000000ff
        /*04ac*/ 	.word	0x00022850
        /*04b0*/ 	.short	0x010a
        /*04b2*/ 	.byte	0x27
	.zero		1


	//   ....[27]....
        /*04b4*/ 	.word	0x00003100
        /*04b8*/ 	.word	0x000000ff
        /*04bc*/ 	.word	0x00022850
        /*04c0*/ 	.short	0x010a
        /*04c2*/ 	.byte	0x27
	.zero		1


	//   ....[28]....
        /*04c4*/ 	.word	0x00003510
        /*04c8*/ 	.word	0x0000000b
        /*04cc*/ 	.word	0x00000000
        /*04d0*/ 	.short	0x0101
        /*04d2*/ 	.byte	0x3f
	.zero		1


	//   ....[29]....
        /*04d4*/ 	.word	0x00003640
        /*04d8*/ 	.word	0x000000ff
        /*04dc*/ 	.word	0x00022830
        /*04e0*/ 	.short	0x010a
        /*04e2*/ 	.byte	0x1d
	.zero		1


	//   ....[30]....
        /*04e4*/ 	.word	0x00003680
        /*04e8*/ 	.word	0x000000ff
        /*04ec*/ 	.word	0x00022830
        /*04f0*/ 	.short	0x010a
        /*04f2*/ 	.byte	0x1d
	.zero		1


	//   ....[31]....
        /*04f4*/ 	.word	0x00004a60
        /*04f8*/ 	.word	0x00000007
        /*04fc*/ 	.word	0x00000000
        /*0500*/ 	.short	0x0101
        /*0502*/ 	.byte	0x3f
	.zero		1


	//   ....[32]....
        /*0504*/ 	.word	0x00005630
        /*0508*/ 	.word	0x000000ff
        /*050c*/ 	.word	0x00022850
        /*0510*/ 	.short	0x010a
        /*0512*/ 	.byte	0x1d
	.zero		1


	//   ....[33]....
        /*0514*/ 	.word	0x00005670
        /*0518*/ 	.word	0x000000ff
        /*051c*/ 	.word	0x00022850
        /*0520*/ 	.short	0x010a
        /*0522*/ 	.byte	0x1d
	.zero		1


	//   ....[34]....
        /*0524*/ 	.word	0x00005950
        /*0528*/ 	.word	0x000000b1
        /*052c*/ 	.word	0x00000000
        /*0530*/ 	.short	0x0101
        /*0532*/ 	.byte	0x3f
	.zero		1


	//   ....[35]....
        /*0534*/ 	.word	0x00005a70
        /*0538*/ 	.word	0x000000ff
        /*053c*/ 	.word	0x00022830
        /*0540*/ 	.short	0x010a
        /*0542*/ 	.byte	0x19
	.zero		1


	//   ....[36]....
        /*0544*/ 	.word	0x00005ab0
        /*0548*/ 	.word	0x000000ff
        /*054c*/ 	.word	0x00022830
        /*0550*/ 	.short	0x010a
        /*0552*/ 	.byte	0x19
	.zero		1


	//   ....[37]....
        /*0554*/ 	.word	0x00006a10
        /*0558*/ 	.word	0x0000009a
        /*055c*/ 	.word	0x00000000
        /*0560*/ 	.short	0x0101
        /*0562*/ 	.byte	0x3f
	.zero		1


	//   ....[38]....
        /*0564*/ 	.word	0x00007300
        /*0568*/ 	.word	0x000000ff
        /*056c*/ 	.word	0x00022850
        /*0570*/ 	.short	0x010a
        /*0572*/ 	.byte	0x19
	.zero		1


	//   ....[39]....
        /*0574*/ 	.word	0x00007340
        /*0578*/ 	.word	0x000000ff
        /*057c*/ 	.word	0x00022850
        /*0580*/ 	.short	0x010a
        /*0582*/ 	.byte	0x19
	.zero		1


	//   ....[40]....
        /*0584*/ 	.word	0x00007610
        /*0588*/ 	.word	0x000000ba
        /*058c*/ 	.word	0x00000000
        /*0590*/ 	.short	0x0101
        /*0592*/ 	.byte	0x3f
	.zero		1


	//   ....[41]....
        /*0594*/ 	.word	0x000088c0
        /*0598*/ 	.word	0x000000ff
        /*059c*/ 	.word	0x00000000
        /*05a0*/ 	.short	0x0101
        /*05a2*/ 	.byte	0x04
	.zero		1


	//   ....[42]....
        /*05a4*/ 	.word	0x0000b2b0
        /*05a8*/ 	.word	0x000000ff
        /*05ac*/ 	.word	0x00022840
        /*05b0*/ 	.short	0x010a
        /*05b2*/ 	.byte	0x26
	.zero		1


	//   ....[43]....
        /*05b4*/ 	.word	0x0000be10
        /*05b8*/ 	.word	0x000000ff
        /*05bc*/ 	.word	0x00022800
        /*05c0*/ 	.short	0x0107
        /*05c2*/ 	.byte	0x26
	.zero		1


	//   ....[44]....
        /*05c4*/ 	.word	0x0000be50
        /*05c8*/ 	.word	0x000000ff
        /*05cc*/ 	.word	0x00022800
        /*05d0*/ 	.short	0x0101
        /*05d2*/ 	.byte	0x26
	.zero		1


	//   ....[45]....
        /*05d4*/ 	.word	0x0000be60
        /*05d8*/ 	.word	0x000000ff
        /*05dc*/ 	.word	0x00022820
        /*05e0*/ 	.short	0x010a
        /*05e2*/ 	.byte	0x26
	.zero		1


	//   ....[46]....
        /*05e4*/ 	.word	0x0000bec0
        /*05e8*/ 	.word	0x000000ff
        /*05ec*/ 	.word	0x00022860
        /*05f0*/ 	.short	0x010a
        /*05f2*/ 	.byte	0x26
	.zero		1


	//   ....[47]....
        /*05f4*/ 	.word	0x0000c740
        /*05f8*/ 	.word	0x000000ff
        /*05fc*/ 	.word	0x00022848
        /*0600*/ 	.short	0x010a
        /*0602*/ 	.byte	0x26
	.zero		1


	//   ....[48]....
        /*0604*/ 	.word	0x0000c910
        /*0608*/ 	.word	0x000000ff
        /*060c*/ 	.word	0x00022868
        /*0610*/ 	.short	0x010a
        /*0612*/ 	.byte	0x26
	.zero		1


	//   ....[49]....
        /*0614*/ 	.word	0x0000cf80
        /*0618*/ 	.word	0x000000ff
        /*061c*/ 	.word	0x00022840
        /*0620*/ 	.short	0x010a
        /*0622*/ 	.byte	0x26
	.zero		1


	//   ....[50]....
        /*0624*/ 	.word	0x0000d160
        /*0628*/ 	.word	0x000000ff
        /*062c*/ 	.word	0x00022860
        /*0630*/ 	.short	0x010a
        /*0632*/ 	.byte	0x26
	.zero		1


	//   ....[51]....
        /*0634*/ 	.word	0x0000d800
        /*0638*/ 	.word	0x000000ff
        /*063c*/ 	.word	0x00022848
        /*0640*/ 	.short	0x010a
        /*0642*/ 	.byte	0x26
	.zero		1


	//   ....[52]....
        /*0644*/ 	.word	0x0000d9e0
        /*0648*/ 	.word	0x000000ff
        /*064c*/ 	.word	0x00022868
        /*0650*/ 	.short	0x010a
        /*0652*/ 	.byte	0x26
	.zero		1


	//   ....[53]....
        /*0654*/ 	.word	0x0000dec0
        /*0658*/ 	.word	0x00000002
        /*065c*/ 	.word	0x00022820
        /*0660*/ 	.short	0x010a
        /*0662*/ 	.byte	0x3f
	.zero		1


	//   ....[54]....
        /*0664*/ 	.word	0x0000e040
        /*0668*/ 	.word	0x00000007
        /*066c*/ 	.word	0x00000000
        /*0670*/ 	.short	0x010a
        /*0672*/ 	.byte	0x3f
	.zero		1


	//   ....[55]....
        /*0674*/ 	.word	0x0000e0b0
        /*0678*/ 	.word	0x00000005
        /*067c*/ 	.word	0x00000000
        /*0680*/ 	.short	0x010a
        /*0682*/ 	.byte	0x3f
	.zero		1


	//   ....[56]....
        /*0684*/ 	.word	0x0000e110
        /*0688*/ 	.word	0x00000005
        /*068c*/ 	.word	0x00000000
        /*0690*/ 	.short	0x010a
        /*0692*/ 	.byte	0x3f
	.zero		1


	//   ....[57]....
        /*0694*/ 	.word	0x0000e140
        /*0698*/ 	.word	0x00000003
        /*069c*/ 	.word	0x00000000
        /*06a0*/ 	.short	0x010a
        /*06a2*/ 	.byte	0x3f
	.zero		1


	//   ....[58]....
        /*06a4*/ 	.word	0x0000e1b0
        /*06a8*/ 	.word	0x00000003
        /*06ac*/ 	.word	0x00022800
        /*06b0*/ 	.short	0x010a
        /*06b2*/ 	.byte	0x3f
	.zero		1


	//   ....[59]....
        /*06b4*/ 	.word	0x0000e210
        /*06b8*/ 	.word	0x00000003
        /*06bc*/ 	.word	0x00022830
        /*06c0*/ 	.short	0x010a
        /*06c2*/ 	.byte	0x3f
	.zero		1


	//   ....[60]....
        /*06c4*/ 	.word	0x0000e260
        /*06c8*/ 	.word	0x0000000b
        /*06cc*/ 	.word	0x00022850
        /*06d0*/ 	.short	0x010a
        /*06d2*/ 	.byte	0x3f
	.zero		1


	//   ....[61]....
        /*06d4*/ 	.word	0x0000e2c0
        /*06d8*/ 	.word	0x00000005
        /*06dc*/ 	.word	0x00022830
        /*06e0*/ 	.short	0x010a
        /*06e2*/ 	.byte	0x3f
	.zero		1


	//   ....[62]....
        /*06e4*/ 	.word	0x0000e310
        /*06e8*/ 	.word	0x000000b1
        /*06ec*/ 	.word	0x00022850
        /*06f0*/ 	.short	0x010a
        /*06f2*/ 	.byte	0x3f
	.zero		1


	//   ....[63]....
        /*06f4*/ 	.word	0x0000e370
        /*06f8*/ 	.word	0x00000004
        /*06fc*/ 	.word	0x00022830
        /*0700*/ 	.short	0x010a
        /*0702*/ 	.byte	0x3f
	.zero		1


	//   ....[64]....
        /*0704*/ 	.word	0x0000e3c0
        /*0708*/ 	.word	0x000000ba
        /*070c*/ 	.word	0x00022850
        /*0710*/ 	.short	0x010a
        /*0712*/ 	.byte	0x3f
	.zero		1


	//   ....[65]....
        /*0714*/ 	.word	0x0000e520
        /*0718*/ 	.word	0x00000003
        /*071c*/ 	.word	0x00022840
        /*0720*/ 	.short	0x010a
        /*0722*/ 	.byte	0x3f
	.zero		1


	//   ....[66]....
        /*0724*/ 	.word	0x0000ef30
        /*0728*/ 	.word	0x00000003
        /*072c*/ 	.word	0x00022820
        /*0730*/ 	.short	0x010a
        /*0732*/ 	.byte	0x3f
	.zero		1


	//   ....[67]....
        /*0734*/ 	.word	0x0000ef90
        /*0738*/ 	.word	0x00000003
        /*073c*/ 	.word	0x00022860
        /*0740*/ 	.short	0x010a
        /*0742*/ 	.byte	0x3f
	.zero		1


	//   ....[68]....
        /*0744*/ 	.word	0x0000eff0
        /*0748*/ 	.word	0x00000003
        /*074c*/ 	.word	0x00022848
        /*0750*/ 	.short	0x010a
        /*0752*/ 	.byte	0x3f
	.zero		1


	//   ....[69]....
        /*0754*/ 	.word	0x0000f050
        /*0758*/ 	.word	0x00000003
        /*075c*/ 	.word	0x00022868
        /*0760*/ 	.short	0x010a
        /*0762*/ 	.byte	0x3f
	.zero		1


	//   ....[70]....
        /*0764*/ 	.word	0x0000f0b0
        /*0768*/ 	.word	0x00000003
        /*076c*/ 	.word	0x00022840
        /*0770*/ 	.short	0x010a
        /*0772*/ 	.byte	0x3f
	.zero		1


	//   ....[71]....
        /*0774*/ 	.word	0x0000f110
        /*0778*/ 	.word	0x00000003
        /*077c*/ 	.word	0x00022860
        /*0780*/ 	.short	0x010a
        /*0782*/ 	.byte	0x3f
	.zero		1


	//   ....[72]....
        /*0784*/ 	.word	0x0000f170
        /*0788*/ 	.word	0x00000003
        /*078c*/ 	.word	0x00022848
        /*0790*/ 	.short	0x010a
        /*0792*/ 	.byte	0x3f
	.zero		1


	//   ....[73]....
        /*0794*/ 	.word	0x0000f1d0
        /*0798*/ 	.word	0x00000003
        /*079c*/ 	.word	0x00022868
        /*07a0*/ 	.short	0x010a
        /*07a2*/ 	.byte	0x3f
	.zero		1


	//   ....[74]....
        /*07a4*/ 	.word	0x0000f220
        /*07a8*/ 	.word	0x00000002
        /*07ac*/ 	.word	0x00022820
        /*07b0*/ 	.short	0x010a
        /*07b2*/ 	.byte	0x3f
	.zero		1


	//   ....[75]....
        /*07b4*/ 	.word	0x0000f3c0
        /*07b8*/ 	.word	0x00000007
        /*07bc*/ 	.word	0x00000000
        /*07c0*/ 	.short	0x010a
        /*07c2*/ 	.byte	0x3f
	.zero		1


	//   ....[76]....
        /*07c4*/ 	.word	0x0000f410
        /*07c8*/ 	.word	0x00000005
        /*07cc*/ 	.word	0x00000000
        /*07d0*/ 	.short	0x010a
        /*07d2*/ 	.byte	0x3f
	.zero		1


	//   ....[77]....
        /*07d4*/ 	.word	0x0000f460
        /*07d8*/ 	.word	0x00000005
        /*07dc*/ 	.word	0x00000000
        /*07e0*/ 	.short	0x010a
        /*07e2*/ 	.byte	0x3f
	.zero		1


	//----- nvinfo : EIATTR_NUM_MBARRIERS
	.align		4
.L_1473:
        /*07e4*/ 	.byte	0x03, 0x38
        /*07e6*/ 	.short	0x0016


	//----- nvinfo : EIATTR_EXIT_INSTR_OFFSETS
	.align		4
        /*07e8*/ 	.byte	0x04, 0x1c
        /*07ea*/ 	.short	(.L_1475 - .L_1474)


	//   ....[0]....
.L_1474:
        /*07ec*/ 	.word	0x0000e190


	//----- nvinfo : EIATTR_MAX_THREADS
	.align		4
.L_1475:
        /*07f0*/ 	.byte	0x04, 0x05
        /*07f2*/ 	.short	(.L_1477 - .L_1476)
.L_1476:
        /*07f4*/ 	.word	0x00000180
        /*07f8*/ 	.word	0x00000001
        /*07fc*/ 	.word	0x00000001


	//----- nvinfo : EIATTR_CRS_STACK_SIZE
	.align		4
.L_1477:
        /*0800*/ 	.byte	0x04, 0x1e
        /*0802*/ 	.short	(.L_1479 - .L_1478)
.L_1478:
        /*0804*/ 	.word	0x00000000


	//----- nvinfo : EIATTR_CBANK_PARAM_SIZE
	.align		4
.L_1479:
        /*0808*/ 	.byte	0x03, 0x19
        /*080a*/ 	.short	0x0a70


	//----- nvinfo : EIATTR_PARAM_CBANK
	.align		4
        /*080c*/ 	.byte	0x04, 0x0a
        /*080e*/ 	.short	(.L_1481 - .L_1480)
	.align		4
.L_1480:
        /*0810*/ 	.word	index@(.nv.constant0._ZN7cutlass13device_kernelIN5flash11enable_sm90INS1_16FlashAttnFwdSm90INS1_25CollectiveMainloopFwdSm90ILi2EN4cute5tupleIJNS5_1CILi1EEES8_S8_EEENS6_IJNS7_ILi128EEENS7_ILi96EEENS7_ILi64EEEEEELi256ENS_10bfloat16_tEfNS_4arch4Sm90ELb1ELb0ELb0ELb0ELb0ELb0ELb0ELb1ELb0ELb1ELb1ELb0EEENS1_21CollectiveEpilogueFwdINS6_IJSA_NS7_ILi256EEESB_EEES9_SE_SG_Li256ELb0ELb1ELb1ELb0EEENS1_19SingleTileSchedulerILb0ELb1ELb1ELi128EEEEEEEEEvNT_6ParamsE)
        /*0814*/ 	.short	0x0210
        /*0816*/ 	.short	0x0a70


	//----- nvinfo : EIATTR_SW_WAR
	.align		4
.L_1481:
        /*0818*/ 	.byte	0x04, 0x36
        /*081a*/ 	.short	(.L_1483 - .L_1482)
.L_1482:
        /*081c*/ 	.word	0x00000008
.L_1483:


//--------------------- .nv.info._ZN7cutlass13device_kernelIN5flash11enable_sm90INS1_16FlashAttnFwdSm90INS1_25CollectiveMainloopFwdSm90ILi2EN4cute5tupleIJNS5_1CILi1EEES8_S8_EEENS6_IJNS7_ILi128EEENS7_ILi96EEENS7_ILi64EEEEEELi256ENS_10bfloat16_tEfNS_4arch4Sm90ELb1ELb0ELb0ELb0ELb0ELb0ELb1ELb1ELb0ELb1ELb1ELb0EEENS1_21CollectiveEpilogueFwdINS6_IJSA_NS7_ILi256EEESB_EEES9_SE_SG_Li256ELb0ELb1ELb1ELb0EEENS1_19SingleTileSchedulerILb0ELb1ELb1ELi128EEEEEEEEEvNT_6ParamsE --------------------------
	.section	.nv.info._ZN7cutlass13device_kernelIN5flash11enable_sm90INS1_16FlashAttnFwdSm90INS1_25CollectiveMainloopFwdSm90ILi2EN4cute5tupleIJNS5_1CILi1EEES8_S8_EEENS6_IJNS7_ILi128EEENS7_ILi96EEENS7_ILi64EEEEEELi256ENS_10bfloat16_tEfNS_4arch4Sm90ELb1ELb0ELb0ELb0ELb0ELb0ELb1ELb1ELb0ELb1ELb1ELb0EEENS1_21CollectiveEpilogueFwdINS6_IJSA_NS7_ILi256EEESB_EEES9_SE_SG_Li256ELb0ELb1ELb1ELb0EEENS1_19SingleTileSchedulerILb0ELb1ELb1ELi128EEEEEEEEEvNT_6ParamsE,"",@"SHT_CUDA_INFO"
	.sectionflags	@""
	.align	4


	//----- nvinfo : EIATTR_CUDA_API_VERSION
	.align		4
        /*0000*/ 	.byte	0x04, 0x37
        /*0002*/ 	.short	(.L_1485 - .L_1484)
.L_1484:
        /*0004*/ 	.word	0x00000082


	//----- nvinfo : EIATTR_KPARAM_INFO
	.align		4
.L_1485:
        /*0008*/ 	.byte	0x04, 0x17
        /*000a*/ 	.short	(.L_1487 - .L_1486)
.L_1486:
        /*000c*/ 	.word	0x00000000
        /*0010*/ 	.short	0x0000
        /*0012*/ 	.short	0x0070
        /*0014*/ 	.byte	0x00, 0xf0, 0x01, 0x2c


	//----- nvinfo : EIATTR_SPARSE_MMA_MASK
	.align		4
.L_1487:
        /*0018*/ 	.byte	0x03, 0x50
        /*001a*/ 	.short	0x0000


	//----- nvinfo : EIATTR_MAXREG_COUNT
	.align		4
        /*001c*/ 	.byte	0x03, 0x1b
        /*001e*/ 	.short	0x00a8


	//----- nvinfo : EIATTR_NUM_BARRIERS
	.align		4
        /*0020*/ 	.byte	0x02, 0x4c
        /*0022*/ 	.byte	0x10
	.zero		1


	//----- nvinfo : EIATTR_EXTERNS
	.align		4
        /*0024*/ 	.byte	0x04, 0x0f
        /*0026*/ 	.short	(.L_1489 - .L_1488)


	//   ....[0]....
	.align		4
.L_1488:
        /*0028*/ 	.word	index@(__assertfail)


	//----- nvinfo : EIATTR_ANNOTATIONS
	.align		4
.L_1489:
        /*002c*/ 	.byte	0x04, 0x55
        /*002e*/ 	.short	(.L_1491 - .L_1490)


	//   ....[0]....
.L_1490:
        /* <DEDUP_REMOVED lines=27> */


	//----- nvinfo : EIATTR_MERCURY_ISA_VERSION
	.align		4
.L_1491:
        /*01c8*/ 	.byte	0x03, 0x5f
        /*01ca*/ 	.short	0x0101


	//----- nvinfo : EIATTR_INT_WARP_WIDE_INSTR_OFFSETS
	.align		4
        /*01cc*/ 	.byte	0x04, 0x31
        /*01ce*/ 	.short	(.L_1493 - .L_1492)


	//   ....[0]....
.L_1492:
        /*01d0*/ 	.word	0x00000120


	//   ....[1]....
        /*01d4*/ 	.word	0x00000160


	//   ....[2]....
        /*01d8*/ 	.word	0x000001d0


	//   ....[3]....
        /*01dc*/ 	.word	0x00000240


	//----- nvinfo : EIATTR_COOP_GROUP_MASK_REGIDS
	.align		4
.L_1493:
        /*01e0*/ 	.byte	0x04, 0x29
        /*01e2*/ 	.short	(.L_1495 - .L_1494)


	//   ....[0]....
.L_1494:
        /*01e4*/ 	.word	0xffffffff


	//   ....[1]....
        /*01e8*/ 	.word	0xffffffff


	//   ....[2]....
        /*01ec*/ 	.word	0xffffffff


	//   ....[3]....
        /*01f0*/ 	.word	0xffffffff


	//   ....[4]....
        /*01f4*/ 	.word	0xffffffff


	//   ....[5]....
        /*01f8*/ 	.word	0xffffffff


	//   ....[6]....
        /*01fc*/ 	.word	0xffffffff


	//   ....[7]....
        /*0200*/ 	.word	0xffffffff


	//   ....[8]....
        /*0204*/ 	.word	0xffffffff


	//   ....[9]....
        /*0208*/ 	.word	0xffffffff


	//   ....[10]....
        /*020c*/ 	.word	0xffffffff


	//   ....[11]....
        /*0210*/ 	.word	0xffffffff


	//   ....[12]....
        /*0214*/ 	.word	0xffffffff


	//   ....[13]....
        /*0218*/ 	.word	0xffffffff


	//   ....[14]....
        /*021c*/ 	.word	0xffffffff


	//   ....[15]....
        /*0220*/ 	.word	0xffffffff


	//   ....[16]....
        /*0224*/ 	.word	0xffffffff


	//   ....[17]....
        /*0228*/ 	.word	0xffffffff


	//   ....[18]....
        /*022c*/ 	.word	0xffffffff


	//   ....[19]....
        /*0230*/ 	.word	0xffffffff


	//   ....[20]....
        /*0234*/ 	.word	0xffffffff


	//   ....[21]....
        /*0238*/ 	.word	0xffffffff


	//   ....[22]....
        /*023c*/ 	.word	0xffffffff


	//   ....[23]....
        /*0240*/ 	.word	0xffffffff


	//   ....[24]....
        /*0244*/ 	.word	0xffffffff


	//   ....[25]....
        /*0248*/ 	.word	0xffffffff


	//   ....[26]....
        /*024c*/ 	.word	0xffffffff


	//   ....[27]....
        /*0250*/ 	.word	0xffffffff


	//   ....[28]....
        /*0254*/ 	.word	0xffffffff


	//   ....[29]....
        /*0258*/ 	.word	0xffffffff


	//   ....[30]....
        /*025c*/ 	.word	0xffffffff


	//   ....[31]....
        /*0260*/ 	.word	0xffffffff


	//   ....[32]....
        /*0264*/ 	.word	0xffffffff


	//   ....[33]....
        /*0268*/ 	.word	0xffffffff


	//   ....[34]....
        /*026c*/ 	.word	0xffffffff


	//   ....[35]....
        /*0270*/ 	.word	0xffffffff


	//   ....[36]....
        /*0274*/ 	.word	0xffffffff


	//   ....[37]....
        /*0278*/ 	.word	0xffffffff


	//   ....[38]....
        /*027c*/ 	.word	0xffffffff


	//   ....[39]....
        /*0280*/ 	.word	0xffffffff


	//   ....[40]....
        /*0284*/ 	.word	0xffffffff


	//   ....[41]....
        /*0288*/ 	.word	0xffffffff


	//   ....[42]....
        /*028c*/ 	.word	0xffffffff


	//   ....[43]....
        /*0290*/ 	.word	0xffffffff


	//   ....[44]....
        /*0294*/ 	.word	0xffffffff


	//   ....[45]....
        /*0298*/ 	.word	0xffffffff


	//   ....[46]....
        /*029c*/ 	.word	0xffffffff


	//   ....[47]....
        /*02a0*/ 	.word	0xffffffff


	//   ....[48]....
        /*02a4*/ 	.word	0xffffffff


	//   ....[49]....
        /*02a8*/ 	.word	0xffffffff


	//   ....[50]....
        /*02ac*/ 	.word	0xffffffff


	//   ....[51]....
        /*02b0*/ 	.word	0xffffffff


	//   ....[52]....
        /*02b4*/ 	.word	0xffffffff


	//   ....[53]....
        /*02b8*/ 	.word	0xffffffff


	//   ....[54]....
        /*02bc*/ 	.word	0xffffffff


	//   ....[55]....
        /*02c0*/ 	.word	0xffffffff


	//   ....[56]....
        /*02c4*/ 	.word	0xffffffff


	//   ....[57]....
        /*02c8*/ 	.word	0xffffffff


	//   ....[58]....
        /*02cc*/ 	.word	0xffffffff


	//   ....[59]....
        /*02d0*/ 	.word	0xffffffff


	//   ....[60]....
        /*02d4*/ 	.word	0xffffffff


	//   ....[61]....
        /*02d8*/ 	.word	0xffffffff


	//   ....[62]....
        /*02dc*/ 	.word	0xffffffff


	//   ....[63]....
        /*02e0*/ 	.word	0xffffffff


	//   ....[64]....
        /*02e4*/ 	.word	0xffffffff


	//   ....[65]....
        /*02e8*/ 	.word	0xffffffff


	//   ....[66]....
        /*02ec*/ 	.word	0xffffffff


	//   ....[67]....
        /*02f0*/ 	.word	0xffffffff


	//   ....[68]....
        /*02f4*/ 	.word	0xffffffff


	//   ....[69]....
        /*02f8*/ 	.word	0xffffffff


	//   ....[70]....
        /*02fc*/ 	.word	0xffffffff


	//   ....[71]....
        /*0300*/ 	.word	0x0500000f


	//   ....[72]....
        /*0304*/ 	.word	0x0500000f


	//   ....[73]....
        /*0308*/ 	.word	0x0500000f


	//   ....[74]....
        /*030c*/ 	.word	0x0500000f


	//   ....[75]....
        /*0310*/ 	.word	0x0500000f


	//   ....[76]....
        /*0314*/ 	.word	0x0500000f


	//   ....[77]....
        /*0318*/ 	.word	0x0500000f


	//   ....[78]....
        /*031c*/ 	.word	0x0500000f


	//   ....[79]....
        /*0320*/ 	.word	0x0500000f


	//   ....[80]....
        /*0324*/ 	.word	0x0500000f


	//   ....[81]....
        /*0328*/ 	.word	0x0500000f


	//   ....[82]....
        /*032c*/ 	.word	0x0500000f


	//   ....[83]....
        /*0330*/ 	.word	0x0500000f


	//   ....[84]....
        /*0334*/ 	.word	0x0500000f


	//   ....[85]....
        /*0338*/ 	.word	0x0500000f


	//   ....[86]....
        /*033c*/ 	.word	0x0500000f


	//   ....[87]....
        /*0340*/ 	.word	0x0500000f


	//   ....[88]....
        /*0344*/ 	.word	0x0500000f


	//   ....[89]....
        /*0348*/ 	.word	0x0500000f


	//   ....[90]....
        /*034c*/ 	.word	0x0500000f


	//   ....[91]....
        /*0350*/ 	.word	0x0500000f


	//   ....[92]....
        /*0354*/ 	.word	0x0500000f


	//   ....[93]....
        /*0358*/ 	.word	0x0500000f


	//   ....[94]....
        /*035c*/ 	.word	0x0500000f


	//   ....[95]....
        /*0360*/ 	.word	0x0500000f


	//   ....[96]....
        /*0364*/ 	.word	0x0500000f


	//   ....[97]....
        /*0368*/ 	.word	0x0500000f


	//   ....[98]....
        /*036c*/ 	.word	0x0500000f


	//   ....[99]....
        /*0370*/ 	.word	0x0500000f


	//   ....[100]....
        /*0374*/ 	.word	0x0500000f


	//   ....[101]....
        /*0378*/ 	.word	0x0500000f


	//   ....[102]....
        /*037c*/ 	.word	0x0500000f


	//   ....[103]....
        /*0380*/ 	.word	0x0500000f


	//   ....[104]....
        /*0384*/ 	.word	0x0500000f


	//----- nvinfo : EIATTR_COOP_GROUP_INSTR_OFFSETS
	.align		4
.L_1495:
        /*0388*/ 	.byte	0x04, 0x28
        /*038a*/ 	.short	(.L_1497 - .L_1496)


	//   ....[0]....
.L_1496:
        /*038c*/ 	.word	0x00000060


	//   ....[1]....
        /*0390*/ 	.word	0x00000130


	//   ....[2]....
        /*0394*/ 	.word	0x000001f0


	//   ....[3]....
        /*0398*/ 	.word	0x000003c0


	//   ....[4]....
        /*039c*/ 	.word	0x00000520


	//   ....[5]....
        /*03a0*/ 	.word	0x00000640


	//   ....[6]....
        /*03a4*/ 	.word	0x000007a0


	//   ....[7]....
        /*03a8*/ 	.word	0x00001480


	//   ....[8]....
        /*03ac*/ 	.word	0x00002890


	//   ....[9]....
        /*03b0*/ 	.word	0x000028c0


	//   ....[10]....
        /*03b4*/ 	.word	0x00003210


	//   ....[11]....
        /*03b8*/ 	.word	0x00003230


	//   ....[12]....
        /*03bc*/ 	.word	0x00003250


	//   ....[13]....
        /*03c0*/ 	.word	0x00003270


	//   ....[14]....
        /*03c4*/ 	.word	0x00004a60


	//   ....[15]....
        /*03c8*/ 	.word	0x00004d60


	//   ....[16]....
        /*03cc*/ 	.word	0x00005680


	//   ....[17]....
        /*03d0*/ 	.word	0x00005700


	//   ....[18]....
        /*03d4*/ 	.word	0x00005720


	//   ....[19]....
        /*03d8*/ 	.word	0x00005740


	//   ....[20]....
        /*03dc*/ 	.word	0x00007a50


	//   ....[21]....
        /*03e0*/ 	.word	0x00007ac0


	//   ....[22]....
        /*03e4*/ 	.word	0x00007ad0


	//   ....[23]....
        /*03e8*/ 	.word	0x00007b00


	//   ....[24]....
        /*03ec*/ 	.word	0x000090a0


	//   ....[25]....
        /*03f0*/ 	.word	0x000090c0


	//   ....[26]....
        /*03f4*/ 	.word	0x00009110


	//   ....[27]....
        /*03f8*/ 	.word	0x00009120


	//   ....[28]....
        /*03fc*/ 	.word	0x0000a250


	//   ....[29]....
        /*0400*/ 	.word	0x0000a2b0


	//   ....[30]....
        /*0404*/ 	.word	0x0000a2f0


	//   ....[31]....
        /*0408*/ 	.word	0x0000a320


	//   ....[32]....
        /*040c*/ 	.word	0x0000a350


	//   ....[33]....
        /*0410*/ 	.word	0x0000a370


	//   ....[34]....
        /*0414*/ 	.word	0x0000aff0


	//   ....[35]....
        /*0418*/ 	.word	0x0000b000


	//   ....[36]....
        /*041c*/ 	.word	0x0000c070


	//   ....[37]....
        /*0420*/ 	.word	0x0000cc20


	//   ....[38]....
        /*0424*/ 	.word	0x0000d550


	//   ....[39]....
        /*0428*/ 	.word	0x0000d590


	//   ....[40]....
        /*042c*/ 	.word	0x0000d5c0


	//   ....[41]....
        /*0430*/ 	.word	0x0000d5e0


	//   ....[42]....
        /*0434*/ 	.word	0x0000d600


	//   ....[43]....
        /*0438*/ 	.word	0x0000d720


	//   ....[44]....
        /*043c*/ 	.word	0x0000d7e0


	//   ....[45]....
        /*0440*/ 	.word	0x0000d800


	//   ....[46]....
        /*0444*/ 	.word	0x0000d8a0


	//   ....[47]....
        /*0448*/ 	.word	0x0000d8c0


	//   ....[48]....
        /*044c*/ 	.word	0x0000d960


	//   ....[49]....
        /*0450*/ 	.word	0x0000d980


	//   ....[50]....
        /*0454*/ 	.word	0x0000da00


	//   ....[51]....
        /*0458*/ 	.word	0x0000da20


	//   ....[52]....
        /*045c*/ 	.word	0x0000da30


	//   ....[53]....
        /*0460*/ 	.word	0x0000da40


	//   ....[54]....
        /*0464*/ 	.word	0x0000e110


	//   ....[55]....
        /*0468*/ 	.word	0x0000e1c0


	//   ....[56]....
        /*046c*/ 	.word	0x0000e1e0


	//   ....[57]....
        /*0470*/ 	.word	0x0000e290


	//   ....[58]....
        /*0474*/ 	.word	0x0000e320


	//   ....[59]....
        /*0478*/ 	.word	0x0000e340


	//   ....[60]....
        /*047c*/ 	.word	0x0000e3e0


	//   ....[61]....
        /*0480*/ 	.word	0x0000e3f0


	//   ....[62]....
        /*0484*/ 	.word	0x0000e420


	//   ....[63]....
        /*0488*/ 	.word	0x0000e440


	//   ....[64]....
        /*048c*/ 	.word	0x0000e4b0


	//   ....[65]....
        /*0490*/ 	.word	0x0000e500


	//   ....[66]....
        /*0494*/ 	.word	0x0000e590


	//   ....[67]....
        /*0498*/ 	.word	0x0000e5c0


	//   ....[68]....
        /*049c*/ 	.word	0x0000e670


	//   ....[69]....
        /*04a0*/ 	.word	0x0000e6c0


	//   ....[70]....
        /*04a4*/ 	.word	0x00010990


	//   ....[71]....
        /*04a8*/ 	.word	0x00010f90


	//   ....[72]....
        /*04ac*/ 	.word	0x00011100


	//   ....[73]....
        /*04b0*/ 	.word	0x00011160


	//   ....[74]....
        /*04b4*/ 	.word	0x000112a0


	//   ....[75]....
        /*04b8*/ 	.word	0x00011330


	//   ....[76]....
        /*04bc*/ 	.word	0x00011430


	//   ....[77]....
        /*04c0*/ 	.word	0x000114c0


	//   ....[78]....
        /*04c4*/ 	.word	0x000115d0


	//   ....[79]....
        /*04c8*/ 	.word	0x00011640


	//   ....[80]....
        /*04cc*/ 	.word	0x00011760


	//   ....[81]....
        /*04d0*/ 	.word	0x000117d0


	//   ....[82]....
        /*04d4*/ 	.word	0x000118f0


	//   ....[83]....
        /*04d8*/ 	.word	0x00011960


	//   ....[84]....
        /*04dc*/ 	.word	0x00011a70


	//   ....[85]....
        /*04e0*/ 	.word	0x00011ad0


	//   ....[86]....
        /*04e4*/ 	.word	0x00011bd0


	//   ....[87]....
        /*04e8*/ 	.word	0x00011c20


	//   ....[88]....
        /*04ec*/ 	.word	0x00011cc0


	//   ....[89]....
        /*04f0*/ 	.word	0x00011d80


	//   ....[90]....
        /*04f4*/ 	.word	0x000120a0


	//   ....[91]....
        /*04f8*/ 	.word	0x00012110


	//   ....[92]....
        /*04fc*/ 	.word	0x00012220


	//   ....[93]....
        /*0500*/ 	.word	0x00012280


	//   ....[94]....
        /*0504*/ 	.word	0x00012390


	//   ....[95]....
        /*0508*/ 	.word	0x000123e0


	//   ....[96]....
        /*050c*/ 	.word	0x000124e0


	//   ....[97]....
        /*0510*/ 	.word	0x00012540


	//   ....[98]....
        /*0514*/ 	.word	0x000126b0


	//   ....[99]....
        /*0518*/ 	.word	0x00012700


	//   ....[100]....
        /*051c*/ 	.word	0x00012820


	//   ....[101]....
        /*0520*/ 	.word	0x00012870


	//   ....[102]....
        /*0524*/ 	.word	0x00012980


	//   ....[103]....
        /*0528*/ 	.word	0x000129d0


	//   ....[104]....
        /*052c*/ 	.word	0x00012de0


	//----- nvinfo : EIATTR_REG_RECONFIG
	.align		4
.L_1497:
        /*0530*/ 	.byte	0x01, 0x54
	.zero		2


	//----- nvinfo : EIATTR_SYSCALL_OFFSETS
	.align		4
        /*0534*/ 	.byte	0x04, 0x46
        /*0536*/ 	.short	(.L_1499 - .L_1498)


	//   ....[0]....
.L_1498:
        /*0538*/ 	.word	0x000016d0


	//   ....[1]....
        /*053c*/ 	.word	0x0000c860


	//   ....[2]....
        /*0540*/ 	.word	0x0000c9a0


	//   ....[3]....
        /*0544*/ 	.word	0x0000ca90


	//   ....[4]....
        /*0548*/ 	.word	0x0000d1b0


	//   ....[5]....
        /*054c*/ 	.word	0x0000dd60


	//----- nvinfo : EIATTR_MBARRIER_INSTR_OFFSETS
	.align		4
.L_1499:
        /*0550*/ 	.byte	0x04, 0x39
        /*0552*/ 	.short	(.L_1501 - .L_1500)


	//   ....[0]....
.L_1500:
        /*0554*/ 	.word	0x00000260
        /*0558*/ 	.word	0x000000ff
        /*055c*/ 	.word	0x00032400
        /*0560*/ 	.short	0x0100
        /*0562*/ 	.byte	0x08
	.zero		1


	//   ....[1]....
        /*0564*/ 	.word	0x00000270
        /*0568*/ 	.word	0x000000ff
        /*056c*/ 	.word	0x00032410
        /*0570*/ 	.short	0x0100
        /*0572*/ 	.byte	0x08
	.zero		1


	//   ....[2]....
        /*0574*/ 	.word	0x00000280
        /*0578*/ 	.word	0x000000ff
        /*057c*/ 	.word	0x00032420
        /*0580*/ 	.short	0x0100
        /*0582*/ 	.byte	0x08
	.zero		1


	//   ....[3]....
        /*0584*/ 	.word	0x00000370
        /*0588*/ 	.word	0x000000ff
        /*058c*/ 	.word	0x00032430
        /*0590*/ 	.short	0x0100
        /*0592*/ 	.byte	0x08
	.zero		1


	//   ....[4]....
        /*0594*/ 	.word	0x00000380
        /*0598*/ 	.word	0x000000ff
        /*059c*/ 	.word	0x00032440
        /*05a0*/ 	.short	0x0100
        /*05a2*/ 	.byte	0x08
	.zero		1


	//   ....[5]....
        /*05a4*/ 	.word	0x00000390
        /*05a8*/ 	.word	0x000000ff
        /*05ac*/ 	.word	0x00032438
        /*05b0*/ 	.short	0x0100
        /*05b2*/ 	.byte	0x08
	.zero		1


	//   ....[6]....
        /*05b4*/ 	.word	0x000003a0
        /*05b8*/ 	.word	0x000000ff
        /*05bc*/ 	.word	0x00032448
        /*05c0*/ 	.short	0x0100
        /*05c2*/ 	.byte	0x08
	.zero		1


	//   ....[7]....
        /*05c4*/ 	.word	0x000004d0
        /*05c8*/ 	.word	0x000000ff
        /*05cc*/ 	.word	0x00032450
        /*05d0*/ 	.short	0x0100
        /*05d2*/ 	.byte	0x08
	.zero		1


	//   ....[8]....
        /*05d4*/ 	.word	0x000004e0
        /*05d8*/ 	.word	0x000000ff
        /*05dc*/ 	.word	0x00032460
        /*05e0*/ 	.short	0x0100
        /*05e2*/ 	.byte	0x08
	.zero		1


	//   ....[9]....
        /*05e4*/ 	.word	0x000004f0
        /*05e8*/ 	.word	0x000000ff
        /*05ec*/ 	.word	0x00032458
        /*05f0*/ 	.short	0x0100
        /*05f2*/ 	.byte	0x08
	.zero		1


	//   ....[10]....
        /*05f4*/ 	.word	0x00000500
        /*05f8*/ 	.word	0x000000ff
        /*05fc*/ 	.word	0x00032468
        /*0600*/ 	.short	0x0100
        /*0602*/ 	.byte	0x08
	.zero		1


	//   ....[11]....
        /*0604*/ 	.word	0x000005f0
        /*0608*/ 	.word	0x000000ff
        /*060c*/ 	.word	0x00032470
        /*0610*/ 	.short	0x0100
        /*0612*/ 	.byte	0x06
	.zero		1


	//   ....[12]....
        /*0614*/ 	.word	0x00000600
        /*0618*/ 	.word	0x000000ff
        /*061c*/ 	.word	0x00032480
        /*0620*/ 	.short	0x0100
        /*0622*/ 	.byte	0x06
	.zero		1


	//   ....[13]....
        /*0624*/ 	.word	0x00000610
        /*0628*/ 	.word	0x000000ff
        /*062c*/ 	.word	0x00032478
        /*0630*/ 	.short	0x0100
        /*0632*/ 	.byte	0x06
	.zero		1


	//   ....[14]....
        /*0634*/ 	.word	0x00000620
        /*0638*/ 	.word	0x000000ff
        /*063c*/ 	.word	0x00032488
        /*0640*/ 	.short	0x0100
        /*0642*/ 	.byte	0x06
	.zero		1


	//   ....[15]....
        /*0644*/ 	.word	0x00000750
        /*0648*/ 	.word	0x000000ff
        /*064c*/ 	.word	0x00032490
        /*0650*/ 	.short	0x0100
        /*0652*/ 	.byte	0x08
	.zero		1


	//   ....[16]....
        /*0654*/ 	.word	0x00000760
        /*0658*/ 	.word	0x000000ff
        /*065c*/ 	.word	0x000324a0
        /*0660*/ 	.short	0x0100
        /*0662*/ 	.byte	0x08
	.zero		1


	//   ....[17]....
        /*0664*/ 	.word	0x00000770
        /*0668*/ 	.word	0x000000ff
        /*066c*/ 	.word	0x00032498
        /*0670*/ 	.short	0x0100
        /*0672*/ 	.byte	0x08
	.zero		1


	//   ....[18]....
        /*0674*/ 	.word	0x00000780
        /*0678*/ 	.word	0x000000ff
        /*067c*/ 	.word	0x000324a8
        /*0680*/ 	.short	0x0100
        /*0682*/ 	.byte	0x08
	.zero		1


	//   ....[19]....
        /*0684*/ 	.word	0x000008b0
        /*0688*/ 	.word	0x000000ff
        /*068c*/ 	.word	0x000324b0
        /*0690*/ 	.short	0x0100
        /*0692*/ 	.byte	0x08
	.zero		1


	//   ....[20]....
        /*0694*/ 	.word	0x000008c0
        /*0698*/ 	.word	0x000000ff
        /*069c*/ 	.word	0x000324c0
        /*06a0*/ 	.short	0x0100
        /*06a2*/ 	.byte	0x08
	.zero		1


	//   ....[21]....
        /*06a4*/ 	.word	0x000008d0
        /*06a8*/ 	.word	0x000000ff
        /*06ac*/ 	.word	0x000324b8
        /*06b0*/ 	.short	0x0100
        /*06b2*/ 	.byte	0x08
	.zero		1


	//   ....[22]....
        /*06b4*/ 	.word	0x000008e0
        /*06b8*/ 	.word	0x000000ff
        /*06bc*/ 	.word	0x000324c8
        /*06c0*/ 	.short	0x0100
        /*06c2*/ 	.byte	0x08
	.zero		1


	//   ....[23]....
        /*06c4*/ 	.word	0x00001710
        /*06c8*/ 	.word	0x000000ff
        /*06cc*/ 	.word	0x00032400
        /*06d0*/ 	.short	0x010a
        /*06d2*/ 	.byte	0x04
	.zero		1


	//   ....[24]....
        /*06d4*/ 	.word	0x000017b0
        /*06d8*/ 	.word	0x000000ff
        /*06dc*/ 	.word	0x00032430
        /*06e0*/ 	.short	0x010a
        /*06e2*/ 	.byte	0x04
	.zero		1


	//   ....[25]....
        /*06e4*/ 	.word	0x00001800
        /*06e8*/ 	.word	0x000000ff
        /*06ec*/ 	.word	0x00032430
        /*06f0*/ 	.short	0x010a
        /*06f2*/ 	.byte	0x04
	.zero		1


	//   ....[26]....
        /*06f4*/ 	.word	0x00001b10
        /*06f8*/ 	.word	0x000000ff
        /*06fc*/ 	.word	0x00032410
        /*0700*/ 	.short	0x010a
        /*0702*/ 	.byte	0x08
	.zero		1


	//   ....[27]....
        /*0704*/ 	.word	0x00001b60
        /*0708*/ 	.word	0x000000ff
        /*070c*/ 	.word	0x00032450
        /*0710*/ 	.short	0x010a
        /*0712*/ 	.byte	0x04
	.zero		1


	//   ....[28]....
        /*0714*/ 	.word	0x00001bb0
        /*0718*/ 	.word	0x000000ff
        /*071c*/ 	.word	0x00032450
        /*0720*/ 	.short	0x010a
        /*0722*/ 	.byte	0x04
	.zero		1


	//   ....[29]....
        /*0724*/ 	.word	0x00003600
        /*0728*/ 	.word	0x00000014
        /*072c*/ 	.word	0x00000000
        /*0730*/ 	.short	0x0101
        /*0732*/ 	.byte	0x3f
	.zero		1


	//   ....[30]....
        /*0734*/ 	.word	0x000040f0
        /*0738*/ 	.word	0x000000be
        /*073c*/ 	.word	0x00000000
        /*0740*/ 	.short	0x0101
        /*0742*/ 	.byte	0x3f
	.zero		1


	//   ....[31]....
        /*0744*/ 	.word	0x00004200
        /*0748*/ 	.word	0x000000ff
        /*074c*/ 	.word	0x00032430
        /*0750*/ 	.short	0x010a
        /*0752*/ 	.byte	0x05
	.zero		1


	//   ....[32]....
        /*0754*/ 	.word	0x00004240
        /*0758*/ 	.word	0x000000ff
        /*075c*/ 	.word	0x00032430
        /*0760*/ 	.short	0x010a
        /*0762*/ 	.byte	0x05
	.zero		1


	//   ....[33]....
        /*0764*/ 	.word	0x00004590
        /*0768*/ 	.word	0x000000ff
        /*076c*/ 	.word	0x00032450
        /*0770*/ 	.short	0x010a
        /*0772*/ 	.byte	0x05
	.zero		1


	//   ....[34]....
        /*0774*/ 	.word	0x000045d0
        /*0778*/ 	.word	0x000000ff
        /*077c*/ 	.word	0x00032450
        /*0780*/ 	.short	0x010a
        /*0782*/ 	.byte	0x05
	.zero		1


	//   ....[35]....
        /*0784*/ 	.word	0x000059e0
        /*0788*/ 	.word	0x00000098
        /*078c*/ 	.word	0x00000000
        /*0790*/ 	.short	0x0101
        /*0792*/ 	.byte	0x3f
	.zero		1


	//   ....[36]....
        /*0794*/ 	.word	0x00006d80
        /*0798*/ 	.word	0x0000009d
        /*079c*/ 	.word	0x00000000
        /*07a0*/ 	.short	0x0101
        /*07a2*/ 	.byte	0x3f
	.zero		1


	//   ....[37]....
        /*07a4*/ 	.word	0x00006eb0
        /*07a8*/ 	.word	0x000000ff
        /*07ac*/ 	.word	0x00032430
        /*07b0*/ 	.short	0x010a
        /*07b2*/ 	.byte	0x06
	.zero		1


	//   ....[38]....
        /*07b4*/ 	.word	0x00006ef0
        /*07b8*/ 	.word	0x000000ff
        /*07bc*/ 	.word	0x00032430
        /*07c0*/ 	.short	0x010a
        /*07c2*/ 	.byte	0x06
	.zero		1


	//   ....[39]....
        /*07c4*/ 	.word	0x00007110
        /*07c8*/ 	.word	0x000000ff
        /*07cc*/ 	.word	0x00032450
        /*07d0*/ 	.short	0x010a
        /*07d2*/ 	.byte	0x06
	.zero		1


	//   ....[40]....
        /*07d4*/ 	.word	0x00007150
        /*07d8*/ 	.word	0x000000ff
        /*07dc*/ 	.word	0x00032450
        /*07e0*/ 	.short	0x010a
        /*07e2*/ 	.byte	0x06
	.zero		1


	//   ....[41]....
        /*07e4*/ 	.word	0x00007d40
        /*07e8*/ 	.word	0x00000098
        /*07ec*/ 	.word	0x00000000
        /*07f0*/ 	.short	0x0101
        /*07f2*/ 	.byte	0x3f
	.zero		1


	//   ....[42]....
        /*07f4*/ 	.word	0x00009080
        /*07f8*/ 	.word	0x000000d2
        /*07fc*/ 	.word	0x00000000
        /*0800*/ 	.short	0x0101
        /*0802*/ 	.byte	0x3f
	.zero		1


	//   ....[43]....
        /*0804*/ 	.word	0x0000a380
        /*0808*/ 	.word	0x000000ff
        /*080c*/ 	.word	0x00000000
        /*0810*/ 	.short	0x0101
        /*0812*/ 	.byte	0x04
	.zero		1


	//   ....[44]....
        /*0814*/ 	.word	0x0000ce70
        /*0818*/ 	.word	0x000000ff
        /*081c*/ 	.word	0x00032440
        /*0820*/ 	.short	0x010a
        /*0822*/ 	.byte	0x26
	.zero		1


	//   ....[45]....
        /*0824*/ 	.word	0x0000db70
        /*0828*/ 	.word	0x000000ff
        /*082c*/ 	.word	0x00032400
        /*0830*/ 	.short	0x0107
        /*0832*/ 	.byte	0x26
	.zero		1


	//   ....[46]....
        /*0834*/ 	.word	0x0000dbf0
        /*0838*/ 	.word	0x000000ff
        /*083c*/ 	.word	0x00032400
        /*0840*/ 	.short	0x0101
        /*0842*/ 	.byte	0x26
	.zero		1


	//   ....[47]....
        /*0844*/ 	.word	0x0000e870
        /*0848*/ 	.word	0x000000ff
        /*084c*/ 	.word	0x00032410
        /*0850*/ 	.short	0x0107
        /*0852*/ 	.byte	0x26
	.zero		1


	//   ....[48]....
        /*0854*/ 	.word	0x0000e8d0
        /*0858*/ 	.word	0x000000ff
        /*085c*/ 	.word	0x00032410
        /*0860*/ 	.short	0x0101
        /*0862*/ 	.byte	0x26
	.zero		1


	//   ....[49]....
        /*0864*/ 	.word	0x0000e8e0
        /*0868*/ 	.word	0x000000ff
        /*086c*/ 	.word	0x00032420
        /*0870*/ 	.short	0x010a
        /*0872*/ 	.byte	0x26
	.zero		1


	//   ....[50]....
        /*0874*/ 	.word	0x0000e940
        /*0878*/ 	.word	0x000000ff
        /*087c*/ 	.word	0x00032460
        /*0880*/ 	.short	0x010a
        /*0882*/ 	.byte	0x26
	.zero		1


	//   ....[51]....
        /*0884*/ 	.word	0x0000f1c0
        /*0888*/ 	.word	0x000000ff
        /*088c*/ 	.word	0x00032448
        /*0890*/ 	.short	0x010a
        /*0892*/ 	.byte	0x26
	.zero		1


	//   ....[52]....
        /*0894*/ 	.word	0x0000f390
        /*0898*/ 	.word	0x000000ff
        /*089c*/ 	.word	0x00032468
        /*08a0*/ 	.short	0x010a
        /*08a2*/ 	.byte	0x26
	.zero		1


	//   ....[53]....
        /*08a4*/ 	.word	0x0000f9f0
        /*08a8*/ 	.word	0x000000ff
        /*08ac*/ 	.word	0x00032440
        /*08b0*/ 	.short	0x010a
        /*08b2*/ 	.byte	0x26
	.zero		1


	//   ....[54]....
        /*08b4*/ 	.word	0x0000fbd0
        /*08b8*/ 	.word	0x000000ff
        /*08bc*/ 	.word	0x00032460
        /*08c0*/ 	.short	0x010a
        /*08c2*/ 	.byte	0x26
	.zero		1


	//   ....[55]....
        /*08c4*/ 	.word	0x00010260
        /*08c8*/ 	.word	0x000000ff
        /*08cc*/ 	.word	0x00032448
        /*08d0*/ 	.short	0x010a
        /*08d2*/ 	.byte	0x26
	.zero		1


	//   ....[56]....
        /*08d4*/ 	.word	0x00010440
        /*08d8*/ 	.word	0x000000ff
        /*08dc*/ 	.word	0x00032468
        /*08e0*/ 	.short	0x010a
        /*08e2*/ 	.byte	0x26
	.zero		1


	//   ....[57]....
        /*08e4*/ 	.word	0x00010920
        /*08e8*/ 	.word	0x00000002
        /*08ec*/ 	.word	0x00032420
        /*08f0*/ 	.short	0x010a
        /*08f2*/ 	.byte	0x3f
	.zero		1


	//   ....[58]....
        /*08f4*/ 	.word	0x00010aa0
        /*08f8*/ 	.word	0x00000007
        /*08fc*/ 	.word	0x00000000
        /*0900*/ 	.short	0x010a
        /*0902*/ 	.byte	0x3f
	.zero		1


	//   ....[59]....
        /*0904*/ 	.word	0x00010b10
        /*0908*/ 	.word	0x00000005
        /*090c*/ 	.word	0x00000000
        /*0910*/ 	.short	0x010a
        /*0912*/ 	.byte	0x3f
	.zero		1


	//   ....[60]....
        /*0914*/ 	.word	0x00010b70
        /*0918*/ 	.word	0x00000005
        /*091c*/ 	.word	0x00000000
        /*0920*/ 	.short	0x010a
        /*0922*/ 	.byte	0x3f
	.zero		1


	//   ....[61]....
        /*0924*/ 	.word	0x00010ba0
        /*0928*/ 	.word	0x00000003
        /*092c*/ 	.word	0x00000000
        /*0930*/ 	.short	0x010a
        /*0932*/ 	.byte	0x3f
	.zero		1


	//   ....[62]....
        /*0934*/ 	.word	0x00010c20
        /*0938*/ 	.word	0x00000003
        /*093c*/ 	.word	0x00032400
        /*0940*/ 	.short	0x010a
        /*0942*/ 	.byte	0x3f
	.zero		1


	//   ....[63]....
        /*0944*/ 	.word	0x00010c90
        /*0948*/ 	.word	0x00000003
        /*094c*/ 	.word	0x00032430
        /*0950*/ 	.short	0x010a
        /*0952*/ 	.byte	0x3f
	.zero		1


	//   ....[64]....
        /*0954*/ 	.word	0x00010d00
        /*0958*/ 	.word	0x00000003
        /*095c*/ 	.word	0x00032410
        /*0960*/ 	.short	0x010a
        /*0962*/ 	.byte	0x3f
	.zero		1


	//   ....[65]....
        /*0964*/ 	.word	0x00010d70
        /*0968*/ 	.word	0x00000003
        /*096c*/ 	.word	0x00032450
        /*0970*/ 	.short	0x010a
        /*0972*/ 	.byte	0x3f
	.zero		1


	//   ....[66]....
        /*0974*/ 	.word	0x00010dd0
        /*0978*/ 	.word	0x00000098
        /*097c*/ 	.word	0x00032430
        /*0980*/ 	.short	0x010a
        /*0982*/ 	.byte	0x3f
	.zero		1


	//   ....[67]....
        /*0984*/ 	.word	0x00010e30
        /*0988*/ 	.word	0x000000ca
        /*098c*/ 	.word	0x00032450
        /*0990*/ 	.short	0x010a
        /*0992*/ 	.byte	0x3f
	.zero		1


	//   ....[68]....
        /*0994*/ 	.word	0x00010e90
        /*0998*/ 	.word	0x00000098
        /*099c*/ 	.word	0x00032430
        /*09a0*/ 	.short	0x010a
        /*09a2*/ 	.byte	0x3f
	.zero		1


	//   ....[69]....
        /*09a4*/ 	.word	0x00010ef0
        /*09a8*/ 	.word	0x000000cc
        /*09ac*/ 	.word	0x00032450
        /*09b0*/ 	.short	0x010a
        /*09b2*/ 	.byte	0x3f
	.zero		1


	//   ....[70]....
        /*09b4*/ 	.word	0x00011050
        /*09b8*/ 	.word	0x00000003
        /*09bc*/ 	.word	0x00032440
        /*09c0*/ 	.short	0x010a
        /*09c2*/ 	.byte	0x3f
	.zero		1


	//   ....[71]....
        /*09c4*/ 	.word	0x00012a10
        /*09c8*/ 	.word	0x00000003
        /*09cc*/ 	.word	0x00032420
        /*09d0*/ 	.short	0x010a
        /*09d2*/ 	.byte	0x3f
	.zero		1


	//   ....[72]....
        /*09d4*/ 	.word	0x00012a70
        /*09d8*/ 	.word	0x00000003
        /*09dc*/ 	.word	0x00032460
        /*09e0*/ 	.short	0x010a
        /*09e2*/ 	.byte	0x3f
	.zero		1


	//   ....[73]....
        /*09e4*/ 	.word	0x00012ad0
        /*09e8*/ 	.word	0x00000003
        /*09ec*/ 	.word	0x00032448
        /*09f0*/ 	.short	0x010a
        /*09f2*/ 	.byte	0x3f
	.zero		1


	//   ....[74]....
        /*09f4*/ 	.word	0x00012b30
        /*09f8*/ 	.word	0x00000003
        /*09fc*/ 	.word	0x00032468
        /*0a00*/ 	.short	0x010a
        /*0a02*/ 	.byte	0x3f
	.zero		1


	//   ....[75]....
        /*0a04*/ 	.word	0x00012b90
        /*0a08*/ 	.word	0x00000003
        /*0a0c*/ 	.word	0x00032440
        /*0a10*/ 	.short	0x010a
        /*0a12*/ 	.byte	0x3f
	.zero		1


	//   ....[76]....
        /*0a14*/ 	.word	0x00012bf0
        /*0a18*/ 	.word	0x00000003
        /*0a1c*/ 	.word	0x00032460
        /*0a20*/ 	.short	0x010a
        /*0a22*/ 	.byte	0x3f
	.zero		1


	//   ....[77]....
        /*0a24*/ 	.word	0x00012c50
        /*0a28*/ 	.word	0x00000003
        /*0a2c*/ 	.word	0x00032448
        /*0a30*/ 	.short	0x010a
        /*0a32*/ 	.byte	0x3f
	.zero		1


	//   ....[78]....
        /*0a34*/ 	.word	0x00012cb0
        /*0a38*/ 	.word	0x00000003
        /*0a3c*/ 	.word	0x00032468
        /*0a40*/ 	.short	0x010a
        /*0a42*/ 	.byte	0x3f
	.zero		1


	//   ....[79]....
        /*0a44*/ 	.word	0x00012d00
        /*0a48*/ 	.word	0x00000002
        /*0a4c*/ 	.word	0x00032420
        /*0a50*/ 	.short	0x010a
        /*0a52*/ 	.byte	0x3f
	.zero		1


	//   ....[80]....
        /*0a54*/ 	.word	0x00012ea0
        /*0a58*/ 	.word	0x00000007
        /*0a5c*/ 	.word	0x00000000
        /*0a60*/ 	.short	0x010a
        /*0a62*/ 	.byte	0x3f
	.zero		1


	//   ....[81]....
        /*0a64*/ 	.word	0x00012ef0
        /*0a68*/ 	.word	0x00000005
        /*0a6c*/ 	.word	0x00000000
        /*0a70*/ 	.short	0x010a
        /*0a72*/ 	.byte	0x3f
	.zero		1


	//   ....[82]....
        /*0a74*/ 	.word	0x00012f40
        /*0a78*/ 	.word	0x00000005
        /*0a7c*/ 	.word	0x00000000
        /*0a80*/ 	.short	0x010a
        /*0a82*/ 	.byte	0x3f
	.zero		1


	//----- nvinfo : EIATTR_NUM_MBARRIERS
	.align		4
.L_1501:
        /*0a84*/ 	.byte	0x03, 0x38
        /*0a86*/ 	.short	0x0017


	//----- nvinfo : EIATTR_EXIT_INSTR_OFFSETS
	.align		4
        /*0a88*/ 	.byte	0x04, 0x1c
        /*0a8a*/ 	.short	(.L_1503 - .L_1502)


	//   ....[0]....
.L_1502:
        /*0a8c*/ 	.word	0x00010bf0


	//----- nvinfo : EIATTR_MAX_THREADS
	.align		4
.L_1503:
        /*0a90*/ 	.byte	0x04, 0x05
        /*0a92*/ 	.short	(.L_1505 - .L_1504)
.L_1504:
        /*0a94*/ 	.word	0x00000180
        /*0a98*/ 	.word	0x00000001
        /*0a9c*/ 	.word	0x00000001


	//----- nvinfo : EIATTR_CRS_STACK_SIZE
	.align		4
.L_1505:
        /*0aa0*/ 	.byte	0x04, 0x1e
        /*0aa2*/ 	.short	(.L_1507 - .L_1506)
.L_1506:
        /*0aa4*/ 	.word	0x00000000


	//----- nvinfo : EIATTR_CBANK_PARAM_SIZE
	.align		4
.L_1507:
        /*0aa8*/ 	.byte	0x03, 0x19
        /*0aaa*/ 	.short	0x0b70


	//----- nvinfo : EIATTR_PARAM_CBANK
	.align		4
        /*0aac*/ 	.byte	0x04, 0x0a
        /*0aae*/ 	.short	(.L_1509 - .L_1508)
	.align		4
.L_1508:
        /*0ab0*/ 	.word	index@(.nv.constant0._ZN7cutlass13device_kernelIN5flash11enable_sm90INS1_16FlashAttnFwdSm90INS1_25CollectiveMainloopFwdSm90ILi2EN4cute5tupleIJNS5_1CILi1EEES8_S8_EEENS6_IJNS7_ILi128EEENS7_ILi96EEENS7_ILi64EEEEEELi256ENS_10bfloat16_tEfNS_4arch4Sm90ELb1ELb0ELb0ELb0ELb0ELb0ELb1ELb1ELb0ELb1ELb1ELb0EEENS1_21CollectiveEpilogueFwdINS6_IJSA_NS7_ILi256EEESB_EEES9_SE_SG_Li256ELb0ELb1ELb1ELb0EEENS1_19SingleTileSchedulerILb0ELb1ELb1ELi128EEEEEEEEEvNT_6ParamsE)
        /*0ab4*/ 	.short	0x0210
        /*0ab6*/ 	.short	0x0b70


	//----- nvinfo : EIATTR_SW_WAR
	.align		4
.L_1509:
        /*0ab8*/ 	.byte	0x04, 0x36
        /*0aba*/ 	.short	(.L_1511 - .L_1510)
.L_1510:
        /*0abc*/ 	.word	0x00000008
.L_1511:


//--------------------- .nv.info._ZN7cutlass13device_kernelIN5flash11enable_sm90INS1_16FlashAttnFwdSm90INS1_25CollectiveMainloopFwdSm90ILi2EN4cute5tupleIJNS5_1CILi1EEES8_S8_EEENS6_IJNS7_ILi128EEENS7_ILi96EEENS7_ILi64EEEEEELi256ENS_10bfloat16_tEfNS_4arch4Sm90ELb1ELb0ELb0ELb1ELb0ELb0ELb0ELb1ELb0ELb1ELb1ELb0EEENS1_21CollectiveEpilogueFwdINS6_IJSA_NS7_ILi256EEESB_EEES9_SE_SG_Li256ELb1ELb1ELb1ELb0EEENS1_36VarlenDynamicPersistentTileSchedulerILi128ELi96ELi256ELi128ELb1ELb1ELb1ELb1ELb1ELb1EEEEEEEEEvNT_6ParamsE --------------------------
	.section	.nv.info._ZN7cutlass13device_kernelIN5flash11enable_sm90INS1_16FlashAttnFwdSm90INS1_25CollectiveMainloopFwdSm90ILi2EN4cute5tupleIJNS5_1CILi1EEES8_S8_EEENS6_IJNS7_ILi128EEENS7_ILi96EEENS7_ILi64EEEEEELi256ENS_10bfloat16_tEfNS_4arch4Sm90ELb1ELb0ELb0ELb1ELb0ELb0ELb0ELb1ELb0ELb1ELb1ELb0EEENS1_21CollectiveEpilogueFwdINS6_IJSA_NS7_ILi256EEESB_EEES9_SE_SG_Li256ELb1ELb1ELb1ELb0EEENS1_36VarlenDynamicPersistentTileSchedulerILi128ELi96ELi256ELi128ELb1ELb1ELb1ELb1ELb1ELb1EEEEEEEEEvNT_6ParamsE,"",@"SHT_CUDA_INFO"
	.sectionflags	@""
	.align	4


	//----- nvinfo : EIATTR_CUDA_API_VERSION
	.align		4
        /*0000*/ 	.byte	0x04, 0x37
        /*0002*/ 	.short	(.L_1513 - .L_1512)
.L_1512:
        /*0004*/ 	.word	0x00000082


	//----- nvinfo : EIATTR_KPARAM_INFO
	.align		4
.L_1513:
        /*0008*/ 	.byte	0x04, 0x17
        /*000a*/ 	.short	(.L_1515 - .L_1514)
.L_1514:
        /*000c*/ 	.word	0x00000000
        /*0010*/ 	.short	0x0000
        /*0012*/ 	.short	0x0070
        /*0014*/ 	.byte	0x00, 0xf0, 0x01, 0x2a


	//----- nvinfo : EIATTR_SPARSE_MMA_MASK
	.align		4
.L_1515:
        /*0018*/ 	.byte	0x03, 0x50
        /*001a*/ 	.short	0x0000


	//----- nvinfo : EIATTR_MAXREG_COUNT
	.align		4
        /*001c*/ 	.byte	0x03, 0x1b
        /*001e*/ 	.short	0x00a8


	//----- nvinfo : EIATTR_NUM_BARRIERS
	.align		4
        /*0020*/ 	.byte	0x02, 0x4c
        /*0022*/ 	.byte	0x10
	.zero		1


	//----- nvinfo : EIATTR_EXTERNS
	.align		4
        /*0024*/ 	.byte	0x04, 0x0f
        /*0026*/ 	.short	(.L_1517 - .L_1516)


	//   ....[0]....
	.align		4
.L_1516:
        /*0028*/ 	.word	index@(__assertfail)


	//----- nvinfo : EIATTR_ANNOTATIONS
	.align		4
.L_1517:
        /*002c*/ 	.byte	0x04, 0x55
        /*002e*/ 	.short	(.L_1519 - .L_1518)


	//   ....[0]....
.L_1518:
        /* <DEDUP_REMOVED lines=69> */


	//----- nvinfo : EIATTR_MERCURY_ISA_VERSION
	.align		4
.L_1519:
        /*0470*/ 	.byte	0x03, 0x5f
        /*0472*/ 	.short	0x0101


	//----- nvinfo : EIATTR_UNUSED_LOAD_BYTE_OFFSET
	.align		4
        /*0474*/ 	.byte	0x04, 0x44
        /*0476*/ 	.short	(.L_1521 - .L_1520)


	//   ....[0]....
.L_1520:
        /*0478*/ 	.word	0x00000a30
        /*047c*/ 	.word	0x0000fff0


	//   ....[1]....
        /*0480*/ 	.word	0x00008cc0
        /*0484*/ 	.word	0x0000fff0


	//----- nvinfo : EIATTR_INT_WARP_WIDE_INSTR_OFFSETS
	.align		4
.L_1521:
        /*0488*/ 	.byte	0x04, 0x31
        /*048a*/ 	.short	(.L_1523 - .L_1522)


	//   ....[0]....
.L_1522:
        /*048c*/ 	.word	0x00000130


	//   ....[1]....
        /*0490*/ 	.word	0x00000170


	//   ....[2]....
        /*0494*/ 	.word	0x000001e0


	//   ....[3]....
        /*0498*/ 	.word	0x00003b80


	//   ....[4]....
        /*049c*/ 	.word	0x0000ef80


	//   ....[5]....
        /*04a0*/ 	.word	0x0000f010


	//   ....[6]....
        /*04a4*/ 	.word	0x00012c40


	//   ....[7]....
        /*04a8*/ 	.word	0x00012cd0


	//----- nvinfo : EIATTR_COOP_GROUP_MASK_REGIDS
	.align		4
.L_1523:
        /*04ac*/ 	.byte	0x04, 0x29
        /*04ae*/ 	.short	(.L_1525 - .L_1524)


	//   ....[0]....
.L_1524:
        /*04b0*/ 	.word	0xffffffff


	//   ....[1]....
        /*04b4*/ 	.word	0xffffffff


	//   ....[2]....
        /*04b8*/ 	.word	0xffffffff


	//   ....[3]....
        /*04bc*/ 	.word	0xffffffff


	//   ....[4]....
        /*04c0*/ 	.word	0xffffffff


	//   ....[5]....
        /*04c4*/ 	.word	0xffffffff


	//   ....[6]....
        /*04c8*/ 	.word	0xffffffff


	//   ....[7]....
        /*04cc*/ 	.word	0xffffffff


	//   ....[8]....
        /*04d0*/ 	.word	0xffffffff


	//   ....[9]....
        /*04d4*/ 	.word	0xffffffff


	//   ....[10]....
        /*04d8*/ 	.word	0xffffffff


	//   ....[11]....
        /*04dc*/ 	.word	0xffffffff


	//   ....[12]....
        /*04e0*/ 	.word	0xffffffff


	//   ....[13]....
        /*04e4*/ 	.word	0xffffffff


	//   ....[14]....
        /*04e8*/ 	.word	0xffffffff


	//   ....[15]....
        /*04ec*/ 	.word	0xffffffff


	//   ....[16]....
        /*04f0*/ 	.word	0xffffffff


	//   ....[17]....
        /*04f4*/ 	.word	0xffffffff


	//   ....[18]....
        /*04f8*/ 	.word	0xffffffff


	//   ....[19]....
        /*04fc*/ 	.word	0xffffffff


	//   ....[20]....
        /*0500*/ 	.word	0xffffffff


	//   ....[21]....
        /*0504*/ 	.word	0xffffffff


	//   ....[22]....
        /*0508*/ 	.word	0xffffffff


	//   ....[23]....
        /*050c*/ 	.word	0xffffffff


	//   ....[24]....
        /*0510*/ 	.word	0xffffffff


	//   ....[25]....
        /*0514*/ 	.word	0xffffffff


	//   ....[26]....
        /*0518*/ 	.word	0xffffffff


	//   ....[27]....
        /*051c*/ 	.word	0xffffffff


	//   ....[28]....
        /*0520*/ 	.word	0xffffffff


	//   ....[29]....
        /*0524*/ 	.word	0xffffffff


	//   ....[30]....
        /*0528*/ 	.word	0xffffffff


	//   ....[31]....
        /*052c*/ 	.word	0xffffffff


	//   ....[32]....
        /*0530*/ 	.word	0xffffffff


	//   ....[33]....
        /*0534*/ 	.word	0xffffffff


	//   ....[34]....
        /*0538*/ 	.word	0xffffffff


	//   ....[35]....
        /*053c*/ 	.word	0xffffffff


	//   ....[36]....
        /*0540*/ 	.word	0xffffffff


	//   ....[37]....
        /*0544*/ 	.word	0xffffffff


	//   ....[38]....
        /*0548*/ 	.word	0xffffffff


	//   ....[39]....
        /*054c*/ 	.word	0xffffffff


	//   ....[40]....
        /*0550*/ 	.word	0xffffffff


	//   ....[41]....
        /*0554*/ 	.word	0xffffffff


	//   ....[42]....
        /*0558*/ 	.word	0xffffffff


	//   ....[43]....
        /*055c*/ 	.word	0xffffffff


	//   ....[44]....
        /*0560*/ 	.word	0xffffffff


	//   ....[45]....
        /*0564*/ 	.word	0xffffffff


	//   ....[46]....
        /*0568*/ 	.word	0xffffffff


	//   ....[47]....
        /*056c*/ 	.word	0xffffffff


	//   ....[48]....
        /*0570*/ 	.word	0xffffffff


	//   ....[49]....
        /*0574*/ 	.word	0xffffffff


	//   ....[50]....
        /*0578*/ 	.word	0xffffffff


	//   ....[51]....
        /*057c*/ 	.word	0xffffffff


	//   ....[52]....
        /*0580*/ 	.word	0xffffffff


	//   ....[53]....
        /*0584*/ 	.word	0xffffffff


	//   ....[54]....
        /*0588*/ 	.word	0xffffffff


	//   ....[55]....
        /*058c*/ 	.word	0xffffffff


	//   ....[56]....
        /*0590*/ 	.word	0xffffffff


	//   ....[57]....
        /*0594*/ 	.word	0xffffffff


	//   ....[58]....
        /*0598*/ 	.word	0xffffffff


	//   ....[59]....
        /*059c*/ 	.word	0xffffffff


	//   ....[60]....
        /*05a0*/ 	.word	0xffffffff


	//   ....[61]....
        /*05a4*/ 	.word	0xffffffff


	//   ....[62]....
        /*05a8*/ 	.word	0xffffffff


	//   ....[63]....
        /*05ac*/ 	.word	0xffffffff


	//   ....[64]....
        /*05b0*/ 	.word	0xffffffff


	//   ....[65]....
        /*05b4*/ 	.word	0xffffffff


	//   ....[66]....
        /*05b8*/ 	.word	0xffffffff


	//   ....[67]....
        /*05bc*/ 	.word	0xffffffff


	//   ....[68]....
        /*05c0*/ 	.word	0xffffffff


	//   ....[69]....
        /*05c4*/ 	.word	0xffffffff


	//   ....[70]....
        /*05c8*/ 	.word	0xffffffff


	//   ....[71]....
        /*05cc*/ 	.word	0xffffffff


	//   ....[72]....
        /*05d0*/ 	.word	0xffffffff


	//   ....[73]....
        /*05d4*/ 	.word	0xffffffff


	//   ....[74]....
        /*05d8*/ 	.word	0xffffffff


	//   ....[75]....
        /*05dc*/ 	.word	0xffffffff


	//   ....[76]....
        /*05e0*/ 	.word	0xffffffff


	//   ....[77]....
        /*05e4*/ 	.word	0xffffffff


	//   ....[78]....
        /*05e8*/ 	.word	0xffffffff


	//   ....[79]....
        /*05ec*/ 	.word	0xffffffff


	//   ....[80]....
        /*05f0*/ 	.word	0xffffffff


	//   ....[81]....
        /*05f4*/ 	.word	0xffffffff


	//   ....[82]....
        /*05f8*/ 	.word	0xffffffff


	//   ....[83]....
        /*05fc*/ 	.word	0xffffffff


	//   ....[84]....
        /*0600*/ 	.word	0xffffffff


	//   ....[85]....
        /*0604*/ 	.word	0xffffffff


	//   ....[86]....
        /*0608*/ 	.word	0xffffffff


	//   ....[87]....
        /*060c*/ 	.word	0xffffffff


	//   ....[88]....
        /*0610*/ 	.word	0xffffffff


	//   ....[89]....
        /*0614*/ 	.word	0xffffffff


	//   ....[90]....
        /*0618*/ 	.word	0xffffffff


	//   ....[91]....
        /*061c*/ 	.word	0xffffffff


	//   ....[92]....
        /*0620*/ 	.word	0xffffffff


	//   ....[93]....
        /*0624*/ 	.word	0xffffffff


	//   ....[94]....
        /*0628*/ 	.word	0xffffffff


	//   ....[95]....
        /*062c*/ 	.word	0xffffffff


	//   ....[96]....
        /*0630*/ 	.word	0xffffffff


	//   ....[97]....
        /*0634*/ 	.word	0xffffffff


	//   ....[98]....
        /*0638*/ 	.word	0xffffffff


	//   ....[99]....
        /*063c*/ 	.word	0xffffffff


	//   ....[100]....
        /*0640*/ 	.word	0xffffffff


	//   ....[101]....
        /*0644*/ 	.word	0xffffffff


	//   ....[102]....
        /*0648*/ 	.word	0xffffffff


	//   ....[103]....
        /*064c*/ 	.word	0xffffffff


	//   ....[104]....
        /*0650*/ 	.word	0xffffffff


	//   ....[105]....
        /*0654*/ 	.word	0x0500000f


	//   ....[106]....
        /*0658*/ 	.word	0x0500000f


	//   ....[107]....
        /*065c*/ 	.word	0x0500000f


	//   ....[108]....
        /*0660*/ 	.word	0x0500000f


	//   ....[109]....
        /*0664*/ 	.word	0x0500000f


	//   ....[110]....
        /*0668*/ 	.word	0x0500000f


	//   ....[111]....
        /*066c*/ 	.word	0x0500000f


	//   ....[112]....
        /*0670*/ 	.word	0x0500000f


	//   ....[113]....
        /*0674*/ 	.word	0x0500000f


	//   ....[114]....
        /*0678*/ 	.word	0x0500000f


	//   ....[115]....
        /*067c*/ 	.word	0x0500000f


	//   ....[116]....
        /*0680*/ 	.word	0x0500000f


	//   ....[117]....
        /*0684*/ 	.word	0x0500000f


	//   ....[118]....
        /*0688*/ 	.word	0x0500000f


	//   ....[119]....
        /*068c*/ 	.word	0x0500000f


	//   ....[120]....
        /*0690*/ 	.word	0x0500000f


	//   ....[121]....
        /*0694*/ 	.word	0x0500000f


	//   ....[122]....
        /*0698*/ 	.word	0x0500000f


	//   ....[123]....
        /*069c*/ 	.word	0x0500000f


	//   ....[124]....
        /*06a0*/ 	.word	0x0500000f


	//   ....[125]....
        /*06a4*/ 	.word	0x0500000f


	//   ....[126]....
        /*06a8*/ 	.word	0x0500000f


	//   ....[127]....
        /*06ac*/ 	.word	0x0500000f


	//   ....[128]....
        /*06b0*/ 	.word	0x0500000f


	//   ....[129]....
        /*06b4*/ 	.word	0x0500000f


	//   ....[130]....
        /*06b8*/ 	.word	0x0500000f


	//   ....[131]....
        /*06bc*/ 	.word	0x0500000f


	//   ....[132]....
        /*06c0*/ 	.word	0x0500000f


	//   ....[133]....
        /*06c4*/ 	.word	0x0500000f


	//   ....[134]....
        /*06c8*/ 	.word	0x0500000f


	//   ....[135]....
        /*06cc*/ 	.word	0x0500000f


	//   ....[136]....
        /*06d0*/ 	.word	0x0500000f


	//   ....[137]....
        /*06d4*/ 	.word	0x0500000f


	//   ....[138]....
        /*06d8*/ 	.word	0x0500000f


	//   ....[139]....
        /*06dc*/ 	.word	0x0500000f


	//   ....[140]....
        /*06e0*/ 	.word	0x0500000f


	//----- nvinfo : EIATTR_COOP_GROUP_INSTR_OFFSETS
	.align		4
.L_1525:
        /*06e4*/ 	.byte	0x04, 0x28
        /*06e6*/ 	.short	(.L_1527 - .L_1526)


	//   ....[0]....
.L_1526:
        /*06e8*/ 	.word	0x00000070


	//   ....[1]....
        /*06ec*/ 	.word	0x00000140


	//   ....[2]....
        /*06f0*/ 	.word	0x00000190


	//   ....[3]....
        /*06f4*/ 	.word	0x000003c0


	//   ....[4]....
        /*06f8*/ 	.word	0x00000520


	//   ....[5]....
        /*06fc*/ 	.word	0x00000640


	//   ....[6]....
        /*0700*/ 	.word	0x000007a0


	//   ....[7]....
        /*0704*/ 	.word	0x00001f50


	//   ....[8]....
        /*0708*/ 	.word	0x00002530


	//   ....[9]....
        /*070c*/ 	.word	0x00002550


	//   ....[10]....
        /*0710*/ 	.word	0x00002ae0


	//   ....[11]....
        /*0714*/ 	.word	0x00002be0


	//   ....[12]....
        /*0718*/ 	.word	0x00003170


	//   ....[13]....
        /*071c*/ 	.word	0x000031c0


	//   ....[14]....
        /*0720*/ 	.word	0x00004160


	//   ....[15]....
        /*0724*/ 	.word	0x000041a0


	//   ....[16]....
        /*0728*/ 	.word	0x00004af0


	//   ....[17]....
        /*072c*/ 	.word	0x00004b80


	//   ....[18]....
        /*0730*/ 	.word	0x000052d0


	//   ....[19]....
        /*0734*/ 	.word	0x000054a0


	//   ....[20]....
        /*0738*/ 	.word	0x00006950


	//   ....[21]....
        /*073c*/ 	.word	0x00006970


	//   ....[22]....
        /*0740*/ 	.word	0x00007120


	//   ....[23]....
        /*0744*/ 	.word	0x000071d0


	//   ....[24]....
        /*0748*/ 	.word	0x00008240


	//   ....[25]....
        /*074c*/ 	.word	0x000082b0


	//   ....[26]....
        /*0750*/ 	.word	0x00008310


	//   ....[27]....
        /*0754*/ 	.word	0x00008340


	//   ....[28]....
        /*0758*/ 	.word	0x00009e20


	//   ....[29]....
        /*075c*/ 	.word	0x00009e30


	//   ....[30]....
        /*0760*/ 	.word	0x00009e40


	//   ....[31]....
        /*0764*/ 	.word	0x00009e50


	//   ....[32]....
        /*0768*/ 	.word	0x0000a8f0


	//   ....[33]....
        /*076c*/ 	.word	0x0000a910


	//   ....[34]....
        /*0770*/ 	.word	0x0000aac0


	//   ....[35]....
        /*0774*/ 	.word	0x0000aae0


	//   ....[36]....
        /*0778*/ 	.word	0x0000ac20


	//   ....[37]....
        /*077c*/ 	.word	0x0000ac40


	//   ....[38]....
        /*0780*/ 	.word	0x0000ad90


	//   ....[39]....
        /*0784*/ 	.word	0x0000adb0


	//   ....[40]....
        /*0788*/ 	.word	0x0000b300


	//   ....[41]....
        /*078c*/ 	.word	0x0000b310


	//   ....[42]....
        /*0790*/ 	.word	0x0000bbc0


	//   ....[43]....
        /*0794*/ 	.word	0x0000bbd0


	//   ....[44]....
        /*0798*/ 	.word	0x0000ce00


	//   ....[45]....
        /*079c*/ 	.word	0x0000ce30


	//   ....[46]....
        /*07a0*/ 	.word	0x0000cfa0


	//   ....[47]....
        /*07a4*/ 	.word	0x0000cfc0


	//   ....[48]....
        /*07a8*/ 	.word	0x0000d100


	//   ....[49]....
        /*07ac*/ 	.word	0x0000d120


	//   ....[50]....
        /*07b0*/ 	.word	0x0000d270


	//   ....[51]....
        /*07b4*/ 	.word	0x0000d290


	//   ....[52]....
        /*07b8*/ 	.word	0x0000d470


	//   ....[53]....
        /*07bc*/ 	.word	0x0000d6a0


	//   ....[54]....
        /*07c0*/ 	.word	0x0000d6d0


	//   ....[55]....
        /*07c4*/ 	.word	0x0000d700


	//   ....[56]....
        /*07c8*/ 	.word	0x0000d730


	//   ....[57]....
        /*07cc*/ 	.word	0x0000d760


	//   ....[58]....
        /*07d0*/ 	.word	0x0000d790


	//   ....[59]....
        /*07d4*/ 	.word	0x0000d930


	//   ....[60]....
        /*07d8*/ 	.word	0x0000d960


	//   ....[61]....
        /*07dc*/ 	.word	0x0000d990


	//   ....[62]....
        /*07e0*/ 	.word	0x0000d9c0


	//   ....[63]....
        /*07e4*/ 	.word	0x0000d9f0


	//   ....[64]....
        /*07e8*/ 	.word	0x0000da20


	//   ....[65]....
        /*07ec*/ 	.word	0x0000dac0


	//   ....[66]....
        /*07f0*/ 	.word	0x0000daf0


	//   ....[67]....
        /*07f4*/ 	.word	0x0000db00


	//   ....[68]....
        /*07f8*/ 	.word	0x0000db30


	//   ....[69]....
        /*07fc*/ 	.word	0x0000f560


	//   ....[70]....
        /*0800*/ 	.word	0x00010060


	//   ....[71]....
        /*0804*/ 	.word	0x00010080


	//   ....[72]....
        /*0808*/ 	.word	0x00010130


	//   ....[73]....
        /*080c*/ 	.word	0x00010140


	//   ....[74]....
        /*0810*/ 	.word	0x000101c0


	//   ....[75]....
        /*0814*/ 	.word	0x000101d0


	//   ....[76]....
        /*0818*/ 	.word	0x00010250


	//   ....[77]....
        /*081c*/ 	.word	0x00010260


	//   ....[78]....
        /*0820*/ 	.word	0x000102e0


	//   ....[79]....
        /*0824*/ 	.word	0x000102f0


	//   ....[80]....
        /*0828*/ 	.word	0x00010370


	//   ....[81]....
        /*082c*/ 	.word	0x00010380


	//   ....[82]....
        /*0830*/ 	.word	0x00010400


	//   ....[83]....
        /*0834*/ 	.word	0x00010410


	//   ....[84]....
        /*0838*/ 	.word	0x00010460


	//   ....[85]....
        /*083c*/ 	.word	0x00010480


	//   ....[86]....
        /*0840*/ 	.word	0x00012f60


	//   ....[87]....
        /*0844*/ 	.word	0x00012f90


	//   ....[88]....
        /*0848*/ 	.word	0x00012ff0


	//   ....[89]....
        /*084c*/ 	.word	0x00013020


	//   ....[90]....
        /*0850*/ 	.word	0x00013050


	//   ....[91]....
        /*0854*/ 	.word	0x00013080


	//   ....[92]....
        /*0858*/ 	.word	0x000130b0


	//   ....[93]....
        /*085c*/ 	.word	0x000130e0


	//   ....[94]....
        /*0860*/ 	.word	0x000132a0


	//   ....[95]....
        /*0864*/ 	.word	0x000132d0


	//   ....[96]....
        /*0868*/ 	.word	0x00013300


	//   ....[97]....
        /*086c*/ 	.word	0x00013330


	//   ....[98]....
        /*0870*/ 	.word	0x00013360


	//   ....[99]....
        /*0874*/ 	.word	0x00013390


	//   ....[100]....
        /*0878*/ 	.word	0x00013460


	//   ....[101]....
        /*087c*/ 	.word	0x00013480


	//   ....[102]....
        /*0880*/ 	.word	0x00013490


	//   ....[103]....
        /*0884*/ 	.word	0x00013510


	//   ....[104]....
        /*0888*/ 	.word	0x00014040


	//   ....[105]....
        /*088c*/ 	.word	0x000145d0


	//   ....[106]....
        /*0890*/ 	.word	0x000147c0


	//   ....[107]....
        /*0894*/ 	.word	0x00014810


	//   ....[108]....
        /*0898*/ 	.word	0x00014870


	//   ....[109]....
        /*089c*/ 	.word	0x00014960


	//   ....[110]....
        /*08a0*/ 	.word	0x000149c0


	//   ....[111]....
        /*08a4*/ 	.word	0x00014ab0


	//   ....[112]....
        /*08a8*/ 	.word	0x00014b10


	//   ....[113]....
        /*08ac*/ 	.word	0x00014c00


	//   ....[114]....
        /*08b0*/ 	.word	0x00014c60


	//   ....[115]....
        /*08b4*/ 	.word	0x00014d50


	//   ....[116]....
        /*08b8*/ 	.word	0x00014db0


	//   ....[117]....
        /*08bc*/ 	.word	0x00014ea0


	//   ....[118]....
        /*08c0*/ 	.word	0x00014f00


	//   ....[119]....
        /*08c4*/ 	.word	0x00014fe0


	//   ....[120]....
        /*08c8*/ 	.word	0x00015040


	//   ....[121]....
        /*08cc*/ 	.word	0x00015110


	//   ....[122]....
        /*08d0*/ 	.word	0x00015440


	//   ....[123]....
        /*08d4*/ 	.word	0x000154e0


	//   ....[124]....
        /*08d8*/ 	.word	0x00015680


	//   ....[125]....
        /*08dc*/ 	.word	0x000156f0


	//   ....[126]....
        /*08e0*/ 	.word	0x00015760


	//   ....[127]....
        /*08e4*/ 	.word	0x000157d0


	//   ....[128]....
        /*08e8*/ 	.word	0x00015840


	//   ....[129]....
        /*08ec*/ 	.word	0x000158c0


	//   ....[130]....
        /*08f0*/ 	.word	0x00015950


	//   ....[131]....
        /*08f4*/ 	.word	0x000159f0


	//   ....[132]....
        /*08f8*/ 	.word	0x00015a60


	//   ....[133]....
        /*08fc*/ 	.word	0x00015ad0


	//   ....[134]....
        /*0900*/ 	.word	0x00015b40


	//   ....[135]....
        /*0904*/ 	.word	0x00015bc0


	//   ....[136]....
        /*0908*/ 	.word	0x00015c30


	//   ....[137]....
        /*090c*/ 	.word	0x00015ce0


	//   ....[138]....
        /*0910*/ 	.word	0x00015d30


	//   ....[139]....
        /*0914*/ 	.word	0x00015de0


	//   ....[140]....
        /*0918*/ 	.word	0x00015f10


	//----- nvinfo : EIATTR_REG_RECONFIG
	.align		4
.L_1527:
        /*091c*/ 	.byte	0x01, 0x54
	.zero		2


	//----- nvinfo : EIATTR_SYSCALL_OFFSETS
	.align		4
        /*0920*/ 	.byte	0x04, 0x46
        /*0922*/ 	.short	(.L_1529 - .L_1528)


	//   ....[0]....
.L_1528:
        /*0924*/ 	.word	0x000020d0


	//   ....[1]....
        /*0928*/ 	.word	0x0000f180


	//   ....[2]....
        /*092c*/ 	.word	0x0000f2d0


	//   ....[3]....
        /*0930*/ 	.word	0x0000f3d0


	//   ....[4]....
        /*0934*/ 	.word	0x0000fc90


	//----- nvinfo : EIATTR_MBARRIER_INSTR_OFFSETS
	.align		4
.L_1529:
        /*0938*/ 	.byte	0x04, 0x39
        /*093a*/ 	.short	(.L_1531 - .L_1530)


	//   ....[0]....
.L_1530:
        /*093c*/ 	.word	0x00000270
        /*0940*/ 	.word	0x000000ff
        /*0944*/ 	.word	0x00022800
        /*0948*/ 	.short	0x0100
        /*094a*/ 	.byte	0x08
	.zero		1


	//   ....[1]....
        /*094c*/ 	.word	0x00000280
        /*0950*/ 	.word	0x000000ff
        /*0954*/ 	.word	0x00022820
        /*0958*/ 	.short	0x0100
        /*095a*/ 	.byte	0x08
	.zero		1


	//   ....[2]....
        /*095c*/ 	.word	0x00000370
        /*0960*/ 	.word	0x000000ff
        /*0964*/ 	.word	0x00022830
        /*0968*/ 	.short	0x0100
        /*096a*/ 	.byte	0x08
	.zero		1


	//   ....[3]....
        /*096c*/ 	.word	0x00000380
        /*0970*/ 	.word	0x000000ff
        /*0974*/ 	.word	0x00022840
        /*0978*/ 	.short	0x0100
        /*097a*/ 	.byte	0x08
	.zero		1


	//   ....[4]....
        /*097c*/ 	.word	0x00000390
        /*0980*/ 	.word	0x000000ff
        /*0984*/ 	.word	0x00022838
        /*0988*/ 	.short	0x0100
        /*098a*/ 	.byte	0x08
	.zero		1


	//   ....[5]....
        /*098c*/ 	.word	0x000003a0
        /*0990*/ 	.word	0x000000ff
        /*0994*/ 	.word	0x00022848
        /*0998*/ 	.short	0x0100
        /*099a*/ 	.byte	0x08
	.zero		1


	//   ....[6]....
        /*099c*/ 	.word	0x000004d0
        /*09a0*/ 	.word	0x000000ff
        /*09a4*/ 	.word	0x00022850
        /*09a8*/ 	.short	0x0100
        /*09aa*/ 	.byte	0x08
	.zero		1


	//   ....[7]....
        /*09ac*/ 	.word	0x000004e0
        /*09b0*/ 	.word	0x000000ff
        /*09b4*/ 	.word	0x00022860
        /*09b8*/ 	.short	0x0100
        /*09ba*/ 	.byte	0x08
	.zero		1


	//   ....[8]....
        /*09bc*/ 	.word	0x000004f0
        /*09c0*/ 	.word	0x000000ff
        /*09c4*/ 	.word	0x00022858
        /*09c8*/ 	.short	0x0100
        /*09ca*/ 	.byte	0x08
	.zero		1


	//   ....[9]....
        /*09cc*/ 	.word	0x00000500
        /*09d0*/ 	.word	0x000000ff
        /*09d4*/ 	.word	0x00022868
        /*09d8*/ 	.short	0x0100
        /*09da*/ 	.byte	0x08
	.zero		1


	//   ....[10]....
        /*09dc*/ 	.word	0x000005f0
        /*09e0*/ 	.word	0x000000ff
        /*09e4*/ 	.word	0x00022870
        /*09e8*/ 	.short	0x0100
        /*09ea*/ 	.byte	0x06
	.zero		1


	//   ....[11]....
        /*09ec*/ 	.word	0x00000600
        /*09f0*/ 	.word	0x000000ff
        /*09f4*/ 	.word	0x00022880
        /*09f8*/ 	.short	0x0100
        /*09fa*/ 	.byte	0x06
	.zero		1


	//   ....[12]....
        /*09fc*/ 	.word	0x00000610
        /*0a00*/ 	.word	0x000000ff
        /*0a04*/ 	.word	0x00022878
        /*0a08*/ 	.short	0x0100
        /*0a0a*/ 	.byte	0x06
	.zero		1


	//   ....[13]....
        /*0a0c*/ 	.word	0x00000620
        /*0a10*/ 	.word	0x000000ff
        /*0a14*/ 	.word	0x00022888
        /*0a18*/ 	.short	0x0100
        /*0a1a*/ 	.byte	0x06
	.zero		1


	//   ....[14]....
        /*0a1c*/ 	.word	0x00000750
        /*0a20*/ 	.word	0x000000ff
        /*0a24*/ 	.word	0x00022890
        /*0a28*/ 	.short	0x0100
        /*0a2a*/ 	.byte	0x08
	.zero		1


	//   ....[15]....
        /*0a2c*/ 	.word	0x00000760
        /*0a30*/ 	.word	0x000000ff
        /*0a34*/ 	.word	0x000228a0
        /*0a38*/ 	.short	0x0100
        /*0a3a*/ 	.byte	0x08
	.zero		1


	//   ....[16]....
        /*0a3c*/ 	.word	0x00000770
        /*0a40*/ 	.word	0x000000ff
        /*0a44*/ 	.word	0x00022898
        /*0a48*/ 	.short	0x0100
        /*0a4a*/ 	.byte	0x08
	.zero		1


	//   ....[17]....
        /*0a4c*/ 	.word	0x00000780
        /*0a50*/ 	.word	0x000000ff
        /*0a54*/ 	.word	0x000228a8
        /*0a58*/ 	.short	0x0100
        /*0a5a*/ 	.byte	0x08
	.zero		1


	//   ....[18]....
        /*0a5c*/ 	.word	0x000008b0
        /*0a60*/ 	.word	0x000000ff
        /*0a64*/ 	.word	0x000228b0
        /*0a68*/ 	.short	0x0100
        /*0a6a*/ 	.byte	0x08
	.zero		1


	//   ....[19]....
        /*0a6c*/ 	.word	0x000008c0
        /*0a70*/ 	.word	0x000000ff
        /*0a74*/ 	.word	0x000228c0
        /*0a78*/ 	.short	0x0100
        /*0a7a*/ 	.byte	0x08
	.zero		1


	//   ....[20]....
        /*0a7c*/ 	.word	0x000008d0
        /*0a80*/ 	.word	0x000000ff
        /*0a84*/ 	.word	0x000228b8
        /*0a88*/ 	.short	0x0100
        /*0a8a*/ 	.byte	0x08
	.zero		1


	//   ....[21]....
        /*0a8c*/ 	.word	0x000008e0
        /*0a90*/ 	.word	0x000000ff
        /*0a94*/ 	.word	0x000228c8
        /*0a98*/ 	.short	0x0100
        /*0a9a*/ 	.byte	0x08
	.zero		1


	//   ....[22]....
        /*0a9c*/ 	.word	0x00002180
        /*0aa0*/ 	.word	0x00000006
        /*0aa4*/ 	.word	0x00022800
        /*0aa8*/ 	.short	0x010a
        /*0aaa*/ 	.byte	0x3f
	.zero		1


	//   ....[23]....
        /*0aac*/ 	.word	0x00002250
        /*0ab0*/ 	.word	0x000000ff
        /*0ab4*/ 	.word	0x00022830
        /*0ab8*/ 	.short	0x010a
        /*0aba*/ 	.byte	0x16
	.zero		1


	//   ....[24]....
        /*0abc*/ 	.word	0x00002290
        /*0ac0*/ 	.word	0x000000ff
        /*0ac4*/ 	.word	0x00022830
        /*0ac8*/ 	.short	0x010a
        /*0aca*/ 	.byte	0x16
	.zero		1


	//   ....[25]....
        /*0acc*/ 	.word	0x00003600
        /*0ad0*/ 	.word	0x00000003
        /*0ad4*/ 	.word	0x00000000
        /*0ad8*/ 	.short	0x0101
        /*0ada*/ 	.byte	0x3f
	.zero		1


	//   ....[26]....
        /*0adc*/ 	.word	0x00003ad0
        /*0ae0*/ 	.word	0x000000ff
        /*0ae4*/ 	.word	0x00022850
        /*0ae8*/ 	.short	0x010a
        /*0aea*/ 	.byte	0x16
	.zero		1


	//   ....[27]....
        /*0aec*/ 	.word	0x00003b10
        /*0af0*/ 	.word	0x000000ff
        /*0af4*/ 	.word	0x00022850
        /*0af8*/ 	.short	0x010a
        /*0afa*/ 	.byte	0x16
	.zero		1


	//   ....[28]....
        /*0afc*/ 	.word	0x00003eb0
        /*0b00*/ 	.word	0x000000ff
        /*0b04*/ 	.word	0x00000000
        /*0b08*/ 	.short	0x0101
        /*0b0a*/ 	.byte	0x16
	.zero		1


	//   ....[29]....
        /*0b0c*/ 	.word	0x00004000
        /*0b10*/ 	.word	0x000000ff
        /*0b14*/ 	.word	0x00022830
        /*0b18*/ 	.short	0x010a
        /*0b1a*/ 	.byte	0x18
	.zero		1


	//   ....[30]....
        /*0b1c*/ 	.word	0x00004050
        /*0b20*/ 	.word	0x000000ff
        /*0b24*/ 	.word	0x00022830
        /*0b28*/ 	.short	0x010a
        /*0b2a*/ 	.byte	0x18
	.zero		1


	//   ....[31]....
        /*0b2c*/ 	.word	0x000057d0
        /*0b30*/ 	.word	0x00000015
        /*0b34*/ 	.word	0x00000000
        /*0b38*/ 	.short	0x0101
        /*0b3a*/ 	.byte	0x3f
	.zero		1


	//   ....[32]....
        /*0b3c*/ 	.word	0x00006160
        /*0b40*/ 	.word	0x000000ff
        /*0b44*/ 	.word	0x00022850
        /*0b48*/ 	.short	0x010a
        /*0b4a*/ 	.byte	0x18
	.zero		1


	//   ....[33]....
        /*0b4c*/ 	.word	0x000061a0
        /*0b50*/ 	.word	0x000000ff
        /*0b54*/ 	.word	0x00022850
        /*0b58*/ 	.short	0x010a
        /*0b5a*/ 	.byte	0x18
	.zero		1


	//   ....[34]....
        /*0b5c*/ 	.word	0x000064a0
        /*0b60*/ 	.word	0x00000007
        /*0b64*/ 	.word	0x00000000
        /*0b68*/ 	.short	0x0101
        /*0b6a*/ 	.byte	0x3f
	.zero		1


	//   ....[35]....
        /*0b6c*/ 	.word	0x00006600
        /*0b70*/ 	.word	0x000000ff
        /*0b74*/ 	.word	0x00022830
        /*0b78*/ 	.short	0x010a
        /*0b7a*/ 	.byte	0x17
	.zero		1


	//   ....[36]....
        /*0b7c*/ 	.word	0x00006640
        /*0b80*/ 	.word	0x000000ff
        /*0b84*/ 	.word	0x00022830
        /*0b88*/ 	.short	0x010a
        /*0b8a*/ 	.byte	0x17
	.zero		1


	//   ....[37]....
        /*0b8c*/ 	.word	0x000077c0
        /*0b90*/ 	.word	0x0000000b
        /*0b94*/ 	.word	0x00000000
        /*0b98*/ 	.short	0x0101
        /*0b9a*/ 	.byte	0x3f
	.zero		1


	//   ....[38]....
        /*0b9c*/ 	.word	0x00007ed0
        /*0ba0*/ 	.word	0x000000ff
        /*0ba4*/ 	.word	0x00022850
        /*0ba8*/ 	.short	0x010a
        /*0baa*/ 	.byte	0x17
	.zero		1


	//   ....[39]....
        /*0bac*/ 	.word	0x00007f10
        /*0bb0*/ 	.word	0x000000ff
        /*0bb4*/ 	.word	0x00022850
        /*0bb8*/ 	.short	0x010a
        /*0bba*/ 	.byte	0x17
	.zero		1


	//   ....[40]....
        /*0bbc*/ 	.word	0x00008210
        /*0bc0*/ 	.word	0x00000009
        /*0bc4*/ 	.word	0x00000000
        /*0bc8*/ 	.short	0x0101
        /*0bca*/ 	.byte	0x3f
	.zero		1


	//   ....[41]....
        /*0bcc*/ 	.word	0x0000a920
        /*0bd0*/ 	.word	0x000000ff
        /*0bd4*/ 	.word	0x00000000
        /*0bd8*/ 	.short	0x0101
        /*0bda*/ 	.byte	0x08
	.zero		1


	//   ....[42]....
        /*0bdc*/ 	.word	0x0000b130
        /*0be0*/ 	.word	0x000000ff
        /*0be4*/ 	.word	0x00000000
        /*0be8*/ 	.short	0x0101
        /*0bea*/ 	.byte	0x08
	.zero		1


	//   ....[43]....
        /*0bec*/ 	.word	0x0000f7d0
        /*0bf0*/ 	.word	0x00000000
        /*0bf4*/ 	.word	0x00022840
        /*0bf8*/ 	.short	0x010a
        /*0bfa*/ 	.byte	0x3f
	.zero		1


	//   ....[44]....
        /*0bfc*/ 	.word	0x00010520
        /*0c00*/ 	.word	0x00000012
        /*0c04*/ 	.word	0x00022800
        /*0c08*/ 	.short	0x0107
        /*0c0a*/ 	.byte	0x3f
	.zero		1


	//   ....[45]....
        /*0c0c*/ 	.word	0x00010610
        /*0c10*/ 	.word	0x00000012
        /*0c14*/ 	.word	0x00022800
        /*0c18*/ 	.short	0x0101
        /*0c1a*/ 	.byte	0x3f
	.zero		1


	//   ....[46]....
        /*0c1c*/ 	.word	0x00010630
        /*0c20*/ 	.word	0x00000012
        /*0c24*/ 	.word	0x00022820
        /*0c28*/ 	.short	0x010a
        /*0c2a*/ 	.byte	0x3f
	.zero		1


	//   ....[47]....
        /*0c2c*/ 	.word	0x00010710
        /*0c30*/ 	.word	0x00000002
        /*0c34*/ 	.word	0x00022860
        /*0c38*/ 	.short	0x010a
        /*0c3a*/ 	.byte	0x3f
	.zero		1


	//   ....[48]....
        /*0c3c*/ 	.word	0x00010fc0
        /*0c40*/ 	.word	0x00000003
        /*0c44*/ 	.word	0x00022840
        /*0c48*/ 	.short	0x010a
        /*0c4a*/ 	.byte	0x3f
	.zero		1


	//   ....[49]....
        /*0c4c*/ 	.word	0x00011210
        /*0c50*/ 	.word	0x00000003
        /*0c54*/ 	.word	0x00022860
        /*0c58*/ 	.short	0x010a
        /*0c5a*/ 	.byte	0x3f
	.zero		1


	//   ....[50]....
        /*0c5c*/ 	.word	0x00011a00
        /*0c60*/ 	.word	0x00000004
        /*0c64*/ 	.word	0x00022840
        /*0c68*/ 	.short	0x010a
        /*0c6a*/ 	.byte	0x3f
	.zero		1


	//   ....[51]....
        /*0c6c*/ 	.word	0x00011c50
        /*0c70*/ 	.word	0x00000004
        /*0c74*/ 	.word	0x00022860
        /*0c78*/ 	.short	0x010a
        /*0c7a*/ 	.byte	0x3f
	.zero		1


	//   ....[52]....
        /*0c7c*/ 	.word	0x000123d0
        /*0c80*/ 	.word	0x00000002
        /*0c84*/ 	.word	0x00022840
        /*0c88*/ 	.short	0x010a
        /*0c8a*/ 	.byte	0x3f
	.zero		1


	//   ....[53]....
        /*0c8c*/ 	.word	0x00012620
        /*0c90*/ 	.word	0x00000002
        /*0c94*/ 	.word	0x00022860
        /*0c98*/ 	.short	0x010a
        /*0c9a*/ 	.byte	0x3f
	.zero		1


	//   ....[54]....
        /*0c9c*/ 	.word	0x00013fc0
        /*0ca0*/ 	.word	0x00000000
        /*0ca4*/ 	.word	0x00022820
        /*0ca8*/ 	.short	0x010a
        /*0caa*/ 	.byte	0x3f
	.zero		1


	//   ....[55]....
        /*0cac*/ 	.word	0x000141b0
        /*0cb0*/ 	.word	0x00000006
        /*0cb4*/ 	.word	0x00000000
        /*0cb8*/ 	.short	0x010a
        /*0cba*/ 	.byte	0x3f
	.zero		1


	//   ....[56]....
        /*0cbc*/ 	.word	0x000141e0
        /*0cc0*/ 	.word	0x00000007
        /*0cc4*/ 	.word	0x00000000
        /*0cc8*/ 	.short	0x010a
        /*0cca*/ 	.byte	0x3f
	.zero		1


	//   ....[57]....
        /*0ccc*/ 	.word	0x00014240
        /*0cd0*/ 	.word	0x00000004
        /*0cd4*/ 	.word	0x00000000
        /*0cd8*/ 	.short	0x010a
        /*0cda*/ 	.byte	0x3f
	.zero		1


	//   ....[58]....
        /*0cdc*/ 	.word	0x00014270
        /*0ce0*/ 	.word	0x00000003
        /*0ce4*/ 	.word	0x00000000
        /*0ce8*/ 	.short	0x010a
        /*0cea*/ 	.byte	0x3f
	.zero		1


	//   ....[59]....
        /*0cec*/ 	.word	0x000142d0
        /*0cf0*/ 	.word	0x00000006
        /*0cf4*/ 	.word	0x00022800
        /*0cf8*/ 	.short	0x010a
        /*0cfa*/ 	.byte	0x3f
	.zero		1


	//   ....[60]....
        /*0cfc*/ 	.word	0x00014330
        /*0d00*/ 	.word	0x00000000
        /*0d04*/ 	.word	0x00022830
        /*0d08*/ 	.short	0x010a
        /*0d0a*/ 	.byte	0x3f
	.zero		1


	//   ....[61]....
        /*0d0c*/ 	.word	0x00014390
        /*0d10*/ 	.word	0x0000000a
        /*0d14*/ 	.word	0x00022850
        /*0d18*/ 	.short	0x010a
        /*0d1a*/ 	.byte	0x3f
	.zero		1


	//   ....[62]....
        /*0d1c*/ 	.word	0x000143f0
        /*0d20*/ 	.word	0x00000005
        /*0d24*/ 	.word	0x00022830
        /*0d28*/ 	.short	0x010a
        /*0d2a*/ 	.byte	0x3f
	.zero		1


	//   ....[63]....
        /*0d2c*/ 	.word	0x00014440
        /*0d30*/ 	.word	0x00000007
        /*0d34*/ 	.word	0x00022850
        /*0d38*/ 	.short	0x010a
        /*0d3a*/ 	.byte	0x3f
	.zero		1


	//   ....[64]....
        /*0d3c*/ 	.word	0x000144a0
        /*0d40*/ 	.word	0x00000005
        /*0d44*/ 	.word	0x00022830
        /*0d48*/ 	.short	0x010a
        /*0d4a*/ 	.byte	0x3f
	.zero		1


	//   ....[65]....
        /*0d4c*/ 	.word	0x000144f0
        /*0d50*/ 	.word	0x00000009
        /*0d54*/ 	.word	0x00022850
        /*0d58*/ 	.short	0x010a
        /*0d5a*/ 	.byte	0x3f
	.zero		1


	//   ....[66]....
        /*0d5c*/ 	.word	0x00014690
        /*0d60*/ 	.word	0x00000000
        /*0d64*/ 	.word	0x00022840
        /*0d68*/ 	.short	0x010a
        /*0d6a*/ 	.byte	0x3f
	.zero		1


	//   ....[67]....
        /*0d6c*/ 	.word	0x00015150
        /*0d70*/ 	.word	0x00000012
        /*0d74*/ 	.word	0x00022820
        /*0d78*/ 	.short	0x010a
        /*0d7a*/ 	.byte	0x3f
	.zero		1


	//   ....[68]....
        /*0d7c*/ 	.word	0x000151a0
        /*0d80*/ 	.word	0x00000002
        /*0d84*/ 	.word	0x00022860
        /*0d88*/ 	.short	0x010a
        /*0d8a*/ 	.byte	0x3f
	.zero		1


	//   ....[69]....
        /*0d8c*/ 	.word	0x000151f0
        /*0d90*/ 	.word	0x00000003
        /*0d94*/ 	.word	0x00022840
        /*0d98*/ 	.short	0x010a
        /*0d9a*/ 	.byte	0x3f
	.zero		1


	//   ....[70]....
        /*0d9c*/ 	.word	0x00015240
        /*0da0*/ 	.word	0x00000003
        /*0da4*/ 	.word	0x00022860
        /*0da8*/ 	.short	0x010a
        /*0daa*/ 	.byte	0x3f
	.zero		1


	//   ....[71]....
        /*0dac*/ 	.word	0x00015290
        /*0db0*/ 	.word	0x00000004
        /*0db4*/ 	.word	0x00022840
        /*0db8*/ 	.short	0x010a
        /*0dba*/ 	.byte	0x3f
	.zero		1


	//   ....[72]....
        /*0dbc*/ 	.word	0x000152e0
        /*0dc0*/ 	.word	0x00000004
        /*0dc4*/ 	.word	0x00022860
        /*0dc8*/ 	.short	0x010a
        /*0dca*/ 	.byte	0x3f
	.zero		1


	//   ....[73]....
        /*0dcc*/ 	.word	0x00015330
        /*0dd0*/ 	.word	0x00000002
        /*0dd4*/ 	.word	0x00022840
        /*0dd8*/ 	.short	0x010a
        /*0dda*/ 	.byte	0x3f
	.zero		1


	//   ....[74]....
        /*0ddc*/ 	.word	0x00015380
        /*0de0*/ 	.word	0x00000002
        /*0de4*/ 	.word	0x00022860
        /*0de8*/ 	.short	0x010a
        /*0dea*/ 	.byte	0x3f
	.zero		1


	//   ....[75]....
        /*0dec*/ 	.word	0x00015e30
        /*0df0*/ 	.word	0x00000000
        /*0df4*/ 	.word	0x00022820
        /*0df8*/ 	.short	0x010a
        /*0dfa*/ 	.byte	0x3f
	.zero		1


	//   ....[76]....
        /*0dfc*/ 	.word	0x00015fd0
        /*0e00*/ 	.word	0x00000006
        /*0e04*/ 	.word	0x00000000
        /*0e08*/ 	.short	0x010a
        /*0e0a*/ 	.byte	0x3f
	.zero		1


	//   ....[77]....
        /*0e0c*/ 	.word	0x00016020
        /*0e10*/ 	.word	0x00000007
        /*0e14*/ 	.word	0x00000000
        /*0e18*/ 	.short	0x010a
        /*0e1a*/ 	.byte	0x3f
	.zero		1


	//   ....[78]....
        /*0e1c*/ 	.word	0x00016070
        /*0e20*/ 	.word	0x00000004
        /*0e24*/ 	.word	0x00000000
        /*0e28*/ 	.short	0x010a
        /*0e2a*/ 	.byte	0x3f
	.zero		1


	//----- nvinfo : EIATTR_NUM_MBARRIERS
	.align		4
.L_1531:
        /*0e2c*/ 	.byte	0x03, 0x38
        /*0e2e*/ 	.short	0x0016


	//----- nvinfo : EIATTR_EXIT_INSTR_OFFSETS
	.align		4
        /*0e30*/ 	.byte	0x04, 0x1c
        /*0e32*/ 	.short	(.L_1533 - .L_1532)


	//   ....[0]....
.L_1532:
        /*0e34*/ 	.word	0x00000a70


	//   ....[1]....
        /*0e38*/ 	.word	0x0000d410


	//   ....[2]....
        /*0e3c*/ 	.word	0x000142c0


	//----- nvinfo : EIATTR_MAX_THREADS
	.align		4
.L_1533:
        /*0e40*/ 	.byte	0x04, 0x05
        /*0e42*/ 	.short	(.L_1535 - .L_1534)
.L_1534:
        /*0e44*/ 	.word	0x00000180
        /*0e48*/ 	.word	0x00000001
        /*0e4c*/ 	.word	0x00000001


	//----- nvinfo : EIATTR_CRS_STACK_SIZE
	.align		4
.L_1535:
        /*0e50*/ 	.byte	0x04, 0x1e
        /*0e52*/ 	.short	(.L_1537 - .L_1536)
.L_1536:
        /*0e54*/ 	.word	0x00000000


	//----- nvinfo : EIATTR_CBANK_PARAM_SIZE
	.align		4
.L_1537:
        /*0e58*/ 	.byte	0x03, 0x19
        /*0e5a*/ 	.short	0x0af0


	//----- nvinfo : EIATTR_PARAM_CBANK
	.align		4
        /*0e5c*/ 	.byte	0x04, 0x0a
        /*0e5e*/ 	.short	(.L_1539 - .L_1538)
	.align		4
.L_1538:
        /*0e60*/ 	.word	index@(.nv.constant0._ZN7cutlass13device_kernelIN5flash11enable_sm90INS1_16FlashAttnFwdSm90INS1_25CollectiveMainloopFwdSm90ILi2EN4cute5tupleIJNS5_1CILi1EEES8_S8_EEENS6_IJNS7_ILi128EEENS7_ILi96EEENS7_ILi64EEEEEELi256ENS_10bfloat16_tEfNS_4arch4Sm90ELb1ELb0ELb0ELb1ELb0ELb0ELb0ELb1ELb0ELb1ELb1ELb0EEENS1_21CollectiveEpilogueFwdINS6_IJSA_NS7_ILi256EEESB_EEES9_SE_SG_Li256ELb1ELb1ELb1ELb0EEENS1_36VarlenDynamicPersistentTileSchedulerILi128ELi96ELi256ELi128ELb1ELb1ELb1ELb1ELb1ELb1EEEEEEEEEvNT_6ParamsE)
        /*0e64*/ 	.short	0x0210
        /*0e66*/ 	.short	0x0af0


	//----- nvinfo : EIATTR_SW_WAR
	.align		4
.L_1539:
        /*0e68*/ 	.byte	0x04, 0x36
        /*0e6a*/ 	.short	(.L_1541 - .L_1540)
.L_1540:
        /*0e6c*/ 	.word	0x00000008
.L_1541:


//--------------------- .nv.info._ZN7cutlass13device_kernelIN5flash11enable_sm90INS1_16FlashAttnFwdSm90INS1_25CollectiveMainloopFwdSm90ILi2EN4cute5tupleIJNS5_1CILi1EEES8_S8_EEENS6_IJNS7_ILi128EEENS7_ILi96EEENS7_ILi64EEEEEELi256ENS_10bfloat16_tEfNS_4arch4Sm90ELb1ELb0ELb0ELb1ELb0ELb1ELb0ELb1ELb0ELb1ELb1ELb0EEENS1_21CollectiveEpilogueFwdINS6_IJSA_NS7_ILi256EEESB_EEES9_SE_SG_Li256ELb1ELb1ELb1ELb0EEENS1_36VarlenDynamicPersistentTileSchedulerILi128ELi96ELi256ELi128ELb1ELb1ELb1ELb1ELb1ELb1EEEEEEEEEvNT_6ParamsE --------------------------
	.section	.nv.info._ZN7cutlass13device_kernelIN5flash11enable_sm90INS1_16FlashAttnFwdSm90INS1_25CollectiveMainloopFwdSm90ILi2EN4cute5tupleIJNS5_1CILi1EEES8_S8_EEENS6_IJNS7_ILi128EEENS7_ILi96EEENS7_ILi64EEEEEELi256ENS_10bfloat16_tEfNS_4arch4Sm90ELb1ELb0ELb0ELb1ELb0ELb1ELb0ELb1ELb0ELb1ELb1ELb0EEENS1_21CollectiveEpilogueFwdINS6_IJSA_NS7_ILi256EEESB_EEES9_SE_SG_Li256ELb1ELb1ELb1ELb0EEENS1_36VarlenDynamicPersistentTileSchedulerILi128ELi96ELi256ELi128ELb1ELb1ELb1ELb1ELb1ELb1EEEEEEEEEvNT_6ParamsE,"",@"SHT_CUDA_INFO"
	.sectionflags	@""
	.align	4


	//----- nvinfo : EIATTR_CUDA_API_VERSION
	.align		4
        /*0000*/ 	.byte	0x04, 0x37
        /*0002*/ 	.short	(.L_1543 - .L_1542)
.L_1542:
        /*0004*/ 	.word	0x00000082


	//----- nvinfo : EIATTR_KPARAM_INFO
	.align		4
.L_1543:
        /*0008*/ 	.byte	0x04, 0x17
        /*000a*/ 	.short	(.L_1545 - .L_1544)
.L_1544:
        /*000c*/ 	.word	0x00000000
        /*0010*/ 	.short	0x0000
        /*0012*/ 	.short	0x0070
        /*0014*/ 	.byte	0x00, 0xf0, 0x01, 0x2a


	//----- nvinfo : EIATTR_SPARSE_MMA_MASK
	.align		4
.L_1545:
        /*0018*/ 	.byte	0x03, 0x50
        /*001a*/ 	.short	0x0000


	//----- nvinfo : EIATTR_MAXREG_COUNT
	.align		4
        /*001c*/ 	.byte	0x03, 0x1b
        /*001e*/ 	.short	0x00a8


	//----- nvinfo : EIATTR_NUM_BARRIERS
	.align		4
        /*0020*/ 	.byte	0x02, 0x4c
        /*0022*/ 	.byte	0x10
	.zero		1


	//----- nvinfo : EIATTR_EXTERNS
	.align		4
        /*0024*/ 	.byte	0x04, 0x0f
        /*0026*/ 	.short	(.L_1547 - .L_1546)


	//   ....[0]....
	.align		4
.L_1546:
        /*0028*/ 	.word	index@(__assertfail)


	//----- nvinfo : EIATTR_ANNOTATIONS
	.align		4
.L_1547:
        /*002c*/ 	.byte	0x04, 0x55
        /*002e*/ 	.short	(.L_1549 - .L_1548)


	//   ....[0]....
.L_1548:
        /* <DEDUP_REMOVED lines=87> */


	//----- nvinfo : EIATTR_MERCURY_ISA_VERSION
	.align		4
.L_1549:
        /*0590*/ 	.byte	0x03, 0x5f
        /*0592*/ 	.short	0x0101


	//----- nvinfo : EIATTR_UNUSED_LOAD_BYTE_OFFSET
	.align		4
        /*0594*/ 	.byte	0x04, 0x44
        /*0596*/ 	.short	(.L_1551 - .L_1550)


	//   ....[0]....
.L_1550:
        /*0598*/ 	.word	0x00000ae0
        /*059c*/ 	.word	0x0000fff0


	//   ....[1]....
        /*05a0*/ 	.word	0x000108b0
        /*05a4*/ 	.word	0x0000fff0


	//----- nvinfo : EIATTR_INT_WARP_WIDE_INSTR_OFFSETS
	.align		4
.L_1551:
        /*05a8*/ 	.byte	0x04, 0x31
        /*05aa*/ 	.short	(.L_1553 - .L_1552)


	//   ....[0]....
.L_1552:
        /*05ac*/ 	.word	0x00000190


	//   ....[1]....
        /*05b0*/ 	.word	0x000001d0


	//   ....[2]....
        /*05b4*/ 	.word	0x00000240


	//   ....[3]....
        /*05b8*/ 	.word	0x00018bb0


	//   ....[4]....
        /*05bc*/ 	.word	0x00018c40


	//   ....[5]....
        /*05c0*/ 	.word	0x0001c8b0


	//   ....[6]....
        /*05c4*/ 	.word	0x0001c940


	//----- nvinfo : EIATTR_COOP_GROUP_MASK_REGIDS
	.align		4
.L_1553:
        /*05c8*/ 	.byte	0x04, 0x29
        /*05ca*/ 	.short	(.L_1555 - .L_1554)


	//   ....[0]....
.L_1554:
        /*05cc*/ 	.word	0xffffffff


	//   ....[1]....
        /*05d0*/ 	.word	0xffffffff


	//   ....[2]....
        /*05d4*/ 	.word	0xffffffff


	//   ....[3]....
        /*05d8*/ 	.word	0xffffffff


	//   ....[4]....
        /*05dc*/ 	.word	0xffffffff


	//   ....[5]....
        /*05e0*/ 	.word	0xffffffff


	//   ....[6]....
        /*05e4*/ 	.word	0xffffffff


	//   ....[7]....
        /*05e8*/ 	.word	0xffffffff


	//   ....[8]....
        /*05ec*/ 	.word	0xffffffff


	//   ....[9]....
        /*05f0*/ 	.word	0xffffffff


	//   ....[10]....
        /*05f4*/ 	.word	0xffffffff


	//   ....[11]....
        /*05f8*/ 	.word	0xffffffff


	//   ....[12]....
        /*05fc*/ 	.word	0xffffffff


	//   ....[13]....
        /*0600*/ 	.word	0xffffffff


	//   ....[14]....
        /*0604*/ 	.word	0xffffffff


	//   ....[15]....
        /*0608*/ 	.word	0xffffffff


	//   ....[16]....
        /*060c*/ 	.word	0xffffffff


	//   ....[17]....
        /*0610*/ 	.word	0xffffffff


	//   ....[18]....
        /*0614*/ 	.word	0xffffffff


	//   ....[19]....
        /*0618*/ 	.word	0xffffffff


	//   ....[20]....
        /*061c*/ 	.word	0xffffffff


	//   ....[21]....
        /*0620*/ 	.word	0xffffffff


	//   ....[22]....
        /*0624*/ 	.word	0xffffffff


	//   ....[23]....
        /*0628*/ 	.word	0xffffffff


	//   ....[24]....
        /*062c*/ 	.word	0xffffffff


	//   ....[25]....
        /*0630*/ 	.word	0xffffffff


	//   ....[26]....
        /*0634*/ 	.word	0xffffffff


	//   ....[27]....
        /*0638*/ 	.word	0xffffffff


	//   ....[28]....
        /*063c*/ 	.word	0xffffffff


	//   ....[29]....
        /*0640*/ 	.word	0xffffffff


	//   ....[30]....
        /*0644*/ 	.word	0xffffffff


	//   ....[31]....
        /*0648*/ 	.word	0xffffffff


	//   ....[32]....
        /*064c*/ 	.word	0xffffffff


	//   ....[33]....
        /*0650*/ 	.word	0xffffffff


	//   ....[34]....
        /*0654*/ 	.word	0xffffffff


	//   ....[35]....
        /*0658*/ 	.word	0xffffffff


	//   ....[36]....
        /*065c*/ 	.word	0xffffffff


	//   ....[37]....
        /*0660*/ 	.word	0xffffffff


	//   ....[38]....
        /*0664*/ 	.word	0xffffffff


	//   ....[39]....
        /*0668*/ 	.word	0xffffffff


	//   ....[40]....
        /*066c*/ 	.word	0xffffffff


	//   ....[41]....
        /*0670*/ 	.word	0xffffffff


	//   ....[42]....
        /*0674*/ 	.word	0xffffffff


	//   ....[43]....
        /*0678*/ 	.word	0xffffffff


	//   ....[44]....
        /*067c*/ 	.word	0xffffffff


	//   ....[45]....
        /*0680*/ 	.word	0xffffffff


	//   ....[46]....
        /*0684*/ 	.word	0xffffffff


	//   ....[47]....
        /*0688*/ 	.word	0xffffffff


	//   ....[48]....
        /*068c*/ 	.word	0xffffffff


	//   ....[49]....
        /*0690*/ 	.word	0xffffffff


	//   ....[50]....
        /*0694*/ 	.word	0xffffffff


	//   ....[51]....
        /*0698*/ 	.word	0xffffffff


	//   ....[52]....
        /*069c*/ 	.word	0xffffffff


	//   ....[53]....
        /*06a0*/ 	.word	0xffffffff


	//   ....[54]....
        /*06a4*/ 	.word	0xffffffff


	//   ....[55]....
        /*06a8*/ 	.word	0xffffffff


	//   ....[56]....
        /*06ac*/ 	.word	0xffffffff


	//   ....[57]....
        /*06b0*/ 	.word	0xffffffff


	//   ....[58]....
        /*06b4*/ 	.word	0xffffffff


	//   ....[59]....
        /*06b8*/ 	.word	0xffffffff


	//   ....[60]....
        /*06bc*/ 	.word	0xffffffff


	//   ....[61]....
        /*06c0*/ 	.word	0xffffffff


	//   ....[62]....
        /*06c4*/ 	.word	0xffffffff


	//   ....[63]....
        /*06c8*/ 	.word	0xffffffff


	//   ....[64]....
        /*06cc*/ 	.word	0xffffffff


	//   ....[65]....
        /*06d0*/ 	.word	0xffffffff


	//   ....[66]....
        /*06d4*/ 	.word	0xffffffff


	//   ....[67]....
        /*06d8*/ 	.word	0xffffffff


	//   ....[68]....
        /*06dc*/ 	.word	0xffffffff


	//   ....[69]....
        /*06e0*/ 	.word	0xffffffff


	//   ....[70]....
        /*06e4*/ 	.word	0xffffffff


	//   ....[71]....
        /*06e8*/ 	.word	0xffffffff


	//   ....[72]....
        /*06ec*/ 	.word	0xffffffff


	//   ....[73]....
        /*06f0*/ 	.word	0xffffffff


	//   ....[74]....
        /*06f4*/ 	.word	0xffffffff


	//   ....[75]....
        /*06f8*/ 	.word	0xffffffff


	//   ....[76]....
        /*06fc*/ 	.word	0xffffffff


	//   ....[77]....
        /*0700*/ 	.word	0xffffffff


	//   ....[78]....
        /*0704*/ 	.word	0xffffffff


	//   ....[79]....
        /*0708*/ 	.word	0xffffffff


	//   ....[80]....
        /*070c*/ 	.word	0xffffffff


	//   ....[81]....
        /*0710*/ 	.word	0xffffffff


	//   ....[82]....
        /*0714*/ 	.word	0xffffffff


	//   ....[83]....
        /*0718*/ 	.word	0xffffffff


	//   ....[84]....
        /*071c*/ 	.word	0xffffffff


	//   ....[85]....
        /*0720*/ 	.word	0xffffffff


	//   ....[86]....
        /*0724*/ 	.word	0xffffffff


	//   ....[87]....
        /*0728*/ 	.word	0xffffffff


	//   ....[88]....
        /*072c*/ 	.word	0xffffffff


	//   ....[89]....
        /*0730*/ 	.word	0xffffffff


	//   ....[90]....
        /*0734*/ 	.word	0xffffffff


	//   ....[91]....
        /*0738*/ 	.word	0xffffffff


	//   ....[92]....
        /*073c*/ 	.word	0xffffffff


	//   ....[93]....
        /*0740*/ 	.word	0xffffffff


	//   ....[94]....
        /*0744*/ 	.word	0xffffffff


	//   ....[95]....
        /*0748*/ 	.word	0xffffffff


	//   ....[96]....
        /*074c*/ 	.word	0xffffffff


	//   ....[97]....
        /*0750*/ 	.word	0xffffffff


	//   ....[98]....
        /*0754*/ 	.word	0xffffffff


	//   ....[99]....
        /*0758*/ 	.word	0xffffffff


	//   ....[100]....
        /*075c*/ 	.word	0xffffffff


	//   ....[101]....
        /*0760*/ 	.word	0xffffffff


	//   ....[102]....
        /*0764*/ 	.word	0xffffffff


	//   ....[103]....
        /*0768*/ 	.word	0xffffffff


	//   ....[104]....
        /*076c*/ 	.word	0xffffffff


	//   ....[105]....
        /*0770*/ 	.word	0xffffffff


	//   ....[106]....
        /*0774*/ 	.word	0xffffffff


	//   ....[107]....
        /*0778*/ 	.word	0xffffffff


	//   ....[108]....
        /*077c*/ 	.word	0xffffffff


	//   ....[109]....
        /*0780*/ 	.word	0xffffffff


	//   ....[110]....
        /*0784*/ 	.word	0xffffffff


	//   ....[111]....
        /*0788*/ 	.word	0xffffffff


	//   ....[112]....
        /*078c*/ 	.word	0xffffffff


	//   ....[113]....
        /*0790*/ 	.word	0xffffffff


	//   ....[114]....
        /*0794*/ 	.word	0xffffffff


	//   ....[115]....
        /*0798*/ 	.word	0xffffffff


	//   ....[116]....
        /*079c*/ 	.word	0xffffffff


	//   ....[117]....
        /*07a0*/ 	.word	0xffffffff


	//   ....[118]....
        /*07a4*/ 	.word	0xffffffff


	//   ....[119]....
        /*07a8*/ 	.word	0xffffffff


	//   ....[120]....
        /*07ac*/ 	.word	0xffffffff


	//   ....[121]....
        /*07b0*/ 	.word	0xffffffff


	//   ....[122]....
        /*07b4*/ 	.word	0x0500000f


	//   ....[123]....
        /*07b8*/ 	.word	0x0500000f


	//   ....[124]....
        /*07bc*/ 	.word	0x0500000f


	//   ....[125]....
        /*07c0*/ 	.word	0x0500000f


	//   ....[126]....
        /*07c4*/ 	.word	0x0500000f


	//   ....[127]....
        /*07c8*/ 	.word	0x0500000f


	//   ....[128]....
        /*07cc*/ 	.word	0x0500000f


	//   ....[129]....
        /*07d0*/ 	.word	0x0500000f


	//   ....[130]....
        /*07d4*/ 	.word	0x0500000f


	//   ....[131]....
        /*07d8*/ 	.word	0x0500000f


	//   ....[132]....
        /*07dc*/ 	.word	0x0500000f


	//   ....[133]....
        /*07e0*/ 	.word	0x0500000f


	//   ....[134]....
        /*07e4*/ 	.word	0x0500000f


	//   ....[135]....
        /*07e8*/ 	.word	0x0500000f


	//   ....[136]....
        /*07ec*/ 	.word	0x0500000f


	//   ....[137]....
        /*07f0*/ 	.word	0x0500000f


	//   ....[138]....
        /*07f4*/ 	.word	0x0500000f


	//   ....[139]....
        /*07f8*/ 	.word	0x0500000f


	//   ....[140]....
        /*07fc*/ 	.word	0x0500000f


	//   ....[141]....
        /*0800*/ 	.word	0x0500000f


	//   ....[142]....
        /*0804*/ 	.word	0x0500000f


	//   ....[143]....
        /*0808*/ 	.word	0x0500000f


	//   ....[144]....
        /*080c*/ 	.word	0x0500000f


	//   ....[145]....
        /*0810*/ 	.word	0x0500000f


	//   ....[146]....
        /*0814*/ 	.word	0x0500000f


	//   ....[147]....
        /*0818*/ 	.word	0x0500000f


	//   ....[148]....
        /*081c*/ 	.word	0x0500000f


	//   ....[149]....
        /*0820*/ 	.word	0x0500000f


	//   ....[150]....
        /*0824*/ 	.word	0x0500000f


	//   ....[151]....
        /*0828*/ 	.word	0x0500000f


	//   ....[152]....
        /*082c*/ 	.word	0x0500000f


	//   ....[153]....
        /*0830*/ 	.word	0x0500000f


	//   ....[154]....
        /*0834*/ 	.word	0x0500000f


	//   ....[155]....
        /*0838*/ 	.word	0x0500000f


	//   ....[156]....
        /*083c*/ 	.word	0x0500000f


	//   ....[157]....
        /*0840*/ 	.word	0x0500000f


	//   ....[158]....
        /*0844*/ 	.word	0x0500000f


	//   ....[159]....
        /*0848*/ 	.word	0x0500000f


	//   ....[160]....
        /*084c*/ 	.word	0x0500000f


	//   ....[161]....
        /*0850*/ 	.word	0x0500000f


	//   ....[162]....
        /*0854*/ 	.word	0x0500000f


	//   ....[163]....
        /*0858*/ 	.word	0x0500000f


	//   ....[164]....
        /*085c*/ 	.word	0x0500000f


	//   ....[165]....
        /*0860*/ 	.word	0x0500000f


	//   ....[166]....
        /*0864*/ 	.word	0x0500000f


	//   ....[167]....
        /*0868*/ 	.word	0x0500000f


	//   ....[168]....
        /*086c*/ 	.word	0x0500000f


	//   ....[169]....
        /*0870*/ 	.word	0x0500000f


	//   ....[170]....
        /*0874*/ 	.word	0x0500000f


	//   ....[171]....
        /*0878*/ 	.word	0x0500000f


	//   ....[172]....
        /*087c*/ 	.word	0x0500000f


	//   ....[173]....
        /*0880*/ 	.word	0x0500000f


	//   ....[174]....
        /*0884*/ 	.word	0x0500000f


	//   ....[175]....
        /*0888*/ 	.word	0x0500000f


	//   ....[176]....
        /*088c*/ 	.word	0x0500000f


	//   ....[177]....
        /*0890*/ 	.word	0x0500000f


	//   ....[178]....
        /*0894*/ 	.word	0x0500000f


	//   ....[179]....
        /*0898*/ 	.word	0x0500000f


	//   ....[180]....
        /*089c*/ 	.word	0x0500000f


	//   ....[181]....
        /*08a0*/ 	.word	0x0500000f


	//   ....[182]....
        /*08a4*/ 	.word	0x0500000f


	//   ....[183]....
        /*08a8*/ 	.word	0x0500000f


	//   ....[184]....
        /*08ac*/ 	.word	0x0500000f


	//   ....[185]....
        /*08b0*/ 	.word	0x0500000f


	//   ....[186]....
        /*08b4*/ 	.word	0x0500000f


	//   ....[187]....
        /*08b8*/ 	.word	0x0500000f


	//   ....[188]....
        /*08bc*/ 	.word	0x0500000f


	//   ....[189]....
        /*08c0*/ 	.word	0x0500000f


	//   ....[190]....
        /*08c4*/ 	.word	0x0500000f


	//   ....[191]....
        /*08c8*/ 	.word	0x0500000f


	//   ....[192]....
        /*08cc*/ 	.word	0x0500000f


	//   ....[193]....
        /*08d0*/ 	.word	0x0500000f


	//   ....[194]....
        /*08d4*/ 	.word	0x0500000f


	//   ....[195]....
        /*08d8*/ 	.word	0x0500000f


	//----- nvinfo : EIATTR_COOP_GROUP_INSTR_OFFSETS
	.align		4
.L_1555:
        /*08dc*/ 	.byte	0x04, 0x28
        /*08de*/ 	.short	(.L_1557 - .L_1556)


	//   ....[0]....
.L_1556:
        /*08e0*/ 	.word	0x00000070


	//   ....[1]....
        /*08e4*/ 	.word	0x000001a0


	//   ....[2]....
        /*08e8*/ 	.word	0x000001f0


	//   ....[3]....
        /*08ec*/ 	.word	0x00000420


	//   ....[4]....
        /*08f0*/ 	.word	0x00000580


	//   ....[5]....
        /*08f4*/ 	.word	0x000006a0


	//   ....[6]....
        /*08f8*/ 	.word	0x00000800


	//   ....[7]....
        /*08fc*/ 	.word	0x000067a0


	//   ....[8]....
        /*0900*/ 	.word	0x00006f20


	//   ....[9]....
        /*0904*/ 	.word	0x00006f30


	//   ....[10]....
        /*0908*/ 	.word	0x00006f40


	//   ....[11]....
        /*090c*/ 	.word	0x00006f50


	//   ....[12]....
        /*0910*/ 	.word	0x00007250


	//   ....[13]....
        /*0914*/ 	.word	0x00007260


	//   ....[14]....
        /*0918*/ 	.word	0x00007270


	//   ....[15]....
        /*091c*/ 	.word	0x00007280


	//   ....[16]....
        /*0920*/ 	.word	0x00008560


	//   ....[17]....
        /*0924*/ 	.word	0x00008580


	//   ....[18]....
        /*0928*/ 	.word	0x00008590


	//   ....[19]....
        /*092c*/ 	.word	0x000085a0


	//   ....[20]....
        /*0930*/ 	.word	0x00008690


	//   ....[21]....
        /*0934*/ 	.word	0x000086b0


	//   ....[22]....
        /*0938*/ 	.word	0x00008740


	//   ....[23]....
        /*093c*/ 	.word	0x00008770


	//   ....[24]....
        /*0940*/ 	.word	0x00009db0


	//   ....[25]....
        /*0944*/ 	.word	0x00009de0


	//   ....[26]....
        /*0948*/ 	.word	0x0000a320


	//   ....[27]....
        /*094c*/ 	.word	0x0000a410


	//   ....[28]....
        /*0950*/ 	.word	0x0000a9f0


	//   ....[29]....
        /*0954*/ 	.word	0x0000aa60


	//   ....[30]....
        /*0958*/ 	.word	0x0000ba80


	//   ....[31]....
        /*095c*/ 	.word	0x0000bac0


	//   ....[32]....
        /*0960*/ 	.word	0x0000c270


	//   ....[33]....
        /*0964*/ 	.word	0x0000c370


	//   ....[34]....
        /*0968*/ 	.word	0x0000cd60


	//   ....[35]....
        /*096c*/ 	.word	0x0000ce40


	//   ....[36]....
        /*0970*/ 	.word	0x0000e460


	//   ....[37]....
        /*0974*/ 	.word	0x0000e480


	//   ....[38]....
        /*0978*/ 	.word	0x0000edf0


	//   ....[39]....
        /*097c*/ 	.word	0x0000eea0


	//   ....[40]....
        /*0980*/ 	.word	0x0000fe30


	//   ....[41]....
        /*0984*/ 	.word	0x0000fe60


	//   ....[42]....
        /*0988*/ 	.word	0x0000fef0


	//   ....[43]....
        /*098c*/ 	.word	0x0000ff80


	//   ....[44]....
        /*0990*/ 	.word	0x00011900


	//   ....[45]....
        /*0994*/ 	.word	0x00011920


	//   ....[46]....
        /*0998*/ 	.word	0x00011930


	//   ....[47]....
        /*099c*/ 	.word	0x00011940


	//   ....[48]....
        /*09a0*/ 	.word	0x00012340


	//   ....[49]....
        /*09a4*/ 	.word	0x00012350


	//   ....[50]....
        /*09a8*/ 	.word	0x00012550


	//   ....[51]....
        /*09ac*/ 	.word	0x00012560


	//   ....[52]....
        /*09b0*/ 	.word	0x00012720


	//   ....[53]....
        /*09b4*/ 	.word	0x00012730


	//   ....[54]....
        /*09b8*/ 	.word	0x000128f0


	//   ....[55]....
        /*09bc*/ 	.word	0x00012900


	//   ....[56]....
        /*09c0*/ 	.word	0x00012d60


	//   ....[57]....
        /*09c4*/ 	.word	0x00012d70


	//   ....[58]....
        /*09c8*/ 	.word	0x00013b30


	//   ....[59]....
        /*09cc*/ 	.word	0x00013b40


	//   ....[60]....
        /*09d0*/ 	.word	0x00015110


	//   ....[61]....
        /*09d4*/ 	.word	0x00015120


	//   ....[62]....
        /*09d8*/ 	.word	0x000152f0


	//   ....[63]....
        /*09dc*/ 	.word	0x00015300


	//   ....[64]....
        /*09e0*/ 	.word	0x000154c0


	//   ....[65]....
        /*09e4*/ 	.word	0x000154d0


	//   ....[66]....
        /*09e8*/ 	.word	0x00015690


	//   ....[67]....
        /*09ec*/ 	.word	0x000156a0


	//   ....[68]....
        /*09f0*/ 	.word	0x000158c0


	//   ....[69]....
        /*09f4*/ 	.word	0x00015ad0


	//   ....[70]....
        /*09f8*/ 	.word	0x00015b00


	//   ....[71]....
        /*09fc*/ 	.word	0x00015b30


	//   ....[72]....
        /*0a00*/ 	.word	0x00015b60


	//   ....[73]....
        /*0a04*/ 	.word	0x00015b90


	//   ....[74]....
        /*0a08*/ 	.word	0x00015bc0


	//   ....[75]....
        /*0a0c*/ 	.word	0x00015d60


	//   ....[76]....
        /*0a10*/ 	.word	0x00015d90


	//   ....[77]....
        /*0a14*/ 	.word	0x00015dc0


	//   ....[78]....
        /*0a18*/ 	.word	0x00015df0


	//   ....[79]....
        /*0a1c*/ 	.word	0x00015e20


	//   ....[80]....
        /*0a20*/ 	.word	0x00015e50


	//   ....[81]....
        /*0a24*/ 	.word	0x00015ef0


	//   ....[82]....
        /*0a28*/ 	.word	0x00015f20


	//   ....[83]....
        /*0a2c*/ 	.word	0x00015f30


	//   ....[84]....
        /*0a30*/ 	.word	0x00015f60


	//   ....[85]....
        /*0a34*/ 	.word	0x00017500


	//   ....[86]....
        /*0a38*/ 	.word	0x00019190


	//   ....[87]....
        /*0a3c*/ 	.word	0x00019c80


	//   ....[88]....
        /*0a40*/ 	.word	0x00019c90


	//   ....[89]....
        /*0a44*/ 	.word	0x00019d30


	//   ....[90]....
        /*0a48*/ 	.word	0x00019d40


	//   ....[91]....
        /*0a4c*/ 	.word	0x00019dc0


	//   ....[92]....
        /*0a50*/ 	.word	0x00019dd0


	//   ....[93]....
        /*0a54*/ 	.word	0x00019e50


	//   ....[94]....
        /*0a58*/ 	.word	0x00019e60


	//   ....[95]....
        /*0a5c*/ 	.word	0x00019ee0


	//   ....[96]....
        /*0a60*/ 	.word	0x00019ef0


	//   ....[97]....
        /*0a64*/ 	.word	0x00019f70


	//   ....[98]....
        /*0a68*/ 	.word	0x00019f80


	//   ....[99]....
        /*0a6c*/ 	.word	0x0001a000


	//   ....[100]....
        /*0a70*/ 	.word	0x0001a010


	//   ....[101]....
        /*0a74*/ 	.word	0x0001a060


	//   ....[102]....
        /*0a78*/ 	.word	0x0001a080


	//   ....[103]....
        /*0a7c*/ 	.word	0x0001cbd0


	//   ....[104]....
        /*0a80*/ 	.word	0x0001cc50


	//   ....[105]....
        /*0a84*/ 	.word	0x0001cc80


	//   ....[106]....
        /*0a88*/ 	.word	0x0001cc90


	//   ....[107]....
        /*0a8c*/ 	.word	0x0001ccc0


	//   ....[108]....
        /*0a90*/ 	.word	0x0001ccf0


	//   ....[109]....
        /*0a94*/ 	.word	0x0001cd20


	//   ....[110]....
        /*0a98*/ 	.word	0x0001cd50


	//   ....[111]....
        /*0a9c*/ 	.word	0x0001cf10


	//   ....[112]....
        /*0aa0*/ 	.word	0x0001cf40


	//   ....[113]....
        /*0aa4*/ 	.word	0x0001cf70


	//   ....[114]....
        /*0aa8*/ 	.word	0x0001cfa0


	//   ....[115]....
        /*0aac*/ 	.word	0x0001cfd0


	//   ....[116]....
        /*0ab0*/ 	.word	0x0001d000


	//   ....[117]....
        /*0ab4*/ 	.word	0x0001d0d0


	//   ....[118]....
        /*0ab8*/ 	.word	0x0001d0f0


	//   ....[119]....
        /*0abc*/ 	.word	0x0001d100


	//   ....[120]....
        /*0ac0*/ 	.word	0x0001d180


	//   ....[121]....
        /*0ac4*/ 	.word	0x0001dcb0


	//   ....[122]....
        /*0ac8*/ 	.word	0x0001e0e0


	//   ....[123]....
        /*0acc*/ 	.word	0x0001e180


	//   ....[124]....
        /*0ad0*/ 	.word	0x0001e210


	//   ....[125]....
        /*0ad4*/ 	.word	0x0001e260


	//   ....[126]....
        /*0ad8*/ 	.word	0x0001e2b0


	//   ....[127]....
        /*0adc*/ 	.word	0x0001e340


	//   ....[128]....
        /*0ae0*/ 	.word	0x0001e3d0


	//   ....[129]....
        /*0ae4*/ 	.word	0x0001e420


	//   ....[130]....
        /*0ae8*/ 	.word	0x0001e470


	//   ....[131]....
        /*0aec*/ 	.word	0x0001e570


	//   ....[132]....
        /*0af0*/ 	.word	0x0001e620


	//   ....[133]....
        /*0af4*/ 	.word	0x0001e6a0


	//   ....[134]....
        /*0af8*/ 	.word	0x0001e710


	//   ....[135]....
        /*0afc*/ 	.word	0x0001e840


	//   ....[136]....
        /*0b00*/ 	.word	0x0001e960


	//   ....[137]....
        /*0b04*/ 	.word	0x0001ea30


	//   ....[138]....
        /*0b08*/ 	.word	0x0001ea80


	//   ....[139]....
        /*0b0c*/ 	.word	0x0001ed30


	//   ....[140]....
        /*0b10*/ 	.word	0x0001ed80


	//   ....[141]....
        /*0b14*/ 	.word	0x0001ee10


	//   ....[142]....
        /*0b18*/ 	.word	0x0001eea0


	//   ....[143]....
        /*0b1c*/ 	.word	0x0001ef30


	//   ....[144]....
        /*0b20*/ 	.word	0x0001efc0


	//   ....[145]....
        /*0b24*/ 	.word	0x0001f050


	//   ....[146]....
        /*0b28*/ 	.word	0x0001f0e0


	//   ....[147]....
        /*0b2c*/ 	.word	0x0001f160


	//   ....[148]....
        /*0b30*/ 	.word	0x0001f1b0


	//   ....[149]....
        /*0b34*/ 	.word	0x0001f250


	//   ....[150]....
        /*0b38*/ 	.word	0x0001f2e0


	//   ....[151]....
        /*0b3c*/ 	.word	0x0001f370


	//   ....[152]....
        /*0b40*/ 	.word	0x0001f3c0


	//   ....[153]....
        /*0b44*/ 	.word	0x0001f450


	//   ....[154]....
        /*0b48*/ 	.word	0x0001f4e0


	//   ....[155]....
        /*0b4c*/ 	.word	0x0001f570


	//   ....[156]....
        /*0b50*/ 	.word	0x0001f600


	//   ....[157]....
        /*0b54*/ 	.word	0x0001f690


	//   ....[158]....
        /*0b58*/ 	.word	0x0001f720


	//   ....[159]....
        /*0b5c*/ 	.word	0x0001f7e0


	//   ....[160]....
        /*0b60*/ 	.word	0x0001fac0


	//   ....[161]....
        /*0b64*/ 	.word	0x0001fca0


	//   ....[162]....
        /*0b68*/ 	.word	0x0001fcf0


	//   ....[163]....
        /*0b6c*/ 	.word	0x0001fd50


	//   ....[164]....
        /*0b70*/ 	.word	0x0001fe40


	//   ....[165]....
        /*0b74*/ 	.word	0x0001fea0


	//   ....[166]....
        /*0b78*/ 	.word	0x0001ff90


	//   ....[167]....
        /*0b7c*/ 	.word	0x0001fff0


	//   ....[168]....
        /*0b80*/ 	.word	0x000200e0


	//   ....[169]....
        /*0b84*/ 	.word	0x00020140


	//   ....[170]....
        /*0b88*/ 	.word	0x00020230


	//   ....[171]....
        /*0b8c*/ 	.word	0x00020290


	//   ....[172]....
        /*0b90*/ 	.word	0x00020380


	//   ....[173]....
        /*0b94*/ 	.word	0x000203e0


	//   ....[174]....
        /*0b98*/ 	.word	0x000204b0


	//   ....[175]....
        /*0b9c*/ 	.word	0x00020530


	//   ....[176]....
        /*0ba0*/ 	.word	0x00020600


	//   ....[177]....
        /*0ba4*/ 	.word	0x00020930


	//   ....[178]....
        /*0ba8*/ 	.word	0x000209d0


	//   ....[179]....
        /*0bac*/ 	.word	0x00020b70


	//   ....[180]....
        /*0bb0*/ 	.word	0x00020bf0


	//   ....[181]....
        /*0bb4*/ 	.word	0x00020c70


	//   ....[182]....
        /*0bb8*/ 	.word	0x00020cf0


	//   ....[183]....
        /*0bbc*/ 	.word	0x00020d70


	//   ....[184]....
        /*0bc0*/ 	.word	0x00020e00


	//   ....[185]....
        /*0bc4*/ 	.word	0x00020ea0


	//   ....[186]....
        /*0bc8*/ 	.word	0x00020f50


	//   ....[187]....
        /*0bcc*/ 	.word	0x00020fd0


	//   ....[188]....
        /*0bd0*/ 	.word	0x00021050


	//   ....[189]....
        /*0bd4*/ 	.word	0x000210d0


	//   ....[190]....
        /*0bd8*/ 	.word	0x00021160


	//   ....[191]....
        /*0bdc*/ 	.word	0x000211e0


	//   ....[192]....
        /*0be0*/ 	.word	0x00021290


	//   ....[193]....
        /*0be4*/ 	.word	0x000212e0


	//   ....[194]....
        /*0be8*/ 	.word	0x000213a0


	//   ....[195]....
        /*0bec*/ 	.word	0x000214d0


	//----- nvinfo : EIATTR_REG_RECONFIG
	.align		4
.L_1557:
        /*0bf0*/ 	.byte	0x01, 0x54
	.zero		2


	//----- nvinfo : EIATTR_SYSCALL_OFFSETS
	.align		4
        /*0bf4*/ 	.byte	0x04, 0x46
        /*0bf6*/ 	.short	(.L_1559 - .L_1558)


	//   ....[0]....
.L_1558:
        /*0bf8*/ 	.word	0x00001ed0


	//   ....[1]....
        /*0bfc*/ 	.word	0x00002020


	//   ....[2]....
        /*0c00*/ 	.word	0x00006940


	//   ....[3]....
        /*0c04*/ 	.word	0x00006c50


	//   ....[4]....
        /*0c08*/ 	.word	0x00018db0


	//   ....[5]....
        /*0c0c*/ 	.word	0x00018f00


	//   ....[6]....
        /*0c10*/ 	.word	0x00019000


	//   ....[7]....
        /*0c14*/ 	.word	0x000198a0


	//----- nvinfo : EIATTR_MBARRIER_INSTR_OFFSETS
	.align		4
.L_1559:
        /*0c18*/ 	.byte	0x04, 0x39
        /*0c1a*/ 	.short	(.L_1561 - .L_1560)


	//   ....[0]....
.L_1560:
        /*0c1c*/ 	.word	0x000002d0
        /*0c20*/ 	.word	0x000000ff
        /*0c24*/ 	.word	0x00022800
        /*0c28*/ 	.short	0x0100
        /*0c2a*/ 	.byte	0x08
	.zero		1


	//   ....[1]....
        /*0c2c*/ 	.word	0x000002e0
        /*0c30*/ 	.word	0x000000ff
        /*0c34*/ 	.word	0x00022820
        /*0c38*/ 	.short	0x0100
        /*0c3a*/ 	.byte	0x08
	.zero		1


	//   ....[2]....
        /*0c3c*/ 	.word	0x000003d0
        /*0c40*/ 	.word	0x000000ff
        /*0c44*/ 	.word	0x00022830
        /*0c48*/ 	.short	0x0100
        /*0c4a*/ 	.byte	0x08
	.zero		1


	//   ....[3]....
        /*0c4c*/ 	.word	0x000003e0
        /*0c50*/ 	.word	0x000000ff
        /*0c54*/ 	.word	0x00022840
        /*0c58*/ 	.short	0x0100
        /*0c5a*/ 	.byte	0x08
	.zero		1


	//   ....[4]....
        /*0c5c*/ 	.word	0x000003f0
        /*0c60*/ 	.word	0x000000ff
        /*0c64*/ 	.word	0x00022838
        /*0c68*/ 	.short	0x0100
        /*0c6a*/ 	.byte	0x08
	.zero		1


	//   ....[5]....
        /*0c6c*/ 	.word	0x00000400
        /*0c70*/ 	.word	0x000000ff
        /*0c74*/ 	.word	0x00022848
        /*0c78*/ 	.short	0x0100
        /*0c7a*/ 	.byte	0x08
	.zero		1


	//   ....[6]....
        /*0c7c*/ 	.word	0x00000530
        /*0c80*/ 	.word	0x000000ff
        /*0c84*/ 	.word	0x00022850
        /*0c88*/ 	.short	0x0100
        /*0c8a*/ 	.byte	0x08
	.zero		1


	//   ....[7]....
        /*0c8c*/ 	.word	0x00000540
        /*0c90*/ 	.word	0x000000ff
        /*0c94*/ 	.word	0x00022860
        /*0c98*/ 	.short	0x0100
        /*0c9a*/ 	.byte	0x08
	.zero		1


	//   ....[8]....
        /*0c9c*/ 	.word	0x00000550
        /*0ca0*/ 	.word	0x000000ff
        /*0ca4*/ 	.word	0x00022858
        /*0ca8*/ 	.short	0x0100
        /*0caa*/ 	.byte	0x08
	.zero		1


	//   ....[9]....
        /*0cac*/ 	.word	0x00000560
        /*0cb0*/ 	.word	0x000000ff
        /*0cb4*/ 	.word	0x00022868
        /*0cb8*/ 	.short	0x0100
        /*0cba*/ 	.byte	0x08
	.zero		1


	//   ....[10]....
        /*0cbc*/ 	.word	0x00000650
        /*0cc0*/ 	.word	0x000000ff
        /*0cc4*/ 	.word	0x00022870
        /*0cc8*/ 	.short	0x0100
        /*0cca*/ 	.byte	0x06
	.zero		1


	//   ....[11]....
        /*0ccc*/ 	.word	0x00000660
        /*0cd0*/ 	.word	0x000000ff
        /*0cd4*/ 	.word	0x00022880
        /*0cd8*/ 	.short	0x0100
        /*0cda*/ 	.byte	0x06
	.zero		1


	//   ....[12]....
        /*0cdc*/ 	.word	0x00000670
        /*0ce0*/ 	.word	0x000000ff
        /*0ce4*/ 	.word	0x00022878
        /*0ce8*/ 	.short	0x0100
        /*0cea*/ 	.byte	0x06
	.zero		1


	//   ....[13]....
        /*0cec*/ 	.word	0x00000680
        /*0cf0*/ 	.word	0x000000ff
        /*0cf4*/ 	.word	0x00022888
        /*0cf8*/ 	.short	0x0100
        /*0cfa*/ 	.byte	0x06
	.zero		1


	//   ....[14]....
        /*0cfc*/ 	.word	0x000007b0
        /*0d00*/ 	.word	0x000000ff
        /*0d04*/ 	.word	0x00022890
        /*0d08*/ 	.short	0x0100
        /*0d0a*/ 	.byte	0x08
	.zero		1


	//   ....[15]....
        /*0d0c*/ 	.word	0x000007c0
        /*0d10*/ 	.word	0x000000ff
        /*0d14*/ 	.word	0x000228a0
        /*0d18*/ 	.short	0x0100
        /*0d1a*/ 	.byte	0x08
	.zero		1


	//   ....[16]....
        /*0d1c*/ 	.word	0x000007d0
        /*0d20*/ 	.word	0x000000ff
        /*0d24*/ 	.word	0x00022898
        /*0d28*/ 	.short	0x0100
        /*0d2a*/ 	.byte	0x08
	.zero		1


	//   ....[17]....
        /*0d2c*/ 	.word	0x000007e0
        /*0d30*/ 	.word	0x000000ff
        /*0d34*/ 	.word	0x000228a8
        /*0d38*/ 	.short	0x0100
        /*0d3a*/ 	.byte	0x08
	.zero		1


	//   ....[18]....
        /*0d3c*/ 	.word	0x00000910
        /*0d40*/ 	.word	0x000000ff
        /*0d44*/ 	.word	0x000228b0
        /*0d48*/ 	.short	0x0100
        /*0d4a*/ 	.byte	0x08
	.zero		1


	//   ....[19]....
        /*0d4c*/ 	.word	0x00000920
        /*0d50*/ 	.word	0x000000ff
        /*0d54*/ 	.word	0x000228c0
        /*0d58*/ 	.short	0x0100
        /*0d5a*/ 	.byte	0x08
	.zero		1


	//   ....[20]....
        /*0d5c*/ 	.word	0x00000930
        /*0d60*/ 	.word	0x000000ff
        /*0d64*/ 	.word	0x000228b8
        /*0d68*/ 	.short	0x0100
        /*0d6a*/ 	.byte	0x08
	.zero		1


	//   ....[21]....
        /*0d6c*/ 	.word	0x00000940
        /*0d70*/ 	.word	0x000000ff
        /*0d74*/ 	.word	0x000228c8
        /*0d78*/ 	.short	0x0100
        /*0d7a*/ 	.byte	0x08
	.zero		1


	//   ....[22]....
        /*0d7c*/ 	.word	0x000032e0
        /*0d80*/ 	.word	0x00000060
        /*0d84*/ 	.word	0x00022890
        /*0d88*/ 	.short	0x010a
        /*0d8a*/ 	.byte	0x3f
	.zero		1


	//   ....[23]....
        /*0d8c*/ 	.word	0x00004590
        /*0d90*/ 	.word	0x00000060
        /*0d94*/ 	.word	0x00022890
        /*0d98*/ 	.short	0x010a
        /*0d9a*/ 	.byte	0x3f
	.zero		1


	//   ....[24]....
        /*0d9c*/ 	.word	0x00005690
        /*0da0*/ 	.word	0x00000060
        /*0da4*/ 	.word	0x00022890
        /*0da8*/ 	.short	0x010a
        /*0daa*/ 	.byte	0x3f
	.zero		1


	//   ....[25]....
        /*0dac*/ 	.word	0x000058a0
        /*0db0*/ 	.word	0x00000020
        /*0db4*/ 	.word	0x00000000
        /*0db8*/ 	.short	0x0101
        /*0dba*/ 	.byte	0x3f
	.zero		1


	//   ....[26]....
        /*0dbc*/ 	.word	0x000058e0
        /*0dc0*/ 	.word	0x00000060
        /*0dc4*/ 	.word	0x000228b0
        /*0dc8*/ 	.short	0x010a
        /*0dca*/ 	.byte	0x3f
	.zero		1


	//   ....[27]....
        /*0dcc*/ 	.word	0x00005f30
        /*0dd0*/ 	.word	0x00000060
        /*0dd4*/ 	.word	0x00000000
        /*0dd8*/ 	.short	0x0101
        /*0dda*/ 	.byte	0x3f
	.zero		1


	//   ....[28]....
        /*0ddc*/ 	.word	0x000069d0
        /*0de0*/ 	.word	0x00000013
        /*0de4*/ 	.word	0x00022800
        /*0de8*/ 	.short	0x010a
        /*0dea*/ 	.byte	0x3f
	.zero		1


	//   ....[29]....
        /*0dec*/ 	.word	0x00006a20
        /*0df0*/ 	.word	0x00000013
        /*0df4*/ 	.word	0x00022800
        /*0df8*/ 	.short	0x010a
        /*0dfa*/ 	.byte	0x3f
	.zero		1


	//   ....[30]....
        /*0dfc*/ 	.word	0x000074b0
        /*0e00*/ 	.word	0x00000013
        /*0e04*/ 	.word	0x00022800
        /*0e08*/ 	.short	0x010a
        /*0e0a*/ 	.byte	0x3f
	.zero		1


	//   ....[31]....
        /*0e0c*/ 	.word	0x000089e0
        /*0e10*/ 	.word	0x00000013
        /*0e14*/ 	.word	0x00022800
        /*0e18*/ 	.short	0x010a
        /*0e1a*/ 	.byte	0x3f
	.zero		1


	//   ....[32]....
        /*0e1c*/ 	.word	0x00009980
        /*0e20*/ 	.word	0x00000014
        /*0e24*/ 	.word	0x00022830
        /*0e28*/ 	.short	0x010a
        /*0e2a*/ 	.byte	0x3f
	.zero		1


	//   ....[33]....
        /*0e2c*/ 	.word	0x00009a20
        /*0e30*/ 	.word	0x00000014
        /*0e34*/ 	.word	0x00022830
        /*0e38*/ 	.short	0x010a
        /*0e3a*/ 	.byte	0x3f
	.zero		1


	//   ....[34]....
        /*0e3c*/ 	.word	0x0000ae60
        /*0e40*/ 	.word	0x00000003
        /*0e44*/ 	.word	0x00000000
        /*0e48*/ 	.short	0x0101
        /*0e4a*/ 	.byte	0x3f
	.zero		1


	//   ....[35]....
        /*0e4c*/ 	.word	0x0000b300
        /*0e50*/ 	.word	0x00000014
        /*0e54*/ 	.word	0x00022850
        /*0e58*/ 	.short	0x010a
        /*0e5a*/ 	.byte	0x3f
	.zero		1


	//   ....[36]....
        /*0e5c*/ 	.word	0x0000b350
        /*0e60*/ 	.word	0x00000014
        /*0e64*/ 	.word	0x00022850
        /*0e68*/ 	.short	0x010a
        /*0e6a*/ 	.byte	0x3f
	.zero		1


	//   ....[37]....
        /*0e6c*/ 	.word	0x0000b7a0
        /*0e70*/ 	.word	0x00000014
        /*0e74*/ 	.word	0x00000000
        /*0e78*/ 	.short	0x0101
        /*0e7a*/ 	.byte	0x3f
	.zero		1


	//   ....[38]....
        /*0e7c*/ 	.word	0x0000b8d0
        /*0e80*/ 	.word	0x000000c8
        /*0e84*/ 	.word	0x00022830
        /*0e88*/ 	.short	0x010a
        /*0e8a*/ 	.byte	0x3f
	.zero		1


	//   ....[39]....
        /*0e8c*/ 	.word	0x0000b980
        /*0e90*/ 	.word	0x000000c8
        /*0e94*/ 	.word	0x00022830
        /*0e98*/ 	.short	0x010a
        /*0e9a*/ 	.byte	0x3f
	.zero		1


	//   ....[40]....
        /*0e9c*/ 	.word	0x0000d150
        /*0ea0*/ 	.word	0x00000099
        /*0ea4*/ 	.word	0x00000000
        /*0ea8*/ 	.short	0x0101
        /*0eaa*/ 	.byte	0x3f
	.zero		1


	//   ....[41]....
        /*0eac*/ 	.word	0x0000daf0
        /*0eb0*/ 	.word	0x000000c8
        /*0eb4*/ 	.word	0x00022850
        /*0eb8*/ 	.short	0x010a
        /*0eba*/ 	.byte	0x3f
	.zero		1


	//   ....[42]....
        /*0ebc*/ 	.word	0x0000db40
        /*0ec0*/ 	.word	0x000000c8
        /*0ec4*/ 	.word	0x00022850
        /*0ec8*/ 	.short	0x010a
        /*0eca*/ 	.byte	0x3f
	.zero		1


	//   ....[43]....
        /*0ecc*/ 	.word	0x0000df10
        /*0ed0*/ 	.word	0x000000c8
        /*0ed4*/ 	.word	0x00000000
        /*0ed8*/ 	.short	0x0101
        /*0eda*/ 	.byte	0x3f
	.zero		1


	//   ....[44]....
        /*0edc*/ 	.word	0x0000e010
        /*0ee0*/ 	.word	0x00000014
        /*0ee4*/ 	.word	0x00022830
        /*0ee8*/ 	.short	0x010a
        /*0eea*/ 	.byte	0x3f
	.zero		1


	//   ....[45]....
        /*0eec*/ 	.word	0x0000e070
        /*0ef0*/ 	.word	0x00000014
        /*0ef4*/ 	.word	0x00022830
        /*0ef8*/ 	.short	0x010a
        /*0efa*/ 	.byte	0x3f
	.zero		1


	//   ....[46]....
        /*0efc*/ 	.word	0x0000f1b0
        /*0f00*/ 	.word	0x0000009a
        /*0f04*/ 	.word	0x00000000
        /*0f08*/ 	.short	0x0101
        /*0f0a*/ 	.byte	0x3f
	.zero		1


	//   ....[47]....
        /*0f0c*/ 	.word	0x0000f9e0
        /*0f10*/ 	.word	0x00000014
        /*0f14*/ 	.word	0x00022850
        /*0f18*/ 	.short	0x010a
        /*0f1a*/ 	.byte	0x3f
	.zero		1


	//   ....[48]....
        /*0f1c*/ 	.word	0x0000fa30
        /*0f20*/ 	.word	0x00000014
        /*0f24*/ 	.word	0x00022850
        /*0f28*/ 	.short	0x010a
        /*0f2a*/ 	.byte	0x3f
	.zero		1


	//   ....[49]....
        /*0f2c*/ 	.word	0x0000fe00
        /*0f30*/ 	.word	0x00000014
        /*0f34*/ 	.word	0x00000000
        /*0f38*/ 	.short	0x0101
        /*0f3a*/ 	.byte	0x3f
	.zero		1


	//   ....[50]....
        /*0f3c*/ 	.word	0x00012310
        /*0f40*/ 	.word	0x00000000
        /*0f44*/ 	.word	0x00000000
        /*0f48*/ 	.short	0x0101
        /*0f4a*/ 	.byte	0x3f
	.zero		1


	//   ....[51]....
        /*0f4c*/ 	.word	0x00012cc0
        /*0f50*/ 	.word	0x00000000
        /*0f54*/ 	.word	0x00000000
        /*0f58*/ 	.short	0x0101
        /*0f5a*/ 	.byte	0x3f
	.zero		1


	//   ....[52]....
        /*0f5c*/ 	.word	0x000175e0
        /*0f60*/ 	.word	0x00000013
        /*0f64*/ 	.word	0x00022820
        /*0f68*/ 	.short	0x010a
        /*0f6a*/ 	.byte	0x3f
	.zero		1


	//   ....[53]....
        /*0f6c*/ 	.word	0x000176b0
        /*0f70*/ 	.word	0x00000004
        /*0f74*/ 	.word	0x000228a0
        /*0f78*/ 	.short	0x010a
        /*0f7a*/ 	.byte	0x3f
	.zero		1


	//   ....[54]....
        /*0f7c*/ 	.word	0x000178f0
        /*0f80*/ 	.word	0x00000004
        /*0f84*/ 	.word	0x000228c0
        /*0f88*/ 	.short	0x010a
        /*0f8a*/ 	.byte	0x3f
	.zero		1


	//   ....[55]....
        /*0f8c*/ 	.word	0x00017f90
        /*0f90*/ 	.word	0x00000005
        /*0f94*/ 	.word	0x000228a0
        /*0f98*/ 	.short	0x010a
        /*0f9a*/ 	.byte	0x3f
	.zero		1


	//   ....[56]....
        /*0f9c*/ 	.word	0x000181c0
        /*0fa0*/ 	.word	0x00000005
        /*0fa4*/ 	.word	0x000228c0
        /*0fa8*/ 	.short	0x010a
        /*0faa*/ 	.byte	0x3f
	.zero		1


	//   ....[57]....
        /*0fac*/ 	.word	0x000193f0
        /*0fb0*/ 	.word	0x00000000
        /*0fb4*/ 	.word	0x00022840
        /*0fb8*/ 	.short	0x010a
        /*0fba*/ 	.byte	0x3f
	.zero		1


	//   ....[58]....
        /*0fbc*/ 	.word	0x0001a120
        /*0fc0*/ 	.word	0x00000013
        /*0fc4*/ 	.word	0x00022800
        /*0fc8*/ 	.short	0x0107
        /*0fca*/ 	.byte	0x3f
	.zero		1


	//   ....[59]....
        /*0fcc*/ 	.word	0x0001a210
        /*0fd0*/ 	.word	0x00000013
        /*0fd4*/ 	.word	0x00022800
        /*0fd8*/ 	.short	0x0101
        /*0fda*/ 	.byte	0x3f
	.zero		1


	//   ....[60]....
        /*0fdc*/ 	.word	0x0001a230
        /*0fe0*/ 	.word	0x00000013
        /*0fe4*/ 	.word	0x00022820
        /*0fe8*/ 	.short	0x010a
        /*0fea*/ 	.byte	0x3f
	.zero		1


	//   ....[61]....
        /*0fec*/ 	.word	0x0001a310
        /*0ff0*/ 	.word	0x00000002
        /*0ff4*/ 	.word	0x00022860
        /*0ff8*/ 	.short	0x010a
        /*0ffa*/ 	.byte	0x3f
	.zero		1


	//   ....[62]....
        /*0ffc*/ 	.word	0x0001abe0
        /*1000*/ 	.word	0x00000002
        /*1004*/ 	.word	0x00022840
        /*1008*/ 	.short	0x010a
        /*100a*/ 	.byte	0x3f
	.zero		1


	//   ....[63]....
        /*100c*/ 	.word	0x0001ae40
        /*1010*/ 	.word	0x00000002
        /*1014*/ 	.word	0x00022860
        /*1018*/ 	.short	0x010a
        /*101a*/ 	.byte	0x3f
	.zero		1


	//   ....[64]....
        /*101c*/ 	.word	0x0001b640
        /*1020*/ 	.word	0x00000003
        /*1024*/ 	.word	0x00022840
        /*1028*/ 	.short	0x010a
        /*102a*/ 	.byte	0x3f
	.zero		1


	//   ....[65]....
        /*102c*/ 	.word	0x0001b890
        /*1030*/ 	.word	0x00000003
        /*1034*/ 	.word	0x00022860
        /*1038*/ 	.short	0x010a
        /*103a*/ 	.byte	0x3f
	.zero		1


	//   ....[66]....
        /*103c*/ 	.word	0x0001c010
        /*1040*/ 	.word	0x00000003
        /*1044*/ 	.word	0x00022840
        /*1048*/ 	.short	0x010a
        /*104a*/ 	.byte	0x3f
	.zero		1


	//   ....[67]....
        /*104c*/ 	.word	0x0001c270
        /*1050*/ 	.word	0x00000003
        /*1054*/ 	.word	0x00022860
        /*1058*/ 	.short	0x010a
        /*105a*/ 	.byte	0x3f
	.zero		1


	//   ....[68]....
        /*105c*/ 	.word	0x0001dc30
        /*1060*/ 	.word	0x00000000
        /*1064*/ 	.word	0x00022820
        /*1068*/ 	.short	0x010a
        /*106a*/ 	.byte	0x3f
	.zero		1


	//   ....[69]....
        /*106c*/ 	.word	0x0001dde0
        /*1070*/ 	.word	0x00000006
        /*1074*/ 	.word	0x00000000
        /*1078*/ 	.short	0x010a
        /*107a*/ 	.byte	0x3f
	.zero		1


	//   ....[70]....
        /*107c*/ 	.word	0x0001de50
        /*1080*/ 	.word	0x00000007
        /*1084*/ 	.word	0x00000000
        /*1088*/ 	.short	0x010a
        /*108a*/ 	.byte	0x3f
	.zero		1


	//   ....[71]....
        /*108c*/ 	.word	0x0001dec0
        /*1090*/ 	.word	0x00000004
        /*1094*/ 	.word	0x00000000
        /*1098*/ 	.short	0x010a
        /*109a*/ 	.byte	0x3f
	.zero		1


	//   ....[72]....
        /*109c*/ 	.word	0x0001def0
        /*10a0*/ 	.word	0x00000003
        /*10a4*/ 	.word	0x00000000
        /*10a8*/ 	.short	0x010a
        /*10aa*/ 	.byte	0x3f
	.zero		1


	//   ....[73]....
        /*10ac*/ 	.word	0x0001df50
        /*10b0*/ 	.word	0x00000060
        /*10b4*/ 	.word	0x00022890
        /*10b8*/ 	.short	0x010a
        /*10ba*/ 	.byte	0x3f
	.zero		1


	//   ....[74]....
        /*10bc*/ 	.word	0x0001dfa0
        /*10c0*/ 	.word	0x00000060
        /*10c4*/ 	.word	0x00022890
        /*10c8*/ 	.short	0x010a
        /*10ca*/ 	.byte	0x3f
	.zero		1


	//   ....[75]....
        /*10cc*/ 	.word	0x0001dff0
        /*10d0*/ 	.word	0x00000060
        /*10d4*/ 	.word	0x00022890
        /*10d8*/ 	.short	0x010a
        /*10da*/ 	.byte	0x3f
	.zero		1


	//   ....[76]....
        /*10dc*/ 	.word	0x0001e040
        /*10e0*/ 	.word	0x00000060
        /*10e4*/ 	.word	0x000228b0
        /*10e8*/ 	.short	0x010a
        /*10ea*/ 	.byte	0x3f
	.zero		1


	//   ....[77]....
        /*10ec*/ 	.word	0x0001e4b0
        /*10f0*/ 	.word	0x00000013
        /*10f4*/ 	.word	0x00022800
        /*10f8*/ 	.short	0x010a
        /*10fa*/ 	.byte	0x3f
	.zero		1


	//   ....[78]....
        /*10fc*/ 	.word	0x0001eab0
        /*1100*/ 	.word	0x00000013
        /*1104*/ 	.word	0x00022800
        /*1108*/ 	.short	0x010a
        /*110a*/ 	.byte	0x3f
	.zero		1


	//   ....[79]....
        /*110c*/ 	.word	0x0001eb00
        /*1110*/ 	.word	0x00000014
        /*1114*/ 	.word	0x00022830
        /*1118*/ 	.short	0x010a
        /*111a*/ 	.byte	0x3f
	.zero		1


	//   ....[80]....
        /*111c*/ 	.word	0x0001eb50
        /*1120*/ 	.word	0x00000014
        /*1124*/ 	.word	0x00022850
        /*1128*/ 	.short	0x010a
        /*112a*/ 	.byte	0x3f
	.zero		1


	//   ....[81]....
        /*112c*/ 	.word	0x0001eba0
        /*1130*/ 	.word	0x000000c8
        /*1134*/ 	.word	0x00022830
        /*1138*/ 	.short	0x010a
        /*113a*/ 	.byte	0x3f
	.zero		1


	//   ....[82]....
        /*113c*/ 	.word	0x0001ebf0
        /*1140*/ 	.word	0x000000c8
        /*1144*/ 	.word	0x00022850
        /*1148*/ 	.short	0x010a
        /*114a*/ 	.byte	0x3f
	.zero		1


	//   ....[83]....
        /*114c*/ 	.word	0x0001ec40
        /*1150*/ 	.word	0x00000014
        /*1154*/ 	.word	0x00022830
        /*1158*/ 	.short	0x010a
        /*115a*/ 	.byte	0x3f
	.zero		1


	//   ....[84]....
        /*115c*/ 	.word	0x0001ec90
        /*1160*/ 	.word	0x00000014
        /*1164*/ 	.word	0x00022850
        /*1168*/ 	.short	0x010a
        /*116a*/ 	.byte	0x3f
	.zero		1


	//   ....[85]....
        /*116c*/ 	.word	0x0001f8a0
        /*1170*/ 	.word	0x00000013
        /*1174*/ 	.word	0x00022820
        /*1178*/ 	.short	0x010a
        /*117a*/ 	.byte	0x3f
	.zero		1


	//   ....[86]....
        /*117c*/ 	.word	0x0001f8f0
        /*1180*/ 	.word	0x00000004
        /*1184*/ 	.word	0x000228a0
        /*1188*/ 	.short	0x010a
        /*118a*/ 	.byte	0x3f
	.zero		1


	//   ....[87]....
        /*118c*/ 	.word	0x0001f940
        /*1190*/ 	.word	0x00000004
        /*1194*/ 	.word	0x000228c0
        /*1198*/ 	.short	0x010a
        /*119a*/ 	.byte	0x3f
	.zero		1


	//   ....[88]....
        /*119c*/ 	.word	0x0001f990
        /*11a0*/ 	.word	0x00000005
        /*11a4*/ 	.word	0x000228a0
        /*11a8*/ 	.short	0x010a
        /*11aa*/ 	.byte	0x3f
	.zero		1


	//   ....[89]....
        /*11ac*/ 	.word	0x0001f9e0
        /*11b0*/ 	.word	0x00000005
        /*11b4*/ 	.word	0x000228c0
        /*11b8*/ 	.short	0x010a
        /*11ba*/ 	.byte	0x3f
	.zero		1


	//   ....[90]....
        /*11bc*/ 	.word	0x0001fb80
        /*11c0*/ 	.word	0x00000000
        /*11c4*/ 	.word	0x00022840
        /*11c8*/ 	.short	0x010a
        /*11ca*/ 	.byte	0x3f
	.zero		1


	//   ....[91]....
        /*11cc*/ 	.word	0x00020640
        /*11d0*/ 	.word	0x00000013
        /*11d4*/ 	.word	0x00022820
        /*11d8*/ 	.short	0x010a
        /*11da*/ 	.byte	0x3f
	.zero		1


	//   ....[92]....
        /*11dc*/ 	.word	0x00020690
        /*11e0*/ 	.word	0x00000002
        /*11e4*/ 	.word	0x00022860
        /*11e8*/ 	.short	0x010a
        /*11ea*/ 	.byte	0x3f
	.zero		1


	//   ....[93]....
        /*11ec*/ 	.word	0x000206e0
        /*11f0*/ 	.word	0x00000002
        /*11f4*/ 	.word	0x00022840
        /*11f8*/ 	.short	0x010a
        /*11fa*/ 	.byte	0x3f
	.zero		1


	//   ....[94]....
        /*11fc*/ 	.word	0x00020730
        /*1200*/ 	.word	0x00000002
        /*1204*/ 	.word	0x00022860
        /*1208*/ 	.short	0x010a
        /*120a*/ 	.byte	0x3f
	.zero		1


	//   ....[95]....
        /*120c*/ 	.word	0x00020780
        /*1210*/ 	.word	0x00000003
        /*1214*/ 	.word	0x00022840
        /*1218*/ 	.short	0x010a
        /*121a*/ 	.byte	0x3f
	.zero		1


	//   ....[96]....
        /*121c*/ 	.word	0x000207d0
        /*1220*/ 	.word	0x00000003
        /*1224*/ 	.word	0x00022860
        /*1228*/ 	.short	0x010a
        /*122a*/ 	.byte	0x3f
	.zero		1


	//   ....[97]....
        /*122c*/ 	.word	0x00020820
        /*1230*/ 	.word	0x00000003
        /*1234*/ 	.word	0x00022840
        /*1238*/ 	.short	0x010a
        /*123a*/ 	.byte	0x3f
	.zero		1


	//   ....[98]....
        /*123c*/ 	.word	0x00020870
        /*1240*/ 	.word	0x00000003
        /*1244*/ 	.word	0x00022860
        /*1248*/ 	.short	0x010a
        /*124a*/ 	.byte	0x3f
	.zero		1


	//   ....[99]....
        /*124c*/ 	.word	0x000213f0
        /*1250*/ 	.word	0x00000000
        /*1254*/ 	.word	0x00022820
        /*1258*/ 	.short	0x010a
        /*125a*/ 	.byte	0x3f
	.zero		1


	//   ....[100]....
        /*125c*/ 	.word	0x00021590
        /*1260*/ 	.word	0x00000006
        /*1264*/ 	.word	0x00000000
        /*1268*/ 	.short	0x010a
        /*126a*/ 	.byte	0x3f
	.zero		1


	//   ....[101]....
        /*126c*/ 	.word	0x000215e0
        /*1270*/ 	.word	0x00000007
        /*1274*/ 	.word	0x00000000
        /*1278*/ 	.short	0x010a
        /*127a*/ 	.byte	0x3f
	.zero		1


	//   ....[102]....
        /*127c*/ 	.word	0x00021630
        /*1280*/ 	.word	0x00000004
        /*1284*/ 	.word	0x00000000
        /*1288*/ 	.short	0x010a
        /*128a*/ 	.byte	0x3f
	.zero		1


	//----- nvinfo : EIATTR_NUM_MBARRIERS
	.align		4
.L_1561:
        /*128c*/ 	.byte	0x03, 0x38
        /*128e*/ 	.short	0x0016


	//----- nvinfo : EIATTR_EXIT_INSTR_OFFSETS
	.align		4
        /*1290*/ 	.byte	0x04, 0x1c
        /*1292*/ 	.short	(.L_1563 - .L_1562)


	//   ....[0]....
.L_1562:
        /*1294*/ 	.word	0x0001df40


	//----- nvinfo : EIATTR_MAX_THREADS
	.align		4
.L_1563:
        /*1298*/ 	.byte	0x04, 0x05
        /*129a*/ 	.short	(.L_1565 - .L_1564)
.L_1564:
        /*129c*/ 	.word	0x00000180
        /*12a0*/ 	.word	0x00000001
        /*12a4*/ 	.word	0x00000001


	//----- nvinfo : EIATTR_CRS_STACK_SIZE
	.align		4
.L_1565:
        /*12a8*/ 	.byte	0x04, 0x1e
        /*12aa*/ 	.short	(.L_1567 - .L_1566)
.L_1566:
        /*12ac*/ 	.word	0x00000000


	//----- nvinfo : EIATTR_CBANK_PARAM_SIZE
	.align		4
.L_1567:
        /*12b0*/ 	.byte	0x03, 0x19
        /*12b2*/ 	.short	0x0af0


	//----- nvinfo : EIATTR_PARAM_CBANK
	.align		4
        /*12b4*/ 	.byte	0x04, 0x0a
        /*12b6*/ 	.short	(.L_1569 - .L_1568)
	.align		4
.L_1568:
        /*12b8*/ 	.word	index@(.nv.constant0._ZN7cutlass13device_kernelIN5flash11enable_sm90INS1_16FlashAttnFwdSm90INS1_25CollectiveMainloopFwdSm90ILi2EN4cute5tupleIJNS5_1CILi1EEES8_S8_EEENS6_IJNS7_ILi128EEENS7_ILi96EEENS7_ILi64EEEEEELi256ENS_10bfloat16_tEfNS_4arch4Sm90ELb1ELb0ELb0ELb1ELb0ELb1ELb0ELb1ELb0ELb1ELb1ELb0EEENS1_21CollectiveEpilogueFwdINS6_IJSA_NS7_ILi256EEESB_EEES9_SE_SG_Li256ELb1ELb1ELb1ELb0EEENS1_36VarlenDynamicPersistentTileSchedulerILi128ELi96ELi256ELi128ELb1ELb1ELb1ELb1ELb1ELb1EEEEEEEEEvNT_6ParamsE)
        /*12bc*/ 	.short	0x0210
        /*12be*/ 	.short	0x0af0


	//----- nvinfo : EIATTR_SW_WAR
	.align		4
.L_1569:
        /*12c0*/ 	.byte	0x04, 0x36
        /*12c2*/ 	.short	(.L_1571 - .L_1570)
.L_1570:
        /*12c4*/ 	.word	0x00000008
.L_1571:


//--------------------- .nv.info._ZN7cutlass13device_kernelIN5flash11enable_sm90INS1_16FlashAttnFwdSm90INS1_25CollectiveMainloopFwdSm90ILi2EN4cute5tupleIJNS5_1CILi1EEES8_S8_EEENS6_IJNS7_ILi128EEENS7_ILi96EEENS7_ILi64EEEEEELi256ENS_10bfloat16_tEfNS_4arch4Sm90ELb1ELb0ELb0ELb1ELb0ELb0ELb1ELb1ELb0ELb1ELb1ELb0EEENS1_21CollectiveEpilogueFwdINS6_IJSA_NS7_ILi256EEESB_EEES9_SE_SG_Li256ELb1ELb1ELb1ELb0EEENS1_36VarlenDynamicPersistentTileSchedulerILi128ELi96ELi256ELi128ELb1ELb1ELb1ELb1ELb1ELb1EEEEEEEEEvNT_6ParamsE --------------------------
	.section	.nv.info._ZN7cutlass13device_kernelIN5flash11enable_sm90INS1_16FlashAttnFwdSm90INS1_25CollectiveMainloopFwdSm90ILi2EN4cute5tupleIJNS5_1CILi1EEES8_S8_EEENS6_IJNS7_ILi128EEENS7_ILi96EEENS7_ILi64EEEEEELi256ENS_10bfloat16_tEfNS_4arch4Sm90ELb1ELb0ELb0ELb1ELb0ELb0ELb1ELb1ELb0ELb1ELb1ELb0EEENS1_21CollectiveEpilogueFwdINS6_IJSA_NS7_ILi256EEESB_EEES9_SE_SG_Li256ELb1ELb1ELb1ELb0EEENS1_36VarlenDynamicPersistentTileSchedulerILi128ELi96ELi256ELi128ELb1ELb1ELb1ELb1ELb1ELb1EEEEEEEEEvNT_6ParamsE,"",@"SHT_CUDA_INFO"
	.sectionflags	@""
	.align	4


	//----- nvinfo : EIATTR_CUDA_API_VERSION
	.align		4
        /*0000*/ 	.byte	0x04, 0x37
        /*0002*/ 	.short	(.L_1573 - .L_1572)
.L_1572:
        /*0004*/ 	.word	0x00000082


	//----- nvinfo : EIATTR_KPARAM_INFO
	.align		4
.L_1573:
        /*0008*/ 	.byte	0x04, 0x17
        /*000a*/ 	.short	(.L_1575 - .L_1574)
.L_1574:
        /*000c*/ 	.word	0x00000000
        /*0010*/ 	.short	0x0000
        /*0012*/ 	.short	0x0070
        /*0014*/ 	.byte	0x00, 0xf0, 0x01, 0x2e


	//----- nvinfo : EIATTR_SPARSE_MMA_MASK
	.align		4
.L_1575:
        /*0018*/ 	.byte	0x03, 0x50
        /*001a*/ 	.short	0x0000


	//----- nvinfo : EIATTR_MAXREG_COUNT
	.align		4
        /*001c*/ 	.byte	0x03, 0x1b
        /*001e*/ 	.short	0x00a8


	//----- nvinfo : EIATTR_NUM_BARRIERS
	.align		4
        /*0020*/ 	.byte	0x02, 0x4c
        /*0022*/ 	.byte	0x10
	.zero		1


	//----- nvinfo : EIATTR_EXTERNS
	.align		4
        /*0024*/ 	.byte	0x04, 0x0f
        /*0026*/ 	.short	(.L_1577 - .L_1576)


	//   ....[0]....
	.align		4
.L_1576:
        /*0028*/ 	.word	index@(__assertfail)


	//----- nvinfo : EIATTR_ANNOTATIONS
	.align		4
.L_1577:
        /*002c*/ 	.byte	0x04, 0x55
        /*002e*/ 	.short	(.L_1579 - .L_1578)


	//   ....[0]....
.L_1578:
        /* <DEDUP_REMOVED lines=100> */


	//----- nvinfo : EIATTR_MERCURY_ISA_VERSION
	.align		4
.L_1579:
        /*0658*/ 	.byte	0x03, 0x5f
        /*065a*/ 	.short	0x0101


	//----- nvinfo : EIATTR_UNUSED_LOAD_BYTE_OFFSET
	.align		4
        /*065c*/ 	.byte	0x04, 0x44
        /*065e*/ 	.short	(.L_1581 - .L_1580)


	//   ....[0]....
.L_1580:
        /*0660*/ 	.word	0x00000a50
        /*0664*/ 	.word	0x0000fff0


	//   ....[1]....
        /*0668*/ 	.word	0x00009ec0
        /*066c*/ 	.word	0x0000fff0


	//----- nvinfo : EIATTR_INT_WARP_WIDE_INSTR_OFFSETS
	.align		4
.L_1581:
        /*0670*/ 	.byte	0x04, 0x31
        /*0672*/ 	.short	(.L_1583 - .L_1582)


	//   ....[0]....
.L_1582:
        /*0674*/ 	.word	0x00000120


	//   ....[1]....
        /*0678*/ 	.word	0x00000160


	//   ....[2]....
        /*067c*/ 	.word	0x000001d0


	//   ....[3]....
        /*0680*/ 	.word	0x00000240


	//   ....[4]....
        /*0684*/ 	.word	0x00010120


	//   ....[5]....
        /*0688*/ 	.word	0x000101b0


	//   ....[6]....
        /*068c*/ 	.word	0x00014a90


	//   ....[7]....
        /*0690*/ 	.word	0x00014b20


	//----- nvinfo : EIATTR_COOP_GROUP_MASK_REGIDS
	.align		4
.L_1583:
        /*0694*/ 	.byte	0x04, 0x29
        /*0696*/ 	.short	(.L_1585 - .L_1584)


	//   ....[0]....
.L_1584:
        /*0698*/ 	.word	0xffffffff


	//   ....[1]....
        /*069c*/ 	.word	0xffffffff


	//   ....[2]....
        /*06a0*/ 	.word	0xffffffff


	//   ....[3]....
        /*06a4*/ 	.word	0xffffffff


	//   ....[4]....
        /*06a8*/ 	.word	0xffffffff


	//   ....[5]....
        /*06ac*/ 	.word	0xffffffff


	//   ....[6]....
        /*06b0*/ 	.word	0xffffffff


	//   ....[7]....
        /*06b4*/ 	.word	0xffffffff


	//   ....[8]....
        /*06b8*/ 	.word	0xffffffff


	//   ....[9]....
        /*06bc*/ 	.word	0xffffffff


	//   ....[10]....
        /*06c0*/ 	.word	0xffffffff


	//   ....[11]....
        /*06c4*/ 	.word	0xffffffff


	//   ....[12]....
        /*06c8*/ 	.word	0xffffffff


	//   ....[13]....
        /*06cc*/ 	.word	0xffffffff


	//   ....[14]....
        /*06d0*/ 	.word	0xffffffff


	//   ....[15]....
        /*06d4*/ 	.word	0xffffffff


	//   ....[16]....
        /*06d8*/ 	.word	0xffffffff


	//   ....[17]....
        /*06dc*/ 	.word	0xffffffff


	//   ....[18]....
        /*06e0*/ 	.word	0xffffffff


	//   ....[19]....
        /*06e4*/ 	.word	0xffffffff


	//   ....[20]....
        /*06e8*/ 	.word	0xffffffff


	//   ....[21]....
        /*06ec*/ 	.word	0xffffffff


	//   ....[22]....
        /*06f0*/ 	.word	0xffffffff


	//   ....[23]....
        /*06f4*/ 	.word	0xffffffff


	//   ....[24]....
        /*06f8*/ 	.word	0xffffffff


	//   ....[25]....
        /*06fc*/ 	.word	0xffffffff


	//   ....[26]....
        /*0700*/ 	.word	0xffffffff


	//   ....[27]....
        /*0704*/ 	.word	0xffffffff


	//   ....[28]....
        /*0708*/ 	.word	0xffffffff


	//   ....[29]....
        /*070c*/ 	.word	0xffffffff


	//   ....[30]....
        /*0710*/ 	.word	0xffffffff


	//   ....[31]....
        /*0714*/ 	.word	0xffffffff


	//   ....[32]....
        /*0718*/ 	.word	0xffffffff


	//   ....[33]....
        /*071c*/ 	.word	0xffffffff


	//   ....[34]....
        /*0720*/ 	.word	0xffffffff


	//   ....[35]....
        /*0724*/ 	.word	0xffffffff


	//   ....[36]....
        /*0728*/ 	.word	0xffffffff


	//   ....[37]....
        /*072c*/ 	.word	0xffffffff


	//   ....[38]....
        /*0730*/ 	.word	0xffffffff


	//   ....[39]....
        /*0734*/ 	.word	0xffffffff


	//   ....[40]....
        /*0738*/ 	.word	0xffffffff


	//   ....[41]....
        /*073c*/ 	.word	0xffffffff


	//   ....[42]....
        /*0740*/ 	.word	0xffffffff


	//   ....[43]....
        /*0744*/ 	.word	0xffffffff


	//   ....[44]....
        /*0748*/ 	.word	0xffffffff


	//   ....[45]....
        /*074c*/ 	.word	0xffffffff


	//   ....[46]....
        /*0750*/ 	.word	0xffffffff


	//   ....[47]....
        /*0754*/ 	.word	0xffffffff


	//   ....[48]....
        /*0758*/ 	.word	0xffffffff


	//   ....[49]....
        /*075c*/ 	.word	0xffffffff


	//   ....[50]....
        /*0760*/ 	.word	0xffffffff


	//   ....[51]....
        /*0764*/ 	.word	0xffffffff


	//   ....[52]....
        /*0768*/ 	.word	0xffffffff


	//   ....[53]....
        /*076c*/ 	.word	0xffffffff


	//   ....[54]....
        /*0770*/ 	.word	0xffffffff


	//   ....[55]....
        /*0774*/ 	.word	0xffffffff


	//   ....[56]....
        /*0778*/ 	.word	0xffffffff


	//   ....[57]....
        /*077c*/ 	.word	0xffffffff


	//   ....[58]....
        /*0780*/ 	.word	0xffffffff


	//   ....[59]....
        /*0784*/ 	.word	0xffffffff


	//   ....[60]....
        /*0788*/ 	.word	0xffffffff


	//   ....[61]....
        /*078c*/ 	.word	0xffffffff


	//   ....[62]....
        /*0790*/ 	.word	0xffffffff


	//   ....[63]....
        /*0794*/ 	.word	0xffffffff


	//   ....[64]....
        /*0798*/ 	.word	0xffffffff


	//   ....[65]....
        /*079c*/ 	.word	0xffffffff


	//   ....[66]....
        /*07a0*/ 	.word	0xffffffff


	//   ....[67]....
        /*07a4*/ 	.word	0xffffffff


	//   ....[68]....
        /*07a8*/ 	.word	0xffffffff


	//   ....[69]....
        /*07ac*/ 	.word	0xffffffff


	//   ....[70]....
        /*07b0*/ 	.word	0xffffffff


	//   ....[71]....
        /*07b4*/ 	.word	0xffffffff


	//   ....[72]....
        /*07b8*/ 	.word	0xffffffff


	//   ....[73]....
        /*07bc*/ 	.word	0xffffffff


	//   ....[74]....
        /*07c0*/ 	.word	0xffffffff


	//   ....[75]....
        /*07c4*/ 	.word	0xffffffff


	//   ....[76]....
        /*07c8*/ 	.word	0xffffffff


	//   ....[77]....
        /*07cc*/ 	.word	0xffffffff


	//   ....[78]....
        /*07d0*/ 	.word	0xffffffff


	//   ....[79]....
        /*07d4*/ 	.word	0xffffffff


	//   ....[80]....
        /*07d8*/ 	.word	0xffffffff


	//   ....[81]....
        /*07dc*/ 	.word	0xffffffff


	//   ....[82]....
        /*07e0*/ 	.word	0xffffffff


	//   ....[83]....
        /*07e4*/ 	.word	0xffffffff


	//   ....[84]....
        /*07e8*/ 	.word	0xffffffff


	//   ....[85]....
        /*07ec*/ 	.word	0xffffffff


	//   ....[86]....
        /*07f0*/ 	.word	0xffffffff


	//   ....[87]....
        /*07f4*/ 	.word	0xffffffff


	//   ....[88]....
        /*07f8*/ 	.word	0xffffffff


	//   ....[89]....
        /*07fc*/ 	.word	0xffffffff


	//   ....[90]....
        /*0800*/ 	.word	0xffffffff


	//   ....[91]....
        /*0804*/ 	.word	0xffffffff


	//   ....[92]....
        /*0808*/ 	.word	0xffffffff


	//   ....[93]....
        /*080c*/ 	.word	0xffffffff


	//   ....[94]....
        /*0810*/ 	.word	0xffffffff


	//   ....[95]....
        /*0814*/ 	.word	0xffffffff


	//   ....[96]....
        /*0818*/ 	.word	0xffffffff


	//   ....[97]....
        /*081c*/ 	.word	0xffffffff


	//   ....[98]....
        /*0820*/ 	.word	0xffffffff


	//   ....[99]....
        /*0824*/ 	.word	0xffffffff


	//   ....[100]....
        /*0828*/ 	.word	0xffffffff


	//   ....[101]....
        /*082c*/ 	.word	0xffffffff


	//   ....[102]....
        /*0830*/ 	.word	0xffffffff


	//   ....[103]....
        /*0834*/ 	.word	0xffffffff


	//   ....[104]....
        /*0838*/ 	.word	0xffffffff


	//   ....[105]....
        /*083c*/ 	.word	0xffffffff


	//   ....[106]....
        /*0840*/ 	.word	0xffffffff


	//   ....[107]....
        /*0844*/ 	.word	0xffffffff


	//   ....[108]....
        /*0848*/ 	.word	0xffffffff


	//   ....[109]....
        /*084c*/ 	.word	0xffffffff


	//   ....[110]....
        /*0850*/ 	.word	0xffffffff


	//   ....[111]....
        /*0854*/ 	.word	0xffffffff


	//   ....[112]....
        /*0858*/ 	.word	0xffffffff


	//   ....[113]....
        /*085c*/ 	.word	0xffffffff


	//   ....[114]....
        /*0860*/ 	.word	0xffffffff


	//   ....[115]....
        /*0864*/ 	.word	0xffffffff


	//   ....[116]....
        /*0868*/ 	.word	0xffffffff


	//   ....[117]....
        /*086c*/ 	.word	0xffffffff


	//   ....[118]....
        /*0870*/ 	.word	0xffffffff


	//   ....[119]....
        /*0874*/ 	.word	0xffffffff


	//   ....[120]....
        /*0878*/ 	.word	0xffffffff


	//   ....[121]....
        /*087c*/ 	.word	0x0500000f


	//   ....[122]....
        /*0880*/ 	.word	0x0500000f


	//   ....[123]....
        /*0884*/ 	.word	0x0500000f


	//   ....[124]....
        /*0888*/ 	.word	0x0500000f


	//   ....[125]....
        /*088c*/ 	.word	0x0500000f


	//   ....[126]....
        /*0890*/ 	.word	0x0500000f


	//   ....[127]....
        /*0894*/ 	.word	0x0500000f


	//   ....[128]....
        /*0898*/ 	.word	0x0500000f


	//   ....[129]....
        /*089c*/ 	.word	0x0500000f


	//   ....[130]....
        /*08a0*/ 	.word	0x0500000f


	//   ....[131]....
        /*08a4*/ 	.word	0x0500000f


	//   ....[132]....
        /*08a8*/ 	.word	0x0500000f


	//   ....[133]....
        /*08ac*/ 	.word	0x0500000f


	//   ....[134]....
        /*08b0*/ 	.word	0x0500000f


	//   ....[135]....
        /*08b4*/ 	.word	0x0500000f


	//   ....[136]....
        /*08b8*/ 	.word	0x0500000f


	//   ....[137]....
        /*08bc*/ 	.word	0x0500000f


	//   ....[138]....
        /*08c0*/ 	.word	0x0500000f


	//   ....[139]....
        /*08c4*/ 	.word	0x0500000f


	//   ....[140]....
        /*08c8*/ 	.word	0x0500000f


	//   ....[141]....
        /*08cc*/ 	.word	0x0500000f


	//   ....[142]....
        /*08d0*/ 	.word	0x0500000f


	//   ....[143]....
        /*08d4*/ 	.word	0x0500000f


	//   ....[144]....
        /*08d8*/ 	.word	0x0500000f


	//   ....[145]....
        /*08dc*/ 	.word	0x0500000f


	//   ....[146]....
        /*08e0*/ 	.word	0x0500000f


	//   ....[147]....
        /*08e4*/ 	.word	0x0500000f


	//   ....[148]....
        /*08e8*/ 	.word	0x0500000f


	//   ....[149]....
        /*08ec*/ 	.word	0x0500000f


	//   ....[150]....
        /*08f0*/ 	.word	0x0500000f


	//   ....[151]....
        /*08f4*/ 	.word	0x0500000f


	//   ....[152]....
        /*08f8*/ 	.word	0x0500000f


	//   ....[153]....
        /*08fc*/ 	.word	0x0500000f


	//   ....[154]....
        /*0900*/ 	.word	0x0500000f


	//   ....[155]....
        /*0904*/ 	.word	0x0500000f


	//   ....[156]....
        /*0908*/ 	.word	0x0500000f


	//   ....[157]....
        /*090c*/ 	.word	0x0500000f


	//   ....[158]....
        /*0910*/ 	.word	0x0500000f


	//   ....[159]....
        /*0914*/ 	.word	0x0500000f


	//   ....[160]....
        /*0918*/ 	.word	0x0500000f


	//   ....[161]....
        /*091c*/ 	.word	0x0500000f


	//   ....[162]....
        /*0920*/ 	.word	0x0500000f


	//   ....[163]....
        /*0924*/ 	.word	0x0500000f


	//   ....[164]....
        /*0928*/ 	.word	0x0500000f


	//   ....[165]....
        /*092c*/ 	.word	0x0500000f


	//   ....[166]....
        /*0930*/ 	.word	0x0500000f


	//   ....[167]....
        /*0934*/ 	.word	0x0500000f


	//   ....[168]....
        /*0938*/ 	.word	0x0500000f


	//   ....[169]....
        /*093c*/ 	.word	0x0500000f


	//   ....[170]....
        /*0940*/ 	.word	0x0500000f


	//   ....[171]....
        /*0944*/ 	.word	0x0500000f


	//   ....[172]....
        /*0948*/ 	.word	0x0500000f


	//----- nvinfo : EIATTR_COOP_GROUP_INSTR_OFFSETS
	.align		4
.L_1585:
        /*094c*/ 	.byte	0x04, 0x28
        /*094e*/ 	.short	(.L_1587 - .L_1586)


	//   ....[0]....
.L_1586:
        /*0950*/ 	.word	0x00000060


	//   ....[1]....
        /*0954*/ 	.word	0x00000130


	//   ....[2]....
        /*0958*/ 	.word	0x000001f0


	//   ....[3]....
        /*095c*/ 	.word	0x000003c0


	//   ....[4]....
        /*0960*/ 	.word	0x00000520


	//   ....[5]....
        /*0964*/ 	.word	0x00000640


	//   ....[6]....
        /*0968*/ 	.word	0x000007a0


	//   ....[7]....
        /*096c*/ 	.word	0x00001d70


	//   ....[8]....
        /*0970*/ 	.word	0x00002970


	//   ....[9]....
        /*0974*/ 	.word	0x000029b0


	//   ....[10]....
        /*0978*/ 	.word	0x000034e0


	//   ....[11]....
        /*097c*/ 	.word	0x00003660


	//   ....[12]....
        /*0980*/ 	.word	0x00003890


	//   ....[13]....
        /*0984*/ 	.word	0x00003a60


	//   ....[14]....
        /*0988*/ 	.word	0x00004cd0


	//   ....[15]....
        /*098c*/ 	.word	0x00004cf0


	//   ....[16]....
        /*0990*/ 	.word	0x00005700


	//   ....[17]....
        /*0994*/ 	.word	0x00005800


	//   ....[18]....
        /*0998*/ 	.word	0x00006180


	//   ....[19]....
        /*099c*/ 	.word	0x000061d0


	//   ....[20]....
        /*09a0*/ 	.word	0x00007c70


	//   ....[21]....
        /*09a4*/ 	.word	0x00007c90


	//   ....[22]....
        /*09a8*/ 	.word	0x000084f0


	//   ....[23]....
        /*09ac*/ 	.word	0x00008550


	//   ....[24]....
        /*09b0*/ 	.word	0x000094b0


	//   ....[25]....
        /*09b4*/ 	.word	0x000094e0


	//   ....[26]....
        /*09b8*/ 	.word	0x00009510


	//   ....[27]....
        /*09bc*/ 	.word	0x00009530


	//   ....[28]....
        /*09c0*/ 	.word	0x0000aef0


	//   ....[29]....
        /*09c4*/ 	.word	0x0000af00


	//   ....[30]....
        /*09c8*/ 	.word	0x0000af10


	//   ....[31]....
        /*09cc*/ 	.word	0x0000af60


	//   ....[32]....
        /*09d0*/ 	.word	0x0000ba10


	//   ....[33]....
        /*09d4*/ 	.word	0x0000ba30


	//   ....[34]....
        /*09d8*/ 	.word	0x0000bbb0


	//   ....[35]....
        /*09dc*/ 	.word	0x0000bbd0


	//   ....[36]....
        /*09e0*/ 	.word	0x0000bd10


	//   ....[37]....
        /*09e4*/ 	.word	0x0000bd30


	//   ....[38]....
        /*09e8*/ 	.word	0x0000be80


	//   ....[39]....
        /*09ec*/ 	.word	0x0000bea0


	//   ....[40]....
        /*09f0*/ 	.word	0x0000c460


	//   ....[41]....
        /*09f4*/ 	.word	0x0000c4a0


	//   ....[42]....
        /*09f8*/ 	.word	0x0000ce20


	//   ....[43]....
        /*09fc*/ 	.word	0x0000ce30


	//   ....[44]....
        /*0a00*/ 	.word	0x0000df70


	//   ....[45]....
        /*0a04*/ 	.word	0x0000dfa0


	//   ....[46]....
        /*0a08*/ 	.word	0x0000e110


	//   ....[47]....
        /*0a0c*/ 	.word	0x0000e130


	//   ....[48]....
        /*0a10*/ 	.word	0x0000e270


	//   ....[49]....
        /*0a14*/ 	.word	0x0000e290


	//   ....[50]....
        /*0a18*/ 	.word	0x0000e3e0


	//   ....[51]....
        /*0a1c*/ 	.word	0x0000e400


	//   ....[52]....
        /*0a20*/ 	.word	0x0000e5d0


	//   ....[53]....
        /*0a24*/ 	.word	0x0000e7f0


	//   ....[54]....
        /*0a28*/ 	.word	0x0000e820


	//   ....[55]....
        /*0a2c*/ 	.word	0x0000e850


	//   ....[56]....
        /*0a30*/ 	.word	0x0000e880


	//   ....[57]....
        /*0a34*/ 	.word	0x0000e8b0


	//   ....[58]....
        /*0a38*/ 	.word	0x0000e8e0


	//   ....[59]....
        /*0a3c*/ 	.word	0x0000ea80


	//   ....[60]....
        /*0a40*/ 	.word	0x0000eab0


	//   ....[61]....
        /*0a44*/ 	.word	0x0000eae0


	//   ....[62]....
        /*0a48*/ 	.word	0x0000eb10


	//   ....[63]....
        /*0a4c*/ 	.word	0x0000eb40


	//   ....[64]....
        /*0a50*/ 	.word	0x0000eb70


	//   ....[65]....
        /*0a54*/ 	.word	0x0000ec10


	//   ....[66]....
        /*0a58*/ 	.word	0x0000ec40


	//   ....[67]....
        /*0a5c*/ 	.word	0x0000ec50


	//   ....[68]....
        /*0a60*/ 	.word	0x0000ec80


	//   ....[69]....
        /*0a64*/ 	.word	0x00010700


	//   ....[70]....
        /*0a68*/ 	.word	0x00011190


	//   ....[71]....
        /*0a6c*/ 	.word	0x000111c0


	//   ....[72]....
        /*0a70*/ 	.word	0x000111e0


	//   ....[73]....
        /*0a74*/ 	.word	0x00011220


	//   ....[74]....
        /*0a78*/ 	.word	0x00011320


	//   ....[75]....
        /*0a7c*/ 	.word	0x00011340


	//   ....[76]....
        /*0a80*/ 	.word	0x000113d0


	//   ....[77]....
        /*0a84*/ 	.word	0x000113e0


	//   ....[78]....
        /*0a88*/ 	.word	0x00011470


	//   ....[79]....
        /*0a8c*/ 	.word	0x00011490


	//   ....[80]....
        /*0a90*/ 	.word	0x00011530


	//   ....[81]....
        /*0a94*/ 	.word	0x00011550


	//   ....[82]....
        /*0a98*/ 	.word	0x000115e0


	//   ....[83]....
        /*0a9c*/ 	.word	0x00011600


	//   ....[84]....
        /*0aa0*/ 	.word	0x00011690


	//   ....[85]....
        /*0aa4*/ 	.word	0x000116a0


	//   ....[86]....
        /*0aa8*/ 	.word	0x00011d70


	//   ....[87]....
        /*0aac*/ 	.word	0x00011dd0


	//   ....[88]....
        /*0ab0*/ 	.word	0x00011de0


	//   ....[89]....
        /*0ab4*/ 	.word	0x00011e80


	//   ....[90]....
        /*0ab8*/ 	.word	0x00011f10


	//   ....[91]....
        /*0abc*/ 	.word	0x00011f20


	//   ....[92]....
        /*0ac0*/ 	.word	0x00011fb0


	//   ....[93]....
        /*0ac4*/ 	.word	0x00011fc0


	//   ....[94]....
        /*0ac8*/ 	.word	0x00012030


	//   ....[95]....
        /*0acc*/ 	.word	0x00012040


	//   ....[96]....
        /*0ad0*/ 	.word	0x000120c0


	//   ....[97]....
        /*0ad4*/ 	.word	0x000120d0


	//   ....[98]....
        /*0ad8*/ 	.word	0x00012150


	//   ....[99]....
        /*0adc*/ 	.word	0x00012160


	//   ....[100]....
        /*0ae0*/ 	.word	0x00012170


	//   ....[101]....
        /*0ae4*/ 	.word	0x000121b0


	//   ....[102]....
        /*0ae8*/ 	.word	0x00014db0


	//   ....[103]....
        /*0aec*/ 	.word	0x00014de0


	//   ....[104]....
        /*0af0*/ 	.word	0x00014e40


	//   ....[105]....
        /*0af4*/ 	.word	0x00014e70


	//   ....[106]....
        /*0af8*/ 	.word	0x00014ea0


	//   ....[107]....
        /*0afc*/ 	.word	0x00014ed0


	//   ....[108]....
        /*0b00*/ 	.word	0x00014f00


	//   ....[109]....
        /*0b04*/ 	.word	0x00014f30


	//   ....[110]....
        /*0b08*/ 	.word	0x000150f0


	//   ....[111]....
        /*0b0c*/ 	.word	0x00015120


	//   ....[112]....
        /*0b10*/ 	.word	0x00015150


	//   ....[113]....
        /*0b14*/ 	.word	0x00015180


	//   ....[114]....
        /*0b18*/ 	.word	0x000151b0


	//   ....[115]....
        /*0b1c*/ 	.word	0x000151e0


	//   ....[116]....
        /*0b20*/ 	.word	0x000152b0


	//   ....[117]....
        /*0b24*/ 	.word	0x000152d0


	//   ....[118]....
        /*0b28*/ 	.word	0x000152e0


	//   ....[119]....
        /*0b2c*/ 	.word	0x00015360


	//   ....[120]....
        /*0b30*/ 	.word	0x00015ea0


	//   ....[121]....
        /*0b34*/ 	.word	0x000164a0


	//   ....[122]....
        /*0b38*/ 	.word	0x00016620


	//   ....[123]....
        /*0b3c*/ 	.word	0x00016680


	//   ....[124]....
        /*0b40*/ 	.word	0x00016710


	//   ....[125]....
        /*0b44*/ 	.word	0x00016770


	//   ....[126]....
        /*0b48*/ 	.word	0x00016810


	//   ....[127]....
        /*0b4c*/ 	.word	0x00016900


	//   ....[128]....
        /*0b50*/ 	.word	0x00016a30


	//   ....[129]....
        /*0b54*/ 	.word	0x00016ad0


	//   ....[130]....
        /*0b58*/ 	.word	0x00016ba0


	//   ....[131]....
        /*0b5c*/ 	.word	0x00016c40


	//   ....[132]....
        /*0b60*/ 	.word	0x00016d10


	//   ....[133]....
        /*0b64*/ 	.word	0x00016db0


	//   ....[134]....
        /*0b68*/ 	.word	0x00016e80


	//   ....[135]....
        /*0b6c*/ 	.word	0x00016f20


	//   ....[136]....
        /*0b70*/ 	.word	0x00016fd0


	//   ....[137]....
        /*0b74*/ 	.word	0x000170b0


	//   ....[138]....
        /*0b78*/ 	.word	0x000172f0


	//   ....[139]....
        /*0b7c*/ 	.word	0x000173c0


	//   ....[140]....
        /*0b80*/ 	.word	0x00017480


	//   ....[141]....
        /*0b84*/ 	.word	0x000174f0


	//   ....[142]....
        /*0b88*/ 	.word	0x00017600


	//   ....[143]....
        /*0b8c*/ 	.word	0x000176c0


	//   ....[144]....
        /*0b90*/ 	.word	0x00017780


	//   ....[145]....
        /*0b94*/ 	.word	0x00017840


	//   ....[146]....
        /*0b98*/ 	.word	0x00017900


	//   ....[147]....
        /*0b9c*/ 	.word	0x000179c0


	//   ....[148]....
        /*0ba0*/ 	.word	0x00017a80


	//   ....[149]....
        /*0ba4*/ 	.word	0x00017b30


	//   ....[150]....
        /*0ba8*/ 	.word	0x00017c30


	//   ....[151]....
        /*0bac*/ 	.word	0x00017c80


	//   ....[152]....
        /*0bb0*/ 	.word	0x00017ce0


	//   ....[153]....
        /*0bb4*/ 	.word	0x00017dc0


	//   ....[154]....
        /*0bb8*/ 	.word	0x000180f0


	//   ....[155]....
        /*0bbc*/ 	.word	0x00018190


	//   ....[156]....
        /*0bc0*/ 	.word	0x00018330


	//   ....[157]....
        /*0bc4*/ 	.word	0x000183b0


	//   ....[158]....
        /*0bc8*/ 	.word	0x00018430


	//   ....[159]....
        /*0bcc*/ 	.word	0x000184b0


	//   ....[160]....
        /*0bd0*/ 	.word	0x00018530


	//   ....[161]....
        /*0bd4*/ 	.word	0x000185c0


	//   ....[162]....
        /*0bd8*/ 	.word	0x00018660


	//   ....[163]....
        /*0bdc*/ 	.word	0x00018710


	//   ....[164]....
        /*0be0*/ 	.word	0x00018790


	//   ....[165]....
        /*0be4*/ 	.word	0x00018810


	//   ....[166]....
        /*0be8*/ 	.word	0x00018890


	//   ....[167]....
        /*0bec*/ 	.word	0x00018920


	//   ....[168]....
        /*0bf0*/ 	.word	0x000189a0


	//   ....[169]....
        /*0bf4*/ 	.word	0x00018a50


	//   ....[170]....
        /*0bf8*/ 	.word	0x00018aa0


	//   ....[171]....
        /*0bfc*/ 	.word	0x00018b60


	//   ....[172]....
        /*0c00*/ 	.word	0x00018c90


	//----- nvinfo : EIATTR_REG_RECONFIG
	.align		4
.L_1587:
        /*0c04*/ 	.byte	0x01, 0x54
	.zero		2


	//----- nvinfo : EIATTR_SYSCALL_OFFSETS
	.align		4
        /*0c08*/ 	.byte	0x04, 0x46
        /*0c0a*/ 	.short	(.L_1589 - .L_1588)


	//   ....[0]....
.L_1588:
        /*0c0c*/ 	.word	0x00001f70


	//   ....[1]....
        /*0c10*/ 	.word	0x00010320


	//   ....[2]....
        /*0c14*/ 	.word	0x00010470


	//   ....[3]....
        /*0c18*/ 	.word	0x00010570


	//   ....[4]....
        /*0c1c*/ 	.word	0x00010db0


	//   ....[5]....
        /*0c20*/ 	.word	0x000119b0


	//----- nvinfo : EIATTR_MBARRIER_INSTR_OFFSETS
	.align		4
.L_1589:
        /*0c24*/ 	.byte	0x04, 0x39
        /*0c26*/ 	.short	(.L_1591 - .L_1590)


	//   ....[0]....
.L_1590:
        /*0c28*/ 	.word	0x00000260
        /*0c2c*/ 	.word	0x000000ff
        /*0c30*/ 	.word	0x00032400
        /*0c34*/ 	.short	0x0100
        /*0c36*/ 	.byte	0x08
	.zero		1


	//   ....[1]....
        /*0c38*/ 	.word	0x00000270
        /*0c3c*/ 	.word	0x000000ff
        /*0c40*/ 	.word	0x00032410
        /*0c44*/ 	.short	0x0100
        /*0c46*/ 	.byte	0x08
	.zero		1


	//   ....[2]....
        /*0c48*/ 	.word	0x00000280
        /*0c4c*/ 	.word	0x000000ff
        /*0c50*/ 	.word	0x00032420
        /*0c54*/ 	.short	0x0100
        /*0c56*/ 	.byte	0x08
	.zero		1


	//   ....[3]....
        /*0c58*/ 	.word	0x00000370
        /*0c5c*/ 	.word	0x000000ff
        /*0c60*/ 	.word	0x00032430
        /*0c64*/ 	.short	0x0100
        /*0c66*/ 	.byte	0x08
	.zero		1


	//   ....[4]....
        /*0c68*/ 	.word	0x00000380
        /*0c6c*/ 	.word	0x000000ff
        /*0c70*/ 	.word	0x00032440
        /*0c74*/ 	.short	0x0100
        /*0c76*/ 	.byte	0x08
	.zero		1


	//   ....[5]....
        /*0c78*/ 	.word	0x00000390
        /*0c7c*/ 	.word	0x000000ff
        /*0c80*/ 	.word	0x00032438
        /*0c84*/ 	.short	0x0100
        /*0c86*/ 	.byte	0x08
	.zero		1


	//   ....[6]....
        /*0c88*/ 	.word	0x000003a0
        /*0c8c*/ 	.word	0x000000ff
        /*0c90*/ 	.word	0x00032448
        /*0c94*/ 	.short	0x0100
        /*0c96*/ 	.byte	0x08
	.zero		1


	//   ....[7]....
        /*0c98*/ 	.word	0x000004d0
        /*0c9c*/ 	.word	0x000000ff
        /*0ca0*/ 	.word	0x00032450
        /*0ca4*/ 	.short	0x0100
        /*0ca6*/ 	.byte	0x08
	.zero		1


	//   ....[8]....
        /*0ca8*/ 	.word	0x000004e0
        /*0cac*/ 	.word	0x000000ff
        /*0cb0*/ 	.word	0x00032460
        /*0cb4*/ 	.short	0x0100
        /*0cb6*/ 	.byte	0x08
	.zero		1


	//   ....[9]....
        /*0cb8*/ 	.word	0x000004f0
        /*0cbc*/ 	.word	0x000000ff
        /*0cc0*/ 	.word	0x00032458
        /*0cc4*/ 	.short	0x0100
        /*0cc6*/ 	.byte	0x08
	.zero		1


	//   ....[10]....
        /*0cc8*/ 	.word	0x00000500
        /*0ccc*/ 	.word	0x000000ff
        /*0cd0*/ 	.word	0x00032468
        /*0cd4*/ 	.short	0x0100
        /*0cd6*/ 	.byte	0x08
	.zero		1


	//   ....[11]....
        /*0cd8*/ 	.word	0x000005f0
        /*0cdc*/ 	.word	0x000000ff
        /*0ce0*/ 	.word	0x00032470
        /*0ce4*/ 	.short	0x0100
        /*0ce6*/ 	.byte	0x06
	.zero		1


	//   ....[12]....
        /*0ce8*/ 	.word	0x00000600
        /*0cec*/ 	.word	0x000000ff
        /*0cf0*/ 	.word	0x00032480
        /*0cf4*/ 	.short	0x0100
        /*0cf6*/ 	.byte	0x06
	.zero		1


	//   ....[13]....
        /*0cf8*/ 	.word	0x00000610
        /*0cfc*/ 	.word	0x000000ff
        /*0d00*/ 	.word	0x00032478
        /*0d04*/ 	.short	0x0100
        /*0d06*/ 	.byte	0x06
	.zero		1


	//   ....[14]....
        /*0d08*/ 	.word	0x00000620
        /*0d0c*/ 	.word	0x000000ff
        /*0d10*/ 	.word	0x00032488
        /*0d14*/ 	.short	0x0100
        /*0d16*/ 	.byte	0x06
	.zero		1


	//   ....[15]....
        /*0d18*/ 	.word	0x00000750
        /*0d1c*/ 	.word	0x000000ff
        /*0d20*/ 	.word	0x00032490
        /*0d24*/ 	.short	0x0100
        /*0d26*/ 	.byte	0x08
	.zero		1


	//   ....[16]....
        /*0d28*/ 	.word	0x00000760
        /*0d2c*/ 	.word	0x000000ff
        /*0d30*/ 	.word	0x000324a0
        /*0d34*/ 	.short	0x0100
        /*0d36*/ 	.byte	0x08
	.zero		1


	//   ....[17]....
        /*0d38*/ 	.word	0x00000770
        /*0d3c*/ 	.word	0x000000ff
        /*0d40*/ 	.word	0x00032498
        /*0d44*/ 	.short	0x0100
        /*0d46*/ 	.byte	0x08
	.zero		1


	//   ....[18]....
        /*0d48*/ 	.word	0x00000780
        /*0d4c*/ 	.word	0x000000ff
        /*0d50*/ 	.word	0x000324a8
        /*0d54*/ 	.short	0x0100
        /*0d56*/ 	.byte	0x08
	.zero		1


	//   ....[19]....
        /*0d58*/ 	.word	0x000008b0
        /*0d5c*/ 	.word	0x000000ff
        /*0d60*/ 	.word	0x000324b0
        /*0d64*/ 	.short	0x0100
        /*0d66*/ 	.byte	0x08
	.zero		1


	//   ....[20]....
        /*0d68*/ 	.word	0x000008c0
        /*0d6c*/ 	.word	0x000000ff
        /*0d70*/ 	.word	0x000324c0
        /*0d74*/ 	.short	0x0100
        /*0d76*/ 	.byte	0x08
	.zero		1


	//   ....[21]....
        /*0d78*/ 	.word	0x000008d0
        /*0d7c*/ 	.word	0x000000ff
        /*0d80*/ 	.word	0x000324b8
        /*0d84*/ 	.short	0x0100
        /*0d86*/ 	.byte	0x08
	.zero		1


	//   ....[22]....
        /*0d88*/ 	.word	0x000008e0
        /*0d8c*/ 	.word	0x000000ff
        /*0d90*/ 	.word	0x000324c8
        /*0d94*/ 	.short	0x0100
        /*0d96*/ 	.byte	0x08
	.zero		1


	//   ....[23]....
        /*0d98*/ 	.word	0x00002030
        /*0d9c*/ 	.word	0x00000005
        /*0da0*/ 	.word	0x00032400
        /*0da4*/ 	.short	0x010a
        /*0da6*/ 	.byte	0x3f
	.zero		1


	//   ....[24]....
        /*0da8*/ 	.word	0x000020e0
        /*0dac*/ 	.word	0x00000000
        /*0db0*/ 	.word	0x00032430
        /*0db4*/ 	.short	0x010a
        /*0db6*/ 	.byte	0x3f
	.zero		1


	//   ....[25]....
        /*0db8*/ 	.word	0x00002120
        /*0dbc*/ 	.word	0x00000000
        /*0dc0*/ 	.word	0x00032430
        /*0dc4*/ 	.short	0x010a
        /*0dc6*/ 	.byte	0x3f
	.zero		1


	//   ....[26]....
        /*0dc8*/ 	.word	0x00002420
        /*0dcc*/ 	.word	0x00000005
        /*0dd0*/ 	.word	0x00032410
        /*0dd4*/ 	.short	0x010a
        /*0dd6*/ 	.byte	0x3f
	.zero		1


	//   ....[27]....
        /*0dd8*/ 	.word	0x00002460
        /*0ddc*/ 	.word	0x00000000
        /*0de0*/ 	.word	0x00032450
        /*0de4*/ 	.short	0x010a
        /*0de6*/ 	.byte	0x3f
	.zero		1


	//   ....[28]....
        /*0de8*/ 	.word	0x000024a0
        /*0dec*/ 	.word	0x00000000
        /*0df0*/ 	.word	0x00032450
        /*0df4*/ 	.short	0x010a
        /*0df6*/ 	.byte	0x3f
	.zero		1


	//   ....[29]....
        /*0df8*/ 	.word	0x00003c70
        /*0dfc*/ 	.word	0x00000018
        /*0e00*/ 	.word	0x00000000
        /*0e04*/ 	.short	0x0101
        /*0e06*/ 	.byte	0x3f
	.zero		1


	//   ....[30]....
        /*0e08*/ 	.word	0x000045e0
        /*0e0c*/ 	.word	0x00000000
        /*0e10*/ 	.word	0x00000000
        /*0e14*/ 	.short	0x0101
        /*0e16*/ 	.byte	0x3f
	.zero		1


	//   ....[31]....
        /*0e18*/ 	.word	0x00004740
        /*0e1c*/ 	.word	0x000000ff
        /*0e20*/ 	.word	0x00032430
        /*0e24*/ 	.short	0x010a
        /*0e26*/ 	.byte	0x04
	.zero		1


	//   ....[32]....
        /*0e28*/ 	.word	0x00004780
        /*0e2c*/ 	.word	0x000000ff
        /*0e30*/ 	.word	0x00032430
        /*0e34*/ 	.short	0x010a
        /*0e36*/ 	.byte	0x04
	.zero		1


	//   ....[33]....
        /*0e38*/ 	.word	0x00004990
        /*0e3c*/ 	.word	0x000000ff
        /*0e40*/ 	.word	0x00032450
        /*0e44*/ 	.short	0x010a
        /*0e46*/ 	.byte	0x04
	.zero		1


	//   ....[34]....
        /*0e48*/ 	.word	0x000049d0
        /*0e4c*/ 	.word	0x000000ff
        /*0e50*/ 	.word	0x00032450
        /*0e54*/ 	.short	0x010a
        /*0e56*/ 	.byte	0x04
	.zero		1


	//   ....[35]....
        /*0e58*/ 	.word	0x00006560
        /*0e5c*/ 	.word	0x000000ca
        /*0e60*/ 	.word	0x00000000
        /*0e64*/ 	.short	0x0101
        /*0e66*/ 	.byte	0x3f
	.zero		1


	//   ....[36]....
        /*0e68*/ 	.word	0x000070e0
        /*0e6c*/ 	.word	0x00000000
        /*0e70*/ 	.word	0x00000000
        /*0e74*/ 	.short	0x0101
        /*0e76*/ 	.byte	0x3f
	.zero		1


	//   ....[37]....
        /*0e78*/ 	.word	0x00007230
        /*0e7c*/ 	.word	0x000000ff
        /*0e80*/ 	.word	0x00032430
        /*0e84*/ 	.short	0x010a
        /*0e86*/ 	.byte	0x04
	.zero		1


	//   ....[38]....
        /*0e88*/ 	.word	0x00007270
        /*0e8c*/ 	.word	0x000000ff
        /*0e90*/ 	.word	0x00032430
        /*0e94*/ 	.short	0x010a
        /*0e96*/ 	.byte	0x04
	.zero		1


	//   ....[39]....
        /*0e98*/ 	.word	0x00007480
        /*0e9c*/ 	.word	0x000000ff
        /*0ea0*/ 	.word	0x00032450
        /*0ea4*/ 	.short	0x010a
        /*0ea6*/ 	.byte	0x04
	.zero		1


	//   ....[40]....
        /*0ea8*/ 	.word	0x000074c0
        /*0eac*/ 	.word	0x000000ff
        /*0eb0*/ 	.word	0x00032450
        /*0eb4*/ 	.short	0x010a
        /*0eb6*/ 	.byte	0x04
	.zero		1


	//   ....[41]....
        /*0eb8*/ 	.word	0x00008710
        /*0ebc*/ 	.word	0x0000009d
        /*0ec0*/ 	.word	0x00000000
        /*0ec4*/ 	.short	0x0101
        /*0ec6*/ 	.byte	0x3f
	.zero		1


	//   ....[42]....
        /*0ec8*/ 	.word	0x00009400
        /*0ecc*/ 	.word	0x0000000c
        /*0ed0*/ 	.word	0x00000000
        /*0ed4*/ 	.short	0x0101
        /*0ed6*/ 	.byte	0x3f
	.zero		1


	//   ....[43]....
        /*0ed8*/ 	.word	0x0000b9f0
        /*0edc*/ 	.word	0x00000000
        /*0ee0*/ 	.word	0x00000000
        /*0ee4*/ 	.short	0x0101
        /*0ee6*/ 	.byte	0x3f
	.zero		1


	//   ....[44]....
        /*0ee8*/ 	.word	0x0000c440
        /*0eec*/ 	.word	0x00000009
        /*0ef0*/ 	.word	0x00000000
        /*0ef4*/ 	.short	0x0101
        /*0ef6*/ 	.byte	0x3f
	.zero		1


	//   ....[45]....
        /*0ef8*/ 	.word	0x00010960
        /*0efc*/ 	.word	0x00000000
        /*0f00*/ 	.word	0x00032440
        /*0f04*/ 	.short	0x010a
        /*0f06*/ 	.byte	0x3f
	.zero		1


	//   ....[46]....
        /*0f08*/ 	.word	0x00011760
        /*0f0c*/ 	.word	0x00000012
        /*0f10*/ 	.word	0x00032400
        /*0f14*/ 	.short	0x0107
        /*0f16*/ 	.byte	0x3f
	.zero		1


	//   ....[47]....
        /*0f18*/ 	.word	0x00011800
        /*0f1c*/ 	.word	0x00000012
        /*0f20*/ 	.word	0x00032400
        /*0f24*/ 	.short	0x0101
        /*0f26*/ 	.byte	0x3f
	.zero		1


	//   ....[48]....
        /*0f28*/ 	.word	0x000122f0
        /*0f2c*/ 	.word	0x00000012
        /*0f30*/ 	.word	0x00032410
        /*0f34*/ 	.short	0x0107
        /*0f36*/ 	.byte	0x3f
	.zero		1


	//   ....[49]....
        /*0f38*/ 	.word	0x000123f0
        /*0f3c*/ 	.word	0x00000012
        /*0f40*/ 	.word	0x00032410
        /*0f44*/ 	.short	0x0101
        /*0f46*/ 	.byte	0x3f
	.zero		1


	//   ....[50]....
        /*0f48*/ 	.word	0x00012410
        /*0f4c*/ 	.word	0x00000012
        /*0f50*/ 	.word	0x00032420
        /*0f54*/ 	.short	0x010a
        /*0f56*/ 	.byte	0x3f
	.zero		1


	//   ....[51]....
        /*0f58*/ 	.word	0x000124f0
        /*0f5c*/ 	.word	0x00000002
        /*0f60*/ 	.word	0x00032460
        /*0f64*/ 	.short	0x010a
        /*0f66*/ 	.byte	0x3f
	.zero		1


	//   ....[52]....
        /*0f68*/ 	.word	0x00012de0
        /*0f6c*/ 	.word	0x00000002
        /*0f70*/ 	.word	0x00032440
        /*0f74*/ 	.short	0x010a
        /*0f76*/ 	.byte	0x3f
	.zero		1


	//   ....[53]....
        /*0f78*/ 	.word	0x00013020
        /*0f7c*/ 	.word	0x00000002
        /*0f80*/ 	.word	0x00032460
        /*0f84*/ 	.short	0x010a
        /*0f86*/ 	.byte	0x3f
	.zero		1


	//   ....[54]....
        /*0f88*/ 	.word	0x00013840
        /*0f8c*/ 	.word	0x00000002
        /*0f90*/ 	.word	0x00032440
        /*0f94*/ 	.short	0x010a
        /*0f96*/ 	.byte	0x3f
	.zero		1


	//   ....[55]....
        /*0f98*/ 	.word	0x00013a70
        /*0f9c*/ 	.word	0x00000002
        /*0fa0*/ 	.word	0x00032460
        /*0fa4*/ 	.short	0x010a
        /*0fa6*/ 	.byte	0x3f
	.zero		1


	//   ....[56]....
        /*0fa8*/ 	.word	0x00014210
        /*0fac*/ 	.word	0x00000003
        /*0fb0*/ 	.word	0x00032440
        /*0fb4*/ 	.short	0x010a
        /*0fb6*/ 	.byte	0x3f
	.zero		1


	//   ....[57]....
        /*0fb8*/ 	.word	0x00014450
        /*0fbc*/ 	.word	0x00000003
        /*0fc0*/ 	.word	0x00032460
        /*0fc4*/ 	.short	0x010a
        /*0fc6*/ 	.byte	0x3f
	.zero		1


	//   ....[58]....
        /*0fc8*/ 	.word	0x00015e20
        /*0fcc*/ 	.word	0x00000000
        /*0fd0*/ 	.word	0x00032420
        /*0fd4*/ 	.short	0x010a
        /*0fd6*/ 	.byte	0x3f
	.zero		1


	//   ....[59]....
        /*0fd8*/ 	.word	0x00015fe0
        /*0fdc*/ 	.word	0x00000006
        /*0fe0*/ 	.word	0x00000000
        /*0fe4*/ 	.short	0x010a
        /*0fe6*/ 	.byte	0x3f
	.zero		1


	//   ....[60]....
        /*0fe8*/ 	.word	0x00016050
        /*0fec*/ 	.word	0x00000007
        /*0ff0*/ 	.word	0x00000000
        /*0ff4*/ 	.short	0x010a
        /*0ff6*/ 	.byte	0x3f
	.zero		1


	//   ....[61]....
        /*0ff8*/ 	.word	0x000160c0
        /*0ffc*/ 	.word	0x00000004
        /*1000*/ 	.word	0x00000000
        /*1004*/ 	.short	0x010a
        /*1006*/ 	.byte	0x3f
	.zero		1


	//   ....[62]....
        /*1008*/ 	.word	0x000160f0
        /*100c*/ 	.word	0x00000003
        /*1010*/ 	.word	0x00000000
        /*1014*/ 	.short	0x010a
        /*1016*/ 	.byte	0x3f
	.zero		1


	//   ....[63]....
        /*1018*/ 	.word	0x00016150
        /*101c*/ 	.word	0x00000005
        /*1020*/ 	.word	0x00032400
        /*1024*/ 	.short	0x010a
        /*1026*/ 	.byte	0x3f
	.zero		1


	//   ....[64]....
        /*1028*/ 	.word	0x000161a0
        /*102c*/ 	.word	0x00000000
        /*1030*/ 	.word	0x00032430
        /*1034*/ 	.short	0x010a
        /*1036*/ 	.byte	0x3f
	.zero		1


	//   ....[65]....
        /*1038*/ 	.word	0x000161f0
        /*103c*/ 	.word	0x00000005
        /*1040*/ 	.word	0x00032410
        /*1044*/ 	.short	0x010a
        /*1046*/ 	.byte	0x3f
	.zero		1


	//   ....[66]....
        /*1048*/ 	.word	0x00016240
        /*104c*/ 	.word	0x00000000
        /*1050*/ 	.word	0x00032450
        /*1054*/ 	.short	0x010a
        /*1056*/ 	.byte	0x3f
	.zero		1


	//   ....[67]....
        /*1058*/ 	.word	0x000162a0
        /*105c*/ 	.word	0x00000098
        /*1060*/ 	.word	0x00032430
        /*1064*/ 	.short	0x010a
        /*1066*/ 	.byte	0x3f
	.zero		1


	//   ....[68]....
        /*1068*/ 	.word	0x00016300
        /*106c*/ 	.word	0x000000cb
        /*1070*/ 	.word	0x00032450
        /*1074*/ 	.short	0x010a
        /*1076*/ 	.byte	0x3f
	.zero		1


	//   ....[69]....
        /*1078*/ 	.word	0x00016360
        /*107c*/ 	.word	0x00000098
        /*1080*/ 	.word	0x00032430
        /*1084*/ 	.short	0x010a
        /*1086*/ 	.byte	0x3f
	.zero		1


	//   ....[70]....
        /*1088*/ 	.word	0x000163c0
        /*108c*/ 	.word	0x000000c8
        /*1090*/ 	.word	0x00032450
        /*1094*/ 	.short	0x010a
        /*1096*/ 	.byte	0x3f
	.zero		1


	//   ....[71]....
        /*1098*/ 	.word	0x00016560
        /*109c*/ 	.word	0x00000000
        /*10a0*/ 	.word	0x00032440
        /*10a4*/ 	.short	0x010a
        /*10a6*/ 	.byte	0x3f
	.zero		1


	//   ....[72]....
        /*10a8*/ 	.word	0x00017e00
        /*10ac*/ 	.word	0x00000012
        /*10b0*/ 	.word	0x00032420
        /*10b4*/ 	.short	0x010a
        /*10b6*/ 	.byte	0x3f
	.zero		1


	//   ....[73]....
        /*10b8*/ 	.word	0x00017e50
        /*10bc*/ 	.word	0x00000002
        /*10c0*/ 	.word	0x00032460
        /*10c4*/ 	.short	0x010a
        /*10c6*/ 	.byte	0x3f
	.zero		1


	//   ....[74]....
        /*10c8*/ 	.word	0x00017ea0
        /*10cc*/ 	.word	0x00000002
        /*10d0*/ 	.word	0x00032440
        /*10d4*/ 	.short	0x010a
        /*10d6*/ 	.byte	0x3f
	.zero		1


	//   ....[75]....
        /*10d8*/ 	.word	0x00017ef0
        /*10dc*/ 	.word	0x00000002
        /*10e0*/ 	.word	0x00032460
        /*10e4*/ 	.short	0x010a
        /*10e6*/ 	.byte	0x3f
	.zero		1


	//   ....[76]....
        /*10e8*/ 	.word	0x00017f40
        /*10ec*/ 	.word	0x00000002
        /*10f0*/ 	.word	0x00032440
        /*10f4*/ 	.short	0x010a
        /*10f6*/ 	.byte	0x3f
	.zero		1


	//   ....[77]....
        /*10f8*/ 	.word	0x00017f90
        /*10fc*/ 	.word	0x00000002
        /*1100*/ 	.word	0x00032460
        /*1104*/ 	.short	0x010a
        /*1106*/ 	.byte	0x3f
	.zero		1


	//   ....[78]....
        /*1108*/ 	.word	0x00017fe0
        /*110c*/ 	.word	0x00000003
        /*1110*/ 	.word	0x00032440
        /*1114*/ 	.short	0x010a
        /*1116*/ 	.byte	0x3f
	.zero		1


	//   ....[79]....
        /*1118*/ 	.word	0x00018030
        /*111c*/ 	.word	0x00000003
        /*1120*/ 	.word	0x00032460
        /*1124*/ 	.short	0x010a
        /*1126*/ 	.byte	0x3f
	.zero		1


	//   ....[80]....
        /*1128*/ 	.word	0x00018bb0
        /*112c*/ 	.word	0x00000000
        /*1130*/ 	.word	0x00032420
        /*1134*/ 	.short	0x010a
        /*1136*/ 	.byte	0x3f
	.zero		1


	//   ....[81]....
        /*1138*/ 	.word	0x00018d50
        /*113c*/ 	.word	0x00000006
        /*1140*/ 	.word	0x00000000
        /*1144*/ 	.short	0x010a
        /*1146*/ 	.byte	0x3f
	.zero		1


	//   ....[82]....
        /*1148*/ 	.word	0x00018da0
        /*114c*/ 	.word	0x00000007
        /*1150*/ 	.word	0x00000000
        /*1154*/ 	.short	0x010a
        /*1156*/ 	.byte	0x3f
	.zero		1


	//   ....[83]....
        /*1158*/ 	.word	0x00018df0
        /*115c*/ 	.word	0x00000004
        /*1160*/ 	.word	0x00000000
        /*1164*/ 	.short	0x010a
        /*1166*/ 	.byte	0x3f
	.zero		1


	//----- nvinfo : EIATTR_NUM_MBARRIERS
	.align		4
.L_1591:
        /*1168*/ 	.byte	0x03, 0x38
        /*116a*/ 	.short	0x0017


	//----- nvinfo : EIATTR_EXIT_INSTR_OFFSETS
	.align		4
        /*116c*/ 	.byte	0x04, 0x1c
        /*116e*/ 	.short	(.L_1593 - .L_1592)


	//   ....[0]....
.L_1592:
        /*1170*/ 	.word	0x00000a90


	//   ....[1]....
        /*1174*/ 	.word	0x0000e570


	//   ....[2]....
        /*1178*/ 	.word	0x00016140


	//----- nvinfo : EIATTR_MAX_THREADS
	.align		4
.L_1593:
        /*117c*/ 	.byte	0x04, 0x05
        /*117e*/ 	.short	(.L_1595 - .L_1594)
.L_1594:
        /*1180*/ 	.word	0x00000180
        /*1184*/ 	.word	0x00000001
        /*1188*/ 	.word	0x00000001


	//----- nvinfo : EIATTR_CRS_STACK_SIZE
	.align		4
.L_1595:
        /*118c*/ 	.byte	0x04, 0x1e
        /*118e*/ 	.short	(.L_1597 - .L_1596)
.L_1596:
        /*1190*/ 	.word	0x00000000


	//----- nvinfo : EIATTR_CBANK_PARAM_SIZE
	.align		4
.L_1597:
        /*1194*/ 	.byte	0x03, 0x19
        /*1196*/ 	.short	0x0bf0


	//----- nvinfo : EIATTR_PARAM_CBANK
	.align		4
        /*1198*/ 	.byte	0x04, 0x0a
        /*119a*/ 	.short	(.L_1599 - .L_1598)
	.align		4
.L_1598:
        /*119c*/ 	.word	index@(.nv.constant0._ZN7cutlass13device_kernelIN5flash11enable_sm90INS1_16FlashAttnFwdSm90INS1_25CollectiveMainloopFwdSm90ILi2EN4cute5tupleIJNS5_1CILi1EEES8_S8_EEENS6_IJNS7_ILi128EEENS7_ILi96EEENS7_ILi64EEEEEELi256ENS_10bfloat16_tEfNS_4arch4Sm90ELb1ELb0ELb0ELb1ELb0ELb0ELb1ELb1ELb0ELb1ELb1ELb0EEENS1_21CollectiveEpilogueFwdINS6_IJSA_NS7_ILi256EEESB_EEES9_SE_SG_Li256ELb1ELb1ELb1ELb0EEENS1_36VarlenDynamicPersistentTileSchedulerILi128ELi96ELi256ELi128ELb1ELb1ELb1ELb1ELb1ELb1EEEEEEEEEvNT_6ParamsE)
        /*11a0*/ 	.short	0x0210
        /*11a2*/ 	.short	0x0bf0


	//----- nvinfo : EIATTR_SW_WAR
	.align		4
.L_1599:
        /*11a4*/ 	.byte	0x04, 0x36
        /*11a6*/ 	.short	(.L_1601 - .L_1600)
.L_1600:
        /*11a8*/ 	.word	0x00000008
.L_1601:


//--------------------- .nv.info._ZN7cutlass13device_kernelIN5flash11enable_sm90INS1_16FlashAttnFwdSm90INS1_25CollectiveMainloopFwdSm90ILi2EN4cute5tupleIJNS5_1CILi1EEES8_S8_EEENS6_IJNS7_ILi128EEENS7_ILi96EEENS7_ILi64EEEEEELi256ENS_10bfloat16_tEfNS_4arch4Sm90ELb1ELb0ELb0ELb1ELb0ELb1ELb1ELb1ELb0ELb1ELb1ELb0EEENS1_21CollectiveEpilogueFwdINS6_IJSA_NS7_ILi256EEESB_EEES9_SE_SG_Li256ELb1ELb1ELb1ELb0EEENS1_36VarlenDynamicPersistentTileSchedulerILi128ELi96ELi256ELi128ELb1ELb1ELb1ELb1ELb1ELb1EEEEEEEEEvNT_6ParamsE --------------------------
	.section	.nv.info._ZN7cutlass13device_kernelIN5flash11enable_sm90INS1_16FlashAttnFwdSm90INS1_25CollectiveMainloopFwdSm90ILi2EN4cute5tupleIJNS5_1CILi1EEES8_S8_EEENS6_IJNS7_ILi128EEENS7_ILi96EEENS7_ILi64EEEEEELi256ENS_10bfloat16_tEfNS_4arch4Sm90ELb1ELb0ELb0ELb1ELb0ELb1ELb1ELb1ELb0ELb1ELb1ELb0EEENS1_21CollectiveEpilogueFwdINS6_IJSA_NS7_ILi256EEESB_EEES9_SE_SG_Li256ELb1ELb1ELb1ELb0EEENS1_36VarlenDynamicPersistentTileSchedulerILi128ELi96ELi256ELi128ELb1ELb1ELb1ELb1ELb1ELb1EEEEEEEEEvNT_6ParamsE,"",@"SHT_CUDA_INFO"
	.sectionflags	@""
	.align	4


	//----- nvinfo : EIATTR_CUDA_API_VERSION
	.align		4
        /*0000*/ 	.byte	0x04, 0x37
        /*0002*/ 	.short	(.L_1603 - .L_1602)
.L_1602:
        /*0004*/ 	.word	0x00000082


	//----- nvinfo : EIATTR_KPARAM_INFO
	.align		4
.L_1603:
        /*0008*/ 	.byte	0x04, 0x17
        /*000a*/ 	.short	(.L_1605 - .L_1604)
.L_1604:
        /*000c*/ 	.word	0x00000000
        /*0010*/ 	.short	0x0000
        /*0012*/ 	.short	0x0070
        /*0014*/ 	.byte	0x00, 0xf0, 0x01, 0x2e


	//----- nvinfo : EIATTR_SPARSE_MMA_MASK
	.align		4
.L_1605:
        /*0018*/ 	.byte	0x03, 0x50
        /*001a*/ 	.short	0x0000


	//----- nvinfo : EIATTR_MAXREG_COUNT
	.align		4
        /*001c*/ 	.byte	0x03, 0x1b
        /*001e*/ 	.short	0x00a8


	//----- nvinfo : EIATTR_NUM_BARRIERS
	.align		4
        /*0020*/ 	.byte	0x02, 0x4c
        /*0022*/ 	.byte	0x10
	.zero		1


	//----- nvinfo : EIATTR_EXTERNS
	.align		4
        /*0024*/ 	.byte	0x04, 0x0f
        /*0026*/ 	.short	(.L_1607 - .L_1606)


	//   ....[0]....
	.align		4
.L_1606:
        /*0028*/ 	.word	index@(__assertfail)


	//----- nvinfo : EIATTR_ANNOTATIONS
	.align		4
.L_1607:
        /*002c*/ 	.byte	0x04, 0x55
        /*002e*/ 	.short	(.L_1609 - .L_1608)


	//   ....[0]....
.L_1608:
        /* <DEDUP_REMOVED lines=246> */


	//----- nvinfo : EIATTR_MERCURY_ISA_VERSION
	.align		4
.L_1609:
        /*0f78*/ 	.byte	0x03, 0x5f
        /*0f7a*/ 	.short	0x0101


	//----- nvinfo : EIATTR_UNUSED_LOAD_BYTE_OFFSET
	.align		4
        /*0f7c*/ 	.byte	0x04, 0x44
        /*0f7e*/ 	.short	(.L_1611 - .L_1610)


	//   ....[0]....
.L_1610:
        /*0f80*/ 	.word	0x00000af0
        /*0f84*/ 	.word	0x0000fff0


	//   ....[1]....
        /*0f88*/ 	.word	0x00012f30
        /*0f8c*/ 	.word	0x0000fff0


	//----- nvinfo : EIATTR_INT_WARP_WIDE_INSTR_OFFSETS
	.align		4
.L_1611:
        /*0f90*/ 	.byte	0x04, 0x31
        /*0f92*/ 	.short	(.L_1613 - .L_1612)


	//   ....[0]....
.L_1612:
        /*0f94*/ 	.word	0x00000190


	//   ....[1]....
        /*0f98*/ 	.word	0x000001d0


	//   ....[2]....
        /*0f9c*/ 	.word	0x00000240


	//   ....[3]....
        /*0fa0*/ 	.word	0x00000250


	//   ....[4]....
        /*0fa4*/ 	.word	0x0001c060


	//   ....[5]....
        /*0fa8*/ 	.word	0x0001c0f0


	//   ....[6]....
        /*0fac*/ 	.word	0x00020ac0


	//   ....[7]....
        /*0fb0*/ 	.word	0x00020b50


	//----- nvinfo : EIATTR_COOP_GROUP_MASK_REGIDS
	.align		4
.L_1613:
        /*0fb4*/ 	.byte	0x04, 0x29
        /*0fb6*/ 	.short	(.L_1615 - .L_1614)


	//   ....[0]....
.L_1614:
        /*0fb8*/ 	.word	0xffffffff


	//   ....[1]....
        /*0fbc*/ 	.word	0xffffffff


	//   ....[2]....
        /*0fc0*/ 	.word	0xffffffff


	//   ....[3]....
        /*0fc4*/ 	.word	0xffffffff


	//   ....[4]....
        /*0fc8*/ 	.word	0xffffffff


	//   ....[5]....
        /*0fcc*/ 	.word	0xffffffff


	//   ....[6]....
        /*0fd0*/ 	.word	0xffffffff


	//   ....[7]....
        /*0fd4*/ 	.word	0xffffffff


	//   ....[8]....
        /*0fd8*/ 	.word	0xffffffff


	//   ....[9]....
        /*0fdc*/ 	.word	0xffffffff


	//   ....[10]....
        /*0fe0*/ 	.word	0xffffffff


	//   ....[11]....
        /*0fe4*/ 	.word	0xffffffff


	//   ....[12]....
        /*0fe8*/ 	.word	0xffffffff


	//   ....[13]....
        /*0fec*/ 	.word	0xffffffff


	//   ....[14]....
        /*0ff0*/ 	.word	0xffffffff


	//   ....[15]....
        /*0ff4*/ 	.word	0xffffffff


	//   ....[16]....
        /*0ff8*/ 	.word	0xffffffff


	//   ....[17]....
        /*0ffc*/ 	.word	0xffffffff


	//   ....[18]....
        /*1000*/ 	.word	0xffffffff


	//   ....[19]....
        /*1004*/ 	.word	0xffffffff


	//   ....[20]....
        /*1008*/ 	.word	0xffffffff


	//   ....[21]....
        /*100c*/ 	.word	0xffffffff


	//   ....[22]....
        /*1010*/ 	.word	0xffffffff


	//   ....[23]....
        /*1014*/ 	.word	0xffffffff


	//   ....[24]....
        /*1018*/ 	.word	0xffffffff


	//   ....[25]....
        /*101c*/ 	.word	0xffffffff


	//   ....[26]....
        /*1020*/ 	.word	0xffffffff


	//   ....[27]....
        /*1024*/ 	.word	0xffffffff


	//   ....[28]....
        /*1028*/ 	.word	0xffffffff


	//   ....[29]....
        /*102c*/ 	.word	0xffffffff


	//   ....[30]....
        /*1030*/ 	.word	0xffffffff


	//   ....[31]....
        /*1034*/ 	.word	0xffffffff


	//   ....[32]....
        /*1038*/ 	.word	0xffffffff


	//   ....[33]....
        /*103c*/ 	.word	0xffffffff


	//   ....[34]....
        /*1040*/ 	.word	0xffffffff


	//   ....[35]....
        /*1044*/ 	.word	0xffffffff


	//   ....[36]....
        /*1048*/ 	.word	0xffffffff


	//   ....[37]....
        /*104c*/ 	.word	0xffffffff


	//   ....[38]....
        /*1050*/ 	.word	0xffffffff


	//   ....[39]....
        /*1054*/ 	.word	0xffffffff


	//   ....[40]....
        /*1058*/ 	.word	0xffffffff


	//   ....[41]....
        /*105c*/ 	.word	0xffffffff


	//   ....[42]....
        /*1060*/ 	.word	0xffffffff


	//   ....[43]....
        /*1064*/ 	.word	0xffffffff


	//   ....[44]....
        /*1068*/ 	.word	0xffffffff


	//   ....[45]....
        /*106c*/ 	.word	0xffffffff


	//   ....[46]....
        /*1070*/ 	.word	0xffffffff


	//   ....[47]....
        /*1074*/ 	.word	0xffffffff


	//   ....[48]....
        /*1078*/ 	.word	0xffffffff


	//   ....[49]....
        /*107c*/ 	.word	0xffffffff


	//   ....[50]....
        /*1080*/ 	.word	0xffffffff


	//   ....[51]....
        /*1084*/ 	.word	0xffffffff


	//   ....[52]....
        /*1088*/ 	.word	0xffffffff


	//   ....[53]....
        /*108c*/ 	.word	0xffffffff


	//   ....[54]....
        /*1090*/ 	.word	0xffffffff


	//   ....[55]....
        /*1094*/ 	.word	0xffffffff


	//   ....[56]....
        /*1098*/ 	.word	0xffffffff


	//   ....[57]....
        /*109c*/ 	.word	0xffffffff


	//   ....[58]....
        /*10a0*/ 	.word	0xffffffff


	//   ....[59]....
        /*10a4*/ 	.word	0xffffffff


	//   ....[60]....
        /*10a8*/ 	.word	0xffffffff


	//   ....[61]....
        /*10ac*/ 	.word	0xffffffff


	//   ....[62]....
        /*10b0*/ 	.word	0xffffffff


	//   ....[63]....
        /*10b4*/ 	.word	0xffffffff


	//   ....[64]....
        /*10b8*/ 	.word	0xffffffff


	//   ....[65]....
        /*10bc*/ 	.word	0xffffffff


	//   ....[66]....
        /*10c0*/ 	.word	0xffffffff


	//   ....[67]....
        /*10c4*/ 	.word	0xffffffff


	//   ....[68]....
        /*10c8*/ 	.word	0xffffffff


	//   ....[69]....
        /*10cc*/ 	.word	0xffffffff


	//   ....[70]....
        /*10d0*/ 	.word	0xffffffff


	//   ....[71]....
        /*10d4*/ 	.word	0xffffffff


	//   ....[72]....
        /*10d8*/ 	.word	0xffffffff


	//   ....[73]....
        /*10dc*/ 	.word	0xffffffff


	//   ....[74]....
        /*10e0*/ 	.word	0xffffffff


	//   ....[75]....
        /*10e4*/ 	.word	0xffffffff


	//   ....[76]....
        /*10e8*/ 	.word	0xffffffff


	//   ....[77]....
        /*10ec*/ 	.word	0xffffffff


	//   ....[78]....
        /*10f0*/ 	.word	0xffffffff


	//   ....[79]....
        /*10f4*/ 	.word	0xffffffff


	//   ....[80]....
        /*10f8*/ 	.word	0xffffffff


	//   ....[81]....
        /*10fc*/ 	.word	0xffffffff


	//   ....[82]....
        /*1100*/ 	.word	0xffffffff


	//   ....[83]....
        /*1104*/ 	.word	0xffffffff


	//   ....[84]....
        /*1108*/ 	.word	0xffffffff


	//   ....[85]....
        /*110c*/ 	.word	0xffffffff


	//   ....[86]....
        /*1110*/ 	.word	0xffffffff


	//   ....[87]....
        /*1114*/ 	.word	0xffffffff


	//   ....[88]....
        /*1118*/ 	.word	0xffffffff


	//   ....[89]....
        /*111c*/ 	.word	0xffffffff


	//   ....[90]....
        /*1120*/ 	.word	0xffffffff


	//   ....[91]....
        /*1124*/ 	.word	0xffffffff


	//   ....[92]....
        /*1128*/ 	.word	0xffffffff


	//   ....[93]....
        /*112c*/ 	.word	0xffffffff


	//   ....[94]....
        /*1130*/ 	.word	0xffffffff


	//   ....[95]....
        /*1134*/ 	.word	0xffffffff


	//   ....[96]....
        /*1138*/ 	.word	0xffffffff


	//   ....[97]....
        /*113c*/ 	.word	0xffffffff


	//   ....[98]....
        /*1140*/ 	.word	0xffffffff


	//   ....[99]....
        /*1144*/ 	.word	0xffffffff


	//   ....[100]....
        /*1148*/ 	.word	0xffffffff


	//   ....[101]....
        /*114c*/ 	.word	0xffffffff


	//   ....[102]....
        /*1150*/ 	.word	0xffffffff


	//   ....[103]....
        /*1154*/ 	.word	0xffffffff


	//   ....[104]....
        /*1158*/ 	.word	0xffffffff


	//   ....[105]....
        /*115c*/ 	.word	0xffffffff


	//   ....[106]....
        /*1160*/ 	.word	0xffffffff


	//   ....[107]....
        /*1164*/ 	.word	0xffffffff


	//   ....[108]....
        /*1168*/ 	.word	0xffffffff


	//   ....[109]....
        /*116c*/ 	.word	0xffffffff


	//   ....[110]....
        /*1170*/ 	.word	0xffffffff


	//   ....[111]....
        /*1174*/ 	.word	0xffffffff


	//   ....[112]....
        /*1178*/ 	.word	0xffffffff


	//   ....[113]....
        /*117c*/ 	.word	0xffffffff


	//   ....[114]....
        /*1180*/ 	.word	0xffffffff


	//   ....[115]....
        /*1184*/ 	.word	0xffffffff


	//   ....[116]....
        /*1188*/ 	.word	0xffffffff


	//   ....[117]....
        /*118c*/ 	.word	0xffffffff


	//   ....[118]....
        /*1190*/ 	.word	0xffffffff


	//   ....[119]....
        /*1194*/ 	.word	0xffffffff


	//   ....[120]....
        /*1198*/ 	.word	0xffffffff


	//   ....[121]....
        /*119c*/ 	.word	0xffffffff


	//   ....[122]....
        /*11a0*/ 	.word	0xffffffff


	//   ....[123]....
        /*11a4*/ 	.word	0xffffffff


	//   ....[124]....
        /*11a8*/ 	.word	0xffffffff


	//   ....[125]....
        /*11ac*/ 	.word	0xffffffff


	//   ....[126]....
        /*11b0*/ 	.word	0xffffffff


	//   ....[127]....
        /*11b4*/ 	.word	0xffffffff


	//   ....[128]....
        /*11b8*/ 	.word	0xffffffff


	//   ....[129]....
        /*11bc*/ 	.word	0xffffffff


	//   ....[130]....
        /*11c0*/ 	.word	0xffffffff


	//   ....[131]....
        /*11c4*/ 	.word	0xffffffff


	//   ....[132]....
        /*11c8*/ 	.word	0xffffffff


	//   ....[133]....
        /*11cc*/ 	.word	0xffffffff


	//   ....[134]....
        /*11d0*/ 	.word	0xffffffff


	//   ....[135]....
        /*11d4*/ 	.word	0xffffffff


	//   ....[136]....
        /*11d8*/ 	.word	0xffffffff


	//   ....[137]....
        /*11dc*/ 	.word	0xffffffff


	//   ....[138]....
        /*11e0*/ 	.word	0x0500000f


	//   ....[139]....
        /*11e4*/ 	.word	0x0500000f


	//   ....[140]....
        /*11e8*/ 	.word	0x0500000f


	//   ....[141]....
        /*11ec*/ 	.word	0x0500000f


	//   ....[142]....
        /*11f0*/ 	.word	0x0500000f


	//   ....[143]....
        /*11f4*/ 	.word	0x0500000f


	//   ....[144]....
        /*11f8*/ 	.word	0x0500000f


	//   ....[145]....
        /*11fc*/ 	.word	0x0500000f


	//   ....[146]....
        /*1200*/ 	.word	0x0500000f


	//   ....[147]....
        /*1204*/ 	.word	0x0500000f


	//   ....[148]....
        /*1208*/ 	.word	0x0500000f


	//   ....[149]....
        /*120c*/ 	.word	0x0500000f


	//   ....[150]....
        /*1210*/ 	.word	0x0500000f


	//   ....[151]....
        /*1214*/ 	.word	0x0500000f


	//   ....[152]....
        /*1218*/ 	.word	0x0500000f


	//   ....[153]....
        /*121c*/ 	.word	0x0500000f


	//   ....[154]....
        /*1220*/ 	.word	0x0500000f


	//   ....[155]....
        /*1224*/ 	.word	0x0500000f


	//   ....[156]....
        /*1228*/ 	.word	0x0500000f


	//   ....[157]....
        /*122c*/ 	.word	0x0500000f


	//   ....[158]....
        /*1230*/ 	.word	0x0500000f


	//   ....[159]....
        /*1234*/ 	.word	0x0500000f


	//   ....[160]....
        /*1238*/ 	.word	0x0500000f


	//   ....[161]....
        /*123c*/ 	.word	0x0500000f


	//   ....[162]....
        /*1240*/ 	.word	0x0500000f


	//   ....[163]....
        /*1244*/ 	.word	0x0500000f


	//   ....[164]....
        /*1248*/ 	.word	0x0500000f


	//   ....[165]....
        /*124c*/ 	.word	0x0500000f


	//   ....[166]....
        /*1250*/ 	.word	0x0500000f


	//   ....[167]....
        /*1254*/ 	.word	0x0500000f


	//   ....[168]....
        /*1258*/ 	.word	0x0500000f


	//   ....[169]....
        /*125c*/ 	.word	0x0500000f


	//   ....[170]....
        /*1260*/ 	.word	0x0500000f


	//   ....[171]....
        /*1264*/ 	.word	0x0500000f


	//   ....[172]....
        /*1268*/ 	.word	0x0500000f


	//   ....[173]....
        /*126c*/ 	.word	0x0500000f


	//   ....[174]....
        /*1270*/ 	.word	0x0500000f


	//   ....[175]....
        /*1274*/ 	.word	0x0500000f


	//   ....[176]....
        /*1278*/ 	.word	0x0500000f


	//   ....[177]....
        /*127c*/ 	.word	0x0500000f


	//   ....[178]....
        /*1280*/ 	.word	0x0500000f


	//   ....[179]....
        /*1284*/ 	.word	0x0500000f


	//   ....[180]....
        /*1288*/ 	.word	0x0500000f


	//   ....[181]....
        /*128c*/ 	.word	0x0500000f


	//   ....[182]....
        /*1290*/ 	.word	0x0500000f


	//   ....[183]....
        /*1294*/ 	.word	0x0500000f


	//   ....[184]....
        /*1298*/ 	.word	0x0500000f


	//   ....[185]....
        /*129c*/ 	.word	0x0500000f


	//   ....[186]....
        /*12a0*/ 	.word	0x0500000f


	//   ....[187]....
        /*12a4*/ 	.word	0x0500000f


	//   ....[188]....
        /*12a8*/ 	.word	0x0500000f


	//   ....[189]....
        /*12ac*/ 	.word	0x0500000f


	//   ....[190]....
        /*12b0*/ 	.word	0x0500000f


	//   ....[191]....
        /*12b4*/ 	.word	0x0500000f


	//   ....[192]....
        /*12b8*/ 	.word	0x0500000f


	//   ....[193]....
        /*12bc*/ 	.word	0x0500000f


	//   ....[194]....
        /*12c0*/ 	.word	0x0500000f


	//   ....[195]....
        /*12c4*/ 	.word	0x0500000f


	//   ....[196]....
        /*12c8*/ 	.word	0x0500000f


	//   ....[197]....
        /*12cc*/ 	.word	0x0500000f


	//   ....[198]....
        /*12d0*/ 	.word	0x0500000f


	//   ....[199]....
        /*12d4*/ 	.word	0x0500000f


	//   ....[200]....
        /*12d8*/ 	.word	0x0500000f


	//   ....[201]....
        /*12dc*/ 	.word	0x0500000f


	//   ....[202]....
        /*12e0*/ 	.word	0x0500000f


	//   ....[203]....
        /*12e4*/ 	.word	0x0500000f


	//   ....[204]....
        /*12e8*/ 	.word	0x0500000f


	//   ....[205]....
        /*12ec*/ 	.word	0x0500000f


	//   ....[206]....
        /*12f0*/ 	.word	0x0500000f


	//   ....[207]....
        /*12f4*/ 	.word	0x0500000f


	//   ....[208]....
        /*12f8*/ 	.word	0x0500000f


	//   ....[209]....
        /*12fc*/ 	.word	0x0500000f


	//   ....[210]....
        /*1300*/ 	.word	0x0500000f


	//   ....[211]....
        /*1304*/ 	.word	0x0500000f


	//   ....[212]....
        /*1308*/ 	.word	0x0500000f


	//   ....[213]....
        /*130c*/ 	.word	0x0500000f


	//   ....[214]....
        /*1310*/ 	.word	0x0500000f


	//   ....[215]....
        /*1314*/ 	.word	0x0500000f


	//   ....[216]....
        /*1318*/ 	.word	0x0500000f


	//   ....[217]....
        /*131c*/ 	.word	0x0500000f


	//   ....[218]....
        /*1320*/ 	.word	0x0500000f


	//   ....[219]....
        /*1324*/ 	.word	0x0500000f


	//   ....[220]....
        /*1328*/ 	.word	0x0500000f


	//   ....[221]....
        /*132c*/ 	.word	0x0500000f


	//   ....[222]....
        /*1330*/ 	.word	0x0500000f


	//   ....[223]....
        /*1334*/ 	.word	0x0500000f


	//   ....[224]....
        /*1338*/ 	.word	0x0500000f


	//   ....[225]....
        /*133c*/ 	.word	0x0500000f


	//   ....[226]....
        /*1340*/ 	.word	0x0500000f


	//   ....[227]....
        /*1344*/ 	.word	0x0500000f


	//----- nvinfo : EIATTR_COOP_GROUP_INSTR_OFFSETS
	.align		4
.L_1615:
        /*1348*/ 	.byte	0x04, 0x28
        /*134a*/ 	.short	(.L_1617 - .L_1616)


	//   ....[0]....
.L_1616:
        /*134c*/ 	.word	0x00000070


	//   ....[1]....
        /*1350*/ 	.word	0x000001a0


	//   ....[2]....
        /*1354*/ 	.word	0x000001f0


	//   ....[3]....
        /*1358*/ 	.word	0x00000440


	//   ....[4]....
        /*135c*/ 	.word	0x000005a0


	//   ....[5]....
        /*1360*/ 	.word	0x000006c0


	//   ....[6]....
        /*1364*/ 	.word	0x00000820


	//   ....[7]....
        /*1368*/ 	.word	0x00006ea0


	//   ....[8]....
        /*136c*/ 	.word	0x00007690


	//   ....[9]....
        /*1370*/ 	.word	0x000076a0


	//   ....[10]....
        /*1374*/ 	.word	0x000076b0


	//   ....[11]....
        /*1378*/ 	.word	0x000076c0


	//   ....[12]....
        /*137c*/ 	.word	0x000079c0


	//   ....[13]....
        /*1380*/ 	.word	0x000079d0


	//   ....[14]....
        /*1384*/ 	.word	0x000079e0


	//   ....[15]....
        /*1388*/ 	.word	0x000079f0


	//   ....[16]....
        /*138c*/ 	.word	0x00008d10


	//   ....[17]....
        /*1390*/ 	.word	0x00008d20


	//   ....[18]....
        /*1394*/ 	.word	0x00008d30


	//   ....[19]....
        /*1398*/ 	.word	0x00008d60


	//   ....[20]....
        /*139c*/ 	.word	0x00008e40


	//   ....[21]....
        /*13a0*/ 	.word	0x00008e60


	//   ....[22]....
        /*13a4*/ 	.word	0x00008e70


	//   ....[23]....
        /*13a8*/ 	.word	0x00008ef0


	//   ....[24]....
        /*13ac*/ 	.word	0x0000b350


	//   ....[25]....
        /*13b0*/ 	.word	0x0000b820


	//   ....[26]....
        /*13b4*/ 	.word	0x0000b830


	//   ....[27]....
        /*13b8*/ 	.word	0x0000b850


	//   ....[28]....
        /*13bc*/ 	.word	0x0000bd60


	//   ....[29]....
        /*13c0*/ 	.word	0x0000bd90


	//   ....[30]....
        /*13c4*/ 	.word	0x0000dac0


	//   ....[31]....
        /*13c8*/ 	.word	0x0000dad0


	//   ....[32]....
        /*13cc*/ 	.word	0x0000dfe0


	//   ....[33]....
        /*13d0*/ 	.word	0x0000e000


	//   ....[34]....
        /*13d4*/ 	.word	0x0000e5a0


	//   ....[35]....
        /*13d8*/ 	.word	0x0000e5c0


	//   ....[36]....
        /*13dc*/ 	.word	0x00010bc0


	//   ....[37]....
        /*13e0*/ 	.word	0x00010be0


	//   ....[38]....
        /*13e4*/ 	.word	0x00011300


	//   ....[39]....
        /*13e8*/ 	.word	0x00011400


	//   ....[40]....
        /*13ec*/ 	.word	0x00012480


	//   ....[41]....
        /*13f0*/ 	.word	0x00012520


	//   ....[42]....
        /*13f4*/ 	.word	0x000125b0


	//   ....[43]....
        /*13f8*/ 	.word	0x00012770


	//   ....[44]....
        /*13fc*/ 	.word	0x00013ff0


	//   ....[45]....
        /*1400*/ 	.word	0x00014010


	//   ....[46]....
        /*1404*/ 	.word	0x00014020


	//   ....[47]....
        /*1408*/ 	.word	0x00014030


	//   ....[48]....
        /*140c*/ 	.word	0x00014a40


	//   ....[49]....
        /*1410*/ 	.word	0x00014a50


	//   ....[50]....
        /*1414*/ 	.word	0x00014c90


	//   ....[51]....
        /*1418*/ 	.word	0x00014ca0


	//   ....[52]....
        /*141c*/ 	.word	0x00014ea0


	//   ....[53]....
        /*1420*/ 	.word	0x00014eb0


	//   ....[54]....
        /*1424*/ 	.word	0x000150b0


	//   ....[55]....
        /*1428*/ 	.word	0x000150c0


	//   ....[56]....
        /*142c*/ 	.word	0x00015560


	//   ....[57]....
        /*1430*/ 	.word	0x00015570


	//   ....[58]....
        /*1434*/ 	.word	0x000161f0


	//   ....[59]....
        /*1438*/ 	.word	0x00016200


	//   ....[60]....
        /*143c*/ 	.word	0x00018450


	//   ....[61]....
        /*1440*/ 	.word	0x00018460


	//   ....[62]....
        /*1444*/ 	.word	0x00018670


	//   ....[63]....
        /*1448*/ 	.word	0x00018680


	//   ....[64]....
        /*144c*/ 	.word	0x00018880


	//   ....[65]....
        /*1450*/ 	.word	0x00018890


	//   ....[66]....
        /*1454*/ 	.word	0x00018a90


	//   ....[67]....
        /*1458*/ 	.word	0x00018aa0


	//   ....[68]....
        /*145c*/ 	.word	0x00018d00


	//   ....[69]....
        /*1460*/ 	.word	0x00018f30


	//   ....[70]....
        /*1464*/ 	.word	0x00018f60


	//   ....[71]....
        /*1468*/ 	.word	0x00018f90


	//   ....[72]....
        /*146c*/ 	.word	0x00018fc0


	//   ....[73]....
        /*1470*/ 	.word	0x00018ff0


	//   ....[74]....
        /*1474*/ 	.word	0x00019020


	//   ....[75]....
        /*1478*/ 	.word	0x000191c0


	//   ....[76]....
        /*147c*/ 	.word	0x000191f0


	//   ....[77]....
        /*1480*/ 	.word	0x00019220


	//   ....[78]....
        /*1484*/ 	.word	0x00019250


	//   ....[79]....
        /*1488*/ 	.word	0x00019280


	//   ....[80]....
        /*148c*/ 	.word	0x000192b0


	//   ....[81]....
        /*1490*/ 	.word	0x00019350


	//   ....[82]....
        /*1494*/ 	.word	0x00019380


	//   ....[83]....
        /*1498*/ 	.word	0x00019390


	//   ....[84]....
        /*149c*/ 	.word	0x000193c0


	//   ....[85]....
        /*14a0*/ 	.word	0x0001a9b0


	//   ....[86]....
        /*14a4*/ 	.word	0x0001c640


	//   ....[87]....
        /*14a8*/ 	.word	0x0001d0f0


	//   ....[88]....
        /*14ac*/ 	.word	0x0001d120


	//   ....[89]....
        /*14b0*/ 	.word	0x0001d140


	//   ....[90]....
        /*14b4*/ 	.word	0x0001d180


	//   ....[91]....
        /*14b8*/ 	.word	0x0001d280


	//   ....[92]....
        /*14bc*/ 	.word	0x0001d2a0


	//   ....[93]....
        /*14c0*/ 	.word	0x0001d330


	//   ....[94]....
        /*14c4*/ 	.word	0x0001d340


	//   ....[95]....
        /*14c8*/ 	.word	0x0001d3d0


	//   ....[96]....
        /*14cc*/ 	.word	0x0001d3f0


	//   ....[97]....
        /*14d0*/ 	.word	0x0001d490


	//   ....[98]....
        /*14d4*/ 	.word	0x0001d4b0


	//   ....[99]....
        /*14d8*/ 	.word	0x0001d540


	//   ....[100]....
        /*14dc*/ 	.word	0x0001d560


	//   ....[101]....
        /*14e0*/ 	.word	0x0001d5f0


	//   ....[102]....
        /*14e4*/ 	.word	0x0001d600


	//   ....[103]....
        /*14e8*/ 	.word	0x0001dd30


	//   ....[104]....
        /*14ec*/ 	.word	0x0001dd40


	//   ....[105]....
        /*14f0*/ 	.word	0x0001ddf0


	//   ....[106]....
        /*14f4*/ 	.word	0x0001de00


	//   ....[107]....
        /*14f8*/ 	.word	0x0001dec0


	//   ....[108]....
        /*14fc*/ 	.word	0x0001ded0


	//   ....[109]....
        /*1500*/ 	.word	0x0001df90


	//   ....[110]....
        /*1504*/ 	.word	0x0001dfa0


	//   ....[111]....
        /*1508*/ 	.word	0x0001e040


	//   ....[112]....
        /*150c*/ 	.word	0x0001e050


	//   ....[113]....
        /*1510*/ 	.word	0x0001e100


	//   ....[114]....
        /*1514*/ 	.word	0x0001e110


	//   ....[115]....
        /*1518*/ 	.word	0x0001e1c0


	//   ....[116]....
        /*151c*/ 	.word	0x0001e1d0


	//   ....[117]....
        /*1520*/ 	.word	0x0001e1e0


	//   ....[118]....
        /*1524*/ 	.word	0x0001e250


	//   ....[119]....
        /*1528*/ 	.word	0x00020de0


	//   ....[120]....
        /*152c*/ 	.word	0x00020e10


	//   ....[121]....
        /*1530*/ 	.word	0x00020e70


	//   ....[122]....
        /*1534*/ 	.word	0x00020ea0


	//   ....[123]....
        /*1538*/ 	.word	0x00020ed0


	//   ....[124]....
        /*153c*/ 	.word	0x00020f00


	//   ....[125]....
        /*1540*/ 	.word	0x00020f30


	//   ....[126]....
        /*1544*/ 	.word	0x00020f60


	//   ....[127]....
        /*1548*/ 	.word	0x00021120


	//   ....[128]....
        /*154c*/ 	.word	0x00021150


	//   ....[129]....
        /*1550*/ 	.word	0x00021180


	//   ....[130]....
        /*1554*/ 	.word	0x000211b0


	//   ....[131]....
        /*1558*/ 	.word	0x000211e0


	//   ....[132]....
        /*155c*/ 	.word	0x00021210


	//   ....[133]....
        /*1560*/ 	.word	0x000212e0


	//   ....[134]....
        /*1564*/ 	.word	0x00021300


	//   ....[135]....
        /*1568*/ 	.word	0x00021310


	//   ....[136]....
        /*156c*/ 	.word	0x00021390


	//   ....[137]....
        /*1570*/ 	.word	0x00021ed0


	//   ....[138]....
        /*1574*/ 	.word	0x000222e0


	//   ....[139]....
        /*1578*/ 	.word	0x00022380


	//   ....[140]....
        /*157c*/ 	.word	0x00022410


	//   ....[141]....
        /*1580*/ 	.word	0x00022460


	//   ....[142]....
        /*1584*/ 	.word	0x000224b0


	//   ....[143]....
        /*1588*/ 	.word	0x00022540


	//   ....[144]....
        /*158c*/ 	.word	0x000225d0


	//   ....[145]....
        /*1590*/ 	.word	0x00022620


	//   ....[146]....
        /*1594*/ 	.word	0x00022670


	//   ....[147]....
        /*1598*/ 	.word	0x00022770


	//   ....[148]....
        /*159c*/ 	.word	0x00022820


	//   ....[149]....
        /*15a0*/ 	.word	0x00022870


	//   ....[150]....
        /*15a4*/ 	.word	0x000228c0


	//   ....[151]....
        /*15a8*/ 	.word	0x00022a40


	//   ....[152]....
        /*15ac*/ 	.word	0x00022b80


	//   ....[153]....
        /*15b0*/ 	.word	0x00022c30


	//   ....[154]....
        /*15b4*/ 	.word	0x00022c80


	//   ....[155]....
        /*15b8*/ 	.word	0x00022f80


	//   ....[156]....
        /*15bc*/ 	.word	0x00022fd0


	//   ....[157]....
        /*15c0*/ 	.word	0x00023060


	//   ....[158]....
        /*15c4*/ 	.word	0x000230f0


	//   ....[159]....
        /*15c8*/ 	.word	0x00023180


	//   ....[160]....
        /*15cc*/ 	.word	0x00023210


	//   ....[161]....
        /*15d0*/ 	.word	0x000232a0


	//   ....[162]....
        /*15d4*/ 	.word	0x00023330


	//   ....[163]....
        /*15d8*/ 	.word	0x000233b0


	//   ....[164]....
        /*15dc*/ 	.word	0x00023400


	//   ....[165]....
        /*15e0*/ 	.word	0x000234a0


	//   ....[166]....
        /*15e4*/ 	.word	0x00023530


	//   ....[167]....
        /*15e8*/ 	.word	0x000235c0


	//   ....[168]....
        /*15ec*/ 	.word	0x00023610


	//   ....[169]....
        /*15f0*/ 	.word	0x000236a0


	//   ....[170]....
        /*15f4*/ 	.word	0x00023730


	//   ....[171]....
        /*15f8*/ 	.word	0x000237c0


	//   ....[172]....
        /*15fc*/ 	.word	0x00023850


	//   ....[173]....
        /*1600*/ 	.word	0x000238e0


	//   ....[174]....
        /*1604*/ 	.word	0x00023970


	//   ....[175]....
        /*1608*/ 	.word	0x00023a30


	//   ....[176]....
        /*160c*/ 	.word	0x00023d10


	//   ....[177]....
        /*1610*/ 	.word	0x00023e90


	//   ....[178]....
        /*1614*/ 	.word	0x00023ef0


	//   ....[179]....
        /*1618*/ 	.word	0x00023f80


	//   ....[180]....
        /*161c*/ 	.word	0x00023fe0


	//   ....[181]....
        /*1620*/ 	.word	0x00024080


	//   ....[182]....
        /*1624*/ 	.word	0x00024170


	//   ....[183]....
        /*1628*/ 	.word	0x000242a0


	//   ....[184]....
        /*162c*/ 	.word	0x00024340


	//   ....[185]....
        /*1630*/ 	.word	0x00024410


	//   ....[186]....
        /*1634*/ 	.word	0x000244b0


	//   ....[187]....
        /*1638*/ 	.word	0x00024580


	//   ....[188]....
        /*163c*/ 	.word	0x00024620


	//   ....[189]....
        /*1640*/ 	.word	0x000246f0


	//   ....[190]....
        /*1644*/ 	.word	0x00024790


	//   ....[191]....
        /*1648*/ 	.word	0x00024840


	//   ....[192]....
        /*164c*/ 	.word	0x00024920


	//   ....[193]....
        /*1650*/ 	.word	0x00024b80


	//   ....[194]....
        /*1654*/ 	.word	0x00024c30


	//   ....[195]....
        /*1658*/ 	.word	0x00024d30


	//   ....[196]....
        /*165c*/ 	.word	0x00024e20


	//   ....[197]....
        /*1660*/ 	.word	0x00024eb0


	//   ....[198]....
        /*1664*/ 	.word	0x00024fa0


	//   ....[199]....
        /*1668*/ 	.word	0x00025030


	//   ....[200]....
        /*166c*/ 	.word	0x00025120


	//   ....[201]....
        /*1670*/ 	.word	0x000251b0


	//   ....[202]....
        /*1674*/ 	.word	0x000252a0


	//   ....[203]....
        /*1678*/ 	.word	0x00025330


	//   ....[204]....
        /*167c*/ 	.word	0x00025410


	//   ....[205]....
        /*1680*/ 	.word	0x00025540


	//   ....[206]....
        /*1684*/ 	.word	0x00025590


	//   ....[207]....
        /*1688*/ 	.word	0x000255f0


	//   ....[208]....
        /*168c*/ 	.word	0x00025690


	//   ....[209]....
        /*1690*/ 	.word	0x00025a30


	//   ....[210]....
        /*1694*/ 	.word	0x00025ad0


	//   ....[211]....
        /*1698*/ 	.word	0x00025c70


	//   ....[212]....
        /*169c*/ 	.word	0x00025cf0


	//   ....[213]....
        /*16a0*/ 	.word	0x00025d70


	//   ....[214]....
        /*16a4*/ 	.word	0x00025df0


	//   ....[215]....
        /*16a8*/ 	.word	0x00025e70


	//   ....[216]....
        /*16ac*/ 	.word	0x00025f00


	//   ....[217]....
        /*16b0*/ 	.word	0x00025fa0


	//   ....[218]....
        /*16b4*/ 	.word	0x00026050


	//   ....[219]....
        /*16b8*/ 	.word	0x000260d0


	//   ....[220]....
        /*16bc*/ 	.word	0x00026150


	//   ....[221]....
        /*16c0*/ 	.word	0x000261d0


	//   ....[222]....
        /*16c4*/ 	.word	0x00026260


	//   ....[223]....
        /*16c8*/ 	.word	0x000262e0


	//   ....[224]....
        /*16cc*/ 	.word	0x00026390


	//   ....[225]....
        /*16d0*/ 	.word	0x000263e0


	//   ....[226]....
        /*16d4*/ 	.word	0x000264a0


	//   ....[227]....
        /*16d8*/ 	.word	0x000265d0


	//----- nvinfo : EIATTR_REG_RECONFIG
	.align		4
.L_1617:
        /*16dc*/ 	.byte	0x01, 0x54
	.zero		2


	//----- nvinfo : EIATTR_SYSCALL_OFFSETS
	.align		4
        /*16e0*/ 	.byte	0x04, 0x46
        /*16e2*/ 	.short	(.L_1619 - .L_1618)


	//   ....[0]....
.L_1618:
        /*16e4*/ 	.word	0x000023f0


	//   ....[1]....
        /*16e8*/ 	.word	0x00002540


	//   ....[2]....
        /*16ec*/ 	.word	0x00007090


	//   ....[3]....
        /*16f0*/ 	.word	0x000073b0


	//   ....[4]....
        /*16f4*/ 	.word	0x0001c260


	//   ....[5]....
        /*16f8*/ 	.word	0x0001c3b0


	//   ....[6]....
        /*16fc*/ 	.word	0x0001c4b0


	//   ....[7]....
        /*1700*/ 	.word	0x0001cd10


	//   ....[8]....
        /*1704*/ 	.word	0x0001d910


	//----- nvinfo : EIATTR_MBARRIER_INSTR_OFFSETS
	.align		4
.L_1619:
        /*1708*/ 	.byte	0x04, 0x39
        /*170a*/ 	.short	(.L_1621 - .L_1620)


	//   ....[0]....
.L_1620:
        /*170c*/ 	.word	0x000002e0
        /*1710*/ 	.word	0x000000ff
        /*1714*/ 	.word	0x00032400
        /*1718*/ 	.short	0x0100
        /*171a*/ 	.byte	0x08
	.zero		1


	//   ....[1]....
        /*171c*/ 	.word	0x000002f0
        /*1720*/ 	.word	0x000000ff
        /*1724*/ 	.word	0x00032410
        /*1728*/ 	.short	0x0100
        /*172a*/ 	.byte	0x08
	.zero		1


	//   ....[2]....
        /*172c*/ 	.word	0x00000300
        /*1730*/ 	.word	0x000000ff
        /*1734*/ 	.word	0x00032420
        /*1738*/ 	.short	0x0100
        /*173a*/ 	.byte	0x08
	.zero		1


	//   ....[3]....
        /*173c*/ 	.word	0x000003f0
        /*1740*/ 	.word	0x000000ff
        /*1744*/ 	.word	0x00032430
        /*1748*/ 	.short	0x0100
        /*174a*/ 	.byte	0x08
	.zero		1


	//   ....[4]....
        /*174c*/ 	.word	0x00000400
        /*1750*/ 	.word	0x000000ff
        /*1754*/ 	.word	0x00032440
        /*1758*/ 	.short	0x0100
        /*175a*/ 	.byte	0x08
	.zero		1


	//   ....[5]....
        /*175c*/ 	.word	0x00000410
        /*1760*/ 	.word	0x000000ff
        /*1764*/ 	.word	0x00032438
        /*1768*/ 	.short	0x0100
        /*176a*/ 	.byte	0x08
	.zero		1


	//   ....[6]....
        /*176c*/ 	.word	0x00000420
        /*1770*/ 	.word	0x000000ff
        /*1774*/ 	.word	0x00032448
        /*1778*/ 	.short	0x0100
        /*177a*/ 	.byte	0x08
	.zero		1


	//   ....[7]....
        /*177c*/ 	.word	0x00000550
        /*1780*/ 	.word	0x000000ff
        /*1784*/ 	.word	0x00032450
        /*1788*/ 	.short	0x0100
        /*178a*/ 	.byte	0x08
	.zero		1


	//   ....[8]....
        /*178c*/ 	.word	0x00000560
        /*1790*/ 	.word	0x000000ff
        /*1794*/ 	.word	0x00032460
        /*1798*/ 	.short	0x0100
        /*179a*/ 	.byte	0x08
	.zero		1


	//   ....[9]....
        /*179c*/ 	.word	0x00000570
        /*17a0*/ 	.word	0x000000ff
        /*17a4*/ 	.word	0x00032458
        /*17a8*/ 	.short	0x0100
        /*17aa*/ 	.byte	0x08
	.zero		1


	//   ....[10]....
        /*17ac*/ 	.word	0x00000580
        /*17b0*/ 	.word	0x000000ff
        /*17b4*/ 	.word	0x00032468
        /*17b8*/ 	.short	0x0100
        /*17ba*/ 	.byte	0x08
	.zero		1


	//   ....[11]....
        /*17bc*/ 	.word	0x00000670
        /*17c0*/ 	.word	0x000000ff
        /*17c4*/ 	.word	0x00032470
        /*17c8*/ 	.short	0x0100
        /*17ca*/ 	.byte	0x06
	.zero		1


	//   ....[12]....
        /*17cc*/ 	.word	0x00000680
        /*17d0*/ 	.word	0x000000ff
        /*17d4*/ 	.word	0x00032480
        /*17d8*/ 	.short	0x0100
        /*17da*/ 	.byte	0x06
	.zero		1


	//   ....[13]....
        /*17dc*/ 	.word	0x00000690
        /*17e0*/ 	.word	0x000000ff
        /*17e4*/ 	.word	0x00032478
        /*17e8*/ 	.short	0x0100
        /*17ea*/ 	.byte	0x06
	.zero		1


	//   ....[14]....
        /*17ec*/ 	.word	0x000006a0
        /*17f0*/ 	.word	0x000000ff
        /*17f4*/ 	.word	0x00032488
        /*17f8*/ 	.short	0x0100
        /*17fa*/ 	.byte	0x06
	.zero		1


	//   ....[15]....
        /*17fc*/ 	.word	0x000007d0
        /*1800*/ 	.word	0x000000ff
        /*1804*/ 	.word	0x00032490
        /*1808*/ 	.short	0x0100
        /*180a*/ 	.byte	0x08
	.zero		1


	//   ....[16]....
        /*180c*/ 	.word	0x000007e0
        /*1810*/ 	.word	0x000000ff
        /*1814*/ 	.word	0x000324a0
        /*1818*/ 	.short	0x0100
        /*181a*/ 	.byte	0x08
	.zero		1


	//   ....[17]....
        /*181c*/ 	.word	0x000007f0
        /*1820*/ 	.word	0x000000ff
        /*1824*/ 	.word	0x00032498
        /*1828*/ 	.short	0x0100
        /*182a*/ 	.byte	0x08
	.zero		1


	//   ....[18]....
        /*182c*/ 	.word	0x00000800
        /*1830*/ 	.word	0x000000ff
        /*1834*/ 	.word	0x000324a8
        /*1838*/ 	.short	0x0100
        /*183a*/ 	.byte	0x08
	.zero		1


	//   ....[19]....
        /*183c*/ 	.word	0x00000930
        /*1840*/ 	.word	0x000000ff
        /*1844*/ 	.word	0x000324b0
        /*1848*/ 	.short	0x0100
        /*184a*/ 	.byte	0x08
	.zero		1


	//   ....[20]....
        /*184c*/ 	.word	0x00000940
        /*1850*/ 	.word	0x000000ff
        /*1854*/ 	.word	0x000324c0
        /*1858*/ 	.short	0x0100
        /*185a*/ 	.byte	0x08
	.zero		1


	//   ....[21]....
        /*185c*/ 	.word	0x00000950
        /*1860*/ 	.word	0x000000ff
        /*1864*/ 	.word	0x000324b8
        /*1868*/ 	.short	0x0100
        /*186a*/ 	.byte	0x08
	.zero		1


	//   ....[22]....
        /*186c*/ 	.word	0x00000960
        /*1870*/ 	.word	0x000000ff
        /*1874*/ 	.word	0x000324c8
        /*1878*/ 	.short	0x0100
        /*187a*/ 	.byte	0x08
	.zero		1


	//   ....[23]....
        /*187c*/ 	.word	0x00003880
        /*1880*/ 	.word	0x00000060
        /*1884*/ 	.word	0x00032490
        /*1888*/ 	.short	0x010a
        /*188a*/ 	.byte	0x3f
	.zero		1


	//   ....[24]....
        /*188c*/ 	.word	0x00004b40
        /*1890*/ 	.word	0x00000060
        /*1894*/ 	.word	0x00032490
        /*1898*/ 	.short	0x010a
        /*189a*/ 	.byte	0x3f
	.zero		1


	//   ....[25]....
        /*189c*/ 	.word	0x00005d30
        /*18a0*/ 	.word	0x00000060
        /*18a4*/ 	.word	0x00032490
        /*18a8*/ 	.short	0x010a
        /*18aa*/ 	.byte	0x3f
	.zero		1


	//   ....[26]....
        /*18ac*/ 	.word	0x00005f50
        /*18b0*/ 	.word	0x00000020
        /*18b4*/ 	.word	0x00000000
        /*18b8*/ 	.short	0x0101
        /*18ba*/ 	.byte	0x3f
	.zero		1


	//   ....[27]....
        /*18bc*/ 	.word	0x00005f90
        /*18c0*/ 	.word	0x00000060
        /*18c4*/ 	.word	0x000324b0
        /*18c8*/ 	.short	0x010a
        /*18ca*/ 	.byte	0x3f
	.zero		1


	//   ....[28]....
        /*18cc*/ 	.word	0x000065f0
        /*18d0*/ 	.word	0x00000060
        /*18d4*/ 	.word	0x00000000
        /*18d8*/ 	.short	0x0101
        /*18da*/ 	.byte	0x3f
	.zero		1


	//   ....[29]....
        /*18dc*/ 	.word	0x00007130
        /*18e0*/ 	.word	0x00000013
        /*18e4*/ 	.word	0x00032400
        /*18e8*/ 	.short	0x010a
        /*18ea*/ 	.byte	0x3f
	.zero		1


	//   ....[30]....
        /*18ec*/ 	.word	0x00007180
        /*18f0*/ 	.word	0x00000013
        /*18f4*/ 	.word	0x00032400
        /*18f8*/ 	.short	0x010a
        /*18fa*/ 	.byte	0x3f
	.zero		1


	//   ....[31]....
        /*18fc*/ 	.word	0x00007c40
        /*1900*/ 	.word	0x00000013
        /*1904*/ 	.word	0x00032400
        /*1908*/ 	.short	0x010a
        /*190a*/ 	.byte	0x3f
	.zero		1


	//   ....[32]....
        /*190c*/ 	.word	0x000091b0
        /*1910*/ 	.word	0x00000013
        /*1914*/ 	.word	0x00032400
        /*1918*/ 	.short	0x010a
        /*191a*/ 	.byte	0x3f
	.zero		1


	//   ....[33]....
        /*191c*/ 	.word	0x0000a1d0
        /*1920*/ 	.word	0x000000ad
        /*1924*/ 	.word	0x00032430
        /*1928*/ 	.short	0x010a
        /*192a*/ 	.byte	0x3f
	.zero		1


	//   ....[34]....
        /*192c*/ 	.word	0x0000a260
        /*1930*/ 	.word	0x000000ad
        /*1934*/ 	.word	0x00032430
        /*1938*/ 	.short	0x010a
        /*193a*/ 	.byte	0x3f
	.zero		1


	//   ....[35]....
        /*193c*/ 	.word	0x0000a580
        /*1940*/ 	.word	0x00000013
        /*1944*/ 	.word	0x00032410
        /*1948*/ 	.short	0x010a
        /*194a*/ 	.byte	0x3f
	.zero		1


	//   ....[36]....
        /*194c*/ 	.word	0x0000a5d0
        /*1950*/ 	.word	0x000000ad
        /*1954*/ 	.word	0x00032450
        /*1958*/ 	.short	0x010a
        /*195a*/ 	.byte	0x3f
	.zero		1


	//   ....[37]....
        /*195c*/ 	.word	0x0000a650
        /*1960*/ 	.word	0x000000ad
        /*1964*/ 	.word	0x00032450
        /*1968*/ 	.short	0x010a
        /*196a*/ 	.byte	0x3f
	.zero		1


	//   ....[38]....
        /*196c*/ 	.word	0x0000c050
        /*1970*/ 	.word	0x00000018
        /*1974*/ 	.word	0x00000000
        /*1978*/ 	.short	0x0101
        /*197a*/ 	.byte	0x3f
	.zero		1


	//   ....[39]....
        /*197c*/ 	.word	0x0000cc40
        /*1980*/ 	.word	0x000000ad
        /*1984*/ 	.word	0x00000000
        /*1988*/ 	.short	0x0101
        /*198a*/ 	.byte	0x3f
	.zero		1


	//   ....[40]....
        /*198c*/ 	.word	0x0000cd30
        /*1990*/ 	.word	0x000000cd
        /*1994*/ 	.word	0x00032430
        /*1998*/ 	.short	0x010a
        /*199a*/ 	.byte	0x3f
	.zero		1


	//   ....[41]....
        /*199c*/ 	.word	0x0000cda0
        /*19a0*/ 	.word	0x000000cd
        /*19a4*/ 	.word	0x00032430
        /*19a8*/ 	.short	0x010a
        /*19aa*/ 	.byte	0x3f
	.zero		1


	//   ....[42]....
        /*19ac*/ 	.word	0x0000d030
        /*19b0*/ 	.word	0x000000cd
        /*19b4*/ 	.word	0x00032450
        /*19b8*/ 	.short	0x010a
        /*19ba*/ 	.byte	0x3f
	.zero		1


	//   ....[43]....
        /*19bc*/ 	.word	0x0000d080
        /*19c0*/ 	.word	0x000000cd
        /*19c4*/ 	.word	0x00032450
        /*19c8*/ 	.short	0x010a
        /*19ca*/ 	.byte	0x3f
	.zero		1


	//   ....[44]....
        /*19cc*/ 	.word	0x0000e7a0
        /*19d0*/ 	.word	0x00000003
        /*19d4*/ 	.word	0x00000000
        /*19d8*/ 	.short	0x0101
        /*19da*/ 	.byte	0x3f
	.zero		1


	//   ....[45]....
        /*19dc*/ 	.word	0x0000fc40
        /*19e0*/ 	.word	0x000000cd
        /*19e4*/ 	.word	0x00000000
        /*19e8*/ 	.short	0x0101
        /*19ea*/ 	.byte	0x3f
	.zero		1


	//   ....[46]....
        /*19ec*/ 	.word	0x0000fd60
        /*19f0*/ 	.word	0x000000d8
        /*19f4*/ 	.word	0x00032430
        /*19f8*/ 	.short	0x010a
        /*19fa*/ 	.byte	0x3f
	.zero		1


	//   ....[47]....
        /*19fc*/ 	.word	0x0000fdd0
        /*1a00*/ 	.word	0x000000d8
        /*1a04*/ 	.word	0x00032430
        /*1a08*/ 	.short	0x010a
        /*1a0a*/ 	.byte	0x3f
	.zero		1


	//   ....[48]....
        /*1a0c*/ 	.word	0x00010060
        /*1a10*/ 	.word	0x000000d8
        /*1a14*/ 	.word	0x00032450
        /*1a18*/ 	.short	0x010a
        /*1a1a*/ 	.byte	0x3f
	.zero		1


	//   ....[49]....
        /*1a1c*/ 	.word	0x000100b0
        /*1a20*/ 	.word	0x000000d8
        /*1a24*/ 	.word	0x00032450
        /*1a28*/ 	.short	0x010a
        /*1a2a*/ 	.byte	0x3f
	.zero		1


	//   ....[50]....
        /*1a2c*/ 	.word	0x00011990
        /*1a30*/ 	.word	0x0000009a
        /*1a34*/ 	.word	0x00000000
        /*1a38*/ 	.short	0x0101
        /*1a3a*/ 	.byte	0x3f
	.zero		1


	//   ....[51]....
        /*1a3c*/ 	.word	0x00012440
        /*1a40*/ 	.word	0x000000d8
        /*1a44*/ 	.word	0x00000000
        /*1a48*/ 	.short	0x0101
        /*1a4a*/ 	.byte	0x3f
	.zero		1


	//   ....[52]....
        /*1a4c*/ 	.word	0x000149b0
        /*1a50*/ 	.word	0x00000003
        /*1a54*/ 	.word	0x00000000
        /*1a58*/ 	.short	0x0101
        /*1a5a*/ 	.byte	0x3f
	.zero		1


	//   ....[53]....
        /*1a5c*/ 	.word	0x000154c0
        /*1a60*/ 	.word	0x00000003
        /*1a64*/ 	.word	0x00000000
        /*1a68*/ 	.short	0x0101
        /*1a6a*/ 	.byte	0x3f
	.zero		1


	//   ....[54]....
        /*1a6c*/ 	.word	0x0001aa90
        /*1a70*/ 	.word	0x00000012
        /*1a74*/ 	.word	0x00032420
        /*1a78*/ 	.short	0x010a
        /*1a7a*/ 	.byte	0x3f
	.zero		1


	//   ....[55]....
        /*1a7c*/ 	.word	0x0001ab60
        /*1a80*/ 	.word	0x00000003
        /*1a84*/ 	.word	0x000324a0
        /*1a88*/ 	.short	0x010a
        /*1a8a*/ 	.byte	0x3f
	.zero		1


	//   ....[56]....
        /*1a8c*/ 	.word	0x0001ada0
        /*1a90*/ 	.word	0x00000003
        /*1a94*/ 	.word	0x000324c0
        /*1a98*/ 	.short	0x010a
        /*1a9a*/ 	.byte	0x3f
	.zero		1


	//   ....[57]....
        /*1a9c*/ 	.word	0x0001b440
        /*1aa0*/ 	.word	0x00000004
        /*1aa4*/ 	.word	0x000324a0
        /*1aa8*/ 	.short	0x010a
        /*1aaa*/ 	.byte	0x3f
	.zero		1


	//   ....[58]....
        /*1aac*/ 	.word	0x0001b670
        /*1ab0*/ 	.word	0x00000004
        /*1ab4*/ 	.word	0x000324c0
        /*1ab8*/ 	.short	0x010a
        /*1aba*/ 	.byte	0x3f
	.zero		1


	//   ....[59]....
        /*1abc*/ 	.word	0x0001c8b0
        /*1ac0*/ 	.word	0x00000000
        /*1ac4*/ 	.word	0x00032440
        /*1ac8*/ 	.short	0x010a
        /*1aca*/ 	.byte	0x3f
	.zero		1


	//   ....[60]....
        /*1acc*/ 	.word	0x0001d6c0
        /*1ad0*/ 	.word	0x00000012
        /*1ad4*/ 	.word	0x00032400
        /*1ad8*/ 	.short	0x0107
        /*1ada*/ 	.byte	0x3f
	.zero		1


	//   ....[61]....
        /*1adc*/ 	.word	0x0001d760
        /*1ae0*/ 	.word	0x00000012
        /*1ae4*/ 	.word	0x00032400
        /*1ae8*/ 	.short	0x0101
        /*1aea*/ 	.byte	0x3f
	.zero		1


	//   ....[62]....
        /*1aec*/ 	.word	0x0001e390
        /*1af0*/ 	.word	0x00000012
        /*1af4*/ 	.word	0x00032410
        /*1af8*/ 	.short	0x0107
        /*1afa*/ 	.byte	0x3f
	.zero		1


	//   ....[63]....
        /*1afc*/ 	.word	0x0001e490
        /*1b00*/ 	.word	0x00000012
        /*1b04*/ 	.word	0x00032410
        /*1b08*/ 	.short	0x0101
        /*1b0a*/ 	.byte	0x3f
	.zero		1


	//   ....[64]....
        /*1b0c*/ 	.word	0x0001e4b0
        /*1b10*/ 	.word	0x00000012
        /*1b14*/ 	.word	0x00032420
        /*1b18*/ 	.short	0x010a
        /*1b1a*/ 	.byte	0x3f
	.zero		1


	//   ....[65]....
        /*1b1c*/ 	.word	0x0001e590
        /*1b20*/ 	.word	0x00000002
        /*1b24*/ 	.word	0x00032460
        /*1b28*/ 	.short	0x010a
        /*1b2a*/ 	.byte	0x3f
	.zero		1


	//   ....[66]....
        /*1b2c*/ 	.word	0x0001ee40
        /*1b30*/ 	.word	0x00000002
        /*1b34*/ 	.word	0x00032440
        /*1b38*/ 	.short	0x010a
        /*1b3a*/ 	.byte	0x3f
	.zero		1


	//   ....[67]....
        /*1b3c*/ 	.word	0x0001f090
        /*1b40*/ 	.word	0x00000002
        /*1b44*/ 	.word	0x00032460
        /*1b48*/ 	.short	0x010a
        /*1b4a*/ 	.byte	0x3f
	.zero		1


	//   ....[68]....
        /*1b4c*/ 	.word	0x0001f880
        /*1b50*/ 	.word	0x00000003
        /*1b54*/ 	.word	0x00032440
        /*1b58*/ 	.short	0x010a
        /*1b5a*/ 	.byte	0x3f
	.zero		1


	//   ....[69]....
        /*1b5c*/ 	.word	0x0001fad0
        /*1b60*/ 	.word	0x00000003
        /*1b64*/ 	.word	0x00032460
        /*1b68*/ 	.short	0x010a
        /*1b6a*/ 	.byte	0x3f
	.zero		1


	//   ....[70]....
        /*1b6c*/ 	.word	0x00020250
        /*1b70*/ 	.word	0x00000003
        /*1b74*/ 	.word	0x00032440
        /*1b78*/ 	.short	0x010a
        /*1b7a*/ 	.byte	0x3f
	.zero		1


	//   ....[71]....
        /*1b7c*/ 	.word	0x000204a0
        /*1b80*/ 	.word	0x00000003
        /*1b84*/ 	.word	0x00032460
        /*1b88*/ 	.short	0x010a
        /*1b8a*/ 	.byte	0x3f
	.zero		1


	//   ....[72]....
        /*1b8c*/ 	.word	0x00021e50
        /*1b90*/ 	.word	0x00000000
        /*1b94*/ 	.word	0x00032420
        /*1b98*/ 	.short	0x010a
        /*1b9a*/ 	.byte	0x3f
	.zero		1


	//   ....[73]....
        /*1b9c*/ 	.word	0x00022030
        /*1ba0*/ 	.word	0x00000006
        /*1ba4*/ 	.word	0x00000000
        /*1ba8*/ 	.short	0x010a
        /*1baa*/ 	.byte	0x3f
	.zero		1


	//   ....[74]....
        /*1bac*/ 	.word	0x00022060
        /*1bb0*/ 	.word	0x00000007
        /*1bb4*/ 	.word	0x00000000
        /*1bb8*/ 	.short	0x010a
        /*1bba*/ 	.byte	0x3f
	.zero		1


	//   ....[75]....
        /*1bbc*/ 	.word	0x000220c0
        /*1bc0*/ 	.word	0x00000004
        /*1bc4*/ 	.word	0x00000000
        /*1bc8*/ 	.short	0x010a
        /*1bca*/ 	.byte	0x3f
	.zero		1


	//   ....[76]....
        /*1bcc*/ 	.word	0x000220f0
        /*1bd0*/ 	.word	0x00000003
        /*1bd4*/ 	.word	0x00000000
        /*1bd8*/ 	.short	0x010a
        /*1bda*/ 	.byte	0x3f
	.zero		1


	//   ....[77]....
        /*1bdc*/ 	.word	0x00022150
        /*1be0*/ 	.word	0x00000060
        /*1be4*/ 	.word	0x00032490
        /*1be8*/ 	.short	0x010a
        /*1bea*/ 	.byte	0x3f
	.zero		1


	//   ....[78]....
        /*1bec*/ 	.word	0x000221a0
        /*1bf0*/ 	.word	0x00000060
        /*1bf4*/ 	.word	0x00032490
        /*1bf8*/ 	.short	0x010a
        /*1bfa*/ 	.byte	0x3f
	.zero		1


	//   ....[79]....
        /*1bfc*/ 	.word	0x000221f0
        /*1c00*/ 	.word	0x00000060
        /*1c04*/ 	.word	0x00032490
        /*1c08*/ 	.short	0x010a
        /*1c0a*/ 	.byte	0x3f
	.zero		1


	//   ....[80]....
        /*1c0c*/ 	.word	0x00022240
        /*1c10*/ 	.word	0x00000060
        /*1c14*/ 	.word	0x000324b0
        /*1c18*/ 	.short	0x010a
        /*1c1a*/ 	.byte	0x3f
	.zero		1


	//   ....[81]....
        /*1c1c*/ 	.word	0x000226b0
        /*1c20*/ 	.word	0x00000013
        /*1c24*/ 	.word	0x00032400
        /*1c28*/ 	.short	0x010a
        /*1c2a*/ 	.byte	0x3f
	.zero		1


	//   ....[82]....
        /*1c2c*/ 	.word	0x00022cb0
        /*1c30*/ 	.word	0x00000013
        /*1c34*/ 	.word	0x00032400
        /*1c38*/ 	.short	0x010a
        /*1c3a*/ 	.byte	0x3f
	.zero		1


	//   ....[83]....
        /*1c3c*/ 	.word	0x00022d00
        /*1c40*/ 	.word	0x000000ad
        /*1c44*/ 	.word	0x00032430
        /*1c48*/ 	.short	0x010a
        /*1c4a*/ 	.byte	0x3f
	.zero		1


	//   ....[84]....
        /*1c4c*/ 	.word	0x00022d50
        /*1c50*/ 	.word	0x00000013
        /*1c54*/ 	.word	0x00032410
        /*1c58*/ 	.short	0x010a
        /*1c5a*/ 	.byte	0x3f
	.zero		1


	//   ....[85]....
        /*1c5c*/ 	.word	0x00022da0
        /*1c60*/ 	.word	0x000000ad
        /*1c64*/ 	.word	0x00032450
        /*1c68*/ 	.short	0x010a
        /*1c6a*/ 	.byte	0x3f
	.zero		1


	//   ....[86]....
        /*1c6c*/ 	.word	0x00022df0
        /*1c70*/ 	.word	0x000000cd
        /*1c74*/ 	.word	0x00032430
        /*1c78*/ 	.short	0x010a
        /*1c7a*/ 	.byte	0x3f
	.zero		1


	//   ....[87]....
        /*1c7c*/ 	.word	0x00022e40
        /*1c80*/ 	.word	0x000000cd
        /*1c84*/ 	.word	0x00032450
        /*1c88*/ 	.short	0x010a
        /*1c8a*/ 	.byte	0x3f
	.zero		1


	//   ....[88]....
        /*1c8c*/ 	.word	0x00022e90
        /*1c90*/ 	.word	0x000000d8
        /*1c94*/ 	.word	0x00032430
        /*1c98*/ 	.short	0x010a
        /*1c9a*/ 	.byte	0x3f
	.zero		1


	//   ....[89]....
        /*1c9c*/ 	.word	0x00022ee0
        /*1ca0*/ 	.word	0x000000d8
        /*1ca4*/ 	.word	0x00032450
        /*1ca8*/ 	.short	0x010a
        /*1caa*/ 	.byte	0x3f
	.zero		1


	//   ....[90]....
        /*1cac*/ 	.word	0x00023af0
        /*1cb0*/ 	.word	0x00000012
        /*1cb4*/ 	.word	0x00032420
        /*1cb8*/ 	.short	0x010a
        /*1cba*/ 	.byte	0x3f
	.zero		1


	//   ....[91]....
        /*1cbc*/ 	.word	0x00023b40
        /*1cc0*/ 	.word	0x00000003
        /*1cc4*/ 	.word	0x000324a0
        /*1cc8*/ 	.short	0x010a
        /*1cca*/ 	.byte	0x3f
	.zero		1


	//   ....[92]....
        /*1ccc*/ 	.word	0x00023b90
        /*1cd0*/ 	.word	0x00000003
        /*1cd4*/ 	.word	0x000324c0
        /*1cd8*/ 	.short	0x010a
        /*1cda*/ 	.byte	0x3f
	.zero		1


	//   ....[93]....
        /*1cdc*/ 	.word	0x00023be0
        /*1ce0*/ 	.word	0x00000004
        /*1ce4*/ 	.word	0x000324a0
        /*1ce8*/ 	.short	0x010a
        /*1cea*/ 	.byte	0x3f
	.zero		1


	//   ....[94]....
        /*1cec*/ 	.word	0x00023c30
        /*1cf0*/ 	.word	0x00000004
        /*1cf4*/ 	.word	0x000324c0
        /*1cf8*/ 	.short	0x010a
        /*1cfa*/ 	.byte	0x3f
	.zero		1


	//   ....[95]....
        /*1cfc*/ 	.word	0x00023dd0
        /*1d00*/ 	.word	0x00000000
        /*1d04*/ 	.word	0x00032440
        /*1d08*/ 	.short	0x010a
        /*1d0a*/ 	.byte	0x3f
	.zero		1


	//   ....[96]....
        /*1d0c*/ 	.word	0x00025740
        /*1d10*/ 	.word	0x00000012
        /*1d14*/ 	.word	0x00032420
        /*1d18*/ 	.short	0x010a
        /*1d1a*/ 	.byte	0x3f
	.zero		1


	//   ....[97]....
        /*1d1c*/ 	.word	0x00025790
        /*1d20*/ 	.word	0x00000002
        /*1d24*/ 	.word	0x00032460
        /*1d28*/ 	.short	0x010a
        /*1d2a*/ 	.byte	0x3f
	.zero		1


	//   ....[98]....
        /*1d2c*/ 	.word	0x000257e0
        /*1d30*/ 	.word	0x00000002
        /*1d34*/ 	.word	0x00032440
        /*1d38*/ 	.short	0x010a
        /*1d3a*/ 	.byte	0x3f
	.zero		1


	//   ....[99]....
        /*1d3c*/ 	.word	0x00025830
        /*1d40*/ 	.word	0x00000002
        /*1d44*/ 	.word	0x00032460
        /*1d48*/ 	.short	0x010a
        /*1d4a*/ 	.byte	0x3f
	.zero		1


	//   ....[100]....
        /*1d4c*/ 	.word	0x00025880
        /*1d50*/ 	.word	0x00000003
        /*1d54*/ 	.word	0x00032440
        /*1d58*/ 	.short	0x010a
        /*1d5a*/ 	.byte	0x3f
	.zero		1


	//   ....[101]....
        /*1d5c*/ 	.word	0x000258d0
        /*1d60*/ 	.word	0x00000003
        /*1d64*/ 	.word	0x00032460
        /*1d68*/ 	.short	0x010a
        /*1d6a*/ 	.byte	0x3f
	.zero		1


	//   ....[102]....
        /*1d6c*/ 	.word	0x00025920
        /*1d70*/ 	.word	0x00000003
        /*1d74*/ 	.word	0x00032440
        /*1d78*/ 	.short	0x010a
        /*1d7a*/ 	.byte	0x3f
	.zero		1


	//   ....[103]....
        /*1d7c*/ 	.word	0x00025970
        /*1d80*/ 	.word	0x00000003
        /*1d84*/ 	.word	0x00032460
        /*1d88*/ 	.short	0x010a
        /*1d8a*/ 	.byte	0x3f
	.zero		1


	//   ....[104]....
        /*1d8c*/ 	.word	0x000264f0
        /*1d90*/ 	.word	0x00000000
        /*1d94*/ 	.word	0x00032420
        /*1d98*/ 	.short	0x010a
        /*1d9a*/ 	.byte	0x3f
	.zero		1


	//   ....[105]....
        /*1d9c*/ 	.word	0x00026690
        /*1da0*/ 	.word	0x00000006
        /*1da4*/ 	.word	0x00000000
        /*1da8*/ 	.short	0x010a
        /*1daa*/ 	.byte	0x3f
	.zero		1


	//   ....[106]....
        /*1dac*/ 	.word	0x000266e0
        /*1db0*/ 	.word	0x00000007
        /*1db4*/ 	.word	0x00000000
        /*1db8*/ 	.short	0x010a
        /*1dba*/ 	.byte	0x3f
	.zero		1


	//   ....[107]....
        /*1dbc*/ 	.word	0x00026730
        /*1dc0*/ 	.word	0x00000004
        /*1dc4*/ 	.word	0x00000000
        /*1dc8*/ 	.short	0x010a
        /*1dca*/ 	.byte	0x3f
	.zero		1


	//----- nvinfo : EIATTR_NUM_MBARRIERS
	.align		4
.L_1621:
        /*1dcc*/ 	.byte	0x03, 0x38
        /*1dce*/ 	.short	0x0017


	//----- nvinfo : EIATTR_EXIT_INSTR_OFFSETS
	.align		4
        /*1dd0*/ 	.byte	0x04, 0x1c
        /*1dd2*/ 	.short	(.L_1623 - .L_1622)


	//   ....[0]....
.L_1622:
        /*1dd4*/ 	.word	0x00022140


	//----- nvinfo : EIATTR_MAX_THREADS
	.align		4
.L_1623:
        /*1dd8*/ 	.byte	0x04, 0x05
        /*1dda*/ 	.short	(.L_1625 - .L_1624)
.L_1624:
        /*1ddc*/ 	.word	0x00000180
        /*1de0*/ 	.word	0x00000001
        /*1de4*/ 	.word	0x00000001


	//----- nvinfo : EIATTR_CRS_STACK_SIZE
	.align		4
.L_1625:
        /*1de8*/ 	.byte	0x04, 0x1e
        /*1dea*/ 	.short	(.L_1627 - .L_1626)
.L_1626:
        /*1dec*/ 	.word	0x00000000


	//----- nvinfo : EIATTR_CBANK_PARAM_SIZE
	.align		4
.L_1627:
        /*1df0*/ 	.byte	0x03, 0x19
        /*1df2*/ 	.short	0x0bf0


	//----- nvinfo : EIATTR_PARAM_CBANK
	.align		4
        /*1df4*/ 	.byte	0x04, 0x0a
        /*1df6*/ 	.short	(.L_1629 - .L_1628)
	.align		4
.L_1628:
        /*1df8*/ 	.word	index@(.nv.constant0._ZN7cutlass13device_kernelIN5flash11enable_sm90INS1_16FlashAttnFwdSm90INS1_25CollectiveMainloopFwdSm90ILi2EN4cute5tupleIJNS5_1CILi1EEES8_S8_EEENS6_IJNS7_ILi128EEENS7_ILi96EEENS7_ILi64EEEEEELi256ENS_10bfloat16_tEfNS_4arch4Sm90ELb1ELb0ELb0ELb1ELb0ELb1ELb1ELb1ELb0ELb1ELb1ELb0EEENS1_21CollectiveEpilogueFwdINS6_IJSA_NS7_ILi256EEESB_EEES9_SE_SG_Li256ELb1ELb1ELb1ELb0EEENS1_36VarlenDynamicPersistentTileSchedulerILi128ELi96ELi256ELi128ELb1ELb1ELb1ELb1ELb1ELb1EEEEEEEEEvNT_6ParamsE)
        /*1dfc*/ 	.short	0x0210
        /*1dfe*/ 	.short	0x0bf0


	//----- nvinfo : EIATTR_SW_WAR
	.align		4
.L_1629:
        /*1e00*/ 	.byte	0x04, 0x36
        /*1e02*/ 	.short	(.L_1631 - .L_1630)
.L_1630:
        /*1e04*/ 	.word	0x00000008
.L_1631:


//--------------------- .nv.callgraph             --------------------------
	.section	.nv.callgraph,"",@"SHT_CUDA_CALLGRAPH"
	.align	4
	.sectionentsize	8
	.align		4
        /*0000*/ 	.word	0x00000000
	.align		4
        /*0004*/ 	.word	0xffffffff
	.align		4
        /*0008*/ 	.word	index@(_ZN7cutlass13device_kernelIN5flash11enable_sm90INS1_16FlashAttnFwdSm90INS1_25CollectiveMainloopFwdSm90ILi2EN4cute5tupleIJNS5_1CILi1EEES8_S8_EEENS6_IJNS7_ILi128EEESA_NS7_ILi192EEEEEELi128ENS_10bfloat16_tEfNS_4arch4Sm90ELb0ELb0ELb0ELb0ELb0ELb0ELb0ELb1ELb1ELb1ELb1ELb0EEENS1_21CollectiveEpilogueFwdINS6_IJSA_SA_SA_EEES9_SD_SF_Li256ELb0ELb1ELb1ELb0EEENS1_19SingleTileSchedulerILb0ELb1ELb1ELi128EEEEEEEEEvNT_6ParamsE)
	.align		4
        /*000c*/ 	.word	index@(__assertfail)
	.align		4
        /*0010*/ 	.word	index@(_ZN7cutlass13device_kernelIN5flash11enable_sm90INS1_16FlashAttnFwdSm90INS1_25CollectiveMainloopFwdSm90ILi2EN4cute5tupleIJNS5_1CILi1EEES8_S8_EEENS6_IJNS7_ILi128EEESA_NS7_ILi192EEEEEELi128ENS_10bfloat16_tEfNS_4arch4Sm90ELb0ELb0ELb0ELb1ELb0ELb0ELb0ELb1ELb1ELb1ELb1ELb0EEENS1_21CollectiveEpilogueFwdINS6_IJSA_SA_SA_EEES9_SD_SF_Li256ELb1ELb1ELb1ELb0EEENS1_36VarlenDynamicPersistentTileSchedulerILi128ELi128ELi256ELi128ELb1ELb1ELb1ELb0ELb1ELb1EEEEEEEEEvNT_6ParamsE)
	.align		4
        /*0014*/ 	.word	index@(__assertfail)
	.align		4
        /*0018*/ 	.word	index@(_ZN7cutlass13device_kernelIN5flash11enable_sm90INS1_16FlashAttnFwdSm90INS1_25CollectiveMainloopFwdSm90ILi2EN4cute5tupleIJNS5_1CILi1EEES8_S8_EEENS6_IJNS7_ILi128EEESA_NS7_ILi192EEEEEELi128ENS_10bfloat16_tEfNS_4arch4Sm90ELb0ELb0ELb0ELb1ELb0ELb1ELb0ELb1ELb1ELb1ELb1ELb0EEENS1_21CollectiveEpilogueFwdINS6_IJSA_SA_SA_EEES9_SD_SF_Li256ELb1ELb1ELb1ELb0EEENS1_36VarlenDynamicPersistentTileSchedulerILi128ELi128ELi256ELi128ELb1ELb1ELb1ELb0ELb1ELb1EEEEEEEEEvNT_6ParamsE)
	.align		4
        /*001c*/ 	.word	index@(__assertfail)
	.align		4
        /*0020*/ 	.word	index@(_ZN7cutlass13device_kernelIN5flash11enable_sm90INS1_16FlashAttnFwdSm90INS1_25CollectiveMainloopFwdSm90ILi2EN4cute5tupleIJNS5_1CILi1EEES8_S8_EEENS6_IJNS7_ILi128EEENS7_ILi96EEENS7_ILi192EEEEEELi128ENS_10bfloat16_tEfNS_4arch4Sm90ELb0ELb1ELb0ELb0ELb0ELb0ELb0ELb1ELb1ELb1ELb1ELb0EEENS1_21CollectiveEpilogueFwdINS6_IJSA_SA_SB_EEES9_SE_SG_Li256ELb0ELb1ELb1ELb0EEENS1_19SingleTileSchedulerILb0ELb1ELb1ELi128EEEEEEEEEvNT_6ParamsE)
	.align		4
        /*0024*/ 	.word	index@(__assertfail)
	.align		4
        /*0028*/ 	.word	index@(_ZN7cutlass13device_kernelIN5flash11enable_sm90INS1_16FlashAttnFwdSm90INS1_25CollectiveMainloopFwdSm90ILi2EN4cute5tupleIJNS5_1CILi1EEES8_S8_EEENS6_IJNS7_ILi128EEENS7_ILi96EEENS7_ILi192EEEEEELi128ENS_10bfloat16_tEfNS_4arch4Sm90ELb0ELb1ELb0ELb1ELb0ELb0ELb0ELb1ELb1ELb1ELb1ELb0EEENS1_21CollectiveEpilogueFwdINS6_IJSA_SA_SB_EEES9_SE_SG_Li256ELb1ELb1ELb1ELb0EEENS1_36VarlenDynamicPersistentTileSchedulerILi128ELi96ELi256ELi128ELb1ELb1ELb1ELb1ELb0ELb1EEEEEEEEEvNT_6ParamsE)
	.align		4
        /*002c*/ 	.word	index@(__assertfail)
	.align		4
        /*0030*/ 	.word	index@(_ZN7cutlass13device_kernelIN5flash11enable_sm90INS1_16FlashAttnFwdSm90INS1_25CollectiveMainloopFwdSm90ILi2EN4cute5tupleIJNS5_1CILi1EEES8_S8_EEENS6_IJNS7_ILi128EEENS7_ILi96EEENS7_ILi192EEEEEELi128ENS_10bfloat16_tEfNS_4arch4Sm90ELb0ELb1ELb0ELb1ELb0ELb1ELb0ELb1ELb1ELb1ELb1ELb0EEENS1_21CollectiveEpilogueFwdINS6_IJSA_SA_SB_EEES9_SE_SG_Li256ELb1ELb1ELb1ELb0EEENS1_36VarlenDynamicPersistentTileSchedulerILi128ELi96ELi256ELi128ELb1ELb1ELb1ELb1ELb0ELb1EEEEEEEEEvNT_6ParamsE)
	.align		4
        /*0034*/ 	.word	index@(__assertfail)
	.align		4
        /*0038*/ 	.word	index@(_ZN7cutlass13device_kernelIN5flash11enable_sm90INS1_16FlashAttnFwdSm90INS1_25CollectiveMainloopFwdSm90ILi2EN4cute5tupleIJNS5_1CILi1EEES8_S8_EEENS6_IJNS7_ILi128EEESA_NS7_ILi192EEEEEELi128ENS_10bfloat16_tEfNS_4arch4Sm90ELb1ELb0ELb0ELb0ELb0ELb0ELb0ELb1ELb1ELb1ELb1ELb0EEENS1_21CollectiveEpilogueFwdINS6_IJSA_SA_SA_EEES9_SD_SF_Li256ELb0ELb1ELb1ELb0EEENS1_19SingleTileSchedulerILb0ELb1ELb1ELi128EEEEEEEEEvNT_6ParamsE)
	.align		4
        /*003c*/ 	.word	index@(__assertfail)
	.align		4
        /*0040*/ 	.word	index@(_ZN7cutlass13device_kernelIN5flash11enable_sm90INS1_16FlashAttnFwdSm90INS1_25CollectiveMainloopFwdSm90ILi2EN4cute5tupleIJNS5_1CILi1EEES8_S8_EEENS6_IJNS7_ILi128EEESA_NS7_ILi192EEEEEELi128ENS_10bfloat16_tEfNS_4arch4Sm90ELb1ELb0ELb0ELb1ELb0ELb0ELb0ELb1ELb1ELb1ELb1ELb0EEENS1_21CollectiveEpilogueFwdINS6_IJSA_SA_SA_EEES9_SD_SF_Li256ELb1ELb1ELb1ELb0EEENS1_36VarlenDynamicPersistentTileSchedulerILi128ELi128ELi256ELi128ELb1ELb1ELb1ELb1ELb1ELb1EEEEEEEEEvNT_6ParamsE)
	.align		4
        /*0044*/ 	.word	index@(__assertfail)
	.align		4
        /*0048*/ 	.word	index@(_ZN7cutlass13device_kernelIN5flash11enable_sm90INS1_16FlashAttnFwdSm90INS1_25CollectiveMainloopFwdSm90ILi2EN4cute5tupleIJNS5_1CILi1EEES8_S8_EEENS6_IJNS7_ILi128EEESA_NS7_ILi192EEEEEELi128ENS_10bfloat16_tEfNS_4arch4Sm90ELb1ELb0ELb0ELb1ELb0ELb1ELb0ELb1ELb1ELb1ELb1ELb0EEENS1_21CollectiveEpilogueFwdINS6_IJSA_SA_SA_EEES9_SD_SF_Li256ELb1ELb1ELb1ELb0EEENS1_36VarlenDynamicPersistentTileSchedulerILi128ELi128ELi256ELi128ELb1ELb1ELb1ELb1ELb1ELb1EEEEEEEEEvNT_6ParamsE)
	.align		4
        /*004c*/ 	.word	index@(__assertfail)
	.align		4
        /*0050*/ 	.word	index@(_ZN7cutlass13device_kernelIN5flash11enable_sm90INS1_16FlashAttnFwdSm90INS1_25CollectiveMainloopFwdSm90ILi2EN4cute5tupleIJNS5_1CILi1EEES8_S8_EEENS6_IJNS7_ILi64EEESA_SA_EEELi512ENS_10bfloat16_tEfNS_4arch4Sm90ELb0ELb0ELb0ELb0ELb0ELb0ELb0ELb0ELb0ELb1ELb1ELb0EEENS1_21CollectiveEpilogueFwdINS6_IJSA_NS7_ILi512EEESA_EEES9_SC_SE_Li256ELb0ELb1ELb1ELb0EEENS1_19SingleTileSchedulerILb0ELb1ELb1ELi64EEEEEEEEEvNT_6ParamsE)
	.align		4
        /*0054*/ 	.word	index@(__assertfail)
	.align		4
        /*0058*/ 	.word	index@(_ZN7cutlass13device_kernelIN5flash11enable_sm90INS1_16FlashAttnFwdSm90INS1_25CollectiveMainloopFwdSm90ILi2EN4cute5tupleIJNS5_1CILi1EEES8_S8_EEENS6_IJNS7_ILi64EEESA_SA_EEELi512ENS_10bfloat16_tEfNS_4arch4Sm90ELb0ELb0ELb0ELb0ELb0ELb0ELb1ELb0ELb0ELb1ELb1ELb0EEENS1_21CollectiveEpilogueFwdINS6_IJSA_NS7_ILi512EEESA_EEES9_SC_SE_Li256ELb0ELb1ELb1ELb0EEENS1_19SingleTileSchedulerILb0ELb1ELb1ELi64EEEEEEEEEvNT_6ParamsE)
	.align		4
        /*005c*/ 	.word	index@(__assertfail)
	.align		4
        /*0060*/ 	.word	index@(_ZN7cutlass13device_kernelIN5flash11enable_sm90INS1_16FlashAttnFwdSm90INS1_25CollectiveMainloopFwdSm90ILi2EN4cute5tupleIJNS5_1CILi1EEES8_S8_EEENS6_IJNS7_ILi64EEESA_SA_EEELi512ENS_10bfloat16_tEfNS_4arch4Sm90ELb0ELb0ELb0ELb1ELb0ELb0ELb0ELb0ELb0ELb1ELb1ELb0EEENS1_21CollectiveEpilogueFwdINS6_IJSA_NS7_ILi512EEESA_EEES9_SC_SE_Li256ELb1ELb1ELb1ELb0EEENS1_36VarlenDynamicPersistentTileSchedulerILi64ELi64ELi256ELi128ELb1ELb1ELb1ELb0ELb1ELb1EEEEEEEEEvNT_6ParamsE)
	.align		4
        /*0064*/ 	.word	index@(__assertfail)
	.align		4
        /*0068*/ 	.word	index@(_ZN7cutlass13device_kernelIN5flash11enable_sm90INS1_16FlashAttnFwdSm90INS1_25CollectiveMainloopFwdSm90ILi2EN4cute5tupleIJNS5_1CILi1EEES8_S8_EEENS6_IJNS7_ILi64EEESA_SA_EEELi512ENS_10bfloat16_tEfNS_4arch4Sm90ELb0ELb0ELb0ELb1ELb0ELb1ELb0ELb0ELb0ELb1ELb1ELb0EEENS1_21CollectiveEpilogueFwdINS6_IJSA_NS7_ILi512EEESA_EEES9_SC_SE_Li256ELb1ELb1ELb1ELb0EEENS1_36VarlenDynamicPersistentTileSchedulerILi64ELi64ELi256ELi128ELb1ELb1ELb1ELb0ELb1ELb1EEEEEEEEEvNT_6ParamsE)
	.align		4
        /*006c*/ 	.word	index@(__assertfail)
	.align		4
        /*0070*/ 	.word	index@(_ZN7cutlass13device_kernelIN5flash11enable_sm90INS1_16FlashAttnFwdSm90INS1_25CollectiveMainloopFwdSm90ILi2EN4cute5tupleIJNS5_1CILi1EEES8_S8_EEENS6_IJNS7_ILi64EEESA_SA_EEELi512ENS_10bfloat16_tEfNS_4arch4Sm90ELb0ELb0ELb0ELb1ELb0ELb0ELb1ELb0ELb0ELb1ELb1ELb0EEENS1_21CollectiveEpilogueFwdINS6_IJSA_NS7_ILi512EEESA_EEES9_SC_SE_Li256ELb1ELb1ELb1ELb0EEENS1_36VarlenDynamicPersistentTileSchedulerILi64ELi64ELi256ELi128ELb1ELb1ELb1ELb0ELb1ELb1EEEEEEEEEvNT_6ParamsE)
	.align		4
        /*0074*/ 	.word	index@(__assertfail)
	.align		4
        /*0078*/ 	.word	index@(_ZN7cutlass13device_kernelIN5flash11enable_sm90INS1_16FlashAttnFwdSm90INS1_25CollectiveMainloopFwdSm90ILi2EN4cute5tupleIJNS5_1CILi1EEES8_S8_EEENS6_IJNS7_ILi64EEESA_SA_EEELi512ENS_10bfloat16_tEfNS_4arch4Sm90ELb0ELb0ELb0ELb1ELb0ELb1ELb1ELb0ELb0ELb1ELb1ELb0EEENS1_21CollectiveEpilogueFwdINS6_IJSA_NS7_ILi512EEESA_EEES9_SC_SE_Li256ELb1ELb1ELb1ELb0EEENS1_36VarlenDynamicPersistentTileSchedulerILi64ELi64ELi256ELi128ELb1ELb1ELb1ELb0ELb1ELb1EEEEEEEEEvNT_6ParamsE)
	.align		4
        /*007c*/ 	.word	index@(__assertfail)
	.align		4
        /*0080*/ 	.word	index@(_ZN7cutlass13device_kernelIN5flash11enable_sm90INS1_16FlashAttnFwdSm90INS1_25CollectiveMainloopFwdSm90ILi2EN4cute5tupleIJNS5_1CILi1EEES8_S8_EEENS6_IJNS7_ILi64EEESA_SA_EEELi512ENS_10bfloat16_tEfNS_4arch4Sm90ELb0ELb1ELb0ELb0ELb0ELb0ELb0ELb0ELb0ELb1ELb1ELb0EEENS1_21CollectiveEpilogueFwdINS6_IJSA_NS7_ILi512EEESA_EEES9_SC_SE_Li256ELb0ELb1ELb1ELb0EEENS1_19SingleTileSchedulerILb0ELb1ELb1ELi64EEEEEEEEEvNT_6ParamsE)
	.align		4
        /*0084*/ 	.word	index@(__assertfail)
	.align		4
        /*0088*/ 	.word	index@(_ZN7cutlass13device_kernelIN5flash11enable_sm90INS1_16FlashAttnFwdSm90INS1_25CollectiveMainloopFwdSm90ILi2EN4cute5tupleIJNS5_1CILi1EEES8_S8_EEENS6_IJNS7_ILi64EEESA_SA_EEELi512ENS_10bfloat16_tEfNS_4arch4Sm90ELb0ELb1ELb0ELb0ELb0ELb0ELb1ELb0ELb0ELb1ELb1ELb0EEENS1_21CollectiveEpilogueFwdINS6_IJSA_NS7_ILi512EEESA_EEES9_SC_SE_Li256ELb0ELb1ELb1ELb0EEENS1_19SingleTileSchedulerILb0ELb1ELb1ELi64EEEEEEEEEvNT_6ParamsE)
	.align		4
        /*008c*/ 	.word	index@(__assertfail)
	.align		4
        /*0090*/ 	.word	index@(_ZN7cutlass13device_kernelIN5flash11enable_sm90INS1_16FlashAttnFwdSm90INS1_25CollectiveMainloopFwdSm90ILi2EN4cute5tupleIJNS5_1CILi1EEES8_S8_EEENS6_IJNS7_ILi64EEESA_SA_EEELi512ENS_10bfloat16_tEfNS_4arch4Sm90ELb0ELb1ELb0ELb1ELb0ELb0ELb0ELb0ELb0ELb1ELb1ELb0EEENS1_21CollectiveEpilogueFwdINS6_IJSA_NS7_ILi512EEESA_EEES9_SC_SE_Li256ELb1ELb1ELb1ELb0EEENS1_36VarlenDynamicPersistentTileSchedulerILi64ELi64ELi256ELi128ELb1ELb1ELb1ELb1ELb0ELb1EEEEEEEEEvNT_6ParamsE)
	.align		4
        /*0094*/ 	.word	index@(__assertfail)
	.align		4
        /*0098*/ 	.word	index@(_ZN7cutlass13device_kernelIN5flash11enable_sm90INS1_16FlashAttnFwdSm90INS1_25CollectiveMainloopFwdSm90ILi2EN4cute5tupleIJNS5_1CILi1EEES8_S8_EEENS6_IJNS7_ILi64EEESA_SA_EEELi512ENS_10bfloat16_tEfNS_4arch4Sm90ELb0ELb1ELb0ELb1ELb0ELb1ELb0ELb0ELb0ELb1ELb1ELb0EEENS1_21CollectiveEpilogueFwdINS6_IJSA_NS7_ILi512EEESA_EEES9_SC_SE_Li256ELb1ELb1ELb1ELb0EEENS1_36VarlenDynamicPersistentTileSchedulerILi64ELi64ELi256ELi128ELb1ELb1ELb1ELb1ELb0ELb1EEEEEEEEEvNT_6ParamsE)
	.align		4
        /*009c*/ 	.word	index@(__assertfail)
	.align		4
        /*00a0*/ 	.word	index@(_ZN7cutlass13device_kernelIN5flash11enable_sm90INS1_16FlashAttnFwdSm90INS1_25CollectiveMainloopFwdSm90ILi2EN4cute5tupleIJNS5_1CILi1EEES8_S8_EEENS6_IJNS7_ILi64EEESA_SA_EEELi512ENS_10bfloat16_tEfNS_4arch4Sm90ELb0ELb1ELb0ELb1ELb0ELb0ELb1ELb0ELb0ELb1ELb1ELb0EEENS1_21CollectiveEpilogueFwdINS6_IJSA_NS7_ILi512EEESA_EEES9_SC_SE_Li256ELb1ELb1ELb1ELb0EEENS1_36VarlenDynamicPersistentTileSchedulerILi64ELi64ELi256ELi128ELb1ELb1ELb1ELb1ELb0ELb1EEEEEEEEEvNT_6ParamsE)
	.align		4
        /*00a4*/ 	.word	index@(__assertfail)
	.align		4
        /*00a8*/ 	.word	index@(_ZN7cutlass13device_kernelIN5flash11enable_sm90INS1_16FlashAttnFwdSm90INS1_25CollectiveMainloopFwdSm90ILi2EN4cute5tupleIJNS5_1CILi1EEES8_S8_EEENS6_IJNS7_ILi64EEESA_SA_EEELi512ENS_10bfloat16_tEfNS_4arch4Sm90ELb0ELb1ELb0ELb1ELb0ELb1ELb1ELb0ELb0ELb1ELb1ELb0EEENS1_21CollectiveEpilogueFwdINS6_IJSA_NS7_ILi512EEESA_EEES9_SC_SE_Li256ELb1ELb1ELb1ELb0EEENS1_36VarlenDynamicPersistentTileSchedulerILi64ELi64ELi256ELi128ELb1ELb1ELb1ELb1ELb0ELb1EEEEEEEEEvNT_6ParamsE)
	.align		4
        /*00ac*/ 	.word	index@(__assertfail)
	.align		4
        /*00b0*/ 	.word	index@(_ZN7cutlass13device_kernelIN5flash11enable_sm90INS1_16FlashAttnFwdSm90INS1_25CollectiveMainloopFwdSm90ILi2EN4cute5tupleIJNS5_1CILi1EEES8_S8_EEENS6_IJNS7_ILi64EEESA_SA_EEELi512ENS_10bfloat16_tEfNS_4arch4Sm90ELb1ELb0ELb0ELb0ELb0ELb0ELb0ELb0ELb0ELb1ELb1ELb0EEENS1_21CollectiveEpilogueFwdINS6_IJSA_NS7_ILi512EEESA_EEES9_SC_SE_Li256ELb0ELb1ELb1ELb0EEENS1_19SingleTileSchedulerILb0ELb1ELb1ELi64EEEEEEEEEvNT_6ParamsE)
	.align		4
        /*00b4*/ 	.word	index@(__assertfail)
	.align		4
        /*00b8*/ 	.word	index@(_ZN7cutlass13device_kernelIN5flash11enable_sm90INS1_16FlashAttnFwdSm90INS1_25CollectiveMainloopFwdSm90ILi2EN4cute5tupleIJNS5_1CILi1EEES8_S8_EEENS6_IJNS7_ILi64EEESA_SA_EEELi512ENS_10bfloat16_tEfNS_4arch4Sm90ELb1ELb0ELb0ELb0ELb0ELb0ELb1ELb0ELb0ELb1ELb1ELb0EEENS1_21CollectiveEpilogueFwdINS6_IJSA_NS7_ILi512EEESA_EEES9_SC_SE_Li256ELb0ELb1ELb1ELb0EEENS1_19SingleTileSchedulerILb0ELb1ELb1ELi64EEEEEEEEEvNT_6ParamsE)
	.align		4
        /*00bc*/ 	.word	index@(__assertfail)
	.align		4
        /*00c0*/ 	.word	index@(_ZN7cutlass13device_kernelIN5flash11enable_sm90INS1_16FlashAttnFwdSm90INS1_25CollectiveMainloopFwdSm90ILi2EN4cute5tupleIJNS5_1CILi1EEES8_S8_EEENS6_IJNS7_ILi64EEESA_SA_EEELi512ENS_10bfloat16_tEfNS_4arch4Sm90ELb1ELb0ELb0ELb1ELb0ELb0ELb0ELb0ELb0ELb1ELb1ELb0EEENS1_21CollectiveEpilogueFwdINS6_IJSA_NS7_ILi512EEESA_EEES9_SC_SE_Li256ELb1ELb1ELb1ELb0EEENS1_36VarlenDynamicPersistentTileSchedulerILi64ELi64ELi256ELi128ELb1ELb1ELb1ELb1ELb1ELb1EEEEEEEEEvNT_6ParamsE)
	.align		4
        /*00c4*/ 	.word	index@(__assertfail)
	.align		4
        /*00c8*/ 	.word	index@(_ZN7cutlass13device_kernelIN5flash11enable_sm90INS1_16FlashAttnFwdSm90INS1_25CollectiveMainloopFwdSm90ILi2EN4cute5tupleIJNS5_1CILi1EEES8_S8_EEENS6_IJNS7_ILi64EEESA_SA_EEELi512ENS_10bfloat16_tEfNS_4arch4Sm90ELb1ELb0ELb0ELb1ELb0ELb1ELb0ELb0ELb0ELb1ELb1ELb0EEENS1_21CollectiveEpilogueFwdINS6_IJSA_NS7_ILi512EEESA_EEES9_SC_SE_Li256ELb1ELb1ELb1ELb0EEENS1_36VarlenDynamicPersistentTileSchedulerILi64ELi64ELi256ELi128ELb1ELb1ELb1ELb1ELb1ELb1EEEEEEEEEvNT_6ParamsE)
	.align		4
        /*00cc*/ 	.word	index@(__assertfail)
	.align		4
        /*00d0*/ 	.word	index@(_ZN7cutlass13device_kernelIN5flash11enable_sm90INS1_16FlashAttnFwdSm90INS1_25CollectiveMainloopFwdSm90ILi2EN4cute5tupleIJNS5_1CILi1EEES8_S8_EEENS6_IJNS7_ILi64EEESA_SA_EEELi512ENS_10bfloat16_tEfNS_4arch4Sm90ELb1ELb0ELb0ELb1ELb0ELb0ELb1ELb0ELb0ELb1ELb1ELb0EEENS1_21CollectiveEpilogueFwdINS6_IJSA_NS7_ILi512EEESA_EEES9_SC_SE_Li256ELb1ELb1ELb1ELb0EEENS1_36VarlenDynamicPersistentTileSchedulerILi64ELi64ELi256ELi128ELb1ELb1ELb1ELb1ELb1ELb1EEEEEEEEEvNT_6ParamsE)
	.align		4
        /*00d4*/ 	.word	index@(__assertfail)
	.align		4
        /*00d8*/ 	.word	index@(_ZN7cutlass13device_kernelIN5flash11enable_sm90INS1_16FlashAttnFwdSm90INS1_25CollectiveMainloopFwdSm90ILi2EN4cute5tupleIJNS5_1CILi1EEES8_S8_EEENS6_IJNS7_ILi64EEESA_SA_EEELi512ENS_10bfloat16_tEfNS_4arch4Sm90ELb1ELb0ELb0ELb1ELb0ELb1ELb1ELb0ELb0ELb1ELb1ELb0EEENS1_21CollectiveEpilogueFwdINS6_IJSA_NS7_ILi512EEESA_EEES9_SC_SE_Li256ELb1ELb1ELb1ELb0EEENS1_36VarlenDynamicPersistentTileSchedulerILi64ELi64ELi256ELi128ELb1ELb1ELb1ELb1ELb1ELb1EEEEEEEEEvNT_6ParamsE)
	.align		4
        /*00dc*/ 	.word	index@(__assertfail)
	.align		4
        /*00e0*/ 	.word	index@(_ZN7cutlass13device_kernelIN5flash11enable_sm90INS1_16FlashAttnFwdSm90INS1_25CollectiveMainloopFwdSm90ILi2EN4cute5tupleIJNS5_1CILi1EEES8_S8_EEENS6_IJNS7_ILi128EEENS7_ILi96EEENS7_ILi64EEEEEELi256ENS_10bfloat16_tEfNS_4arch4Sm90ELb0ELb0ELb0ELb0ELb0ELb0ELb0ELb1ELb0ELb1ELb1ELb0EEENS1_21CollectiveEpilogueFwdINS6_IJSA_NS7_ILi256EEESB_EEES9_SE_SG_Li256ELb0ELb1ELb1ELb0EEENS1_19SingleTileSchedulerILb0ELb1ELb1ELi128EEEEEEEEEvNT_6ParamsE)
	.align		4
        /*00e4*/ 	.word	index@(__assertfail)
	.align		4
        /*00e8*/ 	.word	index@(_ZN7cutlass13device_kernelIN5flash11enable_sm90INS1_16FlashAttnFwdSm90INS1_25CollectiveMainloopFwdSm90ILi2EN4cute5tupleIJNS5_1CILi1EEES8_S8_EEENS6_IJNS7_ILi128EEENS7_ILi96EEENS7_ILi64EEEEEELi256ENS_10bfloat16_tEfNS_4arch4Sm90ELb0ELb0ELb0ELb0ELb0ELb0ELb1ELb1ELb0ELb1ELb1ELb0EEENS1_21CollectiveEpilogueFwdINS6_IJSA_NS7_ILi256EEESB_EEES9_SE_SG_Li256ELb0ELb1ELb1ELb0EEENS1_19SingleTileSchedulerILb0ELb1ELb1ELi128EEEEEEEEEvNT_6ParamsE)
	.align		4
        /*00ec*/ 	.word	index@(__assertfail)
	.align		4
        /*00f0*/ 	.word	index@(_ZN7cutlass13device_kernelIN5flash11enable_sm90INS1_16FlashAttnFwdSm90INS1_25CollectiveMainloopFwdSm90ILi2EN4cute5tupleIJNS5_1CILi1EEES8_S8_EEENS6_IJNS7_ILi128EEENS7_ILi96EEENS7_ILi64EEEEEELi256ENS_10bfloat16_tEfNS_4arch4Sm90ELb0ELb0ELb0ELb1ELb0ELb0ELb0ELb1ELb0ELb1ELb1ELb0EEENS1_21CollectiveEpilogueFwdINS6_IJSA_NS7_ILi256EEESB_EEES9_SE_SG_Li256ELb1ELb1ELb1ELb0EEENS1_36VarlenDynamicPersistentTileSchedulerILi128ELi96ELi256ELi128ELb1ELb1ELb1ELb0ELb1ELb1EEEEEEEEEvNT_6ParamsE)
	.align		4
        /*00f4*/ 	.word	index@(__assertfail)
	.align		4
        /*00f8*/ 	.word	index@(_ZN7cutlass13device_kernelIN5flash11enable_sm90INS1_16FlashAttnFwdSm90INS1_25CollectiveMainloopFwdSm90ILi2EN4cute5tupleIJNS5_1CILi1EEES8_S8_EEENS6_IJNS7_ILi128EEENS7_ILi96EEENS7_ILi64EEEEEELi256ENS_10bfloat16_tEfNS_4arch4Sm90ELb0ELb0ELb0ELb1ELb0ELb1ELb0ELb1ELb0ELb1ELb1ELb0EEENS1_21CollectiveEpilogueFwdINS6_IJSA_NS7_ILi256EEESB_EEES9_SE_SG_Li256ELb1ELb1ELb1ELb0EEENS1_36VarlenDynamicPersistentTileSchedulerILi128ELi96ELi256ELi128ELb1ELb1ELb1ELb0ELb1ELb1EEEEEEEEEvNT_6ParamsE)
	.align		4
        /*00fc*/ 	.word	index@(__assertfail)
	.align		4
        /*0100*/ 	.word	index@(_ZN7cutlass13device_kernelIN5flash11enable_sm90INS1_16FlashAttnFwdSm90INS1_25CollectiveMainloopFwdSm90ILi2EN4cute5tupleIJNS5_1CILi1EEES8_S8_EEENS6_IJNS7_ILi128EEENS7_ILi96EEENS7_ILi64EEEEEELi256ENS_10bfloat16_tEfNS_4arch4Sm90ELb0ELb0ELb0ELb1ELb0ELb0ELb1ELb1ELb0ELb1ELb1ELb0EEENS1_21CollectiveEpilogueFwdINS6_IJSA_NS7_ILi256EEESB_EEES9_SE_SG_Li256ELb1ELb1ELb1ELb0EEENS1_36VarlenDynamicPersistentTileSchedulerILi128ELi96ELi256ELi128ELb1ELb1ELb1ELb0ELb1ELb1EEEEEEEEEvNT_6ParamsE)
	.align		4
        /*0104*/ 	.word	index@(__assertfail)
	.align		4
        /*0108*/ 	.word	index@(_ZN7cutlass13device_kernelIN5flash11enable_sm90INS1_16FlashAttnFwdSm90INS1_25CollectiveMainloopFwdSm90ILi2EN4cute5tupleIJNS5_1CILi1EEES8_S8_EEENS6_IJNS7_ILi128EEENS7_ILi96EEENS7_ILi64EEEEEELi256ENS_10bfloat16_tEfNS_4arch4Sm90ELb0ELb0ELb0ELb1ELb0ELb1ELb1ELb1ELb0ELb1ELb1ELb0EEENS1_21CollectiveEpilogueFwdINS6_IJSA_NS7_ILi256EEESB_EEES9_SE_SG_Li256ELb1ELb1ELb1ELb0EEENS1_36VarlenDynamicPersistentTileSchedulerILi128ELi96ELi256ELi128ELb1ELb1ELb1ELb0ELb1ELb1EEEEEEEEEvNT_6ParamsE)
	.align		4
        /*010c*/ 	.word	index@(__assertfail)
	.align		4
        /*0110*/ 	.word	index@(_ZN7cutlass13device_kernelIN5flash11enable_sm90INS1_16FlashAttnFwdSm90INS1_25CollectiveMainloopFwdSm90ILi2EN4cute5tupleIJNS5_1CILi1EEES8_S8_EEENS6_IJNS7_ILi128EEENS7_ILi96EEENS7_ILi64EEEEEELi256ENS_10bfloat16_tEfNS_4arch4Sm90ELb0ELb1ELb0ELb0ELb0ELb0ELb0ELb1ELb0ELb1ELb1ELb0EEENS1_21CollectiveEpilogueFwdINS6_IJSA_NS7_ILi256EEESB_EEES9_SE_SG_Li256ELb0ELb1ELb1ELb0EEENS1_19SingleTileSchedulerILb0ELb1ELb1ELi128EEEEEEEEEvNT_6ParamsE)
	.align		4
        /*0114*/ 	.word	index@(__assertfail)
	.align		4
        /*0118*/ 	.word	index@(_ZN7cutlass13device_kernelIN5flash11enable_sm90INS1_16FlashAttnFwdSm90INS1_25CollectiveMainloopFwdSm90ILi2EN4cute5tupleIJNS5_1CILi1EEES8_S8_EEENS6_IJNS7_ILi128EEENS7_ILi96EEENS7_ILi64EEEEEELi256ENS_10bfloat16_tEfNS_4arch4Sm90ELb0ELb1ELb0ELb0ELb0ELb0ELb1ELb1ELb0ELb1ELb1ELb0EEENS1_21CollectiveEpilogueFwdINS6_IJSA_NS7_ILi256EEESB_EEES9_SE_SG_Li256ELb0ELb1ELb1ELb0EEENS1_19SingleTileSchedulerILb0ELb1ELb1ELi128EEEEEEEEEvNT_6ParamsE)
	.align		4
        /*011c*/ 	.word	index@(__assertfail)
	.align		4
        /*0120*/ 	.word	index@(_ZN7cutlass13device_kernelIN5flash11enable_sm90INS1_16FlashAttnFwdSm90INS1_25CollectiveMainloopFwdSm90ILi2EN4cute5tupleIJNS5_1CILi1EEES8_S8_EEENS6_IJNS7_ILi128EEENS7_ILi96EEENS7_ILi64EEEEEELi256ENS_10bfloat16_tEfNS_4arch4Sm90ELb0ELb1ELb0ELb1ELb0ELb0ELb0ELb1ELb0ELb1ELb1ELb0EEENS1_21CollectiveEpilogueFwdINS6_IJSA_NS7_ILi256EEESB_EEES9_SE_SG_Li256ELb1ELb1ELb1ELb0EEENS1_36VarlenDynamicPersistentTileSchedulerILi128ELi96ELi256ELi128ELb1ELb1ELb1ELb1ELb0ELb1EEEEEEEEEvNT_6ParamsE)
	.align		4
        /*0124*/ 	.word	index@(__assertfail)
	.align		4
        /*0128*/ 	.word	index@(_ZN7cutlass13device_kernelIN5flash11enable_sm90INS1_16FlashAttnFwdSm90INS1_25CollectiveMainloopFwdSm90ILi2EN4cute5tupleIJNS5_1CILi1EEES8_S8_EEENS6_IJNS7_ILi128EEENS7_ILi96EEENS7_ILi64EEEEEELi256ENS_10bfloat16_tEfNS_4arch4Sm90ELb0ELb1ELb0ELb1ELb0ELb1ELb0ELb1ELb0ELb1ELb1ELb0EEENS1_21CollectiveEpilogueFwdINS6_IJSA_NS7_ILi256EEESB_EEES9_SE_SG_Li256ELb1ELb1ELb1ELb0EEENS1_36VarlenDynamicPersistentTileSchedulerILi128ELi96ELi256ELi128ELb1ELb1ELb1ELb1ELb0ELb1EEEEEEEEEvNT_6ParamsE)
	.align		4
        /*012c*/ 	.word	index@(__assertfail)
	.align		4
        /*0130*/ 	.word	index@(_ZN7cutlass13device_kernelIN5flash11enable_sm90INS1_16FlashAttnFwdSm90INS1_25CollectiveMainloopFwdSm90ILi2EN4cute5tupleIJNS5_1CILi1EEES8_S8_EEENS6_IJNS7_ILi128EEENS7_ILi96EEENS7_ILi64EEEEEELi256ENS_10bfloat16_tEfNS_4arch4Sm90ELb0ELb1ELb0ELb1ELb0ELb0ELb1ELb1ELb0ELb1ELb1ELb0EEENS1_21CollectiveEpilogueFwdINS6_IJSA_NS7_ILi256EEESB_EEES9_SE_SG_Li256ELb1ELb1ELb1ELb0EEENS1_36VarlenDynamicPersistentTileSchedulerILi128ELi96ELi256ELi128ELb1ELb1ELb1ELb1ELb0ELb1EEEEEEEEEvNT_6ParamsE)
	.align		4
        /*0134*/ 	.word	index@(__assertfail)
	.align		4
        /*0138*/ 	.word	index@(_ZN7cutlass13device_kernelIN5flash11enable_sm90INS1_16FlashAttnFwdSm90INS1_25CollectiveMainloopFwdSm90ILi2EN4cute5tupleIJNS5_1CILi1EEES8_S8_EEENS6_IJNS7_ILi128EEENS7_ILi96EEENS7_ILi64EEEEEELi256ENS_10bfloat16_tEfNS_4arch4Sm90ELb0ELb1ELb0ELb1ELb0ELb1ELb1ELb1ELb0ELb1ELb1ELb0EEENS1_21CollectiveEpilogueFwdINS6_IJSA_NS7_ILi256EEESB_EEES9_SE_SG_Li256ELb1ELb1ELb1ELb0EEENS1_36VarlenDynamicPersistentTileSchedulerILi128ELi96ELi256ELi128ELb1ELb1ELb1ELb1ELb0ELb1EEEEEEEEEvNT_6ParamsE)
	.align		4
        /*013c*/ 	.word	index@(__assertfail)
	.align		4
        /*0140*/ 	.word	index@(_ZN7cutlass13device_kernelIN5flash11enable_sm90INS1_16FlashAttnFwdSm90INS1_25CollectiveMainloopFwdSm90ILi2EN4cute5tupleIJNS5_1CILi1EEES8_S8_EEENS6_IJNS7_ILi128EEENS7_ILi96EEENS7_ILi64EEEEEELi256ENS_10bfloat16_tEfNS_4arch4Sm90ELb1ELb0ELb0ELb0ELb0ELb0ELb0ELb1ELb0ELb1ELb1ELb0EEENS1_21CollectiveEpilogueFwdINS6_IJSA_NS7_ILi256EEESB_EEES9_SE_SG_Li256ELb0ELb1ELb1ELb0EEENS1_19SingleTileSchedulerILb0ELb1ELb1ELi128EEEEEEEEEvNT_6ParamsE)
	.align		4
        /*0144*/ 	.word	index@(__assertfail)
	.align		4
        /*0148*/ 	.word	index@(_ZN7cutlass13device_kernelIN5flash11enable_sm90INS1_16FlashAttnFwdSm90INS1_25CollectiveMainloopFwdSm90ILi2EN4cute5tupleIJNS5_1CILi1EEES8_S8_EEENS6_IJNS7_ILi128EEENS7_ILi96EEENS7_ILi64EEEEEELi256ENS_10bfloat16_tEfNS_4arch4Sm90ELb1ELb0ELb0ELb0ELb0ELb0ELb1ELb1ELb0ELb1ELb1ELb0EEENS1_21CollectiveEpilogueFwdINS6_IJSA_NS7_ILi256EEESB_EEES9_SE_SG_Li256ELb0ELb1ELb1ELb0EEENS1_19SingleTileSchedulerILb0ELb1ELb1ELi128EEEEEEEEEvNT_6ParamsE)
	.align		4
        /*014c*/ 	.word	index@(__assertfail)
	.align		4
        /*0150*/ 	.word	index@(_ZN7cutlass13device_kernelIN5flash11enable_sm90INS1_16FlashAttnFwdSm90INS1_25CollectiveMainloopFwdSm90ILi2EN4cute5tupleIJNS5_1CILi1EEES8_S8_EEENS6_IJNS7_ILi128EEENS7_ILi96EEENS7_ILi64EEEEEELi256ENS_10bfloat16_tEfNS_4arch4Sm90ELb1ELb0ELb0ELb1ELb0ELb0ELb0ELb1ELb0ELb1ELb1ELb0EEENS1_21CollectiveEpilogueFwdINS6_IJSA_NS7_ILi256EEESB_EEES9_SE_SG_Li256ELb1ELb1ELb1ELb0EEENS1_36VarlenDynamicPersistentTileSchedulerILi128ELi96ELi256ELi128ELb1ELb1ELb1ELb1ELb1ELb1EEEEEEEEEvNT_6ParamsE)
	.align		4
        /*0154*/ 	.word	index@(__assertfail)
	.align		4
        /*0158*/ 	.word	index@(_ZN7cutlass13device_kernelIN5flash11enable_sm90INS1_16FlashAttnFwdSm90INS1_25CollectiveMainloopFwdSm90ILi2EN4cute5tupleIJNS5_1CILi1EEES8_S8_EEENS6_IJNS7_ILi128EEENS7_ILi96EEENS7_ILi64EEEEEELi256ENS_10bfloat16_tEfNS_4arch4Sm90ELb1ELb0ELb0ELb1ELb0ELb1ELb0ELb1ELb0ELb1ELb1ELb0EEENS1_21CollectiveEpilogueFwdINS6_IJSA_NS7_ILi256EEESB_EEES9_SE_SG_Li256ELb1ELb1ELb1ELb0EEENS1_36VarlenDynamicPersistentTileSchedulerILi128ELi96ELi256ELi128ELb1ELb1ELb1ELb1ELb1ELb1EEEEEEEEEvNT_6ParamsE)
	.align		4
        /*015c*/ 	.word	index@(__assertfail)
	.align		4
        /*0160*/ 	.word	index@(_ZN7cutlass13device_kernelIN5flash11enable_sm90INS1_16FlashAttnFwdSm90INS1_25CollectiveMainloopFwdSm90ILi2EN4cute5tupleIJNS5_1CILi1EEES8_S8_EEENS6_IJNS7_ILi128EEENS7_ILi96EEENS7_ILi64EEEEEELi256ENS_10bfloat16_tEfNS_4arch4Sm90ELb1ELb0ELb0ELb1ELb0ELb0ELb1ELb1ELb0ELb1ELb1ELb0EEENS1_21CollectiveEpilogueFwdINS6_IJSA_NS7_ILi256EEESB_EEES9_SE_SG_Li256ELb1ELb1ELb1ELb0EEENS1_36VarlenDynamicPersistentTileSchedulerILi128ELi96ELi256ELi128ELb1ELb1ELb1ELb1ELb1ELb1EEEEEEEEEvNT_6ParamsE)
	.align		4
        /*0164*/ 	.word	index@(__assertfail)
	.align		4
        /*0168*/ 	.word	index@(_ZN7cutlass13device_kernelIN5flash11enable_sm90INS1_16FlashAttnFwdSm90INS1_25CollectiveMainloopFwdSm90ILi2EN4cute5tupleIJNS5_1CILi1EEES8_S8_EEENS6_IJNS7_ILi128EEENS7_ILi96EEENS7_ILi64EEEEEELi256ENS_10bfloat16_tEfNS_4arch4Sm90ELb1ELb0ELb0ELb1ELb0ELb1ELb1ELb1ELb0ELb1ELb1ELb0EEENS1_21CollectiveEpilogueFwdINS6_IJSA_NS7_ILi256EEESB_EEES9_SE_SG_Li256ELb1ELb1ELb1ELb0EEENS1_36VarlenDynamicPersistentTileSchedulerILi128ELi96ELi256ELi128ELb1ELb1ELb1ELb1ELb1ELb1EEEEEEEEEvNT_6ParamsE)
	.align		4
        /*016c*/ 	.word	index@(__assertfail)
	.align		4
        /*0170*/ 	.word	0x00000000
	.align		4
        /*0174*/ 	.word	0xfffffffe
	.align		4
        /*0178*/ 	.word	0x00000000
	.align		4
        /*017c*/ 	.word	0xfffffffd
	.align		4
        /*0180*/ 	.word	0x00000000
	.align		4
        /*0184*/ 	.word	0xfffffffc


//--------------------- .nv.constant4             --------------------------
	.section	.nv.constant4,"a",@progbits
	.align	8
	.align		8
.nv.constant4:
        /*0000*/ 	.dword	__assertfail
	.align		8
        /*0008*/ 	.dword	__unnamed_1
	.align		8
        /*0010*/ 	.dword	__unnamed_2
	.align		8
        /*0018*/ 	.dword	__unnamed_3
	.align		8
        /*0020*/ 	.dword	__unnamed_4
	.align		8
        /*0028*/ 	.dword	__unnamed_5
	.align		8
        /*0030*/ 	.dword	__unnamed_6
	.align		8
        /*0038*/ 	.dword	__unnamed_7
	.align		8
        /*0040*/ 	.dword	__unnamed_8
	.align		8
        /*0048*/ 	.dword	__unnamed_9
	.align		8
        /*0050*/ 	.dword	__unnamed_10
	.align		8
        /*0058*/ 	.dword	__unnamed_11
	.align		8
        /*0060*/ 	.dword	__unnamed_12
	.align		8
        /*0068*/ 	.dword	__unnamed_13
	.align		8
        /*0070*/ 	.dword	__unnamed_14
	.align		8
        /*0078*/ 	.dword	__unnamed_15
	.align		8
        /*0080*/ 	.dword	__unnamed_16
	.align		8
        /*0088*/ 	.dword	__unnamed_17
	.align		8
        /*0090*/ 	.dword	__unnamed_18
	.align		8
        /*0098*/ 	.dword	__unnamed_19
	.align		8
        /*00a0*/ 	.dword	__unnamed_20
	.align		8
        /*00a8*/ 	.dword	__unnamed_21
	.align		8
        /*00b0*/ 	.dword	__unnamed_22
	.align		8
        /*00b8*/ 	.dword	__unnamed_23
	.align		8
        /*00c0*/ 	.dword	_ZN73_INTERNAL_91085012_37_flash_fwd_hdimdiff_bf16_split_sm90_cu_e763cb1e_34874cuda3std3__45__cpo5beginE
	.align		8
        /*00c8*/ 	.dword	_ZN73_INTERNAL_91085012_37_flash_fwd_hdimdiff_bf16_split_sm90_cu_e763cb1e_34874cuda3std3__45__cpo3endE
	.align		8
        /*00d0*/ 	.dword	_ZN73_INTERNAL_91085012_37_flash_fwd_hdimdiff_bf16_split_sm90_cu_e763cb1e_34874cuda3std3__45__cpo6cbeginE
	.align		8
        /*00d8*/ 	.dword	_ZN73_INTERNAL_91085012_37_flash_fwd_hdimdiff_bf16_split_sm90_cu_e763cb1e_34874cuda3std3__45__cpo4cendE
	.align		8
        /*00e0*/ 	.dword	_ZN73_INTERNAL_91085012_37_flash_fwd_hdimdiff_bf16_split_sm90_cu_e763cb1e_34874cuda3std3__475_GLOBAL__N__91085012_37_flash_fwd_hdimdiff_bf16_split_sm90_cu_e763cb1e_34876ignoreE
	.align		8
        /*00e8*/ 	.dword	_ZN73_INTERNAL_91085012_37_flash_fwd_hdimdiff_bf16_split_sm90_cu_e763cb1e_34874cuda3std3__419piecewise_constructE
	.align		8
        /*00f0*/ 	.dword	_ZN73_INTERNAL_91085012_37_flash_fwd_hdimdiff_bf16_split_sm90_cu_e763cb1e_34874cuda3std3__48in_placeE
	.align		8
        /*00f8*/ 	.dword	_ZN73_INTERNAL_91085012_37_flash_fwd_hdimdiff_bf16_split_sm90_cu_e763cb1e_34874cuda3std6ranges3__45__cpo4swapE
	.align		8
        /*0100*/ 	.dword	_ZN73_INTERNAL_91085012_37_flash_fwd_hdimdiff_bf16_split_sm90_cu_e763cb1e_34874cuda3std6ranges3__45__cpo9iter_moveE
	.align		8
        /*0108*/ 	.dword	_ZN73_INTERNAL_91085012_37_flash_fwd_hdimdiff_bf16_split_sm90_cu_e763cb1e_34874cute7productE
	.align		8
        /*0110*/ 	.dword	_ZN73_INTERNAL_91085012_37_flash_fwd_hdimdiff_bf16_split_sm90_cu_e763cb1e_34874cute1_E
	.align		8
        /*0118*/ 	.dword	$str$20
	.align		8
        /*0120*/ 	.dword	$str$21


//--------------------- .text._ZN7cutlass13device_kernelIN5flash11enable_sm90INS1_16FlashAttnFwdSm90INS1_25CollectiveMainloopFwdSm90ILi2EN4cute5tupleIJNS5_1CILi1EEES8_S8_EEENS6_IJNS7_ILi128EEESA_NS7_ILi192EEEEEELi128ENS_10bfloat16_tEfNS_4arch4Sm90ELb0ELb0ELb0ELb0ELb0ELb0ELb0ELb1ELb1ELb1ELb1ELb0EEENS1_21CollectiveEpilogueFwdINS6_IJSA_SA_SA_EEES9_SD_SF_Li256ELb0ELb1ELb1ELb0EEENS1_19SingleTileSchedulerILb0ELb1ELb1ELi128EEEEEEEEEvNT_6ParamsE --------------------------
	.section	.text._ZN7cutlass13device_kernelIN5flash11enable_sm90INS1_16FlashAttnFwdSm90INS1_25CollectiveMainloopFwdSm90ILi2EN4cute5tupleIJNS5_1CILi1EEES8_S8_EEENS6_IJNS7_ILi128EEESA_NS7_ILi192EEEEEELi128ENS_10bfloat16_tEfNS_4arch4Sm90ELb0ELb0ELb0ELb0ELb0ELb0ELb0ELb1ELb1ELb1ELb1ELb0EEENS1_21CollectiveEpilogueFwdINS6_IJSA_SA_SA_EEES9_SD_SF_Li256ELb0ELb1ELb1ELb0EEENS1_19SingleTileSchedulerILb0ELb1ELb1ELi128EEEEEEEEEvNT_6ParamsE,"ax",@progbits
	.align	128
.text._ZN7cutlass13device_kernelIN5flash11enable_sm90INS1_16FlashAttnFwdSm90INS1_25CollectiveMainloopFwdSm90ILi2EN4cute5tupleIJNS5_1CILi1EEES8_S8_EEENS6_IJNS7_ILi128EEESA_NS7_ILi192EEEEEELi128ENS_10bfloat16_tEfNS_4arch4Sm90ELb0ELb0ELb0ELb0ELb0ELb0ELb0ELb1ELb1ELb1ELb1ELb0EEENS1_21CollectiveEpilogueFwdINS6_IJSA_SA_SA_EEES9_SD_SF_Li256ELb0ELb1ELb1ELb0EEENS1_19SingleTileSchedulerILb0ELb1ELb1ELi128EEEEEEEEEvNT_6ParamsE:
        .type           _ZN7cutlass13device_kernelIN5flash11enable_sm90INS1_16FlashAttnFwdSm90INS1_25CollectiveMainloopFwdSm90ILi2EN4cute5tupleIJNS5_1CILi1EEES8_S8_EEENS6_IJNS7_ILi128EEESA_NS7_ILi192EEEEEELi128ENS_10bfloat16_tEfNS_4arch4Sm90ELb0ELb0ELb0ELb0ELb0ELb0ELb0ELb1ELb1ELb1ELb1ELb0EEENS1_21CollectiveEpilogueFwdINS6_IJSA_SA_SA_EEES9_SD_SF_Li256ELb0ELb1ELb1ELb0EEENS1_19SingleTileSchedulerILb0ELb1ELb1ELi128EEEEEEEEEvNT_6ParamsE,@function
        .size           _ZN7cutlass13device_kernelIN5flash11enable_sm90INS1_16FlashAttnFwdSm90INS1_25CollectiveMainloopFwdSm90ILi2EN4cute5tupleIJNS5_1CILi1EEES8_S8_EEENS6_IJNS7_ILi128EEESA_NS7_ILi192EEEEEELi128ENS_10bfloat16_tEfNS_4arch4Sm90ELb0ELb0ELb0ELb0ELb0ELb0ELb0ELb1ELb1ELb1ELb1ELb0EEENS1_21CollectiveEpilogueFwdINS6_IJSA_SA_SA_EEES9_SD_SF_Li256ELb0ELb1ELb1ELb0EEENS1_19SingleTileSchedulerILb0ELb1ELb1ELi128EEEEEEEEEvNT_6ParamsE,(.L_x_14987 - _ZN7cutlass13device_kernelIN5flash11enable_sm90INS1_16FlashAttnFwdSm90INS1_25CollectiveMainloopFwdSm90ILi2EN4cute5tupleIJNS5_1CILi1EEES8_S8_EEENS6_IJNS7_ILi128EEESA_NS7_ILi192EEEEEELi128ENS_10bfloat16_tEfNS_4arch4Sm90ELb0ELb0ELb0ELb0ELb0ELb0ELb0ELb1ELb1ELb1ELb1ELb0EEENS1_21CollectiveEpilogueFwdINS6_IJSA_SA_SA_EEES9_SD_SF_Li256ELb0ELb1ELb1ELb0EEENS1_19SingleTileSchedulerILb0ELb1ELb1ELi128EEEEEEEEEvNT_6ParamsE)
        .other          _ZN7cutlass13device_kernelIN5flash11enable_sm90INS1_16FlashAttnFwdSm90INS1_25CollectiveMainloopFwdSm90ILi2EN4cute5tupleIJNS5_1CILi1EEES8_S8_EEENS6_IJNS7_ILi128EEESA_NS7_ILi192EEEEEELi128ENS_10bfloat16_tEfNS_4arch4Sm90ELb0ELb0ELb0ELb0ELb0ELb0ELb0ELb1ELb1ELb1ELb1ELb0EEENS1_21CollectiveEpilogueFwdINS6_IJSA_SA_SA_EEES9_SD_SF_Li256ELb0ELb1ELb1ELb0EEENS1_19SingleTileSchedulerILb0ELb1ELb1ELi128EEEEEEEEEvNT_6ParamsE,@"STO_CUDA_ENTRY STV_DEFAULT"
_ZN7cutlass13device_kernelIN5flash11enable_sm90INS1_16FlashAttnFwdSm90INS1_25CollectiveMainloopFwdSm90ILi2EN4cute5tupleIJNS5_1CILi1EEES8_S8_EEENS6_IJNS7_ILi128EEESA_NS7_ILi192EEEEEELi128ENS_10bfloat16_tEfNS_4arch4Sm90ELb0ELb0ELb0ELb0ELb0ELb0ELb0ELb1ELb1ELb1ELb1ELb0EEENS1_21CollectiveEpilogueFwdINS6_IJSA_SA_SA_EEES9_SD_SF_Li256ELb0ELb1ELb1ELb0EEENS1_19SingleTileSchedulerILb0ELb1ELb1ELi128EEEEEEEEEvNT_6ParamsE:
[----:B------:R-:W0:Y:S02]  /*0000*/  LDC R1, c[0x0][0x28] ;  /* 0x00000a00ff017b82 */ /* 0x000e240000000800 */
[----:B0-----:R-:W-:Y:S01]  /*0010*/  VIADD R1, R1, 0xffffffe8 ;  /* 0xffffffe801017836 */ /* 0x001fe20000000000 */
[----:B------:R-:W0:Y:S01]  /*0020*/  S2R R3, SR_TID.X ;  /* 0x0000000000037919 */ /* 0x000e220000002100 */
[----:B------:R-:W-:Y:S01]  /*0030*/  ELECT P0, URZ, PT ;  /* 0x00000000003f782f */ /* 0x000fe20003800000 */
[----:B------:R-:W-:Y:S01]  /*0040*/  BSSY B0, `(.L_x_0) ;  /* 0x000000d000007945 */ /* 0x000fe20003800000 */
[----:B0-----:R-:W-:-:S05]  /*0050*/  SHF.R.U32.HI R0, RZ, 0x5, R3 ;  /* 0x00000005ff007819 */ /* 0x001fca0000011603 */
[----:B------:R-:W0:Y:S02]  /*0060*/  SHFL.IDX PT, R2, R0, RZ, 0x1f ;  /* 0x00001fff00027589 */ /* 0x000e2400000e0000 */
[----:B0-----:R-:W-:-:S13]  /*0070*/  ISETP.EQ.AND P0, PT, R2, RZ, P0 ;  /* 0x000000ff0200720c */ /* 0x001fda0000702270 */
[----:B------:R-:W-:Y:S05]  /*0080*/  @!P0 BRA `(.L_x_1) ;  /* 0x0000000000208947 */ /* 0x000fea0003800000 */
[----:B------:R-:W-:Y:S02]  /*0090*/  ULDC.64 UR4, c[0x0][0x198] ;  /* 0x0000660000047ab9 */ /* 0x000fe40000000a00 */
[----:B------:R-:W-:Y:S02]  /*00a0*/  UIADD3 UR6, UP0, UR4, 0x370, URZ ;  /* 0x0000037004067890 */ /* 0x000fe4000ff1e03f */
[----:B------:R-:W-:Y:S02]  /*00b0*/  UIADD3 UR4, UP1, UR4, 0x470, URZ ;  /* 0x0000047004047890 */ /* 0x000fe4000ff3e03f */
[----:B------:R-:W-:Y:S02]  /*00c0*/  UIADD3.X UR7, URZ, UR5, URZ, UP0, !UPT ;  /* 0x000000053f077290 */ /* 0x000fe400087fe43f */
[----:B------:R-:W-:-:S07]  /*00d0*/  UIADD3.X UR5, URZ, UR5, URZ, UP1, !UPT ;  /* 0x000000053f057290 */ /* 0x000fce0008ffe43f */
[----:B------:R0:W-:Y:S02]  /*00e0*/  UTMACCTL.PF [UR6] ;  /* 0x00000000060079b9 */ /* 0x0001e40008040000 */
[----:B------:R0:W-:Y:S02]  /*00f0*/  UTMACCTL.PF [UR4] ;  /* 0x00000000040079b9 */ /* 0x0001e40008040000 */
[----:B0-----:R-:W-:Y:S01]  /*0100*/  NOP ;  /* 0x0000000000007918 */ /* 0x001fe20000000000 */
.L_x_1:
[----:B------:R-:W-:Y:S05]  /*0110*/  BSYNC B0 ;  /* 0x0000000000007941 */ /* 0x000fea0003800000 */
.L_x_0:
[----:B------:R-:W-:Y:S01]  /*0120*/  VOTEU.ANY UP0, P0 ;  /* 0x00000000003f7886 */ /* 0x000fe20000000100 */
[----:B------:R-:W0:Y:S01]  /*0130*/  SHFL.IDX PT, R2, R0, RZ, 0x1f ;  /* 0x00001fff00027589 */ /* 0x000e2200000e0000 */
[----:B------:R-:W-:Y:S01]  /*0140*/  UMOV UR4, 0x80 ;  /* 0x0000008000047882 */ /* 0x000fe20000000000 */
[----:B------:R-:W-:Y:S01]  /*0150*/  UMOV UR7, 0x100 ;  /* 0x0000010000077882 */ /* 0x000fe20000000000 */
[----:B------:R-:W-:Y:S01]  /*0160*/  VOTEU.ANY UP1, P0 ;  /* 0x00000000003f7886 */ /* 0x000fe20000020100 */
[----:B------:R-:W1:Y:S01]  /*0170*/  @UP0 S2UR UR8, SR_CgaCtaId ;  /* 0x00000000000809c3 */ /* 0x000e620000008800 */
[----:B------:R-:W-:Y:S01]  /*0180*/  @UP0 UMOV UR6, 0x400 ;  /* 0x0000040000060882 */ /* 0x000fe20000000000 */
[----:B------:R-:W-:-:S04]  /*0190*/  @UP0 UIADD3 UR4, -UR4, 0x100000, URZ ;  /* 0x0010000004040890 */ /* 0x000fc8000fffe13f */
[----:B------:R-:W-:Y:S02]  /*01a0*/  @UP0 USHF.L.U32 UR5, UR4, 0xb, URZ ;  /* 0x0000000b04050899 */ /* 0x000fe4000800063f */
[----:B------:R-:W-:Y:S01]  /*01b0*/  @UP0 USHF.L.U32 UR4, UR4, 0x1, URZ ;  /* 0x0000000104040899 */ /* 0x000fe2000800063f */
[----:B0-----:R-:W-:Y:S02]  /*01c0*/  ISETP.NE.AND P1, PT, R2, RZ, PT ;  /* 0x000000ff0200720c */ /* 0x001fe40003f25270 */
[----:B------:R-:W-:Y:S01]  /*01d0*/  SHF.R.U32.HI R2, RZ, 0x7, R3 ;  /* 0x00000007ff027819 */ /* 0x000fe20000011603 */
[----:B-1----:R-:W-:Y:S02]  /*01e0*/  @UP0 ULEA UR8, UR8, UR6, 0x18 ;  /* 0x0000000608080291 */ /* 0x002fe4000f8ec03f */
[----:B------:R-:W-:-:S04]  /*01f0*/  @UP0 UIADD3 UR6, -UR7, 0x100000, URZ ;  /* 0x0010000007060890 */ /* 0x000fc8000fffe13f */
[----:B------:R-:W-:Y:S02]  /*0200*/  @UP0 USHF.L.U32 UR7, UR6, 0xb, URZ ;  /* 0x0000000b06070899 */ /* 0x000fe4000800063f */
[----:B------:R-:W-:Y:S01]  /*0210*/  @UP0 USHF.L.U32 UR6, UR6, 0x1, URZ ;  /* 0x0000000106060899 */ /* 0x000fe2000800063f */
[----:B------:R-:W-:Y:S01]  /*0220*/  VOTEU.ANY UP0, P0 ;  /* 0x00000000003f7886 */ /* 0x000fe20000000100 */
[----:B------:R-:W0:Y:S04]  /*0230*/  SHFL.IDX PT, R2, R2, RZ, 0x1f ;  /* 0x00001fff02027589 */ /* 0x000e2800000e0000 */
[----:B------:R-:W1:Y:S02]  /*0240*/  FENCE.VIEW.ASYNC.S ;  /* 0x00000000000073c6 */ /* 0x000e640000000000 */
[----:B-1----:R1:W2:Y:S04]  /*0250*/  @UP0 SYNCS.EXCH.64 URZ, [UR8+0x34800], UR4 ;  /* 0x03480004083f05b2 */ /* 0x0022a80008000100 */
[----:B------:R1:W3:Y:S01]  /*0260*/  @UP1 SYNCS.EXCH.64 URZ, [UR8+0x34820], UR6 ;  /* 0x03482006083f15b2 */ /* 0x0002e20008000100 */
[----:B------:R-:W-:Y:S05]  /*0270*/  @P1 BRA `(.L_x_2) ;  /* 0x0000000000481947 */ /* 0x000fea0003800000 */
[----:B-1----:R-:W1:Y:S01]  /*0280*/  S2UR UR5, SR_CgaCtaId ;  /* 0x00000000000579c3 */ /* 0x002e620000008800 */
[----:B------:R-:W-:Y:S01]  /*0290*/  UMOV UR4, 0x400 ;  /* 0x0000040000047882 */ /* 0x000fe20000000000 */
[----:B------:R-:W-:Y:S01]  /*02a0*/  UMOV UR6, 0x1 ;  /* 0x0000000100067882 */ /* 0x000fe20000000000 */
[----:B------:R-:W-:Y:S01]  /*02b0*/  UMOV UR7, 0x2 ;  /* 0x0000000200077882 */ /* 0x000fe20000000000 */
[----:B------:R-:W-:Y:S01]  /*02c0*/  ELECT P0, URZ, PT ;  /* 0x00000000003f782f */ /* 0x000fe20003800000 */
[----:B-1----:R-:W-:Y:S02]  /*02d0*/  ULEA UR8, UR5, UR4, 0x18 ;  /* 0x0000000405087291 */ /* 0x002fe4000f8ec03f */
[----:B------:R-:W-:-:S04]  /*02e0*/  UIADD3 UR4, -UR6, 0x100000, URZ ;  /* 0x0010000006047890 */ /* 0x000fc8000fffe13f */
[----:B------:R-:W-:Y:S02]  /*02f0*/  USHF.L.U32 UR5, UR4, 0xb, URZ ;  /* 0x0000000b04057899 */ /* 0x000fe4000800063f */
[----:B------:R-:W-:Y:S02]  /*0300*/  USHF.L.U32 UR4, UR4, 0x1, URZ ;  /* 0x0000000104047899 */ /* 0x000fe4000800063f */
[----:B------:R-:W-:-:S04]  /*0310*/  UIADD3 UR6, -UR7, 0x100000, URZ ;  /* 0x0010000007067890 */ /* 0x000fc8000fffe13f */
[----:B------:R-:W-:Y:S02]  /*0320*/  USHF.L.U32 UR7, UR6, 0xb, URZ ;  /* 0x0000000b06077899 */ /* 0x000fe4000800063f */
[----:B------:R-:W-:Y:S01]  /*0330*/  USHF.L.U32 UR6, UR6, 0x1, URZ ;  /* 0x0000000106067899 */ /* 0x000fe2000800063f */
[----:B------:R-:W1:Y:S03]  /*0340*/  FENCE.VIEW.ASYNC.S ;  /* 0x00000000000073c6 */ /* 0x000e660000000000 */
[----:B-1----:R4:W1:Y:S08]  /*0350*/  SYNCS.EXCH.64 URZ, [UR8+0x34830], UR4 ;  /* 0x03483004083f75b2 */ /* 0x0028700008000100 */
[----:B------:R4:W0:Y:S01]  /*0360*/  SYNCS.EXCH.64 URZ, [UR8+0x34840], UR6 ;  /* 0x03484006083f75b2 */ /* 0x0008220008000100 */
[----:B------:R4:W0:Y:S01]  /*0370*/  SYNCS.EXCH.64 URZ, [UR8+0x34838], UR4 ;  /* 0x03483804083f75b2 */ /* 0x0008220008000100 */
[----:B------:R4:W0:Y:S02]  /*0380*/  SYNCS.EXCH.64 URZ, [UR8+0x34848], UR6 ;  /* 0x03484806083f75b2 */ /* 0x0008240008000100 */
[----:B----4-:R-:W-:Y:S01]  /*0390*/  NOP ;  /* 0x0000000000007918 */ /* 0x010fe20000000000 */
.L_x_2:
[----:B------:R-:W4:Y:S01]  /*03a0*/  SHFL.IDX PT, R3, R0, RZ, 0x1f ;  /* 0x00001fff00037589 */ /* 0x000f2200000e0000 */
[----:B------:R-:W-:Y:S01]  /*03b0*/  NOP ;  /* 0x0000000000007918 */ /* 0x000fe20000000000 */
[----:B----4-:R-:W-:-:S13]  /*03c0*/  ISETP.NE.AND P0, PT, R3, RZ, PT ;  /* 0x000000ff0300720c */ /* 0x010fda0003f05270 */
        /* <DEDUP_REMOVED lines=19> */
.L_x_3:
[----:B------:R-:W4:Y:S01]  /*0500*/  SHFL.IDX PT, R3, R0, RZ, 0x1f ;  /* 0x00001fff00037589 */ /* 0x000f2200000e0000 */
[----:B------:R-:W-:Y:S01]  /*0510*/  NOP ;  /* 0x0000000000007918 */ /* 0x000fe20000000000 */
[----:B----4-:R-:W-:-:S13]  /*0520*/  ISETP.NE.AND P0, PT, R3, RZ, PT ;  /* 0x000000ff0300720c */ /* 0x010fda0003f05270 */
[----:B------:R-:W-:Y:S05]  /*0530*/  @P0 BRA `(.L_x_4) ;  /* 0x0000000000380947 */ /* 0x000fea0003800000 */
[----:B-1----:R-:W1:Y:S01]  /*0540*/  S2UR UR5, SR_CgaCtaId ;  /* 0x00000000000579c3 */ /* 0x002e620000008800 */
[----:B------:R-:W-:Y:S01]  /*0550*/  UMOV UR4, 0x400 ;  /* 0x0000040000047882 */ /* 0x000fe20000000000 */
[----:B------:R-:W-:Y:S01]  /*0560*/  UMOV UR7, 0x1 ;  /* 0x0000000100077882 */ /* 0x000fe20000000000 */
[----:B------:R-:W-:Y:S01]  /*0570*/  ELECT P0, URZ, PT ;  /* 0x00000000003f782f */ /* 0x000fe20003800000 */
[----:B-1----:R-:W-:Y:S02]  /*0580*/  ULEA UR6, UR5, UR4, 0x18 ;  /* 0x0000000405067291 */ /* 0x002fe4000f8ec03f */
[----:B------:R-:W-:-:S04]  /*0590*/  UIADD3 UR4, -UR7, 0x100000, URZ ;  /* 0x0010000007047890 */ /* 0x000fc8000fffe13f */
[----:B------:R-:W-:Y:S02]  /*05a0*/  USHF.L.U32 UR5, UR4, 0xb, URZ ;  /* 0x0000000b04057899 */ /* 0x000fe4000800063f */
[----:B------:R-:W-:Y:S01]  /*05b0*/  USHF.L.U32 UR4, UR4, 0x1, URZ ;  /* 0x0000000104047899 */ /* 0x000fe2000800063f */
[----:B------:R-:W1:Y:S11]  /*05c0*/  FENCE.VIEW.ASYNC.S ;  /* 0x00000000000073c6 */ /* 0x000e760000000000 */
[----:B-1----:R4:W1:Y:S01]  /*05d0*/  SYNCS.EXCH.64 URZ, [UR6+0x34870], UR4 ;  /* 0x03487004063f75b2 */ /* 0x0028620008000100 */
[----:B------:R4:W0:Y:S01]  /*05e0*/  SYNCS.EXCH.64 URZ, [UR6+0x34880], UR4 ;  /* 0x03488004063f75b2 */ /* 0x0008220008000100 */
[----:B------:R4:W0:Y:S01]  /*05f0*/  SYNCS.EXCH.64 URZ, [UR6+0x34878], UR4 ;  /* 0x03487804063f75b2 */ /* 0x0008220008000100 */
[----:B------:R4:W0:Y:S02]  /*0600*/  SYNCS.EXCH.64 URZ, [UR6+0x34888], UR4 ;  /* 0x03488804063f75b2 */ /* 0x0008240008000100 */
[----:B----4-:R-:W-:Y:S01]  /*0610*/  NOP ;  /* 0x0000000000007918 */ /* 0x010fe20000000000 */
.L_x_4:
        /* <DEDUP_REMOVED lines=22> */
.L_x_5:
        /* <DEDUP_REMOVED lines=22> */
.L_x_6:
[----:B0-----:R-:W-:Y:S01]  /*08e0*/  ISETP.NE.AND P0, PT, R2, RZ, PT ;  /* 0x000000ff0200720c */ /* 0x001fe20003f05270 */
[----:B------:R-:W-:Y:S01]  /*08f0*/  IMAD.MOV.U32 R2, RZ, RZ, 0x1 ;  /* 0x00000001ff027424 */ /* 0x000fe200078e00ff */
[----:B------:R-:W-:Y:S01]  /*0900*/  NOP ;  /* 0x0000000000007918 */ /* 0x000fe20000000000 */
[----:B------:R-:W-:Y:S01]  /*0910*/  ULDC.64 UR42, c[0x0][0x208] ;  /* 0x00008200002a7ab9 */ /* 0x000fe20000000a00 */
[----:B------:R-:W-:Y:S02]  /*0920*/  BSSY B6, `(.L_x_7) ;  /* 0x0000b4b000067945 */ /* 0x000fe40003800000 */
[----:B------:R-:W-:-:S05]  /*0930*/  SEL R2, R2, 0x2, !P0 ;  /* 0x0000000202027807 */ /* 0x000fca0004000000 */
[----:B------:R0:W-:Y:S01]  /*0940*/  STL [R1+0x10], R2 ;  /* 0x0000100201007387 */ /* 0x0001e20000100800 */
[----:B-123--:R-:W-:Y:S06]  /*0950*/  BAR.SYNC.DEFER_BLOCKING 0x0 ;  /* 0x0000000000007b1d */ /* 0x00efec0000010000 */
[----:B------:R-:W-:Y:S05]  /*0960*/  @!P0 BRA `(.L_x_8) ;  /* 0x0000007400c08947 */ /* 0x000fea0003800000 */
.L_x_9:
[----:B------:R-:W-:-:S08]  /*0970*/  NOP ;  /* 0x0000000000007918 */ /* 0x000fd00000000000 */
[----:B------:R-:W1:Y:S02]  /*0980*/  USETMAXREG.TRY_ALLOC.CTAPOOL UP0, 0xf0 ;  /* 0x000000f0000079c8 */ /* 0x000e640008000600 */
[----:B-1----:R-:W-:-:S13]  /*0990*/  PLOP3.LUT P0, PT, PT, PT, UP0, 0x80, 0x0 ;  /* 0x000000000000781c */ /* 0x002fda0003f0f008 */
[----:B------:R-:W-:Y:S05]  /*09a0*/  @!P0 BRA `(.L_x_9) ;  /* 0xfffffffc00f08947 */ /* 0x000fea000383ffff */
[----:B0-----:R-:W0:Y:S08]  /*09b0*/  LDC R2, c[0x0][0xc50] ;  /* 0x00031400ff027b82 */ /* 0x001e300000000800 */
[----:B------:R-:W1:Y:S08]  /*09c0*/  S2UR UR4, SR_CTAID.Y ;  /* 0x00000000000479c3 */ /* 0x000e700000002600 */
[----:B------:R-:W2:Y:S08]  /*09d0*/  S2UR UR5, SR_CTAID.Z ;  /* 0x00000000000579c3 */ /* 0x000eb00000002700 */
[----:B------:R-:W-:Y:S06]  /*09e0*/  BAR.ARV 0x8, 0x180 ;  /* 0x0206000000007b1d */ /* 0x000fec0000002000 */
[----:B0-----:R-:W-:Y:S01]  /*09f0*/  ISETP.NE.AND P0, PT, R2, 0x1, PT ;  /* 0x000000010200780c */ /* 0x001fe20003f05270 */
[----:B-1----:R-:W-:-:S12]  /*0a00*/  IMAD.U32 R16, RZ, RZ, UR4 ;  /* 0x00000004ff107e24 */ /* 0x002fd8000f8e00ff */
[----:B------:R-:W0:Y:S08]  /*0a10*/  @P0 LDC R0, c[0x0][0xc54] ;  /* 0x00031500ff000b82 */ /* 0x000e300000000800 */
[----:B------:R-:W1:Y:S01]  /*0a20*/  @P0 LDC R3, c[0x0][0xc58] ;  /* 0x00031600ff030b82 */ /* 0x000e620000000800 */
[----:B0-----:R-:W-:-:S05]  /*0a30*/  @P0 IMAD.HI.U32 R0, R0, UR4, RZ ;  /* 0x0000000400000c27 */ /* 0x001fca000f8e00ff */
[----:B-1----:R-:W-:Y:S02]  /*0a40*/  @P0 SHF.R.U32.HI R16, RZ, R3, R0 ;  /* 0x00000003ff100219 */ /* 0x002fe40000011600 */
[----:B--2---:R-:W-:-:S03]  /*0a50*/  ISETP.LE.AND P0, PT, RZ, UR5, PT ;  /* 0x00000005ff007c0c */ /* 0x004fc6000bf03270 */
[----:B------:R-:W-:-:S04]  /*0a60*/  IMAD.MOV R3, RZ, RZ, -R16 ;  /* 0x000000ffff037224 */ /* 0x000fc800078e0a10 */
[----:B------:R-:W-:-:S06]  /*0a70*/  IMAD R2, R2, R3, UR4 ;  /* 0x0000000402027e24 */ /* 0x000fcc000f8e0203 */
[----:B------:R-:W-:Y:S05]  /*0a80*/  @!P0 BRA `(.L_x_10) ;  /* 0x000000b000d08947 */ /* 0x000fea0003800000 */
[----:B------:R-:W0:Y:S01]  /*0a90*/  LDC.64 R4, c[0x0][0x418] ;  /* 0x00010600ff047b82 */ /* 0x000e220000000a00 */
[----:B------:R-:W-:-:S07]  /*0aa0*/  LOP3.LUT R7, R2, 0xffff, RZ, 0xc0, !PT ;  /* 0x0000ffff02077812 */ /* 0x000fce00078ec0ff */
[----:B------:R-:W1:Y:S08]  /*0ab0*/  LDC R0, c[0x0][0x424] ;  /* 0x00010900ff007b82 */ /* 0x000e700000000800 */
[----:B------:R-:W2:Y:S01]  /*0ac0*/  LDC R3, c[0x0][0x2f0] ;  /* 0x0000bc00ff037b82 */ /* 0x000ea20000000800 */
[----:B0-----:R-:W-:-:S04]  /*0ad0*/  ISETP.NE.U32.AND P0, PT, R4, RZ, PT ;  /* 0x000000ff0400720c */ /* 0x001fc80003f05070 */
[----:B------:R-:W-:-:S04]  /*0ae0*/  ISETP.NE.AND.EX P0, PT, R5, RZ, PT, P0 ;  /* 0x000000ff0500720c */ /* 0x000fc80003f05300 */
[----:B-1----:R-:W-:-:S05]  /*0af0*/  SEL R0, R0, 0x1, P0 ;  /* 0x0000000100007807 */ /* 0x002fca0000000000 */
[----:B--2---:R-:W-:-:S04]  /*0b00*/  IMAD R18, R0, R3, RZ ;  /* 0x0000000300127224 */ /* 0x004fc800078e02ff */
[C---:B------:R-:W-:Y:S01]  /*0b10*/  VIADD R0, R18.reuse, 0x7f ;  /* 0x0000007f12007836 */ /* 0x040fe20000000000 */
[----:B------:R-:W-:-:S04]  /*0b20*/  ISETP.GE.AND P0, PT, R18, 0x1, PT ;  /* 0x000000011200780c */ /* 0x000fc80003f06270 */
[----:B------:R-:W-:-:S04]  /*0b30*/  SHF.R.S32.HI R3, RZ, 0x1f, R0 ;  /* 0x0000001fff037819 */ /* 0x000fc80000011400 */
[----:B------:R-:W-:Y:S01]  /*0b40*/  LEA.HI R3, R3, R0, RZ, 0x7 ;  /* 0x0000000003037211 */ /* 0x000fe200078f38ff */
[----:B------:R-:W-:-:S03]  /*0b50*/  IMAD.MOV.U32 R0, RZ, RZ, RZ ;  /* 0x000000ffff007224 */ /* 0x000fc600078e00ff */
[----:B------:R-:W-:Y:S01]  /*0b60*/  SHF.R.S32.HI R17, RZ, 0x7, R3 ;  /* 0x00000007ff117819 */ /* 0x000fe20000011403 */
[----:B------:R-:W-:Y:S06]  /*0b70*/  @!P0 BRA `(.L_x_11) ;  /* 0x0000000000788947 */ /* 0x000fec0003800000 */
[----:B------:R-:W-:-:S04]  /*0b80*/  SHF.R.U32.HI R0, RZ, 0x10, R2 ;  /* 0x00000010ff007819 */ /* 0x000fc80000011602 */
[----:B------:R-:W-:-:S13]  /*0b90*/  ISETP.NE.AND P0, PT, R0, RZ, PT ;  /* 0x000000ff0000720c */ /* 0x000fda0003f05270 */
[----:B------:R-:W0:Y:S02]  /*0ba0*/  @!P0 LDC R0, c[0x0][0x9f0] ;  /* 0x00027c00ff008b82 */ /* 0x000e240000000800 */
[-C--:B0-----:R-:W-:Y:S02]  /*0bb0*/  IABS R9, R0.reuse ;  /* 0x0000000000097213 */ /* 0x081fe40000000000 */
[----:B------:R-:W-:Y:S02]  /*0bc0*/  IADD3 R5, R17, -0x1, R0 ;  /* 0xffffffff11057810 */ /* 0x000fe40007ffe000 */
[----:B------:R-:W0:Y:S01]  /*0bd0*/  I2F.RP R4, R9 ;  /* 0x0000000900047306 */ /* 0x000e220000209400 */
[----:B------:R-:W-:-:S05]  /*0be0*/  IABS R8, R0 ;  /* 0x0000000000087213 */ /* 0x000fca0000000000 */
[----:B------:R-:W-:Y:S02]  /*0bf0*/  IMAD.MOV R8, RZ, RZ, -R8 ;  /* 0x000000ffff087224 */ /* 0x000fe400078e0a08 */
[----:B0-----:R-:W0:Y:S02]  /*0c00*/  MUFU.RCP R4, R4 ;  /* 0x0000000400047308 */ /* 0x001e240000001000 */
[----:B0-----:R-:W-:Y:S02]  /*0c10*/  IADD3 R2, R4, 0xffffffe, RZ ;  /* 0x0ffffffe04027810 */ /* 0x001fe40007ffe0ff */
[----:B------:R-:W-:-:S04]  /*0c20*/  IABS R4, R5 ;  /* 0x0000000500047213 */ /* 0x000fc80000000000 */
[----:B------:R0:W1:Y:S01]  /*0c30*/  F2I.FTZ.U32.TRUNC.NTZ R3, R2 ;  /* 0x0000000200037305 */ /* 0x000062000021f000 */
[----:B------:R-:W-:-:S04]  /*0c40*/  LOP3.LUT R5, R5, R0, RZ, 0x3c, !PT ;  /* 0x0000000005057212 */ /* 0x000fc800078e3cff */
[----:B------:R-:W-:Y:S01]  /*0c50*/  ISETP.GE.AND P2, PT, R5, RZ, PT ;  /* 0x000000ff0500720c */ /* 0x000fe20003f46270 */
[----:B0-----:R-:W-:Y:S02]  /*0c60*/  IMAD.MOV.U32 R2, RZ, RZ, RZ ;  /* 0x000000ffff027224 */ /* 0x001fe400078e00ff */
[----:B-1----:R-:W-:-:S04]  /*0c70*/  IMAD.MOV R6, RZ, RZ, -R3 ;  /* 0x000000ffff067224 */ /* 0x002fc800078e0a03 */
[----:B------:R-:W-:-:S04]  /*0c80*/  IMAD R11, R6, R9, RZ ;  /* 0x00000009060b7224 */ /* 0x000fc800078e02ff */
[----:B------:R-:W-:-:S04]  /*0c90*/  IMAD.HI.U32 R3, R3, R11, R2 ;  /* 0x0000000b03037227 */ /* 0x000fc800078e0002 */
[----:B------:R-:W-:Y:S02]  /*0ca0*/  IMAD.MOV.U32 R2, RZ, RZ, R8 ;  /* 0x000000ffff027224 */ /* 0x000fe400078e0008 */
[----:B------:R-:W-:-:S04]  /*0cb0*/  IMAD.HI.U32 R3, R3, R4, RZ ;  /* 0x0000000403037227 */ /* 0x000fc800078e00ff */
[----:B------:R-:W-:-:S05]  /*0cc0*/  IMAD R2, R3, R2, R4 ;  /* 0x0000000203027224 */ /* 0x000fca00078e0204 */
[----:B------:R-:W-:-:S13]  /*0cd0*/  ISETP.GT.U32.AND P1, PT, R9, R2, PT ;  /* 0x000000020900720c */ /* 0x000fda0003f24070 */
[----:B------:R-:W-:Y:S02]  /*0ce0*/  @!P1 IMAD.IADD R2, R2, 0x1, -R9 ;  /* 0x0000000102029824 */ /* 0x000fe400078e0a09 */
[----:B------:R-:W-:Y:S01]  /*0cf0*/  @!P1 VIADD R3, R3, 0x1 ;  /* 0x0000000103039836 */ /* 0x000fe20000000000 */
[----:B------:R-:W-:Y:S02]  /*0d00*/  ISETP.NE.AND P1, PT, R0, RZ, PT ;  /* 0x000000ff0000720c */ /* 0x000fe40003f25270 */
[----:B------:R-:W-:-:S13]  /*0d10*/  ISETP.GE.U32.AND P0, PT, R2, R9, PT ;  /* 0x000000090200720c */ /* 0x000fda0003f06070 */
[----:B------:R-:W-:-:S05]  /*0d20*/  @P0 IADD3 R3, R3, 0x1, RZ ;  /* 0x0000000103030810 */ /* 0x000fca0007ffe0ff */
[----:B------:R-:W-:Y:S01]  /*0d30*/  @!P2 IMAD.MOV R3, RZ, RZ, -R3 ;  /* 0x000000ffff03a224 */ /* 0x000fe200078e0a03 */
[----:B------:R-:W-:-:S05]  /*0d40*/  @!P1 LOP3.LUT R3, RZ, R0, RZ, 0x33, !PT ;  /* 0x00000000ff039212 */ /* 0x000fca00078e33ff */
[----:B------:R-:W-:-:S07]  /*0d50*/  IMAD.MOV.U32 R0, RZ, RZ, R3 ;  /* 0x000000ffff007224 */ /* 0x000fce00078e0003 */
.L_x_11:
[----:B------:R-:W0:Y:S01]  /*0d60*/  S2R R3, SR_TID.X ;  /* 0x0000000000037919 */ /* 0x000e220000002100 */
[-C--:B------:R-:W-:Y:S01]  /*0d70*/  IMAD R2, R7, R0.reuse, RZ ;  /* 0x0000000007027224 */ /* 0x080fe200078e02ff */
[----:B------:R-:W-:Y:S01]  /*0d80*/  PLOP3.LUT P0, PT, PT, PT, PT, 0x80, 0x0 ;  /* 0x000000000000781c */ /* 0x000fe20003f0f070 */
[----:B------:R-:W-:Y:S01]  /*0d90*/  IMAD.MOV.U32 R4, RZ, RZ, RZ ;  /* 0x000000ffff047224 */ /* 0x000fe200078e00ff */
[----:B------:R-:W-:Y:S02]  /*0da0*/  CS2R R86, SRZ ;  /* 0x0000000000567805 */ /* 0x000fe4000001ff00 */
[----:B------:R-:W-:Y:S02]  /*0db0*/  CS2R R84, SRZ ;  /* 0x0000000000547805 */ /* 0x000fe4000001ff00 */
[----:B------:R-:W-:Y:S01]  /*0dc0*/  VIADDMNMX R17, R2, R0, R17, PT ;  /* 0x0000000002117246 */ /* 0x000fe20003800111 */
[----:B------:R-:W-:Y:S01]  /*0dd0*/  IMAD.MOV.U32 R0, RZ, RZ, RZ ;  /* 0x000000ffff007224 */ /* 0x000fe200078e00ff */
[----:B------:R-:W-:-:S02]  /*0de0*/  CS2R R82, SRZ ;  /* 0x0000000000527805 */ /* 0x000fc4000001ff00 */
[----:B------:R-:W-:Y:S02]  /*0df0*/  CS2R R80, SRZ ;  /* 0x0000000000507805 */ /* 0x000fe4000001ff00 */
[----:B------:R-:W-:Y:S02]  /*0e00*/  ISETP.GT.AND P1, PT, R17, R2, PT ;  /* 0x000000021100720c */ /* 0x000fe40003f24270 */
[----:B------:R-:W-:Y:S02]  /*0e10*/  CS2R R78, SRZ ;  /* 0x00000000004e7805 */ /* 0x000fe4000001ff00 */
[----:B------:R-:W-:Y:S02]  /*0e20*/  CS2R R76, SRZ ;  /* 0x00000000004c7805 */ /* 0x000fe4000001ff00 */
[----:B------:R-:W-:Y:S02]  /*0e30*/  CS2R R74, SRZ ;  /* 0x00000000004a7805 */ /* 0x000fe4000001ff00 */
[----:B------:R-:W-:-:S02]  /*0e40*/  CS2R R72, SRZ ;  /* 0x0000000000487805 */ /* 0x000fc4000001ff00 */
[----:B------:R-:W-:Y:S02]  /*0e50*/  CS2R R70, SRZ ;  /* 0x0000000000467805 */ /* 0x000fe4000001ff00 */
[----:B------:R-:W-:Y:S02]  /*0e60*/  CS2R R68, SRZ ;  /* 0x0000000000447805 */ /* 0x000fe4000001ff00 */
        /* <DEDUP_REMOVED lines=14> */
[----:B------:R-:W-:Y:S01]  /*0f50*/  CS2R R38, SRZ ;  /* 0x0000000000267805 */ /* 0x000fe2000001ff00 */
[----:B0-----:R-:W-:Y:S01]  /*0f60*/  VIADD R19, R3, 0xffffff80 ;  /* 0xffffff8003137836 */ /* 0x001fe20000000000 */
[----:B------:R-:W-:-:S02]  /*0f70*/  CS2R R36, SRZ ;  /* 0x0000000000247805 */ /* 0x000fc4000001ff00 */
[----:B------:R-:W-:Y:S02]  /*0f80*/  CS2R R34, SRZ ;  /* 0x0000000000227805 */ /* 0x000fe4000001ff00 */
[----:B------:R-:W-:Y:S02]  /*0f90*/  CS2R R32, SRZ ;  /* 0x0000000000207805 */ /* 0x000fe4000001ff00 */
[----:B------:R-:W-:Y:S02]  /*0fa0*/  CS2R R30, SRZ ;  /* 0x00000000001e7805 */ /* 0x000fe4000001ff00 */
[----:B------:R-:W-:Y:S02]  /*0fb0*/  CS2R R28, SRZ ;  /* 0x00000000001c7805 */ /* 0x000fe4000001ff00 */
[----:B------:R-:W-:Y:S02]  /*0fc0*/  CS2R R26, SRZ ;  /* 0x00000000001a7805 */ /* 0x000fe4000001ff00 */
[----:B------:R-:W-:Y:S01]  /*0fd0*/  CS2R R24, SRZ ;  /* 0x0000000000187805 */ /* 0x000fe2000001ff00 */
[----:B------:R-:W-:Y:S06]  /*0fe0*/  @!P1 BRA `(.L_x_12) ;  /* 0x0000005800049947 */ /* 0x000fec0003800000 */
[----:B------:R-:W-:Y:S01]  /*0ff0*/  SHF.R.S32.HI R0, RZ, 0x1f, R19 ;  /* 0x0000001fff007819 */ /* 0x000fe20000011413 */
[----:B------:R-:W0:Y:S01]  /*1000*/  S2UR UR6, SR_CgaCtaId ;  /* 0x00000000000679c3 */ /* 0x000e220000008800 */
[----:B------:R-:W-:Y:S02]  /*1010*/  UMOV UR36, 0x400 ;  /* 0x0000040000247882 */ /* 0x000fe40000000000 */
[----:B------:R-:W-:-:S04]  /*1020*/  LEA.HI R22, R0, R19, RZ, 0x7 ;  /* 0x0000001300167211 */ /* 0x000fc800078f38ff */
[----:B------:R-:W-:-:S06]  /*1030*/  SHF.R.S32.HI R0, RZ, 0x7, R22 ;  /* 0x00000007ff007819 */ /* 0x000fcc0000011416 */
[----:B------:R-:W1:Y:S01]  /*1040*/  SHFL.IDX PT, R0, R0, RZ, 0x1f ;  /* 0x00001fff00007589 */ /* 0x000e6200000e0000 */
[----:B0-----:R-:W-:-:S04]  /*1050*/  ULEA UR36, UR6, UR36, 0x18 ;  /* 0x0000002406247291 */ /* 0x001fc8000f8ec03f */
[----:B------:R-:W-:-:S04]  /*1060*/  UIADD3 UR6, UR36, 0x10400, URZ ;  /* 0x0001040024067890 */ /* 0x000fc8000fffe03f */
[----:B------:R-:W-:Y:S01]  /*1070*/  ULOP3.LUT UP0, URZ, UR6, 0x3ff, URZ, 0xc0, !UPT ;  /* 0x000003ff063f7892 */ /* 0x000fe2000f80c03f */
[----:B-1----:R-:W-:-:S05]  /*1080*/  R2UR UR4, R0 ;  /* 0x00000000000472ca */ /* 0x002fca00000e0000 */
[----:B------:R-:W-:-:S08]  /*1090*/  PLOP3.LUT P0, PT, PT, PT, UP0, 0x80, 0x0 ;  /* 0x000000000000781c */ /* 0x000fd00003f0f008 */
[----:B------:R-:W-:-:S04]  /*10a0*/  ULEA.HI UR5, UR4, UR4, URZ, 0x1 ;  /* 0x0000000404057291 */ /* 0x000fc8000f8f083f */
[----:B------:R-:W-:-:S04]  /*10b0*/  ULOP3.LUT UR5, UR5, 0x1e, URZ, 0xc0, !UPT ;  /* 0x0000001e05057892 */ /* 0x000fc8000f8ec03f */
[----:B------:R-:W-:-:S04]  /*10c0*/  UIADD3 UR5, UR4, -UR5, URZ ;  /* 0x8000000504057290 */ /* 0x000fc8000fffe03f */
[----:B------:R-:W-:-:S04]  /*10d0*/  ULEA UR5, UR5, UR6, 0xd ;  /* 0x0000000605057291 */ /* 0x000fc8000f8e683f */
[----:B------:R-:W-:-:S04]  /*10e0*/  USHF.R.U32.HI UR5, URZ, 0x4, UR5 ;  /* 0x000000043f057899 */ /* 0x000fc80008011605 */
[----:B------:R-:W-:Y:S01]  /*10f0*/  ULOP3.LUT UR37, UR5, 0x3fff, URZ, 0xc0, !UPT ;  /* 0x00003fff05257892 */ /* 0x000fe2000f8ec03f */
[----:B------:R-:W-:Y:S11]  /*1100*/  @!P0 BRA `(.L_x_13) ;  /* 0x0000000000408947 */ /* 0x000ff60003800000 */
[----:B------:R-:W-:Y:S01]  /*1110*/  MOV R0, 0x0 ;  /* 0x0000000000007802 */ /* 0x000fe20000000f00 */
[----:B------:R-:W-:Y:S01]  /*1120*/  ULDC.64 UR4, c[0x4][0x118] ;  /* 0x0100460000047ab9 */ /* 0x000fe20000000a00 */
[----:B------:R-:W-:Y:S01]  /*1130*/  ULDC.64 UR6, c[0x4][0x98] ;  /* 0x0100260000067ab9 */ /* 0x000fe20000000a00 */
[----:B------:R-:W-:Y:S01]  /*1140*/  IMAD.U32 R4, RZ, RZ, UR4 ;  /* 0x00000004ff047e24 */ /* 0x000fe2000f8e00ff */
[----:B------:R0:W1:Y:S01]  /*1150*/  LDC.64 R14, c[0x4][R0] ;  /* 0x01000000000e7b82 */ /* 0x0000620000000a00 */
[----:B------:R-:W-:Y:S01]  /*1160*/  MOV R5, UR5 ;  /* 0x0000000500057c02 */ /* 0x000fe20008000f00 */
[----:B------:R-:W-:Y:S01]  /*1170*/  ULDC.64 UR4, c[0x4][0x120] ;  /* 0x0100480000047ab9 */ /* 0x000fe20000000a00 */
[----:B------:R-:W-:Y:S01]  /*1180*/  IMAD.U32 R10, RZ, RZ, UR6 ;  /* 0x00000006ff0a7e24 */ /* 0x000fe2000f8e00ff */
[----:B------:R-:W-:Y:S01]  /*1190*/  MOV R13, RZ ;  /* 0x000000ff000d7202 */ /* 0x000fe20000000f00 */
[----:B------:R-:W-:Y:S02]  /*11a0*/  IMAD.U32 R6, RZ, RZ, UR4 ;  /* 0x00000004ff067e24 */ /* 0x000fe4000f8e00ff */
[----:B------:R-:W-:-:S02]  /*11b0*/  IMAD.U32 R7, RZ, RZ, UR5 ;  /* 0x00000005ff077e24 */ /* 0x000fc4000f8e00ff */
[----:B------:R-:W-:Y:S02]  /*11c0*/  IMAD.U32 R11, RZ, RZ, UR7 ;  /* 0x00000007ff0b7e24 */ /* 0x000fe4000f8e00ff */
[----:B------:R-:W-:Y:S02]  /*11d0*/  IMAD.MOV.U32 R8, RZ, RZ, 0x70 ;  /* 0x00000070ff087424 */ /* 0x000fe400078e00ff */
[----:B0-----:R-:W-:-:S07]  /*11e0*/  IMAD.MOV.U32 R12, RZ, RZ, 0x1 ;  /* 0x00000001ff0c7424 */ /* 0x001fce00078e00ff */
[----:B------:R-:W-:-:S07]  /*11f0*/  LEPC R20, `(.L_x_13) ;  /* 0x000000001014794e */ /* 0x000fce0000000000 */
[----:B-1----:R-:W-:Y:S05]  /*1200*/  CALL.ABS.NOINC R14 ;  /* 0x000000000e007343 */ /* 0x002fea0003c00000 */
.L_x_13:
[----:B------:R-:W2:Y:S01]  /*1210*/  LDL.LU R20, [R1+0x10] ;  /* 0x0000100001147983 */ /* 0x000ea20000300800 */
[----:B------:R-:W-:-:S04]  /*1220*/  SHF.L.U32 R3, RZ, 0x1f, RZ ;  /* 0x0000001fff037819 */ /* 0x000fc800000006ff */
[----:B------:R-:W0:Y:S01]  /*1230*/  SYNCS.PHASECHK.TRANS64.TRYWAIT P1, [UR36+0x34800], R3 ;  /* 0x03480003ff0075a7 */ /* 0x000e220008020164 */
[----:B--2---:R-:W-:-:S04]  /*1240*/  LOP3.LUT R0, R20, 0x1, RZ, 0xfc, !PT ;  /* 0x0000000114007812 */ /* 0x004fc800078efcff */
[----:B------:R-:W-:Y:S01]  /*1250*/  ISETP.NE.AND P0, PT, R0, 0x3, PT ;  /* 0x000000030000780c */ /* 0x000fe20003f05270 */
[----:B0-----:R-:W-:-:S12]  /*1260*/  @!P1 BRA `(.L_x_14) ;  /* 0x000000a800e09947 */ /* 0x001fd80003800000 */
.L_x_121:
[----:B------:R-:W-:Y:S05]  /*1270*/  @!P0 BRA `(.L_x_15) ;  /* 0x0000000000048947 */ /* 0x000fea0003800000 */
[----:B------:R-:W-:Y:S01]  /*1280*/  BPT.TRAP 0x1 ;  /* 0x000000040000795c */ /* 0x000fe20000300000 */
.L_x_15:
[----:B------:R1:W2:Y:S01]  /*1290*/  SYNCS.PHASECHK.TRANS64.TRYWAIT P2, [UR36+0x34830], R3 ;  /* 0x03483003ff0075a7 */ /* 0x0002a20008040164 */
[----:B------:R-:W-:Y:S05]  /*12a0*/  @!P0 BRA `(.L_x_16) ;  /* 0x0000000000048947 */ /* 0x000fea0003800000 */
[----:B------:R-:W-:Y:S01]  /*12b0*/  BPT.TRAP 0x1 ;  /* 0x000000040000795c */ /* 0x000fe20000300000 */
.L_x_16:
[----:B0-----:R-:W0:Y:S01]  /*12c0*/  S2R R0, SR_TID.X ;  /* 0x0000000000007919 */ /* 0x001e220000002100 */
[----:B------:R-:W-:Y:S01]  /*12d0*/  IMAD.U32 R4, RZ, RZ, UR37 ;  /* 0x00000025ff047e24 */ /* 0x000fe2000f8e00ff */
[----:B0-----:R-:W-:-:S04]  /*12e0*/  LOP3.LUT R0, R0, 0x7f, RZ, 0xc0, !PT ;  /* 0x0000007f00007812 */ /* 0x001fc800078ec0ff */
[----:B------:R-:W-:Y:S01]  /*12f0*/  ISETP.NE.AND P1, PT, R0, RZ, PT ;  /* 0x000000ff0000720c */ /* 0x000fe20003f25270 */
[----:B--2---:R-:W-:-:S12]  /*1300*/  @P2 BRA `(.L_x_17) ;  /* 0x0000000000082947 */ /* 0x004fd80003800000 */
[----:B------:R-:W0:Y:S02]  /*1310*/  SYNCS.PHASECHK.TRANS64.TRYWAIT P2, [UR36+0x34830], R3 ;  /* 0x03483003ff0075a7 */ /* 0x000e240008040164 */
[----:B0-----:R-:W-:Y:S05]  /*1320*/  @!P2 BRA `(.L_x_18) ;  /* 0x000000a800c8a947 */ /* 0x001fea0003800000 */
.L_x_17:
[----:B------:R-:W-:Y:S05]  /*1330*/  WARPSYNC.ALL ;  /* 0x0000000000007948 */ /* 0x000fea0003800000 */
[----:B0-----:R-:W-:Y:S01]  /*1340*/  IMAD.MOV.U32 R0, RZ, RZ, RZ ;  /* 0x000000ffff007224 */ /* 0x001fe200078e00ff */
[----:B------:R-:W-:Y:S01]  /*1350*/  LOP3.LUT R4, R4, 0x10000, RZ, 0xfc, !PT ;  /* 0x0001000004047812 */ /* 0x000fe200078efcff */
[----:B------:R-:W-:Y:S02]  /*1360*/  IMAD.MOV.U32 R151, RZ, RZ, RZ ;  /* 0x000000ffff977224 */ /* 0x000fe400078e00ff */
[----:B------:R-:W-:Y:S01]  /*1370*/  IMAD.MOV.U32 R5, RZ, RZ, 0x40000040 ;  /* 0x40000040ff057424 */ /* 0x000fe200078e00ff */
[----:B------:R-:W-:Y:S01]  /*1380*/  UIADD3 UR4, UR36, 0x1c400, URZ ;  /* 0x0001c40024047890 */ /* 0x000fe2000fffe03f */
[----:B------:R-:W-:Y:S01]  /*1390*/  R2UR UR8, R4 ;  /* 0x00000000040872ca */ /* 0x000fe200000e0000 */
[----:B------:R-:W-:-:S02]  /*13a0*/  WARPGROUP.ARRIVE ;  /* 0x00000000000079c5 */ /* 0x000fc40000000000 */
[----:B------:R-:W-:Y:S01]  /*13b0*/  R2UR UR9, R5 ;  /* 0x00000000050972ca */ /* 0x000fe200000e0000 */
[----:B------:R-:W-:Y:S01]  /*13c0*/  USHF.R.U32.HI UR4, URZ, 0x4, UR4 ;  /* 0x000000043f047899 */ /* 0x000fe20008011604 */
[----:B------:R-:W-:Y:S01]  /*13d0*/  R2UR UR6, R4 ;  /* 0x00000000040672ca */ /* 0x000fe200000e0000 */
[----:B------:R-:W-:Y:S01]  /*13e0*/  UMOV UR11, 0x40000040 ;  /* 0x40000040000b7882 */ /* 0x000fe20000000000 */
[----:B------:R-:W-:Y:S01]  /*13f0*/  UMOV UR5, 0x40000040 ;  /* 0x4000004000057882 */ /* 0x000fe20000000000 */
[----:B------:R-:W-:Y:S01]  /*1400*/  ULOP3.LUT UR4, UR4, 0x3fff, URZ, 0xc0, !UPT ;  /* 0x00003fff04047892 */ /* 0x000fe2000f8ec03f */
[----:B------:R-:W-:Y:S01]  /*1410*/  LOP3.LUT R22, R22, 0xffffff80, RZ, 0xc0, !PT ;  /* 0xffffff8016167812 */ /* 0x000fe200078ec0ff */
[----:B------:R-:W-:Y:S01]  /*1420*/  UMOV UR13, 0x40000040 ;  /* 0x40000040000d7882 */ /* 0x000fe20000000000 */
[----:B------:R-:W-:Y:S01]  /*1430*/  UMOV UR15, 0x40000040 ;  /* 0x40000040000f7882 */ /* 0x000fe20000000000 */
[----:B------:R-:W-:Y:S01]  /*1440*/  ULOP3.LUT UR38, UR4, 0x10000, URZ, 0xfc, !UPT ;  /* 0x0001000004267892 */ /* 0x000fe2000f8efc3f */
[----:B------:R-:W-:Y:S01]  /*1450*/  IMAD.MOV.U32 R6, RZ, RZ, -0x2 ;  /* 0xfffffffeff067424 */ /* 0x000fe200078e00ff */
[----:B------:R-:W-:Y:S01]  /*1460*/  UMOV UR17, 0x40000040 ;  /* 0x4000004000117882 */ /* 0x000fe20000000000 */
[----:B------:R-:W-:Y:S01]  /*1470*/  UMOV UR19, 0x40000040 ;  /* 0x4000004000137882 */ /* 0x000fe20000000000 */
[----:B------:R-:W-:Y:S01]  /*1480*/  UIADD3 UR14, UR38, 0x6, URZ ;  /* 0x00000006260e7890 */ /* 0x000fe2000fffe03f */
[----:B------:R-:W-:Y:S01]  /*1490*/  IMAD.IADD R22, R19, 0x1, -R22 ;  /* 0x0000000113167824 */ /* 0x000fe200078e0a16 */
[----:B------:R-:W-:Y:S01]  /*14a0*/  UIADD3 UR4, UR6, 0x2, URZ ;  /* 0x0000000206047890 */ /* 0x000fe2000fffe03f */
[----:B------:R-:W-:Y:S01]  /*14b0*/  P2R R21, PR, RZ, 0x2 ;  /* 0x00000002ff157803 */ /* 0x000fe20000000000 */
[----:B------:R-:W-:Y:S01]  /*14c0*/  UMOV UR10, UR38 ;  /* 0x00000026000a7c82 */ /* 0x000fe20008000000 */
[----:B------:R-:W-:Y:S01]  /*14d0*/  UIADD3 UR12, UR6, 0x6, URZ ;  /* 0x00000006060c7890 */ /* 0x000fe2000fffe03f */
[----:B------:R-:W-:Y:S01]  /*14e0*/  HGMMA.64x128x16.F32.BF16 R24, gdesc[UR8], RZ, !UPT, gsb0 ;  /* 0x01e00000081879f0 */ /* 0x000fe2000c0018ff */
[----:B------:R-:W-:Y:S01]  /*14f0*/  UIADD3 UR10, UR38, 0x2, URZ ;  /* 0x00000002260a7890 */ /* 0x000fe2000fffe03f */
[----:B-1----:R-:W-:Y:S01]  /*1500*/  SHF.R.S32.HI R3, RZ, 0x1f, R22 ;  /* 0x0000001fff037819 */ /* 0x002fe20000011416 */
[----:B------:R-:W-:Y:S01]  /*1510*/  UMOV UR8, UR4 ;  /* 0x0000000400087c82 */ /* 0x000fe20008000000 */
[----:B------:R-:W-:Y:S01]  /*1520*/  UMOV UR9, UR5 ;  /* 0x0000000500097c82 */ /* 0x000fe20008000000 */
[----:B------:R-:W-:Y:S01]  /*1530*/  UMOV UR11, 0x40000040 ;  /* 0x40000040000b7882 */ /* 0x000fe20000000000 */
[----:B------:R-:W-:Y:S01]  /*1540*/  UIADD3 UR16, UR6, 0x400, URZ ;  /* 0x0000040006107890 */ /* 0x000fe2000fffe03f */
[----:B------:R-:W-:Y:S01]  /*1550*/  LEA.HI R3, R3, R22, RZ, 0x2 ;  /* 0x0000001603037211 */ /* 0x000fe200078f10ff */
[----:B------:R-:W-:Y:S01]  /*1560*/  UIADD3 UR18, UR38, 0x400, URZ ;  /* 0x0000040026127890 */ /* 0x000fe2000fffe03f */
[----:B------:R-:W-:Y:S01]  /*1570*/  P2R R23, PR, RZ, 0x1 ;  /* 0x00000001ff177803 */ /* 0x000fe20000000000 */
[----:B------:R-:W-:Y:S01]  /*1580*/  UIADD3 UR20, UR6, 0x402, URZ ;  /* 0x0000040206147890 */ /* 0x000fe2000fffe03f */
[----:B------:R-:W-:Y:S01]  /*1590*/  LOP3.LUT R3, R3, 0x7ffffffc, RZ, 0xc0, !PT ;  /* 0x7ffffffc03037812 */ /* 0x000fe200078ec0ff */
[----:B------:R-:W-:Y:S01]  /*15a0*/  UIADD3 UR22, UR38, 0x402, URZ ;  /* 0x0000040226167890 */ /* 0x000fe2000fffe03f */
[--C-:B------:R-:W-:Y:S01]  /*15b0*/  IMAD.MOV.U32 R150, RZ, RZ, R151.reuse ;  /* 0x000000ffff967224 */ /* 0x100fe200078e0097 */
[----:B------:R-:W-:Y:S01]  /*15c0*/  UMOV UR21, 0x40000040 ;  /* 0x4000004000157882 */ /* 0x000fe20000000000 */
[----:B------:R-:W-:Y:S01]  /*15d0*/  UMOV UR23, 0x40000040 ;  /* 0x4000004000177882 */ /* 0x000fe20000000000 */
[----:B------:R-:W-:Y:S01]  /*15e0*/  UIADD3 UR24, UR6, 0x404, URZ ;  /* 0x0000040406187890 */ /* 0x000fe2000fffe03f */
[----:B------:R-:W-:Y:S01]  /*15f0*/  IADD3 R3, R22, -R3, RZ ;  /* 0x8000000316037210 */ /* 0x000fe20007ffe0ff */
[----:B------:R-:W-:Y:S01]  /*1600*/  UIADD3 UR26, UR38, 0x404, URZ ;  /* 0x00000404261a7890 */ /* 0x000fe2000fffe03f */
[--C-:B------:R-:W-:Y:S01]  /*1610*/  IMAD.MOV.U32 R149, RZ, RZ, R151.reuse ;  /* 0x000000ffff957224 */ /* 0x100fe200078e0097 */
[----:B------:R-:W-:Y:S01]  /*1620*/  UMOV UR25, 0x40000040 ;  /* 0x4000004000197882 */ /* 0x000fe20000000000 */
[----:B------:R-:W-:Y:S01]  /*1630*/  UMOV UR27, 0x40000040 ;  /* 0x40000040001b7882 */ /* 0x000fe20000000000 */
[----:B------:R-:W-:Y:S01]  /*1640*/  UIADD3 UR28, UR6, 0x406, URZ ;  /* 0x00000406061c7890 */ /* 0x000fe2000fffe03f */
[----:B------:R-:W-:Y:S01]  /*1650*/  IMAD R3, R3, R6, 0x80 ;  /* 0x0000008003037424 */ /* 0x000fe200078e0206 */
[----:B------:R-:W-:Y:S01]  /*1660*/  UIADD3 UR30, UR38, 0x406, URZ ;  /* 0x00000406261e7890 */ /* 0x000fe2000fffe03f */
[----:B------:R-:W-:Y:S01]  /*1670*/  IMAD.MOV.U32 R148, RZ, RZ, R151 ;  /* 0x000000ffff947224 */ /* 0x000fe200078e0097 */
[----:B------:R-:W-:Y:S01]  /*1680*/  UMOV UR29, 0x40000040 ;  /* 0x40000040001d7882 */ /* 0x000fe20000000000 */
[----:B------:R-:W-:Y:S01]  /*1690*/  UMOV UR31, 0x40000040 ;  /* 0x40000040001f7882 */ /* 0x000fe20000000000 */
[----:B------:R-:W-:Y:S01]  /*16a0*/  UIADD3 UR32, UR6, 0x800, URZ ;  /* 0x0000080006207890 */ /* 0x000fe2000fffe03f */
[----:B------:R-:W-:Y:S01]  /*16b0*/  IMAD.IADD R18, R18, 0x1, R3 ;  /* 0x0000000112127824 */ /* 0x000fe200078e0203 */
[----:B------:R-:W-:Y:S01]  /*16c0*/  UIADD3 UR34, UR38, 0x800, URZ ;  /* 0x0000080026227890 */ /* 0x000fe2000fffe03f */
[--C-:B------:R-:W-:Y:S01]  /*16d0*/  IMAD.MOV.U32 R147, RZ, RZ, R151.reuse ;  /* 0x000000ffff937224 */ /* 0x100fe200078e0097 */
[----:B------:R-:W-:Y:S01]  /*16e0*/  UMOV UR33, 0x40000040 ;  /* 0x4000004000217882 */ /* 0x000fe20000000000 */
[----:B------:R-:W-:Y:S01]  /*16f0*/  UMOV UR35, 0x40000040 ;  /* 0x4000004000237882 */ /* 0x000fe20000000000 */
[----:B------:R-:W-:Y:S01]  /*1700*/  UIADD3 UR44, UR6, 0x802, URZ ;  /* 0x00000802062c7890 */ /* 0x000fe2000fffe03f */
[----:B------:R-:W-:Y:S01]  /*1710*/  IMAD R6, R17, -0x80, R18 ;  /* 0xffffff8011067824 */ /* 0x000fe200078e0212 */
[----:B------:R-:W-:Y:S01]  /*1720*/  UIADD3 UR46, UR38, 0x802, URZ ;  /* 0x00000802262e7890 */ /* 0x000fe2000fffe03f */
[-C--:B------:R-:W-:Y:S01]  /*1730*/  MOV R145, R151.reuse ;  /* 0x0000009700917202 */ /* 0x080fe20000000f00 */
[----:B------:R-:W-:Y:S01]  /*1740*/  UMOV UR45, 0x40000040 ;  /* 0x40000040002d7882 */ /* 0x000fe20000000000 */
[----:B------:R-:W-:Y:S01]  /*1750*/  UMOV UR47, 0x40000040 ;  /* 0x40000040002f7882 */ /* 0x000fe20000000000 */
[----:B------:R-:W-:Y:S01]  /*1760*/  UIADD3 UR48, UR6, 0x804, URZ ;  /* 0x0000080406307890 */ /* 0x000fe2000fffe03f */
[C---:B------:R-:W-:Y:S01]  /*1770*/  ISETP.GT.AND P4, PT, R6.reuse, RZ, PT ;  /* 0x000000ff0600720c */ /* 0x040fe20003f84270 */
[----:B------:R-:W-:Y:S01]  /*1780*/  UIADD3 UR50, UR38, 0x804, URZ ;  /* 0x0000080426327890 */ /* 0x000fe2000fffe03f */
[C---:B------:R-:W-:Y:S01]  /*1790*/  ISETP.GT.AND P3, PT, R6.reuse, 0x1, PT ;  /* 0x000000010600780c */ /* 0x040fe20003f64270 */
[----:B------:R-:W-:Y:S01]  /*17a0*/  UMOV UR49, 0x40000040 ;  /* 0x4000004000317882 */ /* 0x000fe20000000000 */
[----:B------:R-:W-:Y:S01]  /*17b0*/  UMOV UR51, 0x40000040 ;  /* 0x4000004000337882 */ /* 0x000fe20000000000 */
[----:B------:R-:W-:Y:S01]  /*17c0*/  UIADD3 UR52, UR6, 0x806, URZ ;  /* 0x0000080606347890 */ /* 0x000fe2000fffe03f */
[C---:B------:R-:W-:Y:S01]  /*17d0*/  ISETP.GT.AND P2, PT, R6.reuse, 0x8, PT ;  /* 0x000000080600780c */ /* 0x040fe20003f44270 */
[----:B------:R-:W-:Y:S01]  /*17e0*/  UIADD3 UR54, UR38, 0x806, URZ ;  /* 0x0000080626367890 */ /* 0x000fe2000fffe03f */
[C---:B------:R-:W-:Y:S01]  /*17f0*/  ISETP.GT.AND P6, PT, R6.reuse, 0x9, PT ;  /* 0x000000090600780c */ /* 0x040fe20003fc4270 */
[----:B------:R-:W-:Y:S01]  /*1800*/  UMOV UR53, 0x40000040 ;  /* 0x4000004000357882 */ /* 0x000fe20000000000 */
[----:B------:R-:W-:Y:S01]  /*1810*/  UMOV UR55, 0x40000040 ;  /* 0x4000004000377882 */ /* 0x000fe20000000000 */
[C---:B------:R-:W-:Y:S01]  /*1820*/  ISETP.GT.AND P5, PT, R6.reuse, 0x10, PT ;  /* 0x000000100600780c */ /* 0x040fe20003fa4270 */
[--C-:B------:R-:W-:Y:S01]  /*1830*/  IMAD.MOV.U32 R143, RZ, RZ, R151.reuse ;  /* 0x000000ffff8f7224 */ /* 0x100fe200078e0097 */
[C---:B------:R-:W-:Y:S01]  /*1840*/  ISETP.GT.AND P1, PT, R6.reuse, 0x59, PT ;  /* 0x000000590600780c */ /* 0x040fe20003f24270 */
[--C-:B------:R-:W-:Y:S01]  /*1850*/  IMAD.MOV.U32 R141, RZ, RZ, R151.reuse ;  /* 0x000000ffff8d7224 */ /* 0x100fe200078e0097 */
[----:B------:R-:W-:Y:S01]  /*1860*/  ISETP.GT.AND P0, PT, R6, 0x60, PT ;  /* 0x000000600600780c */ /* 0x000fe20003f04270 */
[--C-:B------:R-:W-:Y:S01]  /*1870*/  IMAD.MOV.U32 R139, RZ, RZ, R151.reuse ;  /* 0x000000ffff8b7224 */ /* 0x100fe200078e0097 */
[-C--:B------:R-:W-:Y:S01]  /*1880*/  MOV R131, R151.reuse ;  /* 0x0000009700837202 */ /* 0x080fe20000000f00 */
[--C-:B------:R-:W-:Y:S01]  /*1890*/  IMAD.MOV.U32 R137, RZ, RZ, R151.reuse ;  /* 0x000000ffff897224 */ /* 0x100fe200078e0097 */
[-C--:B------:R-:W-:Y:S01]  /*18a0*/  MOV R117, R151.reuse ;  /* 0x0000009700757202 */ /* 0x080fe20000000f00 */
[--C-:B------:R-:W-:Y:S01]  /*18b0*/  IMAD.MOV.U32 R135, RZ, RZ, R151.reuse ;  /* 0x000000ffff877224 */ /* 0x100fe200078e0097 */
[-C--:B------:R-:W-:Y:S01]  /*18c0*/  MOV R103, R151.reuse ;  /* 0x0000009700677202 */ /* 0x080fe20000000f00 */
[--C-:B------:R-:W-:Y:S01]  /*18d0*/  IMAD.MOV.U32 R133, RZ, RZ, R151.reuse ;  /* 0x000000ffff857224 */ /* 0x100fe200078e0097 */
[----:B------:R-:W-:Y:S01]  /*18e0*/  MOV R89, R151 ;  /* 0x0000009700597202 */ /* 0x000fe20000000f00 */
[----:B------:R-:W-:-:S02]  /*18f0*/  IMAD.MOV.U32 R129, RZ, RZ, R151 ;  /* 0x000000ffff817224 */ /* 0x000fc400078e0097 */
[--C-:B------:R-:W-:Y:S02]  /*1900*/  IMAD.MOV.U32 R127, RZ, RZ, R151.reuse ;  /* 0x000000ffff7f7224 */ /* 0x100fe400078e0097 */
[--C-:B------:R-:W-:Y:S02]  /*1910*/  IMAD.MOV.U32 R125, RZ, RZ, R151.reuse ;  /* 0x000000ffff7d7224 */ /* 0x100fe400078e0097 */
[--C-:B------:R-:W-:Y:S02]  /*1920*/  IMAD.MOV.U32 R123, RZ, RZ, R151.reuse ;  /* 0x000000ffff7b7224 */ /* 0x100fe400078e0097 */
[--C-:B------:R-:W-:Y:S02]  /*1930*/  IMAD.MOV.U32 R121, RZ, RZ, R151.reuse ;  /* 0x000000ffff797224 */ /* 0x100fe400078e0097 */
[--C-:B------:R-:W-:Y:S02]  /*1940*/  IMAD.MOV.U32 R119, RZ, RZ, R151.reuse ;  /* 0x000000ffff777224 */ /* 0x100fe400078e0097 */
        /* <DEDUP_REMOVED lines=11> */
[----:B------:R-:W-:Y:S01]  /*1a00*/  IMAD.MOV.U32 R91, RZ, RZ, R151 ;  /* 0x000000ffff5b7224 */ /* 0x000fe200078e0097 */
[----:B------:R-:W-:Y:S02]  /*1a10*/  WARPGROUP.DEPBAR.LE gsb0, 0x0 ;  /* 0x00008000000079c5 */ /* 0x000fe40000010000 */
[----:B------:R-:W-:-:S06]  /*1a20*/  WARPGROUP.ARRIVE ;  /* 0x00000000000079c5 */ /* 0x000fcc0000000000 */
[----:B------:R-:W-:Y:S01]  /*1a30*/  HGMMA.64x128x16.F32.BF16 R24, gdesc[UR8], R24, gsb0 ;  /* 0x01e00000081879f0 */ /* 0x000fe20008001818 */
[----:B------:R-:W-:Y:S02]  /*1a40*/  UIADD3 UR8, UR6, 0x4, URZ ;  /* 0x0000000406087890 */ /* 0x000fe4000fffe03f */
[----:B------:R-:W-:Y:S01]  /*1a50*/  UIADD3 UR10, UR38, 0x4, URZ ;  /* 0x00000004260a7890 */ /* 0x000fe2000fffe03f */
[----:B------:R-:W-:Y:S01]  /*1a60*/  UMOV UR9, 0x40000040 ;  /* 0x4000004000097882 */ /* 0x000fe20000000000 */
[----:B------:R-:W-:Y:S01]  /*1a70*/  UMOV UR11, 0x40000040 ;  /* 0x40000040000b7882 */ /* 0x000fe20000000000 */
[----:B------:R-:W-:Y:S01]  /*1a80*/  ULDC UR6, c[0x0][0x988] ;  /* 0x0002620000067ab9 */ /* 0x000fe20000000800 */
[----:B------:R-:W-:Y:S02]  /*1a90*/  WARPGROUP.DEPBAR.LE gsb0, 0x0 ;  /* 0x00008000000079c5 */ /* 0x000fe40000010000 */
[----:B------:R-:W-:-:S06]  /*1aa0*/  WARPGROUP.ARRIVE ;  /* 0x00000000000079c5 */ /* 0x000fcc0000000000 */
[----:B------:R-:W-:Y:S03]  /*1ab0*/  HGMMA.64x128x16.F32.BF16 R24, gdesc[UR8], R24, gsb0 ;  /* 0x01e00000081879f0 */ /* 0x000fe60008001818 */
[----:B------:R-:W-:Y:S02]  /*1ac0*/  WARPGROUP.DEPBAR.LE gsb0, 0x0 ;  /* 0x00008000000079c5 */ /* 0x000fe40000010000 */
[----:B------:R-:W-:-:S07]  /*1ad0*/  WARPGROUP.ARRIVE ;  /* 0x00000000000079c5 */ /* 0x000fce0000000000 */
        /* <DEDUP_REMOVED lines=26> */
[----:B------:R-:W-:Y:S02]  /*1c80*/  FSEL R88, R26, -INF , P4 ;  /* 0xff8000001a587808 */ /* 0x000fe40002000000 */
[----:B------:R-:W-:Y:S02]  /*1c90*/  FSEL R27, R27, -INF , P3 ;  /* 0xff8000001b1b7808 */ /* 0x000fe40001800000 */
[----:B------:R-:W-:Y:S02]  /*1ca0*/  FSEL R90, R30, -INF , P2 ;  /* 0xff8000001e5a7808 */ /* 0x000fe40001000000 */
[----:B------:R-:W-:-:S02]  /*1cb0*/  FMNMX.FTZ R3, R88, R27, !PT ;  /* 0x0000001b58037209 */ /* 0x000fc40007810000 */
[----:B------:R-:W-:Y:S02]  /*1cc0*/  FSEL R92, R31, -INF , P6 ;  /* 0xff8000001f5c7808 */ /* 0x000fe40003000000 */
[----:B------:R-:W-:Y:S02]  /*1cd0*/  FMNMX.FTZ R3, R90, R3, !PT ;  /* 0x000000035a037209 */ /* 0x000fe40007810000 */
[----:B------:R-:W-:Y:S02]  /*1ce0*/  FSEL R24, R24, -INF , P4 ;  /* 0xff80000018187808 */ /* 0x000fe40002000000 */
[----:B------:R-:W-:Y:S02]  /*1cf0*/  ISETP.GT.AND P4, PT, R6, 0x11, PT ;  /* 0x000000110600780c */ /* 0x000fe40003f84270 */
[----:B------:R-:W-:Y:S02]  /*1d00*/  FSEL R94, R34, -INF , P5 ;  /* 0xff800000225e7808 */ /* 0x000fe40002800000 */
[----:B------:R-:W-:-:S02]  /*1d10*/  FMNMX.FTZ R3, R92, R3, !PT ;  /* 0x000000035c037209 */ /* 0x000fc40007810000 */
[----:B------:R-:W-:Y:S02]  /*1d20*/  FSEL R25, R25, -INF , P3 ;  /* 0xff80000019197808 */ /* 0x000fe40001800000 */
[----:B------:R-:W-:Y:S02]  /*1d30*/  ISETP.GT.AND P3, PT, R6, 0x18, PT ;  /* 0x000000180600780c */ /* 0x000fe40003f64270 */
[----:B------:R-:W-:Y:S02]  /*1d40*/  FSEL R96, R35, -INF , P4 ;  /* 0xff80000023607808 */ /* 0x000fe40002000000 */
[----:B------:R-:W-:Y:S02]  /*1d50*/  FMNMX.FTZ R3, R94, R3, !PT ;  /* 0x000000035e037209 */ /* 0x000fe40007810000 */
[----:B------:R-:W-:Y:S02]  /*1d60*/  FSEL R28, R28, -INF , P2 ;  /* 0xff8000001c1c7808 */ /* 0x000fe40001000000 */
[----:B------:R-:W-:-:S02]  /*1d70*/  ISETP.GT.AND P2, PT, R6, 0x19, PT ;  /* 0x000000190600780c */ /* 0x000fc40003f44270 */
        /* <DEDUP_REMOVED lines=63> */
[----:B------:R-:W-:Y:S02]  /*2170*/  FMNMX.FTZ R3, R128, R3, !PT ;  /* 0x0000000380037209 */ /* 0x000fe40007810000 */
[----:B------:R-:W-:Y:S02]  /*2180*/  FSEL R132, R71, -INF , P1 ;  /* 0xff80000047847808 */ /* 0x000fe40000800000 */
[----:B------:R-:W-:-:S02]  /*2190*/  FMNMX.FTZ R3, R130, R3, !PT ;  /* 0x0000000382037209 */ /* 0x000fc40007810000 */
[----:B------:R-:W-:Y:S02]  /*21a0*/  ISETP.GT.AND P1, PT, R6, 0x61, PT ;  /* 0x000000610600780c */ /* 0x000fe40003f24270 */
[----:B------:R-:W-:Y:S02]  /*21b0*/  FSEL R134, R74, -INF , P0 ;  /* 0xff8000004a867808 */ /* 0x000fe40000000000 */
[----:B------:R-:W-:Y:S02]  /*21c0*/  FMNMX.FTZ R3, R132, R3, !PT ;  /* 0x0000000384037209 */ /* 0x000fe40007810000 */
        /* <DEDUP_REMOVED lines=8> */
[----:B------:R-:W-:-:S02]  /*2250*/  FSEL R138, R79, -INF , P2 ;  /* 0xff8000004f8a7808 */ /* 0x000fc40001000000 */
[----:B------:R-:W-:Y:S02]  /*2260*/  FMNMX.FTZ R3, R78, R3, !PT ;  /* 0x000000034e037209 */ /* 0x000fe40007810000 */
[----:B------:R-:W-:Y:S02]  /*2270*/  ISETP.GT.AND P3, PT, R6, 0x70, PT ;  /* 0x000000700600780c */ /* 0x000fe40003f64270 */
[----:B------:R-:W-:Y:S02]  /*2280*/  FSEL R64, R64, -INF , P4 ;  /* 0xff80000040407808 */ /* 0x000fe40002000000 */
[----:B------:R-:W-:Y:S02]  /*2290*/  FSEL R140, R82, -INF , P3 ;  /* 0xff800000528c7808 */ /* 0x000fe40001800000 */
[----:B------:R-:W-:Y:S02]  /*22a0*/  FMNMX.FTZ R3, R138, R3, !PT ;  /* 0x000000038a037209 */ /* 0x000fe40007810000 */
[----:B------:R-:W-:-:S02]  /*22b0*/  ISETP.GT.AND P4, PT, R6, 0x71, PT ;  /* 0x000000710600780c */ /* 0x000fc40003f84270 */
[----:B------:R-:W-:Y:S02]  /*22c0*/  FSEL R34, R61, -INF , P5 ;  /* 0xff8000003d227808 */ /* 0x000fe40002800000 */
[----:B------:R-:W-:Y:S02]  /*22d0*/  FSEL R142, R83, -INF , P4 ;  /* 0xff800000538e7808 */ /* 0x000fe40002000000 */
[----:B------:R-:W-:Y:S02]  /*22e0*/  FMNMX.FTZ R3, R140, R3, !PT ;  /* 0x000000038c037209 */ /* 0x000fe40007810000 */
[----:B------:R-:W-:Y:S02]  /*22f0*/  ISETP.GT.AND P5, PT, R6, 0x78, PT ;  /* 0x000000780600780c */ /* 0x000fe40003fa4270 */
[----:B------:R-:W-:Y:S02]  /*2300*/  FSEL R60, R60, -INF , P6 ;  /* 0xff8000003c3c7808 */ /* 0x000fe40003000000 */
[----:B------:R-:W-:-:S02]  /*2310*/  FSEL R144, R86, -INF , P5 ;  /* 0xff80000056907808 */ /* 0x000fc40002800000 */
[----:B------:R-:W-:Y:S02]  /*2320*/  FMNMX.FTZ R3, R142, R3, !PT ;  /* 0x000000038e037209 */ /* 0x000fe40007810000 */
[----:B------:R-:W-:Y:S02]  /*2330*/  ISETP.GT.AND P6, PT, R6, 0x79, PT ;  /* 0x000000790600780c */ /* 0x000fe40003fc4270 */
[----:B------:R-:W-:Y:S02]  /*2340*/  FMNMX.FTZ R3, R144, R3, !PT ;  /* 0x0000000390037209 */ /* 0x000fe40007810000 */
[----:B------:R-:W-:Y:S02]  /*2350*/  FSEL R146, R87, -INF , P6 ;  /* 0xff80000057927808 */ /* 0x000fe40003000000 */
[----:B------:R-:W-:Y:S02]  /*2360*/  P2R R15, PR, RZ, 0x1 ;  /* 0x00000001ff0f7803 */ /* 0x000fe40000000000 */
[----:B------:R-:W-:Y:S01]  /*2370*/  FMNMX.FTZ R7, R146, R3, !PT ;  /* 0x0000000392077209 */ /* 0x000fe20007810000 */
[----:B------:R-:W-:Y:S01]  /*2380*/  IMAD.U32 R3, RZ, RZ, UR6 ;  /* 0x00000006ff037e24 */ /* 0x000fe2000f8e00ff */
[----:B------:R-:W-:-:S02]  /*2390*/  ISETP.GT.AND P0, PT, R6, 0x59, PT ;  /* 0x000000590600780c */ /* 0x000fc40003f04270 */
[----:B------:R-:W-:Y:S01]  /*23a0*/  P2R R19, PR, RZ, 0x2 ;  /* 0x00000002ff137803 */ /* 0x000fe20000000000 */
[----:B------:R-:W0:Y:S01]  /*23b0*/  SHFL.BFLY PT, R10, R7, 0x2, 0x1f ;  /* 0x0c401f00070a7f89 */ /* 0x000e2200000e0000 */
[----:B------:R-:W-:Y:S02]  /*23c0*/  ISETP.GT.AND P1, PT, R6, 0x60, PT ;  /* 0x000000600600780c */ /* 0x000fe40003f24270 */
[----:B------:R-:W-:Y:S02]  /*23d0*/  FSEL R54, R69, -INF , P0 ;  /* 0xff80000045367808 */ /* 0x000fe40000000000 */
[----:B------:R-:W-:Y:S02]  /*23e0*/  FSEL R72, R72, -INF , P1 ;  /* 0xff80000048487808 */ /* 0x000fe40000800000 */
[----:B------:R-:W-:Y:S02]  /*23f0*/  ISETP.NE.AND P1, PT, R19, RZ, PT ;  /* 0x000000ff1300720c */ /* 0x000fe40003f25270 */
[----:B------:R-:W-:-:S02]  /*2400*/  P2R R13, PR, RZ, 0x4 ;  /* 0x00000004ff0d7803 */ /* 0x000fc40000000000 */
[----:B------:R-:W-:Y:S02]  /*2410*/  ISETP.NE.AND P0, PT, R15, RZ, PT ;  /* 0x000000ff0f00720c */ /* 0x000fe40003f05270 */
[----:B------:R-:W-:Y:S02]  /*2420*/  FSEL R50, R73, -INF , P1 ;  /* 0xff80000049327808 */ /* 0x000fe40000800000 */
[----:B------:R-:W-:Y:S02]  /*2430*/  FSEL R76, R76, -INF , P0 ;  /* 0xff8000004c4c7808 */ /* 0x000fe40000000000 */
[----:B------:R-:W-:Y:S02]  /*2440*/  FSEL R80, R80, -INF , P3 ;  /* 0xff80000050507808 */ /* 0x000fe40001800000 */
[----:B------:R-:W-:Y:S02]  /*2450*/  FSEL R86, R81, -INF , P4 ;  /* 0xff80000051567808 */ /* 0x000fe40002000000 */
[----:B------:R-:W-:-:S02]  /*2460*/  FSEL R84, R84, -INF , P5 ;  /* 0xff80000054547808 */ /* 0x000fc40002800000 */
[----:B------:R-:W-:Y:S02]  /*2470*/  ISETP.NE.AND P1, PT, R21, RZ, PT ;  /* 0x000000ff1500720c */ /* 0x000fe40003f25270 */
[----:B0-----:R-:W-:Y:S02]  /*2480*/  FMNMX.FTZ R9, R7, R10, !PT ;  /* 0x0000000a07097209 */ /* 0x001fe40007810000 */
[----:B------:R-:W-:Y:S02]  /*2490*/  FMNMX.FTZ R7, R24, R25, !PT ;  /* 0x0000001918077209 */ /* 0x000fe40007810000 */
[----:B------:R-:W-:Y:S01]  /*24a0*/  ISETP.NE.AND P0, PT, R23, RZ, PT ;  /* 0x000000ff1700720c */ /* 0x000fe20003f05270 */
[----:B------:R-:W0:Y:S01]  /*24b0*/  SHFL.BFLY PT, R10, R9, 0x1, 0x1f ;  /* 0x0c201f00090a7f89 */ /* 0x000e2200000e0000 */
[----:B------:R-:W-:-:S04]  /*24c0*/  FMNMX.FTZ R7, R28, R7, !PT ;  /* 0x000000071c077209 */ /* 0x000fc80007810000 */
[----:B------:R-:W-:-:S04]  /*24d0*/  FMNMX.FTZ R7, R8, R7, !PT ;  /* 0x0000000708077209 */ /* 0x000fc80007810000 */
[----:B------:R-:W-:-:S04]  /*24e0*/  FMNMX.FTZ R7, R32, R7, !PT ;  /* 0x0000000720077209 */ /* 0x000fc80007810000 */
[----:B------:R-:W-:-:S04]  /*24f0*/  FMNMX.FTZ R7, R12, R7, !PT ;  /* 0x000000070c077209 */ /* 0x000fc80007810000 */
[----:B------:R-:W-:-:S04]  /*2500*/  FMNMX.FTZ R7, R36, R7, !PT ;  /* 0x0000000724077209 */ /* 0x000fc80007810000 */
[----:B------:R-:W-:Y:S02]  /*2510*/  FMNMX.FTZ R7, R14, R7, !PT ;  /* 0x000000070e077209 */ /* 0x000fe40007810000 */
[----:B0-----:R-:W-:Y:S02]  /*2520*/  FMNMX.FTZ R10, R9, R10, !PT ;  /* 0x0000000a090a7209 */ /* 0x001fe40007810000 */
[----:B------:R-:W-:Y:S02]  /*2530*/  FMNMX.FTZ R7, R40, R7, !PT ;  /* 0x0000000728077209 */ /* 0x000fe40007810000 */
[C---:B------:R-:W-:Y:S01]  /*2540*/  FSETP.NEU.FTZ.AND P2, PT, R10.reuse, -INF , PT ;  /* 0xff8000000a00780b */ /* 0x040fe20003f5d000 */
[----:B------:R-:W-:Y:S01]  /*2550*/  FMUL.FTZ R11, R10, R3 ;  /* 0x000000030a0b7220 */ /* 0x000fe20000410000 */
[----:B------:R-:W-:-:S04]  /*2560*/  FMNMX.FTZ R7, R18, R7, !PT ;  /* 0x0000000712077209 */ /* 0x000fc80007810000 */
[----:B------:R-:W-:Y:S02]  /*2570*/  FMNMX.FTZ R7, R44, R7, !PT ;  /* 0x000000072c077209 */ /* 0x000fe40007810000 */
[----:B------:R-:W-:Y:S02]  /*2580*/  FSEL R11, R11, RZ, P2 ;  /* 0x000000ff0b0b7208 */ /* 0x000fe40001000000 */
[----:B------:R-:W-:Y:S02]  /*2590*/  FMNMX.FTZ R7, R20, R7, !PT ;  /* 0x0000000714077209 */ /* 0x000fe40007810000 */
[----:B------:R-:W-:Y:S01]  /*25a0*/  ISETP.NE.AND P2, PT, R13, RZ, PT ;  /* 0x000000ff0d00720c */ /* 0x000fe20003f45270 */
[--C-:B------:R-:W-:Y:S01]  /*25b0*/  FFMA.FTZ R181, R88, R3, -R11.reuse ;  /* 0x0000000358b57223 */ /* 0x100fe2000001080b */
[----:B------:R-:W-:Y:S01]  /*25c0*/  FMNMX.FTZ R7, R48, R7, !PT ;  /* 0x0000000730077209 */ /* 0x000fe20007810000 */
[-CC-:B------:R-:W-:Y:S01]  /*25d0*/  FFMA.FTZ R42, R27, R3.reuse, -R11.reuse ;  /* 0x000000031b2a7223 */ /* 0x180fe2000001080b */
[----:B------:R-:W-:Y:S01]  /*25e0*/  FSEL R82, R77, -INF , P2 ;  /* 0xff8000004d527808 */ /* 0x000fe20001000000 */
[--C-:B------:R-:W-:Y:S01]  /*25f0*/  FFMA.FTZ R183, R90, R3, -R11.reuse ;  /* 0x000000035ab77223 */ /* 0x100fe2000001080b */
[----:B------:R-:W-:Y:S01]  /*2600*/  FMNMX.FTZ R7, R22, R7, !PT ;  /* 0x0000000716077209 */ /* 0x000fe20007810000 */
[----:B------:R-:W-:Y:S01]  /*2610*/  MUFU.EX2 R181, R181 ;  /* 0x000000b500b57308 */ /* 0x000fe20000000800 */
[----:B------:R-:W-:Y:S01]  /*2620*/  FSEL R88, R85, -INF , P6 ;  /* 0xff80000055587808 */ /* 0x000fe20003000000 */
[--C-:B------:R-:W-:Y:S01]  /*2630*/  FFMA.FTZ R46, R92, R3, -R11.reuse ;  /* 0x000000035c2e7223 */ /* 0x100fe2000001080b */
[----:B------:R-:W-:Y:S01]  /*2640*/  FMNMX.FTZ R7, R52, R7, !PT ;  /* 0x0000000734077209 */ /* 0x000fe20007810000 */
[-CC-:B------:R-:W-:Y:S01]  /*2650*/  FFMA.FTZ R177, R94, R3.reuse, -R11.reuse ;  /* 0x000000035eb17223 */ /* 0x180fe2000001080b */
[-CC-:B------:R-:W-:Y:S01]  /*2660*/  FFMA.FTZ R58, R96, R3.reuse, -R11.reuse ;  /* 0x00000003603a7223 */ /* 0x180fe2000001080b */
[--C-:B------:R-:W-:Y:S01]  /*2670*/  FFMA.FTZ R179, R98, R3, -R11.reuse ;  /* 0x0000000362b37223 */ /* 0x100fe2000001080b */
[----:B------:R-:W-:Y:S01]  /*2680*/  FMNMX.FTZ R7, R26, R7, !PT ;  /* 0x000000071a077209 */ /* 0x000fe20007810000 */
[----:B------:R-:W0:Y:S01]  /*2690*/  MUFU.EX2 R42, R42 ;  /* 0x0000002a002a7308 */ /* 0x000e220000000800 */
[-CC-:B------:R-:W-:Y:S01]  /*26a0*/  FFMA.FTZ R62, R100, R3.reuse, -R11.reuse ;  /* 0x00000003643e7223 */ /* 0x180fe2000001080b */
[--C-:B------:R-:W-:Y:S01]  /*26b0*/  FFMA.FTZ R173, R102, R3, -R11.reuse ;  /* 0x0000000366ad7223 */ /* 0x100fe2000001080b */
[----:B------:R-:W-:Y:S01]  /*26c0*/  FMNMX.FTZ R7, R56, R7, !PT ;  /* 0x0000000738077209 */ /* 0x000fe20007810000 */
[-CC-:B------:R-:W-:Y:S01]  /*26d0*/  FFMA.FTZ R66, R104, R3.reuse, -R11.reuse ;  /* 0x0000000368427223 */ /* 0x180fe2000001080b */
[-CC-:B------:R-:W-:Y:S01]  /*26e0*/  FFMA.FTZ R175, R106, R3.reuse, -R11.reuse ;  /* 0x000000036aaf7223 */ /* 0x180fe2000001080b */
[--C-:B------:R-:W-:Y:S01]  /*26f0*/  FFMA.FTZ R70, R108, R3, -R11.reuse ;  /* 0x000000036c467223 */ /* 0x100fe2000001080b */
[----:B------:R-:W-:Y:S01]  /*2700*/  FMNMX.FTZ R7, R30, R7, !PT ;  /* 0x000000071e077209 */ /* 0x000fe20007810000 */
[----:B------:R-:W1:Y:S01]  /*2710*/  MUFU.EX2 R183, R183 ;  /* 0x000000b700b77308 */ /* 0x000e620000000800 */
[-CC-:B------:R-:W-:Y:S01]  /*2720*/  FFMA.FTZ R169, R110, R3.reuse, -R11.reuse ;  /* 0x000000036ea97223 */ /* 0x180fe2000001080b */
[--C-:B------:R-:W-:Y:S01]  /*2730*/  FFMA.FTZ R74, R112, R3, -R11.reuse ;  /* 0x00000003704a7223 */ /* 0x100fe2000001080b */
[----:B------:R-:W-:Y:S01]  /*2740*/  FMNMX.FTZ R7, R60, R7, !PT ;  /* 0x000000073c077209 */ /* 0x000fe20007810000 */
[-CC-:B------:R-:W-:Y:S01]  /*2750*/  FFMA.FTZ R171, R114, R3.reuse, -R11.reuse ;  /* 0x0000000372ab7223 */ /* 0x180fe2000001080b */
[-CC-:B------:R-:W-:Y:S01]  /*2760*/  FFMA.FTZ R116, R116, R3.reuse, -R11.reuse ;  /* 0x0000000374747223 */ /* 0x180fe2000001080b */
[--C-:B------:R-:W-:Y:S01]  /*2770*/  FFMA.FTZ R118, R118, R3, -R11.reuse ;  /* 0x0000000376767223 */ /* 0x100fe2000001080b */
[----:B------:R-:W-:Y:S01]  /*2780*/  FMNMX.FTZ R7, R34, R7, !PT ;  /* 0x0000000722077209 */ /* 0x000fe20007810000 */
[----:B------:R-:W2:Y:S01]  /*2790*/  MUFU.EX2 R46, R46 ;  /* 0x0000002e002e7308 */ /* 0x000ea20000000800 */
[-CC-:B------:R-:W-:Y:S01]  /*27a0*/  FFMA.FTZ R120, R120, R3.reuse, -R11.reuse ;  /* 0x0000000378787223 */ /* 0x180fe2000001080b */
[--C-:B------:R-:W-:Y:S01]  /*27b0*/  FFMA.FTZ R122, R122, R3, -R11.reuse ;  /* 0x000000037a7a7223 */ /* 0x100fe2000001080b */
[----:B------:R-:W-:Y:S01]  /*27c0*/  FMNMX.FTZ R7, R64, R7, !PT ;  /* 0x0000000740077209 */ /* 0x000fe20007810000 */
[-CC-:B------:R-:W-:Y:S01]  /*27d0*/  FFMA.FTZ R124, R124, R3.reuse, -R11.reuse ;  /* 0x000000037c7c7223 */ /* 0x180fe2000001080b */
[-CC-:B------:R-:W-:Y:S01]  /*27e0*/  FFMA.FTZ R126, R126, R3.reuse, -R11.reuse ;  /* 0x000000037e7e7223 */ /* 0x180fe2000001080b */
[--C-:B------:R-:W-:Y:S01]  /*27f0*/  FFMA.FTZ R128, R128, R3, -R11.reuse ;  /* 0x0000000380807223 */ /* 0x100fe2000001080b */
[----:B------:R-:W-:Y:S01]  /*2800*/  FMNMX.FTZ R7, R38, R7, !PT ;  /* 0x0000000726077209 */ /* 0x000fe20007810000 */
[----:B------:R-:W3:Y:S01]  /*2810*/  MUFU.EX2 R177, R177 ;  /* 0x000000b100b17308 */ /* 0x000ee20000000800 */
[-CC-:B------:R-:W-:Y:S01]  /*2820*/  FFMA.FTZ R130, R130, R3.reuse, -R11.reuse ;  /* 0x0000000382827223 */ /* 0x180fe2000001080b */
[--C-:B------:R-:W-:Y:S01]  /*2830*/  FFMA.FTZ R132, R132, R3, -R11.reuse ;  /* 0x0000000384847223 */ /* 0x100fe2000001080b */
[----:B------:R-:W-:Y:S01]  /*2840*/  FMNMX.FTZ R7, R68, R7, !PT ;  /* 0x0000000744077209 */ /* 0x000fe20007810000 */
[-CC-:B------:R-:W-:Y:S01]  /*2850*/  FFMA.FTZ R134, R134, R3.reuse, -R11.reuse ;  /* 0x0000000386867223 */ /* 0x180fe2000001080b */
        /* <DEDUP_REMOVED lines=8> */
[----:B------:R-:W-:Y:S01]  /*28e0*/  FFMA.FTZ R146, R146, R3, -R11 ;  /* 0x0000000392927223 */ /* 0x000fe2000001080b */
[----:B------:R-:W4:Y:S01]  /*28f0*/  MUFU.EX2 R58, R58 ;  /* 0x0000003a003a7308 */ /* 0x000f220000000800 */
[----:B------:R-:W-:Y:S01]  /*2900*/  FMNMX.FTZ R7, R50, R7, !PT ;  /* 0x0000000732077209 */ /* 0x000fe20007810000 */
[--C-:B------:R-:W-:Y:S01]  /*2910*/  IMAD.MOV.U32 R114, RZ, RZ, R151.reuse ;  /* 0x000000ffff727224 */ /* 0x100fe200078e0097 */
[----:B------:R-:W-:Y:S01]  /*2920*/  MOV R110, R151 ;  /* 0x00000097006e7202 */ /* 0x000fe20000000f00 */
[--C-:B------:R-:W-:Y:S01]  /*2930*/  IMAD.MOV.U32 R112, RZ, RZ, R151.reuse ;  /* 0x000000ffff707224 */ /* 0x100fe200078e0097 */
[----:B------:R-:W-:Y:S01]  /*2940*/  FMNMX.FTZ R7, R76, R7, !PT ;  /* 0x000000074c077209 */ /* 0x000fe20007810000 */
[--C-:B------:R-:W-:Y:S01]  /*2950*/  IMAD.MOV.U32 R108, RZ, RZ, R151.reuse ;  /* 0x000000ffff6c7224 */ /* 0x100fe200078e0097 */
[----:B------:R-:W-:Y:S01]  /*2960*/  MOV R96, R151 ;  /* 0x0000009700607202 */ /* 0x000fe20000000f00 */
[----:B------:R-:W5:Y:S01]  /*2970*/  MUFU.EX2 R179, R179 ;  /* 0x000000b300b37308 */ /* 0x000f620000000800 */
[----:B------:R-:W-:Y:S01]  /*2980*/  FMNMX.FTZ R7, R82, R7, !PT ;  /* 0x0000000752077209 */ /* 0x000fe20007810000 */
[----:B------:R-:W-:-:S02]  /*2990*/  IMAD.MOV.U32 R106, RZ, RZ, R151 ;  /* 0x000000ffff6a7224 */ /* 0x000fc400078e0097 */
[--C-:B------:R-:W-:Y:S01]  /*29a0*/  IMAD.MOV.U32 R104, RZ, RZ, R151.reuse ;  /* 0x000000ffff687224 */ /* 0x100fe200078e0097 */
[----:B------:R-:W-:Y:S01]  /*29b0*/  FMNMX.FTZ R7, R80, R7, !PT ;  /* 0x0000000750077209 */ /* 0x000fe20007810000 */
[--C-:B------:R-:W-:Y:S02]  /*29c0*/  IMAD.MOV.U32 R102, RZ, RZ, R151.reuse ;  /* 0x000000ffff667224 */ /* 0x100fe400078e0097 */
[----:B------:R-:W-:Y:S01]  /*29d0*/  MUFU.EX2 R62, R62 ;  /* 0x0000003e003e7308 */ /* 0x000fe20000000800 */
[----:B------:R-:W-:Y:S01]  /*29e0*/  FMNMX.FTZ R7, R86, R7, !PT ;  /* 0x0000000756077209 */ /* 0x000fe20007810000 */
[--C-:B------:R-:W-:Y:S02]  /*29f0*/  IMAD.MOV.U32 R100, RZ, RZ, R151.reuse ;  /* 0x000000ffff647224 */ /* 0x100fe400078e0097 */
[--C-:B------:R-:W-:Y:S01]  /*2a00*/  IMAD.MOV.U32 R98, RZ, RZ, R151.reuse ;  /* 0x000000ffff627224 */ /* 0x100fe200078e0097 */
[----:B------:R-:W-:Y:S01]  /*2a10*/  FMNMX.FTZ R7, R84, R7, !PT ;  /* 0x0000000754077209 */ /* 0x000fe20007810000 */
[----:B------:R-:W-:-:S02]  /*2a20*/  IMAD.MOV.U32 R94, RZ, RZ, R151 ;  /* 0x000000ffff5e7224 */ /* 0x000fc400078e0097 */
[----:B------:R-:W-:Y:S01]  /*2a30*/  MUFU.EX2 R173, R173 ;  /* 0x000000ad00ad7308 */ /* 0x000fe20000000800 */
[----:B------:R-:W-:Y:S01]  /*2a40*/  FMNMX.FTZ R7, R88, R7, !PT ;  /* 0x0000000758077209 */ /* 0x000fe20007810000 */
[--C-:B------:R-:W-:Y:S02]  /*2a50*/  IMAD.MOV.U32 R92, RZ, RZ, R151.reuse ;  /* 0x000000ffff5c7224 */ /* 0x100fe400078e0097 */
[----:B------:R-:W-:Y:S02]  /*2a60*/  IMAD.MOV.U32 R90, RZ, RZ, R151 ;  /* 0x000000ffff5a7224 */ /* 0x000fe400078e0097 */
[----:B------:R-:W0:Y:S02]  /*2a70*/  SHFL.BFLY PT, R6, R7, 0x2, 0x1f ;  /* 0x0c401f0007067f89 */ /* 0x000e2400000e0000 */
[----:B------:R-:W-:Y:S08]  /*2a80*/  MUFU.EX2 R66, R66 ;  /* 0x0000004200427308 */ /* 0x000ff00000000800 */
[----:B------:R-:W-:Y:S08]  /*2a90*/  MUFU.EX2 R175, R175 ;  /* 0x000000af00af7308 */ /* 0x000ff00000000800 */
[----:B------:R-:W-:Y:S01]  /*2aa0*/  MUFU.EX2 R70, R70 ;  /* 0x0000004600467308 */ /* 0x000fe20000000800 */
[----:B0-----:R-:W-:-:S07]  /*2ab0*/  FMNMX.FTZ R9, R7, R6, !PT ;  /* 0x0000000607097209 */ /* 0x001fce0007810000 */
[----:B------:R-:W-:Y:S01]  /*2ac0*/  MUFU.EX2 R169, R169 ;  /* 0x000000a900a97308 */ /* 0x000fe20000000800 */
[----:B------:R-:W0:Y:S07]  /*2ad0*/  SHFL.BFLY PT, R6, R9, 0x1, 0x1f ;  /* 0x0c201f0009067f89 */ /* 0x000e2e00000e0000 */
[----:B------:R-:W-:Y:S08]  /*2ae0*/  MUFU.EX2 R74, R74 ;  /* 0x0000004a004a7308 */ /* 0x000ff00000000800 */
[----:B------:R-:W-:Y:S08]  /*2af0*/  MUFU.EX2 R171, R171 ;  /* 0x000000ab00ab7308 */ /* 0x000ff00000000800 */
[----:B------:R-:W-:Y:S01]  /*2b00*/  MUFU.EX2 R116, R116 ;  /* 0x0000007400747308 */ /* 0x000fe20000000800 */
[----:B0-----:R-:W-:-:S04]  /*2b10*/  FMNMX.FTZ R6, R9, R6, !PT ;  /* 0x0000000609067209 */ /* 0x001fc80007810000 */
[C---:B------:R-:W-:Y:S01]  /*2b20*/  FSETP.NEU.FTZ.AND P2, PT, R6.reuse, -INF , PT ;  /* 0xff8000000600780b */ /* 0x040fe20003f5d000 */
[----:B------:R-:W-:Y:S02]  /*2b30*/  FMUL.FTZ R7, R6, R3 ;  /* 0x0000000306077220 */ /* 0x000fe40000410000 */
[----:B------:R-:W-:Y:S03]  /*2b40*/  MUFU.EX2 R118, R118 ;  /* 0x0000007600767308 */ /* 0x000fe60000000800 */
[----:B------:R-:W-:-:S05]  /*2b50*/  FSEL R9, R7, RZ, P2 ;  /* 0x000000ff07097208 */ /* 0x000fca0001000000 */
[----:B------:R-:W-:Y:S01]  /*2b60*/  MUFU.EX2 R153, R120 ;  /* 0x0000007800997308 */ /* 0x000fe20000000800 */
[-CC-:B------:R-:W-:Y:S01]  /*2b70*/  FFMA.FTZ R8, R8, R3.reuse, -R9.reuse ;  /* 0x0000000308087223 */ /* 0x180fe20000010809 */
[-CC-:B------:R-:W-:Y:S01]  /*2b80*/  FFMA.FTZ R24, R24, R3.reuse, -R9.reuse ;  /* 0x0000000318187223 */ /* 0x180fe20000010809 */
[-CC-:B------:R-:W-:Y:S01]  /*2b90*/  FFMA.FTZ R25, R25, R3.reuse, -R9.reuse ;  /* 0x0000000319197223 */ /* 0x180fe20000010809 */
[-CC-:B------:R-:W-:Y:S01]  /*2ba0*/  FFMA.FTZ R28, R28, R3.reuse, -R9.reuse ;  /* 0x000000031c1c7223 */ /* 0x180fe20000010809 */
[-CC-:B------:R-:W-:Y:S01]  /*2bb0*/  FFMA.FTZ R32, R32, R3.reuse, -R9.reuse ;  /* 0x0000000320207223 */ /* 0x180fe20000010809 */
[-CC-:B------:R-:W-:Y:S01]  /*2bc0*/  FFMA.FTZ R12, R12, R3.reuse, -R9.reuse ;  /* 0x000000030c0c7223 */ /* 0x180fe20000010809 */
[-CC-:B------:R-:W-:Y:S01]  /*2bd0*/  FFMA.FTZ R36, R36, R3.reuse, -R9.reuse ;  /* 0x0000000324247223 */ /* 0x180fe20000010809 */
[----:B------:R0:W-:Y:S01]  /*2be0*/  MUFU.EX2 R11, R8 ;  /* 0x00000008000b7308 */ /* 0x0001e20000000800 */
[-CC-:B------:R-:W-:Y:S01]  /*2bf0*/  FFMA.FTZ R14, R14, R3.reuse, -R9.reuse ;  /* 0x000000030e0e7223 */ /* 0x180fe20000010809 */
[-CC-:B------:R-:W-:Y:S01]  /*2c00*/  FFMA.FTZ R40, R40, R3.reuse, -R9.reuse ;  /* 0x0000000328287223 */ /* 0x180fe20000010809 */
[-CC-:B------:R-:W-:Y:S01]  /*2c10*/  FFMA.FTZ R18, R18, R3.reuse, -R9.reuse ;  /* 0x0000000312127223 */ /* 0x180fe20000010809 */
[-CC-:B------:R-:W-:Y:S01]  /*2c20*/  FFMA.FTZ R44, R44, R3.reuse, -R9.reuse ;  /* 0x000000032c2c7223 */ /* 0x180fe20000010809 */
[-CC-:B------:R-:W-:Y:S01]  /*2c30*/  FFMA.FTZ R20, R20, R3.reuse, -R9.reuse ;  /* 0x0000000314147223 */ /* 0x180fe20000010809 */
[-CC-:B------:R-:W-:Y:S01]  /*2c40*/  FFMA.FTZ R48, R48, R3.reuse, -R9.reuse ;  /* 0x0000000330307223 */ /* 0x180fe20000010809 */
[-CC-:B------:R-:W-:Y:S01]  /*2c50*/  FFMA.FTZ R22, R22, R3.reuse, -R9.reuse ;  /* 0x0000000316167223 */ /* 0x180fe20000010809 */
[----:B------:R-:W-:Y:S01]  /*2c60*/  MUFU.EX2 R24, R24 ;  /* 0x0000001800187308 */ /* 0x000fe20000000800 */
[----:B0-----:R-:W-:Y:S01]  /*2c70*/  FADD.FTZ R8, R181, R42 ;  /* 0x0000002ab5087221 */ /* 0x001fe20000010000 */
[-CC-:B------:R-:W-:Y:S01]  /*2c80*/  FFMA.FTZ R52, R52, R3.reuse, -R9.reuse ;  /* 0x0000000334347223 */ /* 0x180fe20000010809 */
[-CC-:B------:R-:W-:Y:S01]  /*2c90*/  FFMA.FTZ R26, R26, R3.reuse, -R9.reuse ;  /* 0x000000031a1a7223 */ /* 0x180fe20000010809 */
[-CC-:B------:R-:W-:Y:S01]  /*2ca0*/  FFMA.FTZ R56, R56, R3.reuse, -R9.reuse ;  /* 0x0000000338387223 */ /* 0x180fe20000010809 */
[----:B-1----:R-:W-:Y:S01]  /*2cb0*/  FADD.FTZ R7, R183, R8 ;  /* 0x00000008b7077221 */ /* 0x002fe20000010000 */
[-CC-:B------:R-:W-:Y:S01]  /*2cc0*/  FFMA.FTZ R30, R30, R3.reuse, -R9.reuse ;  /* 0x000000031e1e7223 */ /* 0x180fe20000010809 */
[-C--:B------:R-:W-:Y:S01]  /*2cd0*/  FFMA.FTZ R60, R60, R3.reuse, -R9 ;  /* 0x000000033c3c7223 */ /* 0x080fe20000010809 */
[----:B------:R-:W0:Y:S01]  /*2ce0*/  MUFU.EX2 R25, R25 ;  /* 0x0000001900197308 */ /* 0x000e220000000800 */
[----:B--2---:R-:W-:Y:S01]  /*2cf0*/  FADD.FTZ R8, R46, R7 ;  /* 0x000000072e087221 */ /* 0x004fe20000010000 */
[-CC-:B------:R-:W-:Y:S01]  /*2d00*/  FFMA.FTZ R34, R34, R3.reuse, -R9.reuse ;  /* 0x0000000322227223 */ /* 0x180fe20000010809 */
[-CC-:B------:R-:W-:Y:S01]  /*2d10*/  FFMA.FTZ R64, R64, R3.reuse, -R9.reuse ;  /* 0x0000000340407223 */ /* 0x180fe20000010809 */
[-CC-:B------:R-:W-:Y:S01]  /*2d20*/  FFMA.FTZ R38, R38, R3.reuse, -R9.reuse ;  /* 0x0000000326267223 */ /* 0x180fe20000010809 */
[----:B---3--:R-:W-:Y:S01]  /*2d30*/  FADD.FTZ R7, R177, R8 ;  /* 0x00000008b1077221 */ /* 0x008fe20000010000 */
[-CC-:B------:R-:W-:Y:S01]  /*2d40*/  FFMA.FTZ R68, R68, R3.reuse, -R9.reuse ;  /* 0x0000000344447223 */ /* 0x180fe20000010809 */
[-C--:B------:R-:W-:Y:S01]  /*2d50*/  FFMA.FTZ R54, R54, R3.reuse, -R9 ;  /* 0x0000000336367223 */ /* 0x080fe20000010809 */
[----:B------:R-:W1:Y:S01]  /*2d60*/  MUFU.EX2 R28, R28 ;  /* 0x0000001c001c7308 */ /* 0x000e620000000800 */
[----:B----4-:R-:W-:Y:S01]  /*2d70*/  FADD.FTZ R8, R58, R7 ;  /* 0x000000073a087221 */ /* 0x010fe20000010000 */
[-CC-:B------:R-:W-:Y:S01]  /*2d80*/  FFMA.FTZ R72, R72, R3.reuse, -R9.reuse ;  /* 0x0000000348487223 */ /* 0x180fe20000010809 */
[-CC-:B------:R-:W-:Y:S01]  /*2d90*/  FFMA.FTZ R50, R50, R3.reuse, -R9.reuse ;  /* 0x0000000332327223 */ /* 0x180fe20000010809 */
[-CC-:B------:R-:W-:Y:S01]  /*2da0*/  FFMA.FTZ R76, R76, R3.reuse, -R9.reuse ;  /* 0x000000034c4c7223 */ /* 0x180fe20000010809 */
[----:B-----5:R-:W-:Y:S01]  /*2db0*/  FADD.FTZ R31, R179, R8 ;  /* 0x00000008b31f7221 */ /* 0x020fe20000010000 */
[-CC-:B------:R-:W-:Y:S01]  /*2dc0*/  FFMA.FTZ R82, R82, R3.reuse, -R9.reuse ;  /* 0x0000000352527223 */ /* 0x180fe20000010809 */
[-C--:B------:R-:W-:Y:S01]  /*2dd0*/  FFMA.FTZ R80, R80, R3.reuse, -R9 ;  /* 0x0000000350507223 */ /* 0x080fe20000010809 */
[----:B------:R-:W2:Y:S01]  /*2de0*/  MUFU.EX2 R32, R32 ;  /* 0x0000002000207308 */ /* 0x000ea20000000800 */
[----:B0-----:R-:W-:Y:S01]  /*2df0*/  FADD.FTZ R7, R24, R25 ;  /* 0x0000001918077221 */ /* 0x001fe20000010000 */
[-CC-:B------:R-:W-:Y:S01]  /*2e00*/  FFMA.FTZ R86, R86, R3.reuse, -R9.reuse ;  /* 0x0000000356567223 */ /* 0x180fe20000010809 */
[-CC-:B------:R-:W-:Y:S01]  /*2e10*/  FFMA.FTZ R84, R84, R3.reuse, -R9.reuse ;  /* 0x0000000354547223 */ /* 0x180fe20000010809 */
[----:B------:R-:W-:Y:S01]  /*2e20*/  FFMA.FTZ R88, R88, R3, -R9 ;  /* 0x0000000358587223 */ /* 0x000fe20000010809 */
[----:B------:R-:W-:Y:S01]  /*2e30*/  F2FP.BF16.F32.PACK_AB R181, R42, R181 ;  /* 0x000000b52ab5723e */ /* 0x000fe200000010ff */
[----:B------:R-:W-:Y:S01]  /*2e40*/  IMAD.MOV.U32 R120, RZ, RZ, R151 ;  /* 0x000000ffff787224 */ /* 0x000fe200078e0097 */
[----:B------:R-:W-:Y:S01]  /*2e50*/  F2FP.BF16.F32.PACK_AB R183, R46, R183 ;  /* 0x000000b72eb7723e */ /* 0x000fe200000010ff */
[----:B------:R0:W3:Y:S01]  /*2e60*/  MUFU.EX2 R13, R12 ;  /* 0x0000000c000d7308 */ /* 0x0000e20000000800 */
[----:B-1----:R-:W-:Y:S01]  /*2e70*/  FADD.FTZ R8, R28, R7 ;  /* 0x000000071c087221 */ /* 0x002fe20000010000 */
[----:B------:R-:W-:-:S02]  /*2e80*/  F2FP.BF16.F32.PACK_AB R182, R11, R28 ;  /* 0x0000001c0bb6723e */ /* 0x000fc400000010ff */
[----:B------:R-:W-:Y:S01]  /*2e90*/  F2FP.BF16.F32.PACK_AB R177, R58, R177 ;  /* 0x000000b13ab1723e */ /* 0x000fe200000010ff */
[----:B------:R-:W-:Y:S01]  /*2ea0*/  FADD.FTZ R7, R11, R8 ;  /* 0x000000080b077221 */ /* 0x000fe20000010000 */
[C---:B------:R-:W-:Y:S02]  /*2eb0*/  F2FP.BF16.F32.PACK_AB R179, R62.reuse, R179 ;  /* 0x000000b33eb3723e */ /* 0x040fe400000010ff */
[----:B------:R-:W1:Y:S01]  /*2ec0*/  MUFU.EX2 R36, R36 ;  /* 0x0000002400247308 */ /* 0x000e620000000800 */
[----:B0-----:R-:W-:Y:S01]  /*2ed0*/  FADD.FTZ R12, R62, R31 ;  /* 0x0000001f3e0c7221 */ /* 0x001fe20000010000 */
[----:B--2---:R-:W-:Y:S01]  /*2ee0*/  FADD.FTZ R8, R32, R7 ;  /* 0x0000000720087221 */ /* 0x004fe20000010000 */
[----:B------:R-:W-:Y:S02]  /*2ef0*/  F2FP.BF16.F32.PACK_AB R180, R25, R24 ;  /* 0x0000001819b4723e */ /* 0x000fe400000010ff */
[----:B------:R-:W-:Y:S01]  /*2f00*/  FADD.FTZ R33, R173, R12 ;  /* 0x0000000cad217221 */ /* 0x000fe20000010000 */
[----:B------:R-:W-:-:S02]  /*2f10*/  F2FP.BF16.F32.PACK_AB R173, R66, R173 ;  /* 0x000000ad42ad723e */ /* 0x000fc400000010ff */
[----:B------:R0:W2:Y:S01]  /*2f20*/  MUFU.EX2 R15, R14 ;  /* 0x0000000e000f7308 */ /* 0x0000a20000000800 */
[----:B------:R-:W-:Y:S01]  /*2f30*/  FADD.FTZ R12, R66, R33 ;  /* 0x00000021420c7221 */ /* 0x000fe20000010000 */
[C---:B---3--:R-:W-:Y:S01]  /*2f40*/  FADD.FTZ R7, R13.reuse, R8 ;  /* 0x000000080d077221 */ /* 0x048fe20000010000 */
[----:B------:R-:W-:Y:S02]  /*2f50*/  F2FP.BF16.F32.PACK_AB R176, R13, R32 ;  /* 0x000000200db0723e */ /* 0x000fe400000010ff */
[----:B------:R-:W-:Y:S01]  /*2f60*/  FADD.FTZ R33, R175, R12 ;  /* 0x0000000caf217221 */ /* 0x000fe20000010000 */
[C---:B------:R-:W-:Y:S02]  /*2f70*/  F2FP.BF16.F32.PACK_AB R175, R70.reuse, R175 ;  /* 0x000000af46af723e */ /* 0x040fe400000010ff */
[----:B------:R-:W3:Y:S01]  /*2f80*/  MUFU.EX2 R40, R40 ;  /* 0x0000002800287308 */ /* 0x000ee20000000800 */
[----:B0-----:R-:W-:Y:S02]  /*2f90*/  IMAD.U32 R14, RZ, RZ, UR36 ;  /* 0x00000024ff0e7e24 */ /* 0x001fe4000f8e00ff */
[----:B------:R-:W-:Y:S01]  /*2fa0*/  FADD.FTZ R12, R70, R33 ;  /* 0x00000021460c7221 */ /* 0x000fe20000010000 */
[----:B-1----:R-:W-:Y:S01]  /*2fb0*/  FADD.FTZ R8, R36, R7 ;  /* 0x0000000724087221 */ /* 0x002fe20000010000 */
[----:B------:R-:W-:-:S02]  /*2fc0*/  @!P1 VIADD R7, R14, 0x34840 ;  /* 0x000348400e079836 */ /* 0x000fc40000000000 */
[----:B------:R-:W-:Y:S01]  /*2fd0*/  FADD.FTZ R37, R169, R12 ;  /* 0x0000000ca9257221 */ /* 0x000fe20000010000 */
[C---:B------:R-:W-:Y:S01]  /*2fe0*/  F2FP.BF16.F32.PACK_AB R169, R74.reuse, R169 ;  /* 0x000000a94aa9723e */ /* 0x040fe200000010ff */
[----:B------:R-:W0:Y:S01]  /*2ff0*/  MUFU.EX2 R19, R18 ;  /* 0x0000001200137308 */ /* 0x000e220000000800 */
[C---:B--2---:R-:W-:Y:S01]  /*3000*/  FADD.FTZ R35, R15.reuse, R8 ;  /* 0x000000080f237221 */ /* 0x044fe20000010000 */
[----:B------:R-:W-:Y:S01]  /*3010*/  FADD.FTZ R12, R74, R37 ;  /* 0x000000254a0c7221 */ /* 0x000fe20000010000 */
[----:B------:R-:W-:Y:S02]  /*3020*/  @!P1 PRMT R7, RZ, 0x654, R7 ;  /* 0x00000654ff079816 */ /* 0x000fe40000000007 */
[----:B------:R-:W-:Y:S02]  /*3030*/  F2FP.BF16.F32.PACK_AB R178, R15, R36 ;  /* 0x000000240fb2723e */ /* 0x000fe400000010ff */
[----:B------:R0:W-:Y:S01]  /*3040*/  @!P1 SYNCS.ARRIVE.TRANS64.RED.A1T0 RZ, [R7+URZ], RZ ;  /* 0x000000ff07ff99a7 */ /* 0x0001e2000810043f */
[----:B------:R-:W1:Y:S01]  /*3050*/  MUFU.EX2 R44, R44 ;  /* 0x0000002c002c7308 */ /* 0x000e620000000800 */
[----:B---3--:R-:W-:Y:S01]  /*3060*/  FADD.FTZ R8, R40, R35 ;  /* 0x0000002328087221 */ /* 0x008fe20000010000 */
[----:B------:R-:W-:Y:S01]  /*3070*/  FADD.FTZ R35, R171, R12 ;  /* 0x0000000cab237221 */ /* 0x000fe20000010000 */
[----:B------:R-:W-:-:S03]  /*3080*/  F2FP.BF16.F32.PACK_AB R171, R116, R171 ;  /* 0x000000ab74ab723e */ /* 0x000fc600000010ff */
[----:B------:R-:W-:Y:S01]  /*3090*/  FADD.FTZ R35, R116, R35 ;  /* 0x0000002374237221 */ /* 0x000fe20000010000 */
[----:B------:R-:W-:Y:S01]  /*30a0*/  IMAD.MOV.U32 R116, RZ, RZ, R151 ;  /* 0x000000ffff747224 */ /* 0x000fe200078e0097 */
[----:B------:R-:W2:Y:S01]  /*30b0*/  MUFU.EX2 R21, R20 ;  /* 0x0000001400157308 */ /* 0x000ea20000000800 */
[C---:B0-----:R-:W-:Y:S01]  /*30c0*/  FADD.FTZ R7, R19.reuse, R8 ;  /* 0x0000000813077221 */ /* 0x041fe20000010000 */
[----:B------:R-:W-:Y:S01]  /*30d0*/  FADD.FTZ R12, R118, R35 ;  /* 0x00000023760c7221 */ /* 0x000fe20000010000 */
[----:B------:R-:W-:-:S03]  /*30e0*/  F2FP.BF16.F32.PACK_AB R172, R19, R40 ;  /* 0x0000002813ac723e */ /* 0x000fc600000010ff */
[C---:B------:R-:W-:Y:S01]  /*30f0*/  FADD.FTZ R37, R153.reuse, R12 ;  /* 0x0000000c99257221 */ /* 0x040fe20000010000 */
[----:B------:R-:W-:Y:S01]  /*3100*/  F2FP.BF16.F32.PACK_AB R153, R153, R118 ;  /* 0x000000769999723e */ /* 0x000fe200000010ff */
[----:B------:R-:W0:Y:S01]  /*3110*/  MUFU.EX2 R48, R48 ;  /* 0x0000003000307308 */ /* 0x000e220000000800 */
[----:B-1----:R-:W-:Y:S01]  /*3120*/  FADD.FTZ R8, R44, R7 ;  /* 0x000000072c087221 */ /* 0x002fe20000010000 */
[----:B------:R-:W-:-:S06]  /*3130*/  IMAD.MOV.U32 R118, RZ, RZ, R151 ;  /* 0x000000ffff767224 */ /* 0x000fcc00078e0097 */
[----:B------:R-:W1:Y:S01]  /*3140*/  MUFU.EX2 R122, R122 ;  /* 0x0000007a007a7308 */ /* 0x000e620000000800 */
[C---:B--2---:R-:W-:Y:S01]  /*3150*/  FADD.FTZ R7, R21.reuse, R8 ;  /* 0x0000000815077221 */ /* 0x044fe20000010000 */
[----:B------:R-:W-:-:S06]  /*3160*/  F2FP.BF16.F32.PACK_AB R174, R21, R44 ;  /* 0x0000002c15ae723e */ /* 0x000fcc00000010ff */
[----:B------:R-:W2:Y:S01]  /*3170*/  MUFU.EX2 R23, R22 ;  /* 0x0000001600177308 */ /* 0x000ea20000000800 */
[----:B0-----:R-:W-:-:S07]  /*3180*/  FADD.FTZ R8, R48, R7 ;  /* 0x0000000730087221 */ /* 0x001fce0000010000 */
[----:B------:R0:W3:Y:S01]  /*3190*/  MUFU.EX2 R155, R124 ;  /* 0x0000007c009b7308 */ /* 0x0000e20000000800 */
[----:B-1----:R-:W-:-:S07]  /*31a0*/  FADD.FTZ R12, R122, R37 ;  /* 0x000000257a0c7221 */ /* 0x002fce0000010000 */
[----:B------:R-:W1:Y:S01]  /*31b0*/  MUFU.EX2 R52, R52 ;  /* 0x0000003400347308 */ /* 0x000e620000000800 */
[C---:B--2---:R-:W-:Y:S01]  /*31c0*/  FADD.FTZ R7, R23.reuse, R8 ;  /* 0x0000000817077221 */ /* 0x044fe20000010000 */
[----:B------:R-:W-:Y:S02]  /*31d0*/  F2FP.BF16.F32.PACK_AB R168, R23, R48 ;  /* 0x0000003017a8723e */ /* 0x000fe400000010ff */
[----:B0-----:R-:W-:-:S04]  /*31e0*/  MOV R124, R151 ;  /* 0x00000097007c7202 */ /* 0x001fc80000000f00 */
[----:B------:R-:W0:Y:S01]  /*31f0*/  MUFU.EX2 R126, R126 ;  /* 0x0000007e007e7308 */ /* 0x000e220000000800 */
[C---:B---3--:R-:W-:Y:S01]  /*3200*/  FADD.FTZ R37, R155.reuse, R12 ;  /* 0x0000000c9b257221 */ /* 0x048fe20000010000 */
[----:B------:R-:W-:Y:S01]  /*3210*/  F2FP.BF16.F32.PACK_AB R155, R155, R122 ;  /* 0x0000007a9b9b723e */ /* 0x000fe200000010ff */
[----:B------:R-:W-:-:S05]  /*3220*/  IMAD.MOV.U32 R122, RZ, RZ, R151 ;  /* 0x000000ffff7a7224 */ /* 0x000fca00078e0097 */
[----:B------:R-:W2:Y:S01]  /*3230*/  MUFU.EX2 R27, R26 ;  /* 0x0000001a001b7308 */ /* 0x000ea20000000800 */
[----:B-1----:R-:W-:-:S07]  /*3240*/  FADD.FTZ R8, R52, R7 ;  /* 0x0000000734087221 */ /* 0x002fce0000010000 */
[----:B------:R1:W3:Y:S01]  /*3250*/  MUFU.EX2 R157, R128 ;  /* 0x00000080009d7308 */ /* 0x0002e20000000800 */
[----:B0-----:R-:W-:-:S07]  /*3260*/  FADD.FTZ R12, R126, R37 ;  /* 0x000000257e0c7221 */ /* 0x001fce0000010000 */
[----:B------:R-:W0:Y:S01]  /*3270*/  MUFU.EX2 R56, R56 ;  /* 0x0000003800387308 */ /* 0x000e220000000800 */
[C---:B--2---:R-:W-:Y:S01]  /*3280*/  FADD.FTZ R7, R27.reuse, R8 ;  /* 0x000000081b077221 */ /* 0x044fe20000010000 */
[----:B------:R-:W-:Y:S01]  /*3290*/  F2FP.BF16.F32.PACK_AB R170, R27, R52 ;  /* 0x000000341baa723e */ /* 0x000fe200000010ff */
[----:B-1----:R-:W-:-:S05]  /*32a0*/  IMAD.MOV.U32 R128, RZ, RZ, R151 ;  /* 0x000000ffff807224 */ /* 0x002fca00078e0097 */
[----:B------:R-:W1:Y:S01]  /*32b0*/  MUFU.EX2 R130, R130 ;  /* 0x0000008200827308 */ /* 0x000e620000000800 */
[C---:B---3--:R-:W-:Y:S01]  /*32c0*/  FADD.FTZ R37, R157.reuse, R12 ;  /* 0x0000000c9d257221 */ /* 0x048fe20000010000 */
[----:B------:R-:W-:Y:S01]  /*32d0*/  F2FP.BF16.F32.PACK_AB R157, R157, R126 ;  /* 0x0000007e9d9d723e */ /* 0x000fe200000010ff */
[----:B------:R-:W-:-:S05]  /*32e0*/  IMAD.MOV.U32 R126, RZ, RZ, R151 ;  /* 0x000000ffff7e7224 */ /* 0x000fca00078e0097 */
[----:B------:R-:W2:Y:S01]  /*32f0*/  MUFU.EX2 R29, R30 ;  /* 0x0000001e001d7308 */ /* 0x000ea20000000800 */
[----:B0-----:R-:W-:-:S07]  /*3300*/  FADD.FTZ R8, R56, R7 ;  /* 0x0000000738087221 */ /* 0x001fce0000010000 */
[----:B------:R0:W3:Y:S01]  /*3310*/  MUFU.EX2 R159, R132 ;  /* 0x00000084009f7308 */ /* 0x0000e20000000800 */
[----:B-1----:R-:W-:-:S07]  /*3320*/  FADD.FTZ R12, R130, R37 ;  /* 0x00000025820c7221 */ /* 0x002fce0000010000 */
[----:B------:R-:W1:Y:S01]  /*3330*/  MUFU.EX2 R60, R60 ;  /* 0x0000003c003c7308 */ /* 0x000e620000000800 */
[C---:B--2---:R-:W-:Y:S01]  /*3340*/  FADD.FTZ R7, R29.reuse, R8 ;  /* 0x000000081d077221 */ /* 0x044fe20000010000 */
[----:B------:R-:W-:Y:S01]  /*3350*/  F2FP.BF16.F32.PACK_AB R152, R29, R56 ;  /* 0x000000381d98723e */ /* 0x000fe200000010ff */
[----:B0-----:R-:W-:-:S05]  /*3360*/  IMAD.MOV.U32 R132, RZ, RZ, R151 ;  /* 0x000000ffff847224 */ /* 0x001fca00078e0097 */
        /* <DEDUP_REMOVED lines=26> */
[----:B------:R-:W-:-:S06]  /*3510*/  F2FP.BF16.F32.PACK_AB R163, R163, R78 ;  /* 0x0000004ea3a3723e */ /* 0x000fcc00000010ff */
        /* <DEDUP_REMOVED lines=14> */
[----:B------:R-:W0:Y:S01]  /*3600*/  MUFU.EX2 R76, R76 ;  /* 0x0000004c004c7308 */ /* 0x000e220000000800 */
[----:B-1----:R-:W-:-:S07]  /*3610*/  FADD.FTZ R12, R144, R41 ;  /* 0x00000029900c7221 */ /* 0x002fce0000010000 */
[----:B------:R-:W1:Y:S01]  /*3620*/  MUFU.EX2 R37, R82 ;  /* 0x0000005200257308 */ /* 0x000e620000000800 */
[C---:B--2---:R-:W-:Y:S01]  /*3630*/  FADD.FTZ R41, R9.reuse, R8 ;  /* 0x0000000809297221 */ /* 0x044fe20000010000 */
[----:B------:R-:W-:Y:S01]  /*3640*/  F2FP.BF16.F32.PACK_AB R160, R9, R72 ;  /* 0x0000004809a0723e */ /* 0x000fe200000010ff */
[----:B------:R-:W-:-:S05]  /*3650*/  IMAD.MOV.U32 R9, RZ, RZ, RZ ;  /* 0x000000ffff097224 */ /* 0x000fca00078e00ff */
[----:B------:R-:W2:Y:S01]  /*3660*/  MUFU.EX2 R80, R80 ;  /* 0x0000005000507308 */ /* 0x000ea20000000800 */
[----:B0-----:R-:W-:-:S07]  /*3670*/  FADD.FTZ R8, R76, R41 ;  /* 0x000000294c087221 */ /* 0x001fce0000010000 */
[----:B------:R-:W0:Y:S01]  /*3680*/  MUFU.EX2 R39, R86 ;  /* 0x0000005600277308 */ /* 0x000e220000000800 */
[C---:B-1----:R-:W-:Y:S01]  /*3690*/  FADD.FTZ R13, R37.reuse, R8 ;  /* 0x00000008250d7221 */ /* 0x042fe20000010000 */
[----:B------:R-:W-:-:S06]  /*36a0*/  F2FP.BF16.F32.PACK_AB R162, R37, R76 ;  /* 0x0000004c25a2723e */ /* 0x000fcc00000010ff */
[----:B------:R-:W1:Y:S01]  /*36b0*/  MUFU.EX2 R84, R84 ;  /* 0x0000005400547308 */ /* 0x000e620000000800 */
[----:B--2---:R-:W-:-:S07]  /*36c0*/  FADD.FTZ R8, R80, R13 ;  /* 0x0000000d50087221 */ /* 0x004fce0000010000 */
[----:B------:R2:W3:Y:S01]  /*36d0*/  MUFU.EX2 R167, R146 ;  /* 0x0000009200a77308 */ /* 0x0004e20000000800 */
[C---:B0-----:R-:W-:Y:S01]  /*36e0*/  FADD.FTZ R13, R39.reuse, R8 ;  /* 0x00000008270d7221 */ /* 0x041fe20000010000 */
[----:B------:R-:W-:-:S06]  /*36f0*/  F2FP.BF16.F32.PACK_AB R164, R39, R80 ;  /* 0x0000005027a4723e */ /* 0x000fcc00000010ff */
[----:B------:R0:W4:Y:S01]  /*3700*/  MUFU.EX2 R11, R88 ;  /* 0x00000058000b7308 */ /* 0x0001220000000800 */
[----:B-1----:R-:W-:Y:S01]  /*3710*/  FADD.FTZ R8, R84, R13 ;  /* 0x0000000d54087221 */ /* 0x002fe20000010000 */
[----:B------:R-:W-:Y:S02]  /*3720*/  VIADD R13, R17, 0xfffffffe ;  /* 0xfffffffe110d7836 */ /* 0x000fe40000000000 */
[----:B--2---:R-:W-:-:S03]  /*3730*/  IMAD.MOV.U32 R146, RZ, RZ, R151 ;  /* 0x000000ffff927224 */ /* 0x004fc600078e0097 */
[----:B------:R-:W-:Y:S01]  /*3740*/  ISETP.GE.AND P2, PT, R13, R2, PT ;  /* 0x000000020d00720c */ /* 0x000fe20003f46270 */
[C---:B---3--:R-:W-:Y:S01]  /*3750*/  FADD.FTZ R7, R167.reuse, R12 ;  /* 0x0000000ca7077221 */ /* 0x048fe20000010000 */
[----:B------:R-:W-:Y:S01]  /*3760*/  F2FP.BF16.F32.PACK_AB R167, R167, R144 ;  /* 0x00000090a7a7723e */ /* 0x000fe200000010ff */
[----:B------:R-:W-:Y:S02]  /*3770*/  IMAD.MOV.U32 R12, RZ, RZ, 0x3f800000 ;  /* 0x3f800000ff0c7424 */ /* 0x000fe400078e00ff */
[--C-:B------:R-:W-:Y:S02]  /*3780*/  IMAD.MOV.U32 R144, RZ, RZ, R151.reuse ;  /* 0x000000ffff907224 */ /* 0x100fe400078e0097 */
[----:B0-----:R-:W-:Y:S02]  /*3790*/  IMAD.MOV.U32 R88, RZ, RZ, R151 ;  /* 0x000000ffff587224 */ /* 0x001fe400078e0097 */
[C---:B----4-:R-:W-:Y:S01]  /*37a0*/  FADD.FTZ R8, R11.reuse, R8 ;  /* 0x000000080b087221 */ /* 0x050fe20000010000 */
[----:B------:R-:W-:-:S02]  /*37b0*/  F2FP.BF16.F32.PACK_AB R166, R11, R84 ;  /* 0x000000540ba6723e */ /* 0x000fc400000010ff */
[----:B------:R-:W-:Y:S01]  /*37c0*/  MOV R11, 0x3f800000 ;  /* 0x3f800000000b7802 */ /* 0x000fe20000000f00 */
[----:B------:R-:W-:Y:S06]  /*37d0*/  @!P2 BRA `(.L_x_19) ;  /* 0x0000002000b0a947 */ /* 0x000fec0003800000 */
[----:B------:R-:W-:Y:S01]  /*37e0*/  IMAD.MOV.U32 R15, RZ, RZ, R10 ;  /* 0x000000ffff0f7224 */ /* 0x000fe200078e000a */
[----:B------:R-:W-:Y:S01]  /*37f0*/  CS2R R150, SRZ ;  /* 0x0000000000967805 */ /* 0x000fe2000001ff00 */
[----:B------:R-:W-:Y:S01]  /*3800*/  IMAD.MOV.U32 R17, RZ, RZ, R6 ;  /* 0x000000ffff117224 */ /* 0x000fe200078e0006 */
[----:B------:R-:W-:Y:S01]  /*3810*/  CS2R R146, SRZ ;  /* 0x0000000000927805 */ /* 0x000fe2000001ff00 */
[----:B------:R-:W-:Y:S01]  /*3820*/  IMAD.MOV.U32 R14, RZ, RZ, RZ ;  /* 0x000000ffff0e7224 */ /* 0x000fe200078e00ff */
[----:B------:R-:W-:Y:S01]  /*3830*/  CS2R R142, SRZ ;  /* 0x00000000008e7805 */ /* 0x000fe2000001ff00 */
[----:B------:R-:W-:Y:S01]  /*3840*/  IMAD.MOV.U32 R12, RZ, RZ, 0x3f800000 ;  /* 0x3f800000ff0c7424 */ /* 0x000fe200078e00ff */
        /* <DEDUP_REMOVED lines=28> */
[----:B------:R-:W-:Y:S01]  /*3a10*/  CS2R R88, SRZ ;  /* 0x0000000000587805 */ /* 0x000fe2000001ff00 */
[----:B------:R-:W-:-:S06]  /*3a20*/  UMOV UR37, URZ ;  /* 0x0000003f00257c82 */ /* 0x000fcc0008000000 */
.L_x_28:
[----:B------:R-:W-:-:S04]  /*3a30*/  UIADD3 UR6, UR37, 0x1, URZ ;  /* 0x0000000125067890 */ /* 0x000fc8000fffe03f */
[----:B------:R-:W-:-:S04]  /*3a40*/  UISETP.NE.AND UP0, UPT, UR6, 0x2, UPT ;  /* 0x000000020600788c */ /* 0x000fc8000bf05270 */
[----:B------:R-:W-:Y:S02]  /*3a50*/  USEL UR7, URZ, 0x1, UP0 ;  /* 0x000000013f077887 */ /* 0x000fe40008000000 */
[----:B------:R-:W-:-:S04]  /*3a60*/  USEL UR6, UR6, URZ, UP0 ;  /* 0x0000003f06067287 */ /* 0x000fc80008000000 */
[----:B------:R-:W-:Y:S02]  /*3a70*/  LOP3.LUT R9, R14, UR7, RZ, 0x3c, !PT ;  /* 0x000000070e097c12 */ /* 0x000fe4000f8e3cff */
[----:B------:R-:W-:Y:S01]  /*3a80*/  IMAD.U32 R0, RZ, RZ, UR6 ;  /* 0x00000006ff007e24 */ /* 0x000fe2000f8e00ff */
[----:B------:R-:W-:Y:S06]  /*3a90*/  @!P0 BRA `(.L_x_20) ;  /* 0x0000000000048947 */ /* 0x000fec0003800000 */
[----:B------:R-:W-:Y:S01]  /*3aa0*/  BPT.TRAP 0x1 ;  /* 0x000000040000795c */ /* 0x000fe20000300000 */
.L_x_20:
[----:B------:R-:W-:Y:S01]  /*3ab0*/  ULEA UR39, UR6, UR36, 0x3 ;  /* 0x0000002406277291 */ /* 0x000fe2000f8e183f */
[----:B------:R-:W-:-:S08]  /*3ac0*/  SHF.L.U32 R3, R9, 0x1f, RZ ;  /* 0x0000001f09037819 */ /* 0x000fd000000006ff */
[----:B------:R0:W1:Y:S01]  /*3ad0*/  SYNCS.PHASECHK.TRANS64.TRYWAIT P2, [UR39+0x34830], R3 ;  /* 0x03483003ff0075a7 */ /* 0x0000620008040167 */
[----:B------:R-:W-:Y:S05]  /*3ae0*/  @!P0 BRA `(.L_x_21) ;  /* 0x0000000000048947 */ /* 0x000fea0003800000 */
[----:B------:R-:W-:Y:S01]  /*3af0*/  BPT.TRAP 0x1 ;  /* 0x000000040000795c */ /* 0x000fe20000300000 */
.L_x_21:
[----:B-1----:R-:W-:Y:S05]  /*3b00*/  @P2 BRA `(.L_x_22) ;  /* 0x0000000000082947 */ /* 0x002fea0003800000 */
[----:B------:R-:W1:Y:S02]  /*3b10*/  SYNCS.PHASECHK.TRANS64.TRYWAIT P2, [UR39+0x34830], R3 ;  /* 0x03483003ff0075a7 */ /* 0x000e640008040167 */
[----:B-1----:R-:W-:Y:S05]  /*3b20*/  @!P2 BRA `(.L_x_23) ;  /* 0x0000008000e0a947 */ /* 0x002fea0003800000 */
.L_x_22:
[----:B------:R-:W-:Y:S01]  /*3b30*/  R2UR UR58, R0 ;  /* 0x00000000003a72ca */ /* 0x000fe200000e0000 */
[----:B------:R-:W-:Y:S01]  /*3b40*/  WARPGROUP.ARRIVE ;  /* 0x00000000000079c5 */ /* 0x000fe20000000000 */
[----:B------:R-:W-:Y:S01]  /*3b50*/  R2UR UR56, R4 ;  /* 0x00000000043872ca */ /* 0x000fe200000e0000 */
[----:B------:R-:W-:Y:S01]  /*3b60*/  UMOV UR59, 0x40000040 ;  /* 0x40000040003b7882 */ /* 0x000fe20000000000 */
[----:B------:R-:W-:Y:S01]  /*3b70*/  R2UR UR57, R5 ;  /* 0x00000000053972ca */ /* 0x000fe200000e0000 */
[----:B------:R-:W-:Y:S01]  /*3b80*/  UMOV UR7, 0x40000040 ;  /* 0x4000004000077882 */ /* 0x000fe20000000000 */
[----:B------:R-:W-:Y:S01]  /*3b90*/  UMOV UR11, 0x40000040 ;  /* 0x40000040000b7882 */ /* 0x000fe20000000000 */
[----:B------:R-:W-:Y:S01]  /*3ba0*/  UMOV UR15, 0x40000040 ;  /* 0x40000040000f7882 */ /* 0x000fe20000000000 */
[----:B------:R-:W-:Y:S01]  /*3bb0*/  UMOV UR19, 0x40000040 ;  /* 0x4000004000137882 */ /* 0x000fe20000000000 */
[----:B------:R-:W-:Y:S01]  /*3bc0*/  UMOV UR23, 0x40000040 ;  /* 0x4000004000177882 */ /* 0x000fe20000000000 */
[----:B------:R-:W-:Y:S01]  /*3bd0*/  UMOV UR27, 0x40000040 ;  /* 0x40000040001b7882 */ /* 0x000fe20000000000 */
[----:B------:R-:W-:Y:S01]  /*3be0*/  UMOV UR31, 0x40000040 ;  /* 0x40000040001f7882 */ /* 0x000fe20000000000 */
[----:B------:R-:W-:Y:S01]  /*3bf0*/  UMOV UR35, 0x40000040 ;  /* 0x4000004000237882 */ /* 0x000fe20000000000 */
[----:B------:R-:W-:Y:S01]  /*3c00*/  UIMAD UR58, UR58, 0xc00, UR38 ;  /* 0x00000c003a3a78a4 */ /* 0x000fe2000f8e0226 */
[-C--:B------:R-:W-:Y:S01]  /*3c10*/  FMUL.FTZ R88, R88, R11.reuse ;  /* 0x0000000b58587220 */ /* 0x080fe20000410000 */
[----:B------:R-:W-:Y:S01]  /*3c20*/  UMOV UR47, 0x40000040 ;  /* 0x40000040002f7882 */ /* 0x000fe20000000000 */
[----:B------:R-:W-:Y:S01]  /*3c30*/  UMOV UR51, 0x40000040 ;  /* 0x4000004000337882 */ /* 0x000fe20000000000 */
[----:B------:R-:W-:Y:S01]  /*3c40*/  UIADD3 UR6, UR58, 0x2, URZ ;  /* 0x000000023a067890 */ /* 0x000fe2000fffe03f */
[-C--:B------:R-:W-:Y:S01]  /*3c50*/  FMUL.FTZ R89, R89, R11.reuse ;  /* 0x0000000b59597220 */ /* 0x080fe20000410000 */
[----:B------:R-:W-:Y:S01]  /*3c60*/  UIADD3 UR10, UR58, 0x4, URZ ;  /* 0x000000043a0a7890 */ /* 0x000fe2000fffe03f */
[----:B------:R-:W-:Y:S01]  /*3c70*/  FMUL.FTZ R92, R92, R11 ;  /* 0x0000000b5c5c7220 */ /* 0x000fe20000410000 */
[----:B------:R-:W-:-:S02]  /*3c80*/  UIADD3 UR14, UR58, 0x6, URZ ;  /* 0x000000063a0e7890 */ /* 0x000fc4000fffe03f */
[----:B------:R-:W-:Y:S01]  /*3c90*/  HGMMA.64x128x16.F32.BF16 R24, gdesc[UR56], RZ, !UPT, gsb0 ;  /* 0x01e00000381879f0 */ /* 0x000fe2000c0018ff */
[----:B------:R-:W-:Y:S01]  /*3ca0*/  UIADD3 UR18, UR58, 0x400, URZ ;  /* 0x000004003a127890 */ /* 0x000fe2000fffe03f */
[-C--:B------:R-:W-:Y:S01]  /*3cb0*/  FMUL.FTZ R93, R93, R11.reuse ;  /* 0x0000000b5d5d7220 */ /* 0x080fe20000410000 */
        /* <DEDUP_REMOVED lines=14> */
[----:B------:R-:W-:Y:S01]  /*3da0*/  UMOV UR55, 0x40000040 ;  /* 0x4000004000377882 */ /* 0x000fe20000000000 */
[-C--:B------:R-:W-:Y:S01]  /*3db0*/  FMUL.FTZ R109, R109, R11.reuse ;  /* 0x0000000b6d6d7220 */ /* 0x080fe20000410000 */
        /* <DEDUP_REMOVED lines=19> */
[----:B------:R-:W-:Y:S01]  /*3ef0*/  FMUL.FTZ R149, R149, R11 ;  /* 0x0000000b95957220 */ /* 0x000fe20000410000 */
        /* <DEDUP_REMOVED lines=32> */
[----:B------:R-:W-:-:S02]  /*4100*/  WARPGROUP.DEPBAR.LE gsb0, 0x0 ;  /* 0x00008000000079c5 */ /* 0x000fc40000010000 */
        /* <DEDUP_REMOVED lines=33> */
[----:B------:R-:W-:Y:S05]  /*4320*/  @!P0 BRA `(.L_x_24) ;  /* 0x0000000000048947 */ /* 0x000fea0003800000 */
[----:B------:R-:W-:Y:S01]  /*4330*/  BPT.TRAP 0x1 ;  /* 0x000000040000795c */ /* 0x000fe20000300000 */
.L_x_24:
[----:B------:R-:W-:Y:S01]  /*4340*/  ULEA UR7, UR37, UR36, 0x3 ;  /* 0x0000002425077291 */ /* 0x000fe2000f8e183f */
[----:B01----:R-:W-:-:S08]  /*4350*/  SHF.L.U32 R3, R14, 0x1f, RZ ;  /* 0x0000001f0e037819 */ /* 0x003fd000000006ff */
[----:B------:R0:W1:Y:S01]  /*4360*/  SYNCS.PHASECHK.TRANS64.TRYWAIT P2, [UR7+0x34850], R3 ;  /* 0x03485003ff0075a7 */ /* 0x0000620008040147 */
[----:B------:R-:W-:Y:S05]  /*4370*/  @!P0 BRA `(.L_x_25) ;  /* 0x0000000000048947 */ /* 0x000fea0003800000 */
[----:B------:R-:W-:Y:S01]  /*4380*/  BPT.TRAP 0x1 ;  /* 0x000000040000795c */ /* 0x000fe20000300000 */
.L_x_25:
[----:B-1----:R-:W-:Y:S05]  /*4390*/  @P2 BRA `(.L_x_26) ;  /* 0x0000000000082947 */ /* 0x002fea0003800000 */
[----:B------:R-:W1:Y:S02]  /*43a0*/  SYNCS.PHASECHK.TRANS64.TRYWAIT P2, [UR7+0x34850], R3 ;  /* 0x03485003ff0075a7 */ /* 0x000e640008040147 */
[----:B-1----:R-:W-:Y:S05]  /*43b0*/  @!P2 BRA `(.L_x_27) ;  /* 0x0000007800d4a947 */ /* 0x002fea0003800000 */
.L_x_26:
[----:B------:R-:W-:Y:S01]  /*43c0*/  UIADD3 UR6, UR36, 0x400, URZ ;  /* 0x0000040024067890 */ /* 0x000fe2000fffe03f */
[----:B------:R-:W-:Y:S01]  /*43d0*/  WARPGROUP.ARRIVE ;  /* 0x00000000000079c5 */ /* 0x000fe20000000000 */
[----:B------:R-:W-:Y:S01]  /*43e0*/  UMOV UR11, 0x40000040 ;  /* 0x40000040000b7882 */ /* 0x000fe20000000000 */
[----:B-1----:R-:W-:Y:S01]  /*43f0*/  FMNMX.FTZ R6, R24, R17, !PT ;  /* 0x0000001118067209 */ /* 0x002fe20007810000 */
[----:B------:R-:W-:Y:S01]  /*4400*/  USHF.R.U32.HI UR6, URZ, 0x4, UR6 ;  /* 0x000000043f067899 */ /* 0x000fe20008011606 */
[C---:B------:R-:W-:Y:S01]  /*4410*/  ISETP.GT.AND P2, PT, R13.reuse, R2, PT ;  /* 0x000000020d00720c */ /* 0x040fe20003f44270 */
[----:B------:R-:W-:Y:S01]  /*4420*/  VIADD R13, R13, 0xffffffff ;  /* 0xffffffff0d0d7836 */ /* 0x000fe20000000000 */
[----:B0-----:R-:W-:Y:S01]  /*4430*/  FMNMX.FTZ R3, R25, R6, !PT ;  /* 0x0000000619037209 */ /* 0x001fe20007810000 */
[----:B------:R-:W-:-:S03]  /*4440*/  ULOP3.LUT UR6, UR6, 0x3fff, URZ, 0xc0, !UPT ;  /* 0x00003fff06067892 */ /* 0x000fc6000f8ec03f */
[----:B------:R-:W-:Y:S01]  /*4450*/  FMNMX.FTZ R6, R28, R3, !PT ;  /* 0x000000031c067209 */ /* 0x000fe20007810000 */
[----:B------:R-:W-:-:S03]  /*4460*/  ULOP3.LUT UR6, UR6, 0x4000000, URZ, 0xfc, !UPT ;  /* 0x0400000006067892 */ /* 0x000fc6000f8efc3f */
[----:B------:R-:W-:Y:S01]  /*4470*/  FMNMX.FTZ R3, R29, R6, !PT ;  /* 0x000000061d037209 */ /* 0x000fe20007810000 */
[----:B------:R-:W-:Y:S01]  /*4480*/  ULEA UR6, UR37, UR6, 0xb ;  /* 0x0000000625067291 */ /* 0x000fe2000f8e583f */
[----:B------:R-:W-:Y:S02]  /*4490*/  R2UR UR37, R0 ;  /* 0x00000000002572ca */ /* 0x000fe400000e0000 */
[----:B------:R-:W-:-:S04]  /*44a0*/  FMNMX.FTZ R6, R32, R3, !PT ;  /* 0x0000000320067209 */ /* 0x000fc80007810000 */
[----:B------:R-:W-:Y:S01]  /*44b0*/  UMOV UR10, UR6 ;  /* 0x00000006000a7c82 */ /* 0x000fe20008000000 */
[----:B------:R-:W-:Y:S01]  /*44c0*/  FMNMX.FTZ R3, R33, R6, !PT ;  /* 0x0000000621037209 */ /* 0x000fe20007810000 */
[----:B------:R-:W-:Y:S01]  /*44d0*/  HGMMA.64x128x16.F32.BF16 R88, R180, gdesc[UR8].tnspB, R88, gsb0 ;  /* 0x41e00008b4587df0 */ /* 0x000fe20008001858 */
[----:B------:R-:W-:Y:S01]  /*44e0*/  UIADD3 UR10, UR6, 0x80, URZ ;  /* 0x00000080060a7890 */ /* 0x000fe2000fffe03f */
[----:B------:R-:W-:Y:S01]  /*44f0*/  UMOV UR11, 0x40000040 ;  /* 0x40000040000b7882 */ /* 0x000fe20000000000 */
[----:B------:R-:W-:-:S04]  /*4500*/  FMNMX.FTZ R6, R36, R3, !PT ;  /* 0x0000000324067209 */ /* 0x000fc80007810000 */
        /* <DEDUP_REMOVED lines=24> */
[----:B------:R-:W-:-:S05]  /*4690*/  FMNMX.FTZ R10, R85, R6, !PT ;  /* 0x00000006550a7209 */ /* 0x000fca0007810000 */
[----:B------:R-:W0:Y:S02]  /*46a0*/  SHFL.BFLY PT, R3, R10, 0x2, 0x1f ;  /* 0x0c401f000a037f89 */ /* 0x000e2400000e0000 */
[----:B0-----:R-:W-:Y:S02]  /*46b0*/  FMNMX.FTZ R14, R10, R3, !PT ;  /* 0x000000030a0e7209 */ /* 0x001fe40007810000 */
[----:B------:R-:W0:Y:S01]  /*46c0*/  LDC R3, c[0x0][0x988] ;  /* 0x00026200ff037b82 */ /* 0x000e220000000800 */
[----:B------:R-:W-:Y:S02]  /*46d0*/  FMNMX.FTZ R10, R26, R15, !PT ;  /* 0x0000000f1a0a7209 */ /* 0x000fe40007810000 */
[----:B------:R-:W1:Y:S02]  /*46e0*/  SHFL.BFLY PT, R11, R14, 0x1, 0x1f ;  /* 0x0c201f000e0b7f89 */ /* 0x000e6400000e0000 */
[----:B------:R-:W-:Y:S01]  /*46f0*/  FMNMX.FTZ R21, R27, R10, !PT ;  /* 0x0000000a1b157209 */ /* 0x000fe20007810000 */
[----:B------:R-:W-:-:S02]  /*4700*/  WARPGROUP.DEPBAR.LE gsb0, 0x0 ;  /* 0x00008000000079c5 */ /* 0x000fc40000010000 */
[----:B------:R-:W-:Y:S01]  /*4710*/  WARPGROUP.ARRIVE ;  /* 0x00000000000079c5 */ /* 0x000fe20000000000 */
[----:B------:R-:W-:-:S04]  /*4720*/  FMNMX.FTZ R10, R30, R21, !PT ;  /* 0x000000151e0a7209 */ /* 0x000fc80007810000 */
[----:B------:R-:W-:Y:S01]  /*4730*/  FMNMX.FTZ R23, R31, R10, !PT ;  /* 0x0000000a1f177209 */ /* 0x000fe20007810000 */
[----:B------:R-:W-:Y:S01]  /*4740*/  HGMMA.64x128x16.F32.BF16 R88, R176, gdesc[UR8].tnspB, R88, gsb0 ;  /* 0x41e00008b0587df0 */ /* 0x000fe20008001858 */
[----:B------:R-:W-:Y:S01]  /*4750*/  UIADD3 UR10, UR6, 0x100, URZ ;  /* 0x00000100060a7890 */ /* 0x000fe2000fffe03f */
[----:B------:R-:W-:Y:S01]  /*4760*/  UMOV UR11, 0x40000040 ;  /* 0x40000040000b7882 */ /* 0x000fe20000000000 */
[----:B------:R-:W-:-:S04]  /*4770*/  FMNMX.FTZ R10, R34, R23, !PT ;  /* 0x00000017220a7209 */ /* 0x000fc80007810000 */
[----:B------:R-:W-:Y:S02]  /*4780*/  FMNMX.FTZ R23, R35, R10, !PT ;  /* 0x0000000a23177209 */ /* 0x000fe40007810000 */
[----:B-1----:R-:W-:Y:S02]  /*4790*/  FMNMX.FTZ R6, R14, R11, !PT ;  /* 0x0000000b0e067209 */ /* 0x002fe40007810000 */
[----:B------:R-:W-:-:S03]  /*47a0*/  FMNMX.FTZ R10, R38, R23, !PT ;  /* 0x00000017260a7209 */ /* 0x000fc60007810000 */
[----:B------:R-:W-:-:S04]  /*47b0*/  FADD.FTZ R12, -R6, R17 ;  /* 0x00000011060c7221 */ /* 0x000fc80000010100 */
[-C--:B0-----:R-:W-:Y:S01]  /*47c0*/  FMUL.FTZ R11, R12, R3.reuse ;  /* 0x000000030c0b7220 */ /* 0x081fe20000410000 */
[----:B------:R-:W-:-:S04]  /*47d0*/  FMUL.FTZ R12, R6, R3 ;  /* 0x00000003060c7220 */ /* 0x000fc80000410000 */
[-CC-:B------:R-:W-:Y:S01]  /*47e0*/  FFMA.FTZ R17, R25, R3.reuse, -R12.reuse ;  /* 0x0000000319117223 */ /* 0x180fe2000001080c */
[----:B------:R-:W-:Y:S01]  /*47f0*/  FMNMX.FTZ R25, R39, R10, !PT ;  /* 0x0000000a27197209 */ /* 0x000fe20007810000 */
[-CC-:B------:R-:W-:Y:S01]  /*4800*/  FFMA.FTZ R19, R29, R3.reuse, -R12.reuse ;  /* 0x000000031d137223 */ /* 0x180fe2000001080c */
[-CC-:B------:R-:W-:Y:S01]  /*4810*/  FFMA.FTZ R21, R33, R3.reuse, -R12.reuse ;  /* 0x0000000321157223 */ /* 0x180fe2000001080c */
[--C-:B------:R-:W-:Y:S01]  /*4820*/  FFMA.FTZ R23, R37, R3, -R12.reuse ;  /* 0x0000000325177223 */ /* 0x100fe2000001080c */
[----:B------:R-:W-:Y:S01]  /*4830*/  FMNMX.FTZ R10, R42, R25, !PT ;  /* 0x000000192a0a7209 */ /* 0x000fe20007810000 */
[-CC-:B------:R-:W-:Y:S01]  /*4840*/  FFMA.FTZ R180, R24, R3.reuse, -R12.reuse ;  /* 0x0000000318b47223 */ /* 0x180fe2000001080c */
[-CC-:B------:R-:W-:Y:S01]  /*4850*/  FFMA.FTZ R182, R28, R3.reuse, -R12.reuse ;  /* 0x000000031cb67223 */ /* 0x180fe2000001080c */
[-CC-:B------:R-:W-:Y:S01]  /*4860*/  FFMA.FTZ R14, R72, R3.reuse, -R12.reuse ;  /* 0x00000003480e7223 */ /* 0x180fe2000001080c */
[----:B------:R-:W-:Y:S01]  /*4870*/  FMNMX.FTZ R25, R43, R10, !PT ;  /* 0x0000000a2b197209 */ /* 0x000fe20007810000 */
[-CC-:B------:R-:W-:Y:S01]  /*4880*/  FFMA.FTZ R18, R76, R3.reuse, -R12.reuse ;  /* 0x000000034c127223 */ /* 0x180fe2000001080c */
[-CC-:B------:R-:W-:Y:S01]  /*4890*/  FFMA.FTZ R20, R80, R3.reuse, -R12.reuse ;  /* 0x0000000350147223 */ /* 0x180fe2000001080c */
[--C-:B------:R-:W-:Y:S01]  /*48a0*/  FFMA.FTZ R84, R84, R3, -R12.reuse ;  /* 0x0000000354547223 */ /* 0x100fe2000001080c */
[----:B------:R-:W-:Y:S01]  /*48b0*/  FMNMX.FTZ R10, R46, R25, !PT ;  /* 0x000000192e0a7209 */ /* 0x000fe20007810000 */
[-CC-:B------:R-:W-:Y:S01]  /*48c0*/  FFMA.FTZ R25, R41, R3.reuse, -R12.reuse ;  /* 0x0000000329197223 */ /* 0x180fe2000001080c */
[----:B------:R-:W-:Y:S01]  /*48d0*/  FFMA.FTZ R85, R85, R3, -R12 ;  /* 0x0000000355557223 */ /* 0x000fe2000001080c */
[----:B------:R-:W-:Y:S01]  /*48e0*/  MUFU.EX2 R11, R11 ;  /* 0x0000000b000b7308 */ /* 0x000fe20000000800 */
[----:B------:R-:W-:-:S04]  /*48f0*/  FMNMX.FTZ R29, R47, R10, !PT ;  /* 0x0000000a2f1d7209 */ /* 0x000fc80007810000 */
[----:B------:R-:W-:-:S03]  /*4900*/  FMNMX.FTZ R10, R50, R29, !PT ;  /* 0x0000001d320a7209 */ /* 0x000fc60007810000 */
[----:B------:R-:W0:Y:S01]  /*4910*/  MUFU.EX2 R180, R180 ;  /* 0x000000b400b47308 */ /* 0x000e220000000800 */
[----:B------:R-:W-:-:S04]  /*4920*/  FMNMX.FTZ R29, R51, R10, !PT ;  /* 0x0000000a331d7209 */ /* 0x000fc80007810000 */
[----:B------:R-:W-:Y:S01]  /*4930*/  FMNMX.FTZ R10, R54, R29, !PT ;  /* 0x0000001d360a7209 */ /* 0x000fe20007810000 */
[----:B------:R-:W-:Y:S02]  /*4940*/  FFMA.FTZ R29, R45, R3, -R12 ;  /* 0x000000032d1d7223 */ /* 0x000fe4000001080c */
[----:B------:R-:W1:Y:S01]  /*4950*/  MUFU.EX2 R17, R17 ;  /* 0x0000001100117308 */ /* 0x000e620000000800 */
[----:B------:R-:W-:-:S04]  /*4960*/  FMNMX.FTZ R33, R55, R10, !PT ;  /* 0x0000000a37217209 */ /* 0x000fc80007810000 */
[----:B------:R-:W-:-:S03]  /*4970*/  FMNMX.FTZ R10, R58, R33, !PT ;  /* 0x000000213a0a7209 */ /* 0x000fc60007810000 */
[----:B------:R-:W-:Y:S01]  /*4980*/  MUFU.EX2 R182, R182 ;  /* 0x000000b600b67308 */ /* 0x000fe20000000800 */
[----:B------:R-:W-:Y:S01]  /*4990*/  FMNMX.FTZ R33, R59, R10, !PT ;  /* 0x0000000a3b217209 */ /* 0x000fe20007810000 */
[----:B0-----:R-:W-:-:S03]  /*49a0*/  FFMA.FTZ R8, R11, R8, R180 ;  /* 0x000000080b087223 */ /* 0x001fc600000100b4 */
[----:B------:R-:W-:Y:S01]  /*49b0*/  FMNMX.FTZ R10, R62, R33, !PT ;  /* 0x000000213e0a7209 */ /* 0x000fe20007810000 */
[-CC-:B------:R-:W-:Y:S01]  /*49c0*/  FFMA.FTZ R33, R49, R3.reuse, -R12.reuse ;  /* 0x0000000331217223 */ /* 0x180fe2000001080c */
[-CC-:B------:R-:W-:Y:S01]  /*49d0*/  FFMA.FTZ R49, R65, R3.reuse, -R12.reuse ;  /* 0x0000000341317223 */ /* 0x180fe2000001080c */
[----:B------:R-:W-:Y:S01]  /*49e0*/  FFMA.FTZ R65, R81, R3, -R12 ;  /* 0x0000000351417223 */ /* 0x000fe2000001080c */
[----:B------:R-:W-:Y:S01]  /*49f0*/  FMNMX.FTZ R37, R63, R10, !PT ;  /* 0x0000000a3f257209 */ /* 0x000fe20007810000 */
[----:B------:R-:W-:Y:S01]  /*4a00*/  MUFU.EX2 R19, R19 ;  /* 0x0000001300137308 */ /* 0x000fe20000000800 */
[----:B-1----:R-:W-:Y:S02]  /*4a10*/  F2FP.BF16.F32.PACK_AB R180, R17, R180 ;  /* 0x000000b411b4723e */ /* 0x002fe400000010ff */
[----:B------:R-:W-:-:S04]  /*4a20*/  FMNMX.FTZ R10, R66, R37, !PT ;  /* 0x00000025420a7209 */ /* 0x000fc80007810000 */
[----:B------:R-:W-:Y:S01]  /*4a30*/  FMNMX.FTZ R37, R67, R10, !PT ;  /* 0x0000000a43257209 */ /* 0x000fe20007810000 */
[----:B------:R-:W-:Y:S03]  /*4a40*/  MUFU.EX2 R21, R21 ;  /* 0x0000001500157308 */ /* 0x000fe60000000800 */
[----:B------:R-:W-:Y:S01]  /*4a50*/  FMNMX.FTZ R10, R70, R37, !PT ;  /* 0x00000025460a7209 */ /* 0x000fe20007810000 */
[-CC-:B------:R-:W-:Y:S01]  /*4a60*/  FFMA.FTZ R37, R53, R3.reuse, -R12.reuse ;  /* 0x0000000335257223 */ /* 0x180fe2000001080c */
[----:B------:R-:W-:Y:S02]  /*4a70*/  FFMA.FTZ R53, R69, R3, -R12 ;  /* 0x0000000345357223 */ /* 0x000fe4000001080c */
[----:B------:R-:W-:Y:S01]  /*4a80*/  FMNMX.FTZ R41, R71, R10, !PT ;  /* 0x0000000a47297209 */ /* 0x000fe20007810000 */
[----:B------:R-:W-:Y:S03]  /*4a90*/  MUFU.EX2 R23, R23 ;  /* 0x0000001700177308 */ /* 0x000fe60000000800 */
[----:B------:R-:W-:-:S04]  /*4aa0*/  FMNMX.FTZ R10, R74, R41, !PT ;  /* 0x000000294a0a7209 */ /* 0x000fc80007810000 */
[----:B------:R-:W-:Y:S01]  /*4ab0*/  FMNMX.FTZ R41, R75, R10, !PT ;  /* 0x0000000a4b297209 */ /* 0x000fe20007810000 */
[----:B------:R-:W-:Y:S03]  /*4ac0*/  MUFU.EX2 R25, R25 ;  /* 0x0000001900197308 */ /* 0x000fe60000000800 */
[----:B------:R-:W-:Y:S01]  /*4ad0*/  FMNMX.FTZ R10, R78, R41, !PT ;  /* 0x000000294e0a7209 */ /* 0x000fe20007810000 */
[----:B------:R-:W-:-:S03]  /*4ae0*/  FFMA.FTZ R41, R57, R3, -R12 ;  /* 0x0000000339297223 */ /* 0x000fc6000001080c */
[----:B------:R-:W-:Y:S01]  /*4af0*/  FMNMX.FTZ R45, R79, R10, !PT ;  /* 0x0000000a4f2d7209 */ /* 0x000fe20007810000 */
[----:B------:R-:W-:Y:S03]  /*4b00*/  MUFU.EX2 R29, R29 ;  /* 0x0000001d001d7308 */ /* 0x000fe60000000800 */
[----:B------:R-:W-:-:S04]  /*4b10*/  FMNMX.FTZ R10, R82, R45, !PT ;  /* 0x0000002d520a7209 */ /* 0x000fc80007810000 */
[----:B------:R-:W-:Y:S01]  /*4b20*/  FMNMX.FTZ R45, R83, R10, !PT ;  /* 0x0000000a532d7209 */ /* 0x000fe20007810000 */
[----:B------:R-:W-:Y:S03]  /*4b30*/  MUFU.EX2 R33, R33 ;  /* 0x0000002100217308 */ /* 0x000fe60000000800 */
[----:B------:R-:W-:Y:S01]  /*4b40*/  FMNMX.FTZ R10, R86, R45, !PT ;  /* 0x0000002d560a7209 */ /* 0x000fe20007810000 */
[-CC-:B------:R-:W-:Y:S01]  /*4b50*/  FFMA.FTZ R45, R61, R3.reuse, -R12.reuse ;  /* 0x000000033d2d7223 */ /* 0x180fe2000001080c */
[----:B------:R-:W-:Y:S02]  /*4b60*/  FFMA.FTZ R61, R77, R3, -R12 ;  /* 0x000000034d3d7223 */ /* 0x000fe4000001080c */
[----:B------:R-:W-:Y:S01]  /*4b70*/  FMNMX.FTZ R10, R87, R10, !PT ;  /* 0x0000000a570a7209 */ /* 0x000fe20007810000 */
[----:B------:R-:W-:Y:S04]  /*4b80*/  MUFU.EX2 R37, R37 ;  /* 0x0000002500257308 */ /* 0x000fe80000000800 */
[----:B------:R-:W0:Y:S04]  /*4b90*/  SHFL.BFLY PT, R57, R10, 0x2, 0x1f ;  /* 0x0c401f000a397f89 */ /* 0x000e2800000e0000 */
[----:B------:R-:W-:Y:S08]  /*4ba0*/  MUFU.EX2 R41, R41 ;  /* 0x0000002900297308 */ /* 0x000ff00000000800 */
[----:B------:R-:W-:Y:S01]  /*4bb0*/  MUFU.EX2 R45, R45 ;  /* 0x0000002d002d7308 */ /* 0x000fe20000000800 */
[----:B------:R-:W-:-:S02]  /*4bc0*/  WARPGROUP.DEPBAR.LE gsb0, 0x0 ;  /* 0x00008000000079c5 */ /* 0x000fc40000010000 */
[----:B------:R-:W-:Y:S01]  /*4bd0*/  WARPGROUP.ARRIVE ;  /* 0x00000000000079c5 */ /* 0x000fe20000000000 */
[-CC-:B------:R-:W-:Y:S01]  /*4be0*/  FFMA.FTZ R176, R32, R3.reuse, -R12.reuse ;  /* 0x0000000320b07223 */ /* 0x180fe2000001080c */
[----:B------:R-:W-:-:S03]  /*4bf0*/  FFMA.FTZ R178, R36, R3, -R12 ;  /* 0x0000000324b27223 */ /* 0x000fc6000001080c */
[----:B------:R-:W-:Y:S01]  /*4c00*/  MUFU.EX2 R49, R49 ;  /* 0x0000003100317308 */ /* 0x000fe20000000800 */
[----:B------:R-:W-:Y:S01]  /*4c10*/  HGMMA.64x128x16.F32.BF16 R88, R172, gdesc[UR8].tnspB, R88, gsb0 ;  /* 0x41e00008ac587df0 */ /* 0x000fe20008001858 */
[----:B------:R-:W-:Y:S01]  /*4c20*/  UIADD3 UR10, UR6, 0x180, URZ ;  /* 0x00000180060a7890 */ /* 0x000fe2000fffe03f */
[----:B0-----:R-:W-:Y:S01]  /*4c30*/  FMNMX.FTZ R22, R10, R57, !PT ;  /* 0x000000390a167209 */ /* 0x001fe20007810000 */
[----:B------:R-:W-:Y:S01]  /*4c40*/  UMOV UR11, 0x40000040 ;  /* 0x40000040000b7882 */ /* 0x000fe20000000000 */
[----:B------:R-:W-:-:S03]  /*4c50*/  FFMA.FTZ R57, R73, R3, -R12 ;  /* 0x0000000349397223 */ /* 0x000fc6000001080c */
[----:B------:R-:W-:Y:S01]  /*4c60*/  MUFU.EX2 R176, R176 ;  /* 0x000000b000b07308 */ /* 0x000fe20000000800 */
[----:B------:R-:W0:Y:S07]  /*4c70*/  SHFL.BFLY PT, R69, R22, 0x1, 0x1f ;  /* 0x0c201f0016457f89 */ /* 0x000e2e00000e0000 */
[----:B------:R-:W-:Y:S08]  /*4c80*/  MUFU.EX2 R178, R178 ;  /* 0x000000b200b27308 */ /* 0x000ff00000000800 */
[----:B------:R-:W-:Y:S08]  /*4c90*/  MUFU.EX2 R53, R53 ;  /* 0x0000003500357308 */ /* 0x000ff00000000800 */
[----:B------:R-:W-:Y:S01]  /*4ca0*/  MUFU.EX2 R14, R14 ;  /* 0x0000000e000e7308 */ /* 0x000fe20000000800 */
[----:B0-----:R-:W-:-:S05]  /*4cb0*/  FMNMX.FTZ R10, R22, R69, !PT ;  /* 0x00000045160a7209 */ /* 0x001fca0007810000 */
[-C--:B------:R-:W-:Y:S02]  /*4cc0*/  FMUL.FTZ R28, R10, R3.reuse ;  /* 0x000000030a1c7220 */ /* 0x080fe40000410000 */
[----:B------:R-:W-:Y:S02]  /*4cd0*/  MUFU.EX2 R57, R57 ;  /* 0x0000003900397308 */ /* 0x000fe40000000800 */
        /* <DEDUP_REMOVED lines=15> */
[-CC-:B0-----:R-:W-:Y:S01]  /*4dd0*/  FFMA.FTZ R26, R55, R3.reuse, -R28.reuse ;  /* 0x00000003371a7223 */ /* 0x181fe2000001081c */
[-CC-:B------:R-:W-:Y:S01]  /*4de0*/  FFMA.FTZ R62, R62, R3.reuse, -R28.reuse ;  /* 0x000000033e3e7223 */ /* 0x180fe2000001081c */
[-CC-:B------:R-:W-:Y:S01]  /*4df0*/  FFMA.FTZ R63, R63, R3.reuse, -R28.reuse ;  /* 0x000000033f3f7223 */ /* 0x180fe2000001081c */
[-CC-:B------:R-:W-:Y:S01]  /*4e00*/  FFMA.FTZ R66, R66, R3.reuse, -R28.reuse ;  /* 0x0000000342427223 */ /* 0x180fe2000001081c */
[-CC-:B------:R-:W-:Y:S01]  /*4e10*/  FFMA.FTZ R67, R67, R3.reuse, -R28.reuse ;  /* 0x0000000343437223 */ /* 0x180fe2000001081c */
[-CC-:B------:R-:W-:Y:S01]  /*4e20*/  FFMA.FTZ R70, R70, R3.reuse, -R28.reuse ;  /* 0x0000000346467223 */ /* 0x180fe2000001081c */
[-CC-:B------:R-:W-:Y:S01]  /*4e30*/  FFMA.FTZ R71, R71, R3.reuse, -R28.reuse ;  /* 0x0000000347477223 */ /* 0x180fe2000001081c */
[----:B------:R0:W-:Y:S01]  /*4e40*/  MUFU.EX2 R36, R30 ;  /* 0x0000001e00247308 */ /* 0x0001e20000000800 */
[----:B-1----:R-:W-:Y:S01]  /*4e50*/  MOV R27, UR39 ;  /* 0x00000027001b7c02 */ /* 0x002fe20008000f00 */
[-CC-:B------:R-:W-:Y:S01]  /*4e60*/  FFMA.FTZ R74, R74, R3.reuse, -R28.reuse ;  /* 0x000000034a4a7223 */ /* 0x180fe2000001081c */
[-CC-:B------:R-:W-:Y:S01]  /*4e70*/  FFMA.FTZ R75, R75, R3.reuse, -R28.reuse ;  /* 0x000000034b4b7223 */ /* 0x180fe2000001081c */
[-CC-:B------:R-:W-:Y:S01]  /*4e80*/  FFMA.FTZ R78, R78, R3.reuse, -R28.reuse ;  /* 0x000000034e4e7223 */ /* 0x180fe2000001081c */
[----:B------:R-:W-:Y:S01]  /*4e90*/  FFMA.FTZ R79, R79, R3, -R28 ;  /* 0x000000034f4f7223 */ /* 0x000fe2000001081c */
[----:B------:R-:W-:-:S02]  /*4ea0*/  @!P1 VIADD R27, R27, 0x34840 ;  /* 0x000348401b1b9836 */ /* 0x000fc40000000000 */
[-CC-:B------:R-:W-:Y:S01]  /*4eb0*/  FFMA.FTZ R82, R82, R3.reuse, -R28.reuse ;  /* 0x0000000352527223 */ /* 0x180fe2000001081c */
[----:B------:R-:W1:Y:S01]  /*4ec0*/  MUFU.EX2 R31, R31 ;  /* 0x0000001f001f7308 */ /* 0x000e620000000800 */
[----:B0-----:R-:W-:Y:S02]  /*4ed0*/  IMAD.U32 R30, RZ, RZ, UR7 ;  /* 0x00000007ff1e7e24 */ /* 0x001fe4000f8e00ff */
[-CC-:B------:R-:W-:Y:S01]  /*4ee0*/  FFMA.FTZ R83, R83, R3.reuse, -R28.reuse ;  /* 0x0000000353537223 */ /* 0x180fe2000001081c */
[----:B------:R-:W-:Y:S01]  /*4ef0*/  @!P1 PRMT R27, RZ, 0x654, R27 ;  /* 0x00000654ff1b9816 */ /* 0x000fe2000000001b */
[----:B------:R-:W-:Y:S01]  /*4f00*/  FFMA.FTZ R86, R86, R3, -R28 ;  /* 0x0000000356567223 */ /* 0x000fe2000001081c */
[----:B------:R-:W-:Y:S02]  /*4f10*/  @!P1 VIADD R30, R30, 0x34860 ;  /* 0x000348601e1e9836 */ /* 0x000fe40000000000 */
[----:B------:R-:W-:Y:S03]  /*4f20*/  MUFU.EX2 R34, R34 ;  /* 0x0000002200227308 */ /* 0x000fe60000000800 */
[----:B------:R-:W-:-:S05]  /*4f30*/  @!P1 PRMT R30, RZ, 0x654, R30 ;  /* 0x00000654ff1e9816 */ /* 0x000fca000000001e */
[----:B------:R-:W0:Y:S01]  /*4f40*/  MUFU.EX2 R35, R35 ;  /* 0x0000002300237308 */ /* 0x000e220000000800 */
[----:B-1----:R-:W-:-:S07]  /*4f50*/  F2FP.BF16.F32.PACK_AB R183, R31, R36 ;  /* 0x000000241fb7723e */ /* 0x002fce00000010ff */
[----:B------:R-:W-:Y:S08]  /*4f60*/  MUFU.EX2 R38, R38 ;  /* 0x0000002600267308 */ /* 0x000ff00000000800 */
[----:B------:R-:W1:Y:S01]  /*4f70*/  MUFU.EX2 R39, R39 ;  /* 0x0000002700277308 */ /* 0x000e620000000800 */
[----:B0-----:R-:W-:-:S07]  /*4f80*/  F2FP.BF16.F32.PACK_AB R177, R35, R34 ;  /* 0x0000002223b1723e */ /* 0x001fce00000010ff */
[----:B------:R-:W-:Y:S08]  /*4f90*/  MUFU.EX2 R42, R42 ;  /* 0x0000002a002a7308 */ /* 0x000ff00000000800 */
[----:B------:R-:W0:Y:S01]  /*4fa0*/  MUFU.EX2 R43, R43 ;  /* 0x0000002b002b7308 */ /* 0x000e220000000800 */
[----:B-1----:R-:W-:-:S07]  /*4fb0*/  F2FP.BF16.F32.PACK_AB R179, R39, R38 ;  /* 0x0000002627b3723e */ /* 0x002fce00000010ff */
[----:B------:R-:W-:Y:S08]  /*4fc0*/  MUFU.EX2 R47, R47 ;  /* 0x0000002f002f7308 */ /* 0x000ff00000000800 */
[----:B------:R-:W-:Y:S01]  /*4fd0*/  MUFU.EX2 R24, R24 ;  /* 0x0000001800187308 */ /* 0x000fe20000000800 */
[----:B------:R-:W-:Y:S02]  /*4fe0*/  WARPGROUP.DEPBAR.LE gsb0, 0x0 ;  /* 0x00008000000079c5 */ /* 0x000fe40000010000 */
[----:B------:R-:W-:Y:S01]  /*4ff0*/  WARPGROUP.ARRIVE ;  /* 0x00000000000079c5 */ /* 0x000fe20000000000 */
[-CC-:B------:R-:W-:Y:S01]  /*5000*/  FFMA.FTZ R172, R40, R3.reuse, -R12.reuse ;  /* 0x0000000328ac7223 */ /* 0x180fe2000001080c */
[-C--:B------:R-:W-:Y:S01]  /*5010*/  FFMA.FTZ R174, R44, R3.reuse, -R12 ;  /* 0x000000032cae7223 */ /* 0x080fe2000001080c */
[----:B------:R-:W-:-:S02]  /*5020*/  FFMA.FTZ R175, R46, R3, -R28 ;  /* 0x000000032eaf7223 */ /* 0x000fc4000001081c */
[----:B------:R-:W-:Y:S01]  /*5030*/  MUFU.EX2 R26, R26 ;  /* 0x0000001a001a7308 */ /* 0x000fe20000000800 */
[----:B0-----:R-:W-:Y:S01]  /*5040*/  F2FP.BF16.F32.PACK_AB R173, R43, R42 ;  /* 0x0000002a2bad723e */ /* 0x001fe200000010ff */
[----:B------:R-:W-:Y:S01]  /*5050*/  HGMMA.64x128x16.F32.BF16 R88, R168, gdesc[UR8].tnspB, R88, gsb0 ;  /* 0x41e00008a8587df0 */ /* 0x000fe20008001858 */
[----:B------:R-:W-:Y:S01]  /*5060*/  UIADD3 UR10, UR6, 0x200, URZ ;  /* 0x00000200060a7890 */ /* 0x000fe2000fffe03f */
[----:B------:R-:W-:-:S04]  /*5070*/  UMOV UR11, 0x40000040 ;  /* 0x40000040000b7882 */ /* 0x000fc80000000000 */
[----:B------:R-:W-:Y:S08]  /*5080*/  MUFU.EX2 R172, R172 ;  /* 0x000000ac00ac7308 */ /* 0x000ff00000000800 */
        /* <DEDUP_REMOVED lines=14> */
[----:B------:R-:W-:Y:S01]  /*5170*/  MUFU.EX2 R86, R86 ;  /* 0x0000005600567308 */ /* 0x000fe20000000800 */
[----:B------:R-:W-:-:S02]  /*5180*/  WARPGROUP.DEPBAR.LE gsb0, 0x0 ;  /* 0x00008000000079c5 */ /* 0x000fc40000010000 */
[----:B------:R-:W-:Y:S01]  /*5190*/  WARPGROUP.ARRIVE ;  /* 0x00000000000079c5 */ /* 0x000fe20000000000 */
[-CC-:B------:R-:W-:Y:S01]  /*51a0*/  FFMA.FTZ R168, R48, R3.reuse, -R12.reuse ;  /* 0x0000000330a87223 */ /* 0x180fe2000001080c */
[-C--:B------:R-:W-:Y:S01]  /*51b0*/  FFMA.FTZ R170, R52, R3.reuse, -R12 ;  /* 0x0000000334aa7223 */ /* 0x080fe2000001080c */
[-CC-:B------:R-:W-:Y:S01]  /*51c0*/  FFMA.FTZ R169, R50, R3.reuse, -R28.reuse ;  /* 0x0000000332a97223 */ /* 0x180fe2000001081c */
[----:B------:R-:W-:Y:S02]  /*51d0*/  FFMA.FTZ R171, R54, R3, -R28 ;  /* 0x0000000336ab7223 */ /* 0x000fe4000001081c */
[----:B------:R-:W-:Y:S01]  /*51e0*/  HGMMA.64x128x16.F32.BF16 R88, R152, gdesc[UR8].tnspB, R88, gsb0 ;  /* 0x41e0000898587df0 */ /* 0x000fe20008001858 */
[----:B------:R-:W-:Y:S01]  /*51f0*/  UIADD3 UR10, UR6, 0x280, URZ ;  /* 0x00000280060a7890 */ /* 0x000fe2000fffe03f */
[----:B------:R-:W-:Y:S01]  /*5200*/  MUFU.EX2 R168, R168 ;  /* 0x000000a800a87308 */ /* 0x000fe20000000800 */
[----:B------:R-:W-:-:S07]  /*5210*/  UMOV UR11, 0x40000040 ;  /* 0x40000040000b7882 */ /* 0x000fce0000000000 */
[----:B------:R-:W-:Y:S08]  /*5220*/  MUFU.EX2 R169, R169 ;  /* 0x000000a900a97308 */ /* 0x000ff00000000800 */
[----:B------:R-:W-:Y:S08]  /*5230*/  MUFU.EX2 R170, R170 ;  /* 0x000000aa00aa7308 */ /* 0x000ff00000000800 */
[----:B------:R-:W-:Y:S01]  /*5240*/  MUFU.EX2 R171, R171 ;  /* 0x000000ab00ab7308 */ /* 0x000fe20000000800 */
[----:B------:R-:W-:-:S02]  /*5250*/  WARPGROUP.DEPBAR.LE gsb0, 0x0 ;  /* 0x00008000000079c5 */ /* 0x000fc40000010000 */
[----:B------:R-:W-:Y:S01]  /*5260*/  WARPGROUP.ARRIVE ;  /* 0x00000000000079c5 */ /* 0x000fe20000000000 */
[-CC-:B------:R-:W-:Y:S01]  /*5270*/  FFMA.FTZ R152, R56, R3.reuse, -R12.reuse ;  /* 0x0000000338987223 */ /* 0x180fe2000001080c */
[-C--:B------:R-:W-:Y:S01]  /*5280*/  FFMA.FTZ R154, R60, R3.reuse, -R12 ;  /* 0x000000033c9a7223 */ /* 0x080fe2000001080c */
[-CC-:B------:R-:W-:Y:S02]  /*5290*/  FFMA.FTZ R153, R58, R3.reuse, -R28.reuse ;  /* 0x000000033a997223 */ /* 0x180fe4000001081c */
[----:B------:R-:W-:Y:S01]  /*52a0*/  MUFU.EX2 R155, R62 ;  /* 0x0000003e009b7308 */ /* 0x000fe20000000800 */
[----:B------:R-:W-:Y:S01]  /*52b0*/  FFMA.FTZ R28, R87, R3, -R28 ;  /* 0x00000003571c7223 */ /* 0x000fe2000001081c */
[----:B------:R-:W-:Y:S01]  /*52c0*/  HGMMA.64x128x16.F32.BF16 R88, R156, gdesc[UR8].tnspB, R88, gsb0 ;  /* 0x41e000089c587df0 */ /* 0x000fe20008001858 */
[----:B------:R-:W-:Y:S01]  /*52d0*/  UIADD3 UR10, UR6, 0x300, URZ ;  /* 0x00000300060a7890 */ /* 0x000fe2000fffe03f */
[----:B------:R-:W-:Y:S01]  /*52e0*/  UMOV UR11, 0x40000040 ;  /* 0x40000040000b7882 */ /* 0x000fe20000000000 */
[----:B------:R-:W-:-:S03]  /*52f0*/  UIADD3 UR6, UR6, 0x380, URZ ;  /* 0x0000038006067890 */ /* 0x000fc6000fffe03f */
        /* <DEDUP_REMOVED lines=8> */
[----:B------:R-:W-:Y:S02]  /*5380*/  FADD.FTZ R12, -R10, R15 ;  /* 0x0000000f0a0c7221 */ /* 0x000fe40000010100 */
[----:B------:R-:W-:Y:S01]  /*5390*/  MUFU.EX2 R157, R66 ;  /* 0x00000042009d7308 */ /* 0x000fe20000000800 */
[----:B------:R-:W-:Y:S01]  /*53a0*/  HGMMA.64x128x16.F32.BF16 R88, R160, gdesc[UR8].tnspB, R88, gsb0 ;  /* 0x41e00008a0587df0 */ /* 0x000fe20008001858 */
[----:B------:R-:W-:Y:S01]  /*53b0*/  UMOV UR10, UR6 ;  /* 0x00000006000a7c82 */ /* 0x000fe20008000000 */
[----:B------:R-:W-:Y:S01]  /*53c0*/  UMOV UR11, 0x40000040 ;  /* 0x40000040000b7882 */ /* 0x000fe20000000000 */
[----:B------:R-:W-:-:S04]  /*53d0*/  FMUL.FTZ R12, R12, R3 ;  /* 0x000000030c0c7220 */ /* 0x000fc80000410000 */
[----:B------:R-:W-:Y:S08]  /*53e0*/  MUFU.EX2 R156, R156 ;  /* 0x0000009c009c7308 */ /* 0x000ff00000000800 */
[----:B------:R-:W0:Y:S08]  /*53f0*/  MUFU.EX2 R12, R12 ;  /* 0x0000000c000c7308 */ /* 0x000e300000000800 */
[----:B------:R-:W-:Y:S08]  /*5400*/  MUFU.EX2 R158, R158 ;  /* 0x0000009e009e7308 */ /* 0x000ff00000000800 */
[----:B------:R-:W-:Y:S01]  /*5410*/  MUFU.EX2 R159, R70 ;  /* 0x00000046009f7308 */ /* 0x000fe20000000800 */
[----:B0-----:R-:W-:Y:S01]  /*5420*/  FFMA.FTZ R7, R12, R7, R181 ;  /* 0x000000070c077223 */ /* 0x001fe200000100b5 */
[----:B------:R-:W-:-:S03]  /*5430*/  F2FP.BF16.F32.PACK_AB R181, R32, R181 ;  /* 0x000000b520b5723e */ /* 0x000fc600000010ff */
[----:B------:R-:W-:-:S03]  /*5440*/  FADD.FTZ R7, R32, R7 ;  /* 0x0000000720077221 */ /* 0x000fc60000010000 */
[----:B------:R-:W0:Y:S01]  /*5450*/  MUFU.EX2 R15, R85 ;  /* 0x00000055000f7308 */ /* 0x000e220000000800 */
[----:B------:R-:W-:-:S04]  /*5460*/  FADD.FTZ R7, R36, R7 ;  /* 0x0000000724077221 */ /* 0x000fc80000010000 */
[----:B------:R-:W-:-:S04]  /*5470*/  FADD.FTZ R7, R31, R7 ;  /* 0x000000071f077221 */ /* 0x000fc80000010000 */
[----:B------:R-:W-:-:S04]  /*5480*/  FADD.FTZ R7, R34, R7 ;  /* 0x0000000722077221 */ /* 0x000fc80000010000 */
[----:B------:R-:W-:-:S04]  /*5490*/  FADD.FTZ R7, R35, R7 ;  /* 0x0000000723077221 */ /* 0x000fc80000010000 */
[----:B------:R-:W-:-:S04]  /*54a0*/  FADD.FTZ R7, R38, R7 ;  /* 0x0000000726077221 */ /* 0x000fc80000010000 */
[----:B------:R-:W-:-:S04]  /*54b0*/  FADD.FTZ R7, R39, R7 ;  /* 0x0000000727077221 */ /* 0x000fc80000010000 */
[----:B------:R-:W-:Y:S01]  /*54c0*/  FADD.FTZ R7, R42, R7 ;  /* 0x000000072a077221 */ /* 0x000fe20000010000 */
[----:B------:R-:W-:Y:S02]  /*54d0*/  WARPGROUP.DEPBAR.LE gsb0, 0x0 ;  /* 0x00008000000079c5 */ /* 0x000fe40000010000 */
[----:B------:R-:W-:Y:S01]  /*54e0*/  WARPGROUP.ARRIVE ;  /* 0x00000000000079c5 */ /* 0x000fe20000000000 */
[----:B------:R-:W1:Y:S01]  /*54f0*/  MUFU.EX2 R161, R74 ;  /* 0x0000004a00a17308 */ /* 0x000e620000000800 */
[----:B------:R-:W-:Y:S02]  /*5500*/  F2FP.BF16.F32.PACK_AB R160, R57, R14 ;  /* 0x0000000e39a0723e */ /* 0x000fe400000010ff */
[----:B------:R-:W-:Y:S02]  /*5510*/  F2FP.BF16.F32.PACK_AB R162, R61, R18 ;  /* 0x000000123da2723e */ /* 0x000fe400000010ff */
[----:B------:R-:W-:Y:S03]  /*5520*/  HGMMA.64x128x16.F32.BF16 R88, R164, gdesc[UR8].tnspB, R88, gsb0 ;  /* 0x41e00008a4587df0 */ /* 0x000fe60008001858 */
[----:B------:R-:W2:Y:S01]  /*5530*/  MUFU.EX2 R163, R78 ;  /* 0x0000004e00a37308 */ /* 0x000ea20000000800 */
[----:B------:R-:W-:-:S02]  /*5540*/  WARPGROUP.DEPBAR.LE gsb0, 0x0 ;  /* 0x00008000000079c5 */ /* 0x000fc40000010000 */
[----:B------:R3:W-:Y:S05]  /*5550*/  @!P1 SYNCS.ARRIVE.TRANS64.RED.A1T0 RZ, [R27+URZ], RZ ;  /* 0x000000ff1bff99a7 */ /* 0x0007ea000810043f */
[----:B------:R-:W4:Y:S01]  /*5560*/  MUFU.EX2 R165, R82 ;  /* 0x0000005200a57308 */ /* 0x000f220000000800 */
[----:B0-----:R-:W-:Y:S02]  /*5570*/  F2FP.BF16.F32.PACK_AB R166, R15, R22 ;  /* 0x000000160fa6723e */ /* 0x001fe400000010ff */
[----:B------:R-:W-:Y:S02]  /*5580*/  F2FP.BF16.F32.PACK_AB R164, R65, R20 ;  /* 0x0000001441a4723e */ /* 0x000fe400000010ff */
[----:B------:R-:W-:Y:S01]  /*5590*/  F2FP.BF16.F32.PACK_AB R167, R28, R86 ;  /* 0x000000561ca7723e */ /* 0x000fe200000010ff */
[----:B---3--:R-:W-:Y:S01]  /*55a0*/  FADD.FTZ R27, R17, R8 ;  /* 0x00000008111b7221 */ /* 0x008fe20000010000 */
[----:B------:R0:W-:Y:S03]  /*55b0*/  @!P1 SYNCS.ARRIVE.TRANS64.RED.A1T0 RZ, [R30+URZ], RZ ;  /* 0x000000ff1eff99a7 */ /* 0x0001e6000810043f */
[----:B------:R-:W-:Y:S01]  /*55c0*/  FADD.FTZ R8, R182, R27 ;  /* 0x0000001bb6087221 */ /* 0x000fe20000010000 */
[----:B------:R-:W-:-:S03]  /*55d0*/  F2FP.BF16.F32.PACK_AB R182, R19, R182 ;  /* 0x000000b613b6723e */ /* 0x000fc600000010ff */
[----:B------:R-:W-:-:S04]  /*55e0*/  FADD.FTZ R27, R19, R8 ;  /* 0x00000008131b7221 */ /* 0x000fc80000010000 */
        /* <DEDUP_REMOVED lines=8> */
[----:B------:R-:W-:Y:S01]  /*5670*/  FADD.FTZ R27, R25, R8 ;  /* 0x00000008191b7221 */ /* 0x000fe20000010000 */
[----:B------:R-:W-:-:S03]  /*5680*/  FADD.FTZ R8, R43, R7 ;  /* 0x000000072b087221 */ /* 0x000fc60000010000 */
[----:B0-----:R-:W-:Y:S01]  /*5690*/  FADD.FTZ R30, R174, R27 ;  /* 0x0000001bae1e7221 */ /* 0x001fe20000010000 */
[----:B------:R-:W-:Y:S01]  /*56a0*/  FADD.FTZ R8, R175, R8 ;  /* 0x00000008af087221 */ /* 0x000fe20000010000 */
[C---:B------:R-:W-:Y:S02]  /*56b0*/  F2FP.BF16.F32.PACK_AB R174, R29.reuse, R174 ;  /* 0x000000ae1dae723e */ /* 0x040fe400000010ff */
[----:B------:R-:W-:Y:S01]  /*56c0*/  FADD.FTZ R7, R29, R30 ;  /* 0x0000001e1d077221 */ /* 0x000fe20000010000 */
[C---:B------:R-:W-:Y:S01]  /*56d0*/  FADD.FTZ R8, R47.reuse, R8 ;  /* 0x000000082f087221 */ /* 0x040fe20000010000 */
[----:B------:R-:W-:Y:S02]  /*56e0*/  F2FP.BF16.F32.PACK_AB R175, R47, R175 ;  /* 0x000000af2faf723e */ /* 0x000fe400000010ff */
[----:B------:R-:W-:Y:S01]  /*56f0*/  FADD.FTZ R30, R168, R7 ;  /* 0x00000007a81e7221 */ /* 0x000fe20000010000 */
[----:B------:R-:W-:Y:S01]  /*5700*/  FADD.FTZ R7, R169, R8 ;  /* 0x00000008a9077221 */ /* 0x000fe20000010000 */
[----:B------:R-:W-:-:S02]  /*5710*/  F2FP.BF16.F32.PACK_AB R169, R24, R169 ;  /* 0x000000a918a9723e */ /* 0x000fc400000010ff */
[C---:B------:R-:W-:Y:S01]  /*5720*/  FADD.FTZ R17, R33.reuse, R30 ;  /* 0x0000001e21117221 */ /* 0x040fe20000010000 */
[----:B------:R-:W-:Y:S01]  /*5730*/  FADD.FTZ R8, R24, R7 ;  /* 0x0000000718087221 */ /* 0x000fe20000010000 */
[----:B------:R-:W-:Y:S02]  /*5740*/  F2FP.BF16.F32.PACK_AB R168, R33, R168 ;  /* 0x000000a821a8723e */ /* 0x000fe400000010ff */
[----:B------:R-:W-:Y:S01]  /*5750*/  FADD.FTZ R30, R170, R17 ;  /* 0x00000011aa1e7221 */ /* 0x000fe20000010000 */
[----:B------:R-:W-:Y:S01]  /*5760*/  FADD.FTZ R7, R171, R8 ;  /* 0x00000008ab077221 */ /* 0x000fe20000010000 */
[C---:B------:R-:W-:Y:S02]  /*5770*/  F2FP.BF16.F32.PACK_AB R170, R37.reuse, R170 ;  /* 0x000000aa25aa723e */ /* 0x040fe400000010ff */
[----:B------:R-:W-:Y:S01]  /*5780*/  FADD.FTZ R17, R37, R30 ;  /* 0x0000001e25117221 */ /* 0x000fe20000010000 */
[C---:B------:R-:W-:Y:S01]  /*5790*/  FADD.FTZ R8, R26.reuse, R7 ;  /* 0x000000071a087221 */ /* 0x040fe20000010000 */
[----:B------:R-:W-:-:S02]  /*57a0*/  F2FP.BF16.F32.PACK_AB R171, R26, R171 ;  /* 0x000000ab1aab723e */ /* 0x000fc400000010ff */
[----:B------:R-:W-:Y:S01]  /*57b0*/  FADD.FTZ R30, R152, R17 ;  /* 0x00000011981e7221 */ /* 0x000fe20000010000 */
        /* <DEDUP_REMOVED lines=8> */
[----:B------:R-:W-:Y:S01]  /*5840*/  FADD.FTZ R7, R45, R30 ;  /* 0x0000001e2d077221 */ /* 0x000fe20000010000 */
[C---:B------:R-:W-:Y:S01]  /*5850*/  FADD.FTZ R8, R63.reuse, R8 ;  /* 0x000000083f087221 */ /* 0x040fe20000010000 */
        /* <DEDUP_REMOVED lines=14> */
[----:B-1----:R-:W-:Y:S01]  /*5940*/  FADD.FTZ R8, R161, R8 ;  /* 0x00000008a1087221 */ /* 0x002fe20000010000 */
[----:B------:R-:W-:-:S02]  /*5950*/  F2FP.BF16.F32.PACK_AB R161, R75, R161 ;  /* 0x000000a14ba1723e */ /* 0x000fc400000010ff */
[----:B------:R-:W-:Y:S01]  /*5960*/  FADD.FTZ R7, R57, R24 ;  /* 0x0000001839077221 */ /* 0x000fe20000010000 */
[----:B------:R-:W-:Y:S01]  /*5970*/  FADD.FTZ R8, R75, R8 ;  /* 0x000000084b087221 */ /* 0x000fe20000010000 */
[----:B------:R-:W-:Y:S02]  /*5980*/  MOV R17, R6 ;  /* 0x0000000600117202 */ /* 0x000fe40000000f00 */
[----:B------:R-:W-:Y:S01]  /*5990*/  FADD.FTZ R24, R18, R7 ;  /* 0x0000000712187221 */ /* 0x000fe20000010000 */
[----:B--2---:R-:W-:Y:S01]  /*59a0*/  FADD.FTZ R8, R163, R8 ;  /* 0x00000008a3087221 */ /* 0x004fe20000010000 */
[----:B------:R-:W-:Y:S02]  /*59b0*/  F2FP.BF16.F32.PACK_AB R163, R79, R163 ;  /* 0x000000a34fa3723e */ /* 0x000fe400000010ff */
[----:B------:R-:W-:Y:S01]  /*59c0*/  FADD.FTZ R7, R61, R24 ;  /* 0x000000183d077221 */ /* 0x000fe20000010000 */
[----:B------:R-:W-:-:S03]  /*59d0*/  FADD.FTZ R8, R79, R8 ;  /* 0x000000084f087221 */ /* 0x000fc60000010000 */
[----:B------:R-:W-:Y:S01]  /*59e0*/  FADD.FTZ R14, R20, R7 ;  /* 0x00000007140e7221 */ /* 0x000fe20000010000 */
[----:B----4-:R-:W-:Y:S01]  /*59f0*/  FADD.FTZ R8, R165, R8 ;  /* 0x00000008a5087221 */ /* 0x010fe20000010000 */
[----:B------:R-:W-:Y:S02]  /*5a00*/  F2FP.BF16.F32.PACK_AB R165, R83, R165 ;  /* 0x000000a553a5723e */ /* 0x000fe400000010ff */
[----:B------:R-:W-:-:S04]  /*5a10*/  FADD.FTZ R7, R65, R14 ;  /* 0x0000000e41077221 */ /* 0x000fc80000010000 */
[----:B------:R-:W-:Y:S01]  /*5a20*/  FADD.FTZ R14, R22, R7 ;  /* 0x00000007160e7221 */ /* 0x000fe20000010000 */
[----:B------:R-:W-:-:S03]  /*5a30*/  FADD.FTZ R7, R83, R8 ;  /* 0x0000000853077221 */ /* 0x000fc60000010000 */
[----:B------:R-:W-:Y:S01]  /*5a40*/  FADD.FTZ R8, R15, R14 ;  /* 0x0000000e0f087221 */ /* 0x000fe20000010000 */
[----:B------:R-:W-:Y:S01]  /*5a50*/  FADD.FTZ R7, R86, R7 ;  /* 0x0000000756077221 */ /* 0x000fe20000010000 */
[----:B------:R-:W-:Y:S02]  /*5a60*/  IMAD.MOV.U32 R14, RZ, RZ, R9 ;  /* 0x000000ffff0e7224 */ /* 0x000fe400078e0009 */
[----:B------:R-:W-:Y:S02]  /*5a70*/  IMAD.MOV.U32 R15, RZ, RZ, R10 ;  /* 0x000000ffff0f7224 */ /* 0x000fe400078e000a */
[----:B------:R-:W-:Y:S01]  /*5a80*/  FADD.FTZ R7, R28, R7 ;  /* 0x000000071c077221 */ /* 0x000fe20000010000 */
[----:B------:R-:W-:Y:S06]  /*5a90*/  @P2 BRA `(.L_x_28) ;  /* 0xffffffdc00e42947 */ /* 0x000fec000383ffff */
.L_x_19:
[----:B------:R-:W-:Y:S06]  /*5aa0*/  BAR.ARV 0x8, 0x180 ;  /* 0x0206000000007b1d */ /* 0x000fec0000002000 */
        /* <DEDUP_REMOVED lines=64> */
[----:B------:R-:W-:Y:S06]  /*5eb0*/  @!P0 BRA `(.L_x_29) ;  /* 0x0000000000048947 */ /* 0x000fec0003800000 */
[----:B------:R-:W-:Y:S01]  /*5ec0*/  BPT.TRAP 0x1 ;  /* 0x000000040000795c */ /* 0x000fe20000300000 */
.L_x_29:
[----:B------:R-:W-:Y:S02]  /*5ed0*/  SHF.L.U32 R9, R9, 0x1f, RZ ;  /* 0x0000001f09097819 */ /* 0x000fe400000006ff */
[----:B------:R-:W-:-:S04]  /*5ee0*/  LEA R12, R0, UR36, 0x3 ;  /* 0x00000024000c7c11 */ /* 0x000fc8000f8e18ff */
[----:B------:R0:W1:Y:S01]  /*5ef0*/  SYNCS.PHASECHK.TRANS64.TRYWAIT P2, [R12+URZ+0x34850], R9 ;  /* 0x034850090c0075a7 */ /* 0x000062000804017f */
[----:B------:R-:W-:Y:S05]  /*5f00*/  @!P0 BRA `(.L_x_30) ;  /* 0x0000000000048947 */ /* 0x000fea0003800000 */
[----:B------:R-:W-:Y:S01]  /*5f10*/  BPT.TRAP 0x1 ;  /* 0x000000040000795c */ /* 0x000fe20000300000 */
.L_x_30:
[----:B-1----:R-:W-:Y:S05]  /*5f20*/  @P2 BRA `(.L_x_31) ;  /* 0x0000000000082947 */ /* 0x002fea0003800000 */
[----:B------:R-:W1:Y:S02]  /*5f30*/  SYNCS.PHASECHK.TRANS64.TRYWAIT P0, [R12+URZ+0x34850], R9 ;  /* 0x034850090c0075a7 */ /* 0x000e64000800017f */
[----:B-1----:R-:W-:Y:S05]  /*5f40*/  @!P0 BRA `(.L_x_32) ;  /* 0x0000006000088947 */ /* 0x002fea0003800000 */
.L_x_31:
[----:B------:R-:W-:Y:S01]  /*5f50*/  UIADD3 UR36, UR36, 0x400, URZ ;  /* 0x0000040024247890 */ /* 0x000fe2000fffe03f */
[----:B------:R-:W-:Y:S01]  /*5f60*/  R2UR UR5, R0 ;  /* 0x00000000000572ca */ /* 0x000fe200000e0000 */
[----:B------:R-:W-:Y:S01]  /*5f70*/  WARPGROUP.ARRIVE ;  /* 0x00000000000079c5 */ /* 0x000fe20000000000 */
[----:B------:R-:W-:Y:S01]  /*5f80*/  UMOV UR7, 0x40000040 ;  /* 0x4000004000077882 */ /* 0x000fe20000000000 */
[----:B------:R-:W-:Y:S01]  /*5f90*/  USHF.R.U32.HI UR36, URZ, 0x4, UR36 ;  /* 0x000000043f247899 */ /* 0x000fe20008011624 */
[----:B------:R-:W2:Y:S01]  /*5fa0*/  SHFL.BFLY PT, R5, R8, 0x2, 0x1f ;  /* 0x0c401f0008057f89 */ /* 0x000ea200000e0000 */
[----:B01----:R-:W-:Y:S02]  /*5fb0*/  @!P1 VIADD R12, R12, 0x34860 ;  /* 0x000348600c0c9836 */ /* 0x003fe40000000000 */
[----:B------:R-:W-:Y:S01]  /*5fc0*/  ULOP3.LUT UR36, UR36, 0x3fff, URZ, 0xc0, !UPT ;  /* 0x00003fff24247892 */ /* 0x000fe2000f8ec03f */
[----:B------:R-:W0:Y:S01]  /*5fd0*/  SHFL.BFLY PT, R0, R7, 0x2, 0x1f ;  /* 0x0c401f0007007f89 */ /* 0x000e2200000e0000 */
[----:B------:R-:W-:Y:S01]  /*5fe0*/  IMAD.MOV.U32 R4, RZ, RZ, -0x800000 ;  /* 0xff800000ff047424 */ /* 0x000fe200078e00ff */
[----:B------:R-:W-:Y:S01]  /*5ff0*/  @!P1 PRMT R12, RZ, 0x654, R12 ;  /* 0x00000654ff0c9816 */ /* 0x000fe2000000000c */
[----:B------:R-:W-:-:S04]  /*6000*/  ULOP3.LUT UR4, UR36, 0x4000000, URZ, 0xfc, !UPT ;  /* 0x0400000024047892 */ /* 0x000fc8000f8efc3f */
[----:B------:R-:W-:-:S07]  /*6010*/  ULEA UR4, UR5, UR4, 0xb ;  /* 0x0000000405047291 */ /* 0x000fce000f8e583f */
[----:B------:R-:W-:Y:S02]  /*6020*/  UMOV UR6, UR4 ;  /* 0x0000000400067c82 */ /* 0x000fe40008000000 */
[----:B------:R-:W-:Y:S01]  /*6030*/  HGMMA.64x128x16.F32.BF16 R24, R180, gdesc[UR4].tnspB, R24, gsb0 ;  /* 0x41e00004b4187df0 */ /* 0x000fe20008001818 */
[----:B------:R-:W-:Y:S01]  /*6040*/  UIADD3 UR6, UR4, 0x80, URZ ;  /* 0x0000008004067890 */ /* 0x000fe2000fffe03f */
[----:B------:R-:W-:Y:S01]  /*6050*/  UMOV UR7, 0x40000040 ;  /* 0x4000004000077882 */ /* 0x000fe20000000000 */
[----:B--2---:R-:W-:Y:S01]  /*6060*/  FADD.FTZ R5, R5, R8 ;  /* 0x0000000805057221 */ /* 0x004fe20000010000 */
[----:B------:R-:W-:Y:S02]  /*6070*/  IMAD.MOV.U32 R8, RZ, RZ, RZ ;  /* 0x000000ffff087224 */ /* 0x000fe400078e00ff */
[----:B0-----:R-:W-:Y:S01]  /*6080*/  FADD.FTZ R2, R0, R7 ;  /* 0x0000000700027221 */ /* 0x001fe20000010000 */
[----:B------:R-:W-:Y:S01]  /*6090*/  IMAD.MOV.U32 R7, RZ, RZ, RZ ;  /* 0x000000ffff077224 */ /* 0x000fe200078e00ff */
[----:B------:R-:W0:Y:S04]  /*60a0*/  SHFL.BFLY PT, R0, R5, 0x1, 0x1f ;  /* 0x0c201f0005007f89 */ /* 0x000e2800000e0000 */
[----:B------:R-:W1:Y:S01]  /*60b0*/  SHFL.BFLY PT, R9, R2, 0x1, 0x1f ;  /* 0x0c201f0002097f89 */ /* 0x000e6200000e0000 */
[----:B0-----:R-:W-:Y:S01]  /*60c0*/  FADD.FTZ R13, R5, R0 ;  /* 0x00000000050d7221 */ /* 0x001fe20000010000 */
[----:B------:R-:W-:-:S02]  /*60d0*/  IMAD.MOV.U32 R0, RZ, RZ, -0x800000 ;  /* 0xff800000ff007424 */ /* 0x000fc400078e00ff */
[----:B-1----:R-:W-:Y:S02]  /*60e0*/  FADD.FTZ R14, R2, R9 ;  /* 0x00000009020e7221 */ /* 0x002fe40000010000 */
[----:B------:R-:W-:-:S03]  /*60f0*/  FSETP.NE.FTZ.AND P0, PT, R13, RZ, PT ;  /* 0x000000ff0d00720b */ /* 0x000fc60003f15000 */
[----:B------:R-:W-:-:S10]  /*6100*/  FSETP.NE.FTZ.AND P2, PT, R14, RZ, PT ;  /* 0x000000ff0e00720b */ /* 0x000fd40003f55000 */
[----:B------:R-:W0:Y:S01]  /*6110*/  @P0 MUFU.LG2 R9, R13 ;  /* 0x0000000d00090308 */ /* 0x000e220000000c00 */
[C---:B------:R-:W-:Y:S02]  /*6120*/  @P0 FMUL.FTZ R5, R3.reuse, 0.69314718246459960938 ;  /* 0x3f31721803050820 */ /* 0x040fe40000410000 */
[----:B------:R-:W-:-:S05]  /*6130*/  @P2 FMUL.FTZ R18, R3, 0.69314718246459960938 ;  /* 0x3f31721803122820 */ /* 0x000fca0000410000 */
[----:B------:R-:W1:Y:S08]  /*6140*/  @P2 MUFU.LG2 R11, R14 ;  /* 0x0000000e000b2308 */ /* 0x000e700000000c00 */
[----:B------:R-:W2:Y:S01]  /*6150*/  @P0 MUFU.RCP R7, R13 ;  /* 0x0000000d00070308 */ /* 0x000ea20000001000 */
[----:B0-----:R-:W-:-:S04]  /*6160*/  @P0 FMUL.FTZ R2, R9, 0.69314718246459960938 ;  /* 0x3f31721809020820 */ /* 0x001fc80000410000 */
[----:B------:R-:W-:Y:S01]  /*6170*/  @P0 FFMA.FTZ R4, R5, R6, R2 ;  /* 0x0000000605040223 */ /* 0x000fe20000010002 */
[----:B------:R-:W-:Y:S02]  /*6180*/  PLOP3.LUT P0, PT, PT, PT, PT, 0x8, 0x0 ;  /* 0x000000000000781c */ /* 0x000fe40003f0e170 */
[----:B------:R-:W0:Y:S01]  /*6190*/  @P2 MUFU.RCP R8, R14 ;  /* 0x0000000e00082308 */ /* 0x000e220000001000 */
[----:B-1----:R-:W-:-:S04]  /*61a0*/  @P2 FMUL.FTZ R11, R11, 0.69314718246459960938 ;  /* 0x3f3172180b0b2820 */ /* 0x002fc80000410000 */
[----:B------:R-:W-:Y:S01]  /*61b0*/  @P2 FFMA.FTZ R0, R18, R10, R11 ;  /* 0x0000000a12002223 */ /* 0x000fe2000001000b */
[----:B------:R-:W-:Y:S02]  /*61c0*/  WARPGROUP.DEPBAR.LE gsb0, 0x0 ;  /* 0x00008000000079c5 */ /* 0x000fe40000010000 */
[----:B------:R-:W-:-:S06]  /*61d0*/  WARPGROUP.ARRIVE ;  /* 0x00000000000079c5 */ /* 0x000fcc0000000000 */
[----:B------:R-:W-:Y:S01]  /*61e0*/  HGMMA.64x128x16.F32.BF16 R24, R176, gdesc[UR4].tnspB, R24, gsb0 ;  /* 0x41e00004b0187df0 */ /* 0x000fe20008001818 */
[----:B------:R-:W-:Y:S01]  /*61f0*/  UIADD3 UR6, UR4, 0x100, URZ ;  /* 0x0000010004067890 */ /* 0x000fe2000fffe03f */
[----:B------:R-:W-:Y:S01]  /*6200*/  UMOV UR7, 0x40000040 ;  /* 0x4000004000077882 */ /* 0x000fe20000000000 */
[----:B------:R-:W-:Y:S02]  /*6210*/  WARPGROUP.DEPBAR.LE gsb0, 0x0 ;  /* 0x00008000000079c5 */ /* 0x000fe40000010000 */
[----:B------:R-:W-:-:S07]  /*6220*/  WARPGROUP.ARRIVE ;  /* 0x00000000000079c5 */ /* 0x000fce0000000000 */
        /* <DEDUP_REMOVED lines=18> */
[----:B------:R-:W-:Y:S01]  /*6350*/  UIADD3 UR4, UR4, 0x380, URZ ;  /* 0x0000038004047890 */ /* 0x000fe2000fffe03f */
[----:B------:R-:W-:Y:S02]  /*6360*/  WARPGROUP.DEPBAR.LE gsb0, 0x0 ;  /* 0x00008000000079c5 */ /* 0x000fe40000010000 */
[----:B------:R-:W-:-:S06]  /*6370*/  WARPGROUP.ARRIVE ;  /* 0x00000000000079c5 */ /* 0x000fcc0000000000 */
[----:B------:R-:W-:Y:S01]  /*6380*/  HGMMA.64x128x16.F32.BF16 R24, R160, gdesc[UR4].tnspB, R24, gsb0 ;  /* 0x41e00004a0187df0 */ /* 0x000fe20008001818 */
[----:B------:R-:W-:Y:S01]  /*6390*/  UMOV UR6, UR4 ;  /* 0x0000000400067c82 */ /* 0x000fe20008000000 */
[----:B------:R-:W-:Y:S01]  /*63a0*/  UMOV UR7, 0x40000040 ;  /* 0x4000004000077882 */ /* 0x000fe20000000000 */
[----:B------:R-:W-:Y:S02]  /*63b0*/  WARPGROUP.DEPBAR.LE gsb0, 0x0 ;  /* 0x00008000000079c5 */ /* 0x000fe40000010000 */
[----:B------:R-:W-:-:S07]  /*63c0*/  WARPGROUP.ARRIVE ;  /* 0x00000000000079c5 */ /* 0x000fce0000000000 */
[----:B------:R-:W-:Y:S03]  /*63d0*/  HGMMA.64x128x16.F32.BF16 R24, R164, gdesc[UR4].tnspB, R24, gsb0 ;  /* 0x41e00004a4187df0 */ /* 0x000fe60008001818 */
[----:B------:R-:W-:Y:S02]  /*63e0*/  WARPGROUP.DEPBAR.LE gsb0, 0x0 ;  /* 0x00008000000079c5 */ /* 0x000fe40000010000 */
[----:B------:R1:W-:Y:S01]  /*63f0*/  @!P1 SYNCS.ARRIVE.TRANS64.RED.A1T0 RZ, [R12+URZ], RZ ;  /* 0x000000ff0cff99a7 */ /* 0x0003e2000810043f */
[-C--:B--2---:R-:W-:Y:S01]  /*6400*/  FMUL.FTZ R24, R24, R7.reuse ;  /* 0x0000000718187220 */ /* 0x084fe20000410000 */
        /* <DEDUP_REMOVED lines=31> */
[-C--:B0-----:R-:W-:Y:S01]  /*6600*/  FMUL.FTZ R26, R26, R8.reuse ;  /* 0x000000081a1a7220 */ /* 0x081fe20000410000 */
        /* <DEDUP_REMOVED lines=30> */
[----:B-1----:R-:W-:-:S07]  /*67f0*/  FMUL.FTZ R87, R87, R8 ;  /* 0x0000000857577220 */ /* 0x002fce0000410000 */
.L_x_12:
[----:B------:R-:W-:Y:S05]  /*6800*/  @P0 BRA `(.L_x_33) ;  /* 0x0000001400340947 */ /* 0x000fea0003800000 */
[----:B------:R-:W0:Y:S01]  /*6810*/  S2R R2, SR_TID.X ;  /* 0x0000000000027919 */ /* 0x000e220000002100 */
[----:B------:R-:W1:Y:S01]  /*6820*/  LDC R17, c[0x0][0xbe8] ;  /* 0x0002fa00ff117b82 */ /* 0x000e620000000800 */
[----:B------:R-:W-:Y:S01]  /*6830*/  SHF.R.S32.HI R11, RZ, 0x1f, R16 ;  /* 0x0000001fff0b7819 */ /* 0x000fe20000011410 */
[----:B------:R-:W-:Y:S01]  /*6840*/  ULDC.64 UR4, c[0x0][0xbd0] ;  /* 0x0002f40000047ab9 */ /* 0x000fe20000000a00 */
[----:B------:R-:W2:Y:S01]  /*6850*/  S2R R12, SR_CTAID.X ;  /* 0x00000000000c7919 */ /* 0x000ea20000002500 */
[----:B------:R-:W-:Y:S01]  /*6860*/  ULDC.64 UR6, c[0x0][0xb38] ;  /* 0x0002ce0000067ab9 */ /* 0x000fe20000000a00 */
[----:B------:R-:W-:Y:S03]  /*6870*/  BSSY B0, `(.L_x_34) ;  /* 0x00000e2000007945 */ /* 0x000fe60003800000 */
[----:B------:R-:W3:Y:S08]  /*6880*/  S2UR UR9, SR_CTAID.Z ;  /* 0x00000000000979c3 */ /* 0x000ef00000002700 */
[----:B------:R-:W4:Y:S08]  /*6890*/  LDC.64 R18, c[0x0][0xbd8] ;  /* 0x0002f600ff127b82 */ /* 0x000f300000000a00 */
[----:B------:R-:W-:Y:S01]  /*68a0*/  BAR.SYNC.DEFER_BLOCKING 0x1, 0x100 ;  /* 0x0044000000007b1d */ /* 0x000fe20000010000 */
[----:B-1----:R-:W-:-:S07]  /*68b0*/  ISETP.NE.AND P0, PT, R17, 0x1, PT ;  /* 0x000000011100780c */ /* 0x002fce0003f05270 */
[----:B------:R-:W1:Y:S01]  /*68c0*/  S2UR UR8, SR_CTAID.Y ;  /* 0x00000000000879c3 */ /* 0x000e620000002600 */
[----:B0-----:R-:W-:-:S07]  /*68d0*/  VIADD R6, R2, 0xffffff80 ;  /* 0xffffff8002067836 */ /* 0x001fce0000000000 */
[----:B------:R-:W1:Y:S01]  /*68e0*/  LDC R23, c[0x0][0xc50] ;  /* 0x00031400ff177b82 */ /* 0x000e620000000800 */
[----:B------:R-:W-:-:S04]  /*68f0*/  SHF.R.S32.HI R5, RZ, 0x1f, R6 ;  /* 0x0000001fff057819 */ /* 0x000fc80000011406 */
[----:B------:R-:W-:-:S03]  /*6900*/  LEA.HI R7, R5, R6, RZ, 0x7 ;  /* 0x0000000605077211 */ /* 0x000fc600078f38ff */
[----:B------:R-:W0:Y:S01]  /*6910*/  LDC.64 R20, c[0x0][0xb40] ;  /* 0x0002d000ff147b82 */ /* 0x000e220000000a00 */
[----:B------:R-:W-:Y:S02]  /*6920*/  LEA.HI R5, R5, R6, RZ, 0x2 ;  /* 0x0000000605057211 */ /* 0x000fe400078f10ff */
[----:B------:R-:W-:Y:S02]  /*6930*/  LOP3.LUT R3, R7, 0xffffff80, RZ, 0xc0, !PT ;  /* 0xffffff8007037812 */ /* 0x000fe400078ec0ff */
[----:B------:R-:W-:Y:S02]  /*6940*/  LOP3.LUT R5, R5, 0xfffffffc, RZ, 0xc0, !PT ;  /* 0xfffffffc05057812 */ /* 0x000fe400078ec0ff */
[C---:B------:R-:W-:Y:S01]  /*6950*/  IADD3 R88, R6.reuse, -R3, RZ ;  /* 0x8000000306587210 */ /* 0x040fe20007ffe0ff */
[----:B------:R-:W5:Y:S01]  /*6960*/  @P0 LDC R13, c[0x0][0xbec] ;  /* 0x0002fb00ff0d0b82 */ /* 0x000f620000000800 */
[----:B------:R-:W-:Y:S01]  /*6970*/  SHF.R.S32.HI R8, RZ, 0x7, R7 ;  /* 0x00000007ff087819 */ /* 0x000fe20000011407 */
[----:B------:R-:W-:Y:S01]  /*6980*/  IMAD.IADD R5, R6, 0x1, -R5 ;  /* 0x0000000106057824 */ /* 0x000fe200078e0a05 */
[----:B------:R-:W-:-:S04]  /*6990*/  SHF.R.S32.HI R9, RZ, 0x1f, R88 ;  /* 0x0000001fff097819 */ /* 0x000fc80000011458 */
[----:B------:R-:W-:Y:S01]  /*69a0*/  LEA.HI R89, R9, R88, RZ, 0x2 ;  /* 0x0000005809597211 */ /* 0x000fe200078f10ff */
[----:B------:R-:W5:Y:S03]  /*69b0*/  @P0 LDC R91, c[0x0][0xbec] ;  /* 0x0002fb00ff5b0b82 */ /* 0x000f660000000800 */
[--C-:B------:R-:W-:Y:S02]  /*69c0*/  SHF.R.S32.HI R2, RZ, 0x2, R89.reuse ;  /* 0x00000002ff027819 */ /* 0x100fe40000011459 */
[----:B------:R-:W-:Y:S02]  /*69d0*/  SHF.R.S32.HI R3, RZ, 0x1f, R89 ;  /* 0x0000001fff037819 */ /* 0x000fe40000011459 */
[----:B------:R-:W-:Y:S01]  /*69e0*/  LOP3.LUT R89, R89, 0x7ffffffc, RZ, 0xc0, !PT ;  /* 0x7ffffffc59597812 */ /* 0x000fe200078ec0ff */
[----:B------:R-:W5:Y:S01]  /*69f0*/  @P0 LDC R15, c[0x0][0xbf0] ;  /* 0x0002fc00ff0f0b82 */ /* 0x000f620000000800 */
[----:B------:R-:W-:-:S04]  /*6a00*/  LEA.HI R3, R3, R2, RZ, 0x3 ;  /* 0x0000000203037211 */ /* 0x000fc800078f18ff */
[----:B------:R-:W-:-:S03]  /*6a10*/  LOP3.LUT R3, R3, 0xfffffff8, RZ, 0xc0, !PT ;  /* 0xfffffff803037812 */ /* 0x000fc600078ec0ff */
[----:B------:R-:W5:Y:S02]  /*6a20*/  @P0 LDC R22, c[0x0][0xbf0] ;  /* 0x0002fc00ff160b82 */ /* 0x000f640000000800 */
[----:B------:R-:W-:Y:S01]  /*6a30*/  IMAD.IADD R6, R2, 0x1, -R3 ;  /* 0x0000000102067824 */ /* 0x000fe200078e0a03 */
[----:B------:R-:W-:Y:S02]  /*6a40*/  LEA.HI R2, R7, R8, RZ, 0x1 ;  /* 0x0000000807027211 */ /* 0x000fe400078f08ff */
[----:B------:R-:W-:Y:S02]  /*6a50*/  LEA.HI R3, R9, R88, RZ, 0x5 ;  /* 0x0000005809037211 */ /* 0x000fe400078f28ff */
[----:B------:R-:W-:Y:S02]  /*6a60*/  LOP3.LUT R2, R2, 0x3fffffe, RZ, 0xc0, !PT ;  /* 0x03fffffe02027812 */ /* 0x000fe400078ec0ff */
[----:B------:R-:W-:Y:S02]  /*6a70*/  LEA.HI R7, R5, R5, RZ, 0x1 ;  /* 0x0000000505077211 */ /* 0x000fe400078f08ff */
[----:B------:R-:W-:Y:S01]  /*6a80*/  SHF.R.S32.HI R3, RZ, 0x5, R3 ;  /* 0x00000005ff037819 */ /* 0x000fe20000011403 */
[----:B------:R-:W-:Y:S01]  /*6a90*/  IMAD.IADD R2, R8, 0x1, -R2 ;  /* 0x0000000108027824 */ /* 0x000fe200078e0a02 */
[----:B------:R-:W-:Y:S01]  /*6aa0*/  LOP3.LUT R8, R7, 0x1ffffffe, RZ, 0xc0, !PT ;  /* 0x1ffffffe07087812 */ /* 0x000fe200078ec0ff */
[----:B------:R-:W-:-:S02]  /*6ab0*/  IMAD R7, R11, UR4, RZ ;  /* 0x000000040b077c24 */ /* 0x000fc4000f8e02ff */
[----:B------:R-:W-:Y:S02]  /*6ac0*/  IMAD R3, R3, 0x10, R6 ;  /* 0x0000001003037824 */ /* 0x000fe400078e0206 */
[----:B------:R-:W-:Y:S02]  /*6ad0*/  IMAD.IADD R8, R5, 0x1, -R8 ;  /* 0x0000000105087824 */ /* 0x000fe400078e0a08 */
[----:B------:R-:W-:Y:S02]  /*6ae0*/  IMAD R5, R2, 0x40, R3 ;  /* 0x0000004002057824 */ /* 0x000fe400078e0203 */
[----:B------:R-:W-:Y:S01]  /*6af0*/  IMAD.WIDE.U32 R2, R16, UR4, RZ ;  /* 0x0000000410027c25 */ /* 0x000fe2000f8e00ff */
[----:B---3--:R-:W-:-:S03]  /*6b00*/  USHF.R.S32.HI UR4, URZ, 0x1f, UR9 ;  /* 0x0000001f3f047899 */ /* 0x008fc60008011409 */
[C---:B------:R-:W-:Y:S02]  /*6b10*/  IMAD R9, R16.reuse, UR5, R7 ;  /* 0x0000000510097c24 */ /* 0x040fe4000f8e0207 */
[----:B------:R-:W-:Y:S02]  /*6b20*/  IMAD R11, R11, UR6, RZ ;  /* 0x000000060b0b7c24 */ /* 0x000fe4000f8e02ff */
[----:B------:R-:W-:Y:S01]  /*6b30*/  IMAD.WIDE.U32 R6, R16, UR6, RZ ;  /* 0x0000000610067c25 */ /* 0x000fe2000f8e00ff */
[----:B------:R-:W-:-:S03]  /*6b40*/  IADD3 R3, R3, R9, RZ ;  /* 0x0000000903037210 */ /* 0x000fc60007ffe0ff */
[----:B------:R-:W-:Y:S01]  /*6b50*/  IMAD R9, R16, UR7, R11 ;  /* 0x0000000710097c24 */ /* 0x000fe2000f8e020b */
[----:B------:R-:W-:Y:S01]  /*6b60*/  ULDC.64 UR6, c[0x0][0xb48] ;  /* 0x0002d20000067ab9 */ /* 0x000fe20000000a00 */
[----:B------:R-:W-:Y:S02]  /*6b70*/  IMAD R8, R8, 0x8, R5 ;  /* 0x0000000808087824 */ /* 0x000fe400078e0205 */
[----:B------:R-:W-:Y:S02]  /*6b80*/  IMAD.MOV R16, RZ, RZ, -R16 ;  /* 0x000000ffff107224 */ /* 0x000fe400078e0a10 */
[----:B----4-:R-:W-:Y:S02]  /*6b90*/  IMAD R10, R18, UR4, RZ ;  /* 0x00000004120a7c24 */ /* 0x010fe4000f8e02ff */
[----:B--2---:R-:W-:Y:S02]  /*6ba0*/  IMAD R8, R12, 0x80, R8 ;  /* 0x000000800c087824 */ /* 0x004fe400078e0208 */
[----:B0-----:R-:W-:Y:S01]  /*6bb0*/  IMAD R14, R20, UR4, RZ ;  /* 0x00000004140e7c24 */ /* 0x001fe2000f8e02ff */
[----:B------:R-:W-:Y:S01]  /*6bc0*/  ULDC.64 UR4, c[0x0][0xbe0] ;  /* 0x0002f80000047ab9 */ /* 0x000fe20000000a00 */
[----:B-1----:R-:W-:-:S02]  /*6bd0*/  IMAD R23, R23, R16, UR8 ;  /* 0x0000000817177e24 */ /* 0x002fc4000f8e0210 */
[----:B------:R-:W-:Y:S02]  /*6be0*/  IMAD.IADD R7, R7, 0x1, R9 ;  /* 0x0000000107077824 */ /* 0x000fe400078e0209 */
[----:B------:R-:W-:Y:S02]  /*6bf0*/  IMAD R11, R19, UR9, R10 ;  /* 0x00000009130b7c24 */ /* 0x000fe4000f8e020a */
[----:B------:R-:W-:-:S04]  /*6c00*/  IMAD.WIDE.U32 R2, R18, UR9, R2 ;  /* 0x0000000912027c25 */ /* 0x000fc8000f8e0002 */
[----:B-----5:R-:W-:-:S04]  /*6c10*/  @P0 IMAD.HI.U32 R10, R8, R13, RZ ;  /* 0x0000000d080a0227 */ /* 0x020fc800078e00ff */
[----:B------:R-:W-:Y:S01]  /*6c20*/  IMAD R13, R21, UR9, R14 ;  /* 0x00000009150d7c24 */ /* 0x000fe2000f8e020e */
[----:B------:R-:W-:Y:S01]  /*6c30*/  SHF.R.S32.HI R14, RZ, 0x1f, R23 ;  /* 0x0000001fff0e7819 */ /* 0x000fe20000011417 */
[----:B------:R-:W-:Y:S01]  /*6c40*/  IMAD.WIDE.U32 R6, R20, UR9, R6 ;  /* 0x0000000914067c25 */ /* 0x000fe2000f8e0006 */
[----:B------:R-:W-:-:S03]  /*6c50*/  ULDC.64 UR8, c[0x0][0xb28] ;  /* 0x0002ca0000087ab9 */ /* 0x000fc60000000a00 */
[----:B------:R-:W-:Y:S01]  /*6c60*/  IMAD.IADD R3, R3, 0x1, R11 ;  /* 0x0000000103037824 */ /* 0x000fe200078e020b */
[----:B------:R-:W-:Y:S01]  /*6c70*/  MOV R11, R8 ;  /* 0x00000008000b7202 */ /* 0x000fe20000000f00 */
[----:B------:R-:W-:-:S04]  /*6c80*/  @P0 IMAD.HI.U32 R91, R8, R91, RZ ;  /* 0x0000005b085b0227 */ /* 0x000fc800078e00ff */
[----:B------:R-:W-:Y:S01]  /*6c90*/  IMAD.IADD R7, R7, 0x1, R13 ;  /* 0x0000000107077824 */ /* 0x000fe200078e020d */
[----:B------:R-:W-:Y:S01]  /*6ca0*/  @P0 SHF.R.U32.HI R11, RZ, R22, R91 ;  /* 0x00000016ff0b0219 */ /* 0x000fe2000001165b */
[----:B------:R-:W-:Y:S01]  /*6cb0*/  IMAD.MOV.U32 R9, RZ, RZ, R8 ;  /* 0x000000ffff097224 */ /* 0x000fe200078e0008 */
[----:B------:R-:W-:Y:S01]  /*6cc0*/  @P0 SHF.R.U32.HI R9, RZ, R15, R10 ;  /* 0x0000000fff090219 */ /* 0x000fe2000001160a */
[----:B------:R-:W-:Y:S02]  /*6cd0*/  IMAD R13, R14, UR6, RZ ;  /* 0x000000060e0d7c24 */ /* 0x000fe4000f8e02ff */
[----:B------:R-:W-:-:S04]  /*6ce0*/  IMAD.WIDE.U32 R2, R23, UR4, R2 ;  /* 0x0000000417027c25 */ /* 0x000fc8000f8e0002 */
[----:B------:R-:W-:Y:S01]  /*6cf0*/  IMAD R10, R14, UR4, RZ ;  /* 0x000000040e0a7c24 */ /* 0x000fe2000f8e02ff */
[----:B------:R-:W-:Y:S01]  /*6d00*/  IADD3 R2, P0, R9, R2, RZ ;  /* 0x0000000209027210 */ /* 0x000fe20007f1e0ff */
[C---:B------:R-:W-:Y:S01]  /*6d10*/  IMAD R15, R23.reuse, UR7, R13 ;  /* 0x00000007170f7c24 */ /* 0x040fe2000f8e020d */
[--C-:B------:R-:W-:Y:S01]  /*6d20*/  SHF.R.S32.HI R13, RZ, 0x1f, R9.reuse ;  /* 0x0000001fff0d7819 */ /* 0x100fe20000011409 */
[----:B------:R-:W-:Y:S02]  /*6d30*/  IMAD.MOV R9, RZ, RZ, -R9 ;  /* 0x000000ffff097224 */ /* 0x000fe400078e0a09 */
[----:B------:R-:W-:Y:S01]  /*6d40*/  IMAD R14, R23, UR5, R10 ;  /* 0x00000005170e7c24 */ /* 0x000fe2000f8e020a */
[--C-:B------:R-:W-:Y:S01]  /*6d50*/  SHF.R.S32.HI R10, RZ, 0x1f, R11.reuse ;  /* 0x0000001fff0a7819 */ /* 0x100fe2000001140b */
[----:B------:R-:W-:Y:S01]  /*6d60*/  IMAD.MOV R16, RZ, RZ, -R11 ;  /* 0x000000ffff107224 */ /* 0x000fe200078e0a0b */
[----:B------:R-:W-:Y:S01]  /*6d70*/  ULDC.64 UR4, c[0x0][0xb30] ;  /* 0x0002cc0000047ab9 */ /* 0x000fe20000000a00 */
[----:B------:R-:W-:Y:S01]  /*6d80*/  IMAD R9, R17, R9, R8 ;  /* 0x0000000911097224 */ /* 0x000fe200078e0208 */
[----:B------:R-:W-:Y:S01]  /*6d90*/  IADD3.X R3, R13, R3, R14, P0, !PT ;  /* 0x000000030d037210 */ /* 0x000fe200007fe40e */
[----:B------:R-:W-:Y:S01]  /*6da0*/  IMAD.WIDE.U32 R6, R23, UR6, R6 ;  /* 0x0000000617067c25 */ /* 0x000fe2000f8e0006 */
[----:B------:R-:W-:-:S03]  /*6db0*/  ULDC.64 UR6, c[0x0][0xbc8] ;  /* 0x0002f20000067ab9 */ /* 0x000fc60000000a00 */
[----:B------:R-:W-:Y:S02]  /*6dc0*/  IMAD R10, R10, UR4, RZ ;  /* 0x000000040a0a7c24 */ /* 0x000fe4000f8e02ff */
[----:B------:R-:W-:Y:S01]  /*6dd0*/  IMAD R13, R17, R16, R8 ;  /* 0x00000010110d7224 */ /* 0x000fe200078e0208 */
[----:B------:R-:W-:Y:S01]  /*6de0*/  SHF.R.S32.HI R8, RZ, 0x1f, R9 ;  /* 0x0000001fff087819 */ /* 0x000fe20000011409 */
[----:B------:R-:W-:Y:S02]  /*6df0*/  IMAD.IADD R7, R7, 0x1, R15 ;  /* 0x0000000107077824 */ /* 0x000fe400078e020f */
[C---:B------:R-:W-:Y:S01]  /*6e00*/  IMAD R15, R11.reuse, UR5, R10 ;  /* 0x000000050b0f7c24 */ /* 0x040fe2000f8e020a */
[----:B------:R-:W-:Y:S01]  /*6e10*/  SHF.R.S32.HI R10, RZ, 0x1f, R13 ;  /* 0x0000001fff0a7819 */ /* 0x000fe2000001140d */
[----:B------:R-:W-:Y:S01]  /*6e20*/  IMAD.WIDE.U32 R6, R11, UR4, R6 ;  /* 0x000000040b067c25 */ /* 0x000fe2000f8e0006 */
[----:B------:R-:W0:Y:S01]  /*6e30*/  S2UR UR5, SR_CgaCtaId ;  /* 0x00000000000579c3 */ /* 0x000e220000008800 */
[----:B------:R-:W-:-:S02]  /*6e40*/  UMOV UR4, 0x400 ;  /* 0x0000040000047882 */ /* 0x000fc40000000000 */
[----:B------:R-:W-:Y:S02]  /*6e50*/  IMAD R8, R8, UR6, RZ ;  /* 0x0000000608087c24 */ /* 0x000fe4000f8e02ff */
[----:B------:R-:W-:Y:S02]  /*6e60*/  IMAD.IADD R7, R7, 0x1, R15 ;  /* 0x0000000107077824 */ /* 0x000fe400078e020f */
[----:B------:R-:W-:Y:S02]  /*6e70*/  IMAD R10, R10, UR8, RZ ;  /* 0x000000080a0a7c24 */ /* 0x000fe4000f8e02ff */
[C---:B------:R-:W-:Y:S02]  /*6e80*/  IMAD R11, R9.reuse, UR7, R8 ;  /* 0x00000007090b7c24 */ /* 0x040fe4000f8e0208 */
[----:B------:R-:W-:Y:S01]  /*6e90*/  IMAD.WIDE.U32 R2, R9, UR6, R2 ;  /* 0x0000000609027c25 */ /* 0x000fe2000f8e0002 */
[----:B------:R-:W-:-:S03]  /*6ea0*/  ULDC.64 UR6, c[0x0][0xba8] ;  /* 0x0002ea0000067ab9 */ /* 0x000fc60000000a00 */
[C---:B------:R-:W-:Y:S01]  /*6eb0*/  IMAD R15, R13.reuse, UR9, R10 ;  /* 0x000000090d0f7c24 */ /* 0x040fe2000f8e020a */
[----:B------:R-:W-:Y:S01]  /*6ec0*/  LEA R8, P0, R2, UR6, 0x2 ;  /* 0x0000000602087c11 */ /* 0x000fe2000f8010ff */
[----:B------:R-:W-:Y:S01]  /*6ed0*/  IMAD.WIDE.U32 R6, R13, UR8, R6 ;  /* 0x000000080d067c25 */ /* 0x000fe2000f8e0006 */
[----:B------:R-:W-:Y:S01]  /*6ee0*/  ULDC.64 UR8, c[0x0][0xb00] ;  /* 0x0002c00000087ab9 */ /* 0x000fe20000000a00 */
[----:B------:R-:W-:Y:S02]  /*6ef0*/  ULDC UR6, c[0x0][0xa88] ;  /* 0x0002a20000067ab9 */ /* 0x000fe40000000800 */
[----:B------:R-:W-:Y:S01]  /*6f00*/  IMAD.IADD R9, R3, 0x1, R11 ;  /* 0x0000000103097824 */ /* 0x000fe200078e020b */
[----:B------:R-:W-:Y:S01]  /*6f10*/  IADD3 R3, R7, R15, RZ ;  /* 0x0000000f07037210 */ /* 0x000fe20007ffe0ff */
[----:B------:R-:W-:Y:S01]  /*6f20*/  IMAD R5, R12, 0x80, R5 ;  /* 0x000000800c057824 */ /* 0x000fe200078e0205 */
[----:B------:R-:W-:Y:S01]  /*6f30*/  LEA R20, P1, R6, UR8, 0x2 ;  /* 0x0000000806147c11 */ /* 0x000fe2000f8210ff */
[----:B0-----:R-:W-:Y:S01]  /*6f40*/  ULEA UR4, UR5, UR4, 0x18 ;  /* 0x0000000405047291 */ /* 0x001fe2000f8ec03f */
[----:B------:R-:W-:Y:S01]  /*6f50*/  LEA.HI.X R9, R2, UR7, R9, 0x2, P0 ;  /* 0x0000000702097c11 */ /* 0x000fe200080f1409 */
[----:B------:R-:W-:Y:S01]  /*6f60*/  IMAD R16, R17, UR6, RZ ;  /* 0x0000000611107c24 */ /* 0x000fe2000f8e02ff */
[----:B------:R-:W-:Y:S01]  /*6f70*/  LEA.HI.X R22, R6, UR9, R3, 0x2, P1 ;  /* 0x0000000906167c11 */ /* 0x000fe200088f1403 */
[----:B------:R-:W-:Y:S01]  /*6f80*/  SHFL.IDX PT, R2, R8, RZ, 0x1c1f ;  /* 0x001c1fff08027589 */ /* 0x000fe200000e0000 */
[C---:B------:R-:W-:Y:S01]  /*6f90*/  LOP3.LUT P0, RZ, R88.reuse, 0x3, RZ, 0xc0, !PT ;  /* 0x0000000358ff7812 */ /* 0x040fe2000780c0ff */
[C---:B------:R-:W-:Y:S01]  /*6fa0*/  VIADD R17, R5.reuse, 0x8 ;  /* 0x0000000805117836 */ /* 0x040fe20000000000 */
[----:B------:R-:W-:Y:S01]  /*6fb0*/  UIADD3 UR4, UR4, 0x34820, URZ ;  /* 0x0003482004047890 */ /* 0x000fe2000fffe03f */
[----:B------:R-:W0:Y:S01]  /*6fc0*/  SHFL.IDX PT, R3, R9, RZ, 0x1c1f ;  /* 0x001c1fff09037589 */ /* 0x000e2200000e0000 */
[-C--:B------:R-:W-:Y:S01]  /*6fd0*/  ISETP.GE.OR P1, PT, R5, R16.reuse, P0 ;  /* 0x000000100500720c */ /* 0x080fe20000726670 */
[----:B------:R-:W-:Y:S01]  /*6fe0*/  IMAD.IADD R19, R88, 0x1, -R89 ;  /* 0x0000000158137824 */ /* 0x000fe200078e0a59 */
[-C--:B------:R-:W-:Y:S01]  /*6ff0*/  ISETP.GE.OR P0, PT, R17, R16.reuse, P0 ;  /* 0x000000101100720c */ /* 0x080fe20000706670 */
[----:B------:R-:W-:Y:S01]  /*7000*/  SHFL.IDX PT, R6, R8, 0x1, 0x1c1f ;  /* 0x003c1f0008067f89 */ /* 0x000fe200000e0000 */
[----:B------:R-:W-:Y:S01]  /*7010*/  UPRMT UR4, URZ, 0x654, UR4 ;  /* 0x000006543f047896 */ /* 0x000fe20008000004 */
[----:B------:R-:W-:Y:S01]  /*7020*/  ISETP.GE.AND P2, PT, R5, R16, PT ;  /* 0x000000100500720c */ /* 0x000fe20003f46270 */
[----:B------:R-:W-:Y:S01]  /*7030*/  IMAD.SHL.U32 R19, R19, 0x2, RZ ;  /* 0x0000000213137824 */ /* 0x000fe200078e00ff */
[----:B------:R-:W1:Y:S04]  /*7040*/  SHFL.IDX PT, R7, R9, 0x1, 0x1c1f ;  /* 0x003c1f0009077f89 */ /* 0x000e6800000e0000 */
[----:B------:R2:W3:Y:S02]  /*7050*/  SHFL.IDX PT, R14, R20, RZ, 0x1c1f ;  /* 0x001c1fff140e7589 */ /* 0x0004e400000e0000 */
[----:B------:R-:W-:Y:S02]  /*7060*/  SYNCS.ARRIVE.TRANS64.RED.A1T0 RZ, [UR4], RZ ;  /* 0x000000ffffff79a7 */ /* 0x000fe40008100404 */
[----:B------:R2:W4:Y:S04]  /*7070*/  SHFL.IDX PT, R15, R22, RZ, 0x1c1f ;  /* 0x001c1fff160f7589 */ /* 0x00052800000e0000 */
[----:B0-----:R2:W-:Y:S04]  /*7080*/  @!P1 ST.E desc[UR42][R2.64], R4 ;  /* 0x0000000402009985 */ /* 0x0015e8000c10192a */
[----:B-1----:R2:W-:Y:S01]  /*7090*/  @!P0 ST.E desc[UR42][R6.64], R0 ;  /* 0x0000000006008985 */ /* 0x0025e2000c10192a */
[----:B------:R-:W-:Y:S05]  /*70a0*/  @P2 BRA `(.L_x_35) ;  /* 0x0000000400782947 */ /* 0x000fea0003800000 */
[C---:B--2---:R-:W-:Y:S01]  /*70b0*/  VIADD R0, R19.reuse, 0x8 ;  /* 0x0000000813007836 */ /* 0x044fe20000000000 */
[----:B------:R-:W-:Y:S01]  /*70c0*/  ULDC UR4, c[0x0][0xac8] ;  /* 0x0002b20000047ab9 */ /* 0x000fe20000000800 */
[C---:B------:R-:W-:Y:S01]  /*70d0*/  VIADD R6, R19.reuse, 0x10 ;  /* 0x0000001013067836 */ /* 0x040fe20000000000 */
[C---:B------:R-:W-:Y:S01]  /*70e0*/  ISETP.GE.AND P2, PT, R19.reuse, UR4, PT ;  /* 0x0000000413007c0c */ /* 0x040fe2000bf46270 */
[C---:B------:R-:W-:Y:S01]  /*70f0*/  VIADD R8, R19.reuse, 0x28 ;  /* 0x0000002813087836 */ /* 0x040fe20000000000 */
[----:B------:R-:W-:Y:S01]  /*7100*/  ISETP.GE.AND P3, PT, R0, UR4, PT ;  /* 0x0000000400007c0c */ /* 0x000fe2000bf66270 */
[C---:B------:R-:W-:Y:S01]  /*7110*/  VIADD R9, R19.reuse, 0x30 ;  /* 0x0000003013097836 */ /* 0x040fe20000000000 */
[C---:B------:R-:W-:Y:S01]  /*7120*/  IADD3 R7, R19.reuse, 0x18, RZ ;  /* 0x0000001813077810 */ /* 0x040fe20007ffe0ff */
[C---:B------:R-:W-:Y:S01]  /*7130*/  VIADD R10, R19.reuse, 0x38 ;  /* 0x00000038130a7836 */ /* 0x040fe20000000000 */
[----:B------:R-:W-:Y:S01]  /*7140*/  ISETP.GE.AND P0, PT, R6, UR4, PT ;  /* 0x0000000406007c0c */ /* 0x000fe2000bf06270 */
[----:B------:R-:W-:Y:S01]  /*7150*/  VIADD R11, R19, 0x40 ;  /* 0x00000040130b7836 */ /* 0x000fe20000000000 */
[----:B------:R-:W-:Y:S01]  /*7160*/  ISETP.GE.AND P1, PT, R7, UR4, PT ;  /* 0x0000000407007c0c */ /* 0x000fe2000bf26270 */
[----:B------:R-:W-:Y:S01]  /*7170*/  VIADD R18, R19, 0x60 ;  /* 0x0000006013127836 */ /* 0x000fe20000000000 */
[----:B------:R-:W-:-:S02]  /*7180*/  ISETP.GE.AND P4, PT, R9, UR4, PT ;  /* 0x0000000409007c0c */ /* 0x000fc4000bf86270 */
[----:B------:R-:W-:Y:S01]  /*7190*/  ISETP.GE.AND P5, PT, R10, UR4, PT ;  /* 0x000000040a007c0c */ /* 0x000fe2000bfa6270 */
[----:B---34-:R-:W-:Y:S01]  /*71a0*/  @!P2 IMAD.WIDE R2, R19, 0x4, R14 ;  /* 0x000000041302a825 */ /* 0x018fe200078e020e */
[----:B------:R-:W-:Y:S02]  /*71b0*/  ISETP.GE.AND P6, PT, R11, UR4, PT ;  /* 0x000000040b007c0c */ /* 0x000fe4000bfc6270 */
[----:B------:R-:W-:Y:S02]  /*71c0*/  @!P3 LEA.HI R0, R0, R0, RZ, 0x1 ;  /* 0x000000000000b211 */ /* 0x000fe400078f08ff */
[----:B------:R0:W-:Y:S01]  /*71d0*/  @!P2 ST.E.64 desc[UR42][R2.64], R24 ;  /* 0x000000180200a985 */ /* 0x0001e2000c101b2a */
[----:B------:R-:W-:Y:S02]  /*71e0*/  @!P0 LEA.HI R6, R6, R6, RZ, 0x1 ;  /* 0x0000000606068211 */ /* 0x000fe400078f08ff */
[----:B------:R-:W-:Y:S01]  /*71f0*/  @!P3 LOP3.LUT R5, R0, 0xfffffffe, RZ, 0xc0, !PT ;  /* 0xfffffffe0005b812 */ /* 0x000fe200078ec0ff */
[----:B------:R-:W-:Y:S01]  /*7200*/  VIADD R0, R19, 0x20 ;  /* 0x0000002013007836 */ /* 0x000fe20000000000 */
[----:B------:R-:W-:-:S02]  /*7210*/  @!P1 LEA.HI R7, R7, R7, RZ, 0x1 ;  /* 0x0000000707079211 */ /* 0x000fc400078f08ff */
[----:B------:R-:W-:Y:S01]  /*7220*/  @!P5 LEA.HI R10, R10, R10, RZ, 0x1 ;  /* 0x0000000a0a0ad211 */ /* 0x000fe200078f08ff */
[----:B------:R-:W-:Y:S01]  /*7230*/  @!P3 IMAD.WIDE R4, R5, 0x4, R14 ;  /* 0x000000040504b825 */ /* 0x000fe200078e020e */
[----:B------:R-:W-:Y:S02]  /*7240*/  ISETP.GE.AND P2, PT, R0, UR4, PT ;  /* 0x0000000400007c0c */ /* 0x000fe4000bf46270 */
[----:B------:R-:W-:Y:S02]  /*7250*/  @!P5 LOP3.LUT R13, R10, 0xfffffffe, RZ, 0xc0, !PT ;  /* 0xfffffffe0a0dd812 */ /* 0x000fe400078ec0ff */
[----:B------:R1:W-:Y:S01]  /*7260*/  @!P3 ST.E.64 desc[UR42][R4.64], R28 ;  /* 0x0000001c0400b985 */ /* 0x0003e2000c101b2a */
[----:B------:R-:W-:Y:S02]  /*7270*/  ISETP.GE.AND P3, PT, R8, UR4, PT ;  /* 0x0000000408007c0c */ /* 0x000fe4000bf66270 */
[----:B0-----:R-:W-:Y:S02]  /*7280*/  @!P0 LOP3.LUT R3, R6, 0xfffffffe, RZ, 0xc0, !PT ;  /* 0xfffffffe06038812 */ /* 0x001fe400078ec0ff */
[----:B------:R-:W-:-:S02]  /*7290*/  @!P4 LEA.HI R6, R9, R9, RZ, 0x1 ;  /* 0x000000090906c211 */ /* 0x000fc400078f08ff */
[----:B------:R-:W-:Y:S01]  /*72a0*/  IADD3 R12, R19, 0x50, RZ ;  /* 0x00000050130c7810 */ /* 0x000fe20007ffe0ff */
[----:B------:R-:W-:Y:S01]  /*72b0*/  @!P0 IMAD.WIDE R2, R3, 0x4, R14 ;  /* 0x0000000403028825 */ /* 0x000fe200078e020e */
[----:B------:R-:W-:-:S04]  /*72c0*/  @!P2 LEA.HI R0, R0, R0, RZ, 0x1 ;  /* 0x000000000000a211 */ /* 0x000fc800078f08ff */
[----:B------:R0:W-:Y:S01]  /*72d0*/  @!P0 ST.E.64 desc[UR42][R2.64], R32 ;  /* 0x0000002002008985 */ /* 0x0001e2000c101b2a */
[----:B------:R-:W-:Y:S02]  /*72e0*/  @!P3 LEA.HI R8, R8, R8, RZ, 0x1 ;  /* 0x000000080808b211 */ /* 0x000fe400078f08ff */
[----:B-1----:R-:W-:Y:S02]  /*72f0*/  @!P1 LOP3.LUT R5, R7, 0xfffffffe, RZ, 0xc0, !PT ;  /* 0xfffffffe07059812 */ /* 0x002fe400078ec0ff */
[----:B------:R-:W-:Y:S02]  /*7300*/  @!P2 LOP3.LUT R7, R0, 0xfffffffe, RZ, 0xc0, !PT ;  /* 0xfffffffe0007a812 */ /* 0x000fe400078ec0ff */
[----:B------:R-:W-:Y:S01]  /*7310*/  @!P3 LOP3.LUT R9, R8, 0xfffffffe, RZ, 0xc0, !PT ;  /* 0xfffffffe0809b812 */ /* 0x000fe200078ec0ff */
[--C-:B------:R-:W-:Y:S01]  /*7320*/  @!P1 IMAD.WIDE R4, R5, 0x4, R14.reuse ;  /* 0x0000000405049825 */ /* 0x100fe200078e020e */
[----:B------:R-:W-:Y:S02]  /*7330*/  @!P6 LEA.HI R0, R11, R11, RZ, 0x1 ;  /* 0x0000000b0b00e211 */ /* 0x000fe400078f08ff */
[----:B------:R-:W-:Y:S01]  /*7340*/  @!P4 LOP3.LUT R11, R6, 0xfffffffe, RZ, 0xc0, !PT ;  /* 0xfffffffe060bc812 */ /* 0x000fe200078ec0ff */
[--C-:B------:R-:W-:Y:S01]  /*7350*/  @!P2 IMAD.WIDE R6, R7, 0x4, R14.reuse ;  /* 0x000000040706a825 */ /* 0x100fe200078e020e */
[----:B------:R-:W-:Y:S01]  /*7360*/  @!P6 LOP3.LUT R21, R0, 0xfffffffe, RZ, 0xc0, !PT ;  /* 0xfffffffe0015e812 */ /* 0x000fe200078ec0ff */
[----:B------:R1:W-:Y:S01]  /*7370*/  @!P1 ST.E.64 desc[UR42][R4.64], R36 ;  /* 0x0000002404009985 */ /* 0x0003e2000c101b2a */
[----:B------:R-:W-:Y:S01]  /*7380*/  ISETP.GE.AND P1, PT, R12, UR4, PT ;  /* 0x000000040c007c0c */ /* 0x000fe2000bf26270 */
[----:B0-----:R-:W-:-:S02]  /*7390*/  @!P3 IMAD.WIDE R2, R9, 0x4, R14 ;  /* 0x000000040902b825 */ /* 0x001fc400078e020e */
[----:B------:R0:W-:Y:S02]  /*73a0*/  @!P2 ST.E.64 desc[UR42][R6.64], R40 ;  /* 0x000000280600a985 */ /* 0x0001e4000c101b2a */
[----:B------:R-:W-:Y:S02]  /*73b0*/  VIADD R0, R19, 0x48 ;  /* 0x0000004813007836 */ /* 0x000fe40000000000 */
[--C-:B------:R-:W-:Y:S01]  /*73c0*/  @!P5 IMAD.WIDE R8, R13, 0x4, R14.reuse ;  /* 0x000000040d08d825 */ /* 0x100fe200078e020e */
[----:B------:R2:W-:Y:S01]  /*73d0*/  @!P3 ST.E.64 desc[UR42][R2.64], R44 ;  /* 0x0000002c0200b985 */ /* 0x0005e2000c101b2a */
[----:B------:R-:W-:Y:S02]  /*73e0*/  ISETP.GE.AND P3, PT, R18, UR4, PT ;  /* 0x0000000412007c0c */ /* 0x000fe4000bf66270 */
[----:B------:R-:W-:Y:S01]  /*73f0*/  VIADD R13, R19, 0x58 ;  /* 0x00000058130d7836 */ /* 0x000fe20000000000 */
[----:B------:R-:W-:Y:S01]  /*7400*/  ISETP.GE.AND P0, PT, R0, UR4, PT ;  /* 0x0000000400007c0c */ /* 0x000fe2000bf06270 */
[----:B-1----:R-:W-:Y:S01]  /*7410*/  @!P4 IMAD.WIDE R4, R11, 0x4, R14 ;  /* 0x000000040b04c825 */ /* 0x002fe200078e020e */
[----:B------:R-:W-:-:S02]  /*7420*/  @!P1 LEA.HI R12, R12, R12, RZ, 0x1 ;  /* 0x0000000c0c0c9211 */ /* 0x000fc400078f08ff */
[----:B------:R-:W-:Y:S01]  /*7430*/  ISETP.GE.AND P2, PT, R13, UR4, PT ;  /* 0x000000040d007c0c */ /* 0x000fe2000bf46270 */
[----:B------:R-:W-:Y:S01]  /*7440*/  @!P6 IMAD.WIDE R10, R21, 0x4, R14 ;  /* 0x00000004150ae825 */ /* 0x000fe200078e020e */
[----:B------:R1:W-:Y:S03]  /*7450*/  @!P4 ST.E.64 desc[UR42][R4.64], R48 ;  /* 0x000000300400c985 */ /* 0x0003e6000c101b2a */
[C---:B0-----:R-:W-:Y:S01]  /*7460*/  VIADD R6, R19.reuse, 0x68 ;  /* 0x0000006813067836 */ /* 0x041fe20000000000 */
[----:B------:R0:W-:Y:S01]  /*7470*/  @!P5 ST.E.64 desc[UR42][R8.64], R52 ;  /* 0x000000340800d985 */ /* 0x0001e2000c101b2a */
[C---:B--2---:R-:W-:Y:S01]  /*7480*/  VIADD R3, R19.reuse, 0x78 ;  /* 0x0000007813037836 */ /* 0x044fe20000000000 */
[----:B------:R-:W-:Y:S01]  /*7490*/  @!P3 LEA.HI R18, R18, R18, RZ, 0x1 ;  /* 0x000000121212b211 */ /* 0x000fe200078f08ff */
[----:B------:R-:W-:Y:S01]  /*74a0*/  VIADD R7, R19, 0x70 ;  /* 0x0000007013077836 */ /* 0x000fe20000000000 */
[----:B------:R2:W-:Y:S01]  /*74b0*/  @!P6 ST.E.64 desc[UR42][R10.64], R56 ;  /* 0x000000380a00e985 */ /* 0x0005e2000c101b2a */
[----:B------:R-:W-:-:S02]  /*74c0*/  ISETP.GE.AND P4, PT, R6, UR4, PT ;  /* 0x0000000406007c0c */ /* 0x000fc4000bf86270 */
[----:B------:R-:W-:Y:S02]  /*74d0*/  ISETP.GE.AND P6, PT, R3, UR4, PT ;  /* 0x0000000403007c0c */ /* 0x000fe4000bfc6270 */
[----:B------:R-:W-:Y:S02]  /*74e0*/  ISETP.GE.AND P5, PT, R7, UR4, PT ;  /* 0x0000000407007c0c */ /* 0x000fe4000bfa6270 */
[----:B------:R-:W-:Y:S02]  /*74f0*/  @!P0 LEA.HI R0, R0, R0, RZ, 0x1 ;  /* 0x0000000000008211 */ /* 0x000fe400078f08ff */
[----:B------:R-:W-:Y:S02]  /*7500*/  @!P2 LEA.HI R13, R13, R13, RZ, 0x1 ;  /* 0x0000000d0d0da211 */ /* 0x000fe400078f08ff */
[----:B-1----:R-:W-:Y:S02]  /*7510*/  @!P1 LOP3.LUT R5, R12, 0xfffffffe, RZ, 0xc0, !PT ;  /* 0xfffffffe0c059812 */ /* 0x002fe400078ec0ff */
[----:B0-----:R-:W-:-:S02]  /*7520*/  @!P3 LOP3.LUT R9, R18, 0xfffffffe, RZ, 0xc0, !PT ;  /* 0xfffffffe1209b812 */ /* 0x001fc400078ec0ff */
[----:B------:R-:W-:Y:S02]  /*7530*/  @!P4 LEA.HI R6, R6, R6, RZ, 0x1 ;  /* 0x000000060606c211 */ /* 0x000fe400078f08ff */
[----:B------:R-:W-:Y:S01]  /*7540*/  @!P6 LEA.HI R4, R3, R3, RZ, 0x1 ;  /* 0x000000030304e211 */ /* 0x000fe200078f08ff */
[----:B------:R-:W-:Y:S01]  /*7550*/  @!P3 IMAD.WIDE R8, R9, 0x4, R14 ;  /* 0x000000040908b825 */ /* 0x000fe200078e020e */
[----:B------:R-:W-:Y:S02]  /*7560*/  @!P5 LEA.HI R2, R7, R7, RZ, 0x1 ;  /* 0x000000070702d211 */ /* 0x000fe400078f08ff */
[----:B------:R-:W-:Y:S02]  /*7570*/  @!P0 LOP3.LUT R3, R0, 0xfffffffe, RZ, 0xc0, !PT ;  /* 0xfffffffe00038812 */ /* 0x000fe400078ec0ff */
[----:B------:R-:W-:Y:S02]  /*7580*/  @!P2 LOP3.LUT R7, R13, 0xfffffffe, RZ, 0xc0, !PT ;  /* 0xfffffffe0d07a812 */ /* 0x000fe400078ec0ff */
[----:B--2---:R-:W-:-:S02]  /*7590*/  @!P4 LOP3.LUT R11, R6, 0xfffffffe, RZ, 0xc0, !PT ;  /* 0xfffffffe060bc812 */ /* 0x004fc400078ec0ff */
[----:B------:R-:W-:Y:S01]  /*75a0*/  @!P5 LOP3.LUT R13, R2, 0xfffffffe, RZ, 0xc0, !PT ;  /* 0xfffffffe020dd812 */ /* 0x000fe200078ec0ff */
[----:B------:R-:W-:Y:S01]  /*75b0*/  @!P0 IMAD.WIDE R2, R3, 0x4, R14 ;  /* 0x0000000403028825 */ /* 0x000fe200078e020e */
[----:B------:R-:W-:-:S03]  /*75c0*/  @!P6 LOP3.LUT R21, R4, 0xfffffffe, RZ, 0xc0, !PT ;  /* 0xfffffffe0415e812 */ /* 0x000fc600078ec0ff */
[--C-:B------:R-:W-:Y:S01]  /*75d0*/  @!P1 IMAD.WIDE R4, R5, 0x4, R14.reuse ;  /* 0x0000000405049825 */ /* 0x100fe200078e020e */
[----:B------:R0:W-:Y:S03]  /*75e0*/  @!P0 ST.E.64 desc[UR42][R2.64], R60 ;  /* 0x0000003c02008985 */ /* 0x0001e6000c101b2a */
[--C-:B------:R-:W-:Y:S01]  /*75f0*/  @!P2 IMAD.WIDE R6, R7, 0x4, R14.reuse ;  /* 0x000000040706a825 */ /* 0x100fe200078e020e */
[----:B------:R0:W-:Y:S03]  /*7600*/  @!P1 ST.E.64 desc[UR42][R4.64], R64 ;  /* 0x0000004004009985 */ /* 0x0001e6000c101b2a */
[--C-:B------:R-:W-:Y:S01]  /*7610*/  @!P4 IMAD.WIDE R10, R11, 0x4, R14.reuse ;  /* 0x000000040b0ac825 */ /* 0x100fe200078e020e */
[----:B------:R0:W-:Y:S03]  /*7620*/  @!P2 ST.E.64 desc[UR42][R6.64], R68 ;  /* 0x000000440600a985 */ /* 0x0001e6000c101b2a */
[--C-:B------:R-:W-:Y:S01]  /*7630*/  @!P5 IMAD.WIDE R12, R13, 0x4, R14.reuse ;  /* 0x000000040d0cd825 */ /* 0x100fe200078e020e */
[----:B------:R0:W-:Y:S03]  /*7640*/  @!P3 ST.E.64 desc[UR42][R8.64], R72 ;  /* 0x000000480800b985 */ /* 0x0001e6000c101b2a */
[----:B------:R-:W-:Y:S01]  /*7650*/  @!P6 IMAD.WIDE R14, R21, 0x4, R14 ;  /* 0x00000004150ee825 */ /* 0x000fe200078e020e */
[----:B------:R0:W-:Y:S04]  /*7660*/  @!P4 ST.E.64 desc[UR42][R10.64], R76 ;  /* 0x0000004c0a00c985 */ /* 0x0001e8000c101b2a */
[----:B------:R0:W-:Y:S04]  /*7670*/  @!P5 ST.E.64 desc[UR42][R12.64], R80 ;  /* 0x000000500c00d985 */ /* 0x0001e8000c101b2a */
[----:B------:R0:W-:Y:S02]  /*7680*/  @!P6 ST.E.64 desc[UR42][R14.64], R84 ;  /* 0x000000540e00e985 */ /* 0x0001e4000c101b2a */
.L_x_35:
[----:B------:R-:W-:Y:S05]  /*7690*/  BSYNC B0 ;  /* 0x0000000000007941 */ /* 0x000fea0003800000 */
.L_x_34:
[----:B------:R-:W-:Y:S01]  /*76a0*/  ISETP.GE.AND P0, PT, R17, R16, PT ;  /* 0x000000101100720c */ /* 0x000fe20003f06270 */
[----:B0-----:R0:W1:Y:S04]  /*76b0*/  SHFL.IDX PT, R13, R22, 0x1, 0x1c1f ;  /* 0x003c1f00160d7f89 */ /* 0x00106800000e0000 */
[----:B------:R0:W0:Y:S08]  /*76c0*/  SHFL.IDX PT, R12, R20, 0x1, 0x1c1f ;  /* 0x003c1f00140c7f89 */ /* 0x00003000000e0000 */
[----:B------:R-:W-:Y:S05]  /*76d0*/  @P0 BRA `(.L_x_10) ;  /* 0x0000004400bc0947 */ /* 0x000fea0003800000 */
[----:B------:R-:W-:Y:S01]  /*76e0*/  ULDC UR4, c[0x0][0xac8] ;  /* 0x0002b20000047ab9 */ /* 0x000fe20000000800 */
[C---:B--2---:R-:W-:Y:S01]  /*76f0*/  VIADD R0, R19.reuse, 0x8 ;  /* 0x0000000813007836 */ /* 0x044fe20000000000 */
[C---:B------:R-:W-:Y:S01]  /*7700*/  ISETP.GE.AND P0, PT, R19.reuse, UR4, PT ;  /* 0x0000000413007c0c */ /* 0x040fe2000bf06270 */
[C---:B------:R-:W-:Y:S01]  /*7710*/  VIADD R6, R19.reuse, 0x18 ;  /* 0x0000001813067836 */ /* 0x040fe20000000000 */
[C---:B------:R-:W-:Y:S01]  /*7720*/  IADD3 R4, R19.reuse, 0x10, RZ ;  /* 0x0000001013047810 */ /* 0x040fe20007ffe0ff */
[C---:B------:R-:W-:Y:S01]  /*7730*/  VIADD R8, R19.reuse, 0x20 ;  /* 0x0000002013087836 */ /* 0x040fe20000000000 */
[----:B------:R-:W-:Y:S01]  /*7740*/  ISETP.GE.AND P5, PT, R0, UR4, PT ;  /* 0x0000000400007c0c */ /* 0x000fe2000bfa6270 */
[C---:B------:R-:W-:Y:S01]  /*7750*/  VIADD R9, R19.reuse, 0x28 ;  /* 0x0000002813097836 */ /* 0x040fe20000000000 */
[----:B------:R-:W-:Y:S01]  /*7760*/  ISETP.GE.AND P6, PT, R4, UR4, PT ;  /* 0x0000000404007c0c */ /* 0x000fe2000bfc6270 */
[C---:B------:R-:W-:Y:S01]  /*7770*/  VIADD R10, R19.reuse, 0x30 ;  /* 0x00000030130a7836 */ /* 0x040fe20000000000 */
[----:B------:R-:W-:Y:S01]  /*7780*/  ISETP.GE.AND P4, PT, R8, UR4, PT ;  /* 0x0000000408007c0c */ /* 0x000fe2000bf86270 */
[----:B------:R-:W-:Y:S01]  /*7790*/  VIADD R11, R19, 0x38 ;  /* 0x00000038130b7836 */ /* 0x000fe20000000000 */
[----:B------:R-:W-:Y:S01]  /*77a0*/  ISETP.GE.AND P3, PT, R9, UR4, PT ;  /* 0x0000000409007c0c */ /* 0x000fe2000bf66270 */
[C---:B------:R-:W-:Y:S01]  /*77b0*/  VIADD R16, R19.reuse, 0x40 ;  /* 0x0000004013107836 */ /* 0x040fe20000000000 */
[----:B------:R-:W-:Y:S01]  /*77c0*/  ISETP.GE.AND P2, PT, R10, UR4, PT ;  /* 0x000000040a007c0c */ /* 0x000fe2000bf46270 */
[----:B01----:R-:W-:Y:S01]  /*77d0*/  @!P0 IMAD.WIDE R2, R19, 0x4, R12 ;  /* 0x0000000413028825 */ /* 0x003fe200078e020c */
[----:B------:R-:W-:-:S02]  /*77e0*/  ISETP.GE.AND P1, PT, R11, UR4, PT ;  /* 0x000000040b007c0c */ /* 0x000fc4000bf26270 */
[C---:B------:R-:W-:Y:S01]  /*77f0*/  IADD3 R18, R19.reuse, 0x48, RZ ;  /* 0x0000004813127810 */ /* 0x040fe20007ffe0ff */
[----:B------:R-:W-:Y:S01]  /*7800*/  VIADD R20, R19, 0x70 ;  /* 0x0000007013147836 */ /* 0x000fe20000000000 */
[----:B------:R0:W-:Y:S01]  /*7810*/  @!P0 ST.E.64 desc[UR42][R2.64], R26 ;  /* 0x0000001a02008985 */ /* 0x0001e2000c101b2a */
[----:B------:R-:W-:Y:S02]  /*7820*/  ISETP.GE.AND P0, PT, R6, UR4, PT ;  /* 0x0000000406007c0c */ /* 0x000fe4000bf06270 */
[----:B------:R-:W-:Y:S02]  /*7830*/  @!P5 LEA.HI R0, R0, R0, RZ, 0x1 ;  /* 0x000000000000d211 */ /* 0x000fe400078f08ff */
[----:B------:R-:W-:Y:S02]  /*7840*/  @!P6 LEA.HI R4, R4, R4, RZ, 0x1 ;  /* 0x000000040404e211 */ /* 0x000fe400078f08ff */
[----:B------:R-:W-:Y:S02]  /*7850*/  @!P5 LOP3.LUT R5, R0, 0xfffffffe, RZ, 0xc0, !PT ;  /* 0xfffffffe0005d812 */ /* 0x000fe400078ec0ff */
[----:B------:R-:W-:-:S02]  /*7860*/  @!P6 LOP3.LUT R7, R4, 0xfffffffe, RZ, 0xc0, !PT ;  /* 0xfffffffe0407e812 */ /* 0x000fc400078ec0ff */
[----:B------:R-:W-:Y:S02]  /*7870*/  @!P4 LEA.HI R8, R8, R8, RZ, 0x1 ;  /* 0x000000080808c211 */ /* 0x000fe400078f08ff */
[----:B------:R-:W-:Y:S01]  /*7880*/  @!P3 LEA.HI R0, R9, R9, RZ, 0x1 ;  /* 0x000000090900b211 */ /* 0x000fe200078f08ff */
[--C-:B0-----:R-:W-:Y:S01]  /*7890*/  @!P5 IMAD.WIDE R2, R5, 0x4, R12.reuse ;  /* 0x000000040502d825 */ /* 0x101fe200078e020c */
[----:B------:R-:W-:Y:S02]  /*78a0*/  @!P0 LEA.HI R6, R6, R6, RZ, 0x1 ;  /* 0x0000000606068211 */ /* 0x000fe400078f08ff */
[----:B------:R-:W-:Y:S01]  /*78b0*/  @!P2 LEA.HI R10, R10, R10, RZ, 0x1 ;  /* 0x0000000a0a0aa211 */ /* 0x000fe200078f08ff */
[----:B------:R-:W-:Y:S01]  /*78c0*/  @!P6 IMAD.WIDE R4, R7, 0x4, R12 ;  /* 0x000000040704e825 */ /* 0x000fe200078e020c */
[----:B---3--:R-:W-:Y:S01]  /*78d0*/  @!P1 LEA.HI R14, R11, R11, RZ, 0x1 ;  /* 0x0000000b0b0e9211 */ /* 0x008fe200078f08ff */
[----:B------:R0:W-:Y:S01]  /*78e0*/  @!P5 ST.E.64 desc[UR42][R2.64], R30 ;  /* 0x0000001e0200d985 */ /* 0x0001e2000c101b2a */
[----:B------:R-:W-:-:S02]  /*78f0*/  @!P0 LOP3.LUT R7, R6, 0xfffffffe, RZ, 0xc0, !PT ;  /* 0xfffffffe06078812 */ /* 0x000fc400078ec0ff */
[----:B------:R-:W-:Y:S01]  /*7900*/  @!P4 LOP3.LUT R9, R8, 0xfffffffe, RZ, 0xc0, !PT ;  /* 0xfffffffe0809c812 */ /* 0x000fe200078ec0ff */
[----:B------:R1:W-:Y:S01]  /*7910*/  @!P6 ST.E.64 desc[UR42][R4.64], R34 ;  /* 0x000000220400e985 */ /* 0x0003e2000c101b2a */
[----:B------:R-:W-:Y:S01]  /*7920*/  @!P3 LOP3.LUT R11, R0, 0xfffffffe, RZ, 0xc0, !PT ;  /* 0xfffffffe000bb812 */ /* 0x000fe200078ec0ff */
[C---:B------:R-:W-:Y:S01]  /*7930*/  VIADD R0, R19.reuse, 0x50 ;  /* 0x0000005013007836 */ /* 0x040fe20000000000 */
[----:B----4-:R-:W-:Y:S02]  /*7940*/  @!P2 LOP3.LUT R15, R10, 0xfffffffe, RZ, 0xc0, !PT ;  /* 0xfffffffe0a0fa812 */ /* 0x010fe400078ec0ff */
[----:B------:R-:W-:Y:S01]  /*7950*/  @!P1 LOP3.LUT R17, R14, 0xfffffffe, RZ, 0xc0, !PT ;  /* 0xfffffffe0e119812 */ /* 0x000fe200078ec0ff */
[----:B------:R-:W-:Y:S01]  /*7960*/  VIADD R14, R19, 0x58 ;  /* 0x00000058130e7836 */ /* 0x000fe20000000000 */
[----:B------:R-:W-:Y:S02]  /*7970*/  ISETP.GE.AND P5, PT, R16, UR4, PT ;  /* 0x0000000410007c0c */ /* 0x000fe4000bfa6270 */
[----:B------:R-:W-:Y:S01]  /*7980*/  ISETP.GE.AND P6, PT, R18, UR4, PT ;  /* 0x0000000412007c0c */ /* 0x000fe2000bfc6270 */
[----:B0-----:R-:W-:-:S04]  /*7990*/  @!P0 IMAD.WIDE R2, R7, 0x4, R12 ;  /* 0x0000000407028825 */ /* 0x001fc800078e020c */
[--C-:B-1----:R-:W-:Y:S01]  /*79a0*/  @!P4 IMAD.WIDE R4, R9, 0x4, R12.reuse ;  /* 0x000000040904c825 */ /* 0x102fe200078e020c */
[----:B------:R0:W-:Y:S01]  /*79b0*/  @!P0 ST.E.64 desc[UR42][R2.64], R38 ;  /* 0x0000002602008985 */ /* 0x0001e2000c101b2a */
[----:B------:R-:W-:Y:S02]  /*79c0*/  ISETP.GE.AND P0, PT, R0, UR4, PT ;  /* 0x0000000400007c0c */ /* 0x000fe4000bf06270 */
[--C-:B------:R-:W-:Y:S01]  /*79d0*/  @!P3 IMAD.WIDE R6, R11, 0x4, R12.reuse ;  /* 0x000000040b06b825 */ /* 0x100fe200078e020c */
[----:B------:R1:W-:Y:S01]  /*79e0*/  @!P4 ST.E.64 desc[UR42][R4.64], R42 ;  /* 0x0000002a0400c985 */ /* 0x0003e2000c101b2a */
[----:B------:R-:W-:Y:S02]  /*79f0*/  ISETP.GE.AND P4, PT, R20, UR4, PT ;  /* 0x0000000414007c0c */ /* 0x000fe4000bf86270 */
[----:B------:R-:W-:Y:S01]  /*7a00*/  @!P2 IMAD.WIDE R8, R15, 0x4, R12 ;  /* 0x000000040f08a825 */ /* 0x000fe200078e020c */
[----:B------:R2:W-:Y:S01]  /*7a10*/  @!P3 ST.E.64 desc[UR42][R6.64], R46 ;  /* 0x0000002e0600b985 */ /* 0x0005e2000c101b2a */
[----:B------:R-:W-:-:S02]  /*7a20*/  @!P5 LEA.HI R16, R16, R16, RZ, 0x1 ;  /* 0x000000101010d211 */ /* 0x000fc400078f08ff */
[----:B------:R-:W-:Y:S01]  /*7a30*/  @!P1 IMAD.WIDE R10, R17, 0x4, R12 ;  /* 0x00000004110a9825 */ /* 0x000fe200078e020c */
[----:B------:R3:W-:Y:S01]  /*7a40*/  @!P2 ST.E.64 desc[UR42][R8.64], R50 ;  /* 0x000000320800a985 */ /* 0x0007e2000c101b2a */
[----:B------:R-:W-:Y:S02]  /*7a50*/  @!P6 LEA.HI R18, R18, R18, RZ, 0x1 ;  /* 0x000000121212e211 */ /* 0x000fe400078f08ff */
[C---:B------:R-:W-:Y:S01]  /*7a60*/  VIADD R15, R19.reuse, 0x60 ;  /* 0x00000060130f7836 */ /* 0x040fe20000000000 */
[----:B------:R4:W-:Y:S01]  /*7a70*/  @!P1 ST.E.64 desc[UR42][R10.64], R54 ;  /* 0x000000360a009985 */ /* 0x0009e2000c101b2a */
[C---:B------:R-:W-:Y:S01]  /*7a80*/  VIADD R17, R19.reuse, 0x68 ;  /* 0x0000006813117836 */ /* 0x040fe20000000000 */
[----:B------:R-:W-:Y:S01]  /*7a90*/  ISETP.GE.AND P1, PT, R14, UR4, PT ;  /* 0x000000040e007c0c */ /* 0x000fe2000bf26270 */
[----:B------:R-:W-:Y:S01]  /*7aa0*/  VIADD R19, R19, 0x78 ;  /* 0x0000007813137836 */ /* 0x000fe20000000000 */
[----:B------:R-:W-:Y:S02]  /*7ab0*/  ISETP.GE.AND P2, PT, R15, UR4, PT ;  /* 0x000000040f007c0c */ /* 0x000fe4000bf46270 */
[----:B------:R-:W-:-:S02]  /*7ac0*/  ISETP.GE.AND P3, PT, R17, UR4, PT ;  /* 0x0000000411007c0c */ /* 0x000fc4000bf66270 */
[----:B0-----:R-:W-:Y:S02]  /*7ad0*/  @!P5 LOP3.LUT R3, R16, 0xfffffffe, RZ, 0xc0, !PT ;  /* 0xfffffffe1003d812 */ /* 0x001fe400078ec0ff */
[----:B-1----:R-:W-:Y:S02]  /*7ae0*/  @!P6 LOP3.LUT R5, R18, 0xfffffffe, RZ, 0xc0, !PT ;  /* 0xfffffffe1205e812 */ /* 0x002fe400078ec0ff */
[----:B------:R-:W-:Y:S01]  /*7af0*/  @!P0 LEA.HI R0, R0, R0, RZ, 0x1 ;  /* 0x0000000000008211 */ /* 0x000fe200078f08ff */
[--C-:B------:R-:W-:Y:S01]  /*7b00*/  @!P5 IMAD.WIDE R2, R3, 0x4, R12.reuse ;  /* 0x000000040302d825 */ /* 0x100fe200078e020c */
[----:B------:R-:W-:Y:S02]  /*7b10*/  @!P4 LEA.HI R20, R20, R20, RZ, 0x1 ;  /* 0x000000141414c211 */ /* 0x000fe400078f08ff */
[----:B------:R-:W-:Y:S01]  /*7b20*/  @!P1 LEA.HI R14, R14, R14, RZ, 0x1 ;  /* 0x0000000e0e0e9211 */ /* 0x000fe200078f08ff */
[----:B------:R-:W-:Y:S01]  /*7b30*/  @!P6 IMAD.WIDE R4, R5, 0x4, R12 ;  /* 0x000000040504e825 */ /* 0x000fe200078e020c */
[----:B------:R-:W-:Y:S01]  /*7b40*/  @!P2 LEA.HI R15, R15, R15, RZ, 0x1 ;  /* 0x0000000f0f0fa211 */ /* 0x000fe200078f08ff */
[----:B------:R0:W-:Y:S01]  /*7b50*/  @!P5 ST.E.64 desc[UR42][R2.64], R58 ;  /* 0x0000003a0200d985 */ /* 0x0001e2000c101b2a */
[----:B------:R-:W-:-:S02]  /*7b60*/  @!P3 LEA.HI R17, R17, R17, RZ, 0x1 ;  /* 0x000000111111b211 */ /* 0x000fc400078f08ff */
[----:B--2---:R-:W-:Y:S01]  /*7b70*/  @!P0 LOP3.LUT R7, R0, 0xfffffffe, RZ, 0xc0, !PT ;  /* 0xfffffffe00078812 */ /* 0x004fe200078ec0ff */
[----:B------:R1:W-:Y:S01]  /*7b80*/  @!P6 ST.E.64 desc[UR42][R4.64], R62 ;  /* 0x0000003e0400e985 */ /* 0x0003e2000c101b2a */
[----:B---3--:R-:W-:Y:S02]  /*7b90*/  @!P1 LOP3.LUT R9, R14, 0xfffffffe, RZ, 0xc0, !PT ;  /* 0xfffffffe0e099812 */ /* 0x008fe400078ec0ff */
[----:B------:R-:W-:Y:S02]  /*7ba0*/  @!P2 LOP3.LUT R15, R15, 0xfffffffe, RZ, 0xc0, !PT ;  /* 0xfffffffe0f0fa812 */ /* 0x000fe400078ec0ff */
[----:B------:R-:W-:Y:S02]  /*7bb0*/  @!P3 LOP3.LUT R17, R17, 0xfffffffe, RZ, 0xc0, !PT ;  /* 0xfffffffe1111b812 */ /* 0x000fe400078ec0ff */
[----:B----4-:R-:W-:Y:S01]  /*7bc0*/  @!P4 LOP3.LUT R11, R20, 0xfffffffe, RZ, 0xc0, !PT ;  /* 0xfffffffe140bc812 */ /* 0x010fe200078ec0ff */
[----:B0-----:R-:W-:-:S04]  /*7bd0*/  @!P0 IMAD.WIDE R2, R7, 0x4, R12 ;  /* 0x0000000407028825 */ /* 0x001fc800078e020c */
[--C-:B-1----:R-:W-:Y:S01]  /*7be0*/  @!P1 IMAD.WIDE R4, R9, 0x4, R12.reuse ;  /* 0x0000000409049825 */ /* 0x102fe200078e020c */
[----:B------:R0:W-:Y:S01]  /*7bf0*/  @!P0 ST.E.64 desc[UR42][R2.64], R66 ;  /* 0x0000004202008985 */ /* 0x0001e2000c101b2a */
[----:B------:R-:W-:Y:S02]  /*7c00*/  ISETP.GE.AND P0, PT, R19, UR4, PT ;  /* 0x0000000413007c0c */ /* 0x000fe4000bf06270 */
[--C-:B------:R-:W-:Y:S01]  /*7c10*/  @!P2 IMAD.WIDE R6, R15, 0x4, R12.reuse ;  /* 0x000000040f06a825 */ /* 0x100fe200078e020c */
[----:B------:R0:W-:Y:S03]  /*7c20*/  @!P1 ST.E.64 desc[UR42][R4.64], R70 ;  /* 0x0000004604009985 */ /* 0x0001e6000c101b2a */
[--C-:B------:R-:W-:Y:S01]  /*7c30*/  @!P3 IMAD.WIDE R8, R17, 0x4, R12.reuse ;  /* 0x000000041108b825 */ /* 0x100fe200078e020c */
[----:B------:R0:W-:Y:S03]  /*7c40*/  @!P2 ST.E.64 desc[UR42][R6.64], R74 ;  /* 0x0000004a0600a985 */ /* 0x0001e6000c101b2a */
[----:B------:R-:W-:Y:S01]  /*7c50*/  @!P4 IMAD.WIDE R10, R11, 0x4, R12 ;  /* 0x000000040b0ac825 */ /* 0x000fe200078e020c */
[----:B------:R0:W-:Y:S04]  /*7c60*/  @!P3 ST.E.64 desc[UR42][R8.64], R78 ;  /* 0x0000004e0800b985 */ /* 0x0001e8000c101b2a */
[----:B------:R0:W-:Y:S01]  /*7c70*/  @!P4 ST.E.64 desc[UR42][R10.64], R82 ;  /* 0x000000520a00c985 */ /* 0x0001e2000c101b2a */
[----:B------:R-:W-:Y:S05]  /*7c80*/  @P0 BRA `(.L_x_10) ;  /* 0x0000004000500947 */ /* 0x000fea0003800000 */
[----:B------:R-:W-:-:S04]  /*7c90*/  LEA.HI R19, R19, R19, RZ, 0x1 ;  /* 0x0000001313137211 */ /* 0x000fc800078f08ff */
[----:B0-----:R-:W-:-:S05]  /*7ca0*/  LOP3.LUT R3, R19, 0xfffffffe, RZ, 0xc0, !PT ;  /* 0xfffffffe13037812 */ /* 0x001fca00078ec0ff */
[----:B------:R-:W-:-:S05]  /*7cb0*/  IMAD.WIDE R2, R3, 0x4, R12 ;  /* 0x0000000403027825 */ /* 0x000fca00078e020c */
[----:B------:R0:W-:Y:S01]  /*7cc0*/  ST.E.64 desc[UR42][R2.64], R86 ;  /* 0x0000005602007985 */ /* 0x0001e2000c101b2a */
[----:B------:R-:W-:Y:S05]  /*7cd0*/  BRA `(.L_x_10) ;  /* 0x00000040003c7947 */ /* 0x000fea0003800000 */
.L_x_33:
[----:B------:R-:W0:Y:S02]  /*7ce0*/  S2R R0, SR_TID.X ;  /* 0x0000000000007919 */ /* 0x000e240000002100 */
[----:B0-----:R-:W-:-:S04]  /*7cf0*/  IADD3 R2, R0, -0x80, RZ ;  /* 0xffffff8000027810 */ /* 0x001fc80007ffe0ff */
[----:B------:R-:W-:-:S13]  /*7d00*/  ISETP.GT.AND P0, PT, R2, 0x7f, PT ;  /* 0x0000007f0200780c */ /* 0x000fda0003f04270 */
[----:B------:R-:W-:Y:S05]  /*7d10*/  @P0 BRA `(.L_x_10) ;  /* 0x00000040002c0947 */ /* 0x000fea0003800000 */
[----:B------:R-:W0:Y:S01]  /*7d20*/  S2R R3, SR_CTAID.X ;  /* 0x0000000000037919 */ /* 0x000e220000002500 */
[----:B------:R-:W1:Y:S01]  /*7d30*/  LDC R6, c[0x0][0xbe8] ;  /* 0x0002fa00ff067b82 */ /* 0x000e620000000800 */
[----:B------:R-:W-:Y:S01]  /*7d40*/  ULDC UR4, c[0x0][0xa88] ;  /* 0x0002a20000047ab9 */ /* 0x000fe20000000800 */
[----:B0-----:R-:W-:Y:S02]  /*7d50*/  IMAD R0, R3, 0x80, R0 ;  /* 0x0000008003007824 */ /* 0x001fe400078e0200 */
[----:B-1----:R-:W-:Y:S02]  /*7d60*/  IMAD R3, R6, UR4, RZ ;  /* 0x0000000406037c24 */ /* 0x002fe4000f8e02ff */
[----:B------:R-:W-:-:S05]  /*7d70*/  VIADD R0, R0, 0xffffff80 ;  /* 0xffffff8000007836 */ /* 0x000fca0000000000 */
[----:B------:R-:W-:-:S13]  /*7d80*/  ISETP.GE.AND P0, PT, R0, R3, PT ;  /* 0x000000030000720c */ /* 0x000fda0003f06270 */
[----:B------:R-:W-:Y:S05]  /*7d90*/  @P0 BRA `(.L_x_10) ;  /* 0x00000040000c0947 */ /* 0x000fea0003800000 */
[----:B------:R-:W-:Y:S01]  /*7da0*/  ISETP.NE.AND P0, PT, R6, 0x1, PT ;  /* 0x000000010600780c */ /* 0x000fe20003f05270 */
[----:B------:R-:W0:Y:S01]  /*7db0*/  S2UR UR4, SR_CTAID.Z ;  /* 0x00000000000479c3 */ /* 0x000e220000002700 */
[----:B------:R-:W-:Y:S01]  /*7dc0*/  SHF.R.S32.HI R5, RZ, 0x1f, R16 ;  /* 0x0000001fff057819 */ /* 0x000fe20000011410 */
[----:B------:R-:W-:Y:S02]  /*7dd0*/  ULDC.64 UR6, c[0x0][0xbd0] ;  /* 0x0002f40000067ab9 */ /* 0x000fe40000000a00 */
[----:B------:R-:W-:-:S04]  /*7de0*/  IMAD.WIDE.U32 R2, R16, UR6, RZ ;  /* 0x0000000610027c25 */ /* 0x000fc8000f8e00ff */
[----:B------:R-:W1:Y:S01]  /*7df0*/  LDC.64 R12, c[0x0][0xbd8] ;  /* 0x0002f600ff0c7b82 */ /* 0x000e620000000a00 */
[----:B------:R-:W-:-:S04]  /*7e00*/  IMAD R5, R5, UR6, RZ ;  /* 0x0000000605057c24 */ /* 0x000fc8000f8e02ff */
[----:B------:R-:W-:Y:S02]  /*7e10*/  IMAD R5, R16, UR7, R5 ;  /* 0x0000000710057c24 */ /* 0x000fe4000f8e0205 */
[----:B------:R-:W-:Y:S01]  /*7e20*/  IMAD.MOV R16, RZ, RZ, -R16 ;  /* 0x000000ffff107224 */ /* 0x000fe200078e0a10 */
[----:B------:R-:W2:Y:S01]  /*7e30*/  @P0 LDC R9, c[0x0][0xbec] ;  /* 0x0002fb00ff090b82 */ /* 0x000ea20000000800 */
[----:B------:R-:W-:Y:S02]  /*7e40*/  IMAD.IADD R3, R3, 0x1, R5 ;  /* 0x0000000103037824 */ /* 0x000fe400078e0205 */
[----:B------:R-:W-:-:S05]  /*7e50*/  IMAD.MOV.U32 R5, RZ, RZ, R0 ;  /* 0x000000ffff057224 */ /* 0x000fca00078e0000 */
[----:B------:R-:W3:Y:S01]  /*7e60*/  S2UR UR8, SR_CTAID.Y ;  /* 0x00000000000879c3 */ /* 0x000ee20000002600 */
[----:B0-----:R-:W-:-:S07]  /*7e70*/  USHF.R.S32.HI UR5, URZ, 0x1f, UR4 ;  /* 0x0000001f3f057899 */ /* 0x001fce0008011404 */
[----:B------:R-:W3:Y:S01]  /*7e80*/  LDC R7, c[0x0][0xc50] ;  /* 0x00031400ff077b82 */ /* 0x000ee20000000800 */
[C---:B-1----:R-:W-:Y:S02]  /*7e90*/  IMAD R8, R12.reuse, UR5, RZ ;  /* 0x000000050c087c24 */ /* 0x042fe4000f8e02ff */
[----:B------:R-:W-:-:S04]  /*7ea0*/  IMAD.WIDE.U32 R2, R12, UR4, R2 ;  /* 0x000000040c027c25 */ /* 0x000fc8000f8e0002 */
[----:B------:R-:W-:Y:S01]  /*7eb0*/  IMAD R13, R13, UR4, R8 ;  /* 0x000000040d0d7c24 */ /* 0x000fe2000f8e0208 */
[----:B------:R-:W0:Y:S01]  /*7ec0*/  @P0 LDC R11, c[0x0][0xbf0] ;  /* 0x0002fc00ff0b0b82 */ /* 0x000e220000000800 */
[----:B--2---:R-:W-:Y:S01]  /*7ed0*/  @P0 IMAD.HI.U32 R4, R0, R9, RZ ;  /* 0x0000000900040227 */ /* 0x004fe200078e00ff */
[----:B------:R-:W-:Y:S02]  /*7ee0*/  ULDC.64 UR4, c[0x0][0xbe0] ;  /* 0x0002f80000047ab9 */ /* 0x000fe40000000a00 */
[----:B------:R-:W-:Y:S01]  /*7ef0*/  IADD3 R3, R13, R3, RZ ;  /* 0x000000030d037210 */ /* 0x000fe20007ffe0ff */
[----:B---3--:R-:W-:-:S04]  /*7f00*/  IMAD R9, R7, R16, UR8 ;  /* 0x0000000807097e24 */ /* 0x008fc8000f8e0210 */
[----:B------:R-:W-:Y:S01]  /*7f10*/  IMAD.WIDE.U32 R2, R9, UR4, R2 ;  /* 0x0000000409027c25 */ /* 0x000fe2000f8e0002 */
[----:B0-----:R-:W-:Y:S02]  /*7f20*/  @P0 SHF.R.U32.HI R5, RZ, R11, R4 ;  /* 0x0000000bff050219 */ /* 0x001fe40000011604 */
[----:B------:R-:W-:Y:S02]  /*7f30*/  SHF.R.S32.HI R4, RZ, 0x1f, R9 ;  /* 0x0000001fff047819 */ /* 0x000fe40000011409 */
[----:B------:R-:W-:Y:S01]  /*7f40*/  IADD3 R2, P0, R5, R2, RZ ;  /* 0x0000000205027210 */ /* 0x000fe20007f1e0ff */
[----:B------:R-:W-:Y:S02]  /*7f50*/  IMAD.MOV R7, RZ, RZ, -R5 ;  /* 0x000000ffff077224 */ /* 0x000fe400078e0a05 */
[----:B------:R-:W-:Y:S02]  /*7f60*/  IMAD R4, R4, UR4, RZ ;  /* 0x0000000404047c24 */ /* 0x000fe4000f8e02ff */
[----:B------:R-:W-:-:S02]  /*7f70*/  IMAD R7, R6, R7, R0 ;  /* 0x0000000706077224 */ /* 0x000fc400078e0200 */
[----:B------:R-:W-:Y:S01]  /*7f80*/  IMAD R4, R9, UR5, R4 ;  /* 0x0000000509047c24 */ /* 0x000fe2000f8e0204 */
[----:B------:R-:W-:Y:S01]  /*7f90*/  SHF.R.S32.HI R9, RZ, 0x1f, R5 ;  /* 0x0000001fff097819 */ /* 0x000fe20000011405 */
[----:B------:R-:W-:Y:S01]  /*7fa0*/  ULDC.64 UR4, c[0x0][0xbc8] ;  /* 0x0002f20000047ab9 */ /* 0x000fe20000000a00 */
[----:B------:R-:W-:Y:S02]  /*7fb0*/  SHF.R.S32.HI R0, RZ, 0x1f, R7 ;  /* 0x0000001fff007819 */ /* 0x000fe40000011407 */
[----:B------:R-:W-:-:S03]  /*7fc0*/  IADD3.X R3, R9, R3, R4, P0, !PT ;  /* 0x0000000309037210 */ /* 0x000fc600007fe404 */
[----:B------:R-:W-:Y:S02]  /*7fd0*/  IMAD R0, R0, UR4, RZ ;  /* 0x0000000400007c24 */ /* 0x000fe4000f8e02ff */
[----:B------:R-:W-:-:S04]  /*7fe0*/  IMAD.WIDE.U32 R2, R7, UR4, R2 ;  /* 0x0000000407027c25 */ /* 0x000fc8000f8e0002 */
[----:B------:R-:W-:Y:S01]  /*7ff0*/  IMAD R5, R7, UR5, R0 ;  /* 0x0000000507057c24 */ /* 0x000fe2000f8e0200 */
[----:B------:R-:W-:Y:S02]  /*8000*/  ULDC.64 UR4, c[0x0][0xba8] ;  /* 0x0002ea0000047ab9 */ /* 0x000fe40000000a00 */
[----:B------:R-:W-:Y:S01]  /*8010*/  LEA R4, P0, R2, UR4, 0x2 ;  /* 0x0000000402047c11 */ /* 0x000fe2000f8010ff */
[----:B------:R-:W-:-:S05]  /*8020*/  IMAD.IADD R3, R3, 0x1, R5 ;  /* 0x0000000103037824 */ /* 0x000fca00078e0205 */
[----:B------:R-:W-:Y:S01]  /*8030*/  LEA.HI.X R5, R2, UR5, R3, 0x2, P0 ;  /* 0x0000000502057c11 */ /* 0x000fe200080f1403 */
[----:B------:R-:W-:-:S05]  /*8040*/  IMAD.MOV.U32 R3, RZ, RZ, -0x800000 ;  /* 0xff800000ff037424 */ /* 0x000fca00078e00ff */
[----:B------:R3:W-:Y:S01]  /*8050*/  STG.E desc[UR42][R4.64], R3 ;  /* 0x0000000304007986 */ /* 0x0007e2000c10192a */
[----:B------:R-:W-:Y:S05]  /*8060*/  BRA `(.L_x_10) ;  /* 0x0000003c00587947 */ /* 0x000fea0003800000 */
.L_x_8:
[----:B------:R-:W-:-:S08]  /*8070*/  NOP ;  /* 0x0000000000007918 */ /* 0x000fd00000000000 */
[----:B0-----:R-:W0:-:S00]  /*8080*/  USETMAXREG.DEALLOC.CTAPOOL 0x18 ;  /* 0x00000018000079c8 */ /* 0x001e0000080e0500 */
[----:B0-----:R-:W-:Y:S01]  /*8090*/  LOP3.LUT R0, R0, 0x3, RZ, 0xc0, !PT ;  /* 0x0000000300007812 */ /* 0x001fe200078ec0ff */
[----:B------:R-:W0:Y:S05]  /*80a0*/  S2R R19, SR_CTAID.Z ;  /* 0x0000000000137919 */ /* 0x000e2a0000002700 */
[----:B------:R-:W1:Y:S01]  /*80b0*/  S2UR UR6, SR_CTAID.Y ;  /* 0x00000000000679c3 */ /* 0x000e620000002600 */
[----:B------:R-:W2:Y:S02]  /*80c0*/  SHFL.IDX PT, R0, R0, RZ, 0x1f ;  /* 0x00001fff00007589 */ /* 0x000ea400000e0000 */
[----:B--2---:R-:W-:-:S13]  /*80d0*/  ISETP.NE.AND P0, PT, R0, RZ, PT ;  /* 0x000000ff0000720c */ /* 0x004fda0003f05270 */
[----:B01----:R-:W-:Y:S05]  /*80e0*/  @!P0 BRA `(.L_x_36) ;  /* 0x0000000000288947 */ /* 0x003fea0003800000 */
[----:B------:R-:W-:Y:S01]  /*80f0*/  ULDC UR7, c[0x0][0xc50] ;  /* 0x0003140000077ab9 */ /* 0x000fe20000000800 */
[----:B------:R-:W-:Y:S01]  /*8100*/  UMOV UR36, UR6 ;  /* 0x0000000600247c82 */ /* 0x000fe20008000000 */
[----:B------:R-:W-:-:S06]  /*8110*/  UISETP.NE.AND UP0, UPT, UR7, 0x1, UPT ;  /* 0x000000010700788c */ /* 0x000fcc000bf05270 */
[----:B------:R-:W-:-:S13]  /*8120*/  PLOP3.LUT P0, PT, PT, PT, UP0, 0x80, 0x0 ;  /* 0x000000000000781c */ /* 0x000fda0003f0f008 */
[----:B------:R-:W-:Y:S05]  /*8130*/  @!P0 BRA `(.L_x_37) ;  /* 0x0000000000308947 */ /* 0x000fea0003800000 */
[----:B------:R-:W-:Y:S01]  /*8140*/  ULDC UR4, c[0x0][0xc54] ;  /* 0x0003150000047ab9 */ /* 0x000fe20000000800 */
[----:B------:R-:W-:Y:S01]  /*8150*/  ULDC UR36, c[0x0][0xc58] ;  /* 0x0003160000247ab9 */ /* 0x000fe20000000800 */
[----:B------:R-:W-:-:S04]  /*8160*/  UIMAD.WIDE.U32 UR4, UR6, UR4, URZ ;  /* 0x00000004060472a5 */ /* 0x000fc8000f8e003f */
[----:B------:R-:W-:Y:S01]  /*8170*/  USHF.R.U32.HI UR36, URZ, UR36, UR5 ;  /* 0x000000243f247299 */ /* 0x000fe20008011605 */
[----:B------:R-:W-:Y:S11]  /*8180*/  BRA `(.L_x_37) ;  /* 0x00000000001c7947 */ /* 0x000ff60003800000 */
.L_x_36:
[----:B------:R-:W-:Y:S01]  /*8190*/  ULDC UR7, c[0x0][0xc50] ;  /* 0x0003140000077ab9 */ /* 0x000fe20000000800 */
[----:B------:R-:W-:Y:S01]  /*81a0*/  UMOV UR36, UR6 ;  /* 0x0000000600247c82 */ /* 0x000fe20008000000 */
[----:B------:R-:W-:-:S11]  /*81b0*/  UISETP.NE.AND UP0, UPT, UR7, 0x1, UPT ;  /* 0x000000010700788c */ /* 0x000fd6000bf05270 */
[----:B------:R-:W-:Y:S01]  /*81c0*/  @UP0 ULDC UR4, c[0x0][0xc54] ;  /* 0x0003150000040ab9 */ /* 0x000fe20000000800 */
[----:B------:R-:W-:Y:S01]  /*81d0*/  @UP0 ULDC UR8, c[0x0][0xc58] ;  /* 0x0003160000080ab9 */ /* 0x000fe20000000800 */
[----:B------:R-:W-:-:S04]  /*81e0*/  UIMAD.WIDE.U32 UR4, UR6, UR4, URZ ;  /* 0x00000004060472a5 */ /* 0x000fc8000f8e003f */
[----:B------:R-:W-:-:S12]  /*81f0*/  @UP0 USHF.R.U32.HI UR36, URZ, UR8, UR5 ;  /* 0x000000083f240299 */ /* 0x000fd80008011605 */
.L_x_37:
[----:B------:R-:W-:Y:S01]  /*8200*/  ISETP.GE.AND P0, PT, R19, RZ, PT ;  /* 0x000000ff1300720c */ /* 0x000fe20003f06270 */
[----:B------:R-:W-:Y:S01]  /*8210*/  UIADD3 UR4, -UR36, URZ, URZ ;  /* 0x0000003f24047290 */ /* 0x000fe2000fffe13f */
[----:B------:R-:W-:Y:S02]  /*8220*/  IMAD.MOV.U32 R10, RZ, RZ, 0x1 ;  /* 0x00000001ff0a7424 */ /* 0x000fe400078e00ff */
[----:B------:R-:W-:Y:S01]  /*8230*/  IMAD.MOV.U32 R0, RZ, RZ, RZ ;  /* 0x000000ffff007224 */ /* 0x000fe200078e00ff */
[----:B------:R-:W-:Y:S01]  /*8240*/  UIMAD UR4, UR7, UR4, UR6 ;  /* 0x00000004070472a4 */ /* 0x000fe2000f8e0206 */
[----:B------:R-:W-:-:S07]  /*8250*/  IMAD.MOV.U32 R3, RZ, RZ, 0x1 ;  /* 0x00000001ff037424 */ /* 0x000fce00078e00ff */
[----:B------:R-:W-:Y:S05]  /*8260*/  @!P0 BRA `(.L_x_38) ;  /* 0x0000003800188947 */ /* 0x000fea0003800000 */
[----:B------:R-:W-:Y:S01]  /*8270*/  ULDC.64 UR6, c[0x0][0x418] ;  /* 0x0001060000067ab9 */ /* 0x000fe20000000a00 */
[----:B------:R-:W-:Y:S01]  /*8280*/  ULDC UR5, c[0x0][0x424] ;  /* 0x0001090000057ab9 */ /* 0x000fe20000000800 */
[----:B------:R-:W-:Y:S01]  /*8290*/  UISETP.NE.U32.AND UP0, UPT, UR6, URZ, UPT ;  /* 0x0000003f0600728c */ /* 0x000fe2000bf05070 */
[----:B------:R0:W-:Y:S01]  /*82a0*/  STL [R1+0x8], RZ ;  /* 0x000008ff01007387 */ /* 0x0001e20000100800 */
[----:B------:R-:W-:Y:S02]  /*82b0*/  ULOP3.LUT UR40, UR4, 0xffff, URZ, 0xc0, !UPT ;  /* 0x0000ffff04287892 */ /* 0x000fe4000f8ec03f */
[----:B------:R-:W-:Y:S01]  /*82c0*/  UISETP.NE.AND.EX UP0, UPT, UR7, URZ, UPT, UP0 ;  /* 0x0000003f0700728c */ /* 0x000fe2000bf05300 */
[----:B------:R-:W-:-:S03]  /*82d0*/  ULDC UR6, c[0x0][0x2f0] ;  /* 0x0000bc0000067ab9 */ /* 0x000fc60000000800 */
[----:B------:R-:W-:-:S04]  /*82e0*/  USEL UR5, UR5, 0x1, UP0 ;  /* 0x0000000105057887 */ /* 0x000fc80008000000 */
[----:B------:R-:W-:-:S04]  /*82f0*/  UIMAD UR5, UR5, UR6, URZ ;  /* 0x00000006050572a4 */ /* 0x000fc8000f8e023f */
[----:B------:R-:W-:Y:S02]  /*8300*/  UISETP.GE.AND UP0, UPT, UR5, 0x1, UPT ;  /* 0x000000010500788c */ /* 0x000fe4000bf06270 */
[----:B------:R-:W-:-:S04]  /*8310*/  UIADD3 UR5, UR5, 0x7f, URZ ;  /* 0x0000007f05057890 */ /* 0x000fc8000fffe03f */
[----:B------:R-:W-:Y:S01]  /*8320*/  PLOP3.LUT P0, PT, PT, PT, UP0, 0x80, 0x0 ;  /* 0x000000000000781c */ /* 0x000fe20003f0f008 */
[----:B------:R-:W-:-:S04]  /*8330*/  USHF.R.S32.HI UR6, URZ, 0x1f, UR5 ;  /* 0x0000001f3f067899 */ /* 0x000fc80008011405 */
[----:B------:R-:W-:-:S04]  /*8340*/  ULEA.HI UR6, UR6, UR5, URZ, 0x7 ;  /* 0x0000000506067291 */ /* 0x000fc8000f8f383f */
[----:B------:R-:W-:-:S04]  /*8350*/  USHF.R.S32.HI UR39, URZ, 0x7, UR6 ;  /* 0x000000073f277899 */ /* 0x000fc80008011406 */
[----:B0-----:R-:W-:Y:S08]  /*8360*/  @!P0 BRA `(.L_x_39) ;  /* 0x00000000007c8947 */ /* 0x001ff00003800000 */
[----:B------:R-:W-:-:S04]  /*8370*/  USHF.R.U32.HI UR4, URZ, 0x10, UR4 ;  /* 0x000000103f047899 */ /* 0x000fc80008011604 */
[----:B------:R-:W-:-:S11]  /*8380*/  UISETP.NE.AND UP0, UPT, UR4, URZ, UPT ;  /* 0x0000003f0400728c */ /* 0x000fd6000bf05270 */
[----:B------:R-:W-:Y:S02]  /*8390*/  @!UP0 ULDC UR4, c[0x0][0x9f0] ;  /* 0x00027c0000048ab9 */ /* 0x000fe40000000800 */
[----:B------:R-:W-:Y:S01]  /*83a0*/  IMAD.U32 R6, RZ, RZ, UR4 ;  /* 0x00000004ff067e24 */ /* 0x000fe2000f8e00ff */
[----:B------:R-:W-:-:S04]  /*83b0*/  UIADD3 UR5, UR39, -0x1, UR4 ;  /* 0xffffffff27057890 */ /* 0x000fc8000fffe004 */
[-C--:B------:R-:W-:Y:S02]  /*83c0*/  IABS R0, R6.reuse ;  /* 0x0000000600007213 */ /* 0x080fe40000000000 */
[----:B------:R-:W-:Y:S02]  /*83d0*/  IABS R6, R6 ;  /* 0x0000000600067213 */ /* 0x000fe40000000000 */
[----:B------:R-:W0:Y:S08]  /*83e0*/  I2F.RP R4, R0 ;  /* 0x0000000000047306 */ /* 0x000e300000209400 */
[----:B0-----:R-:W0:Y:S02]  /*83f0*/  MUFU.RCP R4, R4 ;  /* 0x0000000400047308 */ /* 0x001e240000001000 */
[----:B0-----:R-:W-:-:S06]  /*8400*/  IADD3 R2, R4, 0xffffffe, RZ ;  /* 0x0ffffffe04027810 */ /* 0x001fcc0007ffe0ff */
[----:B------:R0:W1:Y:S02]  /*8410*/  F2I.FTZ.U32.TRUNC.NTZ R3, R2 ;  /* 0x0000000200037305 */ /* 0x000064000021f000 */
[----:B0-----:R-:W-:Y:S02]  /*8420*/  IMAD.MOV.U32 R2, RZ, RZ, RZ ;  /* 0x000000ffff027224 */ /* 0x001fe400078e00ff */
[----:B-1----:R-:W-:-:S04]  /*8430*/  IMAD.MOV R5, RZ, RZ, -R3 ;  /* 0x000000ffff057224 */ /* 0x002fc800078e0a03 */
[----:B------:R-:W-:-:S04]  /*8440*/  IMAD R5, R5, R0, RZ ;  /* 0x0000000005057224 */ /* 0x000fc800078e02ff */
[----:B------:R-:W-:-:S04]  /*8450*/  IMAD.HI.U32 R3, R3, R5, R2 ;  /* 0x0000000503037227 */ /* 0x000fc800078e0002 */
[----:B------:R-:W-:Y:S01]  /*8460*/  IMAD.U32 R5, RZ, RZ, UR5 ;  /* 0x00000005ff057e24 */ /* 0x000fe2000f8e00ff */
[----:B------:R-:W-:-:S04]  /*8470*/  ULOP3.LUT UR5, UR5, UR4, URZ, 0x3c, !UPT ;  /* 0x0000000405057292 */ /* 0x000fc8000f8e3c3f */
[----:B------:R-:W-:Y:S01]  /*8480*/  IABS R2, R5 ;  /* 0x0000000500027213 */ /* 0x000fe20000000000 */
[----:B------:R-:W-:Y:S01]  /*8490*/  IMAD.MOV R5, RZ, RZ, -R6 ;  /* 0x000000ffff057224 */ /* 0x000fe200078e0a06 */
[----:B------:R-:W-:-:S03]  /*84a0*/  ISETP.LE.AND P2, PT, RZ, UR5, PT ;  /* 0x00000005ff007c0c */ /* 0x000fc6000bf43270 */
[----:B------:R-:W-:-:S04]  /*84b0*/  IMAD.HI.U32 R3, R3, R2, RZ ;  /* 0x0000000203037227 */ /* 0x000fc800078e00ff */
[----:B------:R-:W-:-:S05]  /*84c0*/  IMAD R5, R3, R5, R2 ;  /* 0x0000000503057224 */ /* 0x000fca00078e0202 */
[----:B------:R-:W-:-:S13]  /*84d0*/  ISETP.GT.U32.AND P1, PT, R0, R5, PT ;  /* 0x000000050000720c */ /* 0x000fda0003f24070 */
[----:B------:R-:W-:Y:S01]  /*84e0*/  @!P1 IMAD.IADD R5, R5, 0x1, -R0 ;  /* 0x0000000105059824 */ /* 0x000fe200078e0a00 */
[----:B------:R-:W-:Y:S02]  /*84f0*/  @!P1 IADD3 R3, R3, 0x1, RZ ;  /* 0x0000000103039810 */ /* 0x000fe40007ffe0ff */
[----:B------:R-:W-:Y:S02]  /*8500*/  ISETP.NE.AND P1, PT, RZ, UR4, PT ;  /* 0x00000004ff007c0c */ /* 0x000fe4000bf25270 */
[----:B------:R-:W-:-:S13]  /*8510*/  ISETP.GE.U32.AND P0, PT, R5, R0, PT ;  /* 0x000000000500720c */ /* 0x000fda0003f06070 */
[----:B------:R-:W-:-:S04]  /*8520*/  @P0 VIADD R3, R3, 0x1 ;  /* 0x0000000103030836 */ /* 0x000fc80000000000 */
[----:B------:R-:W-:Y:S01]  /*8530*/  @!P2 IMAD.MOV R3, RZ, RZ, -R3 ;  /* 0x000000ffff03a224 */ /* 0x000fe200078e0a03 */
[----:B------:R-:W-:-:S05]  /*8540*/  @!P1 LOP3.LUT R3, RZ, UR4, RZ, 0x33, !PT ;  /* 0x00000004ff039c12 */ /* 0x000fca000f8e33ff */
[----:B------:R0:W-:Y:S02]  /*8550*/  STL [R1+0x8], R3 ;  /* 0x0000080301007387 */ /* 0x0001e40000100800 */
.L_x_39:
[----:B------:R-:W2:Y:S01]  /*8560*/  LDL R2, [R1+0x8] ;  /* 0x0000080001027983 */ /* 0x000ea20000100800 */
[----:B0-----:R-:W-:Y:S02]  /*8570*/  IMAD.MOV.U32 R3, RZ, RZ, 0x1 ;  /* 0x00000001ff037424 */ /* 0x001fe400078e00ff */
[----:B--2---:R-:W-:-:S05]  /*8580*/  IMAD R0, R2, UR40, RZ ;  /* 0x0000002802007c24 */ /* 0x004fca000f8e02ff */
[----:B------:R-:W-:Y:S01]  /*8590*/  VIADDMNMX R18, R0, R2, UR39, PT ;  /* 0x0000002700127e46 */ /* 0x000fe2000b800102 */
[----:B------:R0:W-:Y:S03]  /*85a0*/  STL [R1+0x4], R0 ;  /* 0x0000040001007387 */ /* 0x0001e60000100800 */
[----:B------:R-:W-:Y:S01]  /*85b0*/  ISETP.GT.AND P0, PT, R18, R0, PT ;  /* 0x000000001200720c */ /* 0x000fe20003f04270 */
[----:B------:R1:W-:Y:S01]  /*85c0*/  STL [R1+0xc], R18 ;  /* 0x00000c1201007387 */ /* 0x0003e20000100800 */
[----:B0-----:R-:W-:-:S11]  /*85d0*/  IMAD.MOV.U32 R0, RZ, RZ, RZ ;  /* 0x000000ffff007224 */ /* 0x001fd600078e00ff */
[----:B-1----:R-:W-:Y:S05]  /*85e0*/  @!P0 BRA `(.L_x_38) ;  /* 0x0000003400388947 */ /* 0x002fea0003800000 */
[----:B------:R-:W0:Y:S01]  /*85f0*/  S2UR UR4, SR_CgaCtaId ;  /* 0x00000000000479c3 */ /* 0x000e220000008800 */
[----:B------:R-:W-:Y:S02]  /*8600*/  UMOV UR38, 0x400 ;  /* 0x0000040000267882 */ /* 0x000fe40000000000 */
[----:B0-----:R-:W-:-:S04]  /*8610*/  ULEA UR38, UR4, UR38, 0x18 ;  /* 0x0000002604267291 */ /* 0x001fc8000f8ec03f */
[----:B------:R-:W-:-:S04]  /*8620*/  UIADD3 UR4, UR38, 0x1c400, URZ ;  /* 0x0001c40026047890 */ /* 0x000fc8000fffe03f */
[----:B------:R-:W-:-:S06]  /*8630*/  ULOP3.LUT UP0, URZ, UR4, 0x3ff, URZ, 0xc0, !UPT ;  /* 0x000003ff043f7892 */ /* 0x000fcc000f80c03f */
[----:B------:R-:W-:-:S13]  /*8640*/  PLOP3.LUT P0, PT, PT, PT, UP0, 0x80, 0x0 ;  /* 0x000000000000781c */ /* 0x000fda0003f0f008 */
[----:B------:R-:W-:Y:S05]  /*8650*/  @!P0 BRA `(.L_x_40) ;  /* 0x0000000000408947 */ /* 0x000fea0003800000 */
[----:B------:R-:W-:Y:S01]  /*8660*/  MOV R2, 0x0 ;  /* 0x0000000000027802 */ /* 0x000fe20000000f00 */
[----:B------:R-:W-:Y:S01]  /*8670*/  ULDC.64 UR6, c[0x4][0x118] ;  /* 0x0100460000067ab9 */ /* 0x000fe20000000a00 */
[----:B------:R-:W-:Y:S01]  /*8680*/  ULDC.64 UR8, c[0x4][0x120] ;  /* 0x0100480000087ab9 */ /* 0x000fe20000000a00 */
[----:B------:R-:W-:Y:S01]  /*8690*/  ULDC.64 UR4, c[0x4][0x70] ;  /* 0x01001c0000047ab9 */ /* 0x000fe20000000a00 */
[----:B------:R-:W-:Y:S01]  /*86a0*/  IMAD.U32 R4, RZ, RZ, UR6 ;  /* 0x00000006ff047e24 */ /* 0x000fe2000f8e00ff */
[----:B------:R-:W-:Y:S01]  /*86b0*/  MOV R5, UR7 ;  /* 0x0000000700057c02 */ /* 0x000fe20008000f00 */
[----:B------:R-:W0:Y:S01]  /*86c0*/  LDC.64 R2, c[0x4][R2] ;  /* 0x0100000002027b82 */ /* 0x000e220000000a00 */
[----:B------:R-:W-:Y:S01]  /*86d0*/  IMAD.U32 R6, RZ, RZ, UR8 ;  /* 0x00000008ff067e24 */ /* 0x000fe2000f8e00ff */
[----:B------:R-:W-:Y:S01]  /*86e0*/  MOV R12, 0x1 ;  /* 0x00000001000c7802 */ /* 0x000fe20000000f00 */
[----:B------:R-:W-:Y:S02]  /*86f0*/  IMAD.U32 R7, RZ, RZ, UR9 ;  /* 0x00000009ff077e24 */ /* 0x000fe4000f8e00ff */
[----:B------:R-:W-:-:S02]  /*8700*/  IMAD.U32 R10, RZ, RZ, UR4 ;  /* 0x00000004ff0a7e24 */ /* 0x000fc4000f8e00ff */
[----:B------:R-:W-:Y:S02]  /*8710*/  IMAD.U32 R11, RZ, RZ, UR5 ;  /* 0x00000005ff0b7e24 */ /* 0x000fe4000f8e00ff */
[----:B------:R-:W-:Y:S02]  /*8720*/  IMAD.MOV.U32 R8, RZ, RZ, 0x70 ;  /* 0x00000070ff087424 */ /* 0x000fe400078e00ff */
[----:B------:R-:W-:-:S07]  /*8730*/  IMAD.MOV.U32 R13, RZ, RZ, RZ ;  /* 0x000000ffff0d7224 */ /* 0x000fce00078e00ff */
[----:B------:R-:W-:-:S07]  /*8740*/  LEPC R20, `(.L_x_40) ;  /* 0x000000001014794e */ /* 0x000fce0000000000 */
[----:B0-----:R-:W-:Y:S05]  /*8750*/  CALL.ABS.NOINC R2 ;  /* 0x0000000002007343 */ /* 0x001fea0003c00000 */
.L_x_40:
        /* <DEDUP_REMOVED lines=8> */
[----:B------:R0:W1:Y:S01]  /*87e0*/  LDC.64 R2, c[0x4][R16] ;  /* 0x0100000010027b82 */ /* 0x0000620000000a00 */
[----:B------:R-:W-:Y:S01]  /*87f0*/  IMAD.U32 R4, RZ, RZ, UR6 ;  /* 0x00000006ff047e24 */ /* 0x000fe2000f8e00ff */
[----:B------:R-:W-:Y:S01]  /*8800*/  MOV R10, UR4 ;  /* 0x00000004000a7c02 */ /* 0x000fe20008000f00 */
[----:B------:R-:W-:Y:S02]  /*8810*/  IMAD.U32 R5, RZ, RZ, UR7 ;  /* 0x00000007ff057e24 */ /* 0x000fe4000f8e00ff */
[----:B------:R-:W-:Y:S02]  /*8820*/  IMAD.U32 R6, RZ, RZ, UR8 ;  /* 0x00000008ff067e24 */ /* 0x000fe4000f8e00ff */
[----:B------:R-:W-:-:S02]  /*8830*/  IMAD.U32 R7, RZ, RZ, UR9 ;  /* 0x00000009ff077e24 */ /* 0x000fc4000f8e00ff */
[----:B------:R-:W-:Y:S02]  /*8840*/  IMAD.U32 R11, RZ, RZ, UR5 ;  /* 0x00000005ff0b7e24 */ /* 0x000fe4000f8e00ff */
[----:B------:R-:W-:Y:S02]  /*8850*/  IMAD.MOV.U32 R8, RZ, RZ, 0x70 ;  /* 0x00000070ff087424 */ /* 0x000fe400078e00ff */
[----:B------:R-:W-:Y:S02]  /*8860*/  IMAD.MOV.U32 R12, RZ, RZ, 0x1 ;  /* 0x00000001ff0c7424 */ /* 0x000fe400078e00ff */
[----:B0-----:R-:W-:-:S07]  /*8870*/  IMAD.MOV.U32 R13, RZ, RZ, RZ ;  /* 0x000000ffff0d7224 */ /* 0x001fce00078e00ff */
[----:B------:R-:W-:-:S07]  /*8880*/  LEPC R20, `(.L_x_42) ;  /* 0x000000001014794e */ /* 0x000fce0000000000 */
[----:B-1----:R-:W-:Y:S05]  /*8890*/  CALL.ABS.NOINC R2 ;  /* 0x0000000002007343 */ /* 0x002fea0003c00000 */
.L_x_42:
[----:B------:R0:W1:Y:S01]  /*88a0*/  LDC.64 R2, c[0x4][R16] ;  /* 0x0100000010027b82 */ /* 0x0000620000000a00 */
[----:B------:R-:W-:Y:S01]  /*88b0*/  ULDC.64 UR6, c[0x4][0x118] ;  /* 0x0100460000067ab9 */ /* 0x000fe20000000a00 */
[----:B------:R-:W-:Y:S01]  /*88c0*/  ULDC.64 UR8, c[0x4][0x120] ;  /* 0x0100480000087ab9 */ /* 0x000fe20000000a00 */
[----:B------:R-:W-:Y:S01]  /*88d0*/  ULDC.64 UR4, c[0x4][0x80] ;  /* 0x0100200000047ab9 */ /* 0x000fe20000000a00 */
[----:B------:R-:W-:Y:S01]  /*88e0*/  IMAD.U32 R4, RZ, RZ, UR6 ;  /* 0x00000006ff047e24 */ /* 0x000fe2000f8e00ff */
[----:B------:R-:W-:Y:S01]  /*88f0*/  MOV R5, UR7 ;  /* 0x0000000700057c02 */ /* 0x000fe20008000f00 */
[----:B------:R-:W-:Y:S01]  /*8900*/  IMAD.U32 R6, RZ, RZ, UR8 ;  /* 0x00000008ff067e24 */ /* 0x000fe2000f8e00ff */
[----:B------:R-:W-:Y:S01]  /*8910*/  MOV R12, 0x1 ;  /* 0x00000001000c7802 */ /* 0x000fe20000000f00 */
[----:B------:R-:W-:Y:S02]  /*8920*/  IMAD.U32 R7, RZ, RZ, UR9 ;  /* 0x00000009ff077e24 */ /* 0x000fe4000f8e00ff */
[----:B------:R-:W-:-:S02]  /*8930*/  IMAD.U32 R10, RZ, RZ, UR4 ;  /* 0x00000004ff0a7e24 */ /* 0x000fc4000f8e00ff */
[----:B------:R-:W-:Y:S02]  /*8940*/  IMAD.U32 R11, RZ, RZ, UR5 ;  /* 0x00000005ff0b7e24 */ /* 0x000fe4000f8e00ff */
[----:B------:R-:W-:Y:S02]  /*8950*/  IMAD.MOV.U32 R8, RZ, RZ, 0x70 ;  /* 0x00000070ff087424 */ /* 0x000fe400078e00ff */
[----:B0-----:R-:W-:-:S07]  /*8960*/  IMAD.MOV.U32 R13, RZ, RZ, RZ ;  /* 0x000000ffff0d7224 */ /* 0x001fce00078e00ff */
[----:B------:R-:W-:-:S07]  /*8970*/  LEPC R20, `(.L_x_41) ;  /* 0x000000001014794e */ /* 0x000fce0000000000 */
[----:B-1----:R-:W-:Y:S05]  /*8980*/  CALL.ABS.NOINC R2 ;  /* 0x0000000002007343 */ /* 0x002fea0003c00000 */
.L_x_41:
[----:B------:R-:W0:Y:S02]  /*8990*/  LDC.64 R2, c[0x0][0x9f8] ;  /* 0x00027e00ff027b82 */ /* 0x000e240000000a00 */
[----:B0-----:R-:W-:-:S04]  /*89a0*/  ISETP.NE.U32.AND P0, PT, R2, RZ, PT ;  /* 0x000000ff0200720c */ /* 0x001fc80003f05070 */
[----:B------:R-:W-:-:S13]  /*89b0*/  ISETP.NE.AND.EX P0, PT, R3, RZ, PT, P0 ;  /* 0x000000ff0300720c */ /* 0x000fda0003f05300 */
[----:B------:R-:W0:Y:S02]  /*89c0*/  @P0 LDC.64 R2, c[0x0][0x9f8] ;  /* 0x00027e00ff020b82 */ /* 0x000e240000000a00 */
[----:B0-----:R-:W-:-:S05]  /*89d0*/  @P0 IMAD.WIDE R2, R19, 0x4, R2 ;  /* 0x0000000413020825 */ /* 0x001fca00078e0202 */
[----:B------:R0:W2:Y:S01]  /*89e0*/  @P0 LDG.E R19, desc[UR42][R2.64] ;  /* 0x0000002a02130981 */ /* 0x0000a2000c1e1900 */
[----:B------:R-:W-:Y:S01]  /*89f0*/  UMOV UR4, 0xffffffff ;  /* 0xffffffff00047882 */ /* 0x000fe20000000000 */
[----:B------:R-:W-:Y:S01]  /*8a00*/  LOP3.LUT R17, R17, 0xfffffffe, RZ, 0xc0, !PT ;  /* 0xfffffffe11117812 */ /* 0x000fe200078ec0ff */
[----:B------:R-:W-:Y:S01]  /*8a10*/  VIADD R18, R18, 0xffffffff ;  /* 0xffffffff12127836 */ /* 0x000fe20000000000 */
[----:B------:R-:W1:Y:S01]  /*8a20*/  S2R R0, SR_TID.X ;  /* 0x0000000000007919 */ /* 0x000e620000002100 */
[----:B0-----:R-:W0:Y:S02]  /*8a30*/  LDC.64 R2, c[0x0][0x418] ;  /* 0x00010600ff027b82 */ /* 0x001e240000000a00 */
[----:B0-----:R-:W-:Y:S02]  /*8a40*/  ISETP.NE.U32.AND P0, PT, R2, RZ, PT ;  /* 0x000000ff0200720c */ /* 0x001fe40003f05070 */
[----:B-1----:R-:W-:Y:S02]  /*8a50*/  SHF.R.U32.HI R0, RZ, 0x5, R0 ;  /* 0x00000005ff007819 */ /* 0x002fe40000011600 */
[----:B------:R-:W-:-:S02]  /*8a60*/  ISETP.NE.AND.EX P1, PT, R3, RZ, PT, P0 ;  /* 0x000000ff0300720c */ /* 0x000fc40003f25300 */
[----:B------:R-:W-:-:S11]  /*8a70*/  LOP3.LUT R0, R0, 0x3, RZ, 0xc0, !PT ;  /* 0x0000000300007812 */ /* 0x000fd600078ec0ff */
[----:B------:R-:W-:Y:S02]  /*8a80*/  @P1 LOP3.LUT R17, R17, 0x1, RZ, 0xfc, !PT ;  /* 0x0000000111111812 */ /* 0x000fe400078efcff */
[----:B--2---:R-:W-:Y:S02]  /*8a90*/  SHF.R.S32.HI R6, RZ, 0x1f, R19 ;  /* 0x0000001fff067819 */ /* 0x004fe40000011413 */
[----:B------:R-:W-:-:S03]  /*8aa0*/  SEL R16, R19, RZ, !P1 ;  /* 0x000000ff13107207 */ /* 0x000fc60004800000 */
[----:B------:R0:W-:Y:S01]  /*8ab0*/  STL [R1], R6 ;  /* 0x0000000601007387 */ /* 0x0001e20000100800 */
[----:B------:R-:W-:Y:S05]  /*8ac0*/  BRA.DIV UR4, `(.L_x_43) ;  /* 0x00000036043c7947 */ /* 0x000fea000b800000 */
[----:B------:R1:W2:Y:S02]  /*8ad0*/  SHFL.IDX PT, R14, R0, RZ, 0x1f ;  /* 0x00001fff000e7589 */ /* 0x0002a400000e0000 */
.L_x_123:
[----:B--2---:R-:W-:Y:S02]  /*8ae0*/  ISETP.NE.AND P0, PT, R14, RZ, PT ;  /* 0x000000ff0e00720c */ /* 0x004fe40003f05270 */
[----:B------:R-:W-:Y:S02]  /*8af0*/  PLOP3.LUT P2, PT, PT, PT, PT, 0x8, 0x0 ;  /* 0x000000000000781c */ /* 0x000fe40003f4e170 */
[----:B------:R-:W-:-:S11]  /*8b00*/  LOP3.LUT R17, R17, 0xfffffffd, RZ, 0xc0, !PT ;  /* 0xfffffffd11117812 */ /* 0x000fd600078ec0ff */
[----:B------:R-:W-:Y:S01]  /*8b10*/  @P2 LOP3.LUT R17, R17, 0x2, RZ, 0xfc, !PT ;  /* 0x0000000211112812 */ /* 0x000fe200078efcff */
[----:B------:R-:W-:Y:S06]  /*8b20*/  @P0 BRA `(.L_x_44) ;  /* 0x00000004000c0947 */ /* 0x000fec0003800000 */
[----:B------:R-:W-:-:S03]  /*8b30*/  UMOV UR4, 0xffffffff ;  /* 0xffffffff00047882 */ /* 0x000fc60000000000 */
[----:B------:R-:W-:Y:S05]  /*8b40*/  BRA.DIV UR4, `(.L_x_45) ;  /* 0x00000036043c7947 */ /* 0x000fea000b800000 */
[----:B------:R-:W-:-:S13]  /*8b50*/  ELECT P6, URZ, PT ;  /* 0x00000000003f782f */ /* 0x000fda00038c0000 */
.L_x_126:
[----:B------:R-:W-:Y:S05]  /*8b60*/  @!P6 BRA `(.L_x_44) ;  /* 0x0000000000fce947 */ /* 0x000fea0003800000 */
[----:B------:R-:W-:Y:S01]  /*8b70*/  IMAD.MOV.U32 R16, RZ, RZ, R19 ;  /* 0x000000ffff107224 */ /* 0x000fe200078e0013 */
[----:B------:R-:W-:Y:S06]  /*8b80*/  @!P1 BRA `(.L_x_46) ;  /* 0x0000000000449947 */ /* 0x000fec0003800000 */
[----:B------:R-:W2:Y:S01]  /*8b90*/  LDC R7, c[0x0][0x43c] ;  /* 0x00010f00ff077b82 */ /* 0x000ea20000000800 */
[----:B------:R-:W-:Y:S01]  /*8ba0*/  ULDC.64 UR4, c[0x0][0x428] ;  /* 0x00010a0000047ab9 */ /* 0x000fe20000000a00 */
[----:B--2---:R-:W-:-:S13]  /*8bb0*/  ISETP.NE.AND P0, PT, R7, 0x1, PT ;  /* 0x000000010700780c */ /* 0x004fda0003f05270 */
[----:B------:R-:W1:Y:S02]  /*8bc0*/  @P0 LDC.64 R4, c[0x0][0x440] ;  /* 0x00011000ff040b82 */ /* 0x000e640000000a00 */
[----:B-1----:R-:W-:-:S04]  /*8bd0*/  @P0 IMAD.HI.U32 R0, R18, R4, RZ ;  /* 0x0000000412000227 */ /* 0x002fc800078e00ff */
[----:B------:R-:W-:Y:S01]  /*8be0*/  IMAD.MOV.U32 R4, RZ, RZ, R18 ;  /* 0x000000ffff047224 */ /* 0x000fe200078e0012 */
[----:B------:R-:W-:-:S04]  /*8bf0*/  @P0 SHF.R.U32.HI R4, RZ, R5, R0 ;  /* 0x00000005ff040219 */ /* 0x000fc80000011600 */
[--C-:B------:R-:W-:Y:S01]  /*8c00*/  SHF.R.S32.HI R5, RZ, 0x1f, R4.reuse ;  /* 0x0000001fff057819 */ /* 0x100fe20000011404 */
[----:B------:R-:W-:-:S04]  /*8c10*/  IMAD.MOV R0, RZ, RZ, -R4 ;  /* 0x000000ffff007224 */ /* 0x000fc800078e0a04 */
[----:B------:R-:W-:Y:S02]  /*8c20*/  IMAD R18, R7, R0, R18 ;  /* 0x0000000007127224 */ /* 0x000fe400078e0212 */
[----:B------:R-:W-:Y:S02]  /*8c30*/  IMAD R0, R6, UR4, RZ ;  /* 0x0000000406007c24 */ /* 0x000fe4000f8e02ff */
[----:B------:R-:W-:-:S04]  /*8c40*/  IMAD.WIDE.U32 R4, R19, UR4, R4 ;  /* 0x0000000413047c25 */ /* 0x000fc8000f8e0004 */
[----:B------:R-:W-:Y:S01]  /*8c50*/  IMAD R7, R19, UR5, R0 ;  /* 0x0000000513077c24 */ /* 0x000fe2000f8e0200 */
[----:B------:R-:W-:-:S04]  /*8c60*/  LEA R2, P0, R4, R2, 0x2 ;  /* 0x0000000204027211 */ /* 0x000fc800078010ff */
[----:B------:R-:W-:-:S04]  /*8c70*/  IADD3 R0, R5, R7, RZ ;  /* 0x0000000705007210 */ /* 0x000fc80007ffe0ff */
[----:B------:R-:W-:-:S05]  /*8c80*/  LEA.HI.X R3, R4, R3, R0, 0x2, P0 ;  /* 0x0000000304037211 */ /* 0x000fca00000f1400 */
[----:B------:R2:W5:Y:S02]  /*8c90*/  LDG.E R16, desc[UR42][R2.64] ;  /* 0x0000002a02107981 */ /* 0x000564000c1e1900 */
.L_x_46:
[----:B-1----:R-:W-:Y:S01]  /*8ca0*/  IMAD.MOV.U32 R0, RZ, RZ, 0x1 ;  /* 0x00000001ff007424 */ /* 0x002fe200078e00ff */
[----:B0-----:R-:W2:Y:S04]  /*8cb0*/  S2R R6, SR_TID.X ;  /* 0x0000000000067919 */ /* 0x001ea80000002100 */
[----:B------:R-:W-:-:S04]  /*8cc0*/  SHF.L.U32 R0, R0, 0x1f, RZ ;  /* 0x0000001f00007819 */ /* 0x000fc800000006ff */
[----:B------:R-:W0:Y:S01]  /*8cd0*/  SYNCS.PHASECHK.TRANS64.TRYWAIT P0, [UR38+0x34840], R0 ;  /* 0x03484000ff0075a7 */ /* 0x000e220008000166 */
[----:B--2---:R-:W-:-:S04]  /*8ce0*/  LOP3.LUT R2, R6, 0x7f, RZ, 0xc0, !PT ;  /* 0x0000007f06027812 */ /* 0x004fc800078ec0ff */
[----:B------:R-:W-:Y:S01]  /*8cf0*/  ISETP.NE.AND P1, PT, R2, RZ, PT ;  /* 0x000000ff0200720c */ /* 0x000fe20003f25270 */
[----:B0-----:R-:W-:-:S12]  /*8d00*/  @!P0 BRA `(.L_x_47) ;  /* 0x0000003000ec8947 */ /* 0x001fd80003800000 */
.L_x_127:
[----:B------:R-:W-:Y:S05]  /*8d10*/  @P1 BRA `(.L_x_48) ;  /* 0x0000000000181947 */ /* 0x000fea0003800000 */
[----:B------:R-:W1:Y:S01]  /*8d20*/  S2R R2, SR_TID.X ;  /* 0x0000000000027919 */ /* 0x000e620000002100 */
[----:B0-----:R-:W-:-:S04]  /*8d30*/  IMAD.MOV.U32 R0, RZ, RZ, 0xc000 ;  /* 0x0000c000ff007424 */ /* 0x001fc800078e00ff */
[----:B------:R2:W-:Y:S01]  /*8d40*/  SYNCS.ARRIVE.TRANS64 RZ, [UR38+0x34830], R0 ;  /* 0x03483000ffff79a7 */ /* 0x0005e20008000026 */
[----:B-1----:R-:W-:-:S13]  /*8d50*/  LOP3.LUT P0, RZ, R2, 0x1f, RZ, 0xc0, !PT ;  /* 0x0000001f02ff7812 */ /* 0x002fda000780c0ff */
[----:B--2---:R-:W-:Y:S05]  /*8d60*/  @!P0 BRA `(.L_x_48) ;  /* 0x0000000000048947 */ /* 0x004fea0003800000 */
[----:B------:R-:W-:Y:S01]  /*8d70*/  BPT.TRAP 0x1 ;  /* 0x000000040000795c */ /* 0x000fe20000300000 */
.L_x_48:
[----:B------:R-:W-:Y:S01]  /*8d80*/  R2UR UR11, R18 ;  /* 0x00000000120b72ca */ /* 0x000fe200000e0000 */
[----:B------:R-:W-:Y:S01]  /*8d90*/  ULDC.64 UR4, c[0x0][0x198] ;  /* 0x0000660000047ab9 */ /* 0x000fe20000000a00 */
[----:B-----5:R-:W-:Y:S01]  /*8da0*/  R2UR UR13, R16 ;  /* 0x00000000100d72ca */ /* 0x020fe200000e0000 */
[----:B------:R-:W-:Y:S01]  /*8db0*/  UIADD3 UR4, UP0, UR4, 0x370, URZ ;  /* 0x0000037004047890 */ /* 0x000fe2000ff1e03f */
[----:B------:R-:W-:Y:S01]  /*8dc0*/  PLOP3.LUT P0, PT, PT, PT, PT, 0x80, 0x0 ;  /* 0x000000000000781c */ /* 0x000fe20003f0f070 */
[----:B------:R-:W-:Y:S01]  /*8dd0*/  UIADD3 UR8, UR38, 0x1c400, URZ ;  /* 0x0001c40026087890 */ /* 0x000fe2000fffe03f */
[----:B------:R-:W-:Y:S01]  /*8de0*/  LOP3.LUT R17, R17, 0xfffffffd, RZ, 0xc0, !PT ;  /* 0xfffffffd11117812 */ /* 0x000fe200078ec0ff */
[----:B------:R-:W-:Y:S02]  /*8df0*/  UIADD3 UR9, UR38, 0x34830, URZ ;  /* 0x0003483026097890 */ /* 0x000fe4000fffe03f */
[----:B------:R-:W-:Y:S02]  /*8e00*/  UIADD3.X UR5, URZ, UR5, URZ, UP0, !UPT ;  /* 0x000000053f057290 */ /* 0x000fe400087fe43f */
[----:B------:R-:W-:-:S02]  /*8e10*/  UIADD3 UR16, UR38, 0x20400, URZ ;  /* 0x0002040026107890 */ /* 0x000fc4000fffe03f */
[----:B------:R-:W-:Y:S02]  /*8e20*/  USHF.L.U32 UR11, UR11, 0x7, URZ ;  /* 0x000000070b0b7899 */ /* 0x000fe4000800063f */
[----:B------:R-:W-:Y:S01]  /*8e30*/  UIADD3 UR32, UR38, 0x24400, URZ ;  /* 0x0002440026207890 */ /* 0x000fe2000fffe03f */
[----:B------:R-:W-:Y:S01]  /*8e40*/  UMOV UR6, 0x0 ;  /* 0x0000000000067882 */ /* 0x000fe20000000000 */
[----:B------:R-:W-:Y:S01]  /*8e50*/  UMOV UR7, 0x14f00000 ;  /* 0x14f0000000077882 */ /* 0x000fe20000000000 */
[----:B------:R-:W-:Y:S01]  /*8e60*/  UMOV UR10, URZ ;  /* 0x0000003f000a7c82 */ /* 0x000fe20008000000 */
[----:B------:R-:W-:Y:S01]  /*8e70*/  UMOV UR12, UR36 ;  /* 0x00000024000c7c82 */ /* 0x000fe20008000000 */
[----:B------:R-:W-:Y:S01]  /*8e80*/  UMOV UR18, 0x40 ;  /* 0x0000004000127882 */ /* 0x000fe20000000000 */
[----:B------:R-:W-:Y:S01]  /*8e90*/  UMOV UR20, UR36 ;  /* 0x0000002400147c82 */ /* 0x000fe20008000000 */
[----:B------:R-:W-:Y:S01]  /*8ea0*/  UMOV UR17, UR9 ;  /* 0x0000000900117c82 */ /* 0x000fe20008000000 */
[----:B------:R-:W-:Y:S01]  /*8eb0*/  UMOV UR21, UR13 ;  /* 0x0000000d00157c82 */ /* 0x000fe20008000000 */
[----:B------:R-:W-:Y:S01]  /*8ec0*/  UMOV UR19, UR11 ;  /* 0x0000000b00137c82 */ /* 0x000fe20008000000 */
[----:B------:R-:W-:Y:S01]  /*8ed0*/  UMOV UR34, 0x80 ;  /* 0x0000008000227882 */ /* 0x000fe20000000000 */
[----:B------:R-:W-:Y:S01]  /*8ee0*/  UMOV UR33, UR9 ;  /* 0x0000000900217c82 */ /* 0x000fe20008000000 */
[----:B------:R-:W-:Y:S01]  /*8ef0*/  UMOV UR37, UR13 ;  /* 0x0000000d00257c82 */ /* 0x000fe20008000000 */
[----:B------:R2:W-:Y:S01]  /*8f00*/  UTMALDG.4D [UR8], [UR4], desc[UR6] ;  /* 0x00000608040075b4 */ /* 0x0005e20008019000 */
[----:B------:R-:W-:Y:S01]  /*8f10*/  UMOV UR35, UR11 ;  /* 0x0000000b00237c82 */ /* 0x000fe20008000000 */
[----:B------:R-:W-:Y:S01]  /*8f20*/  @P0 LOP3.LUT R17, R17, 0x2, RZ, 0xfc, !PT ;  /* 0x0000000211110812 */ /* 0x000fe200078efcff */
[----:B------:R2:W-:Y:S01]  /*8f30*/  UTMALDG.4D [UR16], [UR4], desc[UR6] ;  /* 0x00000610040075b4 */ /* 0x0005e20008019000 */
[----:B------:R2:W-:Y:S02]  /*8f40*/  UTMALDG.4D [UR32], [UR4], desc[UR6] ;  /* 0x00000620040075b4 */ /* 0x0005e40008019000 */
[----:B--2---:R-:W-:-:S03]  /*8f50*/  NOP ;  /* 0x0000000000007918 */ /* 0x004fc60000000000 */
.L_x_44:
[----:B------:R-:W-:Y:S05]  /*8f60*/  WARPSYNC.ALL ;  /* 0x0000000000007948 */ /* 0x000fea0003800000 */
[----:B------:R-:W-:Y:S01]  /*8f70*/  UIADD3 UR4, UR38, 0x10400, URZ ;  /* 0x0001040026047890 */ /* 0x000fe2000fffe03f */
[----:B------:R-:W-:Y:S03]  /*8f80*/  BAR.SYNC.DEFER_BLOCKING 0x8, 0x180 ;  /* 0x0206000000007b1d */ /* 0x000fe60000010000 */
        /* <DEDUP_REMOVED lines=9> */
[----:B0-----:R-:W0:Y:S01]  /*9020*/  LDC.64 R2, c[0x4][R2] ;  /* 0x0100000002027b82 */ /* 0x001e220000000a00 */
[----:B------:R-:W-:Y:S02]  /*9030*/  IMAD.U32 R5, RZ, RZ, UR7 ;  /* 0x00000007ff057e24 */ /* 0x000fe4000f8e00ff */
[----:B------:R-:W-:Y:S02]  /*9040*/  IMAD.U32 R6, RZ, RZ, UR8 ;  /* 0x00000008ff067e24 */ /* 0x000fe4000f8e00ff */
[----:B------:R-:W-:-:S02]  /*9050*/  IMAD.U32 R10, RZ, RZ, UR4 ;  /* 0x00000004ff0a7e24 */ /* 0x000fc4000f8e00ff */
[----:B------:R-:W-:Y:S02]  /*9060*/  IMAD.U32 R11, RZ, RZ, UR5 ;  /* 0x00000005ff0b7e24 */ /* 0x000fe4000f8e00ff */
[----:B------:R-:W-:Y:S02]  /*9070*/  IMAD.MOV.U32 R8, RZ, RZ, 0x70 ;  /* 0x00000070ff087424 */ /* 0x000fe400078e00ff */
[----:B------:R-:W-:Y:S02]  /*9080*/  IMAD.MOV.U32 R12, RZ, RZ, 0x1 ;  /* 0x00000001ff0c7424 */ /* 0x000fe400078e00ff */
[----:B------:R-:W-:-:S07]  /*9090*/  IMAD.MOV.U32 R13, RZ, RZ, RZ ;  /* 0x000000ffff0d7224 */ /* 0x000fce00078e00ff */
[----:B------:R-:W-:-:S07]  /*90a0*/  LEPC R20, `(.L_x_49) ;  /* 0x000000001014794e */ /* 0x000fce0000000000 */
[----:B01----:R-:W-:Y:S05]  /*90b0*/  CALL.ABS.NOINC R2 ;  /* 0x0000000002007343 */ /* 0x003fea0003c00000 */
.L_x_49:
[----:B------:R-:W2:Y:S01]  /*90c0*/  S2R R4, SR_CTAID.Z ;  /* 0x0000000000047919 */ /* 0x000ea20000002700 */
[----:B0-----:R-:W0:Y:S01]  /*90d0*/  LDC R6, c[0x0][0x448] ;  /* 0x00011200ff067b82 */ /* 0x001e220000000800 */
[----:B------:R-:W-:Y:S01]  /*90e0*/  USHF.R.S32.HI UR4, URZ, 0x1f, UR36 ;  /* 0x0000001f3f047899 */ /* 0x000fe20008011424 */
[----:B------:R-:W3:Y:S01]  /*90f0*/  S2R R12, SR_TID.X ;  /* 0x00000000000c7919 */ /* 0x000ee20000002100 */
[----:B------:R-:W-:Y:S02]  /*9100*/  ULDC.64 UR8, c[0x0][0x2d8] ;  /* 0x0000b60000087ab9 */ /* 0x000fe40000000a00 */
[----:B------:R-:W-:Y:S01]  /*9110*/  UIMAD UR6, UR4, UR8, URZ ;  /* 0x00000008040672a4 */ /* 0x000fe2000f8e023f */
[----:B------:R-:W4:Y:S02]  /*9120*/  S2R R11, SR_CTAID.X ;  /* 0x00000000000b7919 */ /* 0x000f240000002500 */
[----:B------:R-:W1:Y:S01]  /*9130*/  LDC.64 R2, c[0x0][0x2e0] ;  /* 0x0000b800ff027b82 */ /* 0x000e620000000a00 */
[----:B------:R-:W-:-:S02]  /*9140*/  UIMAD.WIDE.U32 UR4, UR36, UR8, URZ ;  /* 0x00000008240472a5 */ /* 0x000fc4000f8e003f */
[----:B------:R-:W-:-:S04]  /*9150*/  UIMAD UR6, UR36, UR9, UR6 ;  /* 0x00000009240672a4 */ /* 0x000fc8000f8e0206 */
[----:B------:R-:W-:Y:S01]  /*9160*/  UIADD3 UR5, UR5, UR6, URZ ;  /* 0x0000000605057290 */ /* 0x000fe2000fffe03f */
[----:B0-----:R-:W-:Y:S02]  /*9170*/  ISETP.NE.AND P0, PT, R6, 0x1, PT ;  /* 0x000000010600780c */ /* 0x001fe40003f05270 */
[----:B--2---:R-:W-:Y:S02]  /*9180*/  SHF.R.S32.HI R5, RZ, 0x1f, R4 ;  /* 0x0000001fff057819 */ /* 0x004fe40000011404 */
[----:B---3--:R-:W-:-:S03]  /*9190*/  LOP3.LUT R9, R12, 0x7f, RZ, 0xc0, !PT ;  /* 0x0000007f0c097812 */ /* 0x008fc600078ec0ff */
[----:B-1----:R-:W-:Y:S01]  /*91a0*/  IMAD R0, R5, R2, RZ ;  /* 0x0000000205007224 */ /* 0x002fe200078e02ff */
[----:B------:R-:W-:-:S03]  /*91b0*/  SHF.R.U32.HI R8, RZ, 0x3, R9 ;  /* 0x00000003ff087819 */ /* 0x000fc60000011609 */
[C---:B------:R-:W-:Y:S02]  /*91c0*/  IMAD R5, R4.reuse, R3, R0 ;  /* 0x0000000304057224 */ /* 0x040fe400078e0200 */
[----:B------:R-:W-:Y:S01]  /*91d0*/  IMAD.WIDE.U32 R2, R4, R2, UR4 ;  /* 0x0000000404027e25 */ /* 0x000fe2000f8e0002 */
[----:B------:R-:W0:Y:S01]  /*91e0*/  @P0 LDC R0, c[0x0][0x450] ;  /* 0x00011400ff000b82 */ /* 0x000e220000000800 */
[----:B------:R-:W-:Y:S02]  /*91f0*/  ULDC.64 UR4, c[0x0][0x2d0] ;  /* 0x0000b40000047ab9 */ /* 0x000fe40000000a00 */
[----:B------:R-:W-:Y:S01]  /*9200*/  IMAD.SHL.U32 R9, R9, 0x8, RZ ;  /* 0x0000000809097824 */ /* 0x000fe200078e00ff */
[----:B------:R-:W-:Y:S01]  /*9210*/  IADD3 R3, R3, R5, RZ ;  /* 0x0000000503037210 */ /* 0x000fe20007ffe0ff */
[----:B------:R-:W-:-:S03]  /*9220*/  IMAD.SHL.U32 R5, R12, 0x10, RZ ;  /* 0x000000100c057824 */ /* 0x000fc600078e00ff */
[----:B------:R-:W1:Y:S02]  /*9230*/  @P0 LDC R4, c[0x0][0x44c] ;  /* 0x00011300ff040b82 */ /* 0x000e640000000800 */
[----:B------:R-:W-:-:S05]  /*9240*/  LOP3.LUT R5, R8, 0x70, R5, 0xf8, !PT ;  /* 0x0000007008057812 */ /* 0x000fca00078ef805 */
[----:B----4-:R-:W-:-:S04]  /*9250*/  IMAD R5, R11, 0x80, R5 ;  /* 0x000000800b057824 */ /* 0x010fc800078e0205 */
[----:B-1----:R-:W-:-:S04]  /*9260*/  @P0 IMAD.HI.U32 R7, R5, R4, RZ ;  /* 0x0000000405070227 */ /* 0x002fc800078e00ff */
[----:B------:R-:W-:Y:S01]  /*9270*/  IMAD.MOV.U32 R4, RZ, RZ, R5 ;  /* 0x000000ffff047224 */ /* 0x000fe200078e0005 */
[----:B0-----:R-:W-:-:S05]  /*9280*/  @P0 SHF.R.U32.HI R4, RZ, R0, R7 ;  /* 0x00000000ff040219 */ /* 0x001fca0000011607 */
[----:B------:R-:W-:Y:S02]  /*9290*/  IMAD.MOV R0, RZ, RZ, -R4 ;  /* 0x000000ffff007224 */ /* 0x000fe400078e0a04 */
[----:B------:R-:W-:-:S04]  /*92a0*/  IMAD.WIDE.U32 R2, R4, UR4, R2 ;  /* 0x0000000404027c25 */ /* 0x000fc8000f8e0002 */
[----:B------:R-:W-:Y:S01]  /*92b0*/  IMAD R0, R6, R0, R5 ;  /* 0x0000000006007224 */ /* 0x000fe200078e0205 */
[----:B------:R-:W-:-:S05]  /*92c0*/  SHF.R.S32.HI R5, RZ, 0x1f, R4 ;  /* 0x0000001fff057819 */ /* 0x000fca0000011404 */
[----:B------:R-:W-:-:S04]  /*92d0*/  IMAD R5, R5, UR4, RZ ;  /* 0x0000000405057c24 */ /* 0x000fc8000f8e02ff */
[----:B------:R-:W-:Y:S01]  /*92e0*/  IMAD R5, R4, UR5, R5 ;  /* 0x0000000504057c24 */ /* 0x000fe2000f8e0205 */
[----:B------:R-:W-:Y:S01]  /*92f0*/  SHF.R.S32.HI R4, RZ, 0x1f, R0 ;  /* 0x0000001fff047819 */ /* 0x000fe20000011400 */
[----:B------:R-:W-:Y:S02]  /*9300*/  ULDC.64 UR4, c[0x0][0x2c8] ;  /* 0x0000b20000047ab9 */ /* 0x000fe40000000a00 */
[----:B------:R-:W-:Y:S02]  /*9310*/  IMAD.IADD R3, R3, 0x1, R5 ;  /* 0x0000000103037824 */ /* 0x000fe400078e0205 */
[----:B------:R-:W-:Y:S02]  /*9320*/  IMAD R5, R4, UR4, RZ ;  /* 0x0000000404057c24 */ /* 0x000fe4000f8e02ff */
[----:B------:R-:W-:-:S04]  /*9330*/  IMAD.WIDE.U32 R2, R0, UR4, R2 ;  /* 0x0000000400027c25 */ /* 0x000fc8000f8e0002 */
[----:B------:R-:W-:Y:S01]  /*9340*/  IMAD R5, R0, UR5, R5 ;  /* 0x0000000500057c24 */ /* 0x000fe2000f8e0205 */
[----:B------:R-:W-:Y:S02]  /*9350*/  ULDC.64 UR4, c[0x0][0x280] ;  /* 0x0000a00000047ab9 */ /* 0x000fe40000000a00 */
[----:B------:R-:W-:Y:S01]  /*9360*/  LEA R0, P0, R2, UR4, 0x1 ;  /* 0x0000000402007c11 */ /* 0x000fe2000f8008ff */
[----:B------:R-:W-:Y:S01]  /*9370*/  ULDC UR4, c[0x0][0x2b8] ;  /* 0x0000ae0000047ab9 */ /* 0x000fe20000000800 */
[----:B------:R-:W-:-:S04]  /*9380*/  IADD3 R7, R3, R5, RZ ;  /* 0x0000000503077210 */ /* 0x000fc80007ffe0ff */
[----:B------:R-:W-:Y:S01]  /*9390*/  LEA.HI.X R7, R2, UR5, R7, 0x1, P0 ;  /* 0x0000000502077c11 */ /* 0x000fe200080f0c07 */
[----:B------:R-:W-:-:S05]  /*93a0*/  IMAD.SHL.U32 R2, R12, 0x8, RZ ;  /* 0x000000080c027824 */ /* 0x000fca00078e00ff */
[----:B------:R-:W-:-:S04]  /*93b0*/  LOP3.LUT R10, R2, 0x38, RZ, 0xc0, !PT ;  /* 0x00000038020a7812 */ /* 0x000fc800078ec0ff */
[C---:B------:R-:W-:Y:S02]  /*93c0*/  LOP3.LUT R3, R10.reuse, 0x40, RZ, 0xfc, !PT ;  /* 0x000000400a037812 */ /* 0x040fe400078efcff */
[C---:B------:R-:W-:Y:S02]  /*93d0*/  ISETP.GE.AND P2, PT, R10.reuse, UR4, PT ;  /* 0x000000040a007c0c */ /* 0x040fe4000bf46270 */
[----:B------:R-:W-:Y:S02]  /*93e0*/  ISETP.GE.AND P0, PT, R3, UR4, PT ;  /* 0x0000000403007c0c */ /* 0x000fe4000bf06270 */
[----:B------:R-:W-:-:S04]  /*93f0*/  LOP3.LUT R3, R10, 0x80, RZ, 0xfc, !PT ;  /* 0x000000800a037812 */ /* 0x000fc800078efcff */
[----:B------:R-:W-:Y:S01]  /*9400*/  ISETP.GE.AND P1, PT, R3, UR4, PT ;  /* 0x0000000403007c0c */ /* 0x000fe2000bf26270 */
[----:B------:R-:W-:Y:S01]  /*9410*/  UMOV UR4, 0xffffffff ;  /* 0xffffffff00047882 */ /* 0x000fe20000000000 */
[----:B------:R-:W-:-:S04]  /*9420*/  LOP3.LUT R3, R2, 0x1c0, RZ, 0xc0, !PT ;  /* 0x000001c002037812 */ /* 0x000fc800078ec0ff */
[----:B------:R-:W-:-:S04]  /*9430*/  LOP3.LUT R3, R3, 0x38, R2, 0xf8, !PT ;  /* 0x0000003803037812 */ /* 0x000fc800078ef802 */
[----:B------:R-:W-:-:S04]  /*9440*/  LOP3.LUT R2, R3, 0x38, R12, 0x78, !PT ;  /* 0x0000003803027812 */ /* 0x000fc800078e780c */
[----:B------:R-:W-:Y:S01]  /*9450*/  LOP3.LUT R9, R2, 0x200, R9, 0xf8, !PT ;  /* 0x0000020002097812 */ /* 0x000fe200078ef809 */
[----:B------:R-:W-:Y:S06]  /*9460*/  BRA.DIV UR4, `(.L_x_50) ;  /* 0x0000002e042c7947 */ /* 0x000fec000b800000 */
[----:B------:R-:W0:Y:S01]  /*9470*/  S2R R2, SR_CTAID.X ;  /* 0x0000000000027919 */ /* 0x000e220000002500 */
[----:B------:R-:W-:Y:S02]  /*9480*/  ULDC UR4, c[0x0][0x288] ;  /* 0x0000a20000047ab9 */ /* 0x000fe40000000800 */
[----:B------:R-:W-:Y:S01]  /*9490*/  IMAD R6, R6, UR4, RZ ;  /* 0x0000000406067c24 */ /* 0x000fe2000f8e02ff */
[----:B------:R-:W-:Y:S04]  /*94a0*/  SHFL.IDX PT, R14, R0, RZ, 0x181f ;  /* 0x00181fff000e7589 */ /* 0x000fe800000e0000 */
[----:B------:R-:W-:Y:S01]  /*94b0*/  SHFL.IDX PT, R4, R7, 0x1, 0x181f ;  /* 0x00381f0007047f89 */ /* 0x000fe200000e0000 */
[----:B0-----:R-:W-:-:S03]  /*94c0*/  IMAD R8, R2, 0x80, R8 ;  /* 0x0000008002087824 */ /* 0x001fc600078e0208 */
[----:B------:R-:W0:Y:S02]  /*94d0*/  SHFL.IDX PT, R2, R7, RZ, 0x181f ;  /* 0x00181fff07027589 */ /* 0x000e2400000e0000 */
[C---:B------:R-:W-:Y:S02]  /*94e0*/  ISETP.GE.AND P3, PT, R8.reuse, R6, PT ;  /* 0x000000060800720c */ /* 0x040fe40003f66270 */
[----:B------:R-:W-:-:S11]  /*94f0*/  IADD3 R5, R8, 0x10, RZ ;  /* 0x0000001008057810 */ /* 0x000fd60007ffe0ff */
[----:B------:R-:W-:Y:S01]  /*9500*/  @!P3 LEA R21, R9, UR38, 0x1 ;  /* 0x000000260915bc11 */ /* 0x000fe2000f8e08ff */
[----:B0-----:R-:W-:Y:S02]  /*9510*/  IMAD.MOV.U32 R3, RZ, RZ, R2 ;  /* 0x000000ffff037224 */ /* 0x001fe400078e0002 */
[----:B------:R-:W-:Y:S02]  /*9520*/  IMAD.MOV.U32 R2, RZ, RZ, R14 ;  /* 0x000000ffff027224 */ /* 0x000fe400078e000e */
[----:B------:R-:W0:Y:S02]  /*9530*/  SHFL.IDX PT, R14, R0, 0x1, 0x181f ;  /* 0x00381f00000e7f89 */ /* 0x000e2400000e0000 */
[----:B------:R-:W-:-:S05]  /*9540*/  @!P3 IMAD.WIDE.U32 R2, R10, 0x2, R2 ;  /* 0x000000020a02b825 */ /* 0x000fca00078e0002 */
[----:B------:R-:W-:Y:S04]  /*9550*/  @!P3 LDGSTS.E.BYPASS.LTC128B.128 [R21+0x10400], desc[UR42][R2.64], !P2 ;  /* 0x104000000215bfae */ /* 0x000fe8000d101d6a */
[----:B------:R-:W-:Y:S04]  /*9560*/  @!P3 LDGSTS.E.BYPASS.LTC128B.128 [R21+0x14400], desc[UR42][R2.64+0x80], !P0 ;  /* 0x144000800215bfae */ /* 0x000fe8000c101d6a */
[----:B------:R1:W-:Y:S01]  /*9570*/  @!P3 LDGSTS.E.BYPASS.LTC128B.128 [R21+0x18400], desc[UR42][R2.64+0x100], !P1 ;  /* 0x184001000215bfae */ /* 0x0003e2000c901d6a */
[----:B------:R-:W-:Y:S01]  /*9580*/  ISETP.GE.AND P3, PT, R5, R6, PT ;  /* 0x000000060500720c */ /* 0x000fe20003f66270 */
[----:B------:R-:W-:-:S02]  /*9590*/  IMAD.MOV.U32 R5, RZ, RZ, R4 ;  /* 0x000000ffff057224 */ /* 0x000fc400078e0004 */
[----:B0-----:R-:W-:Y:S02]  /*95a0*/  IMAD.MOV.U32 R4, RZ, RZ, R14 ;  /* 0x000000ffff047224 */ /* 0x001fe400078e000e */
[----:B------:R-:W-:Y:S01]  /*95b0*/  SHFL.IDX PT, R14, R0, 0x2, 0x181f ;  /* 0x00581f00000e7f89 */ /* 0x000fe200000e0000 */
[----:B-1----:R-:W-:-:S07]  /*95c0*/  VIADD R3, R8, 0x20 ;  /* 0x0000002008037836 */ /* 0x002fce0000000000 */
[----:B------:R-:W-:Y:S01]  /*95d0*/  @!P3 IMAD.WIDE.U32 R4, R10, 0x2, R4 ;  /* 0x000000020a04b825 */ /* 0x000fe200078e0004 */
[----:B------:R-:W0:Y:S01]  /*95e0*/  SHFL.IDX PT, R2, R7, 0x2, 0x181f ;  /* 0x00581f0007027f89 */ /* 0x000e2200000e0000 */
[----:B------:R-:W-:-:S05]  /*95f0*/  @!P3 LEA R20, R9, UR38, 0x1 ;  /* 0x000000260914bc11 */ /* 0x000fca000f8e08ff */
[----:B------:R-:W-:Y:S04]  /*9600*/  @!P3 LDGSTS.E.BYPASS.LTC128B.128 [R20+0x10c00], desc[UR42][R4.64], !P2 ;  /* 0x10c000000414bfae */ /* 0x000fe8000d101d6a */
[----:B------:R-:W-:Y:S04]  /*9610*/  @!P3 LDGSTS.E.BYPASS.LTC128B.128 [R20+0x14c00], desc[UR42][R4.64+0x80], !P0 ;  /* 0x14c000800414bfae */ /* 0x000fe8000c101d6a */
[----:B------:R1:W-:Y:S01]  /*9620*/  @!P3 LDGSTS.E.BYPASS.LTC128B.128 [R20+0x18c00], desc[UR42][R4.64+0x100], !P1 ;  /* 0x18c001000414bfae */ /* 0x0003e2000c901d6a */
[----:B------:R-:W-:Y:S01]  /*9630*/  ISETP.GE.AND P3, PT, R3, R6, PT ;  /* 0x000000060300720c */ /* 0x000fe20003f66270 */
[----:B0-----:R-:W-:-:S02]  /*9640*/  IMAD.MOV.U32 R3, RZ, RZ, R2 ;  /* 0x000000ffff037224 */ /* 0x001fc400078e0002 */
[----:B------:R-:W-:Y:S01]  /*9650*/  IMAD.MOV.U32 R2, RZ, RZ, R14 ;  /* 0x000000ffff027224 */ /* 0x000fe200078e000e */
[----:B-1----:R-:W0:Y:S09]  /*9660*/  SHFL.IDX PT, R4, R7, 0x3, 0x181f ;  /* 0x00781f0007047f89 */ /* 0x002e3200000e0000 */
[----:B------:R-:W-:Y:S01]  /*9670*/  @!P3 LEA R21, R9, UR38, 0x1 ;  /* 0x000000260915bc11 */ /* 0x000fe2000f8e08ff */
[----:B------:R-:W-:Y:S01]  /*9680*/  @!P3 IMAD.WIDE.U32 R2, R10, 0x2, R2 ;  /* 0x000000020a02b825 */ /* 0x000fe200078e0002 */
[----:B------:R-:W1:Y:S01]  /*9690*/  SHFL.IDX PT, R14, R0, 0x3, 0x181f ;  /* 0x00781f00000e7f89 */ /* 0x000e6200000e0000 */
[----:B------:R-:W-:-:S03]  /*96a0*/  IADD3 R5, R8, 0x30, RZ ;  /* 0x0000003008057810 */ /* 0x000fc60007ffe0ff */
[----:B------:R-:W-:Y:S04]  /*96b0*/  @!P3 LDGSTS.E.BYPASS.LTC128B.128 [R21+0x11400], desc[UR42][R2.64], !P2 ;  /* 0x114000000215bfae */ /* 0x000fe8000d101d6a */
[----:B------:R-:W-:Y:S04]  /*96c0*/  @!P3 LDGSTS.E.BYPASS.LTC128B.128 [R21+0x15400], desc[UR42][R2.64+0x80], !P0 ;  /* 0x154000800215bfae */ /* 0x000fe8000c101d6a */
[----:B------:R2:W-:Y:S01]  /*96d0*/  @!P3 LDGSTS.E.BYPASS.LTC128B.128 [R21+0x19400], desc[UR42][R2.64+0x100], !P1 ;  /* 0x194001000215bfae */ /* 0x0005e2000c901d6a */
[----:B------:R-:W-:Y:S01]  /*96e0*/  ISETP.GE.AND P3, PT, R5, R6, PT ;  /* 0x000000060500720c */ /* 0x000fe20003f66270 */
[----:B0-----:R-:W-:-:S02]  /*96f0*/  IMAD.MOV.U32 R5, RZ, RZ, R4 ;  /* 0x000000ffff057224 */ /* 0x001fc400078e0004 */
[----:B-1----:R-:W-:Y:S01]  /*9700*/  IMAD.MOV.U32 R4, RZ, RZ, R14 ;  /* 0x000000ffff047224 */ /* 0x002fe200078e000e */
[----:B--2---:R-:W0:Y:S09]  /*9710*/  SHFL.IDX PT, R2, R7, 0x4, 0x181f ;  /* 0x00981f0007027f89 */ /* 0x004e3200000e0000 */
[----:B------:R-:W-:Y:S01]  /*9720*/  @!P3 LEA R20, R9, UR38, 0x1 ;  /* 0x000000260914bc11 */ /* 0x000fe2000f8e08ff */
[----:B------:R-:W-:Y:S01]  /*9730*/  VIADD R3, R8, 0x40 ;  /* 0x0000004008037836 */ /* 0x000fe20000000000 */
[----:B------:R-:W1:Y:S01]  /*9740*/  SHFL.IDX PT, R14, R0, 0x4, 0x181f ;  /* 0x00981f00000e7f89 */ /* 0x000e6200000e0000 */
[----:B------:R-:W-:-:S05]  /*9750*/  @!P3 IMAD.WIDE.U32 R4, R10, 0x2, R4 ;  /* 0x000000020a04b825 */ /* 0x000fca00078e0004 */
[----:B------:R-:W-:Y:S04]  /*9760*/  @!P3 LDGSTS.E.BYPASS.LTC128B.128 [R20+0x11c00], desc[UR42][R4.64], !P2 ;  /* 0x11c000000414bfae */ /* 0x000fe8000d101d6a */
[----:B------:R-:W-:Y:S04]  /*9770*/  @!P3 LDGSTS.E.BYPASS.LTC128B.128 [R20+0x15c00], desc[UR42][R4.64+0x80], !P0 ;  /* 0x15c000800414bfae */ /* 0x000fe8000c101d6a */
[----:B------:R2:W-:Y:S01]  /*9780*/  @!P3 LDGSTS.E.BYPASS.LTC128B.128 [R20+0x19c00], desc[UR42][R4.64+0x100], !P1 ;  /* 0x19c001000414bfae */ /* 0x0005e2000c901d6a */
[----:B------:R-:W-:Y:S01]  /*9790*/  ISETP.GE.AND P3, PT, R3, R6, PT ;  /* 0x000000060300720c */ /* 0x000fe20003f66270 */
[----:B0-----:R-:W-:-:S02]  /*97a0*/  IMAD.MOV.U32 R3, RZ, RZ, R2 ;  /* 0x000000ffff037224 */ /* 0x001fc400078e0002 */
[----:B-1----:R-:W-:Y:S01]  /*97b0*/  IMAD.MOV.U32 R2, RZ, RZ, R14 ;  /* 0x000000ffff027224 */ /* 0x002fe200078e000e */
[----:B--2---:R-:W0:Y:S01]  /*97c0*/  SHFL.IDX PT, R4, R7, 0x5, 0x181f ;  /* 0x00b81f0007047f89 */ /* 0x004e2200000e0000 */
[----:B------:R-:W-:-:S08]  /*97d0*/  IADD3 R5, R8, 0x50, RZ ;  /* 0x0000005008057810 */ /* 0x000fd00007ffe0ff */
[----:B------:R-:W-:Y:S01]  /*97e0*/  @!P3 IMAD.WIDE.U32 R2, R10, 0x2, R2 ;  /* 0x000000020a02b825 */ /* 0x000fe200078e0002 */
[----:B------:R-:W-:Y:S01]  /*97f0*/  @!P3 LEA R21, R9, UR38, 0x1 ;  /* 0x000000260915bc11 */ /* 0x000fe2000f8e08ff */
[----:B------:R-:W1:Y:S04]  /*9800*/  SHFL.IDX PT, R14, R0, 0x5, 0x181f ;  /* 0x00b81f00000e7f89 */ /* 0x000e6800000e0000 */
        /* <DEDUP_REMOVED lines=17> */
[----:B--2---:R0:W1:Y:S09]  /*9920*/  SHFL.IDX PT, R4, R7, 0x7, 0x181f ;  /* 0x00f81f0007047f89 */ /* 0x00407200000e0000 */
[----:B------:R-:W-:Y:S01]  /*9930*/  @!P3 IMAD.WIDE.U32 R2, R10, 0x2, R2 ;  /* 0x000000020a02b825 */ /* 0x000fe200078e0002 */
[----:B------:R-:W-:Y:S01]  /*9940*/  @!P3 LEA R21, R9, UR38, 0x1 ;  /* 0x000000260915bc11 */ /* 0x000fe2000f8e08ff */
[----:B------:R0:W2:Y:S04]  /*9950*/  SHFL.IDX PT, R14, R0, 0x7, 0x181f ;  /* 0x00f81f00000e7f89 */ /* 0x0000a800000e0000 */
[----:B------:R0:W-:Y:S04]  /*9960*/  @!P3 LDGSTS.E.BYPASS.LTC128B.128 [R21+0x13400], desc[UR42][R2.64], !P2 ;  /* 0x134000000215bfae */ /* 0x0001e8000d101d6a */
[----:B------:R0:W-:Y:S04]  /*9970*/  @!P3 LDGSTS.E.BYPASS.LTC128B.128 [R21+0x17400], desc[UR42][R2.64+0x80], !P0 ;  /* 0x174000800215bfae */ /* 0x0001e8000c101d6a */
[----:B------:R0:W-:Y:S02]  /*9980*/  @!P3 LDGSTS.E.BYPASS.LTC128B.128 [R21+0x1b400], desc[UR42][R2.64+0x100], !P1 ;  /* 0x1b4001000215bfae */ /* 0x0001e4000c901d6a */
.L_x_144:
[----:B0-----:R-:W-:Y:S01]  /*9990*/  IADD3 R3, R8, 0x70, RZ ;  /* 0x0000007008037810 */ /* 0x001fe20007ffe0ff */
[----:B------:R-:W-:Y:S01]  /*99a0*/  BSSY B0, `(.L_x_51) ;  /* 0x000000d000007945 */ /* 0x000fe20003800000 */
[----:B--2---:R-:W-:Y:S02]  /*99b0*/  IMAD.MOV.U32 R2, RZ, RZ, R14 ;  /* 0x000000ffff027224 */ /* 0x004fe400078e000e */
[----:B------:R-:W-:Y:S01]  /*99c0*/  ISETP.GE.AND P3, PT, R3, R6, PT ;  /* 0x000000060300720c */ /* 0x000fe20003f66270 */
[----:B-1----:R-:W-:-:S12]  /*99d0*/  IMAD.MOV.U32 R3, RZ, RZ, R4 ;  /* 0x000000ffff037224 */ /* 0x002fd800078e0004 */
[----:B------:R-:W-:Y:S05]  /*99e0*/  @P3 BRA `(.L_x_52) ;  /* 0x0000000000203947 */ /* 0x000fea0003800000 */
[----:B------:R-:W-:Y:S01]  /*99f0*/  IMAD.WIDE.U32 R10, R10, 0x2, R2 ;  /* 0x000000020a0a7825 */ /* 0x000fe200078e0002 */
[----:B------:R-:W-:-:S05]  /*9a00*/  LEA R9, R9, UR38, 0x1 ;  /* 0x0000002609097c11 */ /* 0x000fca000f8e08ff */
[----:B------:R-:W-:Y:S01]  /*9a10*/  @!PT LDS RZ, [RZ] ;  /* 0x00000000fffff984 */ /* 0x000fe20000000800 */
[----:B------:R-:W-:Y:S01]  /*9a20*/  @!PT LDS RZ, [RZ] ;  /* 0x00000000fffff984 */ /* 0x000fe20000000800 */
[----:B------:R-:W-:Y:S01]  /*9a30*/  @!PT LDS RZ, [RZ] ;  /* 0x00000000fffff984 */ /* 0x000fe20000000800 */
[----:B------:R0:W-:Y:S04]  /*9a40*/  LDGSTS.E.BYPASS.LTC128B.128 [R9+0x13c00], desc[UR42][R10.64], !P2 ;  /* 0x13c000000a097fae */ /* 0x0001e8000d101d6a */
[----:B------:R0:W-:Y:S04]  /*9a50*/  LDGSTS.E.BYPASS.LTC128B.128 [R9+0x17c00], desc[UR42][R10.64+0x80], !P0 ;  /* 0x17c000800a097fae */ /* 0x0001e8000c101d6a */
[----:B------:R0:W-:Y:S02]  /*9a60*/  LDGSTS.E.BYPASS.LTC128B.128 [R9+0x1bc00], desc[UR42][R10.64+0x100], !P1 ;  /* 0x1bc001000a097fae */ /* 0x0001e4000c901d6a */
.L_x_52:
[----:B------:R-:W-:Y:S05]  /*9a70*/  BSYNC B0 ;  /* 0x0000000000007941 */ /* 0x000fea0003800000 */
.L_x_51:
[----:B------:R-:W-:Y:S01]  /*9a80*/  NOP ;  /* 0x0000000000007918 */ /* 0x000fe20000000000 */
[----:B------:R-:W-:Y:S01]  /*9a90*/  SYNCS.ARRIVE.TRANS64.RED.A0T1 RZ, [UR38+0x34800], RZ ;  /* 0x034800ffffff79a7 */ /* 0x000fe20008200426 */
[----:B------:R-:W-:Y:S01]  /*9aa0*/  IMAD.MOV.U32 R0, RZ, RZ, 0x1 ;  /* 0x00000001ff007424 */ /* 0x000fe200078e00ff */
[----:B------:R-:W-:Y:S04]  /*9ab0*/  ARRIVES.LDGSTSBAR.64.TRANSCNT [UR38+0x34800] ;  /* 0x03480000ff0079b0 */ /* 0x000fe80008000aa6 */
[----:B------:R-:W-:Y:S01]  /*9ac0*/  SHF.L.U32 R0, R0, 0x1f, RZ ;  /* 0x0000001f00007819 */ /* 0x000fe200000006ff */
[----:B------:R-:W-:Y:S01]  /*9ad0*/  NOP ;  /* 0x0000000000007918 */ /* 0x000fe20000000000 */
[----:B------:R-:W2:Y:S01]  /*9ae0*/  LDL.LU R4, [R1+0xc] ;  /* 0x00000c0001047983 */ /* 0x000ea20000300800 */
[----:B------:R-:W-:Y:S03]  /*9af0*/  SYNCS.ARRIVE.TRANS64.A1T0 RZ, [UR38+0x34800], RZ ;  /* 0x034800ffffff79a7 */ /* 0x000fe60008100026 */
[----:B------:R-:W3:Y:S01]  /*9b00*/  LDL R3, [R1+0x4] ;  /* 0x0000040001037983 */ /* 0x000ee20000100800 */
[----:B------:R-:W1:Y:S01]  /*9b10*/  SYNCS.PHASECHK.TRANS64.TRYWAIT P0, [UR38+0x34820], R0 ;  /* 0x03482000ff0075a7 */ /* 0x000e620008000166 */
[----:B--2---:R-:W-:-:S05]  /*9b20*/  VIADD R6, R4, 0xfffffffe ;  /* 0xfffffffe04067836 */ /* 0x004fca0000000000 */
[----:B---3--:R-:W-:Y:S01]  /*9b30*/  ISETP.GE.AND P1, PT, R6, R3, PT ;  /* 0x000000030600720c */ /* 0x008fe20003f26270 */
[----:B-1----:R-:W-:-:S12]  /*9b40*/  @!P0 BRA `(.L_x_53) ;  /* 0x0000003000188947 */ /* 0x002fd80003800000 */
.L_x_145:
[----:B0-----:R-:W-:Y:S01]  /*9b50*/  IMAD.MOV.U32 R10, RZ, RZ, 0x1 ;  /* 0x00000001ff0a7424 */ /* 0x001fe200078e00ff */
[----:B-1----:R-:W-:Y:S01]  /*9b60*/  MOV R0, RZ ;  /* 0x000000ff00007202 */ /* 0x002fe20000000f00 */
[----:B------:R-:W-:Y:S06]  /*9b70*/  @!P1 BRA `(.L_x_54) ;  /* 0x0000001800dc9947 */ /* 0x000fec0003800000 */
[----:B------:R-:W2:Y:S04]  /*9b80*/  LDL.LU R2, [R1+0x8] ;  /* 0x0000080001027983 */ /* 0x000ea80000300800 */
[----:B------:R-:W3:Y:S01]  /*9b90*/  LDL.LU R3, [R1+0x4] ;  /* 0x0000040001037983 */ /* 0x000ee20000300800 */
[----:B------:R-:W-:Y:S01]  /*9ba0*/  UIADD3 UR4, UR40, 0x1, URZ ;  /* 0x0000000128047890 */ /* 0x000fe2000fffe03f */
[----:B------:R-:W-:Y:S01]  /*9bb0*/  IMAD.MOV.U32 R10, RZ, RZ, 0x1 ;  /* 0x00000001ff0a7424 */ /* 0x000fe200078e00ff */
[----:B------:R-:W0:Y:S02]  /*9bc0*/  S2R R7, SR_TID.X ;  /* 0x0000000000077919 */ /* 0x000e240000002100 */
[----:B0-----:R-:W-:Y:S02]  /*9bd0*/  LOP3.LUT R9, R7, 0x1f, RZ, 0xc0, !PT ;  /* 0x0000001f07097812 */ /* 0x001fe400078ec0ff */
[----:B--2---:R-:W-:Y:S01]  /*9be0*/  IMAD R2, R2, UR4, RZ ;  /* 0x0000000402027c24 */ /* 0x004fe2000f8e02ff */
[----:B---3--:R-:W-:-:S04]  /*9bf0*/  LOP3.LUT R3, RZ, R3, RZ, 0x33, !PT ;  /* 0x00000003ff037212 */ /* 0x008fc800078e33ff */
[----:B------:R-:W-:-:S05]  /*9c00*/  VIMNMX R2, R2, UR39, PT ;  /* 0x0000002702027c48 */ /* 0x000fca000bfe0100 */
[----:B------:R-:W-:-:S05]  /*9c10*/  IMAD.MOV R4, RZ, RZ, -R2 ;  /* 0x000000ffff047224 */ /* 0x000fca00078e0a02 */
[----:B------:R-:W-:Y:S02]  /*9c20*/  VIADDMNMX R5, R4, 0x1, R3, !PT ;  /* 0x0000000104057846 */ /* 0x000fe40007800103 */
[----:B------:R-:W-:-:S03]  /*9c30*/  LOP3.LUT R3, RZ, R2, RZ, 0x33, !PT ;  /* 0x00000002ff037212 */ /* 0x000fc600078e33ff */
[----:B------:R-:W-:Y:S02]  /*9c40*/  VIADD R4, R5, 0xfffffffe ;  /* 0xfffffffe05047836 */ /* 0x000fe40000000000 */
[----:B------:R-:W-:-:S03]  /*9c50*/  IMAD.IADD R2, R2, 0x1, R5 ;  /* 0x0000000102027824 */ /* 0x000fc600078e0205 */
[----:B------:R-:W-:Y:S01]  /*9c60*/  ISETP.NE.AND P0, PT, R4, R3, PT ;  /* 0x000000030400720c */ /* 0x000fe20003f05270 */
[----:B------:R-:W-:Y:S01]  /*9c70*/  IMAD.MOV.U32 R4, RZ, RZ, R16 ;  /* 0x000000ffff047224 */ /* 0x000fe200078e0010 */
[----:B------:R-:W-:-:S11]  /*9c80*/  LOP3.LUT R11, R2, 0x1, RZ, 0xc0, !PT ;  /* 0x00000001020b7812 */ /* 0x000fd600078ec0ff */
[----:B------:R-:W-:Y:S05]  /*9c90*/  @!P0 BRA `(.L_x_55) ;  /* 0x00000010006c8947 */ /* 0x000fea0003800000 */
[----:B------:R-:W-:Y:S01]  /*9ca0*/  BSSY B0, `(.L_x_55) ;  /* 0x000011a000007945 */ /* 0x000fe20003800000 */
[----:B------:R-:W-:Y:S01]  /*9cb0*/  IADD3 R7, R2, -R11, RZ ;  /* 0x8000000b02077210 */ /* 0x000fe20007ffe0ff */
[----:B------:R-:W-:Y:S02]  /*9cc0*/  IMAD.MOV.U32 R8, RZ, RZ, 0x1 ;  /* 0x00000001ff087424 */ /* 0x000fe400078e00ff */
[----:B------:R-:W-:-:S07]  /*9cd0*/  IMAD.MOV.U32 R4, RZ, RZ, R16 ;  /* 0x000000ffff047224 */ /* 0x000fce00078e0010 */
.L_x_88:
[----:B------:R-:W-:Y:S01]  /*9ce0*/  LOP3.LUT P0, RZ, R17, 0x2, RZ, 0xc0, !PT ;  /* 0x0000000211ff7812 */ /* 0x000fe2000780c0ff */
[----:B------:R-:W-:Y:S01]  /*9cf0*/  VIADD R7, R7, 0xfffffffe ;  /* 0xfffffffe07077836 */ /* 0x000fe20000000000 */
[----:B------:R-:W-:Y:S04]  /*9d00*/  BSSY B1, `(.L_x_56) ;  /* 0x0000087000017945 */ /* 0x000fe80003800000 */
[----:B------:R-:W-:-:S07]  /*9d10*/  ISETP.NE.AND P1, PT, R7, RZ, PT ;  /* 0x000000ff0700720c */ /* 0x000fce0003f25270 */
[----:B------:R-:W-:Y:S06]  /*9d20*/  @!P0 BRA `(.L_x_57) ;  /* 0x0000000800108947 */ /* 0x000fec0003800000 */
[----:B------:R-:W-:Y:S01]  /*9d30*/  LOP3.LUT P0, RZ, R17, 0x1, RZ, 0xc0, !PT ;  /* 0x0000000111ff7812 */ /* 0x000fe2000780c0ff */
[----:B------:R-:W-:-:S12]  /*9d40*/  IMAD.MOV.U32 R10, RZ, RZ, R6 ;  /* 0x000000ffff0a7224 */ /* 0x000fd800078e0006 */
[----:B------:R-:W-:Y:S05]  /*9d50*/  @!P0 BRA `(.L_x_58) ;  /* 0x00000000004c8947 */ /* 0x000fea0003800000 */
[----:B------:R-:W2:Y:S01]  /*9d60*/  LDL R5, [R1] ;  /* 0x0000000001057983 */ /* 0x000ea20000100800 */
[----:B------:R-:W0:Y:S01]  /*9d70*/  LDC R10, c[0x0][0x43c] ;  /* 0x00010f00ff0a7b82 */ /* 0x000e220000000800 */
[----:B------:R-:W-:Y:S01]  /*9d80*/  ULDC.64 UR4, c[0x0][0x428] ;  /* 0x00010a0000047ab9 */ /* 0x000fe20000000a00 */
[----:B0-----:R-:W-:-:S13]  /*9d90*/  ISETP.NE.AND P0, PT, R10, 0x1, PT ;  /* 0x000000010a00780c */ /* 0x001fda0003f05270 */
[----:B------:R-:W0:Y:S02]  /*9da0*/  @P0 LDC.64 R2, c[0x0][0x440] ;  /* 0x00011000ff020b82 */ /* 0x000e240000000a00 */
[----:B0-----:R-:W-:-:S04]  /*9db0*/  @P0 IMAD.HI.U32 R4, R6, R2, RZ ;  /* 0x0000000206040227 */ /* 0x001fc800078e00ff */
[----:B------:R-:W-:Y:S01]  /*9dc0*/  IMAD.MOV.U32 R2, RZ, RZ, R6 ;  /* 0x000000ffff027224 */ /* 0x000fe200078e0006 */
[----:B------:R-:W-:-:S04]  /*9dd0*/  @P0 SHF.R.U32.HI R2, RZ, R3, R4 ;  /* 0x00000003ff020219 */ /* 0x000fc80000011604 */
[----:B------:R-:W-:-:S05]  /*9de0*/  IADD3 R3, -R2, RZ, RZ ;  /* 0x000000ff02037210 */ /* 0x000fca0007ffe1ff */
[----:B------:R-:W-:Y:S01]  /*9df0*/  IMAD R10, R10, R3, R6 ;  /* 0x000000030a0a7224 */ /* 0x000fe200078e0206 */
[----:B------:R-:W-:-:S03]  /*9e00*/  SHF.R.S32.HI R3, RZ, 0x1f, R2 ;  /* 0x0000001fff037819 */ /* 0x000fc60000011402 */
[----:B------:R-:W-:-:S04]  /*9e10*/  IMAD.WIDE.U32 R2, R19, UR4, R2 ;  /* 0x0000000413027c25 */ /* 0x000fc8000f8e0002 */
[----:B--2---:R-:W-:-:S04]  /*9e20*/  IMAD R4, R5, UR4, RZ ;  /* 0x0000000405047c24 */ /* 0x004fc8000f8e02ff */
[----:B------:R-:W-:Y:S01]  /*9e30*/  IMAD R5, R19, UR5, R4 ;  /* 0x0000000513057c24 */ /* 0x000fe2000f8e0204 */
[----:B------:R-:W-:Y:S02]  /*9e40*/  ULDC.64 UR4, c[0x0][0x418] ;  /* 0x0001060000047ab9 */ /* 0x000fe40000000a00 */
[----:B------:R-:W-:Y:S01]  /*9e50*/  LEA R4, P0, R2, UR4, 0x2 ;  /* 0x0000000402047c11 */ /* 0x000fe2000f8010ff */
[----:B------:R-:W-:-:S05]  /*9e60*/  IMAD.IADD R5, R5, 0x1, R3 ;  /* 0x0000000105057824 */ /* 0x000fca00078e0203 */
[----:B------:R-:W-:-:S05]  /*9e70*/  LEA.HI.X R5, R2, UR5, R5, 0x2, P0 ;  /* 0x0000000502057c11 */ /* 0x000fca00080f1405 */
[----:B------:R0:W5:Y:S02]  /*9e80*/  LDG.E R4, desc[UR42][R4.64] ;  /* 0x0000002a04047981 */ /* 0x000164000c1e1900 */
.L_x_58:
[----:B------:R-:W1:Y:S01]  /*9e90*/  S2R R2, SR_TID.X ;  /* 0x0000000000027919 */ /* 0x000e620000002100 */
[----:B------:R-:W-:Y:S01]  /*9ea0*/  BSSY B2, `(.L_x_59) ;  /* 0x0000006000027945 */ /* 0x000fe20003800000 */
[----:B-1----:R-:W-:Y:S02]  /*9eb0*/  LOP3.LUT R3, R2, 0x7f, RZ, 0xc0, !PT ;  /* 0x0000007f02037812 */ /* 0x002fe400078ec0ff */
[----:B------:R-:W-:Y:S02]  /*9ec0*/  SHF.L.U32 R2, R8, 0x1f, RZ ;  /* 0x0000001f08027819 */ /* 0x000fe400000006ff */
[----:B------:R-:W-:Y:S02]  /*9ed0*/  ISETP.NE.AND P2, PT, R3, RZ, PT ;  /* 0x000000ff0300720c */ /* 0x000fe40003f45270 */
[----:B------:R-:W1:Y:S02]  /*9ee0*/  SYNCS.PHASECHK.TRANS64.TRYWAIT P0, [UR38+0x34848], R2 ;  /* 0x03484802ff0075a7 */ /* 0x000e640008000166 */
[----:B-1----:R-:W-:Y:S09]  /*9ef0*/  @!P0 BRA `(.L_x_60) ;  /* 0x0000002c00448947 */ /* 0x002ff20003800000 */
.L_x_146:
[----:B------:R-:W-:Y:S05]  /*9f00*/  BSYNC B2 ;  /* 0x0000000000027941 */ /* 0x000fea0003800000 */
.L_x_59:
[----:B------:R-:W-:Y:S04]  /*9f10*/  BSSY B2, `(.L_x_61) ;  /* 0x0000007000027945 */ /* 0x000fe80003800000 */
[----:B------:R-:W-:Y:S05]  /*9f20*/  @P2 BRA `(.L_x_62) ;  /* 0x0000000000142947 */ /* 0x000fea0003800000 */
[----:B------:R-:W-:Y:S01]  /*9f30*/  ISETP.NE.AND P0, PT, R9, RZ, PT ;  /* 0x000000ff0900720c */ /* 0x000fe20003f05270 */
[----:B-1----:R-:W-:-:S04]  /*9f40*/  IMAD.MOV.U32 R3, RZ, RZ, 0xc000 ;  /* 0x0000c000ff037424 */ /* 0x002fc800078e00ff */
[----:B------:R2:W-:Y:S08]  /*9f50*/  SYNCS.ARRIVE.TRANS64 RZ, [UR38+0x34838], R3 ;  /* 0x03483803ffff79a7 */ /* 0x0005f00008000026 */
[----:B--2---:R-:W-:Y:S05]  /*9f60*/  @!P0 BRA `(.L_x_62) ;  /* 0x0000000000048947 */ /* 0x004fea0003800000 */
[----:B------:R-:W-:Y:S01]  /*9f70*/  BPT.TRAP 0x1 ;  /* 0x000000040000795c */ /* 0x000fe20000300000 */
.L_x_62:
[----:B------:R-:W-:Y:S05]  /*9f80*/  BSYNC B2 ;  /* 0x0000000000027941 */ /* 0x000fea0003800000 */
.L_x_61:
[----:B0-----:R-:W-:Y:S01]  /*9f90*/  IMAD.MOV.U32 R5, RZ, RZ, RZ ;  /* 0x000000ffff057224 */ /* 0x001fe200078e00ff */
[----:B------:R-:W-:Y:S01]  /*9fa0*/  ULDC.64 UR4, c[0x0][0x198] ;  /* 0x0000660000047ab9 */ /* 0x000fe20000000a00 */
[----:B------:R-:W-:Y:S01]  /*9fb0*/  PLOP3.LUT P0, PT, PT, PT, PT, 0x80, 0x0 ;  /* 0x000000000000781c */ /* 0x000fe20003f0f070 */
[----:B------:R-:W-:Y:S01]  /*9fc0*/  UIADD3 UR4, UP0, UR4, 0x370, URZ ;  /* 0x0000037004047890 */ /* 0x000fe2000ff1e03f */
[----:B-1----:R-:W-:Y:S01]  /*9fd0*/  IMAD.SHL.U32 R3, R10, 0x80, RZ ;  /* 0x000000800a037824 */ /* 0x002fe200078e00ff */
[----:B------:R-:W-:Y:S01]  /*9fe0*/  R2UR UR34, R5 ;  /* 0x00000000052272ca */ /* 0x000fe200000e0000 */
[----:B------:R-:W-:Y:S02]  /*9ff0*/  UIADD3 UR32, UR38, 0x28400, URZ ;  /* 0x0002840026207890 */ /* 0x000fe4000fffe03f */
[----:B------:R-:W-:Y:S02]  /*a000*/  UIADD3 UR33, UR38, 0x34838, URZ ;  /* 0x0003483826217890 */ /* 0x000fe4000fffe03f */
[----:B------:R-:W-:Y:S01]  /*a010*/  UIADD3.X UR5, URZ, UR5, URZ, UP0, !UPT ;  /* 0x000000053f057290 */ /* 0x000fe200087fe43f */
[----:B------:R-:W-:Y:S01]  /*a020*/  UMOV UR6, 0x0 ;  /* 0x0000000000067882 */ /* 0x000fe20000000000 */
[----:B------:R-:W-:-:S10]  /*a030*/  UMOV UR7, 0x14f00000 ;  /* 0x14f0000000077882 */ /* 0x000fd40000000000 */
.L_x_63:
[----:B------:R-:W-:-:S13]  /*a040*/  @P0 ELECT P3, URZ, PT ;  /* 0x00000000003f082f */ /* 0x000fda0003860000 */
[----:B-----5:R-:W-:Y:S02]  /*a050*/  @P3 R2UR UR37, R4 ;  /* 0x00000000042532ca */ /* 0x020fe400000e0000 */
[----:B------:R-:W-:Y:S02]  /*a060*/  @P3 R2UR UR35, R3 ;  /* 0x00000000032332ca */ /* 0x000fe400000e0000 */
[----:B------:R-:W-:Y:S02]  /*a070*/  @P3 PLOP3.LUT P0, PT, P3, PT, PT, 0x8, 0x0 ;  /* 0x000000000000381c */ /* 0x000fe40001f0e170 */
[----:B------:R-:W-:-:S09]  /*a080*/  PLOP3.LUT P3, PT, PT, PT, PT, 0x8, 0x0 ;  /* 0x000000000000781c */ /* 0x000fd20003f6e170 */
[----:B------:R0:W-:Y:S02]  /*a090*/  UTMALDG.4D [UR32], [UR4], desc[UR6] ;  /* 0x00000620040075b4 */ /* 0x0001e40008019000 */
[----:B0-----:R-:W-:Y:S05]  /*a0a0*/  @P0 BRA.U.ANY `(.L_x_63) ;  /* 0xfffffffd00e40947 */ /* 0x001fea000393ffff */
[----:B------:R-:W-:Y:S01]  /*a0b0*/  IMAD.MOV.U32 R12, RZ, RZ, 0x40 ;  /* 0x00000040ff0c7424 */ /* 0x000fe200078e00ff */
[----:B------:R-:W-:Y:S01]  /*a0c0*/  PLOP3.LUT P0, PT, PT, PT, PT, 0x80, 0x0 ;  /* 0x000000000000781c */ /* 0x000fe20003f0f070 */
[----:B------:R-:W-:Y:S01]  /*a0d0*/  UIADD3 UR8, UR38, 0x2c400, URZ ;  /* 0x0002c40026087890 */ /* 0x000fe2000fffe03f */
[----:B------:R-:W-:Y:S02]  /*a0e0*/  UMOV UR6, 0x0 ;  /* 0x0000000000067882 */ /* 0x000fe40000000000 */
[----:B------:R-:W-:Y:S01]  /*a0f0*/  R2UR UR10, R12 ;  /* 0x000000000c0a72ca */ /* 0x000fe200000e0000 */
[----:B------:R-:W-:-:S14]  /*a100*/  UMOV UR7, 0x14f00000 ;  /* 0x14f0000000077882 */ /* 0x000fdc0000000000 */
.L_x_64:
[----:B------:R-:W-:-:S13]  /*a110*/  @P0 ELECT P3, URZ, PT ;  /* 0x00000000003f082f */ /* 0x000fda0003860000 */
[----:B------:R-:W-:Y:S01]  /*a120*/  @P3 R2UR UR13, R4 ;  /* 0x00000000040d32ca */ /* 0x000fe200000e0000 */
[----:B------:R-:W-:Y:S01]  /*a130*/  UMOV UR9, UR33 ;  /* 0x0000002100097c82 */ /* 0x000fe20008000000 */
[----:B------:R-:W-:Y:S01]  /*a140*/  @P3 R2UR UR11, R3 ;  /* 0x00000000030b32ca */ /* 0x000fe200000e0000 */
[----:B------:R-:W-:Y:S01]  /*a150*/  UMOV UR12, UR36 ;  /* 0x00000024000c7c82 */ /* 0x000fe20008000000 */
[----:B------:R-:W-:Y:S02]  /*a160*/  @P3 PLOP3.LUT P0, PT, P3, PT, PT, 0x8, 0x0 ;  /* 0x000000000000381c */ /* 0x000fe40001f0e170 */
[----:B------:R-:W-:-:S09]  /*a170*/  PLOP3.LUT P3, PT, PT, PT, PT, 0x8, 0x0 ;  /* 0x000000000000781c */ /* 0x000fd20003f6e170 */
[----:B------:R0:W-:Y:S02]  /*a180*/  UTMALDG.4D [UR8], [UR4], desc[UR6] ;  /* 0x00000608040075b4 */ /* 0x0001e40008019000 */
[----:B0-----:R-:W-:Y:S05]  /*a190*/  @P0 BRA.U.ANY `(.L_x_64) ;  /* 0xfffffffd00dc0947 */ /* 0x001fea000393ffff */
[----:B------:R-:W-:Y:S01]  /*a1a0*/  PLOP3.LUT P0, PT, PT, PT, PT, 0x80, 0x0 ;  /* 0x000000000000781c */ /* 0x000fe20003f0f070 */
[----:B------:R-:W-:Y:S01]  /*a1b0*/  UIADD3 UR8, UR38, 0x30400, URZ ;  /* 0x0003040026087890 */ /* 0x000fe2000fffe03f */
[----:B------:R-:W-:Y:S01]  /*a1c0*/  UMOV UR6, 0x0 ;  /* 0x0000000000067882 */ /* 0x000fe20000000000 */
[----:B------:R-:W-:Y:S01]  /*a1d0*/  UMOV UR7, 0x14f00000 ;  /* 0x14f0000000077882 */ /* 0x000fe20000000000 */
[----:B------:R-:W-:-:S09]  /*a1e0*/  UMOV UR10, 0x80 ;  /* 0x00000080000a7882 */ /* 0x000fd20000000000 */
.L_x_65:
        /* <DEDUP_REMOVED lines=9> */
[----:B------:R-:W0:Y:S01]  /*a280*/  SYNCS.PHASECHK.TRANS64.TRYWAIT P0, [UR38+0x34860], R2 ;  /* 0x03486002ff0075a7 */ /* 0x000e220008000166 */
[----:B------:R-:W-:Y:S04]  /*a290*/  BSSY B2, `(.L_x_66) ;  /* 0x0000002000027945 */ /* 0x000fe80003800000 */
[----:B0-----:R-:W-:Y:S05]  /*a2a0*/  @!P0 BRA `(.L_x_67) ;  /* 0x0000002800708947 */ /* 0x001fea0003800000 */
.L_x_147:
[----:B------:R-:W-:Y:S05]  /*a2b0*/  BSYNC B2 ;  /* 0x0000000000027941 */ /* 0x000fea0003800000 */
.L_x_66:
[----:B------:R-:W-:Y:S01]  /*a2c0*/  BSSY B2, `(.L_x_68) ;  /* 0x0000009000027945 */ /* 0x000fe20003800000 */
[----:B0-----:R-:W-:Y:S01]  /*a2d0*/  MOV R2, 0x0 ;  /* 0x0000000000027802 */ /* 0x001fe20000000f00 */
[----:B------:R-:W-:Y:S02]  /*a2e0*/  IMAD.MOV.U32 R3, RZ, RZ, 0x14f00000 ;  /* 0x14f00000ff037424 */ /* 0x000fe400078e00ff */
[----:B------:R-:W-:Y:S05]  /*a2f0*/  @P2 BRA `(.L_x_69) ;  /* 0x0000000000142947 */ /* 0x000fea0003800000 */
[----:B------:R-:W-:Y:S01]  /*a300*/  ISETP.NE.AND P0, PT, R9, RZ, PT ;  /* 0x000000ff0900720c */ /* 0x000fe20003f05270 */
[----:B------:R-:W-:-:S04]  /*a310*/  IMAD.MOV.U32 R13, RZ, RZ, 0x8000 ;  /* 0x00008000ff0d7424 */ /* 0x000fc800078e00ff */
[----:B------:R0:W-:Y:S08]  /*a320*/  SYNCS.ARRIVE.TRANS64 RZ, [UR38+0x34850], R13 ;  /* 0x0348500dffff79a7 */ /* 0x0001f00008000026 */
[----:B0-----:R-:W-:Y:S05]  /*a330*/  @!P0 BRA `(.L_x_69) ;  /* 0x0000000000048947 */ /* 0x001fea0003800000 */
[----:B------:R-:W-:Y:S01]  /*a340*/  BPT.TRAP 0x1 ;  /* 0x000000040000795c */ /* 0x000fe20000300000 */
.L_x_69:
[----:B------:R-:W-:Y:S05]  /*a350*/  BSYNC B2 ;  /* 0x0000000000027941 */ /* 0x000fea0003800000 */
.L_x_68:
[----:B------:R-:W-:Y:S01]  /*a360*/  R2UR UR6, R2 ;  /* 0x00000000020672ca */ /* 0x000fe200000e0000 */
[----:B------:R-:W-:Y:S01]  /*a370*/  ULDC.64 UR4, c[0x0][0x198] ;  /* 0x0000660000047ab9 */ /* 0x000fe20000000a00 */
[----:B------:R-:W-:Y:S01]  /*a380*/  R2UR UR7, R3 ;  /* 0x00000000030772ca */ /* 0x000fe200000e0000 */
[----:B------:R-:W-:Y:S01]  /*a390*/  UIADD3 UR4, UP0, UR4, 0x470, URZ ;  /* 0x0000047004047890 */ /* 0x000fe2000ff1e03f */
[----:B------:R-:W-:Y:S01]  /*a3a0*/  R2UR UR10, R5 ;  /* 0x00000000050a72ca */ /* 0x000fe200000e0000 */
[----:B------:R-:W-:Y:S01]  /*a3b0*/  IMAD.SHL.U32 R5, R18, 0x80, RZ ;  /* 0x0000008012057824 */ /* 0x000fe200078e00ff */
[----:B------:R-:W-:Y:S01]  /*a3c0*/  PLOP3.LUT P0, PT, PT, PT, PT, 0x80, 0x0 ;  /* 0x000000000000781c */ /* 0x000fe20003f0f070 */
[----:B------:R-:W-:Y:S02]  /*a3d0*/  UIADD3 UR8, UR38, 0x400, URZ ;  /* 0x0000040026087890 */ /* 0x000fe4000fffe03f */
[----:B------:R-:W-:Y:S02]  /*a3e0*/  UIADD3 UR9, UR38, 0x34850, URZ ;  /* 0x0003485026097890 */ /* 0x000fe4000fffe03f */
[----:B------:R-:W-:-:S12]  /*a3f0*/  UIADD3.X UR5, URZ, UR5, URZ, UP0, !UPT ;  /* 0x000000053f057290 */ /* 0x000fd800087fe43f */
.L_x_70:
[----:B------:R-:W-:-:S13]  /*a400*/  @P0 ELECT P2, URZ, PT ;  /* 0x00000000003f082f */ /* 0x000fda0003840000 */
[----:B------:R-:W-:Y:S01]  /*a410*/  @P2 R2UR UR13, R16 ;  /* 0x00000000100d22ca */ /* 0x000fe200000e0000 */
[----:B------:R-:W-:Y:S01]  /*a420*/  UMOV UR12, UR36 ;  /* 0x00000024000c7c82 */ /* 0x000fe20008000000 */
[----:B------:R-:W-:Y:S02]  /*a430*/  @P2 R2UR UR11, R5 ;  /* 0x00000000050b22ca */ /* 0x000fe400000e0000 */
[----:B------:R-:W-:Y:S02]  /*a440*/  @P2 PLOP3.LUT P0, PT, P2, PT, PT, 0x8, 0x0 ;  /* 0x000000000000281c */ /* 0x000fe4000170e170 */
[----:B------:R-:W-:-:S09]  /*a450*/  PLOP3.LUT P2, PT, PT, PT, PT, 0x8, 0x0 ;  /* 0x000000000000781c */ /* 0x000fd20003f4e170 */
[----:B------:R0:W-:Y:S02]  /*a460*/  UTMALDG.4D [UR8], [UR4], desc[UR6] ;  /* 0x00000608040075b4 */ /* 0x0001e40008019000 */
[----:B0-----:R-:W-:Y:S05]  /*a470*/  @P0 BRA.U.ANY `(.L_x_70) ;  /* 0xfffffffd00e00947 */ /* 0x001fea000393ffff */
[----:B------:R-:W-:Y:S01]  /*a480*/  R2UR UR6, R2 ;  /* 0x00000000020672ca */ /* 0x000fe200000e0000 */
[----:B------:R-:W-:Y:S01]  /*a490*/  UIADD3 UR8, UR38, 0x4400, URZ ;  /* 0x0000440026087890 */ /* 0x000fe2000fffe03f */
[----:B------:R-:W-:Y:S02]  /*a4a0*/  R2UR UR7, R3 ;  /* 0x00000000030772ca */ /* 0x000fe400000e0000 */
[----:B------:R-:W-:Y:S02]  /*a4b0*/  R2UR UR10, R12 ;  /* 0x000000000c0a72ca */ /* 0x000fe400000e0000 */
[----:B------:R-:W-:-:S13]  /*a4c0*/  PLOP3.LUT P0, PT, PT, PT, PT, 0x80, 0x0 ;  /* 0x000000000000781c */ /* 0x000fda0003f0f070 */
.L_x_71:
        /* <DEDUP_REMOVED lines=8> */
[----:B------:R-:W-:Y:S02]  /*a550*/  IMAD.MOV.U32 R18, RZ, RZ, R10 ;  /* 0x000000ffff127224 */ /* 0x000fe400078e000a */
[----:B------:R-:W-:-:S07]  /*a560*/  IMAD.MOV.U32 R16, RZ, RZ, R4 ;  /* 0x000000ffff107224 */ /* 0x000fce00078e0004 */
.L_x_57:
[----:B------:R-:W-:Y:S05]  /*a570*/  BSYNC B1 ;  /* 0x0000000000017941 */ /* 0x000fea0003800000 */
.L_x_56:
[----:B------:R-:W-:Y:S01]  /*a580*/  LOP3.LUT P0, RZ, R17, 0x2, RZ, 0xc0, !PT ;  /* 0x0000000211ff7812 */ /* 0x000fe2000780c0ff */
[----:B------:R-:W-:Y:S01]  /*a590*/  BSSY B1, `(.L_x_72) ;  /* 0x0000087000017945 */ /* 0x000fe20003800000 */
[----:B------:R-:W-:-:S11]  /*a5a0*/  LOP3.LUT R10, R8, 0x1, RZ, 0x3c, !PT ;  /* 0x00000001080a7812 */ /* 0x000fd600078e3cff */
[----:B------:R-:W-:Y:S05]  /*a5b0*/  @!P0 BRA `(.L_x_73) ;  /* 0x0000000800108947 */ /* 0x000fea0003800000 */
[----:B------:R-:W-:Y:S02]  /*a5c0*/  LOP3.LUT P0, RZ, R17, 0x1, RZ, 0xc0, !PT ;  /* 0x0000000111ff7812 */ /* 0x000fe4000780c0ff */
[----:B------:R-:W-:-:S11]  /*a5d0*/  IADD3 R12, R6, -0x1, RZ ;  /* 0xffffffff060c7810 */ /* 0x000fd60007ffe0ff */
        /* <DEDUP_REMOVED lines=8> */
[----:B------:R-:W-:-:S05]  /*a660*/  @P0 SHF.R.U32.HI R2, RZ, R3, R4 ;  /* 0x00000003ff020219 */ /* 0x000fca0000011604 */
[----:B------:R-:W-:-:S04]  /*a670*/  IMAD.MOV R3, RZ, RZ, -R2 ;  /* 0x000000ffff037224 */ /* 0x000fc800078e0a02 */
[----:B------:R-:W-:Y:S01]  /*a680*/  IMAD R12, R5, R3, R12 ;  /* 0x00000003050c7224 */ /* 0x000fe200078e020c */
[----:B------:R-:W-:-:S03]  /*a690*/  SHF.R.S32.HI R3, RZ, 0x1f, R2 ;  /* 0x0000001fff037819 */ /* 0x000fc60000011402 */
[----:B------:R-:W-:-:S04]  /*a6a0*/  IMAD.WIDE.U32 R2, R19, UR4, R2 ;  /* 0x0000000413027c25 */ /* 0x000fc8000f8e0002 */
[----:B--2---:R-:W-:-:S04]  /*a6b0*/  IMAD R4, R13, UR4, RZ ;  /* 0x000000040d047c24 */ /* 0x004fc8000f8e02ff */
[----:B------:R-:W-:Y:S01]  /*a6c0*/  IMAD R4, R19, UR5, R4 ;  /* 0x0000000513047c24 */ /* 0x000fe2000f8e0204 */
[----:B------:R-:W-:-:S03]  /*a6d0*/  ULDC.64 UR4, c[0x0][0x418] ;  /* 0x0001060000047ab9 */ /* 0x000fc60000000a00 */
[----:B------:R-:W-:Y:S01]  /*a6e0*/  IMAD.IADD R3, R4, 0x1, R3 ;  /* 0x0000000104037824 */ /* 0x000fe200078e0203 */
[----:B------:R-:W-:-:S04]  /*a6f0*/  LEA R4, P0, R2, UR4, 0x2 ;  /* 0x0000000402047c11 */ /* 0x000fc8000f8010ff */
[----:B------:R-:W-:-:S05]  /*a700*/  LEA.HI.X R5, R2, UR5, R3, 0x2, P0 ;  /* 0x0000000502057c11 */ /* 0x000fca00080f1403 */
[----:B------:R0:W5:Y:S04]  /*a710*/  LDG.E R4, desc[UR42][R4.64] ;  /* 0x0000002a04047981 */ /* 0x000168000c1e1900 */
.L_x_74:
[----:B------:R-:W1:Y:S01]  /*a720*/  S2R R2, SR_TID.X ;  /* 0x0000000000027919 */ /* 0x000e620000002100 */
[----:B------:R-:W-:Y:S01]  /*a730*/  BSSY B2, `(.L_x_75) ;  /* 0x0000006000027945 */ /* 0x000fe20003800000 */
[----:B-1----:R-:W-:Y:S02]  /*a740*/  LOP3.LUT R3, R2, 0x7f, RZ, 0xc0, !PT ;  /* 0x0000007f02037812 */ /* 0x002fe400078ec0ff */
[----:B------:R-:W-:Y:S02]  /*a750*/  SHF.L.U32 R2, R10, 0x1f, RZ ;  /* 0x0000001f0a027819 */ /* 0x000fe400000006ff */
[----:B------:R-:W-:Y:S02]  /*a760*/  ISETP.NE.AND P2, PT, R3, RZ, PT ;  /* 0x000000ff0300720c */ /* 0x000fe40003f45270 */
[----:B------:R-:W1:Y:S02]  /*a770*/  SYNCS.PHASECHK.TRANS64.TRYWAIT P0, [UR38+0x34840], R2 ;  /* 0x03484002ff0075a7 */ /* 0x000e640008000166 */
[----:B-1----:R-:W-:Y:S09]  /*a780*/  @!P0 BRA `(.L_x_76) ;  /* 0x0000002400508947 */ /* 0x002ff20003800000 */
.L_x_148:
[----:B------:R-:W-:Y:S05]  /*a790*/  BSYNC B2 ;  /* 0x0000000000027941 */ /* 0x000fea0003800000 */
.L_x_75:
[----:B------:R-:W-:Y:S04]  /*a7a0*/  BSSY B2, `(.L_x_77) ;  /* 0x0000007000027945 */ /* 0x000fe80003800000 */
[----:B------:R-:W-:Y:S05]  /*a7b0*/  @P2 BRA `(.L_x_78) ;  /* 0x0000000000142947 */ /* 0x000fea0003800000 */
[----:B------:R-:W-:Y:S01]  /*a7c0*/  ISETP.NE.AND P0, PT, R9, RZ, PT ;  /* 0x000000ff0900720c */ /* 0x000fe20003f05270 */
[----:B-1----:R-:W-:-:S04]  /*a7d0*/  IMAD.MOV.U32 R2, RZ, RZ, 0xc000 ;  /* 0x0000c000ff027424 */ /* 0x002fc800078e00ff */
[----:B------:R2:W-:Y:S08]  /*a7e0*/  SYNCS.ARRIVE.TRANS64 RZ, [UR38+0x34830], R2 ;  /* 0x03483002ffff79a7 */ /* 0x0005f00008000026 */
[----:B--2---:R-:W-:Y:S05]  /*a7f0*/  @!P0 BRA `(.L_x_78) ;  /* 0x0000000000048947 */ /* 0x004fea0003800000 */
[----:B------:R-:W-:Y:S01]  /*a800*/  BPT.TRAP 0x1 ;  /* 0x000000040000795c */ /* 0x000fe20000300000 */
.L_x_78:
[----:B------:R-:W-:Y:S05]  /*a810*/  BSYNC B2 ;  /* 0x0000000000027941 */ /* 0x000fea0003800000 */
.L_x_77:
[----:B0-----:R-:W-:Y:S01]  /*a820*/  IMAD.MOV.U32 R5, RZ, RZ, RZ ;  /* 0x000000ffff057224 */ /* 0x001fe200078e00ff */
[----:B------:R-:W-:Y:S01]  /*a830*/  ULDC.64 UR4, c[0x0][0x198] ;  /* 0x0000660000047ab9 */ /* 0x000fe20000000a00 */
[----:B------:R-:W-:Y:S01]  /*a840*/  PLOP3.LUT P0, PT, PT, PT, PT, 0x80, 0x0 ;  /* 0x000000000000781c */ /* 0x000fe20003f0f070 */
[----:B------:R-:W-:Y:S01]  /*a850*/  UIADD3 UR4, UP0, UR4, 0x370, URZ ;  /* 0x0000037004047890 */ /* 0x000fe2000ff1e03f */
[----:B-1----:R-:W-:Y:S01]  /*a860*/  SHF.L.U32 R2, R12, 0x7, RZ ;  /* 0x000000070c027819 */ /* 0x002fe200000006ff */
[----:B------:R-:W-:Y:S01]  /*a870*/  UIADD3 UR8, UR38, 0x1c400, URZ ;  /* 0x0001c40026087890 */ /* 0x000fe2000fffe03f */
[----:B------:R-:W-:Y:S01]  /*a880*/  R2UR UR10, R5 ;  /* 0x00000000050a72ca */ /* 0x000fe200000e0000 */
[----:B------:R-:W-:Y:S02]  /*a890*/  UIADD3 UR9, UR38, 0x34830, URZ ;  /* 0x0003483026097890 */ /* 0x000fe4000fffe03f */
[----:B------:R-:W-:Y:S01]  /*a8a0*/  UIADD3.X UR5, URZ, UR5, URZ, UP0, !UPT ;  /* 0x000000053f057290 */ /* 0x000fe200087fe43f */
[----:B------:R-:W-:Y:S01]  /*a8b0*/  UMOV UR6, 0x0 ;  /* 0x0000000000067882 */ /* 0x000fe20000000000 */
[----:B------:R-:W-:-:S10]  /*a8c0*/  UMOV UR7, 0x14f00000 ;  /* 0x14f0000000077882 */ /* 0x000fd40000000000 */
.L_x_79:
[----:B------:R-:W-:-:S13]  /*a8d0*/  @P0 ELECT P3, URZ, PT ;  /* 0x00000000003f082f */ /* 0x000fda0003860000 */
[----:B-----5:R-:W-:Y:S01]  /*a8e0*/  @P3 R2UR UR13, R4 ;  /* 0x00000000040d32ca */ /* 0x020fe200000e0000 */
[----:B------:R-:W-:Y:S01]  /*a8f0*/  UMOV UR12, UR36 ;  /* 0x00000024000c7c82 */ /* 0x000fe20008000000 */
        /* <DEDUP_REMOVED lines=11> */
.L_x_80:
        /* <DEDUP_REMOVED lines=13> */
.L_x_81:
        /* <DEDUP_REMOVED lines=8> */
[----:B------:R-:W-:Y:S01]  /*ab00*/  SHF.L.U32 R2, R8, 0x1f, RZ ;  /* 0x0000001f08027819 */ /* 0x000fe200000006ff */
[----:B------:R-:W-:Y:S03]  /*ab10*/  BSSY B2, `(.L_x_82) ;  /* 0x0000003000027945 */ /* 0x000fe60003800000 */
[----:B------:R-:W0:Y:S02]  /*ab20*/  SYNCS.PHASECHK.TRANS64.TRYWAIT P0, [UR38+0x34868], R2 ;  /* 0x03486802ff0075a7 */ /* 0x000e240008000166 */
[----:B0-----:R-:W-:Y:S05]  /*ab30*/  @!P0 BRA `(.L_x_83) ;  /* 0x00000020007c8947 */ /* 0x001fea0003800000 */
.L_x_149:
[----:B------:R-:W-:Y:S05]  /*ab40*/  BSYNC B2 ;  /* 0x0000000000027941 */ /* 0x000fea0003800000 */
.L_x_82:
[----:B------:R-:W-:Y:S01]  /*ab50*/  BSSY B2, `(.L_x_84) ;  /* 0x0000009000027945 */ /* 0x000fe20003800000 */
[----:B0-----:R-:W-:Y:S02]  /*ab60*/  IMAD.MOV.U32 R2, RZ, RZ, 0x0 ;  /* 0x00000000ff027424 */ /* 0x001fe400078e00ff */
[----:B------:R-:W-:Y:S01]  /*ab70*/  IMAD.MOV.U32 R3, RZ, RZ, 0x14f00000 ;  /* 0x14f00000ff037424 */ /* 0x000fe200078e00ff */
[----:B------:R-:W-:Y:S06]  /*ab80*/  @P2 BRA `(.L_x_85) ;  /* 0x0000000000142947 */ /* 0x000fec0003800000 */
[----:B------:R-:W-:Y:S01]  /*ab90*/  ISETP.NE.AND P0, PT, R9, RZ, PT ;  /* 0x000000ff0900720c */ /* 0x000fe20003f05270 */
[----:B------:R-:W-:-:S04]  /*aba0*/  IMAD.MOV.U32 R8, RZ, RZ, 0x8000 ;  /* 0x00008000ff087424 */ /* 0x000fc800078e00ff */
[----:B------:R0:W-:Y:S08]  /*abb0*/  SYNCS.ARRIVE.TRANS64 RZ, [UR38+0x34858], R8 ;  /* 0x03485808ffff79a7 */ /* 0x0001f00008000026 */
[----:B0-----:R-:W-:Y:S05]  /*abc0*/  @!P0 BRA `(.L_x_85) ;  /* 0x0000000000048947 */ /* 0x001fea0003800000 */
[----:B------:R-:W-:Y:S01]  /*abd0*/  BPT.TRAP 0x1 ;  /* 0x000000040000795c */ /* 0x000fe20000300000 */
.L_x_85:
[----:B------:R-:W-:Y:S05]  /*abe0*/  BSYNC B2 ;  /* 0x0000000000027941 */ /* 0x000fea0003800000 */
.L_x_84:
        /* <DEDUP_REMOVED lines=10> */
.L_x_86:
        /* <DEDUP_REMOVED lines=13> */
.L_x_87:
        /* <DEDUP_REMOVED lines=8> */
[----:B------:R-:W-:Y:S01]  /*ade0*/  MOV R18, R12 ;  /* 0x0000000c00127202 */ /* 0x000fe20000000f00 */
[----:B------:R-:W-:-:S07]  /*adf0*/  IMAD.MOV.U32 R16, RZ, RZ, R4 ;  /* 0x000000ffff107224 */ /* 0x000fce00078e0004 */
.L_x_73:
[----:B------:R-:W-:Y:S05]  /*ae00*/  BSYNC B1 ;  /* 0x0000000000017941 */ /* 0x000fea0003800000 */
.L_x_72:
[----:B------:R-:W-:Y:S02]  /*ae10*/  VIADD R6, R6, 0xfffffffe ;  /* 0xfffffffe06067836 */ /* 0x000fe40000000000 */
[----:B------:R-:W-:Y:S01]  /*ae20*/  IMAD.MOV.U32 R8, RZ, RZ, R10 ;  /* 0x000000ffff087224 */ /* 0x000fe200078e000a */
[----:B------:R-:W-:Y:S06]  /*ae30*/  @P1 BRA `(.L_x_88) ;  /* 0xffffffec00a81947 */ /* 0x000fec000383ffff */
[----:B------:R-:W-:Y:S05]  /*ae40*/  BSYNC B0 ;  /* 0x0000000000007941 */ /* 0x000fea0003800000 */
.L_x_55:
[----:B------:R-:W-:Y:S01]  /*ae50*/  ISETP.NE.AND P0, PT, R11, RZ, PT ;  /* 0x000000ff0b00720c */ /* 0x000fe20003f05270 */
[----:B------:R-:W-:-:S12]  /*ae60*/  BSSY B0, `(.L_x_54) ;  /* 0x0000088000007945 */ /* 0x000fd80003800000 */
[----:B------:R-:W-:Y:S05]  /*ae70*/  @!P0 BRA `(.L_x_89) ;  /* 0x0000000800188947 */ /* 0x000fea0003800000 */
[----:B------:R-:W-:Y:S01]  /*ae80*/  LOP3.LUT P1, RZ, R17, 0x2, RZ, 0xc0, !PT ;  /* 0x0000000211ff7812 */ /* 0x000fe2000782c0ff */
[----:B------:R-:W-:-:S12]  /*ae90*/  IMAD.MOV.U32 R0, RZ, RZ, 0x1 ;  /* 0x00000001ff007424 */ /* 0x000fd800078e00ff */
[----:B------:R-:W-:Y:S05]  /*aea0*/  @!P1 BRA `(.L_x_89) ;  /* 0x00000008000c9947 */ /* 0x000fea0003800000 */
[----:B------:R-:W-:-:S13]  /*aeb0*/  LOP3.LUT P1, RZ, R17, 0x1, RZ, 0xc0, !PT ;  /* 0x0000000111ff7812 */ /* 0x000fda000782c0ff */
[----:B------:R-:W-:Y:S05]  /*aec0*/  @!P1 BRA `(.L_x_90) ;  /* 0x0000000000509947 */ /* 0x000fea0003800000 */
[----:B------:R-:W2:Y:S01]  /*aed0*/  LDL.LU R5, [R1] ;  /* 0x0000000001057983 */ /* 0x000ea20000300800 */
[----:B------:R-:W0:Y:S01]  /*aee0*/  LDC R8, c[0x0][0x43c] ;  /* 0x00010f00ff087b82 */ /* 0x000e220000000800 */
[----:B------:R-:W-:Y:S01]  /*aef0*/  IMAD.MOV.U32 R7, RZ, RZ, R6 ;  /* 0x000000ffff077224 */ /* 0x000fe200078e0006 */
[----:B------:R-:W-:Y:S01]  /*af00*/  ULDC.64 UR4, c[0x0][0x428] ;  /* 0x00010a0000047ab9 */ /* 0x000fe20000000a00 */
[----:B0-----:R-:W-:-:S13]  /*af10*/  ISETP.NE.AND P0, PT, R8, 0x1, PT ;  /* 0x000000010800780c */ /* 0x001fda0003f05270 */
[----:B------:R-:W0:Y:S02]  /*af20*/  @P0 LDC.64 R2, c[0x0][0x440] ;  /* 0x00011000ff020b82 */ /* 0x000e240000000a00 */
[----:B0-----:R-:W-:-:S05]  /*af30*/  @P0 IMAD.HI.U32 R2, R6, R2, RZ ;  /* 0x0000000206020227 */ /* 0x001fca00078e00ff */
[----:B------:R-:W-:-:S04]  /*af40*/  @P0 SHF.R.U32.HI R7, RZ, R3, R2 ;  /* 0x00000003ff070219 */ /* 0x000fc80000011602 */
[----:B------:R-:W-:Y:S01]  /*af50*/  SHF.R.S32.HI R3, RZ, 0x1f, R7 ;  /* 0x0000001fff037819 */ /* 0x000fe20000011407 */
[----:B--2---:R-:W-:-:S04]  /*af60*/  IMAD R2, R5, UR4, RZ ;  /* 0x0000000405027c24 */ /* 0x004fc8000f8e02ff */
[----:B------:R-:W-:Y:S01]  /*af70*/  IMAD R5, R19, UR5, R2 ;  /* 0x0000000513057c24 */ /* 0x000fe2000f8e0202 */
[----:B------:R-:W-:-:S05]  /*af80*/  MOV R2, R7 ;  /* 0x0000000700027202 */ /* 0x000fca0000000f00 */
[----:B------:R-:W-:Y:S01]  /*af90*/  IMAD.WIDE.U32 R2, R19, UR4, R2 ;  /* 0x0000000413027c25 */ /* 0x000fe2000f8e0002 */
[----:B------:R-:W-:-:S03]  /*afa0*/  ULDC.64 UR4, c[0x0][0x418] ;  /* 0x0001060000047ab9 */ /* 0x000fc60000000a00 */
[----:B------:R-:W-:Y:S01]  /*afb0*/  IMAD.IADD R3, R5, 0x1, R3 ;  /* 0x0000000105037824 */ /* 0x000fe200078e0203 */
[----:B------:R-:W-:-:S04]  /*afc0*/  LEA R4, P0, R2, UR4, 0x2 ;  /* 0x0000000402047c11 */ /* 0x000fc8000f8010ff */
[----:B------:R-:W-:-:S05]  /*afd0*/  LEA.HI.X R5, R2, UR5, R3, 0x2, P0 ;  /* 0x0000000502057c11 */ /* 0x000fca00080f1403 */
[----:B------:R0:W5:Y:S01]  /*afe0*/  LDG.E R4, desc[UR42][R4.64] ;  /* 0x0000002a04047981 */ /* 0x000162000c1e1900 */
[----:B------:R-:W-:-:S04]  /*aff0*/  IMAD.MOV R3, RZ, RZ, -R7 ;  /* 0x000000ffff037224 */ /* 0x000fc800078e0a07 */
[----:B------:R-:W-:-:S07]  /*b000*/  IMAD R6, R8, R3, R6 ;  /* 0x0000000308067224 */ /* 0x000fce00078e0206 */
.L_x_90:
[----:B------:R-:W1:Y:S01]  /*b010*/  S2R R2, SR_TID.X ;  /* 0x0000000000027919 */ /* 0x000e620000002100 */
[----:B------:R-:W-:Y:S01]  /*b020*/  BSSY B1, `(.L_x_91) ;  /* 0x0000006000017945 */ /* 0x000fe20003800000 */
[----:B-1----:R-:W-:Y:S02]  /*b030*/  LOP3.LUT R3, R2, 0x7f, RZ, 0xc0, !PT ;  /* 0x0000007f02037812 */ /* 0x002fe400078ec0ff */
[----:B------:R-:W-:Y:S02]  /*b040*/  SHF.L.U32 R2, R10, 0x1f, RZ ;  /* 0x0000001f0a027819 */ /* 0x000fe400000006ff */
[----:B------:R-:W-:Y:S02]  /*b050*/  ISETP.NE.AND P1, PT, R3, RZ, PT ;  /* 0x000000ff0300720c */ /* 0x000fe40003f25270 */
[----:B------:R-:W1:Y:S02]  /*b060*/  SYNCS.PHASECHK.TRANS64.TRYWAIT P0, [UR38+0x34848], R2 ;  /* 0x03484802ff0075a7 */ /* 0x000e640008000166 */
[----:B-1----:R-:W-:Y:S09]  /*b070*/  @!P0 BRA `(.L_x_92) ;  /* 0x0000001c00448947 */ /* 0x002ff20003800000 */
.L_x_150:
[----:B------:R-:W-:Y:S05]  /*b080*/  BSYNC B1 ;  /* 0x0000000000017941 */ /* 0x000fea0003800000 */
.L_x_91:
[----:B------:R-:W-:Y:S04]  /*b090*/  BSSY B1, `(.L_x_93) ;  /* 0x0000007000017945 */ /* 0x000fe80003800000 */
[----:B------:R-:W-:Y:S05]  /*b0a0*/  @P1 BRA `(.L_x_94) ;  /* 0x0000000000141947 */ /* 0x000fea0003800000 */
[----:B------:R-:W-:Y:S01]  /*b0b0*/  ISETP.NE.AND P0, PT, R9, RZ, PT ;  /* 0x000000ff0900720c */ /* 0x000fe20003f05270 */
[----:B-1----:R-:W-:-:S04]  /*b0c0*/  IMAD.MOV.U32 R3, RZ, RZ, 0xc000 ;  /* 0x0000c000ff037424 */ /* 0x002fc800078e00ff */
[----:B------:R2:W-:Y:S08]  /*b0d0*/  SYNCS.ARRIVE.TRANS64 RZ, [UR38+0x34838], R3 ;  /* 0x03483803ffff79a7 */ /* 0x0005f00008000026 */
[----:B--2---:R-:W-:Y:S05]  /*b0e0*/  @!P0 BRA `(.L_x_94) ;  /* 0x0000000000048947 */ /* 0x004fea0003800000 */
[----:B------:R-:W-:Y:S01]  /*b0f0*/  BPT.TRAP 0x1 ;  /* 0x000000040000795c */ /* 0x000fe20000300000 */
.L_x_94:
[----:B------:R-:W-:Y:S05]  /*b100*/  BSYNC B1 ;  /* 0x0000000000017941 */ /* 0x000fea0003800000 */
.L_x_93:
        /* <DEDUP_REMOVED lines=11> */
.L_x_95:
        /* <DEDUP_REMOVED lines=8> */
[----:B------:R-:W-:Y:S01]  /*b240*/  MOV R7, 0x40 ;  /* 0x0000004000077802 */ /* 0x000fe20000000f00 */
[----:B------:R-:W-:Y:S01]  /*b250*/  UIADD3 UR8, UR38, 0x2c400, URZ ;  /* 0x0002c40026087890 */ /* 0x000fe2000fffe03f */
[----:B------:R-:W-:Y:S01]  /*b260*/  PLOP3.LUT P0, PT, PT, PT, PT, 0x80, 0x0 ;  /* 0x000000000000781c */ /* 0x000fe20003f0f070 */
[----:B------:R-:W-:Y:S01]  /*b270*/  UMOV UR6, 0x0 ;  /* 0x0000000000067882 */ /* 0x000fe20000000000 */
[----:B------:R-:W-:Y:S01]  /*b280*/  R2UR UR10, R7 ;  /* 0x00000000070a72ca */ /* 0x000fe200000e0000 */
[----:B------:R-:W-:-:S14]  /*b290*/  UMOV UR7, 0x14f00000 ;  /* 0x14f0000000077882 */ /* 0x000fdc0000000000 */
.L_x_96:
        /* <DEDUP_REMOVED lines=13> */
.L_x_97:
        /* <DEDUP_REMOVED lines=8> */
[----:B------:R-:W0:Y:S01]  /*b3f0*/  SYNCS.PHASECHK.TRANS64.TRYWAIT P0, [UR38+0x34860], R2 ;  /* 0x03486002ff0075a7 */ /* 0x000e220008000166 */
[----:B------:R-:W-:Y:S04]  /*b400*/  BSSY B1, `(.L_x_98) ;  /* 0x0000002000017945 */ /* 0x000fe80003800000 */
[----:B0-----:R-:W-:Y:S05]  /*b410*/  @!P0 BRA `(.L_x_99) ;  /* 0x0000001800748947 */ /* 0x001fea0003800000 */
.L_x_151:
[----:B------:R-:W-:Y:S05]  /*b420*/  BSYNC B1 ;  /* 0x0000000000017941 */ /* 0x000fea0003800000 */
.L_x_98:
        /* <DEDUP_REMOVED lines=9> */
.L_x_101:
[----:B------:R-:W-:Y:S05]  /*b4c0*/  BSYNC B1 ;  /* 0x0000000000017941 */ /* 0x000fea0003800000 */
.L_x_100:
        /* <DEDUP_REMOVED lines=10> */
.L_x_102:
        /* <DEDUP_REMOVED lines=13> */
.L_x_103:
        /* <DEDUP_REMOVED lines=8> */
[----:B------:R-:W-:Y:S01]  /*b6c0*/  IMAD.MOV.U32 R18, RZ, RZ, R6 ;  /* 0x000000ffff127224 */ /* 0x000fe200078e0006 */
[----:B------:R-:W-:-:S07]  /*b6d0*/  MOV R16, R4 ;  /* 0x0000000400107202 */ /* 0x000fce0000000f00 */
.L_x_89:
[----:B------:R-:W-:Y:S05]  /*b6e0*/  BSYNC B0 ;  /* 0x0000000000007941 */ /* 0x000fea0003800000 */
.L_x_54:
[----:B------:R-:W-:Y:S01]  /*b6f0*/  LOP3.LUT P0, RZ, R17, 0x2, RZ, 0xc0, !PT ;  /* 0x0000000211ff7812 */ /* 0x000fe2000780c0ff */
[----:B------:R-:W-:-:S12]  /*b700*/  BSSY B0, `(.L_x_104) ;  /* 0x0000036000007945 */ /* 0x000fd80003800000 */
[----:B------:R-:W-:Y:S05]  /*b710*/  @!P0 BRA `(.L_x_105) ;  /* 0x0000000000d08947 */ /* 0x000fea0003800000 */
[----:B------:R-:W0:Y:S01]  /*b720*/  S2R R2, SR_TID.X ;  /* 0x0000000000027919 */ /* 0x000e220000002100 */
[----:B------:R-:W-:Y:S01]  /*b730*/  LEA R3, R0, UR38, 0x3 ;  /* 0x0000002600037c11 */ /* 0x000fe2000f8e18ff */
[----:B------:R-:W-:Y:S01]  /*b740*/  BSSY B1, `(.L_x_106) ;  /* 0x0000006000017945 */ /* 0x000fe20003800000 */
[----:B0-----:R-:W-:Y:S02]  /*b750*/  LOP3.LUT R4, R2, 0x7f, RZ, 0xc0, !PT ;  /* 0x0000007f02047812 */ /* 0x001fe400078ec0ff */
[----:B------:R-:W-:Y:S02]  /*b760*/  SHF.L.U32 R2, R10, 0x1f, RZ ;  /* 0x0000001f0a027819 */ /* 0x000fe400000006ff */
[----:B------:R-:W-:Y:S02]  /*b770*/  ISETP.NE.AND P1, PT, R4, RZ, PT ;  /* 0x000000ff0400720c */ /* 0x000fe40003f25270 */
[----:B------:R-:W0:Y:S02]  /*b780*/  SYNCS.PHASECHK.TRANS64.TRYWAIT P0, [R3+URZ+0x34860], R2 ;  /* 0x03486002030075a7 */ /* 0x000e24000800017f */
[----:B0-----:R-:W-:Y:S09]  /*b790*/  @!P0 BRA `(.L_x_107) ;  /* 0x0000001400ac8947 */ /* 0x001ff20003800000 */
.L_x_152:
[----:B------:R-:W-:Y:S05]  /*b7a0*/  BSYNC B1 ;  /* 0x0000000000017941 */ /* 0x000fea0003800000 */
.L_x_106:
[----:B------:R-:W-:Y:S04]  /*b7b0*/  BSSY B1, `(.L_x_108) ;  /* 0x0000008000017945 */ /* 0x000fe80003800000 */
[----:B------:R-:W-:Y:S05]  /*b7c0*/  @P1 BRA `(.L_x_109) ;  /* 0x0000000000181947 */ /* 0x000fea0003800000 */
[----:B------:R-:W1:Y:S01]  /*b7d0*/  S2R R4, SR_TID.X ;  /* 0x0000000000047919 */ /* 0x000e620000002100 */
[----:B0-----:R-:W-:-:S04]  /*b7e0*/  IMAD.MOV.U32 R2, RZ, RZ, 0x8000 ;  /* 0x00008000ff027424 */ /* 0x001fc800078e00ff */
[----:B------:R2:W-:Y:S01]  /*b7f0*/  SYNCS.ARRIVE.TRANS64 RZ, [R3+URZ+0x34850], R2 ;  /* 0x0348500203ff79a7 */ /* 0x0005e2000800003f */
[----:B-1----:R-:W-:-:S13]  /*b800*/  LOP3.LUT P0, RZ, R4, 0x1f, RZ, 0xc0, !PT ;  /* 0x0000001f04ff7812 */ /* 0x002fda000780c0ff */
[----:B--2---:R-:W-:Y:S05]  /*b810*/  @!P0 BRA `(.L_x_109) ;  /* 0x0000000000048947 */ /* 0x004fea0003800000 */
[----:B------:R-:W-:Y:S01]  /*b820*/  BPT.TRAP 0x1 ;  /* 0x000000040000795c */ /* 0x000fe20000300000 */
.L_x_109:
[----:B------:R-:W-:Y:S05]  /*b830*/  BSYNC B1 ;  /* 0x0000000000017941 */ /* 0x000fea0003800000 */
.L_x_108:
[----:B------:R-:W-:Y:S01]  /*b840*/  R2UR UR4, R0 ;  /* 0x00000000000472ca */ /* 0x000fe200000e0000 */
[----:B------:R-:W-:Y:S01]  /*b850*/  ULDC.64 UR6, c[0x0][0x198] ;  /* 0x0000660000067ab9 */ /* 0x000fe20000000a00 */
[----:B------:R-:W-:Y:S01]  /*b860*/  R2UR UR9, R3 ;  /* 0x00000000030972ca */ /* 0x000fe200000e0000 */
[----:B------:R-:W-:Y:S01]  /*b870*/  UIADD3 UR6, UP0, UR6, 0x470, URZ ;  /* 0x0000047006067890 */ /* 0x000fe2000ff1e03f */
[----:B------:R-:W-:Y:S01]  /*b880*/  PLOP3.LUT P0, PT, PT, PT, PT, 0x80, 0x0 ;  /* 0x000000000000781c */ /* 0x000fe20003f0f070 */
[----:B------:R-:W-:Y:S01]  /*b890*/  IMAD.SHL.U32 R18, R18, 0x80, RZ ;  /* 0x0000008012127824 */ /* 0x000fe200078e00ff */
[----:B------:R-:W-:Y:S01]  /*b8a0*/  UMOV UR14, 0x0 ;  /* 0x00000000000e7882 */ /* 0x000fe20000000000 */
[----:B------:R-:W-:Y:S01]  /*b8b0*/  UIADD3.X UR7, URZ, UR7, URZ, UP0, !UPT ;  /* 0x000000073f077290 */ /* 0x000fe200087fe43f */
[----:B------:R-:W-:Y:S01]  /*b8c0*/  UMOV UR15, 0x14f00000 ;  /* 0x14f00000000f7882 */ /* 0x000fe20000000000 */
[----:B------:R-:W-:-:S04]  /*b8d0*/  UMOV UR10, URZ ;  /* 0x0000003f000a7c82 */ /* 0x000fc80008000000 */
[----:B------:R-:W-:Y:S02]  /*b8e0*/  ULEA UR4, UR4, UR38, 0xf ;  /* 0x0000002604047291 */ /* 0x000fe4000f8e783f */
[----:B------:R-:W-:Y:S02]  /*b8f0*/  UIADD3 UR9, UR9, 0x34850, URZ ;  /* 0x0003485009097890 */ /* 0x000fe4000fffe03f */
[----:B------:R-:W-:-:S12]  /*b900*/  UIADD3 UR8, UR4, 0x400, URZ ;  /* 0x0000040004087890 */ /* 0x000fd8000fffe03f */
.L_x_110:
[----:B------:R-:W-:-:S13]  /*b910*/  @P0 ELECT P1, URZ, PT ;  /* 0x00000000003f082f */ /* 0x000fda0003820000 */
[----:B------:R-:W-:Y:S01]  /*b920*/  @P1 R2UR UR13, R16 ;  /* 0x00000000100d12ca */ /* 0x000fe200000e0000 */
[----:B------:R-:W-:Y:S01]  /*b930*/  UMOV UR12, UR36 ;  /* 0x00000024000c7c82 */ /* 0x000fe20008000000 */
[----:B------:R-:W-:Y:S02]  /*b940*/  @P1 R2UR UR11, R18 ;  /* 0x00000000120b12ca */ /* 0x000fe400000e0000 */
[----:B------:R-:W-:Y:S02]  /*b950*/  @P1 PLOP3.LUT P0, PT, P1, PT, PT, 0x8, 0x0 ;  /* 0x000000000000181c */ /* 0x000fe40000f0e170 */
[----:B------:R-:W-:-:S09]  /*b960*/  PLOP3.LUT P1, PT, PT, PT, PT, 0x8, 0x0 ;  /* 0x000000000000781c */ /* 0x000fd20003f2e170 */
[----:B------:R1:W-:Y:S02]  /*b970*/  UTMALDG.4D [UR8], [UR6], desc[UR14] ;  /* 0x00000e08060075b4 */ /* 0x0003e40008019000 */
[----:B-1----:R-:W-:Y:S05]  /*b980*/  @P0 BRA.U.ANY `(.L_x_110) ;  /* 0xfffffffd00e00947 */ /* 0x002fea000393ffff */
[----:B------:R-:W-:Y:S01]  /*b990*/  PLOP3.LUT P0, PT, PT, PT, PT, 0x80, 0x0 ;  /* 0x000000000000781c */ /* 0x000fe20003f0f070 */
[----:B------:R-:W-:Y:S01]  /*b9a0*/  UIADD3 UR8, UR4, 0x4400, URZ ;  /* 0x0000440004087890 */ /* 0x000fe2000fffe03f */
[----:B------:R-:W-:Y:S02]  /*b9b0*/  UMOV UR5, 0x14f00000 ;  /* 0x14f0000000057882 */ /* 0x000fe40000000000 */
[----:B------:R-:W-:Y:S01]  /*b9c0*/  UMOV UR4, 0x0 ;  /* 0x0000000000047882 */ /* 0x000fe20000000000 */
[----:B------:R-:W-:-:S08]  /*b9d0*/  UMOV UR10, 0x40 ;  /* 0x00000040000a7882 */ /* 0x000fd00000000000 */
.L_x_111:
        /* <DEDUP_REMOVED lines=8> */
.L_x_105:
[----:B------:R-:W-:Y:S05]  /*ba60*/  BSYNC B0 ;  /* 0x0000000000007941 */ /* 0x000fea0003800000 */
.L_x_104:
[----:B------:R-:W-:-:S05]  /*ba70*/  VIADD R0, R0, 0x1 ;  /* 0x0000000100007836 */ /* 0x000fca0000000000 */
[----:B------:R-:W-:-:S04]  /*ba80*/  ISETP.NE.AND P0, PT, R0, 0x2, PT ;  /* 0x000000020000780c */ /* 0x000fc80003f05270 */
[----:B0-----:R-:W-:Y:S02]  /*ba90*/  SEL R3, RZ, 0x1, P0 ;  /* 0x00000001ff037807 */ /* 0x001fe40000000000 */
[----:B------:R-:W-:Y:S02]  /*baa0*/  SEL R0, R0, RZ, P0 ;  /* 0x000000ff00007207 */ /* 0x000fe40000000000 */
[----:B------:R-:W-:Y:S01]  /*bab0*/  LOP3.LUT R10, R10, R3, RZ, 0x3c, !PT ;  /* 0x000000030a0a7212 */ /* 0x000fe200078e3cff */
[----:B------:R-:W-:-:S07]  /*bac0*/  IMAD.MOV.U32 R3, RZ, RZ, RZ ;  /* 0x000000ffff037224 */ /* 0x000fce00078e00ff */
.L_x_38:
[----:B------:R-:W0:Y:S01]  /*bad0*/  S2R R5, SR_CgaCtaId ;  /* 0x0000000000057919 */ /* 0x000e220000008800 */
[----:B------:R-:W-:Y:S02]  /*bae0*/  MOV R2, 0x400 ;  /* 0x0000040000027802 */ /* 0x000fe40000000f00 */
[----:B------:R-:W-:Y:S02]  /*baf0*/  SHF.L.U32 R3, R3, 0x1f, RZ ;  /* 0x0000001f03037819 */ /* 0x000fe400000006ff */
[----:B0-----:R-:W-:-:S04]  /*bb00*/  LEA R2, R5, R2, 0x18 ;  /* 0x0000000205027211 */ /* 0x001fc800078ec0ff */
[----:B------:R-:W0:Y:S02]  /*bb10*/  SYNCS.PHASECHK.TRANS64.TRYWAIT P0, [R2+URZ+0x34820], R3 ;  /* 0x03482003020075a7 */ /* 0x000e24000800017f */
[----:B0-----:R-:W-:Y:S05]  /*bb20*/  @!P0 BRA `(.L_x_112) ;  /* 0x0000001000dc8947 */ /* 0x001fea0003800000 */
.L_x_153:
[----:B------:R-:W-:-:S03]  /*bb30*/  UMOV UR4, 0xffffffff ;  /* 0xffffffff00047882 */ /* 0x000fc60000000000 */
[----:B------:R-:W-:Y:S05]  /*bb40*/  BRA.DIV UR4, `(.L_x_113) ;  /* 0x0000001204e87947 */ /* 0x000fea000b800000 */
[----:B0-----:R-:W0:Y:S02]  /*bb50*/  S2R R3, SR_TID.X ;  /* 0x0000000000037919 */ /* 0x001e240000002100 */
[----:B0-----:R-:W-:-:S04]  /*bb60*/  SHF.R.U32.HI R3, RZ, 0x5, R3 ;  /* 0x00000005ff037819 */ /* 0x001fc80000011603 */
[----:B------:R-:W-:-:S05]  /*bb70*/  LOP3.LUT R3, R3, 0x3, RZ, 0xc0, !PT ;  /* 0x0000000303037812 */ /* 0x000fca00078ec0ff */
[----:B------:R0:W1:Y:S02]  /*bb80*/  SHFL.IDX PT, R14, R3, RZ, 0x1f ;  /* 0x00001fff030e7589 */ /* 0x00006400000e0000 */
.L_x_156:
[----:B-1----:R-:W-:-:S13]  /*bb90*/  ISETP.NE.AND P0, PT, R14, RZ, PT ;  /* 0x000000ff0e00720c */ /* 0x002fda0003f05270 */
[----:B------:R-:W-:Y:S05]  /*bba0*/  @P0 BRA `(.L_x_10) ;  /* 0x0000000000880947 */ /* 0x000fea0003800000 */
[----:B------:R-:W-:-:S03]  /*bbb0*/  UMOV UR4, 0xffffffff ;  /* 0xffffffff00047882 */ /* 0x000fc60000000000 */
[----:B------:R-:W-:Y:S05]  /*bbc0*/  BRA.DIV UR4, `(.L_x_114) ;  /* 0x0000001204fc7947 */ /* 0x000fea000b800000 */
[----:B------:R-:W-:-:S13]  /*bbd0*/  ELECT P6, URZ, PT ;  /* 0x00000000003f782f */ /* 0x000fda00038c0000 */
.L_x_159:
[----:B------:R-:W-:Y:S05]  /*bbe0*/  @!P6 BRA `(.L_x_10) ;  /* 0x000000000078e947 */ /* 0x000fea0003800000 */
[----:B0-----:R-:W2:Y:S02]  /*bbf0*/  LDL.LU R3, [R1+0x10] ;  /* 0x0000100001037983 */ /* 0x001ea40000300800 */
[----:B--2---:R-:W-:-:S04]  /*bc00*/  LOP3.LUT R3, R3, 0x2, RZ, 0xfc, !PT ;  /* 0x0000000203037812 */ /* 0x004fc800078efcff */
[----:B------:R-:W-:-:S13]  /*bc10*/  ISETP.NE.AND P2, PT, R3, 0x3, PT ;  /* 0x000000030300780c */ /* 0x000fda0003f45270 */
[----:B------:R-:W-:Y:S05]  /*bc20*/  @!P2 BRA `(.L_x_115) ;  /* 0x000000000004a947 */ /* 0x000fea0003800000 */
[----:B------:R-:W-:Y:S01]  /*bc30*/  BPT.TRAP 0x1 ;  /* 0x000000040000795c */ /* 0x000fe20000300000 */
.L_x_115:
[----:B------:R-:W-:Y:S01]  /*bc40*/  VIADD R9, R2, 0x34840 ;  /* 0x0003484002097836 */ /* 0x000fe20000000000 */
[----:B------:R-:W-:Y:S01]  /*bc50*/  SHF.L.U32 R4, R10, 0x1f, RZ ;  /* 0x0000001f0a047819 */ /* 0x000fe200000006ff */
[----:B------:R-:W-:-:S03]  /*bc60*/  VIADD R3, R0, 0x1 ;  /* 0x0000000100037836 */ /* 0x000fc60000000000 */
[----:B------:R-:W-:Y:S02]  /*bc70*/  LEA R7, R0, R9, 0x3 ;  /* 0x0000000900077211 */ /* 0x000fe400078e18ff */
[C---:B------:R-:W-:Y:S02]  /*bc80*/  ISETP.NE.AND P1, PT, R3.reuse, 0x2, PT ;  /* 0x000000020300780c */ /* 0x040fe40003f25270 */
[----:B------:R-:W0:Y:S02]  /*bc90*/  SYNCS.PHASECHK.TRANS64.TRYWAIT P0, [R7+URZ], R4 ;  /* 0x00000004070075a7 */ /* 0x000e24000800017f */
[----:B------:R-:W-:Y:S02]  /*bca0*/  SEL R5, RZ, 0x1, P1 ;  /* 0x00000001ff057807 */ /* 0x000fe40000800000 */
[----:B------:R-:W-:Y:S02]  /*bcb0*/  SEL R6, R3, RZ, P1 ;  /* 0x000000ff03067207 */ /* 0x000fe40000800000 */
[----:B------:R-:W-:-:S03]  /*bcc0*/  LOP3.LUT R5, R10, R5, RZ, 0x3c, !PT ;  /* 0x000000050a057212 */ /* 0x000fc600078e3cff */
[----:B------:R-:W-:Y:S01]  /*bcd0*/  IMAD R8, R6, 0x8, R9 ;  /* 0x0000000806087824 */ /* 0x000fe200078e0209 */
[----:B------:R-:W-:Y:S01]  /*bce0*/  SHF.L.U32 R5, R5, 0x1f, RZ ;  /* 0x0000001f05057819 */ /* 0x000fe200000006ff */
[----:B0-----:R-:W-:Y:S06]  /*bcf0*/  @!P0 BRA `(.L_x_116) ;  /* 0x0000001000d08947 */ /* 0x001fec0003800000 */
.L_x_160:
[----:B------:R-:W1:Y:S02]  /*bd00*/  SYNCS.PHASECHK.TRANS64.TRYWAIT P0, [R8+URZ], R5 ;  /* 0x00000005080075a7 */ /* 0x000e64000800017f */
[----:B-1----:R-:W-:Y:S05]  /*bd10*/  @!P0 BRA `(.L_x_117) ;  /* 0x0000001000dc8947 */ /* 0x002fea0003800000 */
.L_x_161:
[----:B------:R-:W-:Y:S05]  /*bd20*/  @!P2 BRA `(.L_x_118) ;  /* 0x000000000004a947 */ /* 0x000fea0003800000 */
[----:B------:R-:W-:Y:S01]  /*bd30*/  BPT.TRAP 0x1 ;  /* 0x000000040000795c */ /* 0x000fe20000300000 */
.L_x_118:
[----:B------:R-:W-:-:S04]  /*bd40*/  VIADD R3, R2, 0x34860 ;  /* 0x0003486002037836 */ /* 0x000fc80000000000 */
[----:B0-----:R-:W-:-:S04]  /*bd50*/  IMAD R7, R0, 0x8, R3 ;  /* 0x0000000800077824 */ /* 0x001fc800078e0203 */
[----:B------:R-:W0:Y:S02]  /*bd60*/  SYNCS.PHASECHK.TRANS64.TRYWAIT P0, [R7+URZ], R4 ;  /* 0x00000004070075a7 */ /* 0x000e24000800017f */
[----:B0-----:R-:W-:Y:S05]  /*bd70*/  @!P0 BRA `(.L_x_119) ;  /* 0x0000001000d88947 */ /* 0x001fea0003800000 */
.L_x_162:
[----:B------:R-:W-:-:S07]  /*bd80*/  IMAD R6, R6, 0x8, R3 ;  /* 0x0000000806067824 */ /* 0x000fce00078e0203 */
.L_x_120:
[----:B--2---:R2:W3:Y:S02]  /*bd90*/  SYNCS.PHASECHK.TRANS64.TRYWAIT P0, [R6+URZ], R5 ;  /* 0x00000005060075a7 */ /* 0x0044e4000800017f */
[----:B---3--:R-:W-:Y:S05]  /*bda0*/  @!P0 NANOSLEEP.SYNCS 0x989680 ;  /* 0x009896800000895d */ /* 0x008fea0003900000 */
[----:B------:R-:W3:Y:S02]  /*bdb0*/  @!P0 SYNCS.PHASECHK.TRANS64 P0, [R6+URZ], R5 ;  /* 0x00000005060085a7 */ /* 0x000ee4000800007f */
[----:B---3--:R-:W-:Y:S05]  /*bdc0*/  @!P0 BRA `(.L_x_120) ;  /* 0xfffffffc00f08947 */ /* 0x008fea000383ffff */
.L_x_10:
[----:B------:R-:W-:Y:S05]  /*bdd0*/  BSYNC B6 ;  /* 0x0000000000067941 */ /* 0x000fea0003800000 */
.L_x_7:
[----:B------:R-:W-:Y:S05]  /*bde0*/  EXIT ;  /* 0x000000000000794d */ /* 0x000fea0003800000 */
.L_x_14:
[----:B0-----:R-:W-:-:S04]  /*bdf0*/  MOV R0, UR36 ;  /* 0x0000002400007c02 */ /* 0x001fc80008000f00 */
[----:B------:R0:W1:Y:S03]  /*be00*/  SYNCS.PHASECHK.TRANS64.TRYWAIT P1, [R0+URZ+0x34800], R3 ;  /* 0x03480003000075a7 */ /* 0x000066000802017f */
[----:B-1----:R-:W-:Y:S05]  /*be10*/  @!P1 NANOSLEEP.SYNCS 0x989680 ;  /* 0x009896800000995d */ /* 0x002fea0003900000 */
[----:B------:R-:W1:Y:S02]  /*be20*/  @!P1 SYNCS.PHASECHK.TRANS64 P1, [R0+URZ+0x34800], R3 ;  /* 0x03480003000095a7 */ /* 0x000e64000802007f */
[----:B-1----:R-:W-:Y:S05]  /*be30*/  @!P1 BRA `(.L_x_14) ;  /* 0xfffffffc00ec9947 */ /* 0x002fea000383ffff */
[----:B------:R-:W-:Y:S05]  /*be40*/  BRA `(.L_x_121) ;  /* 0xffffff5400087947 */ /* 0x000fea000383ffff */
.L_x_18:
[----:B0-----:R-:W-:-:S04]  /*be50*/  IMAD.U32 R0, RZ, RZ, UR36 ;  /* 0x00000024ff007e24 */ /* 0x001fc8000f8e00ff */
[----:B------:R0:W2:Y:S03]  /*be60*/  SYNCS.PHASECHK.TRANS64.TRYWAIT P2, [R0+URZ+0x34830], R3 ;  /* 0x03483003000075a7 */ /* 0x0000a6000804017f */
[----:B--2---:R-:W-:Y:S05]  /*be70*/  @!P2 NANOSLEEP.SYNCS 0x989680 ;  /* 0x009896800000a95d */ /* 0x004fea0003900000 */
[----:B------:R-:W2:Y:S02]  /*be80*/  @!P2 SYNCS.PHASECHK.TRANS64 P2, [R0+URZ+0x34830], R3 ;  /* 0x034830030000a5a7 */ /* 0x000ea4000804007f */
[----:B--2---:R-:W-:Y:S05]  /*be90*/  @!P2 BRA `(.L_x_18) ;  /* 0xfffffffc00eca947 */ /* 0x004fea000383ffff */
[----:B------:R-:W-:Y:S05]  /*bea0*/  BRA `(.L_x_17) ;  /* 0xffffff5400207947 */ /* 0x000fea000383ffff */
.L_x_23:
[----:B-1----:R-:W-:-:S04]  /*beb0*/  IMAD.U32 R6, RZ, RZ, UR39 ;  /* 0x00000027ff067e24 */ /* 0x002fc8000f8e00ff */
[----:B------:R1:W2:Y:S03]  /*bec0*/  SYNCS.PHASECHK.TRANS64.TRYWAIT P2, [R6+URZ+0x34830], R3 ;  /* 0x03483003060075a7 */ /* 0x0002a6000804017f */
[----:B--2---:R-:W-:Y:S05]  /*bed0*/  @!P2 NANOSLEEP.SYNCS 0x989680 ;  /* 0x009896800000a95d */ /* 0x004fea0003900000 */
[----:B------:R-:W2:Y:S02]  /*bee0*/  @!P2 SYNCS.PHASECHK.TRANS64 P2, [R6+URZ+0x34830], R3 ;  /* 0x034830030600a5a7 */ /* 0x000ea4000804007f */
[----:B--2---:R-:W-:Y:S05]  /*bef0*/  @!P2 BRA `(.L_x_23) ;  /* 0xfffffffc00eca947 */ /* 0x004fea000383ffff */
[----:B------:R-:W-:Y:S05]  /*bf00*/  BRA `(.L_x_22) ;  /* 0xffffff7c00087947 */ /* 0x000fea000383ffff */
.L_x_27:
[----:B-1----:R-:W-:-:S04]  /*bf10*/  IMAD.U32 R6, RZ, RZ, UR7 ;  /* 0x00000007ff067e24 */ /* 0x002fc8000f8e00ff */
[----:B------:R1:W2:Y:S03]  /*bf20*/  SYNCS.PHASECHK.TRANS64.TRYWAIT P2, [R6+URZ+0x34850], R3 ;  /* 0x03485003060075a7 */ /* 0x0002a6000804017f */
[----:B--2---:R-:W-:Y:S05]  /*bf30*/  @!P2 NANOSLEEP.SYNCS 0x989680 ;  /* 0x009896800000a95d */ /* 0x004fea0003900000 */
[----:B------:R-:W2:Y:S02]  /*bf40*/  @!P2 SYNCS.PHASECHK.TRANS64 P2, [R6+URZ+0x34850], R3 ;  /* 0x034850030600a5a7 */ /* 0x000ea4000804007f */
[----:B--2---:R-:W-:Y:S05]  /*bf50*/  @!P2 BRA `(.L_x_27) ;  /* 0xfffffffc00eca947 */ /* 0x004fea000383ffff */
[----:B------:R-:W-:Y:S05]  /*bf60*/  BRA `(.L_x_26) ;  /* 0xffffff8400147947 */ /* 0x000fea000383ffff */
.L_x_32:
[----:B-1----:R1:W2:Y:S02]  /*bf70*/  SYNCS.PHASECHK.TRANS64.TRYWAIT P0, [R12+URZ+0x34850], R9 ;  /* 0x034850090c0075a7 */ /* 0x0022a4000800017f */
[----:B--2---:R-:W-:Y:S05]  /*bf80*/  @!P0 NANOSLEEP.SYNCS 0x989680 ;  /* 0x009896800000895d */ /* 0x004fea0003900000 */
[----:B------:R-:W2:Y:S02]  /*bf90*/  @!P0 SYNCS.PHASECHK.TRANS64 P0, [R12+URZ+0x34850], R9 ;  /* 0x034850090c0085a7 */ /* 0x000ea4000800007f */
[----:B--2---:R-:W-:Y:S05]  /*bfa0*/  @!P0 BRA `(.L_x_32) ;  /* 0xfffffffc00f08947 */ /* 0x004fea000383ffff */
[----:B------:R-:W-:Y:S05]  /*bfb0*/  BRA `(.L_x_31) ;  /* 0xffffff9c00e47947 */ /* 0x000fea000383ffff */
.L_x_43:
[----:B------:R-:W-:Y:S01]  /*bfc0*/  IMAD.MOV.U32 R13, RZ, RZ, R0 ;  /* 0x000000ffff0d7224 */ /* 0x000fe200078e0000 */
[----:B------:R-:W-:Y:S01]  /*bfd0*/  MOV R11, 0x1f ;  /* 0x0000001f000b7802 */ /* 0x000fe20000000f00 */
[----:B------:R-:W-:Y:S02]  /*bfe0*/  IMAD.MOV.U32 R12, RZ, RZ, RZ ;  /* 0x000000ffff0c7224 */ /* 0x000fe400078e00ff */
[----:B------:R-:W-:-:S07]  /*bff0*/  IMAD.MOV.U32 R15, RZ, RZ, -0x1 ;  /* 0xffffffffff0f7424 */ /* 0x000fce00078e00ff */
[----:B0-----:R-:W-:Y:S05]  /*c000*/  WARPSYNC.COLLECTIVE R15, `(.L_x_122) ;  /* 0x000000000f087348 */ /* 0x001fea0003c00000 */
[----:B------:R1:W2:Y:S02]  /*c010*/  SHFL.IDX P6, R14, R13, R12, R11 ;  /* 0x0000000c0d0e7389 */ /* 0x0002a400000c000b */
[----:B012---:R-:W-:Y:S01]  /*c020*/  ENDCOLLECTIVE ;  /* 0x000000000000791b */ /* 0x007fe20003800000 */
.L_x_122:
[----:B------:R-:W-:Y:S05]  /*c030*/  BRA `(.L_x_123) ;  /* 0xffffffc800a87947 */ /* 0x000fea000383ffff */
.L_x_45:
[----:B------:R-:W-:Y:S01]  /*c040*/  BSSY B0, `(.L_x_124) ;  /* 0x0000006000007945 */ /* 0x000fe20003800000 */
[----:B------:R-:W-:-:S07]  /*c050*/  IMAD.MOV.U32 R15, RZ, RZ, -0x1 ;  /* 0xffffffffff0f7424 */ /* 0x000fce00078e00ff */
[----:B01----:R-:W-:Y:S05]  /*c060*/  WARPSYNC.COLLECTIVE R15, `(.L_x_125) ;  /* 0x000000000f0c7348 */ /* 0x003fea0003c00000 */
[----:B------:R-:W-:Y:S02]  /*c070*/  ELECT P6, UR62, PT ;  /* 0x00000000003e782f */ /* 0x000fe400038c0000 */
[----:B------:R-:W-:Y:S01]  /*c080*/  MOV R14, UR62 ;  /* 0x0000003e000e7c02 */ /* 0x000fe20008000f00 */
[----:B01----:R-:W-:Y:S10]  /*c090*/  ENDCOLLECTIVE ;  /* 0x000000000000791b */ /* 0x003ff40003800000 */
.L_x_125:
[----:B------:R-:W-:Y:S05]  /*c0a0*/  BSYNC B0 ;  /* 0x0000000000007941 */ /* 0x000fea0003800000 */
.L_x_124:
[----:B------:R-:W-:Y:S05]  /*c0b0*/  BRA `(.L_x_126) ;  /* 0xffffffc800a87947 */ /* 0x000fea000383ffff */
.L_x_47:
[----:B0-----:R-:W-:-:S04]  /*c0c0*/  IMAD.U32 R3, RZ, RZ, UR38 ;  /* 0x00000026ff037e24 */ /* 0x001fc8000f8e00ff */
[----:B------:R0:W1:Y:S03]  /*c0d0*/  SYNCS.PHASECHK.TRANS64.TRYWAIT P0, [R3+URZ+0x34840], R0 ;  /* 0x03484000030075a7 */ /* 0x000066000800017f */
[----:B-1----:R-:W-:Y:S05]  /*c0e0*/  @!P0 NANOSLEEP.SYNCS 0x989680 ;  /* 0x009896800000895d */ /* 0x002fea0003900000 */
[----:B------:R-:W1:Y:S02]  /*c0f0*/  @!P0 SYNCS.PHASECHK.TRANS64 P0, [R3+URZ+0x34840], R0 ;  /* 0x03484000030085a7 */ /* 0x000e64000800007f */
[----:B-1----:R-:W-:Y:S05]  /*c100*/  @!P0 BRA `(.L_x_47) ;  /* 0xfffffffc00ec8947 */ /* 0x002fea000383ffff */
[----:B------:R-:W-:Y:S05]  /*c110*/  BRA `(.L_x_127) ;  /* 0xffffffc800fc7947 */ /* 0x000fea000383ffff */
.L_x_50:
[----:B------:R-:W-:Y:S01]  /*c120*/  IMAD R8, R11, 0x80, R8 ;  /* 0x000000800b087824 */ /* 0x000fe200078e0208 */
[----:B------:R-:W-:Y:S01]  /*c130*/  MOV R12, RZ ;  /* 0x000000ff000c7202 */ /* 0x000fe20000000f00 */
[----:B------:R-:W-:Y:S02]  /*c140*/  IMAD.MOV.U32 R13, RZ, RZ, R7 ;  /* 0x000000ffff0d7224 */ /* 0x000fe400078e0007 */
[----:B------:R-:W-:Y:S02]  /*c150*/  IMAD.MOV.U32 R11, RZ, RZ, 0x181f ;  /* 0x0000181fff0b7424 */ /* 0x000fe400078e00ff */
[----:B------:R-:W-:Y:S02]  /*c160*/  IMAD.MOV.U32 R15, RZ, RZ, -0x1 ;  /* 0xffffffffff0f7424 */ /* 0x000fe400078e00ff */
[----:B------:R-:W-:-:S07]  /*c170*/  VIADD R5, R8, 0x10 ;  /* 0x0000001008057836 */ /* 0x000fce0000000000 */
[----:B------:R-:W-:Y:S05]  /*c180*/  WARPSYNC.COLLECTIVE R15, `(.L_x_128) ;  /* 0x000000000f087348 */ /* 0x000fea0003c00000 */
[----:B------:R0:W1:Y:S02]  /*c190*/  SHFL.IDX P6, R14, R13, R12, R11 ;  /* 0x0000000c0d0e7389 */ /* 0x00006400000c000b */
[----:B01----:R-:W-:Y:S01]  /*c1a0*/  ENDCOLLECTIVE ;  /* 0x000000000000791b */ /* 0x003fe20003800000 */
.L_x_128:
[----:B------:R-:W-:Y:S02]  /*c1b0*/  IMAD.MOV.U32 R13, RZ, RZ, R0 ;  /* 0x000000ffff0d7224 */ /* 0x000fe400078e0000 */
[----:B------:R-:W-:-:S07]  /*c1c0*/  IMAD.MOV.U32 R2, RZ, RZ, R14 ;  /* 0x000000ffff027224 */ /* 0x000fce00078e000e */
[----:B------:R-:W-:Y:S05]  /*c1d0*/  WARPSYNC.COLLECTIVE R15, `(.L_x_129) ;  /* 0x000000000f087348 */ /* 0x000fea0003c00000 */
[----:B------:R0:W1:Y:S02]  /*c1e0*/  SHFL.IDX P6, R14, R13, R12, R11 ;  /* 0x0000000c0d0e7389 */ /* 0x00006400000c000b */
[----:B01----:R-:W-:Y:S01]  /*c1f0*/  ENDCOLLECTIVE ;  /* 0x000000000000791b */ /* 0x003fe20003800000 */
.L_x_129:
[----:B------:R-:W-:Y:S01]  /*c200*/  ULDC UR4, c[0x0][0x288] ;  /* 0x0000a20000047ab9 */ /* 0x000fe20000000800 */
[----:B------:R-:W-:Y:S02]  /*c210*/  IMAD.MOV.U32 R3, RZ, RZ, R2 ;  /* 0x000000ffff037224 */ /* 0x000fe400078e0002 */
[----:B------:R-:W-:-:S05]  /*c220*/  IMAD R6, R6, UR4, RZ ;  /* 0x0000000406067c24 */ /* 0x000fca000f8e02ff */
[----:B------:R-:W-:Y:S01]  /*c230*/  ISETP.GE.AND P3, PT, R8, R6, PT ;  /* 0x000000060800720c */ /* 0x000fe20003f66270 */
[----:B------:R-:W-:Y:S02]  /*c240*/  IMAD.MOV.U32 R13, RZ, RZ, R7 ;  /* 0x000000ffff0d7224 */ /* 0x000fe400078e0007 */
[----:B------:R-:W-:-:S10]  /*c250*/  IMAD.MOV.U32 R12, RZ, RZ, 0x1 ;  /* 0x00000001ff0c7424 */ /* 0x000fd400078e00ff */
[----:B------:R-:W-:Y:S02]  /*c260*/  @!P3 LEA R21, R9, UR38, 0x1 ;  /* 0x000000260915bc11 */ /* 0x000fe4000f8e08ff */
[----:B------:R-:W-:-:S07]  /*c270*/  MOV R2, R14 ;  /* 0x0000000e00027202 */ /* 0x000fce0000000f00 */
[----:B------:R-:W-:Y:S05]  /*c280*/  WARPSYNC.COLLECTIVE R15, `(.L_x_130) ;  /* 0x000000000f087348 */ /* 0x000fea0003c00000 */
[----:B------:R0:W1:Y:S02]  /*c290*/  SHFL.IDX P6, R14, R13, R12, R11 ;  /* 0x0000000c0d0e7389 */ /* 0x00006400000c000b */
[----:B01----:R-:W-:Y:S01]  /*c2a0*/  ENDCOLLECTIVE ;  /* 0x000000000000791b */ /* 0x003fe20003800000 */
.L_x_130:
[----:B------:R-:W-:-:S05]  /*c2b0*/  @!P3 IMAD.WIDE.U32 R2, R10, 0x2, R2 ;  /* 0x000000020a02b825 */ /* 0x000fca00078e0002 */
[----:B------:R-:W-:Y:S01]  /*c2c0*/  @!PT LDS RZ, [RZ] ;  /* 0x00000000fffff984 */ /* 0x000fe20000000800 */
[----:B------:R-:W-:Y:S01]  /*c2d0*/  @!PT LDS RZ, [RZ] ;  /* 0x00000000fffff984 */ /* 0x000fe20000000800 */
[----:B------:R-:W-:Y:S01]  /*c2e0*/  @!PT LDS RZ, [RZ] ;  /* 0x00000000fffff984 */ /* 0x000fe20000000800 */
[----:B------:R0:W-:Y:S04]  /*c2f0*/  @!P3 LDGSTS.E.BYPASS.LTC128B.128 [R21+0x10400], desc[UR42][R2.64], !P2 ;  /* 0x104000000215bfae */ /* 0x0001e8000d101d6a */
[----:B------:R0:W-:Y:S01]  /*c300*/  @!P3 LDGSTS.E.BYPASS.LTC128B.128 [R21+0x14400], desc[UR42][R2.64+0x80], !P0 ;  /* 0x144000800215bfae */ /* 0x0001e2000c101d6a */
[----:B------:R-:W-:-:S03]  /*c310*/  IMAD.MOV.U32 R13, RZ, RZ, R0 ;  /* 0x000000ffff0d7224 */ /* 0x000fc600078e0000 */
[----:B------:R0:W-:Y:S01]  /*c320*/  @!P3 LDGSTS.E.BYPASS.LTC128B.128 [R21+0x18400], desc[UR42][R2.64+0x100], !P1 ;  /* 0x184001000215bfae */ /* 0x0001e2000c901d6a */
[----:B------:R-:W-:Y:S01]  /*c330*/  ISETP.GE.AND P3, PT, R5, R6, PT ;  /* 0x000000060500720c */ /* 0x000fe20003f66270 */
[----:B------:R-:W-:-:S12]  /*c340*/  IMAD.MOV.U32 R4, RZ, RZ, R14 ;  /* 0x000000ffff047224 */ /* 0x000fd800078e000e */
[----:B0-----:R-:W-:Y:S05]  /*c350*/  WARPSYNC.COLLECTIVE R15, `(.L_x_131) ;  /* 0x000000000f087348 */ /* 0x001fea0003c00000 */
[----:B------:R1:W2:Y:S02]  /*c360*/  SHFL.IDX P6, R14, R13, R12, R11 ;  /* 0x0000000c0d0e7389 */ /* 0x0002a400000c000b */
[----:B012---:R-:W-:Y:S01]  /*c370*/  ENDCOLLECTIVE ;  /* 0x000000000000791b */ /* 0x007fe20003800000 */
.L_x_131:
[----:B------:R-:W-:Y:S01]  /*c380*/  VIADD R3, R8, 0x20 ;  /* 0x0000002008037836 */ /* 0x000fe20000000000 */
[----:B------:R-:W-:Y:S02]  /*c390*/  MOV R5, R4 ;  /* 0x0000000400057202 */ /* 0x000fe40000000f00 */
[----:B------:R-:W-:Y:S01]  /*c3a0*/  @!P3 LEA R20, R9, UR38, 0x1 ;  /* 0x000000260914bc11 */ /* 0x000fe2000f8e08ff */
[----:B------:R-:W-:Y:S02]  /*c3b0*/  IMAD.MOV.U32 R13, RZ, RZ, R7 ;  /* 0x000000ffff0d7224 */ /* 0x000fe400078e0007 */
[----:B------:R-:W-:Y:S02]  /*c3c0*/  IMAD.MOV.U32 R12, RZ, RZ, 0x2 ;  /* 0x00000002ff0c7424 */ /* 0x000fe400078e00ff */
[----:B------:R-:W-:-:S07]  /*c3d0*/  IMAD.MOV.U32 R4, RZ, RZ, R14 ;  /* 0x000000ffff047224 */ /* 0x000fce00078e000e */
[----:B------:R-:W-:Y:S05]  /*c3e0*/  WARPSYNC.COLLECTIVE R15, `(.L_x_132) ;  /* 0x000000000f087348 */ /* 0x000fea0003c00000 */
[----:B------:R0:W1:Y:S02]  /*c3f0*/  SHFL.IDX P6, R14, R13, R12, R11 ;  /* 0x0000000c0d0e7389 */ /* 0x00006400000c000b */
[----:B01----:R-:W-:Y:S01]  /*c400*/  ENDCOLLECTIVE ;  /* 0x000000000000791b */ /* 0x003fe20003800000 */
.L_x_132:
[----:B------:R-:W-:-:S05]  /*c410*/  @!P3 IMAD.WIDE.U32 R4, R10, 0x2, R4 ;  /* 0x000000020a04b825 */ /* 0x000fca00078e0004 */
[----:B------:R-:W-:Y:S01]  /*c420*/  @!PT LDS RZ, [RZ] ;  /* 0x00000000fffff984 */ /* 0x000fe20000000800 */
[----:B------:R-:W-:Y:S01]  /*c430*/  @!PT LDS RZ, [RZ] ;  /* 0x00000000fffff984 */ /* 0x000fe20000000800 */
[----:B------:R-:W-:Y:S01]  /*c440*/  @!PT LDS RZ, [RZ] ;  /* 0x00000000fffff984 */ /* 0x000fe20000000800 */
[----:B------:R0:W-:Y:S04]  /*c450*/  @!P3 LDGSTS.E.BYPASS.LTC128B.128 [R20+0x10c00], desc[UR42][R4.64], !P2 ;  /* 0x10c000000414bfae */ /* 0x0001e8000d101d6a */
[----:B------:R0:W-:Y:S01]  /*c460*/  @!P3 LDGSTS.E.BYPASS.LTC128B.128 [R20+0x14c00], desc[UR42][R4.64+0x80], !P0 ;  /* 0x14c000800414bfae */ /* 0x0001e2000c101d6a */
[----:B------:R-:W-:-:S03]  /*c470*/  MOV R13, R0 ;  /* 0x00000000000d7202 */ /* 0x000fc60000000f00 */
[----:B------:R0:W-:Y:S01]  /*c480*/  @!P3 LDGSTS.E.BYPASS.LTC128B.128 [R20+0x18c00], desc[UR42][R4.64+0x100], !P1 ;  /* 0x18c001000414bfae */ /* 0x0001e2000c901d6a */
[----:B------:R-:W-:Y:S01]  /*c490*/  ISETP.GE.AND P3, PT, R3, R6, PT ;  /* 0x000000060300720c */ /* 0x000fe20003f66270 */
[----:B------:R-:W-:-:S12]  /*c4a0*/  IMAD.MOV.U32 R2, RZ, RZ, R14 ;  /* 0x000000ffff027224 */ /* 0x000fd800078e000e */
[----:B0-----:R-:W-:Y:S05]  /*c4b0*/  WARPSYNC.COLLECTIVE R15, `(.L_x_133) ;  /* 0x000000000f087348 */ /* 0x001fea0003c00000 */
[----:B------:R1:W2:Y:S02]  /*c4c0*/  SHFL.IDX P6, R14, R13, R12, R11 ;  /* 0x0000000c0d0e7389 */ /* 0x0002a400000c000b */
[----:B012---:R-:W-:Y:S01]  /*c4d0*/  ENDCOLLECTIVE ;  /* 0x000000000000791b */ /* 0x007fe20003800000 */
.L_x_133:
[----:B------:R-:W-:Y:S02]  /*c4e0*/  VIADD R5, R8, 0x30 ;  /* 0x0000003008057836 */ /* 0x000fe40000000000 */
[----:B------:R-:W-:Y:S01]  /*c4f0*/  IMAD.MOV.U32 R3, RZ, RZ, R2 ;  /* 0x000000ffff037224 */ /* 0x000fe200078e0002 */
[----:B------:R-:W-:Y:S01]  /*c500*/  @!P3 LEA R21, R9, UR38, 0x1 ;  /* 0x000000260915bc11 */ /* 0x000fe2000f8e08ff */
[----:B------:R-:W-:Y:S02]  /*c510*/  IMAD.MOV.U32 R13, RZ, RZ, R7 ;  /* 0x000000ffff0d7224 */ /* 0x000fe400078e0007 */
[----:B------:R-:W-:Y:S02]  /*c520*/  IMAD.MOV.U32 R12, RZ, RZ, 0x3 ;  /* 0x00000003ff0c7424 */ /* 0x000fe400078e00ff */
[----:B------:R-:W-:-:S07]  /*c530*/  IMAD.MOV.U32 R2, RZ, RZ, R14 ;  /* 0x000000ffff027224 */ /* 0x000fce00078e000e */
[----:B------:R-:W-:Y:S05]  /*c540*/  WARPSYNC.COLLECTIVE R15, `(.L_x_134) ;  /* 0x000000000f087348 */ /* 0x000fea0003c00000 */
[----:B------:R0:W1:Y:S02]  /*c550*/  SHFL.IDX P6, R14, R13, R12, R11 ;  /* 0x0000000c0d0e7389 */ /* 0x00006400000c000b */
[----:B01----:R-:W-:Y:S01]  /*c560*/  ENDCOLLECTIVE ;  /* 0x000000000000791b */ /* 0x003fe20003800000 */
.L_x_134:
        /* <DEDUP_REMOVED lines=8> */
[----:B------:R-:W-:Y:S02]  /*c5f0*/  ISETP.GE.AND P3, PT, R5, R6, PT ;  /* 0x000000060500720c */ /* 0x000fe40003f66270 */
[----:B------:R-:W-:-:S11]  /*c600*/  MOV R4, R14 ;  /* 0x0000000e00047202 */ /* 0x000fd60000000f00 */
[----:B0-----:R-:W-:Y:S05]  /*c610*/  WARPSYNC.COLLECTIVE R15, `(.L_x_135) ;  /* 0x000000000f087348 */ /* 0x001fea0003c00000 */
[----:B------:R1:W2:Y:S02]  /*c620*/  SHFL.IDX P6, R14, R13, R12, R11 ;  /* 0x0000000c0d0e7389 */ /* 0x0002a400000c000b */
[----:B012---:R-:W-:Y:S01]  /*c630*/  ENDCOLLECTIVE ;  /* 0x000000000000791b */ /* 0x007fe20003800000 */
.L_x_135:
[----:B------:R-:W-:Y:S02]  /*c640*/  VIADD R3, R8, 0x40 ;  /* 0x0000004008037836 */ /* 0x000fe40000000000 */
[----:B------:R-:W-:Y:S01]  /*c650*/  IMAD.MOV.U32 R5, RZ, RZ, R4 ;  /* 0x000000ffff057224 */ /* 0x000fe200078e0004 */
[----:B------:R-:W-:Y:S01]  /*c660*/  @!P3 LEA R20, R9, UR38, 0x1 ;  /* 0x000000260914bc11 */ /* 0x000fe2000f8e08ff */
[----:B------:R-:W-:Y:S01]  /*c670*/  IMAD.MOV.U32 R13, RZ, RZ, R7 ;  /* 0x000000ffff0d7224 */ /* 0x000fe200078e0007 */
[----:B------:R-:W-:Y:S01]  /*c680*/  MOV R12, 0x4 ;  /* 0x00000004000c7802 */ /* 0x000fe20000000f00 */
[----:B------:R-:W-:-:S07]  /*c690*/  IMAD.MOV.U32 R4, RZ, RZ, R14 ;  /* 0x000000ffff047224 */ /* 0x000fce00078e000e */
[----:B------:R-:W-:Y:S05]  /*c6a0*/  WARPSYNC.COLLECTIVE R15, `(.L_x_136) ;  /* 0x000000000f087348 */ /* 0x000fea0003c00000 */
[----:B------:R0:W1:Y:S02]  /*c6b0*/  SHFL.IDX P6, R14, R13, R12, R11 ;  /* 0x0000000c0d0e7389 */ /* 0x00006400000c000b */
[----:B01----:R-:W-:Y:S01]  /*c6c0*/  ENDCOLLECTIVE ;  /* 0x000000000000791b */ /* 0x003fe20003800000 */
.L_x_136:
        /* <DEDUP_REMOVED lines=13> */
.L_x_137:
[----:B------:R-:W-:Y:S02]  /*c7a0*/  VIADD R5, R8, 0x50 ;  /* 0x0000005008057836 */ /* 0x000fe40000000000 */
[----:B------:R-:W-:Y:S01]  /*c7b0*/  IMAD.MOV.U32 R3, RZ, RZ, R2 ;  /* 0x000000ffff037224 */ /* 0x000fe200078e0002 */
[----:B------:R-:W-:Y:S02]  /*c7c0*/  @!P3 LEA R21, R9, UR38, 0x1 ;  /* 0x000000260915bc11 */ /* 0x000fe4000f8e08ff */
[----:B------:R-:W-:Y:S01]  /*c7d0*/  MOV R13, R7 ;  /* 0x00000007000d7202 */ /* 0x000fe20000000f00 */
[----:B------:R-:W-:Y:S02]  /*c7e0*/  IMAD.MOV.U32 R12, RZ, RZ, 0x5 ;  /* 0x00000005ff0c7424 */ /* 0x000fe400078e00ff */
[----:B------:R-:W-:-:S07]  /*c7f0*/  IMAD.MOV.U32 R2, RZ, RZ, R14 ;  /* 0x000000ffff027224 */ /* 0x000fce00078e000e */
[----:B------:R-:W-:Y:S05]  /*c800*/  WARPSYNC.COLLECTIVE R15, `(.L_x_138) ;  /* 0x000000000f087348 */ /* 0x000fea0003c00000 */
[----:B------:R0:W1:Y:S02]  /*c810*/  SHFL.IDX P6, R14, R13, R12, R11 ;  /* 0x0000000c0d0e7389 */ /* 0x00006400000c000b */
[----:B01----:R-:W-:Y:S01]  /*c820*/  ENDCOLLECTIVE ;  /* 0x000000000000791b */ /* 0x003fe20003800000 */
.L_x_138:
        /* <DEDUP_REMOVED lines=13> */
.L_x_139:
[----:B------:R-:W-:Y:S01]  /*c900*/  IADD3 R3, R8, 0x60, RZ ;  /* 0x0000006008037810 */ /* 0x000fe20007ffe0ff */
        /* <DEDUP_REMOVED lines=8> */
.L_x_140:
        /* <DEDUP_REMOVED lines=13> */
.L_x_141:
[----:B------:R-:W-:Y:S01]  /*ca60*/  IMAD.MOV.U32 R3, RZ, RZ, R2 ;  /* 0x000000ffff037224 */ /* 0x000fe200078e0002 */
[----:B------:R-:W-:Y:S01]  /*ca70*/  @!P3 LEA R21, R9, UR38, 0x1 ;  /* 0x000000260915bc11 */ /* 0x000fe2000f8e08ff */
[----:B------:R-:W-:Y:S02]  /*ca80*/  IMAD.MOV.U32 R13, RZ, RZ, R7 ;  /* 0x000000ffff0d7224 */ /* 0x000fe400078e0007 */
[----:B------:R-:W-:Y:S01]  /*ca90*/  IMAD.MOV.U32 R12, RZ, RZ, 0x7 ;  /* 0x00000007ff0c7424 */ /* 0x000fe200078e00ff */
[----:B------:R-:W-:-:S07]  /*caa0*/  MOV R2, R14 ;  /* 0x0000000e00027202 */ /* 0x000fce0000000f00 */
[----:B------:R-:W-:Y:S05]  /*cab0*/  WARPSYNC.COLLECTIVE R15, `(.L_x_142) ;  /* 0x000000000f087348 */ /* 0x000fea0003c00000 */
[----:B------:R0:W1:Y:S02]  /*cac0*/  SHFL.IDX P6, R14, R13, R12, R11 ;  /* 0x0000000c0d0e7389 */ /* 0x00006400000c000b */
[----:B01----:R-:W-:Y:S01]  /*cad0*/  ENDCOLLECTIVE ;  /* 0x000000000000791b */ /* 0x003fe20003800000 */
.L_x_142:
        /* <DEDUP_REMOVED lines=8> */
[----:B------:R-:W-:-:S07]  /*cb60*/  IMAD.MOV.U32 R4, RZ, RZ, R14 ;  /* 0x000000ffff047224 */ /* 0x000fce00078e000e */
[----:B0-----:R-:W-:Y:S05]  /*cb70*/  WARPSYNC.COLLECTIVE R15, `(.L_x_143) ;  /* 0x000000000f087348 */ /* 0x001fea0003c00000 */
[----:B------:R1:W2:Y:S02]  /*cb80*/  SHFL.IDX P6, R14, R13, R12, R11 ;  /* 0x0000000c0d0e7389 */ /* 0x0002a400000c000b */
[----:B012---:R-:W-:Y:S01]  /*cb90*/  ENDCOLLECTIVE ;  /* 0x000000000000791b */ /* 0x007fe20003800000 */
.L_x_143:
[----:B------:R-:W-:Y:S05]  /*cba0*/  BRA `(.L_x_144) ;  /* 0xffffffcc00787947 */ /* 0x000fea000383ffff */
.L_x_53:
[----:B-1----:R-:W-:-:S04]  /*cbb0*/  IMAD.U32 R3, RZ, RZ, UR38 ;  /* 0x00000026ff037e24 */ /* 0x002fc8000f8e00ff */
[----:B------:R1:W2:Y:S03]  /*cbc0*/  SYNCS.PHASECHK.TRANS64.TRYWAIT P0, [R3+URZ+0x34820], R0 ;  /* 0x03482000030075a7 */ /* 0x0002a6000800017f */
[----:B--2---:R-:W-:Y:S05]  /*cbd0*/  @!P0 NANOSLEEP.SYNCS 0x989680 ;  /* 0x009896800000895d */ /* 0x004fea0003900000 */
[----:B------:R-:W2:Y:S02]  /*cbe0*/  @!P0 SYNCS.PHASECHK.TRANS64 P0, [R3+URZ+0x34820], R0 ;  /* 0x03482000030085a7 */ /* 0x000ea4000800007f */
[----:B--2---:R-:W-:Y:S05]  /*cbf0*/  @!P0 BRA `(.L_x_53) ;  /* 0xfffffffc00ec8947 */ /* 0x004fea000383ffff */
[----:B------:R-:W-:Y:S05]  /*cc00*/  BRA `(.L_x_145) ;  /* 0xffffffcc00d07947 */ /* 0x000fea000383ffff */
.L_x_60:
[----:B-1----:R-:W-:-:S04]  /*cc10*/  MOV R3, UR38 ;  /* 0x0000002600037c02 */ /* 0x002fc80008000f00 */
[----:B------:R1:W2:Y:S03]  /*cc20*/  SYNCS.PHASECHK.TRANS64.TRYWAIT P0, [R3+URZ+0x34848], R2 ;  /* 0x03484802030075a7 */ /* 0x0002a6000800017f */
[----:B--2---:R-:W-:Y:S05]  /*cc30*/  @!P0 NANOSLEEP.SYNCS 0x989680 ;  /* 0x009896800000895d */ /* 0x004fea0003900000 */
[----:B------:R-:W2:Y:S02]  /*cc40*/  @!P0 SYNCS.PHASECHK.TRANS64 P0, [R3+URZ+0x34848], R2 ;  /* 0x03484802030085a7 */ /* 0x000ea4000800007f */
[----:B--2---:R-:W-:Y:S05]  /*cc50*/  @!P0 BRA `(.L_x_60) ;  /* 0xfffffffc00ec8947 */ /* 0x004fea000383ffff */
[----:B------:R-:W-:Y:S05]  /*cc60*/  BRA `(.L_x_146) ;  /* 0xffffffd000a47947 */ /* 0x000fea000383ffff */
.L_x_67:
[----:B0-----:R-:W-:-:S04]  /*cc70*/  IMAD.U32 R3, RZ, RZ, UR38 ;  /* 0x00000026ff037e24 */ /* 0x001fc8000f8e00ff */
[----:B------:R0:W1:Y:S03]  /*cc80*/  SYNCS.PHASECHK.TRANS64.TRYWAIT P0, [R3+URZ+0x34860], R2 ;  /* 0x03486002030075a7 */ /* 0x000066000800017f */
[----:B-1----:R-:W-:Y:S05]  /*cc90*/  @!P0 NANOSLEEP.SYNCS 0x989680 ;  /* 0x009896800000895d */ /* 0x002fea0003900000 */
[----:B------:R-:W1:Y:S02]  /*cca0*/  @!P0 SYNCS.PHASECHK.TRANS64 P0, [R3+URZ+0x34860], R2 ;  /* 0x03486002030085a7 */ /* 0x000e64000800007f */
[----:B-1----:R-:W-:Y:S05]  /*ccb0*/  @!P0 BRA `(.L_x_67) ;  /* 0xfffffffc00ec8947 */ /* 0x002fea000383ffff */
[----:B------:R-:W-:Y:S05]  /*ccc0*/  BRA `(.L_x_147) ;  /* 0xffffffd400787947 */ /* 0x000fea000383ffff */
.L_x_76:
[----:B-1----:R-:W-:-:S04]  /*ccd0*/  IMAD.U32 R3, RZ, RZ, UR38 ;  /* 0x00000026ff037e24 */ /* 0x002fc8000f8e00ff */
[----:B------:R1:W2:Y:S03]  /*cce0*/  SYNCS.PHASECHK.TRANS64.TRYWAIT P0, [R3+URZ+0x34840], R2 ;  /* 0x03484002030075a7 */ /* 0x0002a6000800017f */
[----:B--2---:R-:W-:Y:S05]  /*ccf0*/  @!P0 NANOSLEEP.SYNCS 0x989680 ;  /* 0x009896800000895d */ /* 0x004fea0003900000 */
[----:B------:R-:W2:Y:S02]  /*cd00*/  @!P0 SYNCS.PHASECHK.TRANS64 P0, [R3+URZ+0x34840], R2 ;  /* 0x03484002030085a7 */ /* 0x000ea4000800007f */
[----:B--2---:R-:W-:Y:S05]  /*cd10*/  @!P0 BRA `(.L_x_76) ;  /* 0xfffffffc00ec8947 */ /* 0x004fea000383ffff */
[----:B------:R-:W-:Y:S05]  /*cd20*/  BRA `(.L_x_148) ;  /* 0xffffffd800987947 */ /* 0x000fea000383ffff */
.L_x_83:
[----:B0-----:R-:W-:-:S04]  /*cd30*/  IMAD.U32 R3, RZ, RZ, UR38 ;  /* 0x00000026ff037e24 */ /* 0x001fc8000f8e00ff */
[----:B------:R0:W1:Y:S03]  /*cd40*/  SYNCS.PHASECHK.TRANS64.TRYWAIT P0, [R3+URZ+0x34868], R2 ;  /* 0x03486802030075a7 */ /* 0x000066000800017f */
[----:B-1----:R-:W-:Y:S05]  /*cd50*/  @!P0 NANOSLEEP.SYNCS 0x989680 ;  /* 0x009896800000895d */ /* 0x002fea0003900000 */
[----:B------:R-:W1:Y:S02]  /*cd60*/  @!P0 SYNCS.PHASECHK.TRANS64 P0, [R3+URZ+0x34868], R2 ;  /* 0x03486802030085a7 */ /* 0x000e64000800007f */
[----:B-1----:R-:W-:Y:S05]  /*cd70*/  @!P0 BRA `(.L_x_83) ;  /* 0xfffffffc00ec8947 */ /* 0x002fea000383ffff */
[----:B------:R-:W-:Y:S05]  /*cd80*/  BRA `(.L_x_149) ;  /* 0xffffffdc006c7947 */ /* 0x000fea000383ffff */
.L_x_92:
[----:B-1----:R-:W-:-:S04]  /*cd90*/  IMAD.U32 R3, RZ, RZ, UR38 ;  /* 0x00000026ff037e24 */ /* 0x002fc8000f8e00ff */
[----:B------:R1:W2:Y:S03]  /*cda0*/  SYNCS.PHASECHK.TRANS64.TRYWAIT P0, [R3+URZ+0x34848], R2 ;  /* 0x03484802030075a7 */ /* 0x0002a6000800017f */
[----:B--2---:R-:W-:Y:S05]  /*cdb0*/  @!P0 NANOSLEEP.SYNCS 0x989680 ;  /* 0x009896800000895d */ /* 0x004fea0003900000 */
[----:B------:R-:W2:Y:S02]  /*cdc0*/  @!P0 SYNCS.PHASECHK.TRANS64 P0, [R3+URZ+0x34848], R2 ;  /* 0x03484802030085a7 */ /* 0x000ea4000800007f */
[----:B--2---:R-:W-:Y:S05]  /*cdd0*/  @!P0 BRA `(.L_x_92) ;  /* 0xfffffffc00ec8947 */ /* 0x004fea000383ffff */
[----:B------:R-:W-:Y:S05]  /*cde0*/  BRA `(.L_x_150) ;  /* 0xffffffe000a47947 */ /* 0x000fea000383ffff */
.L_x_99:
[----:B0-----:R-:W-:-:S04]  /*cdf0*/  IMAD.U32 R3, RZ, RZ, UR38 ;  /* 0x00000026ff037e24 */ /* 0x001fc8000f8e00ff */
[----:B------:R0:W1:Y:S03]  /*ce00*/  SYNCS.PHASECHK.TRANS64.TRYWAIT P0, [R3+URZ+0x34860], R2 ;  /* 0x03486002030075a7 */ /* 0x000066000800017f */
[----:B-1----:R-:W-:Y:S05]  /*ce10*/  @!P0 NANOSLEEP.SYNCS 0x989680 ;  /* 0x009896800000895d */ /* 0x002fea0003900000 */
[----:B------:R-:W1:Y:S02]  /*ce20*/  @!P0 SYNCS.PHASECHK.TRANS64 P0, [R3+URZ+0x34860], R2 ;  /* 0x03486002030085a7 */ /* 0x000e64000800007f */
[----:B-1----:R-:W-:Y:S05]  /*ce30*/  @!P0 BRA `(.L_x_99) ;  /* 0xfffffffc00ec8947 */ /* 0x002fea000383ffff */
[----:B------:R-:W-:Y:S05]  /*ce40*/  BRA `(.L_x_151) ;  /* 0xffffffe400747947 */ /* 0x000fea000383ffff */
.L_x_107:
[----:B0-----:R0:W1:Y:S02]  /*ce50*/  SYNCS.PHASECHK.TRANS64.TRYWAIT P0, [R3+URZ+0x34860], R2 ;  /* 0x03486002030075a7 */ /* 0x001064000800017f */
[----:B-1----:R-:W-:Y:S05]  /*ce60*/  @!P0 NANOSLEEP.SYNCS 0x989680 ;  /* 0x009896800000895d */ /* 0x002fea0003900000 */
[----:B------:R-:W1:Y:S02]  /*ce70*/  @!P0 SYNCS.PHASECHK.TRANS64 P0, [R3+URZ+0x34860], R2 ;  /* 0x03486002030085a7 */ /* 0x000e64000800007f */
[----:B-1----:R-:W-:Y:S05]  /*ce80*/  @!P0 BRA `(.L_x_107) ;  /* 0xfffffffc00f08947 */ /* 0x002fea000383ffff */
[----:B------:R-:W-:Y:S05]  /*ce90*/  BRA `(.L_x_152) ;  /* 0xffffffe800407947 */ /* 0x000fea000383ffff */
.L_x_112:
[----:B0-----:R0:W1:Y:S02]  /*cea0*/  SYNCS.PHASECHK.TRANS64.TRYWAIT P0, [R2+URZ+0x34820], R3 ;  /* 0x03482003020075a7 */ /* 0x001064000800017f */
[----:B-1----:R-:W-:Y:S05]  /*ceb0*/  @!P0 NANOSLEEP.SYNCS 0x989680 ;  /* 0x009896800000895d */ /* 0x002fea0003900000 */
[----:B------:R-:W1:Y:S02]  /*cec0*/  @!P0 SYNCS.PHASECHK.TRANS64 P0, [R2+URZ+0x34820], R3 ;  /* 0x03482003020085a7 */ /* 0x000e64000800007f */
[----:B-1----:R-:W-:Y:S05]  /*ced0*/  @!P0 BRA `(.L_x_112) ;  /* 0xfffffffc00f08947 */ /* 0x002fea000383ffff */
[----:B------:R-:W-:Y:S05]  /*cee0*/  BRA `(.L_x_153) ;  /* 0xffffffec00107947 */ /* 0x000fea000383ffff */
.L_x_113:
[----:B------:R-:W1:Y:S01]  /*cef0*/  S2R R4, SR_TID.X ;  /* 0x0000000000047919 */ /* 0x000e620000002100 */
[----:B------:R-:W-:Y:S01]  /*cf00*/  BSSY B0, `(.L_x_154) ;  /* 0x000000a000007945 */ /* 0x000fe20003800000 */
[----:B------:R-:W-:Y:S02]  /*cf10*/  IMAD.MOV.U32 R12, RZ, RZ, RZ ;  /* 0x000000ffff0c7224 */ /* 0x000fe400078e00ff */
[----:B------:R-:W-:Y:S02]  /*cf20*/  IMAD.MOV.U32 R11, RZ, RZ, 0x1f ;  /* 0x0000001fff0b7424 */ /* 0x000fe400078e00ff */
[----:B------:R-:W-:Y:S01]  /*cf30*/  IMAD.MOV.U32 R15, RZ, RZ, -0x1 ;  /* 0xffffffffff0f7424 */ /* 0x000fe200078e00ff */
[----:B-1----:R-:W-:-:S04]  /*cf40*/  SHF.R.U32.HI R4, RZ, 0x5, R4 ;  /* 0x00000005ff047819 */ /* 0x002fc80000011604 */
[----:B------:R-:W-:-:S04]  /*cf50*/  LOP3.LUT R4, R4, 0x3, RZ, 0xc0, !PT ;  /* 0x0000000304047812 */ /* 0x000fc800078ec0ff */
[----:B------:R-:W-:-:S07]  /*cf60*/  MOV R13, R4 ;  /* 0x00000004000d7202 */ /* 0x000fce0000000f00 */
[----:B0-----:R-:W-:Y:S05]  /*cf70*/  WARPSYNC.COLLECTIVE R15, `(.L_x_155) ;  /* 0x000000000f087348 */ /* 0x001fea0003c00000 */
[----:B------:R1:W2:Y:S02]  /*cf80*/  SHFL.IDX P6, R14, R13, R12, R11 ;  /* 0x0000000c0d0e7389 */ /* 0x0002a400000c000b */
[----:B012---:R-:W-:Y:S01]  /*cf90*/  ENDCOLLECTIVE ;  /* 0x000000000000791b */ /* 0x007fe20003800000 */
.L_x_155:
[----:B------:R-:W-:Y:S05]  /*cfa0*/  BSYNC B0 ;  /* 0x0000000000007941 */ /* 0x000fea0003800000 */
.L_x_154:
[----:B------:R-:W-:Y:S05]  /*cfb0*/  BRA `(.L_x_156) ;  /* 0xffffffe800f47947 */ /* 0x000fea000383ffff */
.L_x_114:
[----:B------:R-:W-:Y:S01]  /*cfc0*/  BSSY B0, `(.L_x_157) ;  /* 0x0000006000007945 */ /* 0x000fe20003800000 */
[----:B------:R-:W-:-:S07]  /*cfd0*/  IMAD.MOV.U32 R15, RZ, RZ, -0x1 ;  /* 0xffffffffff0f7424 */ /* 0x000fce00078e00ff */
[----:B0-----:R-:W-:Y:S05]  /*cfe0*/  WARPSYNC.COLLECTIVE R15, `(.L_x_158) ;  /* 0x000000000f0c7348 */ /* 0x001fea0003c00000 */
[----:B------:R-:W-:Y:S02]  /*cff0*/  ELECT P6, UR62, PT ;  /* 0x00000000003e782f */ /* 0x000fe400038c0000 */
[----:B------:R-:W-:Y:S01]  /*d000*/  MOV R14, UR62 ;  /* 0x0000003e000e7c02 */ /* 0x000fe20008000f00 */
[----:B0-----:R-:W-:Y:S10]  /*d010*/  ENDCOLLECTIVE ;  /* 0x000000000000791b */ /* 0x001ff40003800000 */
.L_x_158:
[----:B------:R-:W-:Y:S05]  /*d020*/  BSYNC B0 ;  /* 0x0000000000007941 */ /* 0x000fea0003800000 */
.L_x_157:
[----:B------:R-:W-:Y:S05]  /*d030*/  BRA `(.L_x_159) ;  /* 0xffffffe800e87947 */ /* 0x000fea000383ffff */
.L_x_116:
[----:B0-----:R0:W1:Y:S02]  /*d040*/  SYNCS.PHASECHK.TRANS64.TRYWAIT P0, [R7+URZ], R4 ;  /* 0x00000004070075a7 */ /* 0x001064000800017f */
[----:B-1----:R-:W-:Y:S05]  /*d050*/  @!P0 NANOSLEEP.SYNCS 0x989680 ;  /* 0x009896800000895d */ /* 0x002fea0003900000 */
[----:B------:R-:W1:Y:S02]  /*d060*/  @!P0 SYNCS.PHASECHK.TRANS64 P0, [R7+URZ], R4 ;  /* 0x00000004070085a7 */ /* 0x000e64000800007f */
[----:B-1----:R-:W-:Y:S05]  /*d070*/  @!P0 BRA `(.L_x_116) ;  /* 0xfffffffc00f08947 */ /* 0x002fea000383ffff */
[----:B------:R-:W-:Y:S05]  /*d080*/  BRA `(.L_x_160) ;  /* 0xffffffec001c7947 */ /* 0x000fea000383ffff */
.L_x_117:
[----:B-1----:R1:W2:Y:S02]  /*d090*/  SYNCS.PHASECHK.TRANS64.TRYWAIT P0, [R8+URZ], R5 ;  /* 0x00000005080075a7 */ /* 0x0022a4000800017f */
[----:B--2---:R-:W-:Y:S05]  /*d0a0*/  @!P0 NANOSLEEP.SYNCS 0x989680 ;  /* 0x009896800000895d */ /* 0x004fea0003900000 */
[----:B------:R-:W2:Y:S02]  /*d0b0*/  @!P0 SYNCS.PHASECHK.TRANS64 P0, [R8+URZ], R5 ;  /* 0x00000005080085a7 */ /* 0x000ea4000800007f */
[----:B--2---:R-:W-:Y:S05]  /*d0c0*/  @!P0 BRA `(.L_x_117) ;  /* 0xfffffffc00f08947 */ /* 0x004fea000383ffff */
[----:B------:R-:W-:Y:S05]  /*d0d0*/  BRA `(.L_x_161) ;  /* 0xffffffec00107947 */ /* 0x000fea000383ffff */
.L_x_119:
[----:B0-----:R0:W2:Y:S02]  /*d0e0*/  SYNCS.PHASECHK.TRANS64.TRYWAIT P0, [R7+URZ], R4 ;  /* 0x00000004070075a7 */ /* 0x0010a4000800017f */
[----:B--2---:R-:W-:Y:S05]  /*d0f0*/  @!P0 NANOSLEEP.SYNCS 0x989680 ;  /* 0x009896800000895d */ /* 0x004fea0003900000 */
[----:B------:R-:W2:Y:S02]  /*d100*/  @!P0 SYNCS.PHASECHK.TRANS64 P0, [R7+URZ], R4 ;  /* 0x00000004070085a7 */ /* 0x000ea4000800007f */
[----:B--2---:R-:W-:Y:S05]  /*d110*/  @!P0 BRA `(.L_x_119) ;  /* 0xfffffffc00f08947 */ /* 0x004fea000383ffff */
[----:B------:R-:W-:Y:S05]  /*d120*/  BRA `(.L_x_162) ;  /* 0xffffffec00147947 */ /* 0x000fea000383ffff */
.L_x_163:
[----:B------:R-:W-:-:S00]  /*d130*/  BRA `(.L_x_163) ;  /* 0xfffffffc00fc7947 */ /* 0x000fc0000383ffff */
[----:B------:R-:W-:-:S00]  /*d140*/  NOP ;  /* 0x0000000000007918 */ /* 0x000fc00000000000 */
        /* <DEDUP_REMOVED lines=11> */
.L_x_14987:


//--------------------- .text._ZN7cutlass13device_kernelIN5flash11enable_sm90INS1_16FlashAttnFwdSm90INS1_25CollectiveMainloopFwdSm90ILi2EN4cute5tupleIJNS5_1CILi1EEES8_S8_EEENS6_IJNS7_ILi128EEESA_NS7_ILi192EEEEEELi128ENS_10bfloat16_tEfNS_4arch4Sm90ELb0ELb0ELb0ELb1ELb0ELb0ELb0ELb1ELb1ELb1ELb1ELb0EEENS1_21CollectiveEpilogueFwdINS6_IJSA_SA_SA_EEES9_SD_SF_Li256ELb1ELb1ELb1ELb0EEENS1_36VarlenDynamicPersistentTileSchedulerILi128ELi128ELi256ELi128ELb1ELb1ELb1ELb0ELb1ELb1EEEEEEEEEvNT_6ParamsE --------------------------
	.section	.text._ZN7cutlass13device_kernelIN5flash11enable_sm90INS1_16FlashAttnFwdSm90INS1_25CollectiveMainloopFwdSm90ILi2EN4cute5tupleIJNS5_1CILi1EEES8_S8_EEENS6_IJNS7_ILi128EEESA_NS7_ILi192EEEEEELi128ENS_10bfloat16_tEfNS_4arch4Sm90ELb0ELb0ELb0ELb1ELb0ELb0ELb0ELb1ELb1ELb1ELb1ELb0EEENS1_21CollectiveEpilogueFwdINS6_IJSA_SA_SA_EEES9_SD_SF_Li256ELb1ELb1ELb1ELb0EEENS1_36VarlenDynamicPersistentTileSchedulerILi128ELi128ELi256ELi128ELb1ELb1ELb1ELb0ELb1ELb1EEEEEEEEEvNT_6ParamsE,"ax",@progbits
	.align	128
.text._ZN7cutlass13device_kernelIN5flash11enable_sm90INS1_16FlashAttnFwdSm90INS1_25CollectiveMainloopFwdSm90ILi2EN4cute5tupleIJNS5_1CILi1EEES8_S8_EEENS6_IJNS7_ILi128EEESA_NS7_ILi192EEEEEELi128ENS_10bfloat16_tEfNS_4arch4Sm90ELb0ELb0ELb0ELb1ELb0ELb0ELb0ELb1ELb1ELb1ELb1ELb0EEENS1_21CollectiveEpilogueFwdINS6_IJSA_SA_SA_EEES9_SD_SF_Li256ELb1ELb1ELb1ELb0EEENS1_36VarlenDynamicPersistentTileSchedulerILi128ELi128ELi256ELi128ELb1ELb1ELb1ELb0ELb1ELb1EEEEEEEEEvNT_6ParamsE:
        .type           _ZN7cutlass13device_kernelIN5flash11enable_sm90INS1_16FlashAttnFwdSm90INS1_25CollectiveMainloopFwdSm90ILi2EN4cute5tupleIJNS5_1CILi1EEES8_S8_EEENS6_IJNS7_ILi128EEESA_NS7_ILi192EEEEEELi128ENS_10bfloat16_tEfNS_4arch4Sm90ELb0ELb0ELb0ELb1ELb0ELb0ELb0ELb1ELb1ELb1ELb1ELb0EEENS1_21CollectiveEpilogueFwdINS6_IJSA_SA_SA_EEES9_SD_SF_Li256ELb1ELb1ELb1ELb0EEENS1_36VarlenDynamicPersistentTileSchedulerILi128ELi128ELi256ELi128ELb1ELb1ELb1ELb0ELb1ELb1EEEEEEEEEvNT_6ParamsE,@function
        .size           _ZN7cutlass13device_kernelIN5flash11enable_sm90INS1_16FlashAttnFwdSm90INS1_25CollectiveMainloopFwdSm90ILi2EN4cute5tupleIJNS5_1CILi1EEES8_S8_EEENS6_IJNS7_ILi128EEESA_NS7_ILi192EEEEEELi128ENS_10bfloat16_tEfNS_4arch4Sm90ELb0ELb0ELb0ELb1ELb0ELb0ELb0ELb1ELb1ELb1ELb1ELb0EEENS1_21CollectiveEpilogueFwdINS6_IJSA_SA_SA_EEES9_SD_SF_Li256ELb1ELb1ELb1ELb0EEENS1_36VarlenDynamicPersistentTileSchedulerILi128ELi128ELi256ELi128ELb1ELb1ELb1ELb0ELb1ELb1EEEEEEEEEvNT_6ParamsE,(.L_x_14988 - _ZN7cutlass13device_kernelIN5flash11enable_sm90INS1_16FlashAttnFwdSm90INS1_25CollectiveMainloopFwdSm90ILi2EN4cute5tupleIJNS5_1CILi1EEES8_S8_EEENS6_IJNS7_ILi128EEESA_NS7_ILi192EEEEEELi128ENS_10bfloat16_tEfNS_4arch4Sm90ELb0ELb0ELb0ELb1ELb0ELb0ELb0ELb1ELb1ELb1ELb1ELb0EEENS1_21CollectiveEpilogueFwdINS6_IJSA_SA_SA_EEES9_SD_SF_Li256ELb1ELb1ELb1ELb0EEENS1_36VarlenDynamicPersistentTileSchedulerILi128ELi128ELi256ELi128ELb1ELb1ELb1ELb0ELb1ELb1EEEEEEEEEvNT_6ParamsE)
        .other          _ZN7cutlass13device_kernelIN5flash11enable_sm90INS1_16FlashAttnFwdSm90INS1_25CollectiveMainloopFwdSm90ILi2EN4cute5tupleIJNS5_1CILi1EEES8_S8_EEENS6_IJNS7_ILi128EEESA_NS7_ILi192EEEEEELi128ENS_10bfloat16_tEfNS_4arch4Sm90ELb0ELb0ELb0ELb1ELb0ELb0ELb0ELb1ELb1ELb1ELb1ELb0EEENS1_21CollectiveEpilogueFwdINS6_IJSA_SA_SA_EEES9_SD_SF_Li256ELb1ELb1ELb1ELb0EEENS1_36VarlenDynamicPersistentTileSchedulerILi128ELi128ELi256ELi128ELb1ELb1ELb1ELb0ELb1ELb1EEEEEEEEEvNT_6ParamsE,@"STO_CUDA_ENTRY STV_DEFAULT"
_ZN7cutlass13device_kernelIN5flash11enable_sm90INS1_16FlashAttnFwdSm90INS1_25CollectiveMainloopFwdSm90ILi2EN4cute5tupleIJNS5_1CILi1EEES8_S8_EEENS6_IJNS7_ILi128EEESA_NS7_ILi192EEEEEELi128ENS_10bfloat16_tEfNS_4arch4Sm90ELb0ELb0ELb0ELb1ELb0ELb0ELb0ELb1ELb1ELb1ELb1ELb0EEENS1_21CollectiveEpilogueFwdINS6_IJSA_SA_SA_EEES9_SD_SF_Li256ELb1ELb1ELb1ELb0EEENS1_36VarlenDynamicPersistentTileSchedulerILi128ELi128ELi256ELi128ELb1ELb1ELb1ELb0ELb1ELb1EEEEEEEEEvNT_6ParamsE:
        /* <DEDUP_REMOVED lines=17> */
.L_x_165:
[----:B------:R-:W-:Y:S05]  /*0110*/  BSYNC B0 ;  /* 0x0000000000007941 */ /* 0x000fea0003800000 */
.L_x_164:
        /* <DEDUP_REMOVED lines=40> */
.L_x_166:
        /* <DEDUP_REMOVED lines=22> */
.L_x_167:
        /* <DEDUP_REMOVED lines=18> */
.L_x_168:
        /* <DEDUP_REMOVED lines=22> */
.L_x_169:
        /* <DEDUP_REMOVED lines=22> */
.L_x_170:
[----:B0-----:R-:W-:Y:S01]  /*08e0*/  ISETP.NE.AND P0, PT, R2, RZ, PT ;  /* 0x000000ff0200720c */ /* 0x001fe20003f05270 */
[----:B------:R-:W-:Y:S01]  /*08f0*/  IMAD.MOV.U32 R2, RZ, RZ, 0x1 ;  /* 0x00000001ff027424 */ /* 0x000fe200078e00ff */
[----:B------:R-:W-:Y:S01]  /*0900*/  NOP ;  /* 0x0000000000007918 */ /* 0x000fe20000000000 */
[----:B------:R-:W-:-:S03]  /*0910*/  ULDC.64 UR40, c[0x0][0x208] ;  /* 0x0000820000287ab9 */ /* 0x000fc60000000a00 */
[----:B------:R-:W-:-:S05]  /*0920*/  SEL R2, R2, 0x2, !P0 ;  /* 0x0000000202027807 */ /* 0x000fca0004000000 */
[----:B------:R0:W-:Y:S01]  /*0930*/  STL [R1+0x5c], R2 ;  /* 0x00005c0201007387 */ /* 0x0001e20000100800 */
[----:B-123--:R-:W-:Y:S06]  /*0940*/  BAR.SYNC.DEFER_BLOCKING 0x0 ;  /* 0x0000000000007b1d */ /* 0x00efec0000010000 */
[----:B------:R-:W-:Y:S05]  /*0950*/  @!P0 BRA `(.L_x_171) ;  /* 0x0000009000f08947 */ /* 0x000fea0003800000 */
.L_x_172:
[----:B------:R-:W-:-:S08]  /*0960*/  NOP ;  /* 0x0000000000007918 */ /* 0x000fd00000000000 */
[----:B------:R-:W1:Y:S02]  /*0970*/  USETMAXREG.TRY_ALLOC.CTAPOOL UP0, 0xf0 ;  /* 0x000000f0000079c8 */ /* 0x000e640008000600 */
[----:B-1----:R-:W-:-:S13]  /*0980*/  PLOP3.LUT P0, PT, PT, PT, UP0, 0x80, 0x0 ;  /* 0x000000000000781c */ /* 0x002fda0003f0f008 */
[----:B------:R-:W-:Y:S05]  /*0990*/  @!P0 BRA `(.L_x_172) ;  /* 0xfffffffc00f08947 */ /* 0x000fea000383ffff */
[----:B------:R-:W1:Y:S08]  /*09a0*/  S2UR UR5, SR_CgaCtaId ;  /* 0x00000000000579c3 */ /* 0x000e700000008800 */
[----:B------:R-:W-:Y:S06]  /*09b0*/  BAR.ARV 0x8, 0x180 ;  /* 0x0206000000007b1d */ /* 0x000fec0000002000 */
[----:B------:R-:W-:-:S02]  /*09c0*/  UMOV UR4, 0x400 ;  /* 0x0000040000047882 */ /* 0x000fc40000000000 */
[----:B------:R-:W-:Y:S01]  /*09d0*/  BAR.SYNC.DEFER_BLOCKING 0x5, 0x180 ;  /* 0x0146000000007b1d */ /* 0x000fe20000010000 */
[----:B-1----:R-:W-:-:S09]  /*09e0*/  ULEA UR4, UR5, UR4, 0x18 ;  /* 0x0000000405047291 */ /* 0x002fd2000f8ec03f */
[----:B------:R-:W1:Y:S01]  /*09f0*/  LDS.128 R12, [UR4+0x348d0] ;  /* 0x0348d004ff0c7984 */ /* 0x000e620008000c00 */
[----:B------:R-:W-:Y:S01]  /*0a00*/  ULDC UR4, c[0x0][0xc3c] ;  /* 0x00030f0000047ab9 */ /* 0x000fe20000000800 */
[----:B------:R-:W-:Y:S06]  /*0a10*/  BAR.ARV 0x4, 0x180 ;  /* 0x0106000000007b1d */ /* 0x000fec0000002000 */
[----:B-1----:R-:W-:-:S13]  /*0a20*/  ISETP.GE.AND P0, PT, R15, UR4, PT ;  /* 0x000000040f007c0c */ /* 0x002fda000bf06270 */
[----:B------:R-:W-:Y:S05]  /*0a30*/  @P0 EXIT ;  /* 0x000000000000094d */ /* 0x000fea0003800000 */
[----:B------:R-:W2:Y:S01]  /*0a40*/  LDL.LU R10, [R1+0x5c] ;  /* 0x00005c00010a7983 */ /* 0x000ea20000300800 */
[----:B------:R-:W1:Y:S02]  /*0a50*/  S2R R0, SR_TID.X ;  /* 0x0000000000007919 */ /* 0x000e640000002100 */
[----:B-1----:R-:W-:-:S05]  /*0a60*/  VIADD R230, R0, 0xffffff80 ;  /* 0xffffff8000e67836 */ /* 0x002fca0000000000 */
[----:B------:R-:W-:-:S04]  /*0a70*/  SHF.R.S32.HI R3, RZ, 0x1f, R230 ;  /* 0x0000001fff037819 */ /* 0x000fc800000114e6 */
[----:B------:R-:W-:-:S04]  /*0a80*/  LEA.HI R5, R3, R230, RZ, 0x7 ;  /* 0x000000e603057211 */ /* 0x000fc800078f38ff */
[----:B------:R-:W-:-:S05]  /*0a90*/  LOP3.LUT R7, R5, 0xffffff80, RZ, 0xc0, !PT ;  /* 0xffffff8005077812 */ /* 0x000fca00078ec0ff */
[----:B------:R-:W-:-:S05]  /*0aa0*/  IMAD.IADD R208, R230, 0x1, -R7 ;  /* 0x00000001e6d07824 */ /* 0x000fca00078e0a07 */
[----:B------:R-:W-:-:S04]  /*0ab0*/  SHF.R.S32.HI R9, RZ, 0x1f, R208 ;  /* 0x0000001fff097819 */ /* 0x000fc800000114d0 */
[----:B------:R-:W-:-:S04]  /*0ac0*/  LEA.HI R4, R9, R208, RZ, 0x2 ;  /* 0x000000d009047211 */ /* 0x000fc800078f10ff */
[--C-:B------:R-:W-:Y:S02]  /*0ad0*/  SHF.R.S32.HI R6, RZ, 0x2, R4.reuse ;  /* 0x00000002ff067819 */ /* 0x100fe40000011404 */
[----:B------:R-:W-:-:S04]  /*0ae0*/  SHF.R.S32.HI R11, RZ, 0x1f, R4 ;  /* 0x0000001fff0b7819 */ /* 0x000fc80000011404 */
[----:B------:R-:W-:Y:S02]  /*0af0*/  LEA.HI R11, R11, R6, RZ, 0x3 ;  /* 0x000000060b0b7211 */ /* 0x000fe400078f18ff */
[----:B------:R-:W-:Y:S02]  /*0b00*/  LEA.HI R9, R9, R208, RZ, 0x5 ;  /* 0x000000d009097211 */ /* 0x000fe400078f28ff */
[----:B------:R-:W-:Y:S02]  /*0b10*/  LOP3.LUT R11, R11, 0xfffffff8, RZ, 0xc0, !PT ;  /* 0xfffffff80b0b7812 */ /* 0x000fe400078ec0ff */
[CC--:B0-----:R-:W-:Y:S02]  /*0b20*/  LEA.HI R2, R3.reuse, R230.reuse, RZ, 0x5 ;  /* 0x000000e603027211 */ /* 0x0c1fe400078f28ff */
[CC--:B------:R-:W-:Y:S01]  /*0b30*/  LEA.HI R0, R3.reuse, R230.reuse, RZ, 0x4 ;  /* 0x000000e603007211 */ /* 0x0c0fe200078f20ff */
[----:B------:R-:W-:Y:S01]  /*0b40*/  IMAD.IADD R6, R6, 0x1, -R11 ;  /* 0x0000000106067824 */ /* 0x000fe200078e0a0b */
[----:B------:R-:W-:Y:S01]  /*0b50*/  SHF.R.S32.HI R9, RZ, 0x5, R9 ;  /* 0x00000005ff097819 */ /* 0x000fe20000011409 */
[----:B------:R-:W-:Y:S01]  /*0b60*/  IMAD.SHL.U32 R2, R2, 0x20, RZ ;  /* 0x0000002002027824 */ /* 0x000fe200078e00ff */
[----:B------:R-:W-:-:S02]  /*0b70*/  LEA.HI R8, R3, R230, RZ, 0x2 ;  /* 0x000000e603087211 */ /* 0x000fc400078f10ff */
[----:B------:R-:W-:Y:S02]  /*0b80*/  LEA.HI R3, R3, R230, RZ, 0x3 ;  /* 0x000000e603037211 */ /* 0x000fe400078f18ff */
[----:B------:R-:W-:Y:S01]  /*0b90*/  LOP3.LUT R7, R0, 0x3fffff0, RZ, 0xc0, !PT ;  /* 0x03fffff000077812 */ /* 0x000fe200078ec0ff */
[----:B------:R-:W-:Y:S01]  /*0ba0*/  IMAD R6, R9, 0x10, R6 ;  /* 0x0000001009067824 */ /* 0x000fe200078e0206 */
[----:B------:R-:W-:Y:S02]  /*0bb0*/  LOP3.LUT R9, R3, 0xfffffff8, RZ, 0xc0, !PT ;  /* 0xfffffff803097812 */ /* 0x000fe400078ec0ff */
[----:B------:R-:W-:Y:S01]  /*0bc0*/  LOP3.LUT R2, R2, 0xfffffc00, RZ, 0xc0, !PT ;  /* 0xfffffc0002027812 */ /* 0x000fe200078ec0ff */
[----:B------:R-:W-:Y:S01]  /*0bd0*/  IMAD.IADD R7, R230, 0x1, -R7 ;  /* 0x00000001e6077824 */ /* 0x000fe200078e0a07 */
[----:B------:R-:W-:Y:S02]  /*0be0*/  LOP3.LUT R11, R8, 0xfffffffc, RZ, 0xc0, !PT ;  /* 0xfffffffc080b7812 */ /* 0x000fe400078ec0ff */
[----:B------:R-:W-:Y:S01]  /*0bf0*/  SHF.R.S32.HI R224, RZ, 0x7, R5 ;  /* 0x00000007ffe07819 */ /* 0x000fe20000011405 */
[----:B------:R-:W-:Y:S01]  /*0c00*/  IMAD.IADD R184, R230, 0x1, -R9 ;  /* 0x00000001e6b87824 */ /* 0x000fe200078e0a09 */
[----:B------:R-:W-:Y:S01]  /*0c10*/  LOP3.LUT R9, R4, 0x7ffffffc, RZ, 0xc0, !PT ;  /* 0x7ffffffc04097812 */ /* 0x000fe200078ec0ff */
[----:B------:R-:W-:Y:S01]  /*0c20*/  IMAD R227, R7, 0x40, R2 ;  /* 0x0000004007e37824 */ /* 0x000fe200078e0202 */
[----:B------:R-:W-:Y:S01]  /*0c30*/  SHF.R.S32.HI R7, RZ, 0x4, R0 ;  /* 0x00000004ff077819 */ /* 0x000fe20000011400 */
[----:B------:R-:W-:Y:S01]  /*0c40*/  IMAD.IADD R11, R230, 0x1, -R11 ;  /* 0x00000001e60b7824 */ /* 0x000fe200078e0a0b */
[----:B------:R-:W-:Y:S01]  /*0c50*/  LEA.HI R5, R5, R224, RZ, 0x1 ;  /* 0x000000e005057211 */ /* 0x000fe200078f08ff */
[----:B------:R-:W-:Y:S01]  /*0c60*/  IMAD.IADD R9, R208, 0x1, -R9 ;  /* 0x00000001d0097824 */ /* 0x000fe200078e0a09 */
[----:B------:R-:W-:-:S02]  /*0c70*/  LEA.HI R0, R0, R7, RZ, 0x1 ;  /* 0x0000000700007211 */ /* 0x000fc400078f08ff */
[----:B------:R-:W-:Y:S02]  /*0c80*/  LEA.HI R2, R11, R11, RZ, 0x1 ;  /* 0x0000000b0b027211 */ /* 0x000fe400078f08ff */
[----:B------:R-:W-:Y:S01]  /*0c90*/  LOP3.LUT R5, R5, 0x3fffffe, RZ, 0xc0, !PT ;  /* 0x03fffffe05057812 */ /* 0x000fe200078ec0ff */
[----:B------:R-:W-:Y:S01]  /*0ca0*/  IMAD.SHL.U32 R18, R184, 0x8, RZ ;  /* 0x00000008b8127824 */ /* 0x000fe200078e00ff */
[----:B------:R-:W-:Y:S01]  /*0cb0*/  LOP3.LUT R0, R0, 0x1ffffffe, RZ, 0xc0, !PT ;  /* 0x1ffffffe00007812 */ /* 0x000fe200078ec0ff */
[----:B------:R-:W-:Y:S01]  /*0cc0*/  IMAD.SHL.U32 R205, R9, 0x2, RZ ;  /* 0x0000000209cd7824 */ /* 0x000fe200078e00ff */
[----:B------:R-:W-:Y:S01]  /*0cd0*/  LOP3.LUT R2, R2, 0x1ffffffe, RZ, 0xc0, !PT ;  /* 0x1ffffffe02027812 */ /* 0x000fe200078ec0ff */
[----:B------:R-:W-:Y:S02]  /*0ce0*/  IMAD.IADD R5, R224, 0x1, -R5 ;  /* 0x00000001e0057824 */ /* 0x000fe400078e0a05 */
[----:B------:R-:W-:Y:S02]  /*0cf0*/  VIADD R22, R18, 0x40 ;  /* 0x0000004012167836 */ /* 0x000fe40000000000 */
[----:B------:R-:W-:-:S02]  /*0d00*/  VIADD R203, R205, 0x8 ;  /* 0x00000008cdcb7836 */ /* 0x000fc40000000000 */
[C---:B------:R-:W-:Y:S02]  /*0d10*/  VIADD R202, R205.reuse, 0x10 ;  /* 0x00000010cdca7836 */ /* 0x040fe40000000000 */
[C---:B------:R-:W-:Y:S02]  /*0d20*/  VIADD R201, R205.reuse, 0x18 ;  /* 0x00000018cdc97836 */ /* 0x040fe40000000000 */
[C---:B------:R-:W-:Y:S02]  /*0d30*/  VIADD R200, R205.reuse, 0x20 ;  /* 0x00000020cdc87836 */ /* 0x040fe40000000000 */
[C---:B------:R-:W-:Y:S02]  /*0d40*/  VIADD R199, R205.reuse, 0x28 ;  /* 0x00000028cdc77836 */ /* 0x040fe40000000000 */
[C---:B------:R-:W-:Y:S02]  /*0d50*/  VIADD R198, R205.reuse, 0x30 ;  /* 0x00000030cdc67836 */ /* 0x040fe40000000000 */
        /* <DEDUP_REMOVED lines=8> */
[----:B------:R-:W-:Y:S02]  /*0de0*/  VIADD R189, R205, 0x78 ;  /* 0x00000078cdbd7836 */ /* 0x000fe40000000000 */
[----:B------:R-:W-:Y:S02]  /*0df0*/  IMAD.IADD R0, R7, 0x1, -R0 ;  /* 0x0000000107007824 */ /* 0x000fe400078e0a00 */
[----:B------:R-:W-:Y:S02]  /*0e00*/  IMAD.IADD R226, R11, 0x1, -R2 ;  /* 0x000000010be27824 */ /* 0x000fe400078e0a02 */
[----:B------:R-:W-:Y:S01]  /*0e10*/  IMAD R225, R5, 0x40, R6 ;  /* 0x0000004005e17824 */ /* 0x000fe200078e0206 */
[----:B------:R-:W-:Y:S01]  /*0e20*/  SHF.R.S32.HI R206, RZ, 0x3, R3 ;  /* 0x00000003ffce7819 */ /* 0x000fe20000011403 */
[----:B------:R-:W-:Y:S01]  /*0e30*/  IMAD R227, R0, 0x8, R227 ;  /* 0x0000000800e37824 */ /* 0x000fe200078e02e3 */
[----:B------:R-:W-:Y:S01]  /*0e40*/  SHF.R.S32.HI R229, RZ, 0x1f, R18 ;  /* 0x0000001fffe57819 */ /* 0x000fe20000011412 */
[----:B------:R-:W-:Y:S01]  /*0e50*/  IMAD.MOV.U32 R5, RZ, RZ, R13 ;  /* 0x000000ffff057224 */ /* 0x000fe200078e000d */
[----:B------:R-:W-:Y:S01]  /*0e60*/  SHF.R.S32.HI R228, RZ, 0x1f, R22 ;  /* 0x0000001fffe47819 */ /* 0x000fe20000011416 */
[----:B------:R-:W-:Y:S01]  /*0e70*/  IMAD.MOV.U32 R6, RZ, RZ, R14 ;  /* 0x000000ffff067224 */ /* 0x000fe200078e000e */
[----:B------:R-:W-:Y:S01]  /*0e80*/  SHF.R.S32.HI R223, RZ, 0x1f, R203 ;  /* 0x0000001fffdf7819 */ /* 0x000fe200000114cb */
[----:B------:R-:W-:Y:S01]  /*0e90*/  IMAD.MOV.U32 R7, RZ, RZ, R15 ;  /* 0x000000ffff077224 */ /* 0x000fe200078e000f */
[----:B------:R-:W-:Y:S01]  /*0ea0*/  SHF.R.S32.HI R222, RZ, 0x1f, R202 ;  /* 0x0000001fffde7819 */ /* 0x000fe200000114ca */
[----:B------:R-:W-:Y:S01]  /*0eb0*/  IMAD.MOV.U32 R207, RZ, RZ, RZ ;  /* 0x000000ffffcf7224 */ /* 0x000fe200078e00ff */
[----:B------:R-:W-:Y:S01]  /*0ec0*/  SHF.R.S32.HI R221, RZ, 0x1f, R201 ;  /* 0x0000001fffdd7819 */ /* 0x000fe200000114c9 */
[----:B------:R-:W-:Y:S01]  /*0ed0*/  IMAD.MOV.U32 R16, RZ, RZ, RZ ;  /* 0x000000ffff107224 */ /* 0x000fe200078e00ff */
[----:B------:R-:W-:Y:S01]  /*0ee0*/  SHF.R.S32.HI R220, RZ, 0x1f, R200 ;  /* 0x0000001fffdc7819 */ /* 0x000fe200000114c8 */
[----:B------:R-:W-:Y:S01]  /*0ef0*/  IMAD.MOV.U32 R2, RZ, RZ, RZ ;  /* 0x000000ffff027224 */ /* 0x000fe200078e00ff */
[----:B------:R-:W-:Y:S01]  /*0f00*/  SHF.R.S32.HI R219, RZ, 0x1f, R199 ;  /* 0x0000001fffdb7819 */ /* 0x000fe200000114c7 */
[----:B------:R-:W-:Y:S01]  /*0f10*/  IMAD R226, R226, 0x8, R225 ;  /* 0x00000008e2e27824 */ /* 0x000fe200078e02e1 */
[----:B------:R-:W-:-:S02]  /*0f20*/  SHF.R.S32.HI R218, RZ, 0x1f, R198 ;  /* 0x0000001fffda7819 */ /* 0x000fc400000114c6 */
[----:B------:R-:W-:Y:S02]  /*0f30*/  SHF.R.S32.HI R217, RZ, 0x1f, R197 ;  /* 0x0000001fffd97819 */ /* 0x000fe400000114c5 */
[----:B------:R-:W-:Y:S02]  /*0f40*/  SHF.R.S32.HI R216, RZ, 0x1f, R196 ;  /* 0x0000001fffd87819 */ /* 0x000fe400000114c4 */
[----:B------:R-:W-:Y:S02]  /*0f50*/  SHF.R.S32.HI R215, RZ, 0x1f, R195 ;  /* 0x0000001fffd77819 */ /* 0x000fe400000114c3 */
[----:B------:R-:W-:Y:S02]  /*0f60*/  SHF.R.S32.HI R214, RZ, 0x1f, R194 ;  /* 0x0000001fffd67819 */ /* 0x000fe400000114c2 */
[----:B------:R-:W-:Y:S02]  /*0f70*/  SHF.R.S32.HI R213, RZ, 0x1f, R193 ;  /* 0x0000001fffd57819 */ /* 0x000fe400000114c1 */
[----:B------:R-:W-:-:S02]  /*0f80*/  SHF.R.S32.HI R212, RZ, 0x1f, R192 ;  /* 0x0000001fffd47819 */ /* 0x000fc400000114c0 */
[----:B------:R-:W-:Y:S02]  /*0f90*/  SHF.R.S32.HI R211, RZ, 0x1f, R191 ;  /* 0x0000001fffd37819 */ /* 0x000fe400000114bf */
[----:B------:R-:W-:Y:S02]  /*0fa0*/  SHF.R.S32.HI R210, RZ, 0x1f, R190 ;  /* 0x0000001fffd27819 */ /* 0x000fe400000114be */
[----:B------:R-:W-:Y:S02]  /*0fb0*/  SHF.R.S32.HI R209, RZ, 0x1f, R189 ;  /* 0x0000001fffd17819 */ /* 0x000fe400000114bd */
[----:B--2---:R-:W-:-:S07]  /*0fc0*/  LOP3.LUT R19, R10, 0x1, RZ, 0xfc, !PT ;  /* 0x000000010a137812 */ /* 0x004fce00078efcff */
.L_x_219:
[----:B0-2-4-:R-:W0:Y:S01]  /*0fd0*/  LDC.64 R8, c[0x0][0xc88] ;  /* 0x00032200ff087b82 */ /* 0x015e220000000a00 */
[----:B------:R-:W-:-:S07]  /*0fe0*/  ULDC.64 UR4, c[0x0][0xa28] ;  /* 0x00028a0000047ab9 */ /* 0x000fce0000000a00 */
[----:B------:R-:W1:Y:S08]  /*0ff0*/  LDC.64 R12, c[0x0][0x418] ;  /* 0x00010600ff0c7b82 */ /* 0x000e700000000a00 */
[----:B------:R-:W2:Y:S01]  /*1000*/  LDC R0, c[0x0][0x424] ;  /* 0x00010900ff007b82 */ /* 0x000ea20000000800 */
[----:B0-----:R-:W-:Y:S01]  /*1010*/  IMAD.WIDE R8, R7, 0x4, R8 ;  /* 0x0000000407087825 */ /* 0x001fe200078e0208 */
[----:B------:R-:W-:-:S06]  /*1020*/  ISETP.NE.U32.AND P0, PT, RZ, UR4, PT ;  /* 0x00000004ff007c0c */ /* 0x000fcc000bf05070 */
[----:B------:R-:W0:Y:S01]  /*1030*/  LDC R7, c[0x0][0x2f0] ;  /* 0x0000bc00ff077b82 */ /* 0x000e220000000800 */
[----:B---3--:R-:W3:Y:S01]  /*1040*/  LDG.E R23, desc[UR40][R8.64] ;  /* 0x0000002808177981 */ /* 0x008ee2000c1e1900 */
[----:B------:R-:W-:Y:S01]  /*1050*/  ISETP.NE.AND.EX P0, PT, RZ, UR5, PT, P0 ;  /* 0x00000005ff007c0c */ /* 0x000fe2000bf05300 */
[----:B------:R-:W-:Y:S01]  /*1060*/  IMAD.MOV.U32 R3, RZ, RZ, RZ ;  /* 0x000000ffff037224 */ /* 0x000fe200078e00ff */
[----:B---3--:R-:W-:-:S11]  /*1070*/  SHF.R.S32.HI R188, RZ, 0x1f, R23 ;  /* 0x0000001fffbc7819 */ /* 0x008fd60000011417 */
[----:B------:R-:W-:-:S04]  /*1080*/  @P0 LEA R10, P1, R23, UR4, 0x2 ;  /* 0x00000004170a0c11 */ /* 0x000fc8000f8210ff */
[----:B------:R-:W-:Y:S01]  /*1090*/  @P0 LEA.HI.X R11, R23, UR5, R188, 0x2, P1 ;  /* 0x00000005170b0c11 */ /* 0x000fe200088f14bc */
[----:B------:R-:W-:Y:S02]  /*10a0*/  ULDC.64 UR4, c[0x0][0xa20] ;  /* 0x0002880000047ab9 */ /* 0x000fe40000000a00 */
[----:B------:R-:W-:Y:S02]  /*10b0*/  ISETP.NE.U32.AND P1, PT, RZ, UR4, PT ;  /* 0x00000004ff007c0c */ /* 0x000fe4000bf25070 */
[----:B------:R3:W5:Y:S01]  /*10c0*/  @P0 LDG.E R3, desc[UR40][R10.64] ;  /* 0x000000280a030981 */ /* 0x000762000c1e1900 */
[----:B-1----:R-:W-:Y:S02]  /*10d0*/  ISETP.NE.U32.AND P0, PT, R12, RZ, PT ;  /* 0x000000ff0c00720c */ /* 0x002fe40003f05070 */
[----:B------:R-:W-:Y:S02]  /*10e0*/  ISETP.NE.AND.EX P1, PT, RZ, UR5, PT, P1 ;  /* 0x00000005ff007c0c */ /* 0x000fe4000bf25310 */
[----:B------:R-:W-:-:S04]  /*10f0*/  ISETP.NE.AND.EX P0, PT, R13, RZ, PT, P0 ;  /* 0x000000ff0d00720c */ /* 0x000fc80003f05300 */
[----:B--2---:R-:W-:-:S05]  /*1100*/  SEL R0, R0, 0x1, P0 ;  /* 0x0000000100007807 */ /* 0x004fca0000000000 */
[----:B0-----:R-:W-:Y:S02]  /*1110*/  IMAD R104, R0, R7, RZ ;  /* 0x0000000700687224 */ /* 0x001fe400078e02ff */
[----:B------:R-:W-:-:S04]  /*1120*/  @P1 LEA R8, P2, R23, UR4, 0x2 ;  /* 0x0000000417081c11 */ /* 0x000fc8000f8410ff */
[----:B------:R-:W-:-:S05]  /*1130*/  @P1 LEA.HI.X R9, R23, UR5, R188, 0x2, P2 ;  /* 0x0000000517091c11 */ /* 0x000fca00090f14bc */
[----:B------:R3:W5:Y:S01]  /*1140*/  @P1 LDG.E R104, desc[UR40][R8.64] ;  /* 0x0000002808681981 */ /* 0x000762000c1e1900 */
[----:B------:R-:W-:Y:S05]  /*1150*/  @P1 BRA `(.L_x_173) ;  /* 0x0000000000241947 */ /* 0x000fea0003800000 */
[----:B------:R-:W-:Y:S02]  /*1160*/  ULDC.64 UR4, c[0x0][0xa08] ;  /* 0x0002820000047ab9 */ /* 0x000fe40000000a00 */
[----:B------:R-:W-:-:S04]  /*1170*/  ISETP.NE.U32.AND P0, PT, RZ, UR4, PT ;  /* 0x00000004ff007c0c */ /* 0x000fc8000bf05070 */
[----:B------:R-:W-:-:S13]  /*1180*/  ISETP.NE.AND.EX P0, PT, RZ, UR5, PT, P0 ;  /* 0x00000005ff007c0c */ /* 0x000fda000bf05300 */
[----:B------:R-:W-:Y:S05]  /*1190*/  @!P0 BRA `(.L_x_173) ;  /* 0x0000000000148947 */ /* 0x000fea0003800000 */
[----:B---3--:R-:W0:Y:S02]  /*11a0*/  LDC.64 R8, c[0x0][0xa08] ;  /* 0x00028200ff087b82 */ /* 0x008e240000000a00 */
[----:B0-----:R-:W-:-:S05]  /*11b0*/  IMAD.WIDE R8, R23, 0x4, R8 ;  /* 0x0000000417087825 */ /* 0x001fca00078e0208 */
[----:B-----5:R-:W2:Y:S04]  /*11c0*/  LDG.E R104, desc[UR40][R8.64] ;  /* 0x0000002808687981 */ /* 0x020ea8000c1e1900 */
[----:B------:R-:W2:Y:S02]  /*11d0*/  LDG.E R7, desc[UR40][R8.64+0x4] ;  /* 0x0000042808077981 */ /* 0x000ea4000c1e1900 */
[----:B--2---:R-:W-:-:S07]  /*11e0*/  IMAD.IADD R104, R7, 0x1, -R104 ;  /* 0x0000000107687824 */ /* 0x004fce00078e0a68 */
.L_x_173:
[----:B-----5:R-:W-:Y:S01]  /*11f0*/  IMAD.IADD R104, R104, 0x1, -R3 ;  /* 0x0000000168687824 */ /* 0x020fe200078e0a03 */
[C---:B------:R-:W-:Y:S01]  /*1200*/  LOP3.LUT R3, R6.reuse, 0xff000000, RZ, 0xc0, !PT ;  /* 0xff00000006037812 */ /* 0x040fe200078ec0ff */
[----:B------:R-:W-:Y:S01]  /*1210*/  IMAD.MOV.U32 R94, RZ, RZ, RZ ;  /* 0x000000ffff5e7224 */ /* 0x000fe200078e00ff */
[----:B------:R-:W-:Y:S01]  /*1220*/  LOP3.LUT R0, R6, 0xff0000, RZ, 0xc0, !PT ;  /* 0x00ff000006007812 */ /* 0x000fe200078ec0ff */
[C---:B------:R-:W-:Y:S01]  /*1230*/  VIADD R4, R104.reuse, 0x7f ;  /* 0x0000007f68047836 */ /* 0x040fe20000000000 */
[----:B------:R-:W-:Y:S02]  /*1240*/  ISETP.GE.AND P0, PT, R104, 0x1, PT ;  /* 0x000000016800780c */ /* 0x000fe40003f06270 */
[----:B------:R-:W-:Y:S02]  /*1250*/  SHF.R.U32.HI R3, RZ, 0x8, R3 ;  /* 0x00000008ff037819 */ /* 0x000fe40000011603 */
[----:B------:R-:W-:Y:S02]  /*1260*/  SHF.R.S32.HI R7, RZ, 0x1f, R4 ;  /* 0x0000001fff077819 */ /* 0x000fe40000011404 */
[----:B------:R-:W-:-:S02]  /*1270*/  LEA.HI R0, R0, R3, RZ, 0x10 ;  /* 0x0000000300007211 */ /* 0x000fc400078f80ff */
[----:B------:R-:W-:Y:S02]  /*1280*/  LEA.HI R7, R7, R4, RZ, 0x7 ;  /* 0x0000000407077211 */ /* 0x000fe400078f38ff */
[----:B------:R-:W-:Y:S02]  /*1290*/  LOP3.LUT R204, R0, 0xff, RZ, 0xc0, !PT ;  /* 0x000000ff00cc7812 */ /* 0x000fe400078ec0ff */
[----:B------:R-:W-:Y:S02]  /*12a0*/  SHF.R.U32.HI R186, RZ, 0x10, R0 ;  /* 0x00000010ffba7819 */ /* 0x000fe40000011600 */
[----:B---3--:R-:W-:Y:S01]  /*12b0*/  SHF.R.S32.HI R11, RZ, 0x7, R7 ;  /* 0x00000007ff0b7819 */ /* 0x008fe20000011407 */
[----:B------:R-:W-:Y:S06]  /*12c0*/  @!P0 BRA `(.L_x_174) ;  /* 0x0000000000748947 */ /* 0x000fec0003800000 */
[----:B------:R-:W0:Y:S01]  /*12d0*/  LDC R3, c[0x0][0x9f0] ;  /* 0x00027c00ff037b82 */ /* 0x000e220000000800 */
[----:B------:R-:W-:-:S04]  /*12e0*/  ISETP.NE.AND P0, PT, R186, RZ, PT ;  /* 0x000000ffba00720c */ /* 0x000fc80003f05270 */
[----:B0-----:R-:W-:-:S04]  /*12f0*/  SEL R12, R186, R3, P0 ;  /* 0x00000003ba0c7207 */ /* 0x001fc80000000000 */
[-C--:B------:R-:W-:Y:S02]  /*1300*/  IABS R4, R12.reuse ;  /* 0x0000000c00047213 */ /* 0x080fe40000000000 */
[----:B------:R-:W-:Y:S02]  /*1310*/  IADD3 R0, R11, -0x1, R12 ;  /* 0xffffffff0b007810 */ /* 0x000fe40007ffe00c */
[----:B------:R-:W0:Y:S01]  /*1320*/  I2F.RP R3, R4 ;  /* 0x0000000400037306 */ /* 0x000e220000209400 */
[----:B------:R-:W-:Y:S02]  /*1330*/  IABS R13, R12 ;  /* 0x0000000c000d7213 */ /* 0x000fe40000000000 */
[----:B------:R-:W-:Y:S02]  /*1340*/  IABS R10, R0 ;  /* 0x00000000000a7213 */ /* 0x000fe40000000000 */
[----:B------:R-:W-:-:S04]  /*1350*/  LOP3.LUT R0, R0, R12, RZ, 0x3c, !PT ;  /* 0x0000000c00007212 */ /* 0x000fc800078e3cff */
[----:B------:R-:W-:Y:S01]  /*1360*/  ISETP.GE.AND P2, PT, R0, RZ, PT ;  /* 0x000000ff0000720c */ /* 0x000fe20003f46270 */
[----:B0-----:R-:W0:Y:S02]  /*1370*/  MUFU.RCP R3, R3 ;  /* 0x0000000300037308 */ /* 0x001e240000001000 */
[----:B0-----:R-:W-:Y:S02]  /*1380*/  VIADD R8, R3, 0xffffffe ;  /* 0x0ffffffe03087836 */ /* 0x001fe40000000000 */
[----:B------:R-:W-:-:S04]  /*1390*/  IMAD.MOV R3, RZ, RZ, -R13 ;  /* 0x000000ffff037224 */ /* 0x000fc800078e0a0d */
[----:B------:R0:W1:Y:S02]  /*13a0*/  F2I.FTZ.U32.TRUNC.NTZ R9, R8 ;  /* 0x0000000800097305 */ /* 0x000064000021f000 */
[----:B0-----:R-:W-:Y:S02]  /*13b0*/  IMAD.MOV.U32 R8, RZ, RZ, RZ ;  /* 0x000000ffff087224 */ /* 0x001fe400078e00ff */
[----:B-1----:R-:W-:-:S04]  /*13c0*/  IMAD.MOV R7, RZ, RZ, -R9 ;  /* 0x000000ffff077224 */ /* 0x002fc800078e0a09 */
[----:B------:R-:W-:-:S04]  /*13d0*/  IMAD R7, R7, R4, RZ ;  /* 0x0000000407077224 */ /* 0x000fc800078e02ff */
[----:B------:R-:W-:-:S06]  /*13e0*/  IMAD.HI.U32 R9, R9, R7, R8 ;  /* 0x0000000709097227 */ /* 0x000fcc00078e0008 */
[----:B------:R-:W-:-:S04]  /*13f0*/  IMAD.HI.U32 R9, R9, R10, RZ ;  /* 0x0000000a09097227 */ /* 0x000fc800078e00ff */
[----:B------:R-:W-:-:S05]  /*1400*/  IMAD R3, R9, R3, R10 ;  /* 0x0000000309037224 */ /* 0x000fca00078e020a */
[----:B------:R-:W-:-:S13]  /*1410*/  ISETP.GT.U32.AND P1, PT, R4, R3, PT ;  /* 0x000000030400720c */ /* 0x000fda0003f24070 */
[----:B------:R-:W-:Y:S02]  /*1420*/  @!P1 IMAD.IADD R3, R3, 0x1, -R4 ;  /* 0x0000000103039824 */ /* 0x000fe400078e0a04 */
[----:B------:R-:W-:Y:S01]  /*1430*/  @!P1 VIADD R9, R9, 0x1 ;  /* 0x0000000109099836 */ /* 0x000fe20000000000 */
[----:B------:R-:W-:Y:S02]  /*1440*/  ISETP.NE.AND P1, PT, R12, RZ, PT ;  /* 0x000000ff0c00720c */ /* 0x000fe40003f25270 */
[----:B------:R-:W-:-:S13]  /*1450*/  ISETP.GE.U32.AND P0, PT, R3, R4, PT ;  /* 0x000000040300720c */ /* 0x000fda0003f06070 */
[----:B------:R-:W-:-:S04]  /*1460*/  @P0 VIADD R9, R9, 0x1 ;  /* 0x0000000109090836 */ /* 0x000fc80000000000 */
[----:B------:R-:W-:Y:S01]  /*1470*/  @!P2 IMAD.MOV R9, RZ, RZ, -R9 ;  /* 0x000000ffff09a224 */ /* 0x000fe200078e0a09 */
[----:B------:R-:W-:-:S05]  /*1480*/  @!P1 LOP3.LUT R9, RZ, R12, RZ, 0x33, !PT ;  /* 0x0000000cff099212 */ /* 0x000fca00078e33ff */
[----:B------:R-:W-:-:S07]  /*1490*/  IMAD.MOV.U32 R94, RZ, RZ, R9 ;  /* 0x000000ffff5e7224 */ /* 0x000fce00078e0009 */
.L_x_174:
[-C--:B------:R-:W-:Y:S01]  /*14a0*/  IMAD R17, R204, R94.reuse, RZ ;  /* 0x0000005ecc117224 */ /* 0x080fe200078e02ff */
[----:B------:R-:W-:Y:S01]  /*14b0*/  LOP3.LUT R185, R6, 0xffff, RZ, 0xc0, !PT ;  /* 0x0000ffff06b97812 */ /* 0x000fe200078ec0ff */
[----:B------:R-:W-:Y:S01]  /*14c0*/  IMAD.MOV.U32 R187, RZ, RZ, R5 ;  /* 0x000000ffffbb7224 */ /* 0x000fe200078e0005 */
[----:B------:R-:W-:Y:S01]  /*14d0*/  PLOP3.LUT P0, PT, PT, PT, PT, 0x80, 0x0 ;  /* 0x000000000000781c */ /* 0x000fe20003f0f070 */
[----:B------:R-:W-:Y:S01]  /*14e0*/  IMAD.MOV.U32 R95, RZ, RZ, RZ ;  /* 0x000000ffff5f7224 */ /* 0x000fe200078e00ff */
[----:B------:R-:W-:Y:S01]  /*14f0*/  VIADDMNMX R94, R17, R94, R11, PT ;  /* 0x0000005e115e7246 */ /* 0x000fe2000380010b */
[----:B------:R-:W-:Y:S01]  /*1500*/  IMAD.MOV.U32 R0, RZ, RZ, RZ ;  /* 0x000000ffff007224 */ /* 0x000fe200078e00ff */
[----:B------:R-:W-:Y:S02]  /*1510*/  CS2R R86, SRZ ;  /* 0x0000000000567805 */ /* 0x000fe4000001ff00 */
[----:B------:R-:W-:Y:S02]  /*1520*/  CS2R R84, SRZ ;  /* 0x0000000000547805 */ /* 0x000fe4000001ff00 */
[----:B------:R-:W-:-:S02]  /*1530*/  ISETP.GT.AND P1, PT, R94, R17, PT ;  /* 0x000000115e00720c */ /* 0x000fc40003f24270 */
        /* <DEDUP_REMOVED lines=31> */
[----:B------:R-:W0:Y:S01]  /*1730*/  SHFL.IDX PT, R0, R224, RZ, 0x1f ;  /* 0x00001fffe0007589 */ /* 0x000e2200000e0000 */
[----:B------:R-:W1:Y:S01]  /*1740*/  S2UR UR7, SR_CgaCtaId ;  /* 0x00000000000779c3 */ /* 0x000e620000008800 */
[----:B------:R-:W-:Y:S01]  /*1750*/  UMOV UR6, 0x400 ;  /* 0x0000040000067882 */ /* 0x000fe20000000000 */
[----:B0-----:R-:W-:Y:S01]  /*1760*/  R2UR UR4, R0 ;  /* 0x00000000000472ca */ /* 0x001fe200000e0000 */
[----:B-1----:R-:W-:-:S04]  /*1770*/  ULEA UR6, UR7, UR6, 0x18 ;  /* 0x0000000607067291 */ /* 0x002fc8000f8ec03f */
[----:B------:R-:W-:-:S04]  /*1780*/  UIADD3 UR6, UR6, 0x10400, URZ ;  /* 0x0001040006067890 */ /* 0x000fc8000fffe03f */
[----:B------:R-:W-:-:S04]  /*1790*/  ULOP3.LUT UP0, URZ, UR6, 0x3ff, URZ, 0xc0, !UPT ;  /* 0x000003ff063f7892 */ /* 0x000fc8000f80c03f */
[----:B------:R-:W-:Y:S02]  /*17a0*/  ULEA.HI UR5, UR4, UR4, URZ, 0x1 ;  /* 0x0000000404057291 */ /* 0x000fe4000f8f083f */
[----:B------:R-:W-:Y:S02]  /*17b0*/  PLOP3.LUT P0, PT, PT, PT, UP0, 0x80, 0x0 ;  /* 0x000000000000781c */ /* 0x000fe40003f0f008 */
        /* <DEDUP_REMOVED lines=11> */
[----:B------:R-:W-:Y:S01]  /*1870*/  IMAD.U32 R5, RZ, RZ, UR5 ;  /* 0x00000005ff057e24 */ /* 0x000fe2000f8e00ff */
[----:B------:R-:W-:Y:S01]  /*1880*/  ULDC.64 UR4, c[0x4][0x120] ;  /* 0x0100480000047ab9 */ /* 0x000fe20000000a00 */
        /* <DEDUP_REMOVED lines=9> */
.L_x_176:
[----:B------:R-:W0:Y:S01]  /*1920*/  S2UR UR5, SR_CgaCtaId ;  /* 0x00000000000579c3 */ /* 0x000e220000008800 */
[----:B------:R-:W-:Y:S01]  /*1930*/  LEA.HI R0, R207, R207, RZ, 0x1 ;  /* 0x000000cfcf007211 */ /* 0x000fe200078f08ff */
[----:B------:R-:W-:Y:S01]  /*1940*/  UMOV UR4, 0x400 ;  /* 0x0000040000047882 */ /* 0x000fe20000000000 */
[----:B------:R-:W-:Y:S01]  /*1950*/  BSSY B0, `(.L_x_177) ;  /* 0x0000009000007945 */ /* 0x000fe20003800000 */
[----:B------:R-:W-:Y:S02]  /*1960*/  ISETP.NE.AND P0, PT, R19, 0x3, PT ;  /* 0x000000031300780c */ /* 0x000fe40003f05270 */
[----:B------:R-:W-:-:S05]  /*1970*/  LOP3.LUT R0, R0, 0xfffffffe, RZ, 0xc0, !PT ;  /* 0xfffffffe00007812 */ /* 0x000fca00078ec0ff */
[----:B------:R-:W-:-:S05]  /*1980*/  IMAD.IADD R3, R207, 0x1, -R0 ;  /* 0x00000001cf037824 */ /* 0x000fca00078e0a00 */
[----:B------:R-:W-:Y:S01]  /*1990*/  SHF.L.U32 R3, R3, 0x1f, RZ ;  /* 0x0000001f03037819 */ /* 0x000fe200000006ff */
[----:B0-----:R-:W-:-:S06]  /*19a0*/  ULEA UR4, UR5, UR4, 0x18 ;  /* 0x0000000405047291 */ /* 0x001fcc000f8ec03f */
[----:B------:R-:W-:-:S04]  /*19b0*/  IMAD.U32 R0, RZ, RZ, UR4 ;  /* 0x00000004ff007e24 */ /* 0x000fc8000f8e00ff */
[----:B------:R-:W0:Y:S02]  /*19c0*/  SYNCS.PHASECHK.TRANS64.TRYWAIT P1, [R0+URZ+0x34800], R3 ;  /* 0x03480003000075a7 */ /* 0x000e24000802017f */
[----:B0-----:R-:W-:Y:S05]  /*19d0*/  @!P1 BRA `(.L_x_178) ;  /* 0x000000e800d09947 */ /* 0x001fea0003800000 */
.L_x_342:
[----:B------:R-:W-:Y:S05]  /*19e0*/  BSYNC B0 ;  /* 0x0000000000007941 */ /* 0x000fea0003800000 */
.L_x_177:
[----:B------:R-:W-:Y:S05]  /*19f0*/  @!P0 BRA `(.L_x_179) ;  /* 0x0000000000048947 */ /* 0x000fea0003800000 */
[----:B------:R-:W-:Y:S01]  /*1a00*/  BPT.TRAP 0x1 ;  /* 0x000000040000795c */ /* 0x000fe20000300000 */
.L_x_179:
[----:B------:R-:W-:Y:S01]  /*1a10*/  IMAD R5, R2, 0x8, R0 ;  /* 0x0000000802057824 */ /* 0x000fe200078e0200 */
[----:B------:R-:W-:-:S04]  /*1a20*/  SHF.L.U32 R4, R16, 0x1f, RZ ;  /* 0x0000001f10047819 */ /* 0x000fc800000006ff */
[----:B------:R1:W2:Y:S01]  /*1a30*/  SYNCS.PHASECHK.TRANS64.TRYWAIT P2, [R5+URZ+0x34830], R4 ;  /* 0x03483004050075a7 */ /* 0x0002a2000804017f */
[----:B------:R-:W-:Y:S05]  /*1a40*/  @!P0 BRA `(.L_x_180) ;  /* 0x0000000000048947 */ /* 0x000fea0003800000 */
[----:B------:R-:W-:Y:S01]  /*1a50*/  BPT.TRAP 0x1 ;  /* 0x000000040000795c */ /* 0x000fe20000300000 */
.L_x_180:
[----:B0-----:R-:W0:Y:S01]  /*1a60*/  S2R R3, SR_TID.X ;  /* 0x0000000000037919 */ /* 0x001e220000002100 */
[----:B------:R-:W-:Y:S01]  /*1a70*/  IMAD.MOV.U32 R151, RZ, RZ, RZ ;  /* 0x000000ffff977224 */ /* 0x000fe200078e00ff */
[----:B0-----:R-:W-:Y:S01]  /*1a80*/  LOP3.LUT P1, RZ, R3, 0x7f, RZ, 0xc0, !PT ;  /* 0x0000007f03ff7812 */ /* 0x001fe2000782c0ff */
[----:B--2---:R-:W-:-:S12]  /*1a90*/  @P2 BRA `(.L_x_181) ;  /* 0x0000000000082947 */ /* 0x004fd80003800000 */
[----:B------:R-:W0:Y:S02]  /*1aa0*/  SYNCS.PHASECHK.TRANS64.TRYWAIT P2, [R5+URZ+0x34830], R4 ;  /* 0x03483004050075a7 */ /* 0x000e24000804017f */
[----:B0-----:R-:W-:Y:S05]  /*1ab0*/  @!P2 BRA `(.L_x_182) ;  /* 0x000000e800aca947 */ /* 0x001fea0003800000 */
.L_x_181:
[----:B------:R-:W-:Y:S05]  /*1ac0*/  WARPSYNC.ALL ;  /* 0x0000000000007948 */ /* 0x000fea0003800000 */
[----:B------:R-:W-:Y:S01]  /*1ad0*/  VIADD R3, R0, 0x1c400 ;  /* 0x0001c40000037836 */ /* 0x000fe20000000000 */
[----:B------:R-:W-:Y:S01]  /*1ae0*/  ULOP3.LUT UR52, UR52, 0x10000, URZ, 0xfc, !UPT ;  /* 0x0001000034347892 */ /* 0x000fe2000f8efc3f */
[----:B------:R-:W-:Y:S01]  /*1af0*/  WARPGROUP.ARRIVE ;  /* 0x00000000000079c5 */ /* 0x000fe20000000000 */
[----:B------:R-:W-:Y:S01]  /*1b00*/  UMOV UR53, 0x40000040 ;  /* 0x4000004000357882 */ /* 0x000fe20000000000 */
[----:B------:R-:W-:Y:S01]  /*1b10*/  UMOV UR55, 0x40000040 ;  /* 0x4000004000377882 */ /* 0x000fe20000000000 */
[----:B------:R-:W-:Y:S01]  /*1b20*/  SHF.R.U32.HI R3, RZ, 0x4, R3 ;  /* 0x00000004ff037819 */ /* 0x000fe20000011603 */
[----:B------:R-:W-:Y:S01]  /*1b30*/  UIADD3 UR56, UR52, 0x2, URZ ;  /* 0x0000000234387890 */ /* 0x000fe2000fffe03f */
[----:B------:R-:W-:Y:S01]  /*1b40*/  P2R R88, PR, RZ, 0x2 ;  /* 0x00000002ff587803 */ /* 0x000fe20000000000 */
[----:B------:R-:W-:Y:S01]  /*1b50*/  UMOV UR57, 0x40000040 ;  /* 0x4000004000397882 */ /* 0x000fe20000000000 */
[----:B------:R-:W-:Y:S01]  /*1b60*/  LOP3.LUT R3, R3, 0x3fff, RZ, 0xc0, !PT ;  /* 0x00003fff03037812 */ /* 0x000fe200078ec0ff */
[----:B------:R-:W-:Y:S01]  /*1b70*/  UMOV UR59, 0x40000040 ;  /* 0x40000040003b7882 */ /* 0x000fe20000000000 */
[----:B------:R-:W-:Y:S01]  /*1b80*/  UIADD3 UR8, UR52, 0x4, URZ ;  /* 0x0000000434087890 */ /* 0x000fe2000fffe03f */
[----:B------:R-:W-:Y:S01]  /*1b90*/  P2R R90, PR, RZ, 0x1 ;  /* 0x00000001ff5a7803 */ /* 0x000fe20000000000 */
[----:B------:R-:W-:Y:S01]  /*1ba0*/  UMOV UR9, 0x40000040 ;  /* 0x4000004000097882 */ /* 0x000fe20000000000 */
[----:B------:R-:W-:Y:S01]  /*1bb0*/  LOP3.LUT R7, R3, 0x10000, RZ, 0xfc, !PT ;  /* 0x0001000003077812 */ /* 0x000fe200078efcff */
[----:B------:R-:W-:Y:S01]  /*1bc0*/  UMOV UR11, 0x40000040 ;  /* 0x40000040000b7882 */ /* 0x000fe20000000000 */
[----:B------:R-:W-:Y:S01]  /*1bd0*/  UIADD3 UR12, UR52, 0x6, URZ ;  /* 0x00000006340c7890 */ /* 0x000fe2000fffe03f */
[----:B------:R-:W-:Y:S01]  /*1be0*/  IMAD.MOV.U32 R150, RZ, RZ, R151 ;  /* 0x000000ffff967224 */ /* 0x000fe200078e0097 */
[----:B------:R-:W-:Y:S01]  /*1bf0*/  UMOV UR13, 0x40000040 ;  /* 0x40000040000d7882 */ /* 0x000fe20000000000 */
[----:B------:R-:W-:Y:S01]  /*1c00*/  IMAD R3, R2, 0xc00, R7 ;  /* 0x00000c0002037824 */ /* 0x000fe200078e0207 */
[----:B------:R-:W-:Y:S01]  /*1c10*/  UMOV UR15, 0x40000040 ;  /* 0x40000040000f7882 */ /* 0x000fe20000000000 */
[----:B------:R-:W-:Y:S01]  /*1c20*/  UIADD3 UR16, UR52, 0x400, URZ ;  /* 0x0000040034107890 */ /* 0x000fe2000fffe03f */
[----:B------:R-:W-:Y:S01]  /*1c30*/  IMAD.MOV.U32 R149, RZ, RZ, R151 ;  /* 0x000000ffff957224 */ /* 0x000fe200078e0097 */
[----:B------:R-:W-:Y:S01]  /*1c40*/  UMOV UR17, 0x40000040 ;  /* 0x4000004000117882 */ /* 0x000fe20000000000 */
[----:B------:R-:W-:Y:S01]  /*1c50*/  R2UR UR54, R3 ;  /* 0x00000000033672ca */ /* 0x000fe200000e0000 */
[----:B------:R-:W-:Y:S01]  /*1c60*/  UMOV UR19, 0x40000040 ;  /* 0x4000004000137882 */ /* 0x000fe20000000000 */
[----:B------:R-:W-:Y:S01]  /*1c70*/  UIADD3 UR20, UR52, 0x402, URZ ;  /* 0x0000040234147890 */ /* 0x000fe2000fffe03f */
[----:B------:R-:W-:Y:S01]  /*1c80*/  IADD3 R3, R104, 0x80, -R205 ;  /* 0x0000008068037810 */ /* 0x000fe20007ffe8cd */
[----:B------:R-:W-:Y:S01]  /*1c90*/  UMOV UR21, 0x40000040 ;  /* 0x4000004000157882 */ /* 0x000fe20000000000 */
[----:B------:R-:W-:Y:S01]  /*1ca0*/  UMOV UR23, 0x40000040 ;  /* 0x4000004000177882 */ /* 0x000fe20000000000 */
[----:B------:R-:W-:Y:S01]  /*1cb0*/  UIADD3 UR24, UR52, 0x404, URZ ;  /* 0x0000040434187890 */ /* 0x000fe2000fffe03f */
[----:B------:R-:W-:Y:S01]  /*1cc0*/  IMAD.MOV.U32 R148, RZ, RZ, R151 ;  /* 0x000000ffff947224 */ /* 0x000fe200078e0097 */
[----:B------:R-:W-:Y:S01]  /*1cd0*/  UMOV UR25, 0x40000040 ;  /* 0x4000004000197882 */ /* 0x000fe20000000000 */
[----:B------:R-:W-:Y:S01]  /*1ce0*/  UMOV UR27, 0x40000040 ;  /* 0x40000040001b7882 */ /* 0x000fe20000000000 */
[----:B------:R-:W-:Y:S01]  /*1cf0*/  UIADD3 UR28, UR52, 0x406, URZ ;  /* 0x00000406341c7890 */ /* 0x000fe2000fffe03f */
[----:B------:R-:W-:Y:S01]  /*1d00*/  IMAD R6, R94, -0x80, R3 ;  /* 0xffffff805e067824 */ /* 0x000fe200078e0203 */
[----:B------:R-:W-:Y:S01]  /*1d10*/  UMOV UR29, 0x40000040 ;  /* 0x40000040001d7882 */ /* 0x000fe20000000000 */
[----:B------:R-:W-:Y:S01]  /*1d20*/  HGMMA.64x128x16.F32.BF16 R24, gdesc[UR52], RZ, !UPT, gsb0 ;  /* 0x01e00000341879f0 */ /* 0x000fe2000c0018ff */
[----:B------:R-:W-:Y:S01]  /*1d30*/  UIADD3 UR58, UR54, 0x2, URZ ;  /* 0x00000002363a7890 */ /* 0x000fe2000fffe03f */
[--C-:B------:R-:W-:Y:S01]  /*1d40*/  IMAD.MOV.U32 R147, RZ, RZ, R151.reuse ;  /* 0x000000ffff937224 */ /* 0x100fe200078e0097 */
[----:B------:R-:W-:Y:S01]  /*1d50*/  UIADD3 UR10, UR54, 0x4, URZ ;  /* 0x00000004360a7890 */ /* 0x000fe2000fffe03f */
[C---:B------:R-:W-:Y:S01]  /*1d60*/  ISETP.GT.AND P4, PT, R6.reuse, RZ, PT ;  /* 0x000000ff0600720c */ /* 0x040fe20003f84270 */
[----:B------:R-:W-:Y:S01]  /*1d70*/  UIADD3 UR14, UR54, 0x6, URZ ;  /* 0x00000006360e7890 */ /* 0x000fe2000fffe03f */
[C---:B------:R-:W-:Y:S01]  /*1d80*/  ISETP.GT.AND P3, PT, R6.reuse, 0x1, PT ;  /* 0x000000010600780c */ /* 0x040fe20003f64270 */
        /* <DEDUP_REMOVED lines=8> */
[----:B------:R-:W-:Y:S01]  /*1e10*/  UMOV UR31, 0x40000040 ;  /* 0x40000040001f7882 */ /* 0x000fe20000000000 */
[----:B------:R-:W-:Y:S01]  /*1e20*/  UIADD3 UR32, UR52, 0x800, URZ ;  /* 0x0000080034207890 */ /* 0x000fe2000fffe03f */
[----:B------:R-:W-:Y:S01]  /*1e30*/  ISETP.GT.AND P0, PT, R6, 0x60, PT ;  /* 0x000000600600780c */ /* 0x000fe20003f04270 */
[----:B------:R-:W-:Y:S01]  /*1e40*/  UIADD3 UR34, UR54, 0x800, URZ ;  /* 0x0000080036227890 */ /* 0x000fe2000fffe03f */
[--C-:B------:R-:W-:Y:S01]  /*1e50*/  IMAD.MOV.U32 R146, RZ, RZ, R151.reuse ;  /* 0x000000ffff927224 */ /* 0x100fe200078e0097 */
[----:B------:R-:W-:Y:S01]  /*1e60*/  UMOV UR33, 0x40000040 ;  /* 0x4000004000217882 */ /* 0x000fe20000000000 */
[----:B------:R-:W-:Y:S01]  /*1e70*/  UMOV UR35, 0x40000040 ;  /* 0x4000004000237882 */ /* 0x000fe20000000000 */
[----:B------:R-:W-:Y:S01]  /*1e80*/  UIADD3 UR36, UR52, 0x802, URZ ;  /* 0x0000080234247890 */ /* 0x000fe2000fffe03f */
[--C-:B------:R-:W-:Y:S01]  /*1e90*/  IMAD.MOV.U32 R145, RZ, RZ, R151.reuse ;  /* 0x000000ffff917224 */ /* 0x100fe200078e0097 */
        /* <DEDUP_REMOVED lines=16> */
[----:B------:R-:W-:Y:S01]  /*1fa0*/  ULDC UR4, c[0x0][0x988] ;  /* 0x0002620000047ab9 */ /* 0x000fe20000000800 */
        /* <DEDUP_REMOVED lines=21> */
[----:B------:R-:W-:Y:S01]  /*2100*/  IMAD.MOV.U32 R92, RZ, RZ, R151 ;  /* 0x000000ffff5c7224 */ /* 0x000fe200078e0097 */
        /* <DEDUP_REMOVED lines=37> */
[----:B01----:R-:W-:-:S02]  /*2360*/  FMNMX.FTZ R4, R111, R113, !PT ;  /* 0x000000716f047209 */ /* 0x003fc40007810000 */
        /* <DEDUP_REMOVED lines=103> */
[C---:B------:R-:W-:Y:S02]  /*29e0*/  ISETP.GT.AND P6, PT, R6.reuse, 0x79, PT ;  /* 0x000000790600780c */ /* 0x040fe40003fc4270 */
        /* <DEDUP_REMOVED lines=17> */
[----:B------:R-:W-:Y:S01]  /*2b00*/  ISETP.NE.AND P1, PT, R88, RZ, PT ;  /* 0x000000ff5800720c */ /* 0x000fe20003f25270 */
[--C-:B------:R-:W-:Y:S01]  /*2b10*/  IMAD.MOV.U32 R88, RZ, RZ, R151.reuse ;  /* 0x000000ffff587224 */ /* 0x100fe200078e0097 */
[----:B------:R-:W-:Y:S01]  /*2b20*/  ISETP.NE.AND P0, PT, R90, RZ, PT ;  /* 0x000000ff5a00720c */ /* 0x000fe20003f05270 */
[----:B------:R-:W-:Y:S01]  /*2b30*/  IMAD.MOV.U32 R90, RZ, RZ, R151 ;  /* 0x000000ffff5a7224 */ /* 0x000fe200078e0097 */
[----:B0-----:R-:W-:-:S02]  /*2b40*/  FMNMX.FTZ R10, R8, R3, !PT ;  /* 0x00000003080a7209 */ /* 0x001fc40007810000 */
[----:B------:R-:W-:-:S03]  /*2b50*/  FMNMX.FTZ R8, R11, R27, !PT ;  /* 0x0000001b0b087209 */ /* 0x000fc60007810000 */
[----:B------:R-:W0:Y:S01]  /*2b60*/  SHFL.BFLY PT, R3, R10, 0x1, 0x1f ;  /* 0x0c201f000a037f89 */ /* 0x000e2200000e0000 */
[----:B------:R-:W-:-:S03]  /*2b70*/  FMNMX.FTZ R8, R13, R8, !PT ;  /* 0x000000080d087209 */ /* 0x000fc60007810000 */
[----:B------:R-:W-:Y:S01]  /*2b80*/  @!P1 VIADD R5, R5, 0x34840 ;  /* 0x0003484005059836 */ /* 0x000fe20000000000 */
[----:B------:R-:W-:-:S04]  /*2b90*/  FMNMX.FTZ R8, R31, R8, !PT ;  /* 0x000000081f087209 */ /* 0x000fc80007810000 */
[----:B------:R-:W-:Y:S02]  /*2ba0*/  @!P1 PRMT R5, RZ, 0x654, R5 ;  /* 0x00000654ff059816 */ /* 0x000fe40000000005 */
[----:B------:R-:W-:Y:S02]  /*2bb0*/  FMNMX.FTZ R8, R15, R8, !PT ;  /* 0x000000080f087209 */ /* 0x000fe40007810000 */
[----:B------:R1:W-:Y:S02]  /*2bc0*/  @!P1 SYNCS.ARRIVE.TRANS64.RED.A1T0 RZ, [R5+URZ], RZ ;  /* 0x000000ff05ff99a7 */ /* 0x0003e4000810043f */
        /* <DEDUP_REMOVED lines=18> */
[-CC-:B------:R-:W-:Y:S01]  /*2cf0*/  FFMA.FTZ R168, R125, R4.reuse, -R6.reuse ;  /* 0x000000047da87223 */ /* 0x180fe20000010806 */
[----:B------:R-:W-:Y:S01]  /*2d00*/  FSEL R123, R82, -INF , P3 ;  /* 0xff800000527b7808 */ /* 0x000fe20001800000 */
[--C-:B------:R-:W-:Y:S01]  /*2d10*/  FFMA.FTZ R154, R9, R4, -R6.reuse ;  /* 0x00000004099a7223 */ /* 0x100fe20000010806 */
[----:B------:R-:W-:Y:S01]  /*2d20*/  FMNMX.FTZ R8, R37, R8, !PT ;  /* 0x0000000825087209 */ /* 0x000fe20007810000 */
[----:B------:R0:W-:Y:S01]  /*2d30*/  MUFU.EX2 R79, R10 ;  /* 0x0000000a004f7308 */ /* 0x0001e20000000800 */
[----:B------:R-:W-:Y:S01]  /*2d40*/  FSEL R91, R86, -INF , P5 ;  /* 0xff800000565b7808 */ /* 0x000fe20002800000 */
[--C-:B------:R-:W-:Y:S01]  /*2d50*/  FFMA.FTZ R180, R111, R4, -R6.reuse ;  /* 0x000000046fb47223 */ /* 0x100fe20000010806 */
[----:B------:R-:W-:Y:S01]  /*2d60*/  FMNMX.FTZ R8, R55, R8, !PT ;  /* 0x0000000837087209 */ /* 0x000fe20007810000 */
[-CC-:B------:R-:W-:Y:S01]  /*2d70*/  FFMA.FTZ R77, R113, R4.reuse, -R6.reuse ;  /* 0x00000004714d7223 */ /* 0x180fe20000010806 */
[----:B------:R-:W-:Y:S01]  /*2d80*/  FSEL R125, R87, -INF , P6 ;  /* 0xff800000577d7808 */ /* 0x000fe20003000000 */
[--C-:B------:R-:W-:Y:S01]  /*2d90*/  FFMA.FTZ R182, R115, R4, -R6.reuse ;  /* 0x0000000473b67223 */ /* 0x100fe20000010806 */
[----:B------:R-:W-:Y:S01]  /*2da0*/  FMNMX.FTZ R8, R41, R8, !PT ;  /* 0x0000000829087209 */ /* 0x000fe20007810000 */
[----:B------:R-:W-:Y:S01]  /*2db0*/  MUFU.EX2 R180, R180 ;  /* 0x000000b400b47308 */ /* 0x000fe20000000800 */
        /* <DEDUP_REMOVED lines=33> */
[----:B------:R-:W-:Y:S01]  /*2fd0*/  FFMA.FTZ R85, R85, R4, -R6 ;  /* 0x0000000455557223 */ /* 0x000fe20000010806 */
[----:B------:R-:W-:Y:S01]  /*2fe0*/  FMNMX.FTZ R8, R75, R8, !PT ;  /* 0x000000084b087209 */ /* 0x000fe20007810000 */
[----:B------:R-:W4:Y:S01]  /*2ff0*/  MUFU.EX2 R81, R81 ;  /* 0x0000005100517308 */ /* 0x000f220000000800 */
[----:B------:R-:W-:-:S02]  /*3000*/  IMAD.MOV.U32 R141, RZ, RZ, R151 ;  /* 0x000000ffff8d7224 */ /* 0x000fc400078e0097 */
[----:B------:R-:W-:Y:S01]  /*3010*/  FMNMX.FTZ R8, R73, R8, !PT ;  /* 0x0000000849087209 */ /* 0x000fe20007810000 */
[--C-:B------:R-:W-:Y:S02]  /*3020*/  IMAD.MOV.U32 R139, RZ, RZ, R151.reuse ;  /* 0x000000ffff8b7224 */ /* 0x100fe400078e0097 */
[--C-:B------:R-:W-:Y:S01]  /*3030*/  IMAD.MOV.U32 R137, RZ, RZ, R151.reuse ;  /* 0x000000ffff897224 */ /* 0x100fe200078e0097 */
[----:B------:R-:W-:Y:S01]  /*3040*/  FMNMX.FTZ R8, R121, R8, !PT ;  /* 0x0000000879087209 */ /* 0x000fe20007810000 */
[----:B------:R-:W5:Y:S01]  /*3050*/  MUFU.EX2 R176, R176 ;  /* 0x000000b000b07308 */ /* 0x000f620000000800 */
[--C-:B------:R-:W-:Y:S02]  /*3060*/  IMAD.MOV.U32 R135, RZ, RZ, R151.reuse ;  /* 0x000000ffff877224 */ /* 0x100fe400078e0097 */
[----:B------:R-:W-:Y:S01]  /*3070*/  FMNMX.FTZ R8, R123, R8, !PT ;  /* 0x000000087b087209 */ /* 0x000fe20007810000 */
[--C-:B------:R-:W-:Y:S02]  /*3080*/  IMAD.MOV.U32 R133, RZ, RZ, R151.reuse ;  /* 0x000000ffff857224 */ /* 0x100fe400078e0097 */
[--C-:B------:R-:W-:Y:S01]  /*3090*/  IMAD.MOV.U32 R131, RZ, RZ, R151.reuse ;  /* 0x000000ffff837224 */ /* 0x100fe200078e0097 */
[----:B------:R-:W-:Y:S01]  /*30a0*/  FMNMX.FTZ R8, R83, R8, !PT ;  /* 0x0000000853087209 */ /* 0x000fe20007810000 */
[----:B------:R-:W1:Y:S01]  /*30b0*/  MUFU.EX2 R111, R111 ;  /* 0x0000006f006f7308 */ /* 0x000e620000000800 */
[----:B------:R-:W-:-:S02]  /*30c0*/  IMAD.MOV.U32 R129, RZ, RZ, R151 ;  /* 0x000000ffff817224 */ /* 0x000fc400078e0097 */
[----:B------:R-:W-:Y:S01]  /*30d0*/  FMNMX.FTZ R8, R91, R8, !PT ;  /* 0x000000085b087209 */ /* 0x000fe20007810000 */
[--C-:B------:R-:W-:Y:S02]  /*30e0*/  IMAD.MOV.U32 R127, RZ, RZ, R151.reuse ;  /* 0x000000ffff7f7224 */ /* 0x100fe400078e0097 */
[--C-:B------:R-:W-:Y:S01]  /*30f0*/  IMAD.MOV.U32 R109, RZ, RZ, R151.reuse ;  /* 0x000000ffff6d7224 */ /* 0x100fe200078e0097 */
[----:B------:R-:W-:Y:S01]  /*3100*/  FMNMX.FTZ R8, R125, R8, !PT ;  /* 0x000000087d087209 */ /* 0x000fe20007810000 */
[----:B------:R-:W1:Y:S01]  /*3110*/  MUFU.EX2 R178, R178 ;  /* 0x000000b200b27308 */ /* 0x000e620000000800 */
[--C-:B------:R-:W-:Y:S02]  /*3120*/  IMAD.MOV.U32 R107, RZ, RZ, R151.reuse ;  /* 0x000000ffff6b7224 */ /* 0x100fe400078e0097 */
[--C-:B------:R-:W-:Y:S01]  /*3130*/  IMAD.MOV.U32 R105, RZ, RZ, R151.reuse ;  /* 0x000000ffff697224 */ /* 0x100fe200078e0097 */
[----:B------:R-:W0:Y:S01]  /*3140*/  SHFL.BFLY PT, R9, R8, 0x2, 0x1f ;  /* 0x0c401f0008097f89 */ /* 0x000e2200000e0000 */
[----:B------:R-:W-:-:S02]  /*3150*/  IMAD.MOV.U32 R103, RZ, RZ, R151 ;  /* 0x000000ffff677224 */ /* 0x000fc400078e0097 */
[--C-:B------:R-:W-:Y:S01]  /*3160*/  IMAD.MOV.U32 R101, RZ, RZ, R151.reuse ;  /* 0x000000ffff657224 */ /* 0x100fe200078e0097 */
[----:B------:R-:W1:Y:S01]  /*3170*/  MUFU.EX2 R113, R113 ;  /* 0x0000007100717308 */ /* 0x000e620000000800 */
[--C-:B------:R-:W-:Y:S02]  /*3180*/  IMAD.MOV.U32 R99, RZ, RZ, R151.reuse ;  /* 0x000000ffff637224 */ /* 0x100fe400078e0097 */
[----:B------:R-:W-:-:S05]  /*3190*/  IMAD.MOV.U32 R97, RZ, RZ, R151 ;  /* 0x000000ffff617224 */ /* 0x000fca00078e0097 */
        /* <DEDUP_REMOVED lines=13> */
[-CC-:B------:R-:W-:Y:S01]  /*3270*/  FFMA.FTZ R181, R11, R4.reuse, -R6.reuse ;  /* 0x000000040bb57223 */ /* 0x180fe20000010806 */
[-CC-:B------:R-:W-:Y:S01]  /*3280*/  FFMA.FTZ R8, R27, R4.reuse, -R6.reuse ;  /* 0x000000041b087223 */ /* 0x180fe20000010806 */
[-CC-:B------:R-:W-:Y:S01]  /*3290*/  FFMA.FTZ R183, R13, R4.reuse, -R6.reuse ;  /* 0x000000040db77223 */ /* 0x180fe20000010806 */
[----:B--2---:R-:W-:Y:S01]  /*32a0*/  FADD.FTZ R11, R180, R77 ;  /* 0x0000004db40b7221 */ /* 0x004fe20000010000 */
[-CC-:B------:R-:W-:Y:S01]  /*32b0*/  FFMA.FTZ R10, R31, R4.reuse, -R6.reuse ;  /* 0x000000041f0a7223 */ /* 0x180fe20000010806 */
[-CC-:B------:R-:W-:Y:S01]  /*32c0*/  FFMA.FTZ R177, R15, R4.reuse, -R6.reuse ;  /* 0x000000040fb17223 */ /* 0x180fe20000010806 */
[----:B------:R-:W-:Y:S01]  /*32d0*/  MUFU.EX2 R181, R181 ;  /* 0x000000b500b57308 */ /* 0x000fe20000000800 */
[----:B---3--:R-:W-:Y:S01]  /*32e0*/  FADD.FTZ R30, R182, R11 ;  /* 0x0000000bb61e7221 */ /* 0x008fe20000010000 */
[-CC-:B------:R-:W-:Y:S01]  /*32f0*/  FFMA.FTZ R12, R35, R4.reuse, -R6.reuse ;  /* 0x00000004230c7223 */ /* 0x180fe20000010806 */
[-CC-:B------:R-:W-:Y:S01]  /*3300*/  FFMA.FTZ R179, R21, R4.reuse, -R6.reuse ;  /* 0x0000000415b37223 */ /* 0x180fe20000010806 */
[-C--:B------:R-:W-:Y:S01]  /*3310*/  FFMA.FTZ R14, R39, R4.reuse, -R6 ;  /* 0x00000004270e7223 */ /* 0x080fe20000010806 */
[----:B----4-:R-:W-:Y:S01]  /*3320*/  FADD.FTZ R11, R81, R30 ;  /* 0x0000001e510b7221 */ /* 0x010fe20000010000 */
[-CC-:B------:R-:W-:Y:S01]  /*3330*/  FFMA.FTZ R173, R25, R4.reuse, -R6.reuse ;  /* 0x0000000419ad7223 */ /* 0x180fe20000010806 */
[-CC-:B------:R-:W-:Y:S01]  /*3340*/  FFMA.FTZ R20, R43, R4.reuse, -R6.reuse ;  /* 0x000000042b147223 */ /* 0x180fe20000010806 */
[----:B------:R-:W0:Y:S01]  /*3350*/  MUFU.EX2 R8, R8 ;  /* 0x0000000800087308 */ /* 0x000e220000000800 */
[----:B-----5:R-:W-:Y:S01]  /*3360*/  FADD.FTZ R32, R176, R11 ;  /* 0x0000000bb0207221 */ /* 0x020fe20000010000 */
[-CC-:B------:R-:W-:Y:S01]  /*3370*/  FFMA.FTZ R175, R29, R4.reuse, -R6.reuse ;  /* 0x000000041daf7223 */ /* 0x180fe20000010806 */
[-CC-:B------:R-:W-:Y:S01]  /*3380*/  FFMA.FTZ R24, R47, R4.reuse, -R6.reuse ;  /* 0x000000042f187223 */ /* 0x180fe20000010806 */
[-C--:B------:R-:W-:Y:S01]  /*3390*/  FFMA.FTZ R169, R33, R4.reuse, -R6 ;  /* 0x0000000421a97223 */ /* 0x080fe20000010806 */
[----:B-1----:R-:W-:Y:S01]  /*33a0*/  FADD.FTZ R11, R111, R32 ;  /* 0x000000206f0b7221 */ /* 0x002fe20000010000 */
[-CC-:B------:R-:W-:Y:S01]  /*33b0*/  FFMA.FTZ R26, R51, R4.reuse, -R6.reuse ;  /* 0x00000004331a7223 */ /* 0x180fe20000010806 */
[-CC-:B------:R-:W-:Y:S01]  /*33c0*/  FFMA.FTZ R171, R37, R4.reuse, -R6.reuse ;  /* 0x0000000425ab7223 */ /* 0x180fe20000010806 */
[----:B------:R-:W1:Y:S01]  /*33d0*/  MUFU.EX2 R183, R183 ;  /* 0x000000b700b77308 */ /* 0x000e620000000800 */
[----:B------:R-:W-:Y:S01]  /*33e0*/  FADD.FTZ R34, R178, R11 ;  /* 0x0000000bb2227221 */ /* 0x000fe20000010000 */
[-CC-:B------:R-:W-:Y:S01]  /*33f0*/  FFMA.FTZ R28, R55, R4.reuse, -R6.reuse ;  /* 0x00000004371c7223 */ /* 0x180fe20000010806 */
[-CC-:B------:R-:W-:Y:S01]  /*3400*/  FFMA.FTZ R153, R41, R4.reuse, -R6.reuse ;  /* 0x0000000429997223 */ /* 0x180fe20000010806 */
[-C--:B------:R-:W-:Y:S01]  /*3410*/  FFMA.FTZ R30, R59, R4.reuse, -R6 ;  /* 0x000000043b1e7223 */ /* 0x080fe20000010806 */
[----:B------:R-:W-:Y:S01]  /*3420*/  FADD.FTZ R13, R113, R34 ;  /* 0x00000022710d7221 */ /* 0x000fe20000010000 */
[-CC-:B------:R-:W-:Y:S01]  /*3430*/  FFMA.FTZ R45, R45, R4.reuse, -R6.reuse ;  /* 0x000000042d2d7223 */ /* 0x180fe20000010806 */
[-C--:B------:R-:W-:Y:S01]  /*3440*/  FFMA.FTZ R63, R63, R4.reuse, -R6 ;  /* 0x000000043f3f7223 */ /* 0x080fe20000010806 */
[----:B------:R-:W2:Y:S01]  /*3450*/  MUFU.EX2 R10, R10 ;  /* 0x0000000a000a7308 */ /* 0x000ea20000000800 */
[----:B0-----:R-:W-:Y:S01]  /*3460*/  FADD.FTZ R32, R181, R8 ;  /* 0x00000008b5207221 */ /* 0x001fe20000010000 */
[----:B------:R-:W-:Y:S01]  /*3470*/  FADD.FTZ R36, R172, R13 ;  /* 0x0000000dac247221 */ /* 0x000fe20000010000 */
[-CC-:B------:R-:W-:Y:S01]  /*3480*/  FFMA.FTZ R49, R49, R4.reuse, -R6.reuse ;  /* 0x0000000431317223 */ /* 0x180fe20000010806 */
[-CC-:B------:R-:W-:Y:S01]  /*3490*/  FFMA.FTZ R67, R67, R4.reuse, -R6.reuse ;  /* 0x0000000443437223 */ /* 0x180fe20000010806 */
[-C--:B------:R-:W-:Y:S01]  /*34a0*/  FFMA.FTZ R53, R53, R4.reuse, -R6 ;  /* 0x0000000435357223 */ /* 0x080fe20000010806 */
[----:B------:R-:W-:Y:S01]  /*34b0*/  FADD.FTZ R13, R115, R36 ;  /* 0x00000024730d7221 */ /* 0x000fe20000010000 */
[-C--:B------:R-:W-:Y:S01]  /*34c0*/  FFMA.FTZ R71, R71, R4.reuse, -R6 ;  /* 0x0000000447477223 */ /* 0x080fe20000010806 */
[----:B------:R-:W0:Y:S01]  /*34d0*/  MUFU.EX2 R177, R177 ;  /* 0x000000b100b17308 */ /* 0x000e220000000800 */
[----:B-1----:R-:W-:Y:S01]  /*34e0*/  FADD.FTZ R11, R183, R32 ;  /* 0x00000020b70b7221 */ /* 0x002fe20000010000 */
[----:B------:R-:W-:Y:S01]  /*34f0*/  FADD.FTZ R36, R174, R13 ;  /* 0x0000000dae247221 */ /* 0x000fe20000010000 */
[-CC-:B------:R-:W-:Y:S01]  /*3500*/  FFMA.FTZ R69, R69, R4.reuse, -R6.reuse ;  /* 0x0000000445457223 */ /* 0x180fe20000010806 */
[-CC-:B------:R-:W-:Y:S01]  /*3510*/  FFMA.FTZ R75, R75, R4.reuse, -R6.reuse ;  /* 0x000000044b4b7223 */ /* 0x180fe20000010806 */
[-C--:B------:R-:W-:Y:S01]  /*3520*/  FFMA.FTZ R73, R73, R4.reuse, -R6 ;  /* 0x0000000449497223 */ /* 0x080fe20000010806 */
[----:B------:R-:W-:Y:S01]  /*3530*/  FADD.FTZ R13, R117, R36 ;  /* 0x00000024750d7221 */ /* 0x000fe20000010000 */
[-CC-:B------:R-:W-:Y:S01]  /*3540*/  FFMA.FTZ R121, R121, R4.reuse, -R6.reuse ;  /* 0x0000000479797223 */ /* 0x180fe20000010806 */
[----:B------:R-:W1:Y:S01]  /*3550*/  MUFU.EX2 R12, R12 ;  /* 0x0000000c000c7308 */ /* 0x000e620000000800 */
[----:B--2---:R-:W-:Y:S01]  /*3560*/  FADD.FTZ R34, R10, R11 ;  /* 0x0000000b0a227221 */ /* 0x004fe20000010000 */
[----:B------:R-:W-:Y:S01]  /*3570*/  FADD.FTZ R38, R168, R13 ;  /* 0x0000000da8267221 */ /* 0x000fe20000010000 */
[-CC-:B------:R-:W-:Y:S01]  /*3580*/  FFMA.FTZ R123, R123, R4.reuse, -R6.reuse ;  /* 0x000000047b7b7223 */ /* 0x180fe20000010806 */
[-CC-:B------:R-:W-:Y:S01]  /*3590*/  FFMA.FTZ R83, R83, R4.reuse, -R6.reuse ;  /* 0x0000000453537223 */ /* 0x180fe20000010806 */
[-C--:B------:R-:W-:Y:S01]  /*35a0*/  FFMA.FTZ R91, R91, R4.reuse, -R6 ;  /* 0x000000045b5b7223 */ /* 0x080fe20000010806 */
[----:B------:R-:W-:Y:S01]  /*35b0*/  FADD.FTZ R13, R119, R38 ;  /* 0x00000026770d7221 */ /* 0x000fe20000010000 */
[----:B------:R-:W-:Y:S01]  /*35c0*/  FFMA.FTZ R125, R125, R4, -R6 ;  /* 0x000000047d7d7223 */ /* 0x000fe20000010806 */
[----:B------:R-:W2:Y:S01]  /*35d0*/  MUFU.EX2 R179, R179 ;  /* 0x000000b300b37308 */ /* 0x000ea20000000800 */
[----:B0-----:R-:W-:Y:S01]  /*35e0*/  FADD.FTZ R11, R177, R34 ;  /* 0x00000022b10b7221 */ /* 0x001fe20000010000 */
[----:B------:R-:W-:Y:S01]  /*35f0*/  FADD.FTZ R38, R170, R13 ;  /* 0x0000000daa267221 */ /* 0x000fe20000010000 */
[----:B------:R-:W-:-:S02]  /*3600*/  F2FP.BF16.F32.PACK_AB R181, R8, R181 ;  /* 0x000000b508b5723e */ /* 0x000fc400000010ff */
[----:B------:R-:W-:Y:S02]  /*3610*/  F2FP.BF16.F32.PACK_AB R183, R10, R183 ;  /* 0x000000b70ab7723e */ /* 0x000fe400000010ff */
[----:B------:R-:W-:Y:S01]  /*3620*/  F2FP.BF16.F32.PACK_AB R176, R111, R176 ;  /* 0x000000b06fb0723e */ /* 0x000fe200000010ff */
[----:B------:R-:W0:Y:S01]  /*3630*/  MUFU.EX2 R14, R14 ;  /* 0x0000000e000e7308 */ /* 0x000e220000000800 */
[C---:B-1----:R-:W-:Y:S01]  /*3640*/  FADD.FTZ R34, R12.reuse, R11 ;  /* 0x0000000b0c227221 */ /* 0x042fe20000010000 */
[----:B------:R-:W-:Y:S01]  /*3650*/  F2FP.BF16.F32.PACK_AB R177, R12, R177 ;  /* 0x000000b10cb1723e */ /* 0x000fe200000010ff */
[----:B------:R-:W-:Y:S01]  /*3660*/  VIADD R12, R94, 0xfffffffe ;  /* 0xfffffffe5e0c7836 */ /* 0x000fe20000000000 */
[----:B------:R-:W-:Y:S01]  /*3670*/  F2FP.BF16.F32.PACK_AB R178, R113, R178 ;  /* 0x000000b271b2723e */ /* 0x000fe200000010ff */
[--C-:B------:R-:W-:Y:S01]  /*3680*/  IMAD.MOV.U32 R113, RZ, RZ, R151.reuse ;  /* 0x000000ffff717224 */ /* 0x100fe200078e0097 */
[----:B------:R-:W-:Y:S01]  /*3690*/  F2FP.BF16.F32.PACK_AB R172, R115, R172 ;  /* 0x000000ac73ac723e */ /* 0x000fe200000010ff */
[--C-:B------:R-:W-:Y:S01]  /*36a0*/  IMAD.MOV.U32 R115, RZ, RZ, R151.reuse ;  /* 0x000000ffff737224 */ /* 0x100fe200078e0097 */
[----:B------:R-:W1:Y:S01]  /*36b0*/  MUFU.EX2 R173, R173 ;  /* 0x000000ad00ad7308 */ /* 0x000e620000000800 */
[----:B--2---:R-:W-:Y:S01]  /*36c0*/  FADD.FTZ R11, R179, R34 ;  /* 0x00000022b30b7221 */ /* 0x004fe20000010000 */
[----:B------:R-:W-:Y:S01]  /*36d0*/  ISETP.GE.AND P2, PT, R12, R17, PT ;  /* 0x000000110c00720c */ /* 0x000fe20003f46270 */
[--C-:B------:R-:W-:Y:S01]  /*36e0*/  IMAD.MOV.U32 R111, RZ, RZ, R151.reuse ;  /* 0x000000ffff6f7224 */ /* 0x100fe200078e0097 */
[----:B------:R-:W-:Y:S01]  /*36f0*/  F2FP.BF16.F32.PACK_AB R174, R117, R174 ;  /* 0x000000ae75ae723e */ /* 0x000fe200000010ff */
[--C-:B------:R-:W-:Y:S01]  /*3700*/  IMAD.MOV.U32 R117, RZ, RZ, R151.reuse ;  /* 0x000000ffff757224 */ /* 0x100fe200078e0097 */
[----:B------:R-:W-:Y:S01]  /*3710*/  F2FP.BF16.F32.PACK_AB R168, R119, R168 ;  /* 0x000000a877a8723e */ /* 0x000fe200000010ff */
[----:B------:R-:W-:Y:S01]  /*3720*/  IMAD.MOV.U32 R119, RZ, RZ, R151 ;  /* 0x000000ffff777224 */ /* 0x000fe200078e0097 */
[----:B------:R-:W2:Y:S01]  /*3730*/  MUFU.EX2 R20, R20 ;  /* 0x0000001400147308 */ /* 0x000ea20000000800 */
[----:B0-----:R-:W-:Y:S01]  /*3740*/  FADD.FTZ R36, R14, R11 ;  /* 0x0000000b0e247221 */ /* 0x001fe20000010000 */
[----:B------:R-:W-:Y:S01]  /*3750*/  F2FP.BF16.F32.PACK_AB R180, R77, R180 ;  /* 0x000000b44db4723e */ /* 0x000fe200000010ff */
[----:B------:R-:W-:Y:S01]  /*3760*/  IMAD.MOV.U32 R94, RZ, RZ, R151 ;  /* 0x000000ffff5e7224 */ /* 0x000fe200078e0097 */
[----:B------:R-:W-:-:S02]  /*3770*/  F2FP.BF16.F32.PACK_AB R182, R81, R182 ;  /* 0x000000b651b6723e */ /* 0x000fc400000010ff */
[----:B------:R-:W-:Y:S02]  /*3780*/  F2FP.BF16.F32.PACK_AB R170, R79, R170 ;  /* 0x000000aa4faa723e */ /* 0x000fe400000010ff */
[----:B------:R-:W0:Y:S01]  /*3790*/  MUFU.EX2 R175, R175 ;  /* 0x000000af00af7308 */ /* 0x000e220000000800 */
[----:B-1----:R-:W-:Y:S01]  /*37a0*/  FADD.FTZ R11, R173, R36 ;  /* 0x00000024ad0b7221 */ /* 0x002fe20000010000 */
[----:B------:R-:W-:-:S06]  /*37b0*/  F2FP.BF16.F32.PACK_AB R179, R14, R179 ;  /* 0x000000b30eb3723e */ /* 0x000fcc00000010ff */
[----:B------:R-:W1:Y:S01]  /*37c0*/  MUFU.EX2 R24, R24 ;  /* 0x0000001800187308 */ /* 0x000e620000000800 */
[C---:B--2---:R-:W-:Y:S01]  /*37d0*/  FADD.FTZ R36, R20.reuse, R11 ;  /* 0x0000000b14247221 */ /* 0x044fe20000010000 */
[----:B------:R-:W-:Y:S01]  /*37e0*/  FADD.FTZ R11, R79, R38 ;  /* 0x000000264f0b7221 */ /* 0x000fe20000010000 */
[----:B------:R-:W-:-:S05]  /*37f0*/  F2FP.BF16.F32.PACK_AB R173, R20, R173 ;  /* 0x000000ad14ad723e */ /* 0x000fca00000010ff */
[----:B------:R-:W2:Y:S01]  /*3800*/  MUFU.EX2 R152, R152 ;  /* 0x0000009800987308 */ /* 0x000ea20000000800 */
[----:B0-----:R-:W-:-:S07]  /*3810*/  FADD.FTZ R5, R175, R36 ;  /* 0x00000024af057221 */ /* 0x001fce0000010000 */
[----:B------:R-:W0:Y:S01]  /*3820*/  MUFU.EX2 R169, R169 ;  /* 0x000000a900a97308 */ /* 0x000e220000000800 */
[C---:B-1----:R-:W-:Y:S01]  /*3830*/  FADD.FTZ R38, R24.reuse, R5 ;  /* 0x0000000518267221 */ /* 0x042fe20000010000 */
[----:B------:R-:W-:-:S06]  /*3840*/  F2FP.BF16.F32.PACK_AB R175, R24, R175 ;  /* 0x000000af18af723e */ /* 0x000fcc00000010ff */
[----:B------:R-:W1:Y:S01]  /*3850*/  MUFU.EX2 R57, R57 ;  /* 0x0000003900397308 */ /* 0x000e620000000800 */
[----:B--2---:R-:W-:-:S07]  /*3860*/  FADD.FTZ R40, R152, R11 ;  /* 0x0000000b98287221 */ /* 0x004fce0000010000 */
[----:B------:R-:W2:Y:S01]  /*3870*/  MUFU.EX2 R26, R26 ;  /* 0x0000001a001a7308 */ /* 0x000ea20000000800 */
[----:B0-----:R-:W-:-:S07]  /*3880*/  FADD.FTZ R5, R169, R38 ;  /* 0x00000026a9057221 */ /* 0x001fce0000010000 */
[----:B------:R-:W0:Y:S01]  /*3890*/  MUFU.EX2 R154, R154 ;  /* 0x0000009a009a7308 */ /* 0x000e220000000800 */
[C---:B-1----:R-:W-:Y:S01]  /*38a0*/  FADD.FTZ R11, R57.reuse, R40 ;  /* 0x00000028390b7221 */ /* 0x042fe20000010000 */
[----:B------:R-:W-:-:S06]  /*38b0*/  F2FP.BF16.F32.PACK_AB R152, R57, R152 ;  /* 0x000000983998723e */ /* 0x000fcc00000010ff */
[----:B------:R-:W1:Y:S01]  /*38c0*/  MUFU.EX2 R171, R171 ;  /* 0x000000ab00ab7308 */ /* 0x000e620000000800 */
[C---:B--2---:R-:W-:Y:S01]  /*38d0*/  FADD.FTZ R38, R26.reuse, R5 ;  /* 0x000000051a267221 */ /* 0x044fe20000010000 */
[----:B------:R-:W-:-:S06]  /*38e0*/  F2FP.BF16.F32.PACK_AB R169, R26, R169 ;  /* 0x000000a91aa9723e */ /* 0x000fcc00000010ff */
[----:B------:R-:W2:Y:S01]  /*38f0*/  MUFU.EX2 R61, R61 ;  /* 0x0000003d003d7308 */ /* 0x000ea20000000800 */
[----:B0-----:R-:W-:-:S07]  /*3900*/  FADD.FTZ R40, R154, R11 ;  /* 0x0000000b9a287221 */ /* 0x001fce0000010000 */
[----:B------:R-:W0:Y:S01]  /*3910*/  MUFU.EX2 R28, R28 ;  /* 0x0000001c001c7308 */ /* 0x000e220000000800 */
[----:B-1----:R-:W-:-:S07]  /*3920*/  FADD.FTZ R5, R171, R38 ;  /* 0x00000026ab057221 */ /* 0x002fce0000010000 */
[----:B------:R-:W1:Y:S01]  /*3930*/  MUFU.EX2 R156, R156 ;  /* 0x0000009c009c7308 */ /* 0x000e620000000800 */
[C---:B--2---:R-:W-:Y:S01]  /*3940*/  FADD.FTZ R11, R61.reuse, R40 ;  /* 0x000000283d0b7221 */ /* 0x044fe20000010000 */
[----:B------:R-:W-:-:S06]  /*3950*/  F2FP.BF16.F32.PACK_AB R154, R61, R154 ;  /* 0x0000009a3d9a723e */ /* 0x000fcc00000010ff */
[----:B------:R-:W2:Y:S01]  /*3960*/  MUFU.EX2 R153, R153 ;  /* 0x0000009900997308 */ /* 0x000ea20000000800 */
[C---:B0-----:R-:W-:Y:S01]  /*3970*/  FADD.FTZ R6, R28.reuse, R5 ;  /* 0x000000051c067221 */ /* 0x041fe20000010000 */
[----:B------:R-:W-:-:S06]  /*3980*/  F2FP.BF16.F32.PACK_AB R171, R28, R171 ;  /* 0x000000ab1cab723e */ /* 0x000fcc00000010ff */
[----:B------:R-:W0:Y:S01]  /*3990*/  MUFU.EX2 R65, R65 ;  /* 0x0000004100417308 */ /* 0x000e220000000800 */
[----:B-1----:R-:W-:-:S07]  /*39a0*/  FADD.FTZ R40, R156, R11 ;  /* 0x0000000b9c287221 */ /* 0x002fce0000010000 */
[----:B------:R-:W1:Y:S01]  /*39b0*/  MUFU.EX2 R30, R30 ;  /* 0x0000001e001e7308 */ /* 0x000e620000000800 */
[----:B--2---:R-:W-:-:S07]  /*39c0*/  FADD.FTZ R5, R153, R6 ;  /* 0x0000000699057221 */ /* 0x004fce0000010000 */
[----:B------:R-:W2:Y:S01]  /*39d0*/  MUFU.EX2 R158, R158 ;  /* 0x0000009e009e7308 */ /* 0x000ea20000000800 */
[C---:B0-----:R-:W-:Y:S01]  /*39e0*/  FADD.FTZ R11, R65.reuse, R40 ;  /* 0x00000028410b7221 */ /* 0x041fe20000010000 */
[----:B------:R-:W-:-:S06]  /*39f0*/  F2FP.BF16.F32.PACK_AB R156, R65, R156 ;  /* 0x0000009c419c723e */ /* 0x000fcc00000010ff */
        /* <DEDUP_REMOVED lines=19> */
[----:B------:R-:W-:Y:S01]  /*3b30*/  F2FP.BF16.F32.PACK_AB R160, R89, R160 ;  /* 0x000000a059a0723e */ /* 0x000fe200000010ff */
[----:B------:R-:W-:-:S05]  /*3b40*/  IMAD.MOV.U32 R89, RZ, RZ, R151 ;  /* 0x000000ffff597224 */ /* 0x000fca00078e0097 */
        /* <DEDUP_REMOVED lines=9> */
[----:B------:R-:W-:Y:S01]  /*3be0*/  F2FP.BF16.F32.PACK_AB R162, R93, R162 ;  /* 0x000000a25da2723e */ /* 0x000fe200000010ff */
[----:B------:R-:W-:-:S05]  /*3bf0*/  IMAD.MOV.U32 R93, RZ, RZ, R151 ;  /* 0x000000ffff5d7224 */ /* 0x000fca00078e0097 */
        /* <DEDUP_REMOVED lines=9> */
[----:B------:R-:W-:Y:S01]  /*3c90*/  F2FP.BF16.F32.PACK_AB R164, R95, R164 ;  /* 0x000000a45fa4723e */ /* 0x000fe200000010ff */
[----:B------:R-:W-:-:S05]  /*3ca0*/  IMAD.MOV.U32 R95, RZ, RZ, R151 ;  /* 0x000000ffff5f7224 */ /* 0x000fca00078e0097 */
[----:B------:R1:W3:Y:S01]  /*3cb0*/  MUFU.EX2 R40, R121 ;  /* 0x0000007900287308 */ /* 0x0002e20000000800 */
[C---:B--2---:R-:W-:Y:S01]  /*3cc0*/  FADD.FTZ R44, R38.reuse, R5 ;  /* 0x00000005262c7221 */ /* 0x044fe20000010000 */
[----:B------:R-:W-:-:S06]  /*3cd0*/  F2FP.BF16.F32.PACK_AB R161, R38, R69 ;  /* 0x0000004526a1723e */ /* 0x000fcc00000010ff */
[----:B------:R-:W2:Y:S01]  /*3ce0*/  MUFU.EX2 R123, R123 ;  /* 0x0000007b007b7308 */ /* 0x000ea20000000800 */
[----:B0-----:R-:W-:Y:S01]  /*3cf0*/  FADD.FTZ R5, R73, R44 ;  /* 0x0000002c49057221 */ /* 0x001fe20000010000 */
[----:B-1----:R-:W-:-:S06]  /*3d00*/  IMAD.MOV.U32 R121, RZ, RZ, R151 ;  /* 0x000000ffff797224 */ /* 0x002fcc00078e0097 */
[----:B------:R-:W0:Y:S01]  /*3d10*/  MUFU.EX2 R42, R83 ;  /* 0x00000053002a7308 */ /* 0x000e220000000800 */
[C---:B---3--:R-:W-:Y:S01]  /*3d20*/  FADD.FTZ R10, R40.reuse, R5 ;  /* 0x00000005280a7221 */ /* 0x048fe20000010000 */
[----:B------:R-:W-:-:S06]  /*3d30*/  F2FP.BF16.F32.PACK_AB R163, R40, R73 ;  /* 0x0000004928a3723e */ /* 0x000fcc00000010ff */
[----:B------:R-:W1:Y:S01]  /*3d40*/  MUFU.EX2 R91, R91 ;  /* 0x0000005b005b7308 */ /* 0x000e620000000800 */
[----:B--2---:R-:W-:-:S07]  /*3d50*/  FADD.FTZ R5, R123, R10 ;  /* 0x0000000a7b057221 */ /* 0x004fce0000010000 */
[----:B------:R-:W2:Y:S01]  /*3d60*/  MUFU.EX2 R166, R166 ;  /* 0x000000a600a67308 */ /* 0x000ea20000000800 */
[C---:B0-----:R-:W-:Y:S01]  /*3d70*/  FADD.FTZ R10, R42.reuse, R5 ;  /* 0x000000052a0a7221 */ /* 0x041fe20000010000 */
[----:B------:R-:W-:Y:S01]  /*3d80*/  F2FP.BF16.F32.PACK_AB R165, R42, R123 ;  /* 0x0000007b2aa5723e */ /* 0x000fe200000010ff */
[----:B------:R-:W-:-:S05]  /*3d90*/  IMAD.MOV.U32 R123, RZ, RZ, R151 ;  /* 0x000000ffff7b7224 */ /* 0x000fca00078e0097 */
[----:B------:R0:W3:Y:S01]  /*3da0*/  MUFU.EX2 R8, R125 ;  /* 0x0000007d00087308 */ /* 0x0000e20000000800 */
[----:B-1----:R-:W-:Y:S01]  /*3db0*/  FADD.FTZ R5, R91, R10 ;  /* 0x0000000a5b057221 */ /* 0x002fe20000010000 */
[----:B------:R-:W-:-:S06]  /*3dc0*/  IMAD.MOV.U32 R10, RZ, RZ, 0x3f800000 ;  /* 0x3f800000ff0a7424 */ /* 0x000fcc00078e00ff */
[----:B------:R-:W1:Y:S01]  /*3dd0*/  MUFU.EX2 R85, R85 ;  /* 0x0000005500557308 */ /* 0x000e620000000800 */
[----:B--2---:R-:W-:Y:S01]  /*3de0*/  FADD.FTZ R6, R166, R11 ;  /* 0x0000000ba6067221 */ /* 0x004fe20000010000 */
[----:B0-----:R-:W-:Y:S02]  /*3df0*/  IMAD.MOV.U32 R125, RZ, RZ, R151 ;  /* 0x000000ffff7d7224 */ /* 0x001fe400078e0097 */
[C---:B---3--:R-:W-:Y:S01]  /*3e00*/  FADD.FTZ R5, R8.reuse, R5 ;  /* 0x0000000508057221 */ /* 0x048fe20000010000 */
[----:B------:R-:W-:Y:S01]  /*3e10*/  F2FP.BF16.F32.PACK_AB R167, R8, R91 ;  /* 0x0000005b08a7723e */ /* 0x000fe200000010ff */
[----:B------:R-:W-:Y:S02]  /*3e20*/  IMAD.MOV.U32 R8, RZ, RZ, 0x3f800000 ;  /* 0x3f800000ff087424 */ /* 0x000fe400078e00ff */
[----:B------:R-:W-:Y:S02]  /*3e30*/  IMAD.MOV.U32 R91, RZ, RZ, R151 ;  /* 0x000000ffff5b7224 */ /* 0x000fe400078e0097 */
[C---:B-1----:R-:W-:Y:S01]  /*3e40*/  FADD.FTZ R6, R85.reuse, R6 ;  /* 0x0000000655067221 */ /* 0x042fe20000010000 */
[----:B------:R-:W-:Y:S01]  /*3e50*/  F2FP.BF16.F32.PACK_AB R166, R85, R166 ;  /* 0x000000a655a6723e */ /* 0x000fe200000010ff */
[----:B------:R-:W-:Y:S06]  /*3e60*/  @!P2 BRA `(.L_x_183) ;  /* 0x0000002000d8a947 */ /* 0x000fec0003800000 */
[----:B------:R-:W-:Y:S01]  /*3e70*/  R2UR UR31, R2 ;  /* 0x00000000021f72ca */ /* 0x000fe200000e0000 */
[----:B------:R-:W-:Y:S01]  /*3e80*/  IMAD.MOV.U32 R11, RZ, RZ, R9 ;  /* 0x000000ffff0b7224 */ /* 0x000fe200078e0009 */
[----:B------:R-:W-:Y:S01]  /*3e90*/  CS2R R150, SRZ ;  /* 0x0000000000967805 */ /* 0x000fe2000001ff00 */
[----:B------:R-:W-:Y:S01]  /*3ea0*/  IMAD.MOV.U32 R15, RZ, RZ, R3 ;  /* 0x000000ffff0f7224 */ /* 0x000fe200078e0003 */
[----:B------:R-:W-:Y:S01]  /*3eb0*/  CS2R R146, SRZ ;  /* 0x0000000000927805 */ /* 0x000fe2000001ff00 */
[----:B------:R-:W-:Y:S01]  /*3ec0*/  IMAD.MOV.U32 R13, RZ, RZ, R16 ;  /* 0x000000ffff0d7224 */ /* 0x000fe200078e0010 */
[----:B------:R-:W-:Y:S01]  /*3ed0*/  CS2R R142, SRZ ;  /* 0x00000000008e7805 */ /* 0x000fe2000001ff00 */
[----:B------:R-:W-:Y:S01]  /*3ee0*/  IMAD.MOV.U32 R8, RZ, RZ, 0x3f800000 ;  /* 0x3f800000ff087424 */ /* 0x000fe200078e00ff */
        /* <DEDUP_REMOVED lines=28> */
[----:B------:R-:W-:-:S07]  /*40b0*/  CS2R R88, SRZ ;  /* 0x0000000000587805 */ /* 0x000fce000001ff00 */
.L_x_192:
        /* <DEDUP_REMOVED lines=8> */
.L_x_184:
[----:B------:R-:W0:Y:S01]  /*4140*/  S2UR UR6, SR_CgaCtaId ;  /* 0x00000000000679c3 */ /* 0x000e220000008800 */
[----:B------:R-:W-:Y:S01]  /*4150*/  UMOV UR5, 0x400 ;  /* 0x0000040000057882 */ /* 0x000fe20000000000 */
[----:B------:R-:W-:Y:S01]  /*4160*/  IMAD.U32 R9, RZ, RZ, UR4 ;  /* 0x00000004ff097e24 */ /* 0x000fe2000f8e00ff */
[----:B------:R-:W-:Y:S01]  /*4170*/  SHF.L.U32 R3, R16, 0x1f, RZ ;  /* 0x0000001f10037819 */ /* 0x000fe200000006ff */
[----:B0-----:R-:W-:-:S06]  /*4180*/  ULEA UR5, UR6, UR5, 0x18 ;  /* 0x0000000506057291 */ /* 0x001fcc000f8ec03f */
[----:B------:R-:W-:-:S04]  /*4190*/  IMAD.U32 R0, RZ, RZ, UR5 ;  /* 0x00000005ff007e24 */ /* 0x000fc8000f8e00ff */
[----:B------:R-:W-:-:S04]  /*41a0*/  IMAD R14, R9, 0x8, R0 ;  /* 0x00000008090e7824 */ /* 0x000fc800078e0200 */
[----:B------:R0:W1:Y:S01]  /*41b0*/  SYNCS.PHASECHK.TRANS64.TRYWAIT P2, [R14+URZ+0x34830], R3 ;  /* 0x034830030e0075a7 */ /* 0x000062000804017f */
[----:B------:R-:W-:Y:S05]  /*41c0*/  @!P0 BRA `(.L_x_185) ;  /* 0x0000000000048947 */ /* 0x000fea0003800000 */
[----:B------:R-:W-:Y:S01]  /*41d0*/  BPT.TRAP 0x1 ;  /* 0x000000040000795c */ /* 0x000fe20000300000 */
.L_x_185:
[----:B------:R-:W-:Y:S01]  /*41e0*/  IMAD R4, R2, 0xc00, R7 ;  /* 0x00000c0002047824 */ /* 0x000fe200078e0207 */
[----:B-1----:R-:W-:Y:S06]  /*41f0*/  @P2 BRA `(.L_x_186) ;  /* 0x0000000000082947 */ /* 0x002fec0003800000 */
[----:B------:R-:W1:Y:S02]  /*4200*/  SYNCS.PHASECHK.TRANS64.TRYWAIT P2, [R14+URZ+0x34830], R3 ;  /* 0x034830030e0075a7 */ /* 0x000e64000804017f */
[----:B-1----:R-:W-:Y:S05]  /*4210*/  @!P2 BRA `(.L_x_187) ;  /* 0x000000c000e8a947 */ /* 0x002fea0003800000 */
.L_x_186:
[----:B------:R-:W-:Y:S01]  /*4220*/  R2UR UR30, R4 ;  /* 0x00000000041e72ca */ /* 0x000fe200000e0000 */
[----:B------:R-:W-:Y:S01]  /*4230*/  WARPGROUP.ARRIVE ;  /* 0x00000000000079c5 */ /* 0x000fe20000000000 */
[----:B------:R-:W-:Y:S01]  /*4240*/  UMOV UR4, UR52 ;  /* 0x0000003400047c82 */ /* 0x000fe20008000000 */
[----:B------:R-:W-:Y:S01]  /*4250*/  UMOV UR5, UR53 ;  /* 0x0000003500057c82 */ /* 0x000fe20008000000 */
        /* <DEDUP_REMOVED lines=9> */
[----:B------:R-:W-:Y:S01]  /*42f0*/  UMOV UR6, UR30 ;  /* 0x0000001e00067c82 */ /* 0x000fe20008000000 */
[----:B------:R-:W-:Y:S01]  /*4300*/  UIADD3 UR10, UR30, 0x4, URZ ;  /* 0x000000041e0a7890 */ /* 0x000fe2000fffe03f */
[----:B------:R-:W-:Y:S01]  /*4310*/  HGMMA.64x128x16.F32.BF16 R24, gdesc[UR4], RZ, !UPT, gsb0 ;  /* 0x01e00000041879f0 */ /* 0x000fe2000c0018ff */
[----:B------:R-:W-:Y:S01]  /*4320*/  UIADD3 UR6, UR30, 0x2, URZ ;  /* 0x000000021e067890 */ /* 0x000fe2000fffe03f */
[-C--:B------:R-:W-:Y:S01]  /*4330*/  FMUL.FTZ R88, R88, R10.reuse ;  /* 0x0000000a58587220 */ /* 0x080fe20000410000 */
[----:B------:R-:W-:Y:S01]  /*4340*/  UMOV UR4, UR56 ;  /* 0x0000003800047c82 */ /* 0x000fe20008000000 */
[----:B------:R-:W-:Y:S01]  /*4350*/  UMOV UR5, UR57 ;  /* 0x0000003900057c82 */ /* 0x000fe20008000000 */
[----:B------:R-:W-:Y:S01]  /*4360*/  UMOV UR7, 0x40000040 ;  /* 0x4000004000077882 */ /* 0x000fe20000000000 */
        /* <DEDUP_REMOVED lines=74> */
[----:B------:R-:W-:Y:S01]  /*4810*/  HGMMA.64x128x16.F32.BF16 R24, gdesc[UR4], R24, gsb0 ;  /* 0x01e00000041879f0 */ /* 0x000fe20008001818 */
[----:B------:R-:W-:Y:S01]  /*4820*/  UIADD3 UR6, UR30, 0x406, URZ ;  /* 0x000004061e067890 */ /* 0x000fe2000fffe03f */
[----:B------:R-:W-:Y:S01]  /*4830*/  UMOV UR4, UR28 ;  /* 0x0000001c00047c82 */ /* 0x000fe20008000000 */
[----:B------:R-:W-:Y:S01]  /*4840*/  UMOV UR5, UR29 ;  /* 0x0000001d00057c82 */ /* 0x000fe20008000000 */
[----:B------:R-:W-:Y:S01]  /*4850*/  UMOV UR7, 0x40000040 ;  /* 0x4000004000077882 */ /* 0x000fe20000000000 */
        /* <DEDUP_REMOVED lines=33> */
.L_x_188:
[----:B01----:R-:W-:Y:S01]  /*4a70*/  IMAD.U32 R3, RZ, RZ, UR31 ;  /* 0x0000001fff037e24 */ /* 0x003fe2000f8e00ff */
[----:B------:R-:W-:-:S03]  /*4a80*/  SHF.L.U32 R4, R13, 0x1f, RZ ;  /* 0x0000001f0d047819 */ /* 0x000fc600000006ff */
[----:B------:R-:W-:-:S04]  /*4a90*/  IMAD R13, R3, 0x8, R0 ;  /* 0x00000008030d7824 */ /* 0x000fc800078e0200 */
[----:B------:R0:W1:Y:S01]  /*4aa0*/  SYNCS.PHASECHK.TRANS64.TRYWAIT P2, [R13+URZ+0x34850], R4 ;  /* 0x034850040d0075a7 */ /* 0x000062000804017f */
[----:B------:R-:W-:Y:S05]  /*4ab0*/  @!P0 BRA `(.L_x_189) ;  /* 0x0000000000048947 */ /* 0x000fea0003800000 */
[----:B------:R-:W-:Y:S01]  /*4ac0*/  BPT.TRAP 0x1 ;  /* 0x000000040000795c */ /* 0x000fe20000300000 */
.L_x_189:
[----:B-1----:R-:W-:Y:S05]  /*4ad0*/  @P2 BRA `(.L_x_190) ;  /* 0x0000000000082947 */ /* 0x002fea0003800000 */
[----:B------:R-:W1:Y:S02]  /*4ae0*/  SYNCS.PHASECHK.TRANS64.TRYWAIT P2, [R13+URZ+0x34850], R4 ;  /* 0x034850040d0075a7 */ /* 0x000e64000804017f */
[----:B-1----:R-:W-:Y:S05]  /*4af0*/  @!P2 BRA `(.L_x_191) ;  /* 0x000000b800c4a947 */ /* 0x002fea0003800000 */
.L_x_190:
[----:B------:R-:W-:Y:S01]  /*4b00*/  R2UR UR4, R0 ;  /* 0x00000000000472ca */ /* 0x000fe200000e0000 */
[----:B------:R-:W-:Y:S01]  /*4b10*/  WARPGROUP.ARRIVE ;  /* 0x00000000000079c5 */ /* 0x000fe20000000000 */
[----:B------:R-:W-:Y:S01]  /*4b20*/  UMOV UR7, 0x40000040 ;  /* 0x4000004000077882 */ /* 0x000fe20000000000 */
[----:B01----:R-:W-:Y:S02]  /*4b30*/  FMNMX.FTZ R4, R24, R15, !PT ;  /* 0x0000000f18047209 */ /* 0x003fe40007810000 */
[C---:B------:R-:W-:Y:S01]  /*4b40*/  ISETP.GT.AND P2, PT, R12.reuse, R17, PT ;  /* 0x000000110c00720c */ /* 0x040fe20003f44270 */
[----:B------:R-:W-:Y:S01]  /*4b50*/  VIADD R12, R12, 0xffffffff ;  /* 0xffffffff0c0c7836 */ /* 0x000fe20000000000 */
[----:B------:R-:W-:-:S04]  /*4b60*/  FMNMX.FTZ R3, R25, R4, !PT ;  /* 0x0000000419037209 */ /* 0x000fc80007810000 */
[----:B------:R-:W-:Y:S02]  /*4b70*/  FMNMX.FTZ R4, R28, R3, !PT ;  /* 0x000000031c047209 */ /* 0x000fe40007810000 */
[----:B------:R-:W-:Y:S02]  /*4b80*/  UIADD3 UR4, UR4, 0x400, URZ ;  /* 0x0000040004047890 */ /* 0x000fe4000fffe03f */
[----:B------:R-:W-:Y:S02]  /*4b90*/  FMNMX.FTZ R3, R29, R4, !PT ;  /* 0x000000041d037209 */ /* 0x000fe40007810000 */
[----:B------:R-:W-:Y:S02]  /*4ba0*/  USHF.R.U32.HI UR4, URZ, 0x4, UR4 ;  /* 0x000000043f047899 */ /* 0x000fe40008011604 */
[----:B------:R-:W-:Y:S02]  /*4bb0*/  FMNMX.FTZ R4, R32, R3, !PT ;  /* 0x0000000320047209 */ /* 0x000fe40007810000 */
[----:B------:R-:W-:-:S02]  /*4bc0*/  ULOP3.LUT UR4, UR4, 0x3fff, URZ, 0xc0, !UPT ;  /* 0x00003fff04047892 */ /* 0x000fc4000f8ec03f */
[----:B------:R-:W-:Y:S02]  /*4bd0*/  FMNMX.FTZ R3, R33, R4, !PT ;  /* 0x0000000421037209 */ /* 0x000fe40007810000 */
[----:B------:R-:W-:Y:S02]  /*4be0*/  ULOP3.LUT UR4, UR4, 0x4000000, URZ, 0xfc, !UPT ;  /* 0x0400000004047892 */ /* 0x000fe4000f8efc3f */
[----:B------:R-:W-:Y:S02]  /*4bf0*/  FMNMX.FTZ R4, R36, R3, !PT ;  /* 0x0000000324047209 */ /* 0x000fe40007810000 */
        /* <DEDUP_REMOVED lines=30> */
[----:B------:R-:W-:Y:S02]  /*4de0*/  FMNMX.FTZ R8, R85, R4, !PT ;  /* 0x0000000455087209 */ /* 0x000fe40007810000 */
[----:B------:R-:W0:Y:S03]  /*4df0*/  LDC R4, c[0x0][0x988] ;  /* 0x00026200ff047b82 */ /* 0x000e260000000800 */
[----:B------:R-:W1:Y:S02]  /*4e00*/  SHFL.BFLY PT, R3, R8, 0x2, 0x1f ;  /* 0x0c401f0008037f89 */ /* 0x000e6400000e0000 */
[----:B-1----:R-:W-:Y:S02]  /*4e10*/  FMNMX.FTZ R9, R8, R3, !PT ;  /* 0x0000000308097209 */ /* 0x002fe40007810000 */
[----:B------:R-:W-:-:S03]  /*4e20*/  FMNMX.FTZ R8, R26, R11, !PT ;  /* 0x0000000b1a087209 */ /* 0x000fc60007810000 */
[----:B------:R-:W1:Y:S01]  /*4e30*/  SHFL.BFLY PT, R10, R9, 0x1, 0x1f ;  /* 0x0c201f00090a7f89 */ /* 0x000e6200000e0000 */
[----:B------:R-:W-:Y:S02]  /*4e40*/  WARPGROUP.DEPBAR.LE gsb0, 0x0 ;  /* 0x00008000000079c5 */ /* 0x000fe40000010000 */
[----:B------:R-:W-:-:S06]  /*4e50*/  WARPGROUP.ARRIVE ;  /* 0x00000000000079c5 */ /* 0x000fcc0000000000 */
[----:B------:R-:W-:Y:S01]  /*4e60*/  HGMMA.64x128x16.F32.BF16 R88, R176, gdesc[UR4].tnspB, R88, gsb0 ;  /* 0x41e00004b0587df0 */ /* 0x000fe20008001858 */
[----:B------:R-:W-:Y:S01]  /*4e70*/  UIADD3 UR6, UR4, 0x100, URZ ;  /* 0x0000010004067890 */ /* 0x000fe2000fffe03f */
[----:B-1----:R-:W-:Y:S01]  /*4e80*/  FMNMX.FTZ R3, R9, R10, !PT ;  /* 0x0000000a09037209 */ /* 0x002fe20007810000 */
[----:B------:R-:W-:Y:S01]  /*4e90*/  UMOV UR7, 0x40000040 ;  /* 0x4000004000077882 */ /* 0x000fe20000000000 */
[----:B------:R-:W-:-:S03]  /*4ea0*/  FMNMX.FTZ R9, R27, R8, !PT ;  /* 0x000000081b097209 */ /* 0x000fc60007810000 */
[----:B------:R-:W-:Y:S01]  /*4eb0*/  FADD.FTZ R15, -R3, R15 ;  /* 0x0000000f030f7221 */ /* 0x000fe20000010100 */
[----:B------:R-:W-:-:S03]  /*4ec0*/  FMNMX.FTZ R8, R30, R9, !PT ;  /* 0x000000091e087209 */ /* 0x000fc60007810000 */
[----:B0-----:R-:W-:Y:S01]  /*4ed0*/  FMUL.FTZ R10, R15, R4 ;  /* 0x000000040f0a7220 */ /* 0x001fe20000410000 */
[----:B------:R-:W-:Y:S01]  /*4ee0*/  FMNMX.FTZ R9, R31, R8, !PT ;  /* 0x000000081f097209 */ /* 0x000fe20007810000 */
[----:B------:R-:W-:-:S03]  /*4ef0*/  FMUL.FTZ R15, R3, R4 ;  /* 0x00000004030f7220 */ /* 0x000fc60000410000 */
        /* <DEDUP_REMOVED lines=17> */
[----:B------:R-:W-:Y:S03]  /*5010*/  MUFU.EX2 R10, R10 ;  /* 0x0000000a000a7308 */ /* 0x000fe60000000800 */
[----:B------:R-:W-:-:S04]  /*5020*/  FMNMX.FTZ R9, R43, R8, !PT ;  /* 0x000000082b097209 */ /* 0x000fc80007810000 */
[----:B------:R-:W-:Y:S01]  /*5030*/  FMNMX.FTZ R8, R46, R9, !PT ;  /* 0x000000092e087209 */ /* 0x000fe20007810000 */
[----:B------:R-:W0:Y:S03]  /*5040*/  MUFU.EX2 R21, R21 ;  /* 0x0000001500157308 */ /* 0x000e260000000800 */
[----:B------:R-:W-:-:S04]  /*5050*/  FMNMX.FTZ R9, R47, R8, !PT ;  /* 0x000000082f097209 */ /* 0x000fc80007810000 */
[----:B------:R-:W-:Y:S01]  /*5060*/  FMNMX.FTZ R8, R50, R9, !PT ;  /* 0x0000000932087209 */ /* 0x000fe20007810000 */
[----:B------:R-:W1:Y:S03]  /*5070*/  MUFU.EX2 R180, R180 ;  /* 0x000000b400b47308 */ /* 0x000e660000000800 */
[----:B------:R-:W-:-:S04]  /*5080*/  FMNMX.FTZ R9, R51, R8, !PT ;  /* 0x0000000833097209 */ /* 0x000fc80007810000 */
[----:B------:R-:W-:Y:S01]  /*5090*/  FMNMX.FTZ R8, R54, R9, !PT ;  /* 0x0000000936087209 */ /* 0x000fe20007810000 */
[----:B------:R-:W-:Y:S03]  /*50a0*/  MUFU.EX2 R182, R182 ;  /* 0x000000b600b67308 */ /* 0x000fe60000000800 */
        /* <DEDUP_REMOVED lines=24> */
[----:B------:R-:W-:-:S05]  /*5230*/  FMNMX.FTZ R8, R87, R8, !PT ;  /* 0x0000000857087209 */ /* 0x000fca0007810000 */
[----:B------:R-:W2:Y:S01]  /*5240*/  SHFL.BFLY PT, R9, R8, 0x2, 0x1f ;  /* 0x0c401f0008097f89 */ /* 0x000ea200000e0000 */
[----:B------:R-:W-:Y:S02]  /*5250*/  WARPGROUP.DEPBAR.LE gsb0, 0x0 ;  /* 0x00008000000079c5 */ /* 0x000fe40000010000 */
[----:B------:R-:W-:Y:S01]  /*5260*/  WARPGROUP.ARRIVE ;  /* 0x00000000000079c5 */ /* 0x000fe20000000000 */
[-CC-:B------:R-:W-:Y:S01]  /*5270*/  FFMA.FTZ R176, R32, R4.reuse, -R15.reuse ;  /* 0x0000000420b07223 */ /* 0x180fe2000001080f */
[-CC-:B------:R-:W-:Y:S01]  /*5280*/  FFMA.FTZ R178, R36, R4.reuse, -R15.reuse ;  /* 0x0000000424b27223 */ /* 0x180fe2000001080f */
[----:B------:R-:W-:-:S03]  /*5290*/  FFMA.FTZ R32, R84, R4, -R15 ;  /* 0x0000000454207223 */ /* 0x000fc6000001080f */
[----:B------:R-:W-:Y:S01]  /*52a0*/  HGMMA.64x128x16.F32.BF16 R88, R172, gdesc[UR4].tnspB, R88, gsb0 ;  /* 0x41e00004ac587df0 */ /* 0x000fe20008001858 */
[----:B------:R-:W-:Y:S01]  /*52b0*/  UIADD3 UR6, UR4, 0x180, URZ ;  /* 0x0000018004067890 */ /* 0x000fe2000fffe03f */
[----:B------:R-:W-:Y:S01]  /*52c0*/  MUFU.EX2 R176, R176 ;  /* 0x000000b000b07308 */ /* 0x000fe20000000800 */
[----:B------:R-:W-:Y:S01]  /*52d0*/  UMOV UR7, 0x40000040 ;  /* 0x4000004000077882 */ /* 0x000fe20000000000 */
[----:B--2---:R-:W-:-:S05]  /*52e0*/  FMNMX.FTZ R9, R8, R9, !PT ;  /* 0x0000000908097209 */ /* 0x004fca0007810000 */
[----:B------:R-:W2:Y:S01]  /*52f0*/  SHFL.BFLY PT, R8, R9, 0x1, 0x1f ;  /* 0x0c201f0009087f89 */ /* 0x000ea200000e0000 */
[----:B------:R-:W-:Y:S08]  /*5300*/  MUFU.EX2 R178, R178 ;  /* 0x000000b200b27308 */ /* 0x000ff00000000800 */
[----:B------:R-:W-:Y:S01]  /*5310*/  MUFU.EX2 R32, R32 ;  /* 0x0000002000207308 */ /* 0x000fe20000000800 */
[----:B--2---:R-:W-:Y:S01]  /*5320*/  FMNMX.FTZ R9, R9, R8, !PT ;  /* 0x0000000809097209 */ /* 0x004fe20007810000 */
[----:B------:R-:W-:-:S02]  /*5330*/  WARPGROUP.DEPBAR.LE gsb0, 0x0 ;  /* 0x00008000000079c5 */ /* 0x000fc40000010000 */
[----:B------:R-:W-:Y:S01]  /*5340*/  WARPGROUP.ARRIVE ;  /* 0x00000000000079c5 */ /* 0x000fe20000000000 */
[-CC-:B------:R-:W-:Y:S01]  /*5350*/  FFMA.FTZ R172, R40, R4.reuse, -R15.reuse ;  /* 0x0000000428ac7223 */ /* 0x180fe2000001080f */
[----:B------:R-:W-:-:S04]  /*5360*/  FFMA.FTZ R174, R44, R4, -R15 ;  /* 0x000000042cae7223 */ /* 0x000fc8000001080f */
[----:B------:R-:W-:Y:S01]  /*5370*/  HGMMA.64x128x16.F32.BF16 R88, R168, gdesc[UR4].tnspB, R88, gsb0 ;  /* 0x41e00004a8587df0 */ /* 0x000fe20008001858 */
[----:B------:R-:W-:Y:S01]  /*5380*/  UIADD3 UR6, UR4, 0x200, URZ ;  /* 0x0000020004067890 */ /* 0x000fe2000fffe03f */
[----:B------:R-:W-:Y:S01]  /*5390*/  MUFU.EX2 R172, R172 ;  /* 0x000000ac00ac7308 */ /* 0x000fe20000000800 */
[----:B------:R-:W-:-:S07]  /*53a0*/  UMOV UR7, 0x40000040 ;  /* 0x4000004000077882 */ /* 0x000fce0000000000 */
[----:B------:R-:W-:Y:S01]  /*53b0*/  MUFU.EX2 R174, R174 ;  /* 0x000000ae00ae7308 */ /* 0x000fe20000000800 */
[----:B------:R-:W-:Y:S02]  /*53c0*/  WARPGROUP.DEPBAR.LE gsb0, 0x0 ;  /* 0x00008000000079c5 */ /* 0x000fe40000010000 */
        /* <DEDUP_REMOVED lines=11> */
[-CC-:B------:R-:W-:Y:S01]  /*5480*/  FFMA.FTZ R155, R33, R4.reuse, -R15.reuse ;  /* 0x00000004219b7223 */ /* 0x180fe2000001080f */
[-CC-:B------:R-:W-:Y:S01]  /*5490*/  FFMA.FTZ R29, R49, R4.reuse, -R15.reuse ;  /* 0x00000004311d7223 */ /* 0x180fe2000001080f */
[-CC-:B------:R-:W-:Y:S01]  /*54a0*/  FFMA.FTZ R33, R41, R4.reuse, -R15.reuse ;  /* 0x0000000429217223 */ /* 0x180fe2000001080f */
[-CC-:B------:R-:W-:Y:S01]  /*54b0*/  FFMA.FTZ R49, R57, R4.reuse, -R15.reuse ;  /* 0x0000000439317223 */ /* 0x180fe2000001080f */
[----:B------:R-:W-:Y:S01]  /*54c0*/  HGMMA.64x128x16.F32.BF16 R88, R156, gdesc[UR4].tnspB, R88, gsb0 ;  /* 0x41e000049c587df0 */ /* 0x000fe20008001858 */
[----:B------:R-:W-:Y:S01]  /*54d0*/  UIADD3 UR6, UR4, 0x300, URZ ;  /* 0x0000030004067890 */ /* 0x000fe2000fffe03f */
[-CC-:B------:R-:W-:Y:S01]  /*54e0*/  FFMA.FTZ R41, R61, R4.reuse, -R15.reuse ;  /* 0x000000043d297223 */ /* 0x180fe2000001080f */
[----:B------:R-:W-:Y:S01]  /*54f0*/  UMOV UR7, 0x40000040 ;  /* 0x4000004000077882 */ /* 0x000fe20000000000 */
[----:B------:R-:W-:Y:S01]  /*5500*/  UIADD3 UR4, UR4, 0x380, URZ ;  /* 0x0000038004047890 */ /* 0x000fe2000fffe03f */
[-CC-:B------:R-:W-:Y:S01]  /*5510*/  FFMA.FTZ R57, R69, R4.reuse, -R15.reuse ;  /* 0x0000000445397223 */ /* 0x180fe2000001080f */
[-CC-:B------:R-:W-:Y:S01]  /*5520*/  FFMA.FTZ R152, R56, R4.reuse, -R15.reuse ;  /* 0x0000000438987223 */ /* 0x180fe2000001080f */
[-CC-:B------:R-:W-:Y:S01]  /*5530*/  FFMA.FTZ R154, R60, R4.reuse, -R15.reuse ;  /* 0x000000043c9a7223 */ /* 0x180fe2000001080f */
[-CC-:B------:R-:W-:Y:S01]  /*5540*/  FFMA.FTZ R61, R73, R4.reuse, -R15.reuse ;  /* 0x00000004493d7223 */ /* 0x180fe2000001080f */
[----:B------:R-:W-:Y:S01]  /*5550*/  FFMA.FTZ R69, R81, R4, -R15 ;  /* 0x0000000451457223 */ /* 0x000fe2000001080f */
        /* <DEDUP_REMOVED lines=20> */
[-C--:B------:R-:W-:Y:S01]  /*56a0*/  FMUL.FTZ R8, R15, R4.reuse ;  /* 0x000000040f087220 */ /* 0x080fe20000410000 */
[----:B------:R-:W-:-:S03]  /*56b0*/  FMUL.FTZ R15, R9, R4 ;  /* 0x00000004090f7220 */ /* 0x000fc60000410000 */
[----:B------:R-:W-:Y:S01]  /*56c0*/  MUFU.EX2 R156, R156 ;  /* 0x0000009c009c7308 */ /* 0x000fe20000000800 */
[-CC-:B------:R-:W-:Y:S01]  /*56d0*/  FFMA.FTZ R181, R26, R4.reuse, -R15.reuse ;  /* 0x000000041ab57223 */ /* 0x180fe2000001080f */
[-CC-:B------:R-:W-:Y:S01]  /*56e0*/  FFMA.FTZ R26, R27, R4.reuse, -R15.reuse ;  /* 0x000000041b1a7223 */ /* 0x180fe2000001080f */
[-CC-:B------:R-:W-:Y:S01]  /*56f0*/  FFMA.FTZ R183, R30, R4.reuse, -R15.reuse ;  /* 0x000000041eb77223 */ /* 0x180fe2000001080f */
[-CC-:B------:R-:W-:Y:S01]  /*5700*/  FFMA.FTZ R30, R31, R4.reuse, -R15.reuse ;  /* 0x000000041f1e7223 */ /* 0x180fe2000001080f */
[----:B------:R-:W-:Y:S02]  /*5710*/  @!P1 VIADD R27, R14, 0x34840 ;  /* 0x000348400e1b9836 */ /* 0x000fe40000000000 */
[-CC-:B------:R-:W-:Y:S01]  /*5720*/  FFMA.FTZ R177, R34, R4.reuse, -R15.reuse ;  /* 0x0000000422b17223 */ /* 0x180fe2000001080f */
[----:B------:R-:W-:Y:S01]  /*5730*/  FFMA.FTZ R34, R35, R4, -R15 ;  /* 0x0000000423227223 */ /* 0x000fe2000001080f */
[----:B------:R-:W-:Y:S01]  /*5740*/  MUFU.EX2 R8, R8 ;  /* 0x0000000800087308 */ /* 0x000fe20000000800 */
[----:B0-----:R-:W-:Y:S01]  /*5750*/  FFMA.FTZ R35, R10, R6, R21 ;  /* 0x000000060a237223 */ /* 0x001fe20000010015 */
[----:B------:R-:W-:Y:S01]  /*5760*/  @!P1 PRMT R31, RZ, 0x654, R27 ;  /* 0x00000654ff1f9816 */ /* 0x000fe2000000001b */
[----:B------:R-:W-:-:S02]  /*5770*/  @!P1 VIADD R6, R13, 0x34860 ;  /* 0x000348600d069836 */ /* 0x000fc40000000000 */
[-C--:B------:R-:W-:Y:S01]  /*5780*/  FFMA.FTZ R179, R38, R4.reuse, -R15 ;  /* 0x0000000426b37223 */ /* 0x080fe2000001080f */
[----:B-1----:R-:W-:Y:S01]  /*5790*/  FADD.FTZ R35, R180, R35 ;  /* 0x00000023b4237221 */ /* 0x002fe20000010000 */
[-CC-:B------:R-:W-:Y:S01]  /*57a0*/  FFMA.FTZ R175, R46, R4.reuse, -R15.reuse ;  /* 0x000000042eaf7223 */ /* 0x180fe2000001080f */
[-CC-:B------:R-:W-:Y:S01]  /*57b0*/  FFMA.FTZ R36, R39, R4.reuse, -R15.reuse ;  /* 0x0000000427247223 */ /* 0x180fe2000001080f */
[----:B------:R-:W0:Y:S01]  /*57c0*/  MUFU.EX2 R181, R181 ;  /* 0x000000b500b57308 */ /* 0x000e220000000800 */
[-CC-:B------:R-:W-:Y:S01]  /*57d0*/  FFMA.FTZ R173, R42, R4.reuse, -R15.reuse ;  /* 0x000000042aad7223 */ /* 0x180fe2000001080f */
[-CC-:B------:R-:W-:Y:S01]  /*57e0*/  FFMA.FTZ R169, R50, R4.reuse, -R15.reuse ;  /* 0x0000000432a97223 */ /* 0x180fe2000001080f */
[-CC-:B------:R-:W-:Y:S01]  /*57f0*/  FFMA.FTZ R38, R43, R4.reuse, -R15.reuse ;  /* 0x000000042b267223 */ /* 0x180fe2000001080f */
[-CC-:B------:R-:W-:Y:S01]  /*5800*/  FFMA.FTZ R40, R47, R4.reuse, -R15.reuse ;  /* 0x000000042f287223 */ /* 0x180fe2000001080f */
[-CC-:B------:R-:W-:Y:S01]  /*5810*/  FFMA.FTZ R42, R51, R4.reuse, -R15.reuse ;  /* 0x00000004332a7223 */ /* 0x180fe2000001080f */
[-CC-:B------:R-:W-:Y:S01]  /*5820*/  FFMA.FTZ R171, R54, R4.reuse, -R15.reuse ;  /* 0x0000000436ab7223 */ /* 0x180fe2000001080f */
[-CC-:B------:R-:W-:Y:S01]  /*5830*/  FFMA.FTZ R44, R55, R4.reuse, -R15.reuse ;  /* 0x00000004372c7223 */ /* 0x180fe2000001080f */
[----:B------:R-:W1:Y:S01]  /*5840*/  MUFU.EX2 R26, R26 ;  /* 0x0000001a001a7308 */ /* 0x000e620000000800 */
[-CC-:B------:R-:W-:Y:S01]  /*5850*/  FFMA.FTZ R14, R58, R4.reuse, -R15.reuse ;  /* 0x000000043a0e7223 */ /* 0x180fe2000001080f */
[-CC-:B------:R-:W-:Y:S01]  /*5860*/  FFMA.FTZ R27, R59, R4.reuse, -R15.reuse ;  /* 0x000000043b1b7223 */ /* 0x180fe2000001080f */
[----:B------:R-:W-:Y:S01]  /*5870*/  F2FP.BF16.F32.PACK_AB R180, R180, R21 ;  /* 0x00000015b4b4723e */ /* 0x000fe200000010ff */
[-CC-:B------:R-:W-:Y:S01]  /*5880*/  FFMA.FTZ R62, R62, R4.reuse, -R15.reuse ;  /* 0x000000043e3e7223 */ /* 0x180fe2000001080f */
[-CC-:B------:R-:W-:Y:S01]  /*5890*/  FFMA.FTZ R157, R66, R4.reuse, -R15.reuse ;  /* 0x00000004429d7223 */ /* 0x180fe2000001080f */
[-CC-:B------:R-:W-:Y:S01]  /*58a0*/  FFMA.FTZ R159, R70, R4.reuse, -R15.reuse ;  /* 0x00000004469f7223 */ /* 0x180fe2000001080f */
[-C--:B------:R-:W-:Y:S01]  /*58b0*/  FFMA.FTZ R75, R75, R4.reuse, -R15 ;  /* 0x000000044b4b7223 */ /* 0x080fe2000001080f */
[----:B------:R-:W2:Y:S01]  /*58c0*/  MUFU.EX2 R183, R183 ;  /* 0x000000b700b77308 */ /* 0x000ea20000000800 */
[----:B0-----:R-:W-:Y:S01]  /*58d0*/  FFMA.FTZ R13, R8, R5, R181 ;  /* 0x00000005080d7223 */ /* 0x001fe200000100b5 */
[-CC-:B------:R-:W-:Y:S01]  /*58e0*/  FFMA.FTZ R78, R78, R4.reuse, -R15.reuse ;  /* 0x000000044e4e7223 */ /* 0x180fe2000001080f */
[-CC-:B------:R-:W-:Y:S01]  /*58f0*/  FFMA.FTZ R79, R79, R4.reuse, -R15.reuse ;  /* 0x000000044f4f7223 */ /* 0x180fe2000001080f */
[-CC-:B------:R-:W-:Y:S01]  /*5900*/  FFMA.FTZ R82, R82, R4.reuse, -R15.reuse ;  /* 0x0000000452527223 */ /* 0x180fe2000001080f */
[-CC-:B------:R-:W-:Y:S01]  /*5910*/  FFMA.FTZ R83, R83, R4.reuse, -R15.reuse ;  /* 0x0000000453537223 */ /* 0x180fe2000001080f */
[----:B------:R-:W-:-:S02]  /*5920*/  FFMA.FTZ R86, R86, R4, -R15 ;  /* 0x0000000456567223 */ /* 0x000fc4000001080f */
[----:B------:R-:W0:Y:S01]  /*5930*/  MUFU.EX2 R30, R30 ;  /* 0x0000001e001e7308 */ /* 0x000e220000000800 */
[C---:B-1----:R-:W-:Y:S01]  /*5940*/  FADD.FTZ R46, R26.reuse, R13 ;  /* 0x0000000d1a2e7221 */ /* 0x042fe20000010000 */
[----:B------:R-:W-:-:S06]  /*5950*/  F2FP.BF16.F32.PACK_AB R181, R26, R181 ;  /* 0x000000b51ab5723e */ /* 0x000fcc00000010ff */
[----:B------:R-:W1:Y:S01]  /*5960*/  MUFU.EX2 R177, R177 ;  /* 0x000000b100b17308 */ /* 0x000e620000000800 */
[----:B--2---:R-:W-:Y:S01]  /*5970*/  FADD.FTZ R13, R183, R46 ;  /* 0x0000002eb70d7221 */ /* 0x004fe20000010000 */
[----:B------:R-:W-:-:S06]  /*5980*/  FFMA.FTZ R46, R67, R4, -R15 ;  /* 0x00000004432e7223 */ /* 0x000fcc000001080f */
[----:B------:R-:W2:Y:S01]  /*5990*/  MUFU.EX2 R34, R34 ;  /* 0x0000002200227308 */ /* 0x000ea20000000800 */
[C---:B0-----:R-:W-:Y:S01]  /*59a0*/  FADD.FTZ R48, R30.reuse, R13 ;  /* 0x0000000d1e307221 */ /* 0x041fe20000010000 */
[----:B------:R-:W-:-:S06]  /*59b0*/  F2FP.BF16.F32.PACK_AB R183, R30, R183 ;  /* 0x000000b71eb7723e */ /* 0x000fcc00000010ff */
[----:B------:R-:W-:Y:S01]  /*59c0*/  MUFU.EX2 R179, R179 ;  /* 0x000000b300b37308 */ /* 0x000fe20000000800 */
[----:B-1----:R-:W-:Y:S01]  /*59d0*/  FADD.FTZ R13, R177, R48 ;  /* 0x00000030b10d7221 */ /* 0x002fe20000010000 */
[----:B------:R-:W-:-:S06]  /*59e0*/  FFMA.FTZ R48, R71, R4, -R15 ;  /* 0x0000000447307223 */ /* 0x000fcc000001080f */
[----:B------:R-:W-:Y:S01]  /*59f0*/  MUFU.EX2 R36, R36 ;  /* 0x0000002400247308 */ /* 0x000fe20000000800 */
[----:B--2---:R-:W-:-:S07]  /*5a00*/  F2FP.BF16.F32.PACK_AB R177, R34, R177 ;  /* 0x000000b122b1723e */ /* 0x004fce00000010ff */
        /* <DEDUP_REMOVED lines=8> */
[----:B------:R-:W-:-:S05]  /*5a90*/  WARPGROUP.ARRIVE ;  /* 0x00000000000079c5 */ /* 0x000fca0000000000 */
[----:B------:R-:W-:Y:S01]  /*5aa0*/  MUFU.EX2 R44, R44 ;  /* 0x0000002c002c7308 */ /* 0x000fe20000000800 */
[----:B------:R-:W-:Y:S01]  /*5ab0*/  FFMA.FTZ R161, R74, R4, -R15 ;  /* 0x000000044aa17223 */ /* 0x000fe2000001080f */
[----:B------:R-:W-:Y:S02]  /*5ac0*/  F2FP.BF16.F32.PACK_AB R160, R61, R20 ;  /* 0x000000143da0723e */ /* 0x000fe400000010ff */
[----:B------:R-:W-:Y:S01]  /*5ad0*/  F2FP.BF16.F32.PACK_AB R162, R65, R24 ;  /* 0x0000001841a2723e */ /* 0x000fe200000010ff */
[----:B------:R-:W-:Y:S03]  /*5ae0*/  HGMMA.64x128x16.F32.BF16 R88, R164, gdesc[UR4].tnspB, R88, gsb0 ;  /* 0x41e00004a4587df0 */ /* 0x000fe60008001858 */
[----:B------:R-:W-:Y:S08]  /*5af0*/  MUFU.EX2 R14, R14 ;  /* 0x0000000e000e7308 */ /* 0x000ff00000000800 */
[----:B------:R-:W0:Y:S08]  /*5b00*/  MUFU.EX2 R27, R27 ;  /* 0x0000001b001b7308 */ /* 0x000e300000000800 */
        /* <DEDUP_REMOVED lines=12> */
[----:B------:R1:W-:Y:S05]  /*5bd0*/  @!P1 SYNCS.ARRIVE.TRANS64.RED.A1T0 RZ, [R31+URZ], RZ ;  /* 0x000000ff1fff99a7 */ /* 0x0003ea000810043f */
[----:B------:R-:W-:Y:S01]  /*5be0*/  MUFU.EX2 R165, R82 ;  /* 0x0000005200a57308 */ /* 0x000fe20000000800 */
[----:B------:R-:W-:Y:S02]  /*5bf0*/  F2FP.BF16.F32.PACK_AB R166, R11, R32 ;  /* 0x000000200ba6723e */ /* 0x000fe400000010ff */
[----:B------:R-:W-:Y:S02]  /*5c00*/  F2FP.BF16.F32.PACK_AB R164, R69, R28 ;  /* 0x0000001c45a4723e */ /* 0x000fe400000010ff */
[----:B-1----:R-:W-:Y:S01]  /*5c10*/  @!P1 PRMT R31, RZ, 0x654, R6 ;  /* 0x00000654ff1f9816 */ /* 0x002fe20000000006 */
[----:B------:R-:W-:Y:S01]  /*5c20*/  FADD.FTZ R6, R182, R35 ;  /* 0x00000023b6067221 */ /* 0x000fe20000010000 */
[C---:B------:R-:W-:Y:S01]  /*5c30*/  F2FP.BF16.F32.PACK_AB R182, R153.reuse, R182 ;  /* 0x000000b699b6723e */ /* 0x040fe200000010ff */
[----:B------:R-:W-:Y:S01]  /*5c40*/  MUFU.EX2 R167, R86 ;  /* 0x0000005600a77308 */ /* 0x000fe20000000800 */
[----:B------:R1:W-:Y:S02]  /*5c50*/  @!P1 SYNCS.ARRIVE.TRANS64.RED.A1T0 RZ, [R31+URZ], RZ ;  /* 0x000000ff1fff99a7 */ /* 0x0003e4000810043f */
[----:B-1----:R-:W-:Y:S01]  /*5c60*/  FADD.FTZ R31, R153, R6 ;  /* 0x00000006991f7221 */ /* 0x002fe20000010000 */
[--C-:B------:R-:W-:Y:S01]  /*5c70*/  FFMA.FTZ R6, R63, R4, -R15.reuse ;  /* 0x000000043f067223 */ /* 0x100fe2000001080f */
[----:B0-----:R-:W-:Y:S01]  /*5c80*/  F2FP.BF16.F32.PACK_AB R153, R27, R14 ;  /* 0x0000000e1b99723e */ /* 0x001fe200000010ff */
[----:B------:R-:W-:Y:S01]  /*5c90*/  FFMA.FTZ R15, R87, R4, -R15 ;  /* 0x00000004570f7223 */ /* 0x000fe2000001080f */
[----:B------:R-:W-:Y:S01]  /*5ca0*/  FADD.FTZ R50, R176, R31 ;  /* 0x0000001fb0327221 */ /* 0x000fe20000010000 */
[----:B------:R-:W-:-:S02]  /*5cb0*/  F2FP.BF16.F32.PACK_AB R176, R155, R176 ;  /* 0x000000b09bb0723e */ /* 0x000fc400000010ff */
[----:B------:R-:W0:Y:S01]  /*5cc0*/  MUFU.EX2 R6, R6 ;  /* 0x0000000600067308 */ /* 0x000e220000000800 */
[----:B------:R-:W-:Y:S01]  /*5cd0*/  FADD.FTZ R31, R155, R50 ;  /* 0x000000329b1f7221 */ /* 0x000fe20000010000 */
[----:B------:R-:W-:-:S03]  /*5ce0*/  FADD.FTZ R50, R34, R13 ;  /* 0x0000000d22327221 */ /* 0x000fc60000010000 */
[----:B------:R-:W-:Y:S01]  /*5cf0*/  FADD.FTZ R52, R178, R31 ;  /* 0x0000001fb2347221 */ /* 0x000fe20000010000 */
[----:B------:R-:W-:Y:S01]  /*5d00*/  FADD.FTZ R13, R179, R50 ;  /* 0x00000032b30d7221 */ /* 0x000fe20000010000 */
[C---:B------:R-:W-:Y:S01]  /*5d10*/  F2FP.BF16.F32.PACK_AB R178, R25.reuse, R178 ;  /* 0x000000b219b2723e */ /* 0x040fe200000010ff */
[----:B------:R-:W1:Y:S01]  /*5d20*/  MUFU.EX2 R15, R15 ;  /* 0x0000000f000f7308 */ /* 0x000e620000000800 */
[----:B------:R-:W-:Y:S01]  /*5d30*/  FADD.FTZ R31, R25, R52 ;  /* 0x00000034191f7221 */ /* 0x000fe20000010000 */
[C---:B------:R-:W-:Y:S01]  /*5d40*/  FADD.FTZ R50, R36.reuse, R13 ;  /* 0x0000000d24327221 */ /* 0x040fe20000010000 */
[----:B------:R-:W-:Y:S02]  /*5d50*/  F2FP.BF16.F32.PACK_AB R179, R36, R179 ;  /* 0x000000b324b3723e */ /* 0x000fe400000010ff */
[----:B------:R-:W-:Y:S01]  /*5d60*/  FADD.FTZ R52, R172, R31 ;  /* 0x0000001fac347221 */ /* 0x000fe20000010000 */
[----:B------:R-:W-:Y:S01]  /*5d70*/  FADD.FTZ R13, R173, R50 ;  /* 0x00000032ad0d7221 */ /* 0x000fe20000010000 */
[----:B------:R-:W-:-:S02]  /*5d80*/  F2FP.BF16.F32.PACK_AB R172, R33, R172 ;  /* 0x000000ac21ac723e */ /* 0x000fc400000010ff */
[----:B------:R-:W-:Y:S01]  /*5d90*/  FADD.FTZ R31, R33, R52 ;  /* 0x00000034211f7221 */ /* 0x000fe20000010000 */
[----:B------:R-:W-:Y:S01]  /*5da0*/  FADD.FTZ R50, R38, R13 ;  /* 0x0000000d26327221 */ /* 0x000fe20000010000 */
[----:B0-----:R-:W-:Y:S02]  /*5db0*/  F2FP.BF16.F32.PACK_AB R155, R6, R5 ;  /* 0x00000005069b723e */ /* 0x001fe400000010ff */
[----:B------:R-:W-:Y:S01]  /*5dc0*/  FADD.FTZ R52, R174, R31 ;  /* 0x0000001fae347221 */ /* 0x000fe20000010000 */
[----:B------:R-:W-:Y:S01]  /*5dd0*/  FADD.FTZ R13, R175, R50 ;  /* 0x00000032af0d7221 */ /* 0x000fe20000010000 */
[----:B------:R-:W-:Y:S02]  /*5de0*/  F2FP.BF16.F32.PACK_AB R173, R38, R173 ;  /* 0x000000ad26ad723e */ /* 0x000fe400000010ff */
[C---:B------:R-:W-:Y:S01]  /*5df0*/  FADD.FTZ R31, R37.reuse, R52 ;  /* 0x00000034251f7221 */ /* 0x040fe20000010000 */
[----:B------:R-:W-:Y:S01]  /*5e00*/  FADD.FTZ R50, R40, R13 ;  /* 0x0000000d28327221 */ /* 0x000fe20000010000 */
[----:B------:R-:W-:-:S02]  /*5e10*/  F2FP.BF16.F32.PACK_AB R174, R37, R174 ;  /* 0x000000ae25ae723e */ /* 0x000fc400000010ff */
[----:B------:R-:W-:Y:S01]  /*5e20*/  FADD.FTZ R52, R168, R31 ;  /* 0x0000001fa8347221 */ /* 0x000fe20000010000 */
[----:B------:R-:W-:Y:S01]  /*5e30*/  FADD.FTZ R13, R169, R50 ;  /* 0x00000032a90d7221 */ /* 0x000fe20000010000 */
[----:B------:R-:W-:Y:S02]  /*5e40*/  F2FP.BF16.F32.PACK_AB R175, R40, R175 ;  /* 0x000000af28af723e */ /* 0x000fe400000010ff */
[C---:B------:R-:W-:Y:S01]  /*5e50*/  FADD.FTZ R21, R29.reuse, R52 ;  /* 0x000000341d157221 */ /* 0x040fe20000010000 */
[----:B------:R-:W-:Y:S01]  /*5e60*/  FADD.FTZ R26, R42, R13 ;  /* 0x0000000d2a1a7221 */ /* 0x000fe20000010000 */
        /* <DEDUP_REMOVED lines=8> */
[----:B------:R-:W-:Y:S02]  /*5ef0*/  F2FP.BF16.F32.PACK_AB R171, R44, R171 ;  /* 0x000000ab2cab723e */ /* 0x000fe400000010ff */
[C---:B------:R-:W-:Y:S01]  /*5f00*/  F2FP.BF16.F32.PACK_AB R152, R49.reuse, R152 ;  /* 0x000000983198723e */ /* 0x040fe200000010ff */
[----:B------:R-:W-:Y:S01]  /*5f10*/  FADD.FTZ R21, R49, R26 ;  /* 0x0000001a31157221 */ /* 0x000fe20000010000 */
[----:B------:R-:W-:-:S03]  /*5f20*/  FADD.FTZ R26, R14, R13 ;  /* 0x0000000d0e1a7221 */ /* 0x000fc60000010000 */
[----:B------:R-:W-:Y:S01]  /*5f30*/  FADD.FTZ R30, R154, R21 ;  /* 0x000000159a1e7221 */ /* 0x000fe20000010000 */
[----:B------:R-:W-:Y:S01]  /*5f40*/  FADD.FTZ R26, R27, R26 ;  /* 0x0000001a1b1a7221 */ /* 0x000fe20000010000 */
[C---:B------:R-:W-:Y:S02]  /*5f50*/  F2FP.BF16.F32.PACK_AB R154, R41.reuse, R154 ;  /* 0x0000009a299a723e */ /* 0x040fe400000010ff */
[----:B------:R-:W-:Y:S01]  /*5f60*/  FADD.FTZ R21, R41, R30 ;  /* 0x0000001e29157221 */ /* 0x000fe20000010000 */
[----:B------:R-:W-:-:S03]  /*5f70*/  FADD.FTZ R13, R5, R26 ;  /* 0x0000001a050d7221 */ /* 0x000fc60000010000 */
[----:B------:R-:W-:Y:S01]  /*5f80*/  FADD.FTZ R30, R156, R21 ;  /* 0x000000159c1e7221 */ /* 0x000fe20000010000 */
[----:B------:R-:W-:Y:S01]  /*5f90*/  FADD.FTZ R26, R6, R13 ;  /* 0x0000000d061a7221 */ /* 0x000fe20000010000 */
[C---:B------:R-:W-:Y:S02]  /*5fa0*/  F2FP.BF16.F32.PACK_AB R156, R53.reuse, R156 ;  /* 0x0000009c359c723e */ /* 0x040fe400000010ff */
[----:B------:R-:W-:Y:S01]  /*5fb0*/  FADD.FTZ R21, R53, R30 ;  /* 0x0000001e35157221 */ /* 0x000fe20000010000 */
[----:B------:R-:W-:Y:S01]  /*5fc0*/  FADD.FTZ R13, R157, R26 ;  /* 0x0000001a9d0d7221 */ /* 0x000fe20000010000 */
[----:B------:R-:W-:Y:S02]  /*5fd0*/  F2FP.BF16.F32.PACK_AB R157, R46, R157 ;  /* 0x0000009d2e9d723e */ /* 0x000fe400000010ff */
[----:B------:R-:W-:Y:S01]  /*5fe0*/  FADD.FTZ R30, R158, R21 ;  /* 0x000000159e1e7221 */ /* 0x000fe20000010000 */
[----:B------:R-:W-:Y:S01]  /*5ff0*/  FADD.FTZ R26, R46, R13 ;  /* 0x0000000d2e1a7221 */ /* 0x000fe20000010000 */
[----:B------:R-:W-:-:S02]  /*6000*/  F2FP.BF16.F32.PACK_AB R158, R57, R158 ;  /* 0x0000009e399e723e */ /* 0x000fc400000010ff */
[----:B------:R-:W-:Y:S01]  /*6010*/  FADD.FTZ R21, R57, R30 ;  /* 0x0000001e39157221 */ /* 0x000fe20000010000 */
[----:B------:R-:W-:Y:S01]  /*6020*/  FADD.FTZ R13, R159, R26 ;  /* 0x0000001a9f0d7221 */ /* 0x000fe20000010000 */
[----:B------:R-:W-:Y:S02]  /*6030*/  F2FP.BF16.F32.PACK_AB R159, R48, R159 ;  /* 0x0000009f309f723e */ /* 0x000fe400000010ff */
[----:B------:R-:W-:Y:S01]  /*6040*/  FADD.FTZ R26, R20, R21 ;  /* 0x00000015141a7221 */ /* 0x000fe20000010000 */
[----:B------:R-:W-:Y:S01]  /*6050*/  FADD.FTZ R14, R48, R13 ;  /* 0x0000000d300e7221 */ /* 0x000fe20000010000 */
[----:B------:R-:W-:Y:S02]  /*6060*/  IMAD.MOV.U32 R13, RZ, RZ, R16 ;  /* 0x000000ffff0d7224 */ /* 0x000fe400078e0010 */
[----:B------:R-:W-:Y:S01]  /*6070*/  FADD.FTZ R5, R61, R26 ;  /* 0x0000001a3d057221 */ /* 0x000fe20000010000 */
[----:B------:R-:W-:Y:S01]  /*6080*/  FADD.FTZ R14, R161, R14 ;  /* 0x0000000ea10e7221 */ /* 0x000fe20000010000 */
[----:B------:R-:W-:-:S02]  /*6090*/  F2FP.BF16.F32.PACK_AB R161, R75, R161 ;  /* 0x000000a14ba1723e */ /* 0x000fc400000010ff */
        /* <DEDUP_REMOVED lines=14> */
[C---:B-1----:R-:W-:Y:S01]  /*6180*/  F2FP.BF16.F32.PACK_AB R167, R15.reuse, R167 ;  /* 0x000000a70fa7723e */ /* 0x042fe200000010ff */
[----:B------:R-:W-:Y:S02]  /*6190*/  IMAD.MOV.U32 R11, RZ, RZ, R9 ;  /* 0x000000ffff0b7224 */ /* 0x000fe400078e0009 */
[----:B------:R-:W-:Y:S01]  /*61a0*/  FADD.FTZ R5, R15, R14 ;  /* 0x0000000e0f057221 */ /* 0x000fe20000010000 */
[----:B------:R-:W-:Y:S01]  /*61b0*/  IMAD.MOV.U32 R15, RZ, RZ, R3 ;  /* 0x000000ffff0f7224 */ /* 0x000fe200078e0003 */
[----:B------:R-:W-:Y:S06]  /*61c0*/  @P2 BRA `(.L_x_192) ;  /* 0xffffffdc00bc2947 */ /* 0x000fec000383ffff */
.L_x_183:
        /* <DEDUP_REMOVED lines=67> */
.L_x_193:
[----:B------:R-:W-:Y:S01]  /*6600*/  IMAD R14, R2, 0x8, R0 ;  /* 0x00000008020e7824 */ /* 0x000fe200078e0200 */
[----:B------:R-:W-:-:S04]  /*6610*/  SHF.L.U32 R7, R16, 0x1f, RZ ;  /* 0x0000001f10077819 */ /* 0x000fc800000006ff */
[----:B------:R0:W1:Y:S01]  /*6620*/  SYNCS.PHASECHK.TRANS64.TRYWAIT P2, [R14+URZ+0x34850], R7 ;  /* 0x034850070e0075a7 */ /* 0x000062000804017f */
[----:B------:R-:W-:Y:S05]  /*6630*/  @!P0 BRA `(.L_x_194) ;  /* 0x0000000000048947 */ /* 0x000fea0003800000 */
[----:B------:R-:W-:Y:S01]  /*6640*/  BPT.TRAP 0x1 ;  /* 0x000000040000795c */ /* 0x000fe20000300000 */
.L_x_194:
[----:B-1----:R-:W-:Y:S05]  /*6650*/  @P2 BRA `(.L_x_195) ;  /* 0x0000000000082947 */ /* 0x002fea0003800000 */
[----:B------:R-:W1:Y:S02]  /*6660*/  SYNCS.PHASECHK.TRANS64.TRYWAIT P0, [R14+URZ+0x34850], R7 ;  /* 0x034850070e0075a7 */ /* 0x000e64000800017f */
[----:B-1----:R-:W-:Y:S05]  /*6670*/  @!P0 BRA `(.L_x_196) ;  /* 0x0000009c00f88947 */ /* 0x002fea0003800000 */
.L_x_195:
[----:B------:R-:W-:Y:S05]  /*6680*/  WARPSYNC.ALL ;  /* 0x0000000000007948 */ /* 0x000fea0003800000 */
[----:B------:R-:W-:Y:S01]  /*6690*/  VIADD R0, R0, 0x400 ;  /* 0x0000040000007836 */ /* 0x000fe20000000000 */
[----:B------:R-:W-:Y:S01]  /*66a0*/  WARPGROUP.ARRIVE ;  /* 0x00000000000079c5 */ /* 0x000fe20000000000 */
[----:B------:R-:W-:Y:S01]  /*66b0*/  IMAD.MOV.U32 R13, RZ, RZ, 0x40000040 ;  /* 0x40000040ff0d7424 */ /* 0x000fe200078e00ff */
[----:B01----:R-:W0:Y:S01]  /*66c0*/  SHFL.BFLY PT, R7, R6, 0x2, 0x1f ;  /* 0x0c401f0006077f89 */ /* 0x003e2200000e0000 */
[----:B------:R-:W-:Y:S01]  /*66d0*/  IMAD.MOV.U32 R95, RZ, RZ, -0x800000 ;  /* 0xff800000ff5f7424 */ /* 0x000fe200078e00ff */
[----:B------:R-:W-:Y:S01]  /*66e0*/  SHF.R.U32.HI R0, RZ, 0x4, R0 ;  /* 0x00000004ff007819 */ /* 0x000fe20000011600 */
[----:B------:R-:W-:-:S03]  /*66f0*/  VIADD R207, R207, 0x1 ;  /* 0x00000001cfcf7836 */ /* 0x000fc60000000000 */
[----:B------:R-:W-:-:S04]  /*6700*/  LOP3.LUT R0, R0, 0x3fff, RZ, 0xc0, !PT ;  /* 0x00003fff00007812 */ /* 0x000fc800078ec0ff */
[----:B------:R-:W-:Y:S02]  /*6710*/  LOP3.LUT R11, R0, 0x4000000, RZ, 0xfc, !PT ;  /* 0x04000000000b7812 */ /* 0x000fe400078efcff */
[----:B------:R-:W1:Y:S03]  /*6720*/  SHFL.BFLY PT, R0, R5, 0x2, 0x1f ;  /* 0x0c401f0005007f89 */ /* 0x000e6600000e0000 */
[----:B------:R-:W-:Y:S02]  /*6730*/  IMAD R10, R2, 0x800, R11 ;  /* 0x00000800020a7824 */ /* 0x000fe400078e020b */
[----:B------:R-:W-:Y:S02]  /*6740*/  IMAD.MOV.U32 R11, RZ, RZ, 0x40000040 ;  /* 0x40000040ff0b7424 */ /* 0x000fe400078e00ff */
[C---:B------:R-:W-:Y:S01]  /*6750*/  VIADD R12, R10.reuse, 0x80 ;  /* 0x000000800a0c7836 */ /* 0x040fe20000000000 */
[----:B------:R-:W-:-:S02]  /*6760*/  R2UR UR6, R10 ;  /* 0x000000000a0672ca */ /* 0x000fc400000e0000 */
[----:B------:R-:W-:Y:S01]  /*6770*/  R2UR UR7, R11 ;  /* 0x000000000b0772ca */ /* 0x000fe200000e0000 */
[----:B------:R-:W-:Y:S02]  /*6780*/  IMAD.MOV.U32 R11, RZ, RZ, 0x40000040 ;  /* 0x40000040ff0b7424 */ /* 0x000fe400078e00ff */
[----:B0-----:R-:W-:-:S10]  /*6790*/  FADD.FTZ R7, R7, R6 ;  /* 0x0000000607077221 */ /* 0x001fd40000010000 */
[----:B------:R-:W-:Y:S01]  /*67a0*/  HGMMA.64x128x16.F32.BF16 R24, R180, gdesc[UR4].tnspB, R24, gsb0 ;  /* 0x41e00004b4187df0 */ /* 0x000fe20008001818 */
[----:B------:R-:W-:Y:S01]  /*67b0*/  R2UR UR6, R12 ;  /* 0x000000000c0672ca */ /* 0x000fe200000e0000 */
[----:B------:R-:W-:Y:S01]  /*67c0*/  VIADD R12, R10, 0x100 ;  /* 0x000001000a0c7836 */ /* 0x000fe20000000000 */
[----:B------:R-:W-:Y:S01]  /*67d0*/  R2UR UR7, R13 ;  /* 0x000000000d0772ca */ /* 0x000fe200000e0000 */
[----:B------:R-:W-:Y:S02]  /*67e0*/  IMAD.MOV.U32 R13, RZ, RZ, 0x40000040 ;  /* 0x40000040ff0d7424 */ /* 0x000fe400078e00ff */
[----:B-1----:R-:W-:Y:S02]  /*67f0*/  FADD.FTZ R8, R0, R5 ;  /* 0x0000000500087221 */ /* 0x002fe40000010000 */
[----:B------:R-:W0:Y:S01]  /*6800*/  SHFL.BFLY PT, R0, R7, 0x1, 0x1f ;  /* 0x0c201f0007007f89 */ /* 0x000e2200000e0000 */
[----:B------:R-:W-:Y:S02]  /*6810*/  WARPGROUP.DEPBAR.LE gsb0, 0x0 ;  /* 0x00008000000079c5 */ /* 0x000fe40000010000 */
[----:B------:R-:W-:-:S06]  /*6820*/  WARPGROUP.ARRIVE ;  /* 0x00000000000079c5 */ /* 0x000fcc0000000000 */
[----:B------:R-:W-:Y:S01]  /*6830*/  HGMMA.64x128x16.F32.BF16 R24, R176, gdesc[UR4].tnspB, R24, gsb0 ;  /* 0x41e00004b0187df0 */ /* 0x000fe20008001818 */
[----:B------:R-:W-:Y:S01]  /*6840*/  R2UR UR6, R12 ;  /* 0x000000000c0672ca */ /* 0x000fe200000e0000 */
[----:B------:R-:W-:Y:S01]  /*6850*/  VIADD R12, R10, 0x180 ;  /* 0x000001800a0c7836 */ /* 0x000fe20000000000 */
[----:B------:R-:W-:Y:S01]  /*6860*/  R2UR UR7, R13 ;  /* 0x000000000d0772ca */ /* 0x000fe200000e0000 */
[----:B------:R-:W-:Y:S01]  /*6870*/  IMAD.MOV.U32 R13, RZ, RZ, 0x40000040 ;  /* 0x40000040ff0d7424 */ /* 0x000fe200078e00ff */
[----:B------:R-:W-:Y:S02]  /*6880*/  WARPGROUP.DEPBAR.LE gsb0, 0x0 ;  /* 0x00008000000079c5 */ /* 0x000fe40000010000 */
[----:B------:R-:W-:-:S09]  /*6890*/  WARPGROUP.ARRIVE ;  /* 0x00000000000079c5 */ /* 0x000fd20000000000 */
        /* <DEDUP_REMOVED lines=16> */
[C---:B------:R-:W-:Y:S01]  /*69a0*/  VIADD R12, R10.reuse, 0x300 ;  /* 0x000003000a0c7836 */ /* 0x040fe20000000000 */
[----:B------:R-:W-:Y:S01]  /*69b0*/  R2UR UR7, R13 ;  /* 0x000000000d0772ca */ /* 0x000fe200000e0000 */
[----:B------:R-:W-:Y:S02]  /*69c0*/  IMAD.MOV.U32 R13, RZ, RZ, 0x40000040 ;  /* 0x40000040ff0d7424 */ /* 0x000fe400078e00ff */
[----:B------:R-:W-:Y:S01]  /*69d0*/  VIADD R10, R10, 0x380 ;  /* 0x000003800a0a7836 */ /* 0x000fe20000000000 */
[----:B------:R-:W-:Y:S02]  /*69e0*/  WARPGROUP.DEPBAR.LE gsb0, 0x0 ;  /* 0x00008000000079c5 */ /* 0x000fe40000010000 */
[----:B------:R-:W-:-:S07]  /*69f0*/  WARPGROUP.ARRIVE ;  /* 0x00000000000079c5 */ /* 0x000fce0000000000 */
[----:B------:R-:W-:Y:S01]  /*6a00*/  HGMMA.64x128x16.F32.BF16 R24, R156, gdesc[UR4].tnspB, R24, gsb0 ;  /* 0x41e000049c187df0 */ /* 0x000fe20008001818 */
[----:B------:R-:W-:Y:S01]  /*6a10*/  R2UR UR6, R12 ;  /* 0x000000000c0672ca */ /* 0x000fe200000e0000 */
[----:B------:R-:W-:Y:S01]  /*6a20*/  VIADD R12, R2, 0x1 ;  /* 0x00000001020c7836 */ /* 0x000fe20000000000 */
[----:B------:R-:W-:Y:S01]  /*6a30*/  R2UR UR7, R13 ;  /* 0x000000000d0772ca */ /* 0x000fe200000e0000 */
[----:B0-----:R-:W-:Y:S01]  /*6a40*/  FADD.FTZ R13, R7, R0 ;  /* 0x00000000070d7221 */ /* 0x001fe20000010000 */
[----:B------:R-:W-:Y:S02]  /*6a50*/  IMAD.MOV.U32 R2, RZ, RZ, RZ ;  /* 0x000000ffff027224 */ /* 0x000fe400078e00ff */
[----:B------:R-:W-:Y:S01]  /*6a60*/  IMAD.MOV.U32 R7, RZ, RZ, RZ ;  /* 0x000000ffff077224 */ /* 0x000fe200078e00ff */
[----:B------:R-:W-:Y:S01]  /*6a70*/  ISETP.NE.AND P2, PT, R12, 0x2, PT ;  /* 0x000000020c00780c */ /* 0x000fe20003f45270 */
[----:B------:R-:W-:Y:S01]  /*6a80*/  IMAD.MOV.U32 R0, RZ, RZ, -0x800000 ;  /* 0xff800000ff007424 */ /* 0x000fe200078e00ff */
[----:B------:R-:W-:-:S02]  /*6a90*/  FSETP.NE.FTZ.AND P0, PT, R13, RZ, PT ;  /* 0x000000ff0d00720b */ /* 0x000fc40003f15000 */
[----:B------:R-:W-:-:S04]  /*6aa0*/  SEL R5, RZ, 0x1, P2 ;  /* 0x00000001ff057807 */ /* 0x000fc80001000000 */
[----:B------:R-:W-:-:S07]  /*6ab0*/  LOP3.LUT R16, R16, R5, RZ, 0x3c, !PT ;  /* 0x0000000510107212 */ /* 0x000fce00078e3cff */
[----:B------:R-:W-:Y:S01]  /*6ac0*/  @P0 MUFU.RCP R2, R13 ;  /* 0x0000000d00020308 */ /* 0x000fe20000001000 */
[----:B------:R-:W-:Y:S01]  /*6ad0*/  @P0 FMUL.FTZ R6, R4, 0.69314718246459960938 ;  /* 0x3f31721804060820 */ /* 0x000fe20000410000 */
[----:B------:R-:W-:Y:S02]  /*6ae0*/  WARPGROUP.DEPBAR.LE gsb0, 0x0 ;  /* 0x00008000000079c5 */ /* 0x000fe40000010000 */
[----:B------:R-:W-:-:S06]  /*6af0*/  WARPGROUP.ARRIVE ;  /* 0x00000000000079c5 */ /* 0x000fcc0000000000 */
[----:B------:R-:W-:Y:S01]  /*6b00*/  HGMMA.64x128x16.F32.BF16 R24, R160, gdesc[UR4].tnspB, R24, gsb0 ;  /* 0x41e00004a0187df0 */ /* 0x000fe20008001818 */
[----:B------:R-:W-:Y:S02]  /*6b10*/  R2UR UR6, R10 ;  /* 0x000000000a0672ca */ /* 0x000fe400000e0000 */
[----:B------:R-:W-:Y:S01]  /*6b20*/  R2UR UR7, R11 ;  /* 0x000000000b0772ca */ /* 0x000fe200000e0000 */
[----:B------:R-:W0:Y:S01]  /*6b30*/  @P0 MUFU.LG2 R10, R13 ;  /* 0x0000000d000a0308 */ /* 0x000e220000000c00 */
[----:B------:R-:W1:Y:S01]  /*6b40*/  SHFL.BFLY PT, R11, R8, 0x1, 0x1f ;  /* 0x0c201f00080b7f89 */ /* 0x000e6200000e0000 */
[----:B0-----:R-:W-:-:S04]  /*6b50*/  @P0 FMUL.FTZ R5, R10, 0.69314718246459960938 ;  /* 0x3f3172180a050820 */ /* 0x001fc80000410000 */
[----:B------:R-:W-:Y:S01]  /*6b60*/  @P0 FFMA.FTZ R0, R6, R3, R5 ;  /* 0x0000000306000223 */ /* 0x000fe20000010005 */
[----:B------:R-:W-:Y:S01]  /*6b70*/  PLOP3.LUT P0, PT, PT, PT, PT, 0x8, 0x0 ;  /* 0x000000000000781c */ /* 0x000fe20003f0e170 */
[----:B-1----:R-:W-:Y:S01]  /*6b80*/  FADD.FTZ R15, R8, R11 ;  /* 0x0000000b080f7221 */ /* 0x002fe20000010000 */
[----:B------:R-:W-:-:S04]  /*6b90*/  @!P1 VIADD R8, R14, 0x34860 ;  /* 0x000348600e089836 */ /* 0x000fc80000000000 */
[----:B------:R-:W-:Y:S02]  /*6ba0*/  FSETP.NE.FTZ.AND P3, PT, R15, RZ, PT ;  /* 0x000000ff0f00720b */ /* 0x000fe40003f75000 */
[----:B------:R-:W-:-:S11]  /*6bb0*/  @!P1 PRMT R8, RZ, 0x654, R8 ;  /* 0x00000654ff089816 */ /* 0x000fd60000000008 */
[----:B------:R-:W0:Y:S01]  /*6bc0*/  @P3 MUFU.LG2 R11, R15 ;  /* 0x0000000f000b3308 */ /* 0x000e220000000c00 */
[----:B------:R-:W-:-:S07]  /*6bd0*/  @P3 FMUL.FTZ R17, R4, 0.69314718246459960938 ;  /* 0x3f31721804113820 */ /* 0x000fce0000410000 */
[----:B------:R-:W1:Y:S01]  /*6be0*/  @P3 MUFU.RCP R7, R15 ;  /* 0x0000000f00073308 */ /* 0x000e620000001000 */
[----:B0-----:R-:W-:-:S04]  /*6bf0*/  @P3 FMUL.FTZ R4, R11, 0.69314718246459960938 ;  /* 0x3f3172180b043820 */ /* 0x001fc80000410000 */
[----:B------:R-:W-:Y:S01]  /*6c00*/  @P3 FFMA.FTZ R95, R17, R9, R4 ;  /* 0x00000009115f3223 */ /* 0x000fe20000010004 */
[----:B------:R-:W-:Y:S02]  /*6c10*/  WARPGROUP.DEPBAR.LE gsb0, 0x0 ;  /* 0x00008000000079c5 */ /* 0x000fe40000010000 */
[----:B------:R-:W-:-:S06]  /*6c20*/  WARPGROUP.ARRIVE ;  /* 0x00000000000079c5 */ /* 0x000fcc0000000000 */
[----:B------:R-:W-:Y:S03]  /*6c30*/  HGMMA.64x128x16.F32.BF16 R24, R164, gdesc[UR4].tnspB, R24, gsb0 ;  /* 0x41e00004a4187df0 */ /* 0x000fe60008001818 */
[----:B------:R-:W-:Y:S02]  /*6c40*/  WARPGROUP.DEPBAR.LE gsb0, 0x0 ;  /* 0x00008000000079c5 */ /* 0x000fe40000010000 */
[----:B------:R0:W-:Y:S01]  /*6c50*/  @!P1 SYNCS.ARRIVE.TRANS64.RED.A1T0 RZ, [R8+URZ], RZ ;  /* 0x000000ff08ff99a7 */ /* 0x0001e2000810043f */
        /* <DEDUP_REMOVED lines=32> */
[-C--:B-1----:R-:W-:Y:S01]  /*6e60*/  FMUL.FTZ R96, R26, R7.reuse ;  /* 0x000000071a607220 */ /* 0x082fe20000410000 */
        /* <DEDUP_REMOVED lines=31> */
[----:B0-----:R-:W-:-:S07]  /*7060*/  SEL R2, R12, RZ, P2 ;  /* 0x000000ff0c027207 */ /* 0x001fce0001000000 */
.L_x_175:
[----:B------:R-:W0:Y:S01]  /*7070*/  S2R R4, SR_CgaCtaId ;  /* 0x0000000000047919 */ /* 0x000e220000008800 */
[----:B------:R-:W-:Y:S01]  /*7080*/  MOV R3, 0x400 ;  /* 0x0000040000037802 */ /* 0x000fe20000000f00 */
[----:B------:R-:W-:Y:S01]  /*7090*/  BSSY B0, `(.L_x_197) ;  /* 0x00002c4000007945 */ /* 0x000fe20003800000 */
[----:B------:R-:W-:Y:S02]  /*70a0*/  BAR.SYNC.DEFER_BLOCKING 0x5, 0x180 ;  /* 0x0146000000007b1d */ /* 0x000fe40000010000 */
[----:B0-----:R-:W-:-:S05]  /*70b0*/  LEA R3, R4, R3, 0x18 ;  /* 0x0000000304037211 */ /* 0x001fca00078ec0ff */
[----:B------:R0:W1:Y:S01]  /*70c0*/  LDS.128 R4, [R3+0x348d0] ;  /* 0x0348d00003047984 */ /* 0x0000620000000c00 */
[----:B------:R-:W-:Y:S06]  /*70d0*/  BAR.ARV 0x4, 0x180 ;  /* 0x0106000000007b1d */ /* 0x000fec0000002000 */
[----:B------:R-:W-:Y:S05]  /*70e0*/  @P0 BRA `(.L_x_198) ;  /* 0x00000020001c0947 */ /* 0x000fea0003800000 */
[----:B-1----:R-:W1:Y:S01]  /*70f0*/  S2R R4, SR_SWINHI ;  /* 0x0000000000047919 */ /* 0x002e620000002f00 */
[----:B------:R-:W-:Y:S01]  /*7100*/  F2FP.BF16.F32.PACK_AB R36, R73, R72 ;  /* 0x000000484924723e */ /* 0x000fe200000010ff */
[----:B------:R-:W-:Y:S01]  /*7110*/  ULDC.64 UR4, c[0x0][0xc08] ;  /* 0x0003020000047ab9 */ /* 0x000fe20000000a00 */
[----:B------:R-:W-:Y:S02]  /*7120*/  SHF.L.U64.HI R110, R23, 0x2, R188 ;  /* 0x00000002176e7819 */ /* 0x000fe400000102bc */
[----:B------:R-:W-:Y:S02]  /*7130*/  MOV R104, R3 ;  /* 0x0000000300687202 */ /* 0x000fe40000000f00 */
[----:B-1----:R-:W-:-:S03]  /*7140*/  MOV R105, R4 ;  /* 0x0000000400697202 */ /* 0x002fc60000000f00 */
[----:B------:R-:W-:-:S03]  /*7150*/  IMAD.WIDE R12, R227, 0x2, R104 ;  /* 0x00000002e30c7825 */ /* 0x000fc600078e0268 */
[C---:B------:R-:W-:Y:S02]  /*7160*/  IADD3 R39, P2, R12.reuse, 0x4020, RZ ;  /* 0x000040200c277810 */ /* 0x040fe40007f5e0ff */
[C---:B------:R-:W-:Y:S02]  /*7170*/  IADD3 R107, P1, R12.reuse, 0x4040, RZ ;  /* 0x000040400c6b7810 */ /* 0x040fe40007f3e0ff */
[----:B------:R-:W-:Y:S01]  /*7180*/  LOP3.LUT R8, R39, 0x380, RZ, 0xc0, !PT ;  /* 0x0000038027087812 */ /* 0x000fe200078ec0ff */
[--C-:B------:R-:W-:Y:S01]  /*7190*/  IMAD.X R33, RZ, RZ, R13.reuse, P2 ;  /* 0x000000ffff217224 */ /* 0x100fe200010e060d */
[----:B------:R-:W-:Y:S01]  /*71a0*/  LOP3.LUT R10, R107, 0x380, RZ, 0xc0, !PT ;  /* 0x000003806b0a7812 */ /* 0x000fe200078ec0ff */
[----:B------:R-:W-:Y:S01]  /*71b0*/  IMAD.X R27, RZ, RZ, R13, P1 ;  /* 0x000000ffff1b7224 */ /* 0x000fe200008e060d */
[----:B------:R-:W-:Y:S02]  /*71c0*/  IADD3 R15, P3, R12, 0x4000, RZ ;  /* 0x000040000c0f7810 */ /* 0x000fe40007f7e0ff */
[----:B------:R-:W-:-:S02]  /*71d0*/  SHF.R.U64 R8, R8, 0x3, RZ ;  /* 0x0000000308087819 */ /* 0x000fc400000012ff */
[C---:B------:R-:W-:Y:S01]  /*71e0*/  LOP3.LUT R9, R12.reuse, 0x380, RZ, 0xc0, !PT ;  /* 0x000003800c097812 */ /* 0x040fe200078ec0ff */
[--C-:B------:R-:W-:Y:S01]  /*71f0*/  IMAD.X R29, RZ, RZ, R13.reuse, P3 ;  /* 0x000000ffff1d7224 */ /* 0x100fe200018e060d */
[C---:B------:R-:W-:Y:S02]  /*7200*/  IADD3 R109, P0, R12.reuse, 0x4060, RZ ;  /* 0x000040600c6d7810 */ /* 0x040fe40007f1e0ff */
[----:B------:R-:W-:Y:S02]  /*7210*/  IADD3 R17, P6, R12, 0x20, RZ ;  /* 0x000000200c117810 */ /* 0x000fe40007fde0ff */
[----:B------:R-:W-:Y:S01]  /*7220*/  SHF.R.U64 R10, R10, 0x3, RZ ;  /* 0x000000030a0a7819 */ /* 0x000fe200000012ff */
[--C-:B------:R-:W-:Y:S01]  /*7230*/  IMAD.X R31, RZ, RZ, R13.reuse, P0 ;  /* 0x000000ffff1f7224 */ /* 0x100fe200000e060d */
[C---:B------:R-:W-:Y:S01]  /*7240*/  IADD3 R37, P4, R12.reuse, 0x60, RZ ;  /* 0x000000600c257810 */ /* 0x040fe20007f9e0ff */
[----:B------:R-:W-:Y:S01]  /*7250*/  IMAD.X R25, RZ, RZ, R13, P6 ;  /* 0x000000ffff197224 */ /* 0x000fe200030e060d */
[----:B------:R-:W-:Y:S01]  /*7260*/  BAR.SYNC.DEFER_BLOCKING 0x1, 0x100 ;  /* 0x0044000000007b1d */ /* 0x000fe20000010000 */
[----:B------:R-:W-:-:S02]  /*7270*/  IADD3 R35, P5, R12, 0x40, RZ ;  /* 0x000000400c237810 */ /* 0x000fc40007fbe0ff */
[----:B------:R-:W-:Y:S01]  /*7280*/  LOP3.LUT R4, R15, 0x380, RZ, 0xc0, !PT ;  /* 0x000003800f047812 */ /* 0x000fe200078ec0ff */
[----:B------:R-:W-:Y:S01]  /*7290*/  IMAD.X R11, RZ, RZ, R13, P4 ;  /* 0x000000ffff0b7224 */ /* 0x000fe200020e060d */
[----:B------:R-:W-:Y:S02]  /*72a0*/  LOP3.LUT R32, R8, R39, RZ, 0x3c, !PT ;  /* 0x0000002708207212 */ /* 0x000fe400078e3cff */
[----:B------:R-:W-:Y:S02]  /*72b0*/  SHF.R.U64 R9, R9, 0x3, RZ ;  /* 0x0000000309097819 */ /* 0x000fe400000012ff */
[----:B------:R-:W-:Y:S02]  /*72c0*/  LOP3.LUT R14, R109, 0x380, RZ, 0xc0, !PT ;  /* 0x000003806d0e7812 */ /* 0x000fe400078ec0ff */
[----:B------:R-:W-:Y:S02]  /*72d0*/  LOP3.LUT R26, R10, R107, RZ, 0x3c, !PT ;  /* 0x0000006b0a1a7212 */ /* 0x000fe400078e3cff */
[----:B------:R-:W-:Y:S01]  /*72e0*/  LOP3.LUT R8, R17, 0x380, RZ, 0xc0, !PT ;  /* 0x0000038011087812 */ /* 0x000fe200078ec0ff */
[----:B------:R-:W1:Y:S01]  /*72f0*/  LDC.64 R106, c[0x0][0xc00] ;  /* 0x00030000ff6a7b82 */ /* 0x000e620000000a00 */
[----:B------:R-:W-:-:S02]  /*7300*/  LOP3.LUT R10, R37, 0x380, RZ, 0xc0, !PT ;  /* 0x00000380250a7812 */ /* 0x000fc400078ec0ff */
[----:B------:R-:W-:Y:S02]  /*7310*/  LOP3.LUT R34, R35, 0x380, RZ, 0xc0, !PT ;  /* 0x0000038023227812 */ /* 0x000fe400078ec0ff */
[----:B------:R-:W-:Y:S02]  /*7320*/  SHF.R.U64 R4, R4, 0x3, RZ ;  /* 0x0000000304047819 */ /* 0x000fe400000012ff */
[----:B------:R-:W-:Y:S01]  /*7330*/  LOP3.LUT R12, R9, R12, RZ, 0x3c, !PT ;  /* 0x0000000c090c7212 */ /* 0x000fe200078e3cff */
[----:B------:R-:W-:Y:S01]  /*7340*/  IMAD.X R9, RZ, RZ, R13, P5 ;  /* 0x000000ffff097224 */ /* 0x000fe200028e060d */
[----:B------:R-:W-:Y:S02]  /*7350*/  SHF.R.U64 R14, R14, 0x3, RZ ;  /* 0x000000030e0e7819 */ /* 0x000fe400000012ff */
[----:B------:R-:W-:Y:S02]  /*7360*/  SHF.R.U64 R8, R8, 0x3, RZ ;  /* 0x0000000308087819 */ /* 0x000fe400000012ff */
[----:B------:R-:W-:-:S02]  /*7370*/  SHF.R.U64 R10, R10, 0x3, RZ ;  /* 0x000000030a0a7819 */ /* 0x000fc400000012ff */
[----:B------:R-:W-:Y:S02]  /*7380*/  SHF.R.U64 R34, R34, 0x3, RZ ;  /* 0x0000000322227819 */ /* 0x000fe400000012ff */
[----:B------:R-:W-:Y:S02]  /*7390*/  LOP3.LUT R28, R4, R15, RZ, 0x3c, !PT ;  /* 0x0000000f041c7212 */ /* 0x000fe400078e3cff */
[----:B------:R-:W-:Y:S01]  /*73a0*/  LOP3.LUT R30, R14, R109, RZ, 0x3c, !PT ;  /* 0x0000006d0e1e7212 */ /* 0x000fe200078e3cff */
[----:B------:R-:W-:Y:S01]  /*73b0*/  IMAD.SHL.U32 R109, R23, 0x4, RZ ;  /* 0x00000004176d7824 */ /* 0x000fe200078e00ff */
[----:B------:R-:W-:Y:S02]  /*73c0*/  MOV R4, R12 ;  /* 0x0000000c00047202 */ /* 0x000fe40000000f00 */
[----:B------:R-:W-:Y:S02]  /*73d0*/  LOP3.LUT R24, R8, R17, RZ, 0x3c, !PT ;  /* 0x0000001108187212 */ /* 0x000fe400078e3cff */
[----:B------:R-:W-:-:S02]  /*73e0*/  F2FP.BF16.F32.PACK_AB R12, R21, R20 ;  /* 0x00000014150c723e */ /* 0x000fc400000010ff */
[----:B------:R-:W-:Y:S02]  /*73f0*/  F2FP.BF16.F32.PACK_AB R13, R97, R96 ;  /* 0x00000060610d723e */ /* 0x000fe400000010ff */
[----:B------:R-:W-:Y:S02]  /*7400*/  F2FP.BF16.F32.PACK_AB R14, R89, R88 ;  /* 0x00000058590e723e */ /* 0x000fe400000010ff */
[----:B------:R-:W-:Y:S02]  /*7410*/  F2FP.BF16.F32.PACK_AB R15, R99, R98 ;  /* 0x00000062630f723e */ /* 0x000fe400000010ff */
[----:B------:R-:W-:Y:S02]  /*7420*/  LOP3.LUT R10, R10, R37, RZ, 0x3c, !PT ;  /* 0x000000250a0a7212 */ /* 0x000fe400078e3cff */
[----:B------:R-:W-:Y:S01]  /*7430*/  LOP3.LUT R8, R34, R35, RZ, 0x3c, !PT ;  /* 0x0000002322087212 */ /* 0x000fe200078e3cff */
[----:B------:R2:W-:Y:S01]  /*7440*/  STSM.16.M88.4 [R4], R12 ;  /* 0x0000000c04007844 */ /* 0x0005e20000000200 */
[----:B------:R-:W-:-:S02]  /*7450*/  MOV R38, R10 ;  /* 0x0000000a00267202 */ /* 0x000fc40000000f00 */
[----:B------:R-:W-:Y:S02]  /*7460*/  MOV R37, R8 ;  /* 0x0000000800257202 */ /* 0x000fe40000000f00 */
[----:B------:R-:W-:Y:S02]  /*7470*/  MOV R94, R24 ;  /* 0x00000018005e7202 */ /* 0x000fe40000000f00 */
[----:B------:R-:W-:Y:S02]  /*7480*/  F2FP.BF16.F32.PACK_AB R8, R91, R90 ;  /* 0x0000005a5b08723e */ /* 0x000fe400000010ff */
[----:B------:R-:W-:Y:S02]  /*7490*/  F2FP.BF16.F32.PACK_AB R9, R101, R100 ;  /* 0x000000646509723e */ /* 0x000fe400000010ff */
[----:B------:R-:W-:Y:S02]  /*74a0*/  F2FP.BF16.F32.PACK_AB R10, R93, R92 ;  /* 0x0000005c5d0a723e */ /* 0x000fe400000010ff */
[----:B------:R-:W-:-:S02]  /*74b0*/  F2FP.BF16.F32.PACK_AB R11, R103, R102 ;  /* 0x00000066670b723e */ /* 0x000fc400000010ff */
[----:B------:R-:W-:Y:S02]  /*74c0*/  MOV R108, R26 ;  /* 0x0000001a006c7202 */ /* 0x000fe40000000f00 */
[----:B--2---:R-:W-:Y:S01]  /*74d0*/  F2FP.BF16.F32.PACK_AB R12, R41, R40 ;  /* 0x00000028290c723e */ /* 0x004fe200000010ff */
[----:B------:R2:W-:Y:S01]  /*74e0*/  STSM.16.M88.4 [R94], R8 ;  /* 0x000000085e007844 */ /* 0x0005e20000000200 */
[----:B------:R-:W-:Y:S02]  /*74f0*/  F2FP.BF16.F32.PACK_AB R13, R43, R42 ;  /* 0x0000002a2b0d723e */ /* 0x000fe400000010ff */
[----:B------:R-:W-:Y:S02]  /*7500*/  F2FP.BF16.F32.PACK_AB R14, R45, R44 ;  /* 0x0000002c2d0e723e */ /* 0x000fe400000010ff */
[----:B------:R-:W-:Y:S02]  /*7510*/  F2FP.BF16.F32.PACK_AB R15, R47, R46 ;  /* 0x0000002e2f0f723e */ /* 0x000fe400000010ff */
[----:B------:R-:W-:-:S02]  /*7520*/  MOV R17, R30 ;  /* 0x0000001e00117202 */ /* 0x000fc40000000f00 */
[----:B------:R-:W-:Y:S01]  /*7530*/  MOV R39, R28 ;  /* 0x0000001c00277202 */ /* 0x000fe20000000f00 */
[----:B------:R3:W-:Y:S01]  /*7540*/  STSM.16.M88.4 [R37], R12 ;  /* 0x0000000c25007844 */ /* 0x0007e20000000200 */
[----:B------:R-:W-:Y:S02]  /*7550*/  F2FP.BF16.F32.PACK_AB R24, R49, R48 ;  /* 0x000000303118723e */ /* 0x000fe400000010ff */
[----:B------:R-:W-:Y:S02]  /*7560*/  F2FP.BF16.F32.PACK_AB R25, R51, R50 ;  /* 0x000000323319723e */ /* 0x000fe400000010ff */
[----:B------:R-:W-:Y:S01]  /*7570*/  F2FP.BF16.F32.PACK_AB R26, R53, R52 ;  /* 0x00000034351a723e */ /* 0x000fe200000010ff */
[----:B--2---:R-:W-:Y:S01]  /*7580*/  IMAD.MOV.U32 R94, RZ, RZ, RZ ;  /* 0x000000ffff5e7224 */ /* 0x004fe200078e00ff */
[----:B------:R-:W-:Y:S02]  /*7590*/  F2FP.BF16.F32.PACK_AB R27, R55, R54 ;  /* 0x00000036371b723e */ /* 0x000fe400000010ff */
[----:B------:R-:W-:-:S02]  /*75a0*/  F2FP.BF16.F32.PACK_AB R28, R57, R56 ;  /* 0x00000038391c723e */ /* 0x000fc400000010ff */
[----:B------:R-:W-:Y:S01]  /*75b0*/  F2FP.BF16.F32.PACK_AB R29, R59, R58 ;  /* 0x0000003a3b1d723e */ /* 0x000fe200000010ff */
[----:B------:R2:W-:Y:S01]  /*75c0*/  STSM.16.M88.4 [R38], R24 ;  /* 0x0000001826007844 */ /* 0x0005e20000000200 */
[----:B------:R-:W-:Y:S02]  /*75d0*/  F2FP.BF16.F32.PACK_AB R30, R61, R60 ;  /* 0x0000003c3d1e723e */ /* 0x000fe400000010ff */
[----:B------:R-:W-:Y:S02]  /*75e0*/  F2FP.BF16.F32.PACK_AB R31, R63, R62 ;  /* 0x0000003e3f1f723e */ /* 0x000fe400000010ff */
[----:B------:R-:W-:Y:S02]  /*75f0*/  MOV R4, R32 ;  /* 0x0000002000047202 */ /* 0x000fe40000000f00 */
[----:B------:R-:W-:Y:S01]  /*7600*/  F2FP.BF16.F32.PACK_AB R32, R65, R64 ;  /* 0x000000404120723e */ /* 0x000fe200000010ff */
[----:B------:R4:W-:Y:S01]  /*7610*/  STSM.16.M88.4 [R39], R28 ;  /* 0x0000001c27007844 */ /* 0x0009e20000000200 */
[----:B------:R-:W-:-:S02]  /*7620*/  F2FP.BF16.F32.PACK_AB R33, R67, R66 ;  /* 0x000000424321723e */ /* 0x000fc400000010ff */
[----:B------:R-:W-:Y:S02]  /*7630*/  F2FP.BF16.F32.PACK_AB R34, R69, R68 ;  /* 0x000000444522723e */ /* 0x000fe400000010ff */
[----:B------:R-:W-:Y:S02]  /*7640*/  F2FP.BF16.F32.PACK_AB R35, R71, R70 ;  /* 0x000000464723723e */ /* 0x000fe400000010ff */
[----:B---3--:R-:W-:Y:S02]  /*7650*/  F2FP.BF16.F32.PACK_AB R37, R75, R74 ;  /* 0x0000004a4b25723e */ /* 0x008fe400000010ff */
[----:B--2---:R-:W-:Y:S01]  /*7660*/  F2FP.BF16.F32.PACK_AB R38, R77, R76 ;  /* 0x0000004c4d26723e */ /* 0x004fe200000010ff */
[----:B------:R-:W-:Y:S01]  /*7670*/  STSM.16.M88.4 [R4], R32 ;  /* 0x0000002004007844 */ /* 0x000fe20000000200 */
[----:B------:R-:W-:Y:S02]  /*7680*/  F2FP.BF16.F32.PACK_AB R8, R81, R80 ;  /* 0x000000505108723e */ /* 0x000fe400000010ff */
[----:B------:R-:W-:-:S02]  /*7690*/  F2FP.BF16.F32.PACK_AB R9, R83, R82 ;  /* 0x000000525309723e */ /* 0x000fc400000010ff */
[----:B------:R-:W-:Y:S02]  /*76a0*/  F2FP.BF16.F32.PACK_AB R10, R85, R84 ;  /* 0x00000054550a723e */ /* 0x000fe400000010ff */
[----:B----4-:R-:W-:Y:S02]  /*76b0*/  F2FP.BF16.F32.PACK_AB R39, R79, R78 ;  /* 0x0000004e4f27723e */ /* 0x010fe400000010ff */
[----:B------:R-:W-:Y:S02]  /*76c0*/  F2FP.BF16.F32.PACK_AB R11, R87, R86 ;  /* 0x00000056570b723e */ /* 0x000fe400000010ff */
[----:B-1----:R-:W-:Y:S01]  /*76d0*/  ISETP.NE.U32.AND P0, PT, R106, RZ, PT ;  /* 0x000000ff6a00720c */ /* 0x002fe20003f05070 */
[----:B------:R-:W-:Y:S01]  /*76e0*/  STSM.16.M88.4 [R108], R36 ;  /* 0x000000246c007844 */ /* 0x000fe20000000200 */
[----:B------:R-:W-:Y:S02]  /*76f0*/  IADD3 R12, P1, R109, R106, RZ ;  /* 0x0000006a6d0c7210 */ /* 0x000fe40007f3e0ff */
[----:B------:R-:W-:Y:S01]  /*7700*/  ISETP.NE.AND.EX P0, PT, R107, RZ, PT, P0 ;  /* 0x000000ff6b00720c */ /* 0x000fe20003f05300 */
[----:B------:R1:W-:Y:S02]  /*7710*/  STSM.16.M88.4 [R17], R8 ;  /* 0x0000000811007844 */ /* 0x0003e40000000200 */
[----:B------:R-:W-:Y:S01]  /*7720*/  IMAD.X R13, R110, 0x1, R107, P1 ;  /* 0x000000016e0d7824 */ /* 0x000fe200008e066b */
[----:B------:R-:W-:Y:S08]  /*7730*/  BAR.SYNC.DEFER_BLOCKING 0x1, 0x100 ;  /* 0x0044000000007b1d */ /* 0x000ff00000010000 */
[----:B-1----:R-:W1:Y:S08]  /*7740*/  LDC R9, c[0x0][0xad4] ;  /* 0x0002b500ff097b82 */ /* 0x002e700000000800 */
[----:B------:R-:W2:Y:S01]  /*7750*/  LDC R17, c[0x0][0xbe8] ;  /* 0x0002fa00ff117b82 */ /* 0x000ea20000000800 */
[----:B------:R-:W3:Y:S01]  /*7760*/  @P0 LDG.E R94, desc[UR40][R12.64] ;  /* 0x000000280c5e0981 */ /* 0x000ee2000c1e1900 */
[----:B------:R-:W-:-:S04]  /*7770*/  ISETP.NE.U32.AND P1, PT, RZ, UR4, PT ;  /* 0x00000004ff007c0c */ /* 0x000fc8000bf25070 */
[----:B------:R-:W-:Y:S01]  /*7780*/  ISETP.NE.AND.EX P1, PT, RZ, UR5, PT, P1 ;  /* 0x00000005ff007c0c */ /* 0x000fe2000bf25310 */
[----:B------:R-:W-:-:S12]  /*7790*/  IMAD.MOV.U32 R28, RZ, RZ, 0x9b8 ;  /* 0x000009b8ff1c7424 */ /* 0x000fd800078e00ff */
[----:B------:R-:W-:Y:S01]  /*77a0*/  @P1 IADD3 R14, P2, R109, UR4, RZ ;  /* 0x000000046d0e1c10 */ /* 0x000fe2000ff5e0ff */
[----:B------:R-:W-:Y:S01]  /*77b0*/  ULDC UR4, c[0x0][0xa88] ;  /* 0x0002a20000047ab9 */ /* 0x000fe20000000800 */
[----:B--2---:R-:W-:Y:S01]  /*77c0*/  ISETP.NE.AND P4, PT, R17, 0x1, PT ;  /* 0x000000011100780c */ /* 0x004fe20003f85270 */
[----:B------:R-:W-:Y:S01]  /*77d0*/  IMAD.U32 R4, RZ, RZ, UR4 ;  /* 0x00000004ff047e24 */ /* 0x000fe2000f8e00ff */
[----:B------:R-:W-:Y:S02]  /*77e0*/  @P1 IADD3.X R15, R110, UR5, RZ, P2, !PT ;  /* 0x000000056e0f1c10 */ /* 0x000fe400097fe4ff */
[----:B------:R-:W-:-:S03]  /*77f0*/  ISETP.NE.AND P2, PT, R186, RZ, PT ;  /* 0x000000ffba00720c */ /* 0x000fc60003f45270 */
[----:B------:R2:W5:Y:S01]  /*7800*/  @P1 LDG.E R4, desc[UR40][R14.64] ;  /* 0x000000280e041981 */ /* 0x000562000c1e1900 */
[----:B-1----:R-:W-:Y:S01]  /*7810*/  SEL R9, R186, R9, P2 ;  /* 0x00000009ba097207 */ /* 0x002fe20001000000 */
[----:B------:R-:W-:Y:S01]  /*7820*/  IMAD R37, R187, 0x80, R226 ;  /* 0x00000080bb257824 */ /* 0x000fe200078e02e2 */
[----:B------:R-:W-:Y:S02]  /*7830*/  ISETP.NE.U32.AND P2, PT, R106, RZ, PT ;  /* 0x000000ff6a00720c */ /* 0x000fe40003f45070 */
[----:B------:R-:W-:Y:S01]  /*7840*/  ISETP.GT.AND P3, PT, R9, 0x1, PT ;  /* 0x000000010900780c */ /* 0x000fe20003f64270 */
[----:B------:R-:W1:Y:S01]  /*7850*/  @P4 LDC R30, c[0x0][0xbec] ;  /* 0x0002fb00ff1e4b82 */ /* 0x000e620000000800 */
[----:B------:R-:W-:Y:S02]  /*7860*/  ISETP.NE.AND.EX P2, PT, R107, RZ, PT, P2 ;  /* 0x000000ff6b00720c */ /* 0x000fe40003f45320 */
[----:B------:R-:W-:Y:S02]  /*7870*/  SEL R28, R28, 0x978, P3 ;  /* 0x000009781c1c7807 */ /* 0x000fe40001800000 */
[----:B------:R-:W-:-:S02]  /*7880*/  SEL R23, R23, RZ, !P2 ;  /* 0x000000ff17177207 */ /* 0x000fc40005000000 */
[----:B------:R-:W-:Y:S01]  /*7890*/  SEL R27, R188, RZ, !P2 ;  /* 0x000000ffbc1b7207 */ /* 0x000fe20005000000 */
[----:B------:R-:W4:Y:S01]  /*78a0*/  LDC.64 R24, c[0x0][R28+0x220] ;  /* 0x000088001c187b82 */ /* 0x000f220000000a00 */
[----:B------:R-:W-:-:S07]  /*78b0*/  SEL R29, R204, RZ, P3 ;  /* 0x000000ffcc1d7207 */ /* 0x000fce0001800000 */
[----:B------:R-:W0:Y:S08]  /*78c0*/  LDC.64 R10, c[0x0][R28+0x218] ;  /* 0x000086001c0a7b82 */ /* 0x000e300000000a00 */
[----:B------:R-:W1:Y:S08]  /*78d0*/  @P4 LDC R35, c[0x0][0xbf0] ;  /* 0x0002fc00ff234b82 */ /* 0x000e700000000800 */
[----:B------:R-:W1:Y:S01]  /*78e0*/  LDC.64 R8, c[0x0][0xba8] ;  /* 0x0002ea00ff087b82 */ /* 0x000e620000000a00 */
[----:B----4-:R-:W-:-:S04]  /*78f0*/  IMAD R25, R25, R23, RZ ;  /* 0x0000001719197224 */ /* 0x010fc800078e02ff */
[C---:B------:R-:W-:Y:S02]  /*7900*/  IMAD R33, R24.reuse, R27, R25 ;  /* 0x0000001b18217224 */ /* 0x040fe400078e0219 */
[----:B------:R-:W-:Y:S01]  /*7910*/  IMAD.WIDE.U32 R24, R24, R23, RZ ;  /* 0x0000001718187225 */ /* 0x000fe200078e00ff */
[----:B--2---:R-:W2:Y:S03]  /*7920*/  LDC.64 R14, c[0x0][R28+0x228] ;  /* 0x00008a001c0e7b82 */ /* 0x004ea60000000a00 */
[----:B0-----:R-:W-:-:S04]  /*7930*/  IMAD.WIDE.U32 R26, R10, R185, RZ ;  /* 0x000000b90a1a7225 */ /* 0x001fc800078e00ff */
[----:B------:R-:W-:Y:S02]  /*7940*/  IMAD R31, R11, R185, RZ ;  /* 0x000000b90b1f7224 */ /* 0x000fe400078e02ff */
[----:B------:R0:W4:Y:S01]  /*7950*/  LDC.64 R10, c[0x0][R28+0x210] ;  /* 0x000084001c0a7b82 */ /* 0x0001220000000a00 */
[----:B------:R-:W-:Y:S02]  /*7960*/  IMAD.IADD R33, R25, 0x1, R33 ;  /* 0x0000000119217824 */ /* 0x000fe400078e0221 */
[----:B------:R-:W-:Y:S02]  /*7970*/  IMAD.MOV.U32 R25, RZ, RZ, R37 ;  /* 0x000000ffff197224 */ /* 0x000fe400078e0025 */
[----:B------:R-:W-:-:S03]  /*7980*/  IMAD.IADD R31, R27, 0x1, R31 ;  /* 0x000000011b1f7824 */ /* 0x000fc600078e021f */
[----:B-1----:R-:W1:Y:S01]  /*7990*/  @!P3 LDC R8, c[0x0][0xb50] ;  /* 0x0002d400ff08bb82 */ /* 0x002e620000000800 */
[----:B--2---:R-:W-:-:S07]  /*79a0*/  IMAD R27, R15, R29, RZ ;  /* 0x0000001d0f1b7224 */ /* 0x004fce00078e02ff */
[----:B------:R-:W2:Y:S01]  /*79b0*/  @!P3 LDC R9, c[0x0][0xb54] ;  /* 0x0002d500ff09bb82 */ /* 0x000ea20000000800 */
[----:B------:R-:W-:-:S04]  /*79c0*/  IMAD.WIDE.U32 R14, R14, R29, RZ ;  /* 0x0000001d0e0e7225 */ /* 0x000fc800078e00ff */
[----:B------:R-:W-:Y:S01]  /*79d0*/  IMAD.IADD R27, R15, 0x1, R27 ;  /* 0x000000010f1b7824 */ /* 0x000fe200078e021b */
[--C-:B---3--:R-:W-:Y:S01]  /*79e0*/  IADD3 R26, P2, P5, R24, R26, R94.reuse ;  /* 0x0000001a181a7210 */ /* 0x108fe20007d5e05e */
[----:B------:R-:W-:Y:S01]  /*79f0*/  @P4 IMAD.HI.U32 R24, R37, R30, RZ ;  /* 0x0000001e25184227 */ /* 0x000fe200078e00ff */
[----:B------:R-:W-:-:S04]  /*7a00*/  SHF.R.S32.HI R106, RZ, 0x1f, R94 ;  /* 0x0000001fff6a7819 */ /* 0x000fc8000001145e */
[----:B------:R-:W-:Y:S02]  /*7a10*/  @P4 SHF.R.U32.HI R25, RZ, R35, R24 ;  /* 0x00000023ff194219 */ /* 0x000fe40000011618 */
[----:B------:R-:W-:Y:S02]  /*7a20*/  IADD3.X R24, R33, R31, R106, P2, P5 ;  /* 0x0000001f21187210 */ /* 0x000fe400017ea46a */
[----:B------:R-:W-:Y:S01]  /*7a30*/  IADD3 R14, P2, P5, R25, R26, R14 ;  /* 0x0000001a190e7210 */ /* 0x000fe20007d5e00e */
[--C-:B0-----:R-:W-:Y:S01]  /*7a40*/  IMAD.MOV R28, RZ, RZ, -R25.reuse ;  /* 0x000000ffff1c7224 */ /* 0x101fe200078e0a19 */
[----:B------:R-:W-:-:S03]  /*7a50*/  SHF.R.S32.HI R15, RZ, 0x1f, R25 ;  /* 0x0000001fff0f7819 */ /* 0x000fc60000011419 */
[----:B------:R-:W-:Y:S01]  /*7a60*/  IMAD R25, R17, R28, R37 ;  /* 0x0000001c11197224 */ /* 0x000fe200078e0225 */
[----:B------:R-:W-:-:S03]  /*7a70*/  IADD3.X R15, R15, R24, R27, P2, P5 ;  /* 0x000000180f0f7210 */ /* 0x000fc600017ea41b */
[----:B----4-:R-:W-:Y:S01]  /*7a80*/  IMAD R11, R11, R25, RZ ;  /* 0x000000190b0b7224 */ /* 0x010fe200078e02ff */
[----:B------:R-:W-:-:S05]  /*7a90*/  SHF.R.S32.HI R27, RZ, 0x1f, R25 ;  /* 0x0000001fff1b7819 */ /* 0x000fca0000011419 */
[C---:B------:R-:W-:Y:S02]  /*7aa0*/  IMAD R27, R10.reuse, R27, R11 ;  /* 0x0000001b0a1b7224 */ /* 0x040fe400078e020b */
[----:B------:R-:W-:-:S04]  /*7ab0*/  IMAD.WIDE.U32 R10, R10, R25, R14 ;  /* 0x000000190a0a7225 */ /* 0x000fc800078e000e */
[----:B------:R-:W-:Y:S01]  /*7ac0*/  IMAD.IADD R11, R11, 0x1, R27 ;  /* 0x000000010b0b7824 */ /* 0x000fe200078e021b */
[----:B-1----:R-:W-:-:S04]  /*7ad0*/  LEA R14, P2, R10, R8, 0x2 ;  /* 0x000000080a0e7211 */ /* 0x002fc800078410ff */
[----:B--2---:R-:W-:Y:S01]  /*7ae0*/  LEA.HI.X R15, R10, R9, R11, 0x2, P2 ;  /* 0x000000090a0f7211 */ /* 0x004fe200010f140b */
[----:B------:R-:W-:Y:S08]  /*7af0*/  @P1 BRA `(.L_x_199) ;  /* 0x0000000000101947 */ /* 0x000ff00003800000 */
[----:B------:R-:W-:Y:S05]  /*7b00*/  @!P0 BRA `(.L_x_199) ;  /* 0x00000000000c8947 */ /* 0x000fea0003800000 */
[----:B------:R-:W2:Y:S04]  /*7b10*/  LDG.E R9, desc[UR40][R12.64] ;  /* 0x000000280c097981 */ /* 0x000ea8000c1e1900 */
[----:B-----5:R-:W2:Y:S02]  /*7b20*/  LDG.E R4, desc[UR40][R12.64+0x4] ;  /* 0x000004280c047981 */ /* 0x020ea4000c1e1900 */
[----:B--2---:R-:W-:-:S07]  /*7b30*/  IMAD.IADD R4, R4, 0x1, -R9 ;  /* 0x0000000104047824 */ /* 0x004fce00078e0a09 */
.L_x_199:
[----:B------:R-:W-:Y:S01]  /*7b40*/  SHFL.IDX PT, R8, R14, RZ, 0x1c1f ;  /* 0x001c1fff0e087589 */ /* 0x000fe200000e0000 */
[----:B------:R-:W-:Y:S01]  /*7b50*/  IMAD R25, R187, 0x80, R225 ;  /* 0x00000080bb197824 */ /* 0x000fe200078e02e1 */
[----:B------:R-:W-:Y:S01]  /*7b60*/  LOP3.LUT P0, RZ, R208, 0x3, RZ, 0xc0, !PT ;  /* 0x00000003d0ff7812 */ /* 0x000fe2000780c0ff */
[----:B-----5:R-:W-:Y:S01]  /*7b70*/  IMAD R4, R4, R17, RZ ;  /* 0x0000001104047224 */ /* 0x020fe200078e02ff */
[----:B------:R-:W0:Y:S01]  /*7b80*/  SHFL.IDX PT, R9, R15, RZ, 0x1c1f ;  /* 0x001c1fff0f097589 */ /* 0x000e2200000e0000 */
[----:B------:R-:W-:-:S03]  /*7b90*/  VIADD R29, R25, 0x8 ;  /* 0x00000008191d7836 */ /* 0x000fc60000000000 */
[----:B------:R-:W-:Y:S01]  /*7ba0*/  SHFL.IDX PT, R10, R14, 0x1, 0x1c1f ;  /* 0x003c1f000e0a7f89 */ /* 0x000fe200000e0000 */
[-C--:B------:R-:W-:Y:S02]  /*7bb0*/  ISETP.GE.OR P1, PT, R25, R4.reuse, P0 ;  /* 0x000000041900720c */ /* 0x080fe40000726670 */
[----:B------:R-:W-:Y:S01]  /*7bc0*/  ISETP.GE.OR P0, PT, R29, R4, P0 ;  /* 0x000000041d00720c */ /* 0x000fe20000706670 */
[----:B------:R-:W1:Y:S10]  /*7bd0*/  SHFL.IDX PT, R11, R15, 0x1, 0x1c1f ;  /* 0x003c1f000f0b7f89 */ /* 0x000e7400000e0000 */
[----:B0-----:R0:W-:Y:S04]  /*7be0*/  @!P1 ST.E desc[UR40][R8.64], R0 ;  /* 0x0000000008009985 */ /* 0x0011e8000c101928 */
[----:B-1----:R0:W-:Y:S01]  /*7bf0*/  @!P0 ST.E desc[UR40][R10.64], R95 ;  /* 0x0000005f0a008985 */ /* 0x0021e2000c101928 */
[----:B------:R-:W-:Y:S05]  /*7c00*/  @P3 BRA `(.L_x_200) ;  /* 0x00000008007c3947 */ /* 0x000fea0003800000 */
[----:B0-----:R-:W-:Y:S01]  /*7c10*/  IMAD R9, R206, 0x40, R18 ;  /* 0x00000040ce097824 */ /* 0x001fe200078e0212 */
[----:B------:R-:W0:Y:S01]  /*7c20*/  @P4 LDC R51, c[0x0][0xbec] ;  /* 0x0002fb00ff334b82 */ /* 0x000e220000000800 */
[----:B------:R-:W-:Y:S02]  /*7c30*/  ULDC.64 UR4, c[0x0][0xaa0] ;  /* 0x0002a80000047ab9 */ /* 0x000fe40000000a00 */
[----:B------:R-:W-:-:S03]  /*7c40*/  IMAD.WIDE R104, R9, 0x2, R104 ;  /* 0x0000000209687825 */ /* 0x000fc600078e0268 */
[----:B------:R-:W-:Y:S02]  /*7c50*/  IADD3 R13, P6, R104, 0x1000, RZ ;  /* 0x00001000680d7810 */ /* 0x000fe40007fde0ff */
[----:B------:R-:W1:Y:S01]  /*7c60*/  @P4 LDC R53, c[0x0][0xbf0] ;  /* 0x0002fc00ff354b82 */ /* 0x000e620000000800 */
[----:B------:R-:W-:Y:S01]  /*7c70*/  IMAD R21, R106, UR4, RZ ;  /* 0x000000046a157c24 */ /* 0x000fe2000f8e02ff */
[----:B------:R-:W-:Y:S02]  /*7c80*/  IADD3 R25, P5, R104, 0x2000, RZ ;  /* 0x0000200068197810 */ /* 0x000fe40007fbe0ff */
[----:B------:R-:W-:Y:S01]  /*7c90*/  LOP3.LUT R12, R13, 0x380, RZ, 0xc0, !PT ;  /* 0x000003800d0c7812 */ /* 0x000fe200078ec0ff */
[----:B------:R-:W-:Y:S01]  /*7ca0*/  IMAD R49, R94, UR5, R21 ;  /* 0x000000055e317c24 */ /* 0x000fe2000f8e0215 */
[----:B------:R-:W-:Y:S02]  /*7cb0*/  IADD3 R29, P3, R104, 0x3000, RZ ;  /* 0x00003000681d7810 */ /* 0x000fe40007f7e0ff */
[----:B------:R-:W-:Y:S01]  /*7cc0*/  SHF.R.U64 R12, R12, 0x3, RZ ;  /* 0x000000030c0c7819 */ /* 0x000fe200000012ff */
[----:B------:R-:W-:Y:S01]  /*7cd0*/  IMAD.WIDE.U32 R20, R94, UR4, RZ ;  /* 0x000000045e147c25 */ /* 0x000fe2000f8e00ff */
[----:B------:R-:W-:Y:S01]  /*7ce0*/  ULDC.64 UR4, c[0x0][0xae8] ;  /* 0x0002ba0000047ab9 */ /* 0x000fe20000000a00 */
[----:B------:R-:W-:-:S02]  /*7cf0*/  IADD3 R33, P2, R104, 0x4000, RZ ;  /* 0x0000400068217810 */ /* 0x000fc40007f5e0ff */
[----:B------:R-:W-:Y:S01]  /*7d00*/  LOP3.LUT R12, R12, R13, RZ, 0x3c, !PT ;  /* 0x0000000d0c0c7212 */ /* 0x000fe200078e3cff */
[----:B------:R-:W-:Y:S01]  /*7d10*/  IMAD.X R13, RZ, RZ, R105, P6 ;  /* 0x000000ffff0d7224 */ /* 0x000fe200030e0669 */
[C---:B------:R-:W-:Y:S01]  /*7d20*/  IADD3 R9, P6, R104.reuse, 0x7000, RZ ;  /* 0x0000700068097810 */ /* 0x040fe20007fde0ff */
[----:B------:R-:W-:Y:S01]  /*7d30*/  IMAD.IADD R21, R21, 0x1, R49 ;  /* 0x0000000115157824 */ /* 0x000fe200078e0231 */
[C---:B------:R-:W-:Y:S02]  /*7d40*/  IADD3 R37, P1, R104.reuse, 0x5000, RZ ;  /* 0x0000500068257810 */ /* 0x040fe40007f3e0ff */
[----:B------:R-:W-:Y:S01]  /*7d50*/  LOP3.LUT R0, R9, 0x380, RZ, 0xc0, !PT ;  /* 0x0000038009007812 */ /* 0x000fe200078ec0ff */
[----:B------:R-:W-:Y:S01]  /*7d60*/  IMAD.WIDE.U32 R20, R185, UR4, R20 ;  /* 0x00000004b9147c25 */ /* 0x000fe2000f8e0014 */
[----:B------:R-:W-:Y:S01]  /*7d70*/  IADD3 R41, P0, R104, 0x6000, RZ ;  /* 0x0000600068297810 */ /* 0x000fe20007f1e0ff */
[----:B------:R-:W5:Y:S01]  /*7d80*/  LD.E.128 R12, desc[UR40][R12.64] ;  /* 0x000000280c0c7980 */ /* 0x000f62000c101d00 */
[----:B------:R-:W-:-:S02]  /*7d90*/  SHF.R.U64 R0, R0, 0x3, RZ ;  /* 0x0000000300007819 */ /* 0x000fc400000012ff */
[----:B------:R-:W-:Y:S01]  /*7da0*/  SHF.R.S32.HI R48, RZ, 0x1f, R23 ;  /* 0x0000001fff307819 */ /* 0x000fe20000011417 */
[----:B------:R-:W-:Y:S01]  /*7db0*/  IMAD.X R45, RZ, RZ, R105, P6 ;  /* 0x000000ffff2d7224 */ /* 0x000fe200030e0669 */
[----:B------:R-:W-:Y:S01]  /*7dc0*/  LOP3.LUT R44, R0, R9, RZ, 0x3c, !PT ;  /* 0x00000009002c7212 */ /* 0x000fe200078e3cff */
[----:B------:R-:W-:Y:S01]  /*7dd0*/  IMAD R0, R184, 0x20, R206 ;  /* 0x00000020b8007824 */ /* 0x000fe200078e02ce */
[----:B------:R-:W-:Y:S01]  /*7de0*/  LOP3.LUT R24, R25, 0x380, RZ, 0xc0, !PT ;  /* 0x0000038019187812 */ /* 0x000fe200078ec0ff */
[----:B------:R-:W-:Y:S01]  /*7df0*/  IMAD R21, R185, UR5, R21 ;  /* 0x00000005b9157c24 */ /* 0x000fe2000f8e0215 */
[----:B------:R-:W-:Y:S01]  /*7e00*/  LOP3.LUT R28, R29, 0x380, RZ, 0xc0, !PT ;  /* 0x000003801d1c7812 */ /* 0x000fe200078ec0ff */
[----:B------:R-:W-:Y:S01]  /*7e10*/  IMAD R50, R187, 0x80, R0 ;  /* 0x00000080bb327824 */ /* 0x000fe200078e0200 */
[----:B------:R-:W-:Y:S01]  /*7e20*/  LOP3.LUT R32, R33, 0x380, RZ, 0xc0, !PT ;  /* 0x0000038021207812 */ /* 0x000fe200078ec0ff */
[----:B------:R-:W-:Y:S01]  /*7e30*/  ULDC.64 UR4, c[0x0][0xaf0] ;  /* 0x0002bc0000047ab9 */ /* 0x000fe20000000a00 */
[----:B------:R-:W-:Y:S01]  /*7e40*/  LOP3.LUT R36, R37, 0x380, RZ, 0xc0, !PT ;  /* 0x0000038025247812 */ /* 0x000fe200078ec0ff */
[----:B0-----:R-:W-:Y:S01]  /*7e50*/  @P4 IMAD.HI.U32 R0, R50, R51, RZ ;  /* 0x0000003332004227 */ /* 0x001fe200078e00ff */
[----:B------:R-:W-:Y:S01]  /*7e60*/  LOP3.LUT R40, R41, 0x380, RZ, 0xc0, !PT ;  /* 0x0000038029287812 */ /* 0x000fe200078ec0ff */
[----:B------:R-:W5:Y:S01]  /*7e70*/  LD.E.128 R44, desc[UR40][R44.64] ;  /* 0x000000282c2c7980 */ /* 0x000f62000c101d00 */
[----:B------:R-:W-:Y:S01]  /*7e80*/  LOP3.LUT R11, R104, 0x380, RZ, 0xc0, !PT ;  /* 0x00000380680b7812 */ /* 0x000fe200078ec0ff */
[----:B------:R-:W-:Y:S01]  /*7e90*/  IMAD.MOV.U32 R49, RZ, RZ, R50 ;  /* 0x000000ffff317224 */ /* 0x000fe200078e0032 */
[----:B------:R-:W-:Y:S01]  /*7ea0*/  SHF.R.U64 R24, R24, 0x3, RZ ;  /* 0x0000000318187819 */ /* 0x000fe200000012ff */
[----:B------:R-:W-:Y:S01]  /*7eb0*/  IMAD R48, R48, UR4, RZ ;  /* 0x0000000430307c24 */ /* 0x000fe2000f8e02ff */
[----:B------:R-:W-:-:S02]  /*7ec0*/  SHF.R.U64 R28, R28, 0x3, RZ ;  /* 0x000000031c1c7819 */ /* 0x000fc400000012ff */
[----:B------:R-:W-:Y:S02]  /*7ed0*/  SHF.R.U64 R32, R32, 0x3, RZ ;  /* 0x0000000320207819 */ /* 0x000fe400000012ff */
[----:B------:R-:W-:Y:S02]  /*7ee0*/  SHF.R.U64 R36, R36, 0x3, RZ ;  /* 0x0000000324247819 */ /* 0x000fe400000012ff */
[----:B------:R-:W-:Y:S02]  /*7ef0*/  SHF.R.U64 R40, R40, 0x3, RZ ;  /* 0x0000000328287819 */ /* 0x000fe400000012ff */
[----:B-1----:R-:W-:Y:S02]  /*7f00*/  @P4 SHF.R.U32.HI R49, RZ, R53, R0 ;  /* 0x00000035ff314219 */ /* 0x002fe40000011600 */
[----:B------:R-:W-:Y:S01]  /*7f10*/  SHF.R.U64 R11, R11, 0x3, RZ ;  /* 0x000000030b0b7819 */ /* 0x000fe200000012ff */
[----:B------:R-:W-:Y:S01]  /*7f20*/  IMAD R51, R23, UR5, R48 ;  /* 0x0000000517337c24 */ /* 0x000fe2000f8e0230 */
[----:B------:R-:W-:Y:S01]  /*7f30*/  LOP3.LUT R24, R24, R25, RZ, 0x3c, !PT ;  /* 0x0000001918187212 */ /* 0x000fe200078e3cff */
[--C-:B------:R-:W-:Y:S01]  /*7f40*/  IMAD.X R25, RZ, RZ, R105.reuse, P5 ;  /* 0x000000ffff197224 */ /* 0x100fe200028e0669 */
[----:B------:R-:W-:Y:S01]  /*7f50*/  LOP3.LUT R28, R28, R29, RZ, 0x3c, !PT ;  /* 0x0000001d1c1c7212 */ /* 0x000fe200078e3cff */
[--C-:B------:R-:W-:Y:S01]  /*7f60*/  IMAD.X R29, RZ, RZ, R105.reuse, P3 ;  /* 0x000000ffff1d7224 */ /* 0x100fe200018e0669 */
[----:B------:R-:W-:Y:S01]  /*7f70*/  LOP3.LUT R32, R32, R33, RZ, 0x3c, !PT ;  /* 0x0000002120207212 */ /* 0x000fe200078e3cff */
[--C-:B------:R-:W-:Y:S01]  /*7f80*/  IMAD.X R33, RZ, RZ, R105.reuse, P2 ;  /* 0x000000ffff217224 */ /* 0x100fe200010e0669 */
[----:B------:R-:W-:Y:S01]  /*7f90*/  LOP3.LUT R36, R36, R37, RZ, 0x3c, !PT ;  /* 0x0000002524247212 */ /* 0x000fe200078e3cff */
[--C-:B------:R-:W-:Y:S01]  /*7fa0*/  IMAD.X R37, RZ, RZ, R105.reuse, P1 ;  /* 0x000000ffff257224 */ /* 0x100fe200008e0669 */
[----:B------:R-:W-:Y:S01]  /*7fb0*/  LOP3.LUT R40, R40, R41, RZ, 0x3c, !PT ;  /* 0x0000002928287212 */ /* 0x000fe200078e3cff */
[----:B------:R-:W-:Y:S01]  /*7fc0*/  IMAD.X R41, RZ, RZ, R105, P0 ;  /* 0x000000ffff297224 */ /* 0x000fe200000e0669 */
[--C-:B------:R-:W-:Y:S01]  /*7fd0*/  SHF.R.S32.HI R0, RZ, 0x1f, R49.reuse ;  /* 0x0000001fff007819 */ /* 0x100fe20000011431 */
[----:B------:R-:W-:Y:S01]  /*7fe0*/  IMAD.MOV R48, RZ, RZ, -R49 ;  /* 0x000000ffff307224 */ /* 0x000fe200078e0a31 */
[----:B------:R-:W-:Y:S01]  /*7ff0*/  LOP3.LUT R104, R11, R104, RZ, 0x3c, !PT ;  /* 0x000000680b687212 */ /* 0x000fe200078e3cff */
[----:B------:R-:W-:Y:S01]  /*8000*/  IMAD.WIDE.U32 R20, R23, UR4, R20 ;  /* 0x0000000417147c25 */ /* 0x000fe2000f8e0014 */
[----:B------:R-:W-:Y:S01]  /*8010*/  ULDC.64 UR4, c[0x0][0xae0] ;  /* 0x0002b80000047ab9 */ /* 0x000fe20000000a00 */
[----:B------:R-:W5:Y:S02]  /*8020*/  LD.E.128 R24, desc[UR40][R24.64] ;  /* 0x0000002818187980 */ /* 0x000f64000c101d00 */
[----:B------:R-:W-:-:S02]  /*8030*/  IMAD R0, R0, UR4, RZ ;  /* 0x0000000400007c24 */ /* 0x000fc4000f8e02ff */
[----:B------:R-:W-:Y:S01]  /*8040*/  IMAD R17, R17, R48, R50 ;  /* 0x0000003011117224 */ /* 0x000fe200078e0232 */
[----:B------:R0:W5:Y:S01]  /*8050*/  LD.E.128 R8, desc[UR40][R104.64] ;  /* 0x0000002868087980 */ /* 0x000162000c101d00 */
[----:B------:R-:W-:-:S03]  /*8060*/  IMAD.IADD R21, R21, 0x1, R51 ;  /* 0x0000000115157824 */ /* 0x000fc600078e0233 */
[----:B------:R-:W5:Y:S01]  /*8070*/  LD.E.128 R28, desc[UR40][R28.64] ;  /* 0x000000281c1c7980 */ /* 0x000f62000c101d00 */
[----:B------:R-:W-:-:S03]  /*8080*/  IMAD R23, R49, UR5, R0 ;  /* 0x0000000531177c24 */ /* 0x000fc6000f8e0200 */
[----:B------:R-:W5:Y:S01]  /*8090*/  LD.E.128 R32, desc[UR40][R32.64] ;  /* 0x0000002820207980 */ /* 0x000f62000c101d00 */
[----:B------:R-:W-:-:S03]  /*80a0*/  SHF.R.S32.HI R0, RZ, 0x1f, R17 ;  /* 0x0000001fff007819 */ /* 0x000fc60000011411 */
[----:B------:R-:W5:Y:S04]  /*80b0*/  LD.E.128 R36, desc[UR40][R36.64] ;  /* 0x0000002824247980 */ /* 0x000f68000c101d00 */
[----:B------:R-:W5:Y:S01]  /*80c0*/  LD.E.128 R40, desc[UR40][R40.64] ;  /* 0x0000002828287980 */ /* 0x000f62000c101d00 */
[----:B------:R-:W-:Y:S01]  /*80d0*/  IMAD.WIDE.U32 R20, R49, UR4, R20 ;  /* 0x0000000431147c25 */ /* 0x000fe2000f8e0014 */
[----:B------:R-:W-:Y:S01]  /*80e0*/  ULDC.64 UR4, c[0x0][0xad8] ;  /* 0x0002b60000047ab9 */ /* 0x000fe20000000a00 */
[----:B------:R-:W-:Y:S01]  /*80f0*/  @!PT LDS RZ, [RZ] ;  /* 0x00000000fffff984 */ /* 0x000fe20000000800 */
[----:B------:R-:W-:Y:S01]  /*8100*/  @!PT LDS RZ, [RZ] ;  /* 0x00000000fffff984 */ /* 0x000fe20000000800 */
[----:B------:R-:W-:Y:S01]  /*8110*/  @!PT LDS RZ, [RZ] ;  /* 0x00000000fffff984 */ /* 0x000fe20000000800 */
[----:B------:R-:W-:Y:S01]  /*8120*/  @!PT LDS RZ, [RZ] ;  /* 0x00000000fffff984 */ /* 0x000fe20000000800 */
[----:B------:R1:W-:Y:S06]  /*8130*/  MEMBAR.ALL.CTA ;  /* 0x0000000000007992 */ /* 0x0003ec0000008000 */
[----:B-1----:R-:W1:Y:S01]  /*8140*/  FENCE.VIEW.ASYNC.S ;  /* 0x00000000000073c6 */ /* 0x002e620000000000 */
[----:B------:R-:W-:-:S02]  /*8150*/  IMAD.IADD R21, R21, 0x1, R23 ;  /* 0x0000000115157824 */ /* 0x000fc400078e0217 */
[----:B------:R-:W-:Y:S02]  /*8160*/  IMAD R0, R0, UR4, RZ ;  /* 0x0000000400007c24 */ /* 0x000fe4000f8e02ff */
[----:B------:R-:W-:Y:S02]  /*8170*/  IMAD R51, R187, 0x80, R206 ;  /* 0x00000080bb337824 */ /* 0x000fe400078e02ce */
[C---:B------:R-:W-:Y:S02]  /*8180*/  IMAD R49, R17.reuse, UR5, R0 ;  /* 0x0000000511317c24 */ /* 0x040fe4000f8e0200 */
[----:B------:R-:W-:Y:S01]  /*8190*/  IMAD.WIDE.U32 R20, R17, UR4, R20 ;  /* 0x0000000411147c25 */ /* 0x000fe2000f8e0014 */
[----:B------:R-:W-:Y:S01]  /*81a0*/  ISETP.GE.AND P2, PT, R51, R4, PT ;  /* 0x000000043300720c */ /* 0x000fe20003f46270 */
[----:B------:R-:W-:Y:S02]  /*81b0*/  ULDC.64 UR4, c[0x0][0xa80] ;  /* 0x0002a00000047ab9 */ /* 0x000fe40000000a00 */
[----:B------:R-:W-:-:S02]  /*81c0*/  VIADD R3, R3, 0x34820 ;  /* 0x0003482003037836 */ /* 0x000fc40000000000 */
[----:B------:R-:W-:Y:S01]  /*81d0*/  VIADD R17, R51, 0x40 ;  /* 0x0000004033117836 */ /* 0x000fe20000000000 */
[C---:B------:R-:W-:Y:S01]  /*81e0*/  LEA R0, P3, R20.reuse, UR4, 0x1 ;  /* 0x0000000414007c11 */ /* 0x040fe2000f8608ff */
[----:B------:R-:W-:Y:S01]  /*81f0*/  IMAD.IADD R21, R21, 0x1, R49 ;  /* 0x0000000115157824 */ /* 0x000fe200078e0231 */
[----:B------:R-:W-:Y:S02]  /*8200*/  PRMT R3, RZ, 0x654, R3 ;  /* 0x00000654ff037816 */ /* 0x000fe40000000003 */
[-C--:B------:R-:W-:Y:S02]  /*8210*/  ISETP.GE.AND P1, PT, R17, R4.reuse, PT ;  /* 0x000000041100720c */ /* 0x080fe40003f26270 */
[----:B------:R-:W-:Y:S01]  /*8220*/  LEA.HI.X R17, R20, UR5, R21, 0x1, P3 ;  /* 0x0000000514117c11 */ /* 0x000fe200098f0c15 */
[----:B------:R-:W-:Y:S01]  /*8230*/  VIADD R23, R51, 0x20 ;  /* 0x0000002033177836 */ /* 0x000fe20000000000 */
[----:B-1----:R1:W-:Y:S01]  /*8240*/  SYNCS.ARRIVE.TRANS64.RED.A1T0 RZ, [R3+URZ], RZ ;  /* 0x000000ff03ff79a7 */ /* 0x0023e2000810043f */
[----:B------:R0:W2:Y:S01]  /*8250*/  SHFL.IDX PT, R49, R0, RZ, 0x181f ;  /* 0x00181fff00317589 */ /* 0x0000a200000e0000 */
[----:B------:R-:W-:Y:S02]  /*8260*/  BSSY B1, `(.L_x_201) ;  /* 0x000000d000017945 */ /* 0x000fe40003800000 */
[----:B------:R-:W-:Y:S01]  /*8270*/  ISETP.GE.AND P0, PT, R23, R4, PT ;  /* 0x000000041700720c */ /* 0x000fe20003f06270 */
[----:B-1----:R0:W1:Y:S01]  /*8280*/  SHFL.IDX PT, R3, R17, RZ, 0x181f ;  /* 0x00181fff11037589 */ /* 0x00206200000e0000 */
[----:B------:R-:W-:Y:S11]  /*8290*/  @P2 BRA `(.L_x_202) ;  /* 0x0000000000242947 */ /* 0x000ff60003800000 */
[----:B------:R-:W-:Y:S02]  /*82a0*/  ULDC UR4, c[0x0][0xac8] ;  /* 0x0002b20000047ab9 */ /* 0x000fe40000000800 */
[----:B------:R-:W-:Y:S02]  /*82b0*/  ISETP.GE.AND P2, PT, R18, UR4, PT ;  /* 0x0000000412007c0c */ /* 0x000fe4000bf46270 */
[----:B------:R-:W-:-:S11]  /*82c0*/  ISETP.GE.AND P3, PT, R22, UR4, PT ;  /* 0x0000000416007c0c */ /* 0x000fd6000bf66270 */
[-C--:B--2---:R-:W-:Y:S02]  /*82d0*/  @!P2 LEA R20, P4, R18, R49.reuse, 0x1 ;  /* 0x000000311214a211 */ /* 0x084fe400078808ff */
[----:B------:R-:W-:Y:S02]  /*82e0*/  @!P3 LEA R48, P5, R22, R49, 0x1 ;  /* 0x000000311630b211 */ /* 0x000fe400078a08ff */
[-C--:B-1----:R-:W-:Y:S02]  /*82f0*/  @!P2 LEA.HI.X R21, R18, R3.reuse, R229, 0x1, P4 ;  /* 0x000000031215a211 */ /* 0x082fe400020f0ce5 */
[----:B------:R-:W-:-:S03]  /*8300*/  @!P3 LEA.HI.X R49, R22, R3, R228, 0x1, P5 ;  /* 0x000000031631b211 */ /* 0x000fc600028f0ce4 */
[----:B-----5:R3:W-:Y:S04]  /*8310*/  @!P2 ST.E.128 desc[UR40][R20.64], R8 ;  /* 0x000000081400a985 */ /* 0x0207e8000c101d28 */
[----:B------:R3:W-:Y:S02]  /*8320*/  @!P3 ST.E.128 desc[UR40][R48.64], R32 ;  /* 0x000000203000b985 */ /* 0x0007e4000c101d28 */
.L_x_202:
[----:B------:R-:W-:Y:S05]  /*8330*/  BSYNC B1 ;  /* 0x0000000000017941 */ /* 0x000fea0003800000 */
.L_x_201:
[----:B-1----:R1:W4:Y:S01]  /*8340*/  SHFL.IDX PT, R3, R17, 0x1, 0x181f ;  /* 0x00381f0011037f89 */ /* 0x00232200000e0000 */
[----:B------:R-:W-:Y:S03]  /*8350*/  BSSY B1, `(.L_x_203) ;  /* 0x000000c000017945 */ /* 0x000fe60003800000 */
[----:B---3-5:R1:W3:Y:S01]  /*8360*/  SHFL.IDX PT, R11, R0, 0x1, 0x181f ;  /* 0x00381f00000b7f89 */ /* 0x0282e200000e0000 */
[----:B------:R-:W-:Y:S05]  /*8370*/  @P0 BRA `(.L_x_204) ;  /* 0x0000000000240947 */ /* 0x000fea0003800000 */
[----:B------:R-:W-:Y:S02]  /*8380*/  ULDC UR4, c[0x0][0xac8] ;  /* 0x0002b20000047ab9 */ /* 0x000fe40000000800 */
[----:B------:R-:W-:Y:S02]  /*8390*/  ISETP.GE.AND P3, PT, R18, UR4, PT ;  /* 0x0000000412007c0c */ /* 0x000fe4000bf66270 */
[----:B------:R-:W-:-:S11]  /*83a0*/  ISETP.GE.AND P4, PT, R22, UR4, PT ;  /* 0x0000000416007c0c */ /* 0x000fd6000bf86270 */
[-C--:B---3--:R-:W-:Y:S02]  /*83b0*/  @!P3 LEA R8, P0, R18, R11.reuse, 0x1 ;  /* 0x0000000b1208b211 */ /* 0x088fe400078008ff */
[----:B------:R-:W-:Y:S02]  /*83c0*/  @!P4 LEA R10, P2, R22, R11, 0x1 ;  /* 0x0000000b160ac211 */ /* 0x000fe400078408ff */
[-C--:B----4-:R-:W-:Y:S02]  /*83d0*/  @!P3 LEA.HI.X R9, R18, R3.reuse, R229, 0x1, P0 ;  /* 0x000000031209b211 */ /* 0x090fe400000f0ce5 */
[----:B------:R-:W-:-:S03]  /*83e0*/  @!P4 LEA.HI.X R11, R22, R3, R228, 0x1, P2 ;  /* 0x00000003160bc211 */ /* 0x000fc600010f0ce4 */
[----:B------:R3:W-:Y:S04]  /*83f0*/  @!P3 ST.E.128 desc[UR40][R8.64], R12 ;  /* 0x0000000c0800b985 */ /* 0x0007e8000c101d28 */
[----:B------:R3:W-:Y:S02]  /*8400*/  @!P4 ST.E.128 desc[UR40][R10.64], R36 ;  /* 0x000000240a00c985 */ /* 0x0007e4000c101d28 */
.L_x_204:
[----:B------:R-:W-:Y:S05]  /*8410*/  BSYNC B1 ;  /* 0x0000000000017941 */ /* 0x000fea0003800000 */
.L_x_203:
[----:B----4-:R4:W0:Y:S01]  /*8420*/  SHFL.IDX PT, R3, R17, 0x2, 0x181f ;  /* 0x00581f0011037f89 */ /* 0x01082200000e0000 */
[----:B------:R-:W-:Y:S03]  /*8430*/  BSSY B1, `(.L_x_205) ;  /* 0x000000c000017945 */ /* 0x000fe60003800000 */
[----:B---3--:R4:W3:Y:S01]  /*8440*/  SHFL.IDX PT, R11, R0, 0x2, 0x181f ;  /* 0x00581f00000b7f89 */ /* 0x0088e200000e0000 */
[----:B------:R-:W-:Y:S05]  /*8450*/  @P1 BRA `(.L_x_206) ;  /* 0x0000000000241947 */ /* 0x000fea0003800000 */
[----:B------:R-:W-:Y:S02]  /*8460*/  ULDC UR4, c[0x0][0xac8] ;  /* 0x0002b20000047ab9 */ /* 0x000fe40000000800 */
[----:B------:R-:W-:Y:S02]  /*8470*/  ISETP.GE.AND P2, PT, R18, UR4, PT ;  /* 0x0000000412007c0c */ /* 0x000fe4000bf46270 */
[----:B------:R-:W-:-:S11]  /*8480*/  ISETP.GE.AND P3, PT, R22, UR4, PT ;  /* 0x0000000416007c0c */ /* 0x000fd6000bf66270 */
[-C--:B---3--:R-:W-:Y:S02]  /*8490*/  @!P2 LEA R8, P0, R18, R11.reuse, 0x1 ;  /* 0x0000000b1208a211 */ /* 0x088fe400078008ff */
[----:B------:R-:W-:Y:S02]  /*84a0*/  @!P3 LEA R10, P1, R22, R11, 0x1 ;  /* 0x0000000b160ab211 */ /* 0x000fe400078208ff */
[-C--:B0-----:R-:W-:Y:S02]  /*84b0*/  @!P2 LEA.HI.X R9, R18, R3.reuse, R229, 0x1, P0 ;  /* 0x000000031209a211 */ /* 0x081fe400000f0ce5 */
[----:B------:R-:W-:-:S03]  /*84c0*/  @!P3 LEA.HI.X R11, R22, R3, R228, 0x1, P1 ;  /* 0x00000003160bb211 */ /* 0x000fc600008f0ce4 */
[----:B------:R0:W-:Y:S04]  /*84d0*/  @!P2 ST.E.128 desc[UR40][R8.64], R24 ;  /* 0x000000180800a985 */ /* 0x0001e8000c101d28 */
[----:B------:R0:W-:Y:S02]  /*84e0*/  @!P3 ST.E.128 desc[UR40][R10.64], R40 ;  /* 0x000000280a00b985 */ /* 0x0001e4000c101d28 */
.L_x_206:
[----:B------:R-:W-:Y:S05]  /*84f0*/  BSYNC B1 ;  /* 0x0000000000017941 */ /* 0x000fea0003800000 */
.L_x_205:
[----:B0-----:R-:W-:Y:S01]  /*8500*/  VIADD R3, R51, 0x60 ;  /* 0x0000006033037836 */ /* 0x001fe20000000000 */
[----:B-1--4-:R-:W0:Y:S04]  /*8510*/  SHFL.IDX PT, R17, R17, 0x3, 0x181f ;  /* 0x00781f0011117f89 */ /* 0x012e2800000e0000 */
[----:B------:R-:W-:Y:S01]  /*8520*/  ISETP.GE.AND P0, PT, R3, R4, PT ;  /* 0x000000040300720c */ /* 0x000fe20003f06270 */
[----:B---3--:R1:W3:-:S12]  /*8530*/  SHFL.IDX PT, R11, R0, 0x3, 0x181f ;  /* 0x00781f00000b7f89 */ /* 0x0082d800000e0000 */
[----:B-1----:R-:W-:Y:S05]  /*8540*/  @P0 BRA `(.L_x_207) ;  /* 0x0000001400e00947 */ /* 0x002fea0003800000 */
[----:B------:R-:W-:Y:S02]  /*8550*/  ULDC UR4, c[0x0][0xac8] ;  /* 0x0002b20000047ab9 */ /* 0x000fe40000000800 */
[----:B------:R-:W-:-:S13]  /*8560*/  ISETP.GE.AND P1, PT, R18, UR4, PT ;  /* 0x0000000412007c0c */ /* 0x000fda000bf26270 */
[----:B---3--:R-:W-:-:S04]  /*8570*/  @!P1 LEA R8, P0, R18, R11, 0x1 ;  /* 0x0000000b12089211 */ /* 0x008fc800078008ff */
[----:B0-----:R-:W-:Y:S02]  /*8580*/  @!P1 LEA.HI.X R9, R18, R17, R229, 0x1, P0 ;  /* 0x0000001112099211 */ /* 0x001fe400000f0ce5 */
[----:B------:R-:W-:-:S03]  /*8590*/  ISETP.GE.AND P0, PT, R22, UR4, PT ;  /* 0x0000000416007c0c */ /* 0x000fc6000bf06270 */
[----:B------:R0:W-:Y:S10]  /*85a0*/  @!P1 ST.E.128 desc[UR40][R8.64], R28 ;  /* 0x0000001c08009985 */ /* 0x0001f4000c101d28 */
[----:B------:R-:W-:Y:S05]  /*85b0*/  @P0 BRA `(.L_x_207) ;  /* 0x0000001400c40947 */ /* 0x000fea0003800000 */
[----:B0-----:R-:W-:-:S04]  /*85c0*/  LEA R8, P0, R22, R11, 0x1 ;  /* 0x0000000b16087211 */ /* 0x001fc800078008ff */
[----:B------:R-:W-:-:S05]  /*85d0*/  LEA.HI.X R9, R22, R17, R228, 0x1, P0 ;  /* 0x0000001116097211 */ /* 0x000fca00000f0ce4 */
[----:B------:R0:W-:Y:S01]  /*85e0*/  ST.E.128 desc[UR40][R8.64], R44 ;  /* 0x0000002c08007985 */ /* 0x0001e2000c101d28 */
[----:B------:R-:W-:Y:S05]  /*85f0*/  BRA `(.L_x_207) ;  /* 0x0000001400b47947 */ /* 0x000fea0003800000 */
.L_x_200:
[----:B0-----:R-:W0:Y:S01]  /*8600*/  @P4 LDC R10, c[0x0][0xbec] ;  /* 0x0002fb00ff0a4b82 */ /* 0x001e220000000800 */
[----:B------:R-:W-:Y:S01]  /*8610*/  ULDC.64 UR4, c[0x0][0xb08] ;  /* 0x0002c20000047ab9 */ /* 0x000fe20000000a00 */
[----:B------:R-:W-:Y:S01]  /*8620*/  SHF.R.S32.HI R0, RZ, 0x1f, R23 ;  /* 0x0000001fff007819 */ /* 0x000fe20000011417 */
[----:B------:R-:W-:Y:S01]  /*8630*/  IMAD R11, R106, UR4, RZ ;  /* 0x000000046a0b7c24 */ /* 0x000fe2000f8e02ff */
[----:B------:R-:W-:Y:S01]  /*8640*/  ULDC.64 UR6, c[0x0][0xb30] ;  /* 0x0002cc0000067ab9 */ /* 0x000fe20000000a00 */
[C---:B------:R-:W-:Y:S01]  /*8650*/  IMAD.WIDE.U32 R8, R94.reuse, UR4, RZ ;  /* 0x000000045e087c25 */ /* 0x040fe2000f8e00ff */
[----:B------:R-:W-:Y:S01]  /*8660*/  ISETP.GE.AND P0, PT, R25, R4, PT ;  /* 0x000000041900720c */ /* 0x000fe20003f06270 */
[----:B------:R-:W-:Y:S01]  /*8670*/  BSSY B1, `(.L_x_208) ;  /* 0x0000068000017945 */ /* 0x000fe20003800000 */
[----:B------:R-:W1:Y:S01]  /*8680*/  @P4 LDC R15, c[0x0][0xbf0] ;  /* 0x0002fc00ff0f4b82 */ /* 0x000e620000000800 */
[----:B------:R-:W-:Y:S01]  /*8690*/  IMAD R11, R94, UR5, R11 ;  /* 0x000000055e0b7c24 */ /* 0x000fe2000f8e020b */
[----:B------:R-:W-:-:S03]  /*86a0*/  ULDC.64 UR4, c[0x0][0xb38] ;  /* 0x0002ce0000047ab9 */ /* 0x000fc60000000a00 */
[----:B------:R-:W-:Y:S02]  /*86b0*/  IMAD.IADD R9, R9, 0x1, R11 ;  /* 0x0000000109097824 */ /* 0x000fe400078e020b */
[----:B------:R-:W-:Y:S02]  /*86c0*/  IMAD.MOV.U32 R11, RZ, RZ, R37 ;  /* 0x000000ffff0b7224 */ /* 0x000fe400078e0025 */
[----:B------:R-:W-:-:S04]  /*86d0*/  IMAD.WIDE.U32 R8, R185, UR4, R8 ;  /* 0x00000004b9087c25 */ /* 0x000fc8000f8e0008 */
[----:B------:R-:W-:Y:S01]  /*86e0*/  IMAD R9, R185, UR5, R9 ;  /* 0x00000005b9097c24 */ /* 0x000fe2000f8e0209 */
[----:B------:R-:W-:Y:S02]  /*86f0*/  ULDC.64 UR4, c[0x0][0xb40] ;  /* 0x0002d00000047ab9 */ /* 0x000fe40000000a00 */
[----:B------:R-:W-:Y:S02]  /*8700*/  IMAD R0, R0, UR4, RZ ;  /* 0x0000000400007c24 */ /* 0x000fe4000f8e02ff */
[----:B0-----:R-:W-:-:S04]  /*8710*/  @P4 IMAD.HI.U32 R10, R37, R10, RZ ;  /* 0x0000000a250a4227 */ /* 0x001fc800078e00ff */
[C---:B------:R-:W-:Y:S02]  /*8720*/  IMAD R13, R23.reuse, UR5, R0 ;  /* 0x00000005170d7c24 */ /* 0x040fe4000f8e0200 */
[----:B------:R-:W-:Y:S01]  /*8730*/  IMAD.WIDE.U32 R8, R23, UR4, R8 ;  /* 0x0000000417087c25 */ /* 0x000fe2000f8e0008 */
[----:B-1----:R-:W-:Y:S01]  /*8740*/  @P4 SHF.R.U32.HI R11, RZ, R15, R10 ;  /* 0x0000000fff0b4219 */ /* 0x002fe2000001160a */
[----:B------:R-:W-:Y:S02]  /*8750*/  ULDC.64 UR4, c[0x0][0xb48] ;  /* 0x0002d20000047ab9 */ /* 0x000fe40000000a00 */
[----:B------:R-:W-:Y:S01]  /*8760*/  IMAD.IADD R9, R9, 0x1, R13 ;  /* 0x0000000109097824 */ /* 0x000fe200078e020d */
[--C-:B------:R-:W-:Y:S01]  /*8770*/  SHF.R.S32.HI R0, RZ, 0x1f, R11.reuse ;  /* 0x0000001fff007819 */ /* 0x100fe2000001140b */
[----:B------:R-:W-:Y:S02]  /*8780*/  IMAD.MOV R10, RZ, RZ, -R11 ;  /* 0x000000ffff0a7224 */ /* 0x000fe400078e0a0b */
[----:B------:R-:W-:-:S04]  /*8790*/  IMAD.WIDE.U32 R8, R204, UR4, R8 ;  /* 0x00000004cc087c25 */ /* 0x000fc8000f8e0008 */
[----:B------:R-:W-:Y:S02]  /*87a0*/  IMAD R17, R17, R10, R37 ;  /* 0x0000000a11117224 */ /* 0x000fe400078e0225 */
[----:B------:R-:W-:Y:S02]  /*87b0*/  IMAD R0, R0, UR6, RZ ;  /* 0x0000000600007c24 */ /* 0x000fe4000f8e02ff */
[----:B------:R-:W-:Y:S01]  /*87c0*/  IMAD R9, R204, UR5, R9 ;  /* 0x00000005cc097c24 */ /* 0x000fe2000f8e0209 */
[----:B------:R-:W-:Y:S01]  /*87d0*/  ULDC.64 UR4, c[0x0][0xb28] ;  /* 0x0002ca0000047ab9 */ /* 0x000fe20000000a00 */
[C---:B------:R-:W-:Y:S01]  /*87e0*/  IMAD R13, R11.reuse, UR7, R0 ;  /* 0x000000070b0d7c24 */ /* 0x040fe2000f8e0200 */
[----:B------:R-:W-:Y:S01]  /*87f0*/  SHF.R.S32.HI R0, RZ, 0x1f, R17 ;  /* 0x0000001fff007819 */ /* 0x000fe20000011411 */
[----:B------:R-:W-:-:S04]  /*8800*/  IMAD.WIDE.U32 R8, R11, UR6, R8 ;  /* 0x000000060b087c25 */ /* 0x000fc8000f8e0008 */
[----:B------:R-:W-:Y:S02]  /*8810*/  IMAD R0, R0, UR4, RZ ;  /* 0x0000000400007c24 */ /* 0x000fe4000f8e02ff */
[----:B------:R-:W-:Y:S02]  /*8820*/  IMAD.IADD R9, R9, 0x1, R13 ;  /* 0x0000000109097824 */ /* 0x000fe400078e020d */
[C---:B------:R-:W-:Y:S02]  /*8830*/  IMAD R11, R17.reuse, UR5, R0 ;  /* 0x00000005110b7c24 */ /* 0x040fe4000f8e0200 */
[----:B------:R-:W-:Y:S01]  /*8840*/  IMAD.WIDE.U32 R8, R17, UR4, R8 ;  /* 0x0000000411087c25 */ /* 0x000fe2000f8e0008 */
[----:B------:R-:W-:-:S03]  /*8850*/  ULDC.64 UR4, c[0x0][0xb00] ;  /* 0x0002c00000047ab9 */ /* 0x000fc60000000a00 */
[----:B------:R-:W-:Y:S01]  /*8860*/  VIADD R10, R3, 0x34820 ;  /* 0x00034820030a7836 */ /* 0x000fe20000000000 */
[----:B------:R-:W-:Y:S01]  /*8870*/  LEA R0, P1, R8, UR4, 0x2 ;  /* 0x0000000408007c11 */ /* 0x000fe2000f8210ff */
[----:B------:R-:W-:-:S03]  /*8880*/  IMAD.IADD R3, R9, 0x1, R11 ;  /* 0x0000000109037824 */ /* 0x000fc600078e020b */
[----:B------:R-:W-:Y:S02]  /*8890*/  PRMT R10, RZ, 0x654, R10 ;  /* 0x00000654ff0a7816 */ /* 0x000fe4000000000a */
[----:B------:R-:W-:Y:S02]  /*88a0*/  LEA.HI.X R3, R8, UR5, R3, 0x2, P1 ;  /* 0x0000000508037c11 */ /* 0x000fe400088f1403 */
[----:B------:R0:W-:Y:S03]  /*88b0*/  SYNCS.ARRIVE.TRANS64.RED.A1T0 RZ, [R10+URZ], RZ ;  /* 0x000000ff0aff79a7 */ /* 0x0001e6000810043f */
[----:B------:R1:W2:Y:S04]  /*88c0*/  SHFL.IDX PT, R11, R3, RZ, 0x1c1f ;  /* 0x001c1fff030b7589 */ /* 0x0002a800000e0000 */
[----:B0-----:R1:W0:Y:S01]  /*88d0*/  SHFL.IDX PT, R10, R0, RZ, 0x1c1f ;  /* 0x001c1fff000a7589 */ /* 0x00122200000e0000 */
[----:B------:R-:W-:Y:S05]  /*88e0*/  @P0 BRA `(.L_x_209) ;  /* 0x0000000400000947 */ /* 0x000fea0003800000 */
[----:B------:R-:W-:Y:S02]  /*88f0*/  ULDC UR4, c[0x0][0xac8] ;  /* 0x0002b20000047ab9 */ /* 0x000fe40000000800 */
[----:B------:R-:W-:Y:S02]  /*8900*/  ISETP.GE.AND P3, PT, R205, UR4, PT ;  /* 0x00000004cd007c0c */ /* 0x000fe4000bf66270 */
[----:B------:R-:W-:Y:S02]  /*8910*/  ISETP.GE.AND P2, PT, R203, UR4, PT ;  /* 0x00000004cb007c0c */ /* 0x000fe4000bf46270 */
[----:B------:R-:W-:Y:S02]  /*8920*/  ISETP.GE.AND P1, PT, R202, UR4, PT ;  /* 0x00000004ca007c0c */ /* 0x000fe4000bf26270 */
[----:B------:R-:W-:Y:S02]  /*8930*/  ISETP.GE.AND P0, PT, R201, UR4, PT ;  /* 0x00000004c9007c0c */ /* 0x000fe4000bf06270 */
[----:B------:R-:W-:-:S05]  /*8940*/  ISETP.GE.AND P4, PT, R199, UR4, PT ;  /* 0x00000004c7007c0c */ /* 0x000fca000bf86270 */
[----:B0-2---:R-:W-:Y:S02]  /*8950*/  @!P3 IMAD.WIDE R8, R205, 0x4, R10 ;  /* 0x00000004cd08b825 */ /* 0x005fe400078e020a */
[CC--:B------:R-:W-:Y:S02]  /*8960*/  @!P2 LEA R12, P6, R203.reuse, R10.reuse, 0x2 ;  /* 0x0000000acb0ca211 */ /* 0x0c0fe400078c10ff */
[-C--:B------:R-:W-:Y:S01]  /*8970*/  @!P1 LEA R14, P5, R202, R10.reuse, 0x2 ;  /* 0x0000000aca0e9211 */ /* 0x080fe200078a10ff */
[----:B------:R0:W-:Y:S01]  /*8980*/  @!P3 ST.E.64 desc[UR40][R8.64], R20 ;  /* 0x000000140800b985 */ /* 0x0001e2000c101b28 */
[----:B------:R-:W-:Y:S02]  /*8990*/  ISETP.GE.AND P3, PT, R200, UR4, PT ;  /* 0x00000004c8007c0c */ /* 0x000fe4000bf66270 */
[----:B------:R-:W-:Y:S02]  /*89a0*/  @!P2 LEA.HI.X R13, R203, R11, R223, 0x2, P6 ;  /* 0x0000000bcb0da211 */ /* 0x000fe400030f14df */
[----:B------:R-:W-:-:S02]  /*89b0*/  @!P0 LEA R24, P6, R201, R10, 0x2 ;  /* 0x0000000ac9188211 */ /* 0x000fc400078c10ff */
[-C--:B------:R-:W-:Y:S01]  /*89c0*/  @!P1 LEA.HI.X R15, R202, R11.reuse, R222, 0x2, P5 ;  /* 0x0000000bca0f9211 */ /* 0x080fe200028f14de */
[----:B------:R2:W-:Y:S01]  /*89d0*/  @!P2 ST.E.64 desc[UR40][R12.64], R88 ;  /* 0x000000580c00a985 */ /* 0x0005e2000c101b28 */
[----:B------:R-:W-:Y:S02]  /*89e0*/  ISETP.GE.AND P5, PT, R198, UR4, PT ;  /* 0x00000004c6007c0c */ /* 0x000fe4000bfa6270 */
[----:B------:R-:W-:Y:S01]  /*89f0*/  @!P0 LEA.HI.X R25, R201, R11, R221, 0x2, P6 ;  /* 0x0000000bc9198211 */ /* 0x000fe200030f14dd */
[----:B------:R3:W-:Y:S01]  /*8a00*/  @!P1 ST.E.64 desc[UR40][R14.64], R90 ;  /* 0x0000005a0e009985 */ /* 0x0007e2000c101b28 */
[----:B------:R-:W-:Y:S02]  /*8a10*/  ISETP.GE.AND P2, PT, R197, UR4, PT ;  /* 0x00000004c5007c0c */ /* 0x000fe4000bf46270 */
[-C--:B0-----:R-:W-:Y:S01]  /*8a20*/  @!P3 LEA R8, P6, R200, R10.reuse, 0x2 ;  /* 0x0000000ac808b211 */ /* 0x081fe200078c10ff */
[----:B------:R0:W-:Y:S01]  /*8a30*/  @!P0 ST.E.64 desc[UR40][R24.64], R92 ;  /* 0x0000005c18008985 */ /* 0x0001e2000c101b28 */
[----:B------:R-:W-:-:S02]  /*8a40*/  @!P4 LEA R20, P0, R199, R10, 0x2 ;  /* 0x0000000ac714c211 */ /* 0x000fc400078010ff */
[----:B------:R-:W-:Y:S02]  /*8a50*/  ISETP.GE.AND P1, PT, R196, UR4, PT ;  /* 0x00000004c4007c0c */ /* 0x000fe4000bf26270 */
[-C--:B------:R-:W-:Y:S02]  /*8a60*/  @!P4 LEA.HI.X R21, R199, R11.reuse, R219, 0x2, P0 ;  /* 0x0000000bc715c211 */ /* 0x080fe400000f14db */
[----:B------:R-:W-:Y:S02]  /*8a70*/  @!P3 LEA.HI.X R9, R200, R11, R220, 0x2, P6 ;  /* 0x0000000bc809b211 */ /* 0x000fe400030f14dc */
[----:B------:R-:W-:Y:S02]  /*8a80*/  ISETP.GE.AND P0, PT, R195, UR4, PT ;  /* 0x00000004c3007c0c */ /* 0x000fe4000bf06270 */
[----:B------:R-:W-:Y:S01]  /*8a90*/  @!P5 LEA R26, P6, R198, R10, 0x2 ;  /* 0x0000000ac61ad211 */ /* 0x000fe200078c10ff */
[----:B------:R4:W-:Y:S01]  /*8aa0*/  @!P3 ST.E.64 desc[UR40][R8.64], R40 ;  /* 0x000000280800b985 */ /* 0x0009e2000c101b28 */
[----:B------:R-:W-:-:S02]  /*8ab0*/  ISETP.GE.AND P3, PT, R194, UR4, PT ;  /* 0x00000004c2007c0c */ /* 0x000fc4000bf66270 */
[----:B------:R-:W-:Y:S01]  /*8ac0*/  @!P5 LEA.HI.X R27, R198, R11, R218, 0x2, P6 ;  /* 0x0000000bc61bd211 */ /* 0x000fe200030f14da */
[----:B------:R5:W-:Y:S01]  /*8ad0*/  @!P4 ST.E.64 desc[UR40][R20.64], R44 ;  /* 0x0000002c1400c985 */ /* 0x000be2000c101b28 */
[----:B--2---:R-:W-:-:S03]  /*8ae0*/  @!P2 LEA R12, P4, R197, R10, 0x2 ;  /* 0x0000000ac50ca211 */ /* 0x004fc600078810ff */
[----:B------:R-:W-:Y:S01]  /*8af0*/  @!P5 ST.E.64 desc[UR40][R26.64], R48 ;  /* 0x000000301a00d985 */ /* 0x000fe2000c101b28 */
[CC--:B---3--:R-:W-:Y:S02]  /*8b00*/  @!P1 LEA R14, P5, R196.reuse, R10.reuse, 0x2 ;  /* 0x0000000ac40e9211 */ /* 0x0c8fe400078a10ff */
[-C--:B------:R-:W-:Y:S02]  /*8b10*/  @!P2 LEA.HI.X R13, R197, R11.reuse, R217, 0x2, P4 ;  /* 0x0000000bc50da211 */ /* 0x080fe400020f14d9 */
[----:B0-----:R-:W-:Y:S02]  /*8b20*/  @!P0 LEA R24, P6, R195, R10, 0x2 ;  /* 0x0000000ac3188211 */ /* 0x001fe400078c10ff */
[----:B------:R-:W-:Y:S01]  /*8b30*/  ISETP.GE.AND P4, PT, R193, UR4, PT ;  /* 0x00000004c1007c0c */ /* 0x000fe2000bf86270 */
[----:B------:R0:W-:Y:S01]  /*8b40*/  @!P2 ST.E.64 desc[UR40][R12.64], R52 ;  /* 0x000000340c00a985 */ /* 0x0001e2000c101b28 */
[-C--:B------:R-:W-:Y:S02]  /*8b50*/  @!P1 LEA.HI.X R15, R196, R11.reuse, R216, 0x2, P5 ;  /* 0x0000000bc40f9211 */ /* 0x080fe400028f14d8 */
[----:B------:R-:W-:-:S02]  /*8b60*/  @!P0 LEA.HI.X R25, R195, R11, R215, 0x2, P6 ;  /* 0x0000000bc3198211 */ /* 0x000fc400030f14d7 */
[----:B------:R-:W-:Y:S01]  /*8b70*/  ISETP.GE.AND P2, PT, R192, UR4, PT ;  /* 0x00000004c0007c0c */ /* 0x000fe2000bf46270 */
[----:B------:R2:W-:Y:S01]  /*8b80*/  @!P1 ST.E.64 desc[UR40][R14.64], R56 ;  /* 0x000000380e009985 */ /* 0x0005e2000c101b28 */
[----:B----4-:R-:W-:Y:S02]  /*8b90*/  @!P3 LEA R8, P5, R194, R10, 0x2 ;  /* 0x0000000ac208b211 */ /* 0x010fe400078a10ff */
[----:B------:R-:W-:Y:S01]  /*8ba0*/  ISETP.GE.AND P1, PT, R191, UR4, PT ;  /* 0x00000004bf007c0c */ /* 0x000fe2000bf26270 */
[----:B------:R3:W-:Y:S01]  /*8bb0*/  @!P0 ST.E.64 desc[UR40][R24.64], R60 ;  /* 0x0000003c18008985 */ /* 0x0007e2000c101b28 */
[----:B------:R-:W-:Y:S02]  /*8bc0*/  ISETP.GE.AND P0, PT, R190, UR4, PT ;  /* 0x00000004be007c0c */ /* 0x000fe4000bf06270 */
[----:B------:R-:W-:Y:S02]  /*8bd0*/  @!P3 LEA.HI.X R9, R194, R11, R214, 0x2, P5 ;  /* 0x0000000bc209b211 */ /* 0x000fe400028f14d6 */
[----:B------:R-:W-:-:S02]  /*8be0*/  ISETP.GE.AND P5, PT, R189, UR4, PT ;  /* 0x00000004bd007c0c */ /* 0x000fc4000bfa6270 */
[CC--:B-----5:R-:W-:Y:S01]  /*8bf0*/  @!P4 LEA R20, P6, R193.reuse, R10.reuse, 0x2 ;  /* 0x0000000ac114c211 */ /* 0x0e0fe200078c10ff */
[----:B------:R4:W-:Y:S01]  /*8c00*/  @!P3 ST.E.64 desc[UR40][R8.64], R64 ;  /* 0x000000400800b985 */ /* 0x0009e2000c101b28 */
[CC--:B0-----:R-:W-:Y:S02]  /*8c10*/  @!P2 LEA R12, P3, R192.reuse, R10.reuse, 0x2 ;  /* 0x0000000ac00ca211 */ /* 0x0c1fe400078610ff */
[-C--:B------:R-:W-:Y:S02]  /*8c20*/  @!P4 LEA.HI.X R21, R193, R11.reuse, R213, 0x2, P6 ;  /* 0x0000000bc115c211 */ /* 0x080fe400030f14d5 */
[-C--:B--2---:R-:W-:Y:S02]  /*8c30*/  @!P1 LEA R14, P6, R191, R10.reuse, 0x2 ;  /* 0x0000000abf0e9211 */ /* 0x084fe400078c10ff */
[----:B------:R-:W-:Y:S01]  /*8c40*/  @!P2 LEA.HI.X R13, R192, R11, R212, 0x2, P3 ;  /* 0x0000000bc00da211 */ /* 0x000fe200018f14d4 */
[----:B------:R4:W-:Y:S01]  /*8c50*/  @!P4 ST.E.64 desc[UR40][R20.64], R68 ;  /* 0x000000441400c985 */ /* 0x0009e2000c101b28 */
[----:B---3--:R-:W-:-:S02]  /*8c60*/  @!P0 LEA R24, P4, R190, R10, 0x2 ;  /* 0x0000000abe188211 */ /* 0x008fc400078810ff */
[----:B------:R-:W-:Y:S01]  /*8c70*/  @!P5 LEA R10, P3, R189, R10, 0x2 ;  /* 0x0000000abd0ad211 */ /* 0x000fe200078610ff */
[----:B------:R4:W-:Y:S01]  /*8c80*/  @!P2 ST.E.64 desc[UR40][R12.64], R72 ;  /* 0x000000480c00a985 */ /* 0x0009e2000c101b28 */
[-C--:B------:R-:W-:Y:S02]  /*8c90*/  @!P1 LEA.HI.X R15, R191, R11.reuse, R211, 0x2, P6 ;  /* 0x0000000bbf0f9211 */ /* 0x080fe400030f14d3 */
[-C--:B------:R-:W-:Y:S02]  /*8ca0*/  @!P0 LEA.HI.X R25, R190, R11.reuse, R210, 0x2, P4 ;  /* 0x0000000bbe198211 */ /* 0x080fe400020f14d2 */
[----:B------:R-:W-:Y:S01]  /*8cb0*/  @!P5 LEA.HI.X R11, R189, R11, R209, 0x2, P3 ;  /* 0x0000000bbd0bd211 */ /* 0x000fe200018f14d1 */
[----:B------:R4:W-:Y:S04]  /*8cc0*/  @!P1 ST.E.64 desc[UR40][R14.64], R76 ;  /* 0x0000004c0e009985 */ /* 0x0009e8000c101b28 */
[----:B------:R4:W-:Y:S04]  /*8cd0*/  @!P0 ST.E.64 desc[UR40][R24.64], R80 ;  /* 0x0000005018008985 */ /* 0x0009e8000c101b28 */
[----:B------:R4:W-:Y:S02]  /*8ce0*/  @!P5 ST.E.64 desc[UR40][R10.64], R84 ;  /* 0x000000540a00d985 */ /* 0x0009e4000c101b28 */
.L_x_209:
[----:B------:R-:W-:Y:S05]  /*8cf0*/  BSYNC B1 ;  /* 0x0000000000017941 */ /* 0x000fea0003800000 */
.L_x_208:
[----:B------:R-:W-:Y:S01]  /*8d00*/  ISETP.GE.AND P0, PT, R29, R4, PT ;  /* 0x000000041d00720c */ /* 0x000fe20003f06270 */
[----:B--2-4-:R2:W3:Y:S04]  /*8d10*/  SHFL.IDX PT, R11, R3, 0x1, 0x1c1f ;  /* 0x003c1f00030b7f89 */ /* 0x0144e800000e0000 */
[----:B0-----:R2:W0:Y:S08]  /*8d20*/  SHFL.IDX PT, R10, R0, 0x1, 0x1c1f ;  /* 0x003c1f00000a7f89 */ /* 0x00143000000e0000 */
[----:B--2---:R-:W-:Y:S05]  /*8d30*/  @P0 BRA `(.L_x_207) ;  /* 0x0000000c00e40947 */ /* 0x004fea0003800000 */
[----:B------:R-:W-:Y:S02]  /*8d40*/  ULDC UR4, c[0x0][0xac8] ;  /* 0x0002b20000047ab9 */ /* 0x000fe40000000800 */
[----:B------:R-:W-:Y:S02]  /*8d50*/  ISETP.GE.AND P1, PT, R203, UR4, PT ;  /* 0x00000004cb007c0c */ /* 0x000fe4000bf26270 */
[----:B------:R-:W-:Y:S02]  /*8d60*/  ISETP.GE.AND P0, PT, R202, UR4, PT ;  /* 0x00000004ca007c0c */ /* 0x000fe4000bf06270 */
[----:B------:R-:W-:Y:S02]  /*8d70*/  ISETP.GE.AND P2, PT, R205, UR4, PT ;  /* 0x00000004cd007c0c */ /* 0x000fe4000bf46270 */
[----:B------:R-:W-:Y:S02]  /*8d80*/  ISETP.GE.AND P4, PT, R200, UR4, PT ;  /* 0x00000004c8007c0c */ /* 0x000fe4000bf86270 */
[----:B------:R-:W-:-:S05]  /*8d90*/  ISETP.GE.AND P3, PT, R201, UR4, PT ;  /* 0x00000004c9007c0c */ /* 0x000fca000bf66270 */
[CC--:B0-----:R-:W-:Y:S02]  /*8da0*/  @!P1 LEA R12, P5, R203.reuse, R10.reuse, 0x2 ;  /* 0x0000000acb0c9211 */ /* 0x0c1fe400078a10ff */
[CC--:B------:R-:W-:Y:S02]  /*8db0*/  @!P0 LEA R14, P6, R202.reuse, R10.reuse, 0x2 ;  /* 0x0000000aca0e8211 */ /* 0x0c0fe400078c10ff */
[-C--:B---3--:R-:W-:Y:S01]  /*8dc0*/  @!P1 LEA.HI.X R13, R203, R11.reuse, R223, 0x2, P5 ;  /* 0x0000000bcb0d9211 */ /* 0x088fe200028f14df */
[----:B------:R-:W-:Y:S01]  /*8dd0*/  @!P2 IMAD.WIDE R8, R205, 0x4, R10 ;  /* 0x00000004cd08a825 */ /* 0x000fe200078e020a */
[----:B------:R-:W-:Y:S02]  /*8de0*/  ISETP.GE.AND P5, PT, R199, UR4, PT ;  /* 0x00000004c7007c0c */ /* 0x000fe4000bfa6270 */
[----:B------:R-:W-:Y:S02]  /*8df0*/  @!P0 LEA.HI.X R15, R202, R11, R222, 0x2, P6 ;  /* 0x0000000bca0f8211 */ /* 0x000fe400030f14de */
[----:B------:R0:W-:Y:S01]  /*8e00*/  @!P2 ST.E.64 desc[UR40][R8.64], R96 ;  /* 0x000000600800a985 */ /* 0x0001e2000c101b28 */
[----:B------:R-:W-:-:S02]  /*8e10*/  @!P4 LEA R24, P2, R200, R10, 0x2 ;  /* 0x0000000ac818c211 */ /* 0x000fc400078410ff */
[----:B------:R-:W-:Y:S01]  /*8e20*/  @!P3 LEA R20, P6, R201, R10, 0x2 ;  /* 0x0000000ac914b211 */ /* 0x000fe200078c10ff */
[----:B------:R-:W-:Y:S01]  /*8e30*/  @!P1 ST.E.64 desc[UR40][R12.64], R98 ;  /* 0x000000620c009985 */ /* 0x000fe2000c101b28 */
[----:B------:R-:W-:Y:S02]  /*8e40*/  ISETP.GE.AND P1, PT, R197, UR4, PT ;  /* 0x00000004c5007c0c */ /* 0x000fe4000bf26270 */
[-C--:B------:R-:W-:Y:S01]  /*8e50*/  @!P4 LEA.HI.X R25, R200, R11.reuse, R220, 0x2, P2 ;  /* 0x0000000bc819c211 */ /* 0x080fe200010f14dc */
[----:B------:R2:W-:Y:S01]  /*8e60*/  @!P0 ST.E.64 desc[UR40][R14.64], R100 ;  /* 0x000000640e008985 */ /* 0x0005e2000c101b28 */
[----:B------:R-:W-:Y:S02]  /*8e70*/  ISETP.GE.AND P0, PT, R198, UR4, PT ;  /* 0x00000004c6007c0c */ /* 0x000fe4000bf06270 */
[----:B------:R-:W-:Y:S02]  /*8e80*/  ISETP.GE.AND P2, PT, R196, UR4, PT ;  /* 0x00000004c4007c0c */ /* 0x000fe4000bf46270 */
[----:B------:R-:W-:-:S02]  /*8e90*/  @!P3 LEA.HI.X R21, R201, R11, R221, 0x2, P6 ;  /* 0x0000000bc915b211 */ /* 0x000fc400030f14dd */
[----:B------:R-:W-:-:S03]  /*8ea0*/  @!P5 LEA R26, P6, R199, R10, 0x2 ;  /* 0x0000000ac71ad211 */ /* 0x000fc600078c10ff */
[----:B------:R3:W-:Y:S01]  /*8eb0*/  @!P3 ST.E.64 desc[UR40][R20.64], R102 ;  /* 0x000000661400b985 */ /* 0x0007e2000c101b28 */
[-C--:B------:R-:W-:Y:S02]  /*8ec0*/  @!P5 LEA.HI.X R27, R199, R11.reuse, R219, 0x2, P6 ;  /* 0x0000000bc71bd211 */ /* 0x080fe400030f14db */
[----:B------:R-:W-:Y:S01]  /*8ed0*/  ISETP.GE.AND P3, PT, R195, UR4, PT ;  /* 0x00000004c3007c0c */ /* 0x000fe2000bf66270 */
[----:B------:R4:W-:Y:S01]  /*8ee0*/  @!P4 ST.E.64 desc[UR40][R24.64], R42 ;  /* 0x0000002a1800c985 */ /* 0x0009e2000c101b28 */
[-C--:B0-----:R-:W-:Y:S02]  /*8ef0*/  @!P0 LEA R8, P4, R198, R10.reuse, 0x2 ;  /* 0x0000000ac6088211 */ /* 0x081fe400078810ff */
[-C--:B--2---:R-:W-:Y:S01]  /*8f00*/  @!P2 LEA R14, P6, R196, R10.reuse, 0x2 ;  /* 0x0000000ac40ea211 */ /* 0x084fe200078c10ff */
[----:B------:R-:W-:Y:S01]  /*8f10*/  @!P5 ST.E.64 desc[UR40][R26.64], R46 ;  /* 0x0000002e1a00d985 */ /* 0x000fe2000c101b28 */
[----:B------:R-:W-:Y:S02]  /*8f20*/  @!P1 LEA R12, P5, R197, R10, 0x2 ;  /* 0x0000000ac50c9211 */ /* 0x000fe400078a10ff */
[----:B------:R-:W-:-:S02]  /*8f30*/  @!P0 LEA.HI.X R9, R198, R11, R218, 0x2, P4 ;  /* 0x0000000bc6098211 */ /* 0x000fc400020f14da */
[-C--:B------:R-:W-:Y:S02]  /*8f40*/  @!P1 LEA.HI.X R13, R197, R11.reuse, R217, 0x2, P5 ;  /* 0x0000000bc50d9211 */ /* 0x080fe400028f14d9 */
[----:B------:R-:W-:Y:S01]  /*8f50*/  ISETP.GE.AND P4, PT, R194, UR4, PT ;  /* 0x00000004c2007c0c */ /* 0x000fe2000bf86270 */
[----:B------:R-:W-:Y:S01]  /*8f60*/  @!P0 ST.E.64 desc[UR40][R8.64], R50 ;  /* 0x0000003208008985 */ /* 0x000fe2000c101b28 */
[----:B------:R-:W-:Y:S02]  /*8f70*/  @!P2 LEA.HI.X R15, R196, R11, R216, 0x2, P6 ;  /* 0x0000000bc40fa211 */ /* 0x000fe400030f14d8 */
[----:B---3--:R-:W-:Y:S01]  /*8f80*/  @!P3 LEA R20, P5, R195, R10, 0x2 ;  /* 0x0000000ac314b211 */ /* 0x008fe200078a10ff */
[----:B------:R0:W-:Y:S01]  /*8f90*/  @!P1 ST.E.64 desc[UR40][R12.64], R54 ;  /* 0x000000360c009985 */ /* 0x0001e2000c101b28 */
[----:B------:R-:W-:Y:S02]  /*8fa0*/  ISETP.GE.AND P1, PT, R192, UR4, PT ;  /* 0x00000004c0007c0c */ /* 0x000fe4000bf26270 */
[----:B------:R-:W-:Y:S01]  /*8fb0*/  ISETP.GE.AND P0, PT, R191, UR4, PT ;  /* 0x00000004bf007c0c */ /* 0x000fe2000bf06270 */
[----:B------:R2:W-:Y:S01]  /*8fc0*/  @!P2 ST.E.64 desc[UR40][R14.64], R58 ;  /* 0x0000003a0e00a985 */ /* 0x0005e2000c101b28 */
[----:B------:R-:W-:-:S02]  /*8fd0*/  ISETP.GE.AND P2, PT, R193, UR4, PT ;  /* 0x00000004c1007c0c */ /* 0x000fc4000bf46270 */
[-C--:B------:R-:W-:Y:S02]  /*8fe0*/  @!P3 LEA.HI.X R21, R195, R11.reuse, R215, 0x2, P5 ;  /* 0x0000000bc315b211 */ /* 0x080fe400028f14d7 */
[----:B------:R-:W-:Y:S02]  /*8ff0*/  ISETP.GE.AND P5, PT, R190, UR4, PT ;  /* 0x00000004be007c0c */ /* 0x000fe4000bfa6270 */
[CC--:B----4-:R-:W-:Y:S01]  /*9000*/  @!P4 LEA R24, P6, R194.reuse, R10.reuse, 0x2 ;  /* 0x0000000ac218c211 */ /* 0x0d0fe200078c10ff */
[----:B------:R4:W-:Y:S03]  /*9010*/  @!P3 ST.E.64 desc[UR40][R20.64], R62 ;  /* 0x0000003e1400b985 */ /* 0x0009e6000c101b28 */
[----:B------:R-:W-:Y:S02]  /*9020*/  @!P4 LEA.HI.X R25, R194, R11, R214, 0x2, P6 ;  /* 0x0000000bc219c211 */ /* 0x000fe400030f14d6 */
[----:B0-----:R-:W-:-:S02]  /*9030*/  @!P1 LEA R12, P6, R192, R10, 0x2 ;  /* 0x0000000ac00c9211 */ /* 0x001fc400078c10ff */
[-C--:B------:R-:W-:Y:S01]  /*9040*/  @!P2 LEA R8, P3, R193, R10.reuse, 0x2 ;  /* 0x0000000ac108a211 */ /* 0x080fe200078610ff */
[----:B------:R4:W-:Y:S01]  /*9050*/  @!P4 ST.E.64 desc[UR40][R24.64], R66 ;  /* 0x000000421800c985 */ /* 0x0009e2000c101b28 */
[-C--:B--2---:R-:W-:Y:S02]  /*9060*/  @!P0 LEA R14, P4, R191, R10.reuse, 0x2 ;  /* 0x0000000abf0e8211 */ /* 0x084fe400078810ff */
[-C--:B------:R-:W-:Y:S02]  /*9070*/  @!P2 LEA.HI.X R9, R193, R11.reuse, R213, 0x2, P3 ;  /* 0x0000000bc109a211 */ /* 0x080fe400018f14d5 */
[----:B------:R-:W-:Y:S02]  /*9080*/  @!P5 LEA R26, P3, R190, R10, 0x2 ;  /* 0x0000000abe1ad211 */ /* 0x000fe400078610ff */
[-C--:B------:R-:W-:Y:S01]  /*9090*/  @!P1 LEA.HI.X R13, R192, R11.reuse, R212, 0x2, P6 ;  /* 0x0000000bc00d9211 */ /* 0x080fe200030f14d4 */
[----:B------:R4:W-:Y:S01]  /*90a0*/  @!P2 ST.E.64 desc[UR40][R8.64], R70 ;  /* 0x000000460800a985 */ /* 0x0009e2000c101b28 */
[----:B------:R-:W-:-:S02]  /*90b0*/  @!P0 LEA.HI.X R15, R191, R11, R211, 0x2, P4 ;  /* 0x0000000bbf0f8211 */ /* 0x000fc400020f14d3 */
[----:B------:R-:W-:Y:S01]  /*90c0*/  @!P5 LEA.HI.X R27, R190, R11, R210, 0x2, P3 ;  /* 0x0000000bbe1bd211 */ /* 0x000fe200018f14d2 */
[----:B------:R4:W-:Y:S04]  /*90d0*/  @!P1 ST.E.64 desc[UR40][R12.64], R74 ;  /* 0x0000004a0c009985 */ /* 0x0009e8000c101b28 */
[----:B------:R4:W-:Y:S01]  /*90e0*/  @!P0 ST.E.64 desc[UR40][R14.64], R78 ;  /* 0x0000004e0e008985 */ /* 0x0009e2000c101b28 */
[----:B------:R-:W-:-:S03]  /*90f0*/  ISETP.GE.AND P0, PT, R189, UR4, PT ;  /* 0x00000004bd007c0c */ /* 0x000fc6000bf06270 */
[----:B------:R4:W-:Y:S10]  /*9100*/  @!P5 ST.E.64 desc[UR40][R26.64], R82 ;  /* 0x000000521a00d985 */ /* 0x0009f4000c101b28 */
[----:B------:R-:W-:Y:S05]  /*9110*/  @P0 BRA `(.L_x_207) ;  /* 0x0000000800ec0947 */ /* 0x000fea0003800000 */
[----:B----4-:R-:W-:-:S04]  /*9120*/  LEA R8, P0, R189, R10, 0x2 ;  /* 0x0000000abd087211 */ /* 0x010fc800078010ff */
[----:B------:R-:W-:-:S05]  /*9130*/  LEA.HI.X R9, R189, R11, R209, 0x2, P0 ;  /* 0x0000000bbd097211 */ /* 0x000fca00000f14d1 */
[----:B------:R2:W-:Y:S01]  /*9140*/  ST.E.64 desc[UR40][R8.64], R86 ;  /* 0x0000005608007985 */ /* 0x0005e2000c101b28 */
[----:B------:R-:W-:Y:S05]  /*9150*/  BRA `(.L_x_207) ;  /* 0x0000000800dc7947 */ /* 0x000fea0003800000 */
.L_x_198:
[----:B------:R-:W2:Y:S01]  /*9160*/  LDC.64 R10, c[0x0][0xc00] ;  /* 0x00030000ff0a7b82 */ /* 0x000ea20000000a00 */
[----:B------:R-:W-:Y:S01]  /*9170*/  ULDC.64 UR4, c[0x0][0xc08] ;  /* 0x0003020000047ab9 */ /* 0x000fe20000000a00 */
[----:B0-----:R-:W-:Y:S01]  /*9180*/  IMAD.MOV.U32 R3, RZ, RZ, RZ ;  /* 0x000000ffff037224 */ /* 0x001fe200078e00ff */
[----:B------:R-:W-:-:S04]  /*9190*/  ISETP.NE.U32.AND P1, PT, RZ, UR4, PT ;  /* 0x00000004ff007c0c */ /* 0x000fc8000bf25070 */
[----:B------:R-:W-:Y:S01]  /*91a0*/  ISETP.NE.AND.EX P1, PT, RZ, UR5, PT, P1 ;  /* 0x00000005ff007c0c */ /* 0x000fe2000bf25310 */
[----:B------:R-:W0:Y:S01]  /*91b0*/  LDC.64 R8, c[0x0][0xc00] ;  /* 0x00030000ff087b82 */ /* 0x000e220000000a00 */
[----:B--2---:R-:W-:-:S04]  /*91c0*/  ISETP.NE.U32.AND P0, PT, R10, RZ, PT ;  /* 0x000000ff0a00720c */ /* 0x004fc80003f05070 */
[----:B------:R-:W-:Y:S01]  /*91d0*/  ISETP.NE.AND.EX P0, PT, R11, RZ, PT, P0 ;  /* 0x000000ff0b00720c */ /* 0x000fe20003f05300 */
[----:B0-----:R-:W-:-:S06]  /*91e0*/  IMAD.WIDE R10, R23, 0x4, R8 ;  /* 0x00000004170a7825 */ /* 0x001fcc00078e0208 */
[C---:B------:R-:W-:Y:S01]  /*91f0*/  @P1 LEA R8, P2, R23.reuse, UR4, 0x2 ;  /* 0x0000000417081c11 */ /* 0x040fe2000f8410ff */
[----:B------:R-:W-:Y:S02]  /*9200*/  ULDC UR4, c[0x0][0xa88] ;  /* 0x0002a20000047ab9 */ /* 0x000fe40000000800 */
[----:B------:R-:W-:Y:S01]  /*9210*/  IMAD.U32 R0, RZ, RZ, UR4 ;  /* 0x00000004ff007e24 */ /* 0x000fe2000f8e00ff */
[----:B------:R-:W-:Y:S02]  /*9220*/  @P1 LEA.HI.X R9, R23, UR5, R188, 0x2, P2 ;  /* 0x0000000517091c11 */ /* 0x000fe400090f14bc */
[----:B------:R0:W5:Y:S04]  /*9230*/  @P0 LDG.E R3, desc[UR40][R10.64] ;  /* 0x000000280a030981 */ /* 0x000168000c1e1900 */
[----:B------:R0:W5:Y:S01]  /*9240*/  @P1 LDG.E R0, desc[UR40][R8.64] ;  /* 0x0000002808001981 */ /* 0x000162000c1e1900 */
[----:B------:R-:W-:-:S02]  /*9250*/  ISETP.NE.AND P2, PT, R186, RZ, PT ;  /* 0x000000ffba00720c */ /* 0x000fc40003f45270 */
[----:B------:R-:W-:-:S11]  /*9260*/  ISETP.GT.AND P3, PT, R230, 0x7f, PT ;  /* 0x0000007fe600780c */ /* 0x000fd60003f64270 */
[----:B------:R-:W2:Y:S02]  /*9270*/  @!P2 LDC R186, c[0x0][0xad4] ;  /* 0x0002b500ffbaab82 */ /* 0x000ea40000000800 */
[----:B--2---:R-:W-:Y:S01]  /*9280*/  ISETP.GT.AND P2, PT, R186, 0x1, PT ;  /* 0x00000001ba00780c */ /* 0x004fe20003f44270 */
[----:B0-----:R-:W-:-:S12]  /*9290*/  @P1 BRA `(.L_x_210) ;  /* 0x0000000000101947 */ /* 0x001fd80003800000 */
[----:B------:R-:W-:Y:S05]  /*92a0*/  @!P0 BRA `(.L_x_210) ;  /* 0x00000000000c8947 */ /* 0x000fea0003800000 */
[----:B------:R-:W2:Y:S04]  /*92b0*/  LDG.E R9, desc[UR40][R10.64] ;  /* 0x000000280a097981 */ /* 0x000ea8000c1e1900 */
[----:B-----5:R-:W2:Y:S02]  /*92c0*/  LDG.E R0, desc[UR40][R10.64+0x4] ;  /* 0x000004280a007981 */ /* 0x020ea4000c1e1900 */
[----:B--2---:R-:W-:-:S07]  /*92d0*/  IMAD.IADD R0, R0, 0x1, -R9 ;  /* 0x0000000100007824 */ /* 0x004fce00078e0a09 */
.L_x_210:
[----:B------:R-:W-:Y:S01]  /*92e0*/  BSSY B1, `(.L_x_211) ;  /* 0x0000037000017945 */ /* 0x000fe20003800000 */
[----:B------:R-:W-:Y:S02]  /*92f0*/  SEL R29, R23, RZ, !P0 ;  /* 0x000000ff171d7207 */ /* 0x000fe40004000000 */
[----:B------:R-:W-:Y:S02]  /*9300*/  SEL R188, R188, RZ, !P0 ;  /* 0x000000ffbcbc7207 */ /* 0x000fe40004000000 */
[----:B-----5:R-:W-:Y:S01]  /*9310*/  SHF.R.S32.HI R24, RZ, 0x1f, R3 ;  /* 0x0000001fff187819 */ /* 0x020fe20000011403 */
[----:B------:R-:W-:Y:S06]  /*9320*/  @P3 BRA `(.L_x_212) ;  /* 0x0000000000c83947 */ /* 0x000fec0003800000 */
[----:B-1----:R-:W0:Y:S01]  /*9330*/  S2R R4, SR_TID.X ;  /* 0x0000000000047919 */ /* 0x002e220000002100 */
[----:B------:R-:W1:Y:S02]  /*9340*/  LDC R35, c[0x0][0xbe8] ;  /* 0x0002fa00ff237b82 */ /* 0x000e640000000800 */
[----:B-1----:R-:W-:Y:S02]  /*9350*/  IMAD R8, R0, R35, RZ ;  /* 0x0000002300087224 */ /* 0x002fe400078e02ff */
[----:B0-----:R-:W-:-:S04]  /*9360*/  IMAD R4, R187, 0x80, R4 ;  /* 0x00000080bb047824 */ /* 0x001fc800078e0204 */
[----:B------:R-:W-:-:S05]  /*9370*/  VIADD R31, R4, 0xffffff80 ;  /* 0xffffff80041f7836 */ /* 0x000fca0000000000 */
[----:B------:R-:W-:-:S13]  /*9380*/  ISETP.GE.AND P0, PT, R31, R8, PT ;  /* 0x000000081f00720c */ /* 0x000fda0003f06270 */
[----:B------:R-:W-:Y:S05]  /*9390*/  @P0 BRA `(.L_x_212) ;  /* 0x0000000000ac0947 */ /* 0x000fea0003800000 */
[----:B------:R-:W-:Y:S01]  /*93a0*/  ISETP.NE.AND P1, PT, R35, 0x1, PT ;  /* 0x000000012300780c */ /* 0x000fe20003f25270 */
[----:B------:R-:W-:Y:S01]  /*93b0*/  IMAD.MOV.U32 R23, RZ, RZ, 0x9b8 ;  /* 0x000009b8ff177424 */ /* 0x000fe200078e00ff */
[----:B------:R-:W-:Y:S01]  /*93c0*/  ISETP.GT.AND P0, PT, R186, 0x1, PT ;  /* 0x00000001ba00780c */ /* 0x000fe20003f04270 */
[----:B------:R-:W0:Y:S01]  /*93d0*/  LDC.64 R32, c[0x0][0xba8] ;  /* 0x0002ea00ff207b82 */ /* 0x000e220000000a00 */
[----:B------:R-:W-:Y:S02]  /*93e0*/  IMAD.MOV.U32 R17, RZ, RZ, R31 ;  /* 0x000000ffff117224 */ /* 0x000fe400078e001f */
[----:B------:R-:W-:-:S05]  /*93f0*/  SEL R23, R23, 0x978, P0 ;  /* 0x0000097817177807 */ /* 0x000fca0000000000 */
[----:B------:R-:W1:Y:S08]  /*9400*/  LDC.64 R10, c[0x0][R23+0x220] ;  /* 0x00008800170a7b82 */ /* 0x000e700000000a00 */
[----:B------:R-:W2:Y:S08]  /*9410*/  @P1 LDC R4, c[0x0][0xbec] ;  /* 0x0002fb00ff041b82 */ /* 0x000eb00000000800 */
[----:B------:R-:W3:Y:S08]  /*9420*/  LDC.64 R8, c[0x0][R23+0x218] ;  /* 0x0000860017087b82 */ /* 0x000ef00000000a00 */
[----:B------:R-:W4:Y:S01]  /*9430*/  @P1 LDC R27, c[0x0][0xbf0] ;  /* 0x0002fc00ff1b1b82 */ /* 0x000f220000000800 */
[----:B-1----:R-:W-:-:S02]  /*9440*/  IMAD R11, R11, R29, RZ ;  /* 0x0000001d0b0b7224 */ /* 0x002fc400078e02ff */
[----:B------:R-:W-:-:S05]  /*9450*/  IMAD.WIDE.U32 R20, R10, R29, RZ ;  /* 0x0000001d0a147225 */ /* 0x000fca00078e00ff */
[----:B------:R-:W1:Y:S01]  /*9460*/  LDC.64 R12, c[0x0][R23+0x228] ;  /* 0x00008a00170c7b82 */ /* 0x000e620000000a00 */
[----:B--2---:R-:W-:-:S07]  /*9470*/  @P1 IMAD.HI.U32 R4, R31, R4, RZ ;  /* 0x000000041f041227 */ /* 0x004fce00078e00ff */
[----:B------:R-:W2:Y:S01]  /*9480*/  LDC.64 R14, c[0x0][R23+0x210] ;  /* 0x00008400170e7b82 */ /* 0x000ea20000000a00 */
[-C--:B---3--:R-:W-:Y:S02]  /*9490*/  IMAD R25, R9, R185.reuse, RZ ;  /* 0x000000b909197224 */ /* 0x088fe400078e02ff */
[----:B------:R-:W-:-:S04]  /*94a0*/  IMAD.WIDE.U32 R8, R8, R185, RZ ;  /* 0x000000b908087225 */ /* 0x000fc800078e00ff */
[----:B------:R-:W-:Y:S01]  /*94b0*/  IMAD.IADD R25, R9, 0x1, R25 ;  /* 0x0000000109197824 */ /* 0x000fe200078e0219 */
[----:B----4-:R-:W-:Y:S01]  /*94c0*/  @P1 SHF.R.U32.HI R17, RZ, R27, R4 ;  /* 0x0000001bff111219 */ /* 0x010fe20000011604 */
[----:B------:R-:W-:Y:S01]  /*94d0*/  IMAD R27, R10, R188, R11 ;  /* 0x000000bc0a1b7224 */ /* 0x000fe200078e020b */
[----:B------:R-:W-:Y:S01]  /*94e0*/  SEL R11, R204, RZ, P0 ;  /* 0x000000ffcc0b7207 */ /* 0x000fe20000000000 */
[----:B0-----:R-:W0:Y:S01]  /*94f0*/  @!P0 LDC R32, c[0x0][0xb50] ;  /* 0x0002d400ff208b82 */ /* 0x001e220000000800 */
[----:B------:R-:W-:Y:S01]  /*9500*/  IADD3 R4, P1, P3, R20, R8, R3 ;  /* 0x0000000814047210 */ /* 0x000fe20007b3e003 */
[----:B------:R-:W-:Y:S02]  /*9510*/  IMAD.MOV R10, RZ, RZ, -R17 ;  /* 0x000000ffff0a7224 */ /* 0x000fe400078e0a11 */
[----:B------:R-:W-:Y:S02]  /*9520*/  IMAD.IADD R27, R21, 0x1, R27 ;  /* 0x00000001151b7824 */ /* 0x000fe400078e021b */
[----:B-1----:R-:W-:-:S02]  /*9530*/  IMAD.WIDE.U32 R8, R12, R11, RZ ;  /* 0x0000000b0c087225 */ /* 0x002fc400078e00ff */
[----:B------:R-:W1:Y:S02]  /*9540*/  @!P0 LDC R33, c[0x0][0xb54] ;  /* 0x0002d500ff218b82 */ /* 0x000e640000000800 */
[----:B------:R-:W-:Y:S02]  /*9550*/  IMAD R13, R13, R11, RZ ;  /* 0x0000000b0d0d7224 */ /* 0x000fe400078e02ff */
[----:B------:R-:W-:Y:S01]  /*9560*/  IMAD R11, R35, R10, R31 ;  /* 0x0000000a230b7224 */ /* 0x000fe200078e021f */
[----:B------:R-:W-:Y:S01]  /*9570*/  IADD3.X R10, R27, R25, R24, P1, P3 ;  /* 0x000000191b0a7210 */ /* 0x000fe20000fe6418 */
[----:B------:R-:W-:Y:S01]  /*9580*/  IMAD.IADD R13, R9, 0x1, R13 ;  /* 0x00000001090d7824 */ /* 0x000fe200078e020d */
[----:B------:R-:W-:Y:S01]  /*9590*/  IADD3 R8, P0, P1, R17, R4, R8 ;  /* 0x0000000411087210 */ /* 0x000fe2000791e008 */
[----:B--2---:R-:W-:Y:S01]  /*95a0*/  IMAD R4, R15, R11, RZ ;  /* 0x0000000b0f047224 */ /* 0x004fe200078e02ff */
[----:B------:R-:W-:-:S04]  /*95b0*/  SHF.R.S32.HI R17, RZ, 0x1f, R17 ;  /* 0x0000001fff117819 */ /* 0x000fc80000011411 */
[----:B------:R-:W-:Y:S02]  /*95c0*/  IADD3.X R9, R17, R10, R13, P0, P1 ;  /* 0x0000000a11097210 */ /* 0x000fe400007e240d */
[----:B------:R-:W-:Y:S01]  /*95d0*/  SHF.R.S32.HI R13, RZ, 0x1f, R11 ;  /* 0x0000001fff0d7819 */ /* 0x000fe2000001140b */
[----:B------:R-:W-:-:S04]  /*95e0*/  IMAD.WIDE.U32 R8, R14, R11, R8 ;  /* 0x0000000b0e087225 */ /* 0x000fc800078e0008 */
[----:B------:R-:W-:Y:S01]  /*95f0*/  IMAD R13, R14, R13, R4 ;  /* 0x0000000d0e0d7224 */ /* 0x000fe200078e0204 */
[----:B0-----:R-:W-:-:S03]  /*9600*/  LEA R10, P0, R8, R32, 0x2 ;  /* 0x00000020080a7211 */ /* 0x001fc600078010ff */
[----:B------:R-:W-:Y:S02]  /*9610*/  IMAD.IADD R4, R9, 0x1, R13 ;  /* 0x0000000109047824 */ /* 0x000fe400078e020d */
[----:B------:R-:W-:-:S03]  /*9620*/  IMAD.MOV.U32 R9, RZ, RZ, -0x800000 ;  /* 0xff800000ff097424 */ /* 0x000fc600078e00ff */
[----:B-1----:R-:W-:-:S05]  /*9630*/  LEA.HI.X R11, R8, R33, R4, 0x2, P0 ;  /* 0x00000021080b7211 */ /* 0x002fca00000f1404 */
[----:B------:R0:W-:Y:S02]  /*9640*/  STG.E desc[UR40][R10.64], R9 ;  /* 0x000000090a007986 */ /* 0x0001e4000c101928 */
.L_x_212:
[----:B------:R-:W-:Y:S05]  /*9650*/  BSYNC B1 ;  /* 0x0000000000017941 */ /* 0x000fea0003800000 */
.L_x_211:
[----:B------:R-:W-:Y:S05]  /*9660*/  @P2 BRA `(.L_x_207) ;  /* 0x0000000400982947 */ /* 0x000fea0003800000 */
[----:B------:R-:W2:Y:S01]  /*9670*/  LDC R15, c[0x0][0xbe8] ;  /* 0x0002fa00ff0f7b82 */ /* 0x000ea20000000800 */
[----:B------:R-:W-:Y:S01]  /*9680*/  ULDC.64 UR4, c[0x0][0xaa0] ;  /* 0x0002a80000047ab9 */ /* 0x000fe20000000a00 */
[----:B------:R-:W-:Y:S01]  /*9690*/  ULDC.64 UR6, c[0x0][0xaf0] ;  /* 0x0002bc0000067ab9 */ /* 0x000fe20000000a00 */
[----:B-1----:R-:W-:Y:S01]  /*96a0*/  IMAD R4, R24, UR4, RZ ;  /* 0x0000000418047c24 */ /* 0x002fe2000f8e02ff */
[----:B------:R-:W-:Y:S01]  /*96b0*/  BSSY B1, `(.L_x_213) ;  /* 0x0000037000017945 */ /* 0x000fe20003800000 */
[----:B0-----:R-:W-:-:S04]  /*96c0*/  IMAD.WIDE.U32 R8, R3, UR4, RZ ;  /* 0x0000000403087c25 */ /* 0x001fc8000f8e00ff */
[----:B------:R-:W-:Y:S01]  /*96d0*/  IMAD R11, R3, UR5, R4 ;  /* 0x00000005030b7c24 */ /* 0x000fe2000f8e0204 */
[----:B------:R-:W-:Y:S01]  /*96e0*/  ULDC.64 UR4, c[0x0][0xae8] ;  /* 0x0002ba0000047ab9 */ /* 0x000fe20000000a00 */
[----:B------:R-:W-:Y:S02]  /*96f0*/  IMAD R4, R184, 0x20, R206 ;  /* 0x00000020b8047824 */ /* 0x000fe400078e02ce */
[----:B------:R-:W-:Y:S02]  /*9700*/  IMAD.IADD R9, R9, 0x1, R11 ;  /* 0x0000000109097824 */ /* 0x000fe400078e020b */
[----:B------:R-:W-:Y:S02]  /*9710*/  IMAD R13, R187, 0x80, R4 ;  /* 0x00000080bb0d7824 */ /* 0x000fe400078e0204 */
[----:B------:R-:W-:-:S04]  /*9720*/  IMAD.WIDE.U32 R8, R185, UR4, R8 ;  /* 0x00000004b9087c25 */ /* 0x000fc8000f8e0008 */
[----:B------:R-:W-:Y:S02]  /*9730*/  IMAD.MOV.U32 R3, RZ, RZ, R13 ;  /* 0x000000ffff037224 */ /* 0x000fe400078e000d */
[----:B------:R-:W-:Y:S01]  /*9740*/  IMAD R9, R185, UR5, R9 ;  /* 0x00000005b9097c24 */ /* 0x000fe2000f8e0209 */
[----:B--2---:R-:W-:Y:S01]  /*9750*/  ISETP.NE.AND P0, PT, R15, 0x1, PT ;  /* 0x000000010f00780c */ /* 0x004fe20003f05270 */
[----:B------:R-:W-:Y:S01]  /*9760*/  ULDC.64 UR4, c[0x0][0xae0] ;  /* 0x0002b80000047ab9 */ /* 0x000fe20000000a00 */
[----:B------:R-:W-:-:S11]  /*9770*/  IMAD.WIDE.U32 R8, R29, UR6, R8 ;  /* 0x000000061d087c25 */ /* 0x000fd6000f8e0008 */
[----:B------:R-:W0:Y:S08]  /*9780*/  @P0 LDC R10, c[0x0][0xbec] ;  /* 0x0002fb00ff0a0b82 */ /* 0x000e300000000800 */
[----:B------:R-:W1:Y:S01]  /*9790*/  @P0 LDC R17, c[0x0][0xbf0] ;  /* 0x0002fc00ff110b82 */ /* 0x000e620000000800 */
[----:B0-----:R-:W-:-:S04]  /*97a0*/  @P0 IMAD.HI.U32 R4, R13, R10, RZ ;  /* 0x0000000a0d040227 */ /* 0x001fc800078e00ff */
[----:B------:R-:W-:Y:S01]  /*97b0*/  IMAD R10, R188, UR6, RZ ;  /* 0x00000006bc0a7c24 */ /* 0x000fe2000f8e02ff */
[----:B-1----:R-:W-:-:S03]  /*97c0*/  @P0 SHF.R.U32.HI R3, RZ, R17, R4 ;  /* 0x00000011ff030219 */ /* 0x002fc60000011604 */
[----:B------:R-:W-:Y:S01]  /*97d0*/  IMAD R11, R29, UR7, R10 ;  /* 0x000000071d0b7c24 */ /* 0x000fe2000f8e020a */
[--C-:B------:R-:W-:Y:S01]  /*97e0*/  SHF.R.S32.HI R4, RZ, 0x1f, R3.reuse ;  /* 0x0000001fff047819 */ /* 0x100fe20000011403 */
[----:B------:R-:W-:Y:S02]  /*97f0*/  IMAD.MOV R10, RZ, RZ, -R3 ;  /* 0x000000ffff0a7224 */ /* 0x000fe400078e0a03 */
[----:B------:R-:W-:Y:S02]  /*9800*/  IMAD.IADD R9, R9, 0x1, R11 ;  /* 0x0000000109097824 */ /* 0x000fe400078e020b */
[----:B------:R-:W-:Y:S02]  /*9810*/  IMAD R4, R4, UR4, RZ ;  /* 0x0000000404047c24 */ /* 0x000fe4000f8e02ff */
[----:B------:R-:W-:Y:S02]  /*9820*/  IMAD R11, R15, R10, R13 ;  /* 0x0000000a0f0b7224 */ /* 0x000fe400078e020d */
[----:B------:R-:W-:-:S02]  /*9830*/  IMAD R13, R3, UR5, R4 ;  /* 0x00000005030d7c24 */ /* 0x000fc4000f8e0204 */
[----:B------:R-:W-:Y:S01]  /*9840*/  IMAD.WIDE.U32 R8, R3, UR4, R8 ;  /* 0x0000000403087c25 */ /* 0x000fe2000f8e0008 */
[----:B------:R-:W-:Y:S01]  /*9850*/  SHF.R.S32.HI R3, RZ, 0x1f, R11 ;  /* 0x0000001fff037819 */ /* 0x000fe2000001140b */
[----:B------:R-:W-:Y:S02]  /*9860*/  ULDC.64 UR4, c[0x0][0xad8] ;  /* 0x0002b60000047ab9 */ /* 0x000fe40000000a00 */
[----:B------:R-:W-:Y:S02]  /*9870*/  IMAD.IADD R9, R9, 0x1, R13 ;  /* 0x0000000109097824 */ /* 0x000fe400078e020d */
[----:B------:R-:W-:Y:S02]  /*9880*/  IMAD R4, R3, UR4, RZ ;  /* 0x0000000403047c24 */ /* 0x000fe4000f8e02ff */
[----:B------:R-:W-:Y:S02]  /*9890*/  IMAD R10, R187, 0x80, R206 ;  /* 0x00000080bb0a7824 */ /* 0x000fe400078e02ce */
[----:B------:R-:W-:-:S02]  /*98a0*/  IMAD R15, R0, R15, RZ ;  /* 0x0000000f000f7224 */ /* 0x000fc400078e02ff */
[C---:B------:R-:W-:Y:S02]  /*98b0*/  IMAD R3, R11.reuse, UR5, R4 ;  /* 0x000000050b037c24 */ /* 0x040fe4000f8e0204 */
[----:B------:R-:W-:Y:S01]  /*98c0*/  IMAD.WIDE.U32 R8, R11, UR4, R8 ;  /* 0x000000040b087c25 */ /* 0x000fe2000f8e0008 */
[----:B------:R-:W-:Y:S01]  /*98d0*/  ISETP.GE.AND P2, PT, R10, R15, PT ;  /* 0x0000000f0a00720c */ /* 0x000fe20003f46270 */
[----:B------:R-:W-:Y:S02]  /*98e0*/  ULDC.64 UR4, c[0x0][0xa80] ;  /* 0x0002a00000047ab9 */ /* 0x000fe40000000a00 */
[----:B------:R-:W-:Y:S01]  /*98f0*/  IMAD.IADD R3, R9, 0x1, R3 ;  /* 0x0000000109037824 */ /* 0x000fe200078e0203 */
[----:B------:R-:W-:Y:S01]  /*9900*/  LEA R4, P3, R8, UR4, 0x1 ;  /* 0x0000000408047c11 */ /* 0x000fe2000f8608ff */
[----:B------:R-:W-:-:S03]  /*9910*/  VIADD R0, R10, 0x20 ;  /* 0x000000200a007836 */ /* 0x000fc60000000000 */
[----:B------:R-:W-:Y:S01]  /*9920*/  LEA.HI.X R3, R8, UR5, R3, 0x1, P3 ;  /* 0x0000000508037c11 */ /* 0x000fe200098f0c03 */
[----:B------:R0:W1:Y:S01]  /*9930*/  SHFL.IDX PT, R11, R4, RZ, 0x181f ;  /* 0x00181fff040b7589 */ /* 0x00006200000e0000 */
[-C--:B------:R-:W-:Y:S01]  /*9940*/  ISETP.GE.AND P1, PT, R0, R15.reuse, PT ;  /* 0x0000000f0000720c */ /* 0x080fe20003f26270 */
[----:B------:R-:W-:Y:S02]  /*9950*/  VIADD R0, R10, 0x40 ;  /* 0x000000400a007836 */ /* 0x000fe40000000000 */
[----:B------:R0:W2:Y:S03]  /*9960*/  SHFL.IDX PT, R9, R3, RZ, 0x181f ;  /* 0x00181fff03097589 */ /* 0x0000a600000e0000 */
[----:B------:R-:W-:Y:S01]  /*9970*/  ISETP.GE.AND P0, PT, R0, R15, PT ;  /* 0x0000000f0000720c */ /* 0x000fe20003f06270 */
[----:B------:R-:W-:-:S12]  /*9980*/  @P2 BRA `(.L_x_214) ;  /* 0x0000000000242947 */ /* 0x000fd80003800000 */
[----:B------:R-:W-:Y:S02]  /*9990*/  ULDC UR4, c[0x0][0xac8] ;  /* 0x0002b20000047ab9 */ /* 0x000fe40000000800 */
[----:B------:R-:W-:Y:S02]  /*99a0*/  ISETP.GE.AND P4, PT, R18, UR4, PT ;  /* 0x0000000412007c0c */ /* 0x000fe4000bf86270 */
[----:B------:R-:W-:-:S11]  /*99b0*/  ISETP.GE.AND P5, PT, R22, UR4, PT ;  /* 0x0000000416007c0c */ /* 0x000fd6000bfa6270 */
[-C--:B-1----:R-:W-:Y:S02]  /*99c0*/  @!P4 LEA R12, P2, R18, R11.reuse, 0x1 ;  /* 0x0000000b120cc211 */ /* 0x082fe400078408ff */
[----:B------:R-:W-:Y:S02]  /*99d0*/  @!P5 LEA R8, P3, R22, R11, 0x1 ;  /* 0x0000000b1608d211 */ /* 0x000fe400078608ff */
[-C--:B--2---:R-:W-:Y:S02]  /*99e0*/  @!P4 LEA.HI.X R13, R18, R9.reuse, R229, 0x1, P2 ;  /* 0x00000009120dc211 */ /* 0x084fe400010f0ce5 */
[----:B------:R-:W-:-:S03]  /*99f0*/  @!P5 LEA.HI.X R9, R22, R9, R228, 0x1, P3 ;  /* 0x000000091609d211 */ /* 0x000fc600018f0ce4 */
[----:B------:R3:W-:Y:S04]  /*9a00*/  @!P4 ST.E.128 desc[UR40][R12.64], RZ ;  /* 0x000000ff0c00c985 */ /* 0x0007e8000c101d28 */
[----:B------:R3:W-:Y:S02]  /*9a10*/  @!P5 ST.E.128 desc[UR40][R8.64], RZ ;  /* 0x000000ff0800d985 */ /* 0x0007e4000c101d28 */
.L_x_214:
[----:B------:R-:W-:Y:S05]  /*9a20*/  BSYNC B1 ;  /* 0x0000000000017941 */ /* 0x000fea0003800000 */
.L_x_213:
[----:B--23--:R2:W3:Y:S01]  /*9a30*/  SHFL.IDX PT, R9, R3, 0x1, 0x181f ;  /* 0x00381f0003097f89 */ /* 0x00c4e200000e0000 */
[----:B------:R-:W-:Y:S03]  /*9a40*/  BSSY B1, `(.L_x_215) ;  /* 0x000000c000017945 */ /* 0x000fe60003800000 */
[----:B-1----:R2:W1:Y:S01]  /*9a50*/  SHFL.IDX PT, R11, R4, 0x1, 0x181f ;  /* 0x00381f00040b7f89 */ /* 0x00246200000e0000 */
[----:B------:R-:W-:Y:S05]  /*9a60*/  @P1 BRA `(.L_x_216) ;  /* 0x0000000000241947 */ /* 0x000fea0003800000 */
[----:B------:R-:W-:Y:S02]  /*9a70*/  ULDC UR4, c[0x0][0xac8] ;  /* 0x0002b20000047ab9 */ /* 0x000fe40000000800 */
[----:B------:R-:W-:Y:S02]  /*9a80*/  ISETP.GE.AND P3, PT, R18, UR4, PT ;  /* 0x0000000412007c0c */ /* 0x000fe4000bf66270 */
[----:B------:R-:W-:-:S11]  /*9a90*/  ISETP.GE.AND P4, PT, R22, UR4, PT ;  /* 0x0000000416007c0c */ /* 0x000fd6000bf86270 */
[-C--:B-1----:R-:W-:Y:S02]  /*9aa0*/  @!P3 LEA R12, P1, R18, R11.reuse, 0x1 ;  /* 0x0000000b120cb211 */ /* 0x082fe400078208ff */
[----:B------:R-:W-:Y:S02]  /*9ab0*/  @!P4 LEA R8, P2, R22, R11, 0x1 ;  /* 0x0000000b1608c211 */ /* 0x000fe400078408ff */
[-C--:B---3--:R-:W-:Y:S02]  /*9ac0*/  @!P3 LEA.HI.X R13, R18, R9.reuse, R229, 0x1, P1 ;  /* 0x00000009120db211 */ /* 0x088fe400008f0ce5 */
[----:B------:R-:W-:-:S03]  /*9ad0*/  @!P4 LEA.HI.X R9, R22, R9, R228, 0x1, P2 ;  /* 0x000000091609c211 */ /* 0x000fc600010f0ce4 */
[----:B------:R4:W-:Y:S04]  /*9ae0*/  @!P3 ST.E.128 desc[UR40][R12.64], RZ ;  /* 0x000000ff0c00b985 */ /* 0x0009e8000c101d28 */
[----:B------:R4:W-:Y:S02]  /*9af0*/  @!P4 ST.E.128 desc[UR40][R8.64], RZ ;  /* 0x000000ff0800c985 */ /* 0x0009e4000c101d28 */
.L_x_216:
[----:B------:R-:W-:Y:S05]  /*9b00*/  BSYNC B1 ;  /* 0x0000000000017941 */ /* 0x000fea0003800000 */
.L_x_215:
[----:B---34-:R3:W4:Y:S01]  /*9b10*/  SHFL.IDX PT, R9, R3, 0x2, 0x181f ;  /* 0x00581f0003097f89 */ /* 0x01872200000e0000 */
        /* <DEDUP_REMOVED lines=8> */
[-C--:B----4-:R-:W-:Y:S02]  /*9ba0*/  @!P2 LEA.HI.X R13, R18, R9.reuse, R229, 0x1, P0 ;  /* 0x00000009120da211 */ /* 0x090fe400000f0ce5 */
[----:B------:R-:W-:-:S03]  /*9bb0*/  @!P3 LEA.HI.X R9, R22, R9, R228, 0x1, P1 ;  /* 0x000000091609b211 */ /* 0x000fc600008f0ce4 */
[----:B------:R1:W-:Y:S04]  /*9bc0*/  @!P2 ST.E.128 desc[UR40][R12.64], RZ ;  /* 0x000000ff0c00a985 */ /* 0x0003e8000c101d28 */
[----:B------:R1:W-:Y:S02]  /*9bd0*/  @!P3 ST.E.128 desc[UR40][R8.64], RZ ;  /* 0x000000ff0800b985 */ /* 0x0003e4000c101d28 */
.L_x_218:
[----:B------:R-:W-:Y:S05]  /*9be0*/  BSYNC B1 ;  /* 0x0000000000017941 */ /* 0x000fea0003800000 */
.L_x_217:
[----:B------:R-:W-:Y:S01]  /*9bf0*/  VIADD R0, R10, 0x60 ;  /* 0x000000600a007836 */ /* 0x000fe20000000000 */
[----:B0-23--:R-:W0:Y:S04]  /*9c00*/  SHFL.IDX PT, R3, R3, 0x3, 0x181f ;  /* 0x00781f0003037f89 */ /* 0x00de2800000e0000 */
[----:B------:R-:W-:Y:S01]  /*9c10*/  ISETP.GE.AND P0, PT, R0, R15, PT ;  /* 0x0000000f0000720c */ /* 0x000fe20003f06270 */
[----:B-1--4-:R1:W2:-:S12]  /*9c20*/  SHFL.IDX PT, R9, R4, 0x3, 0x181f ;  /* 0x00781f0004097f89 */ /* 0x01229800000e0000 */
[----:B-1----:R-:W-:Y:S05]  /*9c30*/  @P0 BRA `(.L_x_207) ;  /* 0x0000000000240947 */ /* 0x002fea0003800000 */
[----:B------:R-:W-:Y:S02]  /*9c40*/  ULDC UR4, c[0x0][0xac8] ;  /* 0x0002b20000047ab9 */ /* 0x000fe40000000800 */
[----:B------:R-:W-:Y:S02]  /*9c50*/  ISETP.GE.AND P2, PT, R18, UR4, PT ;  /* 0x0000000412007c0c */ /* 0x000fe4000bf46270 */
[----:B------:R-:W-:-:S11]  /*9c60*/  ISETP.GE.AND P3, PT, R22, UR4, PT ;  /* 0x0000000416007c0c */ /* 0x000fd6000bf66270 */
[-C--:B--2---:R-:W-:Y:S02]  /*9c70*/  @!P2 LEA R10, P0, R18, R9.reuse, 0x1 ;  /* 0x00000009120aa211 */ /* 0x084fe400078008ff */
[----:B------:R-:W-:Y:S02]  /*9c80*/  @!P3 LEA R8, P1, R22, R9, 0x1 ;  /* 0x000000091608b211 */ /* 0x000fe400078208ff */
[-C--:B0-----:R-:W-:Y:S02]  /*9c90*/  @!P2 LEA.HI.X R11, R18, R3.reuse, R229, 0x1, P0 ;  /* 0x00000003120ba211 */ /* 0x081fe400000f0ce5 */
[----:B------:R-:W-:-:S03]  /*9ca0*/  @!P3 LEA.HI.X R9, R22, R3, R228, 0x1, P1 ;  /* 0x000000031609b211 */ /* 0x000fc600008f0ce4 */
[----:B------:R0:W-:Y:S04]  /*9cb0*/  @!P2 ST.E.128 desc[UR40][R10.64], RZ ;  /* 0x000000ff0a00a985 */ /* 0x0001e8000c101d28 */
[----:B------:R0:W-:Y:S02]  /*9cc0*/  @!P3 ST.E.128 desc[UR40][R8.64], RZ ;  /* 0x000000ff0800b985 */ /* 0x0001e4000c101d28 */
.L_x_207:
[----:B------:R-:W-:Y:S05]  /*9cd0*/  BSYNC B0 ;  /* 0x0000000000007941 */ /* 0x000fea0003800000 */
.L_x_197:
[----:B------:R-:W-:Y:S02]  /*9ce0*/  ULDC UR4, c[0x0][0xc3c] ;  /* 0x00030f0000047ab9 */ /* 0x000fe40000000800 */
[----:B-1----:R-:W-:-:S13]  /*9cf0*/  ISETP.GE.AND P0, PT, R7, UR4, PT ;  /* 0x0000000407007c0c */ /* 0x002fda000bf06270 */
[----:B------:R-:W-:Y:S05]  /*9d00*/  @!P0 BRA `(.L_x_219) ;  /* 0xffffff7000b08947 */ /* 0x000fea000383ffff */
[----:B------:R-:W-:Y:S05]  /*9d10*/  EXIT ;  /* 0x000000000000794d */ /* 0x000fea0003800000 */
.L_x_171:
[----:B------:R-:W-:-:S08]  /*9d20*/  NOP ;  /* 0x0000000000007918 */ /* 0x000fd00000000000 */
[----:B0-----:R-:W0:-:S00]  /*9d30*/  USETMAXREG.DEALLOC.CTAPOOL 0x18 ;  /* 0x00000018000079c8 */ /* 0x001e0000080e0500 */
[----:B0-----:R-:W2:Y:S01]  /*9d40*/  LDL.LU R2, [R1+0x1c] ;  /* 0x00001c0001027983 */ /* 0x001ea20000300800 */
[----:B------:R-:W-:Y:S01]  /*9d50*/  LOP3.LUT R0, R0, 0x3, RZ, 0xc0, !PT ;  /* 0x0000000300007812 */ /* 0x000fe200078ec0ff */
[----:B------:R-:W-:-:S05]  /*9d60*/  IMAD.MOV.U32 R6, RZ, RZ, RZ ;  /* 0x000000ffff067224 */ /* 0x000fca00078e00ff */
[----:B------:R-:W0:Y:S02]  /*9d70*/  SHFL.IDX PT, R0, R0, RZ, 0x1f ;  /* 0x00001fff00007589 */ /* 0x000e2400000e0000 */
[----:B0-----:R-:W-:Y:S02]  /*9d80*/  ISETP.NE.AND P0, PT, R0, RZ, PT ;  /* 0x000000ff0000720c */ /* 0x001fe40003f05270 */
[----:B--2---:R-:W-:-:S11]  /*9d90*/  LOP3.LUT R2, R2, 0xfffffffd, RZ, 0xc0, !PT ;  /* 0xfffffffd02027812 */ /* 0x004fd600078ec0ff */
[----:B------:R-:W-:-:S05]  /*9da0*/  @P0 LOP3.LUT R2, R2, 0x2, RZ, 0xfc, !PT ;  /* 0x0000000202020812 */ /* 0x000fca00078efcff */
[----:B------:R0:W-:Y:S01]  /*9db0*/  STL [R1+0x1c], R2 ;  /* 0x00001c0201007387 */ /* 0x0001e20000100800 */
[----:B------:R-:W-:Y:S05]  /*9dc0*/  @!P0 BRA `(.L_x_220) ;  /* 0x0000000000248947 */ /* 0x000fea0003800000 */
[----:B------:R-:W1:Y:S08]  /*9dd0*/  S2UR UR5, SR_CgaCtaId ;  /* 0x00000000000579c3 */ /* 0x000e700000008800 */
[----:B------:R-:W-:Y:S06]  /*9de0*/  BAR.SYNC.DEFER_BLOCKING 0x5, 0x180 ;  /* 0x0146000000007b1d */ /* 0x000fec0000010000 */
[----:B------:R-:W-:-:S02]  /*9df0*/  UMOV UR4, 0x400 ;  /* 0x0000040000047882 */ /* 0x000fc40000000000 */
[----:B-1----:R-:W-:-:S09]  /*9e00*/  ULEA UR4, UR5, UR4, 0x18 ;  /* 0x0000000405047291 */ /* 0x002fd2000f8ec03f */
[----:B------:R-:W1:Y:S04]  /*9e10*/  LDS.128 R4, [UR4+0x348d0] ;  /* 0x0348d004ff047984 */ /* 0x000e680008000c00 */
[----:B-1----:R2:W-:Y:S04]  /*9e20*/  STL.64 [R1], R4 ;  /* 0x0000000401007387 */ /* 0x0025e80000100a00 */
[----:B------:R2:W-:Y:S01]  /*9e30*/  STL.64 [R1+0x8], R6 ;  /* 0x0000080601007387 */ /* 0x0005e20000100a00 */
[----:B------:R-:W-:Y:S06]  /*9e40*/  BAR.ARV 0x4, 0x180 ;  /* 0x0106000000007b1d */ /* 0x000fec0000002000 */
[----:B------:R-:W-:Y:S05]  /*9e50*/  BRA `(.L_x_221) ;  /* 0x0000000800a87947 */ /* 0x000fea0003800000 */
.L_x_220:
[----:B------:R-:W1:Y:S01]  /*9e60*/  S2R R0, SR_TID.X ;  /* 0x0000000000007919 */ /* 0x000e620000002100 */
[----:B------:R-:W-:Y:S01]  /*9e70*/  ULDC UR4, c[0x0][0xc3c] ;  /* 0x00030f0000047ab9 */ /* 0x000fe20000000800 */
[----:B------:R-:W-:Y:S01]  /*9e80*/  IMAD.MOV.U32 R9, RZ, RZ, RZ ;  /* 0x000000ffff097224 */ /* 0x000fe200078e00ff */
[----:B------:R-:W2:Y:S01]  /*9e90*/  S2UR UR6, SR_CTAID.X ;  /* 0x00000000000679c3 */ /* 0x000ea20000002500 */
[----:B------:R-:W-:Y:S01]  /*9ea0*/  ULDC UR5, c[0x0][0xc38] ;  /* 0x00030e0000057ab9 */ /* 0x000fe20000000800 */
[----:B-1----:R-:W-:-:S04]  /*9eb0*/  LOP3.LUT R0, R0, 0x1f, RZ, 0xc0, !PT ;  /* 0x0000001f00007812 */ /* 0x002fc800078ec0ff */
[----:B------:R-:W-:-:S04]  /*9ec0*/  ISETP.NE.AND P0, PT, R0, 0x1f, PT ;  /* 0x0000001f0000780c */ /* 0x000fc80003f05270 */
[----:B------:R-:W-:-:S13]  /*9ed0*/  ISETP.GE.OR P1, PT, R0, UR4, !P0 ;  /* 0x0000000400007c0c */ /* 0x000fda000c726670 */
[----:B0-----:R-:W0:Y:S08]  /*9ee0*/  @!P1 LDC.64 R2, c[0x0][0xc80] ;  /* 0x00032000ff029b82 */ /* 0x001e300000000a00 */
[----:B------:R-:W1:Y:S01]  /*9ef0*/  @!P1 LDC.64 R4, c[0x0][0xc78] ;  /* 0x00031e00ff049b82 */ /* 0x000e620000000a00 */
[----:B0-----:R-:W-:-:S05]  /*9f00*/  @!P1 IMAD.WIDE.U32 R2, R0, 0x4, R2 ;  /* 0x0000000400029825 */ /* 0x001fca00078e0002 */
[----:B------:R1:W3:Y:S02]  /*9f10*/  @!P1 LDG.E R6, desc[UR40][R2.64] ;  /* 0x0000002802069981 */ /* 0x0002e4000c1e1900 */
[----:B-1----:R-:W-:-:S05]  /*9f20*/  @!P1 IMAD.WIDE.U32 R2, R0, 0x4, R4 ;  /* 0x0000000400029825 */ /* 0x002fca00078e0004 */
[----:B------:R-:W3:Y:S01]  /*9f30*/  @!P1 LDG.E R9, desc[UR40][R2.64] ;  /* 0x0000002802099981 */ /* 0x000ee2000c1e1900 */
[C---:B------:R-:W-:Y:S01]  /*9f40*/  ISETP.NE.AND P1, PT, R0.reuse, RZ, PT ;  /* 0x000000ff0000720c */ /* 0x040fe20003f25270 */
[----:B------:R-:W-:Y:S01]  /*9f50*/  UMOV UR4, URZ ;  /* 0x0000003f00047c82 */ /* 0x000fe20008000000 */
[C---:B------:R-:W-:Y:S02]  /*9f60*/  ISETP.GE.U32.AND P2, PT, R0.reuse, 0x2, PT ;  /* 0x000000020000780c */ /* 0x040fe40003f46070 */
[C---:B------:R-:W-:Y:S02]  /*9f70*/  ISETP.GE.U32.AND P3, PT, R0.reuse, 0x4, PT ;  /* 0x000000040000780c */ /* 0x040fe40003f66070 */
[C---:B------:R-:W-:Y:S02]  /*9f80*/  ISETP.GE.U32.AND P4, PT, R0.reuse, 0x8, PT ;  /* 0x000000080000780c */ /* 0x040fe40003f86070 */
[----:B------:R-:W-:Y:S01]  /*9f90*/  ISETP.GE.U32.AND P5, PT, R0, 0x10, PT ;  /* 0x000000100000780c */ /* 0x000fe20003fa6070 */
[----:B---3--:R-:W-:-:S05]  /*9fa0*/  IMAD R4, R6, R9, RZ ;  /* 0x0000000906047224 */ /* 0x008fca00078e02ff */
[----:B------:R-:W0:Y:S02]  /*9fb0*/  SHFL.UP PT, R5, R4, 0x1, RZ ;  /* 0x0420000004057989 */ /* 0x000e2400000e00ff */
[----:B0-----:R-:W-:-:S05]  /*9fc0*/  SEL R5, R5, RZ, P1 ;  /* 0x000000ff05057207 */ /* 0x001fca0000800000 */
[----:B------:R-:W-:-:S05]  /*9fd0*/  IMAD.IADD R5, R4, 0x1, R5 ;  /* 0x0000000104057824 */ /* 0x000fca00078e0205 */
        /* <DEDUP_REMOVED lines=12> */
[----:B------:R-:W0:Y:S02]  /*a0a0*/  SHFL.IDX PT, R4, R2, 0x1f, 0x1f ;  /* 0x03e01f0002047f89 */ /* 0x000e2400000e0000 */
[----:B0-----:R-:W-:-:S04]  /*a0b0*/  IMAD R7, R4, UR5, RZ ;  /* 0x0000000504077c24 */ /* 0x001fc8000f8e02ff */
[----:B------:R-:W-:Y:S01]  /*a0c0*/  IMAD.MOV.U32 R4, RZ, RZ, R7 ;  /* 0x000000ffff047224 */ /* 0x000fe200078e0007 */
[----:B--2---:R-:W-:-:S13]  /*a0d0*/  ISETP.GT.AND P6, PT, R7, UR6, PT ;  /* 0x0000000607007c0c */ /* 0x004fda000bfc4270 */
[----:B------:R-:W-:Y:S05]  /*a0e0*/  @P6 BRA `(.L_x_222) ;  /* 0x0000000000a46947 */ /* 0x000fea0003800000 */
[----:B------:R-:W-:Y:S01]  /*a0f0*/  IMAD.MOV.U32 R7, RZ, RZ, R4 ;  /* 0x000000ffff077224 */ /* 0x000fe200078e0004 */
[----:B------:R-:W-:Y:S01]  /*a100*/  UMOV UR4, URZ ;  /* 0x0000003f00047c82 */ /* 0x000fe20008000000 */
[----:B------:R-:W-:-:S05]  /*a110*/  ULDC UR5, c[0x0][0xc38] ;  /* 0x00030e0000057ab9 */ /* 0x000fca0000000800 */
.L_x_224:
[----:B------:R-:W0:Y:S01]  /*a120*/  LDC R2, c[0x0][0xc3c] ;  /* 0x00030f00ff027b82 */ /* 0x000e220000000800 */
[----:B------:R-:W-:Y:S01]  /*a130*/  ULDC UR7, c[0x0][0xc3c] ;  /* 0x00030f0000077ab9 */ /* 0x000fe20000000800 */
[----:B------:R-:W-:Y:S01]  /*a140*/  UIADD3 UR4, UR4, 0x1f, URZ ;  /* 0x0000001f04047890 */ /* 0x000fe2000fffe03f */
[----:B------:R-:W-:-:S05]  /*a150*/  IMAD.U32 R3, RZ, RZ, UR7 ;  /* 0x00000007ff037e24 */ /* 0x000fca000f8e00ff */
[----:B------:R1:W-:Y:S01]  /*a160*/  STL [R1+0xc], R3 ;  /* 0x00000c0301007387 */ /* 0x0003e20000100800 */
[----:B0-----:R-:W-:-:S13]  /*a170*/  ISETP.LE.AND P6, PT, R2, UR4, PT ;  /* 0x0000000402007c0c */ /* 0x001fda000bfc3270 */
[----:B-1----:R-:W-:Y:S05]  /*a180*/  @P6 BRA `(.L_x_223) ;  /* 0x0000000400a46947 */ /* 0x002fea0003800000 */
[----:B------:R-:W-:Y:S02]  /*a190*/  VIADD R9, R0, UR4 ;  /* 0x0000000400097c36 */ /* 0x000fe40008000000 */
[----:B------:R-:W-:-:S03]  /*a1a0*/  IMAD.MOV.U32 R6, RZ, RZ, RZ ;  /* 0x000000ffff067224 */ /* 0x000fc600078e00ff */
[----:B------:R-:W-:-:S13]  /*a1b0*/  ISETP.GE.OR P6, PT, R9, R2, !P0 ;  /* 0x000000020900720c */ /* 0x000fda00047c6670 */
[----:B------:R-:W0:Y:S08]  /*a1c0*/  @!P6 LDC.64 R2, c[0x0][0xc80] ;  /* 0x00032000ff02eb82 */ /* 0x000e300000000a00 */
[----:B------:R-:W1:Y:S01]  /*a1d0*/  @!P6 LDC.64 R4, c[0x0][0xc78] ;  /* 0x00031e00ff04eb82 */ /* 0x000e620000000a00 */
[----:B0-----:R-:W-:-:S05]  /*a1e0*/  @!P6 IMAD.WIDE R2, R9, 0x4, R2 ;  /* 0x000000040902e825 */ /* 0x001fca00078e0202 */
[----:B------:R1:W2:Y:S02]  /*a1f0*/  @!P6 LDG.E R6, desc[UR40][R2.64] ;  /* 0x000000280206e981 */ /* 0x0002a4000c1e1900 */
[----:B-1----:R-:W-:-:S04]  /*a200*/  @!P6 IMAD.WIDE R2, R9, 0x4, R4 ;  /* 0x000000040902e825 */ /* 0x002fc800078e0204 */
[----:B------:R-:W-:-:S06]  /*a210*/  IMAD.MOV.U32 R9, RZ, RZ, RZ ;  /* 0x000000ffff097224 */ /* 0x000fcc00078e00ff */
[----:B------:R-:W2:Y:S02]  /*a220*/  @!P6 LDG.E R9, desc[UR40][R2.64] ;  /* 0x000000280209e981 */ /* 0x000ea4000c1e1900 */
[----:B--2---:R-:W-:-:S05]  /*a230*/  IMAD R11, R6, R9, RZ ;  /* 0x00000009060b7224 */ /* 0x004fca00078e02ff */
        /* <DEDUP_REMOVED lines=17> */
[----:B------:R-:W-:-:S05]  /*a350*/  IMAD.IADD R7, R4, 0x1, R7 ;  /* 0x0000000104077824 */ /* 0x000fca00078e0207 */
[----:B------:R-:W-:-:S13]  /*a360*/  ISETP.GT.AND P6, PT, R7, UR6, PT ;  /* 0x0000000607007c0c */ /* 0x000fda000bfc4270 */
[----:B------:R-:W-:Y:S05]  /*a370*/  @!P6 BRA `(.L_x_224) ;  /* 0xfffffffc0068e947 */ /* 0x000fea000383ffff */
.L_x_222:
[----:B------:R-:W-:Y:S02]  /*a380*/  IMAD.IADD R11, R7, 0x1, -R4 ;  /* 0x00000001070b7824 */ /* 0x000fe400078e0a04 */
[----:B------:R-:W-:Y:S02]  /*a390*/  IMAD.MOV.U32 R12, RZ, RZ, RZ ;  /* 0x000000ffff0c7224 */ /* 0x000fe400078e00ff */
[----:B------:R-:W-:-:S05]  /*a3a0*/  IMAD R3, R2, UR5, R11 ;  /* 0x0000000502037c24 */ /* 0x000fca000f8e020b */
[----:B------:R-:W-:-:S13]  /*a3b0*/  ISETP.GT.AND P0, PT, R3, UR6, PT ;  /* 0x0000000603007c0c */ /* 0x000fda000bf04270 */
[----:B------:R-:W-:-:S04]  /*a3c0*/  VOTE.ANY R10, PT, !P0 ;  /* 0x00000000000a7806 */ /* 0x000fc800040e0100 */
[----:B------:R-:W0:Y:S01]  /*a3d0*/  POPC R5, R10 ;  /* 0x0000000a00057309 */ /* 0x000e220000000000 */
[----:B------:R-:W-:Y:S01]  /*a3e0*/  ISETP.NE.AND P0, PT, R10, RZ, PT ;  /* 0x000000ff0a00720c */ /* 0x000fe20003f05270 */
[----:B0-----:R-:W0:Y:S04]  /*a3f0*/  SHFL.IDX PT, R6, R6, R5, 0x1f ;  /* 0x00001f0506067589 */ /* 0x001e2800000e0000 */
[----:B------:R-:W1:Y:S01]  /*a400*/  SHFL.IDX PT, R8, R9, R5, 0x1f ;  /* 0x00001f0509087589 */ /* 0x000e6200000e0000 */
[----:B0-----:R-:W-:-:S04]  /*a410*/  IABS R4, R6 ;  /* 0x0000000600047213 */ /* 0x001fc80000000000 */
[----:B------:R-:W0:Y:S01]  /*a420*/  I2F.RP R13, R4 ;  /* 0x00000004000d7306 */ /* 0x000e220000209400 */
[----:B-1----:R-:W-:-:S07]  /*a430*/  IABS R7, R8 ;  /* 0x0000000800077213 */ /* 0x002fce0000000000 */
[----:B------:R-:W-:Y:S08]  /*a440*/  I2F.RP R10, R7 ;  /* 0x00000007000a7306 */ /* 0x000ff00000209400 */
[----:B0-----:R-:W0:Y:S02]  /*a450*/  MUFU.RCP R13, R13 ;  /* 0x0000000d000d7308 */ /* 0x001e240000001000 */
[----:B0-----:R-:W-:-:S06]  /*a460*/  VIADD R3, R13, 0xffffffe ;  /* 0x0ffffffe0d037836 */ /* 0x001fcc0000000000 */
[----:B------:R-:W0:Y:S02]  /*a470*/  F2I.FTZ.U32.TRUNC.NTZ R3, R3 ;  /* 0x0000000300037305 */ /* 0x000e24000021f000 */
[----:B0-----:R-:W-:Y:S01]  /*a480*/  IMAD.MOV R15, RZ, RZ, -R3 ;  /* 0x000000ffff0f7224 */ /* 0x001fe200078e0a03 */
[----:B------:R-:W-:Y:S06]  /*a490*/  @!P0 BRA `(.L_x_225) ;  /* 0x0000000000088947 */ /* 0x000fec0003800000 */
[----:B------:R-:W-:-:S05]  /*a4a0*/  VIADD R9, R5, 0xffffffff ;  /* 0xffffffff05097836 */ /* 0x000fca0000000000 */
[----:B------:R0:W1:Y:S02]  /*a4b0*/  SHFL.IDX PT, R12, R2, R9, 0x1f ;  /* 0x00001f09020c7589 */ /* 0x00006400000e0000 */
.L_x_225:
[----:B-1----:R-:W-:Y:S01]  /*a4c0*/  IMAD R11, R12, UR5, R11 ;  /* 0x000000050c0b7c24 */ /* 0x002fe2000f8e020b */
[----:B------:R-:W1:Y:S01]  /*a4d0*/  MUFU.RCP R10, R10 ;  /* 0x0000000a000a7308 */ /* 0x000e620000001000 */
[----:B0-----:R-:W-:Y:S02]  /*a4e0*/  IMAD R9, R15, R4, RZ ;  /* 0x000000040f097224 */ /* 0x001fe400078e02ff */
[----:B------:R-:W-:Y:S01]  /*a4f0*/  IMAD.MOV.U32 R2, RZ, RZ, RZ ;  /* 0x000000ffff027224 */ /* 0x000fe200078e00ff */
[----:B------:R0:W-:Y:S03]  /*a500*/  STL [R1], R11 ;  /* 0x0000000b01007387 */ /* 0x0001e60000100800 */
[----:B------:R-:W-:Y:S01]  /*a510*/  IMAD.HI.U32 R2, R3, R9, R2 ;  /* 0x0000000903027227 */ /* 0x000fe200078e0002 */
[----:B------:R-:W-:Y:S02]  /*a520*/  IADD3 R9, -R11, UR6, RZ ;  /* 0x000000060b097c10 */ /* 0x000fe4000fffe1ff */
[----:B------:R-:W-:-:S02]  /*a530*/  IABS R3, R6 ;  /* 0x0000000600037213 */ /* 0x000fc40000000000 */
[----:B------:R-:W-:-:S03]  /*a540*/  IABS R13, R9 ;  /* 0x00000009000d7213 */ /* 0x000fc60000000000 */
[----:B------:R-:W-:Y:S02]  /*a550*/  IMAD.MOV R12, RZ, RZ, -R3 ;  /* 0x000000ffff0c7224 */ /* 0x000fe400078e0a03 */
[----:B0-----:R-:W-:-:S04]  /*a560*/  IMAD.HI.U32 R11, R2, R13, RZ ;  /* 0x0000000d020b7227 */ /* 0x001fc800078e00ff */
[----:B-1----:R-:W-:Y:S02]  /*a570*/  VIADD R3, R10, 0xffffffe ;  /* 0x0ffffffe0a037836 */ /* 0x002fe40000000000 */
[----:B------:R-:W-:-:S04]  /*a580*/  IMAD R13, R11, R12, R13 ;  /* 0x0000000c0b0d7224 */ /* 0x000fc800078e020d */
[----:B------:R-:W0:Y:S01]  /*a590*/  F2I.FTZ.U32.TRUNC.NTZ R3, R3 ;  /* 0x0000000300037305 */ /* 0x000e22000021f000 */
[----:B------:R-:W-:-:S13]  /*a5a0*/  ISETP.GT.U32.AND P1, PT, R4, R13, PT ;  /* 0x0000000d0400720c */ /* 0x000fda0003f24070 */
[----:B------:R-:W-:Y:S02]  /*a5b0*/  @!P1 IMAD.IADD R13, R13, 0x1, -R4 ;  /* 0x000000010d0d9824 */ /* 0x000fe400078e0a04 */
[----:B0-----:R-:W-:Y:S02]  /*a5c0*/  IMAD.MOV R2, RZ, RZ, -R3 ;  /* 0x000000ffff027224 */ /* 0x001fe400078e0a03 */
[----:B------:R-:W-:Y:S01]  /*a5d0*/  @!P1 VIADD R11, R11, 0x1 ;  /* 0x000000010b0b9836 */ /* 0x000fe20000000000 */
[----:B------:R-:W-:Y:S01]  /*a5e0*/  ISETP.GE.U32.AND P0, PT, R13, R4, PT ;  /* 0x000000040d00720c */ /* 0x000fe20003f06070 */
[----:B------:R-:W-:Y:S01]  /*a5f0*/  IMAD R13, R2, R7, RZ ;  /* 0x00000007020d7224 */ /* 0x000fe200078e02ff */
[----:B------:R-:W-:Y:S01]  /*a600*/  ISETP.NE.AND P1, PT, R6, RZ, PT ;  /* 0x000000ff0600720c */ /* 0x000fe20003f25270 */
[----:B------:R-:W-:-:S04]  /*a610*/  IMAD.MOV.U32 R2, RZ, RZ, RZ ;  /* 0x000000ffff027224 */ /* 0x000fc800078e00ff */
[----:B------:R-:W-:Y:S01]  /*a620*/  IMAD.HI.U32 R4, R3, R13, R2 ;  /* 0x0000000d03047227 */ /* 0x000fe200078e0002 */
[----:B------:R-:W-:-:S04]  /*a630*/  LOP3.LUT R2, R9, R6, RZ, 0x3c, !PT ;  /* 0x0000000609027212 */ /* 0x000fc800078e3cff */
[----:B------:R-:W-:Y:S01]  /*a640*/  ISETP.GE.AND P2, PT, R2, RZ, PT ;  /* 0x000000ff0200720c */ /* 0x000fe20003f46270 */
[----:B------:R-:W-:Y:S01]  /*a650*/  @P0 VIADD R11, R11, 0x1 ;  /* 0x000000010b0b0836 */ /* 0x000fe20000000000 */
[----:B------:R-:W-:-:S05]  /*a660*/  IABS R2, R8 ;  /* 0x0000000800027213 */ /* 0x000fca0000000000 */
[----:B------:R-:W-:-:S06]  /*a670*/  IMAD.MOV R2, RZ, RZ, -R2 ;  /* 0x000000ffff027224 */ /* 0x000fcc00078e0a02 */
[----:B------:R-:W-:Y:S01]  /*a680*/  @!P2 IMAD.MOV R11, RZ, RZ, -R11 ;  /* 0x000000ffff0ba224 */ /* 0x000fe200078e0a0b */
[----:B------:R-:W-:-:S04]  /*a690*/  @!P1 LOP3.LUT R11, RZ, R6, RZ, 0x33, !PT ;  /* 0x00000006ff0b9212 */ /* 0x000fc800078e33ff */
[-C--:B------:R-:W-:Y:S01]  /*a6a0*/  IABS R3, R11.reuse ;  /* 0x0000000b00037213 */ /* 0x080fe20000000000 */
[----:B------:R-:W-:-:S04]  /*a6b0*/  IMAD R6, R6, R11, RZ ;  /* 0x0000000b06067224 */ /* 0x000fc800078e02ff */
[----:B------:R-:W-:-:S04]  /*a6c0*/  IMAD.HI.U32 R4, R4, R3, RZ ;  /* 0x0000000304047227 */ /* 0x000fc800078e00ff */
[----:B------:R-:W-:Y:S02]  /*a6d0*/  IMAD R2, R4, R2, R3 ;  /* 0x0000000204027224 */ /* 0x000fe400078e0203 */
[----:B------:R-:W-:-:S03]  /*a6e0*/  IMAD.IADD R6, R9, 0x1, -R6 ;  /* 0x0000000109067824 */ /* 0x000fc600078e0a06 */
[----:B------:R-:W-:Y:S02]  /*a6f0*/  ISETP.GT.U32.AND P1, PT, R7, R2, PT ;  /* 0x000000020700720c */ /* 0x000fe40003f24070 */
[----:B------:R1:W-:Y:S11]  /*a700*/  STL [R1+0x4], R6 ;  /* 0x0000040601007387 */ /* 0x0003f60000100800 */
[----:B------:R-:W-:-:S02]  /*a710*/  @!P1 IMAD.IADD R2, R2, 0x1, -R7 ;  /* 0x0000000102029824 */ /* 0x000fc400078e0a07 */
[----:B------:R-:W-:Y:S01]  /*a720*/  @!P1 VIADD R4, R4, 0x1 ;  /* 0x0000000104049836 */ /* 0x000fe20000000000 */
[----:B------:R-:W-:Y:S02]  /*a730*/  ISETP.NE.AND P1, PT, R8, RZ, PT ;  /* 0x000000ff0800720c */ /* 0x000fe40003f25270 */
[----:B------:R-:W-:Y:S02]  /*a740*/  ISETP.GE.U32.AND P0, PT, R2, R7, PT ;  /* 0x000000070200720c */ /* 0x000fe40003f06070 */
[----:B------:R-:W-:-:S04]  /*a750*/  LOP3.LUT R2, R11, R8, RZ, 0x3c, !PT ;  /* 0x000000080b027212 */ /* 0x000fc800078e3cff */
[----:B------:R-:W-:-:S07]  /*a760*/  ISETP.GE.AND P2, PT, R2, RZ, PT ;  /* 0x000000ff0200720c */ /* 0x000fce0003f46270 */
[----:B------:R-:W-:-:S06]  /*a770*/  @P0 VIADD R4, R4, 0x1 ;  /* 0x0000000104040836 */ /* 0x000fcc0000000000 */
[----:B------:R-:W-:Y:S01]  /*a780*/  @!P2 IMAD.MOV R4, RZ, RZ, -R4 ;  /* 0x000000ffff04a224 */ /* 0x000fe200078e0a04 */
[----:B------:R-:W-:-:S05]  /*a790*/  @!P1 LOP3.LUT R4, RZ, R8, RZ, 0x33, !PT ;  /* 0x00000008ff049212 */ /* 0x000fca00078e33ff */
[--C-:B------:R-:W-:Y:S02]  /*a7a0*/  IMAD.MOV R2, RZ, RZ, -R4.reuse ;  /* 0x000000ffff027224 */ /* 0x100fe400078e0a04 */
[C---:B------:R-:W-:Y:S02]  /*a7b0*/  IMAD R4, R8.reuse, 0x1000000, R4 ;  /* 0x0100000008047824 */ /* 0x040fe400078e0204 */
[----:B------:R-:W-:Y:S02]  /*a7c0*/  IMAD R11, R8, R2, R11 ;  /* 0x00000002080b7224 */ /* 0x000fe400078e020b */
[----:B------:R-:W-:Y:S02]  /*a7d0*/  VIADD R2, R5, UR4 ;  /* 0x0000000405027c36 */ /* 0x000fe40008000000 */
[----:B------:R-:W-:-:S03]  /*a7e0*/  IMAD R3, R11, 0x10000, R4 ;  /* 0x000100000b037824 */ /* 0x000fc600078e0204 */
[----:B------:R1:W-:Y:S04]  /*a7f0*/  STL [R1+0xc], R2 ;  /* 0x00000c0201007387 */ /* 0x0003e80000100800 */
[----:B------:R1:W-:Y:S01]  /*a800*/  STL [R1+0x8], R3 ;  /* 0x0000080301007387 */ /* 0x0003e20000100800 */
[----:B------:R-:W-:Y:S05]  /*a810*/  BRA `(.L_x_226) ;  /* 0x0000000000107947 */ /* 0x000fea0003800000 */
.L_x_223:
[----:B------:R-:W-:Y:S01]  /*a820*/  IMAD.U32 R2, RZ, RZ, UR6 ;  /* 0x00000006ff027e24 */ /* 0x000fe2000f8e00ff */
[----:B------:R0:W-:Y:S04]  /*a830*/  STL [R1+0x4], RZ ;  /* 0x000004ff01007387 */ /* 0x0001e80000100800 */
[----:B------:R0:W-:Y:S04]  /*a840*/  STL [R1+0x8], RZ ;  /* 0x000008ff01007387 */ /* 0x0001e80000100800 */
[----:B------:R0:W-:Y:S02]  /*a850*/  STL [R1], R2 ;  /* 0x0000000201007387 */ /* 0x0001e40000100800 */
.L_x_226:
[----:B------:R-:W2:Y:S04]  /*a860*/  LDL R4, [R1] ;  /* 0x0000000001047983 */ /* 0x000ea80000100800 */
[----:B------:R-:W2:Y:S04]  /*a870*/  LDL R5, [R1+0x4] ;  /* 0x0000040001057983 */ /* 0x000ea80000100800 */
[----:B-1----:R-:W2:Y:S04]  /*a880*/  LDL R6, [R1+0x8] ;  /* 0x0000080001067983 */ /* 0x002ea80000100800 */
[----:B------:R-:W2:Y:S01]  /*a890*/  LDL R7, [R1+0xc] ;  /* 0x00000c0001077983 */ /* 0x000ea20000100800 */
[----:B------:R-:W-:-:S13]  /*a8a0*/  ISETP.NE.AND P0, PT, R0, RZ, PT ;  /* 0x000000ff0000720c */ /* 0x000fda0003f05270 */
[----:B------:R-:W1:Y:S01]  /*a8b0*/  @!P0 S2R R3, SR_CgaCtaId ;  /* 0x0000000000038919 */ /* 0x000e620000008800 */
[----:B------:R-:W-:-:S04]  /*a8c0*/  @!P0 MOV R0, 0x400 ;  /* 0x0000040000008802 */ /* 0x000fc80000000f00 */
[----:B-1----:R-:W-:-:S05]  /*a8d0*/  @!P0 LEA R0, R3, R0, 0x18 ;  /* 0x0000000003008211 */ /* 0x002fca00078ec0ff */
[----:B--2---:R1:W-:Y:S01]  /*a8e0*/  @!P0 STS.128 [R0+0x348d0], R4 ;  /* 0x0348d00400008388 */ /* 0x0043e20000000c00 */
[----:B------:R-:W-:Y:S06]  /*a8f0*/  BAR.ARV 0x5, 0x180 ;  /* 0x0146000000007b1d */ /* 0x000fec0000002000 */
.L_x_221:
[----:B-1----:R-:W3:Y:S01]  /*a900*/  LDL R0, [R1+0xc] ;  /* 0x00000c0001007983 */ /* 0x002ee20000100800 */
[----:B------:R-:W-:Y:S01]  /*a910*/  ULDC UR4, c[0x0][0xc3c] ;  /* 0x00030f0000047ab9 */ /* 0x000fe20000000800 */
[----:B------:R-:W-:Y:S02]  /*a920*/  IMAD.MOV.U32 R19, RZ, RZ, RZ ;  /* 0x000000ffff137224 */ /* 0x000fe400078e00ff */
[----:B------:R1:W-:Y:S01]  /*a930*/  STL [R1+0x48], RZ ;  /* 0x000048ff01007387 */ /* 0x0003e20000100800 */
[----:B---3--:R-:W-:Y:S01]  /*a940*/  ISETP.GE.AND P0, PT, R0, UR4, PT ;  /* 0x0000000400007c0c */ /* 0x008fe2000bf06270 */
[----:B------:R-:W-:-:S05]  /*a950*/  IMAD.MOV.U32 R0, RZ, RZ, 0x1 ;  /* 0x00000001ff007424 */ /* 0x000fca00078e00ff */
[----:B------:R1:W-:Y:S07]  /*a960*/  STL [R1+0x14], R0 ;  /* 0x0000140001007387 */ /* 0x0003ee0000100800 */
[----:B------:R-:W-:Y:S05]  /*a970*/  @P0 BRA `(.L_x_227) ;  /* 0x0000005400fc0947 */ /* 0x000fea0003800000 */
[----:B--2---:R-:W2:Y:S01]  /*a980*/  S2R R5, SR_TID.X ;  /* 0x0000000000057919 */ /* 0x004ea20000002100 */
[----:B------:R-:W3:Y:S01]  /*a990*/  S2UR UR5, SR_CgaCtaId ;  /* 0x00000000000579c3 */ /* 0x000ee20000008800 */
[----:B------:R-:W-:Y:S01]  /*a9a0*/  UMOV UR4, 0x400 ;  /* 0x0000040000047882 */ /* 0x000fe20000000000 */
[----:B------:R-:W-:Y:S01]  /*a9b0*/  BSSY B8, `(.L_x_227) ;  /* 0x000057b000087945 */ /* 0x000fe20003800000 */
[----:B------:R-:W-:Y:S01]  /*a9c0*/  IMAD.MOV.U32 R19, RZ, RZ, RZ ;  /* 0x000000ffff137224 */ /* 0x000fe200078e00ff */
[----:B------:R-:W-:Y:S01]  /*a9d0*/  ULDC UR36, c[0x0][0xc] ;  /* 0x0000030000247ab9 */ /* 0x000fe20000000800 */
[----:B------:R-:W-:Y:S01]  /*a9e0*/  ULDC.64 UR38, c[0x0][0x198] ;  /* 0x0000660000267ab9 */ /* 0x000fe20000000a00 */
[----:B---3--:R-:W-:-:S06]  /*a9f0*/  ULEA UR4, UR5, UR4, 0x18 ;  /* 0x0000000405047291 */ /* 0x008fcc000f8ec03f */
[----:B------:R-:W-:Y:S01]  /*aa00*/  IMAD.U32 R18, RZ, RZ, UR4 ;  /* 0x00000004ff127e24 */ /* 0x000fe2000f8e00ff */
[C---:B--2---:R-:W-:Y:S01]  /*aa10*/  LOP3.LUT R4, R5.reuse, 0x7f, RZ, 0xc0, !PT ;  /* 0x0000007f05047812 */ /* 0x044fe200078ec0ff */
[----:B-1----:R-:W-:-:S05]  /*aa20*/  IMAD.SHL.U32 R0, R5, 0x8, RZ ;  /* 0x0000000805007824 */ /* 0x002fca00078e00ff */
[C---:B0-----:R-:W-:Y:S02]  /*aa30*/  LOP3.LUT R2, R0.reuse, 0x1f8, RZ, 0xc0, !PT ;  /* 0x000001f800027812 */ /* 0x041fe400078ec0ff */
[----:B------:R-:W-:Y:S02]  /*aa40*/  LOP3.LUT R0, R0, 0x38, RZ, 0xc0, !PT ;  /* 0x0000003800007812 */ /* 0x000fe400078ec0ff */
[----:B------:R-:W-:Y:S01]  /*aa50*/  LOP3.LUT R3, R2, 0x38, R5, 0x78, !PT ;  /* 0x0000003802037812 */ /* 0x000fe200078e7805 */
[----:B------:R-:W-:Y:S01]  /*aa60*/  IMAD.SHL.U32 R2, R4, 0x8, RZ ;  /* 0x0000000804027824 */ /* 0x000fe200078e00ff */
[----:B------:R-:W-:-:S04]  /*aa70*/  SHF.R.U32.HI R4, RZ, 0x3, R4 ;  /* 0x00000003ff047819 */ /* 0x000fc80000011604 */
[----:B------:R-:W-:Y:S01]  /*aa80*/  LOP3.LUT R3, R3, 0x200, R2, 0xf8, !PT ;  /* 0x0000020003037812 */ /* 0x000fe200078ef802 */
[----:B------:R-:W-:-:S04]  /*aa90*/  IMAD.SHL.U32 R2, R5, 0x10, RZ ;  /* 0x0000001005027824 */ /* 0x000fc800078e00ff */
[----:B------:R-:W-:Y:S01]  /*aaa0*/  IMAD R3, R3, 0x2, R18 ;  /* 0x0000000203037824 */ /* 0x000fe200078e0212 */
[----:B------:R-:W-:Y:S01]  /*aab0*/  LOP3.LUT R4, R4, 0x70, R2, 0xf8, !PT ;  /* 0x0000007004047812 */ /* 0x000fe200078ef802 */
[----:B------:R-:W-:-:S03]  /*aac0*/  IMAD.MOV.U32 R2, RZ, RZ, 0x1 ;  /* 0x00000001ff027424 */ /* 0x000fc600078e00ff */
[----:B------:R-:W-:Y:S04]  /*aad0*/  STL [R1+0x24], R3 ;  /* 0x0000240301007387 */ /* 0x000fe80000100800 */
[----:B------:R0:W-:Y:S04]  /*aae0*/  STL [R1+0x14], R2 ;  /* 0x0000140201007387 */ /* 0x0001e80000100800 */
[----:B------:R1:W-:Y:S01]  /*aaf0*/  STL [R1+0x48], RZ ;  /* 0x000048ff01007387 */ /* 0x0003e20000100800 */
[C---:B0-----:R-:W-:Y:S02]  /*ab00*/  LOP3.LUT R2, R0.reuse, 0x40, RZ, 0xfc, !PT ;  /* 0x0000004000027812 */ /* 0x041fe400078efcff */
[----:B-1----:R-:W-:-:S07]  /*ab10*/  LOP3.LUT R0, R0, 0x80, RZ, 0xfc, !PT ;  /* 0x0000008000007812 */ /* 0x002fce00078efcff */
.L_x_329:
[----:B--2---:R-:W2:Y:S01]  /*ab20*/  LDL R0, [R1+0xc] ;  /* 0x00000c0001007983 */ /* 0x004ea20000100800 */
[----:B------:R-:W2:Y:S01]  /*ab30*/  LDC.64 R2, c[0x0][0xc88] ;  /* 0x00032200ff027b82 */ /* 0x000ea20000000a00 */
[----:B------:R-:W-:Y:S05]  /*ab40*/  YIELD ;  /* 0x0000000000007946 */ /* 0x000fea0003800000 */
[----:B------:R-:W-:Y:S01]  /*ab50*/  ULDC.64 UR4, c[0x0][0xa28] ;  /* 0x00028a0000047ab9 */ /* 0x000fe20000000a00 */
[----:B-1----:R-:W-:Y:S01]  /*ab60*/  IMAD.MOV.U32 R6, RZ, RZ, RZ ;  /* 0x000000ffff067224 */ /* 0x002fe200078e00ff */
[----:B------:R-:W-:Y:S01]  /*ab70*/  ISETP.NE.U32.AND P0, PT, RZ, UR4, PT ;  /* 0x00000004ff007c0c */ /* 0x000fe2000bf05070 */
[----:B------:R-:W-:Y:S01]  /*ab80*/  ULDC.64 UR6, c[0x0][0xa18] ;  /* 0x0002860000067ab9 */ /* 0x000fe20000000a00 */
[----:B------:R-:W-:Y:S01]  /*ab90*/  ULDC.64 UR8, c[0x0][0xa08] ;  /* 0x0002820000087ab9 */ /* 0x000fe20000000a00 */
[----:B--2---:R-:W-:-:S05]  /*aba0*/  IMAD.WIDE R2, R0, 0x4, R2 ;  /* 0x0000000400027825 */ /* 0x004fca00078e0202 */
[----:B------:R-:W2:Y:S01]  /*abb0*/  LDG.E R10, desc[UR40][R2.64] ;  /* 0x00000028020a7981 */ /* 0x000ea2000c1e1900 */
[----:B------:R-:W-:Y:S01]  /*abc0*/  ISETP.NE.AND.EX P0, PT, RZ, UR5, PT, P0 ;  /* 0x00000005ff007c0c */ /* 0x000fe2000bf05300 */
[----:B------:R-:W-:Y:S01]  /*abd0*/  IMAD.MOV.U32 R0, RZ, RZ, RZ ;  /* 0x000000ffff007224 */ /* 0x000fe200078e00ff */
[----:B--2---:R-:W-:Y:S01]  /*abe0*/  SHF.R.S32.HI R4, RZ, 0x1f, R10 ;  /* 0x0000001fff047819 */ /* 0x004fe2000001140a */
[----:B------:R-:W-:-:S10]  /*abf0*/  IMAD.SHL.U32 R17, R10, 0x4, RZ ;  /* 0x000000040a117824 */ /* 0x000fd400078e00ff */
[C---:B------:R-:W-:Y:S01]  /*ac00*/  @P0 LEA R2, P1, R10.reuse, UR4, 0x2 ;  /* 0x000000040a020c11 */ /* 0x040fe2000f8210ff */
[----:B------:R-:W-:Y:S03]  /*ac10*/  STL [R1+0x2c], R10 ;  /* 0x00002c0a01007387 */ /* 0x000fe60000100800 */
[C-C-:B------:R-:W-:Y:S01]  /*ac20*/  @P0 LEA.HI.X R3, R10.reuse, UR5, R4.reuse, 0x2, P1 ;  /* 0x000000050a030c11 */ /* 0x140fe200088f1404 */
[----:B------:R-:W-:Y:S01]  /*ac30*/  ULDC.64 UR4, c[0x0][0xa00] ;  /* 0x0002800000047ab9 */ /* 0x000fe20000000a00 */
[----:B------:R-:W-:Y:S01]  /*ac40*/  SHF.L.U64.HI R9, R10, 0x2, R4 ;  /* 0x000000020a097819 */ /* 0x000fe20000010204 */
[----:B0-----:R0:W-:Y:S01]  /*ac50*/  STL [R1+0x3c], R4 ;  /* 0x00003c0401007387 */ /* 0x0011e20000100800 */
[----:B------:R-:W-:-:S03]  /*ac60*/  ISETP.NE.U32.AND P1, PT, RZ, UR4, PT ;  /* 0x00000004ff007c0c */ /* 0x000fc6000bf25070 */
[----:B------:R1:W5:Y:S01]  /*ac70*/  @P0 LDG.E R0, desc[UR40][R2.64] ;  /* 0x0000002802000981 */ /* 0x000362000c1e1900 */
[----:B------:R-:W-:Y:S01]  /*ac80*/  ISETP.NE.AND.EX P1, PT, RZ, UR5, PT, P1 ;  /* 0x00000005ff007c0c */ /* 0x000fe2000bf25310 */
[----:B------:R-:W-:Y:S01]  /*ac90*/  IMAD.MOV.U32 R8, RZ, RZ, RZ ;  /* 0x000000ffff087224 */ /* 0x000fe200078e00ff */
[----:B------:R-:W-:Y:S01]  /*aca0*/  ISETP.NE.U32.AND P2, PT, RZ, UR6, PT ;  /* 0x00000006ff007c0c */ /* 0x000fe2000bf45070 */
[----:B------:R-:W-:Y:S01]  /*acb0*/  STL [R1+0x20], R9 ;  /* 0x0000200901007387 */ /* 0x000fe20000100800 */
[----:B------:R-:W-:Y:S02]  /*acc0*/  ISETP.NE.U32.AND P0, PT, RZ, UR8, PT ;  /* 0x00000008ff007c0c */ /* 0x000fe4000bf05070 */
[C---:B0-----:R-:W-:Y:S02]  /*acd0*/  IADD3 R4, P4, R17.reuse, UR8, RZ ;  /* 0x0000000811047c10 */ /* 0x041fe4000ff9e0ff */
[----:B-1----:R-:W-:Y:S02]  /*ace0*/  IADD3 R2, P3, R17, UR4, RZ ;  /* 0x0000000411027c10 */ /* 0x002fe4000ff7e0ff */
[----:B------:R-:W-:-:S02]  /*acf0*/  ISETP.NE.AND.EX P2, PT, RZ, UR7, PT, P2 ;  /* 0x00000007ff007c0c */ /* 0x000fc4000bf45320 */
[C---:B------:R-:W-:Y:S02]  /*ad00*/  IADD3.X R3, R9.reuse, UR5, RZ, P3, !PT ;  /* 0x0000000509037c10 */ /* 0x040fe40009ffe4ff */
[----:B------:R-:W-:Y:S02]  /*ad10*/  ISETP.NE.AND.EX P0, PT, RZ, UR9, PT, P0 ;  /* 0x00000009ff007c0c */ /* 0x000fe4000bf05300 */
[----:B------:R-:W-:Y:S01]  /*ad20*/  IADD3.X R5, R9, UR9, RZ, P4, !PT ;  /* 0x0000000909057c10 */ /* 0x000fe2000a7fe4ff */
[----:B------:R-:W2:Y:S01]  /*ad30*/  @P1 LDG.E R6, desc[UR40][R2.64] ;  /* 0x0000002802061981 */ /* 0x000ea2000c1e1900 */
[----:B------:R-:W-:Y:S02]  /*ad40*/  ULDC UR4, c[0x0][0x288] ;  /* 0x0000a20000047ab9 */ /* 0x000fe40000000800 */
[----:B------:R-:W-:Y:S01]  /*ad50*/  IMAD.U32 R11, RZ, RZ, UR4 ;  /* 0x00000004ff0b7e24 */ /* 0x000fe2000f8e00ff */
[----:B------:R-:W-:-:S06]  /*ad60*/  ULDC.64 UR4, c[0x0][0x418] ;  /* 0x0001060000047ab9 */ /* 0x000fcc0000000a00 */
[----:B------:R-:W5:Y:S04]  /*ad70*/  @P0 LDG.E R8, desc[UR40][R4.64] ;  /* 0x0000002804080981 */ /* 0x000f68000c1e1900 */
[----:B--2---:R0:W-:Y:S02]  /*ad80*/  STL [R1+0x30], R6 ;  /* 0x0000300601007387 */ /* 0x0041e40000100800 */
[----:B0-----:R-:W-:-:S04]  /*ad90*/  @P2 IADD3 R6, P3, R17, UR6, RZ ;  /* 0x0000000611062c10 */ /* 0x001fc8000ff7e0ff */
[----:B------:R-:W-:-:S05]  /*ada0*/  @P2 IADD3.X R7, R9, UR7, RZ, P3, !PT ;  /* 0x0000000709072c10 */ /* 0x000fca0009ffe4ff */
[----:B------:R0:W2:Y:S01]  /*adb0*/  @P2 LDG.E R11, desc[UR40][R6.64] ;  /* 0x00000028060b2981 */ /* 0x0000a2000c1e1900 */
[----:B------:R-:W-:-:S03]  /*adc0*/  UISETP.NE.U32.AND UP0, UPT, UR4, URZ, UPT ;  /* 0x0000003f0400728c */ /* 0x000fc6000bf05070 */
[----:B------:R-:W-:Y:S01]  /*add0*/  ULDC UR4, c[0x0][0x424] ;  /* 0x0001090000047ab9 */ /* 0x000fe20000000800 */
[----:B------:R-:W-:-:S03]  /*ade0*/  UISETP.NE.AND.EX UP0, UPT, UR5, URZ, UPT, UP0 ;  /* 0x0000003f0500728c */ /* 0x000fc6000bf05300 */
[----:B------:R-:W-:Y:S01]  /*adf0*/  ULDC UR5, c[0x0][0x2f0] ;  /* 0x0000bc0000057ab9 */ /* 0x000fe20000000800 */
[----:B------:R-:W-:-:S04]  /*ae00*/  USEL UR4, UR4, 0x1, UP0 ;  /* 0x0000000104047887 */ /* 0x000fc80008000000 */
[----:B------:R-:W-:-:S06]  /*ae10*/  UIMAD UR4, UR4, UR5, URZ ;  /* 0x00000005040472a4 */ /* 0x000fcc000f8e023f */
[----:B0-----:R-:W-:Y:S01]  /*ae20*/  IMAD.U32 R6, RZ, RZ, UR4 ;  /* 0x00000004ff067e24 */ /* 0x001fe2000f8e00ff */
[----:B--2---:R0:W-:Y:S01]  /*ae30*/  STL [R1+0x40], R11 ;  /* 0x0000400b01007387 */ /* 0x0041e20000100800 */
[----:B------:R-:W-:Y:S05]  /*ae40*/  @P2 BRA `(.L_x_228) ;  /* 0x0000000000142947 */ /* 0x000fea0003800000 */
[----:B------:R-:W-:Y:S05]  /*ae50*/  @!P1 BRA `(.L_x_228) ;  /* 0x0000000000109947 */ /* 0x000fea0003800000 */
[----:B------:R-:W2:Y:S04]  /*ae60*/  LDG.E R7, desc[UR40][R2.64] ;  /* 0x0000002802077981 */ /* 0x000ea8000c1e1900 */
[----:B------:R-:W2:Y:S02]  /*ae70*/  LDG.E R2, desc[UR40][R2.64+0x4] ;  /* 0x0000042802027981 */ /* 0x000ea4000c1e1900 */
[----:B--2---:R-:W-:-:S05]  /*ae80*/  IMAD.IADD R2, R2, 0x1, -R7 ;  /* 0x0000000102027824 */ /* 0x004fca00078e0a07 */
[----:B------:R1:W-:Y:S02]  /*ae90*/  STL [R1+0x40], R2 ;  /* 0x0000400201007387 */ /* 0x0003e40000100800 */
.L_x_228:
[----:B------:R-:W1:Y:S01]  /*aea0*/  LDL.LU R7, [R1+0x8] ;  /* 0x0000080001077983 */ /* 0x000e620000300800 */
[----:B------:R-:W-:Y:S02]  /*aeb0*/  ULDC.64 UR4, c[0x0][0xa20] ;  /* 0x0002880000047ab9 */ /* 0x000fe40000000a00 */
[----:B------:R-:W-:-:S04]  /*aec0*/  ISETP.NE.U32.AND P1, PT, RZ, UR4, PT ;  /* 0x00000004ff007c0c */ /* 0x000fc8000bf25070 */
[----:B------:R-:W-:Y:S02]  /*aed0*/  ISETP.NE.AND.EX P1, PT, RZ, UR5, PT, P1 ;  /* 0x00000005ff007c0c */ /* 0x000fe4000bf25310 */
[C---:B-1----:R-:W-:Y:S02]  /*aee0*/  LOP3.LUT R2, R7.reuse, 0xff000000, RZ, 0xc0, !PT ;  /* 0xff00000007027812 */ /* 0x042fe400078ec0ff */
[C---:B------:R-:W-:Y:S02]  /*aef0*/  LOP3.LUT R3, R7.reuse, 0xff0000, RZ, 0xc0, !PT ;  /* 0x00ff000007037812 */ /* 0x040fe400078ec0ff */
[----:B------:R-:W-:Y:S02]  /*af00*/  SHF.R.U32.HI R2, RZ, 0x8, R2 ;  /* 0x00000008ff027819 */ /* 0x000fe40000011602 */
[----:B------:R-:W-:Y:S01]  /*af10*/  LOP3.LUT R16, R7, 0xffff, RZ, 0xc0, !PT ;  /* 0x0000ffff07107812 */ /* 0x000fe200078ec0ff */
[----:B-----5:R-:W-:Y:S01]  /*af20*/  IMAD.IADD R7, R8, 0x1, R0 ;  /* 0x0000000108077824 */ /* 0x020fe200078e0200 */
[----:B------:R-:W-:Y:S01]  /*af30*/  LEA.HI R2, R3, R2, RZ, 0x10 ;  /* 0x0000000203027211 */ /* 0x000fe200078f80ff */
[----:B------:R-:W-:-:S05]  /*af40*/  IMAD.MOV.U32 R3, RZ, RZ, R10 ;  /* 0x000000ffff037224 */ /* 0x000fca00078e000a */
[----:B------:R1:W-:Y:S04]  /*af50*/  STL [R1+0x10], R3 ;  /* 0x0000100301007387 */ /* 0x0003e80000100800 */
[----:B------:R1:W-:Y:S01]  /*af60*/  STL [R1+0x18], R7 ;  /* 0x0000180701007387 */ /* 0x0003e20000100800 */
[----:B------:R-:W-:Y:S05]  /*af70*/  @!P1 BRA `(.L_x_229) ;  /* 0x0000000000109947 */ /* 0x000fea0003800000 */
[----:B------:R-:W-:-:S04]  /*af80*/  IADD3 R6, P0, R17, UR4, RZ ;  /* 0x0000000411067c10 */ /* 0x000fc8000ff1e0ff */
[----:B-1----:R-:W-:-:S05]  /*af90*/  IADD3.X R7, R9, UR5, RZ, P0, !PT ;  /* 0x0000000509077c10 */ /* 0x002fca00087fe4ff */
[----:B------:R2:W5:Y:S01]  /*afa0*/  LDG.E R6, desc[UR40][R6.64] ;  /* 0x0000002806067981 */ /* 0x000562000c1e1900 */
[----:B------:R-:W-:Y:S05]  /*afb0*/  BRA `(.L_x_230) ;  /* 0x0000000000107947 */ /* 0x000fea0003800000 */
.L_x_229:
[----:B------:R-:W-:Y:S05]  /*afc0*/  @!P0 BRA `(.L_x_230) ;  /* 0x00000000000c8947 */ /* 0x000fea0003800000 */
[----:B------:R-:W2:Y:S04]  /*afd0*/  LDG.E R6, desc[UR40][R4.64] ;  /* 0x0000002804067981 */ /* 0x000ea8000c1e1900 */
[----:B------:R-:W2:Y:S02]  /*afe0*/  LDG.E R4, desc[UR40][R4.64+0x4] ;  /* 0x0000042804047981 */ /* 0x000ea4000c1e1900 */
[----:B--2---:R-:W-:-:S07]  /*aff0*/  IMAD.IADD R6, R4, 0x1, -R6 ;  /* 0x0000000104067824 */ /* 0x004fce00078e0a06 */
.L_x_230:
[----:B-----5:R-:W-:Y:S01]  /*b000*/  IMAD.IADD R6, R6, 0x1, -R0 ;  /* 0x0000000106067824 */ /* 0x020fe200078e0a00 */
[----:B------:R-:W-:Y:S01]  /*b010*/  LOP3.LUT R9, R2, 0xff, RZ, 0xc0, !PT ;  /* 0x000000ff02097812 */ /* 0x000fe200078ec0ff */
[----:B------:R-:W-:Y:S01]  /*b020*/  IMAD.MOV.U32 R4, RZ, RZ, RZ ;  /* 0x000000ffff047224 */ /* 0x000fe200078e00ff */
[----:B------:R-:W-:Y:S01]  /*b030*/  BSSY B0, `(.L_x_231) ;  /* 0x000002a000007945 */ /* 0x000fe20003800000 */
[C---:B------:R-:W-:Y:S01]  /*b040*/  VIADD R0, R6.reuse, 0x7f ;  /* 0x0000007f06007836 */ /* 0x040fe20000000000 */
[----:B------:R-:W-:Y:S01]  /*b050*/  ISETP.GE.AND P0, PT, R6, 0x1, PT ;  /* 0x000000010600780c */ /* 0x000fe20003f06270 */
[----:B------:R-:W-:Y:S01]  /*b060*/  IMAD.MOV.U32 R10, RZ, RZ, R4 ;  /* 0x000000ffff0a7224 */ /* 0x000fe200078e0004 */
[----:B------:R3:W-:Y:S02]  /*b070*/  STL [R1+0x34], R4 ;  /* 0x0000340401007387 */ /* 0x0007e40000100800 */
[----:B-1----:R-:W-:-:S04]  /*b080*/  SHF.R.S32.HI R3, RZ, 0x1f, R0 ;  /* 0x0000001fff037819 */ /* 0x002fc80000011400 */
[----:B------:R-:W-:-:S04]  /*b090*/  LEA.HI R3, R3, R0, RZ, 0x7 ;  /* 0x0000000003037211 */ /* 0x000fc800078f38ff */
[----:B------:R-:W-:-:S05]  /*b0a0*/  SHF.R.S32.HI R8, RZ, 0x7, R3 ;  /* 0x00000007ff087819 */ /* 0x000fca0000011403 */
[----:B------:R3:W-:Y:S04]  /*b0b0*/  STL [R1+0x44], R8 ;  /* 0x0000440801007387 */ /* 0x0007e80000100800 */
[----:B------:R3:W-:Y:S01]  /*b0c0*/  STL [R1+0x58], R9 ;  /* 0x0000580901007387 */ /* 0x0007e20000100800 */
[----:B------:R-:W-:Y:S05]  /*b0d0*/  @!P0 BRA `(.L_x_232) ;  /* 0x00000000007c8947 */ /* 0x000fea0003800000 */
[----:B------:R-:W-:-:S04]  /*b0e0*/  SHF.R.U32.HI R0, RZ, 0x10, R2 ;  /* 0x00000010ff007819 */ /* 0x000fc80000011602 */
[----:B------:R-:W-:-:S13]  /*b0f0*/  ISETP.NE.AND P0, PT, R0, RZ, PT ;  /* 0x000000ff0000720c */ /* 0x000fda0003f05270 */
[----:B------:R-:W3:Y:S02]  /*b100*/  @!P0 LDC R0, c[0x0][0x9f0] ;  /* 0x00027c00ff008b82 */ /* 0x000ee40000000800 */
[----:B---3--:R-:W-:-:S04]  /*b110*/  IABS R4, R0 ;  /* 0x0000000000047213 */ /* 0x008fc80000000000 */
[----:B------:R-:W1:Y:S08]  /*b120*/  I2F.RP R2, R4 ;  /* 0x0000000400027306 */ /* 0x000e700000209400 */
[----:B-1----:R-:W1:Y:S02]  /*b130*/  MUFU.RCP R2, R2 ;  /* 0x0000000200027308 */ /* 0x002e640000001000 */
[----:B-1----:R-:W-:-:S06]  /*b140*/  VIADD R2, R2, 0xffffffe ;  /* 0x0ffffffe02027836 */ /* 0x002fcc0000000000 */
[----:B------:R-:W1:Y:S02]  /*b150*/  F2I.FTZ.U32.TRUNC.NTZ R3, R2 ;  /* 0x0000000200037305 */ /* 0x000e64000021f000 */
[----:B-1----:R-:W-:-:S04]  /*b160*/  IMAD.MOV R2, RZ, RZ, -R3 ;  /* 0x000000ffff027224 */ /* 0x002fc800078e0a03 */
[----:B------:R-:W-:Y:S02]  /*b170*/  IMAD R5, R2, R4, RZ ;  /* 0x0000000402057224 */ /* 0x000fe400078e02ff */
[----:B------:R-:W-:-:S04]  /*b180*/  IMAD.MOV.U32 R2, RZ, RZ, RZ ;  /* 0x000000ffff027224 */ /* 0x000fc800078e00ff */
[----:B--2---:R-:W-:Y:S01]  /*b190*/  IMAD.HI.U32 R7, R3, R5, R2 ;  /* 0x0000000503077227 */ /* 0x004fe200078e0002 */
[----:B------:R-:W-:Y:S02]  /*b1a0*/  IABS R2, R0 ;  /* 0x0000000000027213 */ /* 0x000fe40000000000 */
[----:B------:R-:W-:-:S03]  /*b1b0*/  IADD3 R5, R0, -0x1, R8 ;  /* 0xffffffff00057810 */ /* 0x000fc60007ffe008 */
[----:B------:R-:W-:Y:S01]  /*b1c0*/  IMAD.MOV R2, RZ, RZ, -R2 ;  /* 0x000000ffff027224 */ /* 0x000fe200078e0a02 */
[----:B------:R-:W-:Y:S02]  /*b1d0*/  IABS R3, R5 ;  /* 0x0000000500037213 */ /* 0x000fe40000000000 */
[----:B------:R-:W-:Y:S01]  /*b1e0*/  LOP3.LUT R5, R5, R0, RZ, 0x3c, !PT ;  /* 0x0000000005057212 */ /* 0x000fe200078e3cff */
[----:B------:R-:W-:Y:S02]  /*b1f0*/  IMAD.MOV.U32 R6, RZ, RZ, R2 ;  /* 0x000000ffff067224 */ /* 0x000fe400078e0002 */
[----:B------:R-:W-:Y:S01]  /*b200*/  IMAD.HI.U32 R2, R7, R3, RZ ;  /* 0x0000000307027227 */ /* 0x000fe200078e00ff */
[----:B------:R-:W-:-:S03]  /*b210*/  ISETP.GE.AND P2, PT, R5, RZ, PT ;  /* 0x000000ff0500720c */ /* 0x000fc60003f46270 */
        /* <DEDUP_REMOVED lines=9> */
[----:B------:R-:W-:-:S05]  /*b2b0*/  IMAD.MOV.U32 R10, RZ, RZ, R2 ;  /* 0x000000ffff0a7224 */ /* 0x000fca00078e0002 */
[----:B------:R1:W-:Y:S02]  /*b2c0*/  STL [R1+0x34], R10 ;  /* 0x0000340a01007387 */ /* 0x0003e40000100800 */
.L_x_232:
[----:B------:R-:W-:Y:S05]  /*b2d0*/  BSYNC B0 ;  /* 0x0000000000007941 */ /* 0x000fea0003800000 */
.L_x_231:
[----:B------:R-:W-:Y:S01]  /*b2e0*/  IMAD.MOV.U32 R0, RZ, RZ, R10 ;  /* 0x000000ffff007224 */ /* 0x000fe200078e000a */
[----:B------:R-:W-:Y:S03]  /*b2f0*/  BSSY B7, `(.L_x_233) ;  /* 0x000040d000077945 */ /* 0x000fe60003800000 */
[----:B------:R-:W-:-:S05]  /*b300*/  IMAD R2, R9, R0, RZ ;  /* 0x0000000009027224 */ /* 0x000fca00078e02ff */
[----:B------:R-:W-:Y:S01]  /*b310*/  VIADDMNMX R0, R2, R0, R8, PT ;  /* 0x0000000002007246 */ /* 0x000fe20003800108 */
[----:B------:R4:W-:Y:S03]  /*b320*/  STL [R1+0x28], R2 ;  /* 0x0000280201007387 */ /* 0x0009e60000100800 */
[----:B------:R-:W-:Y:S01]  /*b330*/  ISETP.GT.AND P0, PT, R0, R2, PT ;  /* 0x000000020000720c */ /* 0x000fe20003f04270 */
[----:B------:R4:W-:-:S12]  /*b340*/  STL [R1+0x38], R0 ;  /* 0x0000380001007387 */ /* 0x0009d80000100800 */
[----:B----4-:R-:W-:Y:S05]  /*b350*/  @P0 BRA `(.L_x_234) ;  /* 0x0000000000480947 */ /* 0x010fea0003800000 */
[----:B------:R-:W4:Y:S02]  /*b360*/  S2R R0, SR_TID.X ;  /* 0x0000000000007919 */ /* 0x000f240000002100 */
[----:B----4-:R-:W-:-:S04]  /*b370*/  LOP3.LUT R0, R0, 0x7f, RZ, 0xc0, !PT ;  /* 0x0000007f00007812 */ /* 0x010fc800078ec0ff */
[----:B------:R-:W-:-:S13]  /*b380*/  ISETP.NE.AND P0, PT, R0, RZ, PT ;  /* 0x000000ff0000720c */ /* 0x000fda0003f05270 */
[----:B------:R-:W-:Y:S05]  /*b390*/  @P0 BRA `(.L_x_235) ;  /* 0x0000004000080947 */ /* 0x000fea0003800000 */
[----:B------:R-:W4:Y:S01]  /*b3a0*/  S2R R3, SR_LANEID ;  /* 0x0000000000037919 */ /* 0x000f220000000000 */
[----:B------:R-:W-:Y:S02]  /*b3b0*/  VOTEU.ANY UR4, UPT, PT ;  /* 0x0000000000047886 */ /* 0x000fe400038e0100 */
[----:B------:R-:W4:Y:S08]  /*b3c0*/  FLO.U32 R0, UR4 ;  /* 0x0000000400007d00 */ /* 0x000f3000080e0000 */
[----:B------:R-:W5:Y:S01]  /*b3d0*/  POPC R5, UR4 ;  /* 0x0000000400057d09 */ /* 0x000f620008000000 */
[----:B----4-:R-:W-:-:S02]  /*b3e0*/  ISETP.EQ.U32.AND P0, PT, R0, R3, PT ;  /* 0x000000030000720c */ /* 0x010fc40003f02070 */
[----:B------:R-:W5:Y:S11]  /*b3f0*/  LDC.64 R2, c[0x0][0xc60] ;  /* 0x00031800ff027b82 */ /* 0x000f760000000a00 */
[----:B-----5:R-:W4:Y:S01]  /*b400*/  @P0 ATOMG.E.ADD.STRONG.GPU PT, R3, desc[UR40][R2.64], R5 ;  /* 0x00000005020309a8 */ /* 0x020f2200081ee1e8 */
[----:B---3--:R-:W3:Y:S02]  /*b410*/  S2R R4, SR_LTMASK ;  /* 0x0000000000047919 */ /* 0x008ee40000003900 */
[----:B---3--:R-:W-:-:S04]  /*b420*/  LOP3.LUT R4, R4, UR4, RZ, 0xc0, !PT ;  /* 0x0000000404047c12 */ /* 0x008fc8000f8ec0ff */
[----:B--2---:R-:W2:Y:S01]  /*b430*/  POPC R7, R4 ;  /* 0x0000000400077309 */ /* 0x004ea20000000000 */
[----:B----4-:R-:W2:Y:S02]  /*b440*/  SHFL.IDX PT, R0, R3, R0, 0x1f ;  /* 0x00001f0003007589 */ /* 0x010ea400000e0000 */
[----:B--2---:R-:W-:-:S05]  /*b450*/  IADD3 R0, R0, UR36, R7 ;  /* 0x0000002400007c10 */ /* 0x004fca000fffe007 */
[----:B------:R4:W-:Y:S01]  /*b460*/  STL [R1], R0 ;  /* 0x0000000001007387 */ /* 0x0009e20000100800 */
[----:B------:R-:W-:Y:S05]  /*b470*/  BRA `(.L_x_235) ;  /* 0x0000003c00d07947 */ /* 0x000fea0003800000 */
.L_x_234:
[----:B------:R-:W-:Y:S01]  /*b480*/  VIADD R0, R18, 0x1c400 ;  /* 0x0001c40012007836 */ /* 0x000fe20000000000 */
[----:B------:R-:W-:Y:S04]  /*b490*/  BSSY B6, `(.L_x_236) ;  /* 0x0000013000067945 */ /* 0x000fe80003800000 */
[----:B------:R-:W-:-:S13]  /*b4a0*/  LOP3.LUT P0, RZ, R0, 0x3ff, RZ, 0xc0, !PT ;  /* 0x000003ff00ff7812 */ /* 0x000fda000780c0ff */
[----:B------:R-:W-:Y:S05]  /*b4b0*/  @!P0 BRA `(.L_x_237) ;  /* 0x0000000000408947 */ /* 0x000fea0003800000 */
[----:B------:R-:W-:Y:S01]  /*b4c0*/  MOV R2, 0x0 ;  /* 0x0000000000027802 */ /* 0x000fe20000000f00 */
[----:B------:R-:W-:Y:S01]  /*b4d0*/  ULDC.64 UR6, c[0x4][0x118] ;  /* 0x0100460000067ab9 */ /* 0x000fe20000000a00 */
[----:B------:R-:W-:Y:S01]  /*b4e0*/  ULDC.64 UR8, c[0x4][0x120] ;  /* 0x0100480000087ab9 */ /* 0x000fe20000000a00 */
[----:B------:R-:W-:Y:S01]  /*b4f0*/  ULDC.64 UR4, c[0x4][0x70] ;  /* 0x01001c0000047ab9 */ /* 0x000fe20000000a00 */
[----:B---3--:R-:W-:Y:S02]  /*b500*/  IMAD.U32 R4, RZ, RZ, UR6 ;  /* 0x00000006ff047e24 */ /* 0x008fe4000f8e00ff */
[----:B------:R-:W3:Y:S01]  /*b510*/  LDC.64 R2, c[0x4][R2] ;  /* 0x0100000002027b82 */ /* 0x000ee20000000a00 */
[----:B------:R-:W-:Y:S02]  /*b520*/  IMAD.U32 R5, RZ, RZ, UR7 ;  /* 0x00000007ff057e24 */ /* 0x000fe4000f8e00ff */
[----:B------:R-:W-:Y:S02]  /*b530*/  IMAD.U32 R6, RZ, RZ, UR8 ;  /* 0x00000008ff067e24 */ /* 0x000fe4000f8e00ff */
[----:B--2---:R-:W-:-:S02]  /*b540*/  IMAD.U32 R7, RZ, RZ, UR9 ;  /* 0x00000009ff077e24 */ /* 0x004fc4000f8e00ff */
[----:B-1----:R-:W-:Y:S02]  /*b550*/  IMAD.U32 R10, RZ, RZ, UR4 ;  /* 0x00000004ff0a7e24 */ /* 0x002fe4000f8e00ff */
[----:B0-----:R-:W-:Y:S02]  /*b560*/  IMAD.U32 R11, RZ, RZ, UR5 ;  /* 0x00000005ff0b7e24 */ /* 0x001fe4000f8e00ff */
[----:B------:R-:W-:Y:S02]  /*b570*/  IMAD.MOV.U32 R8, RZ, RZ, 0x70 ;  /* 0x00000070ff087424 */ /* 0x000fe400078e00ff */
[----:B------:R-:W-:Y:S02]  /*b580*/  IMAD.MOV.U32 R12, RZ, RZ, 0x1 ;  /* 0x00000001ff0c7424 */ /* 0x000fe400078e00ff */
[----:B------:R-:W-:-:S07]  /*b590*/  IMAD.MOV.U32 R13, RZ, RZ, RZ ;  /* 0x000000ffff0d7224 */ /* 0x000fce00078e00ff */
[----:B------:R-:W-:-:S07]  /*b5a0*/  LEPC R20, `(.L_x_237) ;  /* 0x000000001014794e */ /* 0x000fce0000000000 */
[----:B---3--:R-:W-:Y:S05]  /*b5b0*/  CALL.ABS.NOINC R2 ;  /* 0x0000000002007343 */ /* 0x008fea0003c00000 */
.L_x_237:
[----:B------:R-:W-:Y:S05]  /*b5c0*/  BSYNC B6 ;  /* 0x0000000000067941 */ /* 0x000fea0003800000 */
.L_x_236:
        /* <DEDUP_REMOVED lines=8> */
[----:B------:R4:W4:Y:S01]  /*b650*/  LDC.64 R2, c[0x4][R0] ;  /* 0x0100000000027b82 */ /* 0x0009220000000a00 */
[----:B---3--:R-:W-:Y:S02]  /*b660*/  IMAD.U32 R4, RZ, RZ, UR6 ;  /* 0x00000006ff047e24 */ /* 0x008fe4000f8e00ff */
        /* <DEDUP_REMOVED lines=9> */
[----:B----4-:R-:W-:Y:S05]  /*b700*/  CALL.ABS.NOINC R2 ;  /* 0x0000000002007343 */ /* 0x010fea0003c00000 */
.L_x_240:
[----:B------:R-:W-:Y:S01]  /*b710*/  MOV R2, 0x0 ;  /* 0x0000000000027802 */ /* 0x000fe20000000f00 */
[----:B------:R-:W-:Y:S01]  /*b720*/  ULDC.64 UR6, c[0x4][0x118] ;  /* 0x0100460000067ab9 */ /* 0x000fe20000000a00 */
[----:B------:R-:W-:Y:S01]  /*b730*/  ULDC.64 UR8, c[0x4][0x120] ;  /* 0x0100480000087ab9 */ /* 0x000fe20000000a00 */
[----:B------:R-:W-:Y:S01]  /*b740*/  ULDC.64 UR4, c[0x4][0x80] ;  /* 0x0100200000047ab9 */ /* 0x000fe20000000a00 */
[----:B------:R-:W-:Y:S02]  /*b750*/  IMAD.U32 R4, RZ, RZ, UR6 ;  /* 0x00000006ff047e24 */ /* 0x000fe4000f8e00ff */
[----:B------:R-:W0:Y:S01]  /*b760*/  LDC.64 R2, c[0x4][R2] ;  /* 0x0100000002027b82 */ /* 0x000e220000000a00 */
[----:B------:R-:W-:Y:S02]  /*b770*/  IMAD.U32 R5, RZ, RZ, UR7 ;  /* 0x00000007ff057e24 */ /* 0x000fe4000f8e00ff */
[----:B------:R-:W-:Y:S02]  /*b780*/  IMAD.U32 R6, RZ, RZ, UR8 ;  /* 0x00000008ff067e24 */ /* 0x000fe4000f8e00ff */
[----:B------:R-:W-:-:S02]  /*b790*/  IMAD.U32 R7, RZ, RZ, UR9 ;  /* 0x00000009ff077e24 */ /* 0x000fc4000f8e00ff */
[----:B------:R-:W-:Y:S02]  /*b7a0*/  IMAD.U32 R10, RZ, RZ, UR4 ;  /* 0x00000004ff0a7e24 */ /* 0x000fe4000f8e00ff */
[----:B------:R-:W-:Y:S02]  /*b7b0*/  IMAD.U32 R11, RZ, RZ, UR5 ;  /* 0x00000005ff0b7e24 */ /* 0x000fe4000f8e00ff */
[----:B------:R-:W-:Y:S02]  /*b7c0*/  IMAD.MOV.U32 R8, RZ, RZ, 0x70 ;  /* 0x00000070ff087424 */ /* 0x000fe400078e00ff */
[----:B------:R-:W-:Y:S02]  /*b7d0*/  IMAD.MOV.U32 R12, RZ, RZ, 0x1 ;  /* 0x00000001ff0c7424 */ /* 0x000fe400078e00ff */
[----:B------:R-:W-:-:S07]  /*b7e0*/  IMAD.MOV.U32 R13, RZ, RZ, RZ ;  /* 0x000000ffff0d7224 */ /* 0x000fce00078e00ff */
[----:B------:R-:W-:-:S07]  /*b7f0*/  LEPC R20, `(.L_x_239) ;  /* 0x000000001014794e */ /* 0x000fce0000000000 */
[----:B0-----:R-:W-:Y:S05]  /*b800*/  CALL.ABS.NOINC R2 ;  /* 0x0000000002007343 */ /* 0x001fea0003c00000 */
.L_x_239:
[----:B------:R-:W-:Y:S05]  /*b810*/  BSYNC B6 ;  /* 0x0000000000067941 */ /* 0x000fea0003800000 */
.L_x_238:
[----:B---3--:R-:W3:Y:S01]  /*b820*/  LDL.LU R4, [R1+0x20] ;  /* 0x0000200001047983 */ /* 0x008ee20000300800 */
[----:B------:R-:W-:-:S03]  /*b830*/  ULDC.64 UR4, c[0x0][0x9f8] ;  /* 0x00027e0000047ab9 */ /* 0x000fc60000000a00 */
[----:B--2---:R-:W2:Y:S01]  /*b840*/  LDL R7, [R1+0x10] ;  /* 0x0000100001077983 */ /* 0x004ea20000100800 */
[----:B------:R-:W-:-:S03]  /*b850*/  ISETP.NE.U32.AND P0, PT, RZ, UR4, PT ;  /* 0x00000004ff007c0c */ /* 0x000fc6000bf05070 */
[----:B------:R-:W4:Y:S01]  /*b860*/  LDL R0, [R1+0x38] ;  /* 0x0000380001007983 */ /* 0x000f220000100800 */
[----:B------:R-:W-:-:S13]  /*b870*/  ISETP.NE.AND.EX P0, PT, RZ, UR5, PT, P0 ;  /* 0x00000005ff007c0c */ /* 0x000fda000bf05300 */
[----:B------:R-:W-:-:S04]  /*b880*/  @P0 IADD3 R2, P1, R17, UR4, RZ ;  /* 0x0000000411020c10 */ /* 0x000fc8000ff3e0ff */
[----:B---3--:R-:W-:Y:S01]  /*b890*/  @P0 IADD3.X R3, R4, UR5, RZ, P1, !PT ;  /* 0x0000000504030c10 */ /* 0x008fe20008ffe4ff */
[----:B------:R-:W-:-:S04]  /*b8a0*/  ULDC.64 UR4, c[0x0][0xa08] ;  /* 0x0002820000047ab9 */ /* 0x000fc80000000a00 */
[----:B--2---:R2:W3:Y:S02]  /*b8b0*/  @P0 LDG.E R7, desc[UR40][R2.64] ;  /* 0x0000002802070981 */ /* 0x0044e4000c1e1900 */
[----:B--2---:R-:W2:Y:S01]  /*b8c0*/  LDC.64 R2, c[0x0][0x418] ;  /* 0x00010600ff027b82 */ /* 0x004ea20000000a00 */
[----:B----4-:R-:W-:Y:S01]  /*b8d0*/  VIADD R0, R0, 0xffffffff ;  /* 0xffffffff00007836 */ /* 0x010fe20000000000 */
[----:B---3--:R-:W-:Y:S01]  /*b8e0*/  SHF.R.S32.HI R8, RZ, 0x1f, R7 ;  /* 0x0000001fff087819 */ /* 0x008fe20000011407 */
[----:B------:R3:W-:Y:S04]  /*b8f0*/  @P0 STL [R1+0x10], R7 ;  /* 0x0000100701000387 */ /* 0x0007e80000100800 */
[----:B------:R3:W-:Y:S01]  /*b900*/  STL [R1+0x20], R8 ;  /* 0x0000200801007387 */ /* 0x0007e20000100800 */
[----:B--2---:R-:W-:Y:S01]  /*b910*/  LOP3.LUT P0, RZ, R2, UR4, RZ, 0xfc, !PT ;  /* 0x0000000402ff7c12 */ /* 0x004fe2000f80fcff */
[----:B------:R-:W-:-:S03]  /*b920*/  UMOV UR4, 0xffffffff ;  /* 0xffffffff00047882 */ /* 0x000fc60000000000 */
[----:B------:R-:W-:-:S04]  /*b930*/  LOP3.LUT P0, RZ, R3, UR5, RZ, 0xfc, P0 ;  /* 0x0000000503ff7c12 */ /* 0x000fc8000800fcff */
[----:B------:R-:W-:Y:S01]  /*b940*/  SEL R17, R7, RZ, !P0 ;  /* 0x000000ff07117207 */ /* 0x000fe20004000000 */
[----:B---3--:R-:W-:Y:S08]  /*b950*/  BRA.DIV UR4, `(.L_x_241) ;  /* 0x0000004e04547947 */ /* 0x008ff0000b800000 */
[----:B------:R-:W2:Y:S02]  /*b960*/  S2R R4, SR_TID.X ;  /* 0x0000000000047919 */ /* 0x000ea40000002100 */
[----:B--2---:R-:W-:-:S04]  /*b970*/  SHF.R.U32.HI R4, RZ, 0x5, R4 ;  /* 0x00000005ff047819 */ /* 0x004fc80000011604 */
[----:B------:R-:W-:-:S05]  /*b980*/  LOP3.LUT R4, R4, 0x3, RZ, 0xc0, !PT ;  /* 0x0000000304047812 */ /* 0x000fca00078ec0ff */
[----:B------:R2:W3:Y:S02]  /*b990*/  SHFL.IDX PT, R14, R4, RZ, 0x1f ;  /* 0x00001fff040e7589 */ /* 0x0004e400000e0000 */
.L_x_345:
[----:B--2---:R-:W2:Y:S01]  /*b9a0*/  LDL.LU R4, [R1+0x1c] ;  /* 0x00001c0001047983 */ /* 0x004ea20000300800 */
[----:B------:R-:W-:Y:S02]  /*b9b0*/  PLOP3.LUT P1, PT, PT, PT, PT, 0x8, 0x0 ;  /* 0x000000000000781c */ /* 0x000fe40003f2e170 */
[----:B---3--:R-:W-:Y:S01]  /*b9c0*/  ISETP.NE.AND P0, PT, R14, RZ, PT ;  /* 0x000000ff0e00720c */ /* 0x008fe20003f05270 */
[----:B------:R3:W-:Y:S01]  /*b9d0*/  STL [R1+0x8], R0 ;  /* 0x0000080001007387 */ /* 0x0007e20000100800 */
[----:B--2---:R-:W-:-:S09]  /*b9e0*/  LOP3.LUT R4, R4, 0xfffffffe, RZ, 0xc0, !PT ;  /* 0xfffffffe04047812 */ /* 0x004fd200078ec0ff */
[----:B------:R-:W-:-:S05]  /*b9f0*/  @P1 LOP3.LUT R4, R4, 0x1, RZ, 0xfc, !PT ;  /* 0x0000000104041812 */ /* 0x000fca00078efcff */
[----:B------:R3:W-:Y:S01]  /*ba00*/  STL [R1+0x1c], R4 ;  /* 0x00001c0401007387 */ /* 0x0007e20000100800 */
[----:B------:R-:W-:Y:S05]  /*ba10*/  @P0 BRA `(.L_x_242) ;  /* 0x0000000400380947 */ /* 0x000fea0003800000 */
[----:B------:R-:W-:-:S03]  /*ba20*/  UMOV UR4, 0xffffffff ;  /* 0xffffffff00047882 */ /* 0x000fc60000000000 */
[----:B------:R-:W-:Y:S05]  /*ba30*/  BRA.DIV UR4, `(.L_x_243) ;  /* 0x0000004e04507947 */ /* 0x000fea000b800000 */
[----:B------:R-:W-:-:S13]  /*ba40*/  ELECT P6, URZ, PT ;  /* 0x00000000003f782f */ /* 0x000fda00038c0000 */
.L_x_348:
[----:B------:R-:W-:Y:S05]  /*ba50*/  @!P6 BRA `(.L_x_242) ;  /* 0x000000040028e947 */ /* 0x000fea0003800000 */
[----:B------:R-:W-:-:S04]  /*ba60*/  ISETP.NE.U32.AND P0, PT, R2, RZ, PT ;  /* 0x000000ff0200720c */ /* 0x000fc80003f05070 */
[----:B------:R-:W-:-:S13]  /*ba70*/  ISETP.NE.AND.EX P0, PT, R3, RZ, PT, P0 ;  /* 0x000000ff0300720c */ /* 0x000fda0003f05300 */
[----:B------:R-:W-:Y:S05]  /*ba80*/  @!P0 BRA `(.L_x_244) ;  /* 0x0000000000508947 */ /* 0x000fea0003800000 */
[----:B------:R-:W2:Y:S01]  /*ba90*/  LDC R6, c[0x0][0x43c] ;  /* 0x00010f00ff067b82 */ /* 0x000ea20000000800 */
[----:B------:R-:W-:Y:S01]  /*baa0*/  IMAD.MOV.U32 R9, RZ, RZ, R0 ;  /* 0x000000ffff097224 */ /* 0x000fe200078e0000 */
[----:B------:R-:W-:-:S03]  /*bab0*/  ULDC.64 UR4, c[0x0][0x428] ;  /* 0x00010a0000047ab9 */ /* 0x000fc60000000a00 */
[----:B---3--:R-:W-:Y:S01]  /*bac0*/  IMAD.MOV.U32 R0, RZ, RZ, R9 ;  /* 0x000000ffff007224 */ /* 0x008fe200078e0009 */
[----:B--2---:R-:W-:-:S13]  /*bad0*/  ISETP.NE.AND P0, PT, R6, 0x1, PT ;  /* 0x000000010600780c */ /* 0x004fda0003f05270 */
[----:B------:R-:W2:Y:S02]  /*bae0*/  @P0 LDC.64 R4, c[0x0][0x440] ;  /* 0x00011000ff040b82 */ /* 0x000ea40000000a00 */
[----:B--2---:R-:W-:-:S05]  /*baf0*/  @P0 IMAD.HI.U32 R4, R9, R4, RZ ;  /* 0x0000000409040227 */ /* 0x004fca00078e00ff */
[----:B------:R-:W-:-:S04]  /*bb00*/  @P0 SHF.R.U32.HI R0, RZ, R5, R4 ;  /* 0x00000005ff000219 */ /* 0x000fc80000011604 */
[--C-:B------:R-:W-:Y:S01]  /*bb10*/  SHF.R.S32.HI R5, RZ, 0x1f, R0.reuse ;  /* 0x0000001fff057819 */ /* 0x100fe20000011400 */
[----:B------:R-:W-:-:S04]  /*bb20*/  IMAD.MOV R4, RZ, RZ, -R0 ;  /* 0x000000ffff047224 */ /* 0x000fc800078e0a00 */
[----:B------:R-:W-:Y:S02]  /*bb30*/  IMAD R9, R6, R4, R9 ;  /* 0x0000000406097224 */ /* 0x000fe400078e0209 */
[----:B------:R-:W-:Y:S02]  /*bb40*/  IMAD R6, R8, UR4, RZ ;  /* 0x0000000408067c24 */ /* 0x000fe4000f8e02ff */
[----:B------:R-:W-:Y:S01]  /*bb50*/  IMAD.MOV.U32 R4, RZ, RZ, R0 ;  /* 0x000000ffff047224 */ /* 0x000fe200078e0000 */
[----:B------:R2:W-:Y:S01]  /*bb60*/  STL [R1+0x8], R9 ;  /* 0x0000080901007387 */ /* 0x0005e20000100800 */
[C---:B------:R-:W-:Y:S02]  /*bb70*/  IMAD R0, R7.reuse, UR5, R6 ;  /* 0x0000000507007c24 */ /* 0x040fe4000f8e0206 */
[----:B------:R-:W-:-:S04]  /*bb80*/  IMAD.WIDE.U32 R4, R7, UR4, R4 ;  /* 0x0000000407047c25 */ /* 0x000fc8000f8e0004 */
[----:B------:R-:W-:Y:S01]  /*bb90*/  IMAD.IADD R0, R5, 0x1, R0 ;  /* 0x0000000105007824 */ /* 0x000fe200078e0200 */
[----:B------:R-:W-:-:S04]  /*bba0*/  LEA R2, P0, R4, R2, 0x2 ;  /* 0x0000000204027211 */ /* 0x000fc800078010ff */
[----:B------:R-:W-:-:S05]  /*bbb0*/  LEA.HI.X R3, R4, R3, R0, 0x2, P0 ;  /* 0x0000000304037211 */ /* 0x000fca00000f1400 */
[----:B------:R2:W5:Y:S04]  /*bbc0*/  LDG.E R17, desc[UR40][R2.64] ;  /* 0x0000002802117981 */ /* 0x000568000c1e1900 */
.L_x_244:
[----:B--2---:R-:W2:Y:S01]  /*bbd0*/  LDL R2, [R1+0x14] ;  /* 0x0000140001027983 */ /* 0x004ea20000100800 */
[----:B---3--:R-:W-:Y:S01]  /*bbe0*/  IMAD R0, R19, 0x8, R18 ;  /* 0x0000000813007824 */ /* 0x008fe200078e0212 */
[----:B--2---:R-:W-:-:S04]  /*bbf0*/  SHF.L.U32 R2, R2, 0x1f, RZ ;  /* 0x0000001f02027819 */ /* 0x004fc800000006ff */
[----:B------:R-:W2:Y:S02]  /*bc00*/  SYNCS.PHASECHK.TRANS64.TRYWAIT P0, [R0+URZ+0x34840], R2 ;  /* 0x03484002000075a7 */ /* 0x000ea4000800017f */
[----:B--2---:R-:W-:Y:S05]  /*bc10*/  @!P0 BRA `(.L_x_245) ;  /* 0x0000004800f88947 */ /* 0x004fea0003800000 */
.L_x_349:
[----:B------:R-:W3:Y:S02]  /*bc20*/  S2R R3, SR_TID.X ;  /* 0x0000000000037919 */ /* 0x000ee40000002100 */
[----:B---3--:R-:W-:-:S04]  /*bc30*/  LOP3.LUT R3, R3, 0x7f, RZ, 0xc0, !PT ;  /* 0x0000007f03037812 */ /* 0x008fc800078ec0ff */
[----:B------:R-:W-:-:S13]  /*bc40*/  ISETP.NE.AND P0, PT, R3, RZ, PT ;  /* 0x000000ff0300720c */ /* 0x000fda0003f05270 */
[----:B------:R-:W-:Y:S05]  /*bc50*/  @P0 BRA `(.L_x_246) ;  /* 0x00000000001c0947 */ /* 0x000fea0003800000 */
[----:B------:R-:W3:Y:S01]  /*bc60*/  S2R R3, SR_TID.X ;  /* 0x0000000000037919 */ /* 0x000ee20000002100 */
[----:B--2---:R-:W-:-:S04]  /*bc70*/  IMAD.MOV.U32 R2, RZ, RZ, 0xc000 ;  /* 0x0000c000ff027424 */ /* 0x004fc800078e00ff */
[----:B------:R4:W-:Y:S01]  /*bc80*/  SYNCS.ARRIVE.TRANS64 RZ, [R0+URZ+0x34830], R2 ;  /* 0x0348300200ff79a7 */ /* 0x0009e2000800003f */
[----:B---3--:R-:W-:-:S04]  /*bc90*/  LOP3.LUT R3, R3, 0x1f, RZ, 0xc0, !PT ;  /* 0x0000001f03037812 */ /* 0x008fc800078ec0ff */
[----:B------:R-:W-:-:S13]  /*bca0*/  ISETP.NE.AND P0, PT, R3, RZ, PT ;  /* 0x000000ff0300720c */ /* 0x000fda0003f05270 */
[----:B----4-:R-:W-:Y:S05]  /*bcb0*/  @!P0 BRA `(.L_x_246) ;  /* 0x0000000000048947 */ /* 0x010fea0003800000 */
[----:B------:R-:W-:Y:S01]  /*bcc0*/  BPT.TRAP 0x1 ;  /* 0x000000040000795c */ /* 0x000fe20000300000 */
.L_x_246:
[----:B------:R-:W3:Y:S04]  /*bcd0*/  LDL R4, [R1+0x8] ;  /* 0x0000080001047983 */ /* 0x000ee80000100800 */
[----:B------:R-:W4:Y:S04]  /*bce0*/  LDL R3, [R1+0x18] ;  /* 0x0000180001037983 */ /* 0x000f280000100800 */
[----:B--2---:R-:W2:Y:S01]  /*bcf0*/  LDL.LU R2, [R1+0x1c] ;  /* 0x00001c0001027983 */ /* 0x004ea20000300800 */
[----:B------:R-:W-:Y:S01]  /*bd00*/  R2UR UR9, R0 ;  /* 0x00000000000972ca */ /* 0x000fe200000e0000 */
[----:B------:R-:W-:Y:S01]  /*bd10*/  IMAD R0, R19, 0xc000, R18 ;  /* 0x0000c00013007824 */ /* 0x000fe200078e0212 */
[----:B------:R-:W-:Y:S01]  /*bd20*/  UIADD3 UR4, UP0, UR38, 0x370, URZ ;  /* 0x0000037026047890 */ /* 0x000fe2000ff1e03f */
[----:B------:R-:W-:Y:S01]  /*bd30*/  R2UR UR12, R16 ;  /* 0x00000000100c72ca */ /* 0x000fe200000e0000 */
[----:B------:R-:W-:Y:S01]  /*bd40*/  UMOV UR10, URZ ;  /* 0x0000003f000a7c82 */ /* 0x000fe20008000000 */
[----:B-----5:R-:W-:Y:S01]  /*bd50*/  R2UR UR13, R17 ;  /* 0x00000000110d72ca */ /* 0x020fe200000e0000 */
[----:B------:R-:W-:Y:S01]  /*bd60*/  UMOV UR6, 0x0 ;  /* 0x0000000000067882 */ /* 0x000fe20000000000 */
[----:B------:R-:W-:Y:S01]  /*bd70*/  R2UR UR8, R0 ;  /* 0x00000000000872ca */ /* 0x000fe200000e0000 */
[----:B------:R-:W-:Y:S01]  /*bd80*/  UMOV UR7, 0x14f00000 ;  /* 0x14f0000000077882 */ /* 0x000fe20000000000 */
[----:B------:R-:W-:Y:S01]  /*bd90*/  PLOP3.LUT P0, PT, PT, PT, PT, 0x80, 0x0 ;  /* 0x000000000000781c */ /* 0x000fe20003f0f070 */
[----:B------:R-:W-:-:S03]  /*bda0*/  UMOV UR16, 0x40 ;  /* 0x0000004000107882 */ /* 0x000fc60000000000 */
[----:B------:R-:W-:-:S07]  /*bdb0*/  UIADD3 UR9, UR9, 0x34830, URZ ;  /* 0x0003483009097890 */ /* 0x000fce000fffe03f */
[----:B------:R-:W-:Y:S02]  /*bdc0*/  UIADD3 UR14, UR8, 0x1c400, URZ ;  /* 0x0001c400080e7890 */ /* 0x000fe4000fffe03f */
[----:B------:R-:W-:Y:S02]  /*bdd0*/  UIADD3 UR15, UR8, 0x20400, URZ ;  /* 0x00020400080f7890 */ /* 0x000fe4000fffe03f */
[----:B------:R-:W-:-:S03]  /*bde0*/  UIADD3 UR17, UR8, 0x24400, URZ ;  /* 0x0002440008117890 */ /* 0x000fc6000fffe03f */
[----:B------:R-:W-:Y:S01]  /*bdf0*/  UMOV UR8, UR14 ;  /* 0x0000000e00087c82 */ /* 0x000fe20008000000 */
[----:B------:R-:W-:Y:S01]  /*be00*/  UMOV UR14, 0x80 ;  /* 0x00000080000e7882 */ /* 0x000fe20000000000 */
[----:B---3--:R-:W-:Y:S02]  /*be10*/  R2UR UR11, R4 ;  /* 0x00000000040b72ca */ /* 0x008fe400000e0000 */
[----:B----4-:R-:W-:Y:S02]  /*be20*/  R2UR UR5, R3 ;  /* 0x00000000030572ca */ /* 0x010fe400000e0000 */
[----:B--2---:R-:W-:-:S04]  /*be30*/  LOP3.LUT R2, R2, 0xfffffffe, RZ, 0xc0, !PT ;  /* 0xfffffffe02027812 */ /* 0x004fc800078ec0ff */
[----:B------:R-:W-:-:S07]  /*be40*/  @P0 LOP3.LUT R2, R2, 0x1, RZ, 0xfc, !PT ;  /* 0x0000000102020812 */ /* 0x000fce00078efcff */
[----:B------:R-:W-:Y:S01]  /*be50*/  ULEA UR11, UR11, UR5, 0x7 ;  /* 0x000000050b0b7291 */ /* 0x000fe2000f8e383f */
[----:B------:R2:W-:Y:S01]  /*be60*/  STL [R1+0x1c], R2 ;  /* 0x00001c0201007387 */ /* 0x0005e20000100800 */
[----:B------:R-:W-:-:S09]  /*be70*/  UIADD3.X UR5, URZ, UR39, URZ, UP0, !UPT ;  /* 0x000000273f057290 */ /* 0x000fd200087fe43f */
[----:B------:R3:W-:Y:S02]  /*be80*/  UTMALDG.4D [UR8], [UR4], desc[UR6] ;  /* 0x00000608040075b4 */ /* 0x0007e40008019000 */
[----:B---3--:R-:W-:Y:S01]  /*be90*/  UMOV UR8, UR15 ;  /* 0x0000000f00087c82 */ /* 0x008fe20008000000 */
[----:B------:R-:W-:Y:S02]  /*bea0*/  UMOV UR10, UR16 ;  /* 0x00000010000a7c82 */ /* 0x000fe40008000000 */
[----:B------:R3:W-:Y:S02]  /*beb0*/  UTMALDG.4D [UR8], [UR4], desc[UR6] ;  /* 0x00000608040075b4 */ /* 0x0007e40008019000 */
[----:B---3--:R-:W-:Y:S01]  /*bec0*/  UMOV UR8, UR17 ;  /* 0x0000001100087c82 */ /* 0x008fe20008000000 */
[----:B------:R-:W-:Y:S02]  /*bed0*/  UMOV UR10, UR14 ;  /* 0x0000000e000a7c82 */ /* 0x000fe40008000000 */
[----:B------:R2:W-:Y:S02]  /*bee0*/  UTMALDG.4D [UR8], [UR4], desc[UR6] ;  /* 0x00000608040075b4 */ /* 0x0005e40008019000 */
[----:B--2---:R-:W-:Y:S01]  /*bef0*/  NOP ;  /* 0x0000000000007918 */ /* 0x004fe20000000000 */
.L_x_242:
[----:B------:R-:W2:Y:S04]  /*bf00*/  LDL.LU R3, [R1+0x30] ;  /* 0x0000300001037983 */ /* 0x000ea80000300800 */
[----:B------:R-:W4:Y:S04]  /*bf10*/  LDL.LU R5, [R1+0x2c] ;  /* 0x00002c0001057983 */ /* 0x000f280000300800 */
[----:B---3--:R-:W3:Y:S01]  /*bf20*/  LDL.LU R4, [R1+0x3c] ;  /* 0x00003c0001047983 */ /* 0x008ee20000300800 */
[----:B------:R-:W-:Y:S05]  /*bf30*/  WARPSYNC.ALL ;  /* 0x0000000000007948 */ /* 0x000fea0003800000 */
[----:B------:R-:W-:Y:S01]  /*bf40*/  ULDC.64 UR6, c[0x0][0xa00] ;  /* 0x0002800000067ab9 */ /* 0x000fe20000000a00 */
[----:B------:R-:W-:Y:S01]  /*bf50*/  ULDC.64 UR4, c[0x0][0x298] ;  /* 0x0000a60000047ab9 */ /* 0x000fe20000000a00 */
[----:B------:R-:W-:Y:S01]  /*bf60*/  BAR.SYNC.DEFER_BLOCKING 0x8, 0x180 ;  /* 0x0206000000007b1d */ /* 0x000fe20000010000 */
[----:B------:R-:W-:Y:S01]  /*bf70*/  ISETP.NE.U32.AND P0, PT, RZ, UR6, PT ;  /* 0x00000006ff007c0c */ /* 0x000fe2000bf05070 */
[----:B------:R-:W-:-:S03]  /*bf80*/  VIADD R2, R18, 0x10400 ;  /* 0x0001040012027836 */ /* 0x000fc60000000000 */
[----:B------:R-:W-:Y:S01]  /*bf90*/  ISETP.NE.AND.EX P0, PT, RZ, UR7, PT, P0 ;  /* 0x00000007ff007c0c */ /* 0x000fe2000bf05300 */
[----:B------:R-:W-:Y:S01]  /*bfa0*/  BSSY B6, `(.L_x_247) ;  /* 0x000001e000067945 */ /* 0x000fe20003800000 */
[----:B------:R-:W-:Y:S02]  /*bfb0*/  LOP3.LUT P1, RZ, R2, 0x3ff, RZ, 0xc0, !PT ;  /* 0x000003ff02ff7812 */ /* 0x000fe4000782c0ff */
[----:B--2---:R-:W-:Y:S02]  /*bfc0*/  SHF.R.S32.HI R0, RZ, 0x1f, R3 ;  /* 0x0000001fff007819 */ /* 0x004fe40000011403 */
[----:B----4-:R-:W-:-:S03]  /*bfd0*/  SEL R5, R5, RZ, !P0 ;  /* 0x000000ff05057207 */ /* 0x010fc60004000000 */
[----:B------:R-:W-:Y:S01]  /*bfe0*/  IMAD R0, R0, UR4, RZ ;  /* 0x0000000400007c24 */ /* 0x000fe2000f8e02ff */
[----:B---3--:R-:W-:-:S03]  /*bff0*/  SEL R4, R4, RZ, !P0 ;  /* 0x000000ff04047207 */ /* 0x008fc60004000000 */
[C---:B------:R-:W-:Y:S02]  /*c000*/  IMAD R0, R3.reuse, UR5, R0 ;  /* 0x0000000503007c24 */ /* 0x040fe4000f8e0200 */
[----:B------:R-:W-:-:S04]  /*c010*/  IMAD.WIDE.U32 R2, R3, UR4, RZ ;  /* 0x0000000403027c25 */ /* 0x000fc8000f8e00ff */
[----:B------:R-:W-:Y:S01]  /*c020*/  IMAD.IADD R0, R3, 0x1, R0 ;  /* 0x0000000103007824 */ /* 0x000fe200078e0200 */
[----:B------:R2:W-:Y:S04]  /*c030*/  STL.64 [R1+0x50], R2 ;  /* 0x0000500201007387 */ /* 0x0005e80000100a00 */
[----:B------:R2:W-:Y:S04]  /*c040*/  STL [R1+0x2c], R5 ;  /* 0x00002c0501007387 */ /* 0x0005e80000100800 */
[----:B------:R2:W-:Y:S04]  /*c050*/  STL [R1+0x3c], R4 ;  /* 0x00003c0401007387 */ /* 0x0005e80000100800 */
[----:B------:R2:W-:Y:S01]  /*c060*/  STL [R1+0x30], R0 ;  /* 0x0000300001007387 */ /* 0x0005e20000100800 */
[----:B------:R-:W-:Y:S05]  /*c070*/  @!P1 BRA `(.L_x_248) ;  /* 0x0000000000409947 */ /* 0x000fea0003800000 */
[----:B--2---:R-:W-:Y:S01]  /*c080*/  MOV R2, 0x0 ;  /* 0x0000000000027802 */ /* 0x004fe20000000f00 */
[----:B------:R-:W-:Y:S01]  /*c090*/  ULDC.64 UR6, c[0x4][0x118] ;  /* 0x0100460000067ab9 */ /* 0x000fe20000000a00 */
[----:B------:R-:W-:Y:S01]  /*c0a0*/  ULDC.64 UR8, c[0x4][0x120] ;  /* 0x0100480000087ab9 */ /* 0x000fe20000000a00 */
[----:B------:R-:W-:Y:S01]  /*c0b0*/  ULDC.64 UR4, c[0x4][0x88] ;  /* 0x0100220000047ab9 */ /* 0x000fe20000000a00 */
[----:B------:R-:W-:Y:S02]  /*c0c0*/  IMAD.U32 R4, RZ, RZ, UR6 ;  /* 0x00000006ff047e24 */ /* 0x000fe4000f8e00ff */
[----:B------:R-:W2:Y:S01]  /*c0d0*/  LDC.64 R2, c[0x4][R2] ;  /* 0x0100000002027b82 */ /* 0x000ea20000000a00 */
[----:B------:R-:W-:Y:S02]  /*c0e0*/  IMAD.U32 R5, RZ, RZ, UR7 ;  /* 0x00000007ff057e24 */ /* 0x000fe4000f8e00ff */
[----:B------:R-:W-:Y:S02]  /*c0f0*/  IMAD.U32 R6, RZ, RZ, UR8 ;  /* 0x00000008ff067e24 */ /* 0x000fe4000f8e00ff */
[----:B------:R-:W-:-:S02]  /*c100*/  IMAD.U32 R7, RZ, RZ, UR9 ;  /* 0x00000009ff077e24 */ /* 0x000fc4000f8e00ff */
[----:B-1----:R-:W-:Y:S02]  /*c110*/  IMAD.U32 R10, RZ, RZ, UR4 ;  /* 0x00000004ff0a7e24 */ /* 0x002fe4000f8e00ff */
[----:B0-----:R-:W-:Y:S02]  /*c120*/  IMAD.U32 R11, RZ, RZ, UR5 ;  /* 0x00000005ff0b7e24 */ /* 0x001fe4000f8e00ff */
[----:B------:R-:W-:Y:S02]  /*c130*/  IMAD.MOV.U32 R8, RZ, RZ, 0x70 ;  /* 0x00000070ff087424 */ /* 0x000fe400078e00ff */
[----:B------:R-:W-:Y:S02]  /*c140*/  IMAD.MOV.U32 R12, RZ, RZ, 0x1 ;  /* 0x00000001ff0c7424 */ /* 0x000fe400078e00ff */
[----:B------:R-:W-:-:S07]  /*c150*/  IMAD.MOV.U32 R13, RZ, RZ, RZ ;  /* 0x000000ffff0d7224 */ /* 0x000fce00078e00ff */
[----:B------:R-:W-:-:S07]  /*c160*/  LEPC R20, `(.L_x_248) ;  /* 0x000000001014794e */ /* 0x000fce0000000000 */
[----:B--2---:R-:W-:Y:S05]  /*c170*/  CALL.ABS.NOINC R2 ;  /* 0x0000000002007343 */ /* 0x004fea0003c00000 */
.L_x_248:
[----:B------:R-:W-:Y:S05]  /*c180*/  BSYNC B6 ;  /* 0x0000000000067941 */ /* 0x000fea0003800000 */
.L_x_247:
[----:B--2---:R-:W2:Y:S01]  /*c190*/  LDL.LU R0, [R1+0x3c] ;  /* 0x00003c0001007983 */ /* 0x004ea20000300800 */
[----:B------:R-:W3:Y:S01]  /*c1a0*/  LDC R8, c[0x0][0x448] ;  /* 0x00011200ff087b82 */ /* 0x000ee20000000800 */
[----:B------:R-:W-:Y:S01]  /*c1b0*/  ULDC.64 UR4, c[0x0][0x2d8] ;  /* 0x0000b60000047ab9 */ /* 0x000fe20000000a00 */
[----:B------:R-:W-:Y:S01]  /*c1c0*/  ULDC.64 UR6, c[0x0][0x280] ;  /* 0x0000a00000067ab9 */ /* 0x000fe20000000a00 */
[----:B------:R-:W4:Y:S04]  /*c1d0*/  LDL.LU R4, [R1+0x30] ;  /* 0x0000300001047983 */ /* 0x000f280000300800 */
[----:B------:R-:W4:Y:S04]  /*c1e0*/  LDL.LU.64 R2, [R1+0x50] ;  /* 0x0000500001027983 */ /* 0x000f280000300a00 */
[----:B------:R-:W2:Y:S04]  /*c1f0*/  LDL.LU R6, [R1+0x2c] ;  /* 0x00002c0001067983 */ /* 0x000ea80000300800 */
[----:B------:R-:W2:Y:S01]  /*c200*/  LDL.LU R5, [R1+0x4] ;  /* 0x0000040001057983 */ /* 0x000ea20000300800 */
[----:B---3--:R-:W-:Y:S01]  /*c210*/  ISETP.NE.AND P0, PT, R8, 0x1, PT ;  /* 0x000000010800780c */ /* 0x008fe20003f05270 */
[----:B------:R-:W0:-:S12]  /*c220*/  S2R R9, SR_TID.X ;  /* 0x0000000000097919 */ /* 0x000e180000002100 */
[----:B------:R-:W3:Y:S01]  /*c230*/  @P0 LDC R7, c[0x0][0x450] ;  /* 0x00011400ff070b82 */ /* 0x000ee20000000800 */
[----:B0-----:R-:W-:-:S05]  /*c240*/  IMAD.SHL.U32 R11, R9, 0x8, RZ ;  /* 0x00000008090b7824 */ /* 0x001fca00078e00ff */
[----:B------:R-:W-:-:S04]  /*c250*/  LOP3.LUT R11, R11, 0x38, RZ, 0xc0, !PT ;  /* 0x000000380b0b7812 */ /* 0x000fc800078ec0ff */
[----:B-1----:R-:W-:Y:S01]  /*c260*/  LOP3.LUT R10, R11, 0x40, RZ, 0xfc, !PT ;  /* 0x000000400b0a7812 */ /* 0x002fe200078efcff */
[----:B----4-:R-:W-:Y:S02]  /*c270*/  IMAD.MOV.U32 R3, RZ, RZ, R4 ;  /* 0x000000ffff037224 */ /* 0x010fe400078e0004 */
[----:B------:R-:W0:Y:S01]  /*c280*/  S2R R4, SR_TID.X ;  /* 0x0000000000047919 */ /* 0x000e220000002100 */
[----:B------:R-:W-:-:S04]  /*c290*/  IMAD.WIDE.U32 R2, R16, UR4, R2 ;  /* 0x0000000410027c25 */ /* 0x000fc8000f8e0002 */
[----:B------:R-:W-:Y:S01]  /*c2a0*/  IMAD R3, R16, UR5, R3 ;  /* 0x0000000510037c24 */ /* 0x000fe2000f8e0203 */
[----:B------:R-:W-:Y:S02]  /*c2b0*/  ULDC.64 UR4, c[0x0][0x2e0] ;  /* 0x0000b80000047ab9 */ /* 0x000fe40000000a00 */
[----:B--2---:R-:W-:Y:S02]  /*c2c0*/  IMAD R0, R0, UR4, RZ ;  /* 0x0000000400007c24 */ /* 0x004fe4000f8e02ff */
[----:B------:R-:W-:-:S04]  /*c2d0*/  IMAD.WIDE.U32 R2, R6, UR4, R2 ;  /* 0x0000000406027c25 */ /* 0x000fc8000f8e0002 */
[----:B------:R-:W-:Y:S01]  /*c2e0*/  IMAD R0, R6, UR5, R0 ;  /* 0x0000000506007c24 */ /* 0x000fe2000f8e0200 */
[----:B------:R-:W-:Y:S01]  /*c2f0*/  ULDC.64 UR4, c[0x0][0x2d0] ;  /* 0x0000b40000047ab9 */ /* 0x000fe20000000a00 */
[C---:B0-----:R-:W-:Y:S01]  /*c300*/  LOP3.LUT R6, R4.reuse, 0x7f, RZ, 0xc0, !PT ;  /* 0x0000007f04067812 */ /* 0x041fe200078ec0ff */
[----:B------:R-:W-:-:S03]  /*c310*/  IMAD.SHL.U32 R4, R4, 0x10, RZ ;  /* 0x0000001004047824 */ /* 0x000fc600078e00ff */
[----:B------:R-:W-:-:S04]  /*c320*/  SHF.R.U32.HI R6, RZ, 0x3, R6 ;  /* 0x00000003ff067819 */ /* 0x000fc80000011606 */
[----:B------:R-:W-:Y:S02]  /*c330*/  LOP3.LUT R4, R6, 0x70, R4, 0xf8, !PT ;  /* 0x0000007006047812 */ /* 0x000fe400078ef804 */
[----:B------:R-:W0:Y:S01]  /*c340*/  @P0 LDC R6, c[0x0][0x44c] ;  /* 0x00011300ff060b82 */ /* 0x000e220000000800 */
[----:B------:R-:W-:Y:S02]  /*c350*/  IMAD.SHL.U32 R5, R5, 0x80, RZ ;  /* 0x0000008005057824 */ /* 0x000fe400078e00ff */
[----:B------:R-:W-:-:S03]  /*c360*/  IMAD.IADD R3, R3, 0x1, R0 ;  /* 0x0000000103037824 */ /* 0x000fc600078e0200 */
[----:B------:R-:W-:-:S05]  /*c370*/  LOP3.LUT R0, R4, R5, RZ, 0xfc, !PT ;  /* 0x0000000504007212 */ /* 0x000fca00078efcff */
[----:B------:R-:W-:Y:S02]  /*c380*/  IMAD.MOV.U32 R4, RZ, RZ, R0 ;  /* 0x000000ffff047224 */ /* 0x000fe400078e0000 */
[----:B0-----:R-:W-:-:S05]  /*c390*/  @P0 IMAD.HI.U32 R6, R0, R6, RZ ;  /* 0x0000000600060227 */ /* 0x001fca00078e00ff */
[----:B---3--:R-:W-:-:S05]  /*c3a0*/  @P0 SHF.R.U32.HI R4, RZ, R7, R6 ;  /* 0x00000007ff040219 */ /* 0x008fca0000011606 */
[----:B------:R-:W-:-:S04]  /*c3b0*/  IMAD.MOV R6, RZ, RZ, -R4 ;  /* 0x000000ffff067224 */ /* 0x000fc800078e0a04 */
[----:B------:R-:W-:Y:S01]  /*c3c0*/  IMAD R0, R8, R6, R0 ;  /* 0x0000000608007224 */ /* 0x000fe200078e0200 */
[----:B------:R-:W-:Y:S01]  /*c3d0*/  SHF.R.S32.HI R6, RZ, 0x1f, R4 ;  /* 0x0000001fff067819 */ /* 0x000fe20000011404 */
[----:B------:R-:W-:-:S04]  /*c3e0*/  IMAD.WIDE.U32 R2, R4, UR4, R2 ;  /* 0x0000000404027c25 */ /* 0x000fc8000f8e0002 */
[----:B------:R-:W-:-:S04]  /*c3f0*/  IMAD R6, R6, UR4, RZ ;  /* 0x0000000406067c24 */ /* 0x000fc8000f8e02ff */
[----:B------:R-:W-:Y:S01]  /*c400*/  IMAD R4, R4, UR5, R6 ;  /* 0x0000000504047c24 */ /* 0x000fe2000f8e0206 */
[----:B------:R-:W-:-:S03]  /*c410*/  ULDC.64 UR4, c[0x0][0x2c8] ;  /* 0x0000b20000047ab9 */ /* 0x000fc60000000a00 */
[----:B------:R-:W-:Y:S01]  /*c420*/  IMAD.IADD R3, R3, 0x1, R4 ;  /* 0x0000000103037824 */ /* 0x000fe200078e0204 */
[----:B------:R-:W-:Y:S01]  /*c430*/  SHF.R.S32.HI R4, RZ, 0x1f, R0 ;  /* 0x0000001fff047819 */ /* 0x000fe20000011400 */
[----:B------:R-:W-:-:S04]  /*c440*/  IMAD.WIDE.U32 R2, R0, UR4, R2 ;  /* 0x0000000400027c25 */ /* 0x000fc8000f8e0002 */
[----:B------:R-:W-:Y:S01]  /*c450*/  IMAD R4, R4, UR4, RZ ;  /* 0x0000000404047c24 */ /* 0x000fe2000f8e02ff */
[----:B------:R-:W-:Y:S02]  /*c460*/  ULDC UR4, c[0x0][0x2b8] ;  /* 0x0000ae0000047ab9 */ /* 0x000fe40000000800 */
[----:B------:R-:W-:Y:S02]  /*c470*/  ISETP.GE.AND P1, PT, R10, UR4, PT ;  /* 0x000000040a007c0c */ /* 0x000fe4000bf26270 */
[----:B------:R0:W5:Y:S01]  /*c480*/  LDL R10, [R1+0x24] ;  /* 0x00002400010a7983 */ /* 0x0001620000100800 */
[----:B------:R-:W-:Y:S01]  /*c490*/  IMAD R0, R0, UR5, R4 ;  /* 0x0000000500007c24 */ /* 0x000fe2000f8e0204 */
[----:B------:R-:W-:Y:S02]  /*c4a0*/  LOP3.LUT R9, R11, 0x80, RZ, 0xfc, !PT ;  /* 0x000000800b097812 */ /* 0x000fe400078efcff */
[----:B------:R-:W-:Y:S01]  /*c4b0*/  LEA R4, P3, R2, UR6, 0x1 ;  /* 0x0000000602047c11 */ /* 0x000fe2000f8608ff */
[----:B------:R-:W-:Y:S01]  /*c4c0*/  IMAD.IADD R0, R3, 0x1, R0 ;  /* 0x0000000103007824 */ /* 0x000fe200078e0200 */
[----:B------:R-:W-:-:S02]  /*c4d0*/  ISETP.GE.AND P2, PT, R11, UR4, PT ;  /* 0x000000040b007c0c */ /* 0x000fc4000bf46270 */
[----:B------:R-:W-:Y:S01]  /*c4e0*/  ISETP.GE.AND P0, PT, R9, UR4, PT ;  /* 0x0000000409007c0c */ /* 0x000fe2000bf06270 */
[----:B------:R-:W-:Y:S01]  /*c4f0*/  UMOV UR4, 0xffffffff ;  /* 0xffffffff00047882 */ /* 0x000fe20000000000 */
[----:B------:R-:W-:Y:S02]  /*c500*/  LEA.HI.X R3, R2, UR7, R0, 0x1, P3 ;  /* 0x0000000702037c11 */ /* 0x000fe400098f0c00 */
[----:B0-----:R-:W-:Y:S09]  /*c510*/  BRA.DIV UR4, `(.L_x_249) ;  /* 0x0000004204cc7947 */ /* 0x001ff2000b800000 */
[----:B------:R-:W2:Y:S01]  /*c520*/  LDL.LU R7, [R1+0x40] ;  /* 0x0000400001077983 */ /* 0x000ea20000300800 */
[----:B------:R-:W0:Y:S02]  /*c530*/  S2R R6, SR_TID.X ;  /* 0x0000000000067919 */ /* 0x000e240000002100 */
[----:B0-----:R-:W-:-:S04]  /*c540*/  LOP3.LUT R6, R6, 0x7f, RZ, 0xc0, !PT ;  /* 0x0000007f06067812 */ /* 0x001fc800078ec0ff */
[----:B------:R-:W-:-:S05]  /*c550*/  SHF.R.U32.HI R6, RZ, 0x3, R6 ;  /* 0x00000003ff067819 */ /* 0x000fca0000011606 */
[----:B------:R-:W-:Y:S02]  /*c560*/  IMAD.IADD R0, R6, 0x1, R5 ;  /* 0x0000000106007824 */ /* 0x000fe400078e0205 */
[----:B------:R-:W0:Y:S02]  /*c570*/  S2R R6, SR_TID.X ;  /* 0x0000000000067919 */ /* 0x000e240000002100 */
[----:B------:R-:W-:Y:S01]  /*c580*/  VIADD R5, R0, 0x10 ;  /* 0x0000001000057836 */ /* 0x000fe20000000000 */
[----:B------:R-:W-:Y:S01]  /*c590*/  SHFL.IDX PT, R9, R3, 0x1, 0x181f ;  /* 0x00381f0003097f89 */ /* 0x000fe200000e0000 */
[----:B0-----:R-:W-:-:S03]  /*c5a0*/  IMAD.SHL.U32 R11, R6, 0x8, RZ ;  /* 0x00000008060b7824 */ /* 0x001fc600078e00ff */
[----:B------:R-:W-:Y:S02]  /*c5b0*/  SHFL.IDX PT, R6, R3, RZ, 0x181f ;  /* 0x00181fff03067589 */ /* 0x000fe400000e0000 */
[----:B------:R-:W-:Y:S01]  /*c5c0*/  LOP3.LUT R11, R11, 0x38, RZ, 0xc0, !PT ;  /* 0x000000380b0b7812 */ /* 0x000fe200078ec0ff */
[----:B--2---:R-:W-:Y:S02]  /*c5d0*/  IMAD R2, R7, R8, RZ ;  /* 0x0000000807027224 */ /* 0x004fe400078e02ff */
[----:B------:R-:W0:Y:S03]  /*c5e0*/  SHFL.IDX PT, R7, R4, RZ, 0x181f ;  /* 0x00181fff04077589 */ /* 0x000e2600000e0000 */
[-C--:B------:R-:W-:Y:S02]  /*c5f0*/  ISETP.GE.AND P4, PT, R0, R2.reuse, PT ;  /* 0x000000020000720c */ /* 0x080fe40003f86270 */
[----:B------:R-:W-:-:S02]  /*c600*/  ISETP.GE.AND P3, PT, R5, R2, PT ;  /* 0x000000020500720c */ /* 0x000fc40003f66270 */
[----:B------:R-:W1:Y:S09]  /*c610*/  SHFL.IDX PT, R5, R4, 0x1, 0x181f ;  /* 0x00381f0004057f89 */ /* 0x000e7200000e0000 */
[----:B0-----:R-:W-:-:S05]  /*c620*/  @!P4 LEA R7, P5, R11, R7, 0x1 ;  /* 0x000000070b07c211 */ /* 0x001fca00078a08ff */
[----:B------:R-:W-:-:S05]  /*c630*/  @!P4 IMAD.X R6, RZ, RZ, R6, P5 ;  /* 0x000000ffff06c224 */ /* 0x000fca00028e0606 */
[----:B------:R-:W-:-:S04]  /*c640*/  @!P4 LOP3.LUT R7, R7, R6, RZ, 0x3c, !PT ;  /* 0x000000060707c212 */ /* 0x000fc800078e3cff */
[----:B------:R-:W-:Y:S02]  /*c650*/  @!P4 LOP3.LUT R6, R7, R6, RZ, 0x3c, !PT ;  /* 0x000000060706c212 */ /* 0x000fe400078e3cff */
[----:B-1----:R-:W-:Y:S02]  /*c660*/  @!P3 LEA R8, P5, R11, R5, 0x1 ;  /* 0x000000050b08b211 */ /* 0x002fe400078a08ff */
[----:B------:R-:W-:-:S03]  /*c670*/  @!P4 LOP3.LUT R7, R7, R6, RZ, 0x3c, !PT ;  /* 0x000000060707c212 */ /* 0x000fc600078e3cff */
[----:B------:R-:W-:Y:S02]  /*c680*/  @!P3 IMAD.X R5, RZ, RZ, R9, P5 ;  /* 0x000000ffff05b224 */ /* 0x000fe400028e0609 */
[----:B-----5:R-:W-:Y:S04]  /*c690*/  @!P4 LDGSTS.E.BYPASS.LTC128B.128 [R10+0x10400], desc[UR40][R6.64], !P2 ;  /* 0x10400000060acfae */ /* 0x020fe8000d101d68 */
[----:B------:R-:W-:Y:S04]  /*c6a0*/  @!P4 LDGSTS.E.BYPASS.LTC128B.128 [R10+0x14400], desc[UR40][R6.64+0x80], !P1 ;  /* 0x14400080060acfae */ /* 0x000fe8000c901d68 */
[----:B------:R0:W-:Y:S02]  /*c6b0*/  @!P4 LDGSTS.E.BYPASS.LTC128B.128 [R10+0x18400], desc[UR40][R6.64+0x100], !P0 ;  /* 0x18400100060acfae */ /* 0x0001e4000c101d68 */
[----:B0-----:R-:W-:-:S02]  /*c6c0*/  @!P3 IMAD.MOV.U32 R6, RZ, RZ, R8 ;  /* 0x000000ffff06b224 */ /* 0x001fc400078e0008 */
[----:B------:R-:W-:Y:S02]  /*c6d0*/  @!P3 IMAD.MOV.U32 R7, RZ, RZ, R5 ;  /* 0x000000ffff07b224 */ /* 0x000fe400078e0005 */
[----:B------:R-:W-:-:S03]  /*c6e0*/  VIADD R5, R0, 0x20 ;  /* 0x0000002000057836 */ /* 0x000fc60000000000 */
[----:B------:R-:W-:Y:S04]  /*c6f0*/  @!P3 LDGSTS.E.BYPASS.LTC128B.128 [R10+0x10c00], desc[UR40][R6.64], !P2 ;  /* 0x10c00000060abfae */ /* 0x000fe8000d101d68 */
[----:B------:R-:W-:Y:S04]  /*c700*/  @!P3 LDGSTS.E.BYPASS.LTC128B.128 [R10+0x14c00], desc[UR40][R6.64+0x80], !P1 ;  /* 0x14c00080060abfae */ /* 0x000fe8000c901d68 */
[----:B------:R0:W-:Y:S01]  /*c710*/  @!P3 LDGSTS.E.BYPASS.LTC128B.128 [R10+0x18c00], desc[UR40][R6.64+0x100], !P0 ;  /* 0x18c00100060abfae */ /* 0x0001e2000c101d68 */
[----:B------:R-:W-:-:S03]  /*c720*/  ISETP.GE.AND P3, PT, R5, R2, PT ;  /* 0x000000020500720c */ /* 0x000fc60003f66270 */
[----:B------:R-:W1:Y:S04]  /*c730*/  SHFL.IDX PT, R5, R4, 0x2, 0x181f ;  /* 0x00581f0004057f89 */ /* 0x000e6800000e0000 */
[----:B------:R-:W0:Y:S06]  /*c740*/  SHFL.IDX PT, R8, R3, 0x2, 0x181f ;  /* 0x00581f0003087f89 */ /* 0x000e2c00000e0000 */
[----:B-1----:R-:W-:-:S05]  /*c750*/  @!P3 LEA R5, P4, R11, R5, 0x1 ;  /* 0x000000050b05b211 */ /* 0x002fca00078808ff */
[----:B0-----:R-:W-:-:S04]  /*c760*/  @!P3 IMAD.X R6, RZ, RZ, R8, P4 ;  /* 0x000000ffff06b224 */ /* 0x001fc800020e0608 */
[----:B------:R-:W-:Y:S02]  /*c770*/  @!P3 IMAD.MOV.U32 R7, RZ, RZ, R6 ;  /* 0x000000ffff07b224 */ /* 0x000fe400078e0006 */
[----:B------:R-:W-:Y:S02]  /*c780*/  @!P3 IMAD.MOV.U32 R6, RZ, RZ, R5 ;  /* 0x000000ffff06b224 */ /* 0x000fe400078e0005 */
[----:B------:R-:W-:-:S03]  /*c790*/  VIADD R5, R0, 0x30 ;  /* 0x0000003000057836 */ /* 0x000fc60000000000 */
[----:B------:R-:W-:Y:S04]  /*c7a0*/  @!P3 LDGSTS.E.BYPASS.LTC128B.128 [R10+0x11400], desc[UR40][R6.64], !P2 ;  /* 0x11400000060abfae */ /* 0x000fe8000d101d68 */
[----:B------:R-:W-:Y:S04]  /*c7b0*/  @!P3 LDGSTS.E.BYPASS.LTC128B.128 [R10+0x15400], desc[UR40][R6.64+0x80], !P1 ;  /* 0x15400080060abfae */ /* 0x000fe8000c901d68 */
[----:B------:R0:W-:Y:S01]  /*c7c0*/  @!P3 LDGSTS.E.BYPASS.LTC128B.128 [R10+0x19400], desc[UR40][R6.64+0x100], !P0 ;  /* 0x19400100060abfae */ /* 0x0001e2000c101d68 */
[----:B------:R-:W-:-:S03]  /*c7d0*/  ISETP.GE.AND P3, PT, R5, R2, PT ;  /* 0x000000020500720c */ /* 0x000fc60003f66270 */
[----:B------:R-:W1:Y:S04]  /*c7e0*/  SHFL.IDX PT, R5, R4, 0x3, 0x181f ;  /* 0x00781f0004057f89 */ /* 0x000e6800000e0000 */
[----:B0-----:R-:W0:Y:S06]  /*c7f0*/  SHFL.IDX PT, R6, R3, 0x3, 0x181f ;  /* 0x00781f0003067f89 */ /* 0x001e2c00000e0000 */
        /* <DEDUP_REMOVED lines=27> */
[----:B------:R-:W-:Y:S02]  /*c9b0*/  @!P3 LDGSTS.E.BYPASS.LTC128B.128 [R10+0x12c00], desc[UR40][R6.64], !P2 ;  /* 0x12c00000060abfae */ /* 0x000fe4000d101d68 */
[----:B------:R-:W-:Y:S02]  /*c9c0*/  ISETP.GE.AND P4, PT, R5, R2, PT ;  /* 0x000000020500720c */ /* 0x000fe40003f86270 */
[----:B------:R-:W0:Y:S04]  /*c9d0*/  SHFL.IDX PT, R5, R4, 0x6, 0x181f ;  /* 0x00d81f0004057f89 */ /* 0x000e2800000e0000 */
[----:B------:R-:W-:Y:S04]  /*c9e0*/  @!P3 LDGSTS.E.BYPASS.LTC128B.128 [R10+0x16c00], desc[UR40][R6.64+0x80], !P1 ;  /* 0x16c00080060abfae */ /* 0x000fe8000c901d68 */
[----:B------:R1:W-:Y:S04]  /*c9f0*/  @!P3 LDGSTS.E.BYPASS.LTC128B.128 [R10+0x1ac00], desc[UR40][R6.64+0x100], !P0 ;  /* 0x1ac00100060abfae */ /* 0x0003e8000c101d68 */
[----:B-1----:R-:W1:Y:S01]  /*ca00*/  SHFL.IDX PT, R6, R3, 0x6, 0x181f ;  /* 0x00d81f0003067f89 */ /* 0x002e6200000e0000 */
[----:B0-----:R-:W-:-:S05]  /*ca10*/  @!P4 LEA R5, P3, R11, R5, 0x1 ;  /* 0x000000050b05c211 */ /* 0x001fca00078608ff */
[----:B-1----:R-:W-:-:S04]  /*ca20*/  @!P4 IMAD.X R6, RZ, RZ, R6, P3 ;  /* 0x000000ffff06c224 */ /* 0x002fc800018e0606 */
[----:B------:R-:W-:Y:S02]  /*ca30*/  @!P4 IMAD.MOV.U32 R7, RZ, RZ, R6 ;  /* 0x000000ffff07c224 */ /* 0x000fe400078e0006 */
[----:B------:R-:W-:Y:S02]  /*ca40*/  @!P4 IMAD.MOV.U32 R6, RZ, RZ, R5 ;  /* 0x000000ffff06c224 */ /* 0x000fe400078e0005 */
[----:B------:R1:W2:Y:S04]  /*ca50*/  SHFL.IDX PT, R5, R3, 0x7, 0x181f ;  /* 0x00f81f0003057f89 */ /* 0x0002a800000e0000 */
[----:B------:R1:W-:Y:S04]  /*ca60*/  @!P4 LDGSTS.E.BYPASS.LTC128B.128 [R10+0x13400], desc[UR40][R6.64], !P2 ;  /* 0x13400000060acfae */ /* 0x0003e8000d101d68 */
[----:B------:R1:W-:Y:S04]  /*ca70*/  @!P4 LDGSTS.E.BYPASS.LTC128B.128 [R10+0x17400], desc[UR40][R6.64+0x80], !P1 ;  /* 0x17400080060acfae */ /* 0x0003e8000c901d68 */
[----:B------:R1:W-:Y:S04]  /*ca80*/  @!P4 LDGSTS.E.BYPASS.LTC128B.128 [R10+0x1b400], desc[UR40][R6.64+0x100], !P0 ;  /* 0x1b400100060acfae */ /* 0x0003e8000c101d68 */
[----:B------:R1:W3:Y:S02]  /*ca90*/  SHFL.IDX PT, R3, R4, 0x7, 0x181f ;  /* 0x00f81f0004037f89 */ /* 0x0002e400000e0000 */
.L_x_366:
[----:B------:R-:W-:Y:S01]  /*caa0*/  VIADD R0, R0, 0x70 ;  /* 0x0000007000007836 */ /* 0x000fe20000000000 */
[----:B------:R-:W-:Y:S04]  /*cab0*/  BSSY B0, `(.L_x_250) ;  /* 0x000000e000007945 */ /* 0x000fe80003800000 */
[----:B------:R-:W-:-:S13]  /*cac0*/  ISETP.GE.AND P3, PT, R0, R2, PT ;  /* 0x000000020000720c */ /* 0x000fda0003f66270 */
[----:B------:R-:W-:Y:S05]  /*cad0*/  @P3 BRA `(.L_x_251) ;  /* 0x00000000002c3947 */ /* 0x000fea0003800000 */
[----:B-1----:R-:W1:Y:S02]  /*cae0*/  S2R R4, SR_TID.X ;  /* 0x0000000000047919 */ /* 0x002e640000002100 */
[----:B-1----:R-:W-:-:S05]  /*caf0*/  IMAD.SHL.U32 R4, R4, 0x8, RZ ;  /* 0x0000000804047824 */ /* 0x002fca00078e00ff */
[----:B------:R-:W-:-:S04]  /*cb00*/  LOP3.LUT R4, R4, 0x38, RZ, 0xc0, !PT ;  /* 0x0000003804047812 */ /* 0x000fc800078ec0ff */
[----:B---3--:R-:W-:-:S05]  /*cb10*/  LEA R2, P3, R4, R3, 0x1 ;  /* 0x0000000304027211 */ /* 0x008fca00078608ff */
[----:B--2---:R-:W-:-:S05]  /*cb20*/  IMAD.X R3, RZ, RZ, R5, P3 ;  /* 0x000000ffff037224 */ /* 0x004fca00018e0605 */
[----:B------:R-:W-:Y:S01]  /*cb30*/  @!PT LDS RZ, [RZ] ;  /* 0x00000000fffff984 */ /* 0x000fe20000000800 */
[----:B------:R-:W-:Y:S01]  /*cb40*/  @!PT LDS RZ, [RZ] ;  /* 0x00000000fffff984 */ /* 0x000fe20000000800 */
[----:B------:R-:W-:Y:S01]  /*cb50*/  @!PT LDS RZ, [RZ] ;  /* 0x00000000fffff984 */ /* 0x000fe20000000800 */
[----:B------:R4:W-:Y:S04]  /*cb60*/  LDGSTS.E.BYPASS.LTC128B.128 [R10+0x13c00], desc[UR40][R2.64], !P2 ;  /* 0x13c00000020a7fae */ /* 0x0009e8000d101d68 */
[----:B------:R4:W-:Y:S04]  /*cb70*/  LDGSTS.E.BYPASS.LTC128B.128 [R10+0x17c00], desc[UR40][R2.64+0x80], !P1 ;  /* 0x17c00080020a7fae */ /* 0x0009e8000c901d68 */
[----:B------:R4:W-:Y:S02]  /*cb80*/  LDGSTS.E.BYPASS.LTC128B.128 [R10+0x1bc00], desc[UR40][R2.64+0x100], !P0 ;  /* 0x1bc00100020a7fae */ /* 0x0009e4000c101d68 */
.L_x_251:
[----:B------:R-:W-:Y:S05]  /*cb90*/  BSYNC B0 ;  /* 0x0000000000007941 */ /* 0x000fea0003800000 */
.L_x_250:
[----:B------:R-:W-:Y:S01]  /*cba0*/  NOP ;  /* 0x0000000000007918 */ /* 0x000fe20000000000 */
[----:B------:R-:W-:Y:S01]  /*cbb0*/  PLOP3.LUT P0, PT, PT, PT, PT, 0x80, 0x0 ;  /* 0x000000000000781c */ /* 0x000fe20003f0f070 */
[----:B01----:R-:W-:-:S12]  /*cbc0*/  VIADD R6, R18, 0x34800 ;  /* 0x0003480012067836 */ /* 0x003fd80000000000 */
.L_x_252:
[----:B------:R-:W-:Y:S02]  /*cbd0*/  PLOP3.LUT P1, PT, P1, P0, PT, 0xa2, 0x0 ;  /* 0x000000000000781c */ /* 0x000fe40000f21472 */
[----:B------:R-:W-:-:S08]  /*cbe0*/  @P0 R2UR P1, UR4, R18 ;  /* 0x00000000120402ca */ /* 0x000fd00000020000 */
[----:B------:R-:W-:-:S05]  /*cbf0*/  @P0 PLOP3.LUT P0, PT, P1, PT, PT, 0x80, 0x0 ;  /* 0x000000000000081c */ /* 0x000fca0000f0f070 */
[----:B------:R-:W-:Y:S01]  /*cc00*/  @!P1 SYNCS.ARRIVE.TRANS64.RED.A0T1 RZ, [UR4+0x34800], RZ ;  /* 0x034800ffffff99a7 */ /* 0x000fe20008200404 */
[----:B------:R-:W-:Y:S07]  /*cc10*/  @!P1 ARRIVES.LDGSTSBAR.64.TRANSCNT [UR4+0x34800] ;  /* 0x03480000ff0099b0 */ /* 0x000fee0008000a84 */
[----:B------:R-:W-:Y:S05]  /*cc20*/  @P0 BRA.U.ANY `(.L_x_252) ;  /* 0xfffffffd00e80947 */ /* 0x000fea000393ffff */
[----:B----4-:R-:W4:Y:S02]  /*cc30*/  LDL.LU R2, [R1+0x48] ;  /* 0x0000480001027983 */ /* 0x010f240000300800 */
[----:B----4-:R-:W-:-:S05]  /*cc40*/  VIADD R2, R2, 0x1 ;  /* 0x0000000102027836 */ /* 0x010fca0000000000 */
[----:B------:R0:W-:Y:S01]  /*cc50*/  STL [R1+0x48], R2 ;  /* 0x0000480201007387 */ /* 0x0001e20000100800 */
[----:B------:R-:W-:-:S04]  /*cc60*/  LEA.HI R0, R2, R2, RZ, 0x1 ;  /* 0x0000000202007211 */ /* 0x000fc800078f08ff */
[----:B------:R-:W-:-:S05]  /*cc70*/  LOP3.LUT R0, R0, 0xfffffffe, RZ, 0xc0, !PT ;  /* 0xfffffffe00007812 */ /* 0x000fca00078ec0ff */
[----:B------:R-:W-:-:S05]  /*cc80*/  IMAD.IADD R0, R2, 0x1, -R0 ;  /* 0x0000000102007824 */ /* 0x000fca00078e0a00 */
[----:B------:R-:W-:Y:S01]  /*cc90*/  SHF.L.U32 R0, R0, 0x1f, RZ ;  /* 0x0000001f00007819 */ /* 0x000fe200000006ff */
[----:B------:R-:W-:Y:S01]  /*cca0*/  NOP ;  /* 0x0000000000007918 */ /* 0x000fe20000000000 */
[----:B------:R0:W-:Y:S01]  /*ccb0*/  SYNCS.ARRIVE.TRANS64.A1T0 RZ, [R18+URZ+0x34800], RZ ;  /* 0x034800ff12ff79a7 */ /* 0x0001e2000810003f */
[----:B------:R-:W-:Y:S01]  /*ccc0*/  BSSY B0, `(.L_x_253) ;  /* 0x0000003000007945 */ /* 0x000fe20003800000 */
[----:B------:R-:W1:Y:S03]  /*ccd0*/  SYNCS.PHASECHK.TRANS64.TRYWAIT P0, [R18+URZ+0x34820], R0 ;  /* 0x03482000120075a7 */ /* 0x000e66000800017f */
[----:B01----:R-:W-:Y:S05]  /*cce0*/  @!P0 BRA `(.L_x_254) ;  /* 0x0000004400dc8947 */ /* 0x003fea0003800000 */
.L_x_367:
[----:B------:R-:W-:Y:S05]  /*ccf0*/  BSYNC B0 ;  /* 0x0000000000007941 */ /* 0x000fea0003800000 */
.L_x_253:
[----:B------:R-:W0:Y:S04]  /*cd00*/  LDL R2, [R1+0x38] ;  /* 0x0000380001027983 */ /* 0x000e280000100800 */
[----:B---3--:R-:W3:Y:S01]  /*cd10*/  LDL R3, [R1+0x28] ;  /* 0x0000280001037983 */ /* 0x008ee20000100800 */
[----:B------:R-:W-:Y:S01]  /*cd20*/  BSSY B0, `(.L_x_255) ;  /* 0x0000213000007945 */ /* 0x000fe20003800000 */
[----:B0-----:R-:W-:-:S05]  /*cd30*/  VIADD R0, R2, 0xfffffffe ;  /* 0xfffffffe02007836 */ /* 0x001fca0000000000 */
[----:B---3--:R-:W-:-:S13]  /*cd40*/  ISETP.GE.AND P0, PT, R0, R3, PT ;  /* 0x000000030000720c */ /* 0x008fda0003f06270 */
[----:B------:R-:W-:Y:S05]  /*cd50*/  @!P0 BRA `(.L_x_256) ;  /* 0x00000020003c8947 */ /* 0x000fea0003800000 */
[----:B------:R-:W3:Y:S04]  /*cd60*/  LDL.LU R2, [R1+0x58] ;  /* 0x0000580001027983 */ /* 0x000ee80000300800 */
[----:B--2---:R-:W2:Y:S04]  /*cd70*/  LDL.LU R5, [R1+0x34] ;  /* 0x0000340001057983 */ /* 0x004ea80000300800 */
[----:B------:R-:W4:Y:S01]  /*cd80*/  LDL.LU R4, [R1+0x44] ;  /* 0x0000440001047983 */ /* 0x000f220000300800 */
[----:B------:R-:W-:Y:S01]  /*cd90*/  LOP3.LUT R12, RZ, R3, RZ, 0x33, !PT ;  /* 0x00000003ff0c7212 */ /* 0x000fe200078e33ff */
[----:B------:R-:W-:Y:S01]  /*cda0*/  BSSY B2, `(.L_x_257) ;  /* 0x00000b5000027945 */ /* 0x000fe20003800000 */
[----:B---3--:R-:W-:-:S04]  /*cdb0*/  VIADD R2, R2, 0x1 ;  /* 0x0000000102027836 */ /* 0x008fc80000000000 */
[----:B--2---:R-:W-:-:S05]  /*cdc0*/  IMAD R2, R2, R5, RZ ;  /* 0x0000000502027224 */ /* 0x004fca00078e02ff */
[----:B----4-:R-:W-:-:S05]  /*cdd0*/  VIMNMX R4, R4, R2, PT ;  /* 0x0000000204047248 */ /* 0x010fca0003fe0100 */
[----:B------:R-:W-:-:S05]  /*cde0*/  IMAD.MOV R2, RZ, RZ, -R4 ;  /* 0x000000ffff027224 */ /* 0x000fca00078e0a04 */
[----:B------:R-:W-:-:S05]  /*cdf0*/  VIADDMNMX R12, R2, 0x1, R12, !PT ;  /* 0x00000001020c7846 */ /* 0x000fca000780010c */
[----:B------:R-:W-:-:S05]  /*ce00*/  IMAD.IADD R2, R4, 0x1, R12 ;  /* 0x0000000104027824 */ /* 0x000fca00078e020c */
[----:B------:R-:W-:-:S04]  /*ce10*/  LOP3.LUT R2, R2, 0x1, RZ, 0xc0, !PT ;  /* 0x0000000102027812 */ /* 0x000fc800078ec0ff */
[----:B------:R-:W-:-:S13]  /*ce20*/  ISETP.NE.U32.AND P0, PT, R2, 0x1, PT ;  /* 0x000000010200780c */ /* 0x000fda0003f05070 */
[----:B------:R-:W-:Y:S05]  /*ce30*/  @P0 BRA `(.L_x_258) ;  /* 0x0000000800ac0947 */ /* 0x000fea0003800000 */
[----:B------:R-:W2:Y:S04]  /*ce40*/  LDL R5, [R1+0x1c] ;  /* 0x00001c0001057983 */ /* 0x000ea80000100800 */
[----:B------:R-:W3:Y:S01]  /*ce50*/  LDL R3, [R1+0x14] ;  /* 0x0000140001037983 */ /* 0x000ee20000100800 */
[----:B------:R-:W-:Y:S01]  /*ce60*/  VIADD R9, R19, 0x1 ;  /* 0x0000000113097836 */ /* 0x000fe20000000000 */
[----:B------:R-:W-:Y:S04]  /*ce70*/  BSSY B1, `(.L_x_259) ;  /* 0x00000a3000017945 */ /* 0x000fe80003800000 */
[----:B------:R-:W-:-:S04]  /*ce80*/  ISETP.NE.AND P0, PT, R9, 0x2, PT ;  /* 0x000000020900780c */ /* 0x000fc80003f05270 */
[----:B------:R-:W-:Y:S02]  /*ce90*/  SEL R13, RZ, 0x1, P0 ;  /* 0x00000001ff0d7807 */ /* 0x000fe40000000000 */
[----:B------:R-:W-:Y:S02]  /*cea0*/  SEL R9, R9, RZ, P0 ;  /* 0x000000ff09097207 */ /* 0x000fe40000000000 */
[----:B--2---:R-:W-:Y:S02]  /*ceb0*/  LOP3.LUT P1, RZ, R5, 0x1, RZ, 0xc0, !PT ;  /* 0x0000000105ff7812 */ /* 0x004fe4000782c0ff */
[----:B---3--:R-:W-:-:S11]  /*cec0*/  LOP3.LUT R13, R3, R13, RZ, 0x3c, !PT ;  /* 0x0000000d030d7212 */ /* 0x008fd600078e3cff */
[----:B------:R-:W-:Y:S05]  /*ced0*/  @!P1 BRA `(.L_x_260) ;  /* 0x0000000800709947 */ /* 0x000fea0003800000 */
[----:B------:R-:W-:Y:S01]  /*cee0*/  ULDC.64 UR4, c[0x0][0x418] ;  /* 0x0001060000047ab9 */ /* 0x000fe20000000a00 */
[----:B------:R-:W-:Y:S01]  /*cef0*/  IMAD.MOV.U32 R5, RZ, RZ, R17 ;  /* 0x000000ffff057224 */ /* 0x000fe200078e0011 */
[----:B------:R-:W-:-:S04]  /*cf00*/  ISETP.NE.U32.AND P0, PT, RZ, UR4, PT ;  /* 0x00000004ff007c0c */ /* 0x000fc8000bf05070 */
[----:B------:R-:W-:-:S13]  /*cf10*/  ISETP.NE.AND.EX P0, PT, RZ, UR5, PT, P0 ;  /* 0x00000005ff007c0c */ /* 0x000fda000bf05300 */
[----:B------:R-:W-:Y:S05]  /*cf20*/  @!P0 BRA `(.L_x_261) ;  /* 0x00000000004c8947 */ /* 0x000fea0003800000 */
[----:B------:R-:W2:Y:S01]  /*cf30*/  LDL R10, [R1+0x20] ;  /* 0x00002000010a7983 */ /* 0x000ea20000100800 */
[----:B------:R-:W0:Y:S01]  /*cf40*/  LDC R7, c[0x0][0x43c] ;  /* 0x00010f00ff077b82 */ /* 0x000e220000000800 */
[----:B------:R-:W-:Y:S02]  /*cf50*/  ULDC.64 UR6, c[0x0][0x428] ;  /* 0x00010a0000067ab9 */ /* 0x000fe40000000a00 */
[----:B------:R-:W3:Y:S01]  /*cf60*/  LDL R8, [R1+0x10] ;  /* 0x0000100001087983 */ /* 0x000ee20000100800 */
[----:B0-----:R-:W-:-:S13]  /*cf70*/  ISETP.NE.AND P0, PT, R7, 0x1, PT ;  /* 0x000000010700780c */ /* 0x001fda0003f05270 */
[----:B------:R-:W0:Y:S02]  /*cf80*/  @P0 LDC.64 R2, c[0x0][0x440] ;  /* 0x00011000ff020b82 */ /* 0x000e240000000a00 */
[----:B0-----:R-:W-:-:S04]  /*cf90*/  @P0 IMAD.HI.U32 R5, R0, R2, RZ ;  /* 0x0000000200050227 */ /* 0x001fc800078e00ff */
[----:B------:R-:W-:Y:S01]  /*cfa0*/  IMAD.MOV.U32 R2, RZ, RZ, R0 ;  /* 0x000000ffff027224 */ /* 0x000fe200078e0000 */
[----:B------:R-:W-:-:S05]  /*cfb0*/  @P0 SHF.R.U32.HI R2, RZ, R3, R5 ;  /* 0x00000003ff020219 */ /* 0x000fca0000011605 */
[----:B------:R-:W-:-:S04]  /*cfc0*/  IMAD.MOV R3, RZ, RZ, -R2 ;  /* 0x000000ffff037224 */ /* 0x000fc800078e0a02 */
[----:B------:R-:W-:Y:S01]  /*cfd0*/  IMAD R0, R7, R3, R0 ;  /* 0x0000000307007224 */ /* 0x000fe200078e0200 */
[----:B------:R-:W-:Y:S01]  /*cfe0*/  SHF.R.S32.HI R3, RZ, 0x1f, R2 ;  /* 0x0000001fff037819 */ /* 0x000fe20000011402 */
[----:B--2---:R-:W-:-:S04]  /*cff0*/  IMAD R5, R10, UR6, RZ ;  /* 0x000000060a057c24 */ /* 0x004fc8000f8e02ff */
[C---:B---3--:R-:W-:Y:S02]  /*d000*/  IMAD R5, R8.reuse, UR7, R5 ;  /* 0x0000000708057c24 */ /* 0x048fe4000f8e0205 */
[----:B------:R-:W-:-:S04]  /*d010*/  IMAD.WIDE.U32 R2, R8, UR6, R2 ;  /* 0x0000000608027c25 */ /* 0x000fc8000f8e0002 */
[----:B------:R-:W-:Y:S01]  /*d020*/  IMAD.IADD R3, R5, 0x1, R3 ;  /* 0x0000000105037824 */ /* 0x000fe200078e0203 */
[----:B------:R-:W-:-:S04]  /*d030*/  LEA R10, P0, R2, UR4, 0x2 ;  /* 0x00000004020a7c11 */ /* 0x000fc8000f8010ff */
[----:B------:R-:W-:-:S05]  /*d040*/  LEA.HI.X R11, R2, UR5, R3, 0x2, P0 ;  /* 0x00000005020b7c11 */ /* 0x000fca00080f1403 */
[----:B------:R0:W5:Y:S04]  /*d050*/  LDG.E R5, desc[UR40][R10.64] ;  /* 0x000000280a057981 */ /* 0x000168000c1e1900 */
.L_x_261:
[----:B------:R-:W-:Y:S01]  /*d060*/  IMAD R3, R9, 0x8, R18 ;  /* 0x0000000809037824 */ /* 0x000fe200078e0212 */
[----:B------:R-:W-:Y:S01]  /*d070*/  SHF.L.U32 R2, R13, 0x1f, RZ ;  /* 0x0000001f0d027819 */ /* 0x000fe200000006ff */
[----:B------:R-:W-:Y:S03]  /*d080*/  BSSY B3, `(.L_x_262) ;  /* 0x0000003000037945 */ /* 0x000fe60003800000 */
[----:B------:R-:W1:Y:S02]  /*d090*/  SYNCS.PHASECHK.TRANS64.TRYWAIT P0, [R3+URZ+0x34840], R2 ;  /* 0x03484002030075a7 */ /* 0x000e64000800017f */
[----:B-1----:R-:W-:Y:S05]  /*d0a0*/  @!P0 BRA `(.L_x_263) ;  /* 0x0000004400008947 */ /* 0x002fea0003800000 */
.L_x_368:
[----:B------:R-:W-:Y:S05]  /*d0b0*/  BSYNC B3 ;  /* 0x0000000000037941 */ /* 0x000fea0003800000 */
.L_x_262:
[----:B------:R-:W2:Y:S01]  /*d0c0*/  S2R R7, SR_TID.X ;  /* 0x0000000000077919 */ /* 0x000ea20000002100 */
[----:B------:R-:W-:Y:S01]  /*d0d0*/  BSSY B3, `(.L_x_264) ;  /* 0x000000b000037945 */ /* 0x000fe20003800000 */
[----:B--2---:R-:W-:-:S04]  /*d0e0*/  LOP3.LUT R7, R7, 0x7f, RZ, 0xc0, !PT ;  /* 0x0000007f07077812 */ /* 0x004fc800078ec0ff */
[----:B------:R-:W-:-:S13]  /*d0f0*/  ISETP.NE.AND P1, PT, R7, RZ, PT ;  /* 0x000000ff0700720c */ /* 0x000fda0003f25270 */
[----:B------:R-:W-:Y:S05]  /*d100*/  @P1 BRA `(.L_x_265) ;  /* 0x00000000001c1947 */ /* 0x000fea0003800000 */
[----:B------:R-:W2:Y:S01]  /*d110*/  S2R R7, SR_TID.X ;  /* 0x0000000000077919 */ /* 0x000ea20000002100 */
[----:B-1----:R-:W-:-:S04]  /*d120*/  IMAD.MOV.U32 R2, RZ, RZ, 0xc000 ;  /* 0x0000c000ff027424 */ /* 0x002fc800078e00ff */
[----:B------:R3:W-:Y:S01]  /*d130*/  SYNCS.ARRIVE.TRANS64 RZ, [R3+URZ+0x34830], R2 ;  /* 0x0348300203ff79a7 */ /* 0x0007e2000800003f */
[----:B--2---:R-:W-:-:S04]  /*d140*/  LOP3.LUT R7, R7, 0x1f, RZ, 0xc0, !PT ;  /* 0x0000001f07077812 */ /* 0x004fc800078ec0ff */
[----:B------:R-:W-:-:S13]  /*d150*/  ISETP.NE.AND P0, PT, R7, RZ, PT ;  /* 0x000000ff0700720c */ /* 0x000fda0003f05270 */
[----:B---3--:R-:W-:Y:S05]  /*d160*/  @!P0 BRA `(.L_x_265) ;  /* 0x0000000000048947 */ /* 0x008fea0003800000 */
[----:B------:R-:W-:Y:S01]  /*d170*/  BPT.TRAP 0x1 ;  /* 0x000000040000795c */ /* 0x000fe20000300000 */
.L_x_265:
[----:B------:R-:W-:Y:S05]  /*d180*/  BSYNC B3 ;  /* 0x0000000000037941 */ /* 0x000fea0003800000 */
.L_x_264:
[----:B-1----:R-:W2:Y:S01]  /*d190*/  LDL R2, [R1+0x18] ;  /* 0x0000180001027983 */ /* 0x002ea20000100800 */
[----:B------:R-:W-:Y:S01]  /*d1a0*/  IMAD.MOV.U32 R14, RZ, RZ, RZ ;  /* 0x000000ffff0e7224 */ /* 0x000fe200078e00ff */
[----:B------:R-:W-:Y:S01]  /*d1b0*/  UIADD3 UR4, UP0, UR38, 0x370, URZ ;  /* 0x0000037026047890 */ /* 0x000fe2000ff1e03f */
[----:B------:R-:W-:Y:S01]  /*d1c0*/  IMAD R8, R9, 0xc000, R18 ;  /* 0x0000c00009087824 */ /* 0x000fe200078e0212 */
[----:B------:R-:W-:Y:S01]  /*d1d0*/  PLOP3.LUT P0, PT, PT, PT, PT, 0x80, 0x0 ;  /* 0x000000000000781c */ /* 0x000fe20003f0f070 */
[----:B------:R-:W-:Y:S01]  /*d1e0*/  VIADD R3, R3, 0x34830 ;  /* 0x0003483003037836 */ /* 0x000fe20000000000 */
[----:B------:R-:W-:Y:S01]  /*d1f0*/  R2UR UR10, R14 ;  /* 0x000000000e0a72ca */ /* 0x000fe200000e0000 */
[----:B------:R-:W-:Y:S01]  /*d200*/  VIADD R7, R8, 0x1c400 ;  /* 0x0001c40008077836 */ /* 0x000fe20000000000 */
[----:B------:R-:W-:Y:S01]  /*d210*/  UIADD3.X UR5, URZ, UR39, URZ, UP0, !UPT ;  /* 0x000000273f057290 */ /* 0x000fe200087fe43f */
[----:B------:R-:W-:Y:S01]  /*d220*/  UMOV UR6, 0x0 ;  /* 0x0000000000067882 */ /* 0x000fe20000000000 */
[----:B------:R-:W-:Y:S01]  /*d230*/  UMOV UR7, 0x14f00000 ;  /* 0x14f0000000077882 */ /* 0x000fe20000000000 */
[----:B--2---:R-:W-:-:S10]  /*d240*/  IMAD R2, R0, 0x80, R2 ;  /* 0x0000008000027824 */ /* 0x004fd400078e0202 */
.L_x_266:
[----:B------:R-:W-:-:S13]  /*d250*/  @P0 ELECT P2, URZ, PT ;  /* 0x00000000003f082f */ /* 0x000fda0003840000 */
[----:B-----5:R-:W-:Y:S02]  /*d260*/  @P2 R2UR UR13, R5 ;  /* 0x00000000050d22ca */ /* 0x020fe400000e0000 */
[----:B------:R-:W-:Y:S02]  /*d270*/  @P2 R2UR UR12, R16 ;  /* 0x00000000100c22ca */ /* 0x000fe400000e0000 */
[----:B------:R-:W-:Y:S02]  /*d280*/  @P2 R2UR UR11, R2 ;  /* 0x00000000020b22ca */ /* 0x000fe400000e0000 */
[----:B------:R-:W-:Y:S02]  /*d290*/  @P2 R2UR UR9, R3 ;  /* 0x00000000030922ca */ /* 0x000fe400000e0000 */
[----:B------:R-:W-:Y:S02]  /*d2a0*/  @P2 R2UR UR8, R7 ;  /* 0x00000000070822ca */ /* 0x000fe400000e0000 */
[----:B------:R-:W-:-:S02]  /*d2b0*/  @P2 PLOP3.LUT P0, PT, P2, PT, PT, 0x8, 0x0 ;  /* 0x000000000000281c */ /* 0x000fc4000170e170 */
[----:B------:R-:W-:-:S09]  /*d2c0*/  PLOP3.LUT P2, PT, PT, PT, PT, 0x8, 0x0 ;  /* 0x000000000000781c */ /* 0x000fd20003f4e170 */
[----:B------:R1:W-:Y:S02]  /*d2d0*/  UTMALDG.4D [UR8], [UR4], desc[UR6] ;  /* 0x00000608040075b4 */ /* 0x0003e40008019000 */
[----:B-1----:R-:W-:Y:S05]  /*d2e0*/  @P0 BRA.U.ANY `(.L_x_266) ;  /* 0xfffffffd00d80947 */ /* 0x002fea000393ffff */
[----:B------:R-:W-:Y:S01]  /*d2f0*/  IMAD.MOV.U32 R15, RZ, RZ, 0x40 ;  /* 0x00000040ff0f7424 */ /* 0x000fe200078e00ff */
[----:B------:R-:W-:Y:S01]  /*d300*/  PLOP3.LUT P0, PT, PT, PT, PT, 0x80, 0x0 ;  /* 0x000000000000781c */ /* 0x000fe20003f0f070 */
[----:B------:R-:W-:Y:S01]  /*d310*/  VIADD R7, R8, 0x20400 ;  /* 0x0002040008077836 */ /* 0x000fe20000000000 */
[----:B------:R-:W-:Y:S01]  /*d320*/  UMOV UR6, 0x0 ;  /* 0x0000000000067882 */ /* 0x000fe20000000000 */
[----:B------:R-:W-:Y:S01]  /*d330*/  UMOV UR7, 0x14f00000 ;  /* 0x14f0000000077882 */ /* 0x000fe20000000000 */
[----:B------:R-:W-:-:S15]  /*d340*/  R2UR UR10, R15 ;  /* 0x000000000f0a72ca */ /* 0x000fde00000e0000 */
.L_x_267:
[----:B------:R-:W-:-:S13]  /*d350*/  @P0 ELECT P2, URZ, PT ;  /* 0x00000000003f082f */ /* 0x000fda0003840000 */
[----:B------:R-:W-:Y:S02]  /*d360*/  @P2 R2UR UR13, R5 ;  /* 0x00000000050d22ca */ /* 0x000fe400000e0000 */
        /* <DEDUP_REMOVED lines=8> */
[----:B------:R-:W-:Y:S01]  /*d3f0*/  PLOP3.LUT P0, PT, PT, PT, PT, 0x80, 0x0 ;  /* 0x000000000000781c */ /* 0x000fe20003f0f070 */
[----:B------:R-:W-:Y:S01]  /*d400*/  VIADD R8, R8, 0x24400 ;  /* 0x0002440008087836 */ /* 0x000fe20000000000 */
[----:B------:R-:W-:Y:S01]  /*d410*/  UMOV UR6, 0x0 ;  /* 0x0000000000067882 */ /* 0x000fe20000000000 */
[----:B------:R-:W-:Y:S01]  /*d420*/  UMOV UR7, 0x14f00000 ;  /* 0x14f0000000077882 */ /* 0x000fe20000000000 */
[----:B------:R-:W-:-:S09]  /*d430*/  UMOV UR10, 0x80 ;  /* 0x00000080000a7882 */ /* 0x000fd20000000000 */
.L_x_268:
        /* <DEDUP_REMOVED lines=10> */
[----:B------:R-:W2:Y:S01]  /*d4e0*/  LDL.LU R7, [R1+0x14] ;  /* 0x0000140001077983 */ /* 0x000ea20000300800 */
[----:B------:R-:W-:Y:S01]  /*d4f0*/  IMAD R3, R19, 0x8, R6 ;  /* 0x0000000813037824 */ /* 0x000fe200078e0206 */
[----:B------:R-:W-:Y:S01]  /*d500*/  BSSY B3, `(.L_x_269) ;  /* 0x0000004000037945 */ /* 0x000fe20003800000 */
[----:B--2---:R-:W-:-:S04]  /*d510*/  SHF.L.U32 R2, R7, 0x1f, RZ ;  /* 0x0000001f07027819 */ /* 0x004fc800000006ff */
[----:B------:R-:W1:Y:S02]  /*d520*/  SYNCS.PHASECHK.TRANS64.TRYWAIT P0, [R3+URZ+0x60], R2 ;  /* 0x00006002030075a7 */ /* 0x000e64000800017f */
[----:B-1----:R-:W-:Y:S05]  /*d530*/  @!P0 BRA `(.L_x_270) ;  /* 0x0000003c00f08947 */ /* 0x002fea0003800000 */
.L_x_369:
[----:B------:R-:W-:Y:S05]  /*d540*/  BSYNC B3 ;  /* 0x0000000000037941 */ /* 0x000fea0003800000 */
.L_x_269:
[----:B------:R-:W-:Y:S01]  /*d550*/  BSSY B3, `(.L_x_271) ;  /* 0x000000c000037945 */ /* 0x000fe20003800000 */
[----:B0-----:R-:W-:Y:S02]  /*d560*/  IMAD.MOV.U32 R10, RZ, RZ, 0x0 ;  /* 0x00000000ff0a7424 */ /* 0x001fe400078e00ff */
[----:B------:R-:W-:Y:S01]  /*d570*/  IMAD.MOV.U32 R11, RZ, RZ, 0x14f00000 ;  /* 0x14f00000ff0b7424 */ /* 0x000fe200078e00ff */
[----:B------:R-:W-:Y:S06]  /*d580*/  @P1 BRA `(.L_x_272) ;  /* 0x0000000000201947 */ /* 0x000fec0003800000 */
[----:B------:R-:W0:Y:S01]  /*d590*/  S2R R7, SR_TID.X ;  /* 0x0000000000077919 */ /* 0x000e220000002100 */
[----:B-1----:R-:W-:Y:S02]  /*d5a0*/  IMAD R2, R19, 0x8, R18 ;  /* 0x0000000813027824 */ /* 0x002fe400078e0212 */
[----:B------:R-:W-:-:S04]  /*d5b0*/  IMAD.MOV.U32 R3, RZ, RZ, 0x8000 ;  /* 0x00008000ff037424 */ /* 0x000fc800078e00ff */
[----:B------:R2:W-:Y:S01]  /*d5c0*/  SYNCS.ARRIVE.TRANS64 RZ, [R2+URZ+0x34850], R3 ;  /* 0x0348500302ff79a7 */ /* 0x0005e2000800003f */
[----:B0-----:R-:W-:-:S04]  /*d5d0*/  LOP3.LUT R7, R7, 0x1f, RZ, 0xc0, !PT ;  /* 0x0000001f07077812 */ /* 0x001fc800078ec0ff */
[----:B------:R-:W-:-:S13]  /*d5e0*/  ISETP.NE.AND P0, PT, R7, RZ, PT ;  /* 0x000000ff0700720c */ /* 0x000fda0003f05270 */
[----:B--2---:R-:W-:Y:S05]  /*d5f0*/  @!P0 BRA `(.L_x_272) ;  /* 0x0000000000048947 */ /* 0x004fea0003800000 */
[----:B------:R-:W-:Y:S01]  /*d600*/  BPT.TRAP 0x1 ;  /* 0x000000040000795c */ /* 0x000fe20000300000 */
.L_x_272:
[----:B------:R-:W-:Y:S05]  /*d610*/  BSYNC B3 ;  /* 0x0000000000037941 */ /* 0x000fea0003800000 */
.L_x_271:
[----:B------:R-:W2:Y:S04]  /*d620*/  LDL R7, [R1+0x18] ;  /* 0x0000180001077983 */ /* 0x000ea80000100800 */
[----:B-1----:R-:W2:Y:S01]  /*d630*/  LDL.LU R2, [R1+0x8] ;  /* 0x0000080001027983 */ /* 0x002ea20000300800 */
[----:B------:R-:W-:Y:S01]  /*d640*/  R2UR UR10, R14 ;  /* 0x000000000e0a72ca */ /* 0x000fe200000e0000 */
[C-C-:B------:R-:W-:Y:S01]  /*d650*/  IMAD R3, R19.reuse, 0x8, R18.reuse ;  /* 0x0000000813037824 */ /* 0x140fe200078e0212 */
[----:B------:R-:W-:Y:S01]  /*d660*/  R2UR UR6, R10 ;  /* 0x000000000a0672ca */ /* 0x000fe200000e0000 */
[----:B------:R-:W-:Y:S01]  /*d670*/  IMAD R8, R19, 0x8000, R18 ;  /* 0x0000800013087824 */ /* 0x000fe200078e0212 */
[----:B------:R-:W-:Y:S01]  /*d680*/  R2UR UR7, R11 ;  /* 0x000000000b0772ca */ /* 0x000fe200000e0000 */
[----:B------:R-:W-:Y:S01]  /*d690*/  UIADD3 UR4, UP0, UR38, 0x470, URZ ;  /* 0x0000047026047890 */ /* 0x000fe2000ff1e03f */
[----:B------:R-:W-:Y:S01]  /*d6a0*/  PLOP3.LUT P0, PT, PT, PT, PT, 0x80, 0x0 ;  /* 0x000000000000781c */ /* 0x000fe20003f0f070 */
[----:B------:R-:W-:-:S02]  /*d6b0*/  VIADD R3, R3, 0x34850 ;  /* 0x0003485003037836 */ /* 0x000fc40000000000 */
[----:B------:R-:W-:Y:S01]  /*d6c0*/  UIADD3.X UR5, URZ, UR39, URZ, UP0, !UPT ;  /* 0x000000273f057290 */ /* 0x000fe200087fe43f */
[----:B--2---:R-:W-:Y:S02]  /*d6d0*/  IMAD R2, R2, 0x80, R7 ;  /* 0x0000008002027824 */ /* 0x004fe400078e0207 */
[----:B------:R-:W-:-:S09]  /*d6e0*/  VIADD R7, R8, 0x400 ;  /* 0x0000040008077836 */ /* 0x000fd20000000000 */
.L_x_273:
        /* <DEDUP_REMOVED lines=9> */
[----:B0-----:R-:W-:Y:S05]  /*d780*/  @P0 BRA.U.ANY `(.L_x_273) ;  /* 0xfffffffd00d80947 */ /* 0x001fea000393ffff */
[----:B------:R-:W-:Y:S01]  /*d790*/  R2UR UR10, R15 ;  /* 0x000000000f0a72ca */ /* 0x000fe200000e0000 */
[----:B------:R-:W-:Y:S01]  /*d7a0*/  VIADD R8, R8, 0x4400 ;  /* 0x0000440008087836 */ /* 0x000fe20000000000 */
[----:B------:R-:W-:Y:S02]  /*d7b0*/  R2UR UR6, R10 ;  /* 0x000000000a0672ca */ /* 0x000fe400000e0000 */
[----:B------:R-:W-:Y:S02]  /*d7c0*/  R2UR UR7, R11 ;  /* 0x000000000b0772ca */ /* 0x000fe400000e0000 */
[----:B------:R-:W-:-:S13]  /*d7d0*/  PLOP3.LUT P0, PT, PT, PT, PT, 0x80, 0x0 ;  /* 0x000000000000781c */ /* 0x000fda0003f0f070 */
.L_x_274:
        /* <DEDUP_REMOVED lines=10> */
[----:B------:R0:W-:Y:S01]  /*d880*/  STL [R1+0x8], R0 ;  /* 0x0000080001007387 */ /* 0x0001e20000100800 */
[----:B------:R-:W-:-:S07]  /*d890*/  IMAD.MOV.U32 R17, RZ, RZ, R5 ;  /* 0x000000ffff117224 */ /* 0x000fce00078e0005 */
.L_x_260:
[----:B------:R-:W-:Y:S05]  /*d8a0*/  BSYNC B1 ;  /* 0x0000000000017941 */ /* 0x000fea0003800000 */
.L_x_259:
[----:B0-----:R-:W2:Y:S01]  /*d8b0*/  LDL.LU R0, [R1+0x38] ;  /* 0x0000380001007983 */ /* 0x001ea20000300800 */
[----:B------:R-:W-:-:S03]  /*d8c0*/  IMAD.MOV.U32 R19, RZ, RZ, R9 ;  /* 0x000000ffff137224 */ /* 0x000fc600078e0009 */
[----:B------:R0:W-:Y:S02]  /*d8d0*/  STL [R1+0x14], R13 ;  /* 0x0000140d01007387 */ /* 0x0001e40000100800 */
[----:B0-2---:R-:W-:-:S07]  /*d8e0*/  VIADD R0, R0, 0xfffffffd ;  /* 0xfffffffd00007836 */ /* 0x005fce0000000000 */
.L_x_258:
[----:B------:R-:W-:Y:S05]  /*d8f0*/  BSYNC B2 ;  /* 0x0000000000027941 */ /* 0x000fea0003800000 */
.L_x_257:
[----:B------:R-:W-:Y:S01]  /*d900*/  VIADD R12, R12, 0xfffffffe ;  /* 0xfffffffe0c0c7836 */ /* 0x000fe20000000000 */
[----:B------:R-:W-:-:S04]  /*d910*/  LOP3.LUT R4, RZ, R4, RZ, 0x33, !PT ;  /* 0x00000004ff047212 */ /* 0x000fc800078e33ff */
[----:B------:R-:W-:-:S13]  /*d920*/  ISETP.NE.AND P0, PT, R12, R4, PT ;  /* 0x000000040c00720c */ /* 0x000fda0003f05270 */
[----:B------:R-:W-:Y:S05]  /*d930*/  @!P0 BRA `(.L_x_256) ;  /* 0x0000001400448947 */ /* 0x000fea0003800000 */
[----:B------:R-:W-:-:S07]  /*d940*/  IMAD.MOV.U32 R9, RZ, RZ, R17 ;  /* 0x000000ffff097224 */ /* 0x000fce00078e0011 */
.L_x_307:
[----:B------:R-:W2:Y:S04]  /*d950*/  LDL R3, [R1+0x1c] ;  /* 0x00001c0001037983 */ /* 0x000ea80000100800 */
[----:B------:R-:W3:Y:S01]  /*d960*/  LDL R2, [R1+0x14] ;  /* 0x0000140001027983 */ /* 0x000ee20000100800 */
[----:B------:R-:W-:Y:S01]  /*d970*/  VIADD R4, R19, 0x1 ;  /* 0x0000000113047836 */ /* 0x000fe20000000000 */
[----:B------:R-:W-:Y:S05]  /*d980*/  YIELD ;  /* 0x0000000000007946 */ /* 0x000fea0003800000 */
[----:B------:R-:W-:Y:S01]  /*d990*/  ISETP.NE.AND P0, PT, R4, 0x2, PT ;  /* 0x000000020400780c */ /* 0x000fe20003f05270 */
[----:B------:R-:W-:Y:S03]  /*d9a0*/  BSSY B1, `(.L_x_275) ;  /* 0x00000a0000017945 */ /* 0x000fe60003800000 */
[----:B------:R-:W-:-:S02]  /*d9b0*/  SEL R5, RZ, 0x1, P0 ;  /* 0x00000001ff057807 */ /* 0x000fc40000000000 */
[----:B------:R-:W-:Y:S02]  /*d9c0*/  SEL R4, R4, RZ, P0 ;  /* 0x000000ff04047207 */ /* 0x000fe40000000000 */
[----:B--2---:R-:W-:Y:S02]  /*d9d0*/  LOP3.LUT P1, RZ, R3, 0x1, RZ, 0xc0, !PT ;  /* 0x0000000103ff7812 */ /* 0x004fe4000782c0ff */
[----:B---3--:R-:W-:-:S11]  /*d9e0*/  LOP3.LUT R5, R2, R5, RZ, 0x3c, !PT ;  /* 0x0000000502057212 */ /* 0x008fd600078e3cff */
[----:B01----:R-:W-:Y:S05]  /*d9f0*/  @!P1 BRA `(.L_x_276) ;  /* 0x0000000800689947 */ /* 0x003fea0003800000 */
        /* <DEDUP_REMOVED lines=13> */
[----:B------:R-:W-:-:S04]  /*dad0*/  @P0 SHF.R.U32.HI R2, RZ, R3, R7 ;  /* 0x00000003ff020219 */ /* 0x000fc80000011607 */
[--C-:B------:R-:W-:Y:S01]  /*dae0*/  SHF.R.S32.HI R3, RZ, 0x1f, R2.reuse ;  /* 0x0000001fff037819 */ /* 0x100fe20000011402 */
[----:B------:R-:W-:-:S04]  /*daf0*/  IMAD.MOV R7, RZ, RZ, -R2 ;  /* 0x000000ffff077224 */ /* 0x000fc800078e0a02 */
[----:B------:R-:W-:Y:S02]  /*db00*/  IMAD R7, R8, R7, R0 ;  /* 0x0000000708077224 */ /* 0x000fe400078e0200 */
[----:B--2---:R-:W-:-:S04]  /*db10*/  IMAD R8, R11, UR6, RZ ;  /* 0x000000060b087c24 */ /* 0x004fc8000f8e02ff */
[C---:B---3--:R-:W-:Y:S02]  /*db20*/  IMAD R8, R10.reuse, UR7, R8 ;  /* 0x000000070a087c24 */ /* 0x048fe4000f8e0208 */
[----:B------:R-:W-:-:S04]  /*db30*/  IMAD.WIDE.U32 R2, R10, UR6, R2 ;  /* 0x000000060a027c25 */ /* 0x000fc8000f8e0002 */
[----:B------:R-:W-:Y:S01]  /*db40*/  IMAD.IADD R3, R8, 0x1, R3 ;  /* 0x0000000108037824 */ /* 0x000fe200078e0203 */
[----:B------:R-:W-:-:S04]  /*db50*/  LEA R8, P0, R2, UR4, 0x2 ;  /* 0x0000000402087c11 */ /* 0x000fc8000f8010ff */
[----:B------:R-:W-:-:S06]  /*db60*/  LEA.HI.X R9, R2, UR5, R3, 0x2, P0 ;  /* 0x0000000502097c11 */ /* 0x000fcc00080f1403 */
[----:B------:R0:W5:Y:S03]  /*db70*/  LDG.E R9, desc[UR40][R8.64] ;  /* 0x0000002808097981 */ /* 0x000166000c1e1900 */
.L_x_277:
[----:B------:R-:W-:Y:S01]  /*db80*/  IMAD R3, R4, 0x8, R18 ;  /* 0x0000000804037824 */ /* 0x000fe200078e0212 */
[----:B------:R-:W-:Y:S01]  /*db90*/  SHF.L.U32 R2, R5, 0x1f, RZ ;  /* 0x0000001f05027819 */ /* 0x000fe200000006ff */
[----:B------:R-:W-:Y:S03]  /*dba0*/  BSSY B2, `(.L_x_278) ;  /* 0x0000003000027945 */ /* 0x000fe60003800000 */
[----:B------:R-:W1:Y:S02]  /*dbb0*/  SYNCS.PHASECHK.TRANS64.TRYWAIT P0, [R3+URZ+0x34840], R2 ;  /* 0x03484002030075a7 */ /* 0x000e64000800017f */
[----:B-1----:R-:W-:Y:S05]  /*dbc0*/  @!P0 BRA `(.L_x_279) ;  /* 0x0000003800608947 */ /* 0x002fea0003800000 */
.L_x_370:
[----:B------:R-:W-:Y:S05]  /*dbd0*/  BSYNC B2 ;  /* 0x0000000000027941 */ /* 0x000fea0003800000 */
.L_x_278:
[----:B0-----:R-:W0:Y:S01]  /*dbe0*/  S2R R8, SR_TID.X ;  /* 0x0000000000087919 */ /* 0x001e220000002100 */
[----:B------:R-:W-:Y:S01]  /*dbf0*/  BSSY B2, `(.L_x_280) ;  /* 0x000000b000027945 */ /* 0x000fe20003800000 */
[----:B0-----:R-:W-:-:S04]  /*dc00*/  LOP3.LUT R8, R8, 0x7f, RZ, 0xc0, !PT ;  /* 0x0000007f08087812 */ /* 0x001fc800078ec0ff */
[----:B------:R-:W-:-:S13]  /*dc10*/  ISETP.NE.AND P1, PT, R8, RZ, PT ;  /* 0x000000ff0800720c */ /* 0x000fda0003f25270 */
[----:B------:R-:W-:Y:S05]  /*dc20*/  @P1 BRA `(.L_x_281) ;  /* 0x00000000001c1947 */ /* 0x000fea0003800000 */
[----:B------:R-:W0:Y:S01]  /*dc30*/  S2R R8, SR_TID.X ;  /* 0x0000000000087919 */ /* 0x000e220000002100 */
[----:B-1----:R-:W-:-:S04]  /*dc40*/  IMAD.MOV.U32 R2, RZ, RZ, 0xc000 ;  /* 0x0000c000ff027424 */ /* 0x002fc800078e00ff */
[----:B------:R2:W-:Y:S01]  /*dc50*/  SYNCS.ARRIVE.TRANS64 RZ, [R3+URZ+0x34830], R2 ;  /* 0x0348300203ff79a7 */ /* 0x0005e2000800003f */
[----:B0-----:R-:W-:-:S04]  /*dc60*/  LOP3.LUT R8, R8, 0x1f, RZ, 0xc0, !PT ;  /* 0x0000001f08087812 */ /* 0x001fc800078ec0ff */
[----:B------:R-:W-:-:S13]  /*dc70*/  ISETP.NE.AND P0, PT, R8, RZ, PT ;  /* 0x000000ff0800720c */ /* 0x000fda0003f05270 */
[----:B--2---:R-:W-:Y:S05]  /*dc80*/  @!P0 BRA `(.L_x_281) ;  /* 0x0000000000048947 */ /* 0x004fea0003800000 */
[----:B------:R-:W-:Y:S01]  /*dc90*/  BPT.TRAP 0x1 ;  /* 0x000000040000795c */ /* 0x000fe20000300000 */
.L_x_281:
[----:B------:R-:W-:Y:S05]  /*dca0*/  BSYNC B2 ;  /* 0x0000000000027941 */ /* 0x000fea0003800000 */
.L_x_280:
        /* <DEDUP_REMOVED lines=12> */
.L_x_282:
        /* <DEDUP_REMOVED lines=10> */
[----:B------:R-:W-:Y:S01]  /*de10*/  IMAD.MOV.U32 R13, RZ, RZ, 0x40 ;  /* 0x00000040ff0d7424 */ /* 0x000fe200078e00ff */
[----:B------:R-:W-:Y:S01]  /*de20*/  PLOP3.LUT P0, PT, PT, PT, PT, 0x80, 0x0 ;  /* 0x000000000000781c */ /* 0x000fe20003f0f070 */
[----:B------:R-:W-:Y:S01]  /*de30*/  VIADD R10, R8, 0x20400 ;  /* 0x00020400080a7836 */ /* 0x000fe20000000000 */
[----:B------:R-:W-:Y:S01]  /*de40*/  UMOV UR6, 0x0 ;  /* 0x0000000000067882 */ /* 0x000fe20000000000 */
[----:B------:R-:W-:Y:S01]  /*de50*/  UMOV UR7, 0x14f00000 ;  /* 0x14f0000000077882 */ /* 0x000fe20000000000 */
[----:B------:R-:W-:-:S15]  /*de60*/  R2UR UR10, R13 ;  /* 0x000000000d0a72ca */ /* 0x000fde00000e0000 */
.L_x_283:
        /* <DEDUP_REMOVED lines=10> */
[----:B------:R-:W-:Y:S01]  /*df10*/  PLOP3.LUT P0, PT, PT, PT, PT, 0x80, 0x0 ;  /* 0x000000000000781c */ /* 0x000fe20003f0f070 */
[----:B------:R-:W-:Y:S01]  /*df20*/  VIADD R8, R8, 0x24400 ;  /* 0x0002440008087836 */ /* 0x000fe20000000000 */
[----:B------:R-:W-:Y:S01]  /*df30*/  UMOV UR6, 0x0 ;  /* 0x0000000000067882 */ /* 0x000fe20000000000 */
[----:B------:R-:W-:Y:S01]  /*df40*/  UMOV UR7, 0x14f00000 ;  /* 0x14f0000000077882 */ /* 0x000fe20000000000 */
[----:B------:R-:W-:-:S09]  /*df50*/  UMOV UR10, 0x80 ;  /* 0x00000080000a7882 */ /* 0x000fd20000000000 */
.L_x_284:
        /* <DEDUP_REMOVED lines=10> */
[----:B------:R-:W2:Y:S01]  /*e000*/  LDL.LU R10, [R1+0x14] ;  /* 0x00001400010a7983 */ /* 0x000ea20000300800 */
[----:B------:R-:W-:Y:S01]  /*e010*/  IMAD R2, R19, 0x8, R6 ;  /* 0x0000000813027824 */ /* 0x000fe200078e0206 */
[----:B------:R-:W-:Y:S01]  /*e020*/  BSSY B2, `(.L_x_285) ;  /* 0x0000004000027945 */ /* 0x000fe20003800000 */
[----:B--2---:R-:W-:-:S04]  /*e030*/  SHF.L.U32 R3, R10, 0x1f, RZ ;  /* 0x0000001f0a037819 */ /* 0x004fc800000006ff */
[----:B------:R-:W0:Y:S02]  /*e040*/  SYNCS.PHASECHK.TRANS64.TRYWAIT P0, [R2+URZ+0x60], R3 ;  /* 0x00006003020075a7 */ /* 0x000e24000800017f */
[----:B0-----:R-:W-:Y:S05]  /*e050*/  @!P0 BRA `(.L_x_286) ;  /* 0x0000003400508947 */ /* 0x001fea0003800000 */
.L_x_371:
[----:B------:R-:W-:Y:S05]  /*e060*/  BSYNC B2 ;  /* 0x0000000000027941 */ /* 0x000fea0003800000 */
.L_x_285:
[----:B------:R-:W-:Y:S01]  /*e070*/  BSSY B2, `(.L_x_287) ;  /* 0x000000b000027945 */ /* 0x000fe20003800000 */
[----:B------:R-:W-:Y:S02]  /*e080*/  IMAD.MOV.U32 R10, RZ, RZ, 0x0 ;  /* 0x00000000ff0a7424 */ /* 0x000fe400078e00ff */
[----:B------:R-:W-:Y:S01]  /*e090*/  IMAD.MOV.U32 R11, RZ, RZ, 0x14f00000 ;  /* 0x14f00000ff0b7424 */ /* 0x000fe200078e00ff */
[----:B------:R-:W-:Y:S06]  /*e0a0*/  @P1 BRA `(.L_x_288) ;  /* 0x00000000001c1947 */ /* 0x000fec0003800000 */
[----:B------:R-:W1:Y:S01]  /*e0b0*/  S2R R8, SR_TID.X ;  /* 0x0000000000087919 */ /* 0x000e620000002100 */
[----:B0-----:R-:W-:-:S04]  /*e0c0*/  IMAD.MOV.U32 R3, RZ, RZ, 0x8000 ;  /* 0x00008000ff037424 */ /* 0x001fc800078e00ff */
[----:B------:R2:W-:Y:S01]  /*e0d0*/  SYNCS.ARRIVE.TRANS64 RZ, [R2+URZ+0x50], R3 ;  /* 0x0000500302ff79a7 */ /* 0x0005e2000800003f */
[----:B-1----:R-:W-:-:S04]  /*e0e0*/  LOP3.LUT R8, R8, 0x1f, RZ, 0xc0, !PT ;  /* 0x0000001f08087812 */ /* 0x002fc800078ec0ff */
[----:B------:R-:W-:-:S13]  /*e0f0*/  ISETP.NE.AND P0, PT, R8, RZ, PT ;  /* 0x000000ff0800720c */ /* 0x000fda0003f05270 */
[----:B--2---:R-:W-:Y:S05]  /*e100*/  @!P0 BRA `(.L_x_288) ;  /* 0x0000000000048947 */ /* 0x004fea0003800000 */
[----:B------:R-:W-:Y:S01]  /*e110*/  BPT.TRAP 0x1 ;  /* 0x000000040000795c */ /* 0x000fe20000300000 */
.L_x_288:
[----:B------:R-:W-:Y:S05]  /*e120*/  BSYNC B2 ;  /* 0x0000000000027941 */ /* 0x000fea0003800000 */
.L_x_287:
[----:B------:R-:W2:Y:S04]  /*e130*/  LDL R8, [R1+0x18] ;  /* 0x0000180001087983 */ /* 0x000ea80000100800 */
[----:B0-----:R-:W2:Y:S01]  /*e140*/  LDL.LU R3, [R1+0x8] ;  /* 0x0000080001037983 */ /* 0x001ea20000300800 */
[----:B------:R-:W-:Y:S01]  /*e150*/  R2UR UR10, R12 ;  /* 0x000000000c0a72ca */ /* 0x000fe200000e0000 */
[----:B------:R-:W-:Y:S01]  /*e160*/  IMAD R19, R19, 0x8000, R18 ;  /* 0x0000800013137824 */ /* 0x000fe200078e0212 */
[----:B------:R-:W-:Y:S01]  /*e170*/  R2UR UR6, R10 ;  /* 0x000000000a0672ca */ /* 0x000fe200000e0000 */
[----:B------:R-:W-:Y:S01]  /*e180*/  UIADD3 UR4, UP0, UR38, 0x470, URZ ;  /* 0x0000047026047890 */ /* 0x000fe2000ff1e03f */
[----:B------:R-:W-:Y:S01]  /*e190*/  R2UR UR7, R11 ;  /* 0x000000000b0772ca */ /* 0x000fe200000e0000 */
[----:B------:R-:W-:Y:S01]  /*e1a0*/  VIADD R2, R2, 0x50 ;  /* 0x0000005002027836 */ /* 0x000fe20000000000 */
[----:B------:R-:W-:Y:S01]  /*e1b0*/  PLOP3.LUT P0, PT, PT, PT, PT, 0x80, 0x0 ;  /* 0x000000000000781c */ /* 0x000fe20003f0f070 */
[----:B------:R-:W-:Y:S01]  /*e1c0*/  UIADD3.X UR5, URZ, UR39, URZ, UP0, !UPT ;  /* 0x000000273f057290 */ /* 0x000fe200087fe43f */
[----:B--2---:R-:W-:-:S02]  /*e1d0*/  IMAD R3, R3, 0x80, R8 ;  /* 0x0000008003037824 */ /* 0x004fc400078e0208 */
[----:B------:R-:W-:-:S09]  /*e1e0*/  VIADD R8, R19, 0x400 ;  /* 0x0000040013087836 */ /* 0x000fd20000000000 */
.L_x_289:
        /* <DEDUP_REMOVED lines=15> */
.L_x_290:
        /* <DEDUP_REMOVED lines=12> */
.L_x_276:
[----:B------:R-:W-:Y:S05]  /*e3a0*/  BSYNC B1 ;  /* 0x0000000000017941 */ /* 0x000fea0003800000 */
.L_x_275:
[----:B------:R-:W2:Y:S01]  /*e3b0*/  LDL R2, [R1+0x1c] ;  /* 0x00001c0001027983 */ /* 0x000ea20000100800 */
[----:B------:R-:W-:Y:S01]  /*e3c0*/  VIADD R19, R4, 0x1 ;  /* 0x0000000104137836 */ /* 0x000fe20000000000 */
[----:B------:R-:W-:Y:S01]  /*e3d0*/  BSSY B1, `(.L_x_291) ;  /* 0x00000a3000017945 */ /* 0x000fe20003800000 */
[----:B0-----:R-:W-:-:S03]  /*e3e0*/  VIADD R7, R0, 0xffffffff ;  /* 0xffffffff00077836 */ /* 0x001fc60000000000 */
[----:B------:R-:W-:-:S04]  /*e3f0*/  ISETP.NE.AND P0, PT, R19, 0x2, PT ;  /* 0x000000021300780c */ /* 0x000fc80003f05270 */
[----:B------:R-:W-:Y:S02]  /*e400*/  SEL R19, R19, RZ, P0 ;  /* 0x000000ff13137207 */ /* 0x000fe40000000000 */
[----:B--2---:R-:W-:Y:S02]  /*e410*/  LOP3.LUT P1, RZ, R2, 0x1, RZ, 0xc0, !PT ;  /* 0x0000000102ff7812 */ /* 0x004fe4000782c0ff */
[----:B------:R-:W-:-:S04]  /*e420*/  SEL R2, RZ, 0x1, P0 ;  /* 0x00000001ff027807 */ /* 0x000fc80000000000 */
[----:B------:R-:W-:-:S05]  /*e430*/  LOP3.LUT R12, R5, R2, RZ, 0x3c, !PT ;  /* 0x00000002050c7212 */ /* 0x000fca00078e3cff */
[----:B------:R0:W-:Y:S02]  /*e440*/  STL [R1+0x14], R12 ;  /* 0x0000140c01007387 */ /* 0x0001e40000100800 */
[----:B------:R-:W-:Y:S05]  /*e450*/  @!P1 BRA `(.L_x_292) ;  /* 0x0000000800689947 */ /* 0x000fea0003800000 */
[----:B------:R-:W-:Y:S01]  /*e460*/  ULDC.64 UR4, c[0x0][0x418] ;  /* 0x0001060000047ab9 */ /* 0x000fe20000000a00 */
[----:B------:R-:W-:Y:S01]  /*e470*/  IMAD.MOV.U32 R8, RZ, RZ, R7 ;  /* 0x000000ffff087224 */ /* 0x000fe200078e0007 */
[----:B------:R-:W-:-:S04]  /*e480*/  ISETP.NE.U32.AND P0, PT, RZ, UR4, PT ;  /* 0x00000004ff007c0c */ /* 0x000fc8000bf05070 */
[----:B------:R-:W-:-:S13]  /*e490*/  ISETP.NE.AND.EX P0, PT, RZ, UR5, PT, P0 ;  /* 0x00000005ff007c0c */ /* 0x000fda000bf05300 */
[----:B------:R-:W-:Y:S05]  /*e4a0*/  @!P0 BRA `(.L_x_293) ;  /* 0x00000000004c8947 */ /* 0x000fea0003800000 */
[----:B------:R-:W2:Y:S01]  /*e4b0*/  LDL R11, [R1+0x20] ;  /* 0x00002000010b7983 */ /* 0x000ea20000100800 */
[----:B------:R-:W1:Y:S01]  /*e4c0*/  LDC R9, c[0x0][0x43c] ;  /* 0x00010f00ff097b82 */ /* 0x000e620000000800 */
[----:B------:R-:W-:Y:S02]  /*e4d0*/  ULDC.64 UR6, c[0x0][0x428] ;  /* 0x00010a0000067ab9 */ /* 0x000fe40000000a00 */
[----:B------:R-:W3:Y:S01]  /*e4e0*/  LDL R10, [R1+0x10] ;  /* 0x00001000010a7983 */ /* 0x000ee20000100800 */
[----:B-1----:R-:W-:-:S13]  /*e4f0*/  ISETP.NE.AND P0, PT, R9, 0x1, PT ;  /* 0x000000010900780c */ /* 0x002fda0003f05270 */
[----:B------:R-:W1:Y:S02]  /*e500*/  @P0 LDC.64 R2, c[0x0][0x440] ;  /* 0x00011000ff020b82 */ /* 0x000e640000000a00 */
[----:B-1----:R-:W-:-:S04]  /*e510*/  @P0 IMAD.HI.U32 R8, R7, R2, RZ ;  /* 0x0000000207080227 */ /* 0x002fc800078e00ff */
        /* <DEDUP_REMOVED lines=10> */
[----:B------:R-:W-:-:S05]  /*e5c0*/  LEA.HI.X R11, R2, UR5, R3, 0x2, P0 ;  /* 0x00000005020b7c11 */ /* 0x000fca00080f1403 */
[----:B------:R1:W5:Y:S04]  /*e5d0*/  LDG.E R9, desc[UR40][R10.64] ;  /* 0x000000280a097981 */ /* 0x000368000c1e1900 */
.L_x_293:
[----:B------:R-:W-:Y:S01]  /*e5e0*/  IMAD R2, R19, 0x8, R18 ;  /* 0x0000000813027824 */ /* 0x000fe200078e0212 */
[----:B------:R-:W-:Y:S01]  /*e5f0*/  SHF.L.U32 R3, R12, 0x1f, RZ ;  /* 0x0000001f0c037819 */ /* 0x000fe200000006ff */
[----:B------:R-:W-:Y:S03]  /*e600*/  BSSY B2, `(.L_x_294) ;  /* 0x0000003000027945 */ /* 0x000fe60003800000 */
[----:B------:R-:W2:Y:S02]  /*e610*/  SYNCS.PHASECHK.TRANS64.TRYWAIT P0, [R2+URZ+0x34840], R3 ;  /* 0x03484003020075a7 */ /* 0x000ea4000800017f */
[----:B--2---:R-:W-:Y:S05]  /*e620*/  @!P0 BRA `(.L_x_295) ;  /* 0x0000002c00f08947 */ /* 0x004fea0003800000 */
.L_x_372:
[----:B------:R-:W-:Y:S05]  /*e630*/  BSYNC B2 ;  /* 0x0000000000027941 */ /* 0x000fea0003800000 */
.L_x_294:
[----:B-1----:R-:W1:Y:S01]  /*e640*/  S2R R10, SR_TID.X ;  /* 0x00000000000a7919 */ /* 0x002e620000002100 */
[----:B------:R-:W-:Y:S01]  /*e650*/  BSSY B2, `(.L_x_296) ;  /* 0x000000b000027945 */ /* 0x000fe20003800000 */
[----:B-1----:R-:W-:-:S04]  /*e660*/  LOP3.LUT R10, R10, 0x7f, RZ, 0xc0, !PT ;  /* 0x0000007f0a0a7812 */ /* 0x002fc800078ec0ff */
[----:B------:R-:W-:-:S13]  /*e670*/  ISETP.NE.AND P1, PT, R10, RZ, PT ;  /* 0x000000ff0a00720c */ /* 0x000fda0003f25270 */
[----:B------:R-:W-:Y:S05]  /*e680*/  @P1 BRA `(.L_x_297) ;  /* 0x00000000001c1947 */ /* 0x000fea0003800000 */
[----:B------:R-:W1:Y:S01]  /*e690*/  S2R R10, SR_TID.X ;  /* 0x00000000000a7919 */ /* 0x000e620000002100 */
[----:B--2---:R-:W-:-:S04]  /*e6a0*/  IMAD.MOV.U32 R3, RZ, RZ, 0xc000 ;  /* 0x0000c000ff037424 */ /* 0x004fc800078e00ff */
[----:B------:R3:W-:Y:S01]  /*e6b0*/  SYNCS.ARRIVE.TRANS64 RZ, [R2+URZ+0x34830], R3 ;  /* 0x0348300302ff79a7 */ /* 0x0007e2000800003f */
[----:B-1----:R-:W-:-:S04]  /*e6c0*/  LOP3.LUT R10, R10, 0x1f, RZ, 0xc0, !PT ;  /* 0x0000001f0a0a7812 */ /* 0x002fc800078ec0ff */
[----:B------:R-:W-:-:S13]  /*e6d0*/  ISETP.NE.AND P0, PT, R10, RZ, PT ;  /* 0x000000ff0a00720c */ /* 0x000fda0003f05270 */
[----:B---3--:R-:W-:Y:S05]  /*e6e0*/  @!P0 BRA `(.L_x_297) ;  /* 0x0000000000048947 */ /* 0x008fea0003800000 */
[----:B------:R-:W-:Y:S01]  /*e6f0*/  BPT.TRAP 0x1 ;  /* 0x000000040000795c */ /* 0x000fe20000300000 */
.L_x_297:
[----:B------:R-:W-:Y:S05]  /*e700*/  BSYNC B2 ;  /* 0x0000000000027941 */ /* 0x000fea0003800000 */
.L_x_296:
[----:B--2---:R-:W2:Y:S01]  /*e710*/  LDL R2, [R1+0x18] ;  /* 0x0000180001027983 */ /* 0x004ea20000100800 */
[----:B0-----:R-:W-:Y:S01]  /*e720*/  IMAD.MOV.U32 R12, RZ, RZ, RZ ;  /* 0x000000ffff0c7224 */ /* 0x001fe200078e00ff */
[----:B------:R-:W-:Y:S01]  /*e730*/  UIADD3 UR4, UP0, UR38, 0x370, URZ ;  /* 0x0000037026047890 */ /* 0x000fe2000ff1e03f */
[C---:B------:R-:W-:Y:S01]  /*e740*/  IMAD R3, R19.reuse, 0x8, R6 ;  /* 0x0000000813037824 */ /* 0x040fe200078e0206 */
[----:B------:R-:W-:Y:S01]  /*e750*/  PLOP3.LUT P0, PT, PT, PT, PT, 0x80, 0x0 ;  /* 0x000000000000781c */ /* 0x000fe20003f0f070 */
[----:B------:R-:W-:Y:S01]  /*e760*/  IMAD R10, R19, 0xc000, R18 ;  /* 0x0000c000130a7824 */ /* 0x000fe200078e0212 */
[----:B------:R-:W-:Y:S01]  /*e770*/  R2UR UR10, R12 ;  /* 0x000000000c0a72ca */ /* 0x000fe200000e0000 */
[----:B------:R-:W-:Y:S01]  /*e780*/  VIADD R3, R3, 0x30 ;  /* 0x0000003003037836 */ /* 0x000fe20000000000 */
[----:B------:R-:W-:Y:S01]  /*e790*/  UIADD3.X UR5, URZ, UR39, URZ, UP0, !UPT ;  /* 0x000000273f057290 */ /* 0x000fe200087fe43f */
[----:B------:R-:W-:Y:S01]  /*e7a0*/  VIADD R11, R10, 0x1c400 ;  /* 0x0001c4000a0b7836 */ /* 0x000fe20000000000 */
[----:B------:R-:W-:Y:S01]  /*e7b0*/  UMOV UR6, 0x0 ;  /* 0x0000000000067882 */ /* 0x000fe20000000000 */
[----:B------:R-:W-:Y:S01]  /*e7c0*/  UMOV UR7, 0x14f00000 ;  /* 0x14f0000000077882 */ /* 0x000fe20000000000 */
[----:B--2---:R-:W-:-:S09]  /*e7d0*/  IMAD R2, R8, 0x80, R2 ;  /* 0x0000008008027824 */ /* 0x004fd200078e0202 */
.L_x_298:
        /* <DEDUP_REMOVED lines=16> */
.L_x_299:
        /* <DEDUP_REMOVED lines=15> */
.L_x_300:
        /* <DEDUP_REMOVED lines=10> */
[----:B------:R-:W-:Y:S01]  /*ea70*/  SHF.L.U32 R5, R5, 0x1f, RZ ;  /* 0x0000001f05057819 */ /* 0x000fe200000006ff */
[----:B------:R-:W-:Y:S01]  /*ea80*/  IMAD R2, R4, 0x8, R6 ;  /* 0x0000000804027824 */ /* 0x000fe200078e0206 */
[----:B------:R-:W-:Y:S03]  /*ea90*/  BSSY B2, `(.L_x_301) ;  /* 0x0000003000027945 */ /* 0x000fe60003800000 */
[----:B------:R-:W0:Y:S02]  /*eaa0*/  SYNCS.PHASECHK.TRANS64.TRYWAIT P0, [R2+URZ+0x60], R5 ;  /* 0x00006005020075a7 */ /* 0x000e24000800017f */
[----:B0-----:R-:W-:Y:S05]  /*eab0*/  @!P0 BRA `(.L_x_302) ;  /* 0x0000002800e08947 */ /* 0x001fea0003800000 */
.L_x_373:
[----:B------:R-:W-:Y:S05]  /*eac0*/  BSYNC B2 ;  /* 0x0000000000027941 */ /* 0x000fea0003800000 */
.L_x_301:
[----:B------:R-:W-:Y:S01]  /*ead0*/  BSSY B2, `(.L_x_303) ;  /* 0x000000b000027945 */ /* 0x000fe20003800000 */
[----:B------:R-:W-:Y:S02]  /*eae0*/  IMAD.MOV.U32 R10, RZ, RZ, 0x0 ;  /* 0x00000000ff0a7424 */ /* 0x000fe400078e00ff */
[----:B------:R-:W-:Y:S01]  /*eaf0*/  IMAD.MOV.U32 R11, RZ, RZ, 0x14f00000 ;  /* 0x14f00000ff0b7424 */ /* 0x000fe200078e00ff */
[----:B------:R-:W-:Y:S06]  /*eb00*/  @P1 BRA `(.L_x_304) ;  /* 0x00000000001c1947 */ /* 0x000fec0003800000 */
[----:B------:R-:W1:Y:S02]  /*eb10*/  S2R R3, SR_TID.X ;  /* 0x0000000000037919 */ /* 0x000e640000002100 */
[----:B-1----:R-:W-:Y:S01]  /*eb20*/  LOP3.LUT R14, R3, 0x1f, RZ, 0xc0, !PT ;  /* 0x0000001f030e7812 */ /* 0x002fe200078ec0ff */
[----:B------:R-:W-:-:S03]  /*eb30*/  IMAD.MOV.U32 R3, RZ, RZ, 0x8000 ;  /* 0x00008000ff037424 */ /* 0x000fc600078e00ff */
[----:B------:R-:W-:Y:S01]  /*eb40*/  ISETP.NE.AND P0, PT, R14, RZ, PT ;  /* 0x000000ff0e00720c */ /* 0x000fe20003f05270 */
[----:B------:R1:W-:-:S12]  /*eb50*/  SYNCS.ARRIVE.TRANS64 RZ, [R2+URZ+0x50], R3 ;  /* 0x0000500302ff79a7 */ /* 0x0003d8000800003f */
[----:B-1----:R-:W-:Y:S05]  /*eb60*/  @!P0 BRA `(.L_x_304) ;  /* 0x0000000000048947 */ /* 0x002fea0003800000 */
[----:B------:R-:W-:Y:S01]  /*eb70*/  BPT.TRAP 0x1 ;  /* 0x000000040000795c */ /* 0x000fe20000300000 */
.L_x_304:
[----:B------:R-:W-:Y:S05]  /*eb80*/  BSYNC B2 ;  /* 0x0000000000027941 */ /* 0x000fea0003800000 */
.L_x_303:
[----:B0-----:R-:W2:Y:S04]  /*eb90*/  LDL R5, [R1+0x18] ;  /* 0x0000180001057983 */ /* 0x001ea80000100800 */
[----:B------:R-:W2:Y:S01]  /*eba0*/  LDL.LU R3, [R1+0x8] ;  /* 0x0000080001037983 */ /* 0x000ea20000300800 */
        /* <DEDUP_REMOVED lines=10> */
.L_x_305:
        /* <DEDUP_REMOVED lines=15> */
.L_x_306:
        /* <DEDUP_REMOVED lines=12> */
.L_x_292:
[----:B------:R-:W-:Y:S05]  /*ee00*/  BSYNC B1 ;  /* 0x0000000000017941 */ /* 0x000fea0003800000 */
.L_x_291:
[----:B------:R-:W2:Y:S01]  /*ee10*/  LDL R2, [R1+0x28] ;  /* 0x0000280001027983 */ /* 0x000ea20000100800 */
[----:B------:R-:W-:Y:S01]  /*ee20*/  VIADD R0, R0, 0xfffffffe ;  /* 0xfffffffe00007836 */ /* 0x000fe20000000000 */
[----:B--2---:R-:W-:-:S13]  /*ee30*/  ISETP.GT.AND P0, PT, R7, R2, PT ;  /* 0x000000020700720c */ /* 0x004fda0003f04270 */
[----:B------:R-:W-:Y:S05]  /*ee40*/  @P0 BRA `(.L_x_307) ;  /* 0xffffffe800c00947 */ /* 0x000fea000383ffff */
.L_x_256:
[----:B------:R-:W-:Y:S05]  /*ee50*/  BSYNC B0 ;  /* 0x0000000000007941 */ /* 0x000fea0003800000 */
.L_x_255:
[----:B------:R-:W3:Y:S01]  /*ee60*/  S2R R2, SR_TID.X ;  /* 0x0000000000027919 */ /* 0x000ee20000002100 */
[----:B------:R-:W-:Y:S01]  /*ee70*/  BSSY B0, `(.L_x_308) ;  /* 0x0000011000007945 */ /* 0x000fe20003800000 */
[----:B---3--:R-:W-:-:S04]  /*ee80*/  LOP3.LUT R3, R2, 0x7f, RZ, 0xc0, !PT ;  /* 0x0000007f02037812 */ /* 0x008fc800078ec0ff */
[----:B------:R-:W-:-:S13]  /*ee90*/  ISETP.NE.AND P0, PT, R3, RZ, PT ;  /* 0x000000ff0300720c */ /* 0x000fda0003f05270 */
[----:B------:R-:W-:Y:S05]  /*eea0*/  @P0 BRA `(.L_x_309) ;  /* 0x0000000000340947 */ /* 0x000fea0003800000 */
[----:B------:R-:W3:Y:S01]  /*eeb0*/  S2R R2, SR_LANEID ;  /* 0x0000000000027919 */ /* 0x000ee20000000000 */
[----:B------:R-:W-:Y:S01]  /*eec0*/  VOTEU.ANY UR4, UPT, PT ;  /* 0x0000000000047886 */ /* 0x000fe200038e0100 */
[----:B--2---:R-:W2:Y:S01]  /*eed0*/  LDC.64 R4, c[0x0][0xc60] ;  /* 0x00031800ff047b82 */ /* 0x004ea20000000a00 */
[----:B------:R-:W3:Y:S02]  /*eee0*/  FLO.U32 R0, UR4 ;  /* 0x0000000400007d00 */ /* 0x000ee400080e0000 */
[----:B---3--:R-:W-:-:S06]  /*eef0*/  ISETP.EQ.U32.AND P0, PT, R0, R2, PT ;  /* 0x000000020000720c */ /* 0x008fcc0003f02070 */
[----:B------:R-:W2:Y:S07]  /*ef00*/  POPC R2, UR4 ;  /* 0x0000000400027d09 */ /* 0x000eae0008000000 */
[----:B--2---:R-:W2:Y:S04]  /*ef10*/  @P0 ATOMG.E.ADD.STRONG.GPU PT, R2, desc[UR40][R4.64], R2 ;  /* 0x00000002040209a8 */ /* 0x004ea800081ee1e8 */
[----:B--2---:R2:W3:Y:S02]  /*ef20*/  SHFL.IDX PT, R2, R2, R0, 0x1f ;  /* 0x00001f0002027589 */ /* 0x0044e400000e0000 */
[----:B--2---:R-:W2:Y:S02]  /*ef30*/  S2R R0, SR_LTMASK ;  /* 0x0000000000007919 */ /* 0x004ea40000003900 */
[----:B--2---:R-:W-:-:S06]  /*ef40*/  LOP3.LUT R0, R0, UR4, RZ, 0xc0, !PT ;  /* 0x0000000400007c12 */ /* 0x004fcc000f8ec0ff */
[----:B------:R-:W3:Y:S02]  /*ef50*/  POPC R0, R0 ;  /* 0x0000000000007309 */ /* 0x000ee40000000000 */
[----:B---3--:R-:W-:-:S05]  /*ef60*/  IADD3 R0, R2, UR36, R0 ;  /* 0x0000002402007c10 */ /* 0x008fca000fffe000 */
[----:B------:R3:W-:Y:S02]  /*ef70*/  STL [R1], R0 ;  /* 0x0000000001007387 */ /* 0x0007e40000100800 */
.L_x_309:
[----:B------:R-:W-:Y:S05]  /*ef80*/  BSYNC B0 ;  /* 0x0000000000007941 */ /* 0x000fea0003800000 */
.L_x_308:
[----:B---3--:R-:W3:Y:S01]  /*ef90*/  LDL R0, [R1+0x1c] ;  /* 0x00001c0001007983 */ /* 0x008ee20000100800 */
[----:B------:R-:W-:Y:S01]  /*efa0*/  BSSY B0, `(.L_x_310) ;  /* 0x000003a000007945 */ /* 0x000fe20003800000 */
[----:B---3--:R-:W-:-:S13]  /*efb0*/  LOP3.LUT P0, RZ, R0, 0x1, RZ, 0xc0, !PT ;  /* 0x0000000100ff7812 */ /* 0x008fda000780c0ff */
[----:B------:R-:W-:Y:S05]  /*efc0*/  @!P0 BRA `(.L_x_311) ;  /* 0x0000000000dc8947 */ /* 0x000fea0003800000 */
[----:B------:R-:W3:Y:S01]  /*efd0*/  LDL R2, [R1+0x14] ;  /* 0x0000140001027983 */ /* 0x000ee20000100800 */
[----:B------:R-:W-:Y:S01]  /*efe0*/  IMAD R0, R19, 0x8, R18 ;  /* 0x0000000813007824 */ /* 0x000fe200078e0212 */
[----:B------:R-:W-:Y:S01]  /*eff0*/  BSSY B1, `(.L_x_312) ;  /* 0x0000005000017945 */ /* 0x000fe20003800000 */
[----:B------:R-:W-:Y:S02]  /*f000*/  ISETP.NE.AND P1, PT, R3, RZ, PT ;  /* 0x000000ff0300720c */ /* 0x000fe40003f25270 */
[----:B---3--:R-:W-:-:S04]  /*f010*/  SHF.L.U32 R2, R2, 0x1f, RZ ;  /* 0x0000001f02027819 */ /* 0x008fc800000006ff */
[----:B------:R-:W3:Y:S02]  /*f020*/  SYNCS.PHASECHK.TRANS64.TRYWAIT P0, [R0+URZ+0x34860], R2 ;  /* 0x03486002000075a7 */ /* 0x000ee4000800017f */
[----:B---3--:R-:W-:Y:S05]  /*f030*/  @!P0 BRA `(.L_x_313) ;  /* 0x0000002400948947 */ /* 0x008fea0003800000 */
.L_x_374:
[----:B------:R-:W-:Y:S05]  /*f040*/  BSYNC B1 ;  /* 0x0000000000017941 */ /* 0x000fea0003800000 */
.L_x_312:
[----:B------:R-:W-:Y:S04]  /*f050*/  BSSY B1, `(.L_x_314) ;  /* 0x0000009000017945 */ /* 0x000fe80003800000 */
[----:B------:R-:W-:Y:S05]  /*f060*/  @P1 BRA `(.L_x_315) ;  /* 0x00000000001c1947 */ /* 0x000fea0003800000 */
[----:B------:R-:W4:Y:S01]  /*f070*/  S2R R3, SR_TID.X ;  /* 0x0000000000037919 */ /* 0x000f220000002100 */
[----:B---3--:R-:W-:-:S04]  /*f080*/  IMAD.MOV.U32 R2, RZ, RZ, 0x8000 ;  /* 0x00008000ff027424 */ /* 0x008fc800078e00ff */
[----:B------:R3:W-:Y:S01]  /*f090*/  SYNCS.ARRIVE.TRANS64 RZ, [R0+URZ+0x34850], R2 ;  /* 0x0348500200ff79a7 */ /* 0x0007e2000800003f */
[----:B----4-:R-:W-:-:S04]  /*f0a0*/  LOP3.LUT R3, R3, 0x1f, RZ, 0xc0, !PT ;  /* 0x0000001f03037812 */ /* 0x010fc800078ec0ff */
[----:B------:R-:W-:-:S13]  /*f0b0*/  ISETP.NE.AND P0, PT, R3, RZ, PT ;  /* 0x000000ff0300720c */ /* 0x000fda0003f05270 */
[----:B---3--:R-:W-:Y:S05]  /*f0c0*/  @!P0 BRA `(.L_x_315) ;  /* 0x0000000000048947 */ /* 0x008fea0003800000 */
[----:B------:R-:W-:Y:S01]  /*f0d0*/  BPT.TRAP 0x1 ;  /* 0x000000040000795c */ /* 0x000fe20000300000 */
.L_x_315:
[----:B------:R-:W-:Y:S05]  /*f0e0*/  BSYNC B1 ;  /* 0x0000000000017941 */ /* 0x000fea0003800000 */
.L_x_314:
[----:B------:R-:W4:Y:S04]  /*f0f0*/  LDL.LU R3, [R1+0x18] ;  /* 0x0000180001037983 */ /* 0x000f280000300800 */
[----:B---3--:R-:W4:Y:S01]  /*f100*/  LDL.LU R2, [R1+0x8] ;  /* 0x0000080001027983 */ /* 0x008f220000300800 */
[----:B------:R-:W-:Y:S01]  /*f110*/  UIADD3 UR4, UP0, UR38, 0x470, URZ ;  /* 0x0000047026047890 */ /* 0x000fe2000ff1e03f */
[----:B------:R-:W-:Y:S01]  /*f120*/  PLOP3.LUT P0, PT, PT, PT, PT, 0x80, 0x0 ;  /* 0x000000000000781c */ /* 0x000fe20003f0f070 */
[----:B------:R-:W-:Y:S01]  /*f130*/  VIADD R0, R0, 0x34850 ;  /* 0x0003485000007836 */ /* 0x000fe20000000000 */
[----:B------:R-:W-:Y:S01]  /*f140*/  UMOV UR6, 0x0 ;  /* 0x0000000000067882 */ /* 0x000fe20000000000 */
[----:B------:R-:W-:Y:S01]  /*f150*/  UIADD3.X UR5, URZ, UR39, URZ, UP0, !UPT ;  /* 0x000000273f057290 */ /* 0x000fe200087fe43f */
[----:B------:R-:W-:Y:S01]  /*f160*/  UMOV UR7, 0x14f00000 ;  /* 0x14f0000000077882 */ /* 0x000fe20000000000 */
[----:B------:R-:W-:Y:S01]  /*f170*/  UMOV UR10, URZ ;  /* 0x0000003f000a7c82 */ /* 0x000fe20008000000 */
[----:B----4-:R-:W-:-:S02]  /*f180*/  IMAD R3, R2, 0x80, R3 ;  /* 0x0000008002037824 */ /* 0x010fc400078e0203 */
[----:B------:R-:W-:-:S04]  /*f190*/  IMAD R2, R19, 0x8000, R18 ;  /* 0x0000800013027824 */ /* 0x000fc800078e0212 */
[----:B------:R-:W-:-:S07]  /*f1a0*/  VIADD R4, R2, 0x400 ;  /* 0x0000040002047836 */ /* 0x000fce0000000000 */
.L_x_316:
        /* <DEDUP_REMOVED lines=9> */
[----:B---3--:R-:W-:Y:S05]  /*f240*/  @P0 BRA.U.ANY `(.L_x_316) ;  /* 0xfffffffd00d80947 */ /* 0x008fea000393ffff */
[----:B------:R-:W-:Y:S01]  /*f250*/  PLOP3.LUT P0, PT, PT, PT, PT, 0x80, 0x0 ;  /* 0x000000000000781c */ /* 0x000fe20003f0f070 */
[----:B------:R-:W-:Y:S01]  /*f260*/  VIADD R2, R2, 0x4400 ;  /* 0x0000440002027836 */ /* 0x000fe20000000000 */
[----:B------:R-:W-:Y:S01]  /*f270*/  UMOV UR6, 0x0 ;  /* 0x0000000000067882 */ /* 0x000fe20000000000 */
[----:B------:R-:W-:Y:S01]  /*f280*/  UMOV UR7, 0x14f00000 ;  /* 0x14f0000000077882 */ /* 0x000fe20000000000 */
[----:B------:R-:W-:-:S09]  /*f290*/  UMOV UR10, 0x40 ;  /* 0x00000040000a7882 */ /* 0x000fd20000000000 */
.L_x_317:
        /* <DEDUP_REMOVED lines=10> */
.L_x_311:
[----:B------:R-:W-:Y:S05]  /*f340*/  BSYNC B0 ;  /* 0x0000000000007941 */ /* 0x000fea0003800000 */
.L_x_310:
[----:B------:R-:W3:Y:S01]  /*f350*/  LDL.LU R4, [R1+0x14] ;  /* 0x0000140001047983 */ /* 0x000ee20000300800 */
[----:B------:R-:W-:-:S05]  /*f360*/  VIADD R19, R19, 0x1 ;  /* 0x0000000113137836 */ /* 0x000fca0000000000 */
[----:B------:R-:W-:-:S04]  /*f370*/  ISETP.NE.AND P0, PT, R19, 0x2, PT ;  /* 0x000000021300780c */ /* 0x000fc80003f05270 */
[----:B------:R-:W-:Y:S02]  /*f380*/  SEL R0, RZ, 0x1, P0 ;  /* 0x00000001ff007807 */ /* 0x000fe40000000000 */
[----:B------:R-:W-:Y:S02]  /*f390*/  SEL R19, R19, RZ, P0 ;  /* 0x000000ff13137207 */ /* 0x000fe40000000000 */
[----:B---3--:R-:W-:-:S05]  /*f3a0*/  LOP3.LUT R4, R4, R0, RZ, 0x3c, !PT ;  /* 0x0000000004047212 */ /* 0x008fca00078e3cff */
[----:B------:R3:W-:Y:S02]  /*f3b0*/  STL [R1+0x14], R4 ;  /* 0x0000140401007387 */ /* 0x0007e40000100800 */
.L_x_235:
[----:B------:R-:W-:Y:S05]  /*f3c0*/  BSYNC B7 ;  /* 0x0000000000077941 */ /* 0x000fea0003800000 */
.L_x_233:
[----:B----4-:R-:W4:Y:S02]  /*f3d0*/  LDL R0, [R1+0x1c] ;  /* 0x00001c0001007983 */ /* 0x010f240000100800 */
[----:B----4-:R-:W-:-:S13]  /*f3e0*/  LOP3.LUT P0, RZ, R0, 0x2, RZ, 0xc0, !PT ;  /* 0x0000000200ff7812 */ /* 0x010fda000780c0ff */
[----:B------:R-:W-:Y:S05]  /*f3f0*/  @!P0 BRA `(.L_x_318) ;  /* 0x00000000002c8947 */ /* 0x000fea0003800000 */
[----:B------:R-:W-:Y:S05]  /*f400*/  WARPSYNC.ALL ;  /* 0x0000000000007948 */ /* 0x000fea0003800000 */
[----:B------:R-:W4:Y:S08]  /*f410*/  S2UR UR5, SR_CgaCtaId ;  /* 0x00000000000579c3 */ /* 0x000f300000008800 */
[----:B------:R-:W-:Y:S06]  /*f420*/  BAR.SYNC.DEFER_BLOCKING 0x5, 0x180 ;  /* 0x0146000000007b1d */ /* 0x000fec0000010000 */
[----:B------:R-:W-:-:S02]  /*f430*/  UMOV UR4, 0x400 ;  /* 0x0000040000047882 */ /* 0x000fc40000000000 */
[----:B----4-:R-:W-:-:S06]  /*f440*/  ULEA UR4, UR5, UR4, 0x18 ;  /* 0x0000000405047291 */ /* 0x010fcc000f8ec03f */
[----:B------:R-:W-:-:S05]  /*f450*/  IMAD.U32 R18, RZ, RZ, UR4 ;  /* 0x00000004ff127e24 */ /* 0x000fca000f8e00ff */
[----:B--23--:R-:W2:Y:S04]  /*f460*/  LDS.128 R4, [R18+0x348d0] ;  /* 0x0348d00012047984 */ /* 0x00cea80000000c00 */
[----:B--2---:R2:W-:Y:S04]  /*f470*/  STL.64 [R1], R4 ;  /* 0x0000000401007387 */ /* 0x0045e80000100a00 */
[----:B------:R2:W-:Y:S01]  /*f480*/  STL.64 [R1+0x8], R6 ;  /* 0x0000080601007387 */ /* 0x0005e20000100a00 */
[----:B------:R-:W-:Y:S06]  /*f490*/  BAR.ARV 0x4, 0x180 ;  /* 0x0106000000007b1d */ /* 0x000fec0000002000 */
[----:B------:R-:W-:Y:S05]  /*f4a0*/  BRA `(.L_x_319) ;  /* 0x0000000c001c7947 */ /* 0x000fea0003800000 */
.L_x_318:
[----:B------:R-:W4:Y:S01]  /*f4b0*/  S2R R0, SR_TID.X ;  /* 0x0000000000007919 */ /* 0x000f220000002100 */
[----:B------:R-:W-:Y:S01]  /*f4c0*/  UMOV UR4, 0xffffffff ;  /* 0xffffffff00047882 */ /* 0x000fe20000000000 */
[----:B----4-:R-:W-:-:S04]  /*f4d0*/  LOP3.LUT R16, R0, 0x1f, RZ, 0xc0, !PT ;  /* 0x0000001f00107812 */ /* 0x010fc800078ec0ff */
[----:B------:R-:W-:Y:S01]  /*f4e0*/  ISETP.NE.AND P0, PT, R16, 0x1f, PT ;  /* 0x0000001f1000780c */ /* 0x000fe20003f05270 */
[----:B------:R-:W-:-:S12]  /*f4f0*/  BRA.DIV UR4, `(.L_x_320) ;  /* 0x0000002204787947 */ /* 0x000fd8000b800000 */
[----:B------:R-:W1:Y:S01]  /*f500*/  LDL.LU R3, [R1] ;  /* 0x0000000001037983 */ /* 0x000e620000300800 */
[----:B------:R-:W-:-:S03]  /*f510*/  ULDC UR4, c[0x0][0xc3c] ;  /* 0x00030f0000047ab9 */ /* 0x000fc60000000800 */
[----:B---3--:R-:W3:Y:S01]  /*f520*/  LDL R4, [R1+0xc] ;  /* 0x00000c0001047983 */ /* 0x008ee20000100800 */
[----:B-1----:R-:W-:Y:S02]  /*f530*/  IMAD.MOV.U32 R10, RZ, RZ, R3 ;  /* 0x000000ffff0a7224 */ /* 0x002fe400078e0003 */
[----:B---3--:R-:W-:-:S05]  /*f540*/  IMAD.IADD R0, R4, 0x1, R16 ;  /* 0x0000000104007824 */ /* 0x008fca00078e0210 */
[----:B------:R-:W-:-:S13]  /*f550*/  ISETP.GE.OR P1, PT, R0, UR4, !P0 ;  /* 0x0000000400007c0c */ /* 0x000fda000c726670 */
[----:B------:R-:W1:Y:S08]  /*f560*/  @!P1 LDC.64 R2, c[0x0][0xc80] ;  /* 0x00032000ff029b82 */ /* 0x000e700000000a00 */
[----:B--2---:R-:W2:Y:S01]  /*f570*/  @!P1 LDC.64 R4, c[0x0][0xc78] ;  /* 0x00031e00ff049b82 */ /* 0x004ea20000000a00 */
[----:B-1----:R-:W-:-:S05]  /*f580*/  @!P1 IMAD.WIDE R2, R0, 0x4, R2 ;  /* 0x0000000400029825 */ /* 0x002fca00078e0202 */
[----:B------:R2:W3:Y:S02]  /*f590*/  @!P1 LDG.E R6, desc[UR40][R2.64] ;  /* 0x0000002802069981 */ /* 0x0004e4000c1e1900 */
[----:B--2---:R-:W-:-:S06]  /*f5a0*/  @!P1 IMAD.WIDE R2, R0, 0x4, R4 ;  /* 0x0000000400029825 */ /* 0x004fcc00078e0204 */
[----:B------:R-:W2:Y:S01]  /*f5b0*/  @!P1 LDG.E R2, desc[UR40][R2.64] ;  /* 0x0000002802029981 */ /* 0x000ea2000c1e1900 */
[----:B------:R-:W-:Y:S01]  /*f5c0*/  IMAD.MOV.U32 R5, RZ, RZ, RZ ;  /* 0x000000ffff057224 */ /* 0x000fe200078e00ff */
[C---:B------:R-:W-:Y:S02]  /*f5d0*/  ISETP.GE.U32.AND P2, PT, R16.reuse, 0x2, PT ;  /* 0x000000021000780c */ /* 0x040fe40003f46070 */
[C---:B------:R-:W-:Y:S01]  /*f5e0*/  ISETP.GE.U32.AND P3, PT, R16.reuse, 0x4, PT ;  /* 0x000000041000780c */ /* 0x040fe20003f66070 */
[----:B------:R-:W-:Y:S01]  /*f5f0*/  SHFL.IDX PT, R0, R10, RZ, 0x1f ;  /* 0x00001fff0a007589 */ /* 0x000fe200000e0000 */
[C---:B------:R-:W-:Y:S02]  /*f600*/  ISETP.GE.U32.AND P4, PT, R16.reuse, 0x8, PT ;  /* 0x000000081000780c */ /* 0x040fe40003f86070 */
[----:B------:R-:W-:Y:S01]  /*f610*/  ISETP.GE.U32.AND P5, PT, R16, 0x10, PT ;  /* 0x000000101000780c */ /* 0x000fe20003fa6070 */
[----:B------:R-:W-:Y:S01]  /*f620*/  SHFL.IDX PT, R8, R10, 0x1, 0x1f ;  /* 0x00201f000a087f89 */ /* 0x000fe200000e0000 */
[----:B---3--:R-:W-:Y:S01]  /*f630*/  @!P1 IMAD.MOV.U32 R5, RZ, RZ, R6 ;  /* 0x000000ffff059224 */ /* 0x008fe200078e0006 */
[----:B------:R-:W-:-:S02]  /*f640*/  CS2R R6, SRZ ;  /* 0x0000000000067805 */ /* 0x000fc4000001ff00 */
[----:B--2---:R-:W-:Y:S01]  /*f650*/  @!P1 IMAD.MOV.U32 R7, RZ, RZ, R2 ;  /* 0x000000ffff079224 */ /* 0x004fe200078e0002 */
[----:B------:R-:W-:-:S03]  /*f660*/  ISETP.NE.AND P1, PT, R16, RZ, PT ;  /* 0x000000ff1000720c */ /* 0x000fc60003f25270 */
[----:B------:R-:W-:-:S05]  /*f670*/  IMAD R2, R7, R5, RZ ;  /* 0x0000000507027224 */ /* 0x000fca00078e02ff */
[----:B------:R-:W1:Y:S02]  /*f680*/  SHFL.UP PT, R3, R2, 0x1, RZ ;  /* 0x0420000002037989 */ /* 0x000e6400000e00ff */
[----:B-1----:R-:W-:-:S05]  /*f690*/  SEL R9, R3, RZ, P1 ;  /* 0x000000ff03097207 */ /* 0x002fca0000800000 */
[----:B------:R-:W-:-:S05]  /*f6a0*/  IMAD.IADD R2, R2, 0x1, R9 ;  /* 0x0000000102027824 */ /* 0x000fca00078e0209 */
        /* <DEDUP_REMOVED lines=12> */
[----:B------:R1:W2:Y:S02]  /*f770*/  SHFL.IDX PT, R9, R2, 0x1f, 0x1f ;  /* 0x03e01f0002097f89 */ /* 0x0002a400000e0000 */
.L_x_384:
[----:B------:R-:W-:Y:S02]  /*f780*/  ULDC UR4, c[0x0][0xc38] ;  /* 0x00030e0000047ab9 */ /* 0x000fe40000000800 */
[----:B------:R-:W-:-:S04]  /*f790*/  IMAD.U32 R3, RZ, RZ, UR4 ;  /* 0x00000004ff037e24 */ /* 0x000fc8000f8e00ff */
[----:B--2---:R-:W-:-:S04]  /*f7a0*/  IMAD R9, R9, R3, RZ ;  /* 0x0000000309097224 */ /* 0x004fc800078e02ff */
[----:B------:R-:W-:-:S05]  /*f7b0*/  IMAD.IADD R4, R8, 0x1, R9 ;  /* 0x0000000108047824 */ /* 0x000fca00078e0209 */
[----:B------:R-:W-:-:S13]  /*f7c0*/  ISETP.GT.AND P6, PT, R4, R0, PT ;  /* 0x000000000400720c */ /* 0x000fda0003fc4270 */
[----:B------:R-:W-:Y:S05]  /*f7d0*/  @P6 BRA `(.L_x_321) ;  /* 0x0000000000ac6947 */ /* 0x000fea0003800000 */
.L_x_324:
[----:B------:R-:W2:Y:S01]  /*f7e0*/  LDL.LU R3, [R1+0xc] ;  /* 0x00000c0001037983 */ /* 0x000ea20000300800 */
[----:B-1----:R-:W1:Y:S01]  /*f7f0*/  LDC R2, c[0x0][0xc3c] ;  /* 0x00030f00ff027b82 */ /* 0x002e620000000800 */
[----:B--2---:R-:W-:-:S05]  /*f800*/  VIADD R3, R3, 0x1f ;  /* 0x0000001f03037836 */ /* 0x004fca0000000000 */
[----:B-1----:R-:W-:-:S13]  /*f810*/  ISETP.GE.AND P6, PT, R3, R2, PT ;  /* 0x000000020300720c */ /* 0x002fda0003fc6270 */
[----:B------:R-:W-:Y:S05]  /*f820*/  @P6 BRA `(.L_x_322) ;  /* 0x0000000400d46947 */ /* 0x000fea0003800000 */
[----:B------:R-:W1:Y:S01]  /*f830*/  S2R R5, SR_TID.X ;  /* 0x0000000000057919 */ /* 0x000e620000002100 */
[----:B------:R2:W-:Y:S01]  /*f840*/  STL [R1+0xc], R3 ;  /* 0x00000c0301007387 */ /* 0x0005e20000100800 */
[----:B-1----:R-:W-:-:S05]  /*f850*/  LOP3.LUT R5, R5, 0x1f, RZ, 0xc0, !PT ;  /* 0x0000001f05057812 */ /* 0x002fca00078ec0ff */
[----:B------:R-:W-:Y:S02]  /*f860*/  IMAD.IADD R7, R3, 0x1, R5 ;  /* 0x0000000103077824 */ /* 0x000fe400078e0205 */
[----:B------:R-:W-:-:S03]  /*f870*/  IMAD.MOV.U32 R5, RZ, RZ, RZ ;  /* 0x000000ffff057224 */ /* 0x000fc600078e00ff */
[----:B------:R-:W-:-:S13]  /*f880*/  ISETP.GE.OR P6, PT, R7, R2, !P0 ;  /* 0x000000020700720c */ /* 0x000fda00047c6670 */
[----:B--2---:R-:W1:Y:S02]  /*f890*/  @!P6 LDC.64 R2, c[0x0][0xc80] ;  /* 0x00032000ff02eb82 */ /* 0x004e640000000a00 */
[----:B-1----:R-:W-:-:S05]  /*f8a0*/  @!P6 IMAD.WIDE R2, R7, 0x4, R2 ;  /* 0x000000040702e825 */ /* 0x002fca00078e0202 */
[----:B------:R1:W2:Y:S02]  /*f8b0*/  @!P6 LDG.E R5, desc[UR40][R2.64] ;  /* 0x000000280205e981 */ /* 0x0002a4000c1e1900 */
[----:B-1----:R-:W1:Y:S02]  /*f8c0*/  @!P6 LDC.64 R2, c[0x0][0xc78] ;  /* 0x00031e00ff02eb82 */ /* 0x002e640000000a00 */
[----:B-1----:R-:W-:-:S04]  /*f8d0*/  @!P6 IMAD.WIDE R2, R7, 0x4, R2 ;  /* 0x000000040702e825 */ /* 0x002fc800078e0202 */
[----:B------:R-:W-:-:S06]  /*f8e0*/  IMAD.MOV.U32 R7, RZ, RZ, RZ ;  /* 0x000000ffff077224 */ /* 0x000fcc00078e00ff */
[----:B------:R-:W2:Y:S01]  /*f8f0*/  @!P6 LDG.E R7, desc[UR40][R2.64] ;  /* 0x000000280207e981 */ /* 0x000ea2000c1e1900 */
[----:B------:R-:W-:Y:S01]  /*f900*/  UMOV UR4, 0xffffffff ;  /* 0xffffffff00047882 */ /* 0x000fe20000000000 */
[----:B--2---:R-:W-:Y:S02]  /*f910*/  IMAD R2, R7, R5, RZ ;  /* 0x0000000507027224 */ /* 0x004fe400078e02ff */
[----:B------:R-:W-:Y:S05]  /*f920*/  BRA.DIV UR4, `(.L_x_323) ;  /* 0x0000002204c87947 */ /* 0x000fea000b800000 */
        /* <DEDUP_REMOVED lines=16> */
.L_x_392:
[----:B------:R-:W-:Y:S02]  /*fa30*/  ULDC UR4, c[0x0][0xc38] ;  /* 0x00030e0000047ab9 */ /* 0x000fe40000000800 */
[----:B------:R-:W-:-:S04]  /*fa40*/  IMAD.U32 R3, RZ, RZ, UR4 ;  /* 0x00000004ff037e24 */ /* 0x000fc8000f8e00ff */
[----:B--2---:R-:W-:-:S04]  /*fa50*/  IMAD R9, R9, R3, RZ ;  /* 0x0000000309097224 */ /* 0x004fc800078e02ff */
[----:B------:R-:W-:-:S05]  /*fa60*/  IMAD.IADD R4, R9, 0x1, R4 ;  /* 0x0000000109047824 */ /* 0x000fca00078e0204 */
[----:B------:R-:W-:-:S13]  /*fa70*/  ISETP.GT.AND P6, PT, R4, R0, PT ;  /* 0x000000000400720c */ /* 0x000fda0003fc4270 */
[----:B------:R-:W-:Y:S05]  /*fa80*/  @!P6 BRA `(.L_x_324) ;  /* 0xfffffffc0054e947 */ /* 0x000fea000383ffff */
.L_x_321:
[----:B------:R-:W-:Y:S01]  /*fa90*/  IMAD.IADD R9, R4, 0x1, -R9 ;  /* 0x0000000104097824 */ /* 0x000fe200078e0a09 */
[----:B------:R-:W-:-:S03]  /*faa0*/  UMOV UR4, 0xffffffff ;  /* 0xffffffff00047882 */ /* 0x000fc60000000000 */
[----:B------:R-:W-:-:S05]  /*fab0*/  IMAD R4, R2, R3, R9 ;  /* 0x0000000302047224 */ /* 0x000fca00078e0209 */
[----:B------:R-:W-:Y:S01]  /*fac0*/  ISETP.GT.AND P6, PT, R4, R0, PT ;  /* 0x000000000400720c */ /* 0x000fe20003fc4270 */
[----:B------:R-:W-:-:S12]  /*fad0*/  BRA.DIV UR4, `(.L_x_325) ;  /* 0x0000002604347947 */ /* 0x000fd8000b800000 */
[----:B------:R-:W-:-:S04]  /*fae0*/  VOTE.ANY R8, PT, !P6 ;  /* 0x0000000000087806 */ /* 0x000fc800070e0100 */
[----:B------:R-:W2:Y:S02]  /*faf0*/  POPC R4, R8 ;  /* 0x0000000800047309 */ /* 0x000ea40000000000 */
[----:B--2---:R2:W3:Y:S04]  /*fb00*/  SHFL.IDX PT, R5, R5, R4, 0x1f ;  /* 0x00001f0405057589 */ /* 0x0044e800000e0000 */
[----:B------:R2:W4:Y:S02]  /*fb10*/  SHFL.IDX PT, R7, R7, R4, 0x1f ;  /* 0x00001f0407077589 */ /* 0x00052400000e0000 */
.L_x_397:
[----:B------:R-:W-:-:S13]  /*fb20*/  ISETP.NE.AND P0, PT, R8, RZ, PT ;  /* 0x000000ff0800720c */ /* 0x000fda0003f05270 */
[----:B------:R-:W-:Y:S05]  /*fb30*/  @!P0 BRA `(.L_x_326) ;  /* 0x0000000000148947 */ /* 0x000fea0003800000 */
[----:B------:R-:W-:Y:S01]  /*fb40*/  UMOV UR4, 0xffffffff ;  /* 0xffffffff00047882 */ /* 0x000fe20000000000 */
[----:B0-----:R-:W-:Y:S02]  /*fb50*/  VIADD R12, R4, 0xffffffff ;  /* 0xffffffff040c7836 */ /* 0x001fe40000000000 */
[----:B------:R-:W-:Y:S05]  /*fb60*/  BRA.DIV UR4, `(.L_x_327) ;  /* 0x00000026046c7947 */ /* 0x000fea000b800000 */
[----:B-1----:R0:W1:Y:S02]  /*fb70*/  SHFL.IDX PT, R2, R2, R12, 0x1f ;  /* 0x00001f0c02027589 */ /* 0x00206400000e0000 */
.L_x_400:
[----:B-1----:R-:W-:-:S07]  /*fb80*/  IMAD.MOV.U32 R6, RZ, RZ, R2 ;  /* 0x000000ffff067224 */ /* 0x002fce00078e0002 */
.L_x_326:
[----:B------:R-:W5:Y:S01]  /*fb90*/  LDL.LU R10, [R1+0xc] ;  /* 0x00000c00010a7983 */ /* 0x000f620000300800 */
[----:B------:R-:W-:Y:S01]  /*fba0*/  IMAD R9, R6, R3, R9 ;  /* 0x0000000306097224 */ /* 0x000fe200078e0209 */
[----:B---3--:R-:W-:-:S03]  /*fbb0*/  IABS R6, R5 ;  /* 0x0000000500067213 */ /* 0x008fc60000000000 */
[----:B------:R-:W-:Y:S01]  /*fbc0*/  IMAD.IADD R0, R0, 0x1, -R9 ;  /* 0x0000000100007824 */ /* 0x000fe200078e0a09 */
[----:B-1----:R-:W1:Y:S01]  /*fbd0*/  I2F.RP R2, R6 ;  /* 0x0000000600027306 */ /* 0x002e620000209400 */
[----:B------:R3:W-:Y:S02]  /*fbe0*/  STL [R1], R9 ;  /* 0x0000000901007387 */ /* 0x0007e40000100800 */
[----:B---3--:R-:W-:-:S05]  /*fbf0*/  IABS R9, R5 ;  /* 0x0000000500097213 */ /* 0x008fca0000000000 */
[----:B-1----:R-:W1:Y:S01]  /*fc00*/  MUFU.RCP R2, R2 ;  /* 0x0000000200027308 */ /* 0x002e620000001000 */
[----:B------:R-:W-:Y:S02]  /*fc10*/  IMAD.MOV R9, RZ, RZ, -R9 ;  /* 0x000000ffff097224 */ /* 0x000fe400078e0a09 */
[----:B-1----:R-:W-:-:S05]  /*fc20*/  VIADD R2, R2, 0xffffffe ;  /* 0x0ffffffe02027836 */ /* 0x002fca0000000000 */
[----:B------:R-:W1:Y:S02]  /*fc30*/  F2I.FTZ.U32.TRUNC.NTZ R3, R2 ;  /* 0x0000000200037305 */ /* 0x000e64000021f000 */
[----:B-1----:R-:W-:-:S04]  /*fc40*/  IMAD.MOV R2, RZ, RZ, -R3 ;  /* 0x000000ffff027224 */ /* 0x002fc800078e0a03 */
[----:B------:R-:W-:Y:S02]  /*fc50*/  IMAD R8, R2, R6, RZ ;  /* 0x0000000602087224 */ /* 0x000fe400078e02ff */
[----:B------:R-:W-:-:S04]  /*fc60*/  IMAD.MOV.U32 R2, RZ, RZ, RZ ;  /* 0x000000ffff027224 */ /* 0x000fc800078e00ff */
[----:B------:R-:W-:Y:S01]  /*fc70*/  IMAD.HI.U32 R2, R3, R8, R2 ;  /* 0x0000000803027227 */ /* 0x000fe200078e0002 */
[----:B------:R-:W-:-:S05]  /*fc80*/  IABS R3, R0 ;  /* 0x0000000000037213 */ /* 0x000fca0000000000 */
[----:B------:R-:W-:-:S04]  /*fc90*/  IMAD.HI.U32 R8, R2, R3, RZ ;  /* 0x0000000302087227 */ /* 0x000fc800078e00ff */
[----:B------:R-:W-:-:S05]  /*fca0*/  IMAD R3, R8, R9, R3 ;  /* 0x0000000908037224 */ /* 0x000fca00078e0203 */
[----:B------:R-:W-:-:S13]  /*fcb0*/  ISETP.GT.U32.AND P1, PT, R6, R3, PT ;  /* 0x000000030600720c */ /* 0x000fda0003f24070 */
[----:B------:R-:W-:Y:S02]  /*fcc0*/  @!P1 IMAD.IADD R3, R3, 0x1, -R6 ;  /* 0x0000000103039824 */ /* 0x000fe400078e0a06 */
[----:B------:R-:W-:Y:S01]  /*fcd0*/  @!P1 VIADD R8, R8, 0x1 ;  /* 0x0000000108089836 */ /* 0x000fe20000000000 */
[----:B------:R-:W-:Y:S02]  /*fce0*/  ISETP.NE.AND P1, PT, R5, RZ, PT ;  /* 0x000000ff0500720c */ /* 0x000fe40003f25270 */
[----:B------:R-:W-:Y:S02]  /*fcf0*/  ISETP.GE.U32.AND P0, PT, R3, R6, PT ;  /* 0x000000060300720c */ /* 0x000fe40003f06070 */
[----:B----4-:R-:W-:-:S04]  /*fd00*/  IABS R6, R7 ;  /* 0x0000000700067213 */ /* 0x010fc80000000000 */
[----:B------:R-:W1:Y:S07]  /*fd10*/  I2F.RP R2, R6 ;  /* 0x0000000600027306 */ /* 0x000e6e0000209400 */
[----:B------:R-:W-:Y:S01]  /*fd20*/  @P0 VIADD R8, R8, 0x1 ;  /* 0x0000000108080836 */ /* 0x000fe20000000000 */
[----:B-1----:R-:W1:Y:S02]  /*fd30*/  MUFU.RCP R2, R2 ;  /* 0x0000000200027308 */ /* 0x002e640000001000 */
[----:B-1----:R-:W-:-:S06]  /*fd40*/  VIADD R2, R2, 0xffffffe ;  /* 0x0ffffffe02027836 */ /* 0x002fcc0000000000 */
[----:B------:R-:W1:Y:S02]  /*fd50*/  F2I.FTZ.U32.TRUNC.NTZ R3, R2 ;  /* 0x0000000200037305 */ /* 0x000e64000021f000 */
[----:B-1----:R-:W-:-:S04]  /*fd60*/  IMAD.MOV R2, RZ, RZ, -R3 ;  /* 0x000000ffff027224 */ /* 0x002fc800078e0a03 */
[----:B------:R-:W-:Y:S02]  /*fd70*/  IMAD R9, R2, R6, RZ ;  /* 0x0000000602097224 */ /* 0x000fe400078e02ff */
[----:B------:R-:W-:-:S04]  /*fd80*/  IMAD.MOV.U32 R2, RZ, RZ, RZ ;  /* 0x000000ffff027224 */ /* 0x000fc800078e00ff */
[----:B------:R-:W-:Y:S01]  /*fd90*/  IMAD.HI.U32 R2, R3, R9, R2 ;  /* 0x0000000903027227 */ /* 0x000fe200078e0002 */
[----:B------:R-:W-:Y:S02]  /*fda0*/  LOP3.LUT R3, R0, R5, RZ, 0x3c, !PT ;  /* 0x0000000500037212 */ /* 0x000fe400078e3cff */
[----:B------:R-:W-:Y:S02]  /*fdb0*/  IABS R9, R7 ;  /* 0x0000000700097213 */ /* 0x000fe40000000000 */
[----:B------:R-:W-:-:S03]  /*fdc0*/  ISETP.GE.AND P2, PT, R3, RZ, PT ;  /* 0x000000ff0300720c */ /* 0x000fc60003f46270 */
[----:B------:R-:W-:-:S10]  /*fdd0*/  IMAD.MOV R9, RZ, RZ, -R9 ;  /* 0x000000ffff097224 */ /* 0x000fd400078e0a09 */
[----:B------:R-:W-:Y:S01]  /*fde0*/  @!P2 IMAD.MOV R8, RZ, RZ, -R8 ;  /* 0x000000ffff08a224 */ /* 0x000fe200078e0a08 */
[----:B------:R-:W-:-:S04]  /*fdf0*/  @!P1 LOP3.LUT R8, RZ, R5, RZ, 0x33, !PT ;  /* 0x00000005ff089212 */ /* 0x000fc800078e33ff */
[-C--:B------:R-:W-:Y:S01]  /*fe00*/  IABS R3, R8.reuse ;  /* 0x0000000800037213 */ /* 0x080fe20000000000 */
[----:B------:R-:W-:-:S04]  /*fe10*/  IMAD R5, R5, R8, RZ ;  /* 0x0000000805057224 */ /* 0x000fc800078e02ff */
[----:B------:R-:W-:-:S04]  /*fe20*/  IMAD.HI.U32 R2, R2, R3, RZ ;  /* 0x0000000302027227 */ /* 0x000fc800078e00ff */
[----:B------:R-:W-:-:S05]  /*fe30*/  IMAD R3, R2, R9, R3 ;  /* 0x0000000902037224 */ /* 0x000fca00078e0203 */
[----:B------:R-:W-:-:S13]  /*fe40*/  ISETP.GT.U32.AND P1, PT, R6, R3, PT ;  /* 0x000000030600720c */ /* 0x000fda0003f24070 */
[----:B------:R-:W-:Y:S02]  /*fe50*/  @!P1 IMAD.IADD R3, R3, 0x1, -R6 ;  /* 0x0000000103039824 */ /* 0x000fe400078e0a06 */
        /* <DEDUP_REMOVED lines=11> */
[----:B-----5:R-:W-:Y:S02]  /*ff10*/  IMAD.IADD R10, R4, 0x1, R10 ;  /* 0x00000001040a7824 */ /* 0x020fe400078e020a */
[----:B--2---:R-:W-:Y:S02]  /*ff20*/  IMAD.IADD R4, R0, 0x1, -R5 ;  /* 0x0000000100047824 */ /* 0x004fe400078e0a05 */
[----:B------:R-:W-:-:S05]  /*ff30*/  IMAD R0, R3, 0x10000, R2 ;  /* 0x0001000003007824 */ /* 0x000fca00078e0202 */
[----:B------:R1:W-:Y:S04]  /*ff40*/  STL [R1+0x8], R0 ;  /* 0x0000080001007387 */ /* 0x0003e80000100800 */
[----:B------:R1:W-:Y:S04]  /*ff50*/  STL [R1+0xc], R10 ;  /* 0x00000c0a01007387 */ /* 0x0003e80000100800 */
[----:B------:R1:W-:Y:S01]  /*ff60*/  STL [R1+0x4], R4 ;  /* 0x0000040401007387 */ /* 0x0003e20000100800 */
[----:B------:R-:W-:Y:S05]  /*ff70*/  BRA `(.L_x_328) ;  /* 0x0000000000287947 */ /* 0x000fea0003800000 */
.L_x_322:
[----:B------:R-:W-:Y:S01]  /*ff80*/  UMOV UR4, URZ ;  /* 0x0000003f00047c82 */ /* 0x000fe20008000000 */
[----:B------:R-:W-:Y:S01]  /*ff90*/  ULDC UR6, c[0x0][0xc3c] ;  /* 0x00030f0000067ab9 */ /* 0x000fe20000000800 */
[----:B------:R-:W-:Y:S01]  /*ffa0*/  UMOV UR5, URZ ;  /* 0x0000003f00057c82 */ /* 0x000fe20008000000 */
[----:B------:R1:W-:Y:S01]  /*ffb0*/  STL [R1], R0 ;  /* 0x0000000001007387 */ /* 0x0003e20000100800 */
[----:B------:R-:W-:Y:S02]  /*ffc0*/  IMAD.U32 R3, RZ, RZ, UR4 ;  /* 0x00000004ff037e24 */ /* 0x000fe4000f8e00ff */
[----:B------:R-:W-:-:S03]  /*ffd0*/  IMAD.U32 R2, RZ, RZ, UR5 ;  /* 0x00000005ff027e24 */ /* 0x000fc6000f8e00ff */
[----:B------:R2:W-:Y:S01]  /*ffe0*/  STL [R1+0x4], R3 ;  /* 0x0000040301007387 */ /* 0x0005e20000100800 */
[----:B-1----:R-:W-:-:S05]  /*fff0*/  IMAD.U32 R0, RZ, RZ, UR6 ;  /* 0x00000006ff007e24 */ /* 0x002fca000f8e00ff */
[----:B------:R2:W-:Y:S04]  /*10000*/  STL [R1+0xc], R0 ;  /* 0x00000c0001007387 */ /* 0x0005e80000100800 */
[----:B------:R2:W-:Y:S02]  /*10010*/  STL [R1+0x8], R2 ;  /* 0x0000080201007387 */ /* 0x0005e40000100800 */
.L_x_328:
[----:B--2---:R-:W2:Y:S04]  /*10020*/  LDL R3, [R1+0x8] ;  /* 0x0000080001037983 */ /* 0x004ea80000100800 */
[----:B------:R-:W3:Y:S04]  /*10030*/  LDL R2, [R1+0xc] ;  /* 0x00000c0001027983 */ /* 0x000ee80000100800 */
[----:B-1----:R-:W4:Y:S04]  /*10040*/  LDL R4, [R1] ;  /* 0x0000000001047983 */ /* 0x002f280000100800 */
[----:B------:R-:W4:Y:S01]  /*10050*/  LDL R5, [R1+0x4] ;  /* 0x0000040001057983 */ /* 0x000f220000100800 */
[----:B------:R-:W-:Y:S05]  /*10060*/  WARPSYNC.ALL ;  /* 0x0000000000007948 */ /* 0x000fea0003800000 */
[----:B------:R-:W1:Y:S02]  /*10070*/  S2R R0, SR_TID.X ;  /* 0x0000000000007919 */ /* 0x000e640000002100 */
[----:B-1----:R-:W-:Y:S01]  /*10080*/  LOP3.LUT R0, R0, 0x1f, RZ, 0xc0, !PT ;  /* 0x0000001f00007812 */ /* 0x002fe200078ec0ff */
[----:B------:R-:W-:Y:S03]  /*10090*/  BAR.SYNC.DEFER_BLOCKING 0x4, 0x180 ;  /* 0x0106000000007b1d */ /* 0x000fe60000010000 */
[----:B------:R-:W-:-:S13]  /*100a0*/  ISETP.NE.AND P0, PT, R0, RZ, PT ;  /* 0x000000ff0000720c */ /* 0x000fda0003f05270 */
[----:B------:R-:W-:Y:S01]  /*100b0*/  @!P0 MOV R0, 0x400 ;  /* 0x0000040000008802 */ /* 0x000fe20000000f00 */
[----:B--2---:R-:W-:Y:S02]  /*100c0*/  IMAD.MOV.U32 R6, RZ, RZ, R3 ;  /* 0x000000ffff067224 */ /* 0x004fe400078e0003 */
[----:B------:R-:W1:Y:S01]  /*100d0*/  @!P0 S2R R3, SR_CgaCtaId ;  /* 0x0000000000038919 */ /* 0x000e620000008800 */
[----:B---3--:R-:W-:Y:S01]  /*100e0*/  IMAD.MOV.U32 R7, RZ, RZ, R2 ;  /* 0x000000ffff077224 */ /* 0x008fe200078e0002 */
[----:B-1----:R-:W-:-:S05]  /*100f0*/  @!P0 LEA R18, R3, R0, 0x18 ;  /* 0x0000000003128211 */ /* 0x002fca00078ec0ff */
[----:B----4-:R1:W-:Y:S01]  /*10100*/  @!P0 STS.128 [R18+0x348d0], R4 ;  /* 0x0348d00412008388 */ /* 0x0103e20000000c00 */
[----:B------:R-:W-:Y:S06]  /*10110*/  BAR.ARV 0x5, 0x180 ;  /* 0x0146000000007b1d */ /* 0x000fec0000002000 */
.L_x_319:
[----:B------:R-:W3:Y:S01]  /*10120*/  LDL R0, [R1+0xc] ;  /* 0x00000c0001007983 */ /* 0x000ee20000100800 */
[----:B------:R-:W-:Y:S02]  /*10130*/  ULDC UR4, c[0x0][0xc3c] ;  /* 0x00030f0000047ab9 */ /* 0x000fe40000000800 */
[----:B---3--:R-:W-:-:S13]  /*10140*/  ISETP.GE.AND P0, PT, R0, UR4, PT ;  /* 0x0000000400007c0c */ /* 0x008fda000bf06270 */
[----:B------:R-:W-:Y:S05]  /*10150*/  @!P0 BRA `(.L_x_329) ;  /* 0xffffffa800708947 */ /* 0x000fea000383ffff */
[----:B------:R-:W-:Y:S05]  /*10160*/  BSYNC B8 ;  /* 0x0000000000087941 */ /* 0x000fea0003800000 */
.L_x_227:
[----:B-1----:R-:W3:Y:S01]  /*10170*/  LDL.LU R0, [R1+0x48] ;  /* 0x0000480001007983 */ /* 0x002ee20000300800 */
[----:B------:R-:W-:Y:S01]  /*10180*/  BSSY B0, `(.L_x_330) ;  /* 0x000000b000007945 */ /* 0x000fe20003800000 */
[----:B--2---:R-:W1:Y:S01]  /*10190*/  S2R R5, SR_CgaCtaId ;  /* 0x0000000000057919 */ /* 0x004e620000008800 */
[----:B---3--:R-:W-:-:S05]  /*101a0*/  VIADD R0, R0, 0x1 ;  /* 0x0000000100007836 */ /* 0x008fca0000000000 */
[----:B0-----:R-:W-:-:S04]  /*101b0*/  LEA.HI R2, R0, R0, RZ, 0x1 ;  /* 0x0000000000027211 */ /* 0x001fc800078f08ff */
[----:B------:R-:W-:-:S05]  /*101c0*/  LOP3.LUT R3, R2, 0xfffffffe, RZ, 0xc0, !PT ;  /* 0xfffffffe02037812 */ /* 0x000fca00078ec0ff */
[----:B------:R-:W-:Y:S01]  /*101d0*/  IMAD.IADD R3, R0, 0x1, -R3 ;  /* 0x0000000100037824 */ /* 0x000fe200078e0a03 */
[----:B------:R-:W-:-:S04]  /*101e0*/  MOV R0, 0x400 ;  /* 0x0000040000007802 */ /* 0x000fc80000000f00 */
[----:B-1----:R-:W-:Y:S02]  /*101f0*/  LEA R0, R5, R0, 0x18 ;  /* 0x0000000005007211 */ /* 0x002fe400078ec0ff */
[----:B------:R-:W-:-:S04]  /*10200*/  SHF.L.U32 R3, R3, 0x1f, RZ ;  /* 0x0000001f03037819 */ /* 0x000fc800000006ff */
[----:B------:R-:W0:Y:S02]  /*10210*/  SYNCS.PHASECHK.TRANS64.TRYWAIT P0, [R0+URZ+0x34820], R3 ;  /* 0x03482003000075a7 */ /* 0x000e24000800017f */
[----:B0-----:R-:W-:Y:S05]  /*10220*/  @!P0 BRA `(.L_x_331) ;  /* 0x0000001c00e48947 */ /* 0x001fea0003800000 */
.L_x_401:
[----:B------:R-:W-:Y:S05]  /*10230*/  BSYNC B0 ;  /* 0x0000000000007941 */ /* 0x000fea0003800000 */
.L_x_330:
[----:B------:R-:W-:-:S03]  /*10240*/  UMOV UR4, 0xffffffff ;  /* 0xffffffff00047882 */ /* 0x000fc60000000000 */
[----:B------:R-:W-:Y:S05]  /*10250*/  BRA.DIV UR4, `(.L_x_332) ;  /* 0x0000001e04ec7947 */ /* 0x000fea000b800000 */
[----:B------:R-:W1:Y:S02]  /*10260*/  S2R R2, SR_TID.X ;  /* 0x0000000000027919 */ /* 0x000e640000002100 */
[----:B-1----:R-:W-:-:S04]  /*10270*/  SHF.R.U32.HI R2, RZ, 0x5, R2 ;  /* 0x00000005ff027819 */ /* 0x002fc80000011602 */
[----:B------:R-:W-:-:S05]  /*10280*/  LOP3.LUT R2, R2, 0x3, RZ, 0xc0, !PT ;  /* 0x0000000302027812 */ /* 0x000fca00078ec0ff */
[----:B------:R1:W2:Y:S02]  /*10290*/  SHFL.IDX PT, R14, R2, RZ, 0x1f ;  /* 0x00001fff020e7589 */ /* 0x0002a400000e0000 */
.L_x_404:
[----:B--2---:R-:W-:Y:S01]  /*102a0*/  ISETP.NE.AND P0, PT, R14, RZ, PT ;  /* 0x000000ff0e00720c */ /* 0x004fe20003f05270 */
[----:B------:R-:W-:-:S12]  /*102b0*/  BSSY B0, `(.L_x_333) ;  /* 0x0000025000007945 */ /* 0x000fd80003800000 */
[----:B------:R-:W-:Y:S05]  /*102c0*/  @P0 BRA `(.L_x_334) ;  /* 0x00000000008c0947 */ /* 0x000fea0003800000 */
[----:B------:R-:W-:-:S03]  /*102d0*/  UMOV UR4, 0xffffffff ;  /* 0xffffffff00047882 */ /* 0x000fc60000000000 */
[----:B------:R-:W-:Y:S05]  /*102e0*/  BRA.DIV UR4, `(.L_x_335) ;  /* 0x0000001e04fc7947 */ /* 0x000fea000b800000 */
[----:B------:R-:W-:-:S13]  /*102f0*/  ELECT P6, URZ, PT ;  /* 0x00000000003f782f */ /* 0x000fda00038c0000 */
.L_x_407:
[----:B------:R-:W-:Y:S05]  /*10300*/  @!P6 BRA `(.L_x_334) ;  /* 0x00000000007ce947 */ /* 0x000fea0003800000 */
[----:B-1----:R-:W2:Y:S02]  /*10310*/  LDL.LU R2, [R1+0x5c] ;  /* 0x00005c0001027983 */ /* 0x002ea40000300800 */
[----:B--2---:R-:W-:-:S04]  /*10320*/  LOP3.LUT R2, R2, 0x2, RZ, 0xfc, !PT ;  /* 0x0000000202027812 */ /* 0x004fc800078efcff */
[----:B------:R-:W-:-:S13]  /*10330*/  ISETP.NE.AND P2, PT, R2, 0x3, PT ;  /* 0x000000030200780c */ /* 0x000fda0003f45270 */
[----:B------:R-:W-:Y:S05]  /*10340*/  @!P2 BRA `(.L_x_336) ;  /* 0x000000000004a947 */ /* 0x000fea0003800000 */
[----:B------:R-:W-:Y:S01]  /*10350*/  BPT.TRAP 0x1 ;  /* 0x000000040000795c */ /* 0x000fe20000300000 */
.L_x_336:
[----:B------:R-:W2:Y:S01]  /*10360*/  LDL.LU R7, [R1+0x14] ;  /* 0x0000140001077983 */ /* 0x000ea20000300800 */
[----:B------:R-:W-:Y:S02]  /*10370*/  VIADD R2, R0, 0x34840 ;  /* 0x0003484000027836 */ /* 0x000fe40000000000 */
[C---:B0-----:R-:W-:Y:S02]  /*10380*/  VIADD R3, R19.reuse, 0x1 ;  /* 0x0000000113037836 */ /* 0x041fe40000000000 */
[----:B------:R-:W-:-:S03]  /*10390*/  IMAD R6, R19, 0x8, R2 ;  /* 0x0000000813067824 */ /* 0x000fc600078e0202 */
[----:B------:R-:W-:-:S04]  /*103a0*/  ISETP.NE.AND P1, PT, R3, 0x2, PT ;  /* 0x000000020300780c */ /* 0x000fc80003f25270 */
[----:B------:R-:W-:Y:S02]  /*103b0*/  SEL R4, RZ, 0x1, P1 ;  /* 0x00000001ff047807 */ /* 0x000fe40000800000 */
[----:B------:R-:W-:Y:S02]  /*103c0*/  SEL R3, R3, RZ, P1 ;  /* 0x000000ff03037207 */ /* 0x000fe40000800000 */
[C---:B--2---:R-:W-:Y:S02]  /*103d0*/  SHF.L.U32 R5, R7.reuse, 0x1f, RZ ;  /* 0x0000001f07057819 */ /* 0x044fe400000006ff */
[----:B------:R-:W-:Y:S01]  /*103e0*/  LOP3.LUT R4, R7, R4, RZ, 0x3c, !PT ;  /* 0x0000000407047212 */ /* 0x000fe200078e3cff */
[----:B------:R-:W-:Y:S01]  /*103f0*/  IMAD R7, R3, 0x8, R2 ;  /* 0x0000000803077824 */ /* 0x000fe200078e0202 */
[----:B------:R-:W0:Y:S02]  /*10400*/  SYNCS.PHASECHK.TRANS64.TRYWAIT P0, [R6+URZ], R5 ;  /* 0x00000005060075a7 */ /* 0x000e24000800017f */
[----:B------:R-:W-:Y:S01]  /*10410*/  SHF.L.U32 R2, R4, 0x1f, RZ ;  /* 0x0000001f04027819 */ /* 0x000fe200000006ff */
[----:B0-----:R-:W-:Y:S06]  /*10420*/  @!P0 BRA `(.L_x_337) ;  /* 0x0000001c00cc8947 */ /* 0x001fec0003800000 */
.L_x_408:
[----:B------:R-:W1:Y:S02]  /*10430*/  SYNCS.PHASECHK.TRANS64.TRYWAIT P0, [R7+URZ], R2 ;  /* 0x00000002070075a7 */ /* 0x000e64000800017f */
[----:B-1----:R-:W-:Y:S05]  /*10440*/  @!P0 BRA `(.L_x_338) ;  /* 0x0000001c00d88947 */ /* 0x002fea0003800000 */
.L_x_409:
[----:B------:R-:W-:Y:S05]  /*10450*/  @!P2 BRA `(.L_x_339) ;  /* 0x000000000004a947 */ /* 0x000fea0003800000 */
[----:B------:R-:W-:Y:S01]  /*10460*/  BPT.TRAP 0x1 ;  /* 0x000000040000795c */ /* 0x000fe20000300000 */
.L_x_339:
[----:B------:R-:W-:-:S04]  /*10470*/  VIADD R0, R0, 0x34860 ;  /* 0x0003486000007836 */ /* 0x000fc80000000000 */
[----:B------:R-:W-:-:S04]  /*10480*/  IMAD R4, R19, 0x8, R0 ;  /* 0x0000000813047824 */ /* 0x000fc800078e0200 */
[----:B------:R-:W2:Y:S02]  /*10490*/  SYNCS.PHASECHK.TRANS64.TRYWAIT P0, [R4+URZ], R5 ;  /* 0x00000005040075a7 */ /* 0x000ea4000800017f */
[----:B--2---:R-:W-:Y:S05]  /*104a0*/  @!P0 BRA `(.L_x_340) ;  /* 0x0000001c00d48947 */ /* 0x004fea0003800000 */
.L_x_410:
[----:B------:R-:W-:-:S07]  /*104b0*/  IMAD R3, R3, 0x8, R0 ;  /* 0x0000000803037824 */ /* 0x000fce00078e0200 */
.L_x_341:
[----:B---3--:R3:W4:Y:S02]  /*104c0*/  SYNCS.PHASECHK.TRANS64.TRYWAIT P0, [R3+URZ], R2 ;  /* 0x00000002030075a7 */ /* 0x008724000800017f */
[----:B----4-:R-:W-:Y:S05]  /*104d0*/  @!P0 NANOSLEEP.SYNCS 0x989680 ;  /* 0x009896800000895d */ /* 0x010fea0003900000 */
[----:B------:R-:W4:Y:S02]  /*104e0*/  @!P0 SYNCS.PHASECHK.TRANS64 P0, [R3+URZ], R2 ;  /* 0x00000002030085a7 */ /* 0x000f24000800007f */
[----:B----4-:R-:W-:Y:S05]  /*104f0*/  @!P0 BRA `(.L_x_341) ;  /* 0xfffffffc00f08947 */ /* 0x010fea000383ffff */
.L_x_334:
[----:B------:R-:W-:Y:S05]  /*10500*/  BSYNC B0 ;  /* 0x0000000000007941 */ /* 0x000fea0003800000 */
.L_x_333:
[----:B------:R-:W-:Y:S05]  /*10510*/  EXIT ;  /* 0x000000000000794d */ /* 0x000fea0003800000 */
.L_x_178:
[----:B0-----:R0:W1:Y:S02]  /*10520*/  SYNCS.PHASECHK.TRANS64.TRYWAIT P1, [R0+URZ+0x34800], R3 ;  /* 0x03480003000075a7 */ /* 0x001064000802017f */
[----:B-1----:R-:W-:Y:S05]  /*10530*/  @!P1 NANOSLEEP.SYNCS 0x989680 ;  /* 0x009896800000995d */ /* 0x002fea0003900000 */
[----:B------:R-:W1:Y:S02]  /*10540*/  @!P1 SYNCS.PHASECHK.TRANS64 P1, [R0+URZ+0x34800], R3 ;  /* 0x03480003000095a7 */ /* 0x000e64000802007f */
[----:B-1----:R-:W-:Y:S05]  /*10550*/  @!P1 BRA `(.L_x_178) ;  /* 0xfffffffc00f09947 */ /* 0x002fea000383ffff */
[----:B------:R-:W-:Y:S05]  /*10560*/  BRA `(.L_x_342) ;  /* 0xffffff14001c7947 */ /* 0x000fea000383ffff */
.L_x_182:
[----:B0-----:R0:W2:Y:S02]  /*10570*/  SYNCS.PHASECHK.TRANS64.TRYWAIT P2, [R5+URZ+0x34830], R4 ;  /* 0x03483004050075a7 */ /* 0x0010a4000804017f */
[----:B--2---:R-:W-:Y:S05]  /*10580*/  @!P2 NANOSLEEP.SYNCS 0x989680 ;  /* 0x009896800000a95d */ /* 0x004fea0003900000 */
[----:B------:R-:W2:Y:S02]  /*10590*/  @!P2 SYNCS.PHASECHK.TRANS64 P2, [R5+URZ+0x34830], R4 ;  /* 0x034830040500a5a7 */ /* 0x000ea4000804007f */
[----:B--2---:R-:W-:Y:S05]  /*105a0*/  @!P2 BRA `(.L_x_182) ;  /* 0xfffffffc00f0a947 */ /* 0x004fea000383ffff */
[----:B------:R-:W-:Y:S05]  /*105b0*/  BRA `(.L_x_181) ;  /* 0xffffff1400407947 */ /* 0x000fea000383ffff */
.L_x_187:
[----:B-1----:R1:W2:Y:S02]  /*105c0*/  SYNCS.PHASECHK.TRANS64.TRYWAIT P2, [R14+URZ+0x34830], R3 ;  /* 0x034830030e0075a7 */ /* 0x0022a4000804017f */
[----:B--2---:R-:W-:Y:S05]  /*105d0*/  @!P2 NANOSLEEP.SYNCS 0x989680 ;  /* 0x009896800000a95d */ /* 0x004fea0003900000 */
[----:B------:R-:W2:Y:S02]  /*105e0*/  @!P2 SYNCS.PHASECHK.TRANS64 P2, [R14+URZ+0x34830], R3 ;  /* 0x034830030e00a5a7 */ /* 0x000ea4000804007f */
[----:B--2---:R-:W-:Y:S05]  /*105f0*/  @!P2 BRA `(.L_x_187) ;  /* 0xfffffffc00f0a947 */ /* 0x004fea000383ffff */
[----:B------:R-:W-:Y:S05]  /*10600*/  BRA `(.L_x_186) ;  /* 0xffffff3c00047947 */ /* 0x000fea000383ffff */
.L_x_191:
[----:B-1----:R1:W2:Y:S02]  /*10610*/  SYNCS.PHASECHK.TRANS64.TRYWAIT P2, [R13+URZ+0x34850], R4 ;  /* 0x034850040d0075a7 */ /* 0x0022a4000804017f */
[----:B--2---:R-:W-:Y:S05]  /*10620*/  @!P2 NANOSLEEP.SYNCS 0x989680 ;  /* 0x009896800000a95d */ /* 0x004fea0003900000 */
[----:B------:R-:W2:Y:S02]  /*10630*/  @!P2 SYNCS.PHASECHK.TRANS64 P2, [R13+URZ+0x34850], R4 ;  /* 0x034850040d00a5a7 */ /* 0x000ea4000804007f */
[----:B--2---:R-:W-:Y:S05]  /*10640*/  @!P2 BRA `(.L_x_191) ;  /* 0xfffffffc00f0a947 */ /* 0x004fea000383ffff */
[----:B------:R-:W-:Y:S05]  /*10650*/  BRA `(.L_x_190) ;  /* 0xffffff4400287947 */ /* 0x000fea000383ffff */
.L_x_196:
[----:B-1----:R1:W2:Y:S02]  /*10660*/  SYNCS.PHASECHK.TRANS64.TRYWAIT P0, [R14+URZ+0x34850], R7 ;  /* 0x034850070e0075a7 */ /* 0x0022a4000800017f */
[----:B--2---:R-:W-:Y:S05]  /*10670*/  @!P0 NANOSLEEP.SYNCS 0x989680 ;  /* 0x009896800000895d */ /* 0x004fea0003900000 */
[----:B------:R-:W2:Y:S02]  /*10680*/  @!P0 SYNCS.PHASECHK.TRANS64 P0, [R14+URZ+0x34850], R7 ;  /* 0x034850070e0085a7 */ /* 0x000ea4000800007f */
[----:B--2---:R-:W-:Y:S05]  /*10690*/  @!P0 BRA `(.L_x_196) ;  /* 0xfffffffc00f08947 */ /* 0x004fea000383ffff */
[----:B------:R-:W-:Y:S05]  /*106a0*/  BRA `(.L_x_195) ;  /* 0xffffff5c00f47947 */ /* 0x000fea000383ffff */
.L_x_241:
[----:B------:R-:W2:Y:S01]  /*106b0*/  S2R R4, SR_TID.X ;  /* 0x0000000000047919 */ /* 0x000ea20000002100 */
[----:B------:R-:W-:Y:S01]  /*106c0*/  BSSY B0, `(.L_x_343) ;  /* 0x000000a000007945 */ /* 0x000fe20003800000 */
[----:B------:R-:W-:Y:S02]  /*106d0*/  IMAD.MOV.U32 R12, RZ, RZ, RZ ;  /* 0x000000ffff0c7224 */ /* 0x000fe400078e00ff */
[----:B0-----:R-:W-:Y:S02]  /*106e0*/  IMAD.MOV.U32 R11, RZ, RZ, 0x1f ;  /* 0x0000001fff0b7424 */ /* 0x001fe400078e00ff */
[----:B------:R-:W-:Y:S01]  /*106f0*/  IMAD.MOV.U32 R15, RZ, RZ, -0x1 ;  /* 0xffffffffff0f7424 */ /* 0x000fe200078e00ff */
[----:B--2---:R-:W-:-:S04]  /*10700*/  SHF.R.U32.HI R4, RZ, 0x5, R4 ;  /* 0x00000005ff047819 */ /* 0x004fc80000011604 */
[----:B------:R-:W-:-:S05]  /*10710*/  LOP3.LUT R4, R4, 0x3, RZ, 0xc0, !PT ;  /* 0x0000000304047812 */ /* 0x000fca00078ec0ff */
[----:B------:R-:W-:-:S07]  /*10720*/  IMAD.MOV.U32 R13, RZ, RZ, R4 ;  /* 0x000000ffff0d7224 */ /* 0x000fce00078e0004 */
[----:B-1----:R-:W-:Y:S05]  /*10730*/  WARPSYNC.COLLECTIVE R15, `(.L_x_344) ;  /* 0x000000000f087348 */ /* 0x002fea0003c00000 */
[----:B------:R0:W2:Y:S02]  /*10740*/  SHFL.IDX P6, R14, R13, R12, R11 ;  /* 0x0000000c0d0e7389 */ /* 0x0000a400000c000b */
[----:B012---:R-:W-:Y:S01]  /*10750*/  ENDCOLLECTIVE ;  /* 0x000000000000791b */ /* 0x007fe20003800000 */
.L_x_344:
[----:B------:R-:W-:Y:S05]  /*10760*/  BSYNC B0 ;  /* 0x0000000000007941 */ /* 0x000fea0003800000 */
.L_x_343:
[----:B------:R-:W-:Y:S05]  /*10770*/  BRA `(.L_x_345) ;  /* 0xffffffb000887947 */ /* 0x000fea000383ffff */
.L_x_243:
[----:B------:R-:W-:Y:S01]  /*10780*/  BSSY B0, `(.L_x_346) ;  /* 0x0000006000007945 */ /* 0x000fe20003800000 */
[----:B------:R-:W-:-:S07]  /*10790*/  IMAD.MOV.U32 R15, RZ, RZ, -0x1 ;  /* 0xffffffffff0f7424 */ /* 0x000fce00078e00ff */
[----:B01-3--:R-:W-:Y:S05]  /*107a0*/  WARPSYNC.COLLECTIVE R15, `(.L_x_347) ;  /* 0x000000000f0c7348 */ /* 0x00bfea0003c00000 */
[----:B------:R-:W-:Y:S02]  /*107b0*/  ELECT P6, UR62, PT ;  /* 0x00000000003e782f */ /* 0x000fe400038c0000 */
[----:B------:R-:W-:Y:S01]  /*107c0*/  MOV R14, UR62 ;  /* 0x0000003e000e7c02 */ /* 0x000fe20008000f00 */
[----:B01-3--:R-:W-:Y:S10]  /*107d0*/  ENDCOLLECTIVE ;  /* 0x000000000000791b */ /* 0x00bff40003800000 */
.L_x_347:
[----:B------:R-:W-:Y:S05]  /*107e0*/  BSYNC B0 ;  /* 0x0000000000007941 */ /* 0x000fea0003800000 */
.L_x_346:
[----:B------:R-:W-:Y:S05]  /*107f0*/  BRA `(.L_x_348) ;  /* 0xffffffb000947947 */ /* 0x000fea000383ffff */
.L_x_245:
[----:B--2---:R2:W3:Y:S02]  /*10800*/  SYNCS.PHASECHK.TRANS64.TRYWAIT P0, [R0+URZ+0x34840], R2 ;  /* 0x03484002000075a7 */ /* 0x0044e4000800017f */
[----:B---3--:R-:W-:Y:S05]  /*10810*/  @!P0 NANOSLEEP.SYNCS 0x989680 ;  /* 0x009896800000895d */ /* 0x008fea0003900000 */
[----:B------:R-:W3:Y:S02]  /*10820*/  @!P0 SYNCS.PHASECHK.TRANS64 P0, [R0+URZ+0x34840], R2 ;  /* 0x03484002000085a7 */ /* 0x000ee4000800007f */
[----:B---3--:R-:W-:Y:S05]  /*10830*/  @!P0 BRA `(.L_x_245) ;  /* 0xfffffffc00f08947 */ /* 0x008fea000383ffff */
[----:B------:R-:W-:Y:S05]  /*10840*/  BRA `(.L_x_349) ;  /* 0xffffffb000f47947 */ /* 0x000fea000383ffff */
.L_x_249:
[----:B------:R0:W5:Y:S01]  /*10850*/  LDL.LU R9, [R1+0x40] ;  /* 0x0000400001097983 */ /* 0x0001620000300800 */
[----:B------:R-:W-:Y:S02]  /*10860*/  IMAD.MOV.U32 R13, RZ, RZ, R3 ;  /* 0x000000ffff0d7224 */ /* 0x000fe400078e0003 */
[----:B------:R-:W-:Y:S01]  /*10870*/  IMAD.MOV.U32 R12, RZ, RZ, RZ ;  /* 0x000000ffff0c7224 */ /* 0x000fe200078e00ff */
[----:B------:R-:W1:Y:S01]  /*10880*/  S2R R7, SR_TID.X ;  /* 0x0000000000077919 */ /* 0x000e620000002100 */
[----:B------:R-:W-:Y:S02]  /*10890*/  IMAD.MOV.U32 R11, RZ, RZ, 0x181f ;  /* 0x0000181fff0b7424 */ /* 0x000fe400078e00ff */
[----:B------:R-:W-:-:S07]  /*108a0*/  IMAD.MOV.U32 R15, RZ, RZ, -0x1 ;  /* 0xffffffffff0f7424 */ /* 0x000fce00078e00ff */
[----:B01---5:R-:W-:Y:S05]  /*108b0*/  WARPSYNC.COLLECTIVE R15, `(.L_x_350) ;  /* 0x000000000f087348 */ /* 0x023fea0003c00000 */
[----:B------:R2:W3:Y:S02]  /*108c0*/  SHFL.IDX P6, R14, R13, R12, R11 ;  /* 0x0000000c0d0e7389 */ /* 0x0004e400000c000b */
[----:B0123-5:R-:W-:Y:S01]  /*108d0*/  ENDCOLLECTIVE ;  /* 0x000000000000791b */ /* 0x02ffe20003800000 */
.L_x_350:
[----:B------:R-:W-:Y:S02]  /*108e0*/  IMAD.MOV.U32 R13, RZ, RZ, R4 ;  /* 0x000000ffff0d7224 */ /* 0x000fe400078e0004 */
[----:B------:R-:W-:-:S07]  /*108f0*/  IMAD.MOV.U32 R6, RZ, RZ, R14 ;  /* 0x000000ffff067224 */ /* 0x000fce00078e000e */
[----:B------:R-:W-:Y:S05]  /*10900*/  WARPSYNC.COLLECTIVE R15, `(.L_x_351) ;  /* 0x000000000f087348 */ /* 0x000fea0003c00000 */
[----:B------:R0:W1:Y:S02]  /*10910*/  SHFL.IDX P6, R14, R13, R12, R11 ;  /* 0x0000000c0d0e7389 */ /* 0x00006400000c000b */
[----:B01----:R-:W-:Y:S01]  /*10920*/  ENDCOLLECTIVE ;  /* 0x000000000000791b */ /* 0x003fe20003800000 */
.L_x_351:
[----:B------:R-:W-:Y:S02]  /*10930*/  IMAD.MOV.U32 R13, RZ, RZ, R3 ;  /* 0x000000ffff0d7224 */ /* 0x000fe400078e0003 */
[----:B------:R-:W-:Y:S02]  /*10940*/  IMAD.MOV.U32 R12, RZ, RZ, 0x1 ;  /* 0x00000001ff0c7424 */ /* 0x000fe400078e00ff */
[----:B------:R-:W-:Y:S02]  /*10950*/  IMAD R2, R9, R8, RZ ;  /* 0x0000000809027224 */ /* 0x000fe400078e02ff */
[----:B------:R-:W0:Y:S01]  /*10960*/  S2R R9, SR_TID.X ;  /* 0x0000000000097919 */ /* 0x000e220000002100 */
[----:B------:R-:W-:Y:S02]  /*10970*/  IMAD.SHL.U32 R8, R7, 0x8, RZ ;  /* 0x0000000807087824 */ /* 0x000fe400078e00ff */
[----:B------:R-:W-:-:S07]  /*10980*/  IMAD.MOV.U32 R7, RZ, RZ, R14 ;  /* 0x000000ffff077224 */ /* 0x000fce00078e000e */
[----:B0-----:R-:W-:Y:S05]  /*10990*/  WARPSYNC.COLLECTIVE R15, `(.L_x_352) ;  /* 0x000000000f087348 */ /* 0x001fea0003c00000 */
[----:B------:R1:W2:Y:S02]  /*109a0*/  SHFL.IDX P6, R14, R13, R12, R11 ;  /* 0x0000000c0d0e7389 */ /* 0x0002a400000c000b */
[----:B012---:R-:W-:Y:S01]  /*109b0*/  ENDCOLLECTIVE ;  /* 0x000000000000791b */ /* 0x007fe20003800000 */
.L_x_352:
[----:B------:R-:W-:Y:S01]  /*109c0*/  LOP3.LUT R8, R8, 0x38, RZ, 0xc0, !PT ;  /* 0x0000003808087812 */ /* 0x000fe200078ec0ff */
[----:B------:R-:W-:Y:S01]  /*109d0*/  IMAD.MOV.U32 R13, RZ, RZ, R4 ;  /* 0x000000ffff0d7224 */ /* 0x000fe200078e0004 */
[----:B------:R-:W-:-:S04]  /*109e0*/  LOP3.LUT R9, R9, 0x7f, RZ, 0xc0, !PT ;  /* 0x0000007f09097812 */ /* 0x000fc800078ec0ff */
[----:B------:R-:W-:-:S05]  /*109f0*/  SHF.R.U32.HI R9, RZ, 0x3, R9 ;  /* 0x00000003ff097819 */ /* 0x000fca0000011609 */
[----:B------:R-:W-:Y:S02]  /*10a00*/  IMAD.IADD R0, R9, 0x1, R5 ;  /* 0x0000000109007824 */ /* 0x000fe400078e0205 */
[----:B------:R-:W-:-:S07]  /*10a10*/  IMAD.MOV.U32 R9, RZ, RZ, R14 ;  /* 0x000000ffff097224 */ /* 0x000fce00078e000e */
[----:B------:R-:W-:Y:S05]  /*10a20*/  WARPSYNC.COLLECTIVE R15, `(.L_x_353) ;  /* 0x000000000f087348 */ /* 0x000fea0003c00000 */
[----:B------:R0:W1:Y:S02]  /*10a30*/  SHFL.IDX P6, R14, R13, R12, R11 ;  /* 0x0000000c0d0e7389 */ /* 0x00006400000c000b */
[----:B01----:R-:W-:Y:S01]  /*10a40*/  ENDCOLLECTIVE ;  /* 0x000000000000791b */ /* 0x003fe20003800000 */
.L_x_353:
[C---:B------:R-:W-:Y:S01]  /*10a50*/  ISETP.GE.AND P3, PT, R0.reuse, R2, PT ;  /* 0x000000020000720c */ /* 0x040fe20003f66270 */
[----:B------:R-:W-:-:S12]  /*10a60*/  VIADD R5, R0, 0x10 ;  /* 0x0000001000057836 */ /* 0x000fd80000000000 */
[----:B------:R-:W-:Y:S01]  /*10a70*/  @!P3 LEA R7, P5, R8, R7, 0x1 ;  /* 0x000000070807b211 */ /* 0x000fe200078a08ff */
[----:B------:R-:W-:Y:S02]  /*10a80*/  IMAD.MOV.U32 R13, RZ, RZ, R3 ;  /* 0x000000ffff0d7224 */ /* 0x000fe400078e0003 */
[----:B------:R-:W-:Y:S02]  /*10a90*/  IMAD.MOV.U32 R12, RZ, RZ, 0x2 ;  /* 0x00000002ff0c7424 */ /* 0x000fe400078e00ff */
[----:B------:R-:W-:-:S05]  /*10aa0*/  @!P3 IMAD.X R6, RZ, RZ, R6, P5 ;  /* 0x000000ffff06b224 */ /* 0x000fca00028e0606 */
[----:B------:R-:W-:-:S04]  /*10ab0*/  @!P3 LOP3.LUT R7, R7, R6, RZ, 0x3c, !PT ;  /* 0x000000060707b212 */ /* 0x000fc800078e3cff */
[----:B------:R-:W-:-:S04]  /*10ac0*/  @!P3 LOP3.LUT R6, R7, R6, RZ, 0x3c, !PT ;  /* 0x000000060706b212 */ /* 0x000fc800078e3cff */
[----:B------:R-:W-:-:S05]  /*10ad0*/  @!P3 LOP3.LUT R7, R7, R6, RZ, 0x3c, !PT ;  /* 0x000000060707b212 */ /* 0x000fca00078e3cff */
[----:B------:R-:W-:Y:S01]  /*10ae0*/  @!PT LDS RZ, [RZ] ;  /* 0x00000000fffff984 */ /* 0x000fe20000000800 */
[----:B------:R-:W-:Y:S01]  /*10af0*/  @!PT LDS RZ, [RZ] ;  /* 0x00000000fffff984 */ /* 0x000fe20000000800 */
[----:B------:R-:W-:Y:S01]  /*10b00*/  @!PT LDS RZ, [RZ] ;  /* 0x00000000fffff984 */ /* 0x000fe20000000800 */
[----:B------:R0:W-:Y:S04]  /*10b10*/  @!P3 LDGSTS.E.BYPASS.LTC128B.128 [R10+0x10400], desc[UR40][R6.64], !P2 ;  /* 0x10400000060abfae */ /* 0x0001e8000d101d68 */
[----:B------:R0:W-:Y:S04]  /*10b20*/  @!P3 LDGSTS.E.BYPASS.LTC128B.128 [R10+0x14400], desc[UR40][R6.64+0x80], !P1 ;  /* 0x14400080060abfae */ /* 0x0001e8000c901d68 */
[----:B------:R0:W-:Y:S01]  /*10b30*/  @!P3 LDGSTS.E.BYPASS.LTC128B.128 [R10+0x18400], desc[UR40][R6.64+0x100], !P0 ;  /* 0x18400100060abfae */ /* 0x0001e2000c101d68 */
[----:B------:R-:W-:Y:S01]  /*10b40*/  ISETP.GE.AND P3, PT, R5, R2, PT ;  /* 0x000000020500720c */ /* 0x000fe20003f66270 */
[----:B------:R-:W-:-:S12]  /*10b50*/  IMAD.MOV.U32 R5, RZ, RZ, R14 ;  /* 0x000000ffff057224 */ /* 0x000fd800078e000e */
[----:B0-----:R-:W-:Y:S05]  /*10b60*/  WARPSYNC.COLLECTIVE R15, `(.L_x_354) ;  /* 0x000000000f087348 */ /* 0x001fea0003c00000 */
[----:B------:R1:W2:Y:S02]  /*10b70*/  SHFL.IDX P6, R14, R13, R12, R11 ;  /* 0x0000000c0d0e7389 */ /* 0x0002a400000c000b */
[----:B012---:R-:W-:Y:S01]  /*10b80*/  ENDCOLLECTIVE ;  /* 0x000000000000791b */ /* 0x007fe20003800000 */
.L_x_354:
[----:B------:R-:W-:Y:S01]  /*10b90*/  @!P3 LEA R8, P5, R8, R5, 0x1 ;  /* 0x000000050808b211 */ /* 0x000fe200078a08ff */
[----:B------:R-:W-:-:S04]  /*10ba0*/  IMAD.MOV.U32 R13, RZ, RZ, R4 ;  /* 0x000000ffff0d7224 */ /* 0x000fc800078e0004 */
[----:B------:R-:W-:Y:S02]  /*10bb0*/  @!P3 IMAD.X R5, RZ, RZ, R9, P5 ;  /* 0x000000ffff05b224 */ /* 0x000fe400028e0609 */
[----:B------:R-:W0:Y:S01]  /*10bc0*/  S2R R9, SR_TID.X ;  /* 0x0000000000097919 */ /* 0x000e220000002100 */
[----:B------:R-:W-:Y:S02]  /*10bd0*/  @!P3 IMAD.MOV.U32 R6, RZ, RZ, R8 ;  /* 0x000000ffff06b224 */ /* 0x000fe400078e0008 */
[----:B------:R-:W-:Y:S02]  /*10be0*/  @!P3 IMAD.MOV.U32 R7, RZ, RZ, R5 ;  /* 0x000000ffff07b224 */ /* 0x000fe400078e0005 */
[----:B------:R-:W-:Y:S02]  /*10bf0*/  VIADD R5, R0, 0x20 ;  /* 0x0000002000057836 */ /* 0x000fe40000000000 */
[----:B------:R-:W-:Y:S01]  /*10c00*/  IMAD.MOV.U32 R8, RZ, RZ, R14 ;  /* 0x000000ffff087224 */ /* 0x000fe200078e000e */
[----:B------:R-:W-:Y:S01]  /*10c10*/  @!PT LDS RZ, [RZ] ;  /* 0x00000000fffff984 */ /* 0x000fe20000000800 */
[----:B------:R-:W-:Y:S01]  /*10c20*/  @!PT LDS RZ, [RZ] ;  /* 0x00000000fffff984 */ /* 0x000fe20000000800 */
[----:B------:R-:W-:Y:S01]  /*10c30*/  @!PT LDS RZ, [RZ] ;  /* 0x00000000fffff984 */ /* 0x000fe20000000800 */
[----:B------:R1:W-:Y:S06]  /*10c40*/  @!P3 LDGSTS.E.BYPASS.LTC128B.128 [R10+0x10c00], desc[UR40][R6.64], !P2 ;  /* 0x10c00000060abfae */ /* 0x0003ec000d101d68 */
[----:B01----:R-:W-:Y:S05]  /*10c50*/  WARPSYNC.COLLECTIVE R15, `(.L_x_355) ;  /* 0x000000000f087348 */ /* 0x003fea0003c00000 */
[----:B------:R2:W3:Y:S02]  /*10c60*/  SHFL.IDX P6, R14, R13, R12, R11 ;  /* 0x0000000c0d0e7389 */ /* 0x0004e400000c000b */
[----:B0123--:R-:W-:Y:S01]  /*10c70*/  ENDCOLLECTIVE ;  /* 0x000000000000791b */ /* 0x00ffe20003800000 */
.L_x_355:
[----:B------:R-:W-:Y:S01]  /*10c80*/  @!PT LDS RZ, [RZ] ;  /* 0x00000000fffff984 */ /* 0x000fe20000000800 */
[----:B------:R-:W-:Y:S01]  /*10c90*/  @!PT LDS RZ, [RZ] ;  /* 0x00000000fffff984 */ /* 0x000fe20000000800 */
[----:B------:R-:W-:Y:S01]  /*10ca0*/  @!PT LDS RZ, [RZ] ;  /* 0x00000000fffff984 */ /* 0x000fe20000000800 */
[----:B------:R0:W-:Y:S04]  /*10cb0*/  @!P3 LDGSTS.E.BYPASS.LTC128B.128 [R10+0x14c00], desc[UR40][R6.64+0x80], !P1 ;  /* 0x14c00080060abfae */ /* 0x0001e8000c901d68 */
[----:B------:R0:W-:Y:S01]  /*10cc0*/  @!P3 LDGSTS.E.BYPASS.LTC128B.128 [R10+0x18c00], desc[UR40][R6.64+0x100], !P0 ;  /* 0x18c00100060abfae */ /* 0x0001e2000c101d68 */
[----:B------:R-:W-:Y:S01]  /*10cd0*/  ISETP.GE.AND P3, PT, R5, R2, PT ;  /* 0x000000020500720c */ /* 0x000fe20003f66270 */
[----:B------:R-:W-:Y:S02]  /*10ce0*/  IMAD.MOV.U32 R13, RZ, RZ, R3 ;  /* 0x000000ffff0d7224 */ /* 0x000fe400078e0003 */
[----:B------:R-:W-:Y:S02]  /*10cf0*/  IMAD.MOV.U32 R12, RZ, RZ, 0x3 ;  /* 0x00000003ff0c7424 */ /* 0x000fe400078e00ff */
[----:B------:R-:W-:-:S02]  /*10d00*/  IMAD.SHL.U32 R9, R9, 0x8, RZ ;  /* 0x0000000809097824 */ /* 0x000fc400078e00ff */
[----:B------:R-:W-:-:S03]  /*10d10*/  IMAD.MOV.U32 R5, RZ, RZ, R14 ;  /* 0x000000ffff057224 */ /* 0x000fc600078e000e */
[----:B------:R-:W-:-:S07]  /*10d20*/  LOP3.LUT R9, R9, 0x38, RZ, 0xc0, !PT ;  /* 0x0000003809097812 */ /* 0x000fce00078ec0ff */
[----:B0-----:R-:W-:Y:S05]  /*10d30*/  WARPSYNC.COLLECTIVE R15, `(.L_x_356) ;  /* 0x000000000f087348 */ /* 0x001fea0003c00000 */
[----:B------:R1:W2:Y:S02]  /*10d40*/  SHFL.IDX P6, R14, R13, R12, R11 ;  /* 0x0000000c0d0e7389 */ /* 0x0002a400000c000b */
[----:B012---:R-:W-:Y:S01]  /*10d50*/  ENDCOLLECTIVE ;  /* 0x000000000000791b */ /* 0x007fe20003800000 */
.L_x_356:
[----:B------:R-:W-:-:S05]  /*10d60*/  @!P3 LEA R5, P4, R9, R5, 0x1 ;  /* 0x000000050905b211 */ /* 0x000fca00078808ff */
[----:B------:R-:W-:-:S04]  /*10d70*/  @!P3 IMAD.X R6, RZ, RZ, R8, P4 ;  /* 0x000000ffff06b224 */ /* 0x000fc800020e0608 */
[----:B------:R-:W-:Y:S02]  /*10d80*/  @!P3 IMAD.MOV.U32 R7, RZ, RZ, R6 ;  /* 0x000000ffff07b224 */ /* 0x000fe400078e0006 */
[----:B------:R-:W-:Y:S02]  /*10d90*/  @!P3 IMAD.MOV.U32 R6, RZ, RZ, R5 ;  /* 0x000000ffff06b224 */ /* 0x000fe400078e0005 */
[----:B------:R-:W-:Y:S02]  /*10da0*/  IMAD.MOV.U32 R13, RZ, RZ, R4 ;  /* 0x000000ffff0d7224 */ /* 0x000fe400078e0004 */
[----:B------:R-:W-:Y:S01]  /*10db0*/  VIADD R5, R0, 0x30 ;  /* 0x0000003000057836 */ /* 0x000fe20000000000 */
[----:B------:R-:W-:Y:S01]  /*10dc0*/  @!PT LDS RZ, [RZ] ;  /* 0x00000000fffff984 */ /* 0x000fe20000000800 */
[----:B------:R-:W-:Y:S01]  /*10dd0*/  @!PT LDS RZ, [RZ] ;  /* 0x00000000fffff984 */ /* 0x000fe20000000800 */
[----:B------:R-:W-:Y:S01]  /*10de0*/  @!PT LDS RZ, [RZ] ;  /* 0x00000000fffff984 */ /* 0x000fe20000000800 */
[----:B------:R-:W-:Y:S04]  /*10df0*/  @!P3 LDGSTS.E.BYPASS.LTC128B.128 [R10+0x11400], desc[UR40][R6.64], !P2 ;  /* 0x11400000060abfae */ /* 0x000fe8000d101d68 */
[----:B------:R-:W-:Y:S04]  /*10e00*/  @!P3 LDGSTS.E.BYPASS.LTC128B.128 [R10+0x15400], desc[UR40][R6.64+0x80], !P1 ;  /* 0x15400080060abfae */ /* 0x000fe8000c901d68 */
[----:B------:R0:W-:Y:S01]  /*10e10*/  @!P3 LDGSTS.E.BYPASS.LTC128B.128 [R10+0x19400], desc[UR40][R6.64+0x100], !P0 ;  /* 0x19400100060abfae */ /* 0x0001e2000c101d68 */
[----:B------:R-:W-:Y:S01]  /*10e20*/  ISETP.GE.AND P3, PT, R5, R2, PT ;  /* 0x000000020500720c */ /* 0x000fe20003f66270 */
[----:B0-----:R-:W-:-:S12]  /*10e30*/  IMAD.MOV.U32 R6, RZ, RZ, R14 ;  /* 0x000000ffff067224 */ /* 0x001fd800078e000e */
[----:B------:R-:W-:Y:S05]  /*10e40*/  WARPSYNC.COLLECTIVE R15, `(.L_x_357) ;  /* 0x000000000f087348 */ /* 0x000fea0003c00000 */
[----:B------:R0:W1:Y:S02]  /*10e50*/  SHFL.IDX P6, R14, R13, R12, R11 ;  /* 0x0000000c0d0e7389 */ /* 0x00006400000c000b */
[----:B01----:R-:W-:Y:S01]  /*10e60*/  ENDCOLLECTIVE ;  /* 0x000000000000791b */ /* 0x003fe20003800000 */
.L_x_357:
[----:B------:R-:W-:Y:S02]  /*10e70*/  IMAD.MOV.U32 R13, RZ, RZ, R3 ;  /* 0x000000ffff0d7224 */ /* 0x000fe400078e0003 */
[----:B------:R-:W-:Y:S02]  /*10e80*/  IMAD.MOV.U32 R12, RZ, RZ, 0x4 ;  /* 0x00000004ff0c7424 */ /* 0x000fe400078e00ff */
[----:B------:R-:W-:-:S07]  /*10e90*/  IMAD.MOV.U32 R5, RZ, RZ, R14 ;  /* 0x000000ffff057224 */ /* 0x000fce00078e000e */
[----:B------:R-:W-:Y:S05]  /*10ea0*/  WARPSYNC.COLLECTIVE R15, `(.L_x_358) ;  /* 0x000000000f087348 */ /* 0x000fea0003c00000 */
[----:B------:R0:W1:Y:S02]  /*10eb0*/  SHFL.IDX P6, R14, R13, R12, R11 ;  /* 0x0000000c0d0e7389 */ /* 0x00006400000c000b */
[----:B01----:R-:W-:Y:S01]  /*10ec0*/  ENDCOLLECTIVE ;  /* 0x000000000000791b */ /* 0x003fe20003800000 */
.L_x_358:
        /* <DEDUP_REMOVED lines=17> */
.L_x_359:
[----:B------:R-:W-:Y:S02]  /*10fe0*/  IMAD.MOV.U32 R13, RZ, RZ, R3 ;  /* 0x000000ffff0d7224 */ /* 0x000fe400078e0003 */
[----:B------:R-:W-:Y:S02]  /*10ff0*/  IMAD.MOV.U32 R12, RZ, RZ, 0x5 ;  /* 0x00000005ff0c7424 */ /* 0x000fe400078e00ff */
[----:B------:R-:W-:-:S07]  /*11000*/  IMAD.MOV.U32 R5, RZ, RZ, R14 ;  /* 0x000000ffff057224 */ /* 0x000fce00078e000e */
[----:B------:R-:W-:Y:S05]  /*11010*/  WARPSYNC.COLLECTIVE R15, `(.L_x_360) ;  /* 0x000000000f087348 */ /* 0x000fea0003c00000 */
[----:B------:R0:W1:Y:S02]  /*11020*/  SHFL.IDX P6, R14, R13, R12, R11 ;  /* 0x0000000c0d0e7389 */ /* 0x00006400000c000b */
[----:B01----:R-:W-:Y:S01]  /*11030*/  ENDCOLLECTIVE ;  /* 0x000000000000791b */ /* 0x003fe20003800000 */
.L_x_360:
        /* <DEDUP_REMOVED lines=17> */
.L_x_361:
[----:B------:R-:W-:Y:S02]  /*11150*/  IMAD.MOV.U32 R13, RZ, RZ, R3 ;  /* 0x000000ffff0d7224 */ /* 0x000fe400078e0003 */
[----:B------:R-:W-:Y:S02]  /*11160*/  IMAD.MOV.U32 R12, RZ, RZ, 0x6 ;  /* 0x00000006ff0c7424 */ /* 0x000fe400078e00ff */
[----:B------:R-:W-:-:S07]  /*11170*/  IMAD.MOV.U32 R5, RZ, RZ, R14 ;  /* 0x000000ffff057224 */ /* 0x000fce00078e000e */
[----:B------:R-:W-:Y:S05]  /*11180*/  WARPSYNC.COLLECTIVE R15, `(.L_x_362) ;  /* 0x000000000f087348 */ /* 0x000fea0003c00000 */
[----:B------:R0:W1:Y:S02]  /*11190*/  SHFL.IDX P6, R14, R13, R12, R11 ;  /* 0x0000000c0d0e7389 */ /* 0x00006400000c000b */
[----:B01----:R-:W-:Y:S01]  /*111a0*/  ENDCOLLECTIVE ;  /* 0x000000000000791b */ /* 0x003fe20003800000 */
.L_x_362:
[----:B------:R-:W-:-:S05]  /*111b0*/  @!P3 LEA R5, P4, R9, R5, 0x1 ;  /* 0x000000050905b211 */ /* 0x000fca00078808ff */
[----:B------:R-:W-:-:S04]  /*111c0*/  @!P3 IMAD.X R6, RZ, RZ, R6, P4 ;  /* 0x000000ffff06b224 */ /* 0x000fc800020e0606 */
[----:B------:R-:W-:Y:S02]  /*111d0*/  @!P3 IMAD.MOV.U32 R7, RZ, RZ, R6 ;  /* 0x000000ffff07b224 */ /* 0x000fe400078e0006 */
[----:B------:R-:W-:Y:S02]  /*111e0*/  @!P3 IMAD.MOV.U32 R6, RZ, RZ, R5 ;  /* 0x000000ffff06b224 */ /* 0x000fe400078e0005 */
[----:B------:R-:W-:-:S03]  /*111f0*/  IMAD.MOV.U32 R13, RZ, RZ, R4 ;  /* 0x000000ffff0d7224 */ /* 0x000fc600078e0004 */
[----:B------:R-:W-:Y:S01]  /*11200*/  @!PT LDS RZ, [RZ] ;  /* 0x00000000fffff984 */ /* 0x000fe20000000800 */
[----:B------:R-:W-:Y:S01]  /*11210*/  @!PT LDS RZ, [RZ] ;  /* 0x00000000fffff984 */ /* 0x000fe20000000800 */
[----:B------:R-:W-:Y:S01]  /*11220*/  @!PT LDS RZ, [RZ] ;  /* 0x00000000fffff984 */ /* 0x000fe20000000800 */
[----:B------:R-:W-:Y:S04]  /*11230*/  @!P3 LDGSTS.E.BYPASS.LTC128B.128 [R10+0x12c00], desc[UR40][R6.64], !P2 ;  /* 0x12c00000060abfae */ /* 0x000fe8000d101d68 */
[----:B------:R-:W-:Y:S04]  /*11240*/  @!P3 LDGSTS.E.BYPASS.LTC128B.128 [R10+0x16c00], desc[UR40][R6.64+0x80], !P1 ;  /* 0x16c00080060abfae */ /* 0x000fe8000c901d68 */
[----:B------:R0:W-:Y:S02]  /*11250*/  @!P3 LDGSTS.E.BYPASS.LTC128B.128 [R10+0x1ac00], desc[UR40][R6.64+0x100], !P0 ;  /* 0x1ac00100060abfae */ /* 0x0001e4000c101d68 */
[----:B0-----:R-:W-:-:S07]  /*11260*/  IMAD.MOV.U32 R6, RZ, RZ, R14 ;  /* 0x000000ffff067224 */ /* 0x001fce00078e000e */
[----:B------:R-:W-:Y:S05]  /*11270*/  WARPSYNC.COLLECTIVE R15, `(.L_x_363) ;  /* 0x000000000f087348 */ /* 0x000fea0003c00000 */
[----:B------:R0:W1:Y:S02]  /*11280*/  SHFL.IDX P6, R14, R13, R12, R11 ;  /* 0x0000000c0d0e7389 */ /* 0x00006400000c000b */
[----:B01----:R-:W-:Y:S01]  /*11290*/  ENDCOLLECTIVE ;  /* 0x000000000000791b */ /* 0x003fe20003800000 */
.L_x_363:
[----:B------:R-:W-:-:S05]  /*112a0*/  VIADD R7, R0, 0x60 ;  /* 0x0000006000077836 */ /* 0x000fca0000000000 */
[----:B------:R-:W-:Y:S01]  /*112b0*/  ISETP.GE.AND P4, PT, R7, R2, PT ;  /* 0x000000020700720c */ /* 0x000fe20003f86270 */
[----:B------:R-:W-:Y:S02]  /*112c0*/  IMAD.MOV.U32 R13, RZ, RZ, R3 ;  /* 0x000000ffff0d7224 */ /* 0x000fe400078e0003 */
[----:B------:R-:W-:Y:S02]  /*112d0*/  IMAD.MOV.U32 R12, RZ, RZ, 0x7 ;  /* 0x00000007ff0c7424 */ /* 0x000fe400078e00ff */
[----:B------:R-:W-:-:S08]  /*112e0*/  IMAD.MOV.U32 R5, RZ, RZ, R14 ;  /* 0x000000ffff057224 */ /* 0x000fd000078e000e */
[----:B------:R-:W-:Y:S05]  /*112f0*/  WARPSYNC.COLLECTIVE R15, `(.L_x_364) ;  /* 0x000000000f087348 */ /* 0x000fea0003c00000 */
[----:B------:R0:W1:Y:S02]  /*11300*/  SHFL.IDX P6, R14, R13, R12, R11 ;  /* 0x0000000c0d0e7389 */ /* 0x00006400000c000b */
[----:B01----:R-:W-:Y:S01]  /*11310*/  ENDCOLLECTIVE ;  /* 0x000000000000791b */ /* 0x003fe20003800000 */
.L_x_364:
[----:B------:R-:W-:-:S05]  /*11320*/  @!P4 LEA R5, P3, R9, R5, 0x1 ;  /* 0x000000050905c211 */ /* 0x000fca00078608ff */
[----:B------:R-:W-:-:S04]  /*11330*/  @!P4 IMAD.X R6, RZ, RZ, R6, P3 ;  /* 0x000000ffff06c224 */ /* 0x000fc800018e0606 */
[----:B------:R-:W-:Y:S02]  /*11340*/  @!P4 IMAD.MOV.U32 R7, RZ, RZ, R6 ;  /* 0x000000ffff07c224 */ /* 0x000fe400078e0006 */
[----:B------:R-:W-:Y:S02]  /*11350*/  IMAD.MOV.U32 R13, RZ, RZ, R4 ;  /* 0x000000ffff0d7224 */ /* 0x000fe400078e0004 */
[----:B------:R-:W-:-:S05]  /*11360*/  @!P4 IMAD.MOV.U32 R6, RZ, RZ, R5 ;  /* 0x000000ffff06c224 */ /* 0x000fca00078e0005 */
[----:B------:R-:W-:Y:S01]  /*11370*/  @!PT LDS RZ, [RZ] ;  /* 0x00000000fffff984 */ /* 0x000fe20000000800 */
[----:B------:R-:W-:Y:S01]  /*11380*/  @!PT LDS RZ, [RZ] ;  /* 0x00000000fffff984 */ /* 0x000fe20000000800 */
[----:B------:R-:W-:Y:S01]  /*11390*/  @!PT LDS RZ, [RZ] ;  /* 0x00000000fffff984 */ /* 0x000fe20000000800 */
[----:B------:R0:W-:Y:S01]  /*113a0*/  @!P4 LDGSTS.E.BYPASS.LTC128B.128 [R10+0x13400], desc[UR40][R6.64], !P2 ;  /* 0x13400000060acfae */ /* 0x0001e2000d101d68 */
[----:B------:R-:W-:-:S03]  /*113b0*/  IMAD.MOV.U32 R5, RZ, RZ, R14 ;  /* 0x000000ffff057224 */ /* 0x000fc600078e000e */
[----:B------:R0:W-:Y:S04]  /*113c0*/  @!P4 LDGSTS.E.BYPASS.LTC128B.128 [R10+0x17400], desc[UR40][R6.64+0x80], !P1 ;  /* 0x17400080060acfae */ /* 0x0001e8000c901d68 */
[----:B0-----:R-:W-:Y:S05]  /*113d0*/  WARPSYNC.COLLECTIVE R15, `(.L_x_365) ;  /* 0x000000000f087348 */ /* 0x001fea0003c00000 */
[----:B------:R1:W2:Y:S02]  /*113e0*/  SHFL.IDX P6, R14, R13, R12, R11 ;  /* 0x0000000c0d0e7389 */ /* 0x0002a400000c000b */
[----:B012---:R-:W-:Y:S01]  /*113f0*/  ENDCOLLECTIVE ;  /* 0x000000000000791b */ /* 0x007fe20003800000 */
.L_x_365:
[----:B------:R-:W-:Y:S01]  /*11400*/  @!PT LDS RZ, [RZ] ;  /* 0x00000000fffff984 */ /* 0x000fe20000000800 */
[----:B------:R-:W-:Y:S01]  /*11410*/  @!PT LDS RZ, [RZ] ;  /* 0x00000000fffff984 */ /* 0x000fe20000000800 */
[----:B------:R-:W-:Y:S01]  /*11420*/  @!PT LDS RZ, [RZ] ;  /* 0x00000000fffff984 */ /* 0x000fe20000000800 */
[----:B------:R0:W-:Y:S01]  /*11430*/  @!P4 LDGSTS.E.BYPASS.LTC128B.128 [R10+0x1b400], desc[UR40][R6.64+0x100], !P0 ;  /* 0x1b400100060acfae */ /* 0x0001e2000c101d68 */
[----:B------:R-:W-:Y:S01]  /*11440*/  IMAD.MOV.U32 R3, RZ, RZ, R14 ;  /* 0x000000ffff037224 */ /* 0x000fe200078e000e */
[----:B------:R-:W-:Y:S06]  /*11450*/  BRA `(.L_x_366) ;  /* 0xffffffb400907947 */ /* 0x000fec000383ffff */
.L_x_254:
[----:B0-----:R0:W1:Y:S02]  /*11460*/  SYNCS.PHASECHK.TRANS64.TRYWAIT P0, [R18+URZ+0x34820], R0 ;  /* 0x03482000120075a7 */ /* 0x001064000800017f */
[----:B-1----:R-:W-:Y:S05]  /*11470*/  @!P0 NANOSLEEP.SYNCS 0x989680 ;  /* 0x009896800000895d */ /* 0x002fea0003900000 */
[----:B------:R-:W1:Y:S02]  /*11480*/  @!P0 SYNCS.PHASECHK.TRANS64 P0, [R18+URZ+0x34820], R0 ;  /* 0x03482000120085a7 */ /* 0x000e64000800007f */
[----:B-1----:R-:W-:Y:S05]  /*11490*/  @!P0 BRA `(.L_x_254) ;  /* 0xfffffffc00f08947 */ /* 0x002fea000383ffff */
[----:B------:R-:W-:Y:S05]  /*114a0*/  BRA `(.L_x_367) ;  /* 0xffffffb800107947 */ /* 0x000fea000383ffff */
.L_x_263:
[----:B-1----:R1:W2:Y:S02]  /*114b0*/  SYNCS.PHASECHK.TRANS64.TRYWAIT P0, [R3+URZ+0x34840], R2 ;  /* 0x03484002030075a7 */ /* 0x0022a4000800017f */
[----:B--2---:R-:W-:Y:S05]  /*114c0*/  @!P0 NANOSLEEP.SYNCS 0x989680 ;  /* 0x009896800000895d */ /* 0x004fea0003900000 */
[----:B------:R-:W2:Y:S02]  /*114d0*/  @!P0 SYNCS.PHASECHK.TRANS64 P0, [R3+URZ+0x34840], R2 ;  /* 0x03484002030085a7 */ /* 0x000ea4000800007f */
[----:B--2---:R-:W-:Y:S05]  /*114e0*/  @!P0 BRA `(.L_x_263) ;  /* 0xfffffffc00f08947 */ /* 0x004fea000383ffff */
[----:B------:R-:W-:Y:S05]  /*114f0*/  BRA `(.L_x_368) ;  /* 0xffffffb800ec7947 */ /* 0x000fea000383ffff */
.L_x_270:
[----:B-1----:R1:W2:Y:S02]  /*11500*/  SYNCS.PHASECHK.TRANS64.TRYWAIT P0, [R3+URZ+0x60], R2 ;  /* 0x00006002030075a7 */ /* 0x0022a4000800017f */
[----:B--2---:R-:W-:Y:S05]  /*11510*/  @!P0 NANOSLEEP.SYNCS 0x989680 ;  /* 0x009896800000895d */ /* 0x004fea0003900000 */
[----:B------:R-:W2:Y:S02]  /*11520*/  @!P0 SYNCS.PHASECHK.TRANS64 P0, [R3+URZ+0x60], R2 ;  /* 0x00006002030085a7 */ /* 0x000ea4000800007f */
[----:B--2---:R-:W-:Y:S05]  /*11530*/  @!P0 BRA `(.L_x_270) ;  /* 0xfffffffc00f08947 */ /* 0x004fea000383ffff */
[----:B------:R-:W-:Y:S05]  /*11540*/  BRA `(.L_x_369) ;  /* 0xffffffbc00fc7947 */ /* 0x000fea000383ffff */
.L_x_279:
[----:B-1----:R1:W2:Y:S02]  /*11550*/  SYNCS.PHASECHK.TRANS64.TRYWAIT P0, [R3+URZ+0x34840], R2 ;  /* 0x03484002030075a7 */ /* 0x0022a4000800017f */
[----:B--2---:R-:W-:Y:S05]  /*11560*/  @!P0 NANOSLEEP.SYNCS 0x989680 ;  /* 0x009896800000895d */ /* 0x004fea0003900000 */
[----:B------:R-:W2:Y:S02]  /*11570*/  @!P0 SYNCS.PHASECHK.TRANS64 P0, [R3+URZ+0x34840], R2 ;  /* 0x03484002030085a7 */ /* 0x000ea4000800007f */
[----:B--2---:R-:W-:Y:S05]  /*11580*/  @!P0 BRA `(.L_x_279) ;  /* 0xfffffffc00f08947 */ /* 0x004fea000383ffff */
[----:B------:R-:W-:Y:S05]  /*11590*/  BRA `(.L_x_370) ;  /* 0xffffffc4008c7947 */ /* 0x000fea000383ffff */
.L_x_286:
[----:B0-----:R0:W1:Y:S02]  /*115a0*/  SYNCS.PHASECHK.TRANS64.TRYWAIT P0, [R2+URZ+0x60], R3 ;  /* 0x00006003020075a7 */ /* 0x001064000800017f */
[----:B-1----:R-:W-:Y:S05]  /*115b0*/  @!P0 NANOSLEEP.SYNCS 0x989680 ;  /* 0x009896800000895d */ /* 0x002fea0003900000 */
[----:B------:R-:W1:Y:S02]  /*115c0*/  @!P0 SYNCS.PHASECHK.TRANS64 P0, [R2+URZ+0x60], R3 ;  /* 0x00006003020085a7 */ /* 0x000e64000800007f */
[----:B-1----:R-:W-:Y:S05]  /*115d0*/  @!P0 BRA `(.L_x_286) ;  /* 0xfffffffc00f08947 */ /* 0x002fea000383ffff */
[----:B------:R-:W-:Y:S05]  /*115e0*/  BRA `(.L_x_371) ;  /* 0xffffffc8009c7947 */ /* 0x000fea000383ffff */
.L_x_295:
[----:B--2---:R2:W3:Y:S02]  /*115f0*/  SYNCS.PHASECHK.TRANS64.TRYWAIT P0, [R2+URZ+0x34840], R3 ;  /* 0x03484003020075a7 */ /* 0x0044e4000800017f */
[----:B---3--:R-:W-:Y:S05]  /*11600*/  @!P0 NANOSLEEP.SYNCS 0x989680 ;  /* 0x009896800000895d */ /* 0x008fea0003900000 */
[----:B------:R-:W3:Y:S02]  /*11610*/  @!P0 SYNCS.PHASECHK.TRANS64 P0, [R2+URZ+0x34840], R3 ;  /* 0x03484003020085a7 */ /* 0x000ee4000800007f */
[----:B---3--:R-:W-:Y:S05]  /*11620*/  @!P0 BRA `(.L_x_295) ;  /* 0xfffffffc00f08947 */ /* 0x008fea000383ffff */
[----:B------:R-:W-:Y:S05]  /*11630*/  BRA `(.L_x_372) ;  /* 0xffffffcc00fc7947 */ /* 0x000fea000383ffff */
.L_x_302:
[----:B0-----:R0:W1:Y:S02]  /*11640*/  SYNCS.PHASECHK.TRANS64.TRYWAIT P0, [R2+URZ+0x60], R5 ;  /* 0x00006005020075a7 */ /* 0x001064000800017f */
[----:B-1----:R-:W-:Y:S05]  /*11650*/  @!P0 NANOSLEEP.SYNCS 0x989680 ;  /* 0x009896800000895d */ /* 0x002fea0003900000 */
[----:B------:R-:W1:Y:S02]  /*11660*/  @!P0 SYNCS.PHASECHK.TRANS64 P0, [R2+URZ+0x60], R5 ;  /* 0x00006005020085a7 */ /* 0x000e64000800007f */
[----:B-1----:R-:W-:Y:S05]  /*11670*/  @!P0 BRA `(.L_x_302) ;  /* 0xfffffffc00f08947 */ /* 0x002fea000383ffff */
[----:B------:R-:W-:Y:S05]  /*11680*/  BRA `(.L_x_373) ;  /* 0xffffffd4000c7947 */ /* 0x000fea000383ffff */
.L_x_313:
[----:B---3--:R3:W4:Y:S02]  /*11690*/  SYNCS.PHASECHK.TRANS64.TRYWAIT P0, [R0+URZ+0x34860], R2 ;  /* 0x03486002000075a7 */ /* 0x008724000800017f */
[----:B----4-:R-:W-:Y:S05]  /*116a0*/  @!P0 NANOSLEEP.SYNCS 0x989680 ;  /* 0x009896800000895d */ /* 0x010fea0003900000 */
[----:B------:R-:W4:Y:S02]  /*116b0*/  @!P0 SYNCS.PHASECHK.TRANS64 P0, [R0+URZ+0x34860], R2 ;  /* 0x03486002000085a7 */ /* 0x000f24000800007f */
[----:B----4-:R-:W-:Y:S05]  /*116c0*/  @!P0 BRA `(.L_x_313) ;  /* 0xfffffffc00f08947 */ /* 0x010fea000383ffff */
[----:B------:R-:W-:Y:S05]  /*116d0*/  BRA `(.L_x_374) ;  /* 0xffffffd800587947 */ /* 0x000fea000383ffff */
.L_x_320:
[----:B------:R-:W4:Y:S01]  /*116e0*/  LDL R3, [R1] ;  /* 0x0000000001037983 */ /* 0x000f220000100800 */
[----:B------:R-:W-:Y:S01]  /*116f0*/  BSSY B0, `(.L_x_375) ;  /* 0x0000008000007945 */ /* 0x000fe20003800000 */
[----:B0-----:R-:W-:Y:S02]  /*11700*/  IMAD.MOV.U32 R12, RZ, RZ, RZ ;  /* 0x000000ffff0c7224 */ /* 0x001fe400078e00ff */
[----:B------:R-:W-:Y:S02]  /*11710*/  IMAD.MOV.U32 R11, RZ, RZ, 0x1f ;  /* 0x0000001fff0b7424 */ /* 0x000fe400078e00ff */
[----:B------:R-:W-:Y:S02]  /*11720*/  IMAD.MOV.U32 R15, RZ, RZ, -0x1 ;  /* 0xffffffffff0f7424 */ /* 0x000fe400078e00ff */
[----:B----4-:R-:W-:-:S07]  /*11730*/  IMAD.MOV.U32 R13, RZ, RZ, R3 ;  /* 0x000000ffff0d7224 */ /* 0x010fce00078e0003 */
[----:B-123--:R-:W-:Y:S05]  /*11740*/  WARPSYNC.COLLECTIVE R15, `(.L_x_376) ;  /* 0x000000000f087348 */ /* 0x00efea0003c00000 */
[----:B------:R0:W4:Y:S02]  /*11750*/  SHFL.IDX P6, R14, R13, R12, R11 ;  /* 0x0000000c0d0e7389 */ /* 0x00012400000c000b */
[----:B01234-:R-:W-:Y:S01]  /*11760*/  ENDCOLLECTIVE ;  /* 0x000000000000791b */ /* 0x01ffe20003800000 */
.L_x_376:
[----:B------:R-:W-:Y:S05]  /*11770*/  BSYNC B0 ;  /* 0x0000000000007941 */ /* 0x000fea0003800000 */
.L_x_375:
[----:B------:R0:W5:Y:S01]  /*11780*/  LDL R2, [R1+0xc] ;  /* 0x00000c0001027983 */ /* 0x0001620000100800 */
[----:B------:R-:W-:Y:S02]  /*11790*/  IMAD.MOV.U32 R13, RZ, RZ, R3 ;  /* 0x000000ffff0d7224 */ /* 0x000fe400078e0003 */
[----:B------:R-:W-:Y:S02]  /*117a0*/  IMAD.MOV.U32 R12, RZ, RZ, 0x1 ;  /* 0x00000001ff0c7424 */ /* 0x000fe400078e00ff */
[----:B------:R-:W-:Y:S02]  /*117b0*/  IMAD.MOV.U32 R11, RZ, RZ, 0x1f ;  /* 0x0000001fff0b7424 */ /* 0x000fe400078e00ff */
[----:B------:R-:W-:Y:S02]  /*117c0*/  IMAD.MOV.U32 R15, RZ, RZ, -0x1 ;  /* 0xffffffffff0f7424 */ /* 0x000fe400078e00ff */
[----:B0-----:R-:W-:-:S07]  /*117d0*/  IMAD.MOV.U32 R0, RZ, RZ, R14 ;  /* 0x000000ffff007224 */ /* 0x001fce00078e000e */
[----:B-----5:R-:W-:Y:S05]  /*117e0*/  WARPSYNC.COLLECTIVE R15, `(.L_x_377) ;  /* 0x000000000f087348 */ /* 0x020fea0003c00000 */
[----:B------:R0:W1:Y:S02]  /*117f0*/  SHFL.IDX P6, R14, R13, R12, R11 ;  /* 0x0000000c0d0e7389 */ /* 0x00006400000c000b */
[----:B01---5:R-:W-:Y:S01]  /*11800*/  ENDCOLLECTIVE ;  /* 0x000000000000791b */ /* 0x023fe20003800000 */
.L_x_377:
[----:B------:R-:W-:Y:S01]  /*11810*/  ULDC UR4, c[0x0][0xc3c] ;  /* 0x00030f0000047ab9 */ /* 0x000fe20000000800 */
[----:B------:R-:W-:Y:S02]  /*11820*/  IMAD.IADD R7, R2, 0x1, R16 ;  /* 0x0000000102077824 */ /* 0x000fe400078e0210 */
[----:B------:R-:W-:Y:S02]  /*11830*/  IMAD.MOV.U32 R11, RZ, RZ, RZ ;  /* 0x000000ffff0b7224 */ /* 0x000fe400078e00ff */
[----:B------:R-:W-:Y:S01]  /*11840*/  IMAD.MOV.U32 R8, RZ, RZ, R14 ;  /* 0x000000ffff087224 */ /* 0x000fe200078e000e */
[----:B------:R-:W-:-:S13]  /*11850*/  ISETP.GE.OR P1, PT, R7, UR4, !P0 ;  /* 0x0000000407007c0c */ /* 0x000fda000c726670 */
[----:B------:R-:W0:Y:S08]  /*11860*/  @!P1 LDC.64 R2, c[0x0][0xc80] ;  /* 0x00032000ff029b82 */ /* 0x000e300000000a00 */
[----:B------:R-:W1:Y:S01]  /*11870*/  @!P1 LDC.64 R4, c[0x0][0xc78] ;  /* 0x00031e00ff049b82 */ /* 0x000e620000000a00 */
[----:B0-----:R-:W-:-:S05]  /*11880*/  @!P1 IMAD.WIDE R2, R7, 0x4, R2 ;  /* 0x0000000407029825 */ /* 0x001fca00078e0202 */
[----:B------:R1:W2:Y:S02]  /*11890*/  @!P1 LDG.E R6, desc[UR40][R2.64] ;  /* 0x0000002802069981 */ /* 0x0002a4000c1e1900 */
[----:B-1----:R-:W-:-:S06]  /*118a0*/  @!P1 IMAD.WIDE R2, R7, 0x4, R4 ;  /* 0x0000000407029825 */ /* 0x002fcc00078e0204 */
[----:B------:R-:W3:Y:S01]  /*118b0*/  @!P1 LDG.E R2, desc[UR40][R2.64] ;  /* 0x0000002802029981 */ /* 0x000ee2000c1e1900 */
[----:B------:R-:W-:Y:S01]  /*118c0*/  IMAD.MOV.U32 R5, RZ, RZ, RZ ;  /* 0x000000ffff057224 */ /* 0x000fe200078e00ff */
[C---:B------:R-:W-:Y:S02]  /*118d0*/  ISETP.GE.U32.AND P2, PT, R16.reuse, 0x2, PT ;  /* 0x000000021000780c */ /* 0x040fe40003f46070 */
[C---:B------:R-:W-:Y:S02]  /*118e0*/  ISETP.GE.U32.AND P3, PT, R16.reuse, 0x4, PT ;  /* 0x000000041000780c */ /* 0x040fe40003f66070 */
[C---:B------:R-:W-:Y:S02]  /*118f0*/  ISETP.GE.U32.AND P4, PT, R16.reuse, 0x8, PT ;  /* 0x000000081000780c */ /* 0x040fe40003f86070 */
[----:B------:R-:W-:Y:S01]  /*11900*/  ISETP.GE.U32.AND P5, PT, R16, 0x10, PT ;  /* 0x000000101000780c */ /* 0x000fe20003fa6070 */
[----:B--2---:R-:W-:Y:S01]  /*11910*/  @!P1 IMAD.MOV.U32 R5, RZ, RZ, R6 ;  /* 0x000000ffff059224 */ /* 0x004fe200078e0006 */
[----:B------:R-:W-:-:S02]  /*11920*/  CS2R R6, SRZ ;  /* 0x0000000000067805 */ /* 0x000fc4000001ff00 */
[----:B---3--:R-:W-:Y:S01]  /*11930*/  @!P1 IMAD.MOV.U32 R7, RZ, RZ, R2 ;  /* 0x000000ffff079224 */ /* 0x008fe200078e0002 */
[----:B------:R-:W-:-:S03]  /*11940*/  ISETP.NE.AND P1, PT, R16, RZ, PT ;  /* 0x000000ff1000720c */ /* 0x000fc60003f25270 */
[----:B------:R-:W-:-:S04]  /*11950*/  IMAD R2, R7, R5, RZ ;  /* 0x0000000507027224 */ /* 0x000fc800078e02ff */
[----:B------:R-:W-:-:S07]  /*11960*/  IMAD.MOV.U32 R13, RZ, RZ, R2 ;  /* 0x000000ffff0d7224 */ /* 0x000fce00078e0002 */
[----:B------:R-:W-:Y:S05]  /*11970*/  WARPSYNC.COLLECTIVE R15, `(.L_x_378) ;  /* 0x000000000f087348 */ /* 0x000fea0003c00000 */
[----:B------:R0:W1:Y:S02]  /*11980*/  SHFL.UP P6, R14, R13, R12, R11 ;  /* 0x0400000c0d0e7389 */ /* 0x00006400000c000b */
[----:B01----:R-:W-:Y:S01]  /*11990*/  ENDCOLLECTIVE ;  /* 0x000000000000791b */ /* 0x003fe20003800000 */
.L_x_378:
[----:B------:R-:W-:Y:S02]  /*119a0*/  IMAD.MOV.U32 R12, RZ, RZ, 0x2 ;  /* 0x00000002ff0c7424 */ /* 0x000fe400078e00ff */
[----:B------:R-:W-:-:S05]  /*119b0*/  IMAD.MOV.U32 R3, RZ, RZ, R14 ;  /* 0x000000ffff037224 */ /* 0x000fca00078e000e */
[----:B------:R-:W-:-:S05]  /*119c0*/  SEL R3, R3, RZ, P1 ;  /* 0x000000ff03037207 */ /* 0x000fca0000800000 */
[----:B------:R-:W-:-:S04]  /*119d0*/  IMAD.IADD R2, R2, 0x1, R3 ;  /* 0x0000000102027824 */ /* 0x000fc800078e0203 */
[----:B------:R-:W-:-:S07]  /*119e0*/  IMAD.MOV.U32 R13, RZ, RZ, R2 ;  /* 0x000000ffff0d7224 */ /* 0x000fce00078e0002 */
[----:B------:R-:W-:Y:S05]  /*119f0*/  WARPSYNC.COLLECTIVE R15, `(.L_x_379) ;  /* 0x000000000f087348 */ /* 0x000fea0003c00000 */
[----:B------:R0:W1:Y:S02]  /*11a00*/  SHFL.UP P6, R14, R13, R12, R11 ;  /* 0x0400000c0d0e7389 */ /* 0x00006400000c000b */
[----:B01----:R-:W-:Y:S01]  /*11a10*/  ENDCOLLECTIVE ;  /* 0x000000000000791b */ /* 0x003fe20003800000 */
.L_x_379:
        /* <DEDUP_REMOVED lines=8> */
.L_x_380:
        /* <DEDUP_REMOVED lines=8> */
.L_x_381:
        /* <DEDUP_REMOVED lines=8> */
.L_x_382:
[----:B------:R-:W-:Y:S02]  /*11ba0*/  IMAD.MOV.U32 R12, RZ, RZ, 0x1f ;  /* 0x0000001fff0c7424 */ /* 0x000fe400078e00ff */
[----:B------:R-:W-:Y:S02]  /*11bb0*/  IMAD.MOV.U32 R11, RZ, RZ, 0x1f ;  /* 0x0000001fff0b7424 */ /* 0x000fe400078e00ff */
[----:B------:R-:W-:-:S05]  /*11bc0*/  IMAD.MOV.U32 R3, RZ, RZ, R14 ;  /* 0x000000ffff037224 */ /* 0x000fca00078e000e */
[----:B------:R-:W-:-:S05]  /*11bd0*/  SEL R3, R3, RZ, P5 ;  /* 0x000000ff03037207 */ /* 0x000fca0002800000 */
[----:B------:R-:W-:-:S04]  /*11be0*/  IMAD.IADD R2, R2, 0x1, R3 ;  /* 0x0000000102027824 */ /* 0x000fc800078e0203 */
[----:B------:R-:W-:-:S07]  /*11bf0*/  IMAD.MOV.U32 R13, RZ, RZ, R2 ;  /* 0x000000ffff0d7224 */ /* 0x000fce00078e0002 */
[----:B------:R-:W-:Y:S05]  /*11c00*/  WARPSYNC.COLLECTIVE R15, `(.L_x_383) ;  /* 0x000000000f087348 */ /* 0x000fea0003c00000 */
[----:B------:R0:W1:Y:S02]  /*11c10*/  SHFL.IDX P6, R14, R13, R12, R11 ;  /* 0x0000000c0d0e7389 */ /* 0x00006400000c000b */
[----:B01----:R-:W-:Y:S01]  /*11c20*/  ENDCOLLECTIVE ;  /* 0x000000000000791b */ /* 0x003fe20003800000 */
.L_x_383:
[----:B------:R-:W-:Y:S01]  /*11c30*/  IMAD.MOV.U32 R9, RZ, RZ, R14 ;  /* 0x000000ffff097224 */ /* 0x000fe200078e000e */
[----:B------:R-:W-:Y:S06]  /*11c40*/  BRA `(.L_x_384) ;  /* 0xffffffd800cc7947 */ /* 0x000fec000383ffff */
.L_x_323:
[----:B------:R-:W-:Y:S01]  /*11c50*/  BSSY B0, `(.L_x_385) ;  /* 0x0000008000007945 */ /* 0x000fe20003800000 */
[----:B------:R-:W-:Y:S02]  /*11c60*/  IMAD.MOV.U32 R13, RZ, RZ, R2 ;  /* 0x000000ffff0d7224 */ /* 0x000fe400078e0002 */
[----:B0-----:R-:W-:Y:S02]  /*11c70*/  IMAD.MOV.U32 R12, RZ, RZ, 0x1 ;  /* 0x00000001ff0c7424 */ /* 0x001fe400078e00ff */
[----:B------:R-:W-:Y:S02]  /*11c80*/  IMAD.MOV.U32 R11, RZ, RZ, RZ ;  /* 0x000000ffff0b7224 */ /* 0x000fe400078e00ff */
[----:B------:R-:W-:-:S07]  /*11c90*/  IMAD.MOV.U32 R15, RZ, RZ, -0x1 ;  /* 0xffffffffff0f7424 */ /* 0x000fce00078e00ff */
[----:B------:R-:W-:Y:S05]  /*11ca0*/  WARPSYNC.COLLECTIVE R15, `(.L_x_386) ;  /* 0x000000000f087348 */ /* 0x000fea0003c00000 */
[----:B------:R0:W1:Y:S02]  /*11cb0*/  SHFL.UP P6, R14, R13, R12, R11 ;  /* 0x0400000c0d0e7389 */ /* 0x00006400000c000b */
[----:B01----:R-:W-:Y:S01]  /*11cc0*/  ENDCOLLECTIVE ;  /* 0x000000000000791b */ /* 0x003fe20003800000 */
.L_x_386:
[----:B------:R-:W-:Y:S05]  /*11cd0*/  BSYNC B0 ;  /* 0x0000000000007941 */ /* 0x000fea0003800000 */
.L_x_385:
[----:B------:R-:W-:Y:S02]  /*11ce0*/  IMAD.MOV.U32 R3, RZ, RZ, R14 ;  /* 0x000000ffff037224 */ /* 0x000fe400078e000e */
[----:B------:R-:W-:Y:S02]  /*11cf0*/  IMAD.MOV.U32 R12, RZ, RZ, 0x2 ;  /* 0x00000002ff0c7424 */ /* 0x000fe400078e00ff */
[----:B------:R-:W-:Y:S01]  /*11d00*/  IMAD.MOV.U32 R11, RZ, RZ, RZ ;  /* 0x000000ffff0b7224 */ /* 0x000fe200078e00ff */
[----:B------:R-:W-:Y:S01]  /*11d10*/  SEL R3, R3, RZ, P1 ;  /* 0x000000ff03037207 */ /* 0x000fe20000800000 */
[----:B------:R-:W-:-:S04]  /*11d20*/  IMAD.MOV.U32 R15, RZ, RZ, -0x1 ;  /* 0xffffffffff0f7424 */ /* 0x000fc800078e00ff */
[----:B------:R-:W-:-:S04]  /*11d30*/  IMAD.IADD R2, R2, 0x1, R3 ;  /* 0x0000000102027824 */ /* 0x000fc800078e0203 */
[----:B------:R-:W-:-:S07]  /*11d40*/  IMAD.MOV.U32 R13, RZ, RZ, R2 ;  /* 0x000000ffff0d7224 */ /* 0x000fce00078e0002 */
[----:B------:R-:W-:Y:S05]  /*11d50*/  WARPSYNC.COLLECTIVE R15, `(.L_x_387) ;  /* 0x000000000f087348 */ /* 0x000fea0003c00000 */
[----:B------:R0:W1:Y:S02]  /*11d60*/  SHFL.UP P6, R14, R13, R12, R11 ;  /* 0x0400000c0d0e7389 */ /* 0x00006400000c000b */
[----:B01----:R-:W-:Y:S01]  /*11d70*/  ENDCOLLECTIVE ;  /* 0x000000000000791b */ /* 0x003fe20003800000 */
.L_x_387:
        /* <DEDUP_REMOVED lines=8> */
.L_x_388:
        /* <DEDUP_REMOVED lines=8> */
.L_x_389:
        /* <DEDUP_REMOVED lines=8> */
.L_x_390:
        /* <DEDUP_REMOVED lines=9> */
.L_x_391:
[----:B------:R-:W-:Y:S01]  /*11f90*/  IMAD.MOV.U32 R9, RZ, RZ, R14 ;  /* 0x000000ffff097224 */ /* 0x000fe200078e000e */
[----:B------:R-:W-:Y:S06]  /*11fa0*/  BRA `(.L_x_392) ;  /* 0xffffffd800a07947 */ /* 0x000fec000383ffff */
.L_x_325:
[----:B------:R-:W-:Y:S01]  /*11fb0*/  BSSY B0, `(.L_x_393) ;  /* 0x0000006000007945 */ /* 0x000fe20003800000 */
[----:B------:R-:W-:Y:S01]  /*11fc0*/  PLOP3.LUT P6, PT, P6, PT, PT, 0x8, 0x0 ;  /* 0x000000000000781c */ /* 0x000fe200037ce170 */
[----:B------:R-:W-:-:S12]  /*11fd0*/  IMAD.MOV.U32 R15, RZ, RZ, -0x1 ;  /* 0xffffffffff0f7424 */ /* 0x000fd800078e00ff */
[----:B01----:R-:W-:Y:S05]  /*11fe0*/  WARPSYNC.COLLECTIVE R15, `(.L_x_394) ;  /* 0x000000000f087348 */ /* 0x003fea0003c00000 */
[----:B------:R-:W-:Y:S01]  /*11ff0*/  VOTE.ANY R14, PT, P6 ;  /* 0x00000000000e7806 */ /* 0x000fe200030e0100 */
[----:B01----:R-:W-:Y:S06]  /*12000*/  ENDCOLLECTIVE ;  /* 0x000000000000791b */ /* 0x003fec0003800000 */
.L_x_394:
[----:B------:R-:W-:Y:S05]  /*12010*/  BSYNC B0 ;  /* 0x0000000000007941 */ /* 0x000fea0003800000 */
.L_x_393:
[----:B------:R-:W-:Y:S02]  /*12020*/  IMAD.MOV.U32 R8, RZ, RZ, R14 ;  /* 0x000000ffff087224 */ /* 0x000fe400078e000e */
[----:B------:R-:W-:Y:S02]  /*12030*/  IMAD.MOV.U32 R13, RZ, RZ, R5 ;  /* 0x000000ffff0d7224 */ /* 0x000fe400078e0005 */
[----:B------:R-:W0:Y:S01]  /*12040*/  POPC R4, R8 ;  /* 0x0000000800047309 */ /* 0x000e220000000000 */
[----:B------:R-:W-:Y:S02]  /*12050*/  IMAD.MOV.U32 R11, RZ, RZ, 0x1f ;  /* 0x0000001fff0b7424 */ /* 0x000fe400078e00ff */
[----:B------:R-:W-:Y:S02]  /*12060*/  IMAD.MOV.U32 R15, RZ, RZ, -0x1 ;  /* 0xffffffffff0f7424 */ /* 0x000fe400078e00ff */
[----:B0-----:R-:W-:-:S07]  /*12070*/  IMAD.MOV.U32 R12, RZ, RZ, R4 ;  /* 0x000000ffff0c7224 */ /* 0x001fce00078e0004 */
[----:B------:R-:W-:Y:S05]  /*12080*/  WARPSYNC.COLLECTIVE R15, `(.L_x_395) ;  /* 0x000000000f087348 */ /* 0x000fea0003c00000 */
[----:B------:R0:W1:Y:S02]  /*12090*/  SHFL.IDX P6, R14, R13, R12, R11 ;  /* 0x0000000c0d0e7389 */ /* 0x00006400000c000b */
[----:B01----:R-:W-:Y:S01]  /*120a0*/  ENDCOLLECTIVE ;  /* 0x000000000000791b */ /* 0x003fe20003800000 */
.L_x_395:
[----:B------:R-:W-:Y:S02]  /*120b0*/  IMAD.MOV.U32 R13, RZ, RZ, R7 ;  /* 0x000000ffff0d7224 */ /* 0x000fe400078e0007 */
[----:B------:R-:W-:-:S07]  /*120c0*/  IMAD.MOV.U32 R5, RZ, RZ, R14 ;  /* 0x000000ffff057224 */ /* 0x000fce00078e000e */
[----:B------:R-:W-:Y:S05]  /*120d0*/  WARPSYNC.COLLECTIVE R15, `(.L_x_396) ;  /* 0x000000000f087348 */ /* 0x000fea0003c00000 */
[----:B------:R0:W1:Y:S02]  /*120e0*/  SHFL.IDX P6, R14, R13, R12, R11 ;  /* 0x0000000c0d0e7389 */ /* 0x00006400000c000b */
[----:B01----:R-:W-:Y:S01]  /*120f0*/  ENDCOLLECTIVE ;  /* 0x000000000000791b */ /* 0x003fe20003800000 */
.L_x_396:
[----:B------:R-:W-:Y:S01]  /*12100*/  IMAD.MOV.U32 R7, RZ, RZ, R14 ;  /* 0x000000ffff077224 */ /* 0x000fe200078e000e */
[----:B------:R-:W-:Y:S06]  /*12110*/  BRA `(.L_x_397) ;  /* 0xffffffd800807947 */ /* 0x000fec000383ffff */
.L_x_327:
[----:B------:R-:W-:Y:S01]  /*12120*/  BSSY B0, `(.L_x_398) ;  /* 0x0000007000007945 */ /* 0x000fe20003800000 */
[----:B------:R-:W-:Y:S02]  /*12130*/  IMAD.MOV.U32 R13, RZ, RZ, R2 ;  /* 0x000000ffff0d7224 */ /* 0x000fe400078e0002 */
[----:B------:R-:W-:Y:S02]  /*12140*/  IMAD.MOV.U32 R11, RZ, RZ, 0x1f ;  /* 0x0000001fff0b7424 */ /* 0x000fe400078e00ff */
[----:B------:R-:W-:-:S07]  /*12150*/  IMAD.MOV.U32 R15, RZ, RZ, -0x1 ;  /* 0xffffffffff0f7424 */ /* 0x000fce00078e00ff */
[----:B-1234-:R-:W-:Y:S05]  /*12160*/  WARPSYNC.COLLECTIVE R15, `(.L_x_399) ;  /* 0x000000000f087348 */ /* 0x01efea0003c00000 */
[----:B------:R0:W0:Y:S02]  /*12170*/  SHFL.IDX P6, R14, R13, R12, R11 ;  /* 0x0000000c0d0e7389 */ /* 0x00002400000c000b */
[----:B01234-:R-:W-:Y:S01]  /*12180*/  ENDCOLLECTIVE ;  /* 0x000000000000791b */ /* 0x01ffe20003800000 */
.L_x_399:
[----:B------:R-:W-:Y:S05]  /*12190*/  BSYNC B0 ;  /* 0x0000000000007941 */ /* 0x000fea0003800000 */
.L_x_398:
[----:B------:R-:W-:Y:S01]  /*121a0*/  IMAD.MOV.U32 R2, RZ, RZ, R14 ;  /* 0x000000ffff027224 */ /* 0x000fe200078e000e */
[----:B------:R-:W-:Y:S06]  /*121b0*/  BRA `(.L_x_400) ;  /* 0xffffffd800707947 */ /* 0x000fec000383ffff */
.L_x_331:
[----:B0-----:R0:W1:Y:S02]  /*121c0*/  SYNCS.PHASECHK.TRANS64.TRYWAIT P0, [R0+URZ+0x34820], R3 ;  /* 0x03482003000075a7 */ /* 0x001064000800017f */
[----:B-1----:R-:W-:Y:S05]  /*121d0*/  @!P0 NANOSLEEP.SYNCS 0x989680 ;  /* 0x009896800000895d */ /* 0x002fea0003900000 */
[----:B------:R-:W1:Y:S02]  /*121e0*/  @!P0 SYNCS.PHASECHK.TRANS64 P0, [R0+URZ+0x34820], R3 ;  /* 0x03482003000085a7 */ /* 0x000e64000800007f */
[----:B-1----:R-:W-:Y:S05]  /*121f0*/  @!P0 BRA `(.L_x_331) ;  /* 0xfffffffc00f08947 */ /* 0x002fea000383ffff */
[----:B------:R-:W-:Y:S05]  /*12200*/  BRA `(.L_x_401) ;  /* 0xffffffe000087947 */ /* 0x000fea000383ffff */
.L_x_332:
[----:B------:R-:W1:Y:S01]  /*12210*/  S2R R2, SR_TID.X ;  /* 0x0000000000027919 */ /* 0x000e620000002100 */
[----:B------:R-:W-:Y:S01]  /*12220*/  BSSY B0, `(.L_x_402) ;  /* 0x000000a000007945 */ /* 0x000fe20003800000 */
[----:B------:R-:W-:Y:S02]  /*12230*/  IMAD.MOV.U32 R12, RZ, RZ, RZ ;  /* 0x000000ffff0c7224 */ /* 0x000fe400078e00ff */
[----:B------:R-:W-:Y:S02]  /*12240*/  IMAD.MOV.U32 R11, RZ, RZ, 0x1f ;  /* 0x0000001fff0b7424 */ /* 0x000fe400078e00ff */
[----:B------:R-:W-:Y:S01]  /*12250*/  IMAD.MOV.U32 R15, RZ, RZ, -0x1 ;  /* 0xffffffffff0f7424 */ /* 0x000fe200078e00ff */
[----:B-1----:R-:W-:-:S04]  /*12260*/  SHF.R.U32.HI R2, RZ, 0x5, R2 ;  /* 0x00000005ff027819 */ /* 0x002fc80000011602 */
[----:B------:R-:W-:-:S05]  /*12270*/  LOP3.LUT R2, R2, 0x3, RZ, 0xc0, !PT ;  /* 0x0000000302027812 */ /* 0x000fca00078ec0ff */
[----:B------:R-:W-:-:S07]  /*12280*/  IMAD.MOV.U32 R13, RZ, RZ, R2 ;  /* 0x000000ffff0d7224 */ /* 0x000fce00078e0002 */
[----:B0-----:R-:W-:Y:S05]  /*12290*/  WARPSYNC.COLLECTIVE R15, `(.L_x_403) ;  /* 0x000000000f087348 */ /* 0x001fea0003c00000 */
[----:B------:R1:W2:Y:S02]  /*122a0*/  SHFL.IDX P6, R14, R13, R12, R11 ;  /* 0x0000000c0d0e7389 */ /* 0x0002a400000c000b */
[----:B012---:R-:W-:Y:S01]  /*122b0*/  ENDCOLLECTIVE ;  /* 0x000000000000791b */ /* 0x007fe20003800000 */
.L_x_403:
[----:B------:R-:W-:Y:S05]  /*122c0*/  BSYNC B0 ;  /* 0x0000000000007941 */ /* 0x000fea0003800000 */
.L_x_402:
[----:B------:R-:W-:Y:S05]  /*122d0*/  BRA `(.L_x_404) ;  /* 0xffffffdc00f07947 */ /* 0x000fea000383ffff */
.L_x_335:
[----:B------:R-:W-:Y:S01]  /*122e0*/  BSSY B1, `(.L_x_405) ;  /* 0x0000006000017945 */ /* 0x000fe20003800000 */
[----:B------:R-:W-:-:S07]  /*122f0*/  IMAD.MOV.U32 R15, RZ, RZ, -0x1 ;  /* 0xffffffffff0f7424 */ /* 0x000fce00078e00ff */
[----:B01----:R-:W-:Y:S05]  /*12300*/  WARPSYNC.COLLECTIVE R15, `(.L_x_406) ;  /* 0x000000000f0c7348 */ /* 0x003fea0003c00000 */
[----:B------:R-:W-:Y:S02]  /*12310*/  ELECT P6, UR62, PT ;  /* 0x00000000003e782f */ /* 0x000fe400038c0000 */
[----:B------:R-:W-:Y:S01]  /*12320*/  MOV R14, UR62 ;  /* 0x0000003e000e7c02 */ /* 0x000fe20008000f00 */
[----:B01----:R-:W-:Y:S10]  /*12330*/  ENDCOLLECTIVE ;  /* 0x000000000000791b */ /* 0x003ff40003800000 */
.L_x_406:
[----:B------:R-:W-:Y:S05]  /*12340*/  BSYNC B1 ;  /* 0x0000000000017941 */ /* 0x000fea0003800000 */
.L_x_405:
[----:B------:R-:W-:Y:S05]  /*12350*/  BRA `(.L_x_407) ;  /* 0xffffffdc00e87947 */ /* 0x000fea000383ffff */
.L_x_337:
[----:B0-----:R0:W1:Y:S02]  /*12360*/  SYNCS.PHASECHK.TRANS64.TRYWAIT P0, [R6+URZ], R5 ;  /* 0x00000005060075a7 */ /* 0x001064000800017f */
[----:B-1----:R-:W-:Y:S05]  /*12370*/  @!P0 NANOSLEEP.SYNCS 0x989680 ;  /* 0x009896800000895d */ /* 0x002fea0003900000 */
[----:B------:R-:W1:Y:S02]  /*12380*/  @!P0 SYNCS.PHASECHK.TRANS64 P0, [R6+URZ], R5 ;  /* 0x00000005060085a7 */ /* 0x000e64000800007f */
[----:B-1----:R-:W-:Y:S05]  /*12390*/  @!P0 BRA `(.L_x_337) ;  /* 0xfffffffc00f08947 */ /* 0x002fea000383ffff */
[----:B------:R-:W-:Y:S05]  /*123a0*/  BRA `(.L_x_408) ;  /* 0xffffffe000207947 */ /* 0x000fea000383ffff */
.L_x_338:
[----:B-1----:R1:W2:Y:S02]  /*123b0*/  SYNCS.PHASECHK.TRANS64.TRYWAIT P0, [R7+URZ], R2 ;  /* 0x00000002070075a7 */ /* 0x0022a4000800017f */
[----:B--2---:R-:W-:Y:S05]  /*123c0*/  @!P0 NANOSLEEP.SYNCS 0x989680 ;  /* 0x009896800000895d */ /* 0x004fea0003900000 */
[----:B------:R-:W2:Y:S02]  /*123d0*/  @!P0 SYNCS.PHASECHK.TRANS64 P0, [R7+URZ], R2 ;  /* 0x00000002070085a7 */ /* 0x000ea4000800007f */
[----:B--2---:R-:W-:Y:S05]  /*123e0*/  @!P0 BRA `(.L_x_338) ;  /* 0xfffffffc00f08947 */ /* 0x004fea000383ffff */
[----:B------:R-:W-:Y:S05]  /*123f0*/  BRA `(.L_x_409) ;  /* 0xffffffe000147947 */ /* 0x000fea000383ffff */
.L_x_340:
[----:B--2---:R2:W3:Y:S02]  /*12400*/  SYNCS.PHASECHK.TRANS64.TRYWAIT P0, [R4+URZ], R5 ;  /* 0x00000005040075a7 */ /* 0x0044e4000800017f */
[----:B---3--:R-:W-:Y:S05]  /*12410*/  @!P0 NANOSLEEP.SYNCS 0x989680 ;  /* 0x009896800000895d */ /* 0x008fea0003900000 */
[----:B------:R-:W3:Y:S02]  /*12420*/  @!P0 SYNCS.PHASECHK.TRANS64 P0, [R4+URZ], R5 ;  /* 0x00000005040085a7 */ /* 0x000ee4000800007f */
[----:B---3--:R-:W-:Y:S05]  /*12430*/  @!P0 BRA `(.L_x_340) ;  /* 0xfffffffc00f08947 */ /* 0x008fea000383ffff */
[----:B------:R-:W-:Y:S05]  /*12440*/  BRA `(.L_x_410) ;  /* 0xffffffe000187947 */ /* 0x000fea000383ffff */
.L_x_411:
        /* <DEDUP_REMOVED lines=11> */
.L_x_14988:


//--------------------- .text._ZN7cutlass13device_kernelIN5flash11enable_sm90INS1_16FlashAttnFwdSm90INS1_25CollectiveMainloopFwdSm90ILi2EN4cute5tupleIJNS5_1CILi1EEES8_S8_EEENS6_IJNS7_ILi128EEESA_NS7_ILi192EEEEEELi128ENS_10bfloat16_tEfNS_4arch4Sm90ELb0ELb0ELb0ELb1ELb0ELb1ELb0ELb1ELb1ELb1ELb1ELb0EEENS1_21CollectiveEpilogueFwdINS6_IJSA_SA_SA_EEES9_SD_SF_Li256ELb1ELb1ELb1ELb0EEENS1_36VarlenDynamicPersistentTileSchedulerILi128ELi128ELi256ELi128ELb1ELb1ELb1ELb0ELb1ELb1EEEEEEEEEvNT_6ParamsE --------------------------
	.section	.text._ZN7cutlass13device_kernelIN5flash11enable_sm90INS1_16FlashAttnFwdSm90INS1_25CollectiveMainloopFwdSm90ILi2EN4cute5tupleIJNS5_1CILi1EEES8_S8_EEENS6_IJNS7_ILi128EEESA_NS7_ILi192EEEEEELi128ENS_10bfloat16_tEfNS_4arch4Sm90ELb0ELb0ELb0ELb1ELb0ELb1ELb0ELb1ELb1ELb1ELb1ELb0EEENS1_21CollectiveEpilogueFwdINS6_IJSA_SA_SA_EEES9_SD_SF_Li256ELb1ELb1ELb1ELb0EEENS1_36VarlenDynamicPersistentTileSchedulerILi128ELi128ELi256ELi128ELb1ELb1ELb1ELb0ELb1ELb1EEEEEEEEEvNT_6ParamsE,"ax",@progbits
	.align	128
.text._ZN7cutlass13device_kernelIN5flash11enable_sm90INS1_16FlashAttnFwdSm90INS1_25CollectiveMainloopFwdSm90ILi2EN4cute5tupleIJNS5_1CILi1EEES8_S8_EEENS6_IJNS7_ILi128EEESA_NS7_ILi192EEEEEELi128ENS_10bfloat16_tEfNS_4arch4Sm90ELb0ELb0ELb0ELb1ELb0ELb1ELb0ELb1ELb1ELb1ELb1ELb0EEENS1_21CollectiveEpilogueFwdINS6_IJSA_SA_SA_EEES9_SD_SF_Li256ELb1ELb1ELb1ELb0EEENS1_36VarlenDynamicPersistentTileSchedulerILi128ELi128ELi256ELi128ELb1ELb1ELb1ELb0ELb1ELb1EEEEEEEEEvNT_6ParamsE:
        .type           _ZN7cutlass13device_kernelIN5flash11enable_sm90INS1_16FlashAttnFwdSm90INS1_25CollectiveMainloopFwdSm90ILi2EN4cute5tupleIJNS5_1CILi1EEES8_S8_EEENS6_IJNS7_ILi128EEESA_NS7_ILi192EEEEEELi128ENS_10bfloat16_tEfNS_4arch4Sm90ELb0ELb0ELb0ELb1ELb0ELb1ELb0ELb1ELb1ELb1ELb1ELb0EEENS1_21CollectiveEpilogueFwdINS6_IJSA_SA_SA_EEES9_SD_SF_Li256ELb1ELb1ELb1ELb0EEENS1_36VarlenDynamicPersistentTileSchedulerILi128ELi128ELi256ELi128ELb1ELb1ELb1ELb0ELb1ELb1EEEEEEEEEvNT_6ParamsE,@function
        .size           _ZN7cutlass13device_kernelIN5flash11enable_sm90INS1_16FlashAttnFwdSm90INS1_25CollectiveMainloopFwdSm90ILi2EN4cute5tupleIJNS5_1CILi1EEES8_S8_EEENS6_IJNS7_ILi128EEESA_NS7_ILi192EEEEEELi128ENS_10bfloat16_tEfNS_4arch4Sm90ELb0ELb0ELb0ELb1ELb0ELb1ELb0ELb1ELb1ELb1ELb1ELb0EEENS1_21CollectiveEpilogueFwdINS6_IJSA_SA_SA_EEES9_SD_SF_Li256ELb1ELb1ELb1ELb0EEENS1_36VarlenDynamicPersistentTileSchedulerILi128ELi128ELi256ELi128ELb1ELb1ELb1ELb0ELb1ELb1EEEEEEEEEvNT_6ParamsE,(.L_x_14989 - _ZN7cutlass13device_kernelIN5flash11enable_sm90INS1_16FlashAttnFwdSm90INS1_25CollectiveMainloopFwdSm90ILi2EN4cute5tupleIJNS5_1CILi1EEES8_S8_EEENS6_IJNS7_ILi128EEESA_NS7_ILi192EEEEEELi128ENS_10bfloat16_tEfNS_4arch4Sm90ELb0ELb0ELb0ELb1ELb0ELb1ELb0ELb1ELb1ELb1ELb1ELb0EEENS1_21CollectiveEpilogueFwdINS6_IJSA_SA_SA_EEES9_SD_SF_Li256ELb1ELb1ELb1ELb0EEENS1_36VarlenDynamicPersistentTileSchedulerILi128ELi128ELi256ELi128ELb1ELb1ELb1ELb0ELb1ELb1EEEEEEEEEvNT_6ParamsE)
        .other          _ZN7cutlass13device_kernelIN5flash11enable_sm90INS1_16FlashAttnFwdSm90INS1_25CollectiveMainloopFwdSm90ILi2EN4cute5tupleIJNS5_1CILi1EEES8_S8_EEENS6_IJNS7_ILi128EEESA_NS7_ILi192EEEEEELi128ENS_10bfloat16_tEfNS_4arch4Sm90ELb0ELb0ELb0ELb1ELb0ELb1ELb0ELb1ELb1ELb1ELb1ELb0EEENS1_21CollectiveEpilogueFwdINS6_IJSA_SA_SA_EEES9_SD_SF_Li256ELb1ELb1ELb1ELb0EEENS1_36VarlenDynamicPersistentTileSchedulerILi128ELi128ELi256ELi128ELb1ELb1ELb1ELb0ELb1ELb1EEEEEEEEEvNT_6ParamsE,@"STO_CUDA_ENTRY STV_DEFAULT"
_ZN7cutlass13device_kernelIN5flash11enable_sm90INS1_16FlashAttnFwdSm90INS1_25CollectiveMainloopFwdSm90ILi2EN4cute5tupleIJNS5_1CILi1EEES8_S8_EEENS6_IJNS7_ILi128EEESA_NS7_ILi192EEEEEELi128ENS_10bfloat16_tEfNS_4arch4Sm90ELb0ELb0ELb0ELb1ELb0ELb1ELb0ELb1ELb1ELb1ELb1ELb0EEENS1_21CollectiveEpilogueFwdINS6_IJSA_SA_SA_EEES9_SD_SF_Li256ELb1ELb1ELb1ELb0EEENS1_36VarlenDynamicPersistentTileSchedulerILi128ELi128ELi256ELi128ELb1ELb1ELb1ELb0ELb1ELb1EEEEEEEEEvNT_6ParamsE:
[----:B------:R-:W0:Y:S02]  /*0000*/  LDC R1, c[0x0][0x28] ;  /* 0x00000a00ff017b82 */ /* 0x000e240000000800 */
[----:B0-----:R-:W-:Y:S01]  /*0010*/  VIADD R1, R1, 0xffffff50 ;  /* 0xffffff5001017836 */ /* 0x001fe20000000000 */
[----:B------:R-:W0:Y:S01]  /*0020*/  S2R R6, SR_TID.X ;  /* 0x0000000000067919 */ /* 0x000e220000002100 */
[----:B------:R-:W-:Y:S01]  /*0030*/  ELECT P0, URZ, PT ;  /* 0x00000000003f782f */ /* 0x000fe20003800000 */
[----:B------:R-:W-:Y:S01]  /*0040*/  BSSY B0, `(.L_x_412) ;  /* 0x0000014000007945 */ /* 0x000fe20003800000 */
[----:B0-----:R-:W-:-:S05]  /*0050*/  SHF.R.U32.HI R0, RZ, 0x5, R6 ;  /* 0x00000005ff007819 */ /* 0x001fca0000011606 */
[----:B------:R-:W0:Y:S02]  /*0060*/  SHFL.IDX PT, R2, R0, RZ, 0x1f ;  /* 0x00001fff00027589 */ /* 0x000e2400000e0000 */
[----:B0-----:R-:W-:Y:S02]  /*0070*/  ISETP.EQ.AND P0, PT, R2, RZ, P0 ;  /* 0x000000ff0200720c */ /* 0x001fe40000702270 */
[----:B------:R-:W-:-:S11]  /*0080*/  SHF.R.U32.HI R2, RZ, 0x7, R6 ;  /* 0x00000007ff027819 */ /* 0x000fd60000011606 */
[----:B------:R-:W-:Y:S05]  /*0090*/  @!P0 BRA `(.L_x_413) ;  /* 0x0000000000388947 */ /* 0x000fea0003800000 */
[----:B------:R-:W-:Y:S02]  /*00a0*/  ULDC.64 UR4, c[0x0][0x198] ;  /* 0x0000660000047ab9 */ /* 0x000fe40000000a00 */
[----:B------:R-:W-:Y:S02]  /*00b0*/  UIADD3 UR6, UP0, UR4, 0x370, URZ ;  /* 0x0000037004067890 */ /* 0x000fe4000ff1e03f */
[----:B------:R-:W-:Y:S02]  /*00c0*/  UIADD3 UR8, UP1, UR4, 0x470, URZ ;  /* 0x0000047004087890 */ /* 0x000fe4000ff3e03f */
[----:B------:R-:W-:Y:S02]  /*00d0*/  UIADD3 UR10, UP2, UR4, 0x570, URZ ;  /* 0x00000570040a7890 */ /* 0x000fe4000ff5e03f */
[----:B------:R-:W-:Y:S02]  /*00e0*/  UIADD3 UR4, UP3, UR4, 0x670, URZ ;  /* 0x0000067004047890 */ /* 0x000fe4000ff7e03f */
[----:B------:R-:W-:-:S02]  /*00f0*/  UIADD3.X UR7, URZ, UR5, URZ, UP0, !UPT ;  /* 0x000000053f077290 */ /* 0x000fc400087fe43f */
[----:B------:R-:W-:Y:S02]  /*0100*/  UIADD3.X UR9, URZ, UR5, URZ, UP1, !UPT ;  /* 0x000000053f097290 */ /* 0x000fe40008ffe43f */
[----:B------:R-:W-:Y:S02]  /*0110*/  UIADD3.X UR11, URZ, UR5, URZ, UP2, !UPT ;  /* 0x000000053f0b7290 */ /* 0x000fe400097fe43f */
[----:B------:R-:W-:-:S03]  /*0120*/  UIADD3.X UR5, URZ, UR5, URZ, UP3, !UPT ;  /* 0x000000053f057290 */ /* 0x000fc60009ffe43f */
[----:B------:R0:W-:Y:S02]  /*0130*/  UTMACCTL.PF [UR6] ;  /* 0x00000000060079b9 */ /* 0x0001e40008040000 */
[----:B------:R0:W-:Y:S02]  /*0140*/  UTMACCTL.PF [UR8] ;  /* 0x00000000080079b9 */ /* 0x0001e40008040000 */
[----:B------:R0:W-:Y:S02]  /*0150*/  UTMACCTL.PF [UR10] ;  /* 0x000000000a0079b9 */ /* 0x0001e40008040000 */
[----:B------:R0:W-:Y:S02]  /*0160*/  UTMACCTL.PF [UR4] ;  /* 0x00000000040079b9 */ /* 0x0001e40008040000 */
[----:B0-----:R-:W-:Y:S01]  /*0170*/  NOP ;  /* 0x0000000000007918 */ /* 0x001fe20000000000 */
.L_x_413:
[----:B------:R-:W-:Y:S05]  /*0180*/  BSYNC B0 ;  /* 0x0000000000007941 */ /* 0x000fea0003800000 */
.L_x_412:
[----:B------:R-:W-:Y:S01]  /*0190*/  VOTEU.ANY UP0, P0 ;  /* 0x00000000003f7886 */ /* 0x000fe20000000100 */
[----:B------:R-:W0:Y:S01]  /*01a0*/  SHFL.IDX PT, R2, R2, RZ, 0x1f ;  /* 0x00001fff02027589 */ /* 0x000e2200000e0000 */
[----:B------:R-:W-:Y:S01]  /*01b0*/  UMOV UR4, 0x80 ;  /* 0x0000008000047882 */ /* 0x000fe20000000000 */
[----:B------:R-:W-:Y:S01]  /*01c0*/  UMOV UR7, 0x100 ;  /* 0x0000010000077882 */ /* 0x000fe20000000000 */
[----:B------:R-:W-:Y:S01]  /*01d0*/  VOTEU.ANY UP1, P0 ;  /* 0x00000000003f7886 */ /* 0x000fe20000020100 */
[----:B------:R-:W1:Y:S01]  /*01e0*/  @UP0 S2UR UR8, SR_CgaCtaId ;  /* 0x00000000000809c3 */ /* 0x000e620000008800 */
[----:B------:R-:W2:Y:S01]  /*01f0*/  SHFL.IDX PT, R3, R0, RZ, 0x1f ;  /* 0x00001fff00037589 */ /* 0x000ea200000e0000 */
[----:B------:R-:W-:Y:S01]  /*0200*/  @UP0 UMOV UR6, 0x400 ;  /* 0x0000040000060882 */ /* 0x000fe20000000000 */
[----:B------:R-:W-:-:S04]  /*0210*/  @UP0 UIADD3 UR4, -UR4, 0x100000, URZ ;  /* 0x0010000004040890 */ /* 0x000fc8000fffe13f */
[----:B------:R-:W-:Y:S02]  /*0220*/  @UP0 USHF.L.U32 UR5, UR4, 0xb, URZ ;  /* 0x0000000b04050899 */ /* 0x000fe4000800063f */
[----:B------:R-:W-:Y:S01]  /*0230*/  @UP0 USHF.L.U32 UR4, UR4, 0x1, URZ ;  /* 0x0000000104040899 */ /* 0x000fe2000800063f */
[----:B------:R-:W-:Y:S01]  /*0240*/  VOTEU.ANY UP2, P0 ;  /* 0x00000000003f7886 */ /* 0x000fe20000040100 */
[----:B0-----:R-:W-:Y:S01]  /*0250*/  R2UR UR9, R2 ;  /* 0x00000000020972ca */ /* 0x001fe200000e0000 */
[----:B-1----:R-:W-:Y:S01]  /*0260*/  @UP0 ULEA UR8, UR8, UR6, 0x18 ;  /* 0x0000000608080291 */ /* 0x002fe2000f8ec03f */
[----:B--2---:R-:W-:Y:S01]  /*0270*/  ISETP.NE.AND P1, PT, R3, RZ, PT ;  /* 0x000000ff0300720c */ /* 0x004fe20003f25270 */
[----:B------:R-:W-:-:S04]  /*0280*/  @UP0 UIADD3 UR6, -UR7, 0x100000, URZ ;  /* 0x0010000007060890 */ /* 0x000fc8000fffe13f */
[----:B------:R-:W-:Y:S02]  /*0290*/  @UP0 USHF.L.U32 UR7, UR6, 0xb, URZ ;  /* 0x0000000b06070899 */ /* 0x000fe4000800063f */
[----:B------:R-:W-:-:S04]  /*02a0*/  @UP0 USHF.L.U32 UR6, UR6, 0x1, URZ ;  /* 0x0000000106060899 */ /* 0x000fc8000800063f */
[----:B------:R-:W-:Y:S01]  /*02b0*/  UISETP.NE.AND UP0, UPT, UR9, URZ, UPT ;  /* 0x0000003f0900728c */ /* 0x000fe2000bf05270 */
[----:B------:R-:W0:Y:S02]  /*02c0*/  FENCE.VIEW.ASYNC.S ;  /* 0x00000000000073c6 */ /* 0x000e240000000000 */
[----:B0-----:R0:W1:Y:S05]  /*02d0*/  @UP1 SYNCS.EXCH.64 URZ, [UR8+0x34800], UR4 ;  /* 0x03480004083f15b2 */ /* 0x00106a0008000100 */
[----:B------:R0:W2:Y:S01]  /*02e0*/  @UP2 SYNCS.EXCH.64 URZ, [UR8+0x34820], UR6 ;  /* 0x03482006083f25b2 */ /* 0x0000a20008000100 */
[----:B------:R-:W-:Y:S05]  /*02f0*/  @P1 BRA `(.L_x_414) ;  /* 0x0000000000481947 */ /* 0x000fea0003800000 */
[----:B0-----:R-:W0:Y:S01]  /*0300*/  S2UR UR5, SR_CgaCtaId ;  /* 0x00000000000579c3 */ /* 0x001e220000008800 */
[----:B------:R-:W-:Y:S01]  /*0310*/  UMOV UR4, 0x400 ;  /* 0x0000040000047882 */ /* 0x000fe20000000000 */
[----:B------:R-:W-:Y:S01]  /*0320*/  UMOV UR6, 0x1 ;  /* 0x0000000100067882 */ /* 0x000fe20000000000 */
[----:B------:R-:W-:Y:S01]  /*0330*/  UMOV UR7, 0x2 ;  /* 0x0000000200077882 */ /* 0x000fe20000000000 */
[----:B------:R-:W-:Y:S01]  /*0340*/  ELECT P0, URZ, PT ;  /* 0x00000000003f782f */ /* 0x000fe20003800000 */
[----:B0-----:R-:W-:Y:S02]  /*0350*/  ULEA UR8, UR5, UR4, 0x18 ;  /* 0x0000000405087291 */ /* 0x001fe4000f8ec03f */
[----:B------:R-:W-:-:S04]  /*0360*/  UIADD3 UR4, -UR6, 0x100000, URZ ;  /* 0x0010000006047890 */ /* 0x000fc8000fffe13f */
[----:B------:R-:W-:Y:S02]  /*0370*/  USHF.L.U32 UR5, UR4, 0xb, URZ ;  /* 0x0000000b04057899 */ /* 0x000fe4000800063f */
[----:B------:R-:W-:Y:S02]  /*0380*/  USHF.L.U32 UR4, UR4, 0x1, URZ ;  /* 0x0000000104047899 */ /* 0x000fe4000800063f */
[----:B------:R-:W-:-:S04]  /*0390*/  UIADD3 UR6, -UR7, 0x100000, URZ ;  /* 0x0010000007067890 */ /* 0x000fc8000fffe13f */
[----:B------:R-:W-:Y:S02]  /*03a0*/  USHF.L.U32 UR7, UR6, 0xb, URZ ;  /* 0x0000000b06077899 */ /* 0x000fe4000800063f */
[----:B------:R-:W-:Y:S01]  /*03b0*/  USHF.L.U32 UR6, UR6, 0x1, URZ ;  /* 0x0000000106067899 */ /* 0x000fe2000800063f */
[----:B------:R-:W0:Y:S03]  /*03c0*/  FENCE.VIEW.ASYNC.S ;  /* 0x00000000000073c6 */ /* 0x000e260000000000 */
[----:B0-----:R3:W4:Y:S08]  /*03d0*/  SYNCS.EXCH.64 URZ, [UR8+0x34830], UR4 ;  /* 0x03483004083f75b2 */ /* 0x0017300008000100 */
[----:B------:R3:W0:Y:S01]  /*03e0*/  SYNCS.EXCH.64 URZ, [UR8+0x34840], UR6 ;  /* 0x03484006083f75b2 */ /* 0x0006220008000100 */
[----:B------:R3:W0:Y:S01]  /*03f0*/  SYNCS.EXCH.64 URZ, [UR8+0x34838], UR4 ;  /* 0x03483804083f75b2 */ /* 0x0006220008000100 */
[----:B------:R3:W0:Y:S02]  /*0400*/  SYNCS.EXCH.64 URZ, [UR8+0x34848], UR6 ;  /* 0x03484806083f75b2 */ /* 0x0006240008000100 */
[----:B---3--:R-:W-:Y:S01]  /*0410*/  NOP ;  /* 0x0000000000007918 */ /* 0x008fe20000000000 */
.L_x_414:
[----:B------:R-:W3:Y:S01]  /*0420*/  SHFL.IDX PT, R2, R0, RZ, 0x1f ;  /* 0x00001fff00027589 */ /* 0x000ee200000e0000 */
[----:B------:R-:W-:Y:S01]  /*0430*/  NOP ;  /* 0x0000000000007918 */ /* 0x000fe20000000000 */
[----:B---3--:R-:W-:-:S13]  /*0440*/  ISETP.NE.AND P0, PT, R2, RZ, PT ;  /* 0x000000ff0200720c */ /* 0x008fda0003f05270 */
        /* <DEDUP_REMOVED lines=14> */
[----:B0-----:R3:W0:Y:S08]  /*0530*/  SYNCS.EXCH.64 URZ, [UR8+0x34850], UR4 ;  /* 0x03485004083f75b2 */ /* 0x0016300008000100 */
[----:B------:R3:W0:Y:S01]  /*0540*/  SYNCS.EXCH.64 URZ, [UR8+0x34860], UR6 ;  /* 0x03486006083f75b2 */ /* 0x0006220008000100 */
[----:B------:R3:W0:Y:S01]  /*0550*/  SYNCS.EXCH.64 URZ, [UR8+0x34858], UR4 ;  /* 0x03485804083f75b2 */ /* 0x0006220008000100 */
[----:B------:R3:W0:Y:S02]  /*0560*/  SYNCS.EXCH.64 URZ, [UR8+0x34868], UR6 ;  /* 0x03486806083f75b2 */ /* 0x0006240008000100 */
[----:B---3--:R-:W-:Y:S01]  /*0570*/  NOP ;  /* 0x0000000000007918 */ /* 0x008fe20000000000 */
.L_x_415:
[----:B------:R-:W3:Y:S01]  /*0580*/  SHFL.IDX PT, R2, R0, RZ, 0x1f ;  /* 0x00001fff00027589 */ /* 0x000ee200000e0000 */
[----:B------:R-:W-:Y:S01]  /*0590*/  NOP ;  /* 0x0000000000007918 */ /* 0x000fe20000000000 */
[----:B---3--:R-:W-:-:S13]  /*05a0*/  ISETP.NE.AND P0, PT, R2, RZ, PT ;  /* 0x000000ff0200720c */ /* 0x008fda0003f05270 */
[----:B------:R-:W-:Y:S05]  /*05b0*/  @P0 BRA `(.L_x_416) ;  /* 0x0000000000380947 */ /* 0x000fea0003800000 */
[----:B0-----:R-:W0:Y:S01]  /*05c0*/  S2UR UR5, SR_CgaCtaId ;  /* 0x00000000000579c3 */ /* 0x001e220000008800 */
[----:B------:R-:W-:Y:S01]  /*05d0*/  UMOV UR4, 0x400 ;  /* 0x0000040000047882 */ /* 0x000fe20000000000 */
[----:B------:R-:W-:Y:S01]  /*05e0*/  UMOV UR7, 0x1 ;  /* 0x0000000100077882 */ /* 0x000fe20000000000 */
[----:B------:R-:W-:Y:S01]  /*05f0*/  ELECT P0, URZ, PT ;  /* 0x00000000003f782f */ /* 0x000fe20003800000 */
[----:B0-----:R-:W-:Y:S02]  /*0600*/  ULEA UR6, UR5, UR4, 0x18 ;  /* 0x0000000405067291 */ /* 0x001fe4000f8ec03f */
[----:B------:R-:W-:-:S04]  /*0610*/  UIADD3 UR4, -UR7, 0x100000, URZ ;  /* 0x0010000007047890 */ /* 0x000fc8000fffe13f */
[----:B------:R-:W-:Y:S02]  /*0620*/  USHF.L.U32 UR5, UR4, 0xb, URZ ;  /* 0x0000000b04057899 */ /* 0x000fe4000800063f */
[----:B------:R-:W-:Y:S01]  /*0630*/  USHF.L.U32 UR4, UR4, 0x1, URZ ;  /* 0x0000000104047899 */ /* 0x000fe2000800063f */
[----:B------:R-:W0:Y:S11]  /*0640*/  FENCE.VIEW.ASYNC.S ;  /* 0x00000000000073c6 */ /* 0x000e360000000000 */
[----:B0-----:R3:W0:Y:S01]  /*0650*/  SYNCS.EXCH.64 URZ, [UR6+0x34870], UR4 ;  /* 0x03487004063f75b2 */ /* 0x0016220008000100 */
[----:B------:R3:W0:Y:S01]  /*0660*/  SYNCS.EXCH.64 URZ, [UR6+0x34880], UR4 ;  /* 0x03488004063f75b2 */ /* 0x0006220008000100 */
[----:B------:R3:W0:Y:S01]  /*0670*/  SYNCS.EXCH.64 URZ, [UR6+0x34878], UR4 ;  /* 0x03487804063f75b2 */ /* 0x0006220008000100 */
[----:B------:R3:W0:Y:S02]  /*0680*/  SYNCS.EXCH.64 URZ, [UR6+0x34888], UR4 ;  /* 0x03488804063f75b2 */ /* 0x0006240008000100 */
[----:B---3--:R-:W-:Y:S01]  /*0690*/  NOP ;  /* 0x0000000000007918 */ /* 0x008fe20000000000 */
.L_x_416:
        /* <DEDUP_REMOVED lines=22> */
.L_x_417:
        /* <DEDUP_REMOVED lines=22> */
.L_x_418:
[----:B0-----:R-:W-:Y:S01]  /*0960*/  UMOV UR4, 0x1 ;  /* 0x0000000100047882 */ /* 0x001fe20000000000 */
[----:B------:R-:W-:Y:S01]  /*0970*/  PLOP3.LUT P0, PT, PT, PT, UP0, 0x80, 0x0 ;  /* 0x000000000000781c */ /* 0x000fe20003f0f008 */
[----:B------:R-:W-:Y:S01]  /*0980*/  USEL UR4, UR4, 0x2, !UP0 ;  /* 0x0000000204047887 */ /* 0x000fe2000c000000 */
[----:B------:R-:W-:Y:S01]  /*0990*/  NOP ;  /* 0x0000000000007918 */ /* 0x000fe20000000000 */
[----:B------:R-:W-:Y:S01]  /*09a0*/  ULDC.64 UR56, c[0x0][0x208] ;  /* 0x0000820000387ab9 */ /* 0x000fe20000000a00 */
[----:B------:R-:W-:Y:S03]  /*09b0*/  BSSY B9, `(.L_x_419) ;  /* 0x0002138000097945 */ /* 0x000fe60003800000 */
[----:B------:R-:W-:-:S05]  /*09c0*/  IMAD.U32 R2, RZ, RZ, UR4 ;  /* 0x00000004ff027e24 */ /* 0x000fca000f8e00ff */
[----:B------:R0:W-:Y:S01]  /*09d0*/  STL [R1+0x88], R2 ;  /* 0x0000880201007387 */ /* 0x0001e20000100800 */
[----:B-12-4-:R-:W-:Y:S06]  /*09e0*/  BAR.SYNC.DEFER_BLOCKING 0x0 ;  /* 0x0000000000007b1d */ /* 0x016fec0000010000 */
[----:B------:R-:W-:Y:S05]  /*09f0*/  @!P0 BRA `(.L_x_420) ;  /* 0x00000190008c8947 */ /* 0x000fea0003800000 */
.L_x_421:
        /* <DEDUP_REMOVED lines=8> */
[----:B-1----:R-:W-:-:S06]  /*0a80*/  ULEA UR4, UR5, UR4, 0x18 ;  /* 0x0000000405047291 */ /* 0x002fcc000f8ec03f */
[----:B0-----:R-:W-:Y:S01]  /*0a90*/  IMAD.U32 R2, RZ, RZ, UR4 ;  /* 0x00000004ff027e24 */ /* 0x001fe2000f8e00ff */
[----:B------:R-:W-:-:S04]  /*0aa0*/  ULDC UR4, c[0x0][0xc3c] ;  /* 0x00030f0000047ab9 */ /* 0x000fc80000000800 */
[----:B------:R-:W0:Y:S01]  /*0ab0*/  LDS.128 R144, [R2+0x348d0] ;  /* 0x0348d00002907984 */ /* 0x000e220000000c00 */
[----:B------:R-:W-:Y:S06]  /*0ac0*/  BAR.ARV 0x4, 0x180 ;  /* 0x0106000000007b1d */ /* 0x000fec0000002000 */
[----:B0-----:R-:W-:-:S13]  /*0ad0*/  ISETP.GE.AND P0, PT, R147, UR4, PT ;  /* 0x0000000493007c0c */ /* 0x001fda000bf06270 */
[----:B------:R-:W-:Y:S05]  /*0ae0*/  @P0 BRA `(.L_x_422) ;  /* 0x0000021000900947 */ /* 0x000fea0003800000 */
[----:B------:R-:W2:Y:S01]  /*0af0*/  LDL R0, [R1+0x88] ;  /* 0x0000880001007983 */ /* 0x000ea20000100800 */
[----:B------:R-:W-:Y:S01]  /*0b00*/  VIADD R18, R6, 0xffffff80 ;  /* 0xffffff8006127836 */ /* 0x000fe20000000000 */
[----:B------:R-:W-:Y:S01]  /*0b10*/  R2UR UR61, R2 ;  /* 0x00000000023d72ca */ /* 0x000fe200000e0000 */
[----:B------:R-:W-:Y:S02]  /*0b20*/  IMAD.MOV.U32 R206, RZ, RZ, RZ ;  /* 0x000000ffffce7224 */ /* 0x000fe400078e00ff */
[----:B------:R-:W-:Y:S02]  /*0b30*/  IMAD.MOV.U32 R16, RZ, RZ, RZ ;  /* 0x000000ffff107224 */ /* 0x000fe400078e00ff */
[----:B------:R-:W-:Y:S02]  /*0b40*/  IMAD.MOV.U32 R184, RZ, RZ, RZ ;  /* 0x000000ffffb87224 */ /* 0x000fe400078e00ff */
[----:B------:R-:W-:Y:S02]  /*0b50*/  IMAD.MOV.U32 R196, RZ, RZ, RZ ;  /* 0x000000ffffc47224 */ /* 0x000fe400078e00ff */
[----:B------:R-:W-:-:S04]  /*0b60*/  IMAD.MOV.U32 R194, RZ, RZ, RZ ;  /* 0x000000ffffc27224 */ /* 0x000fc800078e00ff */
[----:B------:R-:W-:Y:S01]  /*0b70*/  UIADD3 UR61, UR61, 0x10400, URZ ;  /* 0x000104003d3d7890 */ /* 0x000fe2000fffe03f */
[----:B--2---:R-:W-:Y:S02]  /*0b80*/  R2UR UR4, R0 ;  /* 0x00000000000472ca */ /* 0x004fe400000e0000 */
[----:B------:R-:W-:-:S04]  /*0b90*/  SHF.R.S32.HI R0, RZ, 0x1f, R18 ;  /* 0x0000001fff007819 */ /* 0x000fc80000011412 */
[CC--:B------:R-:W-:Y:S02]  /*0ba0*/  LEA.HI R4, R0.reuse, R18.reuse, RZ, 0x4 ;  /* 0x0000001200047211 */ /* 0x0c0fe400078f20ff */
[CC--:B------:R-:W-:Y:S02]  /*0bb0*/  LEA.HI R3, R0.reuse, R18.reuse, RZ, 0x7 ;  /* 0x0000001200037211 */ /* 0x0c0fe400078f38ff */
[----:B------:R-:W-:Y:S02]  /*0bc0*/  SHF.R.S32.HI R7, RZ, 0x4, R4 ;  /* 0x00000004ff077819 */ /* 0x000fe40000011404 */
[----:B------:R-:W-:Y:S01]  /*0bd0*/  LEA.HI R6, R0, R18, RZ, 0x2 ;  /* 0x0000001200067211 */ /* 0x000fe200078f10ff */
[----:B------:R-:W-:Y:S01]  /*0be0*/  ULOP3.LUT UR58, UR4, 0x1, URZ, 0xfc, !UPT ;  /* 0x00000001043a7892 */ /* 0x000fe2000f8efc3f */
[C---:B------:R-:W-:Y:S02]  /*0bf0*/  LOP3.LUT R5, R4.reuse, 0x3fffff0, RZ, 0xc0, !PT ;  /* 0x03fffff004057812 */ /* 0x040fe400078ec0ff */
[----:B------:R-:W-:-:S02]  /*0c00*/  LEA.HI R4, R4, R7, RZ, 0x1 ;  /* 0x0000000704047211 */ /* 0x000fc400078f08ff */
[----:B------:R-:W-:Y:S01]  /*0c10*/  LOP3.LUT R232, R3, 0xffffff80, RZ, 0xc0, !PT ;  /* 0xffffff8003e87812 */ /* 0x000fe200078ec0ff */
[----:B------:R-:W-:Y:S01]  /*0c20*/  IMAD.IADD R5, R18, 0x1, -R5 ;  /* 0x0000000112057824 */ /* 0x000fe200078e0a05 */
[----:B------:R-:W-:Y:S02]  /*0c30*/  LOP3.LUT R228, R6, 0xfffffffc, RZ, 0xc0, !PT ;  /* 0xfffffffc06e47812 */ /* 0x000fe400078ec0ff */
[----:B------:R-:W-:Y:S01]  /*0c40*/  LEA.HI R192, R0, R18, RZ, 0x5 ;  /* 0x0000001200c07211 */ /* 0x000fe200078f28ff */
[----:B------:R-:W-:Y:S01]  /*0c50*/  IMAD.IADD R232, R18, 0x1, -R232 ;  /* 0x0000000112e87824 */ /* 0x000fe200078e0ae8 */
[----:B------:R-:W-:Y:S01]  /*0c60*/  LOP3.LUT R4, R4, 0x1ffffffe, RZ, 0xc0, !PT ;  /* 0x1ffffffe04047812 */ /* 0x000fe200078ec0ff */
[----:B------:R-:W-:Y:S01]  /*0c70*/  IMAD.IADD R228, R18, 0x1, -R228 ;  /* 0x0000000112e47824 */ /* 0x000fe200078e0ae4 */
[----:B------:R-:W-:Y:S02]  /*0c80*/  SHF.R.S32.HI R192, RZ, 0x5, R192 ;  /* 0x00000005ffc07819 */ /* 0x000fe400000114c0 */
[----:B------:R-:W-:Y:S01]  /*0c90*/  SHF.R.S32.HI R17, RZ, 0x2, R6 ;  /* 0x00000002ff117819 */ /* 0x000fe20000011406 */
[----:B------:R-:W-:Y:S01]  /*0ca0*/  IMAD.IADD R4, R7, 0x1, -R4 ;  /* 0x0000000107047824 */ /* 0x000fe200078e0a04 */
[----:B------:R-:W-:Y:S01]  /*0cb0*/  SHF.R.S32.HI R7, RZ, 0x1f, R232 ;  /* 0x0000001fff077819 */ /* 0x000fe200000114e8 */
[----:B------:R-:W-:Y:S01]  /*0cc0*/  IMAD.SHL.U32 R22, R228, 0x4, RZ ;  /* 0x00000004e4167824 */ /* 0x000fe200078e00ff */
[----:B------:R-:W-:Y:S01]  /*0cd0*/  SHF.R.S32.HI R6, RZ, 0x1f, R6 ;  /* 0x0000001fff067819 */ /* 0x000fe20000011406 */
[----:B------:R-:W-:Y:S01]  /*0ce0*/  IMAD R9, R192, 0x10, R5 ;  /* 0x00000010c0097824 */ /* 0x000fe200078e0205 */
[----:B------:R-:W-:Y:S01]  /*0cf0*/  LEA.HI R5, R7, R232, RZ, 0x2 ;  /* 0x000000e807057211 */ /* 0x000fe200078f10ff */
[----:B------:R-:W-:Y:S01]  /*0d00*/  VIADD R186, R22, 0x20 ;  /* 0x0000002016ba7836 */ /* 0x000fe20000000000 */
[----:B------:R-:W-:Y:S01]  /*0d10*/  LEA.HI R6, R6, R17, RZ, 0x3 ;  /* 0x0000001106067211 */ /* 0x000fe200078f18ff */
[----:B------:R-:W-:Y:S01]  /*0d20*/  IMAD R14, R9, 0x8, R4 ;  /* 0x00000008090e7824 */ /* 0x000fe200078e0204 */
[--C-:B------:R-:W-:Y:S01]  /*0d30*/  SHF.R.S32.HI R4, RZ, 0x2, R5.reuse ;  /* 0x00000002ff047819 */ /* 0x100fe20000011405 */
[C---:B------:R-:W-:Y:S01]  /*0d40*/  IMAD.IADD R8, R22.reuse, 0x1, R186 ;  /* 0x0000000116087824 */ /* 0x040fe200078e02ba */
[----:B------:R-:W-:Y:S01]  /*0d50*/  SHF.R.S32.HI R9, RZ, 0x1f, R5 ;  /* 0x0000001fff097819 */ /* 0x000fe20000011405 */
[----:B------:R-:W-:Y:S01]  /*0d60*/  VIADD R207, R17, 0x40 ;  /* 0x0000004011cf7836 */ /* 0x000fe20000000000 */
[----:B------:R-:W-:Y:S01]  /*0d70*/  SHF.R.S32.HI R15, RZ, 0x7, R3 ;  /* 0x00000007ff0f7819 */ /* 0x000fe20000011403 */
[C---:B------:R-:W-:Y:S01]  /*0d80*/  VIADD R188, R22.reuse, 0x40 ;  /* 0x0000004016bc7836 */ /* 0x040fe20000000000 */
[----:B------:R-:W-:Y:S01]  /*0d90*/  LEA.HI R9, R9, R4, RZ, 0x3 ;  /* 0x0000000409097211 */ /* 0x000fe200078f18ff */
[----:B------:R-:W-:Y:S01]  /*0da0*/  IMAD.SHL.U32 R185, R207, 0x40, RZ ;  /* 0x00000040cfb97824 */ /* 0x000fe200078e00ff */
[----:B------:R-:W-:Y:S01]  /*0db0*/  SHF.R.S32.HI R11, RZ, 0x1f, R8 ;  /* 0x0000001fff0b7819 */ /* 0x000fe20000011408 */
[C---:B------:R-:W-:Y:S01]  /*0dc0*/  IMAD.IADD R10, R22.reuse, 0x1, R188 ;  /* 0x00000001160a7824 */ /* 0x040fe200078e02bc */
[----:B------:R-:W-:Y:S01]  /*0dd0*/  LOP3.LUT R9, R9, 0xfffffff8, RZ, 0xc0, !PT ;  /* 0xfffffff809097812 */ /* 0x000fe200078ec0ff */
[C---:B------:R-:W-:Y:S01]  /*0de0*/  VIADD R189, R22.reuse, 0x30 ;  /* 0x0000003016bd7836 */ /* 0x040fe20000000000 */
[----:B------:R-:W-:Y:S01]  /*0df0*/  LEA.HI R7, R7, R232, RZ, 0x5 ;  /* 0x000000e807077211 */ /* 0x000fe200078f28ff */
[----:B------:R-:W-:Y:S01]  /*0e00*/  VIADD R187, R22, 0x10 ;  /* 0x0000001016bb7836 */ /* 0x000fe20000000000 */
[----:B------:R-:W-:Y:S01]  /*0e10*/  LOP3.LUT R6, R6, 0xfffffff8, RZ, 0xc0, !PT ;  /* 0xfffffff806067812 */ /* 0x000fe200078ec0ff */
[----:B------:R-:W-:Y:S01]  /*0e20*/  IMAD.IADD R4, R4, 0x1, -R9 ;  /* 0x0000000104047824 */ /* 0x000fe200078e0a09 */
[----:B------:R-:W-:Y:S01]  /*0e30*/  LEA.HI R3, R3, R15, RZ, 0x1 ;  /* 0x0000000f03037211 */ /* 0x000fe200078f08ff */
[----:B------:R-:W-:Y:S01]  /*0e40*/  VIADD R190, R22, 0x50 ;  /* 0x0000005016be7836 */ /* 0x000fe20000000000 */
[-C--:B------:R-:W-:Y:S01]  /*0e50*/  LEA.HI R12, R11, R8.reuse, RZ, 0x3 ;  /* 0x000000080b0c7211 */ /* 0x080fe200078f18ff */
[----:B------:R-:W-:Y:S01]  /*0e60*/  IMAD.IADD R231, R17, 0x1, -R6 ;  /* 0x0000000111e77824 */ /* 0x000fe200078e0a06 */
[----:B------:R-:W-:Y:S01]  /*0e70*/  LEA.HI R13, R11, R8, RZ, 0x6 ;  /* 0x000000080b0d7211 */ /* 0x000fe200078f30ff */
[----:B------:R-:W-:Y:S01]  /*0e80*/  IMAD.SHL.U32 R25, R189, 0x2, RZ ;  /* 0x00000002bd197824 */ /* 0x000fe200078e00ff */
[----:B------:R-:W-:Y:S01]  /*0e90*/  SHF.R.S32.HI R8, RZ, 0x1f, R207 ;  /* 0x0000001fff087819 */ /* 0x000fe200000114cf */
[----:B------:R-:W-:Y:S01]  /*0ea0*/  IMAD.SHL.U32 R191, R231, 0x40, RZ ;  /* 0x00000040e7bf7824 */ /* 0x000fe200078e00ff */
[----:B------:R-:W-:Y:S01]  /*0eb0*/  SHF.R.S32.HI R7, RZ, 0x5, R7 ;  /* 0x00000005ff077819 */ /* 0x000fe20000011407 */
[----:B------:R-:W-:Y:S01]  /*0ec0*/  IMAD.SHL.U32 R13, R13, 0x80, RZ ;  /* 0x000000800d0d7824 */ /* 0x000fe200078e00ff */
[----:B------:R-:W-:Y:S01]  /*0ed0*/  LOP3.LUT R3, R3, 0x3fffffe, RZ, 0xc0, !PT ;  /* 0x03fffffe03037812 */ /* 0x000fe200078ec0ff */
[----:B------:R-:W-:Y:S01]  /*0ee0*/  IMAD.SHL.U32 R24, R190, 0x2, RZ ;  /* 0x00000002be187824 */ /* 0x000fe200078e00ff */
[----:B------:R-:W-:Y:S01]  /*0ef0*/  LEA.HI R0, R0, R18, RZ, 0x3 ;  /* 0x0000001200007211 */ /* 0x000fe200078f18ff */
[----:B------:R-:W-:Y:S01]  /*0f00*/  IMAD R4, R7, 0x10, R4 ;  /* 0x0000001007047824 */ /* 0x000fe200078e0204 */
[----:B------:R-:W-:Y:S01]  /*0f10*/  LEA.HI R8, R8, R207, RZ, 0x3 ;  /* 0x000000cf08087211 */ /* 0x000fe200078f18ff */
[----:B------:R-:W-:Y:S01]  /*0f20*/  IMAD.IADD R3, R15, 0x1, -R3 ;  /* 0x000000010f037824 */ /* 0x000fe200078e0a03 */
[----:B------:R-:W-:Y:S01]  /*0f30*/  SHF.R.S32.HI R11, RZ, 0x1f, R10 ;  /* 0x0000001fff0b7819 */ /* 0x000fe2000001140a */
[----:B------:R-:W-:Y:S01]  /*0f40*/  IMAD.SHL.U32 R234, R187, 0x2, RZ ;  /* 0x00000002bbea7824 */ /* 0x000fe200078e00ff */
[----:B------:R-:W-:Y:S01]  /*0f50*/  LOP3.LUT R185, R185, 0x1c0, RZ, 0xc0, !PT ;  /* 0x000001c0b9b97812 */ /* 0x000fe200078ec0ff */
[----:B------:R-:W-:Y:S01]  /*0f60*/  IMAD.SHL.U32 R8, R8, 0x40, RZ ;  /* 0x0000004008087824 */ /* 0x000fe200078e00ff */
[----:B------:R-:W-:Y:S01]  /*0f70*/  LOP3.LUT R201, R0, 0xfffffff8, RZ, 0xc0, !PT ;  /* 0xfffffff800c97812 */ /* 0x000fe200078ec0ff */
[----:B------:R-:W-:Y:S01]  /*0f80*/  IMAD R15, R3, 0x40, R4 ;  /* 0x00000040030f7824 */ /* 0x000fe200078e0204 */
[-C--:B------:R-:W-:Y:S01]  /*0f90*/  LEA.HI R230, R11, R10.reuse, RZ, 0x3 ;  /* 0x0000000a0be67211 */ /* 0x080fe200078f18ff */
[----:B------:R-:W-:Y:S01]  /*0fa0*/  IMAD.SHL.U32 R236, R186, 0x2, RZ ;  /* 0x00000002baec7824 */ /* 0x000fe200078e00ff */
[----:B------:R-:W-:Y:S01]  /*0fb0*/  LOP3.LUT R191, R191, 0x1c0, RZ, 0xc0, !PT ;  /* 0x000001c0bfbf7812 */ /* 0x000fe200078ec0ff */
[----:B------:R-:W-:Y:S01]  /*0fc0*/  IMAD.IADD R201, R18, 0x1, -R201 ;  /* 0x0000000112c97824 */ /* 0x000fe200078e0ac9 */
[----:B------:R-:W-:Y:S01]  /*0fd0*/  SHF.R.U32.HI R21, RZ, 0x3, R185 ;  /* 0x00000003ff157819 */ /* 0x000fe200000116b9 */
[----:B------:R-:W-:Y:S01]  /*0fe0*/  IMAD.SHL.U32 R18, R228, 0x8, RZ ;  /* 0x00000008e4127824 */ /* 0x000fe200078e00ff */
[--C-:B------:R-:W-:Y:S01]  /*0ff0*/  LOP3.LUT R3, R185, 0x38, R12.reuse, 0xf8, !PT ;  /* 0x00000038b9037812 */ /* 0x100fe200078ef80c */
[----:B------:R-:W-:Y:S01]  /*1000*/  IMAD.SHL.U32 R198, R201, 0x8, RZ ;  /* 0x00000008c9c67824 */ /* 0x000fe200078e00ff */
[----:B------:R-:W-:Y:S01]  /*1010*/  LEA.HI R10, R11, R10, RZ, 0x6 ;  /* 0x0000000a0b0a7211 */ /* 0x000fe200078f30ff */
[----:B------:R-:W-:Y:S01]  /*1020*/  STL [R1+0x7c], R15 ;  /* 0x00007c0f01007387 */ /* 0x000fe20000100800 */
[----:B------:R-:W-:Y:S01]  /*1030*/  LOP3.LUT R195, R8, 0xfffffe00, RZ, 0xc0, !PT ;  /* 0xfffffe0008c37812 */ /* 0x000fe200078ec0ff */
[----:B------:R-:W-:Y:S01]  /*1040*/  VIADD R200, R198, 0x40 ;  /* 0x00000040c6c87836 */ /* 0x000fe20000000000 */
[----:B------:R-:W-:Y:S01]  /*1050*/  SHF.R.U32.HI R193, RZ, 0x3, R191 ;  /* 0x00000003ffc17819 */ /* 0x000fe200000116bf */
[----:B------:R-:W-:Y:S01]  /*1060*/  IMAD.SHL.U32 R10, R10, 0x80, RZ ;  /* 0x000000800a0a7824 */ /* 0x000fe200078e00ff */
[----:B------:R-:W-:Y:S01]  /*1070*/  LOP3.LUT R4, R191, 0x38, R12, 0xf8, !PT ;  /* 0x00000038bf047812 */ /* 0x000fe200078ef80c */
[----:B------:R-:W-:Y:S01]  /*1080*/  STL [R1+0x14], R25 ;  /* 0x0000141901007387 */ /* 0x000fe20000100800 */
[----:B------:R-:W-:-:S02]  /*1090*/  LOP3.LUT R13, R13, 0xffffe000, RZ, 0xc0, !PT ;  /* 0xffffe0000d0d7812 */ /* 0x000fc400078ec0ff */
[----:B------:R-:W-:Y:S02]  /*10a0*/  LOP3.LUT R8, R3, R21, RZ, 0x3c, !PT ;  /* 0x0000001503087212 */ /* 0x000fe400078e3cff */
[----:B------:R-:W-:Y:S02]  /*10b0*/  LOP3.LUT R7, R185, 0x38, R230, 0xf8, !PT ;  /* 0x00000038b9077812 */ /* 0x000fe400078ef8e6 */
[----:B------:R-:W-:Y:S02]  /*10c0*/  LOP3.LUT R4, R4, R193, RZ, 0x3c, !PT ;  /* 0x000000c104047212 */ /* 0x000fe400078e3cff */
[----:B------:R-:W-:Y:S01]  /*10d0*/  IADD3 R8, R8, R13, R195 ;  /* 0x0000000d08087210 */ /* 0x000fe20007ffe0c3 */
[----:B------:R-:W-:Y:S01]  /*10e0*/  IMAD R13, R192, 0x200, R13 ;  /* 0x00000200c00d7824 */ /* 0x000fe200078e020d */
[----:B------:R-:W-:Y:S02]  /*10f0*/  LOP3.LUT R10, R10, 0xffffe000, RZ, 0xc0, !PT ;  /* 0xffffe0000a0a7812 */ /* 0x000fe400078ec0ff */
[----:B------:R-:W-:Y:S01]  /*1100*/  LOP3.LUT R7, R7, R21, RZ, 0x3c, !PT ;  /* 0x0000001507077212 */ /* 0x000fe200078e3cff */
[----:B------:R-:W-:Y:S01]  /*1110*/  IMAD.IADD R4, R13, 0x1, R4 ;  /* 0x000000010d047824 */ /* 0x000fe200078e0204 */
[----:B------:R-:W-:Y:S01]  /*1120*/  LOP3.LUT R5, R5, 0x7ffffffc, RZ, 0xc0, !PT ;  /* 0x7ffffffc05057812 */ /* 0x000fe200078ec0ff */
[----:B------:R-:W-:Y:S01]  /*1130*/  IMAD R3, R192, 0x200, R10 ;  /* 0x00000200c0037824 */ /* 0x000fe200078e020a */
[----:B------:R-:W-:-:S02]  /*1140*/  SHF.R.S32.HI R227, RZ, 0x3, R0 ;  /* 0x00000003ffe37819 */ /* 0x000fc40000011400 */
[----:B------:R-:W-:Y:S01]  /*1150*/  SHF.R.S32.HI R13, RZ, 0x1f, R200 ;  /* 0x0000001fff0d7819 */ /* 0x000fe200000114c8 */
[----:B------:R-:W-:Y:S01]  /*1160*/  IMAD.SHL.U32 R13, R188, 0x2, RZ ;  /* 0x00000002bc0d7824 */ /* 0x000fe200078e00ff */
[----:B------:R-:W-:Y:S01]  /*1170*/  SHF.R.S32.HI R0, RZ, 0x1f, R198 ;  /* 0x0000001fff007819 */ /* 0x000fe200000114c6 */
[----:B------:R-:W-:Y:S01]  /*1180*/  IMAD.IADD R5, R232, 0x1, -R5 ;  /* 0x00000001e8057824 */ /* 0x000fe200078e0a05 */
[----:B------:R-:W-:Y:S02]  /*1190*/  IADD3 R7, R7, R10, R195 ;  /* 0x0000000a07077210 */ /* 0x000fe40007ffe0c3 */
[----:B------:R-:W-:Y:S01]  /*11a0*/  LOP3.LUT R0, R185, 0x38, R18, 0xf8, !PT ;  /* 0x00000038b9007812 */ /* 0x000fe200078ef812 */
[----:B------:R0:W-:Y:S01]  /*11b0*/  STL [R1+0x4c], R13 ;  /* 0x00004c0d01007387 */ /* 0x0001e20000100800 */
[----:B------:R-:W-:Y:S01]  /*11c0*/  LOP3.LUT R6, R191, 0x38, R230, 0xf8, !PT ;  /* 0x00000038bf067812 */ /* 0x000fe200078ef8e6 */
[----:B------:R-:W-:Y:S01]  /*11d0*/  IMAD.SHL.U32 R225, R5, 0x2, RZ ;  /* 0x0000000205e17824 */ /* 0x000fe200078e00ff */
[----:B------:R-:W-:Y:S01]  /*11e0*/  SHF.R.S32.HI R10, RZ, 0x1f, R187 ;  /* 0x0000001fff0a7819 */ /* 0x000fe200000114bb */
[----:B------:R-:W-:Y:S01]  /*11f0*/  STL [R1+0x54], R24 ;  /* 0x0000541801007387 */ /* 0x000fe20000100800 */
[----:B------:R-:W-:Y:S01]  /*1200*/  SHF.R.S32.HI R9, RZ, 0x1f, R188 ;  /* 0x0000001fff097819 */ /* 0x000fe200000114bc */
[C---:B------:R-:W-:Y:S01]  /*1210*/  VIADD R224, R225.reuse, 0x10 ;  /* 0x00000010e1e07836 */ /* 0x040fe20000000000 */
[----:B------:R-:W-:Y:S01]  /*1220*/  SHF.R.S32.HI R11, RZ, 0x1f, R190 ;  /* 0x0000001fff0b7819 */ /* 0x000fe200000114be */
[----:B------:R-:W-:Y:S01]  /*1230*/  VIADD R221, R225, 0x28 ;  /* 0x00000028e1dd7836 */ /* 0x000fe20000000000 */
[----:B------:R-:W-:Y:S01]  /*1240*/  LOP3.LUT R0, R195, R0, R21, 0xf6, !PT ;  /* 0x00000000c3007212 */ /* 0x000fe200078ef615 */
[----:B0-----:R-:W-:Y:S01]  /*1250*/  IMAD.SHL.U32 R13, R14, 0x8, RZ ;  /* 0x000000080e0d7824 */ /* 0x001fe200078e00ff */
[----:B------:R-:W-:Y:S01]  /*1260*/  LOP3.LUT R6, R6, R193, RZ, 0x3c, !PT ;  /* 0x000000c106067212 */ /* 0x000fe200078e3cff */
[----:B------:R-:W-:Y:S01]  /*1270*/  VIADD R218, R225, 0x40 ;  /* 0x00000040e1da7836 */ /* 0x000fe20000000000 */
[----:B------:R-:W-:Y:S01]  /*1280*/  SHF.L.U64.HI R233, R187, 0x1, R10 ;  /* 0x00000001bbe97819 */ /* 0x000fe2000001020a */
[----:B------:R-:W-:Y:S01]  /*1290*/  VIADD R215, R225, 0x58 ;  /* 0x00000058e1d77836 */ /* 0x000fe20000000000 */
[----:B------:R-:W-:Y:S01]  /*12a0*/  SHF.L.U64.HI R10, R188, 0x1, R9 ;  /* 0x00000001bc0a7819 */ /* 0x000fe20000010209 */
[----:B------:R-:W-:Y:S01]  /*12b0*/  IMAD.IADD R6, R3, 0x1, R6 ;  /* 0x0000000103067824 */ /* 0x000fe200078e0206 */
[----:B------:R-:W-:Y:S01]  /*12c0*/  SHF.L.U64.HI R9, R190, 0x1, R11 ;  /* 0x00000001be097819 */ /* 0x000fe2000001020b */
[----:B------:R-:W-:Y:S01]  /*12d0*/  STL [R1+0x84], R13 ;  /* 0x0000840d01007387 */ /* 0x000fe20000100800 */
[----:B------:R-:W-:Y:S01]  /*12e0*/  LEA R0, R0, UR61, 0x1 ;  /* 0x0000003d00007c11 */ /* 0x000fe2000f8e08ff */
[C---:B------:R-:W-:Y:S01]  /*12f0*/  VIADD R212, R225.reuse, 0x70 ;  /* 0x00000070e1d47836 */ /* 0x040fe20000000000 */
[----:B------:R-:W-:Y:S01]  /*1300*/  LEA.HI R3, R228, R228, RZ, 0x1 ;  /* 0x000000e4e4037211 */ /* 0x000fe200078f08ff */
[----:B------:R-:W-:Y:S01]  /*1310*/  STL [R1+0x48], R10 ;  /* 0x0000480a01007387 */ /* 0x000fe20000100800 */
[C---:B------:R-:W-:Y:S01]  /*1320*/  VIADD R223, R225.reuse, 0x18 ;  /* 0x00000018e1df7836 */ /* 0x040fe20000000000 */
[----:B------:R-:W-:Y:S01]  /*1330*/  LEA R8, R8, UR61, 0x1 ;  /* 0x0000003d08087c11 */ /* 0x000fe2000f8e08ff */
[----:B------:R-:W-:Y:S01]  /*1340*/  VIADD R220, R225, 0x30 ;  /* 0x00000030e1dc7836 */ /* 0x000fe20000000000 */
[----:B------:R-:W-:Y:S01]  /*1350*/  STL [R1+0x50], R9 ;  /* 0x0000500901007387 */ /* 0x000fe20000100800 */
[----:B------:R-:W-:Y:S01]  /*1360*/  LOP3.LUT R3, R3, 0x1ffffffe, RZ, 0xc0, !PT ;  /* 0x1ffffffe03037812 */ /* 0x000fe200078ec0ff */
[C---:B------:R-:W-:Y:S01]  /*1370*/  VIADD R217, R225.reuse, 0x48 ;  /* 0x00000048e1d97836 */ /* 0x040fe20000000000 */
[----:B------:R-:W-:Y:S01]  /*1380*/  SHF.R.S32.HI R5, RZ, 0x1f, R223 ;  /* 0x0000001fff057819 */ /* 0x000fe200000114df */
[----:B------:R0:W-:Y:S01]  /*1390*/  STL [R1+0x74], R0 ;  /* 0x0000740001007387 */ /* 0x0001e20000100800 */
[C---:B------:R-:W-:Y:S01]  /*13a0*/  VIADD R214, R225.reuse, 0x60 ;  /* 0x00000060e1d67836 */ /* 0x040fe20000000000 */
[----:B------:R-:W-:Y:S01]  /*13b0*/  SHF.R.S32.HI R5, RZ, 0x1f, R220 ;  /* 0x0000001fff057819 */ /* 0x000fe200000114dc */
[----:B------:R-:W-:Y:S01]  /*13c0*/  VIADD R211, R225, 0x78 ;  /* 0x00000078e1d37836 */ /* 0x000fe20000000000 */
[----:B------:R-:W-:Y:S01]  /*13d0*/  SHF.R.S32.HI R5, RZ, 0x1f, R217 ;  /* 0x0000001fff057819 */ /* 0x000fe200000114d9 */
[----:B------:R-:W-:Y:S01]  /*13e0*/  IMAD.IADD R3, R228, 0x1, -R3 ;  /* 0x00000001e4037824 */ /* 0x000fe200078e0a03 */
[----:B------:R-:W-:Y:S01]  /*13f0*/  SHF.R.S32.HI R5, RZ, 0x1f, R214 ;  /* 0x0000001fff057819 */ /* 0x000fe200000114d6 */
[----:B------:R-:W-:Y:S01]  /*1400*/  STL [R1+0x6c], R8 ;  /* 0x00006c0801007387 */ /* 0x000fe20000100800 */
[----:B------:R-:W-:Y:S01]  /*1410*/  SHF.R.S32.HI R5, RZ, 0x1f, R211 ;  /* 0x0000001fff057819 */ /* 0x000fe200000114d3 */
[----:B------:R-:W-:Y:S01]  /*1420*/  IMAD R5, R3, 0x8, R15 ;  /* 0x0000000803057824 */ /* 0x000fe200078e020f */
[----:B0-----:R-:W-:Y:S01]  /*1430*/  SHF.R.S32.HI R0, RZ, 0x1f, R224 ;  /* 0x0000001fff007819 */ /* 0x001fe200000114e0 */
[C---:B------:R-:W-:Y:S01]  /*1440*/  VIADD R222, R225.reuse, 0x20 ;  /* 0x00000020e1de7836 */ /* 0x040fe20000000000 */
[----:B------:R-:W-:Y:S01]  /*1450*/  SHF.R.S32.HI R0, RZ, 0x1f, R221 ;  /* 0x0000001fff007819 */ /* 0x000fe200000114dd */
[C---:B------:R-:W-:Y:S01]  /*1460*/  VIADD R219, R225.reuse, 0x38 ;  /* 0x00000038e1db7836 */ /* 0x040fe20000000000 */
[----:B------:R-:W-:Y:S01]  /*1470*/  SHF.R.S32.HI R0, RZ, 0x1f, R218 ;  /* 0x0000001fff007819 */ /* 0x000fe200000114da */
[C---:B------:R-:W-:Y:S01]  /*1480*/  VIADD R216, R225.reuse, 0x50 ;  /* 0x00000050e1d87836 */ /* 0x040fe20000000000 */
[----:B------:R-:W-:Y:S01]  /*1490*/  SHF.R.S32.HI R0, RZ, 0x1f, R215 ;  /* 0x0000001fff007819 */ /* 0x000fe200000114d7 */
[C---:B------:R-:W-:Y:S01]  /*14a0*/  VIADD R213, R225.reuse, 0x68 ;  /* 0x00000068e1d57836 */ /* 0x040fe20000000000 */
[----:B------:R-:W-:Y:S01]  /*14b0*/  SHF.R.S32.HI R0, RZ, 0x1f, R212 ;  /* 0x0000001fff007819 */ /* 0x000fe200000114d4 */
[----:B------:R-:W-:Y:S01]  /*14c0*/  VIADD R210, R225, 0x8 ;  /* 0x00000008e1d27836 */ /* 0x000fe20000000000 */
[----:B------:R-:W-:-:S02]  /*14d0*/  LEA R0, R7, UR61, 0x1 ;  /* 0x0000003d07007c11 */ /* 0x000fc4000f8e08ff */
[----:B------:R-:W-:Y:S02]  /*14e0*/  LEA R3, R4, UR61, 0x1 ;  /* 0x0000003d04037c11 */ /* 0x000fe4000f8e08ff */
[----:B------:R-:W-:Y:S01]  /*14f0*/  SHF.R.S32.HI R235, RZ, 0x1f, R186 ;  /* 0x0000001fffeb7819 */ /* 0x000fe200000114ba */
[----:B------:R0:W-:Y:S01]  /*1500*/  STL [R1+0x68], R0 ;  /* 0x0000680001007387 */ /* 0x0001e20000100800 */
[----:B------:R-:W-:Y:S02]  /*1510*/  SHF.R.S32.HI R20, RZ, 0x1f, R189 ;  /* 0x0000001fff147819 */ /* 0x000fe400000114bd */
[----:B------:R-:W-:Y:S01]  /*1520*/  SHF.R.S32.HI R9, RZ, 0x1f, R222 ;  /* 0x0000001fff097819 */ /* 0x000fe200000114de */
[----:B------:R1:W-:Y:S01]  /*1530*/  STL [R1+0x80], R5 ;  /* 0x0000800501007387 */ /* 0x0003e20000100800 */
[----:B------:R-:W-:Y:S02]  /*1540*/  SHF.R.S32.HI R9, RZ, 0x1f, R219 ;  /* 0x0000001fff097819 */ /* 0x000fe400000114db */
[----:B------:R-:W-:-:S02]  /*1550*/  SHF.R.S32.HI R9, RZ, 0x1f, R216 ;  /* 0x0000001fff097819 */ /* 0x000fc400000114d8 */
[----:B------:R-:W-:Y:S02]  /*1560*/  SHF.L.U64.HI R235, R186, 0x1, R235 ;  /* 0x00000001baeb7819 */ /* 0x000fe400000102eb */
[----:B0-----:R-:W-:Y:S02]  /*1570*/  LEA R0, R6, UR61, 0x1 ;  /* 0x0000003d06007c11 */ /* 0x001fe4000f8e08ff */
[----:B------:R-:W-:Y:S02]  /*1580*/  SHF.L.U64.HI R237, R189, 0x1, R20 ;  /* 0x00000001bded7819 */ /* 0x000fe40000010214 */
[----:B------:R-:W-:Y:S01]  /*1590*/  SHF.R.S32.HI R229, RZ, 0x3, R12 ;  /* 0x00000003ffe57819 */ /* 0x000fe2000001140c */
[----:B------:R1:W-:Y:S01]  /*15a0*/  STL [R1+0x70], R0 ;  /* 0x0000700001007387 */ /* 0x0003e20000100800 */
[----:B------:R-:W-:Y:S02]  /*15b0*/  SHF.R.S32.HI R230, RZ, 0x3, R230 ;  /* 0x00000003ffe67819 */ /* 0x000fe400000114e6 */
[----:B------:R-:W-:Y:S01]  /*15c0*/  SHF.R.S32.HI R9, RZ, 0x1f, R213 ;  /* 0x0000001fff097819 */ /* 0x000fe200000114d5 */
[----:B------:R1:W-:Y:S06]  /*15d0*/  STL [R1+0x78], R3 ;  /* 0x0000780301007387 */ /* 0x0003ec0000100800 */
.L_x_634:
[----:B01-34-:R-:W0:Y:S01]  /*15e0*/  LDC.64 R4, c[0x0][0xc88] ;  /* 0x00032200ff047b82 */ /* 0x01be220000000a00 */
[----:B------:R-:W-:Y:S01]  /*15f0*/  ULDC.64 UR4, c[0x0][0xa28] ;  /* 0x00028a0000047ab9 */ /* 0x000fe20000000a00 */
[----:B------:R-:W-:Y:S01]  /*1600*/  ULDC.64 UR8, c[0x0][0xa18] ;  /* 0x0002860000087ab9 */ /* 0x000fe20000000a00 */
[----:B------:R-:W-:Y:S01]  /*1610*/  ULDC.64 UR6, c[0x0][0xa08] ;  /* 0x0002820000067ab9 */ /* 0x000fe20000000a00 */
[----:B0-----:R-:W-:-:S05]  /*1620*/  IMAD.WIDE R4, R147, 0x4, R4 ;  /* 0x0000000493047825 */ /* 0x001fca00078e0204 */
[----:B------:R-:W2:Y:S01]  /*1630*/  LDG.E R203, desc[UR56][R4.64] ;  /* 0x0000003804cb7981 */ /* 0x000ea2000c1e1900 */
[----:B------:R-:W-:Y:S01]  /*1640*/  ISETP.NE.U32.AND P2, PT, RZ, UR4, PT ;  /* 0x00000004ff007c0c */ /* 0x000fe2000bf45070 */
[----:B------:R-:W-:Y:S01]  /*1650*/  IMAD.MOV.U32 R11, RZ, RZ, RZ ;  /* 0x000000ffff0b7224 */ /* 0x000fe200078e00ff */
[----:B------:R-:W-:Y:S01]  /*1660*/  ISETP.NE.U32.AND P1, PT, RZ, UR8, PT ;  /* 0x00000008ff007c0c */ /* 0x000fe2000bf25070 */
[----:B------:R-:W-:Y:S01]  /*1670*/  IMAD.MOV.U32 R27, RZ, RZ, RZ ;  /* 0x000000ffff1b7224 */ /* 0x000fe200078e00ff */
[----:B------:R-:W-:Y:S02]  /*1680*/  ISETP.NE.AND.EX P2, PT, RZ, UR5, PT, P2 ;  /* 0x00000005ff007c0c */ /* 0x000fe4000bf45320 */
[----:B------:R-:W-:Y:S02]  /*1690*/  ISETP.NE.AND.EX P1, PT, RZ, UR9, PT, P1 ;  /* 0x00000009ff007c0c */ /* 0x000fe4000bf25310 */
[----:B------:R-:W-:-:S04]  /*16a0*/  ISETP.NE.U32.AND P0, PT, RZ, UR6, PT ;  /* 0x00000006ff007c0c */ /* 0x000fc8000bf05070 */
[----:B------:R-:W-:Y:S02]  /*16b0*/  ISETP.NE.AND.EX P0, PT, RZ, UR7, PT, P0 ;  /* 0x00000007ff007c0c */ /* 0x000fe4000bf05300 */
[----:B--2---:R-:W-:Y:S01]  /*16c0*/  SHF.R.S32.HI R226, RZ, 0x1f, R203 ;  /* 0x0000001fffe27819 */ /* 0x004fe200000114cb */
[C---:B------:R-:W-:Y:S02]  /*16d0*/  IMAD.SHL.U32 R204, R203.reuse, 0x4, RZ ;  /* 0x00000004cbcc7824 */ /* 0x040fe400078e00ff */
[C---:B------:R-:W-:Y:S02]  /*16e0*/  @P2 LEA R4, P3, R203.reuse, UR4, 0x2 ;  /* 0x00000004cb042c11 */ /* 0x040fe4000f8610ff */
[C-C-:B------:R-:W-:Y:S02]  /*16f0*/  SHF.L.U64.HI R205, R203.reuse, 0x2, R226.reuse ;  /* 0x00000002cbcd7819 */ /* 0x140fe400000102e2 */
[----:B------:R-:W-:Y:S01]  /*1700*/  @P2 LEA.HI.X R5, R203, UR5, R226, 0x2, P3 ;  /* 0x00000005cb052c11 */ /* 0x000fe200098f14e2 */
[----:B------:R-:W-:Y:S01]  /*1710*/  ULDC UR4, c[0x0][0x288] ;  /* 0x0000a20000047ab9 */ /* 0x000fe20000000800 */
[----:B------:R-:W-:-:S03]  /*1720*/  IADD3 R8, P4, R204, UR6, RZ ;  /* 0x00000006cc087c10 */ /* 0x000fc6000ff9e0ff */
[----:B------:R0:W5:Y:S01]  /*1730*/  @P2 LDG.E R11, desc[UR56][R4.64] ;  /* 0x00000038040b2981 */ /* 0x000162000c1e1900 */
[----:B------:R-:W-:Y:S01]  /*1740*/  @P1 IADD3 R6, P2, R204, UR8, RZ ;  /* 0x00000008cc061c10 */ /* 0x000fe2000ff5e0ff */
[----:B------:R-:W-:Y:S01]  /*1750*/  IMAD.U32 R150, RZ, RZ, UR4 ;  /* 0x00000004ff967e24 */ /* 0x000fe2000f8e00ff */
[C---:B------:R-:W-:Y:S01]  /*1760*/  IADD3.X R9, R205.reuse, UR7, RZ, P4, !PT ;  /* 0x00000007cd097c10 */ /* 0x040fe2000a7fe4ff */
[----:B------:R-:W-:Y:S01]  /*1770*/  ULDC.64 UR4, c[0x0][0x418] ;  /* 0x0001060000047ab9 */ /* 0x000fe20000000a00 */
[----:B------:R-:W-:-:S03]  /*1780*/  @P1 IADD3.X R7, R205, UR9, RZ, P2, !PT ;  /* 0x00000009cd071c10 */ /* 0x000fc600097fe4ff */
[----:B------:R0:W5:Y:S01]  /*1790*/  @P0 LDG.E R27, desc[UR56][R8.64] ;  /* 0x00000038081b0981 */ /* 0x000162000c1e1900 */
[----:B------:R-:W-:Y:S01]  /*17a0*/  UISETP.NE.U32.AND UP0, UPT, UR4, URZ, UPT ;  /* 0x0000003f0400728c */ /* 0x000fe2000bf05070 */
[C---:B------:R-:W-:Y:S01]  /*17b0*/  LOP3.LUT R3, R146.reuse, 0xff000000, RZ, 0xc0, !PT ;  /* 0xff00000092037812 */ /* 0x040fe200078ec0ff */
[----:B------:R-:W-:Y:S01]  /*17c0*/  ULDC.64 UR8, c[0x0][0xa20] ;  /* 0x0002880000087ab9 */ /* 0x000fe20000000a00 */
[----:B------:R0:W5:Y:S01]  /*17d0*/  @P1 LDG.E R150, desc[UR56][R6.64] ;  /* 0x0000003806961981 */ /* 0x000162000c1e1900 */
[----:B------:R-:W-:Y:S01]  /*17e0*/  UISETP.NE.AND.EX UP0, UPT, UR5, URZ, UPT, UP0 ;  /* 0x0000003f0500728c */ /* 0x000fe2000bf05300 */
[----:B------:R-:W-:Y:S01]  /*17f0*/  ULDC UR4, c[0x0][0x424] ;  /* 0x0001090000047ab9 */ /* 0x000fe20000000800 */
[----:B------:R-:W-:Y:S02]  /*1800*/  ISETP.NE.U32.AND P2, PT, RZ, UR8, PT ;  /* 0x00000008ff007c0c */ /* 0x000fe4000bf45070 */
[----:B------:R-:W-:Y:S01]  /*1810*/  USEL UR4, UR4, 0x1, UP0 ;  /* 0x0000000104047887 */ /* 0x000fe20008000000 */
[----:B------:R-:W-:Y:S01]  /*1820*/  ULDC UR5, c[0x0][0x2f0] ;  /* 0x0000bc0000057ab9 */ /* 0x000fe20000000800 */
[----:B------:R-:W-:-:S02]  /*1830*/  LOP3.LUT R0, R146, 0xff0000, RZ, 0xc0, !PT ;  /* 0x00ff000092007812 */ /* 0x000fc400078ec0ff */
[----:B------:R-:W-:Y:S01]  /*1840*/  UIMAD UR4, UR4, UR5, URZ ;  /* 0x00000005040472a4 */ /* 0x000fe2000f8e023f */
[----:B------:R-:W-:Y:S02]  /*1850*/  SHF.R.U32.HI R3, RZ, 0x8, R3 ;  /* 0x00000008ff037819 */ /* 0x000fe40000011603 */
[----:B------:R-:W-:Y:S01]  /*1860*/  ISETP.NE.AND.EX P2, PT, RZ, UR9, PT, P2 ;  /* 0x00000009ff007c0c */ /* 0x000fe2000bf45320 */
[----:B------:R-:W-:Y:S01]  /*1870*/  ULDC UR5, c[0x0][0x348] ;  /* 0x0000d20000057ab9 */ /* 0x000fe20000000800 */
[----:B------:R-:W-:Y:S01]  /*1880*/  LEA.HI R202, R0, R3, RZ, 0x10 ;  /* 0x0000000300ca7211 */ /* 0x000fe200078f80ff */
[----:B------:R-:W-:Y:S01]  /*1890*/  IMAD.MOV.U32 R208, RZ, RZ, R145 ;  /* 0x000000ffffd07224 */ /* 0x000fe200078e0091 */
[----:B------:R-:W-:Y:S01]  /*18a0*/  LOP3.LUT R199, R146, 0xffff, RZ, 0xc0, !PT ;  /* 0x0000ffff92c77812 */ /* 0x000fe200078ec0ff */
[----:B0-----:R-:W-:Y:S08]  /*18b0*/  @P1 BRA `(.L_x_423) ;  /* 0x0000000000241947 */ /* 0x001ff00003800000 */
[----:B------:R-:W-:Y:S02]  /*18c0*/  ULDC.64 UR6, c[0x0][0xa00] ;  /* 0x0002800000067ab9 */ /* 0x000fe40000000a00 */
[----:B------:R-:W-:-:S04]  /*18d0*/  ISETP.NE.U32.AND P1, PT, RZ, UR6, PT ;  /* 0x00000006ff007c0c */ /* 0x000fc8000bf25070 */
[----:B------:R-:W-:-:S13]  /*18e0*/  ISETP.NE.AND.EX P1, PT, RZ, UR7, PT, P1 ;  /* 0x00000007ff007c0c */ /* 0x000fda000bf25310 */
[----:B------:R-:W-:Y:S05]  /*18f0*/  @!P1 BRA `(.L_x_423) ;  /* 0x0000000000149947 */ /* 0x000fea0003800000 */
[----:B------:R-:W0:Y:S02]  /*1900*/  LDC.64 R4, c[0x0][0xa00] ;  /* 0x00028000ff047b82 */ /* 0x000e240000000a00 */
[----:B0-----:R-:W-:-:S05]  /*1910*/  IMAD.WIDE R4, R203, 0x4, R4 ;  /* 0x00000004cb047825 */ /* 0x001fca00078e0204 */
[----:B-----5:R-:W2:Y:S04]  /*1920*/  LDG.E R150, desc[UR56][R4.64] ;  /* 0x0000003804967981 */ /* 0x020ea8000c1e1900 */
[----:B------:R-:W2:Y:S02]  /*1930*/  LDG.E R3, desc[UR56][R4.64+0x4] ;  /* 0x0000043804037981 */ /* 0x000ea4000c1e1900 */
[----:B--2---:R-:W-:-:S07]  /*1940*/  IMAD.IADD R150, R3, 0x1, -R150 ;  /* 0x0000000103967824 */ /* 0x004fce00078e0a96 */
.L_x_423:
[----:B------:R-:W-:Y:S02]  /*1950*/  IMAD.U32 R24, RZ, RZ, UR5 ;  /* 0x00000005ff187e24 */ /* 0x000fe4000f8e00ff */
[----:B------:R-:W-:Y:S01]  /*1960*/  IMAD.U32 R26, RZ, RZ, UR4 ;  /* 0x00000004ff1a7e24 */ /* 0x000fe2000f8e00ff */
[----:B------:R-:W-:Y:S06]  /*1970*/  @!P2 BRA `(.L_x_424) ;  /* 0x000000000010a947 */ /* 0x000fec0003800000 */
[----:B------:R-:W-:-:S04]  /*1980*/  IADD3 R4, P0, R204, UR8, RZ ;  /* 0x00000008cc047c10 */ /* 0x000fc8000ff1e0ff */
[----:B------:R-:W-:-:S05]  /*1990*/  IADD3.X R5, R205, UR9, RZ, P0, !PT ;  /* 0x00000009cd057c10 */ /* 0x000fca00087fe4ff */
[----:B------:R0:W5:Y:S01]  /*19a0*/  LDG.E R26, desc[UR56][R4.64] ;  /* 0x00000038041a7981 */ /* 0x000162000c1e1900 */
[----:B------:R-:W-:Y:S05]  /*19b0*/  BRA `(.L_x_425) ;  /* 0x0000000000107947 */ /* 0x000fea0003800000 */
.L_x_424:
[----:B------:R-:W-:Y:S05]  /*19c0*/  @!P0 BRA `(.L_x_425) ;  /* 0x00000000000c8947 */ /* 0x000fea0003800000 */
[----:B------:R-:W2:Y:S04]  /*19d0*/  LDG.E R3, desc[UR56][R8.64] ;  /* 0x0000003808037981 */ /* 0x000ea8000c1e1900 */
[----:B------:R-:W2:Y:S02]  /*19e0*/  LDG.E R26, desc[UR56][R8.64+0x4] ;  /* 0x00000438081a7981 */ /* 0x000ea4000c1e1900 */
[----:B--2---:R-:W-:-:S07]  /*19f0*/  IMAD.IADD R26, R26, 0x1, -R3 ;  /* 0x000000011a1a7824 */ /* 0x004fce00078e0a03 */
.L_x_425:
[----:B------:R-:W-:Y:S01]  /*1a00*/  ULDC.64 UR4, c[0x0][0xa10] ;  /* 0x0002840000047ab9 */ /* 0x000fe20000000a00 */
[----:B------:R-:W2:Y:S01]  /*1a10*/  LDL.LU R28, [R1+0x10] ;  /* 0x00001000011c7983 */ /* 0x000ea20000300800 */
[----:B------:R-:W-:-:S04]  /*1a20*/  ISETP.NE.U32.AND P0, PT, RZ, UR4, PT ;  /* 0x00000004ff007c0c */ /* 0x000fc8000bf05070 */
[----:B------:R-:W-:Y:S01]  /*1a30*/  ISETP.NE.AND.EX P0, PT, RZ, UR5, PT, P0 ;  /* 0x00000005ff007c0c */ /* 0x000fe2000bf05300 */
[----:B------:R-:W-:Y:S02]  /*1a40*/  ULDC.64 UR4, c[0x0][0xa30] ;  /* 0x00028c0000047ab9 */ /* 0x000fe40000000a00 */
[----:B------:R-:W-:-:S10]  /*1a50*/  ISETP.NE.U32.AND P1, PT, RZ, UR4, PT ;  /* 0x00000004ff007c0c */ /* 0x000fd4000bf25070 */
[----:B0-----:R-:W0:Y:S02]  /*1a60*/  @P0 LDC.64 R4, c[0x0][0xa10] ;  /* 0x00028400ff040b82 */ /* 0x001e240000000a00 */
[----:B0-----:R-:W-:-:S05]  /*1a70*/  @P0 IMAD.WIDE R4, R203, 0x4, R4 ;  /* 0x00000004cb040825 */ /* 0x001fca00078e0204 */
[----:B------:R-:W3:Y:S04]  /*1a80*/  @P0 LDG.E R0, desc[UR56][R4.64] ;  /* 0x0000003804000981 */ /* 0x000ee8000c1e1900 */
[----:B------:R-:W3:Y:S01]  /*1a90*/  @P0 LDG.E R3, desc[UR56][R4.64+0x4] ;  /* 0x0000043804030981 */ /* 0x000ee2000c1e1900 */
[----:B------:R-:W-:Y:S01]  /*1aa0*/  ISETP.NE.AND.EX P1, PT, RZ, UR5, PT, P1 ;  /* 0x00000005ff007c0c */ /* 0x000fe2000bf25310 */
[----:B-----5:R-:W-:-:S12]  /*1ab0*/  IMAD.MOV.U32 R143, RZ, RZ, R26 ;  /* 0x000000ffff8f7224 */ /* 0x020fd800078e001a */
[----:B------:R-:W-:-:S04]  /*1ac0*/  @P1 IADD3 R6, P2, R204, UR4, RZ ;  /* 0x00000004cc061c10 */ /* 0x000fc8000ff5e0ff */
[----:B------:R-:W-:-:S05]  /*1ad0*/  @P1 IADD3.X R7, R205, UR5, RZ, P2, !PT ;  /* 0x00000005cd071c10 */ /* 0x000fca00097fe4ff */
[----:B------:R0:W5:Y:S01]  /*1ae0*/  @P1 LDG.E R143, desc[UR56][R6.64] ;  /* 0x00000038068f1981 */ /* 0x000162000c1e1900 */
[----:B------:R-:W-:Y:S01]  /*1af0*/  IMAD.IADD R11, R26, 0x1, -R11 ;  /* 0x000000011a0b7824 */ /* 0x000fe200078e0a0b */
[----:B------:R-:W-:Y:S01]  /*1b00*/  BSSY B0, `(.L_x_426) ;  /* 0x000002c000007945 */ /* 0x000fe20003800000 */
[----:B------:R-:W-:Y:S02]  /*1b10*/  LOP3.LUT R209, R202, 0xff, RZ, 0xc0, !PT ;  /* 0x000000ffcad17812 */ /* 0x000fe400078ec0ff */
[----:B------:R-:W-:Y:S02]  /*1b20*/  SHF.R.U32.HI R202, RZ, 0x10, R202 ;  /* 0x00000010ffca7819 */ /* 0x000fe400000116ca */
[----:B--2---:R-:W-:Y:S01]  /*1b30*/  LOP3.LUT R28, R28, 0xfffffffb, RZ, 0xc0, !PT ;  /* 0xfffffffb1c1c7812 */ /* 0x004fe200078ec0ff */
[----:B---3--:R-:W-:-:S04]  /*1b40*/  @P0 IMAD.IADD R24, R3, 0x1, -R0 ;  /* 0x0000000103180824 */ /* 0x008fc800078e0a00 */
[----:B------:R-:W-:-:S04]  /*1b50*/  IMAD.IADD R152, R11, 0x1, R24 ;  /* 0x000000010b987824 */ /* 0x000fc800078e0218 */
[C---:B------:R-:W-:Y:S01]  /*1b60*/  VIADD R0, R152.reuse, 0x7f ;  /* 0x0000007f98007836 */ /* 0x040fe20000000000 */
[----:B------:R-:W-:-:S04]  /*1b70*/  ISETP.GE.AND P3, PT, R152, 0x1, PT ;  /* 0x000000019800780c */ /* 0x000fc80003f66270 */
[----:B------:R-:W-:-:S04]  /*1b80*/  SHF.R.S32.HI R3, RZ, 0x1f, R0 ;  /* 0x0000001fff037819 */ /* 0x000fc80000011400 */
[----:B------:R-:W-:Y:S01]  /*1b90*/  LEA.HI R3, R3, R0, RZ, 0x7 ;  /* 0x0000000003037211 */ /* 0x000fe200078f38ff */
[----:B------:R-:W-:-:S03]  /*1ba0*/  IMAD.MOV.U32 R0, RZ, RZ, RZ ;  /* 0x000000ffff007224 */ /* 0x000fc600078e00ff */
[----:B------:R-:W-:Y:S02]  /*1bb0*/  SHF.R.S32.HI R149, RZ, 0x7, R3 ;  /* 0x00000007ff957819 */ /* 0x000fe40000011403 */
[----:B------:R-:W-:-:S05]  /*1bc0*/  @P3 LOP3.LUT R28, R28, 0x4, RZ, 0xfc, !PT ;  /* 0x000000041c1c3812 */ /* 0x000fca00078efcff */
[----:B------:R0:W-:Y:S01]  /*1bd0*/  STL [R1+0x10], R28 ;  /* 0x0000101c01007387 */ /* 0x0001e20000100800 */
[----:B------:R-:W-:Y:S05]  /*1be0*/  @!P3 BRA `(.L_x_427) ;  /* 0x000000000074b947 */ /* 0x000fea0003800000 */
[----:B------:R-:W-:Y:S01]  /*1bf0*/  ISETP.NE.AND P0, PT, R202, RZ, PT ;  /* 0x000000ffca00720c */ /* 0x000fe20003f05270 */
[----:B------:R-:W-:-:S03]  /*1c00*/  ULDC UR4, c[0x0][0x9f0] ;  /* 0x00027c0000047ab9 */ /* 0x000fc60000000800 */
[----:B------:R-:W-:-:S04]  /*1c10*/  SEL R9, R202, UR4, P0 ;  /* 0x00000004ca097c07 */ /* 0x000fc80008000000 */
[-C--:B0-----:R-:W-:Y:S02]  /*1c20*/  IABS R6, R9.reuse ;  /* 0x0000000900067213 */ /* 0x081fe40000000000 */
[----:B------:R-:W-:Y:S02]  /*1c30*/  IADD3 R0, R149, -0x1, R9 ;  /* 0xffffffff95007810 */ /* 0x000fe40007ffe009 */
[----:B------:R-:W0:Y:S01]  /*1c40*/  I2F.RP R3, R6 ;  /* 0x0000000600037306 */ /* 0x000e220000209400 */
[-C--:B------:R-:W-:Y:S02]  /*1c50*/  IABS R10, R9.reuse ;  /* 0x00000009000a7213 */ /* 0x080fe40000000000 */
        /* <DEDUP_REMOVED lines=19> */
[----:B------:R-:W-:-:S04]  /*1d90*/  IMAD.MOV.U32 R0, RZ, RZ, R5 ;  /* 0x000000ffff007224 */ /* 0x000fc800078e0005 */
[----:B------:R-:W-:Y:S01]  /*1da0*/  @!P2 IMAD.MOV R0, RZ, RZ, -R0 ;  /* 0x000000ffff00a224 */ /* 0x000fe200078e0a00 */
[----:B------:R-:W-:-:S07]  /*1db0*/  @!P1 LOP3.LUT R0, RZ, R9, RZ, 0x33, !PT ;  /* 0x00000009ff009212 */ /* 0x000fce00078e33ff */
.L_x_427:
[----:B------:R-:W-:Y:S05]  /*1dc0*/  BSYNC B0 ;  /* 0x0000000000007941 */ /* 0x000fea0003800000 */
.L_x_426:
[----:B------:R-:W-:Y:S01]  /*1dd0*/  IMAD R3, R209, R0, RZ ;  /* 0x00000000d1037224 */ /* 0x000fe200078e02ff */
[----:B------:R-:W-:-:S04]  /*1de0*/  PLOP3.LUT P2, PT, PT, PT, PT, 0x80, 0x0 ;  /* 0x000000000000781c */ /* 0x000fc80003f4f070 */
[C---:B------:R-:W-:Y:S01]  /*1df0*/  VIADDMNMX R0, R3.reuse, R0, R149, PT ;  /* 0x0000000003007246 */ /* 0x040fe20003800195 */
[----:B------:R-:W-:-:S04]  /*1e00*/  IMAD R3, R3, 0x80, -R11 ;  /* 0x0000008003037824 */ /* 0x000fc800078e0a0b */
[----:B------:R-:W-:Y:S01]  /*1e10*/  IMAD R5, R0, 0x80, -R11 ;  /* 0x0000008000057824 */ /* 0x000fe200078e0a0b */
[----:B------:R-:W-:-:S04]  /*1e20*/  VIMNMX R3, RZ, R3, !PT ;  /* 0x00000003ff037248 */ /* 0x000fc80007fe0100 */
[----:B------:R-:W-:Y:S02]  /*1e30*/  VIMNMX R0, R5, R24, PT ;  /* 0x0000001805007248 */ /* 0x000fe40003fe0100 */
[----:B------:R-:W-:Y:S02]  /*1e40*/  SHF.R.U32.HI R123, RZ, 0x7, R3 ;  /* 0x00000007ff7b7819 */ /* 0x000fe40000011603 */
[----:B------:R-:W-:-:S03]  /*1e50*/  ISETP.GT.AND P0, PT, R0, R3, PT ;  /* 0x000000030000720c */ /* 0x000fc60003f04270 */
[----:B------:R-:W-:-:S10]  /*1e60*/  IMAD.MOV.U32 R25, RZ, RZ, R123 ;  /* 0x000000ffff197224 */ /* 0x000fd400078e007b */
[----:B------:R-:W-:-:S05]  /*1e70*/  @P0 VIADD R0, R0, 0x7f ;  /* 0x0000007f00000836 */ /* 0x000fca0000000000 */
[----:B------:R-:W-:-:S04]  /*1e80*/  @P0 SHF.R.S32.HI R3, RZ, 0x1f, R0 ;  /* 0x0000001fff030819 */ /* 0x000fc80000011400 */
[----:B------:R-:W-:-:S04]  /*1e90*/  @P0 LEA.HI R3, R3, R0, RZ, 0x7 ;  /* 0x0000000003030211 */ /* 0x000fc800078f38ff */
[----:B------:R-:W-:-:S04]  /*1ea0*/  @P0 SHF.R.S32.HI R25, RZ, 0x7, R3 ;  /* 0x00000007ff190819 */ /* 0x000fc80000011403 */
[----:B------:R-:W-:-:S13]  /*1eb0*/  ISETP.GT.AND P0, PT, R25, R123, PT ;  /* 0x0000007b1900720c */ /* 0x000fda0003f04270 */
[----:B------:R-:W-:Y:S05]  /*1ec0*/  @!P0 BRA `(.L_x_428) ;  /* 0x0000009000008947 */ /* 0x000fea0003800000 */
[----:B------:R-:W-:Y:S01]  /*1ed0*/  VIADD R116, R2, 0x1c400 ;  /* 0x0001c40002747836 */ /* 0x000fe20000000000 */
[----:B------:R-:W-:Y:S04]  /*1ee0*/  BSSY B6, `(.L_x_429) ;  /* 0x0000013000067945 */ /* 0x000fe80003800000 */
[----:B------:R-:W-:-:S13]  /*1ef0*/  LOP3.LUT P0, RZ, R116, 0x3ff, RZ, 0xc0, !PT ;  /* 0x000003ff74ff7812 */ /* 0x000fda000780c0ff */
[----:B------:R-:W-:Y:S05]  /*1f00*/  @!P0 BRA `(.L_x_430) ;  /* 0x0000000000408947 */ /* 0x000fea0003800000 */
[----:B------:R-:W-:Y:S01]  /*1f10*/  MOV R14, 0x0 ;  /* 0x00000000000e7802 */ /* 0x000fe20000000f00 */
[----:B------:R-:W-:Y:S01]  /*1f20*/  ULDC.64 UR4, c[0x4][0x118] ;  /* 0x0100460000047ab9 */ /* 0x000fe20000000a00 */
[----:B------:R-:W-:Y:S01]  /*1f30*/  ULDC.64 UR6, c[0x4][0x90] ;  /* 0x0100240000067ab9 */ /* 0x000fe20000000a00 */
[----:B------:R-:W-:Y:S02]  /*1f40*/  IMAD.U32 R4, RZ, RZ, UR4 ;  /* 0x00000004ff047e24 */ /* 0x000fe4000f8e00ff */
[----:B------:R-:W-:Y:S01]  /*1f50*/  IMAD.U32 R5, RZ, RZ, UR5 ;  /* 0x00000005ff057e24 */ /* 0x000fe2000f8e00ff */
[----:B------:R-:W1:Y:S01]  /*1f60*/  LDC.64 R14, c[0x4][R14] ;  /* 0x010000000e0e7b82 */ /* 0x000e620000000a00 */
[----:B------:R-:W-:Y:S01]  /*1f70*/  ULDC.64 UR4, c[0x4][0x120] ;  /* 0x0100480000047ab9 */ /* 0x000fe20000000a00 */
[----:B------:R-:W-:Y:S02]  /*1f80*/  IMAD.U32 R10, RZ, RZ, UR6 ;  /* 0x00000006ff0a7e24 */ /* 0x000fe4000f8e00ff */
[----:B0-----:R-:W-:-:S02]  /*1f90*/  IMAD.U32 R6, RZ, RZ, UR4 ;  /* 0x00000004ff067e24 */ /* 0x001fc4000f8e00ff */
[----:B------:R-:W-:Y:S02]  /*1fa0*/  IMAD.U32 R7, RZ, RZ, UR5 ;  /* 0x00000005ff077e24 */ /* 0x000fe4000f8e00ff */
[----:B------:R-:W-:Y:S02]  /*1fb0*/  IMAD.U32 R11, RZ, RZ, UR7 ;  /* 0x00000007ff0b7e24 */ /* 0x000fe4000f8e00ff */
[----:B------:R-:W-:Y:S02]  /*1fc0*/  IMAD.MOV.U32 R8, RZ, RZ, 0x70 ;  /* 0x00000070ff087424 */ /* 0x000fe400078e00ff */
[----:B------:R-:W-:Y:S02]  /*1fd0*/  IMAD.MOV.U32 R12, RZ, RZ, 0x1 ;  /* 0x00000001ff0c7424 */ /* 0x000fe400078e00ff */
[----:B------:R-:W-:-:S07]  /*1fe0*/  IMAD.MOV.U32 R13, RZ, RZ, RZ ;  /* 0x000000ffff0d7224 */ /* 0x000fce00078e00ff */
[----:B------:R-:W-:-:S07]  /*1ff0*/  LEPC R20, `(.L_x_430) ;  /* 0x000000001014794e */ /* 0x000fce0000000000 */
[----:B-1---5:R-:W-:Y:S05]  /*2000*/  CALL.ABS.NOINC R14 ;  /* 0x000000000e007343 */ /* 0x022fea0003c00000 */
.L_x_430:
[----:B------:R-:W-:Y:S05]  /*2010*/  BSYNC B6 ;  /* 0x0000000000067941 */ /* 0x000fea0003800000 */
.L_x_429:
        /* <DEDUP_REMOVED lines=11> */
[----:B0-----:R-:W-:Y:S02]  /*20d0*/  IMAD.U32 R6, RZ, RZ, UR6 ;  /* 0x00000006ff067e24 */ /* 0x001fe4000f8e00ff */
[----:B------:R-:W-:-:S02]  /*20e0*/  IMAD.U32 R7, RZ, RZ, UR7 ;  /* 0x00000007ff077e24 */ /* 0x000fc4000f8e00ff */
[----:B------:R-:W-:Y:S02]  /*20f0*/  IMAD.U32 R10, RZ, RZ, UR4 ;  /* 0x00000004ff0a7e24 */ /* 0x000fe4000f8e00ff */
[----:B------:R-:W-:Y:S02]  /*2100*/  IMAD.U32 R11, RZ, RZ, UR5 ;  /* 0x00000005ff0b7e24 */ /* 0x000fe4000f8e00ff */
[----:B------:R-:W-:Y:S02]  /*2110*/  IMAD.MOV.U32 R8, RZ, RZ, 0x70 ;  /* 0x00000070ff087424 */ /* 0x000fe400078e00ff */
[----:B------:R-:W-:Y:S02]  /*2120*/  IMAD.MOV.U32 R12, RZ, RZ, 0x1 ;  /* 0x00000001ff0c7424 */ /* 0x000fe400078e00ff */
[----:B------:R-:W-:-:S07]  /*2130*/  IMAD.MOV.U32 R13, RZ, RZ, RZ ;  /* 0x000000ffff0d7224 */ /* 0x000fce00078e00ff */
[----:B------:R-:W-:-:S07]  /*2140*/  LEPC R20, `(.L_x_432) ;  /* 0x000000001014794e */ /* 0x000fce0000000000 */
[----:B-1---5:R-:W-:Y:S05]  /*2150*/  CALL.ABS.NOINC R14 ;  /* 0x000000000e007343 */ /* 0x022fea0003c00000 */
.L_x_432:
[----:B------:R-:W-:Y:S05]  /*2160*/  BSYNC B6 ;  /* 0x0000000000067941 */ /* 0x000fea0003800000 */
.L_x_431:
[----:B------:R-:W-:Y:S01]  /*2170*/  ULDC.64 UR4, c[0x0][0x9f8] ;  /* 0x00027e0000047ab9 */ /* 0x000fe20000000a00 */
[----:B------:R-:W-:Y:S01]  /*2180*/  IMAD.MOV.U32 R8, RZ, RZ, R203 ;  /* 0x000000ffff087224 */ /* 0x000fe200078e00cb */
[----:B------:R-:W-:Y:S01]  /*2190*/  ISETP.NE.U32.AND P0, PT, RZ, UR4, PT ;  /* 0x00000004ff007c0c */ /* 0x000fe2000bf05070 */
[----:B------:R-:W1:Y:S01]  /*21a0*/  LDC.64 R10, c[0x0][0x300] ;  /* 0x0000c000ff0a7b82 */ /* 0x000e620000000a00 */
[C---:B------:R-:W-:Y:S02]  /*21b0*/  VIADD R0, R18.reuse, 0x20 ;  /* 0x0000002012007836 */ /* 0x040fe40000000000 */
[----:B------:R-:W-:Y:S01]  /*21c0*/  VIADD R3, R18, 0x80 ;  /* 0x0000008012037836 */ /* 0x000fe20000000000 */
[----:B------:R-:W-:Y:S01]  /*21d0*/  ISETP.NE.AND.EX P0, PT, RZ, UR5, PT, P0 ;  /* 0x00000005ff007c0c */ /* 0x000fe2000bf05300 */
[----:B------:R-:W-:Y:S01]  /*21e0*/  IMAD.IADD R118, R27, 0x1, R26 ;  /* 0x000000011b767824 */ /* 0x000fe200078e021a */
[----:B------:R-:W-:Y:S01]  /*21f0*/  SHF.R.S32.HI R19, RZ, 0x1f, R18 ;  /* 0x0000001fff137819 */ /* 0x000fe20000011412 */
[----:B------:R-:W-:Y:S01]  /*2200*/  ULDC.64 UR6, c[0x0][0x330] ;  /* 0x0000cc0000067ab9 */ /* 0x000fe20000000a00 */
[----:B------:R-:W2:Y:S09]  /*2210*/  LDC.64 R12, c[0x0][0x3f8] ;  /* 0x0000fe00ff0c7b82 */ /* 0x000eb20000000a00 */
[----:B------:R-:W-:Y:S01]  /*2220*/  @P0 IADD3 R4, P1, R204, UR4, RZ ;  /* 0x00000004cc040c10 */ /* 0x000fe2000ff3e0ff */
[----:B------:R-:W-:Y:S01]  /*2230*/  ULDC UR4, c[0x0][0x2f4] ;  /* 0x0000bd0000047ab9 */ /* 0x000fe20000000800 */
[----:B------:R-:W-:Y:S01]  /*2240*/  VIADD R20, R18, 0xa0 ;  /* 0x000000a012147836 */ /* 0x000fe20000000000 */
[----:B------:R-:W3:Y:S01]  /*2250*/  LDC R27, c[0x0][0x3f4] ;  /* 0x0000fd00ff1b7b82 */ /* 0x000ee20000000800 */
[----:B------:R-:W-:-:S05]  /*2260*/  @P0 IADD3.X R5, R205, UR5, RZ, P1, !PT ;  /* 0x00000005cd050c10 */ /* 0x000fca0008ffe4ff */
[----:B------:R4:W3:Y:S01]  /*2270*/  @P0 LDG.E R8, desc[UR56][R4.64] ;  /* 0x0000003804080981 */ /* 0x0008e2000c1e1900 */
[----:B------:R-:W-:Y:S01]  /*2280*/  ISETP.GE.AND P2, PT, R0, UR4, PT ;  /* 0x0000000400007c0c */ /* 0x000fe2000bf46270 */
[C---:B------:R-:W-:Y:S01]  /*2290*/  IMAD.WIDE.U32 R112, R199.reuse, UR6, R18 ;  /* 0x00000006c7707c25 */ /* 0x040fe2000f8e0012 */
[----:B------:R-:W-:Y:S01]  /*22a0*/  ISETP.GE.AND P0, PT, R18, UR4, PT ;  /* 0x0000000412007c0c */ /* 0x000fe2000bf06270 */
[----:B------:R-:W3:Y:S01]  /*22b0*/  S2R R151, SR_TID.X ;  /* 0x0000000000977919 */ /* 0x000ee20000002100 */
[----:B0-----:R-:W-:Y:S01]  /*22c0*/  SEL R6, RZ, 0xffffffff, P2 ;  /* 0xffffffffff067807 */ /* 0x001fe20001000000 */
[----:B------:R-:W-:Y:S01]  /*22d0*/  IMAD R113, R199, UR7, R113 ;  /* 0x00000007c7717c24 */ /* 0x000fe2000f8e0271 */
[----:B------:R-:W-:Y:S01]  /*22e0*/  ISETP.GE.AND P1, PT, R3, UR4, PT ;  /* 0x0000000403007c0c */ /* 0x000fe2000bf26270 */
[----:B------:R-:W-:Y:S01]  /*22f0*/  ULDC.64 UR6, c[0x0][0xa08] ;  /* 0x0002820000067ab9 */ /* 0x000fe20000000a00 */
[----:B------:R-:W-:Y:S01]  /*2300*/  SEL R3, RZ, 0x1, P0 ;  /* 0x00000001ff037807 */ /* 0x000fe20000000000 */
[----:B------:R-:W-:Y:S01]  /*2310*/  IMAD.SHL.U32 R6, R6, 0x2, RZ ;  /* 0x0000000206067824 */ /* 0x000fe200078e00ff */
[----:B------:R-:W-:Y:S01]  /*2320*/  SHF.R.S32.HI R21, RZ, 0x1f, R118 ;  /* 0x0000001fff157819 */ /* 0x000fe20000011476 */
[----:B----4-:R-:W-:Y:S01]  /*2330*/  VIADD R4, R18, 0x60 ;  /* 0x0000006012047836 */ /* 0x010fe20000000000 */
[----:B------:R-:W-:Y:S01]  /*2340*/  SHF.R.S32.HI R144, RZ, 0x1f, R17 ;  /* 0x0000001fff907819 */ /* 0x000fe20000011411 */
[----:B--2---:R-:W-:Y:S01]  /*2350*/  IMAD.WIDE.U32 R108, R17, R12, R18 ;  /* 0x0000000c116c7225 */ /* 0x004fe200078e0012 */
[----:B------:R-:W-:-:S02]  /*2360*/  LOP3.LUT R5, R6, 0x2, R3, 0xe2, !PT ;  /* 0x0000000206057812 */ /* 0x000fc400078ee203 */
[----:B------:R-:W-:Y:S01]  /*2370*/  ISETP.GE.AND P2, PT, R4, UR4, PT ;  /* 0x0000000404007c0c */ /* 0x000fe2000bf46270 */
[----:B------:R-:W-:Y:S01]  /*2380*/  VIADD R3, R18, 0x40 ;  /* 0x0000004012037836 */ /* 0x000fe20000000000 */
[----:B------:R-:W-:Y:S01]  /*2390*/  SEL R34, RZ, 0x10, P1 ;  /* 0x00000010ff227807 */ /* 0x000fe20000800000 */
[-C--:B-1----:R-:W-:Y:S01]  /*23a0*/  IMAD R9, R21, R10.reuse, RZ ;  /* 0x0000000a15097224 */ /* 0x082fe200078e02ff */
[--C-:B------:R-:W-:Y:S01]  /*23b0*/  SHF.R.S32.HI R23, RZ, 0x1f, R22.reuse ;  /* 0x0000001fff177819 */ /* 0x100fe20000011416 */
[C---:B------:R-:W-:Y:S01]  /*23c0*/  IMAD.WIDE.U32 R6, R118.reuse, R10, RZ ;  /* 0x0000000a76067225 */ /* 0x040fe200078e00ff */
[C---:B------:R-:W-:Y:S02]  /*23d0*/  ISETP.GE.AND P0, PT, R3.reuse, UR4, PT ;  /* 0x0000000403007c0c */ /* 0x040fe4000bf06270 */
[----:B---3--:R-:W-:Y:S01]  /*23e0*/  ISETP.GE.AND P3, PT, R3, R27, PT ;  /* 0x0000001b0300720c */ /* 0x008fe20003f66270 */
[----:B------:R-:W-:Y:S01]  /*23f0*/  IMAD R15, R118, R11, R9 ;  /* 0x0000000b760f7224 */ /* 0x000fe200078e0209 */
[----:B------:R-:W-:Y:S01]  /*2400*/  SEL R14, RZ, 0x4, P0 ;  /* 0x00000004ff0e7807 */ /* 0x000fe20000000000 */
[----:B------:R-:W-:Y:S01]  /*2410*/  IMAD.WIDE.U32 R110, R17, R12, R22 ;  /* 0x0000000c116e7225 */ /* 0x000fe200078e0016 */
[----:B------:R-:W-:-:S02]  /*2420*/  SEL R9, RZ, 0x8, P2 ;  /* 0x00000008ff097807 */ /* 0x000fc40001000000 */
[----:B------:R-:W-:Y:S01]  /*2430*/  ISETP.NE.U32.AND P0, PT, RZ, UR6, PT ;  /* 0x00000006ff007c0c */ /* 0x000fe2000bf05070 */
[----:B------:R-:W-:Y:S01]  /*2440*/  IMAD.IADD R7, R7, 0x1, R15 ;  /* 0x0000000107077824 */ /* 0x000fe200078e020f */
[----:B------:R-:W-:Y:S01]  /*2450*/  ISETP.GE.AND P2, PT, R20, UR4, PT ;  /* 0x0000000414007c0c */ /* 0x000fe2000bf46270 */
[----:B------:R-:W-:Y:S01]  /*2460*/  ULDC.64 UR4, c[0x0][0x308] ;  /* 0x0000c20000047ab9 */ /* 0x000fe20000000a00 */
[----:B------:R-:W-:Y:S01]  /*2470*/  LOP3.LUT R5, R9, R5, R14, 0xfe, !PT ;  /* 0x0000000509057212 */ /* 0x000fe200078efe0e */
[----:B------:R-:W-:Y:S01]  /*2480*/  IMAD.WIDE.U32 R6, R199, UR4, R6 ;  /* 0x00000004c7067c25 */ /* 0x000fe2000f8e0006 */
[----:B------:R-:W-:Y:S01]  /*2490*/  ISETP.NE.AND.EX P0, PT, RZ, UR7, PT, P0 ;  /* 0x00000007ff007c0c */ /* 0x000fe2000bf05300 */
[----:B------:R-:W0:Y:S01]  /*24a0*/  LDC.64 R14, c[0x0][0x408] ;  /* 0x00010200ff0e7b82 */ /* 0x000e220000000a00 */
[----:B------:R-:W-:Y:S01]  /*24b0*/  LOP3.LUT R34, R5, R34, RZ, 0xfc, !PT ;  /* 0x0000002205227212 */ /* 0x000fe200078efcff */
[----:B------:R-:W-:Y:S01]  /*24c0*/  IMAD R7, R199, UR5, R7 ;  /* 0x00000005c7077c24 */ /* 0x000fe2000f8e0207 */
[----:B------:R-:W-:Y:S01]  /*24d0*/  ULDC.64 UR4, c[0x0][0x310] ;  /* 0x0000c40000047ab9 */ /* 0x000fe20000000a00 */
[----:B------:R-:W-:Y:S01]  /*24e0*/  ISETP.GE.AND P1, PT, R0, R27, PT ;  /* 0x0000001b0000720c */ /* 0x000fe20003f26270 */
[----:B------:R-:W-:Y:S01]  /*24f0*/  IMAD.SHL.U32 R135, R10, 0x40, RZ ;  /* 0x000000400a877824 */ /* 0x000fe200078e00ff */
[----:B------:R-:W-:Y:S01]  /*2500*/  LOP3.LUT R28, R28, 0xfffffffe, RZ, 0xc0, !PT ;  /* 0xfffffffe1c1c7812 */ /* 0x000fe200078ec0ff */
[----:B------:R-:W-:Y:S01]  /*2510*/  IMAD.MOV.U32 R130, RZ, RZ, 0x20 ;  /* 0x00000020ff827424 */ /* 0x000fe200078e00ff */
[----:B------:R-:W-:Y:S01]  /*2520*/  SHF.R.U32.HI R37, RZ, 0x3, R185 ;  /* 0x00000003ff257819 */ /* 0x000fe200000116b9 */
[----:B------:R-:W-:Y:S01]  /*2530*/  IMAD.SHL.U32 R122, R27, 0x2, RZ ;  /* 0x000000021b7a7824 */ /* 0x000fe200078e00ff */
[----:B------:R-:W-:-:S02]  /*2540*/  @P3 LOP3.LUT R28, R28, 0x1, RZ, 0xfc, !PT ;  /* 0x000000011c1c3812 */ /* 0x000fc400078efcff */
[C-C-:B------:R-:W-:Y:S02]  /*2550*/  SHF.L.U64.HI R131, R10.reuse, 0x7, R11.reuse ;  /* 0x000000070a837819 */ /* 0x140fe4000001020b */
[----:B------:R-:W-:Y:S01]  /*2560*/  SHF.L.U64.HI R134, R10, 0x6, R11 ;  /* 0x000000060a867819 */ /* 0x000fe2000001020b */
[----:B------:R1:W-:Y:S01]  /*2570*/  STL [R1+0x10], R28 ;  /* 0x0000101c01007387 */ /* 0x0003e20000100800 */
[----:B------:R-:W-:Y:S02]  /*2580*/  SHF.L.U64.HI R132, R12, 0x7, R13 ;  /* 0x000000070c847819 */ /* 0x000fe4000001020d */
[----:B------:R-:W-:Y:S02]  /*2590*/  IADD3 R118, P4, R17, R118, RZ ;  /* 0x0000007611767210 */ /* 0x000fe40007f9e0ff */
[----:B------:R-:W-:Y:S02]  /*25a0*/  SHF.R.S32.HI R147, RZ, 0x1f, R207 ;  /* 0x0000001fff937819 */ /* 0x000fe400000114cf */
[----:B------:R-:W-:Y:S01]  /*25b0*/  LEA.HI R151, R151, 0x8, RZ, 0x19 ;  /* 0x0000000897977811 */ /* 0x000fe200078fc8ff */
[----:B------:R-:W-:Y:S01]  /*25c0*/  IMAD.X R119, R21, 0x1, R144, P4 ;  /* 0x0000000115777824 */ /* 0x000fe200020e0690 */
[----:B0-----:R-:W-:Y:S01]  /*25d0*/  SHF.L.U64.HI R133, R14, 0x7, R15 ;  /* 0x000000070e857819 */ /* 0x001fe2000001020f */
[----:B------:R-:W-:-:S04]  /*25e0*/  IMAD.WIDE.U32 R106, R17, R14, R22 ;  /* 0x0000000e116a7225 */ /* 0x000fc800078e0016 */
[----:B------:R-:W-:Y:S01]  /*25f0*/  IMAD.WIDE.U32 R104, R17, R14, R18 ;  /* 0x0000000e11687225 */ /* 0x000fe200078e0012 */
[----:B------:R-:W-:Y:S02]  /*2600*/  SHF.R.S32.HI R9, RZ, 0x1f, R8 ;  /* 0x0000001fff097819 */ /* 0x000fe40000011408 */
[----:B------:R-:W-:Y:S01]  /*2610*/  SEL R99, R8, RZ, !P0 ;  /* 0x000000ff08637207 */ /* 0x000fe20004000000 */
[----:B------:R-:W-:Y:S01]  /*2620*/  IMAD R8, R144, R12, RZ ;  /* 0x0000000c90087224 */ /* 0x000fe200078e02ff */
[----:B------:R-:W-:-:S03]  /*2630*/  SEL R9, R9, RZ, !P0 ;  /* 0x000000ff09097207 */ /* 0x000fc60004000000 */
[----:B------:R-:W-:-:S04]  /*2640*/  IMAD.WIDE.U32 R114, R99, UR4, R6 ;  /* 0x0000000463727c25 */ /* 0x000fc8000f8e0006 */
[----:B------:R-:W-:Y:S02]  /*2650*/  IMAD R20, R9, UR4, RZ ;  /* 0x0000000409147c24 */ /* 0x000fe4000f8e02ff */
[----:B------:R-:W-:-:S04]  /*2660*/  IMAD.WIDE.U32 R6, R17, R10, R18 ;  /* 0x0000000a11067225 */ /* 0x000fc800078e0012 */
[----:B------:R-:W-:Y:S01]  /*2670*/  IMAD R31, R99, UR5, R20 ;  /* 0x00000005631f7c24 */ /* 0x000fe2000f8e0214 */
[----:B------:R-:W-:Y:S01]  /*2680*/  IADD3 R5, P0, R114, R6, RZ ;  /* 0x0000000672057210 */ /* 0x000fe20007f1e0ff */
[----:B------:R-:W-:Y:S01]  /*2690*/  IMAD R20, R144, R10, RZ ;  /* 0x0000000a90147224 */ /* 0x000fe200078e02ff */
[----:B------:R-:W-:Y:S01]  /*26a0*/  ULDC.64 UR4, c[0x0][0x338] ;  /* 0x0000ce0000047ab9 */ /* 0x000fe20000000a00 */
[----:B------:R-:W-:Y:S02]  /*26b0*/  IMAD.IADD R6, R115, 0x1, R31 ;  /* 0x0000000173067824 */ /* 0x000fe400078e021f */
[C---:B------:R-:W-:Y:S02]  /*26c0*/  IMAD R33, R17.reuse, R11, R20 ;  /* 0x0000000b11217224 */ /* 0x040fe400078e0214 */
[----:B------:R-:W-:Y:S02]  /*26d0*/  IMAD R29, R17, R13, R8 ;  /* 0x0000000d111d7224 */ /* 0x000fe400078e0208 */
[----:B------:R-:W-:Y:S01]  /*26e0*/  IMAD R8, R9, UR4, RZ ;  /* 0x0000000409087c24 */ /* 0x000fe2000f8e02ff */
[----:B------:R-:W-:Y:S01]  /*26f0*/  IADD3.X R7, R6, R7, R33, P0, !PT ;  /* 0x0000000706077210 */ /* 0x000fe200007fe421 */
[----:B------:R-:W-:Y:S01]  /*2700*/  IMAD.WIDE.U32 R112, R99, UR4, R112 ;  /* 0x0000000463707c25 */ /* 0x000fe2000f8e0070 */
[----:B------:R-:W-:-:S03]  /*2710*/  ISETP.GE.AND P0, PT, R18, R27, PT ;  /* 0x0000001b1200720c */ /* 0x000fc60003f06270 */
[----:B------:R-:W-:Y:S01]  /*2720*/  IMAD R99, R99, UR5, R8 ;  /* 0x0000000563637c24 */ /* 0x000fe2000f8e0208 */
[----:B------:R-:W-:Y:S01]  /*2730*/  SEL R9, R27, RZ, P0 ;  /* 0x000000ff1b097207 */ /* 0x000fe20000000000 */
[----:B------:R-:W-:Y:S02]  /*2740*/  IMAD R8, R144, R14, RZ ;  /* 0x0000000e90087224 */ /* 0x000fe400078e02ff */
[----:B------:R-:W-:Y:S02]  /*2750*/  IMAD.IADD R111, R111, 0x1, R29 ;  /* 0x000000016f6f7824 */ /* 0x000fe400078e021d */
[----:B------:R-:W-:Y:S01]  /*2760*/  IMAD R31, R17, R15, R8 ;  /* 0x0000000f111f7224 */ /* 0x000fe200078e0208 */
[----:B------:R-:W-:Y:S01]  /*2770*/  SEL R8, R27, RZ, P3 ;  /* 0x000000ff1b087207 */ /* 0x000fe20001800000 */
[----:B------:R-:W-:Y:S01]  /*2780*/  IMAD.IADD R109, R29, 0x1, R109 ;  /* 0x000000011d6d7824 */ /* 0x000fe200078e026d */
[----:B------:R-:W-:Y:S01]  /*2790*/  SEL R29, R27, RZ, P1 ;  /* 0x000000ff1b1d7207 */ /* 0x000fe20000800000 */
[----:B------:R-:W-:Y:S01]  /*27a0*/  IMAD.IADD R9, R18, 0x1, R9 ;  /* 0x0000000112097824 */ /* 0x000fe200078e0209 */
[----:B------:R-:W-:Y:S01]  /*27b0*/  LOP3.LUT P3, RZ, R231, 0x4, RZ, 0xc0, !PT ;  /* 0x00000004e7ff7812 */ /* 0x000fe2000786c0ff */
[----:B------:R-:W-:-:S02]  /*27c0*/  IMAD.IADD R26, R3, 0x1, R8 ;  /* 0x00000001031a7824 */ /* 0x000fc400078e0208 */
[----:B------:R-:W-:Y:S01]  /*27d0*/  IMAD.IADD R29, R0, 0x1, R29 ;  /* 0x00000001001d7824 */ /* 0x000fe200078e021d */
[----:B------:R-:W-:Y:S01]  /*27e0*/  SHF.R.S32.HI R8, RZ, 0x1f, R9 ;  /* 0x0000001fff087819 */ /* 0x000fe20000011409 */
[----:B------:R-:W-:Y:S01]  /*27f0*/  IMAD.IADD R107, R107, 0x1, R31 ;  /* 0x000000016b6b7824 */ /* 0x000fe200078e021f */
[----:B------:R-:W-:Y:S01]  /*2800*/  SEL R130, R130, 0xffffffe0, !P3 ;  /* 0xffffffe082827807 */ /* 0x000fe20005800000 */
[----:B------:R-:W-:Y:S01]  /*2810*/  IMAD.IADD R105, R31, 0x1, R105 ;  /* 0x000000011f697824 */ /* 0x000fe200078e0269 */
[CC--:B------:R-:W-:Y:S01]  /*2820*/  LEA.HI R30, R8.reuse, R9.reuse, RZ, 0x3 ;  /* 0x00000009081e7211 */ /* 0x0c0fe200078f18ff */
[CC--:B-----5:R-:W-:Y:S01]  /*2830*/  IMAD.WIDE.U32 R110, R143.reuse, R12.reuse, R110 ;  /* 0x0000000c8f6e7225 */ /* 0x0e0fe200078e006e */
[----:B------:R-:W-:Y:S02]  /*2840*/  SHF.R.S32.HI R20, RZ, 0x1f, R29 ;  /* 0x0000001fff147819 */ /* 0x000fe4000001141d */
[----:B------:R-:W-:Y:S01]  /*2850*/  LEA.HI R8, R8, R9, RZ, 0x6 ;  /* 0x0000000908087211 */ /* 0x000fe200078f30ff */
[----:B------:R-:W-:Y:S01]  /*2860*/  IMAD.WIDE.U32 R108, R143, R12, R108 ;  /* 0x0000000c8f6c7225 */ /* 0x000fe200078e006c */
[----:B------:R-:W-:-:S02]  /*2870*/  SHF.R.S32.HI R31, RZ, 0x1f, R26 ;  /* 0x0000001fff1f7819 */ /* 0x000fc4000001141a */
[-C--:B------:R-:W-:Y:S01]  /*2880*/  LEA.HI R32, R20, R29.reuse, RZ, 0x3 ;  /* 0x0000001d14207211 */ /* 0x080fe200078f18ff */
[----:B------:R-:W-:Y:S01]  /*2890*/  IMAD.SHL.U32 R9, R8, 0x80, RZ ;  /* 0x0000008008097824 */ /* 0x000fe200078e00ff */
[----:B------:R-:W-:Y:S01]  /*28a0*/  LEA.HI R20, R20, R29, RZ, 0x6 ;  /* 0x0000001d14147211 */ /* 0x000fe200078f30ff */
[----:B------:R-:W-:Y:S01]  /*28b0*/  IMAD.SHL.U32 R11, R12, 0x40, RZ ;  /* 0x000000400c0b7824 */ /* 0x000fe200078e00ff */
[----:B------:R-:W-:Y:S01]  /*28c0*/  LEA.HI R36, R31, R26, RZ, 0x3 ;  /* 0x0000001a1f247211 */ /* 0x000fe200078f18ff */
[----:B------:R-:W-:Y:S01]  /*28d0*/  IMAD.WIDE.U32 R106, R143, R14, R106 ;  /* 0x0000000e8f6a7225 */ /* 0x000fe200078e006a */
[----:B------:R-:W-:Y:S02]  /*28e0*/  LEA.HI R31, R31, R26, RZ, 0x6 ;  /* 0x0000001a1f1f7211 */ /* 0x000fe400078f30ff */
[----:B------:R-:W-:Y:S01]  /*28f0*/  LOP3.LUT R8, R191, 0x38, R30, 0xf8, !PT ;  /* 0x00000038bf087812 */ /* 0x000fe200078ef81e */
[----:B------:R-:W-:Y:S01]  /*2900*/  IMAD.SHL.U32 R26, R20, 0x80, RZ ;  /* 0x00000080141a7824 */ /* 0x000fe200078e00ff */
[----:B------:R-:W-:Y:S01]  /*2910*/  LOP3.LUT R9, R9, 0xffffe000, RZ, 0xc0, !PT ;  /* 0xffffe00009097812 */ /* 0x000fe200078ec0ff */
[----:B------:R-:W-:Y:S01]  /*2920*/  IMAD.SHL.U32 R31, R31, 0x80, RZ ;  /* 0x000000801f1f7824 */ /* 0x000fe200078e00ff */
[----:B------:R-:W-:Y:S01]  /*2930*/  LOP3.LUT R29, R8, R193, RZ, 0x3c, !PT ;  /* 0x000000c1081d7212 */ /* 0x000fe200078e3cff */
[----:B------:R-:W-:Y:S01]  /*2940*/  IMAD.WIDE.U32 R104, R143, R14, R104 ;  /* 0x0000000e8f687225 */ /* 0x000fe200078e0068 */
[----:B------:R-:W-:-:S02]  /*2950*/  LOP3.LUT R20, R191, 0x38, R32, 0xf8, !PT ;  /* 0x00000038bf147812 */ /* 0x000fc400078ef820 */
[----:B------:R-:W-:Y:S01]  /*2960*/  LOP3.LUT R26, R26, 0xffffe000, RZ, 0xc0, !PT ;  /* 0xffffe0001a1a7812 */ /* 0x000fe200078ec0ff */
[----:B------:R-:W-:Y:S01]  /*2970*/  IMAD R142, R192, 0x200, R9 ;  /* 0x00000200c08e7824 */ /* 0x000fe200078e0209 */
[----:B------:R-:W-:Y:S01]  /*2980*/  LOP3.LUT R20, R20, R193, RZ, 0x3c, !PT ;  /* 0x000000c114147212 */ /* 0x000fe200078e3cff */
[----:B------:R-:W-:Y:S01]  /*2990*/  IMAD.IADD R99, R113, 0x1, R99 ;  /* 0x0000000171637824 */ /* 0x000fe200078e0263 */
[----:B------:R-:W-:Y:S01]  /*29a0*/  LOP3.LUT R35, R185, 0x38, R36, 0xf8, !PT ;  /* 0x00000038b9237812 */ /* 0x000fe200078ef824 */
[----:B------:R-:W-:Y:S01]  /*29b0*/  IMAD.IADD R142, R142, 0x1, R29 ;  /* 0x000000018e8e7824 */ /* 0x000fe200078e021d */
[----:B------:R-:W-:Y:S01]  /*29c0*/  SHF.R.S32.HI R29, RZ, 0x1f, R143 ;  /* 0x0000001fff1d7819 */ /* 0x000fe2000001148f */
[----:B------:R-:W-:Y:S01]  /*29d0*/  IMAD R141, R192, 0x200, R26 ;  /* 0x00000200c08d7824 */ /* 0x000fe200078e021a */
[----:B------:R-:W-:Y:S02]  /*29e0*/  LOP3.LUT R31, R31, 0xffffe000, RZ, 0xc0, !PT ;  /* 0xffffe0001f1f7812 */ /* 0x000fe400078ec0ff */
[----:B------:R-:W-:Y:S01]  /*29f0*/  LOP3.LUT R8, R35, R37, RZ, 0x3c, !PT ;  /* 0x0000002523087212 */ /* 0x000fe200078e3cff */
[----:B------:R-:W-:Y:S01]  /*2a00*/  IMAD.IADD R141, R141, 0x1, R20 ;  /* 0x000000018d8d7824 */ /* 0x000fe200078e0214 */
[----:B-1----:R-:W-:Y:S01]  /*2a10*/  LOP3.LUT R28, R185, 0x38, R30, 0xf8, !PT ;  /* 0x00000038b91c7812 */ /* 0x002fe200078ef81e */
[----:B------:R-:W-:Y:S01]  /*2a20*/  IMAD R20, R29, R12, RZ ;  /* 0x0000000c1d147224 */ /* 0x000fe200078e02ff */
[----:B------:R-:W-:Y:S01]  /*2a30*/  IADD3 R137, R8, R31, R195 ;  /* 0x0000001f08897210 */ /* 0x000fe20007ffe0c3 */
[----:B------:R-:W-:Y:S01]  /*2a40*/  IMAD R139, R192, 0x200, R31 ;  /* 0x00000200c08b7824 */ /* 0x000fe200078e021f */
[----:B------:R-:W-:Y:S01]  /*2a50*/  LOP3.LUT R28, R28, R37, RZ, 0x3c, !PT ;  /* 0x000000251c1c7212 */ /* 0x000fe200078e3cff */
[----:B------:R-:W-:Y:S01]  /*2a60*/  IMAD R31, R143, R13, R20 ;  /* 0x0000000d8f1f7224 */ /* 0x000fe200078e0214 */
[----:B------:R-:W-:Y:S01]  /*2a70*/  LOP3.LUT R33, R185, 0x38, R32, 0xf8, !PT ;  /* 0x00000038b9217812 */ /* 0x000fe200078ef820 */
[----:B------:R-:W-:Y:S01]  /*2a80*/  IMAD R20, R29, R14, RZ ;  /* 0x0000000e1d147224 */ /* 0x000fe200078e02ff */
[----:B------:R-:W-:Y:S01]  /*2a90*/  IADD3 R140, R28, R9, R195 ;  /* 0x000000091c8c7210 */ /* 0x000fe20007ffe0c3 */
[----:B------:R-:W-:Y:S01]  /*2aa0*/  IMAD.SHL.U32 R8, R10, 0x80, RZ ;  /* 0x000000800a087824 */ /* 0x000fe200078e00ff */
[----:B------:R-:W-:Y:S01]  /*2ab0*/  LOP3.LUT R38, R191, 0x38, R36, 0xf8, !PT ;  /* 0x00000038bf267812 */ /* 0x000fe200078ef824 */
[----:B------:R-:W-:Y:S01]  /*2ac0*/  IMAD R29, R143, R15, R20 ;  /* 0x0000000f8f1d7224 */ /* 0x000fe200078e0214 */
[----:B------:R-:W-:Y:S01]  /*2ad0*/  LOP3.LUT R20, R191, 0x18, R18, 0xf8, !PT ;  /* 0x00000018bf147812 */ /* 0x000fe200078ef812 */
[C---:B------:R-:W-:Y:S01]  /*2ae0*/  IMAD.SHL.U32 R10, R12.reuse, 0x80, RZ ;  /* 0x000000800c0a7824 */ /* 0x040fe200078e00ff */
[----:B------:R-:W-:Y:S01]  /*2af0*/  SHF.L.U64.HI R9, R12, 0x6, R13 ;  /* 0x000000060c097819 */ /* 0x000fe2000001020d */
[----:B------:R-:W-:Y:S01]  /*2b00*/  IMAD.IADD R21, R31, 0x1, R109 ;  /* 0x000000011f157824 */ /* 0x000fe200078e026d */
[----:B------:R-:W-:Y:S01]  /*2b10*/  LOP3.LUT R33, R33, R37, RZ, 0x3c, !PT ;  /* 0x0000002521217212 */ /* 0x000fe200078e3cff */
[----:B------:R-:W-:Y:S01]  /*2b20*/  IMAD.IADD R27, R29, 0x1, R105 ;  /* 0x000000011d1b7824 */ /* 0x000fe200078e0269 */
[C---:B------:R-:W-:Y:S01]  /*2b30*/  SHF.L.U64.HI R12, R14.reuse, 0x6, R15 ;  /* 0x000000060e0c7819 */ /* 0x040fe2000001020f */
[----:B------:R-:W-:Y:S01]  /*2b40*/  IMAD.SHL.U32 R13, R14, 0x80, RZ ;  /* 0x000000800e0d7824 */ /* 0x000fe200078e00ff */
[-C--:B------:R-:W-:Y:S01]  /*2b50*/  LOP3.LUT R15, R20, R193.reuse, RZ, 0x3c, !PT ;  /* 0x000000c1140f7212 */ /* 0x080fe200078e3cff */
[----:B------:R-:W-:Y:S01]  /*2b60*/  IMAD.IADD R20, R111, 0x1, R31 ;  /* 0x000000016f147824 */ /* 0x000fe200078e021f */
[----:B------:R-:W-:Y:S01]  /*2b70*/  SEL R35, RZ, 0x20, P2 ;  /* 0x00000020ff237807 */ /* 0x000fe20001000000 */
[----:B------:R-:W-:Y:S01]  /*2b80*/  IMAD.SHL.U32 R14, R14, 0x40, RZ ;  /* 0x000000400e0e7824 */ /* 0x000fe200078e00ff */
[----:B------:R-:W-:Y:S01]  /*2b90*/  LOP3.LUT R38, R38, R193, RZ, 0x3c, !PT ;  /* 0x000000c126267212 */ /* 0x000fe200078e3cff */
[----:B------:R-:W-:Y:S01]  /*2ba0*/  IMAD R15, R192, 0x200, R15 ;  /* 0x00000200c00f7824 */ /* 0x000fe200078e020f */
[----:B------:R-:W-:Y:S01]  /*2bb0*/  IADD3 R138, R33, R26, R195 ;  /* 0x0000001a218a7210 */ /* 0x000fe20007ffe0c3 */
[----:B------:R-:W-:Y:S01]  /*2bc0*/  IMAD.IADD R26, R107, 0x1, R29 ;  /* 0x000000016b1a7824 */ /* 0x000fe200078e021d */
[----:B------:R-:W-:Y:S01]  /*2bd0*/  LOP3.LUT R98, R34, R35, RZ, 0xfc, !PT ;  /* 0x0000002322627212 */ /* 0x000fe200078efcff */
[----:B------:R-:W-:Y:S01]  /*2be0*/  IMAD.IADD R139, R139, 0x1, R38 ;  /* 0x000000018b8b7824 */ /* 0x000fe200078e0226 */
[----:B------:R-:W-:Y:S01]  /*2bf0*/  LOP3.LUT R29, R30, 0xfffffff8, RZ, 0xc0, !PT ;  /* 0xfffffff81e1d7812 */ /* 0x000fe200078ec0ff */
[----:B------:R-:W-:Y:S01]  /*2c00*/  IMAD.IADD R136, R130, 0x1, R15 ;  /* 0x0000000182887824 */ /* 0x000fe200078e020f */
[----:B------:R-:W-:-:S02]  /*2c10*/  LOP3.LUT R31, R32, 0xfffffff8, RZ, 0xc0, !PT ;  /* 0xfffffff8201f7812 */ /* 0x000fc400078ec0ff */
[----:B------:R-:W-:Y:S02]  /*2c20*/  LOP3.LUT R33, R36, 0xfffffff8, RZ, 0xc0, !PT ;  /* 0xfffffff824217812 */ /* 0x000fe400078ec0ff */
[----:B------:R-:W-:Y:S02]  /*2c30*/  SHF.R.S32.HI R28, RZ, 0x3, R30 ;  /* 0x00000003ff1c7819 */ /* 0x000fe4000001141e */
[----:B------:R-:W-:Y:S02]  /*2c40*/  SHF.R.S32.HI R30, RZ, 0x3, R32 ;  /* 0x00000003ff1e7819 */ /* 0x000fe40000011420 */
[----:B------:R-:W-:Y:S02]  /*2c50*/  SHF.R.S32.HI R32, RZ, 0x3, R36 ;  /* 0x00000003ff207819 */ /* 0x000fe40000011424 */
[C---:B------:R-:W-:Y:S02]  /*2c60*/  LOP3.LUT R38, R98.reuse, 0x2, RZ, 0xc0, !PT ;  /* 0x0000000262267812 */ /* 0x040fe400078ec0ff */
[----:B------:R-:W-:-:S02]  /*2c70*/  LOP3.LUT R39, R98, 0x4, RZ, 0xc0, !PT ;  /* 0x0000000462277812 */ /* 0x000fc400078ec0ff */
[C---:B------:R-:W-:Y:S02]  /*2c80*/  LOP3.LUT R96, R98.reuse, 0x8, RZ, 0xc0, !PT ;  /* 0x0000000862607812 */ /* 0x040fe400078ec0ff */
[----:B------:R-:W-:Y:S02]  /*2c90*/  LOP3.LUT R97, R98, 0x10, RZ, 0xc0, !PT ;  /* 0x0000001062617812 */ /* 0x000fe400078ec0ff */
[----:B------:R-:W-:Y:S02]  /*2ca0*/  LOP3.LUT R34, R34, 0x1, RZ, 0xc0, !PT ;  /* 0x0000000122227812 */ /* 0x000fe400078ec0ff */
[----:B------:R-:W-:Y:S02]  /*2cb0*/  SHF.R.S32.HI R35, RZ, 0x1f, R29 ;  /* 0x0000001fff237819 */ /* 0x000fe4000001141d */
[----:B------:R-:W-:Y:S02]  /*2cc0*/  SHF.R.S32.HI R36, RZ, 0x1f, R31 ;  /* 0x0000001fff247819 */ /* 0x000fe4000001141f */
[----:B------:R-:W-:-:S02]  /*2cd0*/  SHF.R.S32.HI R37, RZ, 0x1f, R33 ;  /* 0x0000001fff257819 */ /* 0x000fc40000011421 */
[----:B------:R-:W-:-:S07]  /*2ce0*/  LOP3.LUT R98, R98, 0x20, RZ, 0xc0, !PT ;  /* 0x0000002062627812 */ /* 0x000fce00078ec0ff */
.L_x_532:
[----:B------:R-:W2:Y:S01]  /*2cf0*/  LDL.LU R46, [R1+0x10] ;  /* 0x00001000012e7983 */ /* 0x000ea20000300800 */
[----:B------:R-:W0:Y:S01]  /*2d00*/  LDC.64 R120, c[0x0][0x2e8] ;  /* 0x0000ba00ff787b82 */ /* 0x000e220000000a00 */
[----:B------:R-:W-:Y:S01]  /*2d10*/  VIADD R50, R25, 0xffffffff ;  /* 0xffffffff19327836 */ /* 0x000fe20000000000 */
[----:B------:R-:W-:Y:S05]  /*2d20*/  YIELD ;  /* 0x0000000000007946 */ /* 0x000fea0003800000 */
[----:B------:R-:W-:Y:S01]  /*2d30*/  SHF.R.S32.HI R43, RZ, 0x1f, R50 ;  /* 0x0000001fff2b7819 */ /* 0x000fe20000011432 */
[----:B------:R-:W1:Y:S01]  /*2d40*/  LDC R117, c[0x0][0x3f4] ;  /* 0x0000fd00ff757b82 */ /* 0x000e620000000800 */
[-C--:B------:R-:W-:Y:S01]  /*2d50*/  IMAD R25, R131, R50.reuse, RZ ;  /* 0x0000003283197224 */ /* 0x080fe200078e02ff */
[----:B------:R-:W-:Y:S01]  /*2d60*/  BSSY B0, `(.L_x_433) ;  /* 0x00007b3000007945 */ /* 0x000fe20003800000 */
[----:B------:R-:W-:-:S04]  /*2d70*/  IMAD.WIDE.U32 R124, R8, R50, RZ ;  /* 0x00000032087c7225 */ /* 0x000fc800078e00ff */
[----:B------:R-:W-:Y:S01]  /*2d80*/  IMAD R25, R43, R8, R25 ;  /* 0x000000082b197224 */ /* 0x000fe200078e0219 */
[-C--:B------:R-:W-:Y:S01]  /*2d90*/  IADD3 R41, P4, R5, R124.reuse, RZ ;  /* 0x0000007c05297210 */ /* 0x080fe20007f9e0ff */
[----:B------:R-:W-:Y:S02]  /*2da0*/  IMAD R47, R16, 0x6000, R15 ;  /* 0x00006000102f7824 */ /* 0x000fe400078e020f */
[----:B------:R-:W-:Y:S01]  /*2db0*/  IMAD.IADD R92, R125, 0x1, R25 ;  /* 0x000000017d5c7824 */ /* 0x000fe200078e0219 */
[----:B------:R-:W-:Y:S01]  /*2dc0*/  IADD3 R25, P2, P3, R5, R124, R135 ;  /* 0x0000007c05197210 */ /* 0x000fe20007b5e087 */
[----:B------:R-:W-:Y:S02]  /*2dd0*/  IMAD R47, R47, 0x2, R116 ;  /* 0x000000022f2f7824 */ /* 0x000fe400078e0274 */
[----:B------:R-:W-:Y:S01]  /*2de0*/  IMAD.X R42, R92, 0x1, R7, P4 ;  /* 0x000000015c2a7824 */ /* 0x000fe200020e0607 */
[----:B------:R-:W-:Y:S02]  /*2df0*/  IADD3.X R40, R7, R92, R134, P2, P3 ;  /* 0x0000005c07287210 */ /* 0x000fe400017e6486 */
[----:B0-----:R-:W-:-:S02]  /*2e00*/  LEA R44, P2, R25, R120, 0x1 ;  /* 0x00000078192c7211 */ /* 0x001fc400078408ff */
[----:B------:R-:W-:Y:S02]  /*2e10*/  ISETP.GT.AND P3, PT, R50, R123, PT ;  /* 0x0000007b3200720c */ /* 0x000fe40003f64270 */
[----:B------:R-:W-:Y:S01]  /*2e20*/  LEA.HI.X R45, R25, R121, R40, 0x1, P2 ;  /* 0x00000079192d7211 */ /* 0x000fe200010f0c28 */
[----:B------:R-:W-:Y:S01]  /*2e30*/  IMAD R25, R16, 0x6000, R136 ;  /* 0x0000600010197824 */ /* 0x000fe200078e0288 */
[----:B-1----:R-:W-:Y:S02]  /*2e40*/  ISETP.GE.AND P2, PT, R117, 0x1, PT ;  /* 0x000000017500780c */ /* 0x002fe40003f46270 */
[----:B------:R-:W-:-:S04]  /*2e50*/  LEA R48, P4, R41, R120, 0x1 ;  /* 0x0000007829307211 */ /* 0x000fc800078808ff */
[----:B------:R-:W-:Y:S02]  /*2e60*/  LEA.HI.X R49, R41, R121, R42, 0x1, P4 ;  /* 0x0000007929317211 */ /* 0x000fe400020f0c2a */
[----:B--2---:R-:W-:-:S04]  /*2e70*/  LOP3.LUT R46, R46, 0xfffffffd, RZ, 0xc0, !PT ;  /* 0xfffffffd2e2e7812 */ /* 0x004fc800078ec0ff */
[----:B------:R-:W-:-:S05]  /*2e80*/  @P3 LOP3.LUT R46, R46, 0x2, RZ, 0xfc, !PT ;  /* 0x000000022e2e3812 */ /* 0x000fca00078efcff */
[----:B------:R0:W-:Y:S02]  /*2e90*/  STL [R1+0x10], R46 ;  /* 0x0000102e01007387 */ /* 0x0001e40000100800 */
[----:B0-----:R-:W-:Y:S02]  /*2ea0*/  IMAD R46, R25, 0x2, R116 ;  /* 0x00000002192e7824 */ /* 0x001fe400078e0274 */
[----:B------:R-:W-:Y:S01]  /*2eb0*/  IMAD.MOV.U32 R25, RZ, RZ, R50 ;  /* 0x000000ffff197224 */ /* 0x000fe200078e0032 */
[----:B------:R-:W-:Y:S06]  /*2ec0*/  @!P2 BRA `(.L_x_434) ;  /* 0x000000740098a947 */ /* 0x000fec0003800000 */
[----:B------:R-:W-:Y:S01]  /*2ed0*/  ULDC.U8 UR4, c[0x0][0x410] ;  /* 0x0001040000047ab9 */ /* 0x000fe20000000000 */
[-C--:B------:R-:W-:Y:S01]  /*2ee0*/  IMAD R41, R132, R50.reuse, RZ ;  /* 0x0000003284297224 */ /* 0x080fe200078e02ff */
[----:B------:R-:W-:Y:S01]  /*2ef0*/  ISETP.NE.AND P2, PT, RZ, UR4, PT ;  /* 0x00000004ff007c0c */ /* 0x000fe2000bf45270 */
[----:B------:R-:W-:Y:S02]  /*2f00*/  IMAD R40, R133, R50, RZ ;  /* 0x0000003285287224 */ /* 0x000fe400078e02ff */
[----:B------:R-:W-:Y:S02]  /*2f10*/  IMAD R41, R43, R10, R41 ;  /* 0x0000000a2b297224 */ /* 0x000fe400078e0229 */
[----:B------:R-:W-:Y:S02]  /*2f20*/  IMAD R100, R25, -0x80, R24 ;  /* 0xffffff8019647824 */ /* 0x000fe400078e0218 */
[----:B------:R-:W-:Y:S02]  /*2f30*/  IMAD R43, R43, R13, R40 ;  /* 0x0000000d2b2b7224 */ /* 0x000fe400078e0228 */
[----:B------:R-:W-:Y:S01]  /*2f40*/  IMAD.WIDE.U32 R90, R10, R50, RZ ;  /* 0x000000320a5a7225 */ /* 0x000fe200078e00ff */
[----:B------:R-:W-:-:S03]  /*2f50*/  VIMNMX R100, R100, 0x80, PT ;  /* 0x0000008064647848 */ /* 0x000fc60003fe0100 */
[----:B------:R-:W-:-:S04]  /*2f60*/  IMAD.WIDE.U32 R88, R13, R50, RZ ;  /* 0x000000320d587225 */ /* 0x000fc800078e00ff */
[----:B------:R-:W-:Y:S02]  /*2f70*/  IMAD.IADD R101, R91, 0x1, R41 ;  /* 0x000000015b657824 */ /* 0x000fe400078e0229 */
[----:B------:R-:W-:Y:S01]  /*2f80*/  IMAD.IADD R102, R89, 0x1, R43 ;  /* 0x0000000159667824 */ /* 0x000fe200078e022b */
[----:B------:R-:W-:Y:S06]  /*2f90*/  @!P2 BRA `(.L_x_435) ;  /* 0x0000003400cca947 */ /* 0x000fec0003800000 */
[----:B------:R-:W-:Y:S01]  /*2fa0*/  ISETP.GE.AND P3, PT, R17, R100, PT ;  /* 0x000000641100720c */ /* 0x000fe20003f66270 */
[----:B------:R-:W-:Y:S01]  /*2fb0*/  BSSY B1, `(.L_x_436) ;  /* 0x0000037000017945 */ /* 0x000fe20003800000 */
        /* <DEDUP_REMOVED lines=13> */
[----:B------:R-:W-:Y:S06]  /*3090*/  @P3 BRA `(.L_x_437) ;  /* 0x0000000000a03947 */ /* 0x000fec0003800000 */
[----:B------:R-:W-:Y:S01]  /*30a0*/  IADD3 R41, P2, R110, R90, RZ ;  /* 0x0000005a6e297210 */ /* 0x000fe20007f5e0ff */
[----:B------:R-:W-:Y:S01]  /*30b0*/  ULDC.64 UR4, c[0x0][0x3e8] ;  /* 0x0000fa0000047ab9 */ /* 0x000fe20000000a00 */
[----:B------:R-:W-:Y:S02]  /*30c0*/  CS2R R124, SRZ ;  /* 0x00000000007c7805 */ /* 0x000fe4000001ff00 */
[----:B------:R-:W-:Y:S01]  /*30d0*/  CS2R R126, SRZ ;  /* 0x00000000007e7805 */ /* 0x000fe2000001ff00 */
[----:B------:R-:W-:Y:S01]  /*30e0*/  IMAD.X R42, R101, 0x1, R20, P2 ;  /* 0x00000001652a7824 */ /* 0x000fe200010e0614 */
[----:B------:R-:W-:-:S04]  /*30f0*/  LEA R40, P2, R41, UR4, 0x1 ;  /* 0x0000000429287c11 */ /* 0x000fc8000f8408ff */
[----:B------:R-:W-:Y:S01]  /*3100*/  LEA.HI.X R41, R41, UR5, R42, 0x1, P2 ;  /* 0x0000000529297c11 */ /* 0x000fe200090f0c2a */
[----:B------:R-:W-:Y:S01]  /*3110*/  ULDC.64 UR4, c[0x0][0x400] ;  /* 0x0001000000047ab9 */ /* 0x000fe20000000a00 */
[----:B------:R-:W-:-:S05]  /*3120*/  IADD3 R43, P2, R106, R88, RZ ;  /* 0x000000586a2b7210 */ /* 0x000fca0007f5e0ff */
[----:B------:R-:W-:Y:S01]  /*3130*/  IMAD.X R52, R102, 0x1, R26, P2 ;  /* 0x0000000166347824 */ /* 0x000fe200010e061a */
[----:B------:R-:W-:-:S04]  /*3140*/  LEA R42, P2, R43, UR4, 0x1 ;  /* 0x000000042b2a7c11 */ /* 0x000fc8000f8408ff */
[----:B------:R-:W-:Y:S02]  /*3150*/  LEA.HI.X R43, R43, UR5, R52, 0x1, P2 ;  /* 0x000000052b2b7c11 */ /* 0x000fe400090f0c34 */
[----:B------:R-:W-:Y:S02]  /*3160*/  ISETP.GE.AND P2, PT, R22, R117, PT ;  /* 0x000000751600720c */ /* 0x000fe40003f46270 */
[----:B------:R-:W-:Y:S02]  /*3170*/  CS2R R94, SRZ ;  /* 0x00000000005e7805 */ /* 0x000fe4000001ff00 */
[----:B------:R-:W-:-:S09]  /*3180*/  CS2R R120, SRZ ;  /* 0x0000000000787805 */ /* 0x000fd2000001ff00 */
[----:B------:R0:W5:Y:S04]  /*3190*/  @!P2 LDG.E.64 R124, desc[UR56][R40.64] ;  /* 0x00000038287ca981 */ /* 0x000168000c1e1b00 */
[----:B------:R0:W5:Y:S01]  /*31a0*/  @!P2 LDG.E.64 R126, desc[UR56][R42.64] ;  /* 0x000000382a7ea981 */ /* 0x000162000c1e1b00 */
        /* <DEDUP_REMOVED lines=20> */
[----:B------:R-:W-:-:S13]  /*32f0*/  ISETP.GE.AND P2, PT, R190, R117, PT ;  /* 0x00000075be00720c */ /* 0x000fda0003f46270 */
[----:B------:R0:W5:Y:S04]  /*3300*/  @!P2 LDG.E.64 R74, desc[UR56][R40.64+0xa0] ;  /* 0x0000a038284aa981 */ /* 0x000168000c1e1b00 */
[----:B------:R0:W5:Y:S02]  /*3310*/  @!P2 LDG.E.64 R76, desc[UR56][R42.64+0xa0] ;  /* 0x0000a0382a4ca981 */ /* 0x000164000c1e1b00 */
.L_x_437:
[----:B------:R-:W-:Y:S05]  /*3320*/  BSYNC B1 ;  /* 0x0000000000017941 */ /* 0x000fea0003800000 */
.L_x_436:
        /* <DEDUP_REMOVED lines=13> */
[----:B------:R-:W-:Y:S06]  /*3400*/  @P4 BRA `(.L_x_439) ;  /* 0x0000000000a04947 */ /* 0x000fec0003800000 */
[----:B------:R-:W-:Y:S01]  /*3410*/  IADD3 R90, P2, P5, R110, R90, R11 ;  /* 0x0000005a6e5a7210 */ /* 0x000fe20007d5e00b */
[----:B------:R-:W-:Y:S01]  /*3420*/  ULDC.64 UR4, c[0x0][0x3e8] ;  /* 0x0000fa0000047ab9 */ /* 0x000fe20000000a00 */
[----:B------:R-:W-:Y:S02]  /*3430*/  CS2R R70, SRZ ;  /* 0x0000000000467805 */ /* 0x000fe4000001ff00 */
[----:B------:R-:W-:Y:S02]  /*3440*/  CS2R R72, SRZ ;  /* 0x0000000000487805 */ /* 0x000fe4000001ff00 */
[----:B------:R-:W-:Y:S02]  /*3450*/  IADD3.X R101, R20, R101, R9, P2, P5 ;  /* 0x0000006514657210 */ /* 0x000fe400017ea409 */
[----:B------:R-:W-:-:S04]  /*3460*/  IADD3 R88, P2, P5, R106, R88, R14 ;  /* 0x000000586a587210 */ /* 0x000fc80007d5e00e */
[----:B0-----:R-:W-:Y:S02]  /*3470*/  IADD3.X R41, R26, R102, R12, P2, P5 ;  /* 0x000000661a297210 */ /* 0x001fe400017ea40c */
[----:B------:R-:W-:-:S04]  /*3480*/  LEA R42, P2, R90, UR4, 0x1 ;  /* 0x000000045a2a7c11 */ /* 0x000fc8000f8408ff */
[----:B------:R-:W-:Y:S01]  /*3490*/  LEA.HI.X R43, R90, UR5, R101, 0x1, P2 ;  /* 0x000000055a2b7c11 */ /* 0x000fe200090f0c65 */
[----:B------:R-:W-:Y:S02]  /*34a0*/  ULDC.64 UR4, c[0x0][0x400] ;  /* 0x0001000000047ab9 */ /* 0x000fe40000000a00 */
        /* <DEDUP_REMOVED lines=30> */
.L_x_439:
[----:B------:R-:W-:Y:S05]  /*3690*/  BSYNC B1 ;  /* 0x0000000000017941 */ /* 0x000fea0003800000 */
.L_x_438:
[----:B01---5:R-:W-:Y:S01]  /*36a0*/  IMAD.MOV.U32 R41, RZ, RZ, R74 ;  /* 0x000000ffff297224 */ /* 0x023fe200078e004a */
[----:B------:R-:W-:Y:S01]  /*36b0*/  UISETP.NE.AND UP0, UPT, UR58, 0x3, UPT ;  /* 0x000000033a00788c */ /* 0x000fe2000bf05270 */
[----:B------:R-:W-:Y:S02]  /*36c0*/  IMAD.MOV.U32 R40, RZ, RZ, R75 ;  /* 0x000000ffff287224 */ /* 0x000fe400078e004b */
[----:B------:R-:W-:Y:S02]  /*36d0*/  IMAD.MOV.U32 R43, RZ, RZ, R78 ;  /* 0x000000ffff2b7224 */ /* 0x000fe400078e004e */
[----:B------:R-:W-:Y:S01]  /*36e0*/  IMAD.MOV.U32 R42, RZ, RZ, R79 ;  /* 0x000000ffff2a7224 */ /* 0x000fe200078e004f */
[----:B------:R-:W-:Y:S01]  /*36f0*/  PRMT R162, R40, 0x5410, R41 ;  /* 0x0000541028a27816 */ /* 0x000fe20000000029 */
        /* <DEDUP_REMOVED lines=15> */
[----:B------:R-:W-:-:S02]  /*37f0*/  PRMT R171, R171, 0x5410, R43 ;  /* 0x00005410abab7816 */ /* 0x000fc4000000002b */
[----:B------:R-:W-:Y:S01]  /*3800*/  PRMT R128, R128, 0x5410, R40 ;  /* 0x0000541080807816 */ /* 0x000fe20000000028 */
[----:B------:R-:W-:Y:S01]  /*3810*/  IMAD.MOV.U32 R40, RZ, RZ, R77 ;  /* 0x000000ffff287224 */ /* 0x000fe200078e004d */
[----:B------:R-:W-:Y:S01]  /*3820*/  PRMT R129, R129, 0x5410, R41 ;  /* 0x0000541081817816 */ /* 0x000fe20000000029 */
[----:B------:R-:W-:Y:S01]  /*3830*/  IMAD.MOV.U32 R41, RZ, RZ, R76 ;  /* 0x000000ffff297224 */ /* 0x000fe200078e004c */
[----:B------:R-:W-:-:S04]  /*3840*/  PLOP3.LUT P2, PT, PT, PT, UP0, 0x80, 0x0 ;  /* 0x000000000000781c */ /* 0x000fc80003f4f008 */
[----:B------:R-:W-:Y:S01]  /*3850*/  PRMT R161, R40, 0x5410, R41 ;  /* 0x0000541028a17816 */ /* 0x000fe20000000029 */
[----:B------:R-:W-:Y:S02]  /*3860*/  IMAD.MOV.U32 R41, RZ, RZ, R80 ;  /* 0x000000ffff297224 */ /* 0x000fe400078e0050 */
[----:B------:R-:W-:-:S03]  /*3870*/  IMAD.MOV.U32 R40, RZ, RZ, R81 ;  /* 0x000000ffff287224 */ /* 0x000fc600078e0051 */
[----:B------:R-:W-:Y:S01]  /*3880*/  PRMT R165, R41, 0x7610, R165 ;  /* 0x0000761029a57816 */ /* 0x000fe200000000a5 */
[----:B------:R-:W-:Y:S01]  /*3890*/  IMAD.MOV.U32 R41, RZ, RZ, R85 ;  /* 0x000000ffff297224 */ /* 0x000fe200078e0055 */
[----:B------:R-:W-:Y:S01]  /*38a0*/  PRMT R164, R40, 0x7610, R164 ;  /* 0x0000761028a47816 */ /* 0x000fe200000000a4 */
        /* <DEDUP_REMOVED lines=16> */
[----:B------:R-:W-:-:S05]  /*39b0*/  IMAD.MOV.U32 R40, RZ, RZ, R51 ;  /* 0x000000ffff287224 */ /* 0x000fca00078e0033 */
[----:B------:R-:W-:Y:S01]  /*39c0*/  PRMT R88, R41, 0x5410, R40 ;  /* 0x0000541029587816 */ /* 0x000fe20000000028 */
[----:B------:R-:W-:Y:S02]  /*39d0*/  IMAD.MOV.U32 R41, RZ, RZ, R54 ;  /* 0x000000ffff297224 */ /* 0x000fe400078e0036 */
        /* <DEDUP_REMOVED lines=36> */
[----:B------:R-:W-:Y:S06]  /*3c20*/  @!P2 BRA `(.L_x_440) ;  /* 0x000000000004a947 */ /* 0x000fec0003800000 */
[----:B------:R-:W-:Y:S01]  /*3c30*/  BPT.TRAP 0x1 ;  /* 0x000000040000795c */ /* 0x000fe20000300000 */
.L_x_440:
[----:B------:R-:W-:Y:S01]  /*3c40*/  IMAD R101, R16, 0x8, R2 ;  /* 0x0000000810657824 */ /* 0x000fe200078e0202 */
[----:B------:R-:W-:Y:S01]  /*3c50*/  SHF.L.U32 R102, R184, 0x1f, RZ ;  /* 0x0000001fb8667819 */ /* 0x000fe200000006ff */
[----:B------:R-:W-:Y:S03]  /*3c60*/  BSSY B1, `(.L_x_441) ;  /* 0x0000003000017945 */ /* 0x000fe60003800000 */
[----:B------:R-:W0:Y:S02]  /*3c70*/  SYNCS.PHASECHK.TRANS64.TRYWAIT P5, [R101+URZ+0x34890], R102 ;  /* 0x03489066650075a7 */ /* 0x000e2400080a017f */
[----:B0-----:R-:W-:Y:S05]  /*3c80*/  @!P5 BRA `(.L_x_442) ;  /* 0x000001e00030d947 */ /* 0x001fea0003800000 */
.L_x_799:
[----:B------:R-:W-:Y:S05]  /*3c90*/  BSYNC B1 ;  /* 0x0000000000017941 */ /* 0x000fea0003800000 */
.L_x_441:
[----:B------:R-:W-:Y:S04]  /*3ca0*/  BSSY B1, `(.L_x_443) ;  /* 0x0000157000017945 */ /* 0x000fe80003800000 */
[----:B------:R-:W-:Y:S05]  /*3cb0*/  @P3 BRA `(.L_x_444) ;  /* 0x0000001400543947 */ /* 0x000fea0003800000 */
[----:B------:R-:W-:Y:S01]  /*3cc0*/  ISETP.NE.AND P3, PT, R34, RZ, PT ;  /* 0x000000ff2200720c */ /* 0x000fe20003f65270 */
[----:B------:R-:W-:-:S12]  /*3cd0*/  BSSY B2, `(.L_x_445) ;  /* 0x0000037000027945 */ /* 0x000fd80003800000 */
[----:B------:R-:W-:Y:S05]  /*3ce0*/  @!P3 BRA `(.L_x_446) ;  /* 0x0000000000d4b947 */ /* 0x000fea0003800000 */
[----:B------:R1:W2:Y:S01]  /*3cf0*/  LDS.128 R40, [R47] ;  /* 0x000000002f287984 */ /* 0x0002a20000000c00 */
[----:B------:R-:W-:Y:S01]  /*3d00*/  ISETP.GE.AND P3, PT, R22, R117, PT ;  /* 0x000000751600720c */ /* 0x000fe20003f66270 */
[----:B------:R-:W-:-:S12]  /*3d10*/  BSSY B3, `(.L_x_447) ;  /* 0x0000031000037945 */ /* 0x000fd80003800000 */
[----:B-1----:R-:W-:Y:S05]  /*3d20*/  @P3 BRA `(.L_x_448) ;  /* 0x0000000000bc3947 */ /* 0x002fea0003800000 */
[--C-:B------:R-:W-:Y:S02]  /*3d30*/  SHF.R.U64 R90, R124, 0x10, R125.reuse ;  /* 0x000000107c5a7819 */ /* 0x100fe4000000127d */
[----:B------:R-:W-:Y:S02]  /*3d40*/  SHF.R.U32.HI R124, RZ, 0x10, R125 ;  /* 0x00000010ff7c7819 */ /* 0x000fe4000001167d */
[--C-:B------:R-:W-:Y:S02]  /*3d50*/  SHF.R.U64 R125, R126, 0x10, R127.reuse ;  /* 0x000000107e7d7819 */ /* 0x100fe4000000127f */
[----:B------:R-:W-:Y:S01]  /*3d60*/  SHF.R.U32.HI R91, RZ, 0x10, R127 ;  /* 0x00000010ff5b7819 */ /* 0x000fe2000001167f */
[----:B--2---:R-:W-:Y:S01]  /*3d70*/  IMAD.U32 R127, R41, 0x10000, RZ ;  /* 0x00010000297f7824 */ /* 0x004fe200078e00ff */
[C---:B------:R-:W-:Y:S02]  /*3d80*/  PRMT R125, R128.reuse, 0x5410, R125 ;  /* 0x00005410807d7816 */ /* 0x040fe4000000007d */
[----:B------:R-:W-:-:S02]  /*3d90*/  PRMT R90, R128, 0x5432, R90 ;  /* 0x00005432805a7816 */ /* 0x000fc4000000005a */
[C---:B------:R-:W-:Y:S02]  /*3da0*/  PRMT R126, R129.reuse, 0x5432, R124 ;  /* 0x00005432817e7816 */ /* 0x040fe4000000007c */
[----:B------:R-:W-:Y:S02]  /*3db0*/  PRMT R91, R129, 0x5410, R91 ;  /* 0x00005410815b7816 */ /* 0x000fe4000000005b */
[----:B------:R-:W-:Y:S01]  /*3dc0*/  LOP3.LUT R129, R41, 0xffff0000, RZ, 0xc0, !PT ;  /* 0xffff000029817812 */ /* 0x000fe200078ec0ff */
[----:B------:R-:W-:Y:S01]  /*3dd0*/  IMAD.U32 R146, R126, 0x10000, RZ ;  /* 0x000100007e927824 */ /* 0x000fe200078e00ff */
[C---:B------:R-:W-:Y:S01]  /*3de0*/  LOP3.LUT R128, R125.reuse, 0xffff0000, RZ, 0xc0, !PT ;  /* 0xffff00007d807812 */ /* 0x040fe200078ec0ff */
[----:B------:R-:W-:Y:S01]  /*3df0*/  IMAD.U32 R125, R125, 0x10000, RZ ;  /* 0x000100007d7d7824 */ /* 0x000fe200078e00ff */
[C---:B------:R-:W-:Y:S01]  /*3e00*/  LOP3.LUT R41, R90.reuse, 0xffff0000, RZ, 0xc0, !PT ;  /* 0xffff00005a297812 */ /* 0x040fe200078ec0ff */
[----:B------:R-:W-:Y:S01]  /*3e10*/  IMAD.U32 R90, R90, 0x10000, RZ ;  /* 0x000100005a5a7824 */ /* 0x000fe200078e00ff */
[----:B------:R-:W-:Y:S01]  /*3e20*/  LOP3.LUT R126, R126, 0xffff0000, RZ, 0xc0, !PT ;  /* 0xffff00007e7e7812 */ /* 0x000fe200078ec0ff */
[----:B------:R-:W-:-:S04]  /*3e30*/  FMUL.FTZ R124, R129, R128 ;  /* 0x00000080817c7220 */ /* 0x000fc80000410000 */
[-C--:B------:R-:W-:Y:S01]  /*3e40*/  FFMA.FTZ R124, R127, R41.reuse, -R124 ;  /* 0x000000297f7c7223 */ /* 0x080fe2000001087c */
[----:B------:R-:W-:Y:S01]  /*3e50*/  FMUL.FTZ R41, R129, R41 ;  /* 0x0000002981297220 */ /* 0x000fe20000410000 */
[C---:B------:R-:W-:Y:S01]  /*3e60*/  LOP3.LUT R129, R42.reuse, 0xffff0000, RZ, 0xc0, !PT ;  /* 0xffff00002a817812 */ /* 0x040fe200078ec0ff */
[----:B------:R-:W-:Y:S02]  /*3e70*/  IMAD.U32 R42, R42, 0x10000, RZ ;  /* 0x000100002a2a7824 */ /* 0x000fe400078e00ff */
[----:B------:R-:W-:Y:S01]  /*3e80*/  FFMA.FTZ R41, R127, R128, R41 ;  /* 0x000000807f297223 */ /* 0x000fe20000010029 */
[C---:B------:R-:W-:Y:S01]  /*3e90*/  IMAD.U32 R127, R91.reuse, 0x10000, RZ ;  /* 0x000100005b7f7824 */ /* 0x040fe200078e00ff */
[----:B------:R-:W-:-:S03]  /*3ea0*/  LOP3.LUT R91, R91, 0xffff0000, RZ, 0xc0, !PT ;  /* 0xffff00005b5b7812 */ /* 0x000fc600078ec0ff */
[CC--:B------:R-:W-:Y:S01]  /*3eb0*/  FMUL.FTZ R128, R129.reuse, R127.reuse ;  /* 0x0000007f81807220 */ /* 0x0c0fe20000410000 */
[----:B------:R-:W-:Y:S01]  /*3ec0*/  FMUL.FTZ R129, R129, R146 ;  /* 0x0000009281817220 */ /* 0x000fe20000410000 */
[----:B------:R-:W-:Y:S02]  /*3ed0*/  F2FP.BF16.F32.PACK_AB R41, R41, R124 ;  /* 0x0000007c2929723e */ /* 0x000fe400000010ff */
[C---:B------:R-:W-:Y:S01]  /*3ee0*/  FFMA.FTZ R128, R42.reuse, R146, -R128 ;  /* 0x000000922a807223 */ /* 0x040fe20000010880 */
[----:B------:R-:W-:Y:S01]  /*3ef0*/  FFMA.FTZ R129, R42, R127, R129 ;  /* 0x0000007f2a817223 */ /* 0x000fe20000010081 */
[C---:B------:R-:W-:Y:S01]  /*3f00*/  LOP3.LUT R42, R43.reuse, 0xffff0000, RZ, 0xc0, !PT ;  /* 0xffff00002b2a7812 */ /* 0x040fe200078ec0ff */
[----:B------:R-:W-:-:S03]  /*3f10*/  IMAD.U32 R43, R43, 0x10000, RZ ;  /* 0x000100002b2b7824 */ /* 0x000fc600078e00ff */
[----:B------:R-:W-:Y:S01]  /*3f20*/  F2FP.BF16.F32.PACK_AB R128, R129, R128 ;  /* 0x000000808180723e */ /* 0x000fe200000010ff */
[C---:B------:R-:W-:Y:S01]  /*3f30*/  FMUL.FTZ R127, R42.reuse, R91 ;  /* 0x0000005b2a7f7220 */ /* 0x040fe20000410000 */
[----:B------:R-:W-:-:S03]  /*3f40*/  FMUL.FTZ R42, R42, R126 ;  /* 0x0000007e2a2a7220 */ /* 0x000fc60000410000 */
        /* <DEDUP_REMOVED lines=8> */
[----:B------:R-:W-:-:S05]  /*3fd0*/  FFMA.FTZ R43, R40, R125, R43 ;  /* 0x0000007d282b7223 */ /* 0x000fca000001002b */
[----:B------:R-:W-:Y:S01]  /*3fe0*/  F2FP.BF16.F32.PACK_AB R91, R43, R91 ;  /* 0x0000005b2b5b723e */ /* 0x000fe200000010ff */
[----:B------:R-:W-:Y:S02]  /*3ff0*/  IMAD.MOV.U32 R43, RZ, RZ, R42 ;  /* 0x000000ffff2b7224 */ /* 0x000fe400078e002a */
[----:B------:R-:W-:Y:S02]  /*4000*/  IMAD.MOV.U32 R42, RZ, RZ, R128 ;  /* 0x000000ffff2a7224 */ /* 0x000fe400078e0080 */
[----:B------:R-:W-:-:S07]  /*4010*/  IMAD.MOV.U32 R40, RZ, RZ, R91 ;  /* 0x000000ffff287224 */ /* 0x000fce00078e005b */
.L_x_448:
[----:B------:R-:W-:Y:S05]  /*4020*/  BSYNC B3 ;  /* 0x0000000000037941 */ /* 0x000fea0003800000 */
.L_x_447:
[----:B--2---:R1:W-:Y:S02]  /*4030*/  STG.E.128 desc[UR56][R48.64], R40 ;  /* 0x0000002830007986 */ /* 0x0043e4000c101d38 */
.L_x_446:
[----:B------:R-:W-:Y:S05]  /*4040*/  BSYNC B2 ;  /* 0x0000000000027941 */ /* 0x000fea0003800000 */
.L_x_445:
[----:B------:R-:W-:Y:S01]  /*4050*/  ISETP.NE.AND P3, PT, R38, RZ, PT ;  /* 0x000000ff2600720c */ /* 0x000fe20003f65270 */
[----:B------:R-:W-:-:S12]  /*4060*/  BSSY B2, `(.L_x_449) ;  /* 0x0000037000027945 */ /* 0x000fd80003800000 */
[----:B------:R-:W-:Y:S05]  /*4070*/  @!P3 BRA `(.L_x_450) ;  /* 0x0000000000d4b947 */ /* 0x000fea0003800000 */
[----:B-1----:R1:W2:Y:S01]  /*4080*/  LDS.128 R40, [R46] ;  /* 0x000000002e287984 */ /* 0x0022a20000000c00 */
[----:B------:R-:W-:Y:S01]  /*4090*/  ISETP.GE.AND P3, PT, R187, R117, PT ;  /* 0x00000075bb00720c */ /* 0x000fe20003f66270 */
[----:B------:R-:W-:-:S12]  /*40a0*/  BSSY B3, `(.L_x_451) ;  /* 0x0000031000037945 */ /* 0x000fd80003800000 */
[----:B-1----:R-:W-:Y:S05]  /*40b0*/  @P3 BRA `(.L_x_452) ;  /* 0x0000000000bc3947 */ /* 0x002fea0003800000 */
[--C-:B------:R-:W-:Y:S02]  /*40c0*/  SHF.R.U64 R90, R94, 0x10, R95.reuse ;  /* 0x000000105e5a7819 */ /* 0x100fe4000000125f */
[----:B------:R-:W-:Y:S02]  /*40d0*/  SHF.R.U32.HI R94, RZ, 0x10, R95 ;  /* 0x00000010ff5e7819 */ /* 0x000fe4000001165f */
[----:B------:R-:W-:Y:S02]  /*40e0*/  SHF.R.U64 R95, R120, 0x10, R121 ;  /* 0x00000010785f7819 */ /* 0x000fe40000001279 */
[C---:B------:R-:W-:Y:S02]  /*40f0*/  PRMT R90, R170.reuse, 0x5432, R90 ;  /* 0x00005432aa5a7816 */ /* 0x040fe4000000005a */
[----:B------:R-:W-:Y:S02]  /*4100*/  PRMT R95, R170, 0x5410, R95 ;  /* 0x00005410aa5f7816 */ /* 0x000fe4000000005f */
[----:B--2---:R-:W-:-:S02]  /*4110*/  LOP3.LUT R125, R41, 0xffff0000, RZ, 0xc0, !PT ;  /* 0xffff0000297d7812 */ /* 0x004fc400078ec0ff */
[C---:B------:R-:W-:Y:S01]  /*4120*/  LOP3.LUT R124, R95.reuse, 0xffff0000, RZ, 0xc0, !PT ;  /* 0xffff00005f7c7812 */ /* 0x040fe200078ec0ff */
[----:B------:R-:W-:Y:S01]  /*4130*/  IMAD.U32 R95, R95, 0x10000, RZ ;  /* 0x000100005f5f7824 */ /* 0x000fe200078e00ff */
[----:B------:R-:W-:Y:S01]  /*4140*/  SHF.R.U32.HI R91, RZ, 0x10, R121 ;  /* 0x00000010ff5b7819 */ /* 0x000fe20000011679 */
[----:B------:R-:W-:Y:S01]  /*4150*/  IMAD.U32 R121, R41, 0x10000, RZ ;  /* 0x0001000029797824 */ /* 0x000fe200078e00ff */
[----:B------:R-:W-:Y:S01]  /*4160*/  PRMT R120, R171, 0x5432, R94 ;  /* 0x00005432ab787816 */ /* 0x000fe2000000005e */
[----:B------:R-:W-:Y:S01]  /*4170*/  FMUL.FTZ R94, R125, R124 ;  /* 0x0000007c7d5e7220 */ /* 0x000fe20000410000 */
[C---:B------:R-:W-:Y:S01]  /*4180*/  LOP3.LUT R41, R90.reuse, 0xffff0000, RZ, 0xc0, !PT ;  /* 0xffff00005a297812 */ /* 0x040fe200078ec0ff */
[----:B------:R-:W-:Y:S01]  /*4190*/  IMAD.U32 R90, R90, 0x10000, RZ ;  /* 0x000100005a5a7824 */ /* 0x000fe200078e00ff */
[----:B------:R-:W-:-:S03]  /*41a0*/  PRMT R91, R171, 0x5410, R91 ;  /* 0x00005410ab5b7816 */ /* 0x000fc6000000005b */
[-C--:B------:R-:W-:Y:S01]  /*41b0*/  FFMA.FTZ R94, R121, R41.reuse, -R94 ;  /* 0x00000029795e7223 */ /* 0x080fe2000001085e */
[----:B------:R-:W-:Y:S01]  /*41c0*/  FMUL.FTZ R41, R125, R41 ;  /* 0x000000297d297220 */ /* 0x000fe20000410000 */
[C---:B------:R-:W-:Y:S01]  /*41d0*/  IMAD.U32 R125, R120.reuse, 0x10000, RZ ;  /* 0x00010000787d7824 */ /* 0x040fe200078e00ff */
[----:B------:R-:W-:Y:S02]  /*41e0*/  LOP3.LUT R120, R120, 0xffff0000, RZ, 0xc0, !PT ;  /* 0xffff000078787812 */ /* 0x000fe400078ec0ff */
[----:B------:R-:W-:Y:S01]  /*41f0*/  FFMA.FTZ R41, R121, R124, R41 ;  /* 0x0000007c79297223 */ /* 0x000fe20000010029 */
[C---:B------:R-:W-:Y:S01]  /*4200*/  LOP3.LUT R124, R42.reuse, 0xffff0000, RZ, 0xc0, !PT ;  /* 0xffff00002a7c7812 */ /* 0x040fe200078ec0ff */
[C---:B------:R-:W-:Y:S01]  /*4210*/  IMAD.U32 R121, R91.reuse, 0x10000, RZ ;  /* 0x000100005b797824 */ /* 0x040fe200078e00ff */
[----:B------:R-:W-:Y:S01]  /*4220*/  LOP3.LUT R91, R91, 0xffff0000, RZ, 0xc0, !PT ;  /* 0xffff00005b5b7812 */ /* 0x000fe200078ec0ff */
[----:B------:R-:W-:Y:S01]  /*4230*/  IMAD.U32 R42, R42, 0x10000, RZ ;  /* 0x000100002a2a7824 */ /* 0x000fe200078e00ff */
        /* <DEDUP_REMOVED lines=23> */
.L_x_452:
[----:B------:R-:W-:Y:S05]  /*43b0*/  BSYNC B3 ;  /* 0x0000000000037941 */ /* 0x000fea0003800000 */
.L_x_451:
[----:B--2---:R2:W-:Y:S02]  /*43c0*/  STG.E.128 desc[UR56][R48.64+0x40], R40 ;  /* 0x0000402830007986 */ /* 0x0045e4000c101d38 */
.L_x_450:
[----:B------:R-:W-:Y:S05]  /*43d0*/  BSYNC B2 ;  /* 0x0000000000027941 */ /* 0x000fea0003800000 */
.L_x_449:
[----:B------:R-:W-:Y:S01]  /*43e0*/  ISETP.NE.AND P3, PT, R39, RZ, PT ;  /* 0x000000ff2700720c */ /* 0x000fe20003f65270 */
[----:B------:R-:W-:-:S12]  /*43f0*/  BSSY B2, `(.L_x_453) ;  /* 0x0000037000027945 */ /* 0x000fd80003800000 */
[----:B------:R-:W-:Y:S05]  /*4400*/  @!P3 BRA `(.L_x_454) ;  /* 0x0000000000d4b947 */ /* 0x000fea0003800000 */
[----:B-12---:R1:W2:Y:S01]  /*4410*/  LDS.128 R40, [R47+0x4000] ;  /* 0x004000002f287984 */ /* 0x0062a20000000c00 */
[----:B------:R-:W-:Y:S01]  /*4420*/  ISETP.GE.AND P3, PT, R186, R117, PT ;  /* 0x00000075ba00720c */ /* 0x000fe20003f66270 */
[----:B------:R-:W-:-:S12]  /*4430*/  BSSY B3, `(.L_x_455) ;  /* 0x0000031000037945 */ /* 0x000fd80003800000 */
[----:B-1----:R-:W-:Y:S05]  /*4440*/  @P3 BRA `(.L_x_456) ;  /* 0x0000000000bc3947 */ /* 0x002fea0003800000 */
[----:B------:R-:W-:Y:S02]  /*4450*/  SHF.R.U64 R91, R92, 0x10, R93 ;  /* 0x000000105c5b7819 */ /* 0x000fe4000000125d */
[----:B------:R-:W-:Y:S02]  /*4460*/  SHF.R.U64 R86, R86, 0x10, R87 ;  /* 0x0000001056567819 */ /* 0x000fe40000001257 */
[----:B------:R-:W-:Y:S02]  /*4470*/  PRMT R91, R168, 0x5410, R91 ;  /* 0x00005410a85b7816 */ /* 0x000fe4000000005b */
[----:B------:R-:W-:Y:S02]  /*4480*/  SHF.R.U32.HI R87, RZ, 0x10, R87 ;  /* 0x00000010ff577819 */ /* 0x000fe40000011657 */
[----:B------:R-:W-:Y:S02]  /*4490*/  SHF.R.U32.HI R93, RZ, 0x10, R93 ;  /* 0x00000010ff5d7819 */ /* 0x000fe4000001165d */
[----:B------:R-:W-:-:S02]  /*44a0*/  PRMT R86, R169, 0x5432, R86 ;  /* 0x00005432a9567816 */ /* 0x000fc40000000056 */
[----:B--2---:R-:W-:Y:S02]  /*44b0*/  LOP3.LUT R95, R41, 0xffff0000, RZ, 0xc0, !PT ;  /* 0xffff0000295f7812 */ /* 0x004fe400078ec0ff */
[C---:B------:R-:W-:Y:S01]  /*44c0*/  LOP3.LUT R94, R91.reuse, 0xffff0000, RZ, 0xc0, !PT ;  /* 0xffff00005b5e7812 */ /* 0x040fe200078ec0ff */
[----:B------:R-:W-:Y:S01]  /*44d0*/  IMAD.U32 R91, R91, 0x10000, RZ ;  /* 0x000100005b5b7824 */ /* 0x000fe200078e00ff */
[----:B------:R-:W-:Y:S02]  /*44e0*/  PRMT R92, R167, 0x5410, R87 ;  /* 0x00005410a75c7816 */ /* 0x000fe40000000057 */
[----:B------:R-:W-:Y:S01]  /*44f0*/  PRMT R87, R169, 0x5410, R93 ;  /* 0x00005410a9577816 */ /* 0x000fe2000000005d */
[----:B------:R-:W-:Y:S01]  /*4500*/  IMAD.U32 R93, R41, 0x10000, RZ ;  /* 0x00010000295d7824 */ /* 0x000fe200078e00ff */
[C---:B------:R-:W-:Y:S01]  /*4510*/  LOP3.LUT R41, R86.reuse, 0xffff0000, RZ, 0xc0, !PT ;  /* 0xffff000056297812 */ /* 0x040fe200078ec0ff */
[----:B------:R-:W-:Y:S01]  /*4520*/  FMUL.FTZ R90, R95, R94 ;  /* 0x0000005e5f5a7220 */ /* 0x000fe20000410000 */
[----:B------:R-:W-:-:S03]  /*4530*/  IMAD.U32 R86, R86, 0x10000, RZ ;  /* 0x0001000056567824 */ /* 0x000fc600078e00ff */
        /* <DEDUP_REMOVED lines=32> */
.L_x_456:
[----:B------:R-:W-:Y:S05]  /*4740*/  BSYNC B3 ;  /* 0x0000000000037941 */ /* 0x000fea0003800000 */
.L_x_455:
[----:B--2---:R3:W-:Y:S02]  /*4750*/  STG.E.128 desc[UR56][R48.64+0x80], R40 ;  /* 0x0000802830007986 */ /* 0x0047e4000c101d38 */
.L_x_454:
[----:B------:R-:W-:Y:S05]  /*4760*/  BSYNC B2 ;  /* 0x0000000000027941 */ /* 0x000fea0003800000 */
.L_x_453:
[----:B------:R-:W-:Y:S01]  /*4770*/  ISETP.NE.AND P3, PT, R96, RZ, PT ;  /* 0x000000ff6000720c */ /* 0x000fe20003f65270 */
[----:B------:R-:W-:-:S12]  /*4780*/  BSSY B2, `(.L_x_457) ;  /* 0x0000037000027945 */ /* 0x000fd80003800000 */
[----:B------:R-:W-:Y:S05]  /*4790*/  @!P3 BRA `(.L_x_458) ;  /* 0x0000000000d4b947 */ /* 0x000fea0003800000 */
[----:B-123--:R1:W2:Y:S01]  /*47a0*/  LDS.128 R40, [R46+0x4000] ;  /* 0x004000002e287984 */ /* 0x00e2a20000000c00 */
[----:B------:R-:W-:Y:S01]  /*47b0*/  ISETP.GE.AND P3, PT, R189, R117, PT ;  /* 0x00000075bd00720c */ /* 0x000fe20003f66270 */
[----:B------:R-:W-:-:S12]  /*47c0*/  BSSY B3, `(.L_x_459) ;  /* 0x0000031000037945 */ /* 0x000fd80003800000 */
[----:B-1----:R-:W-:Y:S05]  /*47d0*/  @P3 BRA `(.L_x_460) ;  /* 0x0000000000bc3947 */ /* 0x002fea0003800000 */
[--C-:B------:R-:W-:Y:S01]  /*47e0*/  SHF.R.U64 R82, R82, 0x10, R83.reuse ;  /* 0x0000001052527819 */ /* 0x100fe20000001253 */
[----:B--2---:R-:W-:Y:S01]  /*47f0*/  IMAD.U32 R87, R41, 0x10000, RZ ;  /* 0x0001000029577824 */ /* 0x004fe200078e00ff */
[----:B------:R-:W-:Y:S02]  /*4800*/  SHF.R.U32.HI R86, RZ, 0x10, R83 ;  /* 0x00000010ff567819 */ /* 0x000fe40000011653 */
[--C-:B------:R-:W-:Y:S02]  /*4810*/  SHF.R.U64 R83, R84, 0x10, R85.reuse ;  /* 0x0000001054537819 */ /* 0x100fe40000001255 */
[----:B------:R-:W-:Y:S02]  /*4820*/  SHF.R.U32.HI R84, RZ, 0x10, R85 ;  /* 0x00000010ff547819 */ /* 0x000fe40000011655 */
[----:B------:R-:W-:Y:S02]  /*4830*/  PRMT R85, R166, 0x5410, R83 ;  /* 0x00005410a6557816 */ /* 0x000fe40000000053 */
[----:B------:R-:W-:-:S02]  /*4840*/  PRMT R82, R167, 0x5432, R82 ;  /* 0x00005432a7527816 */ /* 0x000fc40000000052 */
[----:B------:R-:W-:Y:S02]  /*4850*/  LOP3.LUT R91, R41, 0xffff0000, RZ, 0xc0, !PT ;  /* 0xffff0000295b7812 */ /* 0x000fe400078ec0ff */
[C---:B------:R-:W-:Y:S01]  /*4860*/  LOP3.LUT R90, R85.reuse, 0xffff0000, RZ, 0xc0, !PT ;  /* 0xffff0000555a7812 */ /* 0x040fe200078ec0ff */
[----:B------:R-:W-:Y:S01]  /*4870*/  IMAD.U32 R85, R85, 0x10000, RZ ;  /* 0x0001000055557824 */ /* 0x000fe200078e00ff */
[----:B------:R-:W-:Y:S02]  /*4880*/  PRMT R83, R168, 0x5432, R84 ;  /* 0x00005432a8537816 */ /* 0x000fe40000000054 */
[----:B------:R-:W-:Y:S01]  /*4890*/  LOP3.LUT R41, R82, 0xffff0000, RZ, 0xc0, !PT ;  /* 0xffff000052297812 */ /* 0x000fe200078ec0ff */
[----:B------:R-:W-:Y:S01]  /*48a0*/  FMUL.FTZ R84, R91, R90 ;  /* 0x0000005a5b547220 */ /* 0x000fe20000410000 */
[----:B------:R-:W-:Y:S01]  /*48b0*/  PRMT R86, R166, 0x5432, R86 ;  /* 0x00005432a6567816 */ /* 0x000fe20000000056 */
[----:B------:R-:W-:Y:S02]  /*48c0*/  IMAD.U32 R82, R82, 0x10000, RZ ;  /* 0x0001000052527824 */ /* 0x000fe400078e00ff */
[-C--:B------:R-:W-:Y:S01]  /*48d0*/  FFMA.FTZ R84, R87, R41.reuse, -R84 ;  /* 0x0000002957547223 */ /* 0x080fe20000010854 */
[----:B------:R-:W-:Y:S01]  /*48e0*/  FMUL.FTZ R41, R91, R41 ;  /* 0x000000295b297220 */ /* 0x000fe20000410000 */
[C---:B------:R-:W-:Y:S01]  /*48f0*/  IMAD.U32 R91, R86.reuse, 0x10000, RZ ;  /* 0x00010000565b7824 */ /* 0x040fe200078e00ff */
[----:B------:R-:W-:-:S02]  /*4900*/  LOP3.LUT R86, R86, 0xffff0000, RZ, 0xc0, !PT ;  /* 0xffff000056567812 */ /* 0x000fc400078ec0ff */
        /* <DEDUP_REMOVED lines=28> */
.L_x_460:
[----:B------:R-:W-:Y:S05]  /*4ad0*/  BSYNC B3 ;  /* 0x0000000000037941 */ /* 0x000fea0003800000 */
.L_x_459:
[----:B--2---:R4:W-:Y:S02]  /*4ae0*/  STG.E.128 desc[UR56][R48.64+0xc0], R40 ;  /* 0x0000c02830007986 */ /* 0x0049e4000c101d38 */
.L_x_458:
[----:B------:R-:W-:Y:S05]  /*4af0*/  BSYNC B2 ;  /* 0x0000000000027941 */ /* 0x000fea0003800000 */
.L_x_457:
[----:B------:R-:W-:Y:S01]  /*4b00*/  ISETP.NE.AND P3, PT, R97, RZ, PT ;  /* 0x000000ff6100720c */ /* 0x000fe20003f65270 */
[----:B------:R-:W-:-:S12]  /*4b10*/  BSSY B2, `(.L_x_461) ;  /* 0x0000038000027945 */ /* 0x000fd80003800000 */
[----:B------:R-:W-:Y:S05]  /*4b20*/  @!P3 BRA `(.L_x_462) ;  /* 0x0000000000d8b947 */ /* 0x000fea0003800000 */
[----:B-1234-:R1:W2:Y:S01]  /*4b30*/  LDS.128 R40, [R47+0x8000] ;  /* 0x008000002f287984 */ /* 0x01e2a20000000c00 */
[----:B------:R-:W-:Y:S01]  /*4b40*/  ISETP.GE.AND P3, PT, R188, R117, PT ;  /* 0x00000075bc00720c */ /* 0x000fe20003f66270 */
[----:B------:R-:W-:-:S12]  /*4b50*/  BSSY B3, `(.L_x_463) ;  /* 0x0000032000037945 */ /* 0x000fd80003800000 */
[----:B-1----:R-:W-:Y:S05]  /*4b60*/  @P3 BRA `(.L_x_464) ;  /* 0x0000000000c03947 */ /* 0x002fea0003800000 */
[--C-:B------:R-:W-:Y:S02]  /*4b70*/  SHF.R.U64 R78, R78, 0x10, R79.reuse ;  /* 0x000000104e4e7819 */ /* 0x100fe4000000124f */
[----:B------:R-:W-:Y:S02]  /*4b80*/  SHF.R.U32.HI R82, RZ, 0x10, R79 ;  /* 0x00000010ff527819 */ /* 0x000fe4000001164f */
[--C-:B------:R-:W-:Y:S02]  /*4b90*/  SHF.R.U64 R79, R80, 0x10, R81.reuse ;  /* 0x00000010504f7819 */ /* 0x100fe40000001251 */
[----:B------:R-:W-:Y:S02]  /*4ba0*/  SHF.R.U32.HI R83, RZ, 0x10, R81 ;  /* 0x00000010ff537819 */ /* 0x000fe40000011651 */
[----:B------:R-:W-:Y:S01]  /*4bb0*/  PRMT R81, R165, 0x5410, R79 ;  /* 0x00005410a5517816 */ /* 0x000fe2000000004f */
[----:B--2---:R-:W-:Y:S01]  /*4bc0*/  IMAD.U32 R79, R41, 0x10000, RZ ;  /* 0x00010000294f7824 */ /* 0x004fe200078e00ff */
[----:B------:R-:W-:-:S02]  /*4bd0*/  PRMT R78, R165, 0x5432, R78 ;  /* 0x00005432a54e7816 */ /* 0x000fc4000000004e */
[----:B------:R-:W-:Y:S02]  /*4be0*/  LOP3.LUT R86, R41, 0xffff0000, RZ, 0xc0, !PT ;  /* 0xffff000029567812 */ /* 0x000fe400078ec0ff */
[C---:B------:R-:W-:Y:S01]  /*4bf0*/  LOP3.LUT R84, R81.reuse, 0xffff0000, RZ, 0xc0, !PT ;  /* 0xffff000051547812 */ /* 0x040fe200078ec0ff */
[----:B------:R-:W-:Y:S01]  /*4c00*/  IMAD.U32 R81, R81, 0x10000, RZ ;  /* 0x0001000051517824 */ /* 0x000fe200078e00ff */
[C---:B------:R-:W-:Y:S01]  /*4c10*/  LOP3.LUT R80, R78.reuse, 0xffff0000, RZ, 0xc0, !PT ;  /* 0xffff00004e507812 */ /* 0x040fe200078ec0ff */
[----:B------:R-:W-:Y:S02]  /*4c20*/  IMAD.U32 R78, R78, 0x10000, RZ ;  /* 0x000100004e4e7824 */ /* 0x000fe400078e00ff */
[C---:B------:R-:W-:Y:S02]  /*4c30*/  FMUL.FTZ R85, R86.reuse, R84 ;  /* 0x0000005456557220 */ /* 0x040fe40000410000 */
[-C--:B------:R-:W-:Y:S01]  /*4c40*/  FMUL.FTZ R41, R86, R80.reuse ;  /* 0x0000005056297220 */ /* 0x080fe20000410000 */
[C---:B------:R-:W-:Y:S01]  /*4c50*/  LOP3.LUT R86, R42.reuse, 0xffff0000, RZ, 0xc0, !PT ;  /* 0xffff00002a567812 */ /* 0x040fe200078ec0ff */
[----:B------:R-:W-:Y:S01]  /*4c60*/  FFMA.FTZ R80, R79, R80, -R85 ;  /* 0x000000504f507223 */ /* 0x000fe20000010855 */
[----:B------:R-:W-:-:S02]  /*4c70*/  IMAD.U32 R42, R42, 0x10000, RZ ;  /* 0x000100002a2a7824 */ /* 0x000fc400078e00ff */
[----:B------:R-:W-:Y:S01]  /*4c80*/  FFMA.FTZ R79, R79, R84, R41 ;  /* 0x000000544f4f7223 */ /* 0x000fe20000010029 */
[C---:B------:R-:W-:Y:S02]  /*4c90*/  PRMT R41, R164.reuse, 0x5432, R82 ;  /* 0x00005432a4297816 */ /* 0x040fe40000000052 */
[----:B------:R-:W-:Y:S02]  /*4ca0*/  PRMT R82, R164, 0x5410, R83 ;  /* 0x00005410a4527816 */ /* 0x000fe40000000053 */
[----:B------:R-:W-:Y:S01]  /*4cb0*/  F2FP.BF16.F32.PACK_AB R79, R79, R80 ;  /* 0x000000504f4f723e */ /* 0x000fe200000010ff */
[C---:B------:R-:W-:Y:S01]  /*4cc0*/  IMAD.U32 R84, R41.reuse, 0x10000, RZ ;  /* 0x0001000029547824 */ /* 0x040fe200078e00ff */
[----:B------:R-:W-:Y:S01]  /*4cd0*/  LOP3.LUT R41, R41, 0xffff0000, RZ, 0xc0, !PT ;  /* 0xffff000029297812 */ /* 0x000fe200078ec0ff */
[C---:B------:R-:W-:Y:S01]  /*4ce0*/  IMAD.U32 R83, R82.reuse, 0x10000, RZ ;  /* 0x0001000052537824 */ /* 0x040fe200078e00ff */
[----:B------:R-:W-:-:S03]  /*4cf0*/  LOP3.LUT R82, R82, 0xffff0000, RZ, 0xc0, !PT ;  /* 0xffff000052527812 */ /* 0x000fc600078ec0ff */
        /* <DEDUP_REMOVED lines=10> */
[C---:B------:R-:W-:Y:S01]  /*4da0*/  LOP3.LUT R41, R40.reuse, 0xffff0000, RZ, 0xc0, !PT ;  /* 0xffff000028297812 */ /* 0x040fe200078ec0ff */
[----:B------:R-:W-:Y:S01]  /*4db0*/  FFMA.FTZ R42, R43, R82, R42 ;  /* 0x000000522b2a7223 */ /* 0x000fe2000001002a */
[----:B------:R-:W-:-:S03]  /*4dc0*/  IMAD.U32 R40, R40, 0x10000, RZ ;  /* 0x0001000028287824 */ /* 0x000fc600078e00ff */
[C---:B------:R-:W-:Y:S01]  /*4dd0*/  FMUL.FTZ R43, R41.reuse, R81 ;  /* 0x00000051292b7220 */ /* 0x040fe20000410000 */
[-C--:B------:R-:W-:Y:S01]  /*4de0*/  FMUL.FTZ R41, R41, R78.reuse ;  /* 0x0000004e29297220 */ /* 0x080fe20000410000 */
[----:B------:R-:W-:Y:S02]  /*4df0*/  F2FP.BF16.F32.PACK_AB R42, R42, R83 ;  /* 0x000000532a2a723e */ /* 0x000fe400000010ff */
[C---:B------:R-:W-:Y:S01]  /*4e00*/  FFMA.FTZ R43, R40.reuse, R78, -R43 ;  /* 0x0000004e282b7223 */ /* 0x040fe2000001082b */
[----:B------:R-:W-:-:S05]  /*4e10*/  FFMA.FTZ R41, R40, R81, R41 ;  /* 0x0000005128297223 */ /* 0x000fca0000010029 */
[----:B------:R-:W-:Y:S01]  /*4e20*/  F2FP.BF16.F32.PACK_AB R41, R41, R43 ;  /* 0x0000002b2929723e */ /* 0x000fe200000010ff */
[----:B------:R-:W-:Y:S02]  /*4e30*/  IMAD.MOV.U32 R43, RZ, RZ, R42 ;  /* 0x000000ffff2b7224 */ /* 0x000fe400078e002a */
[----:B------:R-:W-:Y:S02]  /*4e40*/  IMAD.MOV.U32 R42, RZ, RZ, R85 ;  /* 0x000000ffff2a7224 */ /* 0x000fe400078e0055 */
[----:B------:R-:W-:Y:S02]  /*4e50*/  IMAD.MOV.U32 R40, RZ, RZ, R41 ;  /* 0x000000ffff287224 */ /* 0x000fe400078e0029 */
[----:B------:R-:W-:-:S07]  /*4e60*/  IMAD.MOV.U32 R41, RZ, RZ, R79 ;  /* 0x000000ffff297224 */ /* 0x000fce00078e004f */
.L_x_464:
[----:B------:R-:W-:Y:S05]  /*4e70*/  BSYNC B3 ;  /* 0x0000000000037941 */ /* 0x000fea0003800000 */
.L_x_463:
[----:B--2---:R1:W-:Y:S02]  /*4e80*/  STG.E.128 desc[UR56][R48.64+0x100], R40 ;  /* 0x0001002830007986 */ /* 0x0043e4000c101d38 */
.L_x_462:
[----:B------:R-:W-:Y:S05]  /*4e90*/  BSYNC B2 ;  /* 0x0000000000027941 */ /* 0x000fea0003800000 */
.L_x_461:
[----:B------:R-:W-:-:S13]  /*4ea0*/  ISETP.NE.AND P3, PT, R98, RZ, PT ;  /* 0x000000ff6200720c */ /* 0x000fda0003f65270 */
[----:B------:R-:W-:Y:S05]  /*4eb0*/  @!P3 BRA `(.L_x_444) ;  /* 0x0000000000d4b947 */ /* 0x000fea0003800000 */
[----:B-1234-:R1:W2:Y:S01]  /*4ec0*/  LDS.128 R40, [R46+0x8000] ;  /* 0x008000002e287984 */ /* 0x01e2a20000000c00 */
[----:B------:R-:W-:Y:S01]  /*4ed0*/  ISETP.GE.AND P3, PT, R190, R117, PT ;  /* 0x00000075be00720c */ /* 0x000fe20003f66270 */
[----:B------:R-:W-:-:S12]  /*4ee0*/  BSSY B2, `(.L_x_465) ;  /* 0x0000031000027945 */ /* 0x000fd80003800000 */
[----:B-1----:R-:W-:Y:S05]  /*4ef0*/  @P3 BRA `(.L_x_466) ;  /* 0x0000000000bc3947 */ /* 0x002fea0003800000 */
[----:B------:R-:W-:Y:S02]  /*4f00*/  SHF.R.U64 R78, R76, 0x10, R77 ;  /* 0x000000104c4e7819 */ /* 0x000fe4000000124d */
[----:B------:R-:W-:Y:S02]  /*4f10*/  SHF.R.U64 R74, R74, 0x10, R75 ;  /* 0x000000104a4a7819 */ /* 0x000fe4000000124b */
[----:B------:R-:W-:Y:S02]  /*4f20*/  SHF.R.U32.HI R76, RZ, 0x10, R77 ;  /* 0x00000010ff4c7819 */ /* 0x000fe4000001164d */
[----:B------:R-:W-:Y:S02]  /*4f30*/  PRMT R77, R161, 0x5432, R78 ;  /* 0x00005432a14d7816 */ /* 0x000fe4000000004e */
[----:B------:R-:W-:Y:S02]  /*4f40*/  PRMT R74, R162, 0x5432, R74 ;  /* 0x00005432a24a7816 */ /* 0x000fe4000000004a */
[C---:B--2---:R-:W-:Y:S01]  /*4f50*/  LOP3.LUT R81, R41.reuse, 0xffff0000, RZ, 0xc0, !PT ;  /* 0xffff000029517812 */ /* 0x044fe200078ec0ff */
[----:B------:R-:W-:Y:S01]  /*4f60*/  IMAD.U32 R41, R41, 0x10000, RZ ;  /* 0x0001000029297824 */ /* 0x000fe200078e00ff */
[C---:B------:R-:W-:Y:S01]  /*4f70*/  LOP3.LUT R78, R77.reuse, 0xffff0000, RZ, 0xc0, !PT ;  /* 0xffff00004d4e7812 */ /* 0x040fe200078ec0ff */
[----:B------:R-:W-:Y:S01]  /*4f80*/  IMAD.U32 R77, R77, 0x10000, RZ ;  /* 0x000100004d4d7824 */ /* 0x000fe200078e00ff */
[C---:B------:R-:W-:Y:S01]  /*4f90*/  LOP3.LUT R79, R74.reuse, 0xffff0000, RZ, 0xc0, !PT ;  /* 0xffff00004a4f7812 */ /* 0x040fe200078ec0ff */
[----:B------:R-:W-:Y:S01]  /*4fa0*/  IMAD.U32 R74, R74, 0x10000, RZ ;  /* 0x000100004a4a7824 */ /* 0x000fe200078e00ff */
[----:B------:R-:W-:Y:S01]  /*4fb0*/  SHF.R.U32.HI R75, RZ, 0x10, R75 ;  /* 0x00000010ff4b7819 */ /* 0x000fe2000001164b */
[-C--:B------:R-:W-:Y:S01]  /*4fc0*/  FMUL.FTZ R80, R81, R78.reuse ;  /* 0x0000004e51507220 */ /* 0x080fe20000410000 */
[----:B------:R-:W-:Y:S01]  /*4fd0*/  PRMT R76, R161, 0x5410, R76 ;  /* 0x00005410a14c7816 */ /* 0x000fe2000000004c */
[-C--:B------:R-:W-:Y:S01]  /*4fe0*/  FMUL.FTZ R81, R81, R79.reuse ;  /* 0x0000004f51517220 */ /* 0x080fe20000410000 */
[----:B------:R-:W-:Y:S01]  /*4ff0*/  PRMT R75, R162, 0x5410, R75 ;  /* 0x00005410a24b7816 */ /* 0x000fe2000000004b */
[C---:B------:R-:W-:Y:S01]  /*5000*/  FFMA.FTZ R80, R41.reuse, R79, -R80 ;  /* 0x0000004f29507223 */ /* 0x040fe20000010850 */
[----:B------:R-:W-:Y:S01]  /*5010*/  LOP3.LUT R82, R42, 0xffff0000, RZ, 0xc0, !PT ;  /* 0xffff00002a527812 */ /* 0x000fe200078ec0ff */
[----:B------:R-:W-:Y:S01]  /*5020*/  FFMA.FTZ R81, R41, R78, R81 ;  /* 0x0000004e29517223 */ /* 0x000fe20000010051 */
[C---:B------:R-:W-:Y:S01]  /*5030*/  IMAD.U32 R78, R76.reuse, 0x10000, RZ ;  /* 0x000100004c4e7824 */ /* 0x040fe200078e00ff */
[----:B------:R-:W-:Y:S01]  /*5040*/  LOP3.LUT R76, R76, 0xffff0000, RZ, 0xc0, !PT ;  /* 0xffff00004c4c7812 */ /* 0x000fe200078ec0ff */
[C---:B------:R-:W-:Y:S01]  /*5050*/  IMAD.U32 R79, R75.reuse, 0x10000, RZ ;  /* 0x000100004b4f7824 */ /* 0x040fe200078e00ff */
[----:B------:R-:W-:Y:S01]  /*5060*/  LOP3.LUT R75, R75, 0xffff0000, RZ, 0xc0, !PT ;  /* 0xffff00004b4b7812 */ /* 0x000fe200078ec0ff */
[----:B------:R-:W-:-:S02]  /*5070*/  IMAD.U32 R41, R42, 0x10000, RZ ;  /* 0x000100002a297824 */ /* 0x000fc400078e00ff */
[C---:B------:R-:W-:Y:S01]  /*5080*/  FMUL.FTZ R42, R82.reuse, R78 ;  /* 0x0000004e522a7220 */ /* 0x040fe20000410000 */
[-C--:B------:R-:W-:Y:S01]  /*5090*/  FMUL.FTZ R82, R82, R79.reuse ;  /* 0x0000004f52527220 */ /* 0x080fe20000410000 */
        /* <DEDUP_REMOVED lines=21> */
.L_x_466:
[----:B------:R-:W-:Y:S05]  /*51f0*/  BSYNC B2 ;  /* 0x0000000000027941 */ /* 0x000fea0003800000 */
.L_x_465:
[----:B--2---:R1:W-:Y:S02]  /*5200*/  STG.E.128 desc[UR56][R48.64+0x140], R40 ;  /* 0x0001402830007986 */ /* 0x0043e4000c101d38 */
.L_x_444:
[----:B------:R-:W-:Y:S05]  /*5210*/  BSYNC B1 ;  /* 0x0000000000017941 */ /* 0x000fea0003800000 */
.L_x_443:
[----:B------:R-:W-:Y:S05]  /*5220*/  @P4 BRA `(.L_x_467) ;  /* 0x0000005400984947 */ /* 0x000fea0003800000 */
[----:B------:R-:W-:Y:S01]  /*5230*/  ISETP.NE.AND P3, PT, R34, RZ, PT ;  /* 0x000000ff2200720c */ /* 0x000fe20003f65270 */
[----:B------:R-:W-:-:S12]  /*5240*/  BSSY B1, `(.L_x_468) ;  /* 0x0000036000017945 */ /* 0x000fd80003800000 */
[----:B------:R-:W-:Y:S05]  /*5250*/  @!P3 BRA `(.L_x_469) ;  /* 0x0000000000d0b947 */ /* 0x000fea0003800000 */
[----:B-1234-:R1:W2:Y:S01]  /*5260*/  LDS.128 R40, [R47+0x2000] ;  /* 0x002000002f287984 */ /* 0x01e2a20000000c00 */
[----:B------:R-:W-:Y:S01]  /*5270*/  ISETP.GE.AND P3, PT, R22, R117, PT ;  /* 0x000000751600720c */ /* 0x000fe20003f66270 */
[----:B------:R-:W-:-:S12]  /*5280*/  BSSY B2, `(.L_x_470) ;  /* 0x0000030000027945 */ /* 0x000fd80003800000 */
[----:B-1----:R-:W-:Y:S05]  /*5290*/  @P3 BRA `(.L_x_471) ;  /* 0x0000000000b83947 */ /* 0x002fea0003800000 */
[----:B------:R-:W-:Y:S01]  /*52a0*/  SHF.R.U64 R49, R70, 0x10, R71 ;  /* 0x0000001046317819 */ /* 0x000fe20000001247 */
[----:B--2---:R-:W-:Y:S01]  /*52b0*/  IMAD.U32 R78, R40, 0x10000, RZ ;  /* 0x00010000284e7824 */ /* 0x004fe200078e00ff */
[----:B------:R-:W-:Y:S02]  /*52c0*/  SHF.R.U64 R70, R72, 0x10, R73 ;  /* 0x0000001048467819 */ /* 0x000fe40000001249 */
[----:B------:R-:W-:Y:S02]  /*52d0*/  PRMT R49, R159, 0x5432, R49 ;  /* 0x000054329f317816 */ /* 0x000fe40000000031 */
[----:B------:R-:W-:Y:S02]  /*52e0*/  PRMT R70, R163, 0x5410, R70 ;  /* 0x00005410a3467816 */ /* 0x000fe40000000046 */
[----:B------:R-:W-:Y:S02]  /*52f0*/  LOP3.LUT R48, R41, 0xffff0000, RZ, 0xc0, !PT ;  /* 0xffff000029307812 */ /* 0x000fe400078ec0ff */
[C---:B------:R-:W-:Y:S01]  /*5300*/  LOP3.LUT R72, R70.reuse, 0xffff0000, RZ, 0xc0, !PT ;  /* 0xffff000046487812 */ /* 0x040fe200078ec0ff */
[----:B------:R-:W-:Y:S01]  /*5310*/  IMAD.U32 R70, R70, 0x10000, RZ ;  /* 0x0001000046467824 */ /* 0x000fe200078e00ff */
[C---:B------:R-:W-:Y:S01]  /*5320*/  LOP3.LUT R74, R49.reuse, 0xffff0000, RZ, 0xc0, !PT ;  /* 0xffff0000314a7812 */ /* 0x040fe200078ec0ff */
[----:B------:R-:W-:Y:S01]  /*5330*/  IMAD.U32 R49, R49, 0x10000, RZ ;  /* 0x0001000031317824 */ /* 0x000fe200078e00ff */
[----:B------:R-:W-:Y:S01]  /*5340*/  SHF.R.U32.HI R75, RZ, 0x10, R73 ;  /* 0x00000010ff4b7819 */ /* 0x000fe20000011649 */
[----:B------:R-:W-:Y:S01]  /*5350*/  IMAD.U32 R73, R41, 0x10000, RZ ;  /* 0x0001000029497824 */ /* 0x000fe200078e00ff */
[----:B------:R-:W-:Y:S01]  /*5360*/  SHF.R.U32.HI R71, RZ, 0x10, R71 ;  /* 0x00000010ff477819 */ /* 0x000fe20000011647 */
[C---:B------:R-:W-:Y:S01]  /*5370*/  FMUL.FTZ R41, R48.reuse, R72 ;  /* 0x0000004830297220 */ /* 0x040fe20000410000 */
[----:B------:R-:W-:Y:S01]  /*5380*/  FMUL.FTZ R48, R48, R74 ;  /* 0x0000004a30307220 */ /* 0x000fe20000410000 */
[----:B------:R-:W-:-:S02]  /*5390*/  PRMT R75, R163, 0x5432, R75 ;  /* 0x00005432a34b7816 */ /* 0x000fc4000000004b */
[----:B------:R-:W-:Y:S01]  /*53a0*/  PRMT R71, R160, 0x5410, R71 ;  /* 0x00005410a0477816 */ /* 0x000fe20000000047 */
[C---:B------:R-:W-:Y:S01]  /*53b0*/  FFMA.FTZ R72, R73.reuse, R72, R48 ;  /* 0x0000004849487223 */ /* 0x040fe20000010030 */
[----:B------:R-:W-:Y:S01]  /*53c0*/  FFMA.FTZ R41, R73, R74, -R41 ;  /* 0x0000004a49297223 */ /* 0x000fe20000010829 */
[C---:B------:R-:W-:Y:S01]  /*53d0*/  LOP3.LUT R48, R42.reuse, 0xffff0000, RZ, 0xc0, !PT ;  /* 0xffff00002a307812 */ /* 0x040fe200078ec0ff */
[C---:B------:R-:W-:Y:S01]  /*53e0*/  IMAD.U32 R74, R75.reuse, 0x10000, RZ ;  /* 0x000100004b4a7824 */ /* 0x040fe200078e00ff */
[----:B------:R-:W-:Y:S01]  /*53f0*/  LOP3.LUT R75, R75, 0xffff0000, RZ, 0xc0, !PT ;  /* 0xffff00004b4b7812 */ /* 0x000fe200078ec0ff */
[C---:B------:R-:W-:Y:S01]  /*5400*/  IMAD.U32 R76, R71.reuse, 0x10000, RZ ;  /* 0x00010000474c7824 */ /* 0x040fe200078e00ff */
[----:B------:R-:W-:Y:S01]  /*5410*/  LOP3.LUT R71, R71, 0xffff0000, RZ, 0xc0, !PT ;  /* 0xffff000047477812 */ /* 0x000fe200078ec0ff */
[----:B------:R-:W-:Y:S02]  /*5420*/  IMAD.U32 R73, R42, 0x10000, RZ ;  /* 0x000100002a497824 */ /* 0x000fe400078e00ff */
[C---:B------:R-:W-:Y:S01]  /*5430*/  FMUL.FTZ R77, R48.reuse, R74 ;  /* 0x0000004a304d7220 */ /* 0x040fe20000410000 */
[----:B------:R-:W-:Y:S01]  /*5440*/  LOP3.LUT R42, R43, 0xffff0000, RZ, 0xc0, !PT ;  /* 0xffff00002b2a7812 */ /* 0x000fe200078ec0ff */
[-C--:B------:R-:W-:Y:S01]  /*5450*/  FMUL.FTZ R48, R48, R76.reuse ;  /* 0x0000004c30307220 */ /* 0x080fe20000410000 */
[----:B------:R-:W-:Y:S01]  /*5460*/  LOP3.LUT R40, R40, 0xffff0000, RZ, 0xc0, !PT ;  /* 0xffff000028287812 */ /* 0x000fe200078ec0ff */
[----:B------:R-:W-:Y:S01]  /*5470*/  FFMA.FTZ R77, R73, R76, -R77 ;  /* 0x0000004c494d7223 */ /* 0x000fe2000001084d */
[----:B------:R-:W-:-:S02]  /*5480*/  IMAD.U32 R43, R43, 0x10000, RZ ;  /* 0x000100002b2b7824 */ /* 0x000fc400078e00ff */
[----:B------:R-:W-:Y:S01]  /*5490*/  FFMA.FTZ R48, R73, R74, R48 ;  /* 0x0000004a49307223 */ /* 0x000fe20000010030 */
[C---:B------:R-:W-:Y:S01]  /*54a0*/  FMUL.FTZ R73, R42.reuse, R75 ;  /* 0x0000004b2a497220 */ /* 0x040fe20000410000 */
[----:B------:R-:W-:Y:S01]  /*54b0*/  FMUL.FTZ R74, R42, R71 ;  /* 0x000000472a4a7220 */ /* 0x000fe20000410000 */
[CC--:B------:R-:W-:Y:S01]  /*54c0*/  FMUL.FTZ R42, R40.reuse, R70.reuse ;  /* 0x00000046282a7220 */ /* 0x0c0fe20000410000 */
[----:B------:R-:W-:Y:S01]  /*54d0*/  FMUL.FTZ R40, R40, R49 ;  /* 0x0000003128287220 */ /* 0x000fe20000410000 */
[C---:B------:R-:W-:Y:S01]  /*54e0*/  FFMA.FTZ R73, R43.reuse, R71, -R73 ;  /* 0x000000472b497223 */ /* 0x040fe20000010849 */
[----:B------:R-:W-:Y:S01]  /*54f0*/  FFMA.FTZ R74, R43, R75, R74 ;  /* 0x0000004b2b4a7223 */ /* 0x000fe2000001004a */
[C---:B------:R-:W-:Y:S01]  /*5500*/  FFMA.FTZ R42, R78.reuse, R49, -R42 ;  /* 0x000000314e2a7223 */ /* 0x040fe2000001082a */
[----:B------:R-:W-:Y:S01]  /*5510*/  FFMA.FTZ R40, R78, R70, R40 ;  /* 0x000000464e287223 */ /* 0x000fe20000010028 */
[----:B------:R-:W-:Y:S02]  /*5520*/  F2FP.BF16.F32.PACK_AB R48, R48, R77 ;  /* 0x0000004d3030723e */ /* 0x000fe400000010ff */
[----:B------:R-:W-:-:S02]  /*5530*/  F2FP.BF16.F32.PACK_AB R73, R74, R73 ;  /* 0x000000494a49723e */ /* 0x000fc400000010ff */
[----:B------:R-:W-:Y:S01]  /*5540*/  F2FP.BF16.F32.PACK_AB R40, R40, R42 ;  /* 0x0000002a2828723e */ /* 0x000fe200000010ff */
[----:B------:R-:W-:Y:S01]  /*5550*/  IMAD.MOV.U32 R42, RZ, RZ, R48 ;  /* 0x000000ffff2a7224 */ /* 0x000fe200078e0030 */
[----:B------:R-:W-:Y:S01]  /*5560*/  F2FP.BF16.F32.PACK_AB R41, R72, R41 ;  /* 0x000000294829723e */ /* 0x000fe200000010ff */
[----:B------:R-:W-:-:S07]  /*5570*/  IMAD.MOV.U32 R43, RZ, RZ, R73 ;  /* 0x000000ffff2b7224 */ /* 0x000fce00078e0049 */
.L_x_471:
[----:B------:R-:W-:Y:S05]  /*5580*/  BSYNC B2 ;  /* 0x0000000000027941 */ /* 0x000fea0003800000 */
.L_x_470:
[----:B--2---:R1:W-:Y:S02]  /*5590*/  STG.E.128 desc[UR56][R44.64], R40 ;  /* 0x000000282c007986 */ /* 0x0043e4000c101d38 */
.L_x_469:
[----:B------:R-:W-:Y:S05]  /*55a0*/  BSYNC B1 ;  /* 0x0000000000017941 */ /* 0x000fea0003800000 */
.L_x_468:
        /* <DEDUP_REMOVED lines=9> */
[----:B------:R-:W-:Y:S01]  /*5640*/  SHF.R.U64 R48, R66, 0x10, R67 ;  /* 0x0000001042307819 */ /* 0x000fe20000001243 */
[----:B------:R-:W-:Y:S01]  /*5650*/  IMAD.U32 R71, R40, 0x10000, RZ ;  /* 0x0001000028477824 */ /* 0x000fe200078e00ff */
[----:B------:R-:W-:Y:S02]  /*5660*/  SHF.R.U32.HI R69, RZ, 0x10, R69 ;  /* 0x00000010ff457819 */ /* 0x000fe40000011645 */
[----:B------:R-:W-:Y:S02]  /*5670*/  SHF.R.U32.HI R66, RZ, 0x10, R67 ;  /* 0x00000010ff427819 */ /* 0x000fe40000011643 */
[----:B------:R-:W-:Y:S02]  /*5680*/  PRMT R49, R159, 0x5410, R49 ;  /* 0x000054109f317816 */ /* 0x000fe40000000031 */
[----:B------:R-:W-:Y:S01]  /*5690*/  PRMT R160, R160, 0x5432, R69 ;  /* 0x00005432a0a07816 */ /* 0x000fe20000000045 */
[----:B------:R-:W-:Y:S01]  /*56a0*/  IMAD.U32 R69, R41, 0x10000, RZ ;  /* 0x0001000029457824 */ /* 0x000fe200078e00ff */
[----:B------:R-:W-:-:S02]  /*56b0*/  PRMT R48, R158, 0x5410, R48 ;  /* 0x000054109e307816 */ /* 0x000fc40000000030 */
[----:B------:R-:W-:Y:S01]  /*56c0*/  PRMT R66, R158, 0x5432, R66 ;  /* 0x000054329e427816 */ /* 0x000fe20000000042 */
[----:B------:R-:W-:Y:S01]  /*56d0*/  IMAD.U32 R72, R160, 0x10000, RZ ;  /* 0x00010000a0487824 */ /* 0x000fe200078e00ff */
[----:B------:R-:W-:Y:S02]  /*56e0*/  LOP3.LUT R75, R41, 0xffff0000, RZ, 0xc0, !PT ;  /* 0xffff0000294b7812 */ /* 0x000fe400078ec0ff */
[----:B------:R-:W-:Y:S01]  /*56f0*/  LOP3.LUT R42, R42, 0xffff0000, RZ, 0xc0, !PT ;  /* 0xffff00002a2a7812 */ /* 0x000fe200078ec0ff */
[----:B------:R-:W-:Y:S01]  /*5700*/  IMAD.U32 R73, R66, 0x10000, RZ ;  /* 0x0001000042497824 */ /* 0x000fe200078e00ff */
[C---:B------:R-:W-:Y:S01]  /*5710*/  LOP3.LUT R41, R49.reuse, 0xffff0000, RZ, 0xc0, !PT ;  /* 0xffff000031297812 */ /* 0x040fe200078ec0ff */
[----:B------:R-:W-:Y:S01]  /*5720*/  IMAD.U32 R49, R49, 0x10000, RZ ;  /* 0x0001000031317824 */ /* 0x000fe200078e00ff */
[----:B------:R-:W-:Y:S01]  /*5730*/  LOP3.LUT R70, R48, 0xffff0000, RZ, 0xc0, !PT ;  /* 0xffff000030467812 */ /* 0x000fe200078ec0ff */
[C---:B------:R-:W-:Y:S01]  /*5740*/  FMUL.FTZ R76, R42.reuse, R72 ;  /* 0x000000482a4c7220 */ /* 0x040fe20000410000 */
[----:B------:R-:W-:Y:S01]  /*5750*/  LOP3.LUT R67, R43, 0xffff0000, RZ, 0xc0, !PT ;  /* 0xffff00002b437812 */ /* 0x000fe200078ec0ff */
[C---:B------:R-:W-:Y:S01]  /*5760*/  FMUL.FTZ R74, R75.reuse, R41 ;  /* 0x000000294b4a7220 */ /* 0x040fe20000410000 */
[----:B------:R-:W-:Y:S01]  /*5770*/  FMUL.FTZ R42, R42, R73 ;  /* 0x000000492a2a7220 */ /* 0x000fe20000410000 */
[----:B------:R-:W-:Y:S01]  /*5780*/  FMUL.FTZ R75, R75, R70 ;  /* 0x000000464b4b7220 */ /* 0x000fe20000410000 */
[----:B------:R-:W-:Y:S01]  /*5790*/  LOP3.LUT R160, R160, 0xffff0000, RZ, 0xc0, !PT ;  /* 0xffff0000a0a07812 */ /* 0x000fe200078ec0ff */
[----:B------:R-:W-:Y:S01]  /*57a0*/  IMAD.U32 R48, R48, 0x10000, RZ ;  /* 0x0001000030307824 */ /* 0x000fe200078e00ff */
[----:B------:R-:W-:Y:S01]  /*57b0*/  LOP3.LUT R66, R66, 0xffff0000, RZ, 0xc0, !PT ;  /* 0xffff000042427812 */ /* 0x000fe200078ec0ff */
[----:B------:R-:W-:Y:S01]  /*57c0*/  FFMA.FTZ R75, R69, R41, R75 ;  /* 0x00000029454b7223 */ /* 0x000fe2000001004b */
[----:B------:R-:W-:Y:S01]  /*57d0*/  LOP3.LUT R40, R40, 0xffff0000, RZ, 0xc0, !PT ;  /* 0xffff000028287812 */ /* 0x000fe200078ec0ff */
[C---:B------:R-:W-:Y:S01]  /*57e0*/  FFMA.FTZ R76, R68.reuse, R73, -R76 ;  /* 0x00000049444c7223 */ /* 0x040fe2000001084c */
[----:B------:R-:W-:Y:S01]  /*57f0*/  FFMA.FTZ R42, R68, R72, R42 ;  /* 0x00000048442a7223 */ /* 0x000fe2000001002a */
[C---:B------:R-:W-:Y:S01]  /*5800*/  FMUL.FTZ R41, R67.reuse, R160 ;  /* 0x000000a043297220 */ /* 0x040fe20000410000 */
[----:B------:R-:W-:Y:S01]  /*5810*/  FMUL.FTZ R68, R67, R66 ;  /* 0x0000004243447220 */ /* 0x000fe20000410000 */
[----:B------:R-:W-:-:S02]  /*5820*/  IMAD.U32 R43, R43, 0x10000, RZ ;  /* 0x000100002b2b7824 */ /* 0x000fc400078e00ff */
[----:B------:R-:W-:Y:S01]  /*5830*/  FFMA.FTZ R74, R69, R70, -R74 ;  /* 0x00000046454a7223 */ /* 0x000fe2000001084a */
[CC--:B------:R-:W-:Y:S01]  /*5840*/  FMUL.FTZ R67, R40.reuse, R49.reuse ;  /* 0x0000003128437220 */ /* 0x0c0fe20000410000 */
[----:B------:R-:W-:Y:S01]  /*5850*/  FMUL.FTZ R40, R40, R48 ;  /* 0x0000003028287220 */ /* 0x000fe20000410000 */
[C---:B------:R-:W-:Y:S01]  /*5860*/  FFMA.FTZ R41, R43.reuse, R66, -R41 ;  /* 0x000000422b297223 */ /* 0x040fe20000010829 */
[----:B------:R-:W-:Y:S01]  /*5870*/  FFMA.FTZ R68, R43, R160, R68 ;  /* 0x000000a02b447223 */ /* 0x000fe20000010044 */
[C---:B------:R-:W-:Y:S01]  /*5880*/  FFMA.FTZ R67, R71.reuse, R48, -R67 ;  /* 0x0000003047437223 */ /* 0x040fe20000010843 */
[----:B------:R-:W-:Y:S01]  /*5890*/  FFMA.FTZ R40, R71, R49, R40 ;  /* 0x0000003147287223 */ /* 0x000fe20000010028 */
[----:B------:R-:W-:Y:S02]  /*58a0*/  F2FP.BF16.F32.PACK_AB R74, R75, R74 ;  /* 0x0000004a4b4a723e */ /* 0x000fe400000010ff */
[----:B------:R-:W-:Y:S02]  /*58b0*/  F2FP.BF16.F32.PACK_AB R43, R68, R41 ;  /* 0x00000029442b723e */ /* 0x000fe400000010ff */
[----:B------:R-:W-:Y:S01]  /*58c0*/  F2FP.BF16.F32.PACK_AB R42, R42, R76 ;  /* 0x0000004c2a2a723e */ /* 0x000fe200000010ff */
[----:B------:R-:W-:Y:S01]  /*58d0*/  IMAD.MOV.U32 R41, RZ, RZ, R74 ;  /* 0x000000ffff297224 */ /* 0x000fe200078e004a */
[----:B------:R-:W-:-:S07]  /*58e0*/  F2FP.BF16.F32.PACK_AB R40, R40, R67 ;  /* 0x000000432828723e */ /* 0x000fce00000010ff */
.L_x_475:
[----:B------:R-:W-:Y:S05]  /*58f0*/  BSYNC B2 ;  /* 0x0000000000027941 */ /* 0x000fea0003800000 */
.L_x_474:
[----:B--2---:R1:W-:Y:S02]  /*5900*/  STG.E.128 desc[UR56][R44.64+0x40], R40 ;  /* 0x000040282c007986 */ /* 0x0043e4000c101d38 */
.L_x_473:
[----:B------:R-:W-:Y:S05]  /*5910*/  BSYNC B1 ;  /* 0x0000000000017941 */ /* 0x000fea0003800000 */
.L_x_472:
[----:B------:R-:W-:Y:S01]  /*5920*/  ISETP.NE.AND P3, PT, R39, RZ, PT ;  /* 0x000000ff2700720c */ /* 0x000fe20003f65270 */
[----:B------:R-:W-:-:S12]  /*5930*/  BSSY B1, `(.L_x_476) ;  /* 0x0000034000017945 */ /* 0x000fd80003800000 */
[----:B------:R-:W-:Y:S05]  /*5940*/  @!P3 BRA `(.L_x_477) ;  /* 0x0000000000c8b947 */ /* 0x000fea0003800000 */
[----:B-1234-:R1:W2:Y:S01]  /*5950*/  LDS.128 R40, [R47+0x6000] ;  /* 0x006000002f287984 */ /* 0x01e2a20000000c00 */
[----:B------:R-:W-:Y:S01]  /*5960*/  ISETP.GE.AND P3, PT, R186, R117, PT ;  /* 0x00000075ba00720c */ /* 0x000fe20003f66270 */
[----:B------:R-:W-:-:S12]  /*5970*/  BSSY B2, `(.L_x_478) ;  /* 0x000002e000027945 */ /* 0x000fd80003800000 */
[----:B-1----:R-:W-:Y:S05]  /*5980*/  @P3 BRA `(.L_x_479) ;  /* 0x0000000000b03947 */ /* 0x002fea0003800000 */
[--C-:B------:R-:W-:Y:S01]  /*5990*/  SHF.R.U64 R67, R62, 0x10, R63.reuse ;  /* 0x000000103e437819 */ /* 0x100fe2000000123f */
[----:B--2---:R-:W-:Y:S01]  /*59a0*/  IMAD.U32 R68, R41, 0x10000, RZ ;  /* 0x0001000029447824 */ /* 0x004fe200078e00ff */
[----:B------:R-:W-:Y:S01]  /*59b0*/  SHF.R.U32.HI R63, RZ, 0x10, R63 ;  /* 0x00000010ff3f7819 */ /* 0x000fe2000001163f */
[----:B------:R-:W-:Y:S01]  /*59c0*/  IMAD.U32 R49, R42, 0x10000, RZ ;  /* 0x000100002a317824 */ /* 0x000fe200078e00ff */
[--C-:B------:R-:W-:Y:S02]  /*59d0*/  SHF.R.U64 R64, R64, 0x10, R65.reuse ;  /* 0x0000001040407819 */ /* 0x100fe40000001241 */
[----:B------:R-:W-:Y:S02]  /*59e0*/  SHF.R.U32.HI R66, RZ, 0x10, R65 ;  /* 0x00000010ff427819 */ /* 0x000fe40000011641 */
[C---:B------:R-:W-:Y:S02]  /*59f0*/  PRMT R62, R156.reuse, 0x5410, R67 ;  /* 0x000054109c3e7816 */ /* 0x040fe40000000043 */
[----:B------:R-:W-:-:S02]  /*5a00*/  PRMT R156, R156, 0x5432, R63 ;  /* 0x000054329c9c7816 */ /* 0x000fc4000000003f */
[C---:B------:R-:W-:Y:S01]  /*5a10*/  PRMT R63, R157.reuse, 0x5410, R64 ;  /* 0x000054109d3f7816 */ /* 0x040fe20000000040 */
[----:B------:R-:W-:Y:S01]  /*5a20*/  IMAD.U32 R64, R40, 0x10000, RZ ;  /* 0x0001000028407824 */ /* 0x000fe200078e00ff */
[----:B------:R-:W-:Y:S01]  /*5a30*/  PRMT R157, R157, 0x5432, R66 ;  /* 0x000054329d9d7816 */ /* 0x000fe20000000042 */
[----:B------:R-:W-:Y:S01]  /*5a40*/  IMAD.U32 R66, R156, 0x10000, RZ ;  /* 0x000100009c427824 */ /* 0x000fe200078e00ff */
[----:B------:R-:W-:Y:S02]  /*5a50*/  LOP3.LUT R41, R41, 0xffff0000, RZ, 0xc0, !PT ;  /* 0xffff000029297812 */ /* 0x000fe400078ec0ff */
[----:B------:R-:W-:Y:S01]  /*5a60*/  LOP3.LUT R70, R63, 0xffff0000, RZ, 0xc0, !PT ;  /* 0xffff00003f467812 */ /* 0x000fe200078ec0ff */
[----:B------:R-:W-:Y:S01]  /*5a70*/  IMAD.U32 R65, R157, 0x10000, RZ ;  /* 0x000100009d417824 */ /* 0x000fe200078e00ff */
[----:B------:R-:W-:Y:S01]  /*5a80*/  LOP3.LUT R67, R62, 0xffff0000, RZ, 0xc0, !PT ;  /* 0xffff00003e437812 */ /* 0x000fe200078ec0ff */
[----:B------:R-:W-:Y:S01]  /*5a90*/  IMAD.U32 R63, R63, 0x10000, RZ ;  /* 0x000100003f3f7824 */ /* 0x000fe200078e00ff */
[----:B------:R-:W-:Y:S01]  /*5aa0*/  LOP3.LUT R42, R42, 0xffff0000, RZ, 0xc0, !PT ;  /* 0xffff00002a2a7812 */ /* 0x000fe200078ec0ff */
[----:B------:R-:W-:Y:S01]  /*5ab0*/  FMUL.FTZ R69, R41, R70 ;  /* 0x0000004629457220 */ /* 0x000fe20000410000 */
[----:B------:R-:W-:Y:S01]  /*5ac0*/  LOP3.LUT R48, R43, 0xffff0000, RZ, 0xc0, !PT ;  /* 0xffff00002b307812 */ /* 0x000fe200078ec0ff */
[----:B------:R-:W-:Y:S01]  /*5ad0*/  FMUL.FTZ R41, R41, R67 ;  /* 0x0000004329297220 */ /* 0x000fe20000410000 */
[----:B------:R-:W-:Y:S01]  /*5ae0*/  LOP3.LUT R157, R157, 0xffff0000, RZ, 0xc0, !PT ;  /* 0xffff00009d9d7812 */ /* 0x000fe200078ec0ff */
[C---:B------:R-:W-:Y:S01]  /*5af0*/  FMUL.FTZ R72, R42.reuse, R65 ;  /* 0x000000412a487220 */ /* 0x040fe20000410000 */
[----:B------:R-:W-:Y:S01]  /*5b00*/  FMUL.FTZ R42, R42, R66 ;  /* 0x000000422a2a7220 */ /* 0x000fe20000410000 */
[----:B------:R-:W-:Y:S01]  /*5b10*/  LOP3.LUT R40, R40, 0xffff0000, RZ, 0xc0, !PT ;  /* 0xffff000028287812 */ /* 0x000fe200078ec0ff */
[----:B------:R-:W-:Y:S01]  /*5b20*/  FFMA.FTZ R69, R68, R67, -R69 ;  /* 0x0000004344457223 */ /* 0x000fe20000010845 */
[----:B------:R-:W-:Y:S01]  /*5b30*/  LOP3.LUT R156, R156, 0xffff0000, RZ, 0xc0, !PT ;  /* 0xffff00009c9c7812 */ /* 0x000fe200078ec0ff */
[----:B------:R-:W-:Y:S01]  /*5b40*/  FFMA.FTZ R68, R68, R70, R41 ;  /* 0x0000004644447223 */ /* 0x000fe20000010029 */
[----:B------:R-:W-:Y:S01]  /*5b50*/  FFMA.FTZ R72, R49, R66, -R72 ;  /* 0x0000004231487223 */ /* 0x000fe20000010848 */
[----:B------:R-:W-:-:S02]  /*5b60*/  IMAD.U32 R41, R62, 0x10000, RZ ;  /* 0x000100003e297824 */ /* 0x000fc400078e00ff */
[----:B------:R-:W-:Y:S01]  /*5b70*/  FFMA.FTZ R49, R49, R65, R42 ;  /* 0x0000004131317223 */ /* 0x000fe2000001002a */
[----:B------:R-:W-:Y:S02]  /*5b80*/  IMAD.U32 R43, R43, 0x10000, RZ ;  /* 0x000100002b2b7824 */ /* 0x000fe400078e00ff */
[C---:B------:R-:W-:Y:S01]  /*5b90*/  FMUL.FTZ R42, R48.reuse, R157 ;  /* 0x0000009d302a7220 */ /* 0x040fe20000410000 */
[-C--:B------:R-:W-:Y:S01]  /*5ba0*/  FMUL.FTZ R48, R48, R156.reuse ;  /* 0x0000009c30307220 */ /* 0x080fe20000410000 */
[C---:B------:R-:W-:Y:S01]  /*5bb0*/  FMUL.FTZ R65, R40.reuse, R63 ;  /* 0x0000003f28417220 */ /* 0x040fe20000410000 */
[----:B------:R-:W-:Y:S01]  /*5bc0*/  FMUL.FTZ R40, R40, R41 ;  /* 0x0000002928287220 */ /* 0x000fe20000410000 */
[C---:B------:R-:W-:Y:S01]  /*5bd0*/  FFMA.FTZ R42, R43.reuse, R156, -R42 ;  /* 0x0000009c2b2a7223 */ /* 0x040fe2000001082a */
[----:B------:R-:W-:Y:S01]  /*5be0*/  FFMA.FTZ R43, R43, R157, R48 ;  /* 0x0000009d2b2b7223 */ /* 0x000fe20000010030 */
[C---:B------:R-:W-:Y:S01]  /*5bf0*/  FFMA.FTZ R65, R64.reuse, R41, -R65 ;  /* 0x0000002940417223 */ /* 0x040fe20000010841 */
[----:B------:R-:W-:Y:S01]  /*5c00*/  FFMA.FTZ R40, R64, R63, R40 ;  /* 0x0000003f40287223 */ /* 0x000fe20000010028 */
[----:B------:R-:W-:-:S02]  /*5c10*/  F2FP.BF16.F32.PACK_AB R41, R68, R69 ;  /* 0x000000454429723e */ /* 0x000fc400000010ff */
[----:B------:R-:W-:Y:S02]  /*5c20*/  F2FP.BF16.F32.PACK_AB R43, R43, R42 ;  /* 0x0000002a2b2b723e */ /* 0x000fe400000010ff */
[----:B------:R-:W-:Y:S02]  /*5c30*/  F2FP.BF16.F32.PACK_AB R42, R49, R72 ;  /* 0x00000048312a723e */ /* 0x000fe400000010ff */
[----:B------:R-:W-:-:S07]  /*5c40*/  F2FP.BF16.F32.PACK_AB R40, R40, R65 ;  /* 0x000000412828723e */ /* 0x000fce00000010ff */
.L_x_479:
[----:B------:R-:W-:Y:S05]  /*5c50*/  BSYNC B2 ;  /* 0x0000000000027941 */ /* 0x000fea0003800000 */
.L_x_478:
[----:B--2---:R1:W-:Y:S02]  /*5c60*/  STG.E.128 desc[UR56][R44.64+0x80], R40 ;  /* 0x000080282c007986 */ /* 0x0043e4000c101d38 */
.L_x_477:
[----:B------:R-:W-:Y:S05]  /*5c70*/  BSYNC B1 ;  /* 0x0000000000017941 */ /* 0x000fea0003800000 */
.L_x_476:
        /* <DEDUP_REMOVED lines=12> */
[----:B------:R-:W-:Y:S02]  /*5d40*/  PRMT R60, R155, 0x5410, R60 ;  /* 0x000054109b3c7816 */ /* 0x000fe4000000003c */
[----:B------:R-:W-:Y:S02]  /*5d50*/  PRMT R49, R154, 0x5410, R49 ;  /* 0x000054109a317816 */ /* 0x000fe40000000031 */
[----:B------:R-:W-:-:S02]  /*5d60*/  SHF.R.U32.HI R59, RZ, 0x10, R59 ;  /* 0x00000010ff3b7819 */ /* 0x000fc4000001163b */
[----:B------:R-:W-:Y:S02]  /*5d70*/  PRMT R155, R155, 0x5432, R62 ;  /* 0x000054329b9b7816 */ /* 0x000fe4000000003e */
[----:B------:R-:W-:Y:S01]  /*5d80*/  LOP3.LUT R61, R41, 0xffff0000, RZ, 0xc0, !PT ;  /* 0xffff0000293d7812 */ /* 0x000fe200078ec0ff */
[----:B------:R-:W-:Y:S01]  /*5d90*/  IMAD.U32 R41, R40, 0x10000, RZ ;  /* 0x0001000028297824 */ /* 0x000fe200078e00ff */
[----:B------:R-:W-:Y:S02]  /*5da0*/  LOP3.LUT R64, R60, 0xffff0000, RZ, 0xc0, !PT ;  /* 0xffff00003c407812 */ /* 0x000fe400078ec0ff */
[----:B------:R-:W-:Y:S02]  /*5db0*/  LOP3.LUT R62, R49, 0xffff0000, RZ, 0xc0, !PT ;  /* 0xffff0000313e7812 */ /* 0x000fe400078ec0ff */
[----:B------:R-:W-:Y:S01]  /*5dc0*/  PRMT R154, R154, 0x5432, R59 ;  /* 0x000054329a9a7816 */ /* 0x000fe2000000003b */
[C---:B------:R-:W-:Y:S01]  /*5dd0*/  FMUL.FTZ R66, R61.reuse, R64 ;  /* 0x000000403d427220 */ /* 0x040fe20000410000 */
[----:B------:R-:W-:Y:S01]  /*5de0*/  LOP3.LUT R58, R42, 0xffff0000, RZ, 0xc0, !PT ;  /* 0xffff00002a3a7812 */ /* 0x000fe200078ec0ff */
[----:B------:R-:W-:Y:S01]  /*5df0*/  FMUL.FTZ R67, R61, R62 ;  /* 0x0000003e3d437220 */ /* 0x000fe20000410000 */
[----:B------:R-:W-:Y:S01]  /*5e00*/  IMAD.U32 R59, R155, 0x10000, RZ ;  /* 0x000100009b3b7824 */ /* 0x000fe200078e00ff */
[----:B------:R-:W-:Y:S01]  /*5e10*/  LOP3.LUT R61, R40, 0xffff0000, RZ, 0xc0, !PT ;  /* 0xffff0000283d7812 */ /* 0x000fe200078ec0ff */
[----:B------:R-:W-:-:S02]  /*5e20*/  IMAD.U32 R65, R154, 0x10000, RZ ;  /* 0x000100009a417824 */ /* 0x000fc400078e00ff */
[C---:B------:R-:W-:Y:S01]  /*5e30*/  FFMA.FTZ R40, R63.reuse, R62, -R66 ;  /* 0x0000003e3f287223 */ /* 0x040fe20000010842 */
[----:B------:R-:W-:Y:S01]  /*5e40*/  FFMA.FTZ R63, R63, R64, R67 ;  /* 0x000000403f3f7223 */ /* 0x000fe20000010043 */
[----:B------:R-:W-:Y:S01]  /*5e50*/  LOP3.LUT R42, R43, 0xffff0000, RZ, 0xc0, !PT ;  /* 0xffff00002b2a7812 */ /* 0x000fe200078ec0ff */
[C---:B------:R-:W-:Y:S01]  /*5e60*/  FMUL.FTZ R69, R58.reuse, R59 ;  /* 0x0000003b3a457220 */ /* 0x040fe20000410000 */
[-C--:B------:R-:W-:Y:S01]  /*5e70*/  FMUL.FTZ R67, R58, R65.reuse ;  /* 0x000000413a437220 */ /* 0x080fe20000410000 */
[----:B------:R-:W-:Y:S01]  /*5e80*/  LOP3.LUT R155, R155, 0xffff0000, RZ, 0xc0, !PT ;  /* 0xffff00009b9b7812 */ /* 0x000fe200078ec0ff */
[----:B------:R-:W-:Y:S01]  /*5e90*/  IMAD.U32 R62, R60, 0x10000, RZ ;  /* 0x000100003c3e7824 */ /* 0x000fe200078e00ff */
[----:B------:R-:W-:Y:S01]  /*5ea0*/  LOP3.LUT R154, R154, 0xffff0000, RZ, 0xc0, !PT ;  /* 0xffff00009a9a7812 */ /* 0x000fe200078ec0ff */
[----:B------:R-:W-:Y:S02]  /*5eb0*/  IMAD.U32 R60, R49, 0x10000, RZ ;  /* 0x00010000313c7824 */ /* 0x000fe400078e00ff */
[C---:B------:R-:W-:Y:S01]  /*5ec0*/  FFMA.FTZ R58, R48.reuse, R65, -R69 ;  /* 0x00000041303a7223 */ /* 0x040fe20000010845 */
[----:B------:R-:W-:Y:S01]  /*5ed0*/  FFMA.FTZ R67, R48, R59, R67 ;  /* 0x0000003b30437223 */ /* 0x000fe20000010043 */
[C---:B------:R-:W-:Y:S01]  /*5ee0*/  FMUL.FTZ R48, R42.reuse, R155 ;  /* 0x0000009b2a307220 */ /* 0x040fe20000410000 */
[----:B------:R-:W-:Y:S01]  /*5ef0*/  FMUL.FTZ R64, R42, R154 ;  /* 0x0000009a2a407220 */ /* 0x000fe20000410000 */
[----:B------:R-:W-:Y:S01]  /*5f00*/  FMUL.FTZ R42, R61, R62 ;  /* 0x0000003e3d2a7220 */ /* 0x000fe20000410000 */
[----:B------:R-:W-:-:S02]  /*5f10*/  IMAD.U32 R43, R43, 0x10000, RZ ;  /* 0x000100002b2b7824 */ /* 0x000fc400078e00ff */
[----:B------:R-:W-:Y:S01]  /*5f20*/  FMUL.FTZ R61, R61, R60 ;  /* 0x0000003c3d3d7220 */ /* 0x000fe20000410000 */
[----:B------:R-:W-:Y:S01]  /*5f30*/  F2FP.BF16.F32.PACK_AB R58, R67, R58 ;  /* 0x0000003a433a723e */ /* 0x000fe200000010ff */
[----:B------:R-:W-:Y:S01]  /*5f40*/  FFMA.FTZ R42, R41, R60, -R42 ;  /* 0x0000003c292a7223 */ /* 0x000fe2000001082a */
[----:B------:R-:W-:Y:S01]  /*5f50*/  FFMA.FTZ R48, R43, R154, -R48 ;  /* 0x0000009a2b307223 */ /* 0x000fe20000010830 */
[----:B------:R-:W-:Y:S01]  /*5f60*/  FFMA.FTZ R61, R41, R62, R61 ;  /* 0x0000003e293d7223 */ /* 0x000fe2000001003d */
[----:B------:R-:W-:Y:S01]  /*5f70*/  FFMA.FTZ R43, R43, R155, R64 ;  /* 0x0000009b2b2b7223 */ /* 0x000fe20000010040 */
[----:B------:R-:W-:-:S03]  /*5f80*/  F2FP.BF16.F32.PACK_AB R41, R63, R40 ;  /* 0x000000283f29723e */ /* 0x000fc600000010ff */
[----:B------:R-:W-:Y:S01]  /*5f90*/  F2FP.BF16.F32.PACK_AB R40, R61, R42 ;  /* 0x0000002a3d28723e */ /* 0x000fe200000010ff */
[----:B------:R-:W-:Y:S01]  /*5fa0*/  IMAD.MOV.U32 R42, RZ, RZ, R58 ;  /* 0x000000ffff2a7224 */ /* 0x000fe200078e003a */
[----:B------:R-:W-:-:S07]  /*5fb0*/  F2FP.BF16.F32.PACK_AB R43, R43, R48 ;  /* 0x000000302b2b723e */ /* 0x000fce00000010ff */
.L_x_483:
[----:B------:R-:W-:Y:S05]  /*5fc0*/  BSYNC B2 ;  /* 0x0000000000027941 */ /* 0x000fea0003800000 */
.L_x_482:
[----:B--2---:R1:W-:Y:S02]  /*5fd0*/  STG.E.128 desc[UR56][R44.64+0xc0], R40 ;  /* 0x0000c0282c007986 */ /* 0x0043e4000c101d38 */
.L_x_481:
[----:B------:R-:W-:Y:S05]  /*5fe0*/  BSYNC B1 ;  /* 0x0000000000017941 */ /* 0x000fea0003800000 */
.L_x_480:
        /* <DEDUP_REMOVED lines=10> */
[----:B------:R-:W-:Y:S02]  /*6090*/  SHF.R.U32.HI R56, RZ, 0x10, R57 ;  /* 0x00000010ff387819 */ /* 0x000fe40000011639 */
[----:B------:R-:W-:Y:S02]  /*60a0*/  SHF.R.U32.HI R49, RZ, 0x10, R55 ;  /* 0x00000010ff317819 */ /* 0x000fe40000011637 */
[----:B------:R-:W-:Y:S02]  /*60b0*/  PRMT R58, R153, 0x5410, R58 ;  /* 0x00005410993a7816 */ /* 0x000fe4000000003a */
[----:B------:R-:W-:-:S02]  /*60c0*/  PRMT R55, R148, 0x5432, R59 ;  /* 0x0000543294377816 */ /* 0x000fc4000000003b */
[----:B------:R-:W-:Y:S02]  /*60d0*/  PRMT R153, R153, 0x5432, R56 ;  /* 0x0000543299997816 */ /* 0x000fe40000000038 */
[----:B------:R-:W-:Y:S02]  /*60e0*/  PRMT R148, R148, 0x5410, R49 ;  /* 0x0000541094947816 */ /* 0x000fe40000000031 */
[----:B------:R-:W-:Y:S01]  /*60f0*/  LOP3.LUT R49, R41, 0xffff0000, RZ, 0xc0, !PT ;  /* 0xffff000029317812 */ /* 0x000fe200078ec0ff */
[----:B------:R-:W-:Y:S01]  /*6100*/  IMAD.U32 R59, R153, 0x10000, RZ ;  /* 0x00010000993b7824 */ /* 0x000fe200078e00ff */
[----:B------:R-:W-:Y:S01]  /*6110*/  LOP3.LUT R60, R58, 0xffff0000, RZ, 0xc0, !PT ;  /* 0xffff00003a3c7812 */ /* 0x000fe200078ec0ff */
[----:B------:R-:W-:Y:S01]  /*6120*/  IMAD.U32 R57, R148, 0x10000, RZ ;  /* 0x0001000094397824 */ /* 0x000fe200078e00ff */
[----:B------:R-:W-:Y:S01]  /*6130*/  LOP3.LUT R56, R55, 0xffff0000, RZ, 0xc0, !PT ;  /* 0xffff000037387812 */ /* 0x000fe200078ec0ff */
[----:B------:R-:W-:Y:S01]  /*6140*/  IMAD.U32 R58, R58, 0x10000, RZ ;  /* 0x000100003a3a7824 */ /* 0x000fe200078e00ff */
[----:B------:R-:W-:Y:S01]  /*6150*/  LOP3.LUT R54, R42, 0xffff0000, RZ, 0xc0, !PT ;  /* 0xffff00002a367812 */ /* 0x000fe200078ec0ff */
[C---:B------:R-:W-:Y:S01]  /*6160*/  IMAD.U32 R42, R43.reuse, 0x10000, RZ ;  /* 0x000100002b2a7824 */ /* 0x040fe200078e00ff */
[----:B------:R-:W-:Y:S01]  /*6170*/  LOP3.LUT R47, R43, 0xffff0000, RZ, 0xc0, !PT ;  /* 0xffff00002b2f7812 */ /* 0x000fe200078ec0ff */
[----:B------:R-:W-:Y:S01]  /*6180*/  FMUL.FTZ R62, R49, R60 ;  /* 0x0000003c313e7220 */ /* 0x000fe20000410000 */
[----:B------:R-:W-:-:S02]  /*6190*/  IMAD.U32 R43, R41, 0x10000, RZ ;  /* 0x00010000292b7824 */ /* 0x000fc400078e00ff */
[-C--:B------:R-:W-:Y:S01]  /*61a0*/  FMUL.FTZ R49, R49, R56.reuse ;  /* 0x0000003831317220 */ /* 0x080fe20000410000 */
[----:B------:R-:W-:Y:S01]  /*61b0*/  FMUL.FTZ R61, R54, R59 ;  /* 0x0000003b363d7220 */ /* 0x000fe20000410000 */
[----:B------:R-:W-:Y:S01]  /*61c0*/  LOP3.LUT R153, R153, 0xffff0000, RZ, 0xc0, !PT ;  /* 0xffff000099997812 */ /* 0x000fe200078ec0ff */
[----:B------:R-:W-:Y:S01]  /*61d0*/  IMAD.U32 R41, R40, 0x10000, RZ ;  /* 0x0001000028297824 */ /* 0x000fe200078e00ff */
[----:B------:R-:W-:Y:S01]  /*61e0*/  LOP3.LUT R148, R148, 0xffff0000, RZ, 0xc0, !PT ;  /* 0xffff000094947812 */ /* 0x000fe200078ec0ff */
[C---:B------:R-:W-:Y:S01]  /*61f0*/  FFMA.FTZ R62, R43.reuse, R56, -R62 ;  /* 0x000000382b3e7223 */ /* 0x040fe2000001083e */
[----:B------:R-:W-:Y:S01]  /*6200*/  FFMA.FTZ R49, R43, R60, R49 ;  /* 0x0000003c2b317223 */ /* 0x000fe20000010031 */
[----:B------:R-:W-:Y:S01]  /*6210*/  LOP3.LUT R40, R40, 0xffff0000, RZ, 0xc0, !PT ;  /* 0xffff000028287812 */ /* 0x000fe200078ec0ff */
[-C--:B------:R-:W-:Y:S01]  /*6220*/  FMUL.FTZ R43, R54, R57.reuse ;  /* 0x00000039362b7220 */ /* 0x080fe20000410000 */
[----:B------:R-:W-:Y:S01]  /*6230*/  FFMA.FTZ R61, R48, R57, -R61 ;  /* 0x00000039303d7223 */ /* 0x000fe2000001083d */
[----:B------:R-:W-:-:S02]  /*6240*/  IMAD.U32 R55, R55, 0x10000, RZ ;  /* 0x0001000037377824 */ /* 0x000fc400078e00ff */
[C---:B------:R-:W-:Y:S01]  /*6250*/  FMUL.FTZ R57, R47.reuse, R153 ;  /* 0x000000992f397220 */ /* 0x040fe20000410000 */
[----:B------:R-:W-:Y:S01]  /*6260*/  FMUL.FTZ R56, R47, R148 ;  /* 0x000000942f387220 */ /* 0x000fe20000410000 */
[----:B------:R-:W-:Y:S01]  /*6270*/  FFMA.FTZ R54, R48, R59, R43 ;  /* 0x0000003b30367223 */ /* 0x000fe2000001002b */
[C---:B------:R-:W-:Y:S01]  /*6280*/  FMUL.FTZ R48, R40.reuse, R58 ;  /* 0x0000003a28307220 */ /* 0x040fe20000410000 */
[----:B------:R-:W-:Y:S01]  /*6290*/  FMUL.FTZ R43, R40, R55 ;  /* 0x00000037282b7220 */ /* 0x000fe20000410000 */
[C---:B------:R-:W-:Y:S01]  /*62a0*/  FFMA.FTZ R57, R42.reuse, R148, -R57 ;  /* 0x000000942a397223 */ /* 0x040fe20000010839 */
[----:B------:R-:W-:Y:S01]  /*62b0*/  FFMA.FTZ R56, R42, R153, R56 ;  /* 0x000000992a387223 */ /* 0x000fe20000010038 */
[C---:B------:R-:W-:Y:S01]  /*62c0*/  FFMA.FTZ R48, R41.reuse, R55, -R48 ;  /* 0x0000003729307223 */ /* 0x040fe20000010830 */
[----:B------:R-:W-:Y:S01]  /*62d0*/  FFMA.FTZ R43, R41, R58, R43 ;  /* 0x0000003a292b7223 */ /* 0x000fe2000001002b */
[----:B------:R-:W-:Y:S02]  /*62e0*/  F2FP.BF16.F32.PACK_AB R41, R49, R62 ;  /* 0x0000003e3129723e */ /* 0x000fe400000010ff */
[----:B------:R-:W-:-:S02]  /*62f0*/  F2FP.BF16.F32.PACK_AB R56, R56, R57 ;  /* 0x000000393838723e */ /* 0x000fc400000010ff */
[----:B------:R-:W-:Y:S02]  /*6300*/  F2FP.BF16.F32.PACK_AB R40, R43, R48 ;  /* 0x000000302b28723e */ /* 0x000fe400000010ff */
[----:B------:R-:W-:Y:S01]  /*6310*/  F2FP.BF16.F32.PACK_AB R42, R54, R61 ;  /* 0x0000003d362a723e */ /* 0x000fe200000010ff */
[----:B------:R-:W-:-:S07]  /*6320*/  IMAD.MOV.U32 R43, RZ, RZ, R56 ;  /* 0x000000ffff2b7224 */ /* 0x000fce00078e0038 */
.L_x_487:
[----:B------:R-:W-:Y:S05]  /*6330*/  BSYNC B2 ;  /* 0x0000000000027941 */ /* 0x000fea0003800000 */
.L_x_486:
[----:B--2---:R1:W-:Y:S02]  /*6340*/  STG.E.128 desc[UR56][R44.64+0x100], R40 ;  /* 0x000100282c007986 */ /* 0x0043e4000c101d38 */
.L_x_485:
[----:B------:R-:W-:Y:S05]  /*6350*/  BSYNC B1 ;  /* 0x0000000000017941 */ /* 0x000fea0003800000 */
.L_x_484:
[----:B------:R-:W-:-:S13]  /*6360*/  ISETP.NE.AND P3, PT, R98, RZ, PT ;  /* 0x000000ff6200720c */ /* 0x000fda0003f65270 */
        /* <DEDUP_REMOVED lines=12> */
[----:B------:R-:W-:-:S02]  /*6430*/  PRMT R50, R88, 0x5410, R55 ;  /* 0x0000541058327816 */ /* 0x000fc40000000037 */
[----:B------:R-:W-:Y:S02]  /*6440*/  PRMT R89, R89, 0x5432, R52 ;  /* 0x0000543259597816 */ /* 0x000fe40000000034 */
[----:B------:R-:W-:Y:S02]  /*6450*/  LOP3.LUT R49, R43, 0xffff0000, RZ, 0xc0, !PT ;  /* 0xffff00002b317812 */ /* 0x000fe400078ec0ff */
[----:B------:R-:W-:Y:S01]  /*6460*/  PRMT R88, R88, 0x5432, R51 ;  /* 0x0000543258587816 */ /* 0x000fe20000000033 */
[----:B------:R-:W-:Y:S01]  /*6470*/  IMAD.U32 R55, R89, 0x10000, RZ ;  /* 0x0001000059377824 */ /* 0x000fe200078e00ff */
[----:B------:R-:W-:Y:S02]  /*6480*/  LOP3.LUT R43, R41, 0xffff0000, RZ, 0xc0, !PT ;  /* 0xffff0000292b7812 */ /* 0x000fe400078ec0ff */
[C---:B------:R-:W-:Y:S01]  /*6490*/  LOP3.LUT R54, R53.reuse, 0xffff0000, RZ, 0xc0, !PT ;  /* 0xffff000035367812 */ /* 0x040fe200078ec0ff */
[----:B------:R-:W-:Y:S01]  /*64a0*/  IMAD.U32 R52, R88, 0x10000, RZ ;  /* 0x0001000058347824 */ /* 0x000fe200078e00ff */
[----:B------:R-:W-:Y:S01]  /*64b0*/  LOP3.LUT R51, R50, 0xffff0000, RZ, 0xc0, !PT ;  /* 0xffff000032337812 */ /* 0x000fe200078ec0ff */
[----:B------:R-:W-:Y:S01]  /*64c0*/  IMAD.U32 R53, R53, 0x10000, RZ ;  /* 0x0001000035357824 */ /* 0x000fe200078e00ff */
[----:B------:R-:W-:Y:S01]  /*64d0*/  LOP3.LUT R47, R42, 0xffff0000, RZ, 0xc0, !PT ;  /* 0xffff00002a2f7812 */ /* 0x000fe200078ec0ff */
[----:B------:R-:W-:-:S02]  /*64e0*/  IMAD.U32 R42, R41, 0x10000, RZ ;  /* 0x00010000292a7824 */ /* 0x000fc400078e00ff */
[C---:B------:R-:W-:Y:S01]  /*64f0*/  FMUL.FTZ R57, R43.reuse, R54 ;  /* 0x000000362b397220 */ /* 0x040fe20000410000 */
[C---:B------:R-:W-:Y:S02]  /*6500*/  IMAD.U32 R41, R40.reuse, 0x10000, RZ ;  /* 0x0001000028297824 */ /* 0x040fe400078e00ff */
[----:B------:R-:W-:Y:S01]  /*6510*/  FMUL.FTZ R43, R43, R51 ;  /* 0x000000332b2b7220 */ /* 0x000fe20000410000 */
[----:B------:R-:W-:Y:S01]  /*6520*/  LOP3.LUT R40, R40, 0xffff0000, RZ, 0xc0, !PT ;  /* 0xffff000028287812 */ /* 0x000fe200078ec0ff */
[C---:B------:R-:W-:Y:S01]  /*6530*/  FMUL.FTZ R59, R47.reuse, R55 ;  /* 0x000000372f3b7220 */ /* 0x040fe20000410000 */
[----:B------:R-:W-:Y:S01]  /*6540*/  FMUL.FTZ R47, R47, R52 ;  /* 0x000000342f2f7220 */ /* 0x000fe20000410000 */
[----:B------:R-:W-:Y:S01]  /*6550*/  LOP3.LUT R89, R89, 0xffff0000, RZ, 0xc0, !PT ;  /* 0xffff000059597812 */ /* 0x000fe200078ec0ff */
[----:B------:R-:W-:Y:S01]  /*6560*/  IMAD.U32 R50, R50, 0x10000, RZ ;  /* 0x0001000032327824 */ /* 0x000fe200078e00ff */
[----:B------:R-:W-:Y:S01]  /*6570*/  LOP3.LUT R88, R88, 0xffff0000, RZ, 0xc0, !PT ;  /* 0xffff000058587812 */ /* 0x000fe200078ec0ff */
[C---:B------:R-:W-:Y:S01]  /*6580*/  FFMA.FTZ R57, R42.reuse, R51, -R57 ;  /* 0x000000332a397223 */ /* 0x040fe20000010839 */
[----:B------:R-:W-:Y:S01]  /*6590*/  FFMA.FTZ R54, R42, R54, R43 ;  /* 0x000000362a367223 */ /* 0x000fe2000001002b */
[----:B------:R-:W-:Y:S01]  /*65a0*/  FFMA.FTZ R59, R46, R52, -R59 ;  /* 0x000000342e3b7223 */ /* 0x000fe2000001083b */
[----:B------:R-:W-:Y:S01]  /*65b0*/  FMUL.FTZ R42, R40, R53 ;  /* 0x00000035282a7220 */ /* 0x000fe20000410000 */
[----:B------:R-:W-:Y:S01]  /*65c0*/  FFMA.FTZ R46, R46, R55, R47 ;  /* 0x000000372e2e7223 */ /* 0x000fe2000001002f */
[----:B------:R-:W-:Y:S01]  /*65d0*/  FMUL.FTZ R40, R40, R50 ;  /* 0x0000003228287220 */ /* 0x000fe20000410000 */
        /* <DEDUP_REMOVED lines=8> */
[----:B------:R-:W-:Y:S01]  /*6660*/  F2FP.BF16.F32.PACK_AB R40, R41, R42 ;  /* 0x0000002a2928723e */ /* 0x000fe200000010ff */
[----:B------:R-:W-:Y:S01]  /*6670*/  IMAD.MOV.U32 R41, RZ, RZ, R54 ;  /* 0x000000ffff297224 */ /* 0x000fe200078e0036 */
[----:B------:R-:W-:Y:S01]  /*6680*/  F2FP.BF16.F32.PACK_AB R43, R52, R43 ;  /* 0x0000002b342b723e */ /* 0x000fe200000010ff */
[----:B------:R-:W-:-:S07]  /*6690*/  IMAD.MOV.U32 R42, RZ, RZ, R46 ;  /* 0x000000ffff2a7224 */ /* 0x000fce00078e002e */
.L_x_489:
[----:B------:R-:W-:Y:S05]  /*66a0*/  BSYNC B1 ;  /* 0x0000000000017941 */ /* 0x000fea0003800000 */
.L_x_488:
[----:B--2---:R1:W-:Y:S01]  /*66b0*/  STG.E.128 desc[UR56][R44.64+0x140], R40 ;  /* 0x000140282c007986 */ /* 0x0043e2000c101d38 */
[----:B------:R-:W-:Y:S05]  /*66c0*/  BRA `(.L_x_467) ;  /* 0x0000004000707947 */ /* 0x000fea0003800000 */
.L_x_435:
        /* <DEDUP_REMOVED lines=19> */
[----:B------:R-:W-:Y:S02]  /*6800*/  CS2R R48, SRZ ;  /* 0x0000000000307805 */ /* 0x000fe4000001ff00 */
[----:B------:R-:W-:Y:S01]  /*6810*/  CS2R R62, SRZ ;  /* 0x00000000003e7805 */ /* 0x000fe2000001ff00 */
[----:B------:R-:W-:Y:S01]  /*6820*/  IMAD.X R41, R101, 0x1, R21, P2 ;  /* 0x0000000165297824 */ /* 0x000fe200010e0615 */
[----:B------:R-:W-:Y:S02]  /*6830*/  LEA R64, P2, R40, UR4, 0x1 ;  /* 0x0000000428407c11 */ /* 0x000fe4000f8408ff */
[----:B------:R-:W-:-:S02]  /*6840*/  CS2R R60, SRZ ;  /* 0x00000000003c7805 */ /* 0x000fc4000001ff00 */
        /* <DEDUP_REMOVED lines=8> */
[----:B------:R-:W-:Y:S02]  /*68d0*/  CS2R R44, SRZ ;  /* 0x00000000002c7805 */ /* 0x000fe4000001ff00 */
[----:B------:R-:W-:Y:S02]  /*68e0*/  CS2R R58, SRZ ;  /* 0x00000000003a7805 */ /* 0x000fe4000001ff00 */
[----:B------:R-:W-:-:S05]  /*68f0*/  CS2R R56, SRZ ;  /* 0x0000000000387805 */ /* 0x000fca000001ff00 */
[----:B------:R0:W5:Y:S04]  /*6900*/  @!P2 LDG.E.128 R48, desc[UR56][R64.64] ;  /* 0x000000384030a981 */ /* 0x000168000c1e1d00 */
[----:B------:R0:W5:Y:S01]  /*6910*/  @!P2 LDG.E.128 R60, desc[UR56][R68.64] ;  /* 0x00000038443ca981 */ /* 0x000162000c1e1d00 */
[----:B------:R-:W-:Y:S02]  /*6920*/  ISETP.GE.AND P2, PT, R0, R117, PT ;  /* 0x000000750000720c */ /* 0x000fe40003f46270 */
[----:B------:R-:W-:Y:S02]  /*6930*/  CS2R R42, SRZ ;  /* 0x00000000002a7805 */ /* 0x000fe4000001ff00 */
[----:B------:R-:W-:Y:S02]  /*6940*/  CS2R R40, SRZ ;  /* 0x0000000000287805 */ /* 0x000fe4000001ff00 */
[----:B------:R-:W-:-:S02]  /*6950*/  CS2R R54, SRZ ;  /* 0x0000000000367805 */ /* 0x000fc4000001ff00 */
[----:B------:R-:W-:-:S05]  /*6960*/  CS2R R52, SRZ ;  /* 0x0000000000347805 */ /* 0x000fca000001ff00 */
[----:B------:R0:W5:Y:S04]  /*6970*/  @!P2 LDG.E.128 R44, desc[UR56][R64.64+0x40] ;  /* 0x00004038402ca981 */ /* 0x000168000c1e1d00 */
[----:B------:R0:W5:Y:S01]  /*6980*/  @!P2 LDG.E.128 R56, desc[UR56][R68.64+0x40] ;  /* 0x000040384438a981 */ /* 0x000162000c1e1d00 */
[----:B------:R-:W-:-:S13]  /*6990*/  ISETP.GE.AND P2, PT, R3, R117, PT ;  /* 0x000000750300720c */ /* 0x000fda0003f46270 */
[----:B------:R0:W5:Y:S04]  /*69a0*/  @!P2 LDG.E.128 R40, desc[UR56][R64.64+0x80] ;  /* 0x000080384028a981 */ /* 0x000168000c1e1d00 */
[----:B------:R0:W5:Y:S02]  /*69b0*/  @!P2 LDG.E.128 R52, desc[UR56][R68.64+0x80] ;  /* 0x000080384434a981 */ /* 0x000164000c1e1d00 */
.L_x_491:
[----:B------:R-:W-:Y:S05]  /*69c0*/  BSYNC B1 ;  /* 0x0000000000017941 */ /* 0x000fea0003800000 */
.L_x_490:
[----:B------:R-:W-:Y:S01]  /*69d0*/  ISETP.GE.AND P3, PT, R207, R100, PT ;  /* 0x00000064cf00720c */ /* 0x000fe20003f66270 */
[----:B------:R-:W-:Y:S01]  /*69e0*/  BSSY B1, `(.L_x_492) ;  /* 0x000002c000017945 */ /* 0x000fe20003800000 */
[----:B0-----:R-:W-:Y:S02]  /*69f0*/  CS2R R64, SRZ ;  /* 0x0000000000407805 */ /* 0x001fe4000001ff00 */
        /* <DEDUP_REMOVED lines=16> */
[----:B------:R-:W-:Y:S02]  /*6b00*/  CS2R R86, SRZ ;  /* 0x0000000000567805 */ /* 0x000fe4000001ff00 */
[----:B------:R-:W-:-:S02]  /*6b10*/  IADD3 R89, P2, P5, R104, R88, R14 ;  /* 0x0000005868597210 */ /* 0x000fc40007d5e00e */
[----:B------:R-:W-:Y:S02]  /*6b20*/  CS2R R84, SRZ ;  /* 0x0000000000547805 */ /* 0x000fe4000001ff00 */
[----:B------:R-:W-:Y:S02]  /*6b30*/  IADD3.X R102, R27, R102, R12, P2, P5 ;  /* 0x000000661b667210 */ /* 0x000fe400017ea40c */
[----:B------:R-:W-:-:S04]  /*6b40*/  LEA R76, P2, R90, UR4, 0x1 ;  /* 0x000000045a4c7c11 */ /* 0x000fc8000f8408ff */
[----:B------:R-:W-:Y:S01]  /*6b50*/  LEA.HI.X R77, R90, UR5, R101, 0x1, P2 ;  /* 0x000000055a4d7c11 */ /* 0x000fe200090f0c65 */
[----:B------:R-:W-:Y:S02]  /*6b60*/  ULDC.64 UR4, c[0x0][0x400] ;  /* 0x0001000000047ab9 */ /* 0x000fe40000000a00 */
[----:B------:R-:W-:-:S04]  /*6b70*/  LEA R88, P2, R89, UR4, 0x1 ;  /* 0x0000000459587c11 */ /* 0x000fc8000f8408ff */
[----:B------:R-:W-:Y:S02]  /*6b80*/  LEA.HI.X R89, R89, UR5, R102, 0x1, P2 ;  /* 0x0000000559597c11 */ /* 0x000fe400090f0c66 */
[----:B------:R-:W-:Y:S02]  /*6b90*/  ISETP.GE.AND P2, PT, R18, R117, PT ;  /* 0x000000751200720c */ /* 0x000fe40003f46270 */
[----:B------:R-:W-:Y:S02]  /*6ba0*/  CS2R R70, SRZ ;  /* 0x0000000000467805 */ /* 0x000fe4000001ff00 */
[----:B------:R-:W-:Y:S02]  /*6bb0*/  CS2R R68, SRZ ;  /* 0x0000000000447805 */ /* 0x000fe4000001ff00 */
[----:B------:R-:W-:Y:S02]  /*6bc0*/  CS2R R82, SRZ ;  /* 0x0000000000527805 */ /* 0x000fe4000001ff00 */
[----:B------:R-:W-:-:S05]  /*6bd0*/  CS2R R80, SRZ ;  /* 0x0000000000507805 */ /* 0x000fca000001ff00 */
[----:B------:R-:W5:Y:S04]  /*6be0*/  @!P2 LDG.E.128 R72, desc[UR56][R76.64] ;  /* 0x000000384c48a981 */ /* 0x000f68000c1e1d00 */
[----:B------:R-:W5:Y:S01]  /*6bf0*/  @!P2 LDG.E.128 R84, desc[UR56][R88.64] ;  /* 0x000000385854a981 */ /* 0x000f62000c1e1d00 */
[----:B------:R-:W-:Y:S02]  /*6c00*/  ISETP.GE.AND P2, PT, R0, R117, PT ;  /* 0x000000750000720c */ /* 0x000fe40003f46270 */
[----:B------:R-:W-:Y:S02]  /*6c10*/  CS2R R66, SRZ ;  /* 0x0000000000427805 */ /* 0x000fe4000001ff00 */
[----:B------:R-:W-:-:S09]  /*6c20*/  CS2R R64, SRZ ;  /* 0x0000000000407805 */ /* 0x000fd2000001ff00 */
[----:B------:R-:W5:Y:S04]  /*6c30*/  @!P2 LDG.E.128 R68, desc[UR56][R76.64+0x40] ;  /* 0x000040384c44a981 */ /* 0x000f68000c1e1d00 */
[----:B------:R-:W5:Y:S01]  /*6c40*/  @!P2 LDG.E.128 R80, desc[UR56][R88.64+0x40] ;  /* 0x000040385850a981 */ /* 0x000f62000c1e1d00 */
[----:B------:R-:W-:Y:S02]  /*6c50*/  ISETP.GE.AND P2, PT, R3, R117, PT ;  /* 0x000000750300720c */ /* 0x000fe40003f46270 */
[----:B------:R-:W-:-:S11]  /*6c60*/  CS2R R78, SRZ ;  /* 0x00000000004e7805 */ /* 0x000fd6000001ff00 */
[----:B------:R0:W5:Y:S02]  /*6c70*/  @!P2 LDG.E.128 R64, desc[UR56][R76.64+0x80] ;  /* 0x000080384c40a981 */ /* 0x000164000c1e1d00 */
[----:B0-----:R-:W-:-:S06]  /*6c80*/  CS2R R76, SRZ ;  /* 0x00000000004c7805 */ /* 0x001fcc000001ff00 */
[----:B------:R0:W5:Y:S02]  /*6c90*/  @!P2 LDG.E.128 R76, desc[UR56][R88.64+0x80] ;  /* 0x00008038584ca981 */ /* 0x000164000c1e1d00 */
.L_x_493:
[----:B------:R-:W-:Y:S05]  /*6ca0*/  BSYNC B1 ;  /* 0x0000000000017941 */ /* 0x000fea0003800000 */
.L_x_492:
[----:B0----5:R-:W-:Y:S01]  /*6cb0*/  IMAD.MOV.U32 R89, RZ, RZ, R42 ;  /* 0x000000ffff597224 */ /* 0x021fe200078e002a */
[----:B------:R-:W-:Y:S01]  /*6cc0*/  UISETP.NE.AND UP0, UPT, UR58, 0x3, UPT ;  /* 0x000000033a00788c */ /* 0x000fe2000bf05270 */
[----:B------:R-:W-:Y:S02]  /*6cd0*/  IMAD.MOV.U32 R88, RZ, RZ, R43 ;  /* 0x000000ffff587224 */ /* 0x000fe400078e002b */
[----:B------:R-:W-:Y:S02]  /*6ce0*/  IMAD.MOV.U32 R91, RZ, RZ, R40 ;  /* 0x000000ffff5b7224 */ /* 0x000fe400078e0028 */
[----:B------:R-:W-:Y:S01]  /*6cf0*/  IMAD.MOV.U32 R90, RZ, RZ, R41 ;  /* 0x000000ffff5a7224 */ /* 0x000fe200078e0029 */
[----:B------:R-:W-:Y:S01]  /*6d00*/  PRMT R172, R89, 0x5410, R88 ;  /* 0x0000541059ac7816 */ /* 0x000fe20000000058 */
[----:B------:R-:W-:Y:S01]  /*6d10*/  IMAD.MOV.U32 R89, RZ, RZ, R46 ;  /* 0x000000ffff597224 */ /* 0x000fe200078e002e */
[----:B------:R-:W-:Y:S01]  /*6d20*/  PLOP3.LUT P2, PT, PT, PT, UP0, 0x80, 0x0 ;  /* 0x000000000000781c */ /* 0x000fe20003f4f008 */
[----:B------:R-:W-:Y:S01]  /*6d30*/  IMAD.MOV.U32 R88, RZ, RZ, R47 ;  /* 0x000000ffff587224 */ /* 0x000fe200078e002f */
[----:B------:R-:W-:Y:S01]  /*6d40*/  PRMT R173, R91, 0x5410, R90 ;  /* 0x000054105bad7816 */ /* 0x000fe2000000005a */
[----:B------:R-:W-:-:S02]  /*6d50*/  IMAD.MOV.U32 R90, RZ, RZ, R50 ;  /* 0x000000ffff5a7224 */ /* 0x000fc400078e0032 */
[----:B------:R-:W-:Y:S01]  /*6d60*/  IMAD.MOV.U32 R91, RZ, RZ, R51 ;  /* 0x000000ffff5b7224 */ /* 0x000fe200078e0033 */
[----:B------:R-:W-:Y:S01]  /*6d70*/  PRMT R176, R88, 0x5410, R89 ;  /* 0x0000541058b07816 */ /* 0x000fe20000000059 */
[----:B------:R-:W-:Y:S02]  /*6d80*/  IMAD.MOV.U32 R88, RZ, RZ, R44 ;  /* 0x000000ffff587224 */ /* 0x000fe400078e002c */
[----:B------:R-:W-:Y:S01]  /*6d90*/  IMAD.MOV.U32 R89, RZ, RZ, R45 ;  /* 0x000000ffff597224 */ /* 0x000fe200078e002d */
[----:B------:R-:W-:-:S04]  /*6da0*/  PRMT R163, R91, 0x5410, R90 ;  /* 0x000054105ba37816 */ /* 0x000fc8000000005a */
        /* <DEDUP_REMOVED lines=56> */
[----:B------:R-:W-:-:S04]  /*7130*/  PRMT R158, R89, 0x7610, R158 ;  /* 0x00007610599e7816 */ /* 0x000fc8000000009e */
        /* <DEDUP_REMOVED lines=13> */
.L_x_494:
[----:B------:R-:W-:Y:S01]  /*7210*/  IMAD R101, R16, 0x8, R2 ;  /* 0x0000000810657824 */ /* 0x000fe200078e0202 */
[----:B------:R-:W-:Y:S01]  /*7220*/  SHF.L.U32 R102, R184, 0x1f, RZ ;  /* 0x0000001fb8667819 */ /* 0x000fe200000006ff */
[----:B------:R-:W0:Y:S01]  /*7230*/  LDC R146, c[0x0][0x2f4] ;  /* 0x0000bd00ff927b82 */ /* 0x000e220000000800 */
[----:B------:R-:W-:Y:S01]  /*7240*/  BSSY B1, `(.L_x_495) ;  /* 0x0000004000017945 */ /* 0x000fe20003800000 */
[----:B------:R-:W-:Y:S01]  /*7250*/  IMAD.MOV.U32 R125, RZ, RZ, R92 ;  /* 0x000000ffff7d7224 */ /* 0x000fe200078e005c */
[----:B------:R-:W1:Y:S02]  /*7260*/  SYNCS.PHASECHK.TRANS64.TRYWAIT P5, [R101+URZ+0x34890], R102 ;  /* 0x03489066650075a7 */ /* 0x000e6400080a017f */
[----:B-1----:R-:W-:Y:S05]  /*7270*/  @!P5 BRA `(.L_x_496) ;  /* 0x000001a800c8d947 */ /* 0x002fea0003800000 */
.L_x_800:
[----:B------:R-:W-:Y:S05]  /*7280*/  BSYNC B1 ;  /* 0x0000000000017941 */ /* 0x000fea0003800000 */
.L_x_495:
[----:B------:R-:W2:Y:S01]  /*7290*/  LDC.64 R126, c[0x0][0x300] ;  /* 0x0000c000ff7e7b82 */ /* 0x000ea20000000a00 */
[----:B------:R-:W-:Y:S01]  /*72a0*/  BSSY B1, `(.L_x_497) ;  /* 0x0000194000017945 */ /* 0x000fe20003800000 */
[----:B0-----:R-:W-:-:S03]  /*72b0*/  IMAD.IADD R148, R146, 0x1, -R122 ;  /* 0x0000000192947824 */ /* 0x001fc600078e0a7a */
[----:B------:R-:W-:Y:S05]  /*72c0*/  @P4 BRA `(.L_x_498) ;  /* 0x0000001800444947 */ /* 0x000fea0003800000 */
[----:B------:R-:W-:Y:S01]  /*72d0*/  ISETP.NE.AND P4, PT, R34, RZ, PT ;  /* 0x000000ff2200720c */ /* 0x000fe20003f85270 */
[-C--:B--2---:R-:W-:Y:S01]  /*72e0*/  IMAD R153, R144, R126.reuse, RZ ;  /* 0x0000007e90997224 */ /* 0x084fe200078e02ff */
[----:B------:R-:W-:Y:S01]  /*72f0*/  BSSY B2, `(.L_x_499) ;  /* 0x0000085000027945 */ /* 0x000fe20003800000 */
[----:B------:R-:W-:-:S04]  /*7300*/  IMAD.WIDE.U32 R128, R17, R126, R124 ;  /* 0x0000007e11807225 */ /* 0x000fc800078e007c */
[----:B------:R-:W-:-:S04]  /*7310*/  IMAD R153, R17, R127, R153 ;  /* 0x0000007f11997224 */ /* 0x000fc800078e0299 */
[----:B------:R-:W-:Y:S02]  /*7320*/  IMAD.IADD R153, R153, 0x1, R129 ;  /* 0x0000000199997824 */ /* 0x000fe400078e0281 */
[----:B------:R-:W-:Y:S05]  /*7330*/  @!P4 BRA `(.L_x_500) ;  /* 0x000000080000c947 */ /* 0x000fea0003800000 */
[----:B------:R-:W-:Y:S01]  /*7340*/  SEL R88, R122, R148, !P0 ;  /* 0x000000947a587207 */ /* 0x000fe20004000000 */
[----:B------:R-:W-:Y:S01]  /*7350*/  BSSY B3, `(.L_x_501) ;  /* 0x0000072000037945 */ /* 0x000fe20003800000 */
[----:B------:R-:W-:Y:S02]  /*7360*/  ISETP.GE.AND P4, PT, R18, R117, PT ;  /* 0x000000751200720c */ /* 0x000fe40003f86270 */
[----:B------:R-:W-:-:S04]  /*7370*/  SHF.R.S32.HI R89, RZ, 0x1f, R88 ;  /* 0x0000001fff597819 */ /* 0x000fc80000011458 */
[----:B------:R-:W-:-:S04]  /*7380*/  LEA.HI R89, R89, R88, RZ, 0x4 ;  /* 0x0000005859597211 */ /* 0x000fc800078f20ff */
[----:B------:R-:W-:-:S04]  /*7390*/  LEA.HI.SX32 R161, R89, R28, 0x1c ;  /* 0x0000001c59a17211 */ /* 0x000fc800078fe2ff */
[----:B------:R-:W-:-:S04]  /*73a0*/  SHF.R.S32.HI R88, RZ, 0x1f, R161 ;  /* 0x0000001fff587819 */ /* 0x000fc800000114a1 */
[----:B------:R-:W-:Y:S01]  /*73b0*/  LEA.HI R88, R88, R161, RZ, 0x3 ;  /* 0x000000a158587211 */ /* 0x000fe200078f18ff */
[----:B------:R-:W-:-:S04]  /*73c0*/  IMAD.SHL.U32 R161, R161, 0x8, RZ ;  /* 0x00000008a1a17824 */ /* 0x000fc800078e00ff */
[----:B------:R-:W-:Y:S01]  /*73d0*/  IMAD.SHL.U32 R88, R88, 0x400, RZ ;  /* 0x0000040058587824 */ /* 0x000fe200078e00ff */
[----:B------:R-:W-:-:S04]  /*73e0*/  LOP3.LUT R89, R191, 0x38, R161, 0xf8, !PT ;  /* 0x00000038bf597812 */ /* 0x000fc800078ef8a1 */
[----:B------:R-:W-:Y:S02]  /*73f0*/  LOP3.LUT R88, R88, 0x7fffe000, RZ, 0xc0, !PT ;  /* 0x7fffe00058587812 */ /* 0x000fe400078ec0ff */
[----:B------:R-:W-:-:S03]  /*7400*/  LOP3.LUT R89, R89, R193, RZ, 0x3c, !PT ;  /* 0x000000c159597212 */ /* 0x000fc600078e3cff */
[----:B------:R-:W-:-:S04]  /*7410*/  IMAD R88, R192, 0x200, R88 ;  /* 0x00000200c0587824 */ /* 0x000fc800078e0258 */
[----:B------:R-:W-:-:S04]  /*7420*/  IMAD.IADD R88, R88, 0x1, R89 ;  /* 0x0000000158587824 */ /* 0x000fc800078e0259 */
[C---:B------:R-:W-:Y:S02]  /*7430*/  IMAD R92, R16.reuse, 0x6000, R88 ;  /* 0x00006000105c7824 */ /* 0x040fe400078e0258 */
[----:B------:R-:W-:Y:S02]  /*7440*/  IMAD R88, R16, 0x6000, R142 ;  /* 0x0000600010587824 */ /* 0x000fe400078e028e */
[--C-:B------:R-:W-:Y:S02]  /*7450*/  IMAD R92, R92, 0x2, R2.reuse ;  /* 0x000000025c5c7824 */ /* 0x100fe400078e0202 */
[----:B------:R-:W-:-:S04]  /*7460*/  IMAD R88, R88, 0x2, R2 ;  /* 0x0000000258587824 */ /* 0x000fc800078e0202 */
[----:B------:R-:W0:Y:S04]  /*7470*/  LDS.128 R92, [R92+0x1c400] ;  /* 0x01c400005c5c7984 */ /* 0x000e280000000c00 */
[----:B------:R-:W2:Y:S01]  /*7480*/  LDS.128 R88, [R88+0x1c400] ;  /* 0x01c4000058587984 */ /* 0x000ea20000000c00 */
[----:B------:R-:W-:Y:S05]  /*7490*/  @P4 BRA `(.L_x_502) ;  /* 0x0000000400744947 */ /* 0x000fea0003800000 */
[--C-:B------:R-:W-:Y:S01]  /*74a0*/  SHF.R.U64 R48, R48, 0x10, R49.reuse ;  /* 0x0000001030307819 */ /* 0x100fe20000001231 */
[----:B0-----:R-:W-:Y:S01]  /*74b0*/  IMAD.U32 R166, R93, 0x10000, RZ ;  /* 0x000100005da67824 */ /* 0x001fe200078e00ff */
[----:B------:R-:W-:Y:S02]  /*74c0*/  SHF.R.U32.HI R49, RZ, 0x10, R49 ;  /* 0x00000010ff317819 */ /* 0x000fe40000011631 */
[C---:B------:R-:W-:Y:S02]  /*74d0*/  PRMT R48, R162.reuse, 0x5432, R48 ;  /* 0x00005432a2307816 */ /* 0x040fe40000000030 */
[----:B------:R-:W-:Y:S02]  /*74e0*/  PRMT R49, R162, 0x5410, R49 ;  /* 0x00005410a2317816 */ /* 0x000fe40000000031 */
[----:B------:R-:W-:Y:S02]  /*74f0*/  SHF.R.U64 R50, R50, 0x10, R51 ;  /* 0x0000001032327819 */ /* 0x000fe40000001233 */
[----:B------:R-:W-:-:S02]  /*7500*/  SHF.R.U32.HI R162, RZ, 0x10, R61 ;  /* 0x00000010ffa27819 */ /* 0x000fc4000001163d */
[----:B------:R-:W-:Y:S02]  /*7510*/  SHF.R.U64 R60, R60, 0x10, R61 ;  /* 0x000000103c3c7819 */ /* 0x000fe4000000123d */
[--C-:B------:R-:W-:Y:S02]  /*7520*/  SHF.R.U64 R61, R62, 0x10, R63.reuse ;  /* 0x000000103e3d7819 */ /* 0x100fe4000000123f */
[----:B------:R-:W-:Y:S02]  /*7530*/  PRMT R62, R163, 0x5432, R50 ;  /* 0x00005432a33e7816 */ /* 0x000fe40000000032 */
[----:B------:R-:W-:Y:S02]  /*7540*/  SHF.R.U32.HI R63, RZ, 0x10, R63 ;  /* 0x00000010ff3f7819 */ /* 0x000fe4000001163f */
[----:B------:R-:W-:Y:S01]  /*7550*/  PRMT R50, R165, 0x5432, R162 ;  /* 0x00005432a5327816 */ /* 0x000fe200000000a2 */
[----:B------:R-:W-:Y:S01]  /*7560*/  IMAD.U32 R162, R49, 0x10000, RZ ;  /* 0x0001000031a27824 */ /* 0x000fe200078e00ff */
[----:B------:R-:W-:-:S02]  /*7570*/  SHF.R.U32.HI R51, RZ, 0x10, R51 ;  /* 0x00000010ff337819 */ /* 0x000fc40000011633 */
[----:B------:R-:W-:Y:S01]  /*7580*/  PRMT R63, R165, 0x5410, R63 ;  /* 0x00005410a53f7816 */ /* 0x000fe2000000003f */
[----:B------:R-:W-:Y:S01]  /*7590*/  IMAD.U32 R165, R50, 0x10000, RZ ;  /* 0x0001000032a57824 */ /* 0x000fe200078e00ff */
[----:B------:R-:W-:Y:S02]  /*75a0*/  PRMT R51, R163, 0x5410, R51 ;  /* 0x00005410a3337816 */ /* 0x000fe40000000033 */
[----:B------:R-:W-:Y:S01]  /*75b0*/  PRMT R60, R164, 0x5432, R60 ;  /* 0x00005432a43c7816 */ /* 0x000fe2000000003c */
[-C--:B------:R-:W-:Y:S01]  /*75c0*/  FMUL.FTZ R163, R166, R165.reuse ;  /* 0x000000a5a6a37220 */ /* 0x080fe20000410000 */
[----:B------:R-:W-:Y:S01]  /*75d0*/  PRMT R61, R164, 0x5410, R61 ;  /* 0x00005410a43d7816 */ /* 0x000fe2000000003d */
[----:B--2---:R-:W-:Y:S01]  /*75e0*/  IMAD.U32 R164, R89, 0x10000, RZ ;  /* 0x0001000059a47824 */ /* 0x004fe200078e00ff */
[----:B------:R-:W-:Y:S02]  /*75f0*/  LOP3.LUT R50, R50, 0xffff0000, RZ, 0xc0, !PT ;  /* 0xffff000032327812 */ /* 0x000fe400078ec0ff */
[----:B------:R-:W-:Y:S01]  /*7600*/  LOP3.LUT R93, R93, 0xffff0000, RZ, 0xc0, !PT ;  /* 0xffff00005d5d7812 */ /* 0x000fe200078ec0ff */
[-C--:B------:R-:W-:Y:S01]  /*7610*/  FFMA.FTZ R163, R164, R162.reuse, -R163 ;  /* 0x000000a2a4a37223 */ /* 0x080fe200000108a3 */
[----:B------:R-:W-:Y:S01]  /*7620*/  FMUL.FTZ R162, R166, R162 ;  /* 0x000000a2a6a27220 */ /* 0x000fe20000410000 */
[----:B------:R-:W-:Y:S01]  /*7630*/  LOP3.LUT R89, R89, 0xffff0000, RZ, 0xc0, !PT ;  /* 0xffff000059597812 */ /* 0x000fe200078ec0ff */
[C---:B------:R-:W-:Y:S01]  /*7640*/  IMAD.U32 R166, R95.reuse, 0x10000, RZ ;  /* 0x000100005fa67824 */ /* 0x040fe200078e00ff */
[----:B------:R-:W-:Y:S01]  /*7650*/  LOP3.LUT R95, R95, 0xffff0000, RZ, 0xc0, !PT ;  /* 0xffff00005f5f7812 */ /* 0x000fe200078ec0ff */
[----:B------:R-:W-:Y:S01]  /*7660*/  FFMA.FTZ R162, R164, R165, R162 ;  /* 0x000000a5a4a27223 */ /* 0x000fe200000100a2 */
[----:B------:R-:W-:Y:S01]  /*7670*/  LOP3.LUT R164, R49, 0xffff0000, RZ, 0xc0, !PT ;  /* 0xffff000031a47812 */ /* 0x000fe200078ec0ff */
[----:B------:R-:W-:Y:S01]  /*7680*/  FMUL.FTZ R49, R93, R50 ;  /* 0x000000325d317220 */ /* 0x000fe20000410000 */
[C---:B------:R-:W-:Y:S01]  /*7690*/  IMAD.U32 R165, R63.reuse, 0x10000, RZ ;  /* 0x000100003fa57824 */ /* 0x040fe200078e00ff */
[----:B------:R-:W-:-:S02]  /*76a0*/  LOP3.LUT R63, R63, 0xffff0000, RZ, 0xc0, !PT ;  /* 0xffff00003f3f7812 */ /* 0x000fc400078ec0ff */
[-C--:B------:R-:W-:Y:S01]  /*76b0*/  FMUL.FTZ R93, R93, R164.reuse ;  /* 0x000000a45d5d7220 */ /* 0x080fe20000410000 */
[----:B------:R-:W-:Y:S01]  /*76c0*/  FFMA.FTZ R49, R89, R164, -R49 ;  /* 0x000000a459317223 */ /* 0x000fe20000010831 */
[----:B------:R-:W-:Y:S02]  /*76d0*/  IMAD.U32 R164, R91, 0x10000, RZ ;  /* 0x000100005ba47824 */ /* 0x000fe400078e00ff */
[----:B------:R-:W-:Y:S01]  /*76e0*/  FFMA.FTZ R50, R89, R50, R93 ;  /* 0x0000003259327223 */ /* 0x000fe2000001005d */
[----:B------:R-:W-:Y:S02]  /*76f0*/  IMAD.U32 R93, R51, 0x10000, RZ ;  /* 0x00010000335d7824 */ /* 0x000fe400078e00ff */
[----:B------:R-:W-:Y:S01]  /*7700*/  FMUL.FTZ R89, R166, R165 ;  /* 0x000000a5a6597220 */ /* 0x000fe20000410000 */
[----:B------:R-:W-:Y:S02]  /*7710*/  F2FP.BF16.F32.PACK_AB R49, R49, R163 ;  /* 0x000000a33131723e */ /* 0x000fe400000010ff */
[----:B------:R-:W-:Y:S01]  /*7720*/  F2FP.BF16.F32.PACK_AB R50, R50, R162 ;  /* 0x000000a23232723e */ /* 0x000fe200000010ff */
[-C--:B------:R-:W-:Y:S01]  /*7730*/  FFMA.FTZ R89, R164, R93.reuse, -R89 ;  /* 0x0000005da4597223 */ /* 0x080fe20000010859 */
[----:B------:R-:W-:-:S04]  /*7740*/  FMUL.FTZ R93, R166, R93 ;  /* 0x0000005da65d7220 */ /* 0x000fc80000410000 */
[----:B------:R-:W-:Y:S01]  /*7750*/  FFMA.FTZ R93, R164, R165, R93 ;  /* 0x000000a5a45d7223 */ /* 0x000fe2000001005d */
[----:B------:R-:W-:Y:S02]  /*7760*/  LOP3.LUT R164, R51, 0xffff0000, RZ, 0xc0, !PT ;  /* 0xffff000033a47812 */ /* 0x000fe400078ec0ff */
[----:B------:R-:W-:Y:S01]  /*7770*/  LOP3.LUT R51, R91, 0xffff0000, RZ, 0xc0, !PT ;  /* 0xffff00005b337812 */ /* 0x000fe200078ec0ff */
[CC--:B------:R-:W-:Y:S02]  /*7780*/  FMUL.FTZ R91, R95.reuse, R63.reuse ;  /* 0x0000003f5f5b7220 */ /* 0x0c0fe40000410000 */
[-C--:B------:R-:W-:Y:S02]  /*7790*/  FMUL.FTZ R95, R95, R164.reuse ;  /* 0x000000a45f5f7220 */ /* 0x080fe40000410000 */
[C---:B------:R-:W-:Y:S02]  /*77a0*/  FFMA.FTZ R91, R51.reuse, R164, -R91 ;  /* 0x000000a4335b7223 */ /* 0x040fe4000001085b */
[----:B------:R-:W-:Y:S01]  /*77b0*/  FFMA.FTZ R95, R51, R63, R95 ;  /* 0x0000003f335f7223 */ /* 0x000fe2000001005f */
[C---:B------:R-:W-:Y:S01]  /*77c0*/  IMAD.U32 R63, R60.reuse, 0x10000, RZ ;  /* 0x000100003c3f7824 */ /* 0x040fe200078e00ff */
[----:B------:R-:W-:Y:S01]  /*77d0*/  LOP3.LUT R60, R60, 0xffff0000, RZ, 0xc0, !PT ;  /* 0xffff00003c3c7812 */ /* 0x000fe200078ec0ff */
[----:B------:R-:W-:Y:S01]  /*77e0*/  IMAD.U32 R51, R88, 0x10000, RZ ;  /* 0x0001000058337824 */ /* 0x000fe200078e00ff */
[----:B------:R-:W-:Y:S01]  /*77f0*/  F2FP.BF16.F32.PACK_AB R91, R91, R89 ;  /* 0x000000595b5b723e */ /* 0x000fe200000010ff */
[----:B------:R-:W-:Y:S01]  /*7800*/  IMAD.U32 R89, R92, 0x10000, RZ ;  /* 0x000100005c597824 */ /* 0x000fe200078e00ff */
[----:B------:R-:W-:Y:S01]  /*7810*/  F2FP.BF16.F32.PACK_AB R95, R95, R93 ;  /* 0x0000005d5f5f723e */ /* 0x000fe200000010ff */
[C---:B------:R-:W-:Y:S01]  /*7820*/  IMAD.U32 R93, R48.reuse, 0x10000, RZ ;  /* 0x00010000305d7824 */ /* 0x040fe200078e00ff */
[----:B------:R-:W-:Y:S01]  /*7830*/  LOP3.LUT R48, R48, 0xffff0000, RZ, 0xc0, !PT ;  /* 0xffff000030307812 */ /* 0x000fe200078ec0ff */
[----:B------:R-:W-:-:S02]  /*7840*/  FMUL.FTZ R162, R89, R63 ;  /* 0x0000003f59a27220 */ /* 0x000fc40000410000 */
[-C--:B------:R-:W-:Y:S02]  /*7850*/  FMUL.FTZ R89, R89, R93.reuse ;  /* 0x0000005d59597220 */ /* 0x080fe40000410000 */
[C---:B------:R-:W-:Y:S01]  /*7860*/  FFMA.FTZ R162, R51.reuse, R93, -R162 ;  /* 0x0000005d33a27223 */ /* 0x040fe200000108a2 */
[----:B------:R-:W-:Y:S02]  /*7870*/  IMAD.U32 R93, R94, 0x10000, RZ ;  /* 0x000100005e5d7824 */ /* 0x000fe400078e00ff */
[----:B------:R-:W-:Y:S01]  /*7880*/  FFMA.FTZ R89, R51, R63, R89 ;  /* 0x0000003f33597223 */ /* 0x000fe20000010059 */
[----:B------:R-:W-:Y:S02]  /*7890*/  LOP3.LUT R51, R92, 0xffff0000, RZ, 0xc0, !PT ;  /* 0xffff00005c337812 */ /* 0x000fe400078ec0ff */
[----:B------:R-:W-:-:S03]  /*78a0*/  LOP3.LUT R63, R88, 0xffff0000, RZ, 0xc0, !PT ;  /* 0xffff0000583f7812 */ /* 0x000fc600078ec0ff */
[C---:B------:R-:W-:Y:S01]  /*78b0*/  FMUL.FTZ R88, R51.reuse, R60 ;  /* 0x0000003c33587220 */ /* 0x040fe20000410000 */
[----:B------:R-:W-:-:S03]  /*78c0*/  FMUL.FTZ R51, R51, R48 ;  /* 0x0000003033337220 */ /* 0x000fc60000410000 */
[C---:B------:R-:W-:Y:S01]  /*78d0*/  FFMA.FTZ R48, R63.reuse, R48, -R88 ;  /* 0x000000303f307223 */ /* 0x040fe20000010858 */
[----:B------:R-:W-:Y:S01]  /*78e0*/  FFMA.FTZ R51, R63, R60, R51 ;  /* 0x0000003c3f337223 */ /* 0x000fe20000010033 */
[C---:B------:R-:W-:Y:S01]  /*78f0*/  IMAD.U32 R63, R61.reuse, 0x10000, RZ ;  /* 0x000100003d3f7824 */ /* 0x040fe200078e00ff */
[----:B------:R-:W-:Y:S01]  /*7900*/  LOP3.LUT R61, R61, 0xffff0000, RZ, 0xc0, !PT ;  /* 0xffff00003d3d7812 */ /* 0x000fe200078ec0ff */
[C---:B------:R-:W-:Y:S01]  /*7910*/  IMAD.U32 R88, R62.reuse, 0x10000, RZ ;  /* 0x000100003e587824 */ /* 0x040fe200078e00ff */
[----:B------:R-:W-:Y:S01]  /*7920*/  LOP3.LUT R62, R62, 0xffff0000, RZ, 0xc0, !PT ;  /* 0xffff00003e3e7812 */ /* 0x000fe200078ec0ff */
[C---:B------:R-:W-:Y:S01]  /*7930*/  FMUL.FTZ R92, R93.reuse, R63 ;  /* 0x0000003f5d5c7220 */ /* 0x040fe20000410000 */
[----:B------:R-:W-:Y:S02]  /*7940*/  IMAD.U32 R60, R90, 0x10000, RZ ;  /* 0x000100005a3c7824 */ /* 0x000fe400078e00ff */
[----:B------:R-:W-:Y:S01]  /*7950*/  FMUL.FTZ R93, R93, R88 ;  /* 0x000000585d5d7220 */ /* 0x000fe20000410000 */
[----:B------:R-:W-:Y:S01]  /*7960*/  F2FP.BF16.F32.PACK_AB R48, R48, R162 ;  /* 0x000000a23030723e */ /* 0x000fe200000010ff */
[----:B------:R-:W-:-:S02]  /*7970*/  FFMA.FTZ R92, R60, R88, -R92 ;  /* 0x000000583c5c7223 */ /* 0x000fc4000001085c */
[----:B------:R-:W-:Y:S01]  /*7980*/  FFMA.FTZ R93, R60, R63, R93 ;  /* 0x0000003f3c5d7223 */ /* 0x000fe2000001005d */
[----:B------:R-:W-:Y:S02]  /*7990*/  LOP3.LUT R60, R94, 0xffff0000, RZ, 0xc0, !PT ;  /* 0xffff00005e3c7812 */ /* 0x000fe400078ec0ff */
[----:B------:R-:W-:Y:S02]  /*79a0*/  LOP3.LUT R63, R90, 0xffff0000, RZ, 0xc0, !PT ;  /* 0xffff00005a3f7812 */ /* 0x000fe400078ec0ff */
[----:B------:R-:W-:Y:S01]  /*79b0*/  F2FP.BF16.F32.PACK_AB R51, R51, R89 ;  /* 0x000000593333723e */ /* 0x000fe200000010ff */
[CC--:B------:R-:W-:Y:S01]  /*79c0*/  FMUL.FTZ R88, R60.reuse, R61.reuse ;  /* 0x0000003d3c587220 */ /* 0x0c0fe20000410000 */
[-C--:B------:R-:W-:Y:S01]  /*79d0*/  FMUL.FTZ R60, R60, R62.reuse ;  /* 0x0000003e3c3c7220 */ /* 0x080fe20000410000 */
[----:B------:R-:W-:Y:S02]  /*79e0*/  IMAD.MOV.U32 R89, RZ, RZ, R49 ;  /* 0x000000ffff597224 */ /* 0x000fe400078e0031 */
[C---:B------:R-:W-:Y:S01]  /*79f0*/  FFMA.FTZ R88, R63.reuse, R62, -R88 ;  /* 0x0000003e3f587223 */ /* 0x040fe20000010858 */
[----:B------:R-:W-:-:S04]  /*7a00*/  FFMA.FTZ R60, R63, R61, R60 ;  /* 0x0000003d3f3c7223 */ /* 0x000fc8000001003c */
[----:B------:R-:W-:Y:S01]  /*7a10*/  F2FP.BF16.F32.PACK_AB R90, R88, R92 ;  /* 0x0000005c585a723e */ /* 0x000fe200000010ff */
[----:B------:R-:W-:Y:S01]  /*7a20*/  IMAD.MOV.U32 R88, RZ, RZ, R48 ;  /* 0x000000ffff587224 */ /* 0x000fe200078e0030 */
[----:B------:R-:W-:Y:S01]  /*7a30*/  F2FP.BF16.F32.PACK_AB R60, R60, R93 ;  /* 0x0000005d3c3c723e */ /* 0x000fe200000010ff */
[----:B------:R-:W-:Y:S02]  /*7a40*/  IMAD.MOV.U32 R92, RZ, RZ, R51 ;  /* 0x000000ffff5c7224 */ /* 0x000fe400078e0033 */
[----:B------:R-:W-:Y:S02]  /*7a50*/  IMAD.MOV.U32 R93, RZ, RZ, R50 ;  /* 0x000000ffff5d7224 */ /* 0x000fe400078e0032 */
[----:B------:R-:W-:-:S07]  /*7a60*/  IMAD.MOV.U32 R94, RZ, RZ, R60 ;  /* 0x000000ffff5e7224 */ /* 0x000fce00078e003c */
.L_x_502:
[----:B------:R-:W-:Y:S05]  /*7a70*/  BSYNC B3 ;  /* 0x0000000000037941 */ /* 0x000fea0003800000 */
.L_x_501:
[----:B------:R-:W-:-:S13]  /*7a80*/  ISETP.GE.AND P4, PT, R161, R146, PT ;  /* 0x00000092a100720c */ /* 0x000fda0003f86270 */
[--C-:B------:R-:W-:Y:S02]  /*7a90*/  @!P4 SHF.R.S32.HI R51, RZ, 0x1f, R161.reuse ;  /* 0x0000001fff33c819 */ /* 0x100fe400000114a1 */
[----:B------:R-:W-:-:S04]  /*7aa0*/  @!P4 IADD3 R161, P5, P6, R114, R128, R161 ;  /* 0x0000008072a1c210 */ /* 0x000fc80007ebe0a1 */
[----:B------:R-:W-:Y:S02]  /*7ab0*/  @!P4 IADD3.X R51, R6, R153, R51, P5, P6 ;  /* 0x000000990633c210 */ /* 0x000fe40002fec433 */
[----:B------:R-:W-:-:S04]  /*7ac0*/  IADD3 R49, P5, P6, R114, R128, R29 ;  /* 0x0000008072317210 */ /* 0x000fc80007ebe01d */
[----:B------:R-:W-:Y:S02]  /*7ad0*/  IADD3.X R50, R6, R153, R35, P5, P6 ;  /* 0x0000009906327210 */ /* 0x000fe40002fec423 */
[----:B------:R-:W-:-:S04]  /*7ae0*/  LEA R48, P5, R49, R120, 0x1 ;  /* 0x0000007831307211 */ /* 0x000fc800078a08ff */
[----:B------:R-:W-:Y:S02]  /*7af0*/  LEA.HI.X R49, R49, R121, R50, 0x1, P5 ;  /* 0x0000007931317211 */ /* 0x000fe400028f0c32 */
[----:B------:R-:W-:-:S03]  /*7b00*/  @!P4 LEA R50, P5, R161, R120, 0x1 ;  /* 0x00000078a132c211 */ /* 0x000fc600078a08ff */
[----:B--2---:R2:W-:Y:S01]  /*7b10*/  STG.E.128 desc[UR56][R48.64], R88 ;  /* 0x0000005830007986 */ /* 0x0045e2000c101d38 */
[----:B------:R-:W-:-:S05]  /*7b20*/  @!P4 LEA.HI.X R51, R161, R121, R51, 0x1, P5 ;  /* 0x00000079a133c211 */ /* 0x000fca00028f0c33 */
[----:B0-----:R2:W-:Y:S04]  /*7b30*/  @!P4 STG.E.128 desc[UR56][R50.64], R92 ;  /* 0x0000005c3200c986 */ /* 0x0015e8000c101d38 */
.L_x_500:
[----:B------:R-:W-:Y:S05]  /*7b40*/  BSYNC B2 ;  /* 0x0000000000027941 */ /* 0x000fea0003800000 */
.L_x_499:
[----:B------:R-:W-:Y:S01]  /*7b50*/  ISETP.NE.AND P4, PT, R38, RZ, PT ;  /* 0x000000ff2600720c */ /* 0x000fe20003f85270 */
[----:B------:R-:W-:-:S12]  /*7b60*/  BSSY B2, `(.L_x_503) ;  /* 0x0000081000027945 */ /* 0x000fd80003800000 */
[----:B------:R-:W-:Y:S05]  /*7b70*/  @!P4 BRA `(.L_x_504) ;  /* 0x0000000400fcc947 */ /* 0x000fea0003800000 */
[----:B--2---:R-:W-:Y:S01]  /*7b80*/  SEL R48, R122, R148, !P1 ;  /* 0x000000947a307207 */ /* 0x004fe20004800000 */
        /* <DEDUP_REMOVED lines=21> */
[----:B------:R-:W-:Y:S01]  /*7ce0*/  SHF.R.U64 R46, R46, 0x10, R47 ;  /* 0x000000102e2e7819 */ /* 0x000fe2000000122f */
[----:B0-----:R-:W-:Y:S01]  /*7cf0*/  IMAD.U32 R93, R61, 0x10000, RZ ;  /* 0x000100003d5d7824 */ /* 0x001fe200078e00ff */
[--C-:B------:R-:W-:Y:S01]  /*7d00*/  SHF.R.U32.HI R89, RZ, 0x10, R57.reuse ;  /* 0x00000010ff597819 */ /* 0x100fe20000011639 */
[----:B--2---:R-:W-:Y:S01]  /*7d10*/  IMAD.U32 R91, R49, 0x10000, RZ ;  /* 0x00010000315b7824 */ /* 0x004fe200078e00ff */
[----:B------:R-:W-:Y:S02]  /*7d20*/  SHF.R.U64 R56, R56, 0x10, R57 ;  /* 0x0000001038387819 */ /* 0x000fe40000001239 */
[----:B------:R-:W-:Y:S02]  /*7d30*/  SHF.R.U64 R57, R58, 0x10, R59 ;  /* 0x000000103a397819 */ /* 0x000fe4000000123b */
[----:B------:R-:W-:Y:S02]  /*7d40*/  SHF.R.U64 R44, R44, 0x10, R45 ;  /* 0x000000102c2c7819 */ /* 0x000fe4000000122d */
[----:B------:R-:W-:-:S02]  /*7d50*/  PRMT R58, R176, 0x5432, R46 ;  /* 0x00005432b03a7816 */ /* 0x000fc4000000002e */
[----:B------:R-:W-:Y:S02]  /*7d60*/  SHF.R.U32.HI R45, RZ, 0x10, R45 ;  /* 0x00000010ff2d7819 */ /* 0x000fe4000001162d */
[----:B------:R-:W-:Y:S02]  /*7d70*/  PRMT R46, R179, 0x5432, R89 ;  /* 0x00005432b32e7816 */ /* 0x000fe40000000059 */
[----:B------:R-:W-:Y:S02]  /*7d80*/  PRMT R45, R178, 0x5410, R45 ;  /* 0x00005410b22d7816 */ /* 0x000fe4000000002d */
[----:B------:R-:W-:Y:S01]  /*7d90*/  SHF.R.U32.HI R59, RZ, 0x10, R59 ;  /* 0x00000010ff3b7819 */ /* 0x000fe2000001163b */
[C---:B------:R-:W-:Y:S01]  /*7da0*/  IMAD.U32 R92, R46.reuse, 0x10000, RZ ;  /* 0x000100002e5c7824 */ /* 0x040fe200078e00ff */
[----:B------:R-:W-:Y:S01]  /*7db0*/  LOP3.LUT R46, R46, 0xffff0000, RZ, 0xc0, !PT ;  /* 0xffff00002e2e7812 */ /* 0x000fe200078ec0ff */
[----:B------:R-:W-:Y:S01]  /*7dc0*/  IMAD.U32 R89, R45, 0x10000, RZ ;  /* 0x000100002d597824 */ /* 0x000fe200078e00ff */
[----:B------:R-:W-:Y:S01]  /*7dd0*/  LOP3.LUT R61, R61, 0xffff0000, RZ, 0xc0, !PT ;  /* 0xffff00003d3d7812 */ /* 0x000fe200078ec0ff */
[----:B------:R-:W-:Y:S01]  /*7de0*/  FMUL.FTZ R90, R93, R92 ;  /* 0x0000005c5d5a7220 */ /* 0x000fe20000410000 */
[----:B------:R-:W-:-:S02]  /*7df0*/  SHF.R.U32.HI R47, RZ, 0x10, R47 ;  /* 0x00000010ff2f7819 */ /* 0x000fc4000001162f */
[----:B------:R-:W-:Y:S01]  /*7e00*/  PRMT R59, R177, 0x5432, R59 ;  /* 0x00005432b13b7816 */ /* 0x000fe2000000003b */
[-C--:B------:R-:W-:Y:S01]  /*7e10*/  FFMA.FTZ R90, R91, R89.reuse, -R90 ;  /* 0x000000595b5a7223 */ /* 0x080fe2000001085a */
[----:B------:R-:W-:Y:S01]  /*7e20*/  FMUL.FTZ R89, R93, R89 ;  /* 0x000000595d597220 */ /* 0x000fe20000410000 */
[----:B------:R-:W-:Y:S01]  /*7e30*/  LOP3.LUT R49, R49, 0xffff0000, RZ, 0xc0, !PT ;  /* 0xffff000031317812 */ /* 0x000fe200078ec0ff */
[----:B------:R-:W-:Y:S01]  /*7e40*/  IMAD.U32 R93, R63, 0x10000, RZ ;  /* 0x000100003f5d7824 */ /* 0x000fe200078e00ff */
[----:B------:R-:W-:Y:S01]  /*7e50*/  PRMT R47, R176, 0x5410, R47 ;  /* 0x00005410b02f7816 */ /* 0x000fe2000000002f */
[----:B------:R-:W-:Y:S01]  /*7e60*/  FFMA.FTZ R89, R91, R92, R89 ;  /* 0x0000005c5b597223 */ /* 0x000fe20000010059 */
[----:B------:R-:W-:Y:S01]  /*7e70*/  LOP3.LUT R91, R45, 0xffff0000, RZ, 0xc0, !PT ;  /* 0xffff00002d5b7812 */ /* 0x000fe200078ec0ff */
[----:B------:R-:W-:Y:S01]  /*7e80*/  FMUL.FTZ R45, R61, R46 ;  /* 0x0000002e3d2d7220 */ /* 0x000fe20000410000 */
[C---:B------:R-:W-:Y:S01]  /*7e90*/  IMAD.U32 R92, R59.reuse, 0x10000, RZ ;  /* 0x000100003b5c7824 */ /* 0x040fe200078e00ff */
[----:B------:R-:W-:-:S02]  /*7ea0*/  LOP3.LUT R59, R59, 0xffff0000, RZ, 0xc0, !PT ;  /* 0xffff00003b3b7812 */ /* 0x000fc400078ec0ff */
[-C--:B------:R-:W-:Y:S01]  /*7eb0*/  FMUL.FTZ R61, R61, R91.reuse ;  /* 0x0000005b3d3d7220 */ /* 0x080fe20000410000 */
[----:B------:R-:W-:Y:S01]  /*7ec0*/  FFMA.FTZ R45, R49, R91, -R45 ;  /* 0x0000005b312d7223 */ /* 0x000fe2000001082d */
[----:B------:R-:W-:Y:S01]  /*7ed0*/  IMAD.U32 R91, R51, 0x10000, RZ ;  /* 0x00010000335b7824 */ /* 0x000fe200078e00ff */
[----:B------:R-:W-:Y:S01]  /*7ee0*/  LOP3.LUT R63, R63, 0xffff0000, RZ, 0xc0, !PT ;  /* 0xffff00003f3f7812 */ /* 0x000fe200078ec0ff */
[----:B------:R-:W-:Y:S01]  /*7ef0*/  FFMA.FTZ R46, R49, R46, R61 ;  /* 0x0000002e312e7223 */ /* 0x000fe2000001003d */
[----:B------:R-:W-:Y:S02]  /*7f00*/  IMAD.U32 R61, R47, 0x10000, RZ ;  /* 0x000100002f3d7824 */ /* 0x000fe400078e00ff */
[----:B------:R-:W-:Y:S01]  /*7f10*/  FMUL.FTZ R49, R93, R92 ;  /* 0x0000005c5d317220 */ /* 0x000fe20000410000 */
[----:B------:R-:W-:Y:S02]  /*7f20*/  PRMT R56, R179, 0x5410, R56 ;  /* 0x00005410b3387816 */ /* 0x000fe40000000038 */
[----:B------:R-:W-:Y:S01]  /*7f30*/  PRMT R44, R178, 0x5432, R44 ;  /* 0x00005432b22c7816 */ /* 0x000fe2000000002c */
[-C--:B------:R-:W-:Y:S01]  /*7f40*/  FFMA.FTZ R49, R91, R61.reuse, -R49 ;  /* 0x0000003d5b317223 */ /* 0x080fe20000010831 */
[----:B------:R-:W-:Y:S01]  /*7f50*/  FMUL.FTZ R61, R93, R61 ;  /* 0x0000003d5d3d7220 */ /* 0x000fe20000410000 */
[----:B------:R-:W-:-:S02]  /*7f60*/  F2FP.BF16.F32.PACK_AB R46, R46, R89 ;  /* 0x000000592e2e723e */ /* 0x000fc400000010ff */
[----:B------:R-:W-:Y:S01]  /*7f70*/  PRMT R57, R177, 0x5410, R57 ;  /* 0x00005410b1397816 */ /* 0x000fe20000000039 */
[----:B------:R-:W-:Y:S01]  /*7f80*/  FFMA.FTZ R61, R91, R92, R61 ;  /* 0x0000005c5b3d7223 */ /* 0x000fe2000001003d */
[----:B------:R-:W-:Y:S02]  /*7f90*/  LOP3.LUT R91, R47, 0xffff0000, RZ, 0xc0, !PT ;  /* 0xffff00002f5b7812 */ /* 0x000fe400078ec0ff */
[----:B------:R-:W-:Y:S01]  /*7fa0*/  LOP3.LUT R47, R51, 0xffff0000, RZ, 0xc0, !PT ;  /* 0xffff0000332f7812 */ /* 0x000fe200078ec0ff */
[----:B------:R-:W-:Y:S01]  /*7fb0*/  FMUL.FTZ R51, R63, R59 ;  /* 0x0000003b3f337220 */ /* 0x000fe20000410000 */
[----:B------:R-:W-:Y:S01]  /*7fc0*/  F2FP.BF16.F32.PACK_AB R45, R45, R90 ;  /* 0x0000005a2d2d723e */ /* 0x000fe200000010ff */
[-C--:B------:R-:W-:Y:S02]  /*7fd0*/  FMUL.FTZ R63, R63, R91.reuse ;  /* 0x0000005b3f3f7220 */ /* 0x080fe40000410000 */
[C---:B------:R-:W-:Y:S02]  /*7fe0*/  FFMA.FTZ R51, R47.reuse, R91, -R51 ;  /* 0x0000005b2f337223 */ /* 0x040fe40000010833 */
[----:B------:R-:W-:Y:S01]  /*7ff0*/  FFMA.FTZ R63, R47, R59, R63 ;  /* 0x0000003b2f3f7223 */ /* 0x000fe2000001003f */
[----:B------:R-:W-:-:S02]  /*8000*/  IMAD.U32 R59, R60, 0x10000, RZ ;  /* 0x000100003c3b7824 */ /* 0x000fc400078e00ff */
[----:B------:R-:W-:Y:S01]  /*8010*/  F2FP.BF16.F32.PACK_AB R51, R51, R49 ;  /* 0x000000313333723e */ /* 0x000fe200000010ff */
[----:B------:R-:W-:Y:S01]  /*8020*/  IMAD.U32 R49, R56, 0x10000, RZ ;  /* 0x0001000038317824 */ /* 0x000fe200078e00ff */
[----:B------:R-:W-:Y:S01]  /*8030*/  F2FP.BF16.F32.PACK_AB R63, R63, R61 ;  /* 0x0000003d3f3f723e */ /* 0x000fe200000010ff */
[----:B------:R-:W-:Y:S01]  /*8040*/  IMAD.U32 R61, R44, 0x10000, RZ ;  /* 0x000100002c3d7824 */ /* 0x000fe200078e00ff */
[----:B------:R-:W-:Y:S01]  /*8050*/  LOP3.LUT R56, R56, 0xffff0000, RZ, 0xc0, !PT ;  /* 0xffff000038387812 */ /* 0x000fe200078ec0ff */
[C---:B------:R-:W-:Y:S01]  /*8060*/  FMUL.FTZ R89, R59.reuse, R49 ;  /* 0x000000313b597220 */ /* 0x040fe20000410000 */
[----:B------:R-:W-:Y:S02]  /*8070*/  IMAD.U32 R47, R48, 0x10000, RZ ;  /* 0x00010000302f7824 */ /* 0x000fe400078e00ff */
[-C--:B------:R-:W-:Y:S01]  /*8080*/  FMUL.FTZ R59, R59, R61.reuse ;  /* 0x0000003d3b3b7220 */ /* 0x080fe20000410000 */
[----:B------:R-:W-:Y:S01]  /*8090*/  LOP3.LUT R44, R44, 0xffff0000, RZ, 0xc0, !PT ;  /* 0xffff00002c2c7812 */ /* 0x000fe200078ec0ff */
[----:B------:R-:W-:-:S02]  /*80a0*/  FFMA.FTZ R89, R47, R61, -R89 ;  /* 0x0000003d2f597223 */ /* 0x000fc40000010859 */
[----:B------:R-:W-:Y:S01]  /*80b0*/  FFMA.FTZ R59, R47, R49, R59 ;  /* 0x000000312f3b7223 */ /* 0x000fe2000001003b */
[----:B------:R-:W-:Y:S01]  /*80c0*/  LOP3.LUT R47, R60, 0xffff0000, RZ, 0xc0, !PT ;  /* 0xffff00003c2f7812 */ /* 0x000fe200078ec0ff */
[----:B------:R-:W-:Y:S01]  /*80d0*/  IMAD.U32 R61, R62, 0x10000, RZ ;  /* 0x000100003e3d7824 */ /* 0x000fe200078e00ff */
        /* <DEDUP_REMOVED lines=11> */
[-C--:B------:R-:W-:Y:S01]  /*8190*/  FMUL.FTZ R61, R61, R56.reuse ;  /* 0x000000383d3d7220 */ /* 0x080fe20000410000 */
[----:B------:R-:W-:Y:S01]  /*81a0*/  F2FP.BF16.F32.PACK_AB R44, R44, R89 ;  /* 0x000000592c2c723e */ /* 0x000fe200000010ff */
[----:B------:R-:W-:-:S02]  /*81b0*/  FFMA.FTZ R60, R48, R56, -R60 ;  /* 0x00000038303c7223 */ /* 0x000fc4000001083c */
[----:B------:R-:W-:Y:S01]  /*81c0*/  FFMA.FTZ R61, R48, R49, R61 ;  /* 0x00000031303d7223 */ /* 0x000fe2000001003d */
[----:B------:R-:W-:Y:S02]  /*81d0*/  LOP3.LUT R48, R62, 0xffff0000, RZ, 0xc0, !PT ;  /* 0xffff00003e307812 */ /* 0x000fe400078ec0ff */
[----:B------:R-:W-:Y:S02]  /*81e0*/  LOP3.LUT R49, R50, 0xffff0000, RZ, 0xc0, !PT ;  /* 0xffff000032317812 */ /* 0x000fe400078ec0ff */
[----:B------:R-:W-:Y:S01]  /*81f0*/  F2FP.BF16.F32.PACK_AB R47, R47, R59 ;  /* 0x0000003b2f2f723e */ /* 0x000fe200000010ff */
[C---:B------:R-:W-:Y:S01]  /*8200*/  FMUL.FTZ R50, R48.reuse, R57 ;  /* 0x0000003930327220 */ /* 0x040fe20000410000 */
[----:B------:R-:W-:-:S03]  /*8210*/  FMUL.FTZ R48, R48, R58 ;  /* 0x0000003a30307220 */ /* 0x000fc60000410000 */
[C---:B------:R-:W-:Y:S01]  /*8220*/  FFMA.FTZ R50, R49.reuse, R58, -R50 ;  /* 0x0000003a31327223 */ /* 0x040fe20000010832 */
[----:B------:R-:W-:Y:S01]  /*8230*/  FFMA.FTZ R48, R49, R57, R48 ;  /* 0x0000003931307223 */ /* 0x000fe20000010030 */
[----:B------:R-:W-:-:S03]  /*8240*/  IMAD.MOV.U32 R49, RZ, RZ, R45 ;  /* 0x000000ffff317224 */ /* 0x000fc600078e002d */
[----:B------:R-:W-:Y:S01]  /*8250*/  F2FP.BF16.F32.PACK_AB R50, R50, R60 ;  /* 0x0000003c3232723e */ /* 0x000fe200000010ff */
[----:B------:R-:W-:Y:S01]  /*8260*/  IMAD.MOV.U32 R60, RZ, RZ, R47 ;  /* 0x000000ffff3c7224 */ /* 0x000fe200078e002f */
[----:B------:R-:W-:Y:S01]  /*8270*/  F2FP.BF16.F32.PACK_AB R62, R48, R61 ;  /* 0x0000003d303e723e */ /* 0x000fe200000010ff */
[----:B------:R-:W-:Y:S02]  /*8280*/  IMAD.MOV.U32 R48, RZ, RZ, R44 ;  /* 0x000000ffff307224 */ /* 0x000fe400078e002c */
[----:B------:R-:W-:-:S07]  /*8290*/  IMAD.MOV.U32 R61, RZ, RZ, R46 ;  /* 0x000000ffff3d7224 */ /* 0x000fce00078e002e */
.L_x_506:
[----:B------:R-:W-:Y:S05]  /*82a0*/  BSYNC B3 ;  /* 0x0000000000037941 */ /* 0x000fea0003800000 */
.L_x_505:
        /* <DEDUP_REMOVED lines=12> */
.L_x_504:
[----:B------:R-:W-:Y:S05]  /*8370*/  BSYNC B2 ;  /* 0x0000000000027941 */ /* 0x000fea0003800000 */
.L_x_503:
[----:B------:R-:W-:-:S13]  /*8380*/  ISETP.NE.AND P4, PT, R39, RZ, PT ;  /* 0x000000ff2700720c */ /* 0x000fda0003f85270 */
[----:B------:R-:W-:Y:S05]  /*8390*/  @!P4 BRA `(.L_x_498) ;  /* 0x000000080010c947 */ /* 0x000fea0003800000 */
[----:B---3--:R-:W3:Y:S01]  /*83a0*/  LDL R44, [R1+0x10] ;  /* 0x00001000012c7983 */ /* 0x008ee20000100800 */
[----:B------:R-:W-:Y:S01]  /*83b0*/  ISETP.GE.AND P4, PT, R3, R117, PT ;  /* 0x000000750300720c */ /* 0x000fe20003f86270 */
[----:B------:R-:W-:Y:S01]  /*83c0*/  BSSY B2, `(.L_x_507) ;  /* 0x0000075000027945 */ /* 0x000fe20003800000 */
[----:B---3--:R-:W-:-:S04]  /*83d0*/  LOP3.LUT P5, RZ, R44, 0x1, RZ, 0xc0, !PT ;  /* 0x000000012cff7812 */ /* 0x008fc800078ac0ff */
[----:B------:R-:W-:-:S04]  /*83e0*/  SEL R44, R122, R148, !P5 ;  /* 0x000000947a2c7207 */ /* 0x000fc80006800000 */
        /* <DEDUP_REMOVED lines=12> */
[C---:B--2---:R-:W-:Y:S02]  /*84b0*/  IMAD R48, R16.reuse, 0x6000, R44 ;  /* 0x0000600010307824 */ /* 0x044fe400078e022c */
        /* <DEDUP_REMOVED lines=8> */
[----:B------:R-:W-:Y:S01]  /*8540*/  SHF.R.U32.HI R57, RZ, 0x10, R43 ;  /* 0x00000010ff397819 */ /* 0x000fe2000001162b */
[----:B--2---:R-:W-:Y:S01]  /*8550*/  IMAD.U32 R58, R45, 0x10000, RZ ;  /* 0x000100002d3a7824 */ /* 0x004fe200078e00ff */
[--C-:B------:R-:W-:Y:S02]  /*8560*/  SHF.R.U64 R43, R52, 0x10, R53.reuse ;  /* 0x00000010342b7819 */ /* 0x100fe40000001235 */
[----:B------:R-:W-:Y:S02]  /*8570*/  SHF.R.U32.HI R53, RZ, 0x10, R53 ;  /* 0x00000010ff357819 */ /* 0x000fe40000011635 */
[----:B------:R-:W-:Y:S02]  /*8580*/  SHF.R.U64 R40, R40, 0x10, R41 ;  /* 0x0000001028287819 */ /* 0x000fe40000001229 */
[----:B------:R-:W-:-:S02]  /*8590*/  PRMT R43, R175, 0x5410, R43 ;  /* 0x00005410af2b7816 */ /* 0x000fc4000000002b */
[----:B------:R-:W-:Y:S02]  /*85a0*/  SHF.R.U32.HI R41, RZ, 0x10, R41 ;  /* 0x00000010ff297819 */ /* 0x000fe40000011629 */
[----:B------:R-:W-:Y:S02]  /*85b0*/  PRMT R175, R175, 0x5432, R53 ;  /* 0x00005432afaf7816 */ /* 0x000fe40000000035 */
[----:B------:R-:W-:Y:S02]  /*85c0*/  PRMT R41, R173, 0x5432, R41 ;  /* 0x00005432ad297816 */ /* 0x000fe40000000029 */
[--C-:B------:R-:W-:Y:S01]  /*85d0*/  SHF.R.U64 R52, R54, 0x10, R55.reuse ;  /* 0x0000001036347819 */ /* 0x100fe20000001237 */
[----:B------:R-:W-:Y:S01]  /*85e0*/  IMAD.U32 R59, R175, 0x10000, RZ ;  /* 0x00010000af3b7824 */ /* 0x000fe200078e00ff */
[----:B------:R-:W-:Y:S01]  /*85f0*/  SHF.R.U32.HI R54, RZ, 0x10, R55 ;  /* 0x00000010ff367819 */ /* 0x000fe20000011637 */
[----:B------:R-:W-:Y:S01]  /*8600*/  IMAD.U32 R53, R41, 0x10000, RZ ;  /* 0x0001000029357824 */ /* 0x000fe200078e00ff */
[----:B------:R-:W-:Y:S01]  /*8610*/  LOP3.LUT R175, R175, 0xffff0000, RZ, 0xc0, !PT ;  /* 0xffff0000afaf7812 */ /* 0x000fe200078ec0ff */
[----:B------:R-:W-:Y:S01]  /*8620*/  FMUL.FTZ R55, R60, R59 ;  /* 0x0000003b3c377220 */ /* 0x000fe20000410000 */
[----:B------:R-:W-:-:S02]  /*8630*/  LOP3.LUT R49, R49, 0xffff0000, RZ, 0xc0, !PT ;  /* 0xffff000031317812 */ /* 0x000fc400078ec0ff */
        /* <DEDUP_REMOVED lines=14> */
[----:B------:R-:W-:Y:S01]  /*8720*/  FMUL.FTZ R61, R60, R59 ;  /* 0x0000003b3c3d7220 */ /* 0x000fe20000410000 */
[----:B------:R-:W-:Y:S01]  /*8730*/  FFMA.FTZ R45, R45, R175, R49 ;  /* 0x000000af2d2d7223 */ /* 0x000fe20000010031 */
[C---:B------:R-:W-:Y:S01]  /*8740*/  IMAD.U32 R49, R57.reuse, 0x10000, RZ ;  /* 0x0001000039317824 */ /* 0x040fe200078e00ff */
[----:B------:R-:W-:Y:S02]  /*8750*/  LOP3.LUT R57, R57, 0xffff0000, RZ, 0xc0, !PT ;  /* 0xffff000039397812 */ /* 0x000fe400078ec0ff */
[----:B------:R-:W-:Y:S01]  /*8760*/  LOP3.LUT R47, R47, 0xffff0000, RZ, 0xc0, !PT ;  /* 0xffff00002f2f7812 */ /* 0x000fe200078ec0ff */
[-C--:B------:R-:W-:Y:S01]  /*8770*/  FFMA.FTZ R61, R58, R49.reuse, -R61 ;  /* 0x000000313a3d7223 */ /* 0x080fe2000001083d */
[----:B------:R-:W-:Y:S01]  /*8780*/  FMUL.FTZ R49, R60, R49 ;  /* 0x000000313c317220 */ /* 0x000fe20000410000 */
[----:B------:R-:W-:-:S02]  /*8790*/  PRMT R40, R173, 0x5410, R40 ;  /* 0x00005410ad287816 */ /* 0x000fc40000000028 */
[----:B------:R-:W-:Y:S01]  /*87a0*/  F2FP.BF16.F32.PACK_AB R41, R41, R55 ;  /* 0x000000372929723e */ /* 0x000fe200000010ff */
[----:B------:R-:W-:Y:S01]  /*87b0*/  FFMA.FTZ R58, R58, R59, R49 ;  /* 0x0000003b3a3a7223 */ /* 0x000fe20000010031 */
[----:B------:R-:W-:Y:S02]  /*87c0*/  LOP3.LUT R49, R51, 0xffff0000, RZ, 0xc0, !PT ;  /* 0xffff000033317812 */ /* 0x000fe400078ec0ff */
[----:B------:R-:W-:Y:S01]  /*87d0*/  F2FP.BF16.F32.PACK_AB R53, R45, R53 ;  /* 0x000000352d35723e */ /* 0x000fe200000010ff */
[C---:B------:R-:W-:Y:S01]  /*87e0*/  IMAD.U32 R45, R44.reuse, 0x10000, RZ ;  /* 0x000100002c2d7824 */ /* 0x040fe200078e00ff */
[----:B------:R-:W-:Y:S01]  /*87f0*/  LOP3.LUT R44, R44, 0xffff0000, RZ, 0xc0, !PT ;  /* 0xffff00002c2c7812 */ /* 0x000fe200078ec0ff */
[CC--:B------:R-:W-:Y:S01]  /*8800*/  FMUL.FTZ R51, R49.reuse, R54.reuse ;  /* 0x0000003631337220 */ /* 0x0c0fe20000410000 */
[-C--:B------:R-:W-:Y:S01]  /*8810*/  FMUL.FTZ R49, R49, R57.reuse ;  /* 0x0000003931317220 */ /* 0x080fe20000410000 */
[----:B------:R-:W-:Y:S02]  /*8820*/  PRMT R52, R174, 0x5410, R52 ;  /* 0x00005410ae347816 */ /* 0x000fe40000000034 */
[C---:B------:R-:W-:Y:S01]  /*8830*/  FFMA.FTZ R51, R47.reuse, R57, -R51 ;  /* 0x000000392f337223 */ /* 0x040fe20000010833 */
[----:B------:R-:W-:Y:S01]  /*8840*/  FFMA.FTZ R49, R47, R54, R49 ;  /* 0x000000362f317223 */ /* 0x000fe20000010031 */
[C---:B------:R-:W-:Y:S01]  /*8850*/  IMAD.U32 R47, R43.reuse, 0x10000, RZ ;  /* 0x000100002b2f7824 */ /* 0x040fe200078e00ff */
[----:B------:R-:W-:Y:S01]  /*8860*/  LOP3.LUT R43, R43, 0xffff0000, RZ, 0xc0, !PT ;  /* 0xffff00002b2b7812 */ /* 0x000fe200078ec0ff */
[C---:B------:R-:W-:Y:S01]  /*8870*/  IMAD.U32 R54, R40.reuse, 0x10000, RZ ;  /* 0x0001000028367824 */ /* 0x040fe200078e00ff */
[----:B------:R-:W-:-:S02]  /*8880*/  LOP3.LUT R40, R40, 0xffff0000, RZ, 0xc0, !PT ;  /* 0xffff000028287812 */ /* 0x000fc400078ec0ff */
[----:B------:R-:W-:Y:S01]  /*8890*/  F2FP.BF16.F32.PACK_AB R58, R49, R58 ;  /* 0x0000003a313a723e */ /* 0x000fe200000010ff */
[----:B------:R-:W-:Y:S01]  /*88a0*/  IMAD.U32 R49, R48, 0x10000, RZ ;  /* 0x0001000030317824 */ /* 0x000fe200078e00ff */
[----:B------:R-:W-:Y:S02]  /*88b0*/  PRMT R42, R172, 0x5410, R42 ;  /* 0x00005410ac2a7816 */ /* 0x000fe4000000002a */
[----:B------:R-:W-:Y:S01]  /*88c0*/  F2FP.BF16.F32.PACK_AB R51, R51, R61 ;  /* 0x0000003d3333723e */ /* 0x000fe200000010ff */
[C---:B------:R-:W-:Y:S01]  /*88d0*/  FMUL.FTZ R55, R49.reuse, R47 ;  /* 0x0000002f31377220 */ /* 0x040fe20000410000 */
[----:B------:R-:W-:-:S03]  /*88e0*/  FMUL.FTZ R49, R49, R54 ;  /* 0x0000003631317220 */ /* 0x000fc60000410000 */
[C---:B------:R-:W-:Y:S01]  /*88f0*/  FFMA.FTZ R55, R45.reuse, R54, -R55 ;  /* 0x000000362d377223 */ /* 0x040fe20000010837 */
[----:B------:R-:W-:Y:S01]  /*8900*/  FFMA.FTZ R49, R45, R47, R49 ;  /* 0x0000002f2d317223 */ /* 0x000fe20000010031 */
[----:B------:R-:W-:Y:S01]  /*8910*/  LOP3.LUT R45, R48, 0xffff0000, RZ, 0xc0, !PT ;  /* 0xffff0000302d7812 */ /* 0x000fe200078ec0ff */
[----:B------:R-:W-:-:S04]  /*8920*/  IMAD.U32 R54, R50, 0x10000, RZ ;  /* 0x0001000032367824 */ /* 0x000fc800078e00ff */
        /* <DEDUP_REMOVED lines=8> */
[----:B------:R-:W-:Y:S01]  /*89b0*/  FMUL.FTZ R48, R54, R45 ;  /* 0x0000002d36307220 */ /* 0x000fe20000410000 */
[----:B------:R-:W-:Y:S02]  /*89c0*/  IMAD.U32 R44, R46, 0x10000, RZ ;  /* 0x000100002e2c7824 */ /* 0x000fe400078e00ff */
[----:B------:R-:W-:Y:S01]  /*89d0*/  FMUL.FTZ R54, R54, R47 ;  /* 0x0000002f36367220 */ /* 0x000fe20000410000 */
[----:B------:R-:W-:Y:S01]  /*89e0*/  F2FP.BF16.F32.PACK_AB R49, R43, R49 ;  /* 0x000000312b31723e */ /* 0x000fe200000010ff */
[----:B------:R-:W-:-:S02]  /*89f0*/  FFMA.FTZ R48, R44, R47, -R48 ;  /* 0x0000002f2c307223 */ /* 0x000fc40000010830 */
[----:B------:R-:W-:Y:S01]  /*8a00*/  FFMA.FTZ R54, R44, R45, R54 ;  /* 0x0000002d2c367223 */ /* 0x000fe20000010036 */
[----:B------:R-:W-:Y:S01]  /*8a10*/  LOP3.LUT R44, R50, 0xffff0000, RZ, 0xc0, !PT ;  /* 0xffff0000322c7812 */ /* 0x000fe200078ec0ff */
[----:B------:R-:W-:Y:S01]  /*8a20*/  IMAD.MOV.U32 R47, RZ, RZ, R51 ;  /* 0x000000ffff2f7224 */ /* 0x000fe200078e0033 */
[----:B------:R-:W-:Y:S01]  /*8a30*/  LOP3.LUT R45, R46, 0xffff0000, RZ, 0xc0, !PT ;  /* 0xffff00002e2d7812 */ /* 0x000fe200078ec0ff */
[----:B------:R-:W-:Y:S01]  /*8a40*/  IMAD.MOV.U32 R51, RZ, RZ, R58 ;  /* 0x000000ffff337224 */ /* 0x000fe200078e003a */
        /* <DEDUP_REMOVED lines=10> */
[----:B------:R-:W-:Y:S02]  /*8af0*/  IMAD.MOV.U32 R49, RZ, RZ, R53 ;  /* 0x000000ffff317224 */ /* 0x000fe400078e0035 */
[----:B------:R-:W-:-:S07]  /*8b00*/  IMAD.MOV.U32 R50, RZ, RZ, R54 ;  /* 0x000000ffff327224 */ /* 0x000fce00078e0036 */
.L_x_508:
[----:B------:R-:W-:Y:S05]  /*8b10*/  BSYNC B2 ;  /* 0x0000000000027941 */ /* 0x000fea0003800000 */
.L_x_507:
        /* <DEDUP_REMOVED lines=12> */
.L_x_498:
[----:B------:R-:W-:Y:S05]  /*8be0*/  BSYNC B1 ;  /* 0x0000000000017941 */ /* 0x000fea0003800000 */
.L_x_497:
[-C--:B--2-4-:R-:W-:Y:S02]  /*8bf0*/  IMAD R40, R147, R126.reuse, RZ ;  /* 0x0000007e93287224 */ /* 0x094fe400078e02ff */
[----:B------:R-:W-:-:S04]  /*8c00*/  IMAD.WIDE.U32 R124, R207, R126, R124 ;  /* 0x0000007ecf7c7225 */ /* 0x000fc800078e007c */
[----:B------:R-:W-:Y:S01]  /*8c10*/  IMAD R40, R207, R127, R40 ;  /* 0x0000007fcf287224 */ /* 0x000fe200078e0228 */
[----:B------:R-:W-:Y:S06]  /*8c20*/  @P3 BRA `(.L_x_467) ;  /* 0x0000001c00183947 */ /* 0x000fec0003800000 */
[----:B------:R-:W-:Y:S01]  /*8c30*/  ISETP.NE.AND P3, PT, R34, RZ, PT ;  /* 0x000000ff2200720c */ /* 0x000fe20003f65270 */
[----:B------:R-:W-:Y:S01]  /*8c40*/  BSSY B1, `(.L_x_509) ;  /* 0x0000084000017945 */ /* 0x000fe20003800000 */
[----:B------:R-:W-:-:S11]  /*8c50*/  IMAD.IADD R52, R125, 0x1, R40 ;  /* 0x000000017d347824 */ /* 0x000fd600078e0228 */
[----:B------:R-:W-:Y:S05]  /*8c60*/  @!P3 BRA `(.L_x_510) ;  /* 0x000000080004b947 */ /* 0x000fea0003800000 */
[----:B------:R-:W-:Y:S01]  /*8c70*/  SEL R40, R122, R148, !P0 ;  /* 0x000000947a287207 */ /* 0x000fe20004000000 */
[----:B------:R-:W-:Y:S01]  /*8c80*/  BSSY B2, `(.L_x_511) ;  /* 0x000007d000027945 */ /* 0x000fe20003800000 */
[----:B---3--:R-:W-:Y:S02]  /*8c90*/  IADD3 R44, P3, P4, R114, R124, R29 ;  /* 0x0000007c722c7210 */ /* 0x008fe40007c7e01d */
[----:B------:R-:W-:Y:S02]  /*8ca0*/  SHF.R.S32.HI R41, RZ, 0x1f, R40 ;  /* 0x0000001fff297819 */ /* 0x000fe40000011428 */
[----:B------:R-:W-:Y:S02]  /*8cb0*/  IADD3.X R45, R6, R52, R35, P3, P4 ;  /* 0x00000034062d7210 */ /* 0x000fe40001fe8423 */
[----:B------:R-:W-:Y:S02]  /*8cc0*/  LEA.HI R40, R41, R40, RZ, 0x4 ;  /* 0x0000002829287211 */ /* 0x000fe400078f20ff */
[----:B------:R-:W-:-:S02]  /*8cd0*/  SHF.R.U32.HI R46, RZ, 0x3, R185 ;  /* 0x00000003ff2e7819 */ /* 0x000fc400000116b9 */
[----:B------:R-:W-:-:S05]  /*8ce0*/  LEA.HI.SX32 R40, R40, R28, 0x1c ;  /* 0x0000001c28287211 */ /* 0x000fca00078fe2ff */
[----:B------:R-:W-:-:S05]  /*8cf0*/  IMAD.SHL.U32 R41, R40, 0x8, RZ ;  /* 0x0000000828297824 */ /* 0x000fca00078e00ff */
[----:B------:R-:W-:-:S13]  /*8d00*/  ISETP.GE.AND P3, PT, R41, R146, PT ;  /* 0x000000922900720c */ /* 0x000fda0003f66270 */
[--C-:B------:R-:W-:Y:S02]  /*8d10*/  @!P3 SHF.R.S32.HI R43, RZ, 0x1f, R41.reuse ;  /* 0x0000001fff2bb819 */ /* 0x100fe40000011429 */
[--C-:B------:R-:W-:Y:S02]  /*8d20*/  @!P3 IADD3 R42, P4, P5, R114, R124, R41.reuse ;  /* 0x0000007c722ab210 */ /* 0x100fe40007d9e029 */
[----:B------:R-:W-:Y:S02]  /*8d30*/  LOP3.LUT R41, R185, 0x38, R41, 0xf8, !PT ;  /* 0x00000038b9297812 */ /* 0x000fe400078ef829 */
[----:B------:R-:W-:Y:S02]  /*8d40*/  @!P3 IADD3.X R43, R6, R52, R43, P4, P5 ;  /* 0x00000034062bb210 */ /* 0x000fe400027ea42b */
[----:B------:R-:W-:Y:S02]  /*8d50*/  LEA R48, P4, R44, R120, 0x1 ;  /* 0x000000782c307211 */ /* 0x000fe400078808ff */
[----:B------:R-:W-:-:S02]  /*8d60*/  LOP3.LUT R41, R41, R46, RZ, 0x3c, !PT ;  /* 0x0000002e29297212 */ /* 0x000fc400078e3cff */
[----:B------:R-:W-:Y:S02]  /*8d70*/  LEA.HI.X R49, R44, R121, R45, 0x1, P4 ;  /* 0x000000792c317211 */ /* 0x000fe400020f0c2d */
[----:B------:R-:W-:-:S04]  /*8d80*/  @!P3 LEA R50, P4, R42, R120, 0x1 ;  /* 0x000000782a32b211 */ /* 0x000fc800078808ff */
[----:B------:R-:W-:Y:S02]  /*8d90*/  @!P3 LEA.HI.X R51, R42, R121, R43, 0x1, P4 ;  /* 0x000000792a33b211 */ /* 0x000fe400020f0c2b */
[----:B------:R-:W-:Y:S02]  /*8da0*/  SHF.R.S32.HI R42, RZ, 0x1f, R40 ;  /* 0x0000001fff2a7819 */ /* 0x000fe40000011428 */
[----:B------:R-:W-:Y:S02]  /*8db0*/  ISETP.GE.AND P4, PT, R18, R117, PT ;  /* 0x000000751200720c */ /* 0x000fe40003f86270 */
[----:B------:R-:W-:Y:S01]  /*8dc0*/  LEA.HI R42, R42, R40, RZ, 0x3 ;  /* 0x000000282a2a7211 */ /* 0x000fe200078f18ff */
[----:B------:R-:W-:-:S04]  /*8dd0*/  IMAD R40, R16, 0x6000, R140 ;  /* 0x0000600010287824 */ /* 0x000fc800078e028c */
[----:B------:R-:W-:Y:S02]  /*8de0*/  IMAD.SHL.U32 R42, R42, 0x400, RZ ;  /* 0x000004002a2a7824 */ /* 0x000fe400078e00ff */
[----:B------:R-:W-:-:S03]  /*8df0*/  IMAD R40, R40, 0x2, R2 ;  /* 0x0000000228287824 */ /* 0x000fc600078e0202 */
[----:B------:R-:W-:-:S04]  /*8e00*/  LOP3.LUT R42, R42, 0x7fffe000, RZ, 0xc0, !PT ;  /* 0x7fffe0002a2a7812 */ /* 0x000fc800078ec0ff */
[----:B------:R-:W-:-:S05]  /*8e10*/  IADD3 R41, R41, R42, R195 ;  /* 0x0000002a29297210 */ /* 0x000fca0007ffe0c3 */
[----:B------:R-:W-:Y:S02]  /*8e20*/  IMAD R44, R16, 0x6000, R41 ;  /* 0x00006000102c7824 */ /* 0x000fe400078e0229 */
[----:B------:R-:W0:Y:S02]  /*8e30*/  LDS.128 R40, [R40+0x1c400] ;  /* 0x01c4000028287984 */ /* 0x000e240000000c00 */
[----:B------:R-:W-:-:S06]  /*8e40*/  IMAD R44, R44, 0x2, R2 ;  /* 0x000000022c2c7824 */ /* 0x000fcc00078e0202 */
[----:B------:R-:W2:Y:S01]  /*8e50*/  LDS.128 R44, [R44+0x1c400] ;  /* 0x01c400002c2c7984 */ /* 0x000ea20000000c00 */
[----:B------:R-:W-:Y:S05]  /*8e60*/  @P4 BRA `(.L_x_512) ;  /* 0x0000000400784947 */ /* 0x000fea0003800000 */
[----:B------:R-:W-:Y:S01]  /*8e70*/  SHF.R.U32.HI R55, RZ, 0x10, R85 ;  /* 0x00000010ff377819 */ /* 0x000fe20000011655 */
[----:B--2---:R-:W-:Y:S01]  /*8e80*/  IMAD.U32 R58, R45, 0x10000, RZ ;  /* 0x000100002d3a7824 */ /* 0x004fe200078e00ff */
[----:B------:R-:W-:Y:S01]  /*8e90*/  SHF.R.U32.HI R57, RZ, 0x10, R73 ;  /* 0x00000010ff397819 */ /* 0x000fe20000011649 */
[----:B0-----:R-:W-:Y:S01]  /*8ea0*/  IMAD.U32 R53, R41, 0x10000, RZ ;  /* 0x0001000029357824 */ /* 0x001fe200078e00ff */
[----:B------:R-:W-:Y:S01]  /*8eb0*/  PRMT R55, R171, 0x5432, R55 ;  /* 0x00005432ab377816 */ /* 0x000fe20000000037 */
[----:B------:R-:W-:Y:S01]  /*8ec0*/  IMAD.U32 R61, R47, 0x10000, RZ ;  /* 0x000100002f3d7824 */ /* 0x000fe200078e00ff */
[----:B------:R-:W-:Y:S01]  /*8ed0*/  PRMT R57, R169, 0x5432, R57 ;  /* 0x00005432a9397816 */ /* 0x000fe20000000039 */
[----:B------:R-:W-:Y:S01]  /*8ee0*/  IMAD.U32 R63, R46, 0x10000, RZ ;  /* 0x000100002e3f7824 */ /* 0x000fe200078e00ff */
[----:B------:R-:W-:Y:S01]  /*8ef0*/  LOP3.LUT R41, R41, 0xffff0000, RZ, 0xc0, !PT ;  /* 0xffff000029297812 */ /* 0x000fe200078ec0ff */
[C---:B------:R-:W-:Y:S01]  /*8f00*/  IMAD.U32 R56, R55.reuse, 0x10000, RZ ;  /* 0x0001000037387824 */ /* 0x040fe200078e00ff */
[----:B------:R-:W-:Y:S01]  /*8f10*/  LOP3.LUT R55, R55, 0xffff0000, RZ, 0xc0, !PT ;  /* 0xffff000037377812 */ /* 0x000fe200078ec0ff */
[C---:B------:R-:W-:Y:S01]  /*8f20*/  IMAD.U32 R54, R57.reuse, 0x10000, RZ ;  /* 0x0001000039367824 */ /* 0x040fe200078e00ff */
[----:B------:R-:W-:Y:S01]  /*8f30*/  LOP3.LUT R57, R57, 0xffff0000, RZ, 0xc0, !PT ;  /* 0xffff000039397812 */ /* 0x000fe200078ec0ff */
[----:B------:R-:W-:Y:S01]  /*8f40*/  FMUL.FTZ R59, R58, R56 ;  /* 0x000000383a3b7220 */ /* 0x000fe20000410000 */
[----:B------:R-:W-:Y:S01]  /*8f50*/  SHF.R.U64 R84, R84, 0x10, R85 ;  /* 0x0000001054547819 */ /* 0x000fe20000001255 */
[-C--:B------:R-:W-:Y:S01]  /*8f60*/  FMUL.FTZ R58, R58, R54.reuse ;  /* 0x000000363a3a7220 */ /* 0x080fe20000410000 */
[----:B------:R-:W-:Y:S01]  /*8f70*/  SHF.R.U64 R72, R72, 0x10, R73 ;  /* 0x0000001048487819 */ /* 0x000fe20000001249 */
[----:B------:R-:W-:Y:S01]  /*8f80*/  FFMA.FTZ R54, R53, R54, -R59 ;  /* 0x0000003635367223 */ /* 0x000fe2000001083b */
[----:B------:R-:W-:Y:S01]  /*8f90*/  PRMT R84, R171, 0x5410, R84 ;  /* 0x00005410ab547816 */ /* 0x000fe20000000054 */
[----:B------:R-:W-:Y:S01]  /*8fa0*/  FFMA.FTZ R53, R53, R56, R58 ;  /* 0x0000003835357223 */ /* 0x000fe2000001003a */
[----:B------:R-:W-:-:S02]  /*8fb0*/  LOP3.LUT R56, R45, 0xffff0000, RZ, 0xc0, !PT ;  /* 0xffff00002d387812 */ /* 0x000fc400078ec0ff */
[----:B------:R-:W-:Y:S02]  /*8fc0*/  PRMT R72, R169, 0x5410, R72 ;  /* 0x00005410a9487816 */ /* 0x000fe40000000048 */
[----:B------:R-:W-:Y:S01]  /*8fd0*/  SHF.R.U64 R86, R86, 0x10, R87 ;  /* 0x0000001056567819 */ /* 0x000fe20000001257 */
[C---:B------:R-:W-:Y:S01]  /*8fe0*/  FMUL.FTZ R45, R56.reuse, R55 ;  /* 0x00000037382d7220 */ /* 0x040fe20000410000 */
[-C--:B------:R-:W-:Y:S01]  /*8ff0*/  FMUL.FTZ R56, R56, R57.reuse ;  /* 0x0000003938387220 */ /* 0x080fe20000410000 */
[----:B------:R-:W-:Y:S02]  /*9000*/  SHF.R.U64 R74, R74, 0x10, R75 ;  /* 0x000000104a4a7819 */ /* 0x000fe4000000124b */
[C---:B------:R-:W-:Y:S01]  /*9010*/  FFMA.FTZ R45, R41.reuse, R57, -R45 ;  /* 0x00000039292d7223 */ /* 0x040fe2000001082d */
[----:B------:R-:W-:Y:S01]  /*9020*/  FFMA.FTZ R41, R41, R55, R56 ;  /* 0x0000003729297223 */ /* 0x000fe20000010038 */
[----:B------:R-:W-:Y:S01]  /*9030*/  SHF.R.U32.HI R56, RZ, 0x10, R87 ;  /* 0x00000010ff387819 */ /* 0x000fe20000011657 */
[----:B------:R-:W-:Y:S01]  /*9040*/  IMAD.U32 R57, R43, 0x10000, RZ ;  /* 0x000100002b397824 */ /* 0x000fe200078e00ff */
[----:B------:R-:W-:-:S02]  /*9050*/  SHF.R.U32.HI R55, RZ, 0x10, R75 ;  /* 0x00000010ff377819 */ /* 0x000fc4000001164b */
[----:B------:R-:W-:Y:S02]  /*9060*/  PRMT R56, R170, 0x5432, R56 ;  /* 0x00005432aa387816 */ /* 0x000fe40000000038 */
[----:B------:R-:W-:Y:S02]  /*9070*/  PRMT R55, R168, 0x5432, R55 ;  /* 0x00005432a8377816 */ /* 0x000fe40000000037 */
[----:B------:R-:W-:Y:S01]  /*9080*/  LOP3.LUT R43, R43, 0xffff0000, RZ, 0xc0, !PT ;  /* 0xffff00002b2b7812 */ /* 0x000fe200078ec0ff */
[C---:B------:R-:W-:Y:S01]  /*9090*/  IMAD.U32 R58, R56.reuse, 0x10000, RZ ;  /* 0x00010000383a7824 */ /* 0x040fe200078e00ff */
[----:B------:R-:W-:Y:S01]  /*90a0*/  LOP3.LUT R56, R56, 0xffff0000, RZ, 0xc0, !PT ;  /* 0xffff000038387812 */ /* 0x000fe200078ec0ff */
[C---:B------:R-:W-:Y:S01]  /*90b0*/  IMAD.U32 R59, R55.reuse, 0x10000, RZ ;  /* 0x00010000373b7824 */ /* 0x040fe200078e00ff */
[----:B------:R-:W-:Y:S01]  /*90c0*/  LOP3.LUT R55, R55, 0xffff0000, RZ, 0xc0, !PT ;  /* 0xffff000037377812 */ /* 0x000fe200078ec0ff */
[C---:B------:R-:W-:Y:S01]  /*90d0*/  FMUL.FTZ R60, R61.reuse, R58 ;  /* 0x0000003a3d3c7220 */ /* 0x040fe20000410000 */
[----:B------:R-:W-:Y:S01]  /*90e0*/  PRMT R86, R170, 0x5410, R86 ;  /* 0x00005410aa567816 */ /* 0x000fe20000000056 */
[-C--:B------:R-:W-:Y:S01]  /*90f0*/  FMUL.FTZ R61, R61, R59.reuse ;  /* 0x0000003b3d3d7220 */ /* 0x080fe20000410000 */
[----:B------:R-:W-:Y:S01]  /*9100*/  PRMT R74, R168, 0x5410, R74 ;  /* 0x00005410a84a7816 */ /* 0x000fe2000000004a */
[----:B------:R-:W-:Y:S01]  /*9110*/  FFMA.FTZ R60, R57, R59, -R60 ;  /* 0x0000003b393c7223 */ /* 0x000fe2000001083c */
[----:B------:R-:W-:-:S02]  /*9120*/  IMAD.U32 R59, R44, 0x10000, RZ ;  /* 0x000100002c3b7824 */ /* 0x000fc400078e00ff */
[----:B------:R-:W-:Y:S01]  /*9130*/  FFMA.FTZ R61, R57, R58, R61 ;  /* 0x0000003a393d7223 */ /* 0x000fe2000001003d */
[----:B------:R-:W-:Y:S02]  /*9140*/  LOP3.LUT R57, R47, 0xffff0000, RZ, 0xc0, !PT ;  /* 0xffff00002f397812 */ /* 0x000fe400078ec0ff */
[----:B------:R-:W-:Y:S02]  /*9150*/  LOP3.LUT R44, R44, 0xffff0000, RZ, 0xc0, !PT ;  /* 0xffff00002c2c7812 */ /* 0x000fe400078ec0ff */
[----:B------:R-:W-:Y:S01]  /*9160*/  LOP3.LUT R46, R46, 0xffff0000, RZ, 0xc0, !PT ;  /* 0xffff00002e2e7812 */ /* 0x000fe200078ec0ff */
[C---:B------:R-:W-:Y:S01]  /*9170*/  FMUL.FTZ R47, R57.reuse, R56 ;  /* 0x00000038392f7220 */ /* 0x040fe20000410000 */
[-C--:B------:R-:W-:Y:S01]  /*9180*/  FMUL.FTZ R57, R57, R55.reuse ;  /* 0x0000003739397220 */ /* 0x080fe20000410000 */
[----:B------:R-:W-:Y:S02]  /*9190*/  F2FP.BF16.F32.PACK_AB R45, R45, R54 ;  /* 0x000000362d2d723e */ /* 0x000fe400000010ff */
[C---:B------:R-:W-:Y:S01]  /*91a0*/  FFMA.FTZ R47, R43.reuse, R55, -R47 ;  /* 0x000000372b2f7223 */ /* 0x040fe2000001082f */
[----:B------:R-:W-:Y:S01]  /*91b0*/  FFMA.FTZ R57, R43, R56, R57 ;  /* 0x000000382b397223 */ /* 0x000fe20000010039 */
[C---:B------:R-:W-:Y:S01]  /*91c0*/  IMAD.U32 R55, R84.reuse, 0x10000, RZ ;  /* 0x0001000054377824 */ /* 0x040fe200078e00ff */
[----:B------:R-:W-:Y:S01]  /*91d0*/  LOP3.LUT R84, R84, 0xffff0000, RZ, 0xc0, !PT ;  /* 0xffff000054547812 */ /* 0x000fe200078ec0ff */
[C---:B------:R-:W-:Y:S01]  /*91e0*/  IMAD.U32 R56, R72.reuse, 0x10000, RZ ;  /* 0x0001000048387824 */ /* 0x040fe200078e00ff */
[----:B------:R-:W-:Y:S01]  /*91f0*/  LOP3.LUT R72, R72, 0xffff0000, RZ, 0xc0, !PT ;  /* 0xffff000048487812 */ /* 0x000fe200078ec0ff */
[----:B------:R-:W-:Y:S01]  /*9200*/  FMUL.FTZ R58, R59, R55 ;  /* 0x000000373b3a7220 */ /* 0x000fe20000410000 */
[----:B------:R-:W-:-:S02]  /*9210*/  IMAD.U32 R43, R40, 0x10000, RZ ;  /* 0x00010000282b7824 */ /* 0x000fc400078e00ff */
[-C--:B------:R-:W-:Y:S01]  /*9220*/  FMUL.FTZ R59, R59, R56.reuse ;  /* 0x000000383b3b7220 */ /* 0x080fe20000410000 */
[----:B------:R-:W-:Y:S01]  /*9230*/  LOP3.LUT R40, R40, 0xffff0000, RZ, 0xc0, !PT ;  /* 0xffff000028287812 */ /* 0x000fe200078ec0ff */
[C---:B------:R-:W-:Y:S02]  /*9240*/  FFMA.FTZ R58, R43.reuse, R56, -R58 ;  /* 0x000000382b3a7223 */ /* 0x040fe4000001083a */
[----:B------:R-:W-:Y:S01]  /*9250*/  FFMA.FTZ R59, R43, R55, R59 ;  /* 0x000000372b3b7223 */ /* 0x000fe2000001003b */
[C---:B------:R-:W-:Y:S01]  /*9260*/  FMUL.FTZ R43, R44.reuse, R84 ;  /* 0x000000542c2b7220 */ /* 0x040fe20000410000 */
[-C--:B------:R-:W-:Y:S01]  /*9270*/  FMUL.FTZ R44, R44, R72.reuse ;  /* 0x000000482c2c7220 */ /* 0x080fe20000410000 */
[C---:B------:R-:W-:Y:S01]  /*9280*/  IMAD.U32 R55, R86.reuse, 0x10000, RZ ;  /* 0x0001000056377824 */ /* 0x040fe200078e00ff */
[----:B------:R-:W-:Y:S01]  /*9290*/  LOP3.LUT R86, R86, 0xffff0000, RZ, 0xc0, !PT ;  /* 0xffff000056567812 */ /* 0x000fe200078ec0ff */
[----:B------:R-:W-:Y:S02]  /*92a0*/  IMAD.U32 R56, R74, 0x10000, RZ ;  /* 0x000100004a387824 */ /* 0x000fe400078e00ff */
[C---:B------:R-:W-:Y:S01]  /*92b0*/  FFMA.FTZ R43, R40.reuse, R72, -R43 ;  /* 0x00000048282b7223 */ /* 0x040fe2000001082b */
[----:B------:R-:W-:Y:S01]  /*92c0*/  FFMA.FTZ R44, R40, R84, R44 ;  /* 0x00000054282c7223 */ /* 0x000fe2000001002c */
[----:B------:R-:W-:Y:S01]  /*92d0*/  FMUL.FTZ R62, R63, R55 ;  /* 0x000000373f3e7220 */ /* 0x000fe20000410000 */
[----:B------:R-:W-:-:S02]  /*92e0*/  IMAD.U32 R40, R42, 0x10000, RZ ;  /* 0x000100002a287824 */ /* 0x000fc400078e00ff */
[-C--:B------:R-:W-:Y:S01]  /*92f0*/  FMUL.FTZ R63, R63, R56.reuse ;  /* 0x000000383f3f7220 */ /* 0x080fe20000410000 */
[----:B------:R-:W-:Y:S01]  /*9300*/  LOP3.LUT R74, R74, 0xffff0000, RZ, 0xc0, !PT ;  /* 0xffff00004a4a7812 */ /* 0x000fe200078ec0ff */
[C---:B------:R-:W-:Y:S02]  /*9310*/  FFMA.FTZ R62, R40.reuse, R56, -R62 ;  /* 0x00000038283e7223 */ /* 0x040fe4000001083e */
[----:B------:R-:W-:Y:S01]  /*9320*/  FFMA.FTZ R63, R40, R55, R63 ;  /* 0x00000037283f7223 */ /* 0x000fe2000001003f */
[----:B------:R-:W-:Y:S01]  /*9330*/  LOP3.LUT R42, R42, 0xffff0000, RZ, 0xc0, !PT ;  /* 0xffff00002a2a7812 */ /* 0x000fe200078ec0ff */
[C---:B------:R-:W-:Y:S01]  /*9340*/  FMUL.FTZ R40, R46.reuse, R86 ;  /* 0x000000562e287220 */ /* 0x040fe20000410000 */
[----:B------:R-:W-:Y:S01]  /*9350*/  FMUL.FTZ R46, R46, R74 ;  /* 0x0000004a2e2e7220 */ /* 0x000fe20000410000 */
[----:B------:R-:W-:Y:S02]  /*9360*/  F2FP.BF16.F32.PACK_AB R43, R43, R58 ;  /* 0x0000003a2b2b723e */ /* 0x000fe400000010ff */
[C---:B------:R-:W-:Y:S01]  /*9370*/  FFMA.FTZ R40, R42.reuse, R74, -R40 ;  /* 0x0000004a2a287223 */ /* 0x040fe20000010828 */
[----:B------:R-:W-:Y:S01]  /*9380*/  F2FP.BF16.F32.PACK_AB R47, R47, R60 ;  /* 0x0000003c2f2f723e */ /* 0x000fe200000010ff */
[----:B------:R-:W-:Y:S01]  /*9390*/  FFMA.FTZ R46, R42, R86, R46 ;  /* 0x000000562a2e7223 */ /* 0x000fe2000001002e */
[----:B------:R-:W-:Y:S01]  /*93a0*/  F2FP.BF16.F32.PACK_AB R53, R41, R53 ;  /* 0x000000352935723e */ /* 0x000fe200000010ff */
[----:B------:R-:W-:Y:S01]  /*93b0*/  IMAD.MOV.U32 R41, RZ, RZ, R45 ;  /* 0x000000ffff297224 */ /* 0x000fe200078e002d */
[----:B------:R-:W-:-:S02]  /*93c0*/  F2FP.BF16.F32.PACK_AB R57, R57, R61 ;  /* 0x0000003d3939723e */ /* 0x000fc400000010ff */
[----:B------:R-:W-:Y:S01]  /*93d0*/  F2FP.BF16.F32.PACK_AB R62, R40, R62 ;  /* 0x0000003e283e723e */ /* 0x000fe200000010ff */
[----:B------:R-:W-:Y:S01]  /*93e0*/  IMAD.MOV.U32 R40, RZ, RZ, R43 ;  /* 0x000000ffff287224 */ /* 0x000fe200078e002b */
[----:B------:R-:W-:Y:S01]  /*93f0*/  F2FP.BF16.F32.PACK_AB R44, R44, R59 ;  /* 0x0000003b2c2c723e */ /* 0x000fe200000010ff */
[----:B------:R-:W-:Y:S01]  /*9400*/  IMAD.MOV.U32 R43, RZ, RZ, R47 ;  /* 0x000000ffff2b7224 */ /* 0x000fe200078e002f */
[----:B------:R-:W-:Y:S01]  /*9410*/  F2FP.BF16.F32.PACK_AB R46, R46, R63 ;  /* 0x0000003f2e2e723e */ /* 0x000fe200000010ff */
[----:B------:R-:W-:Y:S02]  /*9420*/  IMAD.MOV.U32 R45, RZ, RZ, R53 ;  /* 0x000000ffff2d7224 */ /* 0x000fe400078e0035 */
[----:B------:R-:W-:Y:S02]  /*9430*/  IMAD.MOV.U32 R42, RZ, RZ, R62 ;  /* 0x000000ffff2a7224 */ /* 0x000fe400078e003e */
[----:B------:R-:W-:-:S07]  /*9440*/  IMAD.MOV.U32 R47, RZ, RZ, R57 ;  /* 0x000000ffff2f7224 */ /* 0x000fce00078e0039 */
.L_x_512:
[----:B------:R-:W-:Y:S05]  /*9450*/  BSYNC B2 ;  /* 0x0000000000027941 */ /* 0x000fea0003800000 */
.L_x_511:
[----:B0-----:R0:W-:Y:S04]  /*9460*/  STG.E.128 desc[UR56][R48.64], R40 ;  /* 0x0000002830007986 */ /* 0x0011e8000c101d38 */
[----:B--2---:R0:W-:Y:S02]  /*9470*/  @!P3 STG.E.128 desc[UR56][R50.64], R44 ;  /* 0x0000002c3200b986 */ /* 0x0041e4000c101d38 */
.L_x_510:
[----:B------:R-:W-:Y:S05]  /*9480*/  BSYNC B1 ;  /* 0x0000000000017941 */ /* 0x000fea0003800000 */
.L_x_509:
[----:B------:R-:W-:Y:S01]  /*9490*/  ISETP.NE.AND P3, PT, R38, RZ, PT ;  /* 0x000000ff2600720c */ /* 0x000fe20003f65270 */
[----:B------:R-:W-:-:S12]  /*94a0*/  BSSY B1, `(.L_x_513) ;  /* 0x0000081000017945 */ /* 0x000fd80003800000 */
[----:B------:R-:W-:Y:S05]  /*94b0*/  @!P3 BRA `(.L_x_514) ;  /* 0x0000000400fcb947 */ /* 0x000fea0003800000 */
[----:B0-----:R-:W-:Y:S01]  /*94c0*/  SEL R40, R122, R148, !P1 ;  /* 0x000000947a287207 */ /* 0x001fe20004800000 */
        /* <DEDUP_REMOVED lines=13> */
[----:B------:R-:W-:-:S04]  /*95a0*/  LEA R48, P4, R45, R120, 0x1 ;  /* 0x000000782d307211 */ /* 0x000fc800078808ff */
[----:B------:R-:W-:Y:S02]  /*95b0*/  LEA.HI.X R49, R45, R121, R44, 0x1, P4 ;  /* 0x000000792d317211 */ /* 0x000fe400020f0c2c */
[----:B------:R-:W-:-:S04]  /*95c0*/  @!P3 LEA R50, P4, R42, R120, 0x1 ;  /* 0x000000782a32b211 */ /* 0x000fc800078808ff */
[----:B------:R-:W-:Y:S02]  /*95d0*/  @!P3 LEA.HI.X R51, R42, R121, R43, 0x1, P4 ;  /* 0x000000792a33b211 */ /* 0x000fe400020f0c2b */
[----:B------:R-:W-:Y:S02]  /*95e0*/  SHF.R.S32.HI R43, RZ, 0x1f, R40 ;  /* 0x0000001fff2b7819 */ /* 0x000fe40000011428 */
[----:B------:R-:W-:Y:S02]  /*95f0*/  ISETP.GE.AND P4, PT, R0, R117, PT ;  /* 0x000000750000720c */ /* 0x000fe40003f86270 */
[----:B------:R-:W-:Y:S02]  /*9600*/  LEA.HI R43, R43, R40, RZ, 0x3 ;  /* 0x000000282b2b7211 */ /* 0x000fe400078f18ff */
[----:B------:R-:W-:Y:S01]  /*9610*/  LOP3.LUT R40, R41, R46, RZ, 0x3c, !PT ;  /* 0x0000002e29287212 */ /* 0x000fe200078e3cff */
[----:B------:R-:W-:Y:S02]  /*9620*/  IMAD R41, R16, 0x6000, R138 ;  /* 0x0000600010297824 */ /* 0x000fe400078e028a */
[----:B------:R-:W-:-:S02]  /*9630*/  IMAD.SHL.U32 R43, R43, 0x400, RZ ;  /* 0x000004002b2b7824 */ /* 0x000fc400078e00ff */
[----:B------:R-:W-:-:S03]  /*9640*/  IMAD R41, R41, 0x2, R2 ;  /* 0x0000000229297824 */ /* 0x000fc600078e0202 */
[----:B------:R-:W-:-:S04]  /*9650*/  LOP3.LUT R43, R43, 0x7fffe000, RZ, 0xc0, !PT ;  /* 0x7fffe0002b2b7812 */ /* 0x000fc800078ec0ff */
[----:B------:R-:W-:-:S05]  /*9660*/  IADD3 R43, R40, R43, R195 ;  /* 0x0000002b282b7210 */ /* 0x000fca0007ffe0c3 */
[----:B------:R-:W-:-:S04]  /*9670*/  IMAD R43, R16, 0x6000, R43 ;  /* 0x00006000102b7824 */ /* 0x000fc800078e022b */
[----:B------:R-:W-:Y:S02]  /*9680*/  IMAD R44, R43, 0x2, R2 ;  /* 0x000000022b2c7824 */ /* 0x000fe400078e0202 */
[----:B------:R-:W0:Y:S04]  /*9690*/  LDS.128 R40, [R41+0x1c400] ;  /* 0x01c4000029287984 */ /* 0x000e280000000c00 */
        /* <DEDUP_REMOVED lines=8> */
[----:B------:R-:W-:Y:S02]  /*9720*/  PRMT R56, R158, 0x5432, R56 ;  /* 0x000054329e387816 */ /* 0x000fe40000000038 */
[----:B------:R-:W-:Y:S01]  /*9730*/  LOP3.LUT R45, R45, 0xffff0000, RZ, 0xc0, !PT ;  /* 0xffff00002d2d7812 */ /* 0x000fe200078ec0ff */
[C---:B------:R-:W-:Y:S01]  /*9740*/  IMAD.U32 R60, R57.reuse, 0x10000, RZ ;  /* 0x00010000393c7824 */ /* 0x040fe200078e00ff */
[----:B------:R-:W-:Y:S01]  /*9750*/  LOP3.LUT R57, R57, 0xffff0000, RZ, 0xc0, !PT ;  /* 0xffff000039397812 */ /* 0x000fe200078ec0ff */
[----:B------:R-:W-:Y:S01]  /*9760*/  IMAD.U32 R61, R56, 0x10000, RZ ;  /* 0x00010000383d7824 */ /* 0x000fe200078e00ff */
[----:B------:R-:W-:Y:S01]  /*9770*/  SHF.R.U64 R55, R82, 0x10, R83 ;  /* 0x0000001052377819 */ /* 0x000fe20000001253 */
[----:B------:R-:W-:Y:S01]  /*9780*/  FMUL.FTZ R63, R62, R60 ;  /* 0x0000003c3e3f7220 */ /* 0x000fe20000410000 */
[----:B------:R-:W-:-:S02]  /*9790*/  LOP3.LUT R56, R56, 0xffff0000, RZ, 0xc0, !PT ;  /* 0xffff000038387812 */ /* 0x000fc400078ec0ff */
[----:B------:R-:W-:Y:S01]  /*97a0*/  SHF.R.U64 R54, R70, 0x10, R71 ;  /* 0x0000001046367819 */ /* 0x000fe20000001247 */
[----:B------:R-:W-:Y:S01]  /*97b0*/  FFMA.FTZ R63, R59, R61, -R63 ;  /* 0x0000003d3b3f7223 */ /* 0x000fe2000001083f */
[----:B------:R-:W-:Y:S02]  /*97c0*/  SHF.R.U32.HI R82, RZ, 0x10, R83 ;  /* 0x00000010ff527819 */ /* 0x000fe40000011653 */
[----:B------:R-:W-:Y:S01]  /*97d0*/  SHF.R.U32.HI R70, RZ, 0x10, R71 ;  /* 0x00000010ff467819 */ /* 0x000fe20000011647 */
[----:B------:R-:W-:Y:S01]  /*97e0*/  FMUL.FTZ R71, R45, R57 ;  /* 0x000000392d477220 */ /* 0x000fe20000410000 */
[----:B------:R-:W-:Y:S01]  /*97f0*/  LOP3.LUT R41, R41, 0xffff0000, RZ, 0xc0, !PT ;  /* 0xffff000029297812 */ /* 0x000fe200078ec0ff */
[-C--:B------:R-:W-:Y:S01]  /*9800*/  FMUL.FTZ R45, R45, R56.reuse ;  /* 0x000000382d2d7220 */ /* 0x080fe20000410000 */
[----:B------:R-:W-:Y:S02]  /*9810*/  PRMT R82, R160, 0x5432, R82 ;  /* 0x00005432a0527816 */ /* 0x000fe40000000052 */
[----:B------:R-:W-:Y:S01]  /*9820*/  PRMT R70, R159, 0x5432, R70 ;  /* 0x000054329f467816 */ /* 0x000fe20000000046 */
[C---:B------:R-:W-:Y:S01]  /*9830*/  FFMA.FTZ R71, R41.reuse, R56, -R71 ;  /* 0x0000003829477223 */ /* 0x040fe20000010847 */
[----:B------:R-:W-:Y:S01]  /*9840*/  SHF.R.U64 R53, R68, 0x10, R69 ;  /* 0x0000001044357819 */ /* 0x000fe20000001245 */
[----:B------:R-:W-:Y:S01]  /*9850*/  FMUL.FTZ R68, R62, R61 ;  /* 0x0000003d3e447220 */ /* 0x000fe20000410000 */
[----:B------:R-:W-:Y:S01]  /*9860*/  FFMA.FTZ R45, R41, R57, R45 ;  /* 0x00000039292d7223 */ /* 0x000fe2000001002d */
[----:B------:R-:W-:Y:S01]  /*9870*/  IMAD.U32 R61, R47, 0x10000, RZ ;  /* 0x000100002f3d7824 */ /* 0x000fe200078e00ff */
[----:B------:R-:W-:Y:S01]  /*9880*/  SHF.R.U64 R80, R80, 0x10, R81 ;  /* 0x0000001050507819 */ /* 0x000fe20000001251 */
[----:B------:R-:W-:-:S02]  /*9890*/  IMAD.U32 R41, R82, 0x10000, RZ ;  /* 0x0001000052297824 */ /* 0x000fc400078e00ff */
[----:B------:R-:W-:Y:S01]  /*98a0*/  FFMA.FTZ R68, R59, R60, R68 ;  /* 0x0000003c3b447223 */ /* 0x000fe20000010044 */
[----:B------:R-:W-:Y:S01]  /*98b0*/  IMAD.U32 R56, R70, 0x10000, RZ ;  /* 0x0001000046387824 */ /* 0x000fe200078e00ff */
[----:B------:R-:W-:Y:S01]  /*98c0*/  LOP3.LUT R47, R47, 0xffff0000, RZ, 0xc0, !PT ;  /* 0xffff00002f2f7812 */ /* 0x000fe200078ec0ff */
[-C--:B------:R-:W-:Y:S01]  /*98d0*/  FMUL.FTZ R57, R61, R41.reuse ;  /* 0x000000293d397220 */ /* 0x080fe20000410000 */
[----:B------:R-:W-:Y:S01]  /*98e0*/  IMAD.U32 R60, R43, 0x10000, RZ ;  /* 0x000100002b3c7824 */ /* 0x000fe200078e00ff */
[----:B------:R-:W-:Y:S01]  /*98f0*/  LOP3.LUT R82, R82, 0xffff0000, RZ, 0xc0, !PT ;  /* 0xffff000052527812 */ /* 0x000fe200078ec0ff */
[-C--:B------:R-:W-:Y:S01]  /*9900*/  FMUL.FTZ R61, R61, R56.reuse ;  /* 0x000000383d3d7220 */ /* 0x080fe20000410000 */
[----:B------:R-:W-:Y:S01]  /*9910*/  PRMT R80, R167, 0x5410, R80 ;  /* 0x00005410a7507816 */ /* 0x000fe20000000050 */
[C---:B------:R-:W-:Y:S01]  /*9920*/  FFMA.FTZ R57, R60.reuse, R56, -R57 ;  /* 0x000000383c397223 */ /* 0x040fe20000010839 */
[----:B------:R-:W-:Y:S01]  /*9930*/  PRMT R53, R159, 0x5410, R53 ;  /* 0x000054109f357816 */ /* 0x000fe20000000035 */
[----:B------:R-:W-:Y:S01]  /*9940*/  FFMA.FTZ R61, R60, R41, R61 ;  /* 0x000000293c3d7223 */ /* 0x000fe2000001003d */
[----:B------:R-:W-:Y:S01]  /*9950*/  LOP3.LUT R43, R43, 0xffff0000, RZ, 0xc0, !PT ;  /* 0xffff00002b2b7812 */ /* 0x000fe200078ec0ff */
[----:B------:R-:W-:Y:S01]  /*9960*/  FMUL.FTZ R60, R47, R82 ;  /* 0x000000522f3c7220 */ /* 0x000fe20000410000 */
[----:B------:R-:W-:Y:S01]  /*9970*/  LOP3.LUT R70, R70, 0xffff0000, RZ, 0xc0, !PT ;  /* 0xffff000046467812 */ /* 0x000fe200078ec0ff */
[C---:B------:R-:W-:Y:S01]  /*9980*/  IMAD.U32 R62, R44.reuse, 0x10000, RZ ;  /* 0x000100002c3e7824 */ /* 0x040fe200078e00ff */
[----:B------:R-:W-:Y:S01]  /*9990*/  LOP3.LUT R44, R44, 0xffff0000, RZ, 0xc0, !PT ;  /* 0xffff00002c2c7812 */ /* 0x000fe200078ec0ff */
[C---:B------:R-:W-:Y:S01]  /*99a0*/  IMAD.U32 R56, R80.reuse, 0x10000, RZ ;  /* 0x0001000050387824 */ /* 0x040fe200078e00ff */
[----:B------:R-:W-:Y:S01]  /*99b0*/  LOP3.LUT R80, R80, 0xffff0000, RZ, 0xc0, !PT ;  /* 0xffff000050507812 */ /* 0x000fe200078ec0ff */
[----:B------:R-:W-:-:S02]  /*99c0*/  IMAD.U32 R41, R53, 0x10000, RZ ;  /* 0x0001000035297824 */ /* 0x000fc400078e00ff */
[-C--:B------:R-:W-:Y:S01]  /*99d0*/  FMUL.FTZ R47, R47, R70.reuse ;  /* 0x000000462f2f7220 */ /* 0x080fe20000410000 */
[----:B------:R-:W-:Y:S01]  /*99e0*/  FFMA.FTZ R60, R43, R70, -R60 ;  /* 0x000000462b3c7223 */ /* 0x000fe2000001083c */
[----:B------:R-:W-:Y:S01]  /*99f0*/  LOP3.LUT R70, R53, 0xffff0000, RZ, 0xc0, !PT ;  /* 0xffff000035467812 */ /* 0x000fe200078ec0ff */
[----:B------:R-:W-:Y:S01]  /*9a00*/  FMUL.FTZ R53, R62, R56 ;  /* 0x000000383e357220 */ /* 0x000fe20000410000 */
[----:B------:R-:W-:Y:S01]  /*9a10*/  PRMT R55, R158, 0x5410, R55 ;  /* 0x000054109e377816 */ /* 0x000fe20000000037 */
[-C--:B------:R-:W-:Y:S01]  /*9a20*/  FMUL.FTZ R62, R62, R41.reuse ;  /* 0x000000293e3e7220 */ /* 0x080fe20000410000 */
[----:B------:R-:W-:Y:S01]  /*9a30*/  PRMT R54, R160, 0x5410, R54 ;  /* 0x00005410a0367816 */ /* 0x000fe20000000036 */
[----:B------:R-:W-:Y:S01]  /*9a40*/  FFMA.FTZ R47, R43, R82, R47 ;  /* 0x000000522b2f7223 */ /* 0x000fe2000001002f */
[----:B------:R-:W-:Y:S01]  /*9a50*/  LOP3.LUT R40, R40, 0xffff0000, RZ, 0xc0, !PT ;  /* 0xffff000028287812 */ /* 0x000fe200078ec0ff */
[----:B------:R-:W-:Y:S01]  /*9a60*/  FMUL.FTZ R43, R44, R80 ;  /* 0x000000502c2b7220 */ /* 0x000fe20000410000 */
[----:B------:R-:W-:Y:S01]  /*9a70*/  FFMA.FTZ R53, R58, R41, -R53 ;  /* 0x000000293a357223 */ /* 0x000fe20000010835 */
[----:B------:R-:W-:Y:S01]  /*9a80*/  FMUL.FTZ R44, R44, R70 ;  /* 0x000000462c2c7220 */ /* 0x000fe20000410000 */
[----:B------:R-:W-:-:S02]  /*9a90*/  IMAD.U32 R69, R46, 0x10000, RZ ;  /* 0x000100002e457824 */ /* 0x000fc400078e00ff */
[----:B------:R-:W-:Y:S01]  /*9aa0*/  FFMA.FTZ R62, R58, R56, R62 ;  /* 0x000000383a3e7223 */ /* 0x000fe2000001003e */
[C---:B------:R-:W-:Y:S01]  /*9ab0*/  IMAD.U32 R41, R55.reuse, 0x10000, RZ ;  /* 0x0001000037297824 */ /* 0x040fe200078e00ff */
[----:B------:R-:W-:Y:S01]  /*9ac0*/  LOP3.LUT R46, R46, 0xffff0000, RZ, 0xc0, !PT ;  /* 0xffff00002e2e7812 */ /* 0x000fe200078ec0ff */
[----:B------:R-:W-:Y:S01]  /*9ad0*/  IMAD.U32 R56, R54, 0x10000, RZ ;  /* 0x0001000036387824 */ /* 0x000fe200078e00ff */
[----:B------:R-:W-:Y:S01]  /*9ae0*/  LOP3.LUT R55, R55, 0xffff0000, RZ, 0xc0, !PT ;  /* 0xffff000037377812 */ /* 0x000fe200078ec0ff */
[C---:B------:R-:W-:Y:S01]  /*9af0*/  FFMA.FTZ R43, R40.reuse, R70, -R43 ;  /* 0x00000046282b7223 */ /* 0x040fe2000001082b */
[----:B------:R-:W-:Y:S01]  /*9b00*/  FFMA.FTZ R44, R40, R80, R44 ;  /* 0x00000050282c7223 */ /* 0x000fe2000001002c */
[----:B------:R-:W-:Y:S01]  /*9b10*/  IMAD.U32 R59, R42, 0x10000, RZ ;  /* 0x000100002a3b7824 */ /* 0x000fe200078e00ff */
[----:B------:R-:W-:Y:S01]  /*9b20*/  LOP3.LUT R54, R54, 0xffff0000, RZ, 0xc0, !PT ;  /* 0xffff000036367812 */ /* 0x000fe200078ec0ff */
[C---:B------:R-:W-:Y:S01]  /*9b30*/  FMUL.FTZ R40, R69.reuse, R41 ;  /* 0x0000002945287220 */ /* 0x040fe20000410000 */
[----:B------:R-:W-:Y:S01]  /*9b40*/  LOP3.LUT R42, R42, 0xffff0000, RZ, 0xc0, !PT ;  /* 0xffff00002a2a7812 */ /* 0x000fe200078ec0ff */
        /* <DEDUP_REMOVED lines=10> */
[----:B------:R-:W-:Y:S01]  /*9bf0*/  F2FP.BF16.F32.PACK_AB R56, R41, R40 ;  /* 0x000000282938723e */ /* 0x000fe200000010ff */
[----:B------:R-:W-:Y:S01]  /*9c00*/  IMAD.MOV.U32 R40, RZ, RZ, R42 ;  /* 0x000000ffff287224 */ /* 0x000fe200078e002a */
[----:B------:R-:W-:Y:S01]  /*9c10*/  F2FP.BF16.F32.PACK_AB R45, R45, R68 ;  /* 0x000000442d2d723e */ /* 0x000fe200000010ff */
[----:B------:R-:W-:Y:S01]  /*9c20*/  IMAD.MOV.U32 R41, RZ, RZ, R63 ;  /* 0x000000ffff297224 */ /* 0x000fe200078e003f */
[----:B------:R-:W-:Y:S01]  /*9c30*/  F2FP.BF16.F32.PACK_AB R47, R47, R61 ;  /* 0x0000003d2f2f723e */ /* 0x000fe200000010ff */
[----:B------:R-:W-:Y:S01]  /*9c40*/  IMAD.MOV.U32 R42, RZ, RZ, R56 ;  /* 0x000000ffff2a7224 */ /* 0x000fe200078e0038 */
[----:B------:R-:W-:Y:S01]  /*9c50*/  F2FP.BF16.F32.PACK_AB R44, R44, R62 ;  /* 0x0000003e2c2c723e */ /* 0x000fe200000010ff */
[----:B------:R-:W-:Y:S01]  /*9c60*/  IMAD.MOV.U32 R43, RZ, RZ, R57 ;  /* 0x000000ffff2b7224 */ /* 0x000fe200078e0039 */
[----:B------:R-:W-:-:S07]  /*9c70*/  F2FP.BF16.F32.PACK_AB R46, R46, R69 ;  /* 0x000000452e2e723e */ /* 0x000fce00000010ff */
.L_x_516:
[----:B------:R-:W-:Y:S05]  /*9c80*/  BSYNC B2 ;  /* 0x0000000000027941 */ /* 0x000fea0003800000 */
.L_x_515:
[----:B0-----:R4:W-:Y:S04]  /*9c90*/  STG.E.128 desc[UR56][R48.64], R40 ;  /* 0x0000002830007986 */ /* 0x0019e8000c101d38 */
[----:B--2---:R4:W-:Y:S02]  /*9ca0*/  @!P3 STG.E.128 desc[UR56][R50.64], R44 ;  /* 0x0000002c3200b986 */ /* 0x0049e4000c101d38 */
.L_x_514:
[----:B------:R-:W-:Y:S05]  /*9cb0*/  BSYNC B1 ;  /* 0x0000000000017941 */ /* 0x000fea0003800000 */
.L_x_513:
[----:B------:R-:W-:-:S13]  /*9cc0*/  ISETP.NE.AND P3, PT, R39, RZ, PT ;  /* 0x000000ff2700720c */ /* 0x000fda0003f65270 */
[----:B------:R-:W-:Y:S05]  /*9cd0*/  @!P3 BRA `(.L_x_467) ;  /* 0x0000000800ecb947 */ /* 0x000fea0003800000 */
[----:B0---4-:R-:W2:Y:S01]  /*9ce0*/  LDL R40, [R1+0x10] ;  /* 0x0000100001287983 */ /* 0x011ea20000100800 */
[----:B------:R-:W-:Y:S01]  /*9cf0*/  SHF.R.U32.HI R43, RZ, 0x3, R185 ;  /* 0x00000003ff2b7819 */ /* 0x000fe200000116b9 */
[----:B------:R-:W-:Y:S01]  /*9d00*/  BSSY B1, `(.L_x_517) ;  /* 0x0000078000017945 */ /* 0x000fe20003800000 */
[----:B------:R-:W-:-:S04]  /*9d10*/  IADD3 R42, P3, P4, R114, R124, R33 ;  /* 0x0000007c722a7210 */ /* 0x000fc80007c7e021 */
[----:B---3--:R-:W-:Y:S02]  /*9d20*/  IADD3.X R45, R6, R52, R37, P3, P4 ;  /* 0x00000034062d7210 */ /* 0x008fe40001fe8425 */
[----:B------:R-:W-:-:S04]  /*9d30*/  LEA R48, P3, R42, R120, 0x1 ;  /* 0x000000782a307211 */ /* 0x000fc800078608ff */
[----:B------:R-:W-:Y:S02]  /*9d40*/  LEA.HI.X R49, R42, R121, R45, 0x1, P3 ;  /* 0x000000792a317211 */ /* 0x000fe400018f0c2d */
[----:B------:R-:W-:Y:S02]  /*9d50*/  ISETP.GE.AND P3, PT, R3, R117, PT ;  /* 0x000000750300720c */ /* 0x000fe40003f66270 */
[----:B--2---:R-:W-:-:S04]  /*9d60*/  LOP3.LUT P5, RZ, R40, 0x1, RZ, 0xc0, !PT ;  /* 0x0000000128ff7812 */ /* 0x004fc800078ac0ff */
[----:B------:R-:W-:-:S04]  /*9d70*/  SEL R148, R122, R148, !P5 ;  /* 0x000000947a947207 */ /* 0x000fc80006800000 */
[----:B------:R-:W-:-:S04]  /*9d80*/  SHF.R.S32.HI R41, RZ, 0x1f, R148 ;  /* 0x0000001fff297819 */ /* 0x000fc80000011494 */
[----:B------:R-:W-:-:S04]  /*9d90*/  LEA.HI R41, R41, R148, RZ, 0x4 ;  /* 0x0000009429297211 */ /* 0x000fc800078f20ff */
[----:B------:R-:W-:-:S04]  /*9da0*/  LEA.HI.SX32 R41, R41, R32, 0x1c ;  /* 0x0000002029297211 */ /* 0x000fc800078fe2ff */
[----:B------:R-:W-:Y:S01]  /*9db0*/  SHF.R.S32.HI R40, RZ, 0x1f, R41 ;  /* 0x0000001fff287819 */ /* 0x000fe20000011429 */
[----:B------:R-:W-:-:S03]  /*9dc0*/  IMAD.SHL.U32 R51, R41, 0x8, RZ ;  /* 0x0000000829337824 */ /* 0x000fc600078e00ff */
[----:B------:R-:W-:Y:S02]  /*9dd0*/  LEA.HI R41, R40, R41, RZ, 0x3 ;  /* 0x0000002928297211 */ /* 0x000fe400078f18ff */
[----:B------:R-:W-:-:S03]  /*9de0*/  LOP3.LUT R40, R185, 0x38, R51, 0xf8, !PT ;  /* 0x00000038b9287812 */ /* 0x000fc600078ef833 */
[----:B------:R-:W-:Y:S01]  /*9df0*/  IMAD.SHL.U32 R41, R41, 0x400, RZ ;  /* 0x0000040029297824 */ /* 0x000fe200078e00ff */
[----:B------:R-:W-:-:S04]  /*9e00*/  LOP3.LUT R40, R40, R43, RZ, 0x3c, !PT ;  /* 0x0000002b28287212 */ /* 0x000fc800078e3cff */
[----:B------:R-:W-:-:S04]  /*9e10*/  LOP3.LUT R41, R41, 0x7fffe000, RZ, 0xc0, !PT ;  /* 0x7fffe00029297812 */ /* 0x000fc800078ec0ff */
[----:B------:R-:W-:Y:S01]  /*9e20*/  IADD3 R43, R40, R41, R195 ;  /* 0x00000029282b7210 */ /* 0x000fe20007ffe0c3 */
[----:B------:R-:W-:-:S04]  /*9e30*/  IMAD R41, R16, 0x6000, R137 ;  /* 0x0000600010297824 */ /* 0x000fc800078e0289 */
[----:B------:R-:W-:Y:S02]  /*9e40*/  IMAD R43, R16, 0x6000, R43 ;  /* 0x00006000102b7824 */ /* 0x000fe400078e022b */
[--C-:B------:R-:W-:Y:S02]  /*9e50*/  IMAD R41, R41, 0x2, R2.reuse ;  /* 0x0000000229297824 */ /* 0x100fe400078e0202 */
[----:B------:R-:W-:-:S04]  /*9e60*/  IMAD R44, R43, 0x2, R2 ;  /* 0x000000022b2c7824 */ /* 0x000fc800078e0202 */
[----:B------:R-:W0:Y:S04]  /*9e70*/  LDS.128 R40, [R41+0x1c400] ;  /* 0x01c4000029287984 */ /* 0x000e280000000c00 */
[----:B------:R-:W2:Y:S01]  /*9e80*/  LDS.128 R44, [R44+0x1c400] ;  /* 0x01c400002c2c7984 */ /* 0x000ea20000000c00 */
[----:B------:R-:W-:Y:S05]  /*9e90*/  @P3 BRA `(.L_x_518) ;  /* 0x0000000400783947 */ /* 0x000fea0003800000 */
[----:B------:R-:W-:Y:S01]  /*9ea0*/  SHF.R.U64 R54, R76, 0x10, R77 ;  /* 0x000000104c367819 */ /* 0x000fe2000000124d */
[----:B--2---:R-:W-:Y:S01]  /*9eb0*/  IMAD.U32 R58, R45, 0x10000, RZ ;  /* 0x000100002d3a7824 */ /* 0x004fe200078e00ff */
[----:B------:R-:W-:Y:S01]  /*9ec0*/  SHF.R.U64 R53, R64, 0x10, R65 ;  /* 0x0000001040357819 */ /* 0x000fe20000001241 */
[----:B------:R-:W-:Y:S01]  /*9ed0*/  IMAD.U32 R63, R47, 0x10000, RZ ;  /* 0x000100002f3f7824 */ /* 0x000fe200078e00ff */
[----:B------:R-:W-:Y:S01]  /*9ee0*/  SHF.R.U32.HI R76, RZ, 0x10, R77 ;  /* 0x00000010ff4c7819 */ /* 0x000fe2000001164d */
[----:B0-----:R-:W-:Y:S01]  /*9ef0*/  IMAD.U32 R61, R43, 0x10000, RZ ;  /* 0x000100002b3d7824 */ /* 0x001fe200078e00ff */
[----:B------:R-:W-:Y:S01]  /*9f00*/  SHF.R.U32.HI R64, RZ, 0x10, R65 ;  /* 0x00000010ff407819 */ /* 0x000fe20000011641 */
[----:B------:R-:W-:Y:S01]  /*9f10*/  IMAD.U32 R56, R41, 0x10000, RZ ;  /* 0x0001000029387824 */ /* 0x000fe200078e00ff */
[----:B------:R-:W-:Y:S01]  /*9f20*/  PRMT R76, R157, 0x5432, R76 ;  /* 0x000054329d4c7816 */ /* 0x000fe2000000004c */
[----:B------:R-:W-:Y:S01]  /*9f30*/  IMAD.U32 R60, R42, 0x10000, RZ ;  /* 0x000100002a3c7824 */ /* 0x000fe200078e00ff */
[----:B------:R-:W-:-:S02]  /*9f40*/  PRMT R64, R155, 0x5432, R64 ;  /* 0x000054329b407816 */ /* 0x000fc40000000040 */
[----:B------:R-:W-:Y:S01]  /*9f50*/  SHF.R.U64 R55, R78, 0x10, R79 ;  /* 0x000000104e377819 */ /* 0x000fe2000000124f */
[----:B------:R-:W-:Y:S01]  /*9f60*/  IMAD.U32 R65, R76, 0x10000, RZ ;  /* 0x000100004c417824 */ /* 0x000fe200078e00ff */
[----:B------:R-:W-:Y:S01]  /*9f70*/  SHF.R.U64 R50, R66, 0x10, R67 ;  /* 0x0000001042327819 */ /* 0x000fe20000001243 */
[----:B------:R-:W-:Y:S01]  /*9f80*/  IMAD.U32 R69, R64, 0x10000, RZ ;  /* 0x0001000040457824 */ /* 0x000fe200078e00ff */
[----:B------:R-:W-:Y:S01]  /*9f90*/  SHF.R.U32.HI R79, RZ, 0x10, R79 ;  /* 0x00000010ff4f7819 */ /* 0x000fe2000001164f */
[C---:B------:R-:W-:Y:S01]  /*9fa0*/  FMUL.FTZ R71, R58.reuse, R65 ;  /* 0x000000413a477220 */ /* 0x040fe20000410000 */
[----:B------:R-:W-:Y:S01]  /*9fb0*/  SHF.R.U32.HI R67, RZ, 0x10, R67 ;  /* 0x00000010ff437819 */ /* 0x000fe20000011643 */
[----:B------:R-:W-:Y:S01]  /*9fc0*/  FMUL.FTZ R73, R58, R69 ;  /* 0x000000453a497220 */ /* 0x000fe20000410000 */
[----:B------:R-:W-:Y:S01]  /*9fd0*/  LOP3.LUT R59, R45, 0xffff0000, RZ, 0xc0, !PT ;  /* 0xffff00002d3b7812 */ /* 0x000fe200078ec0ff */
[----:B------:R-:W-:Y:S01]  /*9fe0*/  IMAD.U32 R45, R44, 0x10000, RZ ;  /* 0x000100002c2d7824 */ /* 0x000fe200078e00ff */
[----:B------:R-:W-:-:S02]  /*9ff0*/  LOP3.LUT R76, R76, 0xffff0000, RZ, 0xc0, !PT ;  /* 0xffff00004c4c7812 */ /* 0x000fc400078ec0ff */
[----:B------:R-:W-:Y:S02]  /*a000*/  PRMT R79, R156, 0x5432, R79 ;  /* 0x000054329c4f7816 */ /* 0x000fe4000000004f */
[----:B------:R-:W-:Y:S01]  /*a010*/  PRMT R67, R154, 0x5432, R67 ;  /* 0x000054329a437816 */ /* 0x000fe20000000043 */
[----:B------:R-:W-:Y:S01]  /*a020*/  FMUL.FTZ R58, R59, R76 ;  /* 0x0000004c3b3a7220 */ /* 0x000fe20000410000 */
[----:B------:R-:W-:Y:S01]  /*a030*/  LOP3.LUT R64, R64, 0xffff0000, RZ, 0xc0, !PT ;  /* 0xffff000040407812 */ /* 0x000fe200078ec0ff */
[----:B------:R-:W-:Y:S01]  /*a040*/  IMAD.U32 R68, R79, 0x10000, RZ ;  /* 0x000100004f447824 */ /* 0x000fe200078e00ff */
[----:B------:R-:W-:Y:S01]  /*a050*/  LOP3.LUT R57, R41, 0xffff0000, RZ, 0xc0, !PT ;  /* 0xffff000029397812 */ /* 0x000fe200078ec0ff */
[----:B------:R-:W-:Y:S01]  /*a060*/  IMAD.U32 R41, R40, 0x10000, RZ ;  /* 0x0001000028297824 */ /* 0x000fe200078e00ff */
[----:B------:R-:W-:Y:S01]  /*a070*/  PRMT R157, R157, 0x5410, R54 ;  /* 0x000054109d9d7816 */ /* 0x000fe20000000036 */
[----:B------:R-:W-:Y:S02]  /*a080*/  IMAD.U32 R54, R67, 0x10000, RZ ;  /* 0x0001000043367824 */ /* 0x000fe400078e00ff */
[-C--:B------:R-:W-:Y:S01]  /*a090*/  FMUL.FTZ R66, R59, R64.reuse ;  /* 0x000000403b427220 */ /* 0x080fe20000410000 */
[----:B------:R-:W-:Y:S01]  /*a0a0*/  FFMA.FTZ R59, R57, R64, -R58 ;  /* 0x00000040393b7223 */ /* 0x000fe2000001083a */
[C---:B------:R-:W-:Y:S01]  /*a0b0*/  FMUL.FTZ R64, R63.reuse, R68 ;  /* 0x000000443f407220 */ /* 0x040fe20000410000 */
[----:B------:R-:W-:Y:S01]  /*a0c0*/  FMUL.FTZ R63, R63, R54 ;  /* 0x000000363f3f7220 */ /* 0x000fe20000410000 */
[----:B------:R-:W-:Y:S01]  /*a0d0*/  LOP3.LUT R47, R47, 0xffff0000, RZ, 0xc0, !PT ;  /* 0xffff00002f2f7812 */ /* 0x000fe200078ec0ff */
[----:B------:R-:W-:Y:S01]  /*a0e0*/  FFMA.FTZ R57, R57, R76, R66 ;  /* 0x0000004c39397223 */ /* 0x000fe20000010042 */
[----:B------:R-:W-:Y:S01]  /*a0f0*/  LOP3.LUT R58, R79, 0xffff0000, RZ, 0xc0, !PT ;  /* 0xffff00004f3a7812 */ /* 0x000fe200078ec0ff */
[C---:B------:R-:W-:Y:S01]  /*a100*/  FFMA.FTZ R54, R61.reuse, R54, -R64 ;  /* 0x000000363d367223 */ /* 0x040fe20000010840 */
[----:B------:R-:W-:Y:S01]  /*a110*/  PRMT R53, R154, 0x5410, R53 ;  /* 0x000054109a357816 */ /* 0x000fe20000000035 */
[----:B------:R-:W-:Y:S01]  /*a120*/  FFMA.FTZ R61, R61, R68, R63 ;  /* 0x000000443d3d7223 */ /* 0x000fe2000001003f */
[----:B------:R-:W-:Y:S01]  /*a130*/  LOP3.LUT R66, R67, 0xffff0000, RZ, 0xc0, !PT ;  /* 0xffff000043427812 */ /* 0x000fe200078ec0ff */
[----:B------:R-:W-:Y:S01]  /*a140*/  IMAD.U32 R68, R157, 0x10000, RZ ;  /* 0x000100009d447824 */ /* 0x000fe200078e00ff */
[----:B------:R-:W-:Y:S01]  /*a150*/  LOP3.LUT R43, R43, 0xffff0000, RZ, 0xc0, !PT ;  /* 0xffff00002b2b7812 */ /* 0x000fe200078ec0ff */
[----:B------:R-:W-:Y:S01]  /*a160*/  FMUL.FTZ R70, R47, R58 ;  /* 0x0000003a2f467220 */ /* 0x000fe20000410000 */
[----:B------:R-:W-:Y:S01]  /*a170*/  LOP3.LUT R44, R44, 0xffff0000, RZ, 0xc0, !PT ;  /* 0xffff00002c2c7812 */ /* 0x000fe200078ec0ff */
[----:B------:R-:W-:Y:S01]  /*a180*/  IMAD.U32 R64, R53, 0x10000, RZ ;  /* 0x0001000035407824 */ /* 0x000fe200078e00ff */
[----:B------:R-:W-:Y:S01]  /*a190*/  LOP3.LUT R157, R157, 0xffff0000, RZ, 0xc0, !PT ;  /* 0xffff00009d9d7812 */ /* 0x000fe200078ec0ff */
[-C--:B------:R-:W-:Y:S01]  /*a1a0*/  FMUL.FTZ R72, R47, R66.reuse ;  /* 0x000000422f487220 */ /* 0x080fe20000410000 */
[----:B------:R-:W-:Y:S01]  /*a1b0*/  LOP3.LUT R53, R53, 0xffff0000, RZ, 0xc0, !PT ;  /* 0xffff000035357812 */ /* 0x000fe200078ec0ff */
[----:B------:R-:W-:Y:S01]  /*a1c0*/  FFMA.FTZ R47, R43, R66, -R70 ;  /* 0x000000422b2f7223 */ /* 0x000fe20000010846 */
[----:B------:R-:W-:Y:S01]  /*a1d0*/  LOP3.LUT R40, R40, 0xffff0000, RZ, 0xc0, !PT ;  /* 0xffff000028287812 */ /* 0x000fe200078ec0ff */
[----:B------:R-:W-:Y:S01]  /*a1e0*/  FMUL.FTZ R66, R45, R68 ;  /* 0x000000442d427220 */ /* 0x000fe20000410000 */
[----:B------:R-:W-:Y:S01]  /*a1f0*/  PRMT R155, R155, 0x5410, R50 ;  /* 0x000054109b9b7816 */ /* 0x000fe20000000032 */
[----:B------:R-:W-:Y:S01]  /*a200*/  FMUL.FTZ R63, R44, R157 ;  /* 0x0000009d2c3f7220 */ /* 0x000fe20000410000 */
[----:B------:R-:W-:Y:S01]  /*a210*/  PRMT R55, R156, 0x5410, R55 ;  /* 0x000054109c377816 */ /* 0x000fe20000000037 */
[C---:B------:R-:W-:Y:S01]  /*a220*/  FFMA.FTZ R50, R56.reuse, R69, -R71 ;  /* 0x0000004538327223 */ /* 0x040fe20000010847 */
[----:B------:R-:W-:Y:S01]  /*a230*/  FMUL.FTZ R45, R45, R64 ;  /* 0x000000402d2d7220 */ /* 0x000fe20000410000 */
[----:B------:R-:W-:Y:S01]  /*a240*/  FFMA.FTZ R56, R56, R65, R73 ;  /* 0x0000004138387223 */ /* 0x000fe20000010049 */
[----:B------:R-:W-:Y:S01]  /*a250*/  FFMA.FTZ R58, R43, R58, R72 ;  /* 0x0000003a2b3a7223 */ /* 0x000fe20000010048 */
[-C--:B------:R-:W-:Y:S01]  /*a260*/  FMUL.FTZ R65, R44, R53.reuse ;  /* 0x000000352c417220 */ /* 0x080fe20000410000 */
[----:B------:R-:W-:Y:S01]  /*a270*/  LOP3.LUT R62, R42, 0xffff0000, RZ, 0xc0, !PT ;  /* 0xffff00002a3e7812 */ /* 0x000fe200078ec0ff */
[----:B------:R-:W-:Y:S01]  /*a280*/  FFMA.FTZ R43, R41, R64, -R66 ;  /* 0x00000040292b7223 */ /* 0x000fe20000010842 */
[----:B------:R-:W-:Y:S01]  /*a290*/  FFMA.FTZ R44, R40, R53, -R63 ;  /* 0x00000035282c7223 */ /* 0x000fe2000001083f */
[----:B------:R-:W-:-:S02]  /*a2a0*/  IMAD.U32 R42, R46, 0x10000, RZ ;  /* 0x000100002e2a7824 */ /* 0x000fc400078e00ff */
[----:B------:R-:W-:Y:S01]  /*a2b0*/  FFMA.FTZ R41, R41, R68, R45 ;  /* 0x0000004429297223 */ /* 0x000fe2000001002d */
[----:B------:R-:W-:Y:S01]  /*a2c0*/  IMAD.U32 R53, R55, 0x10000, RZ ;  /* 0x0001000037357824 */ /* 0x000fe200078e00ff */
[----:B------:R-:W-:Y:S01]  /*a2d0*/  LOP3.LUT R46, R46, 0xffff0000, RZ, 0xc0, !PT ;  /* 0xffff00002e2e7812 */ /* 0x000fe200078ec0ff */
[----:B------:R-:W-:Y:S01]  /*a2e0*/  IMAD.U32 R45, R155, 0x10000, RZ ;  /* 0x000100009b2d7824 */ /* 0x000fe200078e00ff */
[----:B------:R-:W-:Y:S01]  /*a2f0*/  LOP3.LUT R55, R55, 0xffff0000, RZ, 0xc0, !PT ;  /* 0xffff000037377812 */ /* 0x000fe200078ec0ff */
[----:B------:R-:W-:Y:S01]  /*a300*/  FFMA.FTZ R40, R40, R157, R65 ;  /* 0x0000009d28287223 */ /* 0x000fe20000010041 */
[----:B------:R-:W-:Y:S01]  /*a310*/  LOP3.LUT R155, R155, 0xffff0000, RZ, 0xc0, !PT ;  /* 0xffff00009b9b7812 */ /* 0x000fe200078ec0ff */
[C---:B------:R-:W-:Y:S01]  /*a320*/  FMUL.FTZ R63, R42.reuse, R53 ;  /* 0x000000352a3f7220 */ /* 0x040fe20000410000 */
[----:B------:R-:W-:Y:S01]  /*a330*/  FMUL.FTZ R42, R42, R45 ;  /* 0x0000002d2a2a7220 */ /* 0x000fe20000410000 */
[----:B------:R-:W-:Y:S01]  /*a340*/  FMUL.FTZ R65, R46, R55 ;  /* 0x000000372e417220 */ /* 0x000fe20000410000 */
[----:B------:R-:W-:Y:S01]  /*a350*/  F2FP.BF16.F32.PACK_AB R43, R44, R43 ;  /* 0x0000002b2c2b723e */ /* 0x000fe200000010ff */
[----:B------:R-:W-:Y:S01]  /*a360*/  FMUL.FTZ R64, R46, R155 ;  /* 0x0000009b2e407220 */ /* 0x000fe20000410000 */
[----:B------:R-:W-:Y:S01]  /*a370*/  FFMA.FTZ R63, R60, R45, -R63 ;  /* 0x0000002d3c3f7223 */ /* 0x000fe2000001083f */
[----:B------:R-:W-:Y:S01]  /*a380*/  FFMA.FTZ R46, R62, R155, -R65 ;  /* 0x0000009b3e2e7223 */ /* 0x000fe20000010841 */
[----:B------:R-:W-:Y:S01]  /*a390*/  FFMA.FTZ R42, R60, R53, R42 ;  /* 0x000000353c2a7223 */ /* 0x000fe2000001002a */
[----:B------:R-:W-:Y:S01]  /*a3a0*/  FFMA.FTZ R55, R62, R55, R64 ;  /* 0x000000373e377223 */ /* 0x000fe20000010040 */
[----:B------:R-:W-:-:S02]  /*a3b0*/  F2FP.BF16.F32.PACK_AB R47, R47, R54 ;  /* 0x000000362f2f723e */ /* 0x000fc400000010ff */
[----:B------:R-:W-:Y:S02]  /*a3c0*/  F2FP.BF16.F32.PACK_AB R46, R46, R63 ;  /* 0x0000003f2e2e723e */ /* 0x000fe400000010ff */
[----:B------:R-:W-:Y:S02]  /*a3d0*/  F2FP.BF16.F32.PACK_AB R50, R59, R50 ;  /* 0x000000323b32723e */ /* 0x000fe400000010ff */
[----:B------:R-:W-:Y:S02]  /*a3e0*/  F2FP.BF16.F32.PACK_AB R58, R58, R61 ;  /* 0x0000003d3a3a723e */ /* 0x000fe400000010ff */
[----:B------:R-:W-:Y:S01]  /*a3f0*/  F2FP.BF16.F32.PACK_AB R55, R55, R42 ;  /* 0x0000002a3737723e */ /* 0x000fe200000010ff */
[----:B------:R-:W-:Y:S01]  /*a400*/  IMAD.MOV.U32 R42, RZ, RZ, R46 ;  /* 0x000000ffff2a7224 */ /* 0x000fe200078e002e */
[----:B------:R-:W-:Y:S01]  /*a410*/  F2FP.BF16.F32.PACK_AB R44, R40, R41 ;  /* 0x00000029282c723e */ /* 0x000fe200000010ff */
[----:B------:R-:W-:Y:S01]  /*a420*/  IMAD.MOV.U32 R40, RZ, RZ, R43 ;  /* 0x000000ffff287224 */ /* 0x000fe200078e002b */
[----:B------:R-:W-:Y:S01]  /*a430*/  F2FP.BF16.F32.PACK_AB R45, R57, R56 ;  /* 0x00000038392d723e */ /* 0x000fe200000010ff */
[----:B------:R-:W-:-:S02]  /*a440*/  IMAD.MOV.U32 R43, RZ, RZ, R47 ;  /* 0x000000ffff2b7224 */ /* 0x000fc400078e002f */
[----:B------:R-:W-:Y:S02]  /*a450*/  IMAD.MOV.U32 R41, RZ, RZ, R50 ;  /* 0x000000ffff297224 */ /* 0x000fe400078e0032 */
[----:B------:R-:W-:Y:S02]  /*a460*/  IMAD.MOV.U32 R46, RZ, RZ, R55 ;  /* 0x000000ffff2e7224 */ /* 0x000fe400078e0037 */
[----:B------:R-:W-:-:S07]  /*a470*/  IMAD.MOV.U32 R47, RZ, RZ, R58 ;  /* 0x000000ffff2f7224 */ /* 0x000fce00078e003a */
.L_x_518:
[----:B------:R-:W-:Y:S05]  /*a480*/  BSYNC B1 ;  /* 0x0000000000017941 */ /* 0x000fea0003800000 */
.L_x_517:
[----:B0-----:R0:W-:Y:S01]  /*a490*/  STG.E.128 desc[UR56][R48.64], R40 ;  /* 0x0000002830007986 */ /* 0x0011e2000c101d38 */
[----:B------:R-:W-:-:S13]  /*a4a0*/  ISETP.GE.AND P3, PT, R51, R146, PT ;  /* 0x000000923300720c */ /* 0x000fda0003f66270 */
[----:B------:R-:W-:Y:S05]  /*a4b0*/  @P3 BRA `(.L_x_467) ;  /* 0x0000000000f43947 */ /* 0x000fea0003800000 */
[--C-:B0-----:R-:W-:Y:S02]  /*a4c0*/  SHF.R.S32.HI R41, RZ, 0x1f, R51.reuse ;  /* 0x0000001fff297819 */ /* 0x101fe40000011433 */
[----:B------:R-:W-:-:S04]  /*a4d0*/  IADD3 R51, P3, P4, R114, R124, R51 ;  /* 0x0000007c72337210 */ /* 0x000fc80007c7e033 */
[----:B------:R-:W-:Y:S02]  /*a4e0*/  IADD3.X R52, R6, R52, R41, P3, P4 ;  /* 0x0000003406347210 */ /* 0x000fe40001fe8429 */
[----:B------:R-:W-:-:S04]  /*a4f0*/  LEA R120, P3, R51, R120, 0x1 ;  /* 0x0000007833787211 */ /* 0x000fc800078608ff */
[----:B------:R-:W-:-:S05]  /*a500*/  LEA.HI.X R121, R51, R121, R52, 0x1, P3 ;  /* 0x0000007933797211 */ /* 0x000fca00018f0c34 */
[----:B--2---:R0:W-:Y:S01]  /*a510*/  STG.E.128 desc[UR56][R120.64], R44 ;  /* 0x0000002c78007986 */ /* 0x0041e2000c101d38 */
[----:B------:R-:W-:Y:S05]  /*a520*/  BRA `(.L_x_467) ;  /* 0x0000000000d87947 */ /* 0x000fea0003800000 */
.L_x_434:
[----:B------:R-:W-:-:S06]  /*a530*/  UISETP.NE.AND UP0, UPT, UR58, 0x3, UPT ;  /* 0x000000033a00788c */ /* 0x000fcc000bf05270 */
[----:B------:R-:W-:-:S13]  /*a540*/  PLOP3.LUT P2, PT, PT, PT, UP0, 0x80, 0x0 ;  /* 0x000000000000781c */ /* 0x000fda0003f4f008 */
[----:B------:R-:W-:Y:S05]  /*a550*/  @!P2 BRA `(.L_x_519) ;  /* 0x000000000004a947 */ /* 0x000fea0003800000 */
[----:B------:R-:W-:Y:S01]  /*a560*/  BPT.TRAP 0x1 ;  /* 0x000000040000795c */ /* 0x000fe20000300000 */
.L_x_519:
[----:B------:R-:W-:Y:S01]  /*a570*/  IMAD R101, R16, 0x8, R2 ;  /* 0x0000000810657824 */ /* 0x000fe200078e0202 */
[----:B------:R-:W-:Y:S01]  /*a580*/  SHF.L.U32 R102, R184, 0x1f, RZ ;  /* 0x0000001fb8667819 */ /* 0x000fe200000006ff */
[----:B------:R-:W-:Y:S01]  /*a590*/  IMAD R100, R25, -0x80, R24 ;  /* 0xffffff8019647824 */ /* 0x000fe200078e0218 */
[----:B------:R-:W-:Y:S02]  /*a5a0*/  BSSY B1, `(.L_x_520) ;  /* 0x0000004000017945 */ /* 0x000fe40003800000 */
[----:B------:R-:W0:Y:S02]  /*a5b0*/  SYNCS.PHASECHK.TRANS64.TRYWAIT P3, [R101+URZ+0x34890], R102 ;  /* 0x03489066650075a7 */ /* 0x000e24000806017f */
[----:B------:R-:W-:Y:S01]  /*a5c0*/  VIMNMX R100, R100, 0x80, PT ;  /* 0x0000008064647848 */ /* 0x000fe20003fe0100 */
[----:B0-----:R-:W-:Y:S06]  /*a5d0*/  @!P3 BRA `(.L_x_521) ;  /* 0x000001780004b947 */ /* 0x001fec0003800000 */
.L_x_801:
[----:B------:R-:W-:Y:S05]  /*a5e0*/  BSYNC B1 ;  /* 0x0000000000017941 */ /* 0x000fea0003800000 */
.L_x_520:
[----:B------:R-:W-:Y:S01]  /*a5f0*/  ISETP.GE.AND P3, PT, R17, R100, PT ;  /* 0x000000641100720c */ /* 0x000fe20003f66270 */
[----:B------:R-:W-:-:S12]  /*a600*/  BSSY B1, `(.L_x_522) ;  /* 0x0000014000017945 */ /* 0x000fd80003800000 */
[----:B------:R-:W-:Y:S05]  /*a610*/  @P3 BRA `(.L_x_523) ;  /* 0x0000000000483947 */ /* 0x000fea0003800000 */
[----:B------:R-:W-:-:S13]  /*a620*/  ISETP.NE.AND P3, PT, R34, RZ, PT ;  /* 0x000000ff2200720c */ /* 0x000fda0003f65270 */
[----:B------:R-:W1:Y:S04]  /*a630*/  @P3 LDS.128 R40, [R47] ;  /* 0x000000002f283984 */ /* 0x000e680000000c00 */
[----:B-1----:R-:W-:Y:S01]  /*a640*/  @P3 STG.E.128 desc[UR56][R48.64], R40 ;  /* 0x0000002830003986 */ /* 0x002fe2000c101d38 */
[----:B------:R-:W-:-:S13]  /*a650*/  ISETP.NE.AND P3, PT, R38, RZ, PT ;  /* 0x000000ff2600720c */ /* 0x000fda0003f65270 */
[----:B------:R-:W1:Y:S04]  /*a660*/  @P3 LDS.128 R40, [R46] ;  /* 0x000000002e283984 */ /* 0x000e680000000c00 */
[----:B-1----:R-:W-:Y:S01]  /*a670*/  @P3 STG.E.128 desc[UR56][R48.64+0x40], R40 ;  /* 0x0000402830003986 */ /* 0x002fe2000c101d38 */
[----:B------:R-:W-:-:S13]  /*a680*/  ISETP.NE.AND P3, PT, R39, RZ, PT ;  /* 0x000000ff2700720c */ /* 0x000fda0003f65270 */
[----:B------:R-:W1:Y:S04]  /*a690*/  @P3 LDS.128 R40, [R47+0x4000] ;  /* 0x004000002f283984 */ /* 0x000e680000000c00 */
        /* <DEDUP_REMOVED lines=9> */
[----:B-1----:R1:W-:Y:S02]  /*a730*/  @P3 STG.E.128 desc[UR56][R48.64+0x140], R40 ;  /* 0x0001402830003986 */ /* 0x0023e4000c101d38 */
.L_x_523:
[----:B------:R-:W-:Y:S05]  /*a740*/  BSYNC B1 ;  /* 0x0000000000017941 */ /* 0x000fea0003800000 */
.L_x_522:
[----:B------:R-:W-:-:S13]  /*a750*/  ISETP.GE.AND P3, PT, R207, R100, PT ;  /* 0x00000064cf00720c */ /* 0x000fda0003f66270 */
[----:B------:R-:W-:Y:S05]  /*a760*/  @P3 BRA `(.L_x_467) ;  /* 0x0000000000483947 */ /* 0x000fea0003800000 */
[----:B------:R-:W-:-:S13]  /*a770*/  ISETP.NE.AND P3, PT, R34, RZ, PT ;  /* 0x000000ff2200720c */ /* 0x000fda0003f65270 */
[----:B-1----:R-:W1:Y:S04]  /*a780*/  @P3 LDS.128 R40, [R47+0x2000] ;  /* 0x002000002f283984 */ /* 0x002e680000000c00 */
        /* <DEDUP_REMOVED lines=16> */
.L_x_467:
[----:B------:R-:W-:Y:S05]  /*a890*/  BSYNC B0 ;  /* 0x0000000000007941 */ /* 0x000fea0003800000 */
.L_x_433:
[----:B01234-:R-:W0:Y:S01]  /*a8a0*/  S2R R40, SR_TID.X ;  /* 0x0000000000287919 */ /* 0x01fe220000002100 */
[----:B------:R-:W-:Y:S01]  /*a8b0*/  @!PT LDS RZ, [RZ] ;  /* 0x00000000fffff984 */ /* 0x000fe20000000800 */
[----:B------:R-:W-:Y:S01]  /*a8c0*/  @!PT LDS RZ, [RZ] ;  /* 0x00000000fffff984 */ /* 0x000fe20000000800 */
[----:B------:R-:W-:Y:S01]  /*a8d0*/  @!PT LDS RZ, [RZ] ;  /* 0x00000000fffff984 */ /* 0x000fe20000000800 */
[----:B------:R-:W-:Y:S01]  /*a8e0*/  @!PT LDS RZ, [RZ] ;  /* 0x00000000fffff984 */ /* 0x000fe20000000800 */
[----:B------:R1:W-:Y:S06]  /*a8f0*/  MEMBAR.ALL.CTA ;  /* 0x0000000000007992 */ /* 0x0003ec0000008000 */
[----:B-1----:R-:W1:Y:S01]  /*a900*/  FENCE.VIEW.ASYNC.S ;  /* 0x00000000000073c6 */ /* 0x002e620000000000 */
[----:B------:R-:W-:Y:S05]  /*a910*/  WARPSYNC.ALL ;  /* 0x0000000000007948 */ /* 0x000fea0003800000 */
[----:B------:R-:W-:Y:S01]  /*a920*/  BSSY B0, `(.L_x_524) ;  /* 0x0000009000007945 */ /* 0x000fe20003800000 */
[----:B0-----:R-:W-:Y:S01]  /*a930*/  LOP3.LUT R40, R40, 0x7f, RZ, 0xc0, !PT ;  /* 0x0000007f28287812 */ /* 0x001fe200078ec0ff */
[----:B-1----:R0:W-:Y:S03]  /*a940*/  BAR.SYNC.DEFER_BLOCKING R151, 0x80 ;  /* 0x000200970000751d */ /* 0x0021e60000010000 */
[----:B------:R-:W-:-:S13]  /*a950*/  ISETP.NE.AND P3, PT, R40, RZ, PT ;  /* 0x000000ff2800720c */ /* 0x000fda0003f65270 */
[----:B------:R-:W-:-:S05]  /*a960*/  @!P3 VIADD R40, R101, 0x348a0 ;  /* 0x000348a06528b836 */ /* 0x000fca0000000000 */
[----:B------:R-:W-:-:S04]  /*a970*/  @!P3 PRMT R40, RZ, 0x654, R40 ;  /* 0x00000654ff28b816 */ /* 0x000fc80000000028 */
[----:B------:R0:W-:Y:S01]  /*a980*/  @!P3 SYNCS.ARRIVE.TRANS64.RED.A1T0 RZ, [R40+URZ], RZ ;  /* 0x000000ff28ffb9a7 */ /* 0x0001e2000810043f */
[----:B------:R-:W-:Y:S05]  /*a990*/  @!P2 BRA `(.L_x_525) ;  /* 0x000000000004a947 */ /* 0x000fea0003800000 */
[----:B------:R-:W-:Y:S01]  /*a9a0*/  BPT.TRAP 0x1 ;  /* 0x000000040000795c */ /* 0x000fe20000300000 */
.L_x_525:
[----:B------:R-:W-:Y:S05]  /*a9b0*/  BSYNC B0 ;  /* 0x0000000000007941 */ /* 0x000fea0003800000 */
.L_x_524:
[----:B------:R-:W1:Y:S01]  /*a9c0*/  SYNCS.PHASECHK.TRANS64.TRYWAIT P2, [R101+URZ+0x348b0], R102 ;  /* 0x0348b066650075a7 */ /* 0x000e62000804017f */
[----:B------:R-:W-:Y:S01]  /*a9d0*/  ULDC UR59, c[0x0][0x320] ;  /* 0x0000c800003b7ab9 */ /* 0x000fe20000000800 */
[----:B------:R-:W-:Y:S01]  /*a9e0*/  ULDC.64 UR38, c[0x0][0x328] ;  /* 0x0000ca0000267ab9 */ /* 0x000fe20000000a00 */
[----:B------:R-:W-:Y:S01]  /*a9f0*/  ULDC.64 UR36, c[0x0][0x318] ;  /* 0x0000c60000247ab9 */ /* 0x000fe20000000a00 */
[----:B------:R-:W-:Y:S04]  /*aa00*/  BSSY B0, `(.L_x_526) ;  /* 0x0000002000007945 */ /* 0x000fe80003800000 */
[----:B-1----:R-:W-:Y:S05]  /*aa10*/  @!P2 BRA `(.L_x_527) ;  /* 0x000001740008a947 */ /* 0x002fea0003800000 */
.L_x_802:
[----:B------:R-:W-:Y:S05]  /*aa20*/  BSYNC B0 ;  /* 0x0000000000007941 */ /* 0x000fea0003800000 */
.L_x_526:
[----:B------:R-:W-:Y:S01]  /*aa30*/  ISETP.GE.AND P2, PT, R17, R100, PT ;  /* 0x000000641100720c */ /* 0x000fe20003f46270 */
[----:B0-----:R-:W-:Y:S01]  /*aa40*/  IMAD R40, R16, 0x4000, R15 ;  /* 0x0000400010287824 */ /* 0x001fe200078e020f */
[----:B------:R-:W-:Y:S01]  /*aa50*/  BSSY B0, `(.L_x_528) ;  /* 0x000001a000007945 */ /* 0x000fe20003800000 */
[----:B------:R-:W-:-:S04]  /*aa60*/  IMAD.WIDE R44, R25, 0x80, R118 ;  /* 0x00000080192c7825 */ /* 0x000fc800078e0276 */
[----:B------:R-:W-:Y:S02]  /*aa70*/  IMAD.IADD R48, R130, 0x1, R40 ;  /* 0x0000000182307824 */ /* 0x000fe400078e0228 */
[--C-:B------:R-:W-:Y:S02]  /*aa80*/  IMAD R49, R40, 0x2, R103.reuse ;  /* 0x0000000228317824 */ /* 0x100fe400078e0267 */
[----:B------:R-:W-:Y:S02]  /*aa90*/  IMAD R48, R48, 0x2, R103 ;  /* 0x0000000230307824 */ /* 0x000fe400078e0267 */
[----:B------:R-:W-:Y:S05]  /*aaa0*/  @P2 BRA `(.L_x_529) ;  /* 0x0000000000502947 */ /* 0x000fea0003800000 */
[----:B------:R-:W-:Y:S02]  /*aab0*/  IMAD R43, R45, UR38, RZ ;  /* 0x000000262d2b7c24 */ /* 0x000fe4000f8e02ff */
[----:B------:R-:W-:Y:S02]  /*aac0*/  IMAD.MOV.U32 R40, RZ, RZ, R112 ;  /* 0x000000ffff287224 */ /* 0x000fe400078e0070 */
[----:B------:R-:W-:Y:S02]  /*aad0*/  IMAD.MOV.U32 R41, RZ, RZ, R99 ;  /* 0x000000ffff297224 */ /* 0x000fe400078e0063 */
[C---:B------:R-:W-:Y:S02]  /*aae0*/  IMAD R43, R44.reuse, UR39, R43 ;  /* 0x000000272c2b7c24 */ /* 0x040fe4000f8e022b */
[----:B------:R-:W-:-:S04]  /*aaf0*/  IMAD.WIDE.U32 R40, R44, UR38, R40 ;  /* 0x000000262c287c25 */ /* 0x000fc8000f8e0028 */
[----:B------:R-:W-:Y:S01]  /*ab00*/  IMAD.IADD R41, R41, 0x1, R43 ;  /* 0x0000000129297824 */ /* 0x000fe200078e022b */
[----:B------:R-:W-:-:S04]  /*ab10*/  LEA R46, P2, R40, UR36, 0x1 ;  /* 0x00000024282e7c11 */ /* 0x000fc8000f8408ff */
[----:B------:R-:W-:Y:S02]  /*ab20*/  LEA.HI.X R47, R40, UR37, R41, 0x1, P2 ;  /* 0x00000025282f7c11 */ /* 0x000fe400090f0c29 */
[----:B------:R-:W-:-:S13]  /*ab30*/  ISETP.GE.AND P2, PT, R18, UR59, PT ;  /* 0x0000003b12007c0c */ /* 0x000fda000bf46270 */
[----:B------:R-:W0:Y:S04]  /*ab40*/  @!P2 LDS.128 R40, [R49] ;  /* 0x000000003128a984 */ /* 0x000e280000000c00 */
[----:B0-----:R-:W-:Y:S01]  /*ab50*/  @!P2 STG.E.128 desc[UR56][R46.64], R40 ;  /* 0x000000282e00a986 */ /* 0x001fe2000c101d38 */
[----:B------:R-:W-:-:S13]  /*ab60*/  ISETP.GE.AND P2, PT, R0, UR59, PT ;  /* 0x0000003b00007c0c */ /* 0x000fda000bf46270 */
[----:B------:R-:W0:Y:S04]  /*ab70*/  @!P2 LDS.128 R40, [R48] ;  /* 0x000000003028a984 */ /* 0x000e280000000c00 */
[----:B0-----:R-:W-:Y:S01]  /*ab80*/  @!P2 STG.E.128 desc[UR56][R46.64+0x40], R40 ;  /* 0x000040282e00a986 */ /* 0x001fe2000c101d38 */
[----:B------:R-:W-:-:S13]  /*ab90*/  ISETP.GE.AND P2, PT, R3, UR59, PT ;  /* 0x0000003b03007c0c */ /* 0x000fda000bf46270 */
[----:B------:R-:W0:Y:S04]  /*aba0*/  @!P2 LDS.128 R40, [R49+0x4000] ;  /* 0x004000003128a984 */ /* 0x000e280000000c00 */
[----:B0-----:R-:W-:Y:S01]  /*abb0*/  @!P2 STG.E.128 desc[UR56][R46.64+0x80], R40 ;  /* 0x000080282e00a986 */ /* 0x001fe2000c101d38 */
[----:B------:R-:W-:-:S13]  /*abc0*/  ISETP.GE.AND P2, PT, R4, UR59, PT ;  /* 0x0000003b04007c0c */ /* 0x000fda000bf46270 */
[----:B------:R-:W0:Y:S04]  /*abd0*/  @!P2 LDS.128 R40, [R48+0x4000] ;  /* 0x004000003028a984 */ /* 0x000e280000000c00 */
[----:B0-----:R0:W-:Y:S02]  /*abe0*/  @!P2 STG.E.128 desc[UR56][R46.64+0xc0], R40 ;  /* 0x0000c0282e00a986 */ /* 0x0011e4000c101d38 */
.L_x_529:
[----:B------:R-:W-:Y:S05]  /*abf0*/  BSYNC B0 ;  /* 0x0000000000007941 */ /* 0x000fea0003800000 */
.L_x_528:
[----:B------:R-:W-:Y:S01]  /*ac00*/  ISETP.GE.AND P2, PT, R207, R100, PT ;  /* 0x00000064cf00720c */ /* 0x000fe20003f46270 */
[----:B------:R-:W-:-:S12]  /*ac10*/  BSSY B0, `(.L_x_530) ;  /* 0x0000018000007945 */ /* 0x000fd80003800000 */
[----:B------:R-:W-:Y:S05]  /*ac20*/  @P2 BRA `(.L_x_531) ;  /* 0x0000000000582947 */ /* 0x000fea0003800000 */
[----:B0-----:R-:W-:Y:S01]  /*ac30*/  IADD3 R43, P2, R44, 0x40, RZ ;  /* 0x000000402c2b7810 */ /* 0x001fe20007f5e0ff */
[----:B------:R-:W-:Y:S02]  /*ac40*/  IMAD.MOV.U32 R40, RZ, RZ, R112 ;  /* 0x000000ffff287224 */ /* 0x000fe400078e0070 */
[----:B------:R-:W-:Y:S02]  /*ac50*/  IMAD.MOV.U32 R41, RZ, RZ, R99 ;  /* 0x000000ffff297224 */ /* 0x000fe400078e0063 */
[----:B------:R-:W-:Y:S02]  /*ac60*/  IMAD.X R44, RZ, RZ, R45, P2 ;  /* 0x000000ffff2c7224 */ /* 0x000fe400010e062d */
[----:B------:R-:W-:-:S04]  /*ac70*/  IMAD.WIDE.U32 R40, R43, UR38, R40 ;  /* 0x000000262b287c25 */ /* 0x000fc8000f8e0028 */
[----:B------:R-:W-:-:S04]  /*ac80*/  IMAD R44, R44, UR38, RZ ;  /* 0x000000262c2c7c24 */ /* 0x000fc8000f8e02ff */
[----:B------:R-:W-:Y:S01]  /*ac90*/  IMAD R43, R43, UR39, R44 ;  /* 0x000000272b2b7c24 */ /* 0x000fe2000f8e022c */
[----:B------:R-:W-:-:S03]  /*aca0*/  LEA R44, P2, R40, UR36, 0x1 ;  /* 0x00000024282c7c11 */ /* 0x000fc6000f8408ff */
[----:B------:R-:W-:-:S05]  /*acb0*/  IMAD.IADD R41, R41, 0x1, R43 ;  /* 0x0000000129297824 */ /* 0x000fca00078e022b */
[----:B------:R-:W-:Y:S02]  /*acc0*/  LEA.HI.X R45, R40, UR37, R41, 0x1, P2 ;  /* 0x00000025282d7c11 */ /* 0x000fe400090f0c29 */
[----:B------:R-:W-:-:S13]  /*acd0*/  ISETP.GE.AND P2, PT, R18, UR59, PT ;  /* 0x0000003b12007c0c */ /* 0x000fda000bf46270 */
[----:B------:R-:W0:Y:S04]  /*ace0*/  @!P2 LDS.128 R40, [R49+0x2000] ;  /* 0x002000003128a984 */ /* 0x000e280000000c00 */
[----:B0-----:R-:W-:Y:S01]  /*acf0*/  @!P2 STG.E.128 desc[UR56][R44.64], R40 ;  /* 0x000000282c00a986 */ /* 0x001fe2000c101d38 */
        /* <DEDUP_REMOVED lines=8> */
[----:B0-----:R2:W-:Y:S02]  /*ad80*/  @!P2 STG.E.128 desc[UR56][R44.64+0xc0], R40 ;  /* 0x0000c0282c00a986 */ /* 0x0015e4000c101d38 */
.L_x_531:
[----:B------:R-:W-:Y:S05]  /*ad90*/  BSYNC B0 ;  /* 0x0000000000007941 */ /* 0x000fea0003800000 */
.L_x_530:
[----:B0-2---:R-:W2:Y:S01]  /*ada0*/  LDL R40, [R1+0x10] ;  /* 0x0000100001287983 */ /* 0x005ea20000100800 */
[----:B-1----:R-:W-:Y:S01]  /*adb0*/  @!P3 VIADD R101, R101, 0x348c0 ;  /* 0x000348c06565b836 */ /* 0x002fe20000000000 */
[----:B------:R-:W-:Y:S01]  /*adc0*/  PLOP3.LUT P2, PT, PT, PT, PT, 0x8, 0x0 ;  /* 0x000000000000781c */ /* 0x000fe20003f4e170 */
[----:B------:R-:W-:Y:S01]  /*add0*/  VIADD R16, R16, 0x1 ;  /* 0x0000000110107836 */ /* 0x000fe20000000000 */
[----:B------:R-:W-:Y:S01]  /*ade0*/  @!PT LDS RZ, [RZ] ;  /* 0x00000000fffff984 */ /* 0x000fe20000000800 */
[----:B------:R-:W-:Y:S01]  /*adf0*/  @!PT LDS RZ, [RZ] ;  /* 0x00000000fffff984 */ /* 0x000fe20000000800 */
[----:B------:R-:W-:Y:S01]  /*ae00*/  @!PT LDS RZ, [RZ] ;  /* 0x00000000fffff984 */ /* 0x000fe20000000800 */
[----:B------:R-:W-:Y:S01]  /*ae10*/  @!PT LDS RZ, [RZ] ;  /* 0x00000000fffff984 */ /* 0x000fe20000000800 */
[----:B------:R0:W-:Y:S06]  /*ae20*/  MEMBAR.ALL.CTA ;  /* 0x0000000000007992 */ /* 0x0001ec0000008000 */
[----:B0-----:R-:W0:Y:S01]  /*ae30*/  FENCE.VIEW.ASYNC.S ;  /* 0x00000000000073c6 */ /* 0x001e220000000000 */
[----:B------:R-:W-:Y:S01]  /*ae40*/  @!P3 PRMT R101, RZ, 0x654, R101 ;  /* 0x00000654ff65b816 */ /* 0x000fe20000000065 */
[----:B0-----:R1:W-:Y:S06]  /*ae50*/  BAR.SYNC.DEFER_BLOCKING R151, 0x80 ;  /* 0x000200970000751d */ /* 0x0013ec0000010000 */
[----:B------:R1:W-:Y:S01]  /*ae60*/  @!P3 SYNCS.ARRIVE.TRANS64.RED.A1T0 RZ, [R101+URZ], RZ ;  /* 0x000000ff65ffb9a7 */ /* 0x0003e2000810043f */
[----:B------:R-:W-:-:S04]  /*ae70*/  ISETP.NE.AND P3, PT, R16, 0x2, PT ;  /* 0x000000021000780c */ /* 0x000fc80003f65270 */
[----:B------:R-:W-:Y:S02]  /*ae80*/  SEL R41, RZ, 0x1, P3 ;  /* 0x00000001ff297807 */ /* 0x000fe40001800000 */
[----:B------:R-:W-:Y:S02]  /*ae90*/  SEL R16, R16, RZ, P3 ;  /* 0x000000ff10107207 */ /* 0x000fe40001800000 */
[----:B------:R-:W-:Y:S02]  /*aea0*/  LOP3.LUT R184, R184, R41, RZ, 0x3c, !PT ;  /* 0x00000029b8b87212 */ /* 0x000fe400078e3cff */
[----:B--2---:R-:W-:-:S13]  /*aeb0*/  LOP3.LUT P4, RZ, R40, 0x2, RZ, 0xc0, !PT ;  /* 0x0000000228ff7812 */ /* 0x004fda000788c0ff */
[----:B-1----:R-:W-:Y:S05]  /*aec0*/  @P4 BRA `(.L_x_532) ;  /* 0xffffff7c00884947 */ /* 0x002fea000383ffff */
.L_x_428:
[----:B------:R-:W-:Y:S01]  /*aed0*/  BSSY B0, `(.L_x_533) ;  /* 0x0000005000007945 */ /* 0x000fe20003800000 */
[----:B------:R-:W-:-:S03]  /*aee0*/  IMAD.MOV.U32 R0, RZ, RZ, RZ ;  /* 0x000000ffff007224 */ /* 0x000fc600078e00ff */
[----:B------:R-:W-:Y:S05]  /*aef0*/  @P2 BRA `(.L_x_534) ;  /* 0x0000000000082947 */ /* 0x000fea0003800000 */
[----:B------:R-:W1:Y:S02]  /*af00*/  FENCE.VIEW.ASYNC.G ;  /* 0x00000000000073c6 */ /* 0x000e640000000100 */
[----:B-1----:R-:W-:Y:S06]  /*af10*/  BAR.ARV 0xc, 0x180 ;  /* 0x0306000000007b1d */ /* 0x002fec0000002000 */
.L_x_534:
[----:B------:R-:W-:Y:S05]  /*af20*/  BSYNC B0 ;  /* 0x0000000000007941 */ /* 0x000fea0003800000 */
.L_x_533:
[----:B------:R-:W2:Y:S01]  /*af30*/  LDL R3, [R1+0x10] ;  /* 0x0000100001037983 */ /* 0x000ea20000100800 */
[----:B------:R-:W-:Y:S01]  /*af40*/  BSSY B0, `(.L_x_535) ;  /* 0x0000020000007945 */ /* 0x000fe20003800000 */
[----:B--2---:R-:W-:-:S13]  /*af50*/  LOP3.LUT P0, RZ, R3, 0x4, RZ, 0xc0, !PT ;  /* 0x0000000403ff7812 */ /* 0x004fda000780c0ff */
        /* <DEDUP_REMOVED lines=30> */
.L_x_536:
[----:B------:R-:W-:Y:S05]  /*b140*/  BSYNC B0 ;  /* 0x0000000000007941 */ /* 0x000fea0003800000 */
.L_x_535:
[-C--:B------:R-:W-:Y:S01]  /*b150*/  IMAD R197, R209, R0.reuse, RZ ;  /* 0x00000000d1c57224 */ /* 0x080fe200078e02ff */
[----:B------:R-:W-:Y:S02]  /*b160*/  PLOP3.LUT P0, PT, PT, PT, PT, 0x80, 0x0 ;  /* 0x000000000000781c */ /* 0x000fe40003f0f070 */
[----:B------:R-:W-:Y:S02]  /*b170*/  CS2R R20, SRZ ;  /* 0x0000000000147805 */ /* 0x000fe4000001ff00 */
[----:B------:R-:W-:Y:S02]  /*b180*/  CS2R R86, SRZ ;  /* 0x0000000000567805 */ /* 0x000fe4000001ff00 */
[----:B------:R-:W-:Y:S02]  /*b190*/  CS2R R84, SRZ ;  /* 0x0000000000547805 */ /* 0x000fe4000001ff00 */
[----:B------:R-:W-:Y:S02]  /*b1a0*/  VIADDMNMX R149, R197, R0, R149, PT ;  /* 0x00000000c5957246 */ /* 0x000fe40003800195 */
[----:B------:R-:W-:-:S02]  /*b1b0*/  CS2R R82, SRZ ;  /* 0x0000000000527805 */ /* 0x000fc4000001ff00 */
[----:B------:R-:W-:Y:S02]  /*b1c0*/  CS2R R80, SRZ ;  /* 0x0000000000507805 */ /* 0x000fe4000001ff00 */
[----:B------:R-:W-:Y:S02]  /*b1d0*/  CS2R R78, SRZ ;  /* 0x00000000004e7805 */ /* 0x000fe4000001ff00 */
[----:B------:R-:W-:Y:S02]  /*b1e0*/  ISETP.GT.AND P1, PT, R149, R197, PT ;  /* 0x000000c59500720c */ /* 0x000fe40003f24270 */
        /* <DEDUP_REMOVED lines=28> */
[----:B------:R-:W1:Y:S02]  /*b3b0*/  S2R R4, SR_TID.X ;  /* 0x0000000000047919 */ /* 0x000e640000002100 */
[----:B-1----:R-:W-:-:S05]  /*b3c0*/  VIADD R4, R4, 0xffffff80 ;  /* 0xffffff8004047836 */ /* 0x002fca0000000000 */
[----:B------:R-:W-:-:S04]  /*b3d0*/  SHF.R.S32.HI R3, RZ, 0x1f, R4 ;  /* 0x0000001fff037819 */ /* 0x000fc80000011404 */
[----:B------:R-:W-:-:S04]  /*b3e0*/  LEA.HI R3, R3, R4, RZ, 0x7 ;  /* 0x0000000403037211 */ /* 0x000fc800078f38ff */
[----:B------:R-:W-:-:S05]  /*b3f0*/  SHF.R.S32.HI R3, RZ, 0x7, R3 ;  /* 0x00000007ff037819 */ /* 0x000fca0000011403 */
[----:B------:R-:W1:Y:S02]  /*b400*/  SHFL.IDX PT, R0, R3, RZ, 0x1f ;  /* 0x00001fff03007589 */ /* 0x000e6400000e0000 */
[----:B-1----:R-:W-:-:S04]  /*b410*/  LEA.HI R3, R0, R0, RZ, 0x1 ;  /* 0x0000000000037211 */ /* 0x002fc800078f08ff */
[----:B------:R-:W-:-:S05]  /*b420*/  LOP3.LUT R3, R3, 0x1e, RZ, 0xc0, !PT ;  /* 0x0000001e03037812 */ /* 0x000fca00078ec0ff */
[----:B------:R-:W-:Y:S02]  /*b430*/  IMAD.IADD R3, R0, 0x1, -R3 ;  /* 0x0000000100037824 */ /* 0x000fe400078e0a03 */
[----:B------:R-:W-:-:S03]  /*b440*/  IMAD.U32 R0, RZ, RZ, UR61 ;  /* 0x0000003dff007e24 */ /* 0x000fc6000f8e00ff */
[----:B------:R-:W-:Y:S02]  /*b450*/  LEA R3, R3, UR61, 0xd ;  /* 0x0000003d03037c11 */ /* 0x000fe4000f8e68ff */
[----:B------:R-:W-:Y:S02]  /*b460*/  LOP3.LUT P0, RZ, R0, 0x3ff, RZ, 0xc0, !PT ;  /* 0x000003ff00ff7812 */ /* 0x000fe4000780c0ff */
[----:B------:R-:W-:Y:S02]  /*b470*/  SHF.R.U32.HI R3, RZ, 0x4, R3 ;  /* 0x00000004ff037819 */ /* 0x000fe40000011603 */
[----:B------:R-:W-:Y:S02]  /*b480*/  P2R R24, PR, RZ, 0x1 ;  /* 0x00000001ff187803 */ /* 0x000fe40000000000 */
[----:B------:R-:W-:-:S07]  /*b490*/  LOP3.LUT R36, R3, 0x3fff, RZ, 0xc0, !PT ;  /* 0x00003fff03247812 */ /* 0x000fce00078ec0ff */
        /* <DEDUP_REMOVED lines=17> */
.L_x_538:
[----:B------:R-:W-:Y:S02]  /*b5b0*/  ULDC UR4, c[0x0][0x3f4] ;  /* 0x0000fd0000047ab9 */ /* 0x000fe40000000800 */
[----:B------:R-:W-:-:S13]  /*b5c0*/  ISETP.LT.AND P0, PT, RZ, UR4, PT ;  /* 0x00000004ff007c0c */ /* 0x000fda000bf01270 */
[----:B------:R-:W-:Y:S05]  /*b5d0*/  @P0 BRA `(.L_x_539) ;  /* 0x00000000003c0947 */ /* 0x000fea0003800000 */
[----:B------:R-:W-:-:S04]  /*b5e0*/  LEA.HI R0, R206, R206, RZ, 0x1 ;  /* 0x000000cece007211 */ /* 0x000fc800078f08ff */
[----:B------:R-:W-:-:S05]  /*b5f0*/  LOP3.LUT R3, R0, 0xfffffffe, RZ, 0xc0, !PT ;  /* 0xfffffffe00037812 */ /* 0x000fca00078ec0ff */
[----:B------:R-:W-:-:S05]  /*b600*/  IMAD.IADD R3, R206, 0x1, -R3 ;  /* 0x00000001ce037824 */ /* 0x000fca00078e0a03 */
[----:B------:R-:W-:-:S04]  /*b610*/  SHF.L.U32 R3, R3, 0x1f, RZ ;  /* 0x0000001f03037819 */ /* 0x000fc800000006ff */
[----:B------:R1:W2:Y:S03]  /*b620*/  SYNCS.PHASECHK.TRANS64.TRYWAIT P0, [R2+URZ+0x34800], R3 ;  /* 0x03480003020075a7 */ /* 0x0002a6000800017f */
[----:B--2---:R-:W-:Y:S05]  /*b630*/  @!P0 NANOSLEEP.SYNCS 0x989680 ;  /* 0x009896800000895d */ /* 0x004fea0003900000 */
[----:B------:R-:W2:Y:S01]  /*b640*/  @!P0 SYNCS.PHASECHK.TRANS64 P0, [R2+URZ+0x34800], R3 ;  /* 0x03480003020085a7 */ /* 0x000ea2000800007f */
[----:B------:R-:W-:Y:S04]  /*b650*/  BSSY B0, `(.L_x_540) ;  /* 0x0000006000007945 */ /* 0x000fe80003800000 */
[----:B--2---:R-:W-:Y:S05]  /*b660*/  @P0 BRA `(.L_x_541) ;  /* 0x0000000000100947 */ /* 0x004fea0003800000 */
.L_x_542:
[----:B--2---:R2:W3:Y:S02]  /*b670*/  SYNCS.PHASECHK.TRANS64.TRYWAIT P0, [R2+URZ+0x34800], R3 ;  /* 0x03480003020075a7 */ /* 0x0044e4000800017f */
[----:B---3--:R-:W-:Y:S05]  /*b680*/  @!P0 NANOSLEEP.SYNCS 0x989680 ;  /* 0x009896800000895d */ /* 0x008fea0003900000 */
[----:B------:R-:W3:Y:S02]  /*b690*/  @!P0 SYNCS.PHASECHK.TRANS64 P0, [R2+URZ+0x34800], R3 ;  /* 0x03480003020085a7 */ /* 0x000ee4000800007f */
[----:B---3--:R-:W-:Y:S05]  /*b6a0*/  @!P0 BRA `(.L_x_542) ;  /* 0xfffffffc00f08947 */ /* 0x008fea000383ffff */
.L_x_541:
[----:B------:R-:W-:Y:S05]  /*b6b0*/  BSYNC B0 ;  /* 0x0000000000007941 */ /* 0x000fea0003800000 */
.L_x_540:
[----:B------:R-:W-:Y:S05]  /*b6c0*/  BRA `(.L_x_543) ;  /* 0x0000005800647947 */ /* 0x000fea0003800000 */
.L_x_539:
[----:B-----5:R-:W-:Y:S01]  /*b6d0*/  SHF.R.S32.HI R0, RZ, 0x1f, R143 ;  /* 0x0000001fff007819 */ /* 0x020fe2000001148f */
[----:B------:R-:W-:Y:S01]  /*b6e0*/  ULDC.64 UR4, c[0x0][0x3f8] ;  /* 0x0000fe0000047ab9 */ /* 0x000fe20000000a00 */
[----:B------:R-:W-:Y:S01]  /*b6f0*/  ULDC.64 UR6, c[0x0][0x408] ;  /* 0x0001020000067ab9 */ /* 0x000fe20000000a00 */
[----:B------:R-:W-:Y:S01]  /*b700*/  ISETP.NE.AND P2, PT, R24, RZ, PT ;  /* 0x000000ff1800720c */ /* 0x000fe20003f45270 */
[----:B------:R-:W-:-:S04]  /*b710*/  IMAD.WIDE.U32 R4, R143, UR4, RZ ;  /* 0x000000048f047c25 */ /* 0x000fc8000f8e00ff */
[C---:B0-----:R-:W-:Y:S02]  /*b720*/  IMAD R6, R0.reuse, UR4, RZ ;  /* 0x0000000400067c24 */ /* 0x041fe4000f8e02ff */
[----:B------:R-:W-:Y:S02]  /*b730*/  IMAD R0, R0, UR6, RZ ;  /* 0x0000000600007c24 */ /* 0x000fe4000f8e02ff */
[C---:B------:R-:W-:Y:S01]  /*b740*/  IMAD R41, R143.reuse, UR5, R6 ;  /* 0x000000058f297c24 */ /* 0x040fe2000f8e0206 */
[----:B------:R-:W-:Y:S01]  /*b750*/  ULDC.64 UR4, c[0x0][0x3e8] ;  /* 0x0000fa0000047ab9 */ /* 0x000fe20000000a00 */
[----:B------:R-:W-:Y:S01]  /*b760*/  IMAD.WIDE.U32 R44, R143, UR6, RZ ;  /* 0x000000068f2c7c25 */ /* 0x000fe2000f8e00ff */
[----:B------:R-:W-:-:S03]  /*b770*/  LEA R39, P0, R4, UR4, 0x1 ;  /* 0x0000000404277c11 */ /* 0x000fc6000f8008ff */
[----:B------:R-:W-:Y:S01]  /*b780*/  IMAD R3, R143, UR7, R0 ;  /* 0x000000078f037c24 */ /* 0x000fe2000f8e0200 */
[----:B------:R-:W-:Y:S01]  /*b790*/  ULDC.64 UR6, c[0x0][0x400] ;  /* 0x0001000000067ab9 */ /* 0x000fe20000000a00 */
[----:B------:R-:W-:Y:S01]  /*b7a0*/  IMAD.IADD R41, R41, 0x1, R5 ;  /* 0x0000000129297824 */ /* 0x000fe200078e0205 */
[----:B------:R-:W-:Y:S01]  /*b7b0*/  LEA R37, P1, R44, UR6, 0x1 ;  /* 0x000000062c257c11 */ /* 0x000fe2000f8208ff */
[----:B------:R-:W-:-:S03]  /*b7c0*/  IMAD.IADD R3, R3, 0x1, R45 ;  /* 0x0000000103037824 */ /* 0x000fc600078e022d */
[----:B------:R-:W-:Y:S02]  /*b7d0*/  LEA.HI.X R41, R4, UR5, R41, 0x1, P0 ;  /* 0x0000000504297c11 */ /* 0x000fe400080f0c29 */
[----:B------:R-:W-:Y:S01]  /*b7e0*/  LEA.HI.X R44, R44, UR7, R3, 0x1, P1 ;  /* 0x000000072c2c7c11 */ /* 0x000fe200088f0c03 */
[----:B------:R-:W-:Y:S06]  /*b7f0*/  @!P2 BRA `(.L_x_544) ;  /* 0x000000000040a947 */ /* 0x000fec0003800000 */
[----:B------:R-:W-:Y:S01]  /*b800*/  MOV R14, 0x0 ;  /* 0x00000000000e7802 */ /* 0x000fe20000000f00 */
[----:B------:R-:W-:Y:S01]  /*b810*/  ULDC.64 UR4, c[0x4][0x118] ;  /* 0x0100460000047ab9 */ /* 0x000fe20000000a00 */
[----:B------:R-:W-:Y:S01]  /*b820*/  ULDC.64 UR6, c[0x4][0x120] ;  /* 0x0100480000067ab9 */ /* 0x000fe20000000a00 */
[----:B------:R-:W-:Y:S02]  /*b830*/  IMAD.U32 R4, RZ, RZ, UR4 ;  /* 0x00000004ff047e24 */ /* 0x000fe4000f8e00ff */
[----:B------:R-:W-:Y:S01]  /*b840*/  IMAD.U32 R5, RZ, RZ, UR5 ;  /* 0x00000005ff057e24 */ /* 0x000fe2000f8e00ff */
[----:B------:R-:W0:Y:S01]  /*b850*/  LDC.64 R14, c[0x4][R14] ;  /* 0x010000000e0e7b82 */ /* 0x000e220000000a00 */
[----:B------:R-:W-:Y:S01]  /*b860*/  ULDC.64 UR4, c[0x4][0x88] ;  /* 0x0100220000047ab9 */ /* 0x000fe20000000a00 */
        /* <DEDUP_REMOVED lines=9> */
.L_x_544:
[----:B------:R-:W-:Y:S01]  /*b900*/  ULDC.U8 UR4, c[0x0][0x410] ;  /* 0x0001040000047ab9 */ /* 0x000fe20000000000 */
[----:B------:R-:W-:Y:S01]  /*b910*/  BSSY B0, `(.L_x_545) ;  /* 0x000056c000007945 */ /* 0x000fe20003800000 */
[----:B------:R-:W-:Y:S01]  /*b920*/  ISETP.NE.AND P0, PT, RZ, UR4, PT ;  /* 0x00000004ff007c0c */ /* 0x000fe2000bf05270 */
[----:B------:R-:W-:-:S12]  /*b930*/  IMAD R0, R145, 0x80, R17 ;  /* 0x0000008091007824 */ /* 0x000fd800078e0211 */
[----:B------:R-:W-:Y:S05]  /*b940*/  @!P0 BRA `(.L_x_546) ;  /* 0x0000002800b48947 */ /* 0x000fea0003800000 */
[----:B------:R-:W-:-:S03]  /*b950*/  UMOV UR4, 0xffffffff ;  /* 0xffffffff00047882 */ /* 0x000fc60000000000 */
[----:B------:R-:W-:Y:S05]  /*b960*/  BRA.DIV UR4, `(.L_x_547) ;  /* 0x0000016604487947 */ /* 0x000fea000b800000 */
[----:B------:R0:W1:Y:S04]  /*b970*/  SHFL.IDX PT, R42, R41, RZ, 0x1c1f ;  /* 0x001c1fff292a7589 */ /* 0x00006800000e0000 */
[----:B------:R-:W2:Y:S04]  /*b980*/  SHFL.IDX PT, R39, R39, RZ, 0x1c1f ;  /* 0x001c1fff27277589 */ /* 0x000ea800000e0000 */
[----:B------:R-:W3:Y:S04]  /*b990*/  SHFL.IDX PT, R44, R44, RZ, 0x1c1f ;  /* 0x001c1fff2c2c7589 */ /* 0x000ee800000e0000 */
[----:B0-----:R-:W4:Y:S02]  /*b9a0*/  SHFL.IDX PT, R37, R37, RZ, 0x1c1f ;  /* 0x001c1fff25257589 */ /* 0x001f2400000e0000 */
.L_x_808:
[----:B------:R-:W-:Y:S01]  /*b9b0*/  ULDC UR4, c[0x0][0x448] ;  /* 0x0001120000047ab9 */ /* 0x000fe20000000800 */
[----:B------:R-:W-:Y:S01]  /*b9c0*/  LOP3.LUT R8, R191, 0x18, R18, 0xf8, !PT ;  /* 0x00000018bf087812 */ /* 0x000fe200078ef812 */
[----:B------:R-:W-:Y:S01]  /*b9d0*/  IMAD R43, R150, UR4, RZ ;  /* 0x00000004962b7c24 */ /* 0x000fe2000f8e02ff */
[----:B------:R-:W-:Y:S01]  /*b9e0*/  BSSY B1, `(.L_x_548) ;  /* 0x0000054000017945 */ /* 0x000fe20003800000 */
[----:B------:R-:W-:Y:S02]  /*b9f0*/  LOP3.LUT P0, RZ, R231, 0x4, RZ, 0xc0, !PT ;  /* 0x00000004e7ff7812 */ /* 0x000fe4000780c0ff */
[----:B------:R-:W-:Y:S02]  /*ba00*/  CS2R R4, SRZ ;  /* 0x0000000000047805 */ /* 0x000fe4000001ff00 */
[----:B------:R-:W-:Y:S02]  /*ba10*/  LOP3.LUT R3, R8, R193, RZ, 0x3c, !PT ;  /* 0x000000c108037212 */ /* 0x000fe400078e3cff */
[----:B------:R-:W-:-:S02]  /*ba20*/  CS2R R6, SRZ ;  /* 0x0000000000067805 */ /* 0x000fc4000001ff00 */
[----:B------:R-:W-:Y:S01]  /*ba30*/  ISETP.GE.AND P1, PT, R0, R43, PT ;  /* 0x0000002b0000720c */ /* 0x000fe20003f26270 */
[----:B------:R-:W-:Y:S01]  /*ba40*/  IMAD R43, R145, -0x80, R43 ;  /* 0xffffff80912b7824 */ /* 0x000fe200078e022b */
[----:B------:R-:W-:Y:S01]  /*ba50*/  CS2R R8, SRZ ;  /* 0x0000000000087805 */ /* 0x000fe2000001ff00 */
[----:B------:R-:W-:Y:S01]  /*ba60*/  IMAD R3, R192, 0x200, R3 ;  /* 0x00000200c0037824 */ /* 0x000fe200078e0203 */
[----:B------:R-:W-:Y:S02]  /*ba70*/  CS2R R10, SRZ ;  /* 0x00000000000a7805 */ /* 0x000fe4000001ff00 */
[----:B------:R-:W-:Y:S02]  /*ba80*/  CS2R R12, SRZ ;  /* 0x00000000000c7805 */ /* 0x000fe4000001ff00 */
[----:B------:R-:W-:Y:S01]  /*ba90*/  CS2R R14, SRZ ;  /* 0x00000000000e7805 */ /* 0x000fe2000001ff00 */
[----:B------:R-:W-:Y:S01]  /*baa0*/  IMAD R3, R3, 0x2, R2 ;  /* 0x0000000203037824 */ /* 0x000fe200078e0202 */
[----:B------:R-:W-:-:S02]  /*bab0*/  CS2R R20, SRZ ;  /* 0x0000000000147805 */ /* 0x000fc4000001ff00 */
[----:B------:R-:W-:Y:S02]  /*bac0*/  CS2R R24, SRZ ;  /* 0x0000000000187805 */ /* 0x000fe4000001ff00 */
[----:B------:R-:W-:Y:S02]  /*bad0*/  CS2R R26, SRZ ;  /* 0x00000000001a7805 */ /* 0x000fe4000001ff00 */
[----:B------:R-:W-:Y:S02]  /*bae0*/  CS2R R28, SRZ ;  /* 0x00000000001c7805 */ /* 0x000fe4000001ff00 */
[----:B------:R-:W-:Y:S01]  /*baf0*/  CS2R R30, SRZ ;  /* 0x00000000001e7805 */ /* 0x000fe2000001ff00 */
[C---:B------:R-:W-:Y:S01]  /*bb00*/  VIADD R45, R3.reuse, 0x10400 ;  /* 0x00010400032d7836 */ /* 0x040fe20000000000 */
[----:B------:R-:W-:Y:S01]  /*bb10*/  CS2R R32, SRZ ;  /* 0x0000000000207805 */ /* 0x000fe2000001ff00 */
[----:B------:R-:W-:Y:S01]  /*bb20*/  VIADD R0, R3, 0x10440 ;  /* 0x0001044003007836 */ /* 0x000fe20000000000 */
[----:B------:R-:W-:Y:S06]  /*bb30*/  @P1 BRA `(.L_x_549) ;  /* 0x0000000000f81947 */ /* 0x000fec0003800000 */
[----:B------:R-:W3:Y:S01]  /*bb40*/  LDL R49, [R1+0x14] ;  /* 0x0000140001317983 */ /* 0x000ee20000100800 */
[----:B------:R-:W-:-:S03]  /*bb50*/  ULDC UR4, c[0x0][0x3f4] ;  /* 0x0000fd0000047ab9 */ /* 0x000fc60000000800 */
[----:B------:R-:W3:Y:S04]  /*bb60*/  LDL R38, [R1+0x4c] ;  /* 0x00004c0001267983 */ /* 0x000ee80000100800 */
[----:B------:R-:W3:Y:S04]  /*bb70*/  LDL R47, [R1+0x48] ;  /* 0x00004800012f7983 */ /* 0x000ee80000100800 */
[----:B------:R-:W3:Y:S04]  /*bb80*/  LDL R48, [R1+0x54] ;  /* 0x0000540001307983 */ /* 0x000ee80000100800 */
[----:B------:R-:W3:Y:S01]  /*bb90*/  LDL R46, [R1+0x50] ;  /* 0x00005000012e7983 */ /* 0x000ee20000100800 */
[----:B------:R-:W-:-:S02]  /*bba0*/  ISETP.GE.AND P2, PT, R22, UR4, PT ;  /* 0x0000000416007c0c */ /* 0x000fc4000bf46270 */
[----:B------:R-:W-:Y:S02]  /*bbb0*/  ISETP.GE.AND P3, PT, R187, UR4, PT ;  /* 0x00000004bb007c0c */ /* 0x000fe4000bf66270 */
[----:B------:R-:W-:Y:S02]  /*bbc0*/  ISETP.GE.AND P4, PT, R186, UR4, PT ;  /* 0x00000004ba007c0c */ /* 0x000fe4000bf86270 */
[----:B------:R-:W-:Y:S02]  /*bbd0*/  CS2R R20, SRZ ;  /* 0x0000000000147805 */ /* 0x000fe4000001ff00 */
[----:B------:R-:W-:-:S05]  /*bbe0*/  CS2R R4, SRZ ;  /* 0x0000000000047805 */ /* 0x000fca000001ff00 */
[----:B--2---:R-:W-:Y:S02]  /*bbf0*/  @!P2 IMAD.MOV.U32 R8, RZ, RZ, R39 ;  /* 0x000000ffff08a224 */ /* 0x004fe400078e0027 */
[----:B-1----:R-:W-:Y:S02]  /*bc00*/  @!P2 IMAD.MOV.U32 R9, RZ, RZ, R42 ;  /* 0x000000ffff09a224 */ /* 0x002fe400078e002a */
[----:B----4-:R-:W-:Y:S02]  /*bc10*/  @!P2 IMAD.MOV.U32 R6, RZ, RZ, R37 ;  /* 0x000000ffff06a224 */ /* 0x010fe400078e0025 */
[----:B---3--:R-:W-:Y:S01]  /*bc20*/  @!P2 IMAD.MOV.U32 R7, RZ, RZ, R44 ;  /* 0x000000ffff07a224 */ /* 0x008fe200078e002c */
[----:B------:R-:W-:Y:S01]  /*bc30*/  @!P3 IADD3 R10, P1, R39, R234, RZ ;  /* 0x000000ea270ab210 */ /* 0x000fe20007f3e0ff */
[----:B------:R-:W-:-:S04]  /*bc40*/  @!P2 IMAD.WIDE R8, R22, 0x2, R8 ;  /* 0x000000021608a825 */ /* 0x000fc800078e0208 */
[----:B------:R-:W-:Y:S01]  /*bc50*/  @!P2 IMAD.WIDE R12, R22, 0x2, R6 ;  /* 0x00000002160ca825 */ /* 0x000fe200078e0206 */
[----:B------:R0:W5:Y:S03]  /*bc60*/  @!P2 LD.E.64 R20, desc[UR56][R8.64] ;  /* 0x000000380814a980 */ /* 0x000166000c101b00 */
[----:B------:R-:W-:Y:S01]  /*bc70*/  @!P3 IMAD.X R11, R42, 0x1, R233, P1 ;  /* 0x000000012a0bb824 */ /* 0x000fe200008e06e9 */
[----:B------:R-:W5:Y:S01]  /*bc80*/  @!P2 LD.E.64 R4, desc[UR56][R12.64] ;  /* 0x000000380c04a980 */ /* 0x000f62000c101b00 */
[----:B------:R-:W-:Y:S02]  /*bc90*/  @!P3 IADD3 R30, P1, R37, R234, RZ ;  /* 0x000000ea251eb210 */ /* 0x000fe40007f3e0ff */
[----:B------:R-:W-:Y:S02]  /*bca0*/  ISETP.GE.AND P2, PT, R189, UR4, PT ;  /* 0x00000004bd007c0c */ /* 0x000fe4000bf46270 */
[----:B------:R-:W-:-:S02]  /*bcb0*/  @!P4 IADD3 R34, P5, R39, R236, RZ ;  /* 0x000000ec2722c210 */ /* 0x000fc40007fbe0ff */
[----:B------:R-:W-:Y:S01]  /*bcc0*/  @!P4 IADD3 R40, P6, R37, R236, RZ ;  /* 0x000000ec2528c210 */ /* 0x000fe20007fde0ff */
[----:B------:R-:W-:Y:S01]  /*bcd0*/  @!P3 IMAD.X R31, R44, 0x1, R233, P1 ;  /* 0x000000012c1fb824 */ /* 0x000fe200008e06e9 */
[----:B------:R-:W-:Y:S02]  /*bce0*/  CS2R R24, SRZ ;  /* 0x0000000000187805 */ /* 0x000fe4000001ff00 */
[----:B------:R-:W-:Y:S02]  /*bcf0*/  CS2R R6, SRZ ;  /* 0x0000000000067805 */ /* 0x000fe4000001ff00 */
[----:B------:R-:W-:Y:S02]  /*bd00*/  ISETP.GE.AND P1, PT, R188, UR4, PT ;  /* 0x00000004bc007c0c */ /* 0x000fe4000bf26270 */
[----:B------:R-:W-:Y:S02]  /*bd10*/  CS2R R26, SRZ ;  /* 0x00000000001a7805 */ /* 0x000fe4000001ff00 */
[----:B0-----:R-:W-:Y:S01]  /*bd20*/  CS2R R8, SRZ ;  /* 0x0000000000087805 */ /* 0x001fe2000001ff00 */
[--C-:B------:R-:W-:Y:S01]  /*bd30*/  @!P4 IMAD.X R35, R42, 0x1, R235.reuse, P5 ;  /* 0x000000012a23c824 */ /* 0x100fe200028e06eb */
[----:B------:R0:W5:Y:S01]  /*bd40*/  @!P3 LD.E.64 R24, desc[UR56][R10.64] ;  /* 0x000000380a18b980 */ /* 0x000162000c101b00 */
[----:B------:R-:W-:-:S03]  /*bd50*/  @!P4 IMAD.X R41, R44, 0x1, R235, P6 ;  /* 0x000000012c29c824 */ /* 0x000fc600030e06eb */
[----:B------:R1:W5:Y:S01]  /*bd60*/  @!P3 LD.E.64 R6, desc[UR56][R30.64] ;  /* 0x000000381e06b980 */ /* 0x000362000c101b00 */
[----:B------:R-:W-:-:S03]  /*bd70*/  ISETP.GE.AND P3, PT, R190, UR4, PT ;  /* 0x00000004be007c0c */ /* 0x000fc6000bf66270 */
[----:B------:R-:W5:Y:S04]  /*bd80*/  @!P4 LD.E.64 R26, desc[UR56][R34.64] ;  /* 0x00000038221ac980 */ /* 0x000f68000c101b00 */
[----:B------:R2:W5:Y:S01]  /*bd90*/  @!P4 LD.E.64 R8, desc[UR56][R40.64] ;  /* 0x000000382808c980 */ /* 0x000562000c101b00 */
[----:B------:R-:W-:Y:S02]  /*bda0*/  CS2R R28, SRZ ;  /* 0x00000000001c7805 */ /* 0x000fe4000001ff00 */
[----:B0-----:R-:W-:Y:S02]  /*bdb0*/  CS2R R10, SRZ ;  /* 0x00000000000a7805 */ /* 0x001fe4000001ff00 */
[----:B-1----:R-:W-:Y:S02]  /*bdc0*/  CS2R R30, SRZ ;  /* 0x00000000001e7805 */ /* 0x002fe4000001ff00 */
[----:B------:R-:W-:-:S02]  /*bdd0*/  @!P2 IADD3 R12, P4, R39, R49, RZ ;  /* 0x00000031270ca210 */ /* 0x000fc40007f9e0ff */
[----:B------:R-:W-:Y:S02]  /*bde0*/  @!P2 IADD3 R14, P5, R37, R49, RZ ;  /* 0x00000031250ea210 */ /* 0x000fe40007fbe0ff */
[----:B------:R-:W-:Y:S01]  /*bdf0*/  @!P1 IADD3 R32, P6, R39, R38, RZ ;  /* 0x0000002627209210 */ /* 0x000fe20007fde0ff */
[--C-:B------:R-:W-:Y:S02]  /*be00*/  @!P2 IMAD.X R13, R42, 0x1, R237.reuse, P4 ;  /* 0x000000012a0da824 */ /* 0x100fe400020e06ed */
[----:B------:R-:W-:Y:S02]  /*be10*/  @!P2 IMAD.X R15, R44, 0x1, R237, P5 ;  /* 0x000000012c0fa824 */ /* 0x000fe400028e06ed */
[----:B------:R-:W-:Y:S01]  /*be20*/  @!P1 IMAD.X R33, R42, 0x1, R47, P6 ;  /* 0x000000012a219824 */ /* 0x000fe200030e062f */
[----:B------:R0:W5:Y:S01]  /*be30*/  @!P2 LD.E.64 R28, desc[UR56][R12.64] ;  /* 0x000000380c1ca980 */ /* 0x000162000c101b00 */
[----:B--2---:R-:W-:-:S03]  /*be40*/  @!P3 IADD3 R40, P5, R37, R48, RZ ;  /* 0x000000302528b210 */ /* 0x004fc60007fbe0ff */
[----:B------:R1:W5:Y:S01]  /*be50*/  @!P2 LD.E.64 R10, desc[UR56][R14.64] ;  /* 0x000000380e0aa980 */ /* 0x000362000c101b00 */
[----:B------:R-:W-:Y:S02]  /*be60*/  @!P1 IADD3 R34, P2, R37, R38, RZ ;  /* 0x0000002625229210 */ /* 0x000fe40007f5e0ff */
[----:B------:R-:W-:Y:S01]  /*be70*/  @!P3 IADD3 R38, P4, R39, R48, RZ ;  /* 0x000000302726b210 */ /* 0x000fe20007f9e0ff */
[----:B------:R2:W5:Y:S01]  /*be80*/  @!P1 LD.E.64 R30, desc[UR56][R32.64] ;  /* 0x00000038201e9980 */ /* 0x000562000c101b00 */
[C-C-:B------:R-:W-:Y:S01]  /*be90*/  @!P3 IMAD.X R41, R44.reuse, 0x1, R46.reuse, P5 ;  /* 0x000000012c29b824 */ /* 0x140fe200028e062e */
[----:B0-----:R-:W-:Y:S01]  /*bea0*/  CS2R R12, SRZ ;  /* 0x00000000000c7805 */ /* 0x001fe2000001ff00 */
[----:B------:R-:W-:Y:S02]  /*beb0*/  @!P1 IMAD.X R35, R44, 0x1, R47, P2 ;  /* 0x000000012c239824 */ /* 0x000fe400010e062f */
[----:B------:R-:W-:Y:S01]  /*bec0*/  @!P3 IMAD.X R39, R42, 0x1, R46, P4 ;  /* 0x000000012a27b824 */ /* 0x000fe200020e062e */
[----:B-1----:R-:W-:-:S02]  /*bed0*/  CS2R R14, SRZ ;  /* 0x00000000000e7805 */ /* 0x002fc4000001ff00 */
[----:B------:R0:W5:Y:S01]  /*bee0*/  @!P1 LD.E.64 R12, desc[UR56][R34.64] ;  /* 0x00000038220c9980 */ /* 0x000162000c101b00 */
[----:B--2---:R-:W-:-:S03]  /*bef0*/  CS2R R32, SRZ ;  /* 0x0000000000207805 */ /* 0x004fc6000001ff00 */
[----:B------:R0:W5:Y:S04]  /*bf00*/  @!P3 LD.E.64 R14, desc[UR56][R40.64] ;  /* 0x00000038280eb980 */ /* 0x000168000c101b00 */
[----:B------:R0:W5:Y:S02]  /*bf10*/  @!P3 LD.E.64 R32, desc[UR56][R38.64] ;  /* 0x000000382620b980 */ /* 0x000164000c101b00 */
.L_x_549:
[----:B------:R-:W-:Y:S05]  /*bf20*/  BSYNC B1 ;  /* 0x0000000000017941 */ /* 0x000fea0003800000 */
.L_x_548:
[----:B0----5:R-:W-:Y:S01]  /*bf30*/  IMAD.MOV.U32 R34, RZ, RZ, R20 ;  /* 0x000000ffff227224 */ /* 0x021fe200078e0014 */
[----:B------:R-:W-:Y:S01]  /*bf40*/  SHF.R.U64 R69, R20, 0x10, R21 ;  /* 0x0000001014457819 */ /* 0x000fe20000001215 */
[----:B------:R-:W-:Y:S01]  /*bf50*/  IMAD.MOV.U32 R20, RZ, RZ, R24 ;  /* 0x000000ffff147224 */ /* 0x000fe200078e0018 */
[----:B------:R-:W-:Y:S01]  /*bf60*/  SHF.R.U64 R67, R24, 0x10, R25 ;  /* 0x0000001018437819 */ /* 0x000fe20000001219 */
[----:B------:R-:W-:Y:S01]  /*bf70*/  IMAD.MOV.U32 R35, RZ, RZ, R21 ;  /* 0x000000ffff237224 */ /* 0x000fe200078e0015 */
[----:B------:R-:W-:Y:S01]  /*bf80*/  LEA.HI R24, R206, R206, RZ, 0x1 ;  /* 0x000000cece187211 */ /* 0x000fe200078f08ff */
[----:B------:R-:W-:Y:S01]  /*bf90*/  IMAD.MOV.U32 R38, RZ, RZ, R5 ;  /* 0x000000ffff267224 */ /* 0x000fe200078e0005 */
[----:B------:R-:W-:Y:S01]  /*bfa0*/  SHF.R.U32.HI R66, RZ, 0x10, R21 ;  /* 0x00000010ff427819 */ /* 0x000fe20000011615 */
[--C-:B------:R-:W-:Y:S01]  /*bfb0*/  IMAD.MOV.U32 R21, RZ, RZ, R25.reuse ;  /* 0x000000ffff157224 */ /* 0x100fe200078e0019 */
[----:B------:R-:W-:Y:S01]  /*bfc0*/  SHF.R.U32.HI R64, RZ, 0x10, R25 ;  /* 0x00000010ff407819 */ /* 0x000fe20000011619 */
[----:B------:R-:W-:Y:S01]  /*bfd0*/  @P0 VIADD R0, R45, 0xffffffc0 ;  /* 0xffffffc02d000836 */ /* 0x000fe20000000000 */
[----:B------:R-:W-:Y:S01]  /*bfe0*/  LOP3.LUT R25, R24, 0xfffffffe, RZ, 0xc0, !PT ;  /* 0xfffffffe18197812 */ /* 0x000fe200078ec0ff */
[----:B--2---:R-:W-:Y:S01]  /*bff0*/  IMAD.MOV.U32 R39, RZ, RZ, R26 ;  /* 0x000000ffff277224 */ /* 0x004fe200078e001a */
[----:B------:R-:W-:Y:S01]  /*c000*/  SHF.R.U64 R56, R4, 0x10, R5 ;  /* 0x0000001004387819 */ /* 0x000fe20000001205 */
[----:B------:R-:W-:Y:S01]  /*c010*/  IMAD.MOV.U32 R40, RZ, RZ, R27 ;  /* 0x000000ffff287224 */ /* 0x000fe200078e001b */
[----:B------:R-:W-:Y:S01]  /*c020*/  SHF.R.U32.HI R59, RZ, 0x10, R5 ;  /* 0x00000010ff3b7819 */ /* 0x000fe20000011605 */
[----:B------:R-:W-:Y:S01]  /*c030*/  IMAD.IADD R25, R206, 0x1, -R25 ;  /* 0x00000001ce197824 */ /* 0x000fe200078e0a19 */
[--C-:B------:R-:W-:Y:S01]  /*c040*/  SHF.R.U64 R26, R26, 0x10, R27.reuse ;  /* 0x000000101a1a7819 */ /* 0x100fe2000000121b */
[----:B------:R-:W-:Y:S01]  /*c050*/  IMAD.MOV.U32 R41, RZ, RZ, R28 ;  /* 0x000000ffff297224 */ /* 0x000fe200078e001c */
[----:B------:R-:W-:Y:S01]  /*c060*/  SHF.R.U32.HI R27, RZ, 0x10, R27 ;  /* 0x00000010ff1b7819 */ /* 0x000fe2000001161b */
[--C-:B-1----:R-:W-:Y:S01]  /*c070*/  IMAD.MOV.U32 R42, RZ, RZ, R29.reuse ;  /* 0x000000ffff2a7224 */ /* 0x102fe200078e001d */
[----:B------:R-:W-:Y:S01]  /*c080*/  SHF.L.U32 R5, R25, 0x1f, RZ ;  /* 0x0000001f19057819 */ /* 0x000fe200000006ff */
[----:B------:R-:W-:Y:S01]  /*c090*/  IMAD.MOV.U32 R46, RZ, RZ, R32 ;  /* 0x000000ffff2e7224 */ /* 0x000fe200078e0020 */
[----:B------:R-:W-:Y:S01]  /*c0a0*/  SHF.R.U64 R62, R28, 0x10, R29 ;  /* 0x000000101c3e7819 */ /* 0x000fe2000000121d */
[----:B------:R-:W-:Y:S01]  /*c0b0*/  IMAD.MOV.U32 R47, RZ, RZ, R33 ;  /* 0x000000ffff2f7224 */ /* 0x000fe200078e0021 */
[----:B------:R-:W0:Y:S01]  /*c0c0*/  SYNCS.PHASECHK.TRANS64.TRYWAIT P0, [R2+URZ+0x34800], R5 ;  /* 0x03480005020075a7 */ /* 0x000e22000800017f */
[----:B------:R-:W-:Y:S01]  /*c0d0*/  SHF.R.U32.HI R65, RZ, 0x10, R29 ;  /* 0x00000010ff417819 */ /* 0x000fe2000001161d */
[----:B---3--:R-:W-:Y:S01]  /*c0e0*/  IMAD.MOV.U32 R44, RZ, RZ, R30 ;  /* 0x000000ffff2c7224 */ /* 0x008fe200078e001e */
[----:B------:R-:W-:Y:S01]  /*c0f0*/  SHF.R.U64 R61, R32, 0x10, R33 ;  /* 0x00000010203d7819 */ /* 0x000fe20000001221 */
[----:B------:R-:W-:Y:S01]  /*c100*/  IMAD.MOV.U32 R45, RZ, RZ, R31 ;  /* 0x000000ffff2d7224 */ /* 0x000fe200078e001f */
[----:B------:R-:W-:Y:S01]  /*c110*/  SHF.R.U32.HI R58, RZ, 0x10, R33 ;  /* 0x00000010ff3a7819 */ /* 0x000fe20000011621 */
[----:B----4-:R-:W-:Y:S01]  /*c120*/  IMAD.MOV.U32 R37, RZ, RZ, R4 ;  /* 0x000000ffff257224 */ /* 0x010fe200078e0004 */
[----:B------:R-:W-:Y:S01]  /*c130*/  PRMT R27, R40, 0x5410, R27 ;  /* 0x00005410281b7816 */ /* 0x000fe2000000001b */
[----:B------:R-:W-:Y:S01]  /*c140*/  IMAD.MOV.U32 R32, RZ, RZ, R6 ;  /* 0x000000ffff207224 */ /* 0x000fe200078e0006 */
[----:B------:R-:W-:Y:S01]  /*c150*/  SHF.R.U64 R63, R30, 0x10, R31 ;  /* 0x000000101e3f7819 */ /* 0x000fe2000000121f */
[----:B------:R-:W-:Y:S01]  /*c160*/  IMAD.MOV.U32 R33, RZ, RZ, R7 ;  /* 0x000000ffff217224 */ /* 0x000fe200078e0007 */
[----:B------:R-:W-:Y:S01]  /*c170*/  SHF.R.U32.HI R60, RZ, 0x10, R31 ;  /* 0x00000010ff3c7819 */ /* 0x000fe2000001161f */
        /* <DEDUP_REMOVED lines=8> */
[----:B------:R-:W-:Y:S01]  /*c200*/  BSSY B1, `(.L_x_550) ;  /* 0x0000021000017945 */ /* 0x000fe20003800000 */
[--C-:B------:R-:W-:Y:S01]  /*c210*/  SHF.R.U64 R53, R10, 0x10, R11.reuse ;  /* 0x000000100a357819 */ /* 0x100fe2000000120b */
[----:B------:R-:W-:Y:S01]  /*c220*/  IMAD.MOV.U32 R4, RZ, RZ, R12 ;  /* 0x000000ffff047224 */ /* 0x000fe200078e000c */
[----:B------:R-:W-:Y:S01]  /*c230*/  SHF.R.U32.HI R50, RZ, 0x10, R11 ;  /* 0x00000010ff327819 */ /* 0x000fe2000001160b */
[--C-:B------:R-:W-:Y:S01]  /*c240*/  IMAD.MOV.U32 R6, RZ, RZ, R13.reuse ;  /* 0x000000ffff067224 */ /* 0x100fe200078e000d */
[----:B------:R-:W-:Y:S01]  /*c250*/  VIMNMX R40, R43, 0x80, PT ;  /* 0x000000802b287848 */ /* 0x000fe20003fe0100 */
[----:B------:R-:W-:Y:S01]  /*c260*/  IMAD.MOV.U32 R10, RZ, RZ, R14 ;  /* 0x000000ffff0a7224 */ /* 0x000fe200078e000e */
[----:B------:R-:W-:Y:S01]  /*c270*/  SHF.R.U64 R51, R12, 0x10, R13 ;  /* 0x000000100c337819 */ /* 0x000fe2000000120d */
[----:B------:R-:W-:Y:S01]  /*c280*/  IMAD.MOV.U32 R11, RZ, RZ, R15 ;  /* 0x000000ffff0b7224 */ /* 0x000fe200078e000f */
[----:B------:R-:W-:-:S02]  /*c290*/  SHF.R.U32.HI R49, RZ, 0x10, R13 ;  /* 0x00000010ff317819 */ /* 0x000fc4000001160d */
[----:B------:R-:W-:Y:S02]  /*c2a0*/  PRMT R30, R20, 0x5410, R67 ;  /* 0x00005410141e7816 */ /* 0x000fe40000000043 */
[----:B------:R-:W-:Y:S02]  /*c2b0*/  PRMT R31, R21, 0x5410, R64 ;  /* 0x00005410151f7816 */ /* 0x000fe40000000040 */
[--C-:B------:R-:W-:Y:S02]  /*c2c0*/  SHF.R.U64 R7, R14, 0x10, R15.reuse ;  /* 0x000000100e077819 */ /* 0x100fe4000000120f */
[----:B------:R-:W-:Y:S02]  /*c2d0*/  SHF.R.U32.HI R48, RZ, 0x10, R15 ;  /* 0x00000010ff307819 */ /* 0x000fe4000001160f */
[----:B------:R-:W-:Y:S02]  /*c2e0*/  PRMT R34, R34, 0x5410, R69 ;  /* 0x0000541022227816 */ /* 0x000fe40000000045 */
[----:B------:R-:W-:-:S02]  /*c2f0*/  PRMT R35, R35, 0x5410, R66 ;  /* 0x0000541023237816 */ /* 0x000fc40000000042 */
[----:B------:R-:W-:Y:S02]  /*c300*/  PRMT R26, R39, 0x5410, R26 ;  /* 0x00005410271a7816 */ /* 0x000fe4000000001a */
[----:B------:R-:W-:Y:S02]  /*c310*/  PRMT R20, R41, 0x5410, R62 ;  /* 0x0000541029147816 */ /* 0x000fe4000000003e */
[----:B------:R-:W-:Y:S02]  /*c320*/  PRMT R21, R42, 0x5410, R65 ;  /* 0x000054102a157816 */ /* 0x000fe40000000041 */
[----:B------:R-:W-:Y:S02]  /*c330*/  PRMT R12, R44, 0x5410, R63 ;  /* 0x000054102c0c7816 */ /* 0x000fe4000000003f */
[----:B------:R-:W-:Y:S02]  /*c340*/  PRMT R13, R45, 0x5410, R60 ;  /* 0x000054102d0d7816 */ /* 0x000fe4000000003c */
[----:B------:R-:W-:-:S02]  /*c350*/  PRMT R8, R46, 0x5410, R61 ;  /* 0x000054102e087816 */ /* 0x000fc4000000003d */
[----:B------:R-:W-:Y:S02]  /*c360*/  PRMT R9, R47, 0x5410, R58 ;  /* 0x000054102f097816 */ /* 0x000fe4000000003a */
[----:B------:R-:W-:Y:S02]  /*c370*/  PRMT R37, R37, 0x5410, R56 ;  /* 0x0000541025257816 */ /* 0x000fe40000000038 */
[----:B------:R-:W-:Y:S02]  /*c380*/  ISETP.GE.AND P1, PT, R17, R40, PT ;  /* 0x000000281100720c */ /* 0x000fe40003f26270 */
[----:B------:R-:W-:Y:S02]  /*c390*/  PRMT R38, R38, 0x5410, R59 ;  /* 0x0000541026267816 */ /* 0x000fe4000000003b */
[----:B------:R-:W-:Y:S02]  /*c3a0*/  PRMT R32, R32, 0x5410, R57 ;  /* 0x0000541020207816 */ /* 0x000fe40000000039 */
[----:B------:R-:W-:-:S02]  /*c3b0*/  PRMT R33, R33, 0x5410, R54 ;  /* 0x0000541021217816 */ /* 0x000fc40000000036 */
[----:B------:R-:W-:Y:S02]  /*c3c0*/  PRMT R28, R28, 0x5410, R55 ;  /* 0x000054101c1c7816 */ /* 0x000fe40000000037 */
[----:B------:R-:W-:Y:S02]  /*c3d0*/  PRMT R29, R29, 0x5410, R52 ;  /* 0x000054101d1d7816 */ /* 0x000fe40000000034 */
[----:B------:R-:W-:Y:S02]  /*c3e0*/  PRMT R24, R24, 0x5410, R53 ;  /* 0x0000541018187816 */ /* 0x000fe40000000035 */
[----:B------:R-:W-:Y:S01]  /*c3f0*/  PRMT R25, R25, 0x5410, R50 ;  /* 0x0000541019197816 */ /* 0x000fe20000000032 */
[----:B0-----:R-:W-:Y:S06]  /*c400*/  @!P0 BRA `(.L_x_551) ;  /* 0x0000015c00148947 */ /* 0x001fec0003800000 */
.L_x_809:
[----:B------:R-:W-:Y:S05]  /*c410*/  BSYNC B1 ;  /* 0x0000000000017941 */ /* 0x000fea0003800000 */
.L_x_550:
[----:B------:R-:W-:Y:S01]  /*c420*/  BSSY B1, `(.L_x_552) ;  /* 0x0000101000017945 */ /* 0x000fe20003800000 */
[----:B------:R-:W-:Y:S02]  /*c430*/  PRMT R14, R4, 0x5410, R51 ;  /* 0x00005410040e7816 */ /* 0x000fe40000000033 */
[----:B------:R-:W-:Y:S02]  /*c440*/  PRMT R15, R6, 0x5410, R49 ;  /* 0x00005410060f7816 */ /* 0x000fe40000000031 */
[----:B------:R-:W-:Y:S02]  /*c450*/  PRMT R10, R10, 0x5410, R7 ;  /* 0x000054100a0a7816 */ /* 0x000fe40000000007 */
[----:B------:R-:W-:Y:S01]  /*c460*/  PRMT R11, R11, 0x5410, R48 ;  /* 0x000054100b0b7816 */ /* 0x000fe20000000030 */
[----:B------:R-:W-:Y:S06]  /*c470*/  @P1 BRA `(.L_x_553) ;  /* 0x0000000c00ec1947 */ /* 0x000fec0003800000 */
[----:B0-----:R-:W0:Y:S01]  /*c480*/  LDC R5, c[0x0][0x3f4] ;  /* 0x0000fd00ff057b82 */ /* 0x001e220000000800 */
[----:B------:R-:W-:Y:S01]  /*c490*/  BSSY B2, `(.L_x_554) ;  /* 0x000002e000027945 */ /* 0x000fe20003800000 */
[-C--:B0-----:R-:W-:Y:S02]  /*c4a0*/  ISETP.GE.AND P0, PT, R22, R5.reuse, PT ;  /* 0x000000051600720c */ /* 0x081fe40003f06270 */
[-C--:B------:R-:W-:Y:S02]  /*c4b0*/  ISETP.GE.AND P1, PT, R187, R5.reuse, PT ;  /* 0x00000005bb00720c */ /* 0x080fe40003f26270 */
[-C--:B------:R-:W-:Y:S02]  /*c4c0*/  ISETP.GE.AND P2, PT, R186, R5.reuse, PT ;  /* 0x00000005ba00720c */ /* 0x080fe40003f46270 */
[-C--:B------:R-:W-:Y:S02]  /*c4d0*/  ISETP.GE.AND P3, PT, R189, R5.reuse, PT ;  /* 0x00000005bd00720c */ /* 0x080fe40003f66270 */
[----:B------:R-:W-:-:S02]  /*c4e0*/  ISETP.GE.AND P4, PT, R188, R5, PT ;  /* 0x00000005bc00720c */ /* 0x000fc40003f86270 */
[----:B------:R-:W-:-:S03]  /*c4f0*/  ISETP.GE.AND P5, PT, R190, R5, PT ;  /* 0x00000005be00720c */ /* 0x000fc60003fa6270 */
[----:B------:R-:W-:Y:S10]  /*c500*/  @P0 BRA `(.L_x_555) ;  /* 0x0000000000980947 */ /* 0x000ff40003800000 */
[----:B------:R-:W0:Y:S01]  /*c510*/  LDS.128 R4, [R3+0x10400] ;  /* 0x0104000003047984 */ /* 0x000e220000000c00 */
[C---:B------:R-:W-:Y:S01]  /*c520*/  IMAD.U32 R45, R37.reuse, 0x10000, RZ ;  /* 0x00010000252d7824 */ /* 0x040fe200078e00ff */
[----:B------:R-:W-:Y:S01]  /*c530*/  LOP3.LUT R48, R37, 0xffff0000, RZ, 0xc0, !PT ;  /* 0xffff000025307812 */ /* 0x000fe200078ec0ff */
[C---:B------:R-:W-:Y:S01]  /*c540*/  IMAD.U32 R44, R34.reuse, 0x10000, RZ ;  /* 0x00010000222c7824 */ /* 0x040fe200078e00ff */
[----:B------:R-:W-:Y:S01]  /*c550*/  LOP3.LUT R46, R34, 0xffff0000, RZ, 0xc0, !PT ;  /* 0xffff0000222e7812 */ /* 0x000fe200078ec0ff */
[C---:B0-----:R-:W-:Y:S01]  /*c560*/  IMAD.U32 R39, R4.reuse, 0x10000, RZ ;  /* 0x0001000004277824 */ /* 0x041fe200078e00ff */
[----:B------:R-:W-:Y:S01]  /*c570*/  LOP3.LUT R4, R4, 0xffff0000, RZ, 0xc0, !PT ;  /* 0xffff000004047812 */ /* 0x000fe200078ec0ff */
[C---:B------:R-:W-:Y:S01]  /*c580*/  IMAD.U32 R41, R5.reuse, 0x10000, RZ ;  /* 0x0001000005297824 */ /* 0x040fe200078e00ff */
[----:B------:R-:W-:Y:S01]  /*c590*/  LOP3.LUT R5, R5, 0xffff0000, RZ, 0xc0, !PT ;  /* 0xffff000005057812 */ /* 0x000fe200078ec0ff */
[C---:B------:R-:W-:Y:S01]  /*c5a0*/  IMAD.U32 R42, R6.reuse, 0x10000, RZ ;  /* 0x00010000062a7824 */ /* 0x040fe200078e00ff */
[----:B------:R-:W-:Y:S01]  /*c5b0*/  LOP3.LUT R6, R6, 0xffff0000, RZ, 0xc0, !PT ;  /* 0xffff000006067812 */ /* 0x000fe200078ec0ff */
[C---:B------:R-:W-:Y:S01]  /*c5c0*/  FMUL.FTZ R50, R4.reuse, R45 ;  /* 0x0000002d04327220 */ /* 0x040fe20000410000 */
[----:B------:R-:W-:Y:S01]  /*c5d0*/  FMUL.FTZ R4, R4, R44 ;  /* 0x0000002c04047220 */ /* 0x000fe20000410000 */
[----:B------:R-:W-:-:S02]  /*c5e0*/  IMAD.U32 R43, R7, 0x10000, RZ ;  /* 0x00010000072b7824 */ /* 0x000fc400078e00ff */
[----:B------:R-:W-:Y:S01]  /*c5f0*/  FMUL.FTZ R52, R5, R48 ;  /* 0x0000003005347220 */ /* 0x000fe20000410000 */
[C---:B------:R-:W-:Y:S01]  /*c600*/  FFMA.FTZ R50, R39.reuse, R44, -R50 ;  /* 0x0000002c27327223 */ /* 0x040fe20000010832 */
[----:B------:R-:W-:Y:S01]  /*c610*/  FFMA.FTZ R45, R39, R45, R4 ;  /* 0x0000002d272d7223 */ /* 0x000fe20000010004 */
[----:B------:R-:W-:Y:S01]  /*c620*/  LOP3.LUT R7, R7, 0xffff0000, RZ, 0xc0, !PT ;  /* 0xffff000007077812 */ /* 0x000fe200078ec0ff */
[-C--:B------:R-:W-:Y:S01]  /*c630*/  FMUL.FTZ R54, R5, R46.reuse ;  /* 0x0000002e05367220 */ /* 0x080fe20000410000 */
[C---:B------:R-:W-:Y:S01]  /*c640*/  LOP3.LUT R44, R38.reuse, 0xffff0000, RZ, 0xc0, !PT ;  /* 0xffff0000262c7812 */ /* 0x040fe200078ec0ff */
[----:B------:R-:W-:Y:S01]  /*c650*/  IMAD.U32 R39, R38, 0x10000, RZ ;  /* 0x0001000026277824 */ /* 0x000fe200078e00ff */
[C---:B------:R-:W-:Y:S01]  /*c660*/  LOP3.LUT R4, R35.reuse, 0xffff0000, RZ, 0xc0, !PT ;  /* 0xffff000023047812 */ /* 0x040fe200078ec0ff */
[----:B------:R-:W-:Y:S02]  /*c670*/  IMAD.U32 R5, R35, 0x10000, RZ ;  /* 0x0001000023057824 */ /* 0x000fe400078e00ff */
[C---:B------:R-:W-:Y:S01]  /*c680*/  FFMA.FTZ R52, R41.reuse, R46, -R52 ;  /* 0x0000002e29347223 */ /* 0x040fe20000010834 */
[----:B------:R-:W-:Y:S01]  /*c690*/  FFMA.FTZ R41, R41, R48, R54 ;  /* 0x0000003029297223 */ /* 0x000fe20000010036 */
[C---:B------:R-:W-:Y:S01]  /*c6a0*/  FMUL.FTZ R47, R6.reuse, R39 ;  /* 0x00000027062f7220 */ /* 0x040fe20000410000 */
[-C--:B------:R-:W-:Y:S01]  /*c6b0*/  FMUL.FTZ R46, R6, R5.reuse ;  /* 0x00000005062e7220 */ /* 0x080fe20000410000 */
[C---:B------:R-:W-:Y:S01]  /*c6c0*/  FMUL.FTZ R48, R7.reuse, R44 ;  /* 0x0000002c07307220 */ /* 0x040fe20000410000 */
[-C--:B------:R-:W-:Y:S01]  /*c6d0*/  FMUL.FTZ R49, R7, R4.reuse ;  /* 0x0000000407317220 */ /* 0x080fe20000410000 */
[C---:B------:R-:W-:Y:S01]  /*c6e0*/  FFMA.FTZ R6, R42.reuse, R5, -R47 ;  /* 0x000000052a067223 */ /* 0x040fe2000001082f */
[----:B------:R-:W-:Y:S01]  /*c6f0*/  FFMA.FTZ R39, R42, R39, R46 ;  /* 0x000000272a277223 */ /* 0x000fe2000001002e */
[C---:B------:R-:W-:Y:S01]  /*c700*/  FFMA.FTZ R7, R43.reuse, R4, -R48 ;  /* 0x000000042b077223 */ /* 0x040fe20000010830 */
[----:B------:R-:W-:Y:S01]  /*c710*/  FFMA.FTZ R44, R43, R44, R49 ;  /* 0x0000002c2b2c7223 */ /* 0x000fe20000010031 */
[----:B------:R-:W-:-:S02]  /*c720*/  F2FP.BF16.F32.PACK_AB R4, R45, R50 ;  /* 0x000000322d04723e */ /* 0x000fc400000010ff */
[----:B------:R-:W-:Y:S02]  /*c730*/  F2FP.BF16.F32.PACK_AB R5, R41, R52 ;  /* 0x000000342905723e */ /* 0x000fe400000010ff */
[----:B------:R-:W-:Y:S02]  /*c740*/  F2FP.BF16.F32.PACK_AB R6, R39, R6 ;  /* 0x000000062706723e */ /* 0x000fe400000010ff */
[----:B------:R-:W-:-:S05]  /*c750*/  F2FP.BF16.F32.PACK_AB R7, R44, R7 ;  /* 0x000000072c07723e */ /* 0x000fca00000010ff */
[----:B------:R0:W-:Y:S02]  /*c760*/  STS.128 [R3+0x10400], R4 ;  /* 0x0104000403007388 */ /* 0x0001e40000000c00 */
.L_x_555:
[----:B------:R-:W-:Y:S05]  /*c770*/  BSYNC B2 ;  /* 0x0000000000027941 */ /* 0x000fea0003800000 */
.L_x_554:
[----:B------:R-:W-:Y:S04]  /*c780*/  BSSY B2, `(.L_x_556) ;  /* 0x0000028000027945 */ /* 0x000fe80003800000 */
[----:B------:R-:W-:Y:S05]  /*c790*/  @P1 BRA `(.L_x_557) ;  /* 0x0000000000981947 */ /* 0x000fea0003800000 */
[----:B0-----:R-:W0:Y:S01]  /*c7a0*/  LDS.128 R4, [R0] ;  /* 0x0000000000047984 */ /* 0x001e220000000c00 */
        /* <DEDUP_REMOVED lines=36> */
[----:B------:R1:W-:Y:S02]  /*c9f0*/  STS.128 [R0], R4 ;  /* 0x0000000400007388 */ /* 0x0003e40000000c00 */
.L_x_557:
[----:B------:R-:W-:Y:S05]  /*ca00*/  BSYNC B2 ;  /* 0x0000000000027941 */ /* 0x000fea0003800000 */
.L_x_556:
[----:B------:R-:W-:Y:S04]  /*ca10*/  BSSY B2, `(.L_x_558) ;  /* 0x0000028000027945 */ /* 0x000fe80003800000 */
[----:B------:R-:W-:Y:S05]  /*ca20*/  @P2 BRA `(.L_x_559) ;  /* 0x0000000000982947 */ /* 0x000fea0003800000 */
[----:B01----:R-:W0:Y:S01]  /*ca30*/  LDS.128 R4, [R3+0x14400] ;  /* 0x0144000003047984 */ /* 0x003e220000000c00 */
        /* <DEDUP_REMOVED lines=37> */
.L_x_559:
[----:B------:R-:W-:Y:S05]  /*cc90*/  BSYNC B2 ;  /* 0x0000000000027941 */ /* 0x000fea0003800000 */
.L_x_558:
[----:B------:R-:W-:Y:S04]  /*cca0*/  BSSY B2, `(.L_x_560) ;  /* 0x0000028000027945 */ /* 0x000fe80003800000 */
[----:B------:R-:W-:Y:S05]  /*ccb0*/  @P3 BRA `(.L_x_561) ;  /* 0x0000000000983947 */ /* 0x000fea0003800000 */
[----:B012---:R-:W0:Y:S01]  /*ccc0*/  LDS.128 R4, [R0+0x4000] ;  /* 0x0040000000047984 */ /* 0x007e220000000c00 */
        /* <DEDUP_REMOVED lines=37> */
.L_x_561:
[----:B------:R-:W-:Y:S05]  /*cf20*/  BSYNC B2 ;  /* 0x0000000000027941 */ /* 0x000fea0003800000 */
.L_x_560:
[----:B------:R-:W-:Y:S04]  /*cf30*/  BSSY B2, `(.L_x_562) ;  /* 0x0000028000027945 */ /* 0x000fe80003800000 */
[----:B------:R-:W-:Y:S05]  /*cf40*/  @P4 BRA `(.L_x_563) ;  /* 0x0000000000984947 */ /* 0x000fea0003800000 */
[----:B0123--:R-:W0:Y:S01]  /*cf50*/  LDS.128 R4, [R3+0x18400] ;  /* 0x0184000003047984 */ /* 0x00fe220000000c00 */
        /* <DEDUP_REMOVED lines=37> */
.L_x_563:
[----:B------:R-:W-:Y:S05]  /*d1b0*/  BSYNC B2 ;  /* 0x0000000000027941 */ /* 0x000fea0003800000 */
.L_x_562:
[----:B------:R-:W-:Y:S05]  /*d1c0*/  @P5 BRA `(.L_x_553) ;  /* 0x0000000000985947 */ /* 0x000fea0003800000 */
[----:B01234-:R-:W0:Y:S01]  /*d1d0*/  LDS.128 R4, [R0+0x8000] ;  /* 0x0080000000047984 */ /* 0x01fe220000000c00 */
        /* <DEDUP_REMOVED lines=37> */
.L_x_553:
[----:B------:R-:W-:Y:S05]  /*d430*/  BSYNC B1 ;  /* 0x0000000000017941 */ /* 0x000fea0003800000 */
.L_x_552:
[----:B------:R-:W-:-:S13]  /*d440*/  ISETP.GE.AND P0, PT, R207, R40, PT ;  /* 0x00000028cf00720c */ /* 0x000fda0003f06270 */
[----:B------:R-:W-:Y:S05]  /*d450*/  @P0 BRA `(.L_x_564) ;  /* 0x0000003800dc0947 */ /* 0x000fea0003800000 */
[----:B01234-:R-:W0:Y:S01]  /*d460*/  LDC R5, c[0x0][0x3f4] ;  /* 0x0000fd00ff057b82 */ /* 0x01fe220000000800 */
        /* <DEDUP_REMOVED lines=12> */
[----:B------:R-:W-:Y:S02]  /*d530*/  LOP3.LUT R46, R34, 0xffff0000, RZ, 0xc0, !PT ;  /* 0xffff0000222e7812 */ /* 0x000fe400078ec0ff */
[----:B------:R-:W-:Y:S01]  /*d540*/  LOP3.LUT R47, R38, 0xffff0000, RZ, 0xc0, !PT ;  /* 0xffff0000262f7812 */ /* 0x000fe200078ec0ff */
[C---:B0-----:R-:W-:Y:S01]  /*d550*/  IMAD.U32 R39, R4.reuse, 0x10000, RZ ;  /* 0x0001000004277824 */ /* 0x041fe200078e00ff */
[----:B------:R-:W-:Y:S01]  /*d560*/  LOP3.LUT R4, R4, 0xffff0000, RZ, 0xc0, !PT ;  /* 0xffff000004047812 */ /* 0x000fe200078ec0ff */
[C---:B------:R-:W-:Y:S01]  /*d570*/  IMAD.U32 R40, R5.reuse, 0x10000, RZ ;  /* 0x0001000005287824 */ /* 0x040fe200078e00ff */
[----:B------:R-:W-:Y:S01]  /*d580*/  LOP3.LUT R5, R5, 0xffff0000, RZ, 0xc0, !PT ;  /* 0xffff000005057812 */ /* 0x000fe200078ec0ff */
[C---:B------:R-:W-:Y:S01]  /*d590*/  IMAD.U32 R34, R6.reuse, 0x10000, RZ ;  /* 0x0001000006227824 */ /* 0x040fe200078e00ff */
[----:B------:R-:W-:Y:S01]  /*d5a0*/  LOP3.LUT R6, R6, 0xffff0000, RZ, 0xc0, !PT ;  /* 0xffff000006067812 */ /* 0x000fe200078ec0ff */
[-C--:B------:R-:W-:Y:S01]  /*d5b0*/  FMUL.FTZ R42, R45, R4.reuse ;  /* 0x000000042d2a7220 */ /* 0x080fe20000410000 */
[----:B------:R-:W-:Y:S01]  /*d5c0*/  FMUL.FTZ R44, R43, R4 ;  /* 0x000000042b2c7220 */ /* 0x000fe20000410000 */
[----:B------:R-:W-:Y:S01]  /*d5d0*/  FMUL.FTZ R41, R48, R5 ;  /* 0x0000000530297220 */ /* 0x000fe20000410000 */
[----:B------:R-:W-:-:S02]  /*d5e0*/  IMAD.U32 R37, R7, 0x10000, RZ ;  /* 0x0001000007257824 */ /* 0x000fc400078e00ff */
[-C--:B------:R-:W-:Y:S01]  /*d5f0*/  FFMA.FTZ R4, R43, R39.reuse, -R42 ;  /* 0x000000272b047223 */ /* 0x080fe2000001082a */
[----:B------:R-:W-:Y:S01]  /*d600*/  FFMA.FTZ R39, R45, R39, R44 ;  /* 0x000000272d277223 */ /* 0x000fe2000001002c */
[C---:B------:R-:W-:Y:S01]  /*d610*/  FMUL.FTZ R43, R46.reuse, R5 ;  /* 0x000000052e2b7220 */ /* 0x040fe20000410000 */
[----:B------:R-:W-:Y:S01]  /*d620*/  LOP3.LUT R7, R7, 0xffff0000, RZ, 0xc0, !PT ;  /* 0xffff000007077812 */ /* 0x000fe200078ec0ff */
[-C--:B------:R-:W-:Y:S01]  /*d630*/  FFMA.FTZ R5, R46, R40.reuse, -R41 ;  /* 0x000000282e057223 */ /* 0x080fe20000010829 */
[C---:B------:R-:W-:Y:S01]  /*d640*/  LOP3.LUT R45, R35.reuse, 0xffff0000, RZ, 0xc0, !PT ;  /* 0xffff0000232d7812 */ /* 0x040fe200078ec0ff */
[----:B------:R-:W-:Y:S02]  /*d650*/  IMAD.U32 R46, R38, 0x10000, RZ ;  /* 0x00010000262e7824 */ /* 0x000fe400078e00ff */
[----:B------:R-:W-:Y:S01]  /*d660*/  FFMA.FTZ R40, R48, R40, R43 ;  /* 0x0000002830287223 */ /* 0x000fe2000001002b */
[----:B------:R-:W-:Y:S02]  /*d670*/  IMAD.U32 R44, R35, 0x10000, RZ ;  /* 0x00010000232c7824 */ /* 0x000fe400078e00ff */
[-C--:B------:R-:W-:Y:S01]  /*d680*/  FMUL.FTZ R38, R47, R7.reuse ;  /* 0x000000072f267220 */ /* 0x080fe20000410000 */
[-C--:B------:R-:W-:Y:S01]  /*d690*/  FMUL.FTZ R35, R46, R6.reuse ;  /* 0x000000062e237220 */ /* 0x080fe20000410000 */
[C---:B------:R-:W-:Y:S01]  /*d6a0*/  FMUL.FTZ R42, R45.reuse, R7 ;  /* 0x000000072d2a7220 */ /* 0x040fe20000410000 */
[C---:B------:R-:W-:Y:S01]  /*d6b0*/  FMUL.FTZ R41, R44.reuse, R6 ;  /* 0x000000062c297220 */ /* 0x040fe20000410000 */
[-C--:B------:R-:W-:Y:S01]  /*d6c0*/  FFMA.FTZ R7, R45, R37.reuse, -R38 ;  /* 0x000000252d077223 */ /* 0x080fe20000010826 */
[-C--:B------:R-:W-:Y:S01]  /*d6d0*/  FFMA.FTZ R6, R44, R34.reuse, -R35 ;  /* 0x000000222c067223 */ /* 0x080fe20000010823 */
[----:B------:R-:W-:Y:S01]  /*d6e0*/  FFMA.FTZ R42, R47, R37, R42 ;  /* 0x000000252f2a7223 */ /* 0x000fe2000001002a */
[----:B------:R-:W-:Y:S01]  /*d6f0*/  FFMA.FTZ R41, R46, R34, R41 ;  /* 0x000000222e297223 */ /* 0x000fe20000010029 */
[----:B------:R-:W-:-:S02]  /*d700*/  F2FP.BF16.F32.PACK_AB R4, R39, R4 ;  /* 0x000000042704723e */ /* 0x000fc400000010ff */
[----:B------:R-:W-:Y:S02]  /*d710*/  F2FP.BF16.F32.PACK_AB R5, R40, R5 ;  /* 0x000000052805723e */ /* 0x000fe400000010ff */
[----:B------:R-:W-:Y:S02]  /*d720*/  F2FP.BF16.F32.PACK_AB R6, R41, R6 ;  /* 0x000000062906723e */ /* 0x000fe400000010ff */
[----:B------:R-:W-:-:S05]  /*d730*/  F2FP.BF16.F32.PACK_AB R7, R42, R7 ;  /* 0x000000072a07723e */ /* 0x000fca00000010ff */
[----:B------:R0:W-:Y:S02]  /*d740*/  STS.128 [R3+0x12400], R4 ;  /* 0x0124000403007388 */ /* 0x0001e40000000c00 */
.L_x_566:
[----:B------:R-:W-:Y:S05]  /*d750*/  BSYNC B1 ;  /* 0x0000000000017941 */ /* 0x000fea0003800000 */
.L_x_565:
[----:B------:R-:W-:Y:S04]  /*d760*/  BSSY B1, `(.L_x_567) ;  /* 0x0000028000017945 */ /* 0x000fe80003800000 */
[----:B------:R-:W-:Y:S05]  /*d770*/  @P1 BRA `(.L_x_568) ;  /* 0x0000000000981947 */ /* 0x000fea0003800000 */
[----:B0-----:R-:W0:Y:S01]  /*d780*/  LDS.128 R4, [R0+0x2000] ;  /* 0x0020000000047984 */ /* 0x001e220000000c00 */
[----:B------:R-:W-:Y:S01]  /*d790*/  IMAD.U32 R40, R30, 0x10000, RZ ;  /* 0x000100001e287824 */ /* 0x000fe200078e00ff */
[C---:B------:R-:W-:Y:S01]  /*d7a0*/  LOP3.LUT R43, R32.reuse, 0xffff0000, RZ, 0xc0, !PT ;  /* 0xffff0000202b7812 */ /* 0x040fe200078ec0ff */
[----:B------:R-:W-:Y:S01]  /*d7b0*/  IMAD.U32 R42, R32, 0x10000, RZ ;  /* 0x00010000202a7824 */ /* 0x000fe200078e00ff */
        /* <DEDUP_REMOVED lines=17> */
[----:B------:R-:W-:Y:S01]  /*d8d0*/  LOP3.LUT R40, R31, 0xffff0000, RZ, 0xc0, !PT ;  /* 0xffff00001f287812 */ /* 0x000fe200078ec0ff */
[----:B------:R-:W-:Y:S02]  /*d8e0*/  IMAD.U32 R42, R33, 0x10000, RZ ;  /* 0x00010000212a7824 */ /* 0x000fe400078e00ff */
[----:B------:R-:W-:Y:S01]  /*d8f0*/  FFMA.FTZ R34, R43, R35, R34 ;  /* 0x000000232b227223 */ /* 0x000fe20000010022 */
[----:B------:R-:W-:Y:S02]  /*d900*/  IMAD.U32 R38, R31, 0x10000, RZ ;  /* 0x000100001f267824 */ /* 0x000fe400078e00ff */
[-C--:B------:R-:W-:Y:S01]  /*d910*/  FMUL.FTZ R35, R44, R7.reuse ;  /* 0x000000072c237220 */ /* 0x080fe20000410000 */
[-C--:B------:R-:W-:Y:S01]  /*d920*/  FMUL.FTZ R31, R42, R6.reuse ;  /* 0x000000062a1f7220 */ /* 0x080fe20000410000 */
[----:B------:R-:W-:Y:S01]  /*d930*/  FMUL.FTZ R37, R40, R7 ;  /* 0x0000000728257220 */ /* 0x000fe20000410000 */
        /* <DEDUP_REMOVED lines=8> */
[----:B------:R-:W-:-:S05]  /*d9c0*/  F2FP.BF16.F32.PACK_AB R7, R32, R7 ;  /* 0x000000072007723e */ /* 0x000fca00000010ff */
[----:B------:R1:W-:Y:S02]  /*d9d0*/  STS.128 [R0+0x2000], R4 ;  /* 0x0020000400007388 */ /* 0x0003e40000000c00 */
.L_x_568:
[----:B------:R-:W-:Y:S05]  /*d9e0*/  BSYNC B1 ;  /* 0x0000000000017941 */ /* 0x000fea0003800000 */
.L_x_567:
[----:B------:R-:W-:Y:S04]  /*d9f0*/  BSSY B1, `(.L_x_569) ;  /* 0x0000028000017945 */ /* 0x000fe80003800000 */
[----:B------:R-:W-:Y:S05]  /*da00*/  @P2 BRA `(.L_x_570) ;  /* 0x0000000000982947 */ /* 0x000fea0003800000 */
[----:B01----:R-:W0:Y:S01]  /*da10*/  LDS.128 R4, [R3+0x16400] ;  /* 0x0164000003047984 */ /* 0x003e220000000c00 */
        /* <DEDUP_REMOVED lines=37> */
.L_x_570:
[----:B------:R-:W-:Y:S05]  /*dc70*/  BSYNC B1 ;  /* 0x0000000000017941 */ /* 0x000fea0003800000 */
.L_x_569:
[----:B------:R-:W-:Y:S04]  /*dc80*/  BSSY B1, `(.L_x_571) ;  /* 0x0000028000017945 */ /* 0x000fe80003800000 */
[----:B------:R-:W-:Y:S05]  /*dc90*/  @P3 BRA `(.L_x_572) ;  /* 0x0000000000983947 */ /* 0x000fea0003800000 */
[----:B012---:R-:W0:Y:S01]  /*dca0*/  LDS.128 R4, [R0+0x6000] ;  /* 0x0060000000047984 */ /* 0x007e220000000c00 */
        /* <DEDUP_REMOVED lines=37> */
.L_x_572:
[----:B------:R-:W-:Y:S05]  /*df00*/  BSYNC B1 ;  /* 0x0000000000017941 */ /* 0x000fea0003800000 */
.L_x_571:
[----:B------:R-:W-:Y:S04]  /*df10*/  BSSY B1, `(.L_x_573) ;  /* 0x0000028000017945 */ /* 0x000fe80003800000 */
[----:B------:R-:W-:Y:S05]  /*df20*/  @P4 BRA `(.L_x_574) ;  /* 0x0000000000984947 */ /* 0x000fea0003800000 */
[----:B0123--:R-:W0:Y:S01]  /*df30*/  LDS.128 R4, [R3+0x1a400] ;  /* 0x01a4000003047984 */ /* 0x00fe220000000c00 */
        /* <DEDUP_REMOVED lines=37> */
.L_x_574:
[----:B------:R-:W-:Y:S05]  /*e190*/  BSYNC B1 ;  /* 0x0000000000017941 */ /* 0x000fea0003800000 */
.L_x_573:
[----:B------:R-:W-:Y:S05]  /*e1a0*/  @P5 BRA `(.L_x_564) ;  /* 0x0000002c00885947 */ /* 0x000fea0003800000 */
[----:B01234-:R-:W0:Y:S01]  /*e1b0*/  LDS.128 R4, [R0+0xa000] ;  /* 0x00a0000000047984 */ /* 0x01fe220000000c00 */
        /* <DEDUP_REMOVED lines=17> */
[----:B------:R-:W-:Y:S01]  /*e2d0*/  FMUL.FTZ R15, R24, R5 ;  /* 0x00000005180f7220 */ /* 0x000fe20000410000 */
        /* <DEDUP_REMOVED lines=18> */
[----:B------:R0:W-:Y:S01]  /*e400*/  STS.128 [R0+0xa000], R4 ;  /* 0x00a0000400007388 */ /* 0x0001e20000000c00 */
[----:B------:R-:W-:Y:S05]  /*e410*/  BRA `(.L_x_564) ;  /* 0x0000002800ec7947 */ /* 0x000fea0003800000 */
.L_x_546:
[----:B------:R-:W-:-:S03]  /*e420*/  UMOV UR4, 0xffffffff ;  /* 0xffffffff00047882 */ /* 0x000fc60000000000 */
[----:B------:R-:W-:Y:S05]  /*e430*/  BRA.DIV UR4, `(.L_x_575) ;  /* 0x0000013e041c7947 */ /* 0x000fea000b800000 */
[----:B------:R-:W0:Y:S04]  /*e440*/  SHFL.IDX PT, R41, R41, RZ, 0x1c1f ;  /* 0x001c1fff29297589 */ /* 0x000e2800000e0000 */
[----:B------:R1:W2:Y:S04]  /*e450*/  SHFL.IDX PT, R40, R39, RZ, 0x1c1f ;  /* 0x001c1fff27287589 */ /* 0x0002a800000e0000 */
[----:B------:R1:W3:Y:S04]  /*e460*/  SHFL.IDX PT, R21, R44, RZ, 0x1c1f ;  /* 0x001c1fff2c157589 */ /* 0x0002e800000e0000 */
[----:B------:R1:W4:Y:S02]  /*e470*/  SHFL.IDX PT, R20, R37, RZ, 0x1c1f ;  /* 0x001c1fff25147589 */ /* 0x00032400000e0000 */
.L_x_815:
[----:B------:R-:W-:Y:S01]  /*e480*/  ULDC UR4, c[0x0][0x448] ;  /* 0x0001120000047ab9 */ /* 0x000fe20000000800 */
[----:B------:R-:W-:Y:S01]  /*e490*/  BSSY B1, `(.L_x_576) ;  /* 0x0000031000017945 */ /* 0x000fe20003800000 */
[----:B-1----:R-:W-:Y:S01]  /*e4a0*/  IMAD R37, R150, UR4, RZ ;  /* 0x0000000496257c24 */ /* 0x002fe2000f8e02ff */
[----:B------:R-:W-:Y:S02]  /*e4b0*/  CS2R R4, SRZ ;  /* 0x0000000000047805 */ /* 0x000fe4000001ff00 */
[----:B------:R-:W-:Y:S02]  /*e4c0*/  CS2R R6, SRZ ;  /* 0x0000000000067805 */ /* 0x000fe4000001ff00 */
[----:B------:R-:W-:Y:S02]  /*e4d0*/  CS2R R8, SRZ ;  /* 0x0000000000087805 */ /* 0x000fe4000001ff00 */
[----:B------:R-:W-:Y:S02]  /*e4e0*/  CS2R R10, SRZ ;  /* 0x00000000000a7805 */ /* 0x000fe4000001ff00 */
[----:B------:R-:W-:Y:S01]  /*e4f0*/  ISETP.GE.AND P0, PT, R0, R37, PT ;  /* 0x000000250000720c */ /* 0x000fe20003f06270 */
[----:B------:R-:W-:Y:S01]  /*e500*/  IMAD R37, R145, -0x80, R37 ;  /* 0xffffff8091257824 */ /* 0x000fe200078e0225 */
[----:B------:R-:W-:-:S02]  /*e510*/  CS2R R12, SRZ ;  /* 0x00000000000c7805 */ /* 0x000fc4000001ff00 */
[----:B------:R-:W-:Y:S02]  /*e520*/  CS2R R14, SRZ ;  /* 0x00000000000e7805 */ /* 0x000fe4000001ff00 */
[----:B------:R-:W-:Y:S02]  /*e530*/  CS2R R24, SRZ ;  /* 0x0000000000187805 */ /* 0x000fe4000001ff00 */
[----:B------:R-:W-:Y:S02]  /*e540*/  CS2R R26, SRZ ;  /* 0x00000000001a7805 */ /* 0x000fe4000001ff00 */
[----:B------:R-:W-:Y:S02]  /*e550*/  CS2R R28, SRZ ;  /* 0x00000000001c7805 */ /* 0x000fe4000001ff00 */
[----:B------:R-:W-:Y:S02]  /*e560*/  CS2R R30, SRZ ;  /* 0x00000000001e7805 */ /* 0x000fe4000001ff00 */
[----:B------:R-:W-:-:S02]  /*e570*/  CS2R R32, SRZ ;  /* 0x0000000000207805 */ /* 0x000fc4000001ff00 */
[----:B------:R-:W-:Y:S01]  /*e580*/  CS2R R34, SRZ ;  /* 0x0000000000227805 */ /* 0x000fe2000001ff00 */
[----:B------:R-:W-:Y:S06]  /*e590*/  @P0 BRA `(.L_x_577) ;  /* 0x0000000000800947 */ /* 0x000fec0003800000 */
[C---:B------:R-:W-:Y:S01]  /*e5a0*/  VIADD R0, R18.reuse, 0x20 ;  /* 0x0000002012007836 */ /* 0x040fe20000000000 */
[----:B------:R-:W-:Y:S01]  /*e5b0*/  ULDC UR4, c[0x0][0x3f4] ;  /* 0x0000fd0000047ab9 */ /* 0x000fe20000000800 */
[C---:B------:R-:W-:Y:S01]  /*e5c0*/  VIADD R3, R18.reuse, 0x40 ;  /* 0x0000004012037836 */ /* 0x040fe20000000000 */
[----:B------:R-:W-:Y:S02]  /*e5d0*/  ISETP.GE.AND P0, PT, R18, UR4, PT ;  /* 0x0000000412007c0c */ /* 0x000fe4000bf06270 */
[----:B------:R-:W-:Y:S02]  /*e5e0*/  CS2R R24, SRZ ;  /* 0x0000000000187805 */ /* 0x000fe4000001ff00 */
[----:B------:R-:W-:Y:S02]  /*e5f0*/  ISETP.GE.AND P1, PT, R0, UR4, PT ;  /* 0x0000000400007c0c */ /* 0x000fe4000bf26270 */
[----:B------:R-:W-:Y:S02]  /*e600*/  CS2R R26, SRZ ;  /* 0x00000000001a7805 */ /* 0x000fe4000001ff00 */
[----:B------:R-:W-:-:S02]  /*e610*/  ISETP.GE.AND P2, PT, R3, UR4, PT ;  /* 0x0000000403007c0c */ /* 0x000fc4000bf46270 */
[----:B------:R-:W-:Y:S02]  /*e620*/  CS2R R4, SRZ ;  /* 0x0000000000047805 */ /* 0x000fe4000001ff00 */
[----:B------:R-:W-:Y:S02]  /*e630*/  CS2R R6, SRZ ;  /* 0x0000000000067805 */ /* 0x000fe4000001ff00 */
[----:B------:R-:W-:Y:S01]  /*e640*/  CS2R R28, SRZ ;  /* 0x00000000001c7805 */ /* 0x000fe2000001ff00 */
[----:B0-2---:R-:W-:-:S04]  /*e650*/  @!P0 IMAD.WIDE R12, R18, 0x2, R40 ;  /* 0x00000002120c8825 */ /* 0x005fc800078e0228 */
[----:B------:R-:W-:Y:S01]  /*e660*/  @!P1 IMAD.SHL.U32 R43, R229, 0x8, RZ ;  /* 0x00000008e52b9824 */ /* 0x000fe200078e00ff */
[----:B------:R0:W5:Y:S01]  /*e670*/  @!P0 LD.E.128 R24, desc[UR56][R12.64] ;  /* 0x000000380c188980 */ /* 0x000162000c101d00 */
[----:B------:R-:W-:Y:S01]  /*e680*/  @!P2 IMAD.SHL.U32 R45, R230, 0x8, RZ ;  /* 0x00000008e62da824 */ /* 0x000fe200078e00ff */
[----:B------:R-:W-:Y:S01]  /*e690*/  CS2R R30, SRZ ;  /* 0x00000000001e7805 */ /* 0x000fe2000001ff00 */
[--C-:B------:R-:W-:Y:S01]  /*e6a0*/  @!P1 IMAD.WIDE R38, R43, 0x2, R40.reuse ;  /* 0x000000022b269825 */ /* 0x100fe200078e0228 */
[----:B------:R-:W-:Y:S02]  /*e6b0*/  CS2R R8, SRZ ;  /* 0x0000000000087805 */ /* 0x000fe4000001ff00 */
[----:B------:R-:W-:Y:S02]  /*e6c0*/  CS2R R10, SRZ ;  /* 0x00000000000a7805 */ /* 0x000fe4000001ff00 */
[----:B------:R-:W-:Y:S01]  /*e6d0*/  CS2R R32, SRZ ;  /* 0x0000000000207805 */ /* 0x000fe2000001ff00 */
[----:B------:R-:W-:Y:S01]  /*e6e0*/  @!P2 IMAD.WIDE R40, R45, 0x2, R40 ;  /* 0x000000022d28a825 */ /* 0x000fe200078e0228 */
[----:B------:R-:W-:-:S02]  /*e6f0*/  CS2R R34, SRZ ;  /* 0x0000000000227805 */ /* 0x000fc4000001ff00 */
[----:B------:R-:W-:Y:S02]  /*e700*/  CS2R R14, SRZ ;  /* 0x00000000000e7805 */ /* 0x000fe4000001ff00 */
[----:B0-----:R-:W-:Y:S01]  /*e710*/  CS2R R12, SRZ ;  /* 0x00000000000c7805 */ /* 0x001fe2000001ff00 */
[--C-:B---34-:R-:W-:Y:S01]  /*e720*/  @!P1 IMAD.WIDE R42, R43, 0x2, R20.reuse ;  /* 0x000000022b2a9825 */ /* 0x118fe200078e0214 */
[----:B------:R1:W5:Y:S03]  /*e730*/  @!P1 LD.E.128 R28, desc[UR56][R38.64] ;  /* 0x00000038261c9980 */ /* 0x000366000c101d00 */
[--C-:B------:R-:W-:Y:S01]  /*e740*/  @!P2 IMAD.WIDE R44, R45, 0x2, R20.reuse ;  /* 0x000000022d2ca825 */ /* 0x100fe200078e0214 */
[----:B------:R1:W5:Y:S03]  /*e750*/  @!P1 LD.E.128 R8, desc[UR56][R42.64] ;  /* 0x000000382a089980 */ /* 0x000366000c101d00 */
[----:B------:R-:W-:Y:S01]  /*e760*/  @!P0 IMAD.WIDE R20, R18, 0x2, R20 ;  /* 0x0000000212148825 */ /* 0x000fe200078e0214 */
[----:B------:R1:W5:Y:S04]  /*e770*/  @!P2 LD.E.128 R32, desc[UR56][R40.64] ;  /* 0x000000382820a980 */ /* 0x000368000c101d00 */
[----:B------:R1:W5:Y:S04]  /*e780*/  @!P0 LD.E.128 R4, desc[UR56][R20.64] ;  /* 0x0000003814048980 */ /* 0x000368000c101d00 */
[----:B------:R1:W5:Y:S02]  /*e790*/  @!P2 LD.E.128 R12, desc[UR56][R44.64] ;  /* 0x000000382c0ca980 */ /* 0x000364000c101d00 */
.L_x_577:
[----:B------:R-:W-:Y:S05]  /*e7a0*/  BSYNC B1 ;  /* 0x0000000000017941 */ /* 0x000fea0003800000 */
.L_x_576:
[----:B-1--4-:R-:W-:Y:S01]  /*e7b0*/  LEA.HI R20, R206, R206, RZ, 0x1 ;  /* 0x000000cece147211 */ /* 0x012fe200078f08ff */
[--C-:B-----5:R-:W-:Y:S01]  /*e7c0*/  IMAD.MOV.U32 R38, RZ, RZ, R5.reuse ;  /* 0x000000ffff267224 */ /* 0x120fe200078e0005 */
[----:B------:R-:W-:Y:S01]  /*e7d0*/  SHF.R.U64 R55, R4, 0x10, R5 ;  /* 0x0000001004377819 */ /* 0x000fe20000001205 */
[----:B------:R-:W-:Y:S01]  /*e7e0*/  IMAD.MOV.U32 R3, RZ, RZ, R25 ;  /* 0x000000ffff037224 */ /* 0x000fe200078e0019 */
[----:B---3--:R-:W-:Y:S01]  /*e7f0*/  LOP3.LUT R21, R20, 0xfffffffe, RZ, 0xc0, !PT ;  /* 0xfffffffe14157812 */ /* 0x008fe200078ec0ff */
[----:B------:R-:W-:Y:S01]  /*e800*/  IMAD.MOV.U32 R42, RZ, RZ, R31 ;  /* 0x000000ffff2a7224 */ /* 0x000fe200078e001f */
[----:B------:R-:W-:Y:S01]  /*e810*/  SHF.R.U32.HI R53, RZ, 0x10, R5 ;  /* 0x00000010ff357819 */ /* 0x000fe20000011605 */
[----:B------:R-:W-:Y:S01]  /*e820*/  IMAD.MOV.U32 R0, RZ, RZ, R24 ;  /* 0x000000ffff007224 */ /* 0x000fe200078e0018 */
[----:B------:R-:W-:Y:S01]  /*e830*/  SHF.R.U64 R67, R24, 0x10, R25 ;  /* 0x0000001018437819 */ /* 0x000fe20000001219 */
[----:B------:R-:W-:Y:S01]  /*e840*/  IMAD.IADD R21, R206, 0x1, -R21 ;  /* 0x00000001ce157824 */ /* 0x000fe200078e0a15 */
[----:B------:R-:W-:Y:S01]  /*e850*/  SHF.R.U32.HI R64, RZ, 0x10, R25 ;  /* 0x00000010ff407819 */ /* 0x000fe20000011619 */
[--C-:B------:R-:W-:Y:S01]  /*e860*/  IMAD.MOV.U32 R25, RZ, RZ, R27.reuse ;  /* 0x000000ffff197224 */ /* 0x100fe200078e001b */
[----:B------:R-:W-:Y:S01]  /*e870*/  SHF.R.U64 R65, R26, 0x10, R27 ;  /* 0x000000101a417819 */ /* 0x000fe2000000121b */
[----:B------:R-:W-:Y:S01]  /*e880*/  IMAD.MOV.U32 R46, RZ, RZ, R35 ;  /* 0x000000ffff2e7224 */ /* 0x000fe200078e0023 */
[----:B------:R-:W-:Y:S01]  /*e890*/  SHF.L.U32 R5, R21, 0x1f, RZ ;  /* 0x0000001f15057819 */ /* 0x000fe200000006ff */
[----:B------:R-:W-:Y:S01]  /*e8a0*/  IMAD.MOV.U32 R24, RZ, RZ, R26 ;  /* 0x000000ffff187224 */ /* 0x000fe200078e001a */
[----:B------:R-:W-:Y:S01]  /*e8b0*/  SHF.R.U32.HI R62, RZ, 0x10, R27 ;  /* 0x00000010ff3e7819 */ /* 0x000fe2000001161b */
[--C-:B------:R-:W-:Y:S01]  /*e8c0*/  IMAD.MOV.U32 R27, RZ, RZ, R29.reuse ;  /* 0x000000ffff1b7224 */ /* 0x100fe200078e001d */
[----:B------:R-:W1:Y:S01]  /*e8d0*/  SYNCS.PHASECHK.TRANS64.TRYWAIT P0, [R2+URZ+0x34800], R5 ;  /* 0x03480005020075a7 */ /* 0x000e62000800017f */
[----:B------:R-:W-:Y:S01]  /*e8e0*/  SHF.R.U32.HI R60, RZ, 0x10, R29 ;  /* 0x00000010ff3c7819 */ /* 0x000fe2000001161d */
[----:B------:R-:W-:Y:S01]  /*e8f0*/  IMAD.MOV.U32 R26, RZ, RZ, R28 ;  /* 0x000000ffff1a7224 */ /* 0x000fe200078e001c */
[----:B------:R-:W-:Y:S01]  /*e900*/  SHF.R.U32.HI R61, RZ, 0x10, R31 ;  /* 0x00000010ff3d7819 */ /* 0x000fe2000001161f */
[----:B0-----:R-:W-:Y:S01]  /*e910*/  IMAD.MOV.U32 R41, RZ, RZ, R30 ;  /* 0x000000ffff297224 */ /* 0x001fe200078e001e */
[--C-:B------:R-:W-:Y:S01]  /*e920*/  SHF.R.U64 R54, R34, 0x10, R35.reuse ;  /* 0x0000001022367819 */ /* 0x100fe20000001223 */
[----:B------:R-:W-:Y:S01]  /*e930*/  IMAD.MOV.U32 R43, RZ, RZ, R32 ;  /* 0x000000ffff2b7224 */ /* 0x000fe200078e0020 */
[----:B------:R-:W-:Y:S01]  /*e940*/  SHF.R.U32.HI R57, RZ, 0x10, R35 ;  /* 0x00000010ff397819 */ /* 0x000fe20000011623 */
[----:B------:R-:W-:Y:S01]  /*e950*/  IMAD.MOV.U32 R44, RZ, RZ, R33 ;  /* 0x000000ffff2c7224 */ /* 0x000fe200078e0021 */
[----:B------:R-:W-:Y:S01]  /*e960*/  PRMT R35, R25, 0x5410, R62 ;  /* 0x0000541019237816 */ /* 0x000fe2000000003e */
[----:B------:R-:W-:Y:S01]  /*e970*/  IMAD.MOV.U32 R45, RZ, RZ, R34 ;  /* 0x000000ffff2d7224 */ /* 0x000fe200078e0022 */
[----:B------:R-:W-:Y:S01]  /*e980*/  SHF.R.U64 R63, R28, 0x10, R29 ;  /* 0x000000101c3f7819 */ /* 0x000fe2000000121d */
[----:B------:R-:W-:Y:S01]  /*e990*/  IMAD.MOV.U32 R20, RZ, RZ, R4 ;  /* 0x000000ffff147224 */ /* 0x000fe200078e0004 */
[----:B------:R-:W-:Y:S01]  /*e9a0*/  SHF.R.U64 R58, R30, 0x10, R31 ;  /* 0x000000101e3a7819 */ /* 0x000fe2000000121f */
[----:B------:R-:W-:Y:S01]  /*e9b0*/  IMAD.MOV.U32 R39, RZ, RZ, R6 ;  /* 0x000000ffff277224 */ /* 0x000fe200078e0006 */
[----:B------:R-:W-:Y:S01]  /*e9c0*/  PRMT R25, R27, 0x5410, R60 ;  /* 0x000054101b197816 */ /* 0x000fe2000000003c */
[----:B--2---:R-:W-:Y:S01]  /*e9d0*/  IMAD.MOV.U32 R40, RZ, RZ, R7 ;  /* 0x000000ffff287224 */ /* 0x004fe200078e0007 */
        /* <DEDUP_REMOVED lines=13> */
[----:B------:R-:W-:Y:S01]  /*eab0*/  IMAD.MOV.U32 R6, RZ, RZ, R13 ;  /* 0x000000ffff067224 */ /* 0x000fe200078e000d */
[--C-:B------:R-:W-:Y:S01]  /*eac0*/  SHF.R.U64 R47, R10, 0x10, R11.reuse ;  /* 0x000000100a2f7819 */ /* 0x100fe2000000120b */
[----:B------:R-:W-:Y:S01]  /*ead0*/  IMAD.MOV.U32 R7, RZ, RZ, R14 ;  /* 0x000000ffff077224 */ /* 0x000fe200078e000e */
[----:B------:R-:W-:Y:S01]  /*eae0*/  SHF.R.U32.HI R48, RZ, 0x10, R11 ;  /* 0x00000010ff307819 */ /* 0x000fe2000001160b */
[----:B------:R-:W-:Y:S01]  /*eaf0*/  IMAD.MOV.U32 R21, RZ, RZ, R15 ;  /* 0x000000ffff157224 */ /* 0x000fe200078e000f */
[----:B------:R-:W-:-:S02]  /*eb00*/  VIMNMX R42, R37, 0x80, PT ;  /* 0x00000080252a7848 */ /* 0x000fc40003fe0100 */
[----:B------:R-:W-:Y:S02]  /*eb10*/  PRMT R34, R24, 0x5410, R65 ;  /* 0x0000541018227816 */ /* 0x000fe40000000041 */
[--C-:B------:R-:W-:Y:S02]  /*eb20*/  SHF.R.U64 R11, R12, 0x10, R13.reuse ;  /* 0x000000100c0b7819 */ /* 0x100fe4000000120d */
[----:B------:R-:W-:Y:S02]  /*eb30*/  SHF.R.U32.HI R9, RZ, 0x10, R13 ;  /* 0x00000010ff097819 */ /* 0x000fe4000001160d */
[----:B------:R-:W-:Y:S02]  /*eb40*/  PRMT R32, R0, 0x5410, R67 ;  /* 0x0000541000207816 */ /* 0x000fe40000000043 */
[----:B------:R-:W-:Y:S02]  /*eb50*/  PRMT R33, R3, 0x5410, R64 ;  /* 0x0000541003217816 */ /* 0x000fe40000000040 */
[----:B------:R-:W-:-:S02]  /*eb60*/  PRMT R24, R26, 0x5410, R63 ;  /* 0x000054101a187816 */ /* 0x000fc4000000003f */
[--C-:B------:R-:W-:Y:S02]  /*eb70*/  SHF.R.U64 R10, R14, 0x10, R15.reuse ;  /* 0x000000100e0a7819 */ /* 0x100fe4000000120f */
[----:B------:R-:W-:Y:S02]  /*eb80*/  SHF.R.U32.HI R8, RZ, 0x10, R15 ;  /* 0x00000010ff087819 */ /* 0x000fe4000001160f */
        /* <DEDUP_REMOVED lines=14> */
[----:B-1----:R-:W-:Y:S06]  /*ec70*/  @!P0 BRA `(.L_x_579) ;  /* 0x0000013400808947 */ /* 0x002fec0003800000 */
.L_x_816:
[----:B------:R-:W-:Y:S05]  /*ec80*/  BSYNC B1 ;  /* 0x0000000000017941 */ /* 0x000fea0003800000 */
.L_x_578:
[----:B------:R-:W-:Y:S01]  /*ec90*/  BSSY B1, `(.L_x_580) ;  /* 0x000011e000017945 */ /* 0x000fe20003800000 */
[----:B------:R-:W-:Y:S02]  /*eca0*/  PRMT R14, R4, 0x5410, R11 ;  /* 0x00005410040e7816 */ /* 0x000fe4000000000b */
[----:B------:R-:W-:Y:S02]  /*ecb0*/  PRMT R15, R6, 0x5410, R9 ;  /* 0x00005410060f7816 */ /* 0x000fe40000000009 */
[----:B------:R-:W-:Y:S02]  /*ecc0*/  PRMT R20, R7, 0x5410, R10 ;  /* 0x0000541007147816 */ /* 0x000fe4000000000a */
[----:B------:R-:W-:Y:S01]  /*ecd0*/  PRMT R21, R21, 0x5410, R8 ;  /* 0x0000541015157816 */ /* 0x000fe20000000008 */
[----:B------:R-:W-:Y:S06]  /*ece0*/  @P1 BRA `(.L_x_581) ;  /* 0x0000001000601947 */ /* 0x000fec0003800000 */
[----:B------:R-:W1:Y:S01]  /*ecf0*/  LDC R41, c[0x0][0x3f4] ;  /* 0x0000fd00ff297b82 */ /* 0x000e620000000800 */
[C---:B------:R-:W-:Y:S01]  /*ed00*/  VIADD R4, R18.reuse, 0x20 ;  /* 0x0000002012047836 */ /* 0x040fe20000000000 */
[----:B------:R-:W-:Y:S01]  /*ed10*/  BSSY B2, `(.L_x_582) ;  /* 0x0000061000027945 */ /* 0x000fe20003800000 */
[C---:B------:R-:W-:Y:S01]  /*ed20*/  VIADD R6, R18.reuse, 0x40 ;  /* 0x0000004012067836 */ /* 0x040fe20000000000 */
[-C--:B-1----:R-:W-:Y:S02]  /*ed30*/  ISETP.GE.AND P0, PT, R18, R41.reuse, PT ;  /* 0x000000291200720c */ /* 0x082fe40003f06270 */
[-C--:B------:R-:W-:Y:S02]  /*ed40*/  ISETP.GE.AND P1, PT, R4, R41.reuse, PT ;  /* 0x000000290400720c */ /* 0x080fe40003f26270 */
[----:B------:R-:W-:-:S09]  /*ed50*/  ISETP.GE.AND P2, PT, R6, R41, PT ;  /* 0x000000290600720c */ /* 0x000fd20003f46270 */
[----:B------:R-:W-:Y:S05]  /*ed60*/  @P0 BRA `(.L_x_583) ;  /* 0x00000004006c0947 */ /* 0x000fea0003800000 */
[----:B0-----:R-:W-:Y:S01]  /*ed70*/  LEA.HI R5, R41, R228, RZ, 0x1d ;  /* 0x000000e429057211 */ /* 0x001fe200078fe8ff */
[----:B------:R-:W-:Y:S01]  /*ed80*/  IMAD.U32 R54, R37, 0x10000, RZ ;  /* 0x0001000025367824 */ /* 0x000fe200078e00ff */
[----:B------:R-:W-:Y:S01]  /*ed90*/  LOP3.LUT R4, R191, 0x38, R18, 0xf8, !PT ;  /* 0x00000038bf047812 */ /* 0x000fe200078ef812 */
[----:B------:R-:W-:Y:S01]  /*eda0*/  IMAD.U32 R52, R32, 0x10000, RZ ;  /* 0x0001000020347824 */ /* 0x000fe200078e00ff */
[----:B------:R-:W-:Y:S01]  /*edb0*/  SHF.R.S32.HI R6, RZ, 0x1f, R5 ;  /* 0x0000001fff067819 */ /* 0x000fe20000011405 */
[----:B------:R-:W-:Y:S01]  /*edc0*/  IMAD.U32 R53, R38, 0x10000, RZ ;  /* 0x0001000026357824 */ /* 0x000fe200078e00ff */
[----:B------:R-:W-:Y:S02]  /*edd0*/  LOP3.LUT R51, R37, 0xffff0000, RZ, 0xc0, !PT ;  /* 0xffff000025337812 */ /* 0x000fe400078ec0ff */
[----:B------:R-:W-:Y:S01]  /*ede0*/  LEA.HI R7, R6, R5, RZ, 0x3 ;  /* 0x0000000506077211 */ /* 0x000fe200078f18ff */
[----:B------:R-:W-:Y:S01]  /*edf0*/  IMAD.SHL.U32 R6, R5, 0x8, RZ ;  /* 0x0000000805067824 */ /* 0x000fe200078e00ff */
[----:B------:R-:W-:-:S03]  /*ee00*/  LOP3.LUT R5, R4, R193, RZ, 0x3c, !PT ;  /* 0x000000c104057212 */ /* 0x000fc600078e3cff */
[----:B------:R-:W-:Y:S01]  /*ee10*/  IMAD.SHL.U32 R7, R7, 0x400, RZ ;  /* 0x0000040007077824 */ /* 0x000fe200078e00ff */
[----:B------:R-:W-:Y:S01]  /*ee20*/  LOP3.LUT R6, R191, 0x38, R6, 0xf8, !PT ;  /* 0x00000038bf067812 */ /* 0x000fe200078ef806 */
[----:B------:R-:W-:-:S03]  /*ee30*/  IMAD R5, R192, 0x200, R5 ;  /* 0x00000200c0057824 */ /* 0x000fc600078e0205 */
[----:B------:R-:W-:Y:S01]  /*ee40*/  LOP3.LUT R7, R7, 0x7fffe000, RZ, 0xc0, !PT ;  /* 0x7fffe00007077812 */ /* 0x000fe200078ec0ff */
[----:B------:R-:W-:Y:S01]  /*ee50*/  IMAD R61, R5, 0x2, R2 ;  /* 0x00000002053d7824 */ /* 0x000fe200078e0202 */
[----:B------:R-:W-:-:S03]  /*ee60*/  LOP3.LUT R6, R6, R193, RZ, 0x3c, !PT ;  /* 0x000000c106067212 */ /* 0x000fc600078e3cff */
[----:B------:R-:W-:-:S04]  /*ee70*/  IMAD R7, R192, 0x200, R7 ;  /* 0x00000200c0077824 */ /* 0x000fc800078e0207 */
[----:B------:R-:W-:Y:S02]  /*ee80*/  IMAD.IADD R9, R7, 0x1, R6 ;  /* 0x0000000107097824 */ /* 0x000fe400078e0206 */
[----:B------:R-:W0:Y:S02]  /*ee90*/  LDS.128 R4, [R61+0x10400] ;  /* 0x010400003d047984 */ /* 0x000e240000000c00 */
[----:B------:R-:W-:-:S05]  /*eea0*/  IMAD R62, R9, 0x2, R2 ;  /* 0x00000002093e7824 */ /* 0x000fca00078e0202 */
[----:B------:R-:W1:Y:S01]  /*eeb0*/  LDS.128 R8, [R62+0x10400] ;  /* 0x010400003e087984 */ /* 0x000e620000000c00 */
[C---:B0-----:R-:W-:Y:S01]  /*eec0*/  IMAD.U32 R43, R4.reuse, 0x10000, RZ ;  /* 0x00010000042b7824 */ /* 0x041fe200078e00ff */
[----:B------:R-:W-:Y:S01]  /*eed0*/  LOP3.LUT R4, R4, 0xffff0000, RZ, 0xc0, !PT ;  /* 0xffff000004047812 */ /* 0x000fe200078ec0ff */
[C---:B------:R-:W-:Y:S01]  /*eee0*/  IMAD.U32 R44, R5.reuse, 0x10000, RZ ;  /* 0x00010000052c7824 */ /* 0x040fe200078e00ff */
[----:B------:R-:W-:Y:S01]  /*eef0*/  LOP3.LUT R5, R5, 0xffff0000, RZ, 0xc0, !PT ;  /* 0xffff000005057812 */ /* 0x000fe200078ec0ff */
[C---:B------:R-:W-:Y:S01]  /*ef00*/  IMAD.U32 R45, R6.reuse, 0x10000, RZ ;  /* 0x00010000062d7824 */ /* 0x040fe200078e00ff */
[----:B------:R-:W-:Y:S01]  /*ef10*/  LOP3.LUT R6, R6, 0xffff0000, RZ, 0xc0, !PT ;  /* 0xffff000006067812 */ /* 0x000fe200078ec0ff */
[C---:B------:R-:W-:Y:S01]  /*ef20*/  IMAD.U32 R46, R7.reuse, 0x10000, RZ ;  /* 0x00010000072e7824 */ /* 0x040fe200078e00ff */
[----:B------:R-:W-:Y:S01]  /*ef30*/  LOP3.LUT R7, R7, 0xffff0000, RZ, 0xc0, !PT ;  /* 0xffff000007077812 */ /* 0x000fe200078ec0ff */
[C---:B-1----:R-:W-:Y:S01]  /*ef40*/  IMAD.U32 R47, R8.reuse, 0x10000, RZ ;  /* 0x00010000082f7824 */ /* 0x042fe200078e00ff */
[----:B------:R-:W-:Y:S01]  /*ef50*/  LOP3.LUT R8, R8, 0xffff0000, RZ, 0xc0, !PT ;  /* 0xffff000008087812 */ /* 0x000fe200078ec0ff */
[C---:B------:R-:W-:Y:S01]  /*ef60*/  IMAD.U32 R48, R9.reuse, 0x10000, RZ ;  /* 0x0001000009307824 */ /* 0x040fe200078e00ff */
[----:B------:R-:W-:Y:S01]  /*ef70*/  LOP3.LUT R9, R9, 0xffff0000, RZ, 0xc0, !PT ;  /* 0xffff000009097812 */ /* 0x000fe200078ec0ff */
[C---:B------:R-:W-:Y:S01]  /*ef80*/  FMUL.FTZ R56, R47.reuse, R54 ;  /* 0x000000362f387220 */ /* 0x040fe20000410000 */
[-C--:B------:R-:W-:Y:S01]  /*ef90*/  FMUL.FTZ R58, R47, R52.reuse ;  /* 0x000000342f3a7220 */ /* 0x080fe20000410000 */
[----:B------:R-:W-:Y:S01]  /*efa0*/  LOP3.LUT R47, R32, 0xffff0000, RZ, 0xc0, !PT ;  /* 0xffff0000202f7812 */ /* 0x000fe200078ec0ff */
[----:B------:R-:W-:Y:S01]  /*efb0*/  FMUL.FTZ R55, R8, R51 ;  /* 0x0000003308377220 */ /* 0x000fe20000410000 */
[C---:B------:R-:W-:Y:S01]  /*efc0*/  FFMA.FTZ R56, R43.reuse, R52, -R56 ;  /* 0x000000342b387223 */ /* 0x040fe20000010838 */
[----:B------:R-:W-:Y:S01]  /*efd0*/  FFMA.FTZ R58, R43, R54, R58 ;  /* 0x000000362b3a7223 */ /* 0x000fe2000001003a */
[----:B------:R-:W-:-:S02]  /*efe0*/  IMAD.U32 R43, R33, 0x10000, RZ ;  /* 0x00010000212b7824 */ /* 0x000fc400078e00ff */
[-C--:B------:R-:W-:Y:S01]  /*eff0*/  FMUL.FTZ R57, R8, R47.reuse ;  /* 0x0000002f08397220 */ /* 0x080fe20000410000 */
[----:B------:R-:W-:Y:S01]  /*f000*/  FFMA.FTZ R55, R4, R47, -R55 ;  /* 0x0000002f04377223 */ /* 0x000fe20000010837 */
[----:B------:R-:W-:Y:S01]  /*f010*/  FMUL.FTZ R47, R48, R53 ;  /* 0x00000035302f7220 */ /* 0x000fe20000410000 */
[----:B------:R-:W-:Y:S02]  /*f020*/  IMAD.U32 R49, R10, 0x10000, RZ ;  /* 0x000100000a317824 */ /* 0x000fe400078e00ff */
[----:B------:R-:W-:Y:S01]  /*f030*/  FMUL.FTZ R52, R48, R43 ;  /* 0x0000002b30347220 */ /* 0x000fe20000410000 */
[----:B------:R-:W-:Y:S01]  /*f040*/  FFMA.FTZ R57, R4, R51, R57 ;  /* 0x0000003304397223 */ /* 0x000fe20000010039 */
[----:B------:R-:W-:Y:S01]  /*f050*/  LOP3.LUT R10, R10, 0xffff0000, RZ, 0xc0, !PT ;  /* 0xffff00000a0a7812 */ /* 0x000fe200078ec0ff */
[----:B------:R-:W-:Y:S01]  /*f060*/  FFMA.FTZ R48, R44, R43, -R47 ;  /* 0x0000002b2c307223 */ /* 0x000fe2000001082f */
[C---:B------:R-:W-:Y:S01]  /*f070*/  LOP3.LUT R51, R39.reuse, 0xffff0000, RZ, 0xc0, !PT ;  /* 0xffff000027337812 */ /* 0x040fe200078ec0ff */
[----:B------:R-:W-:Y:S01]  /*f080*/  IMAD.U32 R8, R39, 0x10000, RZ ;  /* 0x0001000027087824 */ /* 0x000fe200078e00ff */
[C---:B------:R-:W-:Y:S01]  /*f090*/  LOP3.LUT R43, R34.reuse, 0xffff0000, RZ, 0xc0, !PT ;  /* 0xffff0000222b7812 */ /* 0x040fe200078ec0ff */
[----:B------:R-:W-:-:S02]  /*f0a0*/  IMAD.U32 R4, R34, 0x10000, RZ ;  /* 0x0001000022047824 */ /* 0x000fc400078e00ff */
[----:B------:R-:W-:Y:S01]  /*f0b0*/  FFMA.FTZ R52, R44, R53, R52 ;  /* 0x000000352c347223 */ /* 0x000fe20000010034 */
[C---:B------:R-:W-:Y:S01]  /*f0c0*/  FMUL.FTZ R59, R10.reuse, R51 ;  /* 0x000000330a3b7220 */ /* 0x040fe20000410000 */
[C---:B------:R-:W-:Y:S01]  /*f0d0*/  FMUL.FTZ R44, R49.reuse, R8 ;  /* 0x00000008312c7220 */ /* 0x040fe20000410000 */
[-C--:B------:R-:W-:Y:S01]  /*f0e0*/  FMUL.FTZ R54, R49, R4.reuse ;  /* 0x0000000431367220 */ /* 0x080fe20000410000 */
[----:B------:R-:W-:Y:S01]  /*f0f0*/  FMUL.FTZ R10, R10, R43 ;  /* 0x0000002b0a0a7220 */ /* 0x000fe20000410000 */
[----:B------:R-:W-:Y:S02]  /*f100*/  IMAD.U32 R50, R11, 0x10000, RZ ;  /* 0x000100000b327824 */ /* 0x000fe400078e00ff */
[C---:B------:R-:W-:Y:S01]  /*f110*/  FFMA.FTZ R53, R45.reuse, R4, -R44 ;  /* 0x000000042d357223 */ /* 0x040fe2000001082c */
[----:B------:R-:W-:Y:S02]  /*f120*/  IMAD.U32 R49, R40, 0x10000, RZ ;  /* 0x0001000028317824 */ /* 0x000fe400078e00ff */
[----:B------:R-:W-:Y:S01]  /*f130*/  FFMA.FTZ R54, R45, R8, R54 ;  /* 0x000000082d367223 */ /* 0x000fe20000010036 */
[----:B------:R-:W-:-:S02]  /*f140*/  IMAD.U32 R47, R35, 0x10000, RZ ;  /* 0x00010000232f7824 */ /* 0x000fc400078e00ff */
[----:B------:R-:W-:Y:S01]  /*f150*/  FFMA.FTZ R51, R6, R51, R10 ;  /* 0x0000003306337223 */ /* 0x000fe2000001000a */
[----:B------:R-:W-:Y:S01]  /*f160*/  LOP3.LUT R11, R11, 0xffff0000, RZ, 0xc0, !PT ;  /* 0xffff00000b0b7812 */ /* 0x000fe200078ec0ff */
[----:B------:R-:W-:Y:S01]  /*f170*/  FMUL.FTZ R45, R50, R49 ;  /* 0x00000031322d7220 */ /* 0x000fe20000410000 */
[----:B------:R-:W-:Y:S01]  /*f180*/  FFMA.FTZ R60, R6, R43, -R59 ;  /* 0x0000002b063c7223 */ /* 0x000fe2000001083b */
[----:B------:R-:W-:Y:S01]  /*f190*/  LOP3.LUT R8, R38, 0xffff0000, RZ, 0xc0, !PT ;  /* 0xffff000026087812 */ /* 0x000fe200078ec0ff */
[-C--:B------:R-:W-:Y:S01]  /*f1a0*/  FMUL.FTZ R43, R50, R47.reuse ;  /* 0x0000002f322b7220 */ /* 0x080fe20000410000 */
[----:B------:R-:W-:Y:S01]  /*f1b0*/  LOP3.LUT R10, R40, 0xffff0000, RZ, 0xc0, !PT ;  /* 0xffff0000280a7812 */ /* 0x000fe200078ec0ff */
[C---:B------:R-:W-:Y:S01]  /*f1c0*/  FFMA.FTZ R45, R46.reuse, R47, -R45 ;  /* 0x0000002f2e2d7223 */ /* 0x040fe2000001082d */
[----:B------:R-:W-:Y:S01]  /*f1d0*/  LOP3.LUT R4, R33, 0xffff0000, RZ, 0xc0, !PT ;  /* 0xffff000021047812 */ /* 0x000fe200078ec0ff */
[----:B------:R-:W-:Y:S01]  /*f1e0*/  FFMA.FTZ R46, R46, R49, R43 ;  /* 0x000000312e2e7223 */ /* 0x000fe2000001002b */
[----:B------:R-:W-:Y:S01]  /*f1f0*/  LOP3.LUT R6, R35, 0xffff0000, RZ, 0xc0, !PT ;  /* 0xffff000023067812 */ /* 0x000fe200078ec0ff */
[----:B------:R-:W-:Y:S01]  /*f200*/  FMUL.FTZ R44, R9, R8 ;  /* 0x00000008092c7220 */ /* 0x000fe20000410000 */
[----:B------:R-:W-:Y:S01]  /*f210*/  FMUL.FTZ R50, R11, R10 ;  /* 0x0000000a0b327220 */ /* 0x000fe20000410000 */
[----:B------:R-:W-:-:S02]  /*f220*/  FMUL.FTZ R43, R9, R4 ;  /* 0x00000004092b7220 */ /* 0x000fc40000410000 */
[----:B------:R-:W-:Y:S01]  /*f230*/  FMUL.FTZ R11, R11, R6 ;  /* 0x000000060b0b7220 */ /* 0x000fe20000410000 */
[----:B------:R-:W-:Y:S01]  /*f240*/  FFMA.FTZ R9, R5, R4, -R44 ;  /* 0x0000000405097223 */ /* 0x000fe2000001082c */
[----:B------:R-:W-:Y:S01]  /*f250*/  FFMA.FTZ R50, R7, R6, -R50 ;  /* 0x0000000607327223 */ /* 0x000fe20000010832 */
[----:B------:R-:W-:Y:S01]  /*f260*/  FFMA.FTZ R43, R5, R8, R43 ;  /* 0x00000008052b7223 */ /* 0x000fe2000001002b */
[----:B------:R-:W-:Y:S01]  /*f270*/  FFMA.FTZ R11, R7, R10, R11 ;  /* 0x0000000a070b7223 */ /* 0x000fe2000001000b */
[----:B------:R-:W-:Y:S02]  /*f280*/  F2FP.BF16.F32.PACK_AB R6, R60, R53 ;  /* 0x000000353c06723e */ /* 0x000fe400000010ff */
[----:B------:R-:W-:Y:S02]  /*f290*/  F2FP.BF16.F32.PACK_AB R4, R55, R56 ;  /* 0x000000383704723e */ /* 0x000fe400000010ff */
[----:B------:R-:W-:Y:S02]  /*f2a0*/  F2FP.BF16.F32.PACK_AB R5, R9, R48 ;  /* 0x000000300905723e */ /* 0x000fe400000010ff */
[----:B------:R-:W-:-:S02]  /*f2b0*/  F2FP.BF16.F32.PACK_AB R7, R50, R45 ;  /* 0x0000002d3207723e */ /* 0x000fc400000010ff */
[----:B------:R-:W-:Y:S02]  /*f2c0*/  F2FP.BF16.F32.PACK_AB R10, R51, R54 ;  /* 0x00000036330a723e */ /* 0x000fe400000010ff */
[----:B------:R-:W-:Y:S01]  /*f2d0*/  F2FP.BF16.F32.PACK_AB R8, R57, R58 ;  /* 0x0000003a3908723e */ /* 0x000fe200000010ff */
[----:B------:R1:W-:Y:S01]  /*f2e0*/  STS.128 [R61+0x10400], R4 ;  /* 0x010400043d007388 */ /* 0x0003e20000000c00 */
[----:B------:R-:W-:Y:S02]  /*f2f0*/  F2FP.BF16.F32.PACK_AB R9, R43, R52 ;  /* 0x000000342b09723e */ /* 0x000fe400000010ff */
[----:B------:R-:W-:-:S05]  /*f300*/  F2FP.BF16.F32.PACK_AB R11, R11, R46 ;  /* 0x0000002e0b0b723e */ /* 0x000fca00000010ff */
[----:B------:R1:W-:Y:S02]  /*f310*/  STS.128 [R62+0x10400], R8 ;  /* 0x010400083e007388 */ /* 0x0003e40000000c00 */
.L_x_583:
[----:B------:R-:W-:Y:S05]  /*f320*/  BSYNC B2 ;  /* 0x0000000000027941 */ /* 0x000fea0003800000 */
.L_x_582:
[----:B------:R-:W-:Y:S04]  /*f330*/  BSSY B2, `(.L_x_584) ;  /* 0x000005a000027945 */ /* 0x000fe80003800000 */
[----:B------:R-:W-:Y:S05]  /*f340*/  @P1 BRA `(.L_x_585) ;  /* 0x0000000400601947 */ /* 0x000fea0003800000 */
[----:B------:R-:W2:Y:S01]  /*f350*/  LDL R60, [R1+0x78] ;  /* 0x00007800013c7983 */ /* 0x000ea20000100800 */
[----:B-1----:R-:W-:Y:S01]  /*f360*/  LEA.HI R4, R41, R229, RZ, 0x1d ;  /* 0x000000e529047211 */ /* 0x002fe200078fe8ff */
[C---:B------:R-:W-:Y:S01]  /*f370*/  IMAD.U32 R55, R28.reuse, 0x10000, RZ ;  /* 0x000100001c377824 */ /* 0x040fe200078e00ff */
[----:B------:R-:W-:Y:S01]  /*f380*/  LOP3.LUT R57, R28, 0xffff0000, RZ, 0xc0, !PT ;  /* 0xffff00001c397812 */ /* 0x000fe200078ec0ff */
[----:B------:R-:W-:Y:S01]  /*f390*/  IMAD.U32 R53, R24, 0x10000, RZ ;  /* 0x0001000018357824 */ /* 0x000fe200078e00ff */
[----:B0-----:R-:W-:-:S04]  /*f3a0*/  SHF.R.S32.HI R5, RZ, 0x1f, R4 ;  /* 0x0000001fff057819 */ /* 0x001fc80000011404 */
        /* <DEDUP_REMOVED lines=8> */
[----:B------:R-:W-:-:S05]  /*f430*/  IMAD R43, R9, 0x2, R2 ;  /* 0x00000002092b7824 */ /* 0x000fca00078e0202 */
[----:B------:R-:W0:Y:S02]  /*f440*/  LDS.128 R8, [R43+0x10400] ;  /* 0x010400002b087984 */ /* 0x000e240000000c00 */
[C---:B0-----:R-:W-:Y:S01]  /*f450*/  IMAD.U32 R48, R8.reuse, 0x10000, RZ ;  /* 0x0001000008307824 */ /* 0x041fe200078e00ff */
[----:B------:R-:W-:Y:S01]  /*f460*/  LOP3.LUT R8, R8, 0xffff0000, RZ, 0xc0, !PT ;  /* 0xffff000008087812 */ /* 0x000fe200078ec0ff */
[C---:B------:R-:W-:Y:S01]  /*f470*/  IMAD.U32 R49, R9.reuse, 0x10000, RZ ;  /* 0x0001000009317824 */ /* 0x040fe200078e00ff */
[----:B------:R-:W-:Y:S01]  /*f480*/  LOP3.LUT R9, R9, 0xffff0000, RZ, 0xc0, !PT ;  /* 0xffff000009097812 */ /* 0x000fe200078ec0ff */
[C---:B------:R-:W-:Y:S01]  /*f490*/  FMUL.FTZ R59, R48.reuse, R55 ;  /* 0x00000037303b7220 */ /* 0x040fe20000410000 */
[----:B------:R-:W-:Y:S01]  /*f4a0*/  FMUL.FTZ R61, R48, R53 ;  /* 0x00000035303d7220 */ /* 0x000fe20000410000 */
[----:B------:R-:W-:Y:S01]  /*f4b0*/  FMUL.FTZ R63, R8, R57 ;  /* 0x00000039083f7220 */ /* 0x000fe20000410000 */
[----:B------:R-:W-:Y:S02]  /*f4c0*/  IMAD.U32 R48, R29, 0x10000, RZ ;  /* 0x000100001d307824 */ /* 0x000fe400078e00ff */
[C---:B------:R-:W-:Y:S01]  /*f4d0*/  IMAD.U32 R50, R10.reuse, 0x10000, RZ ;  /* 0x000100000a327824 */ /* 0x040fe200078e00ff */
[----:B------:R-:W-:Y:S01]  /*f4e0*/  LOP3.LUT R10, R10, 0xffff0000, RZ, 0xc0, !PT ;  /* 0xffff00000a0a7812 */ /* 0x000fe200078ec0ff */
[C---:B------:R-:W-:Y:S01]  /*f4f0*/  IMAD.U32 R51, R11.reuse, 0x10000, RZ ;  /* 0x000100000b337824 */ /* 0x040fe200078e00ff */
[----:B------:R-:W-:Y:S01]  /*f500*/  LOP3.LUT R11, R11, 0xffff0000, RZ, 0xc0, !PT ;  /* 0xffff00000b0b7812 */ /* 0x000fe200078ec0ff */
[----:B--2---:R-:W0:Y:S02]  /*f510*/  LDS.128 R4, [R60] ;  /* 0x000000003c047984 */ /* 0x004e240000000c00 */
[C---:B0-----:R-:W-:Y:S01]  /*f520*/  IMAD.U32 R44, R4.reuse, 0x10000, RZ ;  /* 0x00010000042c7824 */ /* 0x041fe200078e00ff */
[----:B------:R-:W-:Y:S01]  /*f530*/  LOP3.LUT R4, R4, 0xffff0000, RZ, 0xc0, !PT ;  /* 0xffff000004047812 */ /* 0x000fe200078ec0ff */
[C---:B------:R-:W-:Y:S01]  /*f540*/  IMAD.U32 R45, R5.reuse, 0x10000, RZ ;  /* 0x00010000052d7824 */ /* 0x040fe200078e00ff */
[----:B------:R-:W-:Y:S01]  /*f550*/  LOP3.LUT R5, R5, 0xffff0000, RZ, 0xc0, !PT ;  /* 0xffff000005057812 */ /* 0x000fe200078ec0ff */
[----:B------:R-:W-:Y:S01]  /*f560*/  FFMA.FTZ R59, R44, R53, -R59 ;  /* 0x000000352c3b7223 */ /* 0x000fe2000001083b */
[----:B------:R-:W-:Y:S01]  /*f570*/  LOP3.LUT R53, R24, 0xffff0000, RZ, 0xc0, !PT ;  /* 0xffff000018357812 */ /* 0x000fe200078ec0ff */
[----:B------:R-:W-:Y:S01]  /*f580*/  FFMA.FTZ R61, R44, R55, R61 ;  /* 0x000000372c3d7223 */ /* 0x000fe2000001003d */
[----:B------:R-:W-:-:S02]  /*f590*/  IMAD.U32 R44, R25, 0x10000, RZ ;  /* 0x00010000192c7824 */ /* 0x000fc400078e00ff */
[----:B------:R-:W-:Y:S02]  /*f5a0*/  IMAD.U32 R46, R6, 0x10000, RZ ;  /* 0x00010000062e7824 */ /* 0x000fe400078e00ff */
[-C--:B------:R-:W-:Y:S01]  /*f5b0*/  FMUL.FTZ R55, R8, R53.reuse ;  /* 0x0000003508377220 */ /* 0x080fe20000410000 */
[----:B------:R-:W-:Y:S01]  /*f5c0*/  FFMA.FTZ R52, R4, R53, -R63 ;  /* 0x0000003504347223 */ /* 0x000fe2000001083f */
[C---:B------:R-:W-:Y:S01]  /*f5d0*/  FMUL.FTZ R8, R49.reuse, R48 ;  /* 0x0000003031087220 */ /* 0x040fe20000410000 */
[----:B------:R-:W-:Y:S02]  /*f5e0*/  IMAD.U32 R53, R30, 0x10000, RZ ;  /* 0x000100001e357824 */ /* 0x000fe400078e00ff */
[-C--:B------:R-:W-:Y:S01]  /*f5f0*/  FMUL.FTZ R63, R49, R44.reuse ;  /* 0x0000002c313f7220 */ /* 0x080fe20000410000 */
[----:B------:R-:W-:Y:S01]  /*f600*/  FFMA.FTZ R54, R4, R57, R55 ;  /* 0x0000003904367223 */ /* 0x000fe20000010037 */
[----:B------:R-:W-:Y:S01]  /*f610*/  FFMA.FTZ R56, R45, R44, -R8 ;  /* 0x0000002c2d387223 */ /* 0x000fe20000010808 */
[----:B------:R-:W-:-:S02]  /*f620*/  IMAD.U32 R49, R26, 0x10000, RZ ;  /* 0x000100001a317824 */ /* 0x000fc400078e00ff */
[----:B------:R-:W-:Y:S01]  /*f630*/  FFMA.FTZ R63, R45, R48, R63 ;  /* 0x000000302d3f7223 */ /* 0x000fe2000001003f */
[----:B------:R-:W-:Y:S01]  /*f640*/  FMUL.FTZ R57, R50, R53 ;  /* 0x0000003532397220 */ /* 0x000fe20000410000 */
[----:B------:R-:W-:Y:S01]  /*f650*/  LOP3.LUT R55, R30, 0xffff0000, RZ, 0xc0, !PT ;  /* 0xffff00001e377812 */ /* 0x000fe200078ec0ff */
[----:B------:R-:W-:Y:S01]  /*f660*/  IMAD.U32 R44, R31, 0x10000, RZ ;  /* 0x000100001f2c7824 */ /* 0x000fe200078e00ff */
[----:B------:R-:W-:Y:S01]  /*f670*/  LOP3.LUT R45, R26, 0xffff0000, RZ, 0xc0, !PT ;  /* 0xffff00001a2d7812 */ /* 0x000fe200078ec0ff */
[-C--:B------:R-:W-:Y:S01]  /*f680*/  FMUL.FTZ R65, R50, R49.reuse ;  /* 0x0000003132417220 */ /* 0x080fe20000410000 */
[----:B------:R-:W-:Y:S01]  /*f690*/  LOP3.LUT R6, R6, 0xffff0000, RZ, 0xc0, !PT ;  /* 0xffff000006067812 */ /* 0x000fe200078ec0ff */
[----:B------:R-:W-:Y:S01]  /*f6a0*/  FFMA.FTZ R57, R46, R49, -R57 ;  /* 0x000000312e397223 */ /* 0x000fe20000010839 */
[C---:B------:R-:W-:Y:S01]  /*f6b0*/  FMUL.FTZ R49, R10.reuse, R55 ;  /* 0x000000370a317220 */ /* 0x040fe20000410000 */
[----:B------:R-:W-:Y:S02]  /*f6c0*/  IMAD.U32 R47, R7, 0x10000, RZ ;  /* 0x00010000072f7824 */ /* 0x000fe400078e00ff */
[----:B------:R-:W-:Y:S01]  /*f6d0*/  FMUL.FTZ R10, R10, R45 ;  /* 0x0000002d0a0a7220 */ /* 0x000fe20000410000 */
[----:B------:R-:W-:-:S02]  /*f6e0*/  IMAD.U32 R4, R27, 0x10000, RZ ;  /* 0x000100001b047824 */ /* 0x000fc400078e00ff */
[----:B------:R-:W-:Y:S01]  /*f6f0*/  FMUL.FTZ R8, R51, R44 ;  /* 0x0000002c33087220 */ /* 0x000fe20000410000 */
[----:B------:R-:W-:Y:S01]  /*f700*/  FFMA.FTZ R65, R46, R53, R65 ;  /* 0x000000352e417223 */ /* 0x000fe20000010041 */
[C---:B------:R-:W-:Y:S01]  /*f710*/  FFMA.FTZ R46, R6.reuse, R45, -R49 ;  /* 0x0000002d062e7223 */ /* 0x040fe20000010831 */
[----:B------:R-:W-:Y:S01]  /*f720*/  FFMA.FTZ R48, R6, R55, R10 ;  /* 0x0000003706307223 */ /* 0x000fe2000001000a */
[-C--:B------:R-:W-:Y:S01]  /*f730*/  FFMA.FTZ R49, R47, R4.reuse, -R8 ;  /* 0x000000042f317223 */ /* 0x080fe20000010808 */
[----:B------:R-:W-:Y:S01]  /*f740*/  FMUL.FTZ R50, R51, R4 ;  /* 0x0000000433327220 */ /* 0x000fe20000410000 */
[----:B------:R-:W-:Y:S02]  /*f750*/  LOP3.LUT R8, R29, 0xffff0000, RZ, 0xc0, !PT ;  /* 0xffff00001d087812 */ /* 0x000fe400078ec0ff */
[----:B------:R-:W-:Y:S01]  /*f760*/  LOP3.LUT R10, R31, 0xffff0000, RZ, 0xc0, !PT ;  /* 0xffff00001f0a7812 */ /* 0x000fe200078ec0ff */
[----:B------:R-:W-:Y:S01]  /*f770*/  FFMA.FTZ R50, R47, R44, R50 ;  /* 0x0000002c2f327223 */ /* 0x000fe20000010032 */
[----:B------:R-:W-:Y:S01]  /*f780*/  LOP3.LUT R4, R25, 0xffff0000, RZ, 0xc0, !PT ;  /* 0xffff000019047812 */ /* 0x000fe200078ec0ff */
[----:B------:R-:W-:Y:S01]  /*f790*/  FMUL.FTZ R44, R9, R8 ;  /* 0x00000008092c7220 */ /* 0x000fe20000410000 */
[----:B------:R-:W-:Y:S01]  /*f7a0*/  LOP3.LUT R6, R27, 0xffff0000, RZ, 0xc0, !PT ;  /* 0xffff00001b067812 */ /* 0x000fe200078ec0ff */
[----:B------:R-:W-:Y:S01]  /*f7b0*/  FMUL.FTZ R58, R11, R10 ;  /* 0x0000000a0b3a7220 */ /* 0x000fe20000410000 */
[----:B------:R-:W-:Y:S01]  /*f7c0*/  LOP3.LUT R7, R7, 0xffff0000, RZ, 0xc0, !PT ;  /* 0xffff000007077812 */ /* 0x000fe200078ec0ff */
[-C--:B------:R-:W-:Y:S01]  /*f7d0*/  FMUL.FTZ R45, R9, R4.reuse ;  /* 0x00000004092d7220 */ /* 0x080fe20000410000 */
[----:B------:R-:W-:Y:S01]  /*f7e0*/  FFMA.FTZ R9, R5, R4, -R44 ;  /* 0x0000000405097223 */ /* 0x000fe2000001082c */
[-C--:B------:R-:W-:Y:S01]  /*f7f0*/  FMUL.FTZ R11, R11, R6.reuse ;  /* 0x000000060b0b7220 */ /* 0x080fe20000410000 */
[----:B------:R-:W-:Y:S01]  /*f800*/  F2FP.BF16.F32.PACK_AB R4, R52, R59 ;  /* 0x0000003b3404723e */ /* 0x000fe200000010ff */
        /* <DEDUP_REMOVED lines=8> */
[----:B------:R2:W-:Y:S01]  /*f890*/  STS.128 [R60], R4 ;  /* 0x000000043c007388 */ /* 0x0005e20000000c00 */
[----:B------:R-:W-:Y:S02]  /*f8a0*/  F2FP.BF16.F32.PACK_AB R9, R44, R63 ;  /* 0x0000003f2c09723e */ /* 0x000fe400000010ff */
[----:B------:R-:W-:-:S05]  /*f8b0*/  F2FP.BF16.F32.PACK_AB R11, R11, R50 ;  /* 0x000000320b0b723e */ /* 0x000fca00000010ff */
[----:B------:R2:W-:Y:S02]  /*f8c0*/  STS.128 [R43+0x10400], R8 ;  /* 0x010400082b007388 */ /* 0x0005e40000000c00 */
.L_x_585:
[----:B------:R-:W-:Y:S05]  /*f8d0*/  BSYNC B2 ;  /* 0x0000000000027941 */ /* 0x000fea0003800000 */
.L_x_584:
[----:B------:R-:W-:Y:S05]  /*f8e0*/  @P2 BRA `(.L_x_581) ;  /* 0x0000000400602947 */ /* 0x000fea0003800000 */
[----:B-1----:R-:W3:Y:S01]  /*f8f0*/  LDL R61, [R1+0x70] ;  /* 0x00007000013d7983 */ /* 0x002ee20000100800 */
[----:B------:R-:W-:Y:S01]  /*f900*/  LEA.HI R41, R41, R230, RZ, 0x1d ;  /* 0x000000e629297211 */ /* 0x000fe200078fe8ff */
[C---:B------:R-:W-:Y:S01]  /*f910*/  IMAD.U32 R54, R14.reuse, 0x10000, RZ ;  /* 0x000100000e367824 */ /* 0x040fe200078e00ff */
[----:B------:R-:W-:Y:S01]  /*f920*/  LOP3.LUT R51, R14, 0xffff0000, RZ, 0xc0, !PT ;  /* 0xffff00000e337812 */ /* 0x000fe200078ec0ff */
[----:B------:R-:W-:Y:S01]  /*f930*/  IMAD.U32 R52, R0, 0x10000, RZ ;  /* 0x0001000000347824 */ /* 0x000fe200078e00ff */
[----:B--2---:R-:W-:Y:S01]  /*f940*/  SHF.R.S32.HI R4, RZ, 0x1f, R41 ;  /* 0x0000001fff047819 */ /* 0x004fe20000011429 */
[----:B------:R-:W-:-:S03]  /*f950*/  IMAD.U32 R53, R15, 0x10000, RZ ;  /* 0x000100000f357824 */ /* 0x000fc600078e00ff */
[----:B0-----:R-:W-:Y:S01]  /*f960*/  LEA.HI R5, R4, R41, RZ, 0x3 ;  /* 0x0000002904057211 */ /* 0x001fe200078f18ff */
        /* <DEDUP_REMOVED lines=15> */
[----:B------:R-:W-:Y:S01]  /*fa60*/  LOP3.LUT R47, R0, 0xffff0000, RZ, 0xc0, !PT ;  /* 0xffff0000002f7812 */ /* 0x000fe200078ec0ff */
[----:B------:R-:W-:Y:S01]  /*fa70*/  FMUL.FTZ R55, R8, R51 ;  /* 0x0000003308377220 */ /* 0x000fe20000410000 */
[C---:B------:R-:W-:Y:S01]  /*fa80*/  IMAD.U32 R49, R10.reuse, 0x10000, RZ ;  /* 0x000100000a317824 */ /* 0x040fe200078e00ff */
[----:B------:R-:W-:Y:S01]  /*fa90*/  LOP3.LUT R10, R10, 0xffff0000, RZ, 0xc0, !PT ;  /* 0xffff00000a0a7812 */ /* 0x000fe200078ec0ff */
[----:B------:R-:W-:-:S02]  /*faa0*/  IMAD.U32 R50, R11, 0x10000, RZ ;  /* 0x000100000b327824 */ /* 0x000fc400078e00ff */
[----:B------:R-:W-:Y:S01]  /*fab0*/  FMUL.FTZ R57, R8, R47 ;  /* 0x0000002f08397220 */ /* 0x000fe20000410000 */
[----:B------:R-:W-:Y:S01]  /*fac0*/  IMAD.U32 R8, R20, 0x10000, RZ ;  /* 0x0001000014087824 */ /* 0x000fe200078e00ff */
[----:B------:R-:W-:Y:S01]  /*fad0*/  LOP3.LUT R11, R11, 0xffff0000, RZ, 0xc0, !PT ;  /* 0xffff00000b0b7812 */ /* 0x000fe200078ec0ff */
[----:B---3--:R-:W0:Y:S02]  /*fae0*/  LDS.128 R4, [R61] ;  /* 0x000000003d047984 */ /* 0x008e240000000c00 */
[C---:B0-----:R-:W-:Y:S01]  /*faf0*/  IMAD.U32 R43, R4.reuse, 0x10000, RZ ;  /* 0x00010000042b7824 */ /* 0x041fe200078e00ff */
[----:B------:R-:W-:Y:S01]  /*fb00*/  LOP3.LUT R4, R4, 0xffff0000, RZ, 0xc0, !PT ;  /* 0xffff000004047812 */ /* 0x000fe200078ec0ff */
[C---:B------:R-:W-:Y:S01]  /*fb10*/  IMAD.U32 R44, R5.reuse, 0x10000, RZ ;  /* 0x00010000052c7824 */ /* 0x040fe200078e00ff */
[----:B------:R-:W-:Y:S01]  /*fb20*/  LOP3.LUT R5, R5, 0xffff0000, RZ, 0xc0, !PT ;  /* 0xffff000005057812 */ /* 0x000fe200078ec0ff */
[C---:B------:R-:W-:Y:S01]  /*fb30*/  FFMA.FTZ R56, R43.reuse, R52, -R56 ;  /* 0x000000342b387223 */ /* 0x040fe20000010838 */
[----:B------:R-:W-:Y:S01]  /*fb40*/  FFMA.FTZ R58, R43, R54, R58 ;  /* 0x000000362b3a7223 */ /* 0x000fe2000001003a */
[----:B------:R-:W-:-:S02]  /*fb50*/  IMAD.U32 R43, R3, 0x10000, RZ ;  /* 0x00010000032b7824 */ /* 0x000fc400078e00ff */
[----:B------:R-:W-:Y:S01]  /*fb60*/  FFMA.FTZ R55, R4, R47, -R55 ;  /* 0x0000002f04377223 */ /* 0x000fe20000010837 */
[----:B------:R-:W-:Y:S01]  /*fb70*/  FMUL.FTZ R47, R48, R53 ;  /* 0x00000035302f7220 */ /* 0x000fe20000410000 */
[----:B------:R-:W-:Y:S01]  /*fb80*/  FFMA.FTZ R57, R4, R51, R57 ;  /* 0x0000003304397223 */ /* 0x000fe20000010039 */
[-C--:B------:R-:W-:Y:S01]  /*fb90*/  FMUL.FTZ R52, R48, R43.reuse ;  /* 0x0000002b30347220 */ /* 0x080fe20000410000 */
[----:B------:R-:W-:Y:S01]  /*fba0*/  LOP3.LUT R51, R20, 0xffff0000, RZ, 0xc0, !PT ;  /* 0xffff000014337812 */ /* 0x000fe200078ec0ff */
[----:B------:R-:W-:Y:S01]  /*fbb0*/  FFMA.FTZ R48, R44, R43, -R47 ;  /* 0x0000002b2c307223 */ /* 0x000fe2000001082f */
[C---:B------:R-:W-:Y:S01]  /*fbc0*/  LOP3.LUT R43, R12.reuse, 0xffff0000, RZ, 0xc0, !PT ;  /* 0xffff00000c2b7812 */ /* 0x040fe200078ec0ff */
[----:B------:R-:W-:Y:S02]  /*fbd0*/  IMAD.U32 R4, R12, 0x10000, RZ ;  /* 0x000100000c047824 */ /* 0x000fe400078e00ff */
[----:B------:R-:W-:Y:S01]  /*fbe0*/  FFMA.FTZ R52, R44, R53, R52 ;  /* 0x000000352c347223 */ /* 0x000fe20000010034 */
[C---:B------:R-:W-:Y:S01]  /*fbf0*/  IMAD.U32 R45, R6.reuse, 0x10000, RZ ;  /* 0x00010000062d7824 */ /* 0x040fe200078e00ff */
[----:B------:R-:W-:Y:S01]  /*fc00*/  LOP3.LUT R6, R6, 0xffff0000, RZ, 0xc0, !PT ;  /* 0xffff000006067812 */ /* 0x000fe200078ec0ff */
[C---:B------:R-:W-:Y:S01]  /*fc10*/  FMUL.FTZ R59, R10.reuse, R51 ;  /* 0x000000330a3b7220 */ /* 0x040fe20000410000 */
[C---:B------:R-:W-:Y:S01]  /*fc20*/  FMUL.FTZ R44, R49.reuse, R8 ;  /* 0x00000008312c7220 */ /* 0x040fe20000410000 */
[----:B------:R-:W-:Y:S01]  /*fc30*/  FMUL.FTZ R54, R49, R4 ;  /* 0x0000000431367220 */ /* 0x000fe20000410000 */
[----:B------:R-:W-:Y:S01]  /*fc40*/  FMUL.FTZ R10, R10, R43 ;  /* 0x0000002b0a0a7220 */ /* 0x000fe20000410000 */
[----:B------:R-:W-:-:S02]  /*fc50*/  IMAD.U32 R49, R21, 0x10000, RZ ;  /* 0x0001000015317824 */ /* 0x000fc400078e00ff */
[----:B------:R-:W-:Y:S01]  /*fc60*/  FFMA.FTZ R53, R45, R4, -R44 ;  /* 0x000000042d357223 */ /* 0x000fe2000001082c */
[----:B------:R-:W-:Y:S02]  /*fc70*/  IMAD.U32 R47, R13, 0x10000, RZ ;  /* 0x000100000d2f7824 */ /* 0x000fe400078e00ff */
[----:B------:R-:W-:Y:S01]  /*fc80*/  FFMA.FTZ R54, R45, R8, R54 ;  /* 0x000000082d367223 */ /* 0x000fe20000010036 */
[----:B------:R-:W-:Y:S01]  /*fc90*/  FFMA.FTZ R51, R6, R51, R10 ;  /* 0x0000003306337223 */ /* 0x000fe2000001000a */
[----:B------:R-:W-:Y:S02]  /*fca0*/  IMAD.U32 R46, R7, 0x10000, RZ ;  /* 0x00010000072e7824 */ /* 0x000fe400078e00ff */
        /* <DEDUP_REMOVED lines=10> */
[----:B------:R-:W-:Y:S01]  /*fd50*/  LOP3.LUT R7, R7, 0xffff0000, RZ, 0xc0, !PT ;  /* 0xffff000007077812 */ /* 0x000fe200078ec0ff */
[----:B------:R-:W-:Y:S01]  /*fd60*/  FMUL.FTZ R50, R11, R10 ;  /* 0x0000000a0b327220 */ /* 0x000fe20000410000 */
        /* <DEDUP_REMOVED lines=10> */
[----:B------:R-:W-:Y:S02]  /*fe10*/  F2FP.BF16.F32.PACK_AB R10, R51, R54 ;  /* 0x00000036330a723e */ /* 0x000fe400000010ff */
[----:B------:R-:W-:Y:S01]  /*fe20*/  F2FP.BF16.F32.PACK_AB R8, R57, R58 ;  /* 0x0000003a3908723e */ /* 0x000fe200000010ff */
[----:B------:R3:W-:Y:S01]  /*fe30*/  STS.128 [R61], R4 ;  /* 0x000000043d007388 */ /* 0x0007e20000000c00 */
[----:B------:R-:W-:-:S02]  /*fe40*/  F2FP.BF16.F32.PACK_AB R9, R43, R52 ;  /* 0x000000342b09723e */ /* 0x000fc400000010ff */
[----:B------:R-:W-:-:S05]  /*fe50*/  F2FP.BF16.F32.PACK_AB R11, R11, R46 ;  /* 0x0000002e0b0b723e */ /* 0x000fca00000010ff */
[----:B------:R3:W-:Y:S02]  /*fe60*/  STS.128 [R41+0x10400], R8 ;  /* 0x0104000829007388 */ /* 0x0007e40000000c00 */
.L_x_581:
[----:B------:R-:W-:Y:S05]  /*fe70*/  BSYNC B1 ;  /* 0x0000000000017941 */ /* 0x000fea0003800000 */
.L_x_580:
[----:B------:R-:W-:-:S13]  /*fe80*/  ISETP.GE.AND P0, PT, R207, R42, PT ;  /* 0x0000002acf00720c */ /* 0x000fda0003f06270 */
[----:B------:R-:W-:Y:S05]  /*fe90*/  @P0 BRA `(.L_x_564) ;  /* 0x00000010004c0947 */ /* 0x000fea0003800000 */
[----:B---3--:R-:W3:Y:S01]  /*fea0*/  LDC R41, c[0x0][0x3f4] ;  /* 0x0000fd00ff297b82 */ /* 0x008ee20000000800 */
[C---:B-12---:R-:W-:Y:S01]  /*feb0*/  VIADD R4, R18.reuse, 0x20 ;  /* 0x0000002012047836 */ /* 0x046fe20000000000 */
[----:B------:R-:W-:Y:S01]  /*fec0*/  BSSY B1, `(.L_x_586) ;  /* 0x000005e000017945 */ /* 0x000fe20003800000 */
[C---:B------:R-:W-:Y:S01]  /*fed0*/  VIADD R6, R18.reuse, 0x40 ;  /* 0x0000004012067836 */ /* 0x040fe20000000000 */
[----:B------:R-:W-:Y:S02]  /*fee0*/  SHF.R.U32.HI R59, RZ, 0x3, R185 ;  /* 0x00000003ff3b7819 */ /* 0x000fe400000116b9 */
[-C--:B---3--:R-:W-:Y:S02]  /*fef0*/  ISETP.GE.AND P0, PT, R18, R41.reuse, PT ;  /* 0x000000291200720c */ /* 0x088fe40003f06270 */
[-C--:B------:R-:W-:Y:S02]  /*ff00*/  ISETP.GE.AND P1, PT, R4, R41.reuse, PT ;  /* 0x000000290400720c */ /* 0x080fe40003f26270 */
[----:B------:R-:W-:-:S09]  /*ff10*/  ISETP.GE.AND P2, PT, R6, R41, PT ;  /* 0x000000290600720c */ /* 0x000fd20003f46270 */
[----:B------:R-:W-:Y:S05]  /*ff20*/  @P0 BRA `(.L_x_587) ;  /* 0x00000004005c0947 */ /* 0x000fea0003800000 */
[----:B------:R-:W2:Y:S01]  /*ff30*/  LDL R61, [R1+0x74] ;  /* 0x00007400013d7983 */ /* 0x000ea20000100800 */
[----:B------:R-:W-:Y:S01]  /*ff40*/  LEA.HI R4, R41, R228, RZ, 0x1d ;  /* 0x000000e429047211 */ /* 0x000fe200078fe8ff */
[C---:B------:R-:W-:Y:S01]  /*ff50*/  IMAD.U32 R53, R37.reuse, 0x10000, RZ ;  /* 0x0001000025357824 */ /* 0x040fe200078e00ff */
[----:B------:R-:W-:Y:S01]  /*ff60*/  LOP3.LUT R58, R37, 0xffff0000, RZ, 0xc0, !PT ;  /* 0xffff0000253a7812 */ /* 0x000fe200078ec0ff */
[----:B------:R-:W-:Y:S01]  /*ff70*/  IMAD.U32 R51, R32, 0x10000, RZ ;  /* 0x0001000020337824 */ /* 0x000fe200078e00ff */
[----:B0-----:R-:W-:Y:S01]  /*ff80*/  SHF.R.S32.HI R5, RZ, 0x1f, R4 ;  /* 0x0000001fff057819 */ /* 0x001fe20000011404 */
[----:B------:R-:W-:Y:S01]  /*ff90*/  IMAD.SHL.U32 R6, R4, 0x8, RZ ;  /* 0x0000000804067824 */ /* 0x000fe200078e00ff */
[----:B------:R-:W-:Y:S01]  /*ffa0*/  LOP3.LUT R32, R32, 0xffff0000, RZ, 0xc0, !PT ;  /* 0xffff000020207812 */ /* 0x000fe200078ec0ff */
[----:B------:R-:W-:Y:S01]  /*ffb0*/  IMAD.U32 R60, R38, 0x10000, RZ ;  /* 0x00010000263c7824 */ /* 0x000fe200078e00ff */
[----:B------:R-:W-:Y:S01]  /*ffc0*/  LEA.HI R5, R5, R4, RZ, 0x3 ;  /* 0x0000000405057211 */ /* 0x000fe200078f18ff */
[----:B------:R-:W-:Y:S01]  /*ffd0*/  IMAD.U32 R56, R33, 0x10000, RZ ;  /* 0x0001000021387824 */ /* 0x000fe200078e00ff */
[----:B------:R-:W-:Y:S01]  /*ffe0*/  LOP3.LUT R4, R185, 0x38, R6, 0xf8, !PT ;  /* 0x00000038b9047812 */ /* 0x000fe200078ef806 */
[----:B------:R-:W-:Y:S01]  /*fff0*/  IMAD.U32 R55, R39, 0x10000, RZ ;  /* 0x0001000027377824 */ /* 0x000fe200078e00ff */
[----:B------:R-:W-:Y:S01]  /*10000*/  LOP3.LUT R57, R40, 0xffff0000, RZ, 0xc0, !PT ;  /* 0xffff000028397812 */ /* 0x000fe200078ec0ff */
[----:B------:R-:W-:Y:S01]  /*10010*/  IMAD.SHL.U32 R5, R5, 0x400, RZ ;  /* 0x0000040005057824 */ /* 0x000fe200078e00ff */
[----:B------:R-:W-:-:S02]  /*10020*/  LOP3.LUT R4, R4, R59, RZ, 0x3c, !PT ;  /* 0x0000003b04047212 */ /* 0x000fc400078e3cff */
[----:B------:R-:W-:Y:S02]  /*10030*/  LOP3.LUT R33, R33, 0xffff0000, RZ, 0xc0, !PT ;  /* 0xffff000021217812 */ /* 0x000fe400078ec0ff */
[----:B------:R-:W-:-:S04]  /*10040*/  LOP3.LUT R5, R5, 0x7fffe000, RZ, 0xc0, !PT ;  /* 0x7fffe00005057812 */ /* 0x000fc800078ec0ff */
[----:B------:R-:W-:-:S05]  /*10050*/  IADD3 R9, R4, R5, R195 ;  /* 0x0000000504097210 */ /* 0x000fca0007ffe0c3 */
[----:B------:R-:W-:-:S05]  /*10060*/  IMAD R42, R9, 0x2, R2 ;  /* 0x00000002092a7824 */ /* 0x000fca00078e0202 */
[----:B------:R-:W0:Y:S02]  /*10070*/  LDS.128 R8, [R42+0x10400] ;  /* 0x010400002a087984 */ /* 0x000e240000000c00 */
[C---:B0-----:R-:W-:Y:S01]  /*10080*/  IMAD.U32 R47, R8.reuse, 0x10000, RZ ;  /* 0x00010000082f7824 */ /* 0x041fe200078e00ff */
[----:B------:R-:W-:Y:S01]  /*10090*/  LOP3.LUT R8, R8, 0xffff0000, RZ, 0xc0, !PT ;  /* 0xffff000008087812 */ /* 0x000fe200078ec0ff */
[C---:B------:R-:W-:Y:S01]  /*100a0*/  IMAD.U32 R48, R9.reuse, 0x10000, RZ ;  /* 0x0001000009307824 */ /* 0x040fe200078e00ff */
[----:B------:R-:W-:Y:S01]  /*100b0*/  LOP3.LUT R9, R9, 0xffff0000, RZ, 0xc0, !PT ;  /* 0xffff000009097812 */ /* 0x000fe200078ec0ff */
[-C--:B------:R-:W-:Y:S01]  /*100c0*/  FMUL.FTZ R52, R53, R47.reuse ;  /* 0x0000002f35347220 */ /* 0x080fe20000410000 */
[----:B------:R-:W-:Y:S01]  /*100d0*/  FMUL.FTZ R54, R51, R47 ;  /* 0x0000002f33367220 */ /* 0x000fe20000410000 */
[----:B------:R-:W-:Y:S01]  /*100e0*/  FMUL.FTZ R47, R60, R48 ;  /* 0x000000303c2f7220 */ /* 0x000fe20000410000 */
[----:B------:R-:W-:Y:S01]  /*100f0*/  FMUL.FTZ R37, R58, R8 ;  /* 0x000000083a257220 */ /* 0x000fe20000410000 */
        /* <DEDUP_REMOVED lines=9> */
[-C--:B------:R-:W-:Y:S01]  /*10190*/  FFMA.FTZ R52, R51, R43.reuse, -R52 ;  /* 0x0000002b33347223 */ /* 0x080fe20000010834 */
[----:B------:R-:W-:Y:S01]  /*101a0*/  FMUL.FTZ R51, R56, R48 ;  /* 0x0000003038337220 */ /* 0x000fe20000410000 */
[----:B------:R-:W-:Y:S01]  /*101b0*/  FFMA.FTZ R54, R53, R43, R54 ;  /* 0x0000002b35367223 */ /* 0x000fe20000010036 */
[----:B------:R-:W-:Y:S01]  /*101c0*/  FMUL.FTZ R43, R32, R8 ;  /* 0x00000008202b7220 */ /* 0x000fe20000410000 */
[----:B------:R-:W-:-:S02]  /*101d0*/  IMAD.U32 R53, R34, 0x10000, RZ ;  /* 0x0001000022357824 */ /* 0x000fc400078e00ff */
[-C--:B------:R-:W-:Y:S01]  /*101e0*/  FFMA.FTZ R47, R56, R44.reuse, -R47 ;  /* 0x0000002c382f7223 */ /* 0x080fe2000001082f */
[----:B------:R-:W-:Y:S01]  /*101f0*/  FFMA.FTZ R51, R60, R44, R51 ;  /* 0x0000002c3c337223 */ /* 0x000fe20000010033 */
[----:B------:R-:W-:Y:S01]  /*10200*/  LOP3.LUT R34, R34, 0xffff0000, RZ, 0xc0, !PT ;  /* 0xffff000022227812 */ /* 0x000fe200078ec0ff */
[-C--:B------:R-:W-:Y:S01]  /*10210*/  FFMA.FTZ R37, R32, R4.reuse, -R37 ;  /* 0x0000000420257223 */ /* 0x080fe20000010825 */
[----:B------:R-:W-:Y:S01]  /*10220*/  LOP3.LUT R44, R39, 0xffff0000, RZ, 0xc0, !PT ;  /* 0xffff0000272c7812 */ /* 0x000fe200078ec0ff */
[----:B------:R-:W-:Y:S01]  /*10230*/  FFMA.FTZ R43, R58, R4, R43 ;  /* 0x000000043a2b7223 */ /* 0x000fe2000001002b */
[----:B------:R-:W-:Y:S02]  /*10240*/  IMAD.U32 R45, R6, 0x10000, RZ ;  /* 0x00010000062d7824 */ /* 0x000fe400078e00ff */
[-C--:B------:R-:W-:Y:S01]  /*10250*/  FMUL.FTZ R4, R55, R49.reuse ;  /* 0x0000003137047220 */ /* 0x080fe20000410000 */
[----:B------:R-:W-:Y:S01]  /*10260*/  FMUL.FTZ R32, R53, R49 ;  /* 0x0000003135207220 */ /* 0x000fe20000410000 */
[----:B------:R-:W-:-:S02]  /*10270*/  IMAD.U32 R48, R40, 0x10000, RZ ;  /* 0x0001000028307824 */ /* 0x000fc400078e00ff */
[-C--:B------:R-:W-:Y:S01]  /*10280*/  FMUL.FTZ R39, R44, R10.reuse ;  /* 0x0000000a2c277220 */ /* 0x080fe20000410000 */
[----:B------:R-:W-:Y:S01]  /*10290*/  FMUL.FTZ R49, R34, R10 ;  /* 0x0000000a22317220 */ /* 0x000fe20000410000 */
[-C--:B------:R-:W-:Y:S01]  /*102a0*/  FFMA.FTZ R8, R53, R45.reuse, -R4 ;  /* 0x0000002d35087223 */ /* 0x080fe20000010804 */
[----:B------:R-:W-:Y:S01]  /*102b0*/  FFMA.FTZ R10, R55, R45, R32 ;  /* 0x0000002d370a7223 */ /* 0x000fe20000010020 */
[----:B------:R-:W-:Y:S01]  /*102c0*/  LOP3.LUT R6, R6, 0xffff0000, RZ, 0xc0, !PT ;  /* 0xffff000006067812 */ /* 0x000fe200078ec0ff */
[----:B------:R-:W-:Y:S02]  /*102d0*/  IMAD.U32 R46, R7, 0x10000, RZ ;  /* 0x00010000072e7824 */ /* 0x000fe400078e00ff */
[----:B------:R-:W-:Y:S01]  /*102e0*/  FMUL.FTZ R45, R48, R50 ;  /* 0x00000032302d7220 */ /* 0x000fe20000410000 */
[C---:B------:R-:W-:Y:S01]  /*102f0*/  IMAD.U32 R4, R35.reuse, 0x10000, RZ ;  /* 0x0001000023047824 */ /* 0x040fe200078e00ff */
[----:B------:R-:W-:Y:S01]  /*10300*/  LOP3.LUT R55, R38, 0xffff0000, RZ, 0xc0, !PT ;  /* 0xffff000026377812 */ /* 0x000fe200078ec0ff */
[----:B------:R-:W-:Y:S01]  /*10310*/  FFMA.FTZ R39, R34, R6, -R39 ;  /* 0x0000000622277223 */ /* 0x000fe20000010827 */
[----:B------:R-:W-:Y:S01]  /*10320*/  LOP3.LUT R35, R35, 0xffff0000, RZ, 0xc0, !PT ;  /* 0xffff000023237812 */ /* 0x000fe200078ec0ff */
[C---:B------:R-:W-:Y:S01]  /*10330*/  FMUL.FTZ R53, R4.reuse, R50 ;  /* 0x0000003204357220 */ /* 0x040fe20000410000 */
[----:B------:R-:W-:Y:S01]  /*10340*/  LOP3.LUT R7, R7, 0xffff0000, RZ, 0xc0, !PT ;  /* 0xffff000007077812 */ /* 0x000fe200078ec0ff */
[----:B------:R-:W-:Y:S01]  /*10350*/  FFMA.FTZ R45, R4, R46, -R45 ;  /* 0x0000002e042d7223 */ /* 0x000fe2000001082d */
[----:B------:R-:W-:Y:S01]  /*10360*/  FFMA.FTZ R49, R44, R6, R49 ;  /* 0x000000062c317223 */ /* 0x000fe20000010031 */
[----:B------:R-:W-:Y:S01]  /*10370*/  FMUL.FTZ R4, R55, R9 ;  /* 0x0000000937047220 */ /* 0x000fe20000410000 */
[----:B------:R-:W-:Y:S01]  /*10380*/  FMUL.FTZ R38, R57, R11 ;  /* 0x0000000b39267220 */ /* 0x000fe20000410000 */
[----:B------:R-:W-:Y:S01]  /*10390*/  FMUL.FTZ R6, R33, R9 ;  /* 0x0000000921067220 */ /* 0x000fe20000410000 */
[----:B------:R-:W-:Y:S01]  /*103a0*/  FMUL.FTZ R40, R35, R11 ;  /* 0x0000000b23287220 */ /* 0x000fe20000410000 */
[----:B------:R-:W-:Y:S01]  /*103b0*/  FFMA.FTZ R32, R33, R5, -R4 ;  /* 0x0000000521207223 */ /* 0x000fe20000010804 */
[----:B------:R-:W-:Y:S01]  /*103c0*/  FFMA.FTZ R38, R35, R7, -R38 ;  /* 0x0000000723267223 */ /* 0x000fe20000010826 */
[----:B------:R-:W-:Y:S01]  /*103d0*/  FFMA.FTZ R53, R48, R46, R53 ;  /* 0x0000002e30357223 */ /* 0x000fe20000010035 */
        /* <DEDUP_REMOVED lines=12> */
.L_x_587:
[----:B------:R-:W-:Y:S05]  /*104a0*/  BSYNC B1 ;  /* 0x0000000000017941 */ /* 0x000fea0003800000 */
.L_x_586:
[----:B------:R-:W-:Y:S04]  /*104b0*/  BSSY B1, `(.L_x_588) ;  /* 0x0000059000017945 */ /* 0x000fe80003800000 */
[----:B------:R-:W-:Y:S05]  /*104c0*/  @P1 BRA `(.L_x_589) ;  /* 0x00000004005c1947 */ /* 0x000fea0003800000 */
[----:B------:R-:W2:Y:S01]  /*104d0*/  LDL R50, [R1+0x6c] ;  /* 0x00006c0001327983 */ /* 0x000ea20000100800 */
[----:B-1----:R-:W-:Y:S01]  /*104e0*/  LEA.HI R4, R41, R229, RZ, 0x1d ;  /* 0x000000e529047211 */ /* 0x002fe200078fe8ff */
        /* <DEDUP_REMOVED lines=8> */
[C---:B------:R-:W-:Y:S01]  /*10570*/  IMAD.U32 R47, R26.reuse, 0x10000, RZ ;  /* 0x000100001a2f7824 */ /* 0x040fe200078e00ff */
[----:B------:R-:W-:Y:S01]  /*10580*/  LOP3.LUT R4, R185, 0x38, R6, 0xf8, !PT ;  /* 0x00000038b9047812 */ /* 0x000fe200078ef806 */
[----:B------:R-:W-:Y:S01]  /*10590*/  IMAD.U32 R48, R29, 0x10000, RZ ;  /* 0x000100001d307824 */ /* 0x000fe200078e00ff */
[----:B------:R-:W-:Y:S01]  /*105a0*/  LOP3.LUT R26, R26, 0xffff0000, RZ, 0xc0, !PT ;  /* 0xffff00001a1a7812 */ /* 0x000fe200078ec0ff */
[----:B------:R-:W-:Y:S01]  /*105b0*/  IMAD.SHL.U32 R5, R5, 0x400, RZ ;  /* 0x0000040005057824 */ /* 0x000fe200078e00ff */
[----:B------:R-:W-:Y:S01]  /*105c0*/  LOP3.LUT R4, R4, R59, RZ, 0x3c, !PT ;  /* 0x0000003b04047212 */ /* 0x000fe200078e3cff */
[----:B------:R-:W-:Y:S01]  /*105d0*/  IMAD.U32 R55, R31, 0x10000, RZ ;  /* 0x000100001f377824 */ /* 0x000fe200078e00ff */
[----:B------:R-:W-:Y:S01]  /*105e0*/  LOP3.LUT R30, R30, 0xffff0000, RZ, 0xc0, !PT ;  /* 0xffff00001e1e7812 */ /* 0x000fe200078ec0ff */
[----:B------:R-:W-:Y:S01]  /*105f0*/  IMAD.U32 R28, R25, 0x10000, RZ ;  /* 0x00010000191c7824 */ /* 0x000fe200078e00ff */
[----:B------:R-:W-:Y:S01]  /*10600*/  LOP3.LUT R5, R5, 0x7fffe000, RZ, 0xc0, !PT ;  /* 0x7fffe00005057812 */ /* 0x000fe200078ec0ff */
[----:B------:R-:W-:Y:S01]  /*10610*/  IMAD.U32 R51, R27, 0x10000, RZ ;  /* 0x000100001b337824 */ /* 0x000fe200078e00ff */
[----:B------:R-:W-:-:S02]  /*10620*/  LOP3.LUT R29, R29, 0xffff0000, RZ, 0xc0, !PT ;  /* 0xffff00001d1d7812 */ /* 0x000fc400078ec0ff */
[----:B------:R-:W-:Y:S02]  /*10630*/  IADD3 R9, R4, R5, R195 ;  /* 0x0000000504097210 */ /* 0x000fe40007ffe0c3 */
[----:B------:R-:W-:Y:S02]  /*10640*/  LOP3.LUT R31, R31, 0xffff0000, RZ, 0xc0, !PT ;  /* 0xffff00001f1f7812 */ /* 0x000fe400078ec0ff */
[----:B------:R-:W-:Y:S01]  /*10650*/  LOP3.LUT R25, R25, 0xffff0000, RZ, 0xc0, !PT ;  /* 0xffff000019197812 */ /* 0x000fe200078ec0ff */
[----:B------:R-:W-:Y:S01]  /*10660*/  IMAD R32, R9, 0x2, R2 ;  /* 0x0000000209207824 */ /* 0x000fe200078e0202 */
[----:B------:R-:W-:-:S04]  /*10670*/  LOP3.LUT R27, R27, 0xffff0000, RZ, 0xc0, !PT ;  /* 0xffff00001b1b7812 */ /* 0x000fc800078ec0ff */
[----:B------:R-:W0:Y:S02]  /*10680*/  LDS.128 R8, [R32+0x10400] ;  /* 0x0104000020087984 */ /* 0x000e240000000c00 */
[C---:B0-----:R-:W-:Y:S01]  /*10690*/  IMAD.U32 R38, R8.reuse, 0x10000, RZ ;  /* 0x0001000008267824 */ /* 0x041fe200078e00ff */
[----:B------:R-:W-:Y:S01]  /*106a0*/  LOP3.LUT R8, R8, 0xffff0000, RZ, 0xc0, !PT ;  /* 0xffff000008087812 */ /* 0x000fe200078ec0ff */
[C---:B------:R-:W-:Y:S01]  /*106b0*/  IMAD.U32 R40, R10.reuse, 0x10000, RZ ;  /* 0x000100000a287824 */ /* 0x040fe200078e00ff */
[----:B------:R-:W-:Y:S01]  /*106c0*/  LOP3.LUT R10, R10, 0xffff0000, RZ, 0xc0, !PT ;  /* 0xffff00000a0a7812 */ /* 0x000fe200078ec0ff */
[-C--:B------:R-:W-:Y:S01]  /*106d0*/  FMUL.FTZ R44, R45, R38.reuse ;  /* 0x000000262d2c7220 */ /* 0x080fe20000410000 */
[----:B------:R-:W-:Y:S01]  /*106e0*/  FMUL.FTZ R38, R43, R38 ;  /* 0x000000262b267220 */ /* 0x000fe20000410000 */
[C---:B------:R-:W-:Y:S01]  /*106f0*/  IMAD.U32 R39, R9.reuse, 0x10000, RZ ;  /* 0x0001000009277824 */ /* 0x040fe200078e00ff */
[----:B------:R-:W-:Y:S01]  /*10700*/  LOP3.LUT R9, R9, 0xffff0000, RZ, 0xc0, !PT ;  /* 0xffff000009097812 */ /* 0x000fe200078ec0ff */
[C---:B------:R-:W-:Y:S01]  /*10710*/  IMAD.U32 R42, R11.reuse, 0x10000, RZ ;  /* 0x000100000b2a7824 */ /* 0x040fe200078e00ff */
[----:B------:R-:W-:Y:S01]  /*10720*/  LOP3.LUT R11, R11, 0xffff0000, RZ, 0xc0, !PT ;  /* 0xffff00000b0b7812 */ /* 0x000fe200078ec0ff */
[----:B------:R-:W-:Y:S01]  /*10730*/  FMUL.FTZ R49, R26, R10 ;  /* 0x0000000a1a317220 */ /* 0x000fe20000410000 */
[----:B--2---:R-:W0:Y:S02]  /*10740*/  LDS.128 R4, [R50] ;  /* 0x0000000032047984 */ /* 0x004e240000000c00 */
[C---:B0-----:R-:W-:Y:S01]  /*10750*/  IMAD.U32 R33, R4.reuse, 0x10000, RZ ;  /* 0x0001000004217824 */ /* 0x041fe200078e00ff */
[----:B------:R-:W-:Y:S01]  /*10760*/  LOP3.LUT R4, R4, 0xffff0000, RZ, 0xc0, !PT ;  /* 0xffff000004047812 */ /* 0x000fe200078ec0ff */
[C---:B------:R-:W-:Y:S01]  /*10770*/  IMAD.U32 R35, R6.reuse, 0x10000, RZ ;  /* 0x0001000006237824 */ /* 0x040fe200078e00ff */
[----:B------:R-:W-:Y:S01]  /*10780*/  LOP3.LUT R6, R6, 0xffff0000, RZ, 0xc0, !PT ;  /* 0xffff000006067812 */ /* 0x000fe200078ec0ff */
[-C--:B------:R-:W-:Y:S01]  /*10790*/  FFMA.FTZ R44, R43, R33.reuse, -R44 ;  /* 0x000000212b2c7223 */ /* 0x080fe2000001082c */
[----:B------:R-:W-:Y:S01]  /*107a0*/  FFMA.FTZ R38, R45, R33, R38 ;  /* 0x000000212d267223 */ /* 0x000fe20000010026 */
[-C--:B------:R-:W-:Y:S01]  /*107b0*/  FMUL.FTZ R43, R46, R8.reuse ;  /* 0x000000082e2b7220 */ /* 0x080fe20000410000 */
[----:B------:R-:W-:Y:S01]  /*107c0*/  FMUL.FTZ R33, R24, R8 ;  /* 0x0000000818217220 */ /* 0x000fe20000410000 */
[----:B------:R-:W-:-:S02]  /*107d0*/  IMAD.U32 R34, R5, 0x10000, RZ ;  /* 0x0001000005227824 */ /* 0x000fc400078e00ff */
[-C--:B------:R-:W-:Y:S01]  /*107e0*/  FMUL.FTZ R45, R48, R39.reuse ;  /* 0x00000027302d7220 */ /* 0x080fe20000410000 */
[-C--:B------:R-:W-:Y:S01]  /*107f0*/  FFMA.FTZ R43, R24, R4.reuse, -R43 ;  /* 0x00000004182b7223 */ /* 0x080fe2000001082b */
[----:B------:R-:W-:Y:S01]  /*10800*/  FFMA.FTZ R33, R46, R4, R33 ;  /* 0x000000042e217223 */ /* 0x000fe20000010021 */
[-C--:B------:R-:W-:Y:S01]  /*10810*/  FMUL.FTZ R4, R53, R40.reuse ;  /* 0x0000002835047220 */ /* 0x080fe20000410000 */
[----:B------:R-:W-:Y:S02]  /*10820*/  IMAD.U32 R37, R7, 0x10000, RZ ;  /* 0x0001000007257824 */ /* 0x000fe400078e00ff */
[C---:B------:R-:W-:Y:S01]  /*10830*/  FMUL.FTZ R40, R47.reuse, R40 ;  /* 0x000000282f287220 */ /* 0x040fe20000410000 */
[----:B------:R-:W-:Y:S01]  /*10840*/  FMUL.FTZ R39, R28, R39 ;  /* 0x000000271c277220 */ /* 0x000fe20000410000 */
[----:B------:R-:W-:Y:S01]  /*10850*/  FFMA.FTZ R8, R47, R35, -R4 ;  /* 0x000000232f087223 */ /* 0x000fe20000010804 */
[----:B------:R-:W-:Y:S01]  /*10860*/  FMUL.FTZ R4, R55, R42 ;  /* 0x0000002a37047220 */ /* 0x000fe20000410000 */
[----:B------:R-:W-:Y:S01]  /*10870*/  FMUL.FTZ R47, R30, R10 ;  /* 0x0000000a1e2f7220 */ /* 0x000fe20000410000 */
[----:B------:R-:W-:Y:S01]  /*10880*/  FFMA.FTZ R45, R28, R34, -R45 ;  /* 0x000000221c2d7223 */ /* 0x000fe2000001082d */
[----:B------:R-:W-:Y:S01]  /*10890*/  LOP3.LUT R5, R5, 0xffff0000, RZ, 0xc0, !PT ;  /* 0xffff000005057812 */ /* 0x000fe200078ec0ff */
[----:B------:R-:W-:Y:S01]  /*108a0*/  FFMA.FTZ R49, R30, R6, R49 ;  /* 0x000000061e317223 */ /* 0x000fe20000010031 */
[----:B------:R-:W-:Y:S01]  /*108b0*/  LOP3.LUT R7, R7, 0xffff0000, RZ, 0xc0, !PT ;  /* 0xffff000007077812 */ /* 0x000fe200078ec0ff */
[----:B------:R-:W-:Y:S01]  /*108c0*/  FFMA.FTZ R28, R51, R37, -R4 ;  /* 0x00000025331c7223 */ /* 0x000fe20000010804 */
[----:B------:R-:W-:Y:S01]  /*108d0*/  FFMA.FTZ R39, R48, R34, R39 ;  /* 0x0000002230277223 */ /* 0x000fe20000010027 */
[----:B------:R-:W-:Y:S01]  /*108e0*/  FFMA.FTZ R47, R26, R6, -R47 ;  /* 0x000000061a2f7223 */ /* 0x000fe2000001082f */
[----:B------:R-:W-:Y:S01]  /*108f0*/  FMUL.FTZ R4, R29, R9 ;  /* 0x000000091d047220 */ /* 0x000fe20000410000 */
        /* <DEDUP_REMOVED lines=20> */
.L_x_589:
[----:B------:R-:W-:Y:S05]  /*10a40*/  BSYNC B1 ;  /* 0x0000000000017941 */ /* 0x000fea0003800000 */
.L_x_588:
[----:B------:R-:W-:Y:S05]  /*10a50*/  @P2 BRA `(.L_x_564) ;  /* 0x00000004005c2947 */ /* 0x000fea0003800000 */
[----:B------:R-:W0:Y:S01]  /*10a60*/  LDL R43, [R1+0x68] ;  /* 0x00006800012b7983 */ /* 0x000e220000100800 */
[----:B------:R-:W-:Y:S01]  /*10a70*/  LEA.HI R41, R41, R230, RZ, 0x1d ;  /* 0x000000e629297211 */ /* 0x000fe200078fe8ff */
[C---:B------:R-:W-:Y:S01]  /*10a80*/  IMAD.U32 R35, R14.reuse, 0x10000, RZ ;  /* 0x000100000e237824 */ /* 0x040fe200078e00ff */
[----:B------:R-:W-:Y:S01]  /*10a90*/  LOP3.LUT R40, R14, 0xffff0000, RZ, 0xc0, !PT ;  /* 0xffff00000e287812 */ /* 0x000fe200078ec0ff */
[C---:B------:R-:W-:Y:S01]  /*10aa0*/  IMAD.U32 R33, R0.reuse, 0x10000, RZ ;  /* 0x0001000000217824 */ /* 0x040fe200078e00ff */
[----:B-12---:R-:W-:Y:S01]  /*10ab0*/  SHF.R.S32.HI R6, RZ, 0x1f, R41 ;  /* 0x0000001fff067819 */ /* 0x006fe20000011429 */
[----:B------:R-:W-:Y:S01]  /*10ac0*/  IMAD.SHL.U32 R4, R41, 0x8, RZ ;  /* 0x0000000829047824 */ /* 0x000fe200078e00ff */
[----:B------:R-:W-:Y:S01]  /*10ad0*/  LOP3.LUT R0, R0, 0xffff0000, RZ, 0xc0, !PT ;  /* 0xffff000000007812 */ /* 0x000fe200078ec0ff */
[----:B------:R-:W-:Y:S01]  /*10ae0*/  IMAD.U32 R42, R15, 0x10000, RZ ;  /* 0x000100000f2a7824 */ /* 0x000fe200078e00ff */
[----:B------:R-:W-:Y:S01]  /*10af0*/  LEA.HI R6, R6, R41, RZ, 0x3 ;  /* 0x0000002906067211 */ /* 0x000fe200078f18ff */
[----:B------:R-:W-:Y:S01]  /*10b00*/  IMAD.U32 R38, R3, 0x10000, RZ ;  /* 0x0001000003267824 */ /* 0x000fe200078e00ff */
[----:B------:R-:W-:Y:S01]  /*10b10*/  LOP3.LUT R4, R185, 0x38, R4, 0xf8, !PT ;  /* 0x00000038b9047812 */ /* 0x000fe200078ef804 */
[C---:B------:R-:W-:Y:S01]  /*10b20*/  IMAD.U32 R39, R20.reuse, 0x10000, RZ ;  /* 0x0001000014277824 */ /* 0x040fe200078e00ff */
[----:B------:R-:W-:Y:S01]  /*10b30*/  LOP3.LUT R20, R20, 0xffff0000, RZ, 0xc0, !PT ;  /* 0xffff000014147812 */ /* 0x000fe200078ec0ff */
[----:B------:R-:W-:Y:S01]  /*10b40*/  IMAD.SHL.U32 R6, R6, 0x400, RZ ;  /* 0x0000040006067824 */ /* 0x000fe200078e00ff */
[----:B------:R-:W-:Y:S01]  /*10b50*/  LOP3.LUT R4, R4, R59, RZ, 0x3c, !PT ;  /* 0x0000003b04047212 */ /* 0x000fe200078e3cff */
[C---:B------:R-:W-:Y:S01]  /*10b60*/  IMAD.U32 R37, R12.reuse, 0x10000, RZ ;  /* 0x000100000c257824 */ /* 0x040fe200078e00ff */
[----:B------:R-:W-:-:S02]  /*10b70*/  LOP3.LUT R12, R12, 0xffff0000, RZ, 0xc0, !PT ;  /* 0xffff00000c0c7812 */ /* 0x000fc400078ec0ff */
[----:B------:R-:W-:Y:S02]  /*10b80*/  LOP3.LUT R6, R6, 0x7fffe000, RZ, 0xc0, !PT ;  /* 0x7fffe00006067812 */ /* 0x000fe400078ec0ff */
[----:B------:R-:W-:Y:S02]  /*10b90*/  LOP3.LUT R15, R15, 0xffff0000, RZ, 0xc0, !PT ;  /* 0xffff00000f0f7812 */ /* 0x000fe400078ec0ff */
[----:B------:R-:W-:Y:S02]  /*10ba0*/  IADD3 R9, R4, R6, R195 ;  /* 0x0000000604097210 */ /* 0x000fe40007ffe0c3 */
[----:B------:R-:W-:-:S03]  /*10bb0*/  LOP3.LUT R3, R3, 0xffff0000, RZ, 0xc0, !PT ;  /* 0xffff000003037812 */ /* 0x000fc600078ec0ff */
[----:B------:R-:W-:-:S05]  /*10bc0*/  IMAD R24, R9, 0x2, R2 ;  /* 0x0000000209187824 */ /* 0x000fca00078e0202 */
[----:B------:R-:W1:Y:S02]  /*10bd0*/  LDS.128 R8, [R24+0x10400] ;  /* 0x0104000018087984 */ /* 0x000e640000000c00 */
[C---:B-1----:R-:W-:Y:S01]  /*10be0*/  IMAD.U32 R29, R8.reuse, 0x10000, RZ ;  /* 0x00010000081d7824 */ /* 0x042fe200078e00ff */
[----:B------:R-:W-:Y:S01]  /*10bf0*/  LOP3.LUT R8, R8, 0xffff0000, RZ, 0xc0, !PT ;  /* 0xffff000008087812 */ /* 0x000fe200078ec0ff */
[C---:B------:R-:W-:Y:S01]  /*10c00*/  IMAD.U32 R30, R9.reuse, 0x10000, RZ ;  /* 0x00010000091e7824 */ /* 0x040fe200078e00ff */
[----:B------:R-:W-:Y:S01]  /*10c10*/  LOP3.LUT R9, R9, 0xffff0000, RZ, 0xc0, !PT ;  /* 0xffff000009097812 */ /* 0x000fe200078ec0ff */
[-C--:B------:R-:W-:Y:S01]  /*10c20*/  FMUL.FTZ R34, R35, R29.reuse ;  /* 0x0000001d23227220 */ /* 0x080fe20000410000 */
[----:B------:R-:W-:Y:S01]  /*10c30*/  FMUL.FTZ R14, R33, R29 ;  /* 0x0000001d210e7220 */ /* 0x000fe20000410000 */
[-C--:B------:R-:W-:Y:S01]  /*10c40*/  FMUL.FTZ R29, R40, R8.reuse ;  /* 0x00000008281d7220 */ /* 0x080fe20000410000 */
[C---:B------:R-:W-:Y:S01]  /*10c50*/  IMAD.U32 R31, R10.reuse, 0x10000, RZ ;  /* 0x000100000a1f7824 */ /* 0x040fe200078e00ff */
[----:B------:R-:W-:Y:S01]  /*10c60*/  LOP3.LUT R10, R10, 0xffff0000, RZ, 0xc0, !PT ;  /* 0xffff00000a0a7812 */ /* 0x000fe200078ec0ff */
[C---:B------:R-:W-:Y:S01]  /*10c70*/  IMAD.U32 R32, R11.reuse, 0x10000, RZ ;  /* 0x000100000b207824 */ /* 0x040fe200078e00ff */
[----:B------:R-:W-:Y:S01]  /*10c80*/  LOP3.LUT R11, R11, 0xffff0000, RZ, 0xc0, !PT ;  /* 0xffff00000b0b7812 */ /* 0x000fe200078ec0ff */
[----:B0-----:R-:W0:Y:S02]  /*10c90*/  LDS.128 R4, [R43] ;  /* 0x000000002b047984 */ /* 0x001e240000000c00 */
[C---:B0-----:R-:W-:Y:S01]  /*10ca0*/  IMAD.U32 R25, R4.reuse, 0x10000, RZ ;  /* 0x0001000004197824 */ /* 0x041fe200078e00ff */
[----:B------:R-:W-:Y:S01]  /*10cb0*/  LOP3.LUT R4, R4, 0xffff0000, RZ, 0xc0, !PT ;  /* 0xffff000004047812 */ /* 0x000fe200078ec0ff */
[C---:B------:R-:W-:Y:S01]  /*10cc0*/  IMAD.U32 R26, R5.reuse, 0x10000, RZ ;  /* 0x00010000051a7824 */ /* 0x040fe200078e00ff */
[----:B------:R-:W-:Y:S01]  /*10cd0*/  LOP3.LUT R5, R5, 0xffff0000, RZ, 0xc0, !PT ;  /* 0xffff000005057812 */ /* 0x000fe200078ec0ff */
[-C--:B------:R-:W-:Y:S01]  /*10ce0*/  FFMA.FTZ R34, R33, R25.reuse, -R34 ;  /* 0x0000001921227223 */ /* 0x080fe20000010822 */
[----:B------:R-:W-:Y:S01]  /*10cf0*/  FFMA.FTZ R14, R35, R25, R14 ;  /* 0x00000019230e7223 */ /* 0x000fe2000001000e */
[C---:B------:R-:W-:Y:S01]  /*10d00*/  FMUL.FTZ R25, R0.reuse, R8 ;  /* 0x0000000800197220 */ /* 0x040fe20000410000 */
[----:B------:R-:W-:Y:S01]  /*10d10*/  FFMA.FTZ R29, R0, R4, -R29 ;  /* 0x00000004001d7223 */ /* 0x000fe2000001081d */
[-C--:B------:R-:W-:Y:S01]  /*10d20*/  FMUL.FTZ R33, R42, R30.reuse ;  /* 0x0000001e2a217220 */ /* 0x080fe20000410000 */
[----:B------:R-:W-:Y:S01]  /*10d30*/  FMUL.FTZ R35, R38, R30 ;  /* 0x0000001e26237220 */ /* 0x000fe20000410000 */
[----:B------:R-:W-:-:S02]  /*10d40*/  IMAD.U32 R27, R6, 0x10000, RZ ;  /* 0x00010000061b7824 */ /* 0x000fc400078e00ff */
[-C--:B------:R-:W-:Y:S01]  /*10d50*/  FMUL.FTZ R0, R39, R31.reuse ;  /* 0x0000001f27007220 */ /* 0x080fe20000410000 */
[----:B------:R-:W-:Y:S01]  /*10d60*/  FFMA.FTZ R25, R40, R4, R25 ;  /* 0x0000000428197223 */ /* 0x000fe20000010019 */
[-C--:B------:R-:W-:Y:S01]  /*10d70*/  FFMA.FTZ R33, R38, R26.reuse, -R33 ;  /* 0x0000001a26217223 */ /* 0x080fe20000010821 */
[----:B------:R-:W-:Y:S01]  /*10d80*/  FFMA.FTZ R35, R42, R26, R35 ;  /* 0x0000001a2a237223 */ /* 0x000fe20000010023 */
[C---:B------:R-:W-:Y:S01]  /*10d90*/  FMUL.FTZ R4, R37.reuse, R31 ;  /* 0x0000001f25047220 */ /* 0x040fe20000410000 */
[-C--:B------:R-:W-:Y:S01]  /*10da0*/  FFMA.FTZ R8, R37, R27.reuse, -R0 ;  /* 0x0000001b25087223 */ /* 0x080fe20000010800 */
[----:B------:R-:W-:Y:S02]  /*10db0*/  IMAD.U32 R26, R21, 0x10000, RZ ;  /* 0x00010000151a7824 */ /* 0x000fe400078e00ff */
[-C--:B------:R-:W-:Y:S01]  /*10dc0*/  FMUL.FTZ R31, R20, R10.reuse ;  /* 0x0000000a141f7220 */ /* 0x080fe20000410000 */
[----:B------:R-:W-:Y:S02]  /*10dd0*/  IMAD.U32 R0, R13, 0x10000, RZ ;  /* 0x000100000d007824 */ /* 0x000fe400078e00ff */
[----:B------:R-:W-:Y:S01]  /*10de0*/  FMUL.FTZ R37, R12, R10 ;  /* 0x0000000a0c257220 */ /* 0x000fe20000410000 */
[----:B------:R-:W-:Y:S01]  /*10df0*/  LOP3.LUT R6, R6, 0xffff0000, RZ, 0xc0, !PT ;  /* 0xffff000006067812 */ /* 0x000fe200078ec0ff */
[----:B------:R-:W-:Y:S01]  /*10e00*/  FFMA.FTZ R10, R39, R27, R4 ;  /* 0x0000001b270a7223 */ /* 0x000fe20000010004 */
[----:B------:R-:W-:-:S02]  /*10e10*/  IMAD.U32 R28, R7, 0x10000, RZ ;  /* 0x00010000071c7824 */ /* 0x000fc400078e00ff */
[-C--:B------:R-:W-:Y:S01]  /*10e20*/  FMUL.FTZ R27, R26, R32.reuse ;  /* 0x000000201a1b7220 */ /* 0x080fe20000410000 */
[----:B------:R-:W-:Y:S01]  /*10e30*/  LOP3.LUT R21, R21, 0xffff0000, RZ, 0xc0, !PT ;  /* 0xffff000015157812 */ /* 0x000fe200078ec0ff */
[----:B------:R-:W-:Y:S01]  /*10e40*/  FMUL.FTZ R39, R0, R32 ;  /* 0x0000002000277220 */ /* 0x000fe20000410000 */
[----:B------:R-:W-:Y:S01]  /*10e50*/  LOP3.LUT R13, R13, 0xffff0000, RZ, 0xc0, !PT ;  /* 0xffff00000d0d7812 */ /* 0x000fe200078ec0ff */
[-C--:B------:R-:W-:Y:S01]  /*10e60*/  FFMA.FTZ R31, R12, R6.reuse, -R31 ;  /* 0x000000060c1f7223 */ /* 0x080fe2000001081f */
[----:B------:R-:W-:Y:S01]  /*10e70*/  LOP3.LUT R7, R7, 0xffff0000, RZ, 0xc0, !PT ;  /* 0xffff000007077812 */ /* 0x000fe200078ec0ff */
[----:B------:R-:W-:Y:S01]  /*10e80*/  FFMA.FTZ R37, R20, R6, R37 ;  /* 0x0000000614257223 */ /* 0x000fe20000010025 */
[-C--:B------:R-:W-:Y:S01]  /*10e90*/  FFMA.FTZ R27, R0, R28.reuse, -R27 ;  /* 0x0000001c001b7223 */ /* 0x080fe2000001081b */
        /* <DEDUP_REMOVED lines=19> */
.L_x_564:
[----:B------:R-:W-:Y:S05]  /*10fd0*/  BSYNC B0 ;  /* 0x0000000000007941 */ /* 0x000fea0003800000 */
.L_x_545:
[----:B------:R-:W-:Y:S01]  /*10fe0*/  @!PT LDS RZ, [RZ] ;  /* 0x00000000fffff984 */ /* 0x000fe20000000800 */
[----:B------:R-:W-:Y:S01]  /*10ff0*/  @!PT LDS RZ, [RZ] ;  /* 0x00000000fffff984 */ /* 0x000fe20000000800 */
[----:B------:R-:W-:Y:S01]  /*11000*/  @!PT LDS RZ, [RZ] ;  /* 0x00000000fffff984 */ /* 0x000fe20000000800 */
[----:B------:R-:W-:Y:S01]  /*11010*/  @!PT LDS RZ, [RZ] ;  /* 0x00000000fffff984 */ /* 0x000fe20000000800 */
[----:B------:R5:W-:Y:S06]  /*11020*/  MEMBAR.ALL.CTA ;  /* 0x0000000000007992 */ /* 0x000bec0000008000 */
[----:B-----5:R-:W5:Y:S01]  /*11030*/  FENCE.VIEW.ASYNC.S ;  /* 0x00000000000073c6 */ /* 0x020f620000000000 */
[----:B------:R-:W-:Y:S05]  /*11040*/  WARPSYNC.ALL ;  /* 0x0000000000007948 */ /* 0x000fea0003800000 */
[----:B-----5:R-:W-:Y:S06]  /*11050*/  BAR.SYNC.DEFER_BLOCKING 0xd, 0x100 ;  /* 0x0344000000007b1d */ /* 0x020fec0000010000 */
.L_x_543:
[----:B01-3--:R-:W-:-:S05]  /*11060*/  IMAD.U32 R0, RZ, RZ, UR58 ;  /* 0x0000003aff007e24 */ /* 0x00bfca000f8e00ff */
[----:B------:R-:W-:-:S13]  /*11070*/  ISETP.NE.AND P0, PT, R0, 0x3, PT ;  /* 0x000000030000780c */ /* 0x000fda0003f05270 */
[----:B------:R-:W-:Y:S05]  /*11080*/  @!P0 BRA `(.L_x_590) ;  /* 0x0000000000048947 */ /* 0x000fea0003800000 */
[----:B------:R-:W-:Y:S01]  /*11090*/  BPT.TRAP 0x1 ;  /* 0x000000040000795c */ /* 0x000fe20000300000 */
.L_x_590:
[----:B--2---:R-:W-:Y:S01]  /*110a0*/  IMAD R10, R194, 0x8, R2 ;  /* 0x00000008c20a7824 */ /* 0x004fe200078e0202 */
[----:B----4-:R-:W-:-:S04]  /*110b0*/  SHF.L.U32 R3, R196, 0x1f, RZ ;  /* 0x0000001fc4037819 */ /* 0x010fc800000006ff */
[----:B------:R0:W1:Y:S01]  /*110c0*/  SYNCS.PHASECHK.TRANS64.TRYWAIT P2, [R10+URZ+0x34830], R3 ;  /* 0x034830030a0075a7 */ /* 0x000062000804017f */
[----:B------:R-:W-:Y:S05]  /*110d0*/  @!P0 BRA `(.L_x_591) ;  /* 0x0000000000048947 */ /* 0x000fea0003800000 */
[----:B------:R-:W-:Y:S01]  /*110e0*/  BPT.TRAP 0x1 ;  /* 0x000000040000795c */ /* 0x000fe20000300000 */
.L_x_591:
[----:B------:R-:W2:Y:S01]  /*110f0*/  S2R R0, SR_TID.X ;  /* 0x0000000000007919 */ /* 0x000ea20000002100 */
[----:B------:R-:W-:Y:S01]  /*11100*/  IMAD.MOV.U32 R151, RZ, RZ, RZ ;  /* 0x000000ffff977224 */ /* 0x000fe200078e00ff */
[----:B--2---:R-:W-:-:S04]  /*11110*/  LOP3.LUT R0, R0, 0x7f, RZ, 0xc0, !PT ;  /* 0x0000007f00007812 */ /* 0x004fc800078ec0ff */
[----:B------:R-:W-:Y:S01]  /*11120*/  ISETP.NE.AND P1, PT, R0, RZ, PT ;  /* 0x000000ff0000720c */ /* 0x000fe20003f25270 */
[----:B-1----:R-:W-:-:S12]  /*11130*/  @P2 BRA `(.L_x_592) ;  /* 0x0000000000082947 */ /* 0x002fd80003800000 */
[----:B------:R-:W1:Y:S02]  /*11140*/  SYNCS.PHASECHK.TRANS64.TRYWAIT P2, [R10+URZ+0x34830], R3 ;  /* 0x034830030a0075a7 */ /* 0x000e64000804017f */
[----:B-1----:R-:W-:Y:S05]  /*11150*/  @!P2 BRA `(.L_x_593) ;  /* 0x00000110005ca947 */ /* 0x002fea0003800000 */
.L_x_592:
[----:B------:R-:W-:Y:S05]  /*11160*/  WARPSYNC.ALL ;  /* 0x0000000000007948 */ /* 0x000fea0003800000 */
[----:B------:R-:W-:Y:S01]  /*11170*/  VIADD R0, R2, 0x1c400 ;  /* 0x0001c40002007836 */ /* 0x000fe20000000000 */
[----:B------:R-:W-:Y:S01]  /*11180*/  R2UR UR4, R36 ;  /* 0x00000000240472ca */ /* 0x000fe200000e0000 */
[----:B------:R-:W-:Y:S01]  /*11190*/  IMAD.MOV.U32 R5, RZ, RZ, 0x40000040 ;  /* 0x40000040ff057424 */ /* 0x000fe200078e00ff */
[----:B------:R-:W-:Y:S01]  /*111a0*/  WARPGROUP.ARRIVE ;  /* 0x00000000000079c5 */ /* 0x000fe20000000000 */
[----:B------:R-:W-:Y:S01]  /*111b0*/  UMOV UR9, 0x40000040 ;  /* 0x4000004000097882 */ /* 0x000fe20000000000 */
[----:B------:R-:W-:Y:S01]  /*111c0*/  SHF.R.U32.HI R0, RZ, 0x4, R0 ;  /* 0x00000004ff007819 */ /* 0x000fe20000011600 */
[----:B------:R-:W-:Y:S01]  /*111d0*/  IMAD.MOV.U32 R9, RZ, RZ, 0x40000040 ;  /* 0x40000040ff097424 */ /* 0x000fe200078e00ff */
[----:B------:R-:W-:Y:S01]  /*111e0*/  R2UR UR11, R5 ;  /* 0x00000000050b72ca */ /* 0x000fe200000e0000 */
[----:B------:R-:W-:Y:S01]  /*111f0*/  IMAD.U32 R21, RZ, RZ, UR9 ;  /* 0x00000009ff157e24 */ /* 0x000fe2000f8e00ff */
[----:B------:R-:W-:Y:S01]  /*11200*/  LOP3.LUT R0, R0, 0x3fff, RZ, 0xc0, !PT ;  /* 0x00003fff00007812 */ /* 0x000fe200078ec0ff */
[----:B------:R-:W-:Y:S01]  /*11210*/  UMOV UR41, 0x40000040 ;  /* 0x4000004000297882 */ /* 0x000fe20000000000 */
[----:B------:R-:W-:Y:S01]  /*11220*/  UMOV UR45, 0x40000040 ;  /* 0x40000040002d7882 */ /* 0x000fe20000000000 */
[----:B------:R-:W-:Y:S01]  /*11230*/  UMOV UR49, 0x40000040 ;  /* 0x4000004000317882 */ /* 0x000fe20000000000 */
[----:B------:R-:W-:Y:S01]  /*11240*/  LOP3.LUT R6, R0, 0x10000, RZ, 0xfc, !PT ;  /* 0x0001000000067812 */ /* 0x000fe200078efcff */
[----:B------:R-:W-:Y:S01]  /*11250*/  ULOP3.LUT UR4, UR4, 0x10000, URZ, 0xfc, !UPT ;  /* 0x0001000004047892 */ /* 0x000fe2000f8efc3f */
[----:B------:R-:W-:Y:S01]  /*11260*/  IMAD.MOV.U32 R5, RZ, RZ, 0x40000040 ;  /* 0x40000040ff057424 */ /* 0x000fe200078e00ff */
[----:B------:R-:W-:Y:S01]  /*11270*/  UMOV UR53, 0x40000040 ;  /* 0x4000004000357882 */ /* 0x000fe20000000000 */
[----:B------:R-:W-:Y:S01]  /*11280*/  P2R R12, PR, RZ, 0x2 ;  /* 0x00000002ff0c7803 */ /* 0x000fe20000000000 */
[----:B------:R-:W-:Y:S01]  /*11290*/  IMAD R4, R194, 0xc00, R6 ;  /* 0x00000c00c2047824 */ /* 0x000fe200078e0206 */
[----:B------:R-:W-:Y:S01]  /*112a0*/  UIADD3 UR5, UR4, 0x2, URZ ;  /* 0x0000000204057890 */ /* 0x000fe2000fffe03f */
[----:B------:R-:W-:Y:S01]  /*112b0*/  R2UR UR55, R5 ;  /* 0x00000000053772ca */ /* 0x000fe200000e0000 */
[----:B------:R-:W-:Y:S01]  /*112c0*/  UMOV UR8, UR4 ;  /* 0x0000000400087c82 */ /* 0x000fe20008000000 */
[C---:B------:R-:W-:Y:S01]  /*112d0*/  VIADD R8, R4.reuse, 0x2 ;  /* 0x0000000204087836 */ /* 0x040fe20000000000 */
[----:B------:R-:W-:Y:S01]  /*112e0*/  R2UR UR10, R4 ;  /* 0x00000000040a72ca */ /* 0x000fe200000e0000 */
[----:B------:R-:W-:Y:S01]  /*112f0*/  IMAD.U32 R20, RZ, RZ, UR8 ;  /* 0x00000008ff147e24 */ /* 0x000fe2000f8e00ff */
[----:B------:R-:W-:Y:S01]  /*11300*/  UIADD3 UR40, UR4, 0x800, URZ ;  /* 0x0000080004287890 */ /* 0x000fe2000fffe03f */
[----:B------:R-:W-:Y:S01]  /*11310*/  P2R R14, PR, RZ, 0x1 ;  /* 0x00000001ff0e7803 */ /* 0x000fe20000000000 */
[----:B------:R-:W-:Y:S01]  /*11320*/  UIADD3 UR44, UR4, 0x802, URZ ;  /* 0x00000802042c7890 */ /* 0x000fe2000fffe03f */
[----:B------:R-:W-:Y:S01]  /*11330*/  BSSY B0, `(.L_x_594) ;  /* 0x00004c1000007945 */ /* 0x000fe20003800000 */
[----:B------:R2:W-:Y:S01]  /*11340*/  STL.64 [R1+0x40], R20 ;  /* 0x0000401401007387 */ /* 0x0005e20000100a00 */
[----:B------:R-:W-:Y:S01]  /*11350*/  UIADD3 UR48, UR4, 0x804, URZ ;  /* 0x0000080404307890 */ /* 0x000fe2000fffe03f */
[--C-:B------:R-:W-:Y:S01]  /*11360*/  IMAD.MOV.U32 R150, RZ, RZ, R151.reuse ;  /* 0x000000ffff967224 */ /* 0x100fe200078e0097 */
[----:B------:R-:W-:Y:S01]  /*11370*/  UIADD3 UR52, UR4, 0x806, URZ ;  /* 0x0000080604347890 */ /* 0x000fe2000fffe03f */
[--C-:B------:R-:W-:Y:S01]  /*11380*/  IMAD.MOV.U32 R148, RZ, RZ, R151.reuse ;  /* 0x000000ffff947224 */ /* 0x100fe200078e0097 */
[----:B------:R-:W-:Y:S01]  /*11390*/  ULDC UR60, c[0x0][0x988] ;  /* 0x00026200003c7ab9 */ /* 0x000fe20000000800 */
[----:B------:R-:W-:Y:S01]  /*113a0*/  IMAD.MOV.U32 R147, RZ, RZ, R151 ;  /* 0x000000ffff937224 */ /* 0x000fe200078e0097 */
[----:B------:R-:W-:Y:S01]  /*113b0*/  HGMMA.64x128x16.F32.BF16 R24, gdesc[UR8], RZ, !UPT, gsb0 ;  /* 0x01e00000081879f0 */ /* 0x000fe2000c0018ff */
[----:B------:R-:W-:Y:S01]  /*113c0*/  R2UR UR10, R8 ;  /* 0x00000000080a72ca */ /* 0x000fe200000e0000 */
[----:B------:R-:W-:Y:S01]  /*113d0*/  UMOV UR8, UR5 ;  /* 0x0000000500087c82 */ /* 0x000fe20008000000 */
[----:B------:R-:W-:Y:S01]  /*113e0*/  R2UR UR11, R9 ;  /* 0x00000000090b72ca */ /* 0x000fe200000e0000 */
[----:B------:R-:W-:Y:S01]  /*113f0*/  UMOV UR9, 0x40000040 ;  /* 0x4000004000097882 */ /* 0x000fe20000000000 */
[----:B------:R-:W-:Y:S01]  /*11400*/  VIADD R8, R4, 0x4 ;  /* 0x0000000404087836 */ /* 0x000fe20000000000 */
[----:B------:R-:W-:Y:S01]  /*11410*/  UIADD3 UR5, UR4, 0x4, URZ ;  /* 0x0000000404057890 */ /* 0x000fe2000fffe03f */
[----:B------:R-:W-:-:S02]  /*11420*/  IMAD.MOV.U32 R9, RZ, RZ, 0x40000040 ;  /* 0x40000040ff097424 */ /* 0x000fc400078e00ff */
[----:B--2---:R-:W-:Y:S02]  /*11430*/  IMAD.U32 R20, RZ, RZ, UR8 ;  /* 0x00000008ff147e24 */ /* 0x004fe4000f8e00ff */
[----:B------:R-:W-:Y:S02]  /*11440*/  IMAD.U32 R21, RZ, RZ, UR9 ;  /* 0x00000009ff157e24 */ /* 0x000fe4000f8e00ff */
[--C-:B------:R-:W-:Y:S02]  /*11450*/  IMAD.MOV.U32 R146, RZ, RZ, R151.reuse ;  /* 0x000000ffff927224 */ /* 0x100fe400078e0097 */
[--C-:B------:R-:W-:Y:S01]  /*11460*/  IMAD.MOV.U32 R145, RZ, RZ, R151.reuse ;  /* 0x000000ffff917224 */ /* 0x100fe200078e0097 */
[----:B------:R2:W-:Y:S01]  /*11470*/  STL.64 [R1+0x38], R20 ;  /* 0x0000381401007387 */ /* 0x0005e20000100a00 */
[--C-:B------:R-:W-:Y:S02]  /*11480*/  IMAD.MOV.U32 R144, RZ, RZ, R151.reuse ;  /* 0x000000ffff907224 */ /* 0x100fe400078e0097 */
[----:B-----5:R-:W-:-:S02]  /*11490*/  IMAD.MOV.U32 R143, RZ, RZ, R151 ;  /* 0x000000ffff8f7224 */ /* 0x020fc400078e0097 */
        /* <DEDUP_REMOVED lines=31> */
[----:B------:R-:W-:Y:S01]  /*11690*/  IMAD.MOV.U32 R88, RZ, RZ, R151 ;  /* 0x000000ffff587224 */ /* 0x000fe200078e0097 */
[----:B------:R-:W-:Y:S02]  /*116a0*/  WARPGROUP.DEPBAR.LE gsb0, 0x0 ;  /* 0x00008000000079c5 */ /* 0x000fe40000010000 */
[----:B------:R-:W-:-:S06]  /*116b0*/  WARPGROUP.ARRIVE ;  /* 0x00000000000079c5 */ /* 0x000fcc0000000000 */
[----:B------:R-:W-:Y:S01]  /*116c0*/  HGMMA.64x128x16.F32.BF16 R24, gdesc[UR8], R24, gsb0 ;  /* 0x01e00000081879f0 */ /* 0x000fe20008001818 */
[----:B------:R-:W-:Y:S01]  /*116d0*/  R2UR UR10, R8 ;  /* 0x00000000080a72ca */ /* 0x000fe200000e0000 */
[----:B------:R-:W-:Y:S01]  /*116e0*/  UMOV UR8, UR5 ;  /* 0x0000000500087c82 */ /* 0x000fe20008000000 */
[----:B------:R-:W-:Y:S01]  /*116f0*/  R2UR UR11, R9 ;  /* 0x00000000090b72ca */ /* 0x000fe200000e0000 */
[----:B------:R-:W-:Y:S01]  /*11700*/  UMOV UR9, 0x40000040 ;  /* 0x4000004000097882 */ /* 0x000fe20000000000 */
[----:B------:R-:W-:Y:S01]  /*11710*/  VIADD R8, R4, 0x6 ;  /* 0x0000000604087836 */ /* 0x000fe20000000000 */
[----:B------:R-:W-:Y:S01]  /*11720*/  UIADD3 UR5, UR4, 0x6, URZ ;  /* 0x0000000604057890 */ /* 0x000fe2000fffe03f */
[----:B------:R-:W-:Y:S02]  /*11730*/  IMAD.MOV.U32 R9, RZ, RZ, 0x40000040 ;  /* 0x40000040ff097424 */ /* 0x000fe400078e00ff */
[----:B--2---:R-:W-:Y:S02]  /*11740*/  IMAD.U32 R20, RZ, RZ, UR8 ;  /* 0x00000008ff147e24 */ /* 0x004fe4000f8e00ff */
[----:B------:R-:W-:-:S05]  /*11750*/  IMAD.U32 R21, RZ, RZ, UR9 ;  /* 0x00000009ff157e24 */ /* 0x000fca000f8e00ff */
[----:B------:R2:W-:Y:S01]  /*11760*/  STL.64 [R1+0x30], R20 ;  /* 0x0000301401007387 */ /* 0x0005e20000100a00 */
        /* <DEDUP_REMOVED lines=49> */
[----:B--2---:R-:W-:Y:S01]  /*11a80*/  IMAD.U32 R20, RZ, RZ, UR8 ;  /* 0x00000008ff147e24 */ /* 0x004fe2000f8e00ff */
[----:B------:R-:W-:Y:S01]  /*11a90*/  ULDC UR4, c[0x0][0x988] ;  /* 0x0002620000047ab9 */ /* 0x000fe20000000800 */
        /* <DEDUP_REMOVED lines=9> */
[----:B------:R-:W-:Y:S02]  /*11b30*/  VIADD R8, R4, 0x800 ;  /* 0x0000080004087836 */ /* 0x000fe40000000000 */
[----:B------:R-:W-:Y:S02]  /*11b40*/  IMAD.MOV.U32 R9, RZ, RZ, 0x40000040 ;  /* 0x40000040ff097424 */ /* 0x000fe400078e00ff */
[----:B--2---:R-:W-:Y:S01]  /*11b50*/  IMAD.U32 R20, RZ, RZ, UR8 ;  /* 0x00000008ff147e24 */ /* 0x004fe2000f8e00ff */
[----:B------:R-:W-:Y:S01]  /*11b60*/  R2UR UR42, R8 ;  /* 0x00000000082a72ca */ /* 0x000fe200000e0000 */
[----:B------:R-:W-:Y:S01]  /*11b70*/  VIADD R8, R4, 0x802 ;  /* 0x0000080204087836 */ /* 0x000fe20000000000 */
[----:B------:R-:W-:Y:S01]  /*11b80*/  R2UR UR43, R9 ;  /* 0x00000000092b72ca */ /* 0x000fe200000e0000 */
[----:B------:R-:W-:-:S02]  /*11b90*/  IMAD.MOV.U32 R9, RZ, RZ, 0x40000040 ;  /* 0x40000040ff097424 */ /* 0x000fc400078e00ff */
[----:B------:R-:W-:Y:S01]  /*11ba0*/  IMAD.U32 R21, RZ, RZ, UR9 ;  /* 0x00000009ff157e24 */ /* 0x000fe2000f8e00ff */
[----:B------:R-:W-:Y:S01]  /*11bb0*/  R2UR UR46, R8 ;  /* 0x00000000082e72ca */ /* 0x000fe200000e0000 */
[C---:B------:R-:W-:Y:S01]  /*11bc0*/  VIADD R8, R4.reuse, 0x804 ;  /* 0x0000080404087836 */ /* 0x040fe20000000000 */
[----:B------:R-:W-:Y:S01]  /*11bd0*/  R2UR UR47, R9 ;  /* 0x00000000092f72ca */ /* 0x000fe200000e0000 */
[----:B------:R-:W-:Y:S01]  /*11be0*/  IMAD.MOV.U32 R9, RZ, RZ, 0x40000040 ;  /* 0x40000040ff097424 */ /* 0x000fe200078e00ff */
[----:B------:R2:W-:Y:S01]  /*11bf0*/  STL.64 [R1], R20 ;  /* 0x0000001401007387 */ /* 0x0005e20000100a00 */
[----:B------:R-:W-:Y:S01]  /*11c00*/  VIADD R4, R4, 0x806 ;  /* 0x0000080604047836 */ /* 0x000fe20000000000 */
[----:B------:R-:W-:Y:S02]  /*11c10*/  R2UR UR50, R8 ;  /* 0x00000000083272ca */ /* 0x000fe400000e0000 */
[----:B------:R-:W-:Y:S02]  /*11c20*/  R2UR UR51, R9 ;  /* 0x00000000093372ca */ /* 0x000fe400000e0000 */
[----:B------:R-:W-:-:S02]  /*11c30*/  R2UR UR54, R4 ;  /* 0x00000000043672ca */ /* 0x000fc400000e0000 */
[----:B------:R-:W-:-:S05]  /*11c40*/  IADD3 R4, R152, 0x80, -R225 ;  /* 0x0000008098047810 */ /* 0x000fca0007ffe8e1 */
[----:B------:R-:W-:-:S05]  /*11c50*/  IMAD R4, R149, -0x80, R4 ;  /* 0xffffff8095047824 */ /* 0x000fca00078e0204 */
[C---:B------:R-:W-:Y:S02]  /*11c60*/  ISETP.GT.AND P4, PT, R4.reuse, RZ, PT ;  /* 0x000000ff0400720c */ /* 0x040fe40003f84270 */
[C---:B------:R-:W-:Y:S02]  /*11c70*/  ISETP.GT.AND P3, PT, R4.reuse, 0x1, PT ;  /* 0x000000010400780c */ /* 0x040fe40003f64270 */
[C---:B------:R-:W-:Y:S02]  /*11c80*/  ISETP.GT.AND P2, PT, R4.reuse, 0x8, PT ;  /* 0x000000080400780c */ /* 0x040fe40003f44270 */
[C---:B------:R-:W-:Y:S02]  /*11c90*/  ISETP.GT.AND P6, PT, R4.reuse, 0x9, PT ;  /* 0x000000090400780c */ /* 0x040fe40003fc4270 */
[C---:B------:R-:W-:Y:S02]  /*11ca0*/  ISETP.GT.AND P5, PT, R4.reuse, 0x10, PT ;  /* 0x000000100400780c */ /* 0x040fe40003fa4270 */
[----:B------:R-:W-:-:S02]  /*11cb0*/  ISETP.GT.AND P1, PT, R4, 0x59, PT ;  /* 0x000000590400780c */ /* 0x000fc40003f24270 */
[----:B------:R-:W-:Y:S01]  /*11cc0*/  ISETP.GT.AND P0, PT, R4, 0x60, PT ;  /* 0x000000600400780c */ /* 0x000fe20003f04270 */
        /* <DEDUP_REMOVED lines=54> */
[----:B--2---:R-:W-:Y:S02]  /*12030*/  FSEL R21, R42, -INF , P6 ;  /* 0xff8000002a157808 */ /* 0x004fe40003000000 */
        /* <DEDUP_REMOVED lines=76> */
[----:B01----:R-:W0:Y:S01]  /*12500*/  SHFL.BFLY PT, R3, R8, 0x2, 0x1f ;  /* 0x0c401f0008037f89 */ /* 0x003e2200000e0000 */
        /* <DEDUP_REMOVED lines=8> */
[----:B------:R-:W-:Y:S02]  /*12590*/  ISETP.NE.AND P1, PT, R12, RZ, PT ;  /* 0x000000ff0c00720c */ /* 0x000fe40003f25270 */
[----:B------:R-:W-:Y:S02]  /*125a0*/  ISETP.NE.AND P0, PT, R14, RZ, PT ;  /* 0x000000ff0e00720c */ /* 0x000fe40003f05270 */
[----:B0-----:R-:W-:-:S02]  /*125b0*/  FMNMX.FTZ R20, R8, R3, !PT ;  /* 0x0000000308147209 */ /* 0x001fc40007810000 */
[----:B------:R-:W-:-:S03]  /*125c0*/  FMNMX.FTZ R8, R5, R27, !PT ;  /* 0x0000001b05087209 */ /* 0x000fc60007810000 */
        /* <DEDUP_REMOVED lines=39> */
[--C-:B------:R-:W-:Y:S01]  /*12840*/  FFMA.FTZ R29, R29, R0, -R4.reuse ;  /* 0x000000001d1d7223 */ /* 0x100fe20000010804 */
[----:B------:R-:W-:Y:S01]  /*12850*/  MUFU.EX2 R182, R182 ;  /* 0x000000b600b67308 */ /* 0x000fe20000000800 */
[----:B------:R-:W-:Y:S01]  /*12860*/  FMNMX.FTZ R8, R61, R8, !PT ;  /* 0x000000083d087209 */ /* 0x000fe20007810000 */
[-CC-:B------:R-:W-:Y:S01]  /*12870*/  FFMA.FTZ R168, R97, R0.reuse, -R4.reuse ;  /* 0x0000000061a87223 */ /* 0x180fe20000010804 */
[-CC-:B------:R-:W-:Y:S01]  /*12880*/  FFMA.FTZ R81, R103, R0.reuse, -R4.reuse ;  /* 0x0000000067517223 */ /* 0x180fe20000010804 */
        /* <DEDUP_REMOVED lines=12> */
[----:B------:R-:W0:Y:S01]  /*12950*/  MUFU.EX2 R25, R25 ;  /* 0x0000001900197308 */ /* 0x000e220000000800 */
[----:B------:R-:W-:Y:S01]  /*12960*/  FMNMX.FTZ R8, R69, R8, !PT ;  /* 0x0000000845087209 */ /* 0x000fe20007810000 */
[-CC-:B------:R-:W-:Y:S01]  /*12970*/  FFMA.FTZ R101, R119, R0.reuse, -R4.reuse ;  /* 0x0000000077657223 */ /* 0x180fe20000010804 */
[-CC-:B------:R-:W-:Y:S01]  /*12980*/  FFMA.FTZ R160, R121, R0.reuse, -R4.reuse ;  /* 0x0000000079a07223 */ /* 0x180fe20000010804 */
[--C-:B------:R-:W-:Y:S01]  /*12990*/  FFMA.FTZ R103, R123, R0, -R4.reuse ;  /* 0x000000007b677223 */ /* 0x100fe20000010804 */
[----:B------:R-:W-:Y:S01]  /*129a0*/  FMNMX.FTZ R8, R71, R8, !PT ;  /* 0x0000000847087209 */ /* 0x000fe20007810000 */
[-CC-:B------:R-:W-:Y:S01]  /*129b0*/  FFMA.FTZ R162, R129, R0.reuse, -R4.reuse ;  /* 0x0000000081a27223 */ /* 0x180fe20000010804 */
[--C-:B------:R-:W-:Y:S01]  /*129c0*/  FFMA.FTZ R105, R133, R0, -R4.reuse ;  /* 0x0000000085697223 */ /* 0x100fe20000010804 */
[----:B------:R-:W1:Y:S01]  /*129d0*/  MUFU.EX2 R29, R29 ;  /* 0x0000001d001d7308 */ /* 0x000e620000000800 */
[----:B------:R-:W-:Y:S01]  /*129e0*/  FMNMX.FTZ R8, R73, R8, !PT ;  /* 0x0000000849087209 */ /* 0x000fe20007810000 */
[-CC-:B------:R-:W-:Y:S01]  /*129f0*/  FFMA.FTZ R164, R127, R0.reuse, -R4.reuse ;  /* 0x000000007fa47223 */ /* 0x180fe20000010804 */
[-CC-:B------:R-:W-:Y:S01]  /*12a00*/  FFMA.FTZ R107, R131, R0.reuse, -R4.reuse ;  /* 0x00000000836b7223 */ /* 0x180fe20000010804 */
[--C-:B------:R-:W-:Y:S01]  /*12a10*/  FFMA.FTZ R166, R125, R0, -R4.reuse ;  /* 0x000000007da67223 */ /* 0x100fe20000010804 */
[----:B------:R-:W-:Y:S01]  /*12a20*/  FMNMX.FTZ R8, R75, R8, !PT ;  /* 0x000000084b087209 */ /* 0x000fe20007810000 */
[----:B------:R-:W-:Y:S01]  /*12a30*/  FFMA.FTZ R85, R85, R0, -R4 ;  /* 0x0000000055557223 */ /* 0x000fe20000010804 */
[--C-:B------:R-:W-:Y:S01]  /*12a40*/  IMAD.MOV.U32 R133, RZ, RZ, R151.reuse ;  /* 0x000000ffff857224 */ /* 0x100fe200078e0097 */
[----:B------:R-:W2:Y:S01]  /*12a50*/  MUFU.EX2 R176, R176 ;  /* 0x000000b000b07308 */ /* 0x000ea20000000800 */
[----:B------:R-:W-:Y:S01]  /*12a60*/  FMNMX.FTZ R8, R77, R8, !PT ;  /* 0x000000084d087209 */ /* 0x000fe20007810000 */
[----:B------:R-:W-:-:S02]  /*12a70*/  IMAD.MOV.U32 R131, RZ, RZ, R151 ;  /* 0x000000ffff837224 */ /* 0x000fc400078e0097 */
[--C-:B------:R-:W-:Y:S01]  /*12a80*/  IMAD.MOV.U32 R129, RZ, RZ, R151.reuse ;  /* 0x000000ffff817224 */ /* 0x100fe200078e0097 */
[----:B------:R-:W-:Y:S01]  /*12a90*/  FMNMX.FTZ R8, R89, R8, !PT ;  /* 0x0000000859087209 */ /* 0x000fe20007810000 */
[--C-:B------:R-:W-:Y:S02]  /*12aa0*/  IMAD.MOV.U32 R127, RZ, RZ, R151.reuse ;  /* 0x000000ffff7f7224 */ /* 0x100fe400078e0097 */
[----:B------:R-:W3:Y:S01]  /*12ab0*/  MUFU.EX2 R15, R15 ;  /* 0x0000000f000f7308 */ /* 0x000ee20000000800 */
[----:B------:R-:W-:Y:S01]  /*12ac0*/  FMNMX.FTZ R8, R91, R8, !PT ;  /* 0x000000085b087209 */ /* 0x000fe20007810000 */
[--C-:B------:R-:W-:Y:S02]  /*12ad0*/  IMAD.MOV.U32 R125, RZ, RZ, R151.reuse ;  /* 0x000000ffff7d7224 */ /* 0x100fe400078e0097 */
[--C-:B------:R-:W-:Y:S01]  /*12ae0*/  IMAD.MOV.U32 R123, RZ, RZ, R151.reuse ;  /* 0x000000ffff7b7224 */ /* 0x100fe200078e0097 */
[----:B------:R-:W-:Y:S01]  /*12af0*/  FMNMX.FTZ R8, R93, R8, !PT ;  /* 0x000000085d087209 */ /* 0x000fe20007810000 */
[----:B------:R-:W-:-:S02]  /*12b00*/  IMAD.MOV.U32 R121, RZ, RZ, R151 ;  /* 0x000000ffff797224 */ /* 0x000fc400078e0097 */
[----:B------:R-:W4:Y:S01]  /*12b10*/  MUFU.EX2 R178, R178 ;  /* 0x000000b200b27308 */ /* 0x000f220000000800 */
[----:B------:R-:W-:Y:S01]  /*12b20*/  FMNMX.FTZ R8, R95, R8, !PT ;  /* 0x000000085f087209 */ /* 0x000fe20007810000 */
[--C-:B------:R-:W-:Y:S02]  /*12b30*/  IMAD.MOV.U32 R119, RZ, RZ, R151.reuse ;  /* 0x000000ffff777224 */ /* 0x100fe400078e0097 */
[--C-:B------:R-:W-:Y:S01]  /*12b40*/  IMAD.MOV.U32 R117, RZ, RZ, R151.reuse ;  /* 0x000000ffff757224 */ /* 0x100fe200078e0097 */
[----:B------:R-:W-:Y:S01]  /*12b50*/  FMNMX.FTZ R8, R99, R8, !PT ;  /* 0x0000000863087209 */ /* 0x000fe20007810000 */
[--C-:B------:R-:W-:Y:S02]  /*12b60*/  IMAD.MOV.U32 R115, RZ, RZ, R151.reuse ;  /* 0x000000ffff737224 */ /* 0x100fe400078e0097 */
[----:B------:R-:W4:Y:S01]  /*12b70*/  MUFU.EX2 R33, R33 ;  /* 0x0000002100217308 */ /* 0x000f220000000800 */
[--C-:B------:R-:W-:Y:S01]  /*12b80*/  IMAD.MOV.U32 R113, RZ, RZ, R151.reuse ;  /* 0x000000ffff717224 */ /* 0x100fe200078e0097 */
[----:B------:R-:W0:Y:S01]  /*12b90*/  SHFL.BFLY PT, R7, R8, 0x2, 0x1f ;  /* 0x0c401f0008077f89 */ /* 0x000e2200000e0000 */
[----:B------:R-:W-:-:S05]  /*12ba0*/  IMAD.MOV.U32 R109, RZ, RZ, R151 ;  /* 0x000000ffff6d7224 */ /* 0x000fca00078e0097 */
[----:B------:R-:W-:Y:S08]  /*12bb0*/  MUFU.EX2 R172, R172 ;  /* 0x000000ac00ac7308 */ /* 0x000ff00000000800 */
[----:B------:R-:W-:Y:S08]  /*12bc0*/  MUFU.EX2 R37, R37 ;  /* 0x0000002500257308 */ /* 0x000ff00000000800 */
[----:B------:R-:W-:Y:S01]  /*12bd0*/  MUFU.EX2 R174, R174 ;  /* 0x000000ae00ae7308 */ /* 0x000fe20000000800 */
[----:B0-----:R-:W-:-:S05]  /*12be0*/  FMNMX.FTZ R12, R8, R7, !PT ;  /* 0x00000007080c7209 */ /* 0x001fca0007810000 */
[----:B------:R-:W0:Y:S02]  /*12bf0*/  SHFL.BFLY PT, R7, R12, 0x1, 0x1f ;  /* 0x0c201f000c077f89 */ /* 0x000e2400000e0000 */
[----:B------:R-:W-:Y:S08]  /*12c00*/  MUFU.EX2 R41, R41 ;  /* 0x0000002900297308 */ /* 0x000ff00000000800 */
[----:B------:R-:W-:Y:S08]  /*12c10*/  MUFU.EX2 R168, R168 ;  /* 0x000000a800a87308 */ /* 0x000ff00000000800 */
[----:B------:R-:W-:Y:S01]  /*12c20*/  MUFU.EX2 R81, R81 ;  /* 0x0000005100517308 */ /* 0x000fe20000000800 */
[----:B0-----:R-:W-:-:S07]  /*12c30*/  FMNMX.FTZ R7, R12, R7, !PT ;  /* 0x000000070c077209 */ /* 0x001fce0007810000 */
[----:B------:R-:W-:Y:S01]  /*12c40*/  MUFU.EX2 R170, R170 ;  /* 0x000000aa00aa7308 */ /* 0x000fe20000000800 */
[C---:B------:R-:W-:Y:S01]  /*12c50*/  FSETP.NEU.FTZ.AND P2, PT, R7.reuse, -INF , PT ;  /* 0xff8000000700780b */ /* 0x040fe20003f5d000 */
[----:B------:R-:W-:-:S06]  /*12c60*/  FMUL.FTZ R24, R7, R0 ;  /* 0x0000000007187220 */ /* 0x000fcc0000410000 */
[----:B------:R-:W-:Y:S01]  /*12c70*/  MUFU.EX2 R79, R111 ;  /* 0x0000006f004f7308 */ /* 0x000fe20000000800 */
[----:B------:R-:W-:-:S05]  /*12c80*/  FSEL R24, R24, RZ, P2 ;  /* 0x000000ff18187208 */ /* 0x000fca0001000000 */
[-CC-:B------:R-:W-:Y:S01]  /*12c90*/  FFMA.FTZ R181, R5, R0.reuse, -R24.reuse ;  /* 0x0000000005b57223 */ /* 0x180fe20000010818 */
[-CC-:B------:R-:W-:Y:S01]  /*12ca0*/  FFMA.FTZ R4, R27, R0.reuse, -R24.reuse ;  /* 0x000000001b047223 */ /* 0x180fe20000010818 */
[-CC-:B------:R-:W-:Y:S01]  /*12cb0*/  FFMA.FTZ R183, R9, R0.reuse, -R24.reuse ;  /* 0x0000000009b77223 */ /* 0x180fe20000010818 */
[----:B------:R-:W-:Y:S01]  /*12cc0*/  FADD.FTZ R5, R180, R25 ;  /* 0x00000019b4057221 */ /* 0x000fe20000010000 */
[-CC-:B------:R-:W-:Y:S01]  /*12cd0*/  FFMA.FTZ R8, R31, R0.reuse, -R24.reuse ;  /* 0x000000001f087223 */ /* 0x180fe20000010818 */
[-CC-:B------:R-:W-:Y:S01]  /*12ce0*/  FFMA.FTZ R177, R11, R0.reuse, -R24.reuse ;  /* 0x000000000bb17223 */ /* 0x180fe20000010818 */
[----:B------:R-:W-:Y:S01]  /*12cf0*/  MUFU.EX2 R181, R181 ;  /* 0x000000b500b57308 */ /* 0x000fe20000000800 */
[----:B------:R-:W-:Y:S01]  /*12d00*/  FADD.FTZ R32, R182, R5 ;  /* 0x00000005b6207221 */ /* 0x000fe20000010000 */
[-CC-:B------:R-:W-:Y:S01]  /*12d10*/  FFMA.FTZ R12, R35, R0.reuse, -R24.reuse ;  /* 0x00000000230c7223 */ /* 0x180fe20000010818 */
[-CC-:B------:R-:W-:Y:S01]  /*12d20*/  FFMA.FTZ R179, R13, R0.reuse, -R24.reuse ;  /* 0x000000000db37223 */ /* 0x180fe20000010818 */
[-C--:B------:R-:W-:Y:S01]  /*12d30*/  FFMA.FTZ R14, R39, R0.reuse, -R24 ;  /* 0x00000000270e7223 */ /* 0x080fe20000010818 */
[----:B-1----:R-:W-:Y:S01]  /*12d40*/  FADD.FTZ R5, R29, R32 ;  /* 0x000000201d057221 */ /* 0x002fe20000010000 */
[-CC-:B------:R-:W-:Y:S01]  /*12d50*/  FFMA.FTZ R173, R21, R0.reuse, -R24.reuse ;  /* 0x0000000015ad7223 */ /* 0x180fe20000010818 */
[-CC-:B------:R-:W-:Y:S01]  /*12d60*/  FFMA.FTZ R20, R43, R0.reuse, -R24.reuse ;  /* 0x000000002b147223 */ /* 0x180fe20000010818 */
[----:B------:R-:W0:Y:S01]  /*12d70*/  MUFU.EX2 R4, R4 ;  /* 0x0000000400047308 */ /* 0x000e220000000800 */
[----:B--2---:R-:W-:Y:S01]  /*12d80*/  FADD.FTZ R34, R176, R5 ;  /* 0x00000005b0227221 */ /* 0x004fe20000010000 */
[-CC-:B------:R-:W-:Y:S01]  /*12d90*/  FFMA.FTZ R175, R45, R0.reuse, -R24.reuse ;  /* 0x000000002daf7223 */ /* 0x180fe20000010818 */
[-CC-:B------:R-:W-:Y:S01]  /*12da0*/  FFMA.FTZ R26, R47, R0.reuse, -R24.reuse ;  /* 0x000000002f1a7223 */ /* 0x180fe20000010818 */
[-C--:B------:R-:W-:Y:S01]  /*12db0*/  FFMA.FTZ R169, R49, R0.reuse, -R24 ;  /* 0x0000000031a97223 */ /* 0x080fe20000010818 */
[----:B---3--:R-:W-:Y:S01]  /*12dc0*/  FADD.FTZ R5, R15, R34 ;  /* 0x000000220f057221 */ /* 0x008fe20000010000 */
[-CC-:B------:R-:W-:Y:S01]  /*12dd0*/  FFMA.FTZ R28, R51, R0.reuse, -R24.reuse ;  /* 0x00000000331c7223 */ /* 0x180fe20000010818 */
[-CC-:B------:R-:W-:Y:S01]  /*12de0*/  FFMA.FTZ R171, R53, R0.reuse, -R24.reuse ;  /* 0x0000000035ab7223 */ /* 0x180fe20000010818 */
[----:B------:R-:W1:Y:S01]  /*12df0*/  MUFU.EX2 R183, R183 ;  /* 0x000000b700b77308 */ /* 0x000e620000000800 */
[----:B----4-:R-:W-:Y:S01]  /*12e00*/  FADD.FTZ R34, R178, R5 ;  /* 0x00000005b2227221 */ /* 0x010fe20000010000 */
        /* <DEDUP_REMOVED lines=19> */
[-CC-:B------:R-:W-:Y:S01]  /*12f40*/  FFMA.FTZ R89, R89, R0.reuse, -R24.reuse ;  /* 0x0000000059597223 */ /* 0x180fe20000010818 */
[-CC-:B------:R-:W-:Y:S01]  /*12f50*/  FFMA.FTZ R91, R91, R0.reuse, -R24.reuse ;  /* 0x000000005b5b7223 */ /* 0x180fe20000010818 */
[-CC-:B------:R-:W-:Y:S01]  /*12f60*/  FFMA.FTZ R93, R93, R0.reuse, -R24.reuse ;  /* 0x000000005d5d7223 */ /* 0x180fe20000010818 */
[----:B------:R-:W1:Y:S01]  /*12f70*/  MUFU.EX2 R12, R12 ;  /* 0x0000000c000c7308 */ /* 0x000e620000000800 */
[C---:B--2---:R-:W-:Y:S01]  /*12f80*/  FADD.FTZ R36, R8.reuse, R5 ;  /* 0x0000000508247221 */ /* 0x044fe20000010000 */
[-CC-:B------:R-:W-:Y:S01]  /*12f90*/  FFMA.FTZ R95, R95, R0.reuse, -R24.reuse ;  /* 0x000000005f5f7223 */ /* 0x180fe20000010818 */
[----:B------:R-:W-:Y:S01]  /*12fa0*/  FFMA.FTZ R99, R99, R0, -R24 ;  /* 0x0000000063637223 */ /* 0x000fe20000010818 */
[----:B------:R-:W-:Y:S01]  /*12fb0*/  F2FP.BF16.F32.PACK_AB R183, R8, R183 ;  /* 0x000000b708b7723e */ /* 0x000fe200000010ff */
[----:B------:R-:W-:Y:S01]  /*12fc0*/  IMAD.MOV.U32 R111, RZ, RZ, R151 ;  /* 0x000000ffff6f7224 */ /* 0x000fe200078e0097 */
[----:B------:R-:W-:-:S02]  /*12fd0*/  F2FP.BF16.F32.PACK_AB R181, R4, R181 ;  /* 0x000000b504b5723e */ /* 0x000fc400000010ff */
[----:B------:R-:W2:Y:S01]  /*12fe0*/  MUFU.EX2 R179, R179 ;  /* 0x000000b300b37308 */ /* 0x000ea20000000800 */
[----:B0-----:R-:W-:Y:S01]  /*12ff0*/  FADD.FTZ R5, R177, R36 ;  /* 0x00000024b1057221 */ /* 0x001fe20000010000 */
[----:B------:R-:W-:Y:S02]  /*13000*/  F2FP.BF16.F32.PACK_AB R180, R25, R180 ;  /* 0x000000b419b4723e */ /* 0x000fe400000010ff */
[----:B------:R-:W-:Y:S02]  /*13010*/  F2FP.BF16.F32.PACK_AB R182, R29, R182 ;  /* 0x000000b61db6723e */ /* 0x000fe400000010ff */
[----:B------:R-:W-:Y:S02]  /*13020*/  F2FP.BF16.F32.PACK_AB R176, R15, R176 ;  /* 0x000000b00fb0723e */ /* 0x000fe400000010ff */
[----:B------:R-:W0:Y:S01]  /*13030*/  MUFU.EX2 R14, R14 ;  /* 0x0000000e000e7308 */ /* 0x000e220000000800 */
[C---:B-1----:R-:W-:Y:S01]  /*13040*/  FADD.FTZ R36, R12.reuse, R5 ;  /* 0x000000050c247221 */ /* 0x042fe20000010000 */
[----:B------:R-:W-:Y:S01]  /*13050*/  FADD.FTZ R5, R41, R38 ;  /* 0x0000002629057221 */ /* 0x000fe20000010000 */
[----:B------:R-:W-:Y:S01]  /*13060*/  F2FP.BF16.F32.PACK_AB R177, R12, R177 ;  /* 0x000000b10cb1723e */ /* 0x000fe200000010ff */
[----:B------:R-:W-:Y:S01]  /*13070*/  VIADD R12, R149, 0xfffffffe ;  /* 0xfffffffe950c7836 */ /* 0x000fe20000000000 */
[----:B------:R-:W-:Y:S01]  /*13080*/  F2FP.BF16.F32.PACK_AB R178, R33, R178 ;  /* 0x000000b221b2723e */ /* 0x000fe200000010ff */
[----:B------:R-:W-:Y:S01]  /*13090*/  FADD.FTZ R38, R168, R5 ;  /* 0x00000005a8267221 */ /* 0x000fe20000010000 */
[----:B------:R-:W-:Y:S01]  /*130a0*/  @!P1 VIADD R5, R10, 0x34840 ;  /* 0x000348400a059836 */ /* 0x000fe20000000000 */
[----:B------:R-:W1:Y:S01]  /*130b0*/  MUFU.EX2 R173, R173 ;  /* 0x000000ad00ad7308 */ /* 0x000e620000000800 */
[----:B--2---:R-:W-:Y:S01]  /*130c0*/  FADD.FTZ R9, R179, R36 ;  /* 0x00000024b3097221 */ /* 0x004fe20000010000 */
[----:B------:R-:W-:Y:S01]  /*130d0*/  FADD.FTZ R11, R81, R38 ;  /* 0x00000026510b7221 */ /* 0x000fe20000010000 */
[----:B------:R-:W-:Y:S01]  /*130e0*/  ISETP.GE.AND P2, PT, R12, R197, PT ;  /* 0x000000c50c00720c */ /* 0x000fe20003f46270 */
[----:B------:R-:W-:Y:S01]  /*130f0*/  IMAD.MOV.U32 R149, RZ, RZ, R151 ;  /* 0x000000ffff957224 */ /* 0x000fe200078e0097 */
[----:B------:R-:W-:-:S02]  /*13100*/  @!P1 PRMT R5, RZ, 0x654, R5 ;  /* 0x00000654ff059816 */ /* 0x000fc40000000005 */
[----:B------:R-:W-:Y:S01]  /*13110*/  F2FP.BF16.F32.PACK_AB R172, R37, R172 ;  /* 0x000000ac25ac723e */ /* 0x000fe200000010ff */
[----:B------:R-:W2:Y:S01]  /*13120*/  MUFU.EX2 R20, R20 ;  /* 0x0000001400147308 */ /* 0x000ea20000000800 */
[C---:B0-----:R-:W-:Y:S01]  /*13130*/  FADD.FTZ R36, R14.reuse, R9 ;  /* 0x000000090e247221 */ /* 0x041fe20000010000 */
[----:B------:R0:W-:Y:S01]  /*13140*/  @!P1 SYNCS.ARRIVE.TRANS64.RED.A1T0 RZ, [R5+URZ], RZ ;  /* 0x000000ff05ff99a7 */ /* 0x0001e2000810043f */
[----:B------:R-:W-:Y:S02]  /*13150*/  F2FP.BF16.F32.PACK_AB R174, R41, R174 ;  /* 0x000000ae29ae723e */ /* 0x000fe400000010ff */
[----:B------:R-:W-:Y:S02]  /*13160*/  F2FP.BF16.F32.PACK_AB R168, R81, R168 ;  /* 0x000000a851a8723e */ /* 0x000fe400000010ff */
[----:B------:R-:W-:Y:S01]  /*13170*/  F2FP.BF16.F32.PACK_AB R179, R14, R179 ;  /* 0x000000b30eb3723e */ /* 0x000fe200000010ff */
[----:B------:R-:W0:Y:S01]  /*13180*/  MUFU.EX2 R175, R175 ;  /* 0x000000af00af7308 */ /* 0x000e220000000800 */
[----:B-1----:R-:W-:Y:S01]  /*13190*/  FADD.FTZ R9, R173, R36 ;  /* 0x00000024ad097221 */ /* 0x002fe20000010000 */
[----:B------:R-:W-:Y:S01]  /*131a0*/  FADD.FTZ R36, R170, R11 ;  /* 0x0000000baa247221 */ /* 0x000fe20000010000 */
[----:B------:R-:W-:-:S05]  /*131b0*/  F2FP.BF16.F32.PACK_AB R170, R79, R170 ;  /* 0x000000aa4faa723e */ /* 0x000fca00000010ff */
[----:B------:R-:W1:Y:S01]  /*131c0*/  MUFU.EX2 R26, R26 ;  /* 0x0000001a001a7308 */ /* 0x000e620000000800 */
[C---:B--2---:R-:W-:Y:S01]  /*131d0*/  FADD.FTZ R38, R20.reuse, R9 ;  /* 0x0000000914267221 */ /* 0x044fe20000010000 */
[----:B------:R-:W-:Y:S01]  /*131e0*/  FADD.FTZ R9, R79, R36 ;  /* 0x000000244f097221 */ /* 0x000fe20000010000 */
[----:B------:R-:W-:Y:S01]  /*131f0*/  FFMA.FTZ R36, R71, R0, -R24 ;  /* 0x0000000047247223 */ /* 0x000fe20000010818 */
[----:B------:R-:W-:-:S04]  /*13200*/  F2FP.BF16.F32.PACK_AB R173, R20, R173 ;  /* 0x000000ad14ad723e */ /* 0x000fc800000010ff */
        /* <DEDUP_REMOVED lines=80> */
[----:B------:R2:W3:Y:S01]  /*13710*/  MUFU.EX2 R38, R89 ;  /* 0x0000005900267308 */ /* 0x0004e20000000800 */
[----:B0-----:R-:W-:-:S07]  /*13720*/  FADD.FTZ R44, R166, R9 ;  /* 0x00000009a62c7221 */ /* 0x001fce0000010000 */
[----:B------:R-:W0:Y:S01]  /*13730*/  MUFU.EX2 R91, R91 ;  /* 0x0000005b005b7308 */ /* 0x000e220000000800 */
[----:B-1----:R-:W-:Y:S01]  /*13740*/  FADD.FTZ R9, R77, R42 ;  /* 0x0000002a4d097221 */ /* 0x002fe20000010000 */
[----:B--2---:R-:W-:-:S06]  /*13750*/  IMAD.MOV.U32 R89, RZ, RZ, R151 ;  /* 0x000000ffff597224 */ /* 0x004fcc00078e0097 */
[----:B------:R1:W2:Y:S01]  /*13760*/  MUFU.EX2 R40, R93 ;  /* 0x0000005d00287308 */ /* 0x0002a20000000800 */
[C---:B---3--:R-:W-:Y:S01]  /*13770*/  FADD.FTZ R4, R38.reuse, R9 ;  /* 0x0000000926047221 */ /* 0x048fe20000010000 */
[----:B------:R-:W-:-:S06]  /*13780*/  F2FP.BF16.F32.PACK_AB R163, R38, R77 ;  /* 0x0000004d26a3723e */ /* 0x000fcc00000010ff */
[----:B------:R-:W3:Y:S01]  /*13790*/  MUFU.EX2 R95, R95 ;  /* 0x0000005f005f7308 */ /* 0x000ee20000000800 */
[----:B0-----:R-:W-:Y:S01]  /*137a0*/  FADD.FTZ R9, R91, R4 ;  /* 0x000000045b097221 */ /* 0x001fe20000010000 */
[----:B-1----:R-:W-:-:S06]  /*137b0*/  IMAD.MOV.U32 R93, RZ, RZ, R151 ;  /* 0x000000ffff5d7224 */ /* 0x002fcc00078e0097 */
[----:B------:R0:W1:Y:S01]  /*137c0*/  MUFU.EX2 R8, R99 ;  /* 0x0000006300087308 */ /* 0x0000620000000800 */
[C---:B--2---:R-:W-:Y:S01]  /*137d0*/  FADD.FTZ R4, R40.reuse, R9 ;  /* 0x0000000928047221 */ /* 0x044fe20000010000 */
[----:B------:R-:W-:Y:S01]  /*137e0*/  F2FP.BF16.F32.PACK_AB R165, R40, R91 ;  /* 0x0000005b28a5723e */ /* 0x000fe200000010ff */
[----:B------:R-:W-:-:S05]  /*137f0*/  IMAD.MOV.U32 R91, RZ, RZ, R151 ;  /* 0x000000ffff5b7224 */ /* 0x000fca00078e0097 */
[----:B------:R-:W2:Y:S01]  /*13800*/  MUFU.EX2 R85, R85 ;  /* 0x0000005500557308 */ /* 0x000ea20000000800 */
[----:B---3--:R-:W-:Y:S01]  /*13810*/  FADD.FTZ R9, R95, R4 ;  /* 0x000000045f097221 */ /* 0x008fe20000010000 */
[----:B0-----:R-:W-:-:S03]  /*13820*/  IMAD.MOV.U32 R99, RZ, RZ, R151 ;  /* 0x000000ffff637224 */ /* 0x001fc600078e0097 */
[C---:B-1----:R-:W-:Y:S01]  /*13830*/  FADD.FTZ R4, R8.reuse, R9 ;  /* 0x0000000908047221 */ /* 0x042fe20000010000 */
[----:B------:R-:W-:Y:S01]  /*13840*/  F2FP.BF16.F32.PACK_AB R167, R8, R95 ;  /* 0x0000005f08a7723e */ /* 0x000fe200000010ff */
[----:B------:R-:W-:Y:S02]  /*13850*/  IMAD.MOV.U32 R8, RZ, RZ, 0x3f800000 ;  /* 0x3f800000ff087424 */ /* 0x000fe400078e00ff */
[----:B------:R-:W-:Y:S02]  /*13860*/  IMAD.MOV.U32 R9, RZ, RZ, 0x3f800000 ;  /* 0x3f800000ff097424 */ /* 0x000fe400078e00ff */
[----:B------:R-:W-:Y:S02]  /*13870*/  IMAD.MOV.U32 R95, RZ, RZ, R151 ;  /* 0x000000ffff5f7224 */ /* 0x000fe400078e0097 */
[C---:B--2---:R-:W-:Y:S01]  /*13880*/  FADD.FTZ R5, R85.reuse, R44 ;  /* 0x0000002c55057221 */ /* 0x044fe20000010000 */
[----:B------:R-:W-:Y:S01]  /*13890*/  F2FP.BF16.F32.PACK_AB R166, R85, R166 ;  /* 0x000000a655a6723e */ /* 0x000fe200000010ff */
[----:B------:R-:W-:Y:S06]  /*138a0*/  @!P2 BRA `(.L_x_595) ;  /* 0x0000002400a4a947 */ /* 0x000fec0003800000 */
[----:B------:R-:W-:Y:S01]  /*138b0*/  IMAD.MOV.U32 R13, RZ, RZ, R7 ;  /* 0x000000ffff0d7224 */ /* 0x000fe200078e0007 */
[----:B------:R-:W-:Y:S01]  /*138c0*/  CS2R R150, SRZ ;  /* 0x0000000000967805 */ /* 0x000fe2000001ff00 */
        /* <DEDUP_REMOVED lines=34> */
[----:B------:R-:W-:-:S07]  /*13af0*/  CS2R R88, SRZ ;  /* 0x0000000000587805 */ /* 0x000fce000001ff00 */
.L_x_606:
[----:B------:R-:W-:-:S05]  /*13b00*/  VIADD R0, R10, 0x1 ;  /* 0x000000010a007836 */ /* 0x000fca0000000000 */
[----:B------:R-:W-:-:S04]  /*13b10*/  ISETP.NE.AND P2, PT, R0, 0x2, PT ;  /* 0x000000020000780c */ /* 0x000fc80003f45270 */
[----:B------:R-:W-:Y:S02]  /*13b20*/  SEL R196, RZ, 0x1, P2 ;  /* 0x00000001ffc47807 */ /* 0x000fe40001000000 */
[----:B------:R-:W-:Y:S02]  /*13b30*/  SEL R194, R0, RZ, P2 ;  /* 0x000000ff00c27207 */ /* 0x000fe40001000000 */
[----:B------:R-:W-:Y:S01]  /*13b40*/  LOP3.LUT R196, R11, R196, RZ, 0x3c, !PT ;  /* 0x000000c40bc47212 */ /* 0x000fe200078e3cff */
[----:B------:R-:W-:Y:S06]  /*13b50*/  @!P0 BRA `(.L_x_596) ;  /* 0x0000000000048947 */ /* 0x000fec0003800000 */
[----:B------:R-:W-:Y:S01]  /*13b60*/  BPT.TRAP 0x1 ;  /* 0x000000040000795c */ /* 0x000fe20000300000 */
.L_x_596:
[----:B------:R-:W-:Y:S01]  /*13b70*/  IMAD R15, R194, 0x8, R2 ;  /* 0x00000008c20f7824 */ /* 0x000fe200078e0202 */
[----:B------:R-:W-:-:S04]  /*13b80*/  SHF.L.U32 R20, R196, 0x1f, RZ ;  /* 0x0000001fc4147819 */ /* 0x000fc800000006ff */
[----:B------:R0:W1:Y:S01]  /*13b90*/  SYNCS.PHASECHK.TRANS64.TRYWAIT P2, [R15+URZ+0x34830], R20 ;  /* 0x034830140f0075a7 */ /* 0x000062000804017f */
[----:B------:R-:W-:Y:S05]  /*13ba0*/  @!P0 BRA `(.L_x_597) ;  /* 0x0000000000048947 */ /* 0x000fea0003800000 */
[----:B------:R-:W-:Y:S01]  /*13bb0*/  BPT.TRAP 0x1 ;  /* 0x000000040000795c */ /* 0x000fe20000300000 */
.L_x_597:
[----:B------:R-:W-:Y:S01]  /*13bc0*/  IMAD R0, R194, 0xc00, R6 ;  /* 0x00000c00c2007824 */ /* 0x000fe200078e0206 */
[----:B------:R-:W-:Y:S03]  /*13bd0*/  BSSY B1, `(.L_x_598) ;  /* 0x0000006000017945 */ /* 0x000fe60003800000 */
[C---:B------:R-:W-:Y:S02]  /*13be0*/  VIADD R24, R0.reuse, 0x2 ;  /* 0x0000000200187836 */ /* 0x040fe40000000000 */
[----:B------:R-:W-:Y:S01]  /*13bf0*/  VIADD R3, R0, 0x4 ;  /* 0x0000000400037836 */ /* 0x000fe20000000000 */
[----:B-1----:R-:W-:Y:S06]  /*13c00*/  @P2 BRA `(.L_x_599) ;  /* 0x0000000000082947 */ /* 0x002fec0003800000 */
[----:B------:R-:W1:Y:S02]  /*13c10*/  SYNCS.PHASECHK.TRANS64.TRYWAIT P2, [R15+URZ+0x34830], R20 ;  /* 0x034830140f0075a7 */ /* 0x000e64000804017f */
[----:B-1----:R-:W-:Y:S05]  /*13c20*/  @!P2 BRA `(.L_x_600) ;  /* 0x000000e400bca947 */ /* 0x002fea0003800000 */
.L_x_599:
[----:B------:R-:W-:Y:S05]  /*13c30*/  BSYNC B1 ;  /* 0x0000000000017941 */ /* 0x000fea0003800000 */
.L_x_598:
[----:B------:R-:W2:Y:S04]  /*13c40*/  LDL.64 R28, [R1+0x40] ;  /* 0x00004000011c7983 */ /* 0x000ea80000100a00 */
[----:B------:R3:W-:Y:S01]  /*13c50*/  STL.64 [R1+0xa8], R12 ;  /* 0x0000a80c01007387 */ /* 0x0007e20000100a00 */
[-C--:B------:R-:W-:Y:S01]  /*13c60*/  FMUL.FTZ R88, R88, R9.reuse ;  /* 0x0000000958587220 */ /* 0x080fe20000410000 */
[-C--:B------:R-:W-:Y:S01]  /*13c70*/  FMUL.FTZ R89, R89, R9.reuse ;  /* 0x0000000959597220 */ /* 0x080fe20000410000 */
[-C--:B------:R-:W-:Y:S01]  /*13c80*/  FMUL.FTZ R92, R92, R9.reuse ;  /* 0x000000095c5c7220 */ /* 0x080fe20000410000 */
[-C--:B------:R-:W-:Y:S01]  /*13c90*/  FMUL.FTZ R93, R93, R9.reuse ;  /* 0x000000095d5d7220 */ /* 0x080fe20000410000 */
[-C--:B------:R-:W-:Y:S01]  /*13ca0*/  FMUL.FTZ R96, R96, R9.reuse ;  /* 0x0000000960607220 */ /* 0x080fe20000410000 */
[-C--:B------:R-:W-:Y:S01]  /*13cb0*/  FMUL.FTZ R97, R97, R9.reuse ;  /* 0x0000000961617220 */ /* 0x080fe20000410000 */
[-C--:B------:R-:W-:Y:S01]  /*13cc0*/  FMUL.FTZ R100, R100, R9.reuse ;  /* 0x0000000964647220 */ /* 0x080fe20000410000 */
[----:B---3--:R-:W3:Y:S04]  /*13cd0*/  LDL.64 R12, [R1+0x30] ;  /* 0x00003000010c7983 */ /* 0x008ee80000100a00 */
        /* <DEDUP_REMOVED lines=10> */
[----:B----4-:R-:W4:Y:S01]  /*13d80*/  LDL.64 R10, [R1+0x28] ;  /* 0x00002800010a7983 */ /* 0x010f220000100a00 */
[-C--:B------:R-:W-:Y:S01]  /*13d90*/  FMUL.FTZ R120, R120, R9.reuse ;  /* 0x0000000978787220 */ /* 0x080fe20000410000 */
[----:B------:R-:W-:-:S02]  /*13da0*/  FMUL.FTZ R121, R121, R9 ;  /* 0x0000000979797220 */ /* 0x000fc40000410000 */
[----:B------:R0:W-:Y:S01]  /*13db0*/  STL [R1+0x98], R6 ;  /* 0x0000980601007387 */ /* 0x0001e20000100800 */
        /* <DEDUP_REMOVED lines=9> */
[----:B0-----:R-:W4:Y:S01]  /*13e50*/  LDL.64 R6, [R1+0x20] ;  /* 0x0000200001067983 */ /* 0x001f220000100a00 */
[-C--:B------:R-:W-:Y:S01]  /*13e60*/  FMUL.FTZ R141, R141, R9.reuse ;  /* 0x000000098d8d7220 */ /* 0x080fe20000410000 */
[-C--:B------:R-:W-:Y:S01]  /*13e70*/  FMUL.FTZ R144, R144, R9.reuse ;  /* 0x0000000990907220 */ /* 0x080fe20000410000 */
[-C--:B------:R-:W-:Y:S01]  /*13e80*/  FMUL.FTZ R145, R145, R9.reuse ;  /* 0x0000000991917220 */ /* 0x080fe20000410000 */
[----:B------:R0:W-:Y:S01]  /*13e90*/  STL.64 [R1+0x90], R4 ;  /* 0x0000900401007387 */ /* 0x0001e20000100a00 */
        /* <DEDUP_REMOVED lines=34> */
[----:B------:R-:W-:Y:S01]  /*140c0*/  R2UR UR10, R24 ;  /* 0x00000000180a72ca */ /* 0x000fe200000e0000 */
[----:B------:R-:W3:Y:S01]  /*140d0*/  LDL.64 R8, [R1+0x38] ;  /* 0x0000380001087983 */ /* 0x000ee20000100a00 */
[----:B------:R-:W-:-:S02]  /*140e0*/  IMAD.MOV.U32 R24, RZ, RZ, R3 ;  /* 0x000000ffff187224 */ /* 0x000fc400078e0003 */
[----:B-1----:R-:W-:Y:S01]  /*140f0*/  IMAD.MOV.U32 R20, RZ, RZ, R0 ;  /* 0x000000ffff147224 */ /* 0x002fe200078e0000 */
[----:B0-----:R-:W4:Y:S01]  /*14100*/  LDL.64 R4, [R1+0x18] ;  /* 0x0000180001047983 */ /* 0x001f220000100a00 */
[----:B------:R-:W-:Y:S01]  /*14110*/  IMAD.MOV.U32 R21, RZ, RZ, 0x40000040 ;  /* 0x40000040ff157424 */ /* 0x000fe200078e00ff */
[----:B------:R-:W-:Y:S01]  /*14120*/  R2UR UR14, R24 ;  /* 0x00000000180e72ca */ /* 0x000fe200000e0000 */
[----:B------:R-:W-:Y:S01]  /*14130*/  VIADD R24, R0, 0x400 ;  /* 0x0000040000187836 */ /* 0x000fe20000000000 */
[----:B------:R-:W-:Y:S01]  /*14140*/  R2UR UR6, R20 ;  /* 0x00000000140672ca */ /* 0x000fe200000e0000 */
[----:B------:R-:W-:Y:S01]  /*14150*/  VIADD R26, R0, 0x402 ;  /* 0x00000402001a7836 */ /* 0x000fe20000000000 */
[----:B------:R-:W-:Y:S01]  /*14160*/  R2UR UR7, R21 ;  /* 0x00000000150772ca */ /* 0x000fe200000e0000 */
[----:B------:R-:W-:Y:S01]  /*14170*/  IMAD.MOV.U32 R25, RZ, RZ, 0x40000040 ;  /* 0x40000040ff197424 */ /* 0x000fe200078e00ff */
[----:B------:R-:W-:Y:S01]  /*14180*/  R2UR UR22, R24 ;  /* 0x00000000181672ca */ /* 0x000fe200000e0000 */
[----:B------:R-:W-:Y:S01]  /*14190*/  VIADD R24, R0, 0x406 ;  /* 0x0000040600187836 */ /* 0x000fe20000000000 */
[----:B------:R-:W-:Y:S01]  /*141a0*/  R2UR UR26, R26 ;  /* 0x000000001a1a72ca */ /* 0x000fe200000e0000 */
[----:B------:R-:W-:Y:S01]  /*141b0*/  IMAD.MOV.U32 R27, RZ, RZ, 0x40000040 ;  /* 0x40000040ff1b7424 */ /* 0x000fe200078e00ff */
[C---:B------:R-:W-:Y:S01]  /*141c0*/  R2UR UR11, R25.reuse ;  /* 0x00000000190b72ca */ /* 0x040fe200000e0000 */
[----:B------:R-:W-:Y:S01]  /*141d0*/  VIADD R26, R0, 0x800 ;  /* 0x00000800001a7836 */ /* 0x000fe20000000000 */
[----:B------:R-:W-:Y:S01]  /*141e0*/  R2UR UR34, R24 ;  /* 0x00000000182272ca */ /* 0x000fe200000e0000 */
[C---:B------:R-:W-:Y:S01]  /*141f0*/  VIADD R24, R0.reuse, 0x804 ;  /* 0x0000080400187836 */ /* 0x040fe20000000000 */
[C---:B------:R-:W-:Y:S01]  /*14200*/  R2UR UR15, R25.reuse ;  /* 0x00000000190f72ca */ /* 0x040fe200000e0000 */
[----:B------:R-:W-:Y:S01]  /*14210*/  VIADD R20, R0, 0x6 ;  /* 0x0000000600147836 */ /* 0x000fe20000000000 */
[----:B------:R-:W-:-:S02]  /*14220*/  R2UR UR23, R25 ;  /* 0x00000000191772ca */ /* 0x000fc400000e0000 */
[----:B------:R-:W-:Y:S02]  /*14230*/  R2UR UR27, R27 ;  /* 0x000000001b1b72ca */ /* 0x000fe400000e0000 */
[----:B------:R-:W-:Y:S02]  /*14240*/  R2UR UR35, R25 ;  /* 0x00000000192372ca */ /* 0x000fe400000e0000 */
[----:B------:R-:W-:Y:S02]  /*14250*/  R2UR UR42, R26 ;  /* 0x000000001a2a72ca */ /* 0x000fe400000e0000 */
[----:B------:R-:W-:Y:S02]  /*14260*/  R2UR UR43, R27 ;  /* 0x000000001b2b72ca */ /* 0x000fe400000e0000 */
[----:B------:R-:W-:Y:S02]  /*14270*/  R2UR UR50, R24 ;  /* 0x00000000183272ca */ /* 0x000fe400000e0000 */
[----:B------:R-:W-:-:S02]  /*14280*/  R2UR UR51, R25 ;  /* 0x00000000193372ca */ /* 0x000fc400000e0000 */
[----:B------:R-:W-:Y:S01]  /*14290*/  R2UR UR18, R20 ;  /* 0x00000000141272ca */ /* 0x000fe200000e0000 */
[----:B------:R-:W-:Y:S01]  /*142a0*/  VIADD R20, R0, 0x404 ;  /* 0x0000040400147836 */ /* 0x000fe20000000000 */
[C---:B------:R-:W-:Y:S02]  /*142b0*/  R2UR UR19, R21.reuse ;  /* 0x00000000151372ca */ /* 0x040fe400000e0000 */
[C---:B------:R-:W-:Y:S02]  /*142c0*/  R2UR UR31, R21.reuse ;  /* 0x00000000151f72ca */ /* 0x040fe400000e0000 */
[----:B------:R-:W-:Y:S01]  /*142d0*/  R2UR UR30, R20 ;  /* 0x00000000141e72ca */ /* 0x000fe200000e0000 */
[----:B------:R-:W-:Y:S01]  /*142e0*/  VIADD R20, R0, 0x802 ;  /* 0x0000080200147836 */ /* 0x000fe20000000000 */
[----:B------:R-:W-:-:S04]  /*142f0*/  R2UR UR47, R21 ;  /* 0x00000000152f72ca */ /* 0x000fc800000e0000 */
[----:B------:R-:W-:Y:S01]  /*14300*/  R2UR UR46, R20 ;  /* 0x00000000142e72ca */ /* 0x000fe200000e0000 */
[----:B------:R-:W-:Y:S01]  /*14310*/  VIADD R20, R0, 0x806 ;  /* 0x0000080600147836 */ /* 0x000fe20000000000 */
[----:B--2---:R-:W-:Y:S02]  /*14320*/  R2UR UR4, R28 ;  /* 0x000000001c0472ca */ /* 0x004fe400000e0000 */
[----:B------:R-:W-:Y:S02]  /*14330*/  R2UR UR5, R29 ;  /* 0x000000001d0572ca */ /* 0x000fe400000e0000 */
[----:B------:R-:W-:-:S11]  /*14340*/  WARPGROUP.ARRIVE ;  /* 0x00000000000079c5 */ /* 0x000fd60000000000 */
[----:B------:R-:W-:Y:S01]  /*14350*/  HGMMA.64x128x16.F32.BF16 R24, gdesc[UR4], RZ, !UPT, gsb0 ;  /* 0x01e00000041879f0 */ /* 0x000fe2000c0018ff */
[----:B---3--:R-:W-:Y:S02]  /*14360*/  R2UR UR8, R8 ;  /* 0x00000000080872ca */ /* 0x008fe400000e0000 */
[----:B------:R-:W-:Y:S02]  /*14370*/  R2UR UR9, R9 ;  /* 0x00000000090972ca */ /* 0x000fe400000e0000 */
[----:B------:R-:W-:Y:S01]  /*14380*/  R2UR UR12, R12 ;  /* 0x000000000c0c72ca */ /* 0x000fe200000e0000 */
[----:B------:R-:W2:Y:S01]  /*14390*/  LDL.64 R8, [R1] ;  /* 0x0000000001087983 */ /* 0x000ea20000100a00 */
[----:B------:R-:W-:Y:S02]  /*143a0*/  WARPGROUP.DEPBAR.LE gsb0, 0x0 ;  /* 0x00008000000079c5 */ /* 0x000fe40000010000 */
[----:B------:R-:W-:-:S07]  /*143b0*/  WARPGROUP.ARRIVE ;  /* 0x00000000000079c5 */ /* 0x000fce0000000000 */
[----:B------:R-:W-:Y:S01]  /*143c0*/  HGMMA.64x128x16.F32.BF16 R24, gdesc[UR8], R24, gsb0 ;  /* 0x01e00000081879f0 */ /* 0x000fe20008001818 */
[----:B------:R-:W-:Y:S02]  /*143d0*/  R2UR UR13, R13 ;  /* 0x000000000d0d72ca */ /* 0x000fe400000e0000 */
[----:B----4-:R-:W-:Y:S02]  /*143e0*/  R2UR UR16, R10 ;  /* 0x000000000a1072ca */ /* 0x010fe400000e0000 */
[----:B------:R-:W-:Y:S01]  /*143f0*/  R2UR UR17, R11 ;  /* 0x000000000b1172ca */ /* 0x000fe200000e0000 */
[----:B------:R-:W-:Y:S02]  /*14400*/  WARPGROUP.DEPBAR.LE gsb0, 0x0 ;  /* 0x00008000000079c5 */ /* 0x000fe40000010000 */
[----:B------:R-:W-:-:S06]  /*14410*/  WARPGROUP.ARRIVE ;  /* 0x00000000000079c5 */ /* 0x000fcc0000000000 */
[----:B------:R-:W-:Y:S01]  /*14420*/  HGMMA.64x128x16.F32.BF16 R24, gdesc[UR12], R24, gsb0 ;  /* 0x01e000000c1879f0 */ /* 0x000fe20008001818 */
[----:B------:R-:W-:Y:S02]  /*14430*/  R2UR UR54, R20 ;  /* 0x00000000143672ca */ /* 0x000fe400000e0000 */
[----:B------:R-:W-:Y:S02]  /*14440*/  R2UR UR55, R21 ;  /* 0x00000000153772ca */ /* 0x000fe400000e0000 */
[----:B------:R-:W3:Y:S01]  /*14450*/  LDL.64 R20, [R1+0x8] ;  /* 0x0000080001147983 */ /* 0x000ee20000100a00 */
[----:B------:R-:W-:Y:S02]  /*14460*/  R2UR UR20, R6 ;  /* 0x00000000061472ca */ /* 0x000fe400000e0000 */
[----:B------:R-:W-:Y:S01]  /*14470*/  R2UR UR21, R7 ;  /* 0x00000000071572ca */ /* 0x000fe200000e0000 */
[----:B------:R0:W5:Y:S01]  /*14480*/  LDL.LU.64 R12, [R1+0xa8] ;  /* 0x0000a800010c7983 */ /* 0x0001620000300a00 */
[----:B------:R-:W-:-:S02]  /*14490*/  R2UR UR24, R4 ;  /* 0x00000000041872ca */ /* 0x000fc400000e0000 */
[----:B------:R-:W-:Y:S01]  /*144a0*/  R2UR UR25, R5 ;  /* 0x00000000051972ca */ /* 0x000fe200000e0000 */
[----:B------:R0:W5:Y:S04]  /*144b0*/  LDL.LU.64 R10, [R1+0xa0] ;  /* 0x0000a000010a7983 */ /* 0x0001680000300a00 */
[----:B------:R0:W5:Y:S04]  /*144c0*/  LDL.LU R6, [R1+0x98] ;  /* 0x0000980001067983 */ /* 0x0001680000300800 */
[----:B------:R0:W5:Y:S01]  /*144d0*/  LDL.LU.64 R4, [R1+0x90] ;  /* 0x0000900001047983 */ /* 0x0001620000300a00 */
[----:B------:R-:W-:-:S02]  /*144e0*/  WARPGROUP.DEPBAR.LE gsb0, 0x0 ;  /* 0x00008000000079c5 */ /* 0x000fc40000010000 */
[----:B------:R-:W-:-:S06]  /*144f0*/  WARPGROUP.ARRIVE ;  /* 0x00000000000079c5 */ /* 0x000fcc0000000000 */
[----:B------:R-:W-:Y:S03]  /*14500*/  HGMMA.64x128x16.F32.BF16 R24, gdesc[UR16], R24, gsb0 ;  /* 0x01e00000101879f0 */ /* 0x000fe60008001818 */
[----:B------:R-:W-:Y:S02]  /*14510*/  WARPGROUP.DEPBAR.LE gsb0, 0x0 ;  /* 0x00008000000079c5 */ /* 0x000fe40000010000 */
[----:B------:R-:W-:-:S07]  /*14520*/  WARPGROUP.ARRIVE ;  /* 0x00000000000079c5 */ /* 0x000fce0000000000 */
[----:B------:R-:W-:Y:S01]  /*14530*/  HGMMA.64x128x16.F32.BF16 R24, gdesc[UR20], R24, gsb0 ;  /* 0x01e00000141879f0 */ /* 0x000fe20008001818 */
[----:B---3--:R-:W-:Y:S02]  /*14540*/  R2UR UR28, R20 ;  /* 0x00000000141c72ca */ /* 0x008fe400000e0000 */
[----:B------:R-:W-:Y:S01]  /*14550*/  R2UR UR29, R21 ;  /* 0x00000000151d72ca */ /* 0x000fe200000e0000 */
[----:B------:R-:W-:Y:S02]  /*14560*/  WARPGROUP.DEPBAR.LE gsb0, 0x0 ;  /* 0x00008000000079c5 */ /* 0x000fe40000010000 */
[----:B------:R-:W-:-:S06]  /*14570*/  WARPGROUP.ARRIVE ;  /* 0x00000000000079c5 */ /* 0x000fcc0000000000 */
[----:B------:R-:W-:Y:S01]  /*14580*/  HGMMA.64x128x16.F32.BF16 R24, gdesc[UR24], R24, gsb0 ;  /* 0x01e00000181879f0 */ /* 0x000fe20008001818 */
[----:B--2---:R-:W-:Y:S02]  /*14590*/  R2UR UR32, R8 ;  /* 0x00000000082072ca */ /* 0x004fe400000e0000 */
[----:B------:R-:W-:Y:S01]  /*145a0*/  R2UR UR33, R9 ;  /* 0x00000000092172ca */ /* 0x000fe200000e0000 */
        /* <DEDUP_REMOVED lines=19> */
[----:B0-----:R-:W-:Y:S05]  /*146e0*/  @!P0 BRA `(.L_x_601) ;  /* 0x0000000000048947 */ /* 0x001fea0003800000 */
[----:B------:R-:W-:Y:S01]  /*146f0*/  BPT.TRAP 0x1 ;  /* 0x000000040000795c */ /* 0x000fe20000300000 */
.L_x_601:
[----:B-----5:R-:W-:Y:S01]  /*14700*/  SHF.L.U32 R0, R11, 0x1f, RZ ;  /* 0x0000001f0b007819 */ /* 0x020fe200000006ff */
[----:B------:R-:W-:-:S04]  /*14710*/  IMAD R20, R10, 0x8, R2 ;  /* 0x000000080a147824 */ /* 0x000fc800078e0202 */
[----:B------:R0:W1:Y:S01]  /*14720*/  SYNCS.PHASECHK.TRANS64.TRYWAIT P2, [R20+URZ+0x34850], R0 ;  /* 0x03485000140075a7 */ /* 0x000062000804017f */
[----:B------:R-:W-:Y:S05]  /*14730*/  @!P0 BRA `(.L_x_602) ;  /* 0x0000000000048947 */ /* 0x000fea0003800000 */
[----:B------:R-:W-:Y:S01]  /*14740*/  BPT.TRAP 0x1 ;  /* 0x000000040000795c */ /* 0x000fe20000300000 */
.L_x_602:
[----:B------:R-:W-:Y:S04]  /*14750*/  BSSY B1, `(.L_x_603) ;  /* 0x0000004000017945 */ /* 0x000fe80003800000 */
[----:B-1----:R-:W-:Y:S05]  /*14760*/  @P2 BRA `(.L_x_604) ;  /* 0x0000000000082947 */ /* 0x002fea0003800000 */
[----:B------:R-:W1:Y:S02]  /*14770*/  SYNCS.PHASECHK.TRANS64.TRYWAIT P2, [R20+URZ+0x34850], R0 ;  /* 0x03485000140075a7 */ /* 0x000e64000804017f */
[----:B-1----:R-:W-:Y:S05]  /*14780*/  @!P2 BRA `(.L_x_605) ;  /* 0x000000d800f8a947 */ /* 0x002fea0003800000 */
.L_x_604:
[----:B------:R-:W-:Y:S05]  /*14790*/  BSYNC B1 ;  /* 0x0000000000017941 */ /* 0x000fea0003800000 */
.L_x_603:
[----:B01----:R-:W-:Y:S01]  /*147a0*/  VIADD R0, R2, 0x400 ;  /* 0x0000040002007836 */ /* 0x003fe20000000000 */
[----:B------:R-:W-:Y:S01]  /*147b0*/  WARPGROUP.ARRIVE ;  /* 0x00000000000079c5 */ /* 0x000fe20000000000 */
[----:B------:R-:W-:Y:S01]  /*147c0*/  IMAD.MOV.U32 R11, RZ, RZ, 0x40000040 ;  /* 0x40000040ff0b7424 */ /* 0x000fe200078e00ff */
[----:B------:R-:W-:Y:S01]  /*147d0*/  ISETP.GT.AND P2, PT, R12, R197, PT ;  /* 0x000000c50c00720c */ /* 0x000fe20003f44270 */
[----:B------:R-:W-:Y:S01]  /*147e0*/  IMAD.MOV.U32 R9, RZ, RZ, 0x40000040 ;  /* 0x40000040ff097424 */ /* 0x000fe200078e00ff */
[----:B------:R-:W-:Y:S01]  /*147f0*/  SHF.R.U32.HI R0, RZ, 0x4, R0 ;  /* 0x00000004ff007819 */ /* 0x000fe20000011600 */
[----:B------:R-:W-:Y:S01]  /*14800*/  @!P1 VIADD R15, R15, 0x34840 ;  /* 0x000348400f0f9836 */ /* 0x000fe20000000000 */
[----:B------:R-:W-:Y:S01]  /*14810*/  R2UR UR7, R11 ;  /* 0x000000000b0772ca */ /* 0x000fe200000e0000 */
[----:B------:R-:W-:Y:S01]  /*14820*/  @!P1 VIADD R20, R20, 0x34860 ;  /* 0x0003486014149836 */ /* 0x000fe20000000000 */
[----:B------:R-:W-:Y:S01]  /*14830*/  LOP3.LUT R0, R0, 0x3fff, RZ, 0xc0, !PT ;  /* 0x00003fff00007812 */ /* 0x000fe200078ec0ff */
[----:B------:R-:W-:Y:S01]  /*14840*/  VIADD R12, R12, 0xffffffff ;  /* 0xffffffff0c0c7836 */ /* 0x000fe20000000000 */
[----:B------:R-:W-:-:S02]  /*14850*/  @!P1 PRMT R15, RZ, 0x654, R15 ;  /* 0x00000654ff0f9816 */ /* 0x000fc4000000000f */
[----:B------:R-:W-:Y:S02]  /*14860*/  LOP3.LUT R0, R0, 0x4000000, RZ, 0xfc, !PT ;  /* 0x0400000000007812 */ /* 0x000fe400078efcff */
[----:B------:R-:W-:-:S03]  /*14870*/  @!P1 PRMT R20, RZ, 0x654, R20 ;  /* 0x00000654ff149816 */ /* 0x000fc60000000014 */
[----:B------:R-:W-:Y:S01]  /*14880*/  IMAD R10, R10, 0x800, R0 ;  /* 0x000008000a0a7824 */ /* 0x000fe200078e0200 */
[----:B------:R-:W-:-:S03]  /*14890*/  FMNMX.FTZ R0, R24, R14, !PT ;  /* 0x0000000e18007209 */ /* 0x000fc60007810000 */
[C---:B------:R-:W-:Y:S01]  /*148a0*/  VIADD R8, R10.reuse, 0x80 ;  /* 0x000000800a087836 */ /* 0x040fe20000000000 */
[----:B------:R-:W-:Y:S02]  /*148b0*/  R2UR UR6, R10 ;  /* 0x000000000a0672ca */ /* 0x000fe400000e0000 */
[----:B------:R-:W-:-:S04]  /*148c0*/  FMNMX.FTZ R0, R25, R0, !PT ;  /* 0x0000000019007209 */ /* 0x000fc80007810000 */
[----:B------:R-:W-:-:S04]  /*148d0*/  FMNMX.FTZ R0, R28, R0, !PT ;  /* 0x000000001c007209 */ /* 0x000fc80007810000 */
[----:B------:R-:W-:-:S03]  /*148e0*/  FMNMX.FTZ R0, R29, R0, !PT ;  /* 0x000000001d007209 */ /* 0x000fc60007810000 */
[----:B------:R-:W-:Y:S01]  /*148f0*/  HGMMA.64x128x16.F32.BF16 R88, R180, gdesc[UR4].tnspB, R88, gsb0 ;  /* 0x41e00004b4587df0 */ /* 0x000fe20008001858 */
[----:B------:R-:W-:Y:S01]  /*14900*/  R2UR UR6, R8 ;  /* 0x00000000080672ca */ /* 0x000fe200000e0000 */
[----:B------:R-:W-:Y:S01]  /*14910*/  VIADD R8, R10, 0x100 ;  /* 0x000001000a087836 */ /* 0x000fe20000000000 */
[----:B------:R-:W-:Y:S01]  /*14920*/  R2UR UR7, R9 ;  /* 0x00000000090772ca */ /* 0x000fe200000e0000 */
[----:B------:R-:W-:Y:S01]  /*14930*/  IMAD.MOV.U32 R9, RZ, RZ, 0x40000040 ;  /* 0x40000040ff097424 */ /* 0x000fe200078e00ff */
        /* <DEDUP_REMOVED lines=28> */
[----:B------:R-:W0:Y:S01]  /*14b00*/  SHFL.BFLY PT, R0, R3, 0x2, 0x1f ;  /* 0x0c401f0003007f89 */ /* 0x000e2200000e0000 */
[----:B------:R-:W-:Y:S02]  /*14b10*/  WARPGROUP.DEPBAR.LE gsb0, 0x0 ;  /* 0x00008000000079c5 */ /* 0x000fe40000010000 */
[----:B------:R-:W-:Y:S01]  /*14b20*/  WARPGROUP.ARRIVE ;  /* 0x00000000000079c5 */ /* 0x000fe20000000000 */
[----:B0-----:R-:W-:-:S05]  /*14b30*/  FMNMX.FTZ R3, R3, R0, !PT ;  /* 0x0000000003037209 */ /* 0x001fca0007810000 */
[----:B------:R-:W-:Y:S01]  /*14b40*/  HGMMA.64x128x16.F32.BF16 R88, R176, gdesc[UR4].tnspB, R88, gsb0 ;  /* 0x41e00004b0587df0 */ /* 0x000fe20008001858 */
[----:B------:R-:W-:Y:S01]  /*14b50*/  R2UR UR6, R8 ;  /* 0x00000000080672ca */ /* 0x000fe200000e0000 */
[----:B------:R-:W-:Y:S01]  /*14b60*/  VIADD R8, R10, 0x180 ;  /* 0x000001800a087836 */ /* 0x000fe20000000000 */
[----:B------:R-:W-:Y:S01]  /*14b70*/  R2UR UR7, R9 ;  /* 0x00000000090772ca */ /* 0x000fe200000e0000 */
[----:B------:R-:W-:Y:S01]  /*14b80*/  IMAD.MOV.U32 R9, RZ, RZ, 0x40000040 ;  /* 0x40000040ff097424 */ /* 0x000fe200078e00ff */
[----:B------:R-:W0:Y:S02]  /*14b90*/  SHFL.BFLY PT, R0, R3, 0x1, 0x1f ;  /* 0x0c201f0003007f89 */ /* 0x000e2400000e0000 */
[----:B0-----:R-:W-:Y:S01]  /*14ba0*/  FMNMX.FTZ R3, R3, R0, !PT ;  /* 0x0000000003037209 */ /* 0x001fe20007810000 */
[----:B------:R-:W-:-:S04]  /*14bb0*/  IMAD.U32 R0, RZ, RZ, UR60 ;  /* 0x0000003cff007e24 */ /* 0x000fc8000f8e00ff */
[C---:B------:R-:W-:Y:S01]  /*14bc0*/  FADD.FTZ R7, -R3.reuse, R14 ;  /* 0x0000000e03077221 */ /* 0x040fe20000010100 */
[----:B------:R-:W-:-:S03]  /*14bd0*/  FMUL.FTZ R11, R3, R0 ;  /* 0x00000000030b7220 */ /* 0x000fc60000410000 */
[-C--:B------:R-:W-:Y:S01]  /*14be0*/  FMUL.FTZ R7, R7, R0.reuse ;  /* 0x0000000007077220 */ /* 0x080fe20000410000 */
[-CC-:B------:R-:W-:Y:S01]  /*14bf0*/  FFMA.FTZ R180, R24, R0.reuse, -R11.reuse ;  /* 0x0000000018b47223 */ /* 0x180fe2000001080b */
[-CC-:B------:R-:W-:Y:S01]  /*14c00*/  FFMA.FTZ R14, R25, R0.reuse, -R11.reuse ;  /* 0x00000000190e7223 */ /* 0x180fe2000001080b */
[----:B------:R-:W-:Y:S02]  /*14c10*/  VIADD R24, R10, 0x300 ;  /* 0x000003000a187836 */ /* 0x000fe40000000000 */
[-CC-:B------:R-:W-:Y:S01]  /*14c20*/  FFMA.FTZ R182, R28, R0.reuse, -R11.reuse ;  /* 0x000000001cb67223 */ /* 0x180fe2000001080b */
[----:B------:R-:W-:Y:S02]  /*14c30*/  IMAD.MOV.U32 R25, RZ, RZ, 0x40000040 ;  /* 0x40000040ff197424 */ /* 0x000fe400078e00ff */
        /* <DEDUP_REMOVED lines=14> */
[-CC-:B------:R-:W-:Y:S01]  /*14d20*/  FFMA.FTZ R36, R45, R0.reuse, -R11.reuse ;  /* 0x000000002d247223 */ /* 0x180fe2000001080b */
[-CC-:B------:R-:W-:Y:S01]  /*14d30*/  FFMA.FTZ R176, R32, R0.reuse, -R11.reuse ;  /* 0x0000000020b07223 */ /* 0x180fe2000001080b */
[-CC-:B------:R-:W-:Y:S01]  /*14d40*/  FFMA.FTZ R45, R49, R0.reuse, -R11.reuse ;  /* 0x00000000312d7223 */ /* 0x180fe2000001080b */
[----:B------:R-:W-:Y:S01]  /*14d50*/  FFMA.FTZ R32, R65, R0, -R11 ;  /* 0x0000000041207223 */ /* 0x000fe2000001080b */
[----:B------:R-:W-:Y:S01]  /*14d60*/  HGMMA.64x128x16.F32.BF16 R88, R172, gdesc[UR4].tnspB, R88, gsb0 ;  /* 0x41e00004ac587df0 */ /* 0x000fe20008001858 */
[----:B------:R-:W-:Y:S01]  /*14d70*/  R2UR UR6, R8 ;  /* 0x00000000080672ca */ /* 0x000fe200000e0000 */
[----:B------:R-:W-:Y:S01]  /*14d80*/  VIADD R8, R10, 0x200 ;  /* 0x000002000a087836 */ /* 0x000fe20000000000 */
[----:B------:R-:W-:Y:S01]  /*14d90*/  R2UR UR7, R9 ;  /* 0x00000000090772ca */ /* 0x000fe200000e0000 */
[----:B------:R-:W-:-:S02]  /*14da0*/  IMAD.MOV.U32 R9, RZ, RZ, 0x40000040 ;  /* 0x40000040ff097424 */ /* 0x000fc400078e00ff */
[----:B------:R-:W-:Y:S01]  /*14db0*/  FFMA.FTZ R49, R77, R0, -R11 ;  /* 0x000000004d317223 */ /* 0x000fe2000001080b */
        /* <DEDUP_REMOVED lines=11> */
[----:B------:R-:W-:Y:S02]  /*14e70*/  FFMA.FTZ R40, R69, R0, -R11 ;  /* 0x0000000045287223 */ /* 0x000fe4000001080b */
[----:B------:R-:W-:Y:S01]  /*14e80*/  HGMMA.64x128x16.F32.BF16 R88, R168, gdesc[UR4].tnspB, R88, gsb0 ;  /* 0x41e00004a8587df0 */ /* 0x000fe20008001858 */
[----:B------:R-:W-:Y:S01]  /*14e90*/  R2UR UR6, R8 ;  /* 0x00000000080672ca */ /* 0x000fe200000e0000 */
[C---:B------:R-:W-:Y:S01]  /*14ea0*/  VIADD R8, R10.reuse, 0x280 ;  /* 0x000002800a087836 */ /* 0x040fe20000000000 */
[----:B------:R-:W-:Y:S01]  /*14eb0*/  R2UR UR7, R9 ;  /* 0x00000000090772ca */ /* 0x000fe200000e0000 */
[----:B------:R-:W-:Y:S01]  /*14ec0*/  IMAD.MOV.U32 R9, RZ, RZ, 0x40000040 ;  /* 0x40000040ff097424 */ /* 0x000fe200078e00ff */
[----:B------:R-:W-:Y:S01]  /*14ed0*/  MUFU.EX2 R172, R172 ;  /* 0x000000ac00ac7308 */ /* 0x000fe20000000800 */
[----:B------:R-:W-:-:S07]  /*14ee0*/  VIADD R10, R10, 0x380 ;  /* 0x000003800a0a7836 */ /* 0x000fce0000000000 */
        /* <DEDUP_REMOVED lines=11> */
[----:B------:R-:W-:Y:S01]  /*14fa0*/  MUFU.EX2 R168, R168 ;  /* 0x000000a800a87308 */ /* 0x000fe20000000800 */
[----:B------:R-:W-:-:S07]  /*14fb0*/  R2UR UR7, R9 ;  /* 0x00000000090772ca */ /* 0x000fce00000e0000 */
[----:B------:R0:W1:Y:S08]  /*14fc0*/  MUFU.EX2 R9, R7 ;  /* 0x0000000700097308 */ /* 0x0000700000000800 */
[----:B------:R-:W-:Y:S01]  /*14fd0*/  MUFU.EX2 R170, R170 ;  /* 0x000000aa00aa7308 */ /* 0x000fe20000000800 */
[----:B0-----:R-:W-:-:S04]  /*14fe0*/  FMNMX.FTZ R7, R26, R13, !PT ;  /* 0x0000000d1a077209 */ /* 0x001fc80007810000 */
[----:B------:R-:W-:-:S03]  /*14ff0*/  FMNMX.FTZ R7, R27, R7, !PT ;  /* 0x000000071b077209 */ /* 0x000fc60007810000 */
[----:B------:R-:W-:Y:S01]  /*15000*/  MUFU.EX2 R48, R48 ;  /* 0x0000003000307308 */ /* 0x000fe20000000800 */
[----:B------:R-:W-:Y:S01]  /*15010*/  FMNMX.FTZ R7, R30, R7, !PT ;  /* 0x000000071e077209 */ /* 0x000fe20007810000 */
[----:B-1----:R-:W-:Y:S01]  /*15020*/  FFMA.FTZ R5, R9, R5, R180 ;  /* 0x0000000509057223 */ /* 0x002fe200000100b4 */
[C---:B------:R-:W-:Y:S02]  /*15030*/  F2FP.BF16.F32.PACK_AB R180, R14.reuse, R180 ;  /* 0x000000b40eb4723e */ /* 0x040fe400000010ff */
[----:B------:R-:W-:Y:S01]  /*15040*/  FMNMX.FTZ R7, R31, R7, !PT ;  /* 0x000000071f077209 */ /* 0x000fe20007810000 */
[----:B------:R-:W-:Y:S02]  /*15050*/  FADD.FTZ R5, R14, R5 ;  /* 0x000000050e057221 */ /* 0x000fe40000010000 */
[----:B------:R-:W-:Y:S01]  /*15060*/  MUFU.EX2 R52, R52 ;  /* 0x0000003400347308 */ /* 0x000fe20000000800 */
[----:B------:R-:W-:Y:S01]  /*15070*/  FMNMX.FTZ R7, R34, R7, !PT ;  /* 0x0000000722077209 */ /* 0x000fe20007810000 */
[----:B------:R-:W-:-:S03]  /*15080*/  FADD.FTZ R5, R182, R5 ;  /* 0x00000005b6057221 */ /* 0x000fc60000010000 */
        /* <DEDUP_REMOVED lines=25> */
[----:B------:R-:W-:Y:S01]  /*15220*/  FMNMX.FTZ R7, R86, R7, !PT ;  /* 0x0000000756077209 */ /* 0x000fe20007810000 */
[----:B------:R-:W-:Y:S02]  /*15230*/  WARPGROUP.DEPBAR.LE gsb0, 0x0 ;  /* 0x00008000000079c5 */ /* 0x000fe40000010000 */
[----:B------:R-:W-:Y:S01]  /*15240*/  WARPGROUP.ARRIVE ;  /* 0x00000000000079c5 */ /* 0x000fe20000000000 */
[----:B------:R-:W-:Y:S01]  /*15250*/  FMNMX.FTZ R7, R87, R7, !PT ;  /* 0x0000000757077209 */ /* 0x000fe20007810000 */
[-CC-:B------:R-:W-:Y:S01]  /*15260*/  FFMA.FTZ R155, R29, R0.reuse, -R11.reuse ;  /* 0x000000001d9b7223 */ /* 0x180fe2000001080b */
[-CC-:B------:R-:W-:Y:S01]  /*15270*/  FFMA.FTZ R153, R37, R0.reuse, -R11.reuse ;  /* 0x0000000025997223 */ /* 0x180fe2000001080b */
[-CC-:B------:R-:W-:Y:S01]  /*15280*/  FFMA.FTZ R29, R53, R0.reuse, -R11.reuse ;  /* 0x00000000351d7223 */ /* 0x180fe2000001080b */
[-CC-:B------:R-:W-:Y:S01]  /*15290*/  FFMA.FTZ R152, R56, R0.reuse, -R11.reuse ;  /* 0x0000000038987223 */ /* 0x180fe2000001080b */
[----:B------:R-:W-:Y:S01]  /*152a0*/  HGMMA.64x128x16.F32.BF16 R88, R156, gdesc[UR4].tnspB, R88, gsb0 ;  /* 0x41e000049c587df0 */ /* 0x000fe20008001858 */
[----:B------:R-:W-:Y:S01]  /*152b0*/  R2UR UR6, R24 ;  /* 0x00000000180672ca */ /* 0x000fe200000e0000 */
[----:B------:R-:W0:Y:S01]  /*152c0*/  SHFL.BFLY PT, R8, R7, 0x2, 0x1f ;  /* 0x0c401f0007087f89 */ /* 0x000e2200000e0000 */
[----:B------:R-:W-:Y:S01]  /*152d0*/  R2UR UR7, R25 ;  /* 0x00000000190772ca */ /* 0x000fe200000e0000 */
[-CC-:B------:R-:W-:Y:S01]  /*152e0*/  FFMA.FTZ R37, R57, R0.reuse, -R11.reuse ;  /* 0x0000000039257223 */ /* 0x180fe2000001080b */
[-CC-:B------:R-:W-:Y:S01]  /*152f0*/  FFMA.FTZ R154, R60, R0.reuse, -R11.reuse ;  /* 0x000000003c9a7223 */ /* 0x180fe2000001080b */
[-CC-:B------:R-:W-:Y:S01]  /*15300*/  FFMA.FTZ R53, R81, R0.reuse, -R11.reuse ;  /* 0x0000000051357223 */ /* 0x180fe2000001080b */
[----:B------:R-:W-:Y:S01]  /*15310*/  FFMA.FTZ R56, R84, R0, -R11 ;  /* 0x0000000054387223 */ /* 0x000fe2000001080b */
[----:B------:R-:W1:Y:S08]  /*15320*/  MUFU.EX2 R155, R155 ;  /* 0x0000009b009b7308 */ /* 0x000e700000000800 */
[----:B------:R-:W2:Y:S08]  /*15330*/  MUFU.EX2 R153, R153 ;  /* 0x0000009900997308 */ /* 0x000eb00000000800 */
[----:B------:R-:W3:Y:S01]  /*15340*/  MUFU.EX2 R29, R29 ;  /* 0x0000001d001d7308 */ /* 0x000ee20000000800 */
[----:B-1----:R-:W-:-:S02]  /*15350*/  F2FP.BF16.F32.PACK_AB R182, R155, R182 ;  /* 0x000000b69bb6723e */ /* 0x002fc400000010ff */
[----:B0-----:R-:W-:-:S05]  /*15360*/  FMNMX.FTZ R7, R7, R8, !PT ;  /* 0x0000000807077209 */ /* 0x001fca0007810000 */
[----:B------:R-:W0:Y:S01]  /*15370*/  SHFL.BFLY PT, R8, R7, 0x1, 0x1f ;  /* 0x0c201f0007087f89 */ /* 0x000e2200000e0000 */
[----:B------:R-:W1:Y:S08]  /*15380*/  MUFU.EX2 R152, R152 ;  /* 0x0000009800987308 */ /* 0x000e700000000800 */
[----:B------:R-:W4:Y:S08]  /*15390*/  MUFU.EX2 R37, R37 ;  /* 0x0000002500257308 */ /* 0x000f300000000800 */
[----:B------:R-:W5:Y:S01]  /*153a0*/  MUFU.EX2 R154, R154 ;  /* 0x0000009a009a7308 */ /* 0x000f620000000800 */
[----:B0-----:R-:W-:-:S07]  /*153b0*/  FMNMX.FTZ R7, R7, R8, !PT ;  /* 0x0000000807077209 */ /* 0x001fce0007810000 */
[----:B------:R-:W-:Y:S01]  /*153c0*/  MUFU.EX2 R53, R53 ;  /* 0x0000003500357308 */ /* 0x000fe20000000800 */
[C---:B------:R-:W-:Y:S01]  /*153d0*/  FADD.FTZ R8, -R7.reuse, R13 ;  /* 0x0000000d07087221 */ /* 0x040fe20000010100 */
[----:B------:R-:W-:-:S03]  /*153e0*/  FMUL.FTZ R25, R7, R0 ;  /* 0x0000000007197220 */ /* 0x000fc60000410000 */
[-C--:B------:R-:W-:Y:S01]  /*153f0*/  FMUL.FTZ R8, R8, R0.reuse ;  /* 0x0000000008087220 */ /* 0x080fe20000410000 */
[-CC-:B------:R-:W-:Y:S01]  /*15400*/  FFMA.FTZ R181, R26, R0.reuse, -R25.reuse ;  /* 0x000000001ab57223 */ /* 0x180fe20000010819 */
[-CC-:B------:R-:W-:Y:S01]  /*15410*/  FFMA.FTZ R24, R27, R0.reuse, -R25.reuse ;  /* 0x000000001b187223 */ /* 0x180fe20000010819 */
[-CC-:B------:R-:W-:Y:S01]  /*15420*/  FFMA.FTZ R183, R30, R0.reuse, -R25.reuse ;  /* 0x000000001eb77223 */ /* 0x180fe20000010819 */
[-CC-:B------:R-:W-:Y:S01]  /*15430*/  FFMA.FTZ R26, R31, R0.reuse, -R25.reuse ;  /* 0x000000001f1a7223 */ /* 0x180fe20000010819 */
[-CC-:B------:R-:W-:Y:S01]  /*15440*/  FFMA.FTZ R177, R34, R0.reuse, -R25.reuse ;  /* 0x0000000022b17223 */ /* 0x180fe20000010819 */
[----:B------:R-:W-:Y:S01]  /*15450*/  MUFU.EX2 R8, R8 ;  /* 0x0000000800087308 */ /* 0x000fe20000000800 */
[-CC-:B------:R-:W-:Y:S01]  /*15460*/  FFMA.FTZ R27, R35, R0.reuse, -R25.reuse ;  /* 0x00000000231b7223 */ /* 0x180fe20000010819 */
[-CC-:B------:R-:W-:Y:S01]  /*15470*/  FFMA.FTZ R179, R38, R0.reuse, -R25.reuse ;  /* 0x0000000026b37223 */ /* 0x180fe20000010819 */
[-CC-:B------:R-:W-:Y:S01]  /*15480*/  FFMA.FTZ R30, R39, R0.reuse, -R25.reuse ;  /* 0x00000000271e7223 */ /* 0x180fe20000010819 */
[-C--:B------:R-:W-:Y:S01]  /*15490*/  FFMA.FTZ R173, R42, R0.reuse, -R25 ;  /* 0x000000002aad7223 */ /* 0x080fe20000010819 */
[----:B------:R-:W-:Y:S01]  /*154a0*/  FADD.FTZ R39, R155, R5 ;  /* 0x000000059b277221 */ /* 0x000fe20000010000 */
[-CC-:B------:R-:W-:Y:S01]  /*154b0*/  FFMA.FTZ R31, R43, R0.reuse, -R25.reuse ;  /* 0x000000002b1f7223 */ /* 0x180fe20000010819 */
[-C--:B------:R-:W-:Y:S01]  /*154c0*/  FFMA.FTZ R175, R46, R0.reuse, -R25 ;  /* 0x000000002eaf7223 */ /* 0x080fe20000010819 */
[----:B------:R-:W-:Y:S01]  /*154d0*/  MUFU.EX2 R181, R181 ;  /* 0x000000b500b57308 */ /* 0x000fe20000000800 */
[----:B------:R-:W-:Y:S01]  /*154e0*/  FADD.FTZ R39, R176, R39 ;  /* 0x00000027b0277221 */ /* 0x000fe20000010000 */
        /* <DEDUP_REMOVED lines=11> */
[----:B--2---:R-:W-:Y:S01]  /*155a0*/  FADD.FTZ R39, R153, R39 ;  /* 0x0000002799277221 */ /* 0x004fe20000010000 */
[-CC-:B------:R-:W-:Y:S01]  /*155b0*/  FFMA.FTZ R78, R78, R0.reuse, -R25.reuse ;  /* 0x000000004e4e7223 */ /* 0x180fe20000010819 */
[-C--:B------:R-:W-:Y:S01]  /*155c0*/  FFMA.FTZ R79, R79, R0.reuse, -R25 ;  /* 0x000000004f4f7223 */ /* 0x080fe20000010819 */
[----:B------:R-:W-:Y:S01]  /*155d0*/  MUFU.EX2 R183, R183 ;  /* 0x000000b700b77308 */ /* 0x000fe20000000800 */
[----:B------:R-:W-:Y:S01]  /*155e0*/  FADD.FTZ R39, R172, R39 ;  /* 0x00000027ac277221 */ /* 0x000fe20000010000 */
[--C-:B------:R-:W-:Y:S01]  /*155f0*/  FFMA.FTZ R82, R82, R0, -R25.reuse ;  /* 0x0000000052527223 */ /* 0x100fe20000010819 */
[----:B------:R-:W-:Y:S01]  /*15600*/  F2FP.BF16.F32.PACK_AB R178, R153, R178 ;  /* 0x000000b299b2723e */ /* 0x000fe200000010ff */
[-C--:B------:R-:W-:Y:S01]  /*15610*/  FFMA.FTZ R83, R83, R0.reuse, -R25 ;  /* 0x0000000053537223 */ /* 0x080fe20000010819 */
[----:B------:R-:W-:Y:S01]  /*15620*/  FADD.FTZ R39, R28, R39 ;  /* 0x000000271c277221 */ /* 0x000fe20000010000 */
[----:B------:R-:W-:Y:S01]  /*15630*/  FFMA.FTZ R86, R86, R0, -R25 ;  /* 0x0000000056567223 */ /* 0x000fe20000010819 */
[----:B------:R-:W-:Y:S01]  /*15640*/  F2FP.BF16.F32.PACK_AB R176, R33, R176 ;  /* 0x000000b021b0723e */ /* 0x000fe200000010ff */
[----:B------:R-:W-:Y:S01]  /*15650*/  MUFU.EX2 R26, R26 ;  /* 0x0000001a001a7308 */ /* 0x000fe20000000800 */
[----:B------:R-:W-:Y:S01]  /*15660*/  FADD.FTZ R39, R174, R39 ;  /* 0x00000027ae277221 */ /* 0x000fe20000010000 */
[----:B------:R-:W-:-:S02]  /*15670*/  F2FP.BF16.F32.PACK_AB R172, R28, R172 ;  /* 0x000000ac1cac723e */ /* 0x000fc400000010ff */
[C---:B------:R-:W-:Y:S01]  /*15680*/  F2FP.BF16.F32.PACK_AB R174, R36.reuse, R174 ;  /* 0x000000ae24ae723e */ /* 0x040fe200000010ff */
[----:B------:R-:W-:-:S03]  /*15690*/  FADD.FTZ R39, R36, R39 ;  /* 0x0000002724277221 */ /* 0x000fc60000010000 */
[----:B------:R-:W-:Y:S01]  /*156a0*/  MUFU.EX2 R177, R177 ;  /* 0x000000b100b17308 */ /* 0x000fe20000000800 */
[----:B------:R-:W-:Y:S01]  /*156b0*/  FADD.FTZ R39, R168, R39 ;  /* 0x00000027a8277221 */ /* 0x000fe20000010000 */
[----:B------:R-:W-:-:S03]  /*156c0*/  F2FP.BF16.F32.PACK_AB R168, R45, R168 ;  /* 0x000000a82da8723e */ /* 0x000fc600000010ff */
[----:B------:R-:W-:-:S03]  /*156d0*/  FADD.FTZ R39, R45, R39 ;  /* 0x000000272d277221 */ /* 0x000fc60000010000 */
[----:B------:R-:W-:Y:S01]  /*156e0*/  MUFU.EX2 R27, R27 ;  /* 0x0000001b001b7308 */ /* 0x000fe20000000800 */
[----:B------:R-:W-:Y:S01]  /*156f0*/  FADD.FTZ R39, R170, R39 ;  /* 0x00000027aa277221 */ /* 0x000fe20000010000 */
[----:B---3--:R-:W-:-:S03]  /*15700*/  F2FP.BF16.F32.PACK_AB R170, R29, R170 ;  /* 0x000000aa1daa723e */ /* 0x008fc600000010ff */
[----:B------:R-:W-:-:S03]  /*15710*/  FADD.FTZ R39, R29, R39 ;  /* 0x000000271d277221 */ /* 0x000fc60000010000 */
[----:B------:R-:W-:Y:S01]  /*15720*/  MUFU.EX2 R179, R179 ;  /* 0x000000b300b37308 */ /* 0x000fe20000000800 */
[----:B-1----:R-:W-:Y:S01]  /*15730*/  FADD.FTZ R39, R152, R39 ;  /* 0x0000002798277221 */ /* 0x002fe20000010000 */
[----:B----4-:R-:W-:-:S03]  /*15740*/  F2FP.BF16.F32.PACK_AB R152, R37, R152 ;  /* 0x000000982598723e */ /* 0x010fc600000010ff */
[----:B------:R-:W-:-:S03]  /*15750*/  FADD.FTZ R39, R37, R39 ;  /* 0x0000002725277221 */ /* 0x000fc60000010000 */
[----:B------:R-:W-:Y:S01]  /*15760*/  MUFU.EX2 R30, R30 ;  /* 0x0000001e001e7308 */ /* 0x000fe20000000800 */
[----:B-----5:R-:W-:Y:S01]  /*15770*/  FADD.FTZ R39, R154, R39 ;  /* 0x000000279a277221 */ /* 0x020fe20000010000 */
[----:B------:R-:W-:-:S03]  /*15780*/  F2FP.BF16.F32.PACK_AB R154, R44, R154 ;  /* 0x0000009a2c9a723e */ /* 0x000fc600000010ff */
[----:B------:R-:W-:Y:S01]  /*15790*/  FADD.FTZ R39, R44, R39 ;  /* 0x000000272c277221 */ /* 0x000fe20000010000 */
[----:B------:R-:W-:Y:S02]  /*157a0*/  WARPGROUP.DEPBAR.LE gsb0, 0x0 ;  /* 0x00008000000079c5 */ /* 0x000fe40000010000 */
[----:B------:R-:W-:Y:S01]  /*157b0*/  WARPGROUP.ARRIVE ;  /* 0x00000000000079c5 */ /* 0x000fe20000000000 */
[-CC-:B------:R-:W-:Y:S01]  /*157c0*/  FFMA.FTZ R156, R64, R0.reuse, -R11.reuse ;  /* 0x00000000409c7223 */ /* 0x180fe2000001080b */
[-CC-:B------:R-:W-:Y:S01]  /*157d0*/  FFMA.FTZ R158, R68, R0.reuse, -R11.reuse ;  /* 0x00000000449e7223 */ /* 0x180fe2000001080b */
[-C--:B------:R-:W-:Y:S01]  /*157e0*/  FFMA.FTZ R11, R85, R0.reuse, -R11 ;  /* 0x00000000550b7223 */ /* 0x080fe2000001080b */
[----:B------:R-:W-:Y:S01]  /*157f0*/  MUFU.EX2 R173, R173 ;  /* 0x000000ad00ad7308 */ /* 0x000fe20000000800 */
[-CC-:B------:R-:W-:Y:S01]  /*15800*/  FFMA.FTZ R157, R66, R0.reuse, -R25.reuse ;  /* 0x00000000429d7223 */ /* 0x180fe20000010819 */
[----:B------:R-:W-:Y:S01]  /*15810*/  HGMMA.64x128x16.F32.BF16 R88, R160, gdesc[UR4].tnspB, R88, gsb0 ;  /* 0x41e00004a0587df0 */ /* 0x000fe20008001858 */
[----:B------:R-:W-:Y:S01]  /*15820*/  R2UR UR6, R10 ;  /* 0x000000000a0672ca */ /* 0x000fe200000e0000 */
[-CC-:B------:R-:W-:Y:S01]  /*15830*/  FFMA.FTZ R10, R58, R0.reuse, -R25.reuse ;  /* 0x000000003a0a7223 */ /* 0x180fe20000010819 */
[----:B------:R-:W-:-:S03]  /*15840*/  FFMA.FTZ R159, R70, R0, -R25 ;  /* 0x00000000469f7223 */ /* 0x000fc60000010819 */
[----:B------:R0:W-:Y:S08]  /*15850*/  MUFU.EX2 R13, R11 ;  /* 0x0000000b000d7308 */ /* 0x0001f00000000800 */
[----:B------:R-:W-:Y:S01]  /*15860*/  MUFU.EX2 R31, R31 ;  /* 0x0000001f001f7308 */ /* 0x000fe20000000800 */
[----:B0-----:R-:W-:-:S05]  /*15870*/  IMAD.MOV.U32 R11, RZ, RZ, 0x40000040 ;  /* 0x40000040ff0b7424 */ /* 0x001fca00078e00ff */
[----:B------:R-:W-:Y:S01]  /*15880*/  R2UR UR7, R11 ;  /* 0x000000000b0772ca */ /* 0x000fe200000e0000 */
        /* <DEDUP_REMOVED lines=8> */
[----:B------:R-:W0:Y:S08]  /*15910*/  MUFU.EX2 R11, R11 ;  /* 0x0000000b000b7308 */ /* 0x000e300000000800 */
[----:B------:R-:W-:Y:S08]  /*15920*/  MUFU.EX2 R5, R63 ;  /* 0x0000003f00057308 */ /* 0x000ff00000000800 */
[----:B------:R-:W1:Y:S01]  /*15930*/  MUFU.EX2 R156, R156 ;  /* 0x0000009c009c7308 */ /* 0x000e620000000800 */
[----:B0-----:R-:W-:-:S07]  /*15940*/  F2FP.BF16.F32.PACK_AB R153, R11, R10 ;  /* 0x0000000a0b99723e */ /* 0x001fce00000010ff */
[----:B------:R-:W-:Y:S08]  /*15950*/  MUFU.EX2 R157, R157 ;  /* 0x0000009d009d7308 */ /* 0x000ff00000000800 */
[----:B------:R-:W0:Y:S01]  /*15960*/  MUFU.EX2 R158, R158 ;  /* 0x0000009e009e7308 */ /* 0x000e220000000800 */
[----:B-1----:R-:W-:Y:S01]  /*15970*/  FADD.FTZ R39, R156, R39 ;  /* 0x000000279c277221 */ /* 0x002fe20000010000 */
[----:B------:R-:W-:-:S03]  /*15980*/  F2FP.BF16.F32.PACK_AB R156, R32, R156 ;  /* 0x0000009c209c723e */ /* 0x000fc600000010ff */
[----:B------:R-:W-:-:S03]  /*15990*/  FADD.FTZ R39, R32, R39 ;  /* 0x0000002720277221 */ /* 0x000fc60000010000 */
[----:B------:R-:W-:Y:S08]  /*159a0*/  MUFU.EX2 R159, R159 ;  /* 0x0000009f009f7308 */ /* 0x000ff00000000800 */
[----:B------:R-:W-:Y:S01]  /*159b0*/  MUFU.EX2 R75, R75 ;  /* 0x0000004b004b7308 */ /* 0x000fe20000000800 */
[----:B0-----:R-:W-:Y:S01]  /*159c0*/  FADD.FTZ R39, R158, R39 ;  /* 0x000000279e277221 */ /* 0x001fe20000010000 */
[----:B------:R-:W-:-:S03]  /*159d0*/  F2FP.BF16.F32.PACK_AB R158, R40, R158 ;  /* 0x0000009e289e723e */ /* 0x000fc600000010ff */
[----:B------:R-:W-:-:S03]  /*159e0*/  FADD.FTZ R14, R40, R39 ;  /* 0x00000027280e7221 */ /* 0x000fc60000010000 */
[----:B------:R-:W-:Y:S01]  /*159f0*/  MUFU.EX2 R78, R78 ;  /* 0x0000004e004e7308 */ /* 0x000fe20000000800 */
[----:B------:R-:W-:Y:S01]  /*15a00*/  FADD.FTZ R14, R21, R14 ;  /* 0x0000000e150e7221 */ /* 0x000fe20000010000 */
[----:B------:R-:W-:Y:S02]  /*15a10*/  WARPGROUP.DEPBAR.LE gsb0, 0x0 ;  /* 0x00008000000079c5 */ /* 0x000fe40000010000 */
[----:B------:R-:W-:Y:S01]  /*15a20*/  WARPGROUP.ARRIVE ;  /* 0x00000000000079c5 */ /* 0x000fe20000000000 */
[----:B------:R-:W-:-:S03]  /*15a30*/  FFMA.FTZ R161, R74, R0, -R25 ;  /* 0x000000004aa17223 */ /* 0x000fc60000010819 */
[----:B------:R-:W0:Y:S01]  /*15a40*/  MUFU.EX2 R79, R79 ;  /* 0x0000004f004f7308 */ /* 0x000e220000000800 */
[----:B------:R-:W-:Y:S02]  /*15a50*/  F2FP.BF16.F32.PACK_AB R160, R41, R21 ;  /* 0x0000001529a0723e */ /* 0x000fe400000010ff */
[----:B------:R-:W-:Y:S01]  /*15a60*/  F2FP.BF16.F32.PACK_AB R162, R49, R48 ;  /* 0x0000003031a2723e */ /* 0x000fe200000010ff */
[----:B------:R-:W-:Y:S04]  /*15a70*/  HGMMA.64x128x16.F32.BF16 R88, R164, gdesc[UR4].tnspB, R88, gsb0 ;  /* 0x41e00004a4587df0 */ /* 0x000fe80008001858 */
[----:B------:R-:W-:Y:S08]  /*15a80*/  MUFU.EX2 R161, R161 ;  /* 0x000000a100a17308 */ /* 0x000ff00000000800 */
[----:B------:R-:W-:Y:S01]  /*15a90*/  MUFU.EX2 R82, R82 ;  /* 0x0000005200527308 */ /* 0x000fe20000000800 */
[----:B0-----:R-:W-:-:S07]  /*15aa0*/  F2FP.BF16.F32.PACK_AB R163, R79, R78 ;  /* 0x0000004e4fa3723e */ /* 0x001fce00000010ff */
[----:B------:R-:W-:Y:S08]  /*15ab0*/  MUFU.EX2 R83, R83 ;  /* 0x0000005300537308 */ /* 0x000ff00000000800 */
[----:B------:R-:W0:Y:S08]  /*15ac0*/  MUFU.EX2 R56, R56 ;  /* 0x0000003800387308 */ /* 0x000e300000000800 */
[----:B------:R-:W-:Y:S01]  /*15ad0*/  MUFU.EX2 R86, R86 ;  /* 0x0000005600567308 */ /* 0x000fe20000000800 */
[----:B------:R-:W-:-:S02]  /*15ae0*/  WARPGROUP.DEPBAR.LE gsb0, 0x0 ;  /* 0x00008000000079c5 */ /* 0x000fc40000010000 */
[----:B------:R1:W-:Y:S01]  /*15af0*/  @!P1 SYNCS.ARRIVE.TRANS64.RED.A1T0 RZ, [R15+URZ], RZ ;  /* 0x000000ff0fff99a7 */ /* 0x0003e2000810043f */
[----:B0-----:R-:W-:Y:S02]  /*15b00*/  F2FP.BF16.F32.PACK_AB R166, R13, R56 ;  /* 0x000000380da6723e */ /* 0x001fe400000010ff */
[----:B------:R-:W-:Y:S02]  /*15b10*/  F2FP.BF16.F32.PACK_AB R164, R53, R52 ;  /* 0x0000003435a4723e */ /* 0x000fe400000010ff */
[----:B------:R-:W-:Y:S01]  /*15b20*/  F2FP.BF16.F32.PACK_AB R165, R83, R82 ;  /* 0x0000005253a5723e */ /* 0x000fe200000010ff */
[----:B-1----:R-:W-:Y:S01]  /*15b30*/  FFMA.FTZ R15, R8, R4, R181 ;  /* 0x00000004080f7223 */ /* 0x002fe200000100b5 */
[----:B------:R0:W-:Y:S01]  /*15b40*/  @!P1 SYNCS.ARRIVE.TRANS64.RED.A1T0 RZ, [R20+URZ], RZ ;  /* 0x000000ff14ff99a7 */ /* 0x0001e2000810043f */
[----:B------:R-:W1:Y:S01]  /*15b50*/  MUFU.EX2 R4, R62 ;  /* 0x0000003e00047308 */ /* 0x000e620000000800 */
[C---:B------:R-:W-:Y:S01]  /*15b60*/  F2FP.BF16.F32.PACK_AB R181, R24.reuse, R181 ;  /* 0x000000b518b5723e */ /* 0x040fe200000010ff */
[----:B------:R-:W-:-:S04]  /*15b70*/  FADD.FTZ R15, R24, R15 ;  /* 0x0000000f180f7221 */ /* 0x000fc80000010000 */
[----:B------:R-:W-:Y:S01]  /*15b80*/  FADD.FTZ R15, R183, R15 ;  /* 0x0000000fb70f7221 */ /* 0x000fe20000010000 */
[----:B------:R-:W-:-:S03]  /*15b90*/  F2FP.BF16.F32.PACK_AB R183, R26, R183 ;  /* 0x000000b71ab7723e */ /* 0x000fc600000010ff */
[----:B0-----:R-:W-:Y:S01]  /*15ba0*/  FADD.FTZ R20, R26, R15 ;  /* 0x0000000f1a147221 */ /* 0x001fe20000010000 */
[----:B------:R-:W-:-:S03]  /*15bb0*/  FFMA.FTZ R15, R67, R0, -R25 ;  /* 0x00000000430f7223 */ /* 0x000fc60000010819 */
[----:B------:R-:W-:Y:S01]  /*15bc0*/  FADD.FTZ R20, R177, R20 ;  /* 0x00000014b1147221 */ /* 0x000fe20000010000 */
[C---:B------:R-:W-:Y:S02]  /*15bd0*/  F2FP.BF16.F32.PACK_AB R177, R27.reuse, R177 ;  /* 0x000000b11bb1723e */ /* 0x040fe400000010ff */
[----:B------:R-:W-:Y:S01]  /*15be0*/  MUFU.EX2 R15, R15 ;  /* 0x0000000f000f7308 */ /* 0x000fe20000000800 */
[----:B------:R-:W-:Y:S01]  /*15bf0*/  FADD.FTZ R42, R27, R20 ;  /* 0x000000141b2a7221 */ /* 0x000fe20000010000 */
[--C-:B------:R-:W-:Y:S01]  /*15c00*/  FFMA.FTZ R20, R71, R0, -R25.reuse ;  /* 0x0000000047147223 */ /* 0x100fe20000010819 */
[----:B-1----:R-:W-:Y:S01]  /*15c10*/  F2FP.BF16.F32.PACK_AB R155, R5, R4 ;  /* 0x00000004059b723e */ /* 0x002fe200000010ff */
[----:B------:R-:W-:Y:S01]  /*15c20*/  FFMA.FTZ R25, R87, R0, -R25 ;  /* 0x0000000057197223 */ /* 0x000fe20000010819 */
[----:B------:R-:W-:Y:S01]  /*15c30*/  FADD.FTZ R42, R179, R42 ;  /* 0x0000002ab32a7221 */ /* 0x000fe20000010000 */
[C---:B------:R-:W-:Y:S02]  /*15c40*/  F2FP.BF16.F32.PACK_AB R179, R30.reuse, R179 ;  /* 0x000000b31eb3723e */ /* 0x040fe400000010ff */
[----:B------:R-:W-:Y:S01]  /*15c50*/  MUFU.EX2 R20, R20 ;  /* 0x0000001400147308 */ /* 0x000fe20000000800 */
[----:B------:R-:W-:-:S04]  /*15c60*/  FADD.FTZ R42, R30, R42 ;  /* 0x0000002a1e2a7221 */ /* 0x000fc80000010000 */
[----:B------:R-:W-:Y:S01]  /*15c70*/  FADD.FTZ R42, R173, R42 ;  /* 0x0000002aad2a7221 */ /* 0x000fe20000010000 */
[C---:B------:R-:W-:Y:S02]  /*15c80*/  F2FP.BF16.F32.PACK_AB R173, R31.reuse, R173 ;  /* 0x000000ad1fad723e */ /* 0x040fe400000010ff */
[----:B------:R-:W0:Y:S01]  /*15c90*/  MUFU.EX2 R25, R25 ;  /* 0x0000001900197308 */ /* 0x000e220000000800 */
[----:B------:R-:W-:-:S04]  /*15ca0*/  FADD.FTZ R42, R31, R42 ;  /* 0x0000002a1f2a7221 */ /* 0x000fc80000010000 */
[----:B------:R-:W-:Y:S01]  /*15cb0*/  FADD.FTZ R42, R175, R42 ;  /* 0x0000002aaf2a7221 */ /* 0x000fe20000010000 */
[----:B------:R-:W-:-:S03]  /*15cc0*/  F2FP.BF16.F32.PACK_AB R175, R34, R175 ;  /* 0x000000af22af723e */ /* 0x000fc600000010ff */
[----:B------:R-:W-:-:S04]  /*15cd0*/  FADD.FTZ R42, R34, R42 ;  /* 0x0000002a222a7221 */ /* 0x000fc80000010000 */
[----:B------:R-:W-:Y:S01]  /*15ce0*/  FADD.FTZ R42, R169, R42 ;  /* 0x0000002aa92a7221 */ /* 0x000fe20000010000 */
[----:B------:R-:W-:-:S03]  /*15cf0*/  F2FP.BF16.F32.PACK_AB R169, R35, R169 ;  /* 0x000000a923a9723e */ /* 0x000fc600000010ff */
[----:B------:R-:W-:Y:S01]  /*15d00*/  FADD.FTZ R42, R35, R42 ;  /* 0x0000002a232a7221 */ /* 0x000fe20000010000 */
[----:B0-----:R-:W-:-:S03]  /*15d10*/  F2FP.BF16.F32.PACK_AB R167, R25, R86 ;  /* 0x0000005619a7723e */ /* 0x001fc600000010ff */
[----:B------:R-:W-:Y:S01]  /*15d20*/  FADD.FTZ R42, R171, R42 ;  /* 0x0000002aab2a7221 */ /* 0x000fe20000010000 */
[----:B------:R-:W-:-:S03]  /*15d30*/  F2FP.BF16.F32.PACK_AB R171, R38, R171 ;  /* 0x000000ab26ab723e */ /* 0x000fc600000010ff */
[----:B------:R-:W-:-:S04]  /*15d40*/  FADD.FTZ R42, R38, R42 ;  /* 0x0000002a262a7221 */ /* 0x000fc80000010000 */
[----:B------:R-:W-:-:S04]  /*15d50*/  FADD.FTZ R42, R10, R42 ;  /* 0x0000002a0a2a7221 */ /* 0x000fc80000010000 */
[----:B------:R-:W-:-:S04]  /*15d60*/  FADD.FTZ R42, R11, R42 ;  /* 0x0000002a0b2a7221 */ /* 0x000fc80000010000 */
[----:B------:R-:W-:-:S04]  /*15d70*/  FADD.FTZ R42, R4, R42 ;  /* 0x0000002a042a7221 */ /* 0x000fc80000010000 */
[----:B------:R-:W-:Y:S01]  /*15d80*/  FADD.FTZ R42, R5, R42 ;  /* 0x0000002a052a7221 */ /* 0x000fe20000010000 */
[----:B------:R-:W-:Y:S01]  /*15d90*/  FADD.FTZ R5, R41, R14 ;  /* 0x0000000e29057221 */ /* 0x000fe20000010000 */
[----:B------:R-:W-:Y:S02]  /*15da0*/  IMAD.MOV.U32 R14, RZ, RZ, R3 ;  /* 0x000000ffff0e7224 */ /* 0x000fe400078e0003 */
        /* <DEDUP_REMOVED lines=15> */
[----:B------:R-:W-:Y:S02]  /*15ea0*/  IMAD.MOV.U32 R13, RZ, RZ, R7 ;  /* 0x000000ffff0d7224 */ /* 0x000fe400078e0007 */
[----:B------:R-:W-:-:S04]  /*15eb0*/  FADD.FTZ R10, R78, R11 ;  /* 0x0000000b4e0a7221 */ /* 0x000fc80000010000 */
[----:B------:R-:W-:-:S04]  /*15ec0*/  FADD.FTZ R11, R79, R10 ;  /* 0x0000000a4f0b7221 */ /* 0x000fc80000010000 */
[----:B------:R-:W-:-:S04]  /*15ed0*/  FADD.FTZ R10, R82, R11 ;  /* 0x0000000b520a7221 */ /* 0x000fc80000010000 */
[----:B------:R-:W-:-:S04]  /*15ee0*/  FADD.FTZ R11, R83, R10 ;  /* 0x0000000a530b7221 */ /* 0x000fc80000010000 */
[----:B------:R-:W-:Y:S01]  /*15ef0*/  FADD.FTZ R10, R86, R11 ;  /* 0x0000000b560a7221 */ /* 0x000fe20000010000 */
[----:B------:R-:W-:-:S03]  /*15f00*/  IMAD.MOV.U32 R11, RZ, RZ, R196 ;  /* 0x000000ffff0b7224 */ /* 0x000fc600078e00c4 */
[----:B------:R-:W-:Y:S01]  /*15f10*/  FADD.FTZ R4, R25, R10 ;  /* 0x0000000a19047221 */ /* 0x000fe20000010000 */
[----:B------:R-:W-:Y:S01]  /*15f20*/  IMAD.MOV.U32 R10, RZ, RZ, R194 ;  /* 0x000000ffff0a7224 */ /* 0x000fe200078e00c2 */
[----:B------:R-:W-:Y:S06]  /*15f30*/  @P2 BRA `(.L_x_606) ;  /* 0xffffffd800f02947 */ /* 0x000fec000383ffff */
.L_x_595:
[----:B------:R-:W-:Y:S05]  /*15f40*/  BSYNC B0 ;  /* 0x0000000000007941 */ /* 0x000fea0003800000 */
.L_x_594:
        /* <DEDUP_REMOVED lines=67> */
.L_x_607:
[----:B------:R-:W-:Y:S01]  /*16380*/  IMAD R6, R194, 0x8, R2 ;  /* 0x00000008c2067824 */ /* 0x000fe200078e0202 */
[----:B------:R-:W-:-:S04]  /*16390*/  SHF.L.U32 R9, R196, 0x1f, RZ ;  /* 0x0000001fc4097819 */ /* 0x000fc800000006ff */
[----:B------:R0:W1:Y:S01]  /*163a0*/  SYNCS.PHASECHK.TRANS64.TRYWAIT P2, [R6+URZ+0x34850], R9 ;  /* 0x03485009060075a7 */ /* 0x000062000804017f */
[----:B------:R-:W-:Y:S05]  /*163b0*/  @!P0 BRA `(.L_x_608) ;  /* 0x0000000000048947 */ /* 0x000fea0003800000 */
[----:B------:R-:W-:Y:S01]  /*163c0*/  BPT.TRAP 0x1 ;  /* 0x000000040000795c */ /* 0x000fe20000300000 */
.L_x_608:
[----:B------:R-:W-:Y:S01]  /*163d0*/  VIADD R2, R2, 0x400 ;  /* 0x0000040002027836 */ /* 0x000fe20000000000 */
[----:B------:R-:W-:Y:S04]  /*163e0*/  BSSY B0, `(.L_x_609) ;  /* 0x0000008000007945 */ /* 0x000fe80003800000 */
[----:B------:R-:W-:-:S04]  /*163f0*/  SHF.R.U32.HI R2, RZ, 0x4, R2 ;  /* 0x00000004ff027819 */ /* 0x000fc80000011602 */
[----:B------:R-:W-:-:S04]  /*16400*/  LOP3.LUT R2, R2, 0x3fff, RZ, 0xc0, !PT ;  /* 0x00003fff02027812 */ /* 0x000fc800078ec0ff */
[----:B------:R-:W-:-:S05]  /*16410*/  LOP3.LUT R11, R2, 0x4000000, RZ, 0xfc, !PT ;  /* 0x04000000020b7812 */ /* 0x000fca00078efcff */
[----:B------:R-:W-:Y:S01]  /*16420*/  IMAD R2, R194, 0x800, R11 ;  /* 0x00000800c2027824 */ /* 0x000fe200078e020b */
[----:B-1----:R-:W-:Y:S06]  /*16430*/  @P2 BRA `(.L_x_610) ;  /* 0x0000000000082947 */ /* 0x002fec0003800000 */
[----:B------:R-:W1:Y:S02]  /*16440*/  SYNCS.PHASECHK.TRANS64.TRYWAIT P0, [R6+URZ+0x34850], R9 ;  /* 0x03485009060075a7 */ /* 0x000e64000800017f */
[----:B-1----:R-:W-:Y:S05]  /*16450*/  @!P0 BRA `(.L_x_611) ;  /* 0x000000bc00d88947 */ /* 0x002fea0003800000 */
.L_x_610:
[----:B------:R-:W-:Y:S05]  /*16460*/  BSYNC B0 ;  /* 0x0000000000007941 */ /* 0x000fea0003800000 */
.L_x_609:
[----:B------:R-:W-:Y:S01]  /*16470*/  IMAD.MOV.U32 R8, RZ, RZ, R2 ;  /* 0x000000ffff087224 */ /* 0x000fe200078e0002 */
[----:B------:R-:W-:Y:S01]  /*16480*/  WARPGROUP.ARRIVE ;  /* 0x00000000000079c5 */ /* 0x000fe20000000000 */
[----:B01----:R-:W-:Y:S02]  /*16490*/  IMAD.MOV.U32 R9, RZ, RZ, 0x40000040 ;  /* 0x40000040ff097424 */ /* 0x003fe400078e00ff */
[----:B------:R-:W-:Y:S01]  /*164a0*/  VIADD R194, R194, 0x1 ;  /* 0x00000001c2c27836 */ /* 0x000fe20000000000 */
[----:B------:R-:W-:Y:S01]  /*164b0*/  R2UR UR6, R8 ;  /* 0x00000000080672ca */ /* 0x000fe200000e0000 */
[----:B------:R-:W-:Y:S01]  /*164c0*/  VIADD R8, R2, 0x80 ;  /* 0x0000008002087836 */ /* 0x000fe20000000000 */
[----:B------:R-:W-:Y:S01]  /*164d0*/  R2UR UR7, R9 ;  /* 0x00000000090772ca */ /* 0x000fe200000e0000 */
[----:B------:R-:W-:Y:S01]  /*164e0*/  IMAD.MOV.U32 R9, RZ, RZ, 0x40000040 ;  /* 0x40000040ff097424 */ /* 0x000fe200078e00ff */
[----:B------:R-:W-:Y:S01]  /*164f0*/  ISETP.NE.AND P2, PT, R194, 0x2, PT ;  /* 0x00000002c200780c */ /* 0x000fe20003f45270 */
[----:B------:R-:W-:-:S02]  /*16500*/  IMAD.MOV.U32 R21, RZ, RZ, -0x800000 ;  /* 0xff800000ff157424 */ /* 0x000fc400078e00ff */
[----:B------:R-:W-:Y:S01]  /*16510*/  IMAD.MOV.U32 R20, RZ, RZ, -0x800000 ;  /* 0xff800000ff147424 */ /* 0x000fe200078e00ff */
[----:B------:R-:W-:Y:S01]  /*16520*/  SEL R194, R194, RZ, P2 ;  /* 0x000000ffc2c27207 */ /* 0x000fe20001000000 */
[----:B------:R-:W-:-:S06]  /*16530*/  VIADD R206, R206, 0x1 ;  /* 0x00000001cece7836 */ /* 0x000fcc0000000000 */
        /* <DEDUP_REMOVED lines=40> */
[----:B------:R-:W0:Y:S02]  /*167c0*/  SHFL.BFLY PT, R2, R5, 0x2, 0x1f ;  /* 0x0c401f0005027f89 */ /* 0x000e2400000e0000 */
[----:B0-----:R-:W-:Y:S01]  /*167d0*/  FADD.FTZ R2, R2, R5 ;  /* 0x0000000502027221 */ /* 0x001fe20000010000 */
[----:B------:R-:W-:Y:S02]  /*167e0*/  WARPGROUP.DEPBAR.LE gsb0, 0x0 ;  /* 0x00008000000079c5 */ /* 0x000fe40000010000 */
[----:B------:R-:W-:-:S06]  /*167f0*/  WARPGROUP.ARRIVE ;  /* 0x00000000000079c5 */ /* 0x000fcc0000000000 */
[----:B------:R-:W-:Y:S01]  /*16800*/  HGMMA.64x128x16.F32.BF16 R24, R160, gdesc[UR4].tnspB, R24, gsb0 ;  /* 0x41e00004a0187df0 */ /* 0x000fe20008001818 */
[----:B------:R-:W-:Y:S02]  /*16810*/  R2UR UR6, R8 ;  /* 0x00000000080672ca */ /* 0x000fe400000e0000 */
[----:B------:R-:W-:Y:S02]  /*16820*/  R2UR UR7, R9 ;  /* 0x00000000090772ca */ /* 0x000fe400000e0000 */
[----:B------:R-:W0:Y:S02]  /*16830*/  SHFL.BFLY PT, R9, R4, 0x2, 0x1f ;  /* 0x0c401f0004097f89 */ /* 0x000e2400000e0000 */
[----:B0-----:R-:W-:Y:S01]  /*16840*/  FADD.FTZ R8, R9, R4 ;  /* 0x0000000409087221 */ /* 0x001fe20000010000 */
[----:B------:R-:W-:Y:S01]  /*16850*/  IMAD.MOV.U32 R4, RZ, RZ, RZ ;  /* 0x000000ffff047224 */ /* 0x000fe200078e00ff */
[----:B------:R-:W0:Y:S04]  /*16860*/  SHFL.BFLY PT, R9, R2, 0x1, 0x1f ;  /* 0x0c201f0002097f89 */ /* 0x000e2800000e0000 */
[----:B------:R-:W1:Y:S01]  /*16870*/  SHFL.BFLY PT, R11, R8, 0x1, 0x1f ;  /* 0x0c201f00080b7f89 */ /* 0x000e6200000e0000 */
[----:B0-----:R-:W-:Y:S01]  /*16880*/  FADD.FTZ R10, R2, R9 ;  /* 0x00000009020a7221 */ /* 0x001fe20000010000 */
[----:B------:R-:W-:-:S02]  /*16890*/  IMAD.MOV.U32 R2, RZ, RZ, RZ ;  /* 0x000000ffff027224 */ /* 0x000fc400078e00ff */
[----:B-1----:R-:W-:Y:S02]  /*168a0*/  FADD.FTZ R12, R8, R11 ;  /* 0x0000000b080c7221 */ /* 0x002fe40000010000 */
[----:B------:R-:W-:Y:S01]  /*168b0*/  FSETP.NE.FTZ.AND P0, PT, R10, RZ, PT ;  /* 0x000000ff0a00720b */ /* 0x000fe20003f15000 */
[----:B------:R-:W-:Y:S01]  /*168c0*/  @!P1 VIADD R8, R6, 0x34860 ;  /* 0x0003486006089836 */ /* 0x000fe20000000000 */
[----:B------:R-:W-:Y:S02]  /*168d0*/  SEL R11, RZ, 0x1, P2 ;  /* 0x00000001ff0b7807 */ /* 0x000fe40001000000 */
[----:B------:R-:W-:Y:S02]  /*168e0*/  FSETP.NE.FTZ.AND P3, PT, R12, RZ, PT ;  /* 0x000000ff0c00720b */ /* 0x000fe40003f75000 */
[----:B------:R-:W-:Y:S02]  /*168f0*/  @!P1 PRMT R8, RZ, 0x654, R8 ;  /* 0x00000654ff089816 */ /* 0x000fe40000000008 */
[----:B------:R-:W-:-:S05]  /*16900*/  LOP3.LUT R196, R196, R11, RZ, 0x3c, !PT ;  /* 0x0000000bc4c47212 */ /* 0x000fca00078e3cff */
[----:B------:R-:W0:Y:S01]  /*16910*/  @P0 MUFU.LG2 R5, R10 ;  /* 0x0000000a00050308 */ /* 0x000e220000000c00 */
[----:B------:R-:W-:-:S03]  /*16920*/  @P0 FMUL.FTZ R6, R0, 0.69314718246459960938 ;  /* 0x3f31721800060820 */ /* 0x000fc60000410000 */
[----:B------:R-:W-:-:S04]  /*16930*/  @P3 FMUL.FTZ R11, R0, 0.69314718246459960938 ;  /* 0x3f317218000b3820 */ /* 0x000fc80000410000 */
        /* <DEDUP_REMOVED lines=77> */
.L_x_537:
[----:B------:R-:W1:Y:S08]  /*16e10*/  S2UR UR5, SR_CgaCtaId ;  /* 0x00000000000579c3 */ /* 0x000e700000008800 */
[----:B------:R-:W-:Y:S06]  /*16e20*/  BAR.SYNC.DEFER_BLOCKING 0x5, 0x180 ;  /* 0x0146000000007b1d */ /* 0x000fec0000010000 */
[----:B------:R-:W-:Y:S01]  /*16e30*/  UMOV UR4, 0x400 ;  /* 0x0000040000047882 */ /* 0x000fe20000000000 */
[----:B------:R-:W-:Y:S01]  /*16e40*/  BSSY B0, `(.L_x_612) ;  /* 0x00002da000007945 */ /* 0x000fe20003800000 */
[----:B-1----:R-:W-:-:S06]  /*16e50*/  ULEA UR4, UR5, UR4, 0x18 ;  /* 0x0000000405047291 */ /* 0x002fcc000f8ec03f */
[----:B------:R-:W-:-:S05]  /*16e60*/  IMAD.U32 R2, RZ, RZ, UR4 ;  /* 0x00000004ff027e24 */ /* 0x000fca000f8e00ff */
[----:B------:R1:W2:Y:S01]  /*16e70*/  LDS.128 R144, [R2+0x348d0] ;  /* 0x0348d00002907984 */ /* 0x0002a20000000c00 */
[----:B------:R-:W-:Y:S06]  /*16e80*/  BAR.ARV 0x4, 0x180 ;  /* 0x0106000000007b1d */ /* 0x000fec0000002000 */
[----:B------:R-:W-:Y:S05]  /*16e90*/  @P0 BRA `(.L_x_613) ;  /* 0x0000002000640947 */ /* 0x000fea0003800000 */
[----:B------:R-:W3:Y:S01]  /*16ea0*/  LDL R0, [R1+0x84] ;  /* 0x0000840001007983 */ /* 0x000ee20000100800 */
[----:B------:R-:W4:Y:S01]  /*16eb0*/  S2R R3, SR_SWINHI ;  /* 0x0000000000037919 */ /* 0x000f220000002f00 */
[----:B------:R-:W-:Y:S01]  /*16ec0*/  F2FP.BF16.F32.PACK_AB R32, R73, R72 ;  /* 0x000000484920723e */ /* 0x000fe200000010ff */
[----:B------:R-:W-:Y:S01]  /*16ed0*/  ULDC.64 UR6, c[0x0][0xc00] ;  /* 0x0003000000067ab9 */ /* 0x000fe20000000a00 */
[----:B------:R-:W-:Y:S01]  /*16ee0*/  ULDC.64 UR4, c[0x0][0xc08] ;  /* 0x0003020000047ab9 */ /* 0x000fe20000000a00 */
[----:B------:R-:W2:Y:S01]  /*16ef0*/  LDL R104, [R1+0x80] ;  /* 0x0000800001687983 */ /* 0x000ea20000100800 */
[----:B------:R-:W-:Y:S02]  /*16f00*/  MOV R100, R2 ;  /* 0x0000000200647202 */ /* 0x000fe40000000f00 */
[----:B----4-:R-:W-:Y:S01]  /*16f10*/  MOV R101, R3 ;  /* 0x0000000300657202 */ /* 0x010fe20000000f00 */
[----:B------:R-:W-:Y:S02]  /*16f20*/  BAR.SYNC.DEFER_BLOCKING 0x1, 0x100 ;  /* 0x0044000000007b1d */ /* 0x000fe40000010000 */
[----:B---3--:R-:W-:-:S03]  /*16f30*/  IMAD.WIDE R8, R0, 0x2, R100 ;  /* 0x0000000200087825 */ /* 0x008fc600078e0264 */
[C---:B------:R-:W-:Y:S02]  /*16f40*/  LOP3.LUT R3, R8.reuse, 0x380, RZ, 0xc0, !PT ;  /* 0x0000038008037812 */ /* 0x040fe400078ec0ff */
[C---:B------:R-:W-:Y:S02]  /*16f50*/  IADD3 R11, P6, R8.reuse, 0x20, RZ ;  /* 0x00000020080b7810 */ /* 0x040fe40007fde0ff */
[----:B------:R-:W-:Y:S02]  /*16f60*/  SHF.R.U64 R3, R3, 0x3, RZ ;  /* 0x0000000303037819 */ /* 0x000fe400000012ff */
[C---:B0-----:R-:W-:Y:S02]  /*16f70*/  IADD3 R6, P5, R8.reuse, 0x40, RZ ;  /* 0x0000004008067810 */ /* 0x041fe40007fbe0ff */
[C---:B------:R-:W-:Y:S02]  /*16f80*/  IADD3 R31, P4, R8.reuse, 0x60, RZ ;  /* 0x00000060081f7810 */ /* 0x040fe40007f9e0ff */
[----:B------:R-:W-:-:S02]  /*16f90*/  IADD3 R33, P3, R8, 0x4000, RZ ;  /* 0x0000400008217810 */ /* 0x000fc40007f7e0ff */
[C---:B------:R-:W-:Y:S02]  /*16fa0*/  IADD3 R35, P2, R8.reuse, 0x4020, RZ ;  /* 0x0000402008237810 */ /* 0x040fe40007f5e0ff */
[C---:B------:R-:W-:Y:S02]  /*16fb0*/  IADD3 R26, P1, R8.reuse, 0x4040, RZ ;  /* 0x00004040081a7810 */ /* 0x040fe40007f3e0ff */
[----:B------:R-:W-:Y:S02]  /*16fc0*/  IADD3 R103, P0, R8, 0x4060, RZ ;  /* 0x0000406008677810 */ /* 0x000fe40007f1e0ff */
[----:B------:R-:W-:Y:S02]  /*16fd0*/  LOP3.LUT R8, R3, R8, RZ, 0x3c, !PT ;  /* 0x0000000803087212 */ /* 0x000fe400078e3cff */
[----:B------:R-:W-:Y:S02]  /*16fe0*/  LOP3.LUT R0, R11, 0x380, RZ, 0xc0, !PT ;  /* 0x000003800b007812 */ /* 0x000fe400078ec0ff */
[----:B------:R-:W-:-:S02]  /*16ff0*/  LOP3.LUT R3, R6, 0x380, RZ, 0xc0, !PT ;  /* 0x0000038006037812 */ /* 0x000fc400078ec0ff */
[----:B------:R-:W-:Y:S02]  /*17000*/  LOP3.LUT R10, R31, 0x380, RZ, 0xc0, !PT ;  /* 0x000003801f0a7812 */ /* 0x000fe400078ec0ff */
[----:B------:R-:W-:Y:S02]  /*17010*/  SHF.R.U64 R0, R0, 0x3, RZ ;  /* 0x0000000300007819 */ /* 0x000fe400000012ff */
[----:B------:R-:W-:Y:S02]  /*17020*/  SHF.R.U64 R3, R3, 0x3, RZ ;  /* 0x0000000303037819 */ /* 0x000fe400000012ff */
[----:B------:R-:W-:Y:S02]  /*17030*/  LOP3.LUT R14, R33, 0x380, RZ, 0xc0, !PT ;  /* 0x00000380210e7812 */ /* 0x000fe400078ec0ff */
[----:B------:R-:W-:Y:S02]  /*17040*/  SHF.R.U64 R10, R10, 0x3, RZ ;  /* 0x000000030a0a7819 */ /* 0x000fe400000012ff */
[----:B------:R-:W-:-:S02]  /*17050*/  LOP3.LUT R4, R0, R11, RZ, 0x3c, !PT ;  /* 0x0000000b00047212 */ /* 0x000fc400078e3cff */
[----:B------:R-:W-:Y:S02]  /*17060*/  LOP3.LUT R6, R3, R6, RZ, 0x3c, !PT ;  /* 0x0000000603067212 */ /* 0x000fe400078e3cff */
[----:B------:R-:W-:Y:S01]  /*17070*/  LOP3.LUT R0, R35, 0x380, RZ, 0xc0, !PT ;  /* 0x0000038023007812 */ /* 0x000fe200078ec0ff */
[--C-:B------:R-:W-:Y:S01]  /*17080*/  IMAD.X R5, RZ, RZ, R9.reuse, P6 ;  /* 0x000000ffff057224 */ /* 0x100fe200030e0609 */
[----:B------:R-:W-:Y:S01]  /*17090*/  SHF.R.U64 R14, R14, 0x3, RZ ;  /* 0x000000030e0e7819 */ /* 0x000fe200000012ff */
[--C-:B------:R-:W-:Y:S01]  /*170a0*/  IMAD.X R7, RZ, RZ, R9.reuse, P5 ;  /* 0x000000ffff077224 */ /* 0x100fe200028e0609 */
[----:B------:R-:W-:Y:S01]  /*170b0*/  LOP3.LUT R3, R26, 0x380, RZ, 0xc0, !PT ;  /* 0x000003801a037812 */ /* 0x000fe200078ec0ff */
[--C-:B------:R-:W-:Y:S01]  /*170c0*/  IMAD.X R13, RZ, RZ, R9.reuse, P4 ;  /* 0x000000ffff0d7224 */ /* 0x100fe200020e0609 */
[----:B------:R-:W-:Y:S01]  /*170d0*/  LOP3.LUT R12, R10, R31, RZ, 0x3c, !PT ;  /* 0x0000001f0a0c7212 */ /* 0x000fe200078e3cff */
[--C-:B------:R-:W-:Y:S01]  /*170e0*/  IMAD.X R15, RZ, RZ, R9.reuse, P3 ;  /* 0x000000ffff0f7224 */ /* 0x100fe200018e0609 */
[----:B------:R-:W-:Y:S01]  /*170f0*/  MOV R30, R8 ;  /* 0x00000008001e7202 */ /* 0x000fe20000000f00 */
[--C-:B------:R-:W-:Y:S01]  /*17100*/  IMAD.X R25, RZ, RZ, R9.reuse, P2 ;  /* 0x000000ffff197224 */ /* 0x100fe200010e0609 */
[----:B------:R-:W-:Y:S01]  /*17110*/  LOP3.LUT R28, R103, 0x380, RZ, 0xc0, !PT ;  /* 0x00000380671c7812 */ /* 0x000fe200078ec0ff */
[--C-:B------:R-:W-:Y:S01]  /*17120*/  IMAD.X R27, RZ, RZ, R9.reuse, P1 ;  /* 0x000000ffff1b7224 */ /* 0x100fe200008e0609 */
[----:B------:R-:W-:Y:S01]  /*17130*/  F2FP.BF16.F32.PACK_AB R8, R89, R88 ;  /* 0x000000585908723e */ /* 0x000fe200000010ff */
[----:B------:R-:W-:Y:S01]  /*17140*/  IMAD.X R29, RZ, RZ, R9, P0 ;  /* 0x000000ffff1d7224 */ /* 0x000fe200000e0609 */
[----:B------:R-:W-:-:S02]  /*17150*/  F2FP.BF16.F32.PACK_AB R9, R95, R94 ;  /* 0x0000005e5f09723e */ /* 0x000fc400000010ff */
[----:B------:R-:W-:Y:S02]  /*17160*/  F2FP.BF16.F32.PACK_AB R10, R91, R90 ;  /* 0x0000005a5b0a723e */ /* 0x000fe400000010ff */
[----:B------:R-:W-:Y:S02]  /*17170*/  F2FP.BF16.F32.PACK_AB R11, R97, R96 ;  /* 0x00000060610b723e */ /* 0x000fe400000010ff */
[----:B------:R-:W-:Y:S02]  /*17180*/  SHF.R.U64 R0, R0, 0x3, RZ ;  /* 0x0000000300007819 */ /* 0x000fe400000012ff */
[----:B------:R-:W-:Y:S02]  /*17190*/  LOP3.LUT R14, R14, R33, RZ, 0x3c, !PT ;  /* 0x000000210e0e7212 */ /* 0x000fe400078e3cff */
[----:B------:R-:W-:Y:S02]  /*171a0*/  SHF.R.U64 R3, R3, 0x3, RZ ;  /* 0x0000000303037819 */ /* 0x000fe400000012ff */
[----:B------:R-:W-:Y:S01]  /*171b0*/  SHF.R.U64 R28, R28, 0x3, RZ ;  /* 0x000000031c1c7819 */ /* 0x000fe200000012ff */
[----:B------:R0:W-:Y:S01]  /*171c0*/  STSM.16.M88.4 [R30], R8 ;  /* 0x000000081e007844 */ /* 0x0001e20000000200 */
[----:B------:R-:W-:-:S02]  /*171d0*/  MOV R33, R4 ;  /* 0x0000000400217202 */ /* 0x000fc40000000f00 */
[----:B------:R-:W-:Y:S02]  /*171e0*/  MOV R34, R6 ;  /* 0x0000000600227202 */ /* 0x000fe40000000f00 */
[----:B------:R-:W-:Y:S02]  /*171f0*/  LOP3.LUT R24, R0, R35, RZ, 0x3c, !PT ;  /* 0x0000002300187212 */ /* 0x000fe400078e3cff */
[----:B------:R-:W-:Y:S02]  /*17200*/  F2FP.BF16.F32.PACK_AB R4, R93, R92 ;  /* 0x0000005c5d04723e */ /* 0x000fe400000010ff */
[----:B------:R-:W-:Y:S02]  /*17210*/  F2FP.BF16.F32.PACK_AB R5, R99, R98 ;  /* 0x000000626305723e */ /* 0x000fe400000010ff */
[----:B------:R-:W-:Y:S02]  /*17220*/  F2FP.BF16.F32.PACK_AB R6, R37, R36 ;  /* 0x000000242506723e */ /* 0x000fe400000010ff */
[----:B------:R-:W-:-:S02]  /*17230*/  F2FP.BF16.F32.PACK_AB R7, R39, R38 ;  /* 0x000000262707723e */ /* 0x000fc400000010ff */
[----:B------:R-:W-:Y:S02]  /*17240*/  LOP3.LUT R26, R3, R26, RZ, 0x3c, !PT ;  /* 0x0000001a031a7212 */ /* 0x000fe400078e3cff */
[----:B------:R-:W-:Y:S02]  /*17250*/  MOV R35, R12 ;  /* 0x0000000c00237202 */ /* 0x000fe40000000f00 */
[----:B------:R-:W-:Y:S02]  /*17260*/  MOV R0, R14 ;  /* 0x0000000e00007202 */ /* 0x000fe40000000f00 */
[----:B0-----:R-:W-:Y:S02]  /*17270*/  F2FP.BF16.F32.PACK_AB R8, R41, R40 ;  /* 0x000000282908723e */ /* 0x001fe400000010ff */
[----:B------:R-:W-:Y:S02]  /*17280*/  F2FP.BF16.F32.PACK_AB R9, R43, R42 ;  /* 0x0000002a2b09723e */ /* 0x000fe400000010ff */
[----:B------:R-:W-:-:S02]  /*17290*/  F2FP.BF16.F32.PACK_AB R10, R45, R44 ;  /* 0x0000002c2d0a723e */ /* 0x000fc400000010ff */
[----:B------:R-:W-:Y:S02]  /*172a0*/  F2FP.BF16.F32.PACK_AB R11, R47, R46 ;  /* 0x0000002e2f0b723e */ /* 0x000fe400000010ff */
[----:B------:R-:W-:Y:S02]  /*172b0*/  LOP3.LUT R28, R28, R103, RZ, 0x3c, !PT ;  /* 0x000000671c1c7212 */ /* 0x000fe400078e3cff */
[----:B------:R-:W-:Y:S02]  /*172c0*/  F2FP.BF16.F32.PACK_AB R12, R49, R48 ;  /* 0x00000030310c723e */ /* 0x000fe400000010ff */
[----:B------:R-:W-:Y:S02]  /*172d0*/  F2FP.BF16.F32.PACK_AB R13, R51, R50 ;  /* 0x00000032330d723e */ /* 0x000fe400000010ff */
[----:B------:R-:W-:Y:S02]  /*172e0*/  F2FP.BF16.F32.PACK_AB R14, R53, R52 ;  /* 0x00000034350e723e */ /* 0x000fe400000010ff */
[----:B------:R-:W-:Y:S01]  /*172f0*/  F2FP.BF16.F32.PACK_AB R15, R55, R54 ;  /* 0x00000036370f723e */ /* 0x000fe200000010ff */
[----:B------:R0:W-:Y:S01]  /*17300*/  STSM.16.M88.4 [R33], R4 ;  /* 0x0000000421007844 */ /* 0x0001e20000000200 */
[----:B------:R-:W-:-:S02]  /*17310*/  MOV R3, R24 ;  /* 0x0000001800037202 */ /* 0x000fc40000000f00 */
[----:B------:R-:W-:Y:S01]  /*17320*/  MOV R103, R26 ;  /* 0x0000001a00677202 */ /* 0x000fe20000000f00 */
[----:B------:R-:W-:Y:S01]  /*17330*/  STSM.16.M88.4 [R34], R8 ;  /* 0x0000000822007844 */ /* 0x000fe20000000200 */
[----:B------:R-:W-:Y:S02]  /*17340*/  F2FP.BF16.F32.PACK_AB R24, R57, R56 ;  /* 0x000000383918723e */ /* 0x000fe400000010ff */
[----:B------:R-:W-:Y:S01]  /*17350*/  F2FP.BF16.F32.PACK_AB R25, R59, R58 ;  /* 0x0000003a3b19723e */ /* 0x000fe200000010ff */
[----:B------:R3:W-:Y:S01]  /*17360*/  STSM.16.M88.4 [R35], R12 ;  /* 0x0000000c23007844 */ /* 0x0007e20000000200 */
[----:B------:R-:W-:Y:S02]  /*17370*/  F2FP.BF16.F32.PACK_AB R26, R61, R60 ;  /* 0x0000003c3d1a723e */ /* 0x000fe400000010ff */
[----:B------:R-:W-:Y:S02]  /*17380*/  F2FP.BF16.F32.PACK_AB R27, R63, R62 ;  /* 0x0000003e3f1b723e */ /* 0x000fe400000010ff */
[----:B------:R-:W-:-:S02]  /*17390*/  MOV R102, R28 ;  /* 0x0000001c00667202 */ /* 0x000fc40000000f00 */
[----:B------:R-:W-:Y:S02]  /*173a0*/  F2FP.BF16.F32.PACK_AB R28, R65, R64 ;  /* 0x00000040411c723e */ /* 0x000fe400000010ff */
[----:B------:R-:W-:Y:S02]  /*173b0*/  F2FP.BF16.F32.PACK_AB R29, R67, R66 ;  /* 0x00000042431d723e */ /* 0x000fe400000010ff */
[----:B------:R-:W-:Y:S02]  /*173c0*/  F2FP.BF16.F32.PACK_AB R30, R69, R68 ;  /* 0x00000044451e723e */ /* 0x000fe400000010ff */
[----:B------:R-:W-:Y:S02]  /*173d0*/  F2FP.BF16.F32.PACK_AB R31, R71, R70 ;  /* 0x00000046471f723e */ /* 0x000fe400000010ff */
[----:B0-----:R-:W-:Y:S01]  /*173e0*/  F2FP.BF16.F32.PACK_AB R33, R75, R74 ;  /* 0x0000004a4b21723e */ /* 0x001fe200000010ff */
[----:B---3--:R-:W0:Y:S01]  /*173f0*/  LDC.64 R14, c[0x0][0xba8] ;  /* 0x0002ea00ff0e7b82 */ /* 0x008e220000000a00 */
[----:B------:R-:W-:-:S02]  /*17400*/  F2FP.BF16.F32.PACK_AB R34, R77, R76 ;  /* 0x0000004c4d22723e */ /* 0x000fc400000010ff */
[----:B------:R-:W-:Y:S02]  /*17410*/  F2FP.BF16.F32.PACK_AB R35, R79, R78 ;  /* 0x0000004e4f23723e */ /* 0x000fe400000010ff */
[----:B------:R-:W-:Y:S02]  /*17420*/  F2FP.BF16.F32.PACK_AB R4, R81, R80 ;  /* 0x000000505104723e */ /* 0x000fe400000010ff */
[----:B------:R-:W-:Y:S02]  /*17430*/  F2FP.BF16.F32.PACK_AB R5, R83, R82 ;  /* 0x000000525305723e */ /* 0x000fe400000010ff */
[----:B------:R-:W-:Y:S02]  /*17440*/  F2FP.BF16.F32.PACK_AB R6, R85, R84 ;  /* 0x000000545506723e */ /* 0x000fe400000010ff */
[----:B------:R-:W-:Y:S01]  /*17450*/  F2FP.BF16.F32.PACK_AB R7, R87, R86 ;  /* 0x000000565707723e */ /* 0x000fe200000010ff */
[----:B------:R3:W-:Y:S04]  /*17460*/  STSM.16.M88.4 [R0], R24 ;  /* 0x0000001800007844 */ /* 0x0007e80000000200 */
[----:B------:R-:W-:Y:S04]  /*17470*/  STSM.16.M88.4 [R3], R28 ;  /* 0x0000001c03007844 */ /* 0x000fe80000000200 */
[----:B------:R-:W-:Y:S04]  /*17480*/  STSM.16.M88.4 [R103], R32 ;  /* 0x0000002067007844 */ /* 0x000fe80000000200 */
[----:B------:R4:W-:Y:S01]  /*17490*/  STSM.16.M88.4 [R102], R4 ;  /* 0x0000000466007844 */ /* 0x0009e20000000200 */
[----:B------:R-:W-:Y:S01]  /*174a0*/  BAR.SYNC.DEFER_BLOCKING 0x1, 0x100 ;  /* 0x0044000000007b1d */ /* 0x000fe20000010000 */
[----:B------:R-:W-:-:S04]  /*174b0*/  ISETP.NE.U32.AND P0, PT, RZ, UR6, PT ;  /* 0x00000006ff007c0c */ /* 0x000fc8000bf05070 */
[----:B------:R-:W-:Y:S02]  /*174c0*/  ISETP.NE.AND.EX P0, PT, RZ, UR7, PT, P0 ;  /* 0x00000007ff007c0c */ /* 0x000fe4000bf05300 */
[----:B------:R-:W-:Y:S01]  /*174d0*/  IADD3 R8, P1, R204, UR6, RZ ;  /* 0x00000006cc087c10 */ /* 0x000fe2000ff3e0ff */
[----:B---3--:R-:W-:-:S03]  /*174e0*/  IMAD.MOV.U32 R0, RZ, RZ, RZ ;  /* 0x000000ffff007224 */ /* 0x008fc600078e00ff */
[----:B------:R-:W-:Y:S01]  /*174f0*/  IADD3.X R9, R205, UR7, RZ, P1, !PT ;  /* 0x00000007cd097c10 */ /* 0x000fe20008ffe4ff */
[----:B------:R-:W-:Y:S01]  /*17500*/  IMAD.MOV.U32 R24, RZ, RZ, 0x9b8 ;  /* 0x000009b8ff187424 */ /* 0x000fe200078e00ff */
[----:B----4-:R-:W3:Y:S05]  /*17510*/  LDC R102, c[0x0][0xbe8] ;  /* 0x0002fa00ff667b82 */ /* 0x010eea0000000800 */
[----:B------:R-:W4:Y:S01]  /*17520*/  @P0 LDG.E R0, desc[UR56][R8.64] ;  /* 0x0000003808000981 */ /* 0x000f22000c1e1900 */
[----:B------:R-:W-:-:S04]  /*17530*/  ISETP.NE.U32.AND P1, PT, RZ, UR4, PT ;  /* 0x00000004ff007c0c */ /* 0x000fc8000bf25070 */
[----:B------:R-:W-:-:S13]  /*17540*/  ISETP.NE.AND.EX P1, PT, RZ, UR5, PT, P1 ;  /* 0x00000005ff007c0c */ /* 0x000fda000bf25310 */
[----:B------:R-:W-:Y:S01]  /*17550*/  @P1 IADD3 R204, P2, R204, UR4, RZ ;  /* 0x00000004cccc1c10 */ /* 0x000fe2000ff5e0ff */
[----:B------:R-:W-:Y:S02]  /*17560*/  ULDC UR4, c[0x0][0xa88] ;  /* 0x0002a20000047ab9 */ /* 0x000fe40000000800 */
[----:B------:R-:W-:Y:S01]  /*17570*/  IMAD.U32 R3, RZ, RZ, UR4 ;  /* 0x00000004ff037e24 */ /* 0x000fe2000f8e00ff */
[----:B------:R-:W-:Y:S01]  /*17580*/  @P1 IADD3.X R205, R205, UR5, RZ, P2, !PT ;  /* 0x00000005cdcd1c10 */ /* 0x000fe200097fe4ff */
[----:B------:R-:W-:-:S04]  /*17590*/  ULDC UR4, c[0x0][0xad4] ;  /* 0x0002b50000047ab9 */ /* 0x000fc80000000800 */
[----:B------:R0:W5:Y:S01]  /*175a0*/  @P1 LDG.E R3, desc[UR56][R204.64] ;  /* 0x00000038cc031981 */ /* 0x000162000c1e1900 */
[----:B------:R-:W-:-:S04]  /*175b0*/  ISETP.NE.AND P2, PT, R202, RZ, PT ;  /* 0x000000ffca00720c */ /* 0x000fc80003f45270 */
[----:B------:R-:W-:-:S04]  /*175c0*/  SEL R202, R202, UR4, P2 ;  /* 0x00000004caca7c07 */ /* 0x000fc80009000000 */
[----:B------:R-:W-:-:S04]  /*175d0*/  ISETP.GT.AND P3, PT, R202, 0x1, PT ;  /* 0x00000001ca00780c */ /* 0x000fc80003f64270 */
[----:B------:R-:W-:-:S04]  /*175e0*/  SEL R24, R24, 0x978, P3 ;  /* 0x0000097818187807 */ /* 0x000fc80001800000 */
[----:B------:R-:W1:Y:S08]  /*175f0*/  LDC.64 R6, c[0x0][R24+0x220] ;  /* 0x0000880018067b82 */ /* 0x000e700000000a00 */
[----:B------:R-:W2:Y:S01]  /*17600*/  LDC.64 R10, c[0x0][R24+0x218] ;  /* 0x00008600180a7b82 */ /* 0x000ea20000000a00 */
[----:B---3--:R-:W-:-:S07]  /*17610*/  ISETP.NE.AND P4, PT, R102, 0x1, PT ;  /* 0x000000016600780c */ /* 0x008fce0003f85270 */
[----:B------:R-:W3:Y:S01]  /*17620*/  LDC.64 R12, c[0x0][R24+0x228] ;  /* 0x00008a00180c7b82 */ /* 0x000ee20000000a00 */
[----:B------:R-:W-:-:S07]  /*17630*/  ISETP.NE.U32.AND P2, PT, RZ, UR6, PT ;  /* 0x00000006ff007c0c */ /* 0x000fce000bf45070 */
[----:B------:R4:W4:Y:S01]  /*17640*/  LDC.64 R4, c[0x0][R24+0x210] ;  /* 0x0000840018047b82 */ /* 0x0009220000000a00 */
[----:B------:R-:W-:-:S07]  /*17650*/  ISETP.NE.AND.EX P2, PT, RZ, UR7, PT, P2 ;  /* 0x00000007ff007c0c */ /* 0x000fce000bf45320 */
[----:B------:R-:W4:Y:S01]  /*17660*/  @P4 LDC R26, c[0x0][0xbec] ;  /* 0x0002fb00ff1a4b82 */ /* 0x000f220000000800 */
[----:B------:R-:W-:-:S07]  /*17670*/  SEL R203, R203, RZ, !P2 ;  /* 0x000000ffcbcb7207 */ /* 0x000fce0005000000 */
[----:B------:R-:W4:Y:S01]  /*17680*/  @P4 LDC R33, c[0x0][0xbf0] ;  /* 0x0002fc00ff214b82 */ /* 0x000f220000000800 */
[----:B------:R-:W-:Y:S01]  /*17690*/  SEL R25, R226, RZ, !P2 ;  /* 0x000000ffe2197207 */ /* 0x000fe20005000000 */
[----:B-1----:R-:W-:-:S06]  /*176a0*/  IMAD R7, R7, R203, RZ ;  /* 0x000000cb07077224 */ /* 0x002fcc00078e02ff */
[----:B0-----:R-:W0:Y:S01]  /*176b0*/  @!P3 LDC R14, c[0x0][0xb50] ;  /* 0x0002d400ff0ebb82 */ /* 0x001e220000000800 */
[C---:B------:R-:W-:Y:S02]  /*176c0*/  IMAD R31, R6.reuse, R25, R7 ;  /* 0x00000019061f7224 */ /* 0x040fe400078e0207 */
[----:B------:R-:W-:-:S05]  /*176d0*/  IMAD.WIDE.U32 R6, R6, R203, RZ ;  /* 0x000000cb06067225 */ /* 0x000fca00078e00ff */
[----:B------:R-:W1:Y:S01]  /*176e0*/  @!P3 LDC R15, c[0x0][0xb54] ;  /* 0x0002d500ff0fbb82 */ /* 0x000e620000000800 */
[-C--:B--2---:R-:W-:Y:S02]  /*176f0*/  IMAD R29, R11, R199.reuse, RZ ;  /* 0x000000c70b1d7224 */ /* 0x084fe400078e02ff */
[----:B------:R-:W-:-:S04]  /*17700*/  IMAD.WIDE.U32 R10, R10, R199, RZ ;  /* 0x000000c70a0a7225 */ /* 0x000fc800078e00ff */
[----:B------:R-:W-:Y:S01]  /*17710*/  IMAD R25, R208, 0x80, R104 ;  /* 0x00000080d0197824 */ /* 0x000fe200078e0268 */
[----:B------:R-:W-:Y:S01]  /*17720*/  SEL R27, R209, RZ, P3 ;  /* 0x000000ffd11b7207 */ /* 0x000fe20001800000 */
[----:B------:R-:W-:Y:S02]  /*17730*/  IMAD.IADD R28, R11, 0x1, R29 ;  /* 0x000000010b1c7824 */ /* 0x000fe400078e021d */
[----:B------:R-:W-:Y:S02]  /*17740*/  IMAD.IADD R11, R7, 0x1, R31 ;  /* 0x00000001070b7824 */ /* 0x000fe400078e021f */
[----:B------:R-:W-:Y:S02]  /*17750*/  IMAD.MOV.U32 R7, RZ, RZ, R25 ;  /* 0x000000ffff077224 */ /* 0x000fe400078e0019 */
[-C--:B---3--:R-:W-:Y:S02]  /*17760*/  IMAD R29, R13, R27.reuse, RZ ;  /* 0x0000001b0d1d7224 */ /* 0x088fe400078e02ff */
[----:B------:R-:W-:-:S04]  /*17770*/  IMAD.WIDE.U32 R12, R12, R27, RZ ;  /* 0x0000001b0c0c7225 */ /* 0x000fc800078e00ff */
[----:B------:R-:W-:Y:S01]  /*17780*/  IMAD.IADD R29, R13, 0x1, R29 ;  /* 0x000000010d1d7824 */ /* 0x000fe200078e021d */
[--C-:B----4-:R-:W-:Y:S01]  /*17790*/  IADD3 R10, P2, P5, R6, R10, R0.reuse ;  /* 0x0000000a060a7210 */ /* 0x110fe20007d5e000 */
[----:B------:R-:W-:Y:S01]  /*177a0*/  @P4 IMAD.HI.U32 R6, R25, R26, RZ ;  /* 0x0000001a19064227 */ /* 0x000fe200078e00ff */
[----:B------:R-:W-:-:S04]  /*177b0*/  SHF.R.S32.HI R103, RZ, 0x1f, R0 ;  /* 0x0000001fff677819 */ /* 0x000fc80000011400 */
[----:B------:R-:W-:Y:S02]  /*177c0*/  @P4 SHF.R.U32.HI R7, RZ, R33, R6 ;  /* 0x00000021ff074219 */ /* 0x000fe40000011606 */
[----:B------:R-:W-:-:S03]  /*177d0*/  IADD3.X R11, R11, R28, R103, P2, P5 ;  /* 0x0000001c0b0b7210 */ /* 0x000fc600017ea467 */
[--C-:B------:R-:W-:Y:S01]  /*177e0*/  IMAD.MOV R24, RZ, RZ, -R7.reuse ;  /* 0x000000ffff187224 */ /* 0x100fe200078e0a07 */
[----:B------:R-:W-:Y:S02]  /*177f0*/  IADD3 R12, P2, P5, R7, R10, R12 ;  /* 0x0000000a070c7210 */ /* 0x000fe40007d5e00c */
[----:B------:R-:W-:Y:S01]  /*17800*/  SHF.R.S32.HI R6, RZ, 0x1f, R7 ;  /* 0x0000001fff067819 */ /* 0x000fe20000011407 */
[----:B------:R-:W-:-:S03]  /*17810*/  IMAD R7, R102, R24, R25 ;  /* 0x0000001866077224 */ /* 0x000fc600078e0219 */
[----:B------:R-:W-:Y:S01]  /*17820*/  IADD3.X R13, R6, R11, R29, P2, P5 ;  /* 0x0000000b060d7210 */ /* 0x000fe200017ea41d */
[-C--:B------:R-:W-:Y:S01]  /*17830*/  IMAD R5, R5, R7.reuse, RZ ;  /* 0x0000000705057224 */ /* 0x080fe200078e02ff */
[----:B------:R-:W-:Y:S01]  /*17840*/  SHF.R.S32.HI R11, RZ, 0x1f, R7 ;  /* 0x0000001fff0b7819 */ /* 0x000fe20000011407 */
[----:B------:R-:W-:-:S04]  /*17850*/  IMAD.WIDE.U32 R12, R4, R7, R12 ;  /* 0x00000007040c7225 */ /* 0x000fc800078e000c */
[----:B------:R-:W-:Y:S01]  /*17860*/  IMAD R5, R4, R11, R5 ;  /* 0x0000000b04057224 */ /* 0x000fe200078e0205 */
[----:B0-----:R-:W-:-:S03]  /*17870*/  LEA R14, P2, R12, R14, 0x2 ;  /* 0x0000000e0c0e7211 */ /* 0x001fc600078410ff */
[----:B------:R-:W-:-:S05]  /*17880*/  IMAD.IADD R4, R13, 0x1, R5 ;  /* 0x000000010d047824 */ /* 0x000fca00078e0205 */
[----:B-1----:R-:W-:Y:S01]  /*17890*/  LEA.HI.X R15, R12, R15, R4, 0x2, P2 ;  /* 0x0000000f0c0f7211 */ /* 0x002fe200010f1404 */
[----:B------:R-:W-:Y:S06]  /*178a0*/  @P1 BRA `(.L_x_614) ;  /* 0x0000000000101947 */ /* 0x000fec0003800000 */
[----:B------:R-:W-:Y:S05]  /*178b0*/  @!P0 BRA `(.L_x_614) ;  /* 0x00000000000c8947 */ /* 0x000fea0003800000 */
[----:B------:R-:W2:Y:S04]  /*178c0*/  LDG.E R4, desc[UR56][R8.64] ;  /* 0x0000003808047981 */ /* 0x000ea8000c1e1900 */
[----:B-----5:R-:W2:Y:S02]  /*178d0*/  LDG.E R3, desc[UR56][R8.64+0x4] ;  /* 0x0000043808037981 */ /* 0x020ea4000c1e1900 */
[----:B--2---:R-:W-:-:S07]  /*178e0*/  IMAD.IADD R3, R3, 0x1, -R4 ;  /* 0x0000000103037824 */ /* 0x004fce00078e0a04 */
.L_x_614:
[----:B------:R-:W2:Y:S01]  /*178f0*/  LDL R8, [R1+0x7c] ;  /* 0x00007c0001087983 */ /* 0x000ea20000100800 */
[----:B-----5:R-:W-:Y:S01]  /*17900*/  IMAD R3, R3, R102, RZ ;  /* 0x0000006603037224 */ /* 0x020fe200078e02ff */
[----:B------:R-:W-:Y:S02]  /*17910*/  LOP3.LUT P0, RZ, R232, 0x3, RZ, 0xc0, !PT ;  /* 0x00000003e8ff7812 */ /* 0x000fe4000780c0ff */
[----:B------:R-:W-:Y:S04]  /*17920*/  SHFL.IDX PT, R4, R14, RZ, 0x1c1f ;  /* 0x001c1fff0e047589 */ /* 0x000fe800000e0000 */
[----:B------:R-:W0:Y:S04]  /*17930*/  SHFL.IDX PT, R5, R15, RZ, 0x1c1f ;  /* 0x001c1fff0f057589 */ /* 0x000e2800000e0000 */
[----:B------:R-:W-:Y:S04]  /*17940*/  SHFL.IDX PT, R6, R14, 0x1, 0x1c1f ;  /* 0x003c1f000e067f89 */ /* 0x000fe800000e0000 */
[----:B------:R-:W1:Y:S01]  /*17950*/  SHFL.IDX PT, R7, R15, 0x1, 0x1c1f ;  /* 0x003c1f000f077f89 */ /* 0x000e6200000e0000 */
[----:B--2---:R-:W-:-:S04]  /*17960*/  IMAD R8, R208, 0x80, R8 ;  /* 0x00000080d0087824 */ /* 0x004fc800078e0208 */
[C---:B------:R-:W-:Y:S01]  /*17970*/  VIADD R12, R8.reuse, 0x8 ;  /* 0x00000008080c7836 */ /* 0x040fe20000000000 */
[----:B------:R-:W-:-:S04]  /*17980*/  ISETP.GE.OR P1, PT, R8, R3, P0 ;  /* 0x000000030800720c */ /* 0x000fc80000726670 */
[----:B------:R-:W-:-:S09]  /*17990*/  ISETP.GE.OR P0, PT, R12, R3, P0 ;  /* 0x000000030c00720c */ /* 0x000fd20000706670 */
[----:B0-----:R0:W-:Y:S04]  /*179a0*/  @!P1 ST.E desc[UR56][R4.64], R21 ;  /* 0x0000001504009985 */ /* 0x0011e8000c101938 */
[----:B-1----:R0:W-:Y:S01]  /*179b0*/  @!P0 ST.E desc[UR56][R6.64], R20 ;  /* 0x0000001406008985 */ /* 0x0021e2000c101938 */
[----:B------:R-:W-:Y:S05]  /*179c0*/  @P3 BRA `(.L_x_615) ;  /* 0x0000000800843947 */ /* 0x000fea0003800000 */
[----:B0-----:R-:W-:Y:S01]  /*179d0*/  IMAD R5, R227, 0x40, R198 ;  /* 0x00000040e3057824 */ /* 0x001fe200078e02c6 */
[----:B------:R-:W0:Y:S01]  /*179e0*/  @P4 LDC R47, c[0x0][0xbec] ;  /* 0x0002fb00ff2f4b82 */ /* 0x000e220000000800 */
[----:B------:R-:W-:Y:S02]  /*179f0*/  ULDC.64 UR4, c[0x0][0xaa0] ;  /* 0x0002a80000047ab9 */ /* 0x000fe40000000a00 */
[----:B------:R-:W-:-:S05]  /*17a00*/  IMAD.WIDE R100, R5, 0x2, R100 ;  /* 0x0000000205647825 */ /* 0x000fca00078e0264 */
[----:B------:R-:W1:Y:S01]  /*17a10*/  @P4 LDC R49, c[0x0][0xbf0] ;  /* 0x0002fc00ff314b82 */ /* 0x000e620000000800 */
[C---:B------:R-:W-:Y:S01]  /*17a20*/  IADD3 R9, P6, R100.reuse, 0x1000, RZ ;  /* 0x0000100064097810 */ /* 0x040fe20007fde0ff */
[----:B------:R-:W-:Y:S01]  /*17a30*/  IMAD R103, R103, UR4, RZ ;  /* 0x0000000467677c24 */ /* 0x000fe2000f8e02ff */
[----:B------:R-:W-:Y:S01]  /*17a40*/  IADD3 R13, P5, R100, 0x2000, RZ ;  /* 0x00002000640d7810 */ /* 0x000fe20007fbe0ff */
[----:B------:R-:W-:Y:S01]  /*17a50*/  IMAD.WIDE.U32 R20, R0, UR4, RZ ;  /* 0x0000000400147c25 */ /* 0x000fe2000f8e00ff */
[----:B------:R-:W-:Y:S02]  /*17a60*/  LOP3.LUT R8, R9, 0x380, RZ, 0xc0, !PT ;  /* 0x0000038009087812 */ /* 0x000fe400078ec0ff */
[----:B------:R-:W-:Y:S01]  /*17a70*/  IADD3 R25, P3, R100, 0x3000, RZ ;  /* 0x0000300064197810 */ /* 0x000fe20007f7e0ff */
[----:B------:R-:W-:Y:S01]  /*17a80*/  IMAD R103, R0, UR5, R103 ;  /* 0x0000000500677c24 */ /* 0x000fe2000f8e0267 */
[----:B------:R-:W-:Y:S01]  /*17a90*/  SHF.R.U64 R8, R8, 0x3, RZ ;  /* 0x0000000308087819 */ /* 0x000fe200000012ff */
[----:B------:R-:W-:Y:S01]  /*17aa0*/  IMAD R45, R201, 0x20, R227 ;  /* 0x00000020c92d7824 */ /* 0x000fe200078e02e3 */
[----:B------:R-:W-:Y:S01]  /*17ab0*/  ULDC.64 UR4, c[0x0][0xae8] ;  /* 0x0002ba0000047ab9 */ /* 0x000fe20000000a00 */
[----:B------:R-:W-:Y:S01]  /*17ac0*/  IMAD.IADD R21, R21, 0x1, R103 ;  /* 0x0000000115157824 */ /* 0x000fe200078e0267 */
[----:B------:R-:W-:Y:S01]  /*17ad0*/  LOP3.LUT R8, R8, R9, RZ, 0x3c, !PT ;  /* 0x0000000908087212 */ /* 0x000fe200078e3cff */
[----:B------:R-:W-:Y:S01]  /*17ae0*/  IMAD R46, R208, 0x80, R45 ;  /* 0x00000080d02e7824 */ /* 0x000fe200078e022d */
[C---:B------:R-:W-:Y:S01]  /*17af0*/  IADD3 R29, P2, R100.reuse, 0x4000, RZ ;  /* 0x00004000641d7810 */ /* 0x040fe20007f5e0ff */
[----:B------:R-:W-:Y:S01]  /*17b00*/  IMAD.X R9, RZ, RZ, R101, P6 ;  /* 0x000000ffff097224 */ /* 0x000fe200030e0665 */
[C---:B------:R-:W-:Y:S01]  /*17b10*/  IADD3 R33, P1, R100.reuse, 0x5000, RZ ;  /* 0x0000500064217810 */ /* 0x040fe20007f3e0ff */
[----:B------:R-:W-:Y:S01]  /*17b20*/  IMAD.WIDE.U32 R20, R199, UR4, R20 ;  /* 0x00000004c7147c25 */ /* 0x000fe2000f8e0014 */
[----:B------:R-:W-:-:S02]  /*17b30*/  IADD3 R37, P0, R100, 0x6000, RZ ;  /* 0x0000600064257810 */ /* 0x000fc40007f1e0ff */
[----:B------:R-:W-:Y:S01]  /*17b40*/  IADD3 R5, P6, R100, 0x7000, RZ ;  /* 0x0000700064057810 */ /* 0x000fe20007fde0ff */
[----:B0-----:R-:W-:Y:S01]  /*17b50*/  @P4 IMAD.HI.U32 R0, R46, R47, RZ ;  /* 0x0000002f2e004227 */ /* 0x001fe200078e00ff */
[----:B------:R-:W-:Y:S01]  /*17b60*/  SHF.R.S32.HI R44, RZ, 0x1f, R203 ;  /* 0x0000001fff2c7819 */ /* 0x000fe200000114cb */
[----:B------:R-:W5:Y:S01]  /*17b70*/  LD.E.128 R8, desc[UR56][R8.64] ;  /* 0x0000003808087980 */ /* 0x000f62000c101d00 */
[----:B------:R-:W-:Y:S01]  /*17b80*/  LOP3.LUT R12, R13, 0x380, RZ, 0xc0, !PT ;  /* 0x000003800d0c7812 */ /* 0x000fe200078ec0ff */
[----:B------:R-:W-:Y:S01]  /*17b90*/  IMAD R21, R199, UR5, R21 ;  /* 0x00000005c7157c24 */ /* 0x000fe2000f8e0215 */
[----:B------:R-:W-:Y:S01]  /*17ba0*/  LOP3.LUT R24, R25, 0x380, RZ, 0xc0, !PT ;  /* 0x0000038019187812 */ /* 0x000fe200078ec0ff */
[----:B------:R-:W-:Y:S01]  /*17bb0*/  ULDC.64 UR4, c[0x0][0xaf0] ;  /* 0x0002bc0000047ab9 */ /* 0x000fe20000000a00 */
[----:B------:R-:W-:Y:S01]  /*17bc0*/  LOP3.LUT R28, R29, 0x380, RZ, 0xc0, !PT ;  /* 0x000003801d1c7812 */ /* 0x000fe200078ec0ff */
[----:B------:R-:W-:Y:S01]  /*17bd0*/  IMAD.MOV.U32 R45, RZ, RZ, R46 ;  /* 0x000000ffff2d7224 */ /* 0x000fe200078e002e */
[----:B------:R-:W-:Y:S01]  /*17be0*/  LOP3.LUT R32, R33, 0x380, RZ, 0xc0, !PT ;  /* 0x0000038021207812 */ /* 0x000fe200078ec0ff */
[----:B------:R-:W-:Y:S01]  /*17bf0*/  IMAD.X R41, RZ, RZ, R101, P6 ;  /* 0x000000ffff297224 */ /* 0x000fe200030e0665 */
[----:B------:R-:W-:-:S02]  /*17c00*/  LOP3.LUT R36, R37, 0x380, RZ, 0xc0, !PT ;  /* 0x0000038025247812 */ /* 0x000fc400078ec0ff */
[----:B------:R-:W-:Y:S01]  /*17c10*/  LOP3.LUT R4, R5, 0x380, RZ, 0xc0, !PT ;  /* 0x0000038005047812 */ /* 0x000fe200078ec0ff */
[----:B------:R-:W-:Y:S01]  /*17c20*/  IMAD R44, R44, UR4, RZ ;  /* 0x000000042c2c7c24 */ /* 0x000fe2000f8e02ff */
[----:B------:R-:W-:Y:S02]  /*17c30*/  LOP3.LUT R7, R100, 0x380, RZ, 0xc0, !PT ;  /* 0x0000038064077812 */ /* 0x000fe400078ec0ff */
[----:B-1----:R-:W-:Y:S02]  /*17c40*/  @P4 SHF.R.U32.HI R45, RZ, R49, R0 ;  /* 0x00000031ff2d4219 */ /* 0x002fe40000011600 */
[----:B------:R-:W-:Y:S02]  /*17c50*/  SHF.R.U64 R12, R12, 0x3, RZ ;  /* 0x000000030c0c7819 */ /* 0x000fe400000012ff */
[----:B------:R-:W-:Y:S02]  /*17c60*/  SHF.R.U64 R24, R24, 0x3, RZ ;  /* 0x0000000318187819 */ /* 0x000fe400000012ff */
[----:B------:R-:W-:-:S02]  /*17c70*/  SHF.R.U64 R28, R28, 0x3, RZ ;  /* 0x000000031c1c7819 */ /* 0x000fc400000012ff */
[----:B------:R-:W-:Y:S02]  /*17c80*/  SHF.R.U64 R32, R32, 0x3, RZ ;  /* 0x0000000320207819 */ /* 0x000fe400000012ff */
[----:B------:R-:W-:Y:S02]  /*17c90*/  SHF.R.U64 R36, R36, 0x3, RZ ;  /* 0x0000000324247819 */ /* 0x000fe400000012ff */
[----:B------:R-:W-:Y:S01]  /*17ca0*/  SHF.R.U64 R4, R4, 0x3, RZ ;  /* 0x0000000304047819 */ /* 0x000fe200000012ff */
[----:B------:R-:W-:Y:S01]  /*17cb0*/  IMAD R47, R203, UR5, R44 ;  /* 0x00000005cb2f7c24 */ /* 0x000fe2000f8e022c */
[----:B------:R-:W-:Y:S01]  /*17cc0*/  SHF.R.U64 R7, R7, 0x3, RZ ;  /* 0x0000000307077819 */ /* 0x000fe200000012ff */
[----:B------:R-:W-:Y:S01]  /*17cd0*/  IMAD.WIDE.U32 R20, R203, UR4, R20 ;  /* 0x00000004cb147c25 */ /* 0x000fe2000f8e0014 */
[--C-:B------:R-:W-:Y:S01]  /*17ce0*/  SHF.R.S32.HI R0, RZ, 0x1f, R45.reuse ;  /* 0x0000001fff007819 */ /* 0x100fe2000001142d */
[----:B------:R-:W-:Y:S01]  /*17cf0*/  ULDC.64 UR4, c[0x0][0xae0] ;  /* 0x0002b80000047ab9 */ /* 0x000fe20000000a00 */
[----:B------:R-:W-:Y:S01]  /*17d00*/  LOP3.LUT R12, R12, R13, RZ, 0x3c, !PT ;  /* 0x0000000d0c0c7212 */ /* 0x000fe200078e3cff */
[----:B------:R-:W-:Y:S01]  /*17d10*/  IMAD.MOV R49, RZ, RZ, -R45 ;  /* 0x000000ffff317224 */ /* 0x000fe200078e0a2d */
        /* <DEDUP_REMOVED lines=10> */
[----:B------:R-:W-:Y:S01]  /*17dc0*/  LOP3.LUT R100, R7, R100, RZ, 0x3c, !PT ;  /* 0x0000006407647212 */ /* 0x000fe200078e3cff */
[----:B------:R-:W-:Y:S01]  /*17dd0*/  IMAD.IADD R21, R21, 0x1, R47 ;  /* 0x0000000115157824 */ /* 0x000fe200078e022f */
[----:B------:R-:W5:Y:S01]  /*17de0*/  LD.E.128 R12, desc[UR56][R12.64] ;  /* 0x000000380c0c7980 */ /* 0x000f62000c101d00 */
[----:B------:R-:W-:-:S02]  /*17df0*/  IMAD R0, R0, UR4, RZ ;  /* 0x0000000400007c24 */ /* 0x000fc4000f8e02ff */
[----:B------:R-:W-:Y:S01]  /*17e00*/  IMAD R47, R102, R49, R46 ;  /* 0x00000031662f7224 */ /* 0x000fe200078e022e */
[----:B------:R0:W5:Y:S01]  /*17e10*/  LD.E.128 R4, desc[UR56][R100.64] ;  /* 0x0000003864047980 */ /* 0x000162000c101d00 */
[----:B------:R-:W-:-:S03]  /*17e20*/  IMAD R49, R45, UR5, R0 ;  /* 0x000000052d317c24 */ /* 0x000fc6000f8e0200 */
[----:B------:R-:W5:Y:S01]  /*17e30*/  LD.E.128 R24, desc[UR56][R24.64] ;  /* 0x0000003818187980 */ /* 0x000f62000c101d00 */
[----:B------:R-:W-:-:S03]  /*17e40*/  SHF.R.S32.HI R0, RZ, 0x1f, R47 ;  /* 0x0000001fff007819 */ /* 0x000fc6000001142f */
[----:B------:R-:W5:Y:S01]  /*17e50*/  LD.E.128 R28, desc[UR56][R28.64] ;  /* 0x000000381c1c7980 */ /* 0x000f62000c101d00 */
[----:B------:R-:W-:Y:S01]  /*17e60*/  IMAD.WIDE.U32 R20, R45, UR4, R20 ;  /* 0x000000042d147c25 */ /* 0x000fe2000f8e0014 */
[----:B------:R-:W-:Y:S02]  /*17e70*/  ULDC.64 UR4, c[0x0][0xad8] ;  /* 0x0002b60000047ab9 */ /* 0x000fe40000000a00 */
[----:B------:R-:W5:Y:S04]  /*17e80*/  LD.E.128 R32, desc[UR56][R32.64] ;  /* 0x0000003820207980 */ /* 0x000f68000c101d00 */
[----:B------:R-:W5:Y:S04]  /*17e90*/  LD.E.128 R36, desc[UR56][R36.64] ;  /* 0x0000003824247980 */ /* 0x000f68000c101d00 */
[----:B------:R-:W5:Y:S01]  /*17ea0*/  LD.E.128 R40, desc[UR56][R40.64] ;  /* 0x0000003828287980 */ /* 0x000f62000c101d00 */
[----:B------:R-:W-:Y:S01]  /*17eb0*/  @!PT LDS RZ, [RZ] ;  /* 0x00000000fffff984 */ /* 0x000fe20000000800 */
[----:B------:R-:W-:Y:S01]  /*17ec0*/  @!PT LDS RZ, [RZ] ;  /* 0x00000000fffff984 */ /* 0x000fe20000000800 */
[----:B------:R-:W-:Y:S01]  /*17ed0*/  @!PT LDS RZ, [RZ] ;  /* 0x00000000fffff984 */ /* 0x000fe20000000800 */
[----:B------:R-:W-:Y:S01]  /*17ee0*/  @!PT LDS RZ, [RZ] ;  /* 0x00000000fffff984 */ /* 0x000fe20000000800 */
[----:B------:R1:W-:Y:S06]  /*17ef0*/  MEMBAR.ALL.CTA ;  /* 0x0000000000007992 */ /* 0x0003ec0000008000 */
[----:B-1----:R-:W1:Y:S01]  /*17f00*/  FENCE.VIEW.ASYNC.S ;  /* 0x00000000000073c6 */ /* 0x002e620000000000 */
[----:B------:R-:W-:-:S02]  /*17f10*/  IMAD R48, R208, 0x80, R227 ;  /* 0x00000080d0307824 */ /* 0x000fc400078e02e3 */
[----:B------:R-:W-:Y:S02]  /*17f20*/  IMAD.IADD R21, R21, 0x1, R49 ;  /* 0x0000000115157824 */ /* 0x000fe400078e0231 */
[----:B------:R-:W-:Y:S02]  /*17f30*/  IMAD R44, R0, UR4, RZ ;  /* 0x00000004002c7c24 */ /* 0x000fe4000f8e02ff */
[C---:B------:R-:W-:Y:S02]  /*17f40*/  VIADD R0, R48.reuse, 0x20 ;  /* 0x0000002030007836 */ /* 0x040fe40000000000 */
[C---:B------:R-:W-:Y:S02]  /*17f50*/  IMAD R45, R47.reuse, UR5, R44 ;  /* 0x000000052f2d7c24 */ /* 0x040fe4000f8e022c */
[----:B------:R-:W-:Y:S01]  /*17f60*/  IMAD.WIDE.U32 R20, R47, UR4, R20 ;  /* 0x000000042f147c25 */ /* 0x000fe2000f8e0014 */
[-C--:B------:R-:W-:Y:S01]  /*17f70*/  ISETP.GE.AND P2, PT, R48, R3.reuse, PT ;  /* 0x000000033000720c */ /* 0x080fe20003f46270 */
[----:B------:R-:W-:Y:S01]  /*17f80*/  ULDC.64 UR4, c[0x0][0xa80] ;  /* 0x0002a00000047ab9 */ /* 0x000fe20000000a00 */
[----:B------:R-:W-:Y:S01]  /*17f90*/  ISETP.GE.AND P0, PT, R0, R3, PT ;  /* 0x000000030000720c */ /* 0x000fe20003f06270 */
[----:B------:R-:W-:Y:S01]  /*17fa0*/  IMAD.IADD R21, R21, 0x1, R45 ;  /* 0x0000000115157824 */ /* 0x000fe200078e022d */
[----:B------:R-:W-:Y:S01]  /*17fb0*/  LEA R46, P3, R20, UR4, 0x1 ;  /* 0x00000004142e7c11 */ /* 0x000fe2000f8608ff */
[----:B------:R-:W-:-:S03]  /*17fc0*/  VIADD R0, R2, 0x34820 ;  /* 0x0003482002007836 */ /* 0x000fc60000000000 */
[----:B------:R-:W-:Y:S02]  /*17fd0*/  LEA.HI.X R47, R20, UR5, R21, 0x1, P3 ;  /* 0x00000005142f7c11 */ /* 0x000fe400098f0c15 */
[----:B------:R-:W-:Y:S01]  /*17fe0*/  PRMT R0, RZ, 0x654, R0 ;  /* 0x00000654ff007816 */ /* 0x000fe20000000000 */
[----:B------:R-:W-:Y:S01]  /*17ff0*/  VIADD R44, R48, 0x40 ;  /* 0x00000040302c7836 */ /* 0x000fe20000000000 */
[----:B-1----:R0:W1:Y:S01]  /*18000*/  SHFL.IDX PT, R21, R46, RZ, 0x181f ;  /* 0x00181fff2e157589 */ /* 0x00206200000e0000 */
[----:B------:R-:W-:Y:S01]  /*18010*/  BSSY B1, `(.L_x_616) ;  /* 0x0000010000017945 */ /* 0x000fe20003800000 */
[----:B------:R0:W-:Y:S02]  /*18020*/  SYNCS.ARRIVE.TRANS64.RED.A1T0 RZ, [R0+URZ], RZ ;  /* 0x000000ff00ff79a7 */ /* 0x0001e4000810043f */
[----:B------:R0:W2:Y:S01]  /*18030*/  SHFL.IDX PT, R45, R47, RZ, 0x181f ;  /* 0x00181fff2f2d7589 */ /* 0x0000a200000e0000 */
[----:B------:R-:W-:Y:S02]  /*18040*/  ISETP.GE.AND P1, PT, R44, R3, PT ;  /* 0x000000032c00720c */ /* 0x000fe40003f26270 */
[----:B------:R-:W-:-:S02]  /*18050*/  SHF.R.S32.HI R104, RZ, 0x1f, R200 ;  /* 0x0000001fff687819 */ /* 0x000fc400000114c8 */
[----:B------:R-:W-:Y:S01]  /*18060*/  SHF.R.S32.HI R105, RZ, 0x1f, R198 ;  /* 0x0000001fff697819 */ /* 0x000fe200000114c6 */
[----:B------:R-:W-:Y:S08]  /*18070*/  @P2 BRA `(.L_x_617) ;  /* 0x0000000000242947 */ /* 0x000ff00003800000 */
[----:B------:R-:W-:Y:S02]  /*18080*/  ULDC UR4, c[0x0][0xac8] ;  /* 0x0002b20000047ab9 */ /* 0x000fe40000000800 */
[----:B------:R-:W-:Y:S02]  /*18090*/  ISETP.GE.AND P2, PT, R198, UR4, PT ;  /* 0x00000004c6007c0c */ /* 0x000fe4000bf46270 */
[----:B------:R-:W-:-:S11]  /*180a0*/  ISETP.GE.AND P3, PT, R200, UR4, PT ;  /* 0x00000004c8007c0c */ /* 0x000fd6000bf66270 */
[-C--:B-1----:R-:W-:Y:S02]  /*180b0*/  @!P2 LEA R20, P4, R198, R21.reuse, 0x1 ;  /* 0x00000015c614a211 */ /* 0x082fe400078808ff */
[----:B------:R-:W-:Y:S02]  /*180c0*/  @!P3 LEA R44, P5, R200, R21, 0x1 ;  /* 0x00000015c82cb211 */ /* 0x000fe400078a08ff */
[-C--:B--2---:R-:W-:Y:S02]  /*180d0*/  @!P2 LEA.HI.X R21, R198, R45.reuse, R105, 0x1, P4 ;  /* 0x0000002dc615a211 */ /* 0x084fe400020f0c69 */
[----:B------:R-:W-:-:S03]  /*180e0*/  @!P3 LEA.HI.X R45, R200, R45, R104, 0x1, P5 ;  /* 0x0000002dc82db211 */ /* 0x000fc600028f0c68 */
[----:B-----5:R3:W-:Y:S04]  /*180f0*/  @!P2 ST.E.128 desc[UR56][R20.64], R4 ;  /* 0x000000041400a985 */ /* 0x0207e8000c101d38 */
[----:B------:R3:W-:Y:S02]  /*18100*/  @!P3 ST.E.128 desc[UR56][R44.64], R28 ;  /* 0x0000001c2c00b985 */ /* 0x0007e4000c101d38 */
.L_x_617:
[----:B------:R-:W-:Y:S05]  /*18110*/  BSYNC B1 ;  /* 0x0000000000017941 */ /* 0x000fea0003800000 */
.L_x_616:
[----:B---3-5:R3:W4:Y:S01]  /*18120*/  SHFL.IDX PT, R7, R47, 0x1, 0x181f ;  /* 0x00381f002f077f89 */ /* 0x02872200000e0000 */
[----:B------:R-:W-:Y:S03]  /*18130*/  BSSY B1, `(.L_x_618) ;  /* 0x000000c000017945 */ /* 0x000fe60003800000 */
[----:B------:R3:W0:Y:S01]  /*18140*/  SHFL.IDX PT, R5, R46, 0x1, 0x181f ;  /* 0x00381f002e057f89 */ /* 0x00062200000e0000 */
[----:B------:R-:W-:Y:S05]  /*18150*/  @P0 BRA `(.L_x_619) ;  /* 0x0000000000240947 */ /* 0x000fea0003800000 */
[----:B------:R-:W-:Y:S02]  /*18160*/  ULDC UR4, c[0x0][0xac8] ;  /* 0x0002b20000047ab9 */ /* 0x000fe40000000800 */
[----:B------:R-:W-:Y:S02]  /*18170*/  ISETP.GE.AND P3, PT, R198, UR4, PT ;  /* 0x00000004c6007c0c */ /* 0x000fe4000bf66270 */
[----:B------:R-:W-:-:S11]  /*18180*/  ISETP.GE.AND P4, PT, R200, UR4, PT ;  /* 0x00000004c8007c0c */ /* 0x000fd6000bf86270 */
[-C--:B0-----:R-:W-:Y:S02]  /*18190*/  @!P3 LEA R4, P0, R198, R5.reuse, 0x1 ;  /* 0x00000005c604b211 */ /* 0x081fe400078008ff */
[----:B------:R-:W-:Y:S02]  /*181a0*/  @!P4 LEA R6, P2, R200, R5, 0x1 ;  /* 0x00000005c806c211 */ /* 0x000fe400078408ff */
[-C--:B----4-:R-:W-:Y:S02]  /*181b0*/  @!P3 LEA.HI.X R5, R198, R7.reuse, R105, 0x1, P0 ;  /* 0x00000007c605b211 */ /* 0x090fe400000f0c69 */
[----:B------:R-:W-:-:S03]  /*181c0*/  @!P4 LEA.HI.X R7, R200, R7, R104, 0x1, P2 ;  /* 0x00000007c807c211 */ /* 0x000fc600010f0c68 */
[----:B------:R0:W-:Y:S04]  /*181d0*/  @!P3 ST.E.128 desc[UR56][R4.64], R8 ;  /* 0x000000080400b985 */ /* 0x0001e8000c101d38 */
[----:B------:R0:W-:Y:S02]  /*181e0*/  @!P4 ST.E.128 desc[UR56][R6.64], R32 ;  /* 0x000000200600c985 */ /* 0x0001e4000c101d38 */
.L_x_619:
[----:B------:R-:W-:Y:S05]  /*181f0*/  BSYNC B1 ;  /* 0x0000000000017941 */ /* 0x000fea0003800000 */
.L_x_618:
[----:B0---4-:R0:W4:Y:S01]  /*18200*/  SHFL.IDX PT, R7, R47, 0x2, 0x181f ;  /* 0x00581f002f077f89 */ /* 0x01112200000e0000 */
        /* <DEDUP_REMOVED lines=12> */
.L_x_621:
[----:B------:R-:W-:Y:S05]  /*182d0*/  BSYNC B1 ;  /* 0x0000000000017941 */ /* 0x000fea0003800000 */
.L_x_620:
[----:B------:R-:W-:Y:S01]  /*182e0*/  VIADD R0, R48, 0x60 ;  /* 0x0000006030007836 */ /* 0x000fe20000000000 */
[----:B0--3--:R-:W0:Y:S04]  /*182f0*/  SHFL.IDX PT, R47, R47, 0x3, 0x181f ;  /* 0x00781f002f2f7f89 */ /* 0x009e2800000e0000 */
[----:B------:R-:W-:Y:S01]  /*18300*/  ISETP.GE.AND P0, PT, R0, R3, PT ;  /* 0x000000030000720c */ /* 0x000fe20003f06270 */
[----:B----4-:R3:W4:-:S12]  /*18310*/  SHFL.IDX PT, R7, R46, 0x3, 0x181f ;  /* 0x00781f002e077f89 */ /* 0x01071800000e0000 */
[----:B---3--:R-:W-:Y:S05]  /*18320*/  @P0 BRA `(.L_x_622) ;  /* 0x00000018002c0947 */ /* 0x008fea0003800000 */
[----:B------:R-:W-:Y:S02]  /*18330*/  ULDC UR4, c[0x0][0xac8] ;  /* 0x0002b20000047ab9 */ /* 0x000fe40000000800 */
[----:B------:R-:W-:-:S13]  /*18340*/  ISETP.GE.AND P1, PT, R198, UR4, PT ;  /* 0x00000004c6007c0c */ /* 0x000fda000bf26270 */
[----:B----4-:R-:W-:-:S04]  /*18350*/  @!P1 LEA R4, P0, R198, R7, 0x1 ;  /* 0x00000007c6049211 */ /* 0x010fc800078008ff */
        /* <DEDUP_REMOVED lines=8> */
.L_x_615:
[----:B0-----:R-:W0:Y:S01]  /*183e0*/  @P4 LDC R6, c[0x0][0xbec] ;  /* 0x0002fb00ff064b82 */ /* 0x001e220000000800 */
[----:B------:R-:W-:Y:S01]  /*183f0*/  ULDC.64 UR4, c[0x0][0xb08] ;  /* 0x0002c20000047ab9 */ /* 0x000fe20000000a00 */
[----:B------:R-:W-:Y:S01]  /*18400*/  IMAD.MOV.U32 R7, RZ, RZ, R25 ;  /* 0x000000ffff077224 */ /* 0x000fe200078e0019 */
[----:B------:R-:W-:Y:S01]  /*18410*/  ULDC.64 UR6, c[0x0][0xb30] ;  /* 0x0002cc0000067ab9 */ /* 0x000fe20000000a00 */
[----:B------:R-:W-:Y:S01]  /*18420*/  IMAD R103, R103, UR4, RZ ;  /* 0x0000000467677c24 */ /* 0x000fe2000f8e02ff */
[----:B------:R-:W-:Y:S01]  /*18430*/  ISETP.GE.AND P0, PT, R8, R3, PT ;  /* 0x000000030800720c */ /* 0x000fe20003f06270 */
[C---:B------:R-:W-:Y:S01]  /*18440*/  IMAD.WIDE.U32 R4, R0.reuse, UR4, RZ ;  /* 0x0000000400047c25 */ /* 0x040fe2000f8e00ff */
[----:B------:R-:W-:Y:S01]  /*18450*/  BSSY B1, `(.L_x_623) ;  /* 0x0000077000017945 */ /* 0x000fe20003800000 */
[----:B------:R-:W1:Y:S01]  /*18460*/  @P4 LDC R11, c[0x0][0xbf0] ;  /* 0x0002fc00ff0b4b82 */ /* 0x000e620000000800 */
[----:B------:R-:W-:Y:S01]  /*18470*/  SHF.R.S32.HI R15, RZ, 0x1f, R210 ;  /* 0x0000001fff0f7819 */ /* 0x000fe200000114d2 */
[----:B------:R-:W-:Y:S01]  /*18480*/  IMAD R103, R0, UR5, R103 ;  /* 0x0000000500677c24 */ /* 0x000fe2000f8e0267 */
[----:B------:R-:W-:Y:S01]  /*18490*/  ULDC.64 UR4, c[0x0][0xb38] ;  /* 0x0002ce0000047ab9 */ /* 0x000fe20000000a00 */
[----:B------:R-:W-:-:S02]  /*184a0*/  SHF.R.S32.HI R0, RZ, 0x1f, R203 ;  /* 0x0000001fff007819 */ /* 0x000fc400000114cb */
[----:B------:R-:W-:Y:S01]  /*184b0*/  IMAD.IADD R5, R5, 0x1, R103 ;  /* 0x0000000105057824 */ /* 0x000fe200078e0267 */
[----:B------:R-:W-:Y:S02]  /*184c0*/  SHF.R.S32.HI R24, RZ, 0x1f, R211 ;  /* 0x0000001fff187819 */ /* 0x000fe400000114d3 */
[----:B------:R-:W-:Y:S01]  /*184d0*/  SHF.R.S32.HI R26, RZ, 0x1f, R212 ;  /* 0x0000001fff1a7819 */ /* 0x000fe200000114d4 */
[C---:B------:R-:W-:Y:S01]  /*184e0*/  IMAD.WIDE.U32 R4, R199.reuse, UR4, R4 ;  /* 0x00000004c7047c25 */ /* 0x040fe2000f8e0004 */
[----:B------:R-:W-:Y:S02]  /*184f0*/  SHF.R.S32.HI R27, RZ, 0x1f, R213 ;  /* 0x0000001fff1b7819 */ /* 0x000fe400000114d5 */
[----:B------:R-:W-:Y:S01]  /*18500*/  SHF.R.S32.HI R28, RZ, 0x1f, R214 ;  /* 0x0000001fff1c7819 */ /* 0x000fe200000114d6 */
[----:B------:R-:W-:Y:S01]  /*18510*/  IMAD R5, R199, UR5, R5 ;  /* 0x00000005c7057c24 */ /* 0x000fe2000f8e0205 */
[----:B------:R-:W-:Y:S01]  /*18520*/  ULDC.64 UR4, c[0x0][0xb40] ;  /* 0x0002d00000047ab9 */ /* 0x000fe20000000a00 */
[----:B0-----:R-:W-:Y:S01]  /*18530*/  @P4 IMAD.HI.U32 R6, R25, R6, RZ ;  /* 0x0000000619064227 */ /* 0x001fe200078e00ff */
[----:B------:R-:W-:-:S02]  /*18540*/  SHF.R.S32.HI R29, RZ, 0x1f, R215 ;  /* 0x0000001fff1d7819 */ /* 0x000fc400000114d7 */
[----:B------:R-:W-:Y:S01]  /*18550*/  SHF.R.S32.HI R30, RZ, 0x1f, R216 ;  /* 0x0000001fff1e7819 */ /* 0x000fe200000114d8 */
[----:B------:R-:W-:Y:S01]  /*18560*/  IMAD R0, R0, UR4, RZ ;  /* 0x0000000400007c24 */ /* 0x000fe2000f8e02ff */
[----:B------:R-:W-:Y:S01]  /*18570*/  SHF.R.S32.HI R31, RZ, 0x1f, R217 ;  /* 0x0000001fff1f7819 */ /* 0x000fe200000114d9 */
[C---:B------:R-:W-:Y:S01]  /*18580*/  IMAD.WIDE.U32 R4, R203.reuse, UR4, R4 ;  /* 0x00000004cb047c25 */ /* 0x040fe2000f8e0004 */
[----:B------:R-:W-:Y:S02]  /*18590*/  SHF.R.S32.HI R32, RZ, 0x1f, R218 ;  /* 0x0000001fff207819 */ /* 0x000fe400000114da */
[----:B-1----:R-:W-:Y:S01]  /*185a0*/  @P4 SHF.R.U32.HI R7, RZ, R11, R6 ;  /* 0x0000000bff074219 */ /* 0x002fe20000011606 */
[----:B------:R-:W-:Y:S01]  /*185b0*/  IMAD R9, R203, UR5, R0 ;  /* 0x00000005cb097c24 */ /* 0x000fe2000f8e0200 */
[----:B------:R-:W-:Y:S01]  /*185c0*/  ULDC.64 UR4, c[0x0][0xb48] ;  /* 0x0002d20000047ab9 */ /* 0x000fe20000000a00 */
[----:B------:R-:W-:Y:S01]  /*185d0*/  VIADD R6, R2, 0x34820 ;  /* 0x0003482002067836 */ /* 0x000fe20000000000 */
[----:B------:R-:W-:Y:S01]  /*185e0*/  SHF.R.S32.HI R0, RZ, 0x1f, R7 ;  /* 0x0000001fff007819 */ /* 0x000fe20000011407 */
[----:B------:R-:W-:Y:S01]  /*185f0*/  IMAD.IADD R5, R5, 0x1, R9 ;  /* 0x0000000105057824 */ /* 0x000fe200078e0209 */
[----:B------:R-:W-:Y:S01]  /*18600*/  SHF.R.S32.HI R33, RZ, 0x1f, R219 ;  /* 0x0000001fff217819 */ /* 0x000fe200000114db */
[----:B------:R-:W-:Y:S01]  /*18610*/  IMAD.MOV R9, RZ, RZ, -R7 ;  /* 0x000000ffff097224 */ /* 0x000fe200078e0a07 */
[----:B------:R-:W-:Y:S01]  /*18620*/  PRMT R6, RZ, 0x654, R6 ;  /* 0x00000654ff067816 */ /* 0x000fe20000000006 */
[----:B------:R-:W-:Y:S01]  /*18630*/  IMAD.WIDE.U32 R4, R209, UR4, R4 ;  /* 0x00000004d1047c25 */ /* 0x000fe2000f8e0004 */
[----:B------:R-:W-:-:S02]  /*18640*/  SHF.R.S32.HI R34, RZ, 0x1f, R220 ;  /* 0x0000001fff227819 */ /* 0x000fc400000114dc */
[----:B------:R0:W-:Y:S01]  /*18650*/  SYNCS.ARRIVE.TRANS64.RED.A1T0 RZ, [R6+URZ], RZ ;  /* 0x000000ff06ff79a7 */ /* 0x0001e2000810043f */
[----:B------:R-:W-:Y:S01]  /*18660*/  IMAD R9, R102, R9, R25 ;  /* 0x0000000966097224 */ /* 0x000fe200078e0219 */
[----:B------:R-:W-:Y:S01]  /*18670*/  SHF.R.S32.HI R35, RZ, 0x1f, R221 ;  /* 0x0000001fff237819 */ /* 0x000fe200000114dd */
[----:B------:R-:W-:Y:S01]  /*18680*/  IMAD R0, R0, UR6, RZ ;  /* 0x0000000600007c24 */ /* 0x000fe2000f8e02ff */
[----:B------:R-:W-:Y:S01]  /*18690*/  SHF.R.S32.HI R100, RZ, 0x1f, R222 ;  /* 0x0000001fff647819 */ /* 0x000fe200000114de */
[----:B------:R-:W-:Y:S01]  /*186a0*/  IMAD R5, R209, UR5, R5 ;  /* 0x00000005d1057c24 */ /* 0x000fe2000f8e0205 */
[----:B------:R-:W-:Y:S01]  /*186b0*/  ULDC.64 UR4, c[0x0][0xb28] ;  /* 0x0002ca0000047ab9 */ /* 0x000fe20000000a00 */
[C---:B------:R-:W-:Y:S01]  /*186c0*/  IMAD R11, R7.reuse, UR7, R0 ;  /* 0x00000007070b7c24 */ /* 0x040fe2000f8e0200 */
[----:B------:R-:W-:Y:S01]  /*186d0*/  SHF.R.S32.HI R0, RZ, 0x1f, R9 ;  /* 0x0000001fff007819 */ /* 0x000fe20000011409 */
[----:B------:R-:W-:Y:S01]  /*186e0*/  IMAD.WIDE.U32 R4, R7, UR6, R4 ;  /* 0x0000000607047c25 */ /* 0x000fe2000f8e0004 */
[----:B------:R-:W-:-:S02]  /*186f0*/  SHF.R.S32.HI R20, RZ, 0x1f, R223 ;  /* 0x0000001fff147819 */ /* 0x000fc400000114df */
[----:B------:R-:W-:Y:S01]  /*18700*/  SHF.R.S32.HI R14, RZ, 0x1f, R224 ;  /* 0x0000001fff0e7819 */ /* 0x000fe200000114e0 */
[----:B------:R-:W-:Y:S02]  /*18710*/  IMAD R0, R0, UR4, RZ ;  /* 0x0000000400007c24 */ /* 0x000fe4000f8e02ff */
[----:B------:R-:W-:Y:S02]  /*18720*/  IMAD.IADD R5, R5, 0x1, R11 ;  /* 0x0000000105057824 */ /* 0x000fe400078e020b */
[C---:B------:R-:W-:Y:S02]  /*18730*/  IMAD R7, R9.reuse, UR5, R0 ;  /* 0x0000000509077c24 */ /* 0x040fe4000f8e0200 */
[----:B------:R-:W-:Y:S01]  /*18740*/  IMAD.WIDE.U32 R4, R9, UR4, R4 ;  /* 0x0000000409047c25 */ /* 0x000fe2000f8e0004 */
[----:B------:R-:W-:-:S03]  /*18750*/  ULDC.64 UR4, c[0x0][0xb00] ;  /* 0x0002c00000047ab9 */ /* 0x000fc60000000a00 */
[----:B------:R-:W-:Y:S01]  /*18760*/  IMAD.IADD R5, R5, 0x1, R7 ;  /* 0x0000000105057824 */ /* 0x000fe200078e0207 */
[----:B------:R-:W-:-:S04]  /*18770*/  LEA R0, P1, R4, UR4, 0x2 ;  /* 0x0000000404007c11 */ /* 0x000fc8000f8210ff */
[----:B------:R-:W-:Y:S02]  /*18780*/  LEA.HI.X R13, R4, UR5, R5, 0x2, P1 ;  /* 0x00000005040d7c11 */ /* 0x000fe400088f1405 */
[----:B------:R0:W1:Y:S04]  /*18790*/  SHFL.IDX PT, R4, R0, RZ, 0x1c1f ;  /* 0x001c1fff00047589 */ /* 0x00006800000e0000 */
[----:B------:R0:W2:Y:S01]  /*187a0*/  SHFL.IDX PT, R5, R13, RZ, 0x1c1f ;  /* 0x001c1fff0d057589 */ /* 0x0000a200000e0000 */
[----:B------:R-:W-:Y:S05]  /*187b0*/  @P0 BRA `(.L_x_624) ;  /* 0x0000000400000947 */ /* 0x000fea0003800000 */
[----:B------:R-:W-:Y:S02]  /*187c0*/  ULDC UR4, c[0x0][0xac8] ;  /* 0x0002b20000047ab9 */ /* 0x000fe40000000800 */
[----:B------:R-:W-:Y:S02]  /*187d0*/  ISETP.GE.AND P3, PT, R225, UR4, PT ;  /* 0x00000004e1007c0c */ /* 0x000fe4000bf66270 */
[----:B------:R-:W-:Y:S02]  /*187e0*/  ISETP.GE.AND P2, PT, R210, UR4, PT ;  /* 0x00000004d2007c0c */ /* 0x000fe4000bf46270 */
[----:B------:R-:W-:Y:S02]  /*187f0*/  ISETP.GE.AND P1, PT, R224, UR4, PT ;  /* 0x00000004e0007c0c */ /* 0x000fe4000bf26270 */
[----:B------:R-:W-:Y:S02]  /*18800*/  ISETP.GE.AND P0, PT, R223, UR4, PT ;  /* 0x00000004df007c0c */ /* 0x000fe4000bf06270 */
[----:B------:R-:W-:-:S05]  /*18810*/  ISETP.GE.AND P4, PT, R221, UR4, PT ;  /* 0x00000004dd007c0c */ /* 0x000fca000bf86270 */
[----:B012---:R-:W-:-:S04]  /*18820*/  @!P3 IMAD.WIDE R6, R225, 0x4, R4 ;  /* 0x00000004e106b825 */ /* 0x007fc800078e0204 */
[-C--:B------:R-:W-:Y:S01]  /*18830*/  @!P1 LEA R8, P5, R224, R4.reuse, 0x2 ;  /* 0x00000004e0089211 */ /* 0x080fe200078a10ff */
[----:B------:R0:W-:Y:S01]  /*18840*/  @!P3 ST.E.64 desc[UR56][R6.64], R88 ;  /* 0x000000580600b985 */ /* 0x0001e2000c101b38 */
[----:B------:R-:W-:Y:S02]  /*18850*/  ISETP.GE.AND P3, PT, R222, UR4, PT ;  /* 0x00000004de007c0c */ /* 0x000fe4000bf66270 */
[----:B------:R-:W-:Y:S02]  /*18860*/  @!P1 LEA.HI.X R9, R224, R5, R14, 0x2, P5 ;  /* 0x00000005e0099211 */ /* 0x000fe400028f140e */
[----:B------:R-:W-:Y:S02]  /*18870*/  ISETP.GE.AND P5, PT, R220, UR4, PT ;  /* 0x00000004dc007c0c */ /* 0x000fe4000bfa6270 */
[----:B0-----:R-:W-:-:S04]  /*18880*/  @!P2 LEA R6, P6, R210, R4, 0x2 ;  /* 0x00000004d206a211 */ /* 0x001fc800078c10ff */
[----:B------:R-:W-:Y:S02]  /*18890*/  @!P2 LEA.HI.X R7, R210, R5, R15, 0x2, P6 ;  /* 0x00000005d207a211 */ /* 0x000fe400030f140f */
[----:B------:R-:W-:-:S03]  /*188a0*/  @!P0 LEA R10, P6, R223, R4, 0x2 ;  /* 0x00000004df0a8211 */ /* 0x000fc600078c10ff */
[----:B------:R0:W-:Y:S01]  /*188b0*/  @!P2 ST.E.64 desc[UR56][R6.64], R90 ;  /* 0x0000005a0600a985 */ /* 0x0001e2000c101b38 */
[----:B------:R-:W-:Y:S02]  /*188c0*/  @!P0 LEA.HI.X R11, R223, R5, R20, 0x2, P6 ;  /* 0x00000005df0b8211 */ /* 0x000fe400030f1414 */
[----:B------:R-:W-:Y:S01]  /*188d0*/  ISETP.GE.AND P2, PT, R219, UR4, PT ;  /* 0x00000004db007c0c */ /* 0x000fe2000bf46270 */
[----:B------:R1:W-:Y:S01]  /*188e0*/  @!P1 ST.E.64 desc[UR56][R8.64], R92 ;  /* 0x0000005c08009985 */ /* 0x0003e2000c101b38 */
[----:B------:R-:W-:-:S03]  /*188f0*/  ISETP.GE.AND P1, PT, R218, UR4, PT ;  /* 0x00000004da007c0c */ /* 0x000fc6000bf26270 */
[----:B------:R2:W-:Y:S01]  /*18900*/  @!P0 ST.E.64 desc[UR56][R10.64], R36 ;  /* 0x000000240a008985 */ /* 0x0005e2000c101b38 */
[CC--:B0-----:R-:W-:Y:S02]  /*18910*/  @!P3 LEA R6, P6, R222.reuse, R4.reuse, 0x2 ;  /* 0x00000004de06b211 */ /* 0x0c1fe400078c10ff */
[CC--:B-1----:R-:W-:Y:S02]  /*18920*/  @!P4 LEA R8, P0, R221.reuse, R4.reuse, 0x2 ;  /* 0x00000004dd08c211 */ /* 0x0c2fe400078010ff */
[-C--:B------:R-:W-:Y:S02]  /*18930*/  @!P3 LEA.HI.X R7, R222, R5.reuse, R100, 0x2, P6 ;  /* 0x00000005de07b211 */ /* 0x080fe400030f1464 */
[----:B------:R-:W-:Y:S02]  /*18940*/  @!P4 LEA.HI.X R9, R221, R5, R35, 0x2, P0 ;  /* 0x00000005dd09c211 */ /* 0x000fe400000f1423 */
[----:B------:R-:W-:Y:S01]  /*18950*/  ISETP.GE.AND P0, PT, R217, UR4, PT ;  /* 0x00000004d9007c0c */ /* 0x000fe2000bf06270 */
[----:B------:R0:W-:Y:S01]  /*18960*/  @!P3 ST.E.64 desc[UR56][R6.64], R40 ;  /* 0x000000280600b985 */ /* 0x0001e2000c101b38 */
[----:B--2---:R-:W-:-:S02]  /*18970*/  @!P5 LEA R10, P6, R220, R4, 0x2 ;  /* 0x00000004dc0ad211 */ /* 0x004fc400078c10ff */
[----:B------:R-:W-:Y:S01]  /*18980*/  ISETP.GE.AND P3, PT, R216, UR4, PT ;  /* 0x00000004d8007c0c */ /* 0x000fe2000bf66270 */
[----:B------:R1:W-:Y:S01]  /*18990*/  @!P4 ST.E.64 desc[UR56][R8.64], R44 ;  /* 0x0000002c0800c985 */ /* 0x0003e2000c101b38 */
[----:B------:R-:W-:-:S05]  /*189a0*/  @!P5 LEA.HI.X R11, R220, R5, R34, 0x2, P6 ;  /* 0x00000005dc0bd211 */ /* 0x000fca00030f1422 */
[----:B------:R2:W-:Y:S01]  /*189b0*/  @!P5 ST.E.64 desc[UR56][R10.64], R48 ;  /* 0x000000300a00d985 */ /* 0x0005e2000c101b38 */
[CC--:B0-----:R-:W-:Y:S02]  /*189c0*/  @!P2 LEA R6, P4, R219.reuse, R4.reuse, 0x2 ;  /* 0x00000004db06a211 */ /* 0x0c1fe400078810ff */
[CC--:B-1----:R-:W-:Y:S02]  /*189d0*/  @!P1 LEA R8, P5, R218.reuse, R4.reuse, 0x2 ;  /* 0x00000004da089211 */ /* 0x0c2fe400078a10ff */
[-C--:B------:R-:W-:Y:S02]  /*189e0*/  @!P2 LEA.HI.X R7, R219, R5.reuse, R33, 0x2, P4 ;  /* 0x00000005db07a211 */ /* 0x080fe400020f1421 */
[----:B------:R-:W-:Y:S02]  /*189f0*/  ISETP.GE.AND P4, PT, R215, UR4, PT ;  /* 0x00000004d7007c0c */ /* 0x000fe4000bf86270 */
[----:B--2---:R-:W-:Y:S01]  /*18a00*/  @!P0 LEA R10, P6, R217, R4, 0x2 ;  /* 0x00000004d90a8211 */ /* 0x004fe200078c10ff */
[----:B------:R0:W-:Y:S01]  /*18a10*/  @!P2 ST.E.64 desc[UR56][R6.64], R52 ;  /* 0x000000340600a985 */ /* 0x0001e2000c101b38 */
[----:B------:R-:W-:-:S02]  /*18a20*/  @!P1 LEA.HI.X R9, R218, R5, R32, 0x2, P5 ;  /* 0x00000005da099211 */ /* 0x000fc400028f1420 */
[----:B------:R-:W-:Y:S02]  /*18a30*/  @!P0 LEA.HI.X R11, R217, R5, R31, 0x2, P6 ;  /* 0x00000005d90b8211 */ /* 0x000fe400030f141f */
[----:B------:R-:W-:Y:S01]  /*18a40*/  ISETP.GE.AND P2, PT, R214, UR4, PT ;  /* 0x00000004d6007c0c */ /* 0x000fe2000bf46270 */
[----:B------:R1:W-:Y:S01]  /*18a50*/  @!P1 ST.E.64 desc[UR56][R8.64], R56 ;  /* 0x0000003808009985 */ /* 0x0003e2000c101b38 */
[----:B------:R-:W-:-:S03]  /*18a60*/  ISETP.GE.AND P1, PT, R213, UR4, PT ;  /* 0x00000004d5007c0c */ /* 0x000fc6000bf26270 */
[----:B------:R2:W-:Y:S01]  /*18a70*/  @!P0 ST.E.64 desc[UR56][R10.64], R60 ;  /* 0x0000003c0a008985 */ /* 0x0005e2000c101b38 */
[----:B------:R-:W-:Y:S02]  /*18a80*/  ISETP.GE.AND P0, PT, R212, UR4, PT ;  /* 0x00000004d4007c0c */ /* 0x000fe4000bf06270 */
[----:B0-----:R-:W-:-:S04]  /*18a90*/  @!P3 LEA R6, P5, R216, R4, 0x2 ;  /* 0x00000004d806b211 */ /* 0x001fc800078a10ff */
[-C--:B------:R-:W-:Y:S02]  /*18aa0*/  @!P3 LEA.HI.X R7, R216, R5.reuse, R30, 0x2, P5 ;  /* 0x00000005d807b211 */ /* 0x080fe400028f141e */
[----:B------:R-:W-:Y:S02]  /*18ab0*/  ISETP.GE.AND P5, PT, R211, UR4, PT ;  /* 0x00000004d3007c0c */ /* 0x000fe4000bfa6270 */
[CC--:B-1----:R-:W-:Y:S01]  /*18ac0*/  @!P4 LEA R8, P6, R215.reuse, R4.reuse, 0x2 ;  /* 0x00000004d708c211 */ /* 0x0c2fe200078c10ff */
[----:B------:R0:W-:Y:S03]  /*18ad0*/  @!P3 ST.E.64 desc[UR56][R6.64], R64 ;  /* 0x000000400600b985 */ /* 0x0001e6000c101b38 */
[----:B------:R-:W-:Y:S02]  /*18ae0*/  @!P4 LEA.HI.X R9, R215, R5, R29, 0x2, P6 ;  /* 0x00000005d709c211 */ /* 0x000fe400030f141d */
[----:B--2---:R-:W-:-:S03]  /*18af0*/  @!P1 LEA R10, P6, R213, R4, 0x2 ;  /* 0x00000004d50a9211 */ /* 0x004fc600078c10ff */
[----:B------:R1:W-:Y:S01]  /*18b00*/  @!P4 ST.E.64 desc[UR56][R8.64], R68 ;  /* 0x000000440800c985 */ /* 0x0003e2000c101b38 */
[----:B------:R-:W-:Y:S02]  /*18b10*/  @!P1 LEA.HI.X R11, R213, R5, R27, 0x2, P6 ;  /* 0x00000005d50b9211 */ /* 0x000fe400030f141b */
[----:B0-----:R-:W-:-:S04]  /*18b20*/  @!P2 LEA R6, P3, R214, R4, 0x2 ;  /* 0x00000004d606a211 */ /* 0x001fc800078610ff */
[----:B------:R-:W-:Y:S02]  /*18b30*/  @!P2 LEA.HI.X R7, R214, R5, R28, 0x2, P3 ;  /* 0x00000005d607a211 */ /* 0x000fe400018f141c */
[----:B-1----:R-:W-:-:S03]  /*18b40*/  @!P0 LEA R8, P4, R212, R4, 0x2 ;  /* 0x00000004d4088211 */ /* 0x002fc600078810ff */
[----:B------:R3:W-:Y:S01]  /*18b50*/  @!P2 ST.E.64 desc[UR56][R6.64], R72 ;  /* 0x000000480600a985 */ /* 0x0007e2000c101b38 */
[C---:B------:R-:W-:Y:S02]  /*18b60*/  @!P5 LEA R4, P3, R211.reuse, R4, 0x2 ;  /* 0x00000004d304d211 */ /* 0x040fe400078610ff */
[-C--:B------:R-:W-:Y:S01]  /*18b70*/  @!P0 LEA.HI.X R9, R212, R5.reuse, R26, 0x2, P4 ;  /* 0x00000005d4098211 */ /* 0x080fe200020f141a */
[----:B------:R3:W-:Y:S01]  /*18b80*/  @!P1 ST.E.64 desc[UR56][R10.64], R76 ;  /* 0x0000004c0a009985 */ /* 0x0007e2000c101b38 */
[----:B------:R-:W-:-:S03]  /*18b90*/  @!P5 LEA.HI.X R5, R211, R5, R24, 0x2, P3 ;  /* 0x00000005d305d211 */ /* 0x000fc600018f1418 */
[----:B------:R3:W-:Y:S04]  /*18ba0*/  @!P0 ST.E.64 desc[UR56][R8.64], R80 ;  /* 0x0000005008008985 */ /* 0x0007e8000c101b38 */
[----:B------:R3:W-:Y:S02]  /*18bb0*/  @!P5 ST.E.64 desc[UR56][R4.64], R84 ;  /* 0x000000540400d985 */ /* 0x0007e4000c101b38 */
.L_x_624:
[----:B------:R-:W-:Y:S05]  /*18bc0*/  BSYNC B1 ;  /* 0x0000000000017941 */ /* 0x000fea0003800000 */
.L_x_623:
[----:B------:R-:W-:Y:S01]  /*18bd0*/  ISETP.GE.AND P0, PT, R12, R3, PT ;  /* 0x000000030c00720c */ /* 0x000fe20003f06270 */
[----:B--23--:R2:W3:Y:S04]  /*18be0*/  SHFL.IDX PT, R5, R13, 0x1, 0x1c1f ;  /* 0x003c1f000d057f89 */ /* 0x00c4e800000e0000 */
[----:B-1----:R2:W1:Y:S08]  /*18bf0*/  SHFL.IDX PT, R4, R0, 0x1, 0x1c1f ;  /* 0x003c1f0000047f89 */ /* 0x00247000000e0000 */
[----:B--2---:R-:W-:Y:S05]  /*18c00*/  @P0 BRA `(.L_x_622) ;  /* 0x0000000c00f40947 */ /* 0x004fea0003800000 */
[----:B------:R-:W-:Y:S02]  /*18c10*/  ULDC UR4, c[0x0][0xac8] ;  /* 0x0002b20000047ab9 */ /* 0x000fe40000000800 */
[----:B------:R-:W-:Y:S02]  /*18c20*/  ISETP.GE.AND P1, PT, R210, UR4, PT ;  /* 0x00000004d2007c0c */ /* 0x000fe4000bf26270 */
[----:B------:R-:W-:Y:S02]  /*18c30*/  ISETP.GE.AND P0, PT, R224, UR4, PT ;  /* 0x00000004e0007c0c */ /* 0x000fe4000bf06270 */
[----:B------:R-:W-:Y:S02]  /*18c40*/  ISETP.GE.AND P2, PT, R225, UR4, PT ;  /* 0x00000004e1007c0c */ /* 0x000fe4000bf46270 */
[----:B------:R-:W-:Y:S02]  /*18c50*/  ISETP.GE.AND P4, PT, R222, UR4, PT ;  /* 0x00000004de007c0c */ /* 0x000fe4000bf86270 */
[----:B------:R-:W-:-:S05]  /*18c60*/  ISETP.GE.AND P3, PT, R223, UR4, PT ;  /* 0x00000004df007c0c */ /* 0x000fca000bf66270 */
[-C--:B-1----:R-:W-:Y:S02]  /*18c70*/  @!P1 LEA R8, P5, R210, R4.reuse, 0x2 ;  /* 0x00000004d2089211 */ /* 0x082fe400078a10ff */
[-C--:B------:R-:W-:Y:S02]  /*18c80*/  @!P0 LEA R10, P6, R224, R4.reuse, 0x2 ;  /* 0x00000004e00a8211 */ /* 0x080fe400078c10ff */
[-C--:B---3--:R-:W-:Y:S01]  /*18c90*/  @!P1 LEA.HI.X R9, R210, R5.reuse, R15, 0x2, P5 ;  /* 0x00000005d2099211 */ /* 0x088fe200028f140f */
[----:B0-----:R-:W-:Y:S01]  /*18ca0*/  @!P2 IMAD.WIDE R6, R225, 0x4, R4 ;  /* 0x00000004e106a825 */ /* 0x001fe200078e0204 */
        /* <DEDUP_REMOVED lines=18> */
[-C--:B-1----:R-:W-:Y:S01]  /*18dd0*/  @!P2 LEA R10, P6, R218, R4.reuse, 0x2 ;  /* 0x00000004da0aa211 */ /* 0x082fe200078c10ff */
[----:B------:R-:W-:Y:S01]  /*18de0*/  @!P5 ST.E.64 desc[UR56][R20.64], R46 ;  /* 0x0000002e1400d985 */ /* 0x000fe2000c101b38 */
[----:B------:R-:W-:Y:S02]  /*18df0*/  @!P1 LEA R8, P5, R219, R4, 0x2 ;  /* 0x00000004db089211 */ /* 0x000fe400078a10ff */
[----:B------:R-:W-:-:S02]  /*18e00*/  @!P0 LEA.HI.X R7, R220, R5, R34, 0x2, P4 ;  /* 0x00000005dc078211 */ /* 0x000fc400020f1422 */
[-C--:B------:R-:W-:Y:S02]  /*18e10*/  @!P1 LEA.HI.X R9, R219, R5.reuse, R33, 0x2, P5 ;  /* 0x00000005db099211 */ /* 0x080fe400028f1421 */
[----:B------:R-:W-:Y:S01]  /*18e20*/  ISETP.GE.AND P4, PT, R216, UR4, PT ;  /* 0x00000004d8007c0c */ /* 0x000fe2000bf86270 */
[----:B------:R-:W-:Y:S01]  /*18e30*/  @!P0 ST.E.64 desc[UR56][R6.64], R50 ;  /* 0x0000003206008985 */ /* 0x000fe2000c101b38 */
[----:B------:R-:W-:Y:S02]  /*18e40*/  @!P2 LEA.HI.X R11, R218, R5, R32, 0x2, P6 ;  /* 0x00000005da0ba211 */ /* 0x000fe400030f1420 */
[----:B--2---:R-:W-:Y:S01]  /*18e50*/  @!P3 LEA R12, P5, R217, R4, 0x2 ;  /* 0x00000004d90cb211 */ /* 0x004fe200078a10ff */
[----:B------:R0:W-:Y:S01]  /*18e60*/  @!P1 ST.E.64 desc[UR56][R8.64], R54 ;  /* 0x0000003608009985 */ /* 0x0001e2000c101b38 */
[----:B------:R-:W-:Y:S02]  /*18e70*/  ISETP.GE.AND P1, PT, R214, UR4, PT ;  /* 0x00000004d6007c0c */ /* 0x000fe4000bf26270 */
[----:B------:R-:W-:Y:S01]  /*18e80*/  ISETP.GE.AND P0, PT, R213, UR4, PT ;  /* 0x00000004d5007c0c */ /* 0x000fe2000bf06270 */
[----:B------:R1:W-:Y:S01]  /*18e90*/  @!P2 ST.E.64 desc[UR56][R10.64], R58 ;  /* 0x0000003a0a00a985 */ /* 0x0003e2000c101b38 */
[----:B------:R-:W-:-:S02]  /*18ea0*/  ISETP.GE.AND P2, PT, R215, UR4, PT ;  /* 0x00000004d7007c0c */ /* 0x000fc4000bf46270 */
[-C--:B------:R-:W-:Y:S02]  /*18eb0*/  @!P3 LEA.HI.X R13, R217, R5.reuse, R31, 0x2, P5 ;  /* 0x00000005d90db211 */ /* 0x080fe400028f141f */
[----:B------:R-:W-:Y:S02]  /*18ec0*/  ISETP.GE.AND P5, PT, R212, UR4, PT ;  /* 0x00000004d4007c0c */ /* 0x000fe4000bfa6270 */
[CC--:B---3--:R-:W-:Y:S01]  /*18ed0*/  @!P4 LEA R14, P6, R216.reuse, R4.reuse, 0x2 ;  /* 0x00000004d80ec211 */ /* 0x0c8fe200078c10ff */
[----:B------:R2:W-:Y:S03]  /*18ee0*/  @!P3 ST.E.64 desc[UR56][R12.64], R62 ;  /* 0x0000003e0c00b985 */ /* 0x0005e6000c101b38 */
[----:B------:R-:W-:Y:S02]  /*18ef0*/  @!P4 LEA.HI.X R15, R216, R5, R30, 0x2, P6 ;  /* 0x00000005d80fc211 */ /* 0x000fe400030f141e */
[----:B0-----:R-:W-:-:S02]  /*18f00*/  @!P1 LEA R8, P6, R214, R4, 0x2 ;  /* 0x00000004d6089211 */ /* 0x001fc400078c10ff */
[-C--:B------:R-:W-:Y:S01]  /*18f10*/  @!P2 LEA R6, P3, R215, R4.reuse, 0x2 ;  /* 0x00000004d706a211 */ /* 0x080fe200078610ff */
[----:B------:R2:W-:Y:S01]  /*18f20*/  @!P4 ST.E.64 desc[UR56][R14.64], R66 ;  /* 0x000000420e00c985 */ /* 0x0005e2000c101b38 */
[-C--:B-1----:R-:W-:Y:S02]  /*18f30*/  @!P0 LEA R10, P4, R213, R4.reuse, 0x2 ;  /* 0x00000004d50a8211 */ /* 0x082fe400078810ff */
        /* <DEDUP_REMOVED lines=11> */
[----:B------:R-:W-:-:S04]  /*18ff0*/  LEA R4, P0, R211, R4, 0x2 ;  /* 0x00000004d3047211 */ /* 0x000fc800078010ff */
[----:B------:R-:W-:-:S05]  /*19000*/  LEA.HI.X R5, R211, R5, R24, 0x2, P0 ;  /* 0x00000005d3057211 */ /* 0x000fca00000f1418 */
[----:B------:R4:W-:Y:S01]  /*19010*/  ST.E.64 desc[UR56][R4.64], R86 ;  /* 0x0000005604007985 */ /* 0x0009e2000c101b38 */
[----:B------:R-:W-:Y:S05]  /*19020*/  BRA `(.L_x_622) ;  /* 0x0000000800ec7947 */ /* 0x000fea0003800000 */
.L_x_613:
[----:B------:R-:W-:Y:S01]  /*19030*/  ULDC.64 UR6, c[0x0][0xc08] ;  /* 0x0003020000067ab9 */ /* 0x000fe20000000a00 */
[----:B------:R-:W-:Y:S01]  /*19040*/  ULDC.64 UR4, c[0x0][0xc00] ;  /* 0x0003000000047ab9 */ /* 0x000fe20000000a00 */
[----:B------:R-:W-:Y:S01]  /*19050*/  ISETP.NE.U32.AND P1, PT, RZ, UR6, PT ;  /* 0x00000006ff007c0c */ /* 0x000fe2000bf25070 */
[----:B------:R-:W-:Y:S01]  /*19060*/  IMAD.MOV.U32 R3, RZ, RZ, RZ ;  /* 0x000000ffff037224 */ /* 0x000fe200078e00ff */
[----:B------:R-:W-:Y:S02]  /*19070*/  ISETP.NE.U32.AND P0, PT, RZ, UR4, PT ;  /* 0x00000004ff007c0c */ /* 0x000fe4000bf05070 */
[----:B------:R-:W-:Y:S02]  /*19080*/  ISETP.NE.AND.EX P1, PT, RZ, UR7, PT, P1 ;  /* 0x00000007ff007c0c */ /* 0x000fe4000bf25310 */
[----:B------:R-:W-:Y:S02]  /*19090*/  IADD3 R4, P2, R204, UR4, RZ ;  /* 0x00000004cc047c10 */ /* 0x000fe4000ff5e0ff */
[----:B------:R-:W-:-:S02]  /*190a0*/  ISETP.NE.AND.EX P0, PT, RZ, UR5, PT, P0 ;  /* 0x00000005ff007c0c */ /* 0x000fc4000bf05300 */
[----:B------:R-:W-:Y:S01]  /*190b0*/  IADD3.X R5, R205, UR5, RZ, P2, !PT ;  /* 0x00000005cd057c10 */ /* 0x000fe200097fe4ff */
[----:B------:R-:W-:Y:S02]  /*190c0*/  ULDC UR4, c[0x0][0xa88] ;  /* 0x0002a20000047ab9 */ /* 0x000fe40000000800 */
[----:B------:R-:W-:-:S04]  /*190d0*/  IMAD.U32 R0, RZ, RZ, UR4 ;  /* 0x00000004ff007e24 */ /* 0x000fc8000f8e00ff */
[----:B------:R-:W-:-:S04]  /*190e0*/  @P1 IADD3 R204, P2, R204, UR6, RZ ;  /* 0x00000006cccc1c10 */ /* 0x000fc8000ff5e0ff */
[----:B------:R-:W-:Y:S01]  /*190f0*/  @P1 IADD3.X R205, R205, UR7, RZ, P2, !PT ;  /* 0x00000007cdcd1c10 */ /* 0x000fe200097fe4ff */
[----:B------:R3:W5:Y:S04]  /*19100*/  @P0 LDG.E R3, desc[UR56][R4.64] ;  /* 0x0000003804030981 */ /* 0x000768000c1e1900 */
[----:B------:R3:W5:Y:S01]  /*19110*/  @P1 LDG.E R0, desc[UR56][R204.64] ;  /* 0x00000038cc001981 */ /* 0x000762000c1e1900 */
[----:B------:R-:W-:Y:S01]  /*19120*/  ISETP.NE.AND P2, PT, R202, RZ, PT ;  /* 0x000000ffca00720c */ /* 0x000fe20003f45270 */
[----:B0-----:R-:W0:-:S12]  /*19130*/  S2R R6, SR_TID.X ;  /* 0x0000000000067919 */ /* 0x001e180000002100 */
[----:B------:R-:W4:Y:S01]  /*19140*/  @!P2 LDC R202, c[0x0][0xad4] ;  /* 0x0002b500ffcaab82 */ /* 0x000f220000000800 */
[----:B0-----:R-:W-:Y:S01]  /*19150*/  VIADD R6, R6, 0xffffff80 ;  /* 0xffffff8006067836 */ /* 0x001fe20000000000 */
[----:B----4-:R-:W-:-:S04]  /*19160*/  ISETP.GT.AND P2, PT, R202, 0x1, PT ;  /* 0x00000001ca00780c */ /* 0x010fc80003f44270 */
[----:B------:R-:W-:Y:S01]  /*19170*/  ISETP.GT.AND P3, PT, R6, 0x7f, PT ;  /* 0x0000007f0600780c */ /* 0x000fe20003f64270 */
[----:B---3--:R-:W-:-:S12]  /*19180*/  @P1 BRA `(.L_x_625) ;  /* 0x0000000000101947 */ /* 0x008fd80003800000 */
[----:B------:R-:W-:Y:S05]  /*19190*/  @!P0 BRA `(.L_x_625) ;  /* 0x00000000000c8947 */ /* 0x000fea0003800000 */
[----:B------:R-:W3:Y:S04]  /*191a0*/  LDG.E R7, desc[UR56][R4.64] ;  /* 0x0000003804077981 */ /* 0x000ee8000c1e1900 */
[----:B-----5:R-:W3:Y:S02]  /*191b0*/  LDG.E R0, desc[UR56][R4.64+0x4] ;  /* 0x0000043804007981 */ /* 0x020ee4000c1e1900 */
[----:B---3--:R-:W-:-:S07]  /*191c0*/  IMAD.IADD R0, R0, 0x1, -R7 ;  /* 0x0000000100007824 */ /* 0x008fce00078e0a07 */
.L_x_625:
[----:B------:R-:W-:Y:S01]  /*191d0*/  BSSY B1, `(.L_x_626) ;  /* 0x0000037000017945 */ /* 0x000fe20003800000 */
[----:B------:R-:W-:Y:S02]  /*191e0*/  SEL R203, R203, RZ, !P0 ;  /* 0x000000ffcbcb7207 */ /* 0x000fe40004000000 */
[----:B------:R-:W-:Y:S02]  /*191f0*/  SEL R226, R226, RZ, !P0 ;  /* 0x000000ffe2e27207 */ /* 0x000fe40004000000 */
[----:B-----5:R-:W-:Y:S01]  /*19200*/  SHF.R.S32.HI R26, RZ, 0x1f, R3 ;  /* 0x0000001fff1a7819 */ /* 0x020fe20000011403 */
[----:B------:R-:W-:Y:S06]  /*19210*/  @P3 BRA `(.L_x_627) ;  /* 0x0000000000c83947 */ /* 0x000fec0003800000 */
[----:B------:R-:W0:Y:S01]  /*19220*/  S2R R5, SR_TID.X ;  /* 0x0000000000057919 */ /* 0x000e220000002100 */
[----:B------:R-:W3:Y:S01]  /*19230*/  LDC R29, c[0x0][0xbe8] ;  /* 0x0002fa00ff1d7b82 */ /* 0x000ee20000000800 */
[----:B0-----:R-:W-:Y:S02]  /*19240*/  IMAD R4, R208, 0x80, R5 ;  /* 0x00000080d0047824 */ /* 0x001fe400078e0205 */
[----:B---3--:R-:W-:Y:S02]  /*19250*/  IMAD R5, R0, R29, RZ ;  /* 0x0000001d00057224 */ /* 0x008fe400078e02ff */
[----:B------:R-:W-:-:S05]  /*19260*/  VIADD R27, R4, 0xffffff80 ;  /* 0xffffff80041b7836 */ /* 0x000fca0000000000 */
[----:B------:R-:W-:-:S13]  /*19270*/  ISETP.GE.AND P0, PT, R27, R5, PT ;  /* 0x000000051b00720c */ /* 0x000fda0003f06270 */
[----:B------:R-:W-:Y:S05]  /*19280*/  @P0 BRA `(.L_x_627) ;  /* 0x0000000000ac0947 */ /* 0x000fea0003800000 */
[----:B------:R-:W-:Y:S01]  /*19290*/  IMAD.MOV.U32 R24, RZ, RZ, 0x9b8 ;  /* 0x000009b8ff187424 */ /* 0x000fe200078e00ff */
[----:B------:R-:W-:Y:S01]  /*192a0*/  ISETP.GT.AND P0, PT, R202, 0x1, PT ;  /* 0x00000001ca00780c */ /* 0x000fe20003f04270 */
[----:B------:R-:W0:Y:S01]  /*192b0*/  LDC.64 R4, c[0x0][0xba8] ;  /* 0x0002ea00ff047b82 */ /* 0x000e220000000a00 */
[----:B------:R-:W-:Y:S01]  /*192c0*/  ISETP.NE.AND P1, PT, R29, 0x1, PT ;  /* 0x000000011d00780c */ /* 0x000fe20003f25270 */
[----:B------:R-:W-:Y:S01]  /*192d0*/  IMAD.MOV.U32 R21, RZ, RZ, R27 ;  /* 0x000000ffff157224 */ /* 0x000fe200078e001b */
[----:B------:R-:W-:Y:S02]  /*192e0*/  SEL R24, R24, 0x978, P0 ;  /* 0x0000097818187807 */ /* 0x000fe40000000000 */
[----:B------:R-:W-:-:S03]  /*192f0*/  SEL R209, R209, RZ, P0 ;  /* 0x000000ffd1d17207 */ /* 0x000fc60000000000 */
[----:B------:R-:W3:Y:S08]  /*19300*/  LDC.64 R12, c[0x0][R24+0x220] ;  /* 0x00008800180c7b82 */ /* 0x000ef00000000a00 */
[----:B------:R-:W4:Y:S08]  /*19310*/  LDC.64 R14, c[0x0][R24+0x218] ;  /* 0x00008600180e7b82 */ /* 0x000f300000000a00 */
[----:B------:R-:W5:Y:S08]  /*19320*/  LDC.64 R8, c[0x0][R24+0x228] ;  /* 0x00008a0018087b82 */ /* 0x000f700000000a00 */
[----:B------:R-:W1:Y:S08]  /*19330*/  LDC.64 R6, c[0x0][R24+0x210] ;  /* 0x0000840018067b82 */ /* 0x000e700000000a00 */
[----:B------:R-:W2:Y:S08]  /*19340*/  @P1 LDC R20, c[0x0][0xbec] ;  /* 0x0002fb00ff141b82 */ /* 0x000eb00000000800 */
[----:B------:R-:W5:Y:S01]  /*19350*/  @P1 LDC R31, c[0x0][0xbf0] ;  /* 0x0002fc00ff1f1b82 */ /* 0x000f620000000800 */
[----:B---3--:R-:W-:-:S07]  /*19360*/  IMAD R13, R13, R203, RZ ;  /* 0x000000cb0d0d7224 */ /* 0x008fce00078e02ff */
[----:B0-----:R-:W0:Y:S01]  /*19370*/  @!P0 LDC R4, c[0x0][0xb50] ;  /* 0x0002d400ff048b82 */ /* 0x001e220000000800 */
[----:B------:R-:W-:-:S04]  /*19380*/  IMAD.WIDE.U32 R10, R12, R203, RZ ;  /* 0x000000cb0c0a7225 */ /* 0x000fc800078e00ff */
[----:B------:R-:W-:Y:S02]  /*19390*/  IMAD R13, R12, R226, R13 ;  /* 0x000000e20c0d7224 */ /* 0x000fe400078e020d */
[----:B--2---:R-:W-:Y:S01]  /*193a0*/  @P1 IMAD.HI.U32 R20, R27, R20, RZ ;  /* 0x000000141b141227 */ /* 0x004fe200078e00ff */
[----:B------:R-:W2:Y:S03]  /*193b0*/  @!P0 LDC R5, c[0x0][0xb54] ;  /* 0x0002d500ff058b82 */ /* 0x000ea60000000800 */
[-C--:B----4-:R-:W-:Y:S02]  /*193c0*/  IMAD R25, R15, R199.reuse, RZ ;  /* 0x000000c70f197224 */ /* 0x090fe400078e02ff */
[----:B------:R-:W-:Y:S01]  /*193d0*/  IMAD.WIDE.U32 R14, R14, R199, RZ ;  /* 0x000000c70e0e7225 */ /* 0x000fe200078e00ff */
[----:B-----5:R-:W-:-:S03]  /*193e0*/  @P1 SHF.R.U32.HI R21, RZ, R31, R20 ;  /* 0x0000001fff151219 */ /* 0x020fc60000011614 */
[----:B------:R-:W-:Y:S01]  /*193f0*/  IMAD.IADD R12, R11, 0x1, R13 ;  /* 0x000000010b0c7824 */ /* 0x000fe200078e020d */
[----:B------:R-:W-:Y:S01]  /*19400*/  IADD3 R14, P1, P3, R10, R14, R3 ;  /* 0x0000000e0a0e7210 */ /* 0x000fe20007b3e003 */
[----:B------:R-:W-:Y:S02]  /*19410*/  IMAD.IADD R25, R15, 0x1, R25 ;  /* 0x000000010f197824 */ /* 0x000fe400078e0219 */
[----:B------:R-:W-:Y:S02]  /*19420*/  IMAD.MOV R10, RZ, RZ, -R21 ;  /* 0x000000ffff0a7224 */ /* 0x000fe400078e0a15 */
[-C--:B------:R-:W-:Y:S02]  /*19430*/  IMAD R13, R9, R209.reuse, RZ ;  /* 0x000000d1090d7224 */ /* 0x080fe400078e02ff */
[----:B------:R-:W-:-:S04]  /*19440*/  IMAD.WIDE.U32 R8, R8, R209, RZ ;  /* 0x000000d108087225 */ /* 0x000fc800078e00ff */
[----:B------:R-:W-:Y:S01]  /*19450*/  IMAD R11, R29, R10, R27 ;  /* 0x0000000a1d0b7224 */ /* 0x000fe200078e021b */
[----:B------:R-:W-:Y:S01]  /*19460*/  IADD3.X R10, R12, R25, R26, P1, P3 ;  /* 0x000000190c0a7210 */ /* 0x000fe20000fe641a */
[----:B------:R-:W-:Y:S01]  /*19470*/  IMAD.IADD R13, R9, 0x1, R13 ;  /* 0x00000001090d7824 */ /* 0x000fe200078e020d */
[----:B------:R-:W-:Y:S01]  /*19480*/  IADD3 R8, P0, P1, R21, R14, R8 ;  /* 0x0000000e15087210 */ /* 0x000fe2000791e008 */
[----:B-1----:R-:W-:Y:S01]  /*19490*/  IMAD R7, R7, R11, RZ ;  /* 0x0000000b07077224 */ /* 0x002fe200078e02ff */
[----:B------:R-:W-:-:S04]  /*194a0*/  SHF.R.S32.HI R21, RZ, 0x1f, R21 ;  /* 0x0000001fff157819 */ /* 0x000fc80000011415 */
[----:B------:R-:W-:Y:S02]  /*194b0*/  IADD3.X R9, R21, R10, R13, P0, P1 ;  /* 0x0000000a15097210 */ /* 0x000fe400007e240d */
[----:B------:R-:W-:-:S05]  /*194c0*/  SHF.R.S32.HI R13, RZ, 0x1f, R11 ;  /* 0x0000001fff0d7819 */ /* 0x000fca000001140b */
[C---:B------:R-:W-:Y:S02]  /*194d0*/  IMAD R13, R6.reuse, R13, R7 ;  /* 0x0000000d060d7224 */ /* 0x040fe400078e0207 */
[----:B------:R-:W-:-:S04]  /*194e0*/  IMAD.WIDE.U32 R6, R6, R11, R8 ;  /* 0x0000000b06067225 */ /* 0x000fc800078e0008 */
[----:B------:R-:W-:Y:S01]  /*194f0*/  IMAD.IADD R7, R7, 0x1, R13 ;  /* 0x0000000107077824 */ /* 0x000fe200078e020d */
[----:B0-----:R-:W-:-:S04]  /*19500*/  LEA R4, P0, R6, R4, 0x2 ;  /* 0x0000000406047211 */ /* 0x001fc800078010ff */
[----:B--2---:R-:W-:Y:S01]  /*19510*/  LEA.HI.X R5, R6, R5, R7, 0x2, P0 ;  /* 0x0000000506057211 */ /* 0x004fe200000f1407 */
[----:B------:R-:W-:-:S05]  /*19520*/  IMAD.MOV.U32 R7, RZ, RZ, -0x800000 ;  /* 0xff800000ff077424 */ /* 0x000fca00078e00ff */
[----:B------:R0:W-:Y:S03]  /*19530*/  STG.E desc[UR56][R4.64], R7 ;  /* 0x0000000704007986 */ /* 0x0001e6000c101938 */
.L_x_627:
[----:B------:R-:W-:Y:S05]  /*19540*/  BSYNC B1 ;  /* 0x0000000000017941 */ /* 0x000fea0003800000 */
.L_x_626:
[----:B------:R-:W-:Y:S05]  /*19550*/  @P2 BRA `(.L_x_622) ;  /* 0x0000000400a02947 */ /* 0x000fea0003800000 */
[----:B------:R-:W3:Y:S01]  /*19560*/  LDC R11, c[0x0][0xbe8] ;  /* 0x0002fa00ff0b7b82 */ /* 0x000ee20000000800 */
[----:B------:R-:W-:Y:S01]  /*19570*/  ULDC.64 UR4, c[0x0][0xaa0] ;  /* 0x0002a80000047ab9 */ /* 0x000fe20000000a00 */
[----:B------:R-:W-:Y:S01]  /*19580*/  ULDC.64 UR6, c[0x0][0xaf0] ;  /* 0x0002bc0000067ab9 */ /* 0x000fe20000000a00 */
[----:B0-----:R-:W-:Y:S01]  /*19590*/  IMAD R4, R26, UR4, RZ ;  /* 0x000000041a047c24 */ /* 0x001fe2000f8e02ff */
[----:B------:R-:W-:Y:S01]  /*195a0*/  BSSY B1, `(.L_x_628) ;  /* 0x0000039000017945 */ /* 0x000fe20003800000 */
[----:B------:R-:W-:Y:S02]  /*195b0*/  SHF.R.S32.HI R10, RZ, 0x1f, R200 ;  /* 0x0000001fff0a7819 */ /* 0x000fe400000114c8 */
[C---:B------:R-:W-:Y:S01]  /*195c0*/  IMAD R7, R3.reuse, UR5, R4 ;  /* 0x0000000503077c24 */ /* 0x040fe2000f8e0204 */
[----:B------:R-:W-:Y:S01]  /*195d0*/  SHF.R.S32.HI R14, RZ, 0x1f, R198 ;  /* 0x0000001fff0e7819 */ /* 0x000fe200000114c6 */
[----:B------:R-:W-:Y:S01]  /*195e0*/  IMAD.WIDE.U32 R4, R3, UR4, RZ ;  /* 0x0000000403047c25 */ /* 0x000fe2000f8e00ff */
[----:B------:R-:W-:-:S03]  /*195f0*/  ULDC.64 UR4, c[0x0][0xae8] ;  /* 0x0002ba0000047ab9 */ /* 0x000fc60000000a00 */
[----:B------:R-:W-:Y:S02]  /*19600*/  IMAD R3, R201, 0x20, R227 ;  /* 0x00000020c9037824 */ /* 0x000fe400078e02e3 */
[----:B------:R-:W-:Y:S02]  /*19610*/  IMAD.IADD R5, R5, 0x1, R7 ;  /* 0x0000000105057824 */ /* 0x000fe400078e0207 */
[----:B------:R-:W-:Y:S02]  /*19620*/  IMAD R9, R208, 0x80, R3 ;  /* 0x00000080d0097824 */ /* 0x000fe400078e0203 */
[----:B------:R-:W-:-:S04]  /*19630*/  IMAD.WIDE.U32 R4, R199, UR4, R4 ;  /* 0x00000004c7047c25 */ /* 0x000fc8000f8e0004 */
[----:B------:R-:W-:Y:S01]  /*19640*/  IMAD.MOV.U32 R3, RZ, RZ, R9 ;  /* 0x000000ffff037224 */ /* 0x000fe200078e0009 */
[----:B---3--:R-:W-:Y:S01]  /*19650*/  ISETP.NE.AND P0, PT, R11, 0x1, PT ;  /* 0x000000010b00780c */ /* 0x008fe20003f05270 */
[----:B------:R-:W-:Y:S02]  /*19660*/  IMAD R7, R226, UR6, RZ ;  /* 0x00000006e2077c24 */ /* 0x000fe4000f8e02ff */
[----:B------:R-:W-:Y:S01]  /*19670*/  IMAD R5, R199, UR5, R5 ;  /* 0x00000005c7057c24 */ /* 0x000fe2000f8e0205 */
[----:B------:R-:W-:Y:S01]  /*19680*/  ULDC.64 UR4, c[0x0][0xae0] ;  /* 0x0002b80000047ab9 */ /* 0x000fe20000000a00 */
[C---:B------:R-:W-:Y:S02]  /*19690*/  IMAD R7, R203.reuse, UR7, R7 ;  /* 0x00000007cb077c24 */ /* 0x040fe4000f8e0207 */
[----:B------:R-:W-:-:S04]  /*196a0*/  IMAD.WIDE.U32 R4, R203, UR6, R4 ;  /* 0x00000006cb047c25 */ /* 0x000fc8000f8e0004 */
[----:B------:R-:W-:Y:S02]  /*196b0*/  IMAD.IADD R5, R5, 0x1, R7 ;  /* 0x0000000105057824 */ /* 0x000fe400078e0207 */
[----:B------:R-:W0:Y:S08]  /*196c0*/  @P0 LDC R6, c[0x0][0xbec] ;  /* 0x0002fb00ff060b82 */ /* 0x000e300000000800 */
[----:B------:R-:W3:Y:S01]  /*196d0*/  @P0 LDC R13, c[0x0][0xbf0] ;  /* 0x0002fc00ff0d0b82 */ /* 0x000ee20000000800 */
[----:B0-----:R-:W-:-:S05]  /*196e0*/  @P0 IMAD.HI.U32 R6, R9, R6, RZ ;  /* 0x0000000609060227 */ /* 0x001fca00078e00ff */
[----:B---3--:R-:W-:-:S04]  /*196f0*/  @P0 SHF.R.U32.HI R3, RZ, R13, R6 ;  /* 0x0000000dff030219 */ /* 0x008fc80000011606 */
[--C-:B------:R-:W-:Y:S01]  /*19700*/  SHF.R.S32.HI R6, RZ, 0x1f, R3.reuse ;  /* 0x0000001fff067819 */ /* 0x100fe20000011403 */
[----:B------:R-:W-:Y:S02]  /*19710*/  IMAD.MOV R8, RZ, RZ, -R3 ;  /* 0x000000ffff087224 */ /* 0x000fe400078e0a03 */
[----:B------:R-:W-:-:S04]  /*19720*/  IMAD.WIDE.U32 R4, R3, UR4, R4 ;  /* 0x0000000403047c25 */ /* 0x000fc8000f8e0004 */
[----:B------:R-:W-:Y:S02]  /*19730*/  IMAD R6, R6, UR4, RZ ;  /* 0x0000000406067c24 */ /* 0x000fe4000f8e02ff */
[----:B------:R-:W-:Y:S02]  /*19740*/  IMAD R7, R11, R8, R9 ;  /* 0x000000080b077224 */ /* 0x000fe400078e0209 */
[----:B------:R-:W-:Y:S01]  /*19750*/  IMAD R9, R3, UR5, R6 ;  /* 0x0000000503097c24 */ /* 0x000fe2000f8e0206 */
[----:B------:R-:W-:Y:S01]  /*19760*/  ULDC.64 UR4, c[0x0][0xad8] ;  /* 0x0002b60000047ab9 */ /* 0x000fe20000000a00 */
[----:B------:R-:W-:Y:S01]  /*19770*/  IMAD R8, R208, 0x80, R227 ;  /* 0x00000080d0087824 */ /* 0x000fe200078e02e3 */
[----:B------:R-:W-:Y:S01]  /*19780*/  SHF.R.S32.HI R3, RZ, 0x1f, R7 ;  /* 0x0000001fff037819 */ /* 0x000fe20000011407 */
[----:B------:R-:W-:Y:S02]  /*19790*/  IMAD.IADD R5, R5, 0x1, R9 ;  /* 0x0000000105057824 */ /* 0x000fe400078e0209 */
[----:B------:R-:W-:-:S02]  /*197a0*/  IMAD R11, R0, R11, RZ ;  /* 0x0000000b000b7224 */ /* 0x000fc400078e02ff */
[----:B------:R-:W-:Y:S02]  /*197b0*/  IMAD R6, R3, UR4, RZ ;  /* 0x0000000403067c24 */ /* 0x000fe4000f8e02ff */
[----:B------:R-:W-:Y:S01]  /*197c0*/  IMAD.WIDE.U32 R4, R7, UR4, R4 ;  /* 0x0000000407047c25 */ /* 0x000fe2000f8e0004 */
[----:B------:R-:W-:-:S03]  /*197d0*/  ISETP.GE.AND P2, PT, R8, R11, PT ;  /* 0x0000000b0800720c */ /* 0x000fc60003f46270 */
[----:B------:R-:W-:Y:S01]  /*197e0*/  IMAD R3, R7, UR5, R6 ;  /* 0x0000000507037c24 */ /* 0x000fe2000f8e0206 */
[----:B------:R-:W-:Y:S01]  /*197f0*/  ULDC.64 UR4, c[0x0][0xa80] ;  /* 0x0002a00000047ab9 */ /* 0x000fe20000000a00 */
[----:B------:R-:W-:Y:S01]  /*19800*/  VIADD R0, R8, 0x20 ;  /* 0x0000002008007836 */ /* 0x000fe20000000000 */
[----:B------:R-:W-:Y:S01]  /*19810*/  LEA R6, P3, R4, UR4, 0x1 ;  /* 0x0000000404067c11 */ /* 0x000fe2000f8608ff */
[----:B------:R-:W-:-:S03]  /*19820*/  IMAD.IADD R3, R5, 0x1, R3 ;  /* 0x0000000105037824 */ /* 0x000fc600078e0203 */
[-C--:B------:R-:W-:Y:S01]  /*19830*/  ISETP.GE.AND P1, PT, R0, R11.reuse, PT ;  /* 0x0000000b0000720c */ /* 0x080fe20003f26270 */
[----:B------:R-:W-:Y:S01]  /*19840*/  VIADD R0, R8, 0x40 ;  /* 0x0000004008007836 */ /* 0x000fe20000000000 */
[----:B------:R-:W-:Y:S01]  /*19850*/  LEA.HI.X R3, R4, UR5, R3, 0x1, P3 ;  /* 0x0000000504037c11 */ /* 0x000fe200098f0c03 */
[----:B------:R0:W3:Y:S03]  /*19860*/  SHFL.IDX PT, R7, R6, RZ, 0x181f ;  /* 0x00181fff06077589 */ /* 0x0000e600000e0000 */
[----:B------:R-:W-:Y:S01]  /*19870*/  ISETP.GE.AND P0, PT, R0, R11, PT ;  /* 0x0000000b0000720c */ /* 0x000fe20003f06270 */
[----:B------:R0:W4:Y:S01]  /*19880*/  SHFL.IDX PT, R5, R3, RZ, 0x181f ;  /* 0x00181fff03057589 */ /* 0x00012200000e0000 */
[----:B------:R-:W-:Y:S11]  /*19890*/  @P2 BRA `(.L_x_629) ;  /* 0x0000000000242947 */ /* 0x000ff60003800000 */
[----:B------:R-:W-:Y:S02]  /*198a0*/  ULDC UR4, c[0x0][0xac8] ;  /* 0x0002b20000047ab9 */ /* 0x000fe40000000800 */
[----:B------:R-:W-:Y:S02]  /*198b0*/  ISETP.GE.AND P4, PT, R198, UR4, PT ;  /* 0x00000004c6007c0c */ /* 0x000fe4000bf86270 */
[----:B------:R-:W-:-:S11]  /*198c0*/  ISETP.GE.AND P5, PT, R200, UR4, PT ;  /* 0x00000004c8007c0c */ /* 0x000fd6000bfa6270 */
[-C--:B---3--:R-:W-:Y:S02]  /*198d0*/  @!P4 LEA R12, P2, R198, R7.reuse, 0x1 ;  /* 0x00000007c60cc211 */ /* 0x088fe400078408ff */
[----:B------:R-:W-:Y:S02]  /*198e0*/  @!P5 LEA R4, P3, R200, R7, 0x1 ;  /* 0x00000007c804d211 */ /* 0x000fe400078608ff */
[-C--:B----4-:R-:W-:Y:S02]  /*198f0*/  @!P4 LEA.HI.X R13, R198, R5.reuse, R14, 0x1, P2 ;  /* 0x00000005c60dc211 */ /* 0x090fe400010f0c0e */
[----:B------:R-:W-:-:S03]  /*19900*/  @!P5 LEA.HI.X R5, R200, R5, R10, 0x1, P3 ;  /* 0x00000005c805d211 */ /* 0x000fc600018f0c0a */
[----:B------:R3:W-:Y:S04]  /*19910*/  @!P4 ST.E.128 desc[UR56][R12.64], RZ ;  /* 0x000000ff0c00c985 */ /* 0x0007e8000c101d38 */
[----:B------:R3:W-:Y:S02]  /*19920*/  @!P5 ST.E.128 desc[UR56][R4.64], RZ ;  /* 0x000000ff0400d985 */ /* 0x0007e4000c101d38 */
.L_x_629:
[----:B------:R-:W-:Y:S05]  /*19930*/  BSYNC B1 ;  /* 0x0000000000017941 */ /* 0x000fea0003800000 */
.L_x_628:
[----:B---34-:R3:W4:Y:S01]  /*19940*/  SHFL.IDX PT, R5, R3, 0x1, 0x181f ;  /* 0x00381f0003057f89 */ /* 0x01872200000e0000 */
        /* <DEDUP_REMOVED lines=10> */
[----:B------:R0:W-:Y:S04]  /*199f0*/  @!P3 ST.E.128 desc[UR56][R12.64], RZ ;  /* 0x000000ff0c00b985 */ /* 0x0001e8000c101d38 */
[----:B------:R0:W-:Y:S02]  /*19a00*/  @!P4 ST.E.128 desc[UR56][R4.64], RZ ;  /* 0x000000ff0400c985 */ /* 0x0001e4000c101d38 */
.L_x_631:
[----:B------:R-:W-:Y:S05]  /*19a10*/  BSYNC B1 ;  /* 0x0000000000017941 */ /* 0x000fea0003800000 */
.L_x_630:
        /* <DEDUP_REMOVED lines=13> */
.L_x_633:
[----:B------:R-:W-:Y:S05]  /*19af0*/  BSYNC B1 ;  /* 0x0000000000017941 */ /* 0x000fea0003800000 */
.L_x_632:
[----:B------:R-:W-:Y:S01]  /*19b00*/  VIADD R0, R8, 0x60 ;  /* 0x0000006008007836 */ /* 0x000fe20000000000 */
[----:B0--3--:R-:W0:Y:S04]  /*19b10*/  SHFL.IDX PT, R3, R3, 0x3, 0x181f ;  /* 0x00781f0003037f89 */ /* 0x009e2800000e0000 */
[----:B------:R-:W-:Y:S01]  /*19b20*/  ISETP.GE.AND P0, PT, R0, R11, PT ;  /* 0x0000000b0000720c */ /* 0x000fe20003f06270 */
[----:B----4-:R3:W4:-:S12]  /*19b30*/  SHFL.IDX PT, R5, R6, 0x3, 0x181f ;  /* 0x00781f0006057f89 */ /* 0x01071800000e0000 */
[----:B---3--:R-:W-:Y:S05]  /*19b40*/  @P0 BRA `(.L_x_622) ;  /* 0x0000000000240947 */ /* 0x008fea0003800000 */
[----:B------:R-:W-:Y:S02]  /*19b50*/  ULDC UR4, c[0x0][0xac8] ;  /* 0x0002b20000047ab9 */ /* 0x000fe40000000800 */
[----:B------:R-:W-:Y:S02]  /*19b60*/  ISETP.GE.AND P2, PT, R198, UR4, PT ;  /* 0x00000004c6007c0c */ /* 0x000fe4000bf46270 */
[----:B------:R-:W-:-:S11]  /*19b70*/  ISETP.GE.AND P3, PT, R200, UR4, PT ;  /* 0x00000004c8007c0c */ /* 0x000fd6000bf66270 */
[-C--:B----4-:R-:W-:Y:S02]  /*19b80*/  @!P2 LEA R6, P0, R198, R5.reuse, 0x1 ;  /* 0x00000005c606a211 */ /* 0x090fe400078008ff */
[----:B------:R-:W-:Y:S02]  /*19b90*/  @!P3 LEA R4, P1, R200, R5, 0x1 ;  /* 0x00000005c804b211 */ /* 0x000fe400078208ff */
[-C--:B0-----:R-:W-:Y:S02]  /*19ba0*/  @!P2 LEA.HI.X R7, R198, R3.reuse, R14, 0x1, P0 ;  /* 0x00000003c607a211 */ /* 0x081fe400000f0c0e */
[----:B------:R-:W-:-:S03]  /*19bb0*/  @!P3 LEA.HI.X R5, R200, R3, R10, 0x1, P1 ;  /* 0x00000003c805b211 */ /* 0x000fc600008f0c0a */
[----:B------:R0:W-:Y:S04]  /*19bc0*/  @!P2 ST.E.128 desc[UR56][R6.64], RZ ;  /* 0x000000ff0600a985 */ /* 0x0001e8000c101d38 */
[----:B------:R0:W-:Y:S02]  /*19bd0*/  @!P3 ST.E.128 desc[UR56][R4.64], RZ ;  /* 0x000000ff0400b985 */ /* 0x0001e4000c101d38 */
.L_x_622:
[----:B------:R-:W-:Y:S05]  /*19be0*/  BSYNC B0 ;  /* 0x0000000000007941 */ /* 0x000fea0003800000 */
.L_x_612:
[----:B------:R-:W-:Y:S02]  /*19bf0*/  ULDC UR4, c[0x0][0xc3c] ;  /* 0x00030f0000047ab9 */ /* 0x000fe40000000800 */
[----:B--2---:R-:W-:-:S13]  /*19c00*/  ISETP.GE.AND P0, PT, R147, UR4, PT ;  /* 0x0000000493007c0c */ /* 0x004fda000bf06270 */
[----:B------:R-:W-:Y:S05]  /*19c10*/  @!P0 BRA `(.L_x_634) ;  /* 0xfffffe7800708947 */ /* 0x000fea000383ffff */
[----:B------:R-:W-:Y:S05]  /*19c20*/  BRA `(.L_x_422) ;  /* 0x0000008000407947 */ /* 0x000fea0003800000 */
.L_x_420:
        /* <DEDUP_REMOVED lines=20> */
.L_x_635:
[----:B------:R-:W-:Y:S01]  /*19d70*/  LOP3.LUT R0, R6, 0x1f, RZ, 0xc0, !PT ;  /* 0x0000001f06007812 */ /* 0x000fe200078ec0ff */
[----:B------:R-:W-:Y:S01]  /*19d80*/  ULDC UR4, c[0x0][0xc3c] ;  /* 0x00030f0000047ab9 */ /* 0x000fe20000000800 */
[----:B------:R-:W-:Y:S01]  /*19d90*/  IMAD.MOV.U32 R10, RZ, RZ, RZ ;  /* 0x000000ffff0a7224 */ /* 0x000fe200078e00ff */
[----:B------:R-:W1:Y:S01]  /*19da0*/  S2UR UR6, SR_CTAID.X ;  /* 0x00000000000679c3 */ /* 0x000e620000002500 */
[----:B------:R-:W-:Y:S01]  /*19db0*/  ISETP.NE.AND P0, PT, R0, 0x1f, PT ;  /* 0x0000001f0000780c */ /* 0x000fe20003f05270 */
[----:B------:R-:W-:-:S03]  /*19dc0*/  ULDC UR5, c[0x0][0xc38] ;  /* 0x00030e0000057ab9 */ /* 0x000fc60000000800 */
[----:B------:R-:W-:-:S13]  /*19dd0*/  ISETP.GE.OR P1, PT, R0, UR4, !P0 ;  /* 0x0000000400007c0c */ /* 0x000fda000c726670 */
[----:B0-----:R-:W0:Y:S08]  /*19de0*/  @!P1 LDC.64 R2, c[0x0][0xc80] ;  /* 0x00032000ff029b82 */ /* 0x001e300000000a00 */
[----:B------:R-:W2:Y:S01]  /*19df0*/  @!P1 LDC.64 R4, c[0x0][0xc78] ;  /* 0x00031e00ff049b82 */ /* 0x000ea20000000a00 */
[----:B0-----:R-:W-:-:S05]  /*19e00*/  @!P1 IMAD.WIDE.U32 R2, R0, 0x4, R2 ;  /* 0x0000000400029825 */ /* 0x001fca00078e0002 */
[----:B------:R2:W3:Y:S02]  /*19e10*/  @!P1 LDG.E R7, desc[UR56][R2.64] ;  /* 0x0000003802079981 */ /* 0x0004e4000c1e1900 */
[----:B--2---:R-:W-:-:S05]  /*19e20*/  @!P1 IMAD.WIDE.U32 R2, R0, 0x4, R4 ;  /* 0x0000000400029825 */ /* 0x004fca00078e0004 */
        /* <DEDUP_REMOVED lines=26> */
[----:B-1----:R-:W-:-:S13]  /*19fd0*/  ISETP.GT.AND P6, PT, R8, UR6, PT ;  /* 0x0000000608007c0c */ /* 0x002fda000bfc4270 */
[----:B------:R-:W-:Y:S05]  /*19fe0*/  @P6 BRA `(.L_x_637) ;  /* 0x0000000000a46947 */ /* 0x000fea0003800000 */
[----:B------:R-:W-:Y:S01]  /*19ff0*/  IMAD.MOV.U32 R8, RZ, RZ, R11 ;  /* 0x000000ffff087224 */ /* 0x000fe200078e000b */
[----:B------:R-:W-:Y:S01]  /*1a000*/  UMOV UR4, URZ ;  /* 0x0000003f00047c82 */ /* 0x000fe20008000000 */
[----:B------:R-:W-:-:S05]  /*1a010*/  ULDC UR5, c[0x0][0xc38] ;  /* 0x00030e0000057ab9 */ /* 0x000fca0000000800 */
.L_x_639:
        /* <DEDUP_REMOVED lines=12> */
[----:B------:R-:W-:Y:S02]  /*1a0e0*/  IMAD.MOV.U32 R10, RZ, RZ, RZ ;  /* 0x000000ffff0a7224 */ /* 0x000fe400078e00ff */
[----:B0-----:R-:W-:-:S05]  /*1a0f0*/  @!P6 IMAD.WIDE R2, R9, 0x4, R2 ;  /* 0x000000040902e825 */ /* 0x001fca00078e0202 */
[----:B------:R1:W2:Y:S02]  /*1a100*/  @!P6 LDG.E R7, desc[UR56][R2.64] ;  /* 0x000000380207e981 */ /* 0x0002a4000c1e1900 */
[----:B-1----:R-:W-:-:S05]  /*1a110*/  @!P6 IMAD.WIDE R2, R9, 0x4, R4 ;  /* 0x000000040902e825 */ /* 0x002fca00078e0204 */
        /* <DEDUP_REMOVED lines=22> */
.L_x_637:
        /* <DEDUP_REMOVED lines=20> */
.L_x_640:
[----:B-1----:R-:W-:Y:S01]  /*1a3c0*/  IMAD R10, R14, UR5, R11 ;  /* 0x000000050e0a7c24 */ /* 0x002fe2000f8e020b */
[----:B------:R-:W1:Y:S01]  /*1a3d0*/  MUFU.RCP R12, R12 ;  /* 0x0000000c000c7308 */ /* 0x000e620000001000 */
[----:B------:R-:W-:Y:S02]  /*1a3e0*/  IMAD R11, R16, R5, RZ ;  /* 0x00000005100b7224 */ /* 0x000fe400078e02ff */
[----:B0-----:R-:W-:Y:S01]  /*1a3f0*/  IMAD.MOV.U32 R2, RZ, RZ, RZ ;  /* 0x000000ffff027224 */ /* 0x001fe200078e00ff */
[----:B------:R0:W-:Y:S03]  /*1a400*/  STL [R1], R10 ;  /* 0x0000000a01007387 */ /* 0x0001e60000100800 */
[----:B------:R-:W-:Y:S01]  /*1a410*/  IMAD.HI.U32 R2, R3, R11, R2 ;  /* 0x0000000b03027227 */ /* 0x000fe200078e0002 */
[----:B------:R-:W-:-:S05]  /*1a420*/  IABS R11, R7 ;  /* 0x00000007000b7213 */ /* 0x000fca0000000000 */
[----:B------:R-:W-:Y:S01]  /*1a430*/  IMAD.MOV R14, RZ, RZ, -R11 ;  /* 0x000000ffff0e7224 */ /* 0x000fe200078e0a0b */
[----:B0-----:R-:W-:-:S04]  /*1a440*/  IADD3 R10, -R10, UR6, RZ ;  /* 0x000000060a0a7c10 */ /* 0x001fc8000fffe1ff */
[----:B------:R-:W-:-:S05]  /*1a450*/  IABS R3, R10 ;  /* 0x0000000a00037213 */ /* 0x000fca0000000000 */
[----:B------:R-:W-:-:S04]  /*1a460*/  IMAD.HI.U32 R11, R2, R3, RZ ;  /* 0x00000003020b7227 */ /* 0x000fc800078e00ff */
[----:B------:R-:W-:Y:S02]  /*1a470*/  IMAD R2, R11, R14, R3 ;  /* 0x0000000e0b027224 */ /* 0x000fe400078e0203 */
[----:B-1----:R-:W-:-:S03]  /*1a480*/  VIADD R3, R12, 0xffffffe ;  /* 0x0ffffffe0c037836 */ /* 0x002fc60000000000 */
[----:B------:R-:W-:-:S03]  /*1a490*/  ISETP.GT.U32.AND P1, PT, R5, R2, PT ;  /* 0x000000020500720c */ /* 0x000fc60003f24070 */
[----:B------:R-:W0:Y:S10]  /*1a4a0*/  F2I.FTZ.U32.TRUNC.NTZ R3, R3 ;  /* 0x0000000300037305 */ /* 0x000e34000021f000 */
[----:B------:R-:W-:-:S02]  /*1a4b0*/  @!P1 IMAD.IADD R2, R2, 0x1, -R5 ;  /* 0x0000000102029824 */ /* 0x000fc400078e0a05 */
[----:B------:R-:W-:Y:S01]  /*1a4c0*/  @!P1 VIADD R11, R11, 0x1 ;  /* 0x000000010b0b9836 */ /* 0x000fe20000000000 */
[----:B------:R-:W-:Y:S02]  /*1a4d0*/  ISETP.NE.AND P1, PT, R7, RZ, PT ;  /* 0x000000ff0700720c */ /* 0x000fe40003f25270 */
[----:B------:R-:W-:Y:S01]  /*1a4e0*/  ISETP.GE.U32.AND P0, PT, R2, R5, PT ;  /* 0x000000050200720c */ /* 0x000fe20003f06070 */
[----:B0-----:R-:W-:Y:S02]  /*1a4f0*/  IMAD.MOV R5, RZ, RZ, -R3 ;  /* 0x000000ffff057224 */ /* 0x001fe400078e0a03 */
[----:B------:R-:W-:Y:S02]  /*1a500*/  IMAD.MOV.U32 R2, RZ, RZ, RZ ;  /* 0x000000ffff027224 */ /* 0x000fe400078e00ff */
[----:B------:R-:W-:-:S04]  /*1a510*/  IMAD R5, R5, R8, RZ ;  /* 0x0000000805057224 */ /* 0x000fc800078e02ff */
[----:B------:R-:W-:Y:S01]  /*1a520*/  IMAD.HI.U32 R5, R3, R5, R2 ;  /* 0x0000000503057227 */ /* 0x000fe200078e0002 */
[----:B------:R-:W-:Y:S02]  /*1a530*/  LOP3.LUT R2, R10, R7, RZ, 0x3c, !PT ;  /* 0x000000070a027212 */ /* 0x000fe400078e3cff */
[----:B------:R-:W-:Y:S01]  /*1a540*/  IABS R3, R9 ;  /* 0x0000000900037213 */ /* 0x000fe20000000000 */
[----:B------:R-:W-:Y:S01]  /*1a550*/  @P0 VIADD R11, R11, 0x1 ;  /* 0x000000010b0b0836 */ /* 0x000fe20000000000 */
[----:B------:R-:W-:-:S03]  /*1a560*/  ISETP.GE.AND P2, PT, R2, RZ, PT ;  /* 0x000000ff0200720c */ /* 0x000fc60003f46270 */
[----:B------:R-:W-:-:S10]  /*1a570*/  IMAD.MOV R3, RZ, RZ, -R3 ;  /* 0x000000ffff037224 */ /* 0x000fd400078e0a03 */
[----:B------:R-:W-:Y:S01]  /*1a580*/  @!P2 IMAD.MOV R11, RZ, RZ, -R11 ;  /* 0x000000ffff0ba224 */ /* 0x000fe200078e0a0b */
[----:B------:R-:W-:-:S04]  /*1a590*/  @!P1 LOP3.LUT R11, RZ, R7, RZ, 0x33, !PT ;  /* 0x00000007ff0b9212 */ /* 0x000fc800078e33ff */
[-C--:B------:R-:W-:Y:S01]  /*1a5a0*/  IABS R2, R11.reuse ;  /* 0x0000000b00027213 */ /* 0x080fe20000000000 */
[----:B------:R-:W-:-:S04]  /*1a5b0*/  IMAD R7, R7, R11, RZ ;  /* 0x0000000b07077224 */ /* 0x000fc800078e02ff */
[----:B------:R-:W-:-:S04]  /*1a5c0*/  IMAD.HI.U32 R5, R5, R2, RZ ;  /* 0x0000000205057227 */ /* 0x000fc800078e00ff */
[----:B------:R-:W-:Y:S01]  /*1a5d0*/  IMAD R3, R5, R3, R2 ;  /* 0x0000000305037224 */ /* 0x000fe200078e0202 */
[----:B------:R-:W-:-:S04]  /*1a5e0*/  LOP3.LUT R2, R11, R9, RZ, 0x3c, !PT ;  /* 0x000000090b027212 */ /* 0x000fc800078e3cff */
[----:B------:R-:W-:Y:S02]  /*1a5f0*/  ISETP.GT.U32.AND P1, PT, R8, R3, PT ;  /* 0x000000030800720c */ /* 0x000fe40003f24070 */
[----:B------:R-:W-:-:S11]  /*1a600*/  ISETP.GE.AND P2, PT, R2, RZ, PT ;  /* 0x000000ff0200720c */ /* 0x000fd60003f46270 */
[----:B------:R-:W-:Y:S02]  /*1a610*/  @!P1 IMAD.IADD R3, R3, 0x1, -R8 ;  /* 0x0000000103039824 */ /* 0x000fe400078e0a08 */
[----:B------:R-:W-:Y:S01]  /*1a620*/  @!P1 VIADD R5, R5, 0x1 ;  /* 0x0000000105059836 */ /* 0x000fe20000000000 */
[----:B------:R-:W-:Y:S02]  /*1a630*/  ISETP.NE.AND P1, PT, R9, RZ, PT ;  /* 0x000000ff0900720c */ /* 0x000fe40003f25270 */
[----:B------:R-:W-:-:S13]  /*1a640*/  ISETP.GE.U32.AND P0, PT, R3, R8, PT ;  /* 0x000000080300720c */ /* 0x000fda0003f06070 */
[----:B------:R-:W-:-:S04]  /*1a650*/  @P0 VIADD R5, R5, 0x1 ;  /* 0x0000000105050836 */ /* 0x000fc80000000000 */
[----:B------:R-:W-:Y:S01]  /*1a660*/  @!P2 IMAD.MOV R5, RZ, RZ, -R5 ;  /* 0x000000ffff05a224 */ /* 0x000fe200078e0a05 */
[----:B------:R-:W-:-:S05]  /*1a670*/  @!P1 LOP3.LUT R5, RZ, R9, RZ, 0x33, !PT ;  /* 0x00000009ff059212 */ /* 0x000fca00078e33ff */
[----:B------:R-:W-:-:S04]  /*1a680*/  IMAD.MOV R2, RZ, RZ, -R5 ;  /* 0x000000ffff027224 */ /* 0x000fc800078e0a05 */
[C---:B------:R-:W-:Y:S02]  /*1a690*/  IMAD R11, R9.reuse, R2, R11 ;  /* 0x00000002090b7224 */ /* 0x040fe400078e020b */
[----:B------:R-:W-:Y:S02]  /*1a6a0*/  IMAD R2, R9, 0x1000000, R5 ;  /* 0x0100000009027824 */ /* 0x000fe400078e0205 */
[----:B------:R-:W-:Y:S02]  /*1a6b0*/  IMAD.IADD R5, R10, 0x1, -R7 ;  /* 0x000000010a057824 */ /* 0x000fe400078e0a07 */
[----:B------:R-:W-:Y:S02]  /*1a6c0*/  IMAD R3, R11, 0x10000, R2 ;  /* 0x000100000b037824 */ /* 0x000fe400078e0202 */
[----:B------:R-:W-:Y:S01]  /*1a6d0*/  VIADD R2, R4, UR4 ;  /* 0x0000000404027c36 */ /* 0x000fe20008000000 */
[----:B------:R1:W-:Y:S04]  /*1a6e0*/  STL [R1+0x4], R5 ;  /* 0x0000040501007387 */ /* 0x0003e80000100800 */
[----:B------:R1:W-:Y:S04]  /*1a6f0*/  STL [R1+0xc], R2 ;  /* 0x00000c0201007387 */ /* 0x0003e80000100800 */
[----:B------:R1:W-:Y:S01]  /*1a700*/  STL [R1+0x8], R3 ;  /* 0x0000080301007387 */ /* 0x0003e20000100800 */
[----:B------:R-:W-:Y:S05]  /*1a710*/  BRA `(.L_x_641) ;  /* 0x0000000000107947 */ /* 0x000fea0003800000 */
.L_x_638:
[----:B------:R-:W-:Y:S01]  /*1a720*/  IMAD.U32 R2, RZ, RZ, UR6 ;  /* 0x00000006ff027e24 */ /* 0x000fe2000f8e00ff */
[----:B------:R0:W-:Y:S04]  /*1a730*/  STL [R1+0x4], RZ ;  /* 0x000004ff01007387 */ /* 0x0001e80000100800 */
[----:B------:R0:W-:Y:S04]  /*1a740*/  STL [R1+0x8], RZ ;  /* 0x000008ff01007387 */ /* 0x0001e80000100800 */
[----:B------:R0:W-:Y:S02]  /*1a750*/  STL [R1], R2 ;  /* 0x0000000201007387 */ /* 0x0001e40000100800 */
.L_x_641:
[----:B------:R-:W2:Y:S04]  /*1a760*/  LDL R8, [R1] ;  /* 0x0000000001087983 */ /* 0x000ea80000100800 */
[----:B------:R-:W2:Y:S04]  /*1a770*/  LDL R9, [R1+0x4] ;  /* 0x0000040001097983 */ /* 0x000ea80000100800 */
[----:B------:R-:W2:Y:S04]  /*1a780*/  LDL R10, [R1+0x8] ;  /* 0x00000800010a7983 */ /* 0x000ea80000100800 */
[----:B------:R-:W2:Y:S01]  /*1a790*/  LDL R11, [R1+0xc] ;  /* 0x00000c00010b7983 */ /* 0x000ea20000100800 */
[----:B------:R-:W-:-:S13]  /*1a7a0*/  ISETP.NE.AND P0, PT, R0, RZ, PT ;  /* 0x000000ff0000720c */ /* 0x000fda0003f05270 */
[----:B-1----:R-:W1:Y:S01]  /*1a7b0*/  @!P0 S2R R3, SR_CgaCtaId ;  /* 0x0000000000038919 */ /* 0x002e620000008800 */
[----:B------:R-:W-:-:S04]  /*1a7c0*/  @!P0 MOV R0, 0x400 ;  /* 0x0000040000008802 */ /* 0x000fc80000000f00 */
[----:B-1----:R-:W-:-:S05]  /*1a7d0*/  @!P0 LEA R0, R3, R0, 0x18 ;  /* 0x0000000003008211 */ /* 0x002fca00078ec0ff */
[----:B--2---:R2:W-:Y:S01]  /*1a7e0*/  @!P0 STS.128 [R0+0x348d0], R8 ;  /* 0x0348d00800008388 */ /* 0x0045e20000000c00 */
[----:B------:R-:W-:Y:S06]  /*1a7f0*/  BAR.ARV 0x5, 0x180 ;  /* 0x0146000000007b1d */ /* 0x000fec0000002000 */
.L_x_636:
[----:B--2---:R-:W2:Y:S01]  /*1a800*/  LDL R0, [R1+0xc] ;  /* 0x00000c0001007983 */ /* 0x004ea20000100800 */
[----:B------:R-:W-:Y:S01]  /*1a810*/  ULDC UR4, c[0x0][0xc3c] ;  /* 0x00030f0000047ab9 */ /* 0x000fe20000000800 */
[----:B------:R-:W-:Y:S01]  /*1a820*/  IMAD.MOV.U32 R19, RZ, RZ, RZ ;  /* 0x000000ffff137224 */ /* 0x000fe200078e00ff */
[----:B--2---:R-:W-:Y:S01]  /*1a830*/  ISETP.GE.AND P0, PT, R0, UR4, PT ;  /* 0x0000000400007c0c */ /* 0x004fe2000bf06270 */
[----:B------:R-:W-:-:S05]  /*1a840*/  IMAD.MOV.U32 R0, RZ, RZ, 0x1 ;  /* 0x00000001ff007424 */ /* 0x000fca00078e00ff */
[----:B------:R2:W-:Y:S04]  /*1a850*/  STL [R1+0x1c], R0 ;  /* 0x00001c0001007387 */ /* 0x0005e80000100800 */
[----:B------:R2:W-:Y:S03]  /*1a860*/  STL [R1+0x64], RZ ;  /* 0x000064ff01007387 */ /* 0x0005e60000100800 */
[----:B------:R-:W-:Y:S05]  /*1a870*/  @P0 BRA `(.L_x_642) ;  /* 0x0000007000440947 */ /* 0x000fea0003800000 */
[----:B--2---:R-:W2:Y:S04]  /*1a880*/  LDL R0, [R1+0x88] ;  /* 0x0000880001007983 */ /* 0x004ea80000100800 */
[----:B------:R-:W3:Y:S01]  /*1a890*/  LDL.LU R4, [R1+0x10] ;  /* 0x0000100001047983 */ /* 0x000ee20000300800 */
[----:B------:R-:W4:Y:S01]  /*1a8a0*/  S2UR UR5, SR_CgaCtaId ;  /* 0x00000000000579c3 */ /* 0x000f220000008800 */
[----:B------:R-:W-:Y:S01]  /*1a8b0*/  LOP3.LUT R5, R6, 0x7f, RZ, 0xc0, !PT ;  /* 0x0000007f06057812 */ /* 0x000fe200078ec0ff */
[----:B------:R-:W-:Y:S01]  /*1a8c0*/  UMOV UR4, 0x400 ;  /* 0x0000040000047882 */ /* 0x000fe20000000000 */
[----:B------:R-:W-:Y:S01]  /*1a8d0*/  BSSY B8, `(.L_x_642) ;  /* 0x000070b000087945 */ /* 0x000fe20003800000 */
[----:B------:R-:W-:Y:S01]  /*1a8e0*/  IMAD.MOV.U32 R19, RZ, RZ, RZ ;  /* 0x000000ffff137224 */ /* 0x000fe200078e00ff */
[C---:B------:R-:W-:Y:S01]  /*1a8f0*/  ISETP.NE.AND P1, PT, R5.reuse, RZ, PT ;  /* 0x000000ff0500720c */ /* 0x040fe20003f25270 */
[----:B0-----:R-:W-:Y:S01]  /*1a900*/  IMAD.SHL.U32 R2, R5, 0x8, RZ ;  /* 0x0000000805027824 */ /* 0x001fe200078e00ff */
[----:B------:R-:W-:Y:S01]  /*1a910*/  ULDC.64 UR36, c[0x0][0x198] ;  /* 0x0000660000247ab9 */ /* 0x000fe20000000a00 */
[----:B------:R-:W-:Y:S01]  /*1a920*/  ULDC UR39, c[0x0][0xc] ;  /* 0x0000030000277ab9 */ /* 0x000fe20000000800 */
[----:B----4-:R-:W-:-:S06]  /*1a930*/  ULEA UR4, UR5, UR4, 0x18 ;  /* 0x0000000405047291 */ /* 0x010fcc000f8ec03f */
[----:B------:R-:W-:Y:S01]  /*1a940*/  IMAD.U32 R18, RZ, RZ, UR4 ;  /* 0x00000004ff127e24 */ /* 0x000fe2000f8e00ff */
[----:B--2---:R-:W-:Y:S01]  /*1a950*/  R2UR UR6, R0 ;  /* 0x00000000000672ca */ /* 0x004fe200000e0000 */
[----:B------:R-:W-:Y:S01]  /*1a960*/  IMAD.SHL.U32 R0, R6, 0x8, RZ ;  /* 0x0000000806007824 */ /* 0x000fe200078e00ff */
[----:B---3--:R-:W-:-:S04]  /*1a970*/  LOP3.LUT R4, R4, 0xfffffffd, RZ, 0xc0, !PT ;  /* 0xfffffffd04047812 */ /* 0x008fc800078ec0ff */
[----:B------:R-:W-:Y:S02]  /*1a980*/  LOP3.LUT R3, R0, 0x1f8, RZ, 0xc0, !PT ;  /* 0x000001f800037812 */ /* 0x000fe400078ec0ff */
[----:B------:R-:W-:Y:S02]  /*1a990*/  @P1 LOP3.LUT R4, R4, 0x2, RZ, 0xfc, !PT ;  /* 0x0000000204041812 */ /* 0x000fe400078efcff */
[----:B------:R-:W-:Y:S02]  /*1a9a0*/  LOP3.LUT R3, R3, 0x38, R6, 0x78, !PT ;  /* 0x0000003803037812 */ /* 0x000fe400078e7806 */
[----:B------:R-:W-:Y:S01]  /*1a9b0*/  LOP3.LUT R4, R4, 0xfffffffe, RZ, 0xc0, !PT ;  /* 0xfffffffe04047812 */ /* 0x000fe200078ec0ff */
[----:B------:R-:W-:Y:S01]  /*1a9c0*/  ULOP3.LUT UR38, UR6, 0x2, URZ, 0xfc, !UPT ;  /* 0x0000000206267892 */ /* 0x000fe2000f8efc3f */
[----:B------:R-:W-:Y:S02]  /*1a9d0*/  LOP3.LUT R3, R3, 0x200, R2, 0xf8, !PT ;  /* 0x0000020003037812 */ /* 0x000fe400078ef802 */
[C---:B------:R-:W-:Y:S01]  /*1a9e0*/  LOP3.LUT P0, R2, R6.reuse, 0x1f, RZ, 0xc0, !PT ;  /* 0x0000001f06027812 */ /* 0x040fe2000780c0ff */
[----:B------:R-:W-:Y:S01]  /*1a9f0*/  IMAD.SHL.U32 R6, R6, 0x10, RZ ;  /* 0x0000001006067824 */ /* 0x000fe200078e00ff */
[----:B------:R-:W-:-:S03]  /*1aa00*/  LOP3.LUT R0, R0, 0x38, RZ, 0xc0, !PT ;  /* 0x0000003800007812 */ /* 0x000fc600078ec0ff */
[----:B------:R0:W-:Y:S08]  /*1aa10*/  STL [R1+0x2c], R2 ;  /* 0x00002c0201007387 */ /* 0x0001f00000100800 */
[----:B------:R-:W-:Y:S02]  /*1aa20*/  @P0 LOP3.LUT R4, R4, 0x1, RZ, 0xfc, !PT ;  /* 0x0000000104040812 */ /* 0x000fe400078efcff */
[----:B------:R-:W-:-:S02]  /*1aa30*/  ISETP.NE.OR P0, PT, R5, RZ, !P0 ;  /* 0x000000ff0500720c */ /* 0x000fc40004705670 */
[----:B0-----:R-:W-:Y:S02]  /*1aa40*/  SHF.R.U32.HI R2, RZ, 0x3, R5 ;  /* 0x00000003ff027819 */ /* 0x001fe40000011605 */
[----:B------:R-:W-:Y:S02]  /*1aa50*/  LOP3.LUT R4, R4, 0xfffffff7, RZ, 0xc0, !PT ;  /* 0xfffffff704047812 */ /* 0x000fe400078ec0ff */
[----:B------:R-:W-:Y:S01]  /*1aa60*/  LOP3.LUT R5, R2, 0x70, R6, 0xf8, !PT ;  /* 0x0000007002057812 */ /* 0x000fe200078ef806 */
[----:B------:R-:W-:Y:S02]  /*1aa70*/  IMAD R2, R3, 0x2, R18 ;  /* 0x0000000203027824 */ /* 0x000fe400078e0212 */
[----:B------:R-:W-:-:S03]  /*1aa80*/  IMAD.MOV.U32 R3, RZ, RZ, 0x1 ;  /* 0x00000001ff037424 */ /* 0x000fc600078e00ff */
[----:B------:R0:W-:Y:S01]  /*1aa90*/  STL [R1+0x30], R2 ;  /* 0x0000300201007387 */ /* 0x0001e20000100800 */
[----:B------:R-:W-:-:S03]  /*1aaa0*/  @P0 LOP3.LUT R4, R4, 0x8, RZ, 0xfc, !PT ;  /* 0x0000000804040812 */ /* 0x000fc600078efcff */
[----:B------:R-:W-:Y:S04]  /*1aab0*/  STL [R1+0x64], RZ ;  /* 0x000064ff01007387 */ /* 0x000fe80000100800 */
[----:B------:R-:W-:Y:S01]  /*1aac0*/  STL [R1+0x10], R4 ;  /* 0x0000100401007387 */ /* 0x000fe20000100800 */
[----:B0-----:R-:W-:-:S05]  /*1aad0*/  IMAD.MOV.U32 R2, RZ, RZ, 0x1 ;  /* 0x00000001ff027424 */ /* 0x001fca00078e00ff */
[----:B------:R0:W-:Y:S04]  /*1aae0*/  STL [R1+0x24], R2 ;  /* 0x0000240201007387 */ /* 0x0001e80000100800 */
[----:B------:R2:W-:Y:S04]  /*1aaf0*/  STL [R1+0x14], RZ ;  /* 0x000014ff01007387 */ /* 0x0005e80000100800 */
[----:B------:R2:W-:Y:S01]  /*1ab00*/  STL [R1+0x1c], R3 ;  /* 0x00001c0301007387 */ /* 0x0005e20000100800 */
[C---:B0-----:R-:W-:Y:S02]  /*1ab10*/  LOP3.LUT R2, R0.reuse, 0x40, RZ, 0xfc, !PT ;  /* 0x0000004000027812 */ /* 0x041fe400078efcff */
[----:B------:R-:W-:-:S07]  /*1ab20*/  LOP3.LUT R0, R0, 0x80, RZ, 0xfc, !PT ;  /* 0x0000008000007812 */ /* 0x000fce00078efcff */
.L_x_788:
[----:B------:R-:W3:Y:S01]  /*1ab30*/  LDL R0, [R1+0xc] ;  /* 0x00000c0001007983 */ /* 0x000ee20000100800 */
[----:B--2---:R-:W3:Y:S01]  /*1ab40*/  LDC.64 R2, c[0x0][0xc88] ;  /* 0x00032200ff027b82 */ /* 0x004ee20000000a00 */
[----:B------:R-:W-:Y:S05]  /*1ab50*/  YIELD ;  /* 0x0000000000007946 */ /* 0x000fea0003800000 */
[----:B------:R-:W-:Y:S01]  /*1ab60*/  ULDC.64 UR4, c[0x0][0xa28] ;  /* 0x00028a0000047ab9 */ /* 0x000fe20000000a00 */
[----:B------:R-:W-:Y:S01]  /*1ab70*/  ULDC.64 UR10, c[0x0][0xa18] ;  /* 0x00028600000a7ab9 */ /* 0x000fe20000000a00 */
[----:B------:R-:W-:Y:S01]  /*1ab80*/  ISETP.NE.U32.AND P0, PT, RZ, UR4, PT ;  /* 0x00000004ff007c0c */ /* 0x000fe2000bf05070 */
[----:B------:R-:W-:Y:S01]  /*1ab90*/  ULDC.64 UR6, c[0x0][0xa08] ;  /* 0x0002820000067ab9 */ /* 0x000fe20000000a00 */
[----:B---3--:R-:W-:Y:S01]  /*1aba0*/  IMAD.WIDE R2, R0, 0x4, R2 ;  /* 0x0000000400027825 */ /* 0x008fe200078e0202 */
[----:B------:R-:W-:-:S04]  /*1abb0*/  ULDC.64 UR8, c[0x0][0xa10] ;  /* 0x0002840000087ab9 */ /* 0x000fc80000000a00 */
[----:B------:R-:W2:Y:S01]  /*1abc0*/  LDG.E R15, desc[UR56][R2.64] ;  /* 0x00000038020f7981 */ /* 0x000ea2000c1e1900 */
[----:B------:R-:W-:Y:S01]  /*1abd0*/  ISETP.NE.AND.EX P0, PT, RZ, UR5, PT, P0 ;  /* 0x00000005ff007c0c */ /* 0x000fe2000bf05300 */
[----:B------:R-:W-:Y:S01]  /*1abe0*/  IMAD.MOV.U32 R0, RZ, RZ, RZ ;  /* 0x000000ffff007224 */ /* 0x000fe200078e00ff */
[----:B------:R-:W-:-:S04]  /*1abf0*/  ISETP.NE.U32.AND P3, PT, RZ, UR10, PT ;  /* 0x0000000aff007c0c */ /* 0x000fc8000bf65070 */
[----:B------:R-:W-:Y:S01]  /*1ac00*/  ISETP.NE.AND.EX P3, PT, RZ, UR11, PT, P3 ;  /* 0x0000000bff007c0c */ /* 0x000fe2000bf65330 */
[----:B------:R-:W-:Y:S01]  /*1ac10*/  IMAD.MOV.U32 R12, RZ, RZ, RZ ;  /* 0x000000ffff0c7224 */ /* 0x000fe200078e00ff */
[----:B012---:R-:W-:Y:S01]  /*1ac20*/  SHF.R.S32.HI R4, RZ, 0x1f, R15 ;  /* 0x0000001fff047819 */ /* 0x007fe2000001140f */
[----:B------:R-:W-:-:S04]  /*1ac30*/  IMAD.SHL.U32 R14, R15, 0x4, RZ ;  /* 0x000000040f0e7824 */ /* 0x000fc800078e00ff */
[C---:B------:R-:W-:Y:S01]  /*1ac40*/  @P0 LEA R2, P1, R15.reuse, UR4, 0x2 ;  /* 0x000000040f020c11 */ /* 0x040fe2000f8210ff */
[----:B------:R-:W-:Y:S01]  /*1ac50*/  STL [R1+0x38], R15 ;  /* 0x0000380f01007387 */ /* 0x000fe20000100800 */
[C-C-:B------:R-:W-:Y:S02]  /*1ac60*/  SHF.L.U64.HI R13, R15.reuse, 0x2, R4.reuse ;  /* 0x000000020f0d7819 */ /* 0x140fe40000010204 */
[----:B------:R-:W-:Y:S01]  /*1ac70*/  @P0 LEA.HI.X R3, R15, UR5, R4, 0x2, P1 ;  /* 0x000000050f030c11 */ /* 0x000fe200088f1404 */
[----:B------:R-:W-:Y:S01]  /*1ac80*/  ULDC.64 UR4, c[0x0][0xa00] ;  /* 0x0002800000047ab9 */ /* 0x000fe20000000a00 */
[C---:B-1----:R-:W-:Y:S01]  /*1ac90*/  @P3 IADD3 R8, P1, R14.reuse, UR10, RZ ;  /* 0x0000000a0e083c10 */ /* 0x042fe2000ff3e0ff */
[----:B------:R0:W-:Y:S03]  /*1aca0*/  STL [R1+0x58], R4 ;  /* 0x0000580401007387 */ /* 0x0001e60000100800 */
[----:B------:R-:W-:Y:S01]  /*1acb0*/  @P3 IADD3.X R9, R13, UR11, RZ, P1, !PT ;  /* 0x0000000b0d093c10 */ /* 0x000fe20008ffe4ff */
[----:B------:R1:W5:Y:S01]  /*1acc0*/  @P0 LDG.E R0, desc[UR56][R2.64] ;  /* 0x0000003802000981 */ /* 0x000362000c1e1900 */
[----:B------:R-:W-:-:S02]  /*1acd0*/  IADD3 R6, P1, R14, UR6, RZ ;  /* 0x000000060e067c10 */ /* 0x000fc4000ff3e0ff */
[----:B------:R-:W-:Y:S02]  /*1ace0*/  CS2R R10, SRZ ;  /* 0x00000000000a7805 */ /* 0x000fe4000001ff00 */
[----:B------:R-:W-:Y:S01]  /*1acf0*/  ISETP.NE.U32.AND P2, PT, RZ, UR6, PT ;  /* 0x00000006ff007c0c */ /* 0x000fe2000bf45070 */
[----:B------:R-:W-:Y:S01]  /*1ad00*/  STL [R1+0x28], R14 ;  /* 0x0000280e01007387 */ /* 0x000fe20000100800 */
[----:B------:R-:W-:Y:S02]  /*1ad10*/  IADD3.X R7, R13, UR7, RZ, P1, !PT ;  /* 0x000000070d077c10 */ /* 0x000fe40008ffe4ff */
[----:B------:R-:W-:Y:S01]  /*1ad20*/  ISETP.NE.U32.AND P1, PT, RZ, UR4, PT ;  /* 0x00000004ff007c0c */ /* 0x000fe2000bf25070 */
[----:B------:R-:W-:Y:S01]  /*1ad30*/  STL [R1+0x3c], R13 ;  /* 0x00003c0d01007387 */ /* 0x000fe20000100800 */
[----:B------:R-:W-:Y:S02]  /*1ad40*/  ISETP.NE.AND.EX P2, PT, RZ, UR7, PT, P2 ;  /* 0x00000007ff007c0c */ /* 0x000fe4000bf45320 */
[----:B------:R-:W-:-:S02]  /*1ad50*/  ISETP.NE.AND.EX P1, PT, RZ, UR5, PT, P1 ;  /* 0x00000005ff007c0c */ /* 0x000fc4000bf25310 */
[----:B-1----:R-:W-:-:S04]  /*1ad60*/  IADD3 R2, P0, R14, UR4, RZ ;  /* 0x000000040e027c10 */ /* 0x002fc8000ff1e0ff */
[----:B------:R-:W-:Y:S01]  /*1ad70*/  IADD3.X R3, R13, UR5, RZ, P0, !PT ;  /* 0x000000050d037c10 */ /* 0x000fe200087fe4ff */
[----:B------:R-:W-:Y:S01]  /*1ad80*/  ULDC UR4, c[0x0][0x288] ;  /* 0x0000a20000047ab9 */ /* 0x000fe20000000800 */
[----:B0-----:R-:W-:-:S03]  /*1ad90*/  IADD3 R4, P0, R14, UR8, RZ ;  /* 0x000000080e047c10 */ /* 0x001fc6000ff1e0ff */
[----:B------:R-:W5:Y:S01]  /*1ada0*/  @P2 LDG.E R11, desc[UR56][R6.64] ;  /* 0x00000038060b2981 */ /* 0x000f62000c1e1900 */
[----:B------:R-:W-:Y:S02]  /*1adb0*/  IADD3.X R5, R13, UR9, RZ, P0, !PT ;  /* 0x000000090d057c10 */ /* 0x000fe400087fe4ff */
[----:B------:R-:W-:Y:S01]  /*1adc0*/  ISETP.NE.U32.AND P0, PT, RZ, UR8, PT ;  /* 0x00000008ff007c0c */ /* 0x000fe2000bf05070 */
[----:B------:R-:W2:Y:S03]  /*1add0*/  @P1 LDG.E R12, desc[UR56][R2.64] ;  /* 0x00000038020c1981 */ /* 0x000ea6000c1e1900 */
[----:B------:R-:W-:-:S13]  /*1ade0*/  ISETP.NE.AND.EX P0, PT, RZ, UR9, PT, P0 ;  /* 0x00000009ff007c0c */ /* 0x000fda000bf05300 */
[----:B------:R-:W5:Y:S04]  /*1adf0*/  @P0 LDG.E R10, desc[UR56][R4.64] ;  /* 0x00000038040a0981 */ /* 0x000f68000c1e1900 */
[----:B--2---:R0:W-:Y:S02]  /*1ae00*/  STL [R1+0x4c], R12 ;  /* 0x00004c0c01007387 */ /* 0x0041e40000100800 */
[----:B0-----:R-:W-:Y:S01]  /*1ae10*/  IMAD.U32 R12, RZ, RZ, UR4 ;  /* 0x00000004ff0c7e24 */ /* 0x001fe2000f8e00ff */
[----:B------:R-:W-:-:S05]  /*1ae20*/  ULDC.64 UR4, c[0x0][0x418] ;  /* 0x0001060000047ab9 */ /* 0x000fca0000000a00 */
[----:B------:R0:W2:Y:S01]  /*1ae30*/  @P3 LDG.E R12, desc[UR56][R8.64] ;  /* 0x00000038080c3981 */ /* 0x0000a2000c1e1900 */
[----:B------:R-:W-:-:S03]  /*1ae40*/  UISETP.NE.U32.AND UP0, UPT, UR4, URZ, UPT ;  /* 0x0000003f0400728c */ /* 0x000fc6000bf05070 */
[----:B------:R-:W-:Y:S01]  /*1ae50*/  ULDC UR4, c[0x0][0x424] ;  /* 0x0001090000047ab9 */ /* 0x000fe20000000800 */
[----:B------:R-:W-:-:S03]  /*1ae60*/  UISETP.NE.AND.EX UP0, UPT, UR5, URZ, UPT, UP0 ;  /* 0x0000003f0500728c */ /* 0x000fc6000bf05300 */
[----:B------:R-:W-:Y:S01]  /*1ae70*/  ULDC UR5, c[0x0][0x2f0] ;  /* 0x0000bc0000057ab9 */ /* 0x000fe20000000800 */
[----:B------:R-:W-:-:S04]  /*1ae80*/  USEL UR4, UR4, 0x1, UP0 ;  /* 0x0000000104047887 */ /* 0x000fc80008000000 */
[----:B------:R-:W-:-:S03]  /*1ae90*/  UIMAD UR4, UR4, UR5, URZ ;  /* 0x00000005040472a4 */ /* 0x000fc6000f8e023f */
[----:B------:R-:W-:Y:S02]  /*1aea0*/  ULDC UR5, c[0x0][0x348] ;  /* 0x0000d20000057ab9 */ /* 0x000fe40000000800 */
[----:B0-----:R-:W-:Y:S02]  /*1aeb0*/  IMAD.U32 R9, RZ, RZ, UR5 ;  /* 0x00000005ff097e24 */ /* 0x001fe4000f8e00ff */
[----:B------:R-:W-:Y:S01]  /*1aec0*/  IMAD.U32 R8, RZ, RZ, UR4 ;  /* 0x00000004ff087e24 */ /* 0x000fe2000f8e00ff */
[----:B--2---:R0:W-:Y:S01]  /*1aed0*/  STL [R1+0x5c], R12 ;  /* 0x00005c0c01007387 */ /* 0x0041e20000100800 */
[----:B------:R-:W-:Y:S05]  /*1aee0*/  @P3 BRA `(.L_x_643) ;  /* 0x0000000000143947 */ /* 0x000fea0003800000 */
[----:B------:R-:W-:Y:S05]  /*1aef0*/  @!P1 BRA `(.L_x_643) ;  /* 0x0000000000109947 */ /* 0x000fea0003800000 */
[----:B0-----:R-:W2:Y:S04]  /*1af00*/  LDG.E R12, desc[UR56][R2.64] ;  /* 0x00000038020c7981 */ /* 0x001ea8000c1e1900 */
[----:B------:R-:W2:Y:S02]  /*1af10*/  LDG.E R2, desc[UR56][R2.64+0x4] ;  /* 0x0000043802027981 */ /* 0x000ea4000c1e1900 */
[----:B--2---:R-:W-:-:S05]  /*1af20*/  IMAD.IADD R2, R2, 0x1, -R12 ;  /* 0x0000000102027824 */ /* 0x004fca00078e0a0c */
[----:B------:R1:W-:Y:S02]  /*1af30*/  STL [R1+0x5c], R2 ;  /* 0x00005c0201007387 */ /* 0x0003e40000100800 */
.L_x_643:
[----:B------:R-:W2:Y:S01]  /*1af40*/  LDL.LU R3, [R1+0x8] ;  /* 0x0000080001037983 */ /* 0x000ea20000300800 */
[----:B0-----:R-:W-:Y:S01]  /*1af50*/  IMAD.MOV.U32 R12, RZ, RZ, R15 ;  /* 0x000000ffff0c7224 */ /* 0x001fe200078e000f */
[----:B------:R-:W-:Y:S02]  /*1af60*/  ULDC.64 UR4, c[0x0][0xa20] ;  /* 0x0002880000047ab9 */ /* 0x000fe40000000a00 */
[----:B------:R-:W-:Y:S02]  /*1af70*/  ISETP.NE.U32.AND P1, PT, RZ, UR4, PT ;  /* 0x00000004ff007c0c */ /* 0x000fe4000bf25070 */
[----:B------:R0:W-:Y:S02]  /*1af80*/  STL [R1+0x18], R12 ;  /* 0x0000180c01007387 */ /* 0x0001e40000100800 */
[----:B------:R-:W-:Y:S02]  /*1af90*/  ISETP.NE.AND.EX P1, PT, RZ, UR5, PT, P1 ;  /* 0x00000005ff007c0c */ /* 0x000fe4000bf25310 */
[----:B--2---:R-:W-:-:S02]  /*1afa0*/  LOP3.LUT R17, R3, 0xff000000, RZ, 0xc0, !PT ;  /* 0xff00000003117812 */ /* 0x004fc400078ec0ff */
[C---:B-1----:R-:W-:Y:S02]  /*1afb0*/  LOP3.LUT R2, R3.reuse, 0xff0000, RZ, 0xc0, !PT ;  /* 0x00ff000003027812 */ /* 0x042fe400078ec0ff */
[----:B------:R-:W-:Y:S02]  /*1afc0*/  SHF.R.U32.HI R17, RZ, 0x8, R17 ;  /* 0x00000008ff117819 */ /* 0x000fe40000011611 */
[----:B------:R-:W-:Y:S02]  /*1afd0*/  LOP3.LUT R16, R3, 0xffff, RZ, 0xc0, !PT ;  /* 0x0000ffff03107812 */ /* 0x000fe400078ec0ff */
[----:B------:R-:W-:Y:S01]  /*1afe0*/  LEA.HI R17, R2, R17, RZ, 0x10 ;  /* 0x0000001102117211 */ /* 0x000fe200078f80ff */
[----:B-----5:R-:W-:-:S05]  /*1aff0*/  IMAD.IADD R2, R11, 0x1, R0 ;  /* 0x000000010b027824 */ /* 0x020fca00078e0200 */
[----:B------:R0:W-:Y:S01]  /*1b000*/  STL [R1+0x20], R2 ;  /* 0x0000200201007387 */ /* 0x0001e20000100800 */
[----:B------:R-:W-:Y:S05]  /*1b010*/  @!P1 BRA `(.L_x_644) ;  /* 0x0000000000109947 */ /* 0x000fea0003800000 */
[----:B0-----:R-:W-:-:S04]  /*1b020*/  IADD3 R2, P1, R14, UR4, RZ ;  /* 0x000000040e027c10 */ /* 0x001fc8000ff3e0ff */
[----:B------:R-:W-:-:S05]  /*1b030*/  IADD3.X R3, R13, UR5, RZ, P1, !PT ;  /* 0x000000050d037c10 */ /* 0x000fca0008ffe4ff */
[----:B------:R0:W5:Y:S01]  /*1b040*/  LDG.E R8, desc[UR56][R2.64] ;  /* 0x0000003802087981 */ /* 0x000162000c1e1900 */
[----:B------:R-:W-:Y:S05]  /*1b050*/  BRA `(.L_x_645) ;  /* 0x0000000000107947 */ /* 0x000fea0003800000 */
.L_x_644:
[----:B------:R-:W-:Y:S05]  /*1b060*/  @!P2 BRA `(.L_x_645) ;  /* 0x00000000000ca947 */ /* 0x000fea0003800000 */
[----:B------:R-:W2:Y:S04]  /*1b070*/  LDG.E R8, desc[UR56][R6.64] ;  /* 0x0000003806087981 */ /* 0x000ea8000c1e1900 */
[----:B------:R-:W2:Y:S02]  /*1b080*/  LDG.E R6, desc[UR56][R6.64+0x4] ;  /* 0x0000043806067981 */ /* 0x000ea4000c1e1900 */
[----:B--2---:R-:W-:-:S07]  /*1b090*/  IMAD.IADD R8, R6, 0x1, -R8 ;  /* 0x0000000106087824 */ /* 0x004fce00078e0a08 */
.L_x_645:
[----:B-----5:R-:W-:Y:S01]  /*1b0a0*/  IMAD.IADD R6, R8, 0x1, -R0 ;  /* 0x0000000108067824 */ /* 0x020fe200078e0a00 */
[----:B0-----:R-:W2:Y:S04]  /*1b0b0*/  LDL.LU R3, [R1+0x10] ;  /* 0x0000100001037983 */ /* 0x001ea80000300800 */
[----:B------:R-:W3:Y:S04]  /*1b0c0*/  @P0 LDG.E R0, desc[UR56][R4.64] ;  /* 0x0000003804000981 */ /* 0x000ee8000c1e1900 */
[----:B------:R-:W3:Y:S01]  /*1b0d0*/  @P0 LDG.E R4, desc[UR56][R4.64+0x4] ;  /* 0x0000043804040981 */ /* 0x000ee2000c1e1900 */
[----:B------:R-:W-:Y:S01]  /*1b0e0*/  LOP3.LUT R13, R17, 0xff, RZ, 0xc0, !PT ;  /* 0x000000ff110d7812 */ /* 0x000fe200078ec0ff */
[----:B------:R-:W-:Y:S01]  /*1b0f0*/  BSSY B0, `(.L_x_646) ;  /* 0x000002d000007945 */ /* 0x000fe20003800000 */
[----:B------:R-:W-:-:S03]  /*1b100*/  SHF.R.U32.HI R17, RZ, 0x10, R17 ;  /* 0x00000010ff117819 */ /* 0x000fc60000011611 */
[----:B------:R0:W-:Y:S01]  /*1b110*/  STL [R1+0x60], R13 ;  /* 0x0000600d01007387 */ /* 0x0001e20000100800 */
        /* <DEDUP_REMOVED lines=10> */
[----:B------:R0:W-:Y:S04]  /*1b1c0*/  STL [R1+0x10], R3 ;  /* 0x0000100301007387 */ /* 0x0001e80000100800 */
[----:B------:R0:W-:Y:S01]  /*1b1d0*/  STL [R1+0x40], R11 ;  /* 0x0000400b01007387 */ /* 0x0001e20000100800 */
[----:B------:R-:W-:Y:S05]  /*1b1e0*/  @!P1 BRA `(.L_x_647) ;  /* 0x0000000000749947 */ /* 0x000fea0003800000 */
[----:B------:R-:W-:Y:S01]  /*1b1f0*/  ISETP.NE.AND P1, PT, R17, RZ, PT ;  /* 0x000000ff1100720c */ /* 0x000fe20003f25270 */
[----:B------:R-:W-:-:S03]  /*1b200*/  ULDC UR4, c[0x0][0x9f0] ;  /* 0x00027c0000047ab9 */ /* 0x000fc60000000800 */
[----:B------:R-:W-:-:S04]  /*1b210*/  SEL R2, R17, UR4, P1 ;  /* 0x0000000411027c07 */ /* 0x000fc80008800000 */
[----:B0-----:R-:W-:-:S04]  /*1b220*/  IABS R3, R2 ;  /* 0x0000000200037213 */ /* 0x001fc80000000000 */
[----:B------:R-:W0:Y:S08]  /*1b230*/  I2F.RP R4, R3 ;  /* 0x0000000300047306 */ /* 0x000e300000209400 */
[----:B0-----:R-:W0:Y:S02]  /*1b240*/  MUFU.RCP R4, R4 ;  /* 0x0000000400047308 */ /* 0x001e240000001000 */
[----:B0-----:R-:W-:-:S06]  /*1b250*/  VIADD R4, R4, 0xffffffe ;  /* 0x0ffffffe04047836 */ /* 0x001fcc0000000000 */
[----:B------:R0:W1:Y:S02]  /*1b260*/  F2I.FTZ.U32.TRUNC.NTZ R5, R4 ;  /* 0x0000000400057305 */ /* 0x000064000021f000 */
[----:B0-----:R-:W-:Y:S02]  /*1b270*/  IMAD.MOV.U32 R4, RZ, RZ, RZ ;  /* 0x000000ffff047224 */ /* 0x001fe400078e00ff */
[----:B-1----:R-:W-:-:S04]  /*1b280*/  IMAD.MOV R0, RZ, RZ, -R5 ;  /* 0x000000ffff007224 */ /* 0x002fc800078e0a05 */
[----:B------:R-:W-:-:S04]  /*1b290*/  IMAD R0, R0, R3, RZ ;  /* 0x0000000300007224 */ /* 0x000fc800078e02ff */
[----:B------:R-:W-:Y:S01]  /*1b2a0*/  IMAD.HI.U32 R8, R5, R0, R4 ;  /* 0x0000000005087227 */ /* 0x000fe200078e0004 */
[----:B------:R-:W-:Y:S02]  /*1b2b0*/  IABS R0, R2 ;  /* 0x0000000200007213 */ /* 0x000fe40000000000 */
[----:B------:R-:W-:-:S03]  /*1b2c0*/  IADD3 R5, R2, -0x1, R11 ;  /* 0xffffffff02057810 */ /* 0x000fc60007ffe00b */
[----:B------:R-:W-:Y:S01]  /*1b2d0*/  IMAD.MOV R0, RZ, RZ, -R0 ;  /* 0x000000ffff007224 */ /* 0x000fe200078e0a00 */
[----:B------:R-:W-:Y:S02]  /*1b2e0*/  IABS R4, R5 ;  /* 0x0000000500047213 */ /* 0x000fe40000000000 */
[----:B------:R-:W-:Y:S01]  /*1b2f0*/  LOP3.LUT R5, R5, R2, RZ, 0x3c, !PT ;  /* 0x0000000205057212 */ /* 0x000fe200078e3cff */
[----:B------:R-:W-:Y:S02]  /*1b300*/  IMAD.MOV.U32 R7, RZ, RZ, R0 ;  /* 0x000000ffff077224 */ /* 0x000fe400078e0000 */
[----:B------:R-:W-:-:S04]  /*1b310*/  IMAD.HI.U32 R0, R8, R4, RZ ;  /* 0x0000000408007227 */ /* 0x000fc800078e00ff */
[----:B------:R-:W-:-:S05]  /*1b320*/  IMAD R4, R0, R7, R4 ;  /* 0x0000000700047224 */ /* 0x000fca00078e0204 */
[----:B------:R-:W-:-:S13]  /*1b330*/  ISETP.GT.U32.AND P1, PT, R3, R4, PT ;  /* 0x000000040300720c */ /* 0x000fda0003f24070 */
[----:B------:R-:W-:Y:S02]  /*1b340*/  @!P1 IMAD.IADD R4, R4, 0x1, -R3 ;  /* 0x0000000104049824 */ /* 0x000fe400078e0a03 */
[----:B------:R-:W-:-:S03]  /*1b350*/  @!P1 VIADD R0, R0, 0x1 ;  /* 0x0000000100009836 */ /* 0x000fc60000000000 */
[----:B------:R-:W-:-:S13]  /*1b360*/  ISETP.GE.U32.AND P1, PT, R4, R3, PT ;  /* 0x000000030400720c */ /* 0x000fda0003f26070 */
[----:B------:R-:W-:Y:S01]  /*1b370*/  @P1 VIADD R0, R0, 0x1 ;  /* 0x0000000100001836 */ /* 0x000fe20000000000 */
[----:B------:R-:W-:-:S13]  /*1b380*/  ISETP.GE.AND P1, PT, R5, RZ, PT ;  /* 0x000000ff0500720c */ /* 0x000fda0003f26270 */
[----:B------:R-:W-:Y:S01]  /*1b390*/  @!P1 IMAD.MOV R0, RZ, RZ, -R0 ;  /* 0x000000ffff009224 */ /* 0x000fe200078e0a00 */
[----:B------:R-:W-:-:S13]  /*1b3a0*/  ISETP.NE.AND P1, PT, R2, RZ, PT ;  /* 0x000000ff0200720c */ /* 0x000fda0003f25270 */
[----:B------:R-:W-:-:S07]  /*1b3b0*/  @!P1 LOP3.LUT R0, RZ, R2, RZ, 0x33, !PT ;  /* 0x00000002ff009212 */ /* 0x000fce00078e33ff */
.L_x_647:
[----:B------:R-:W-:Y:S05]  /*1b3c0*/  BSYNC B0 ;  /* 0x0000000000007941 */ /* 0x000fea0003800000 */
.L_x_646:
[----:B------:R-:W-:Y:S01]  /*1b3d0*/  IMAD R2, R13, R0, RZ ;  /* 0x000000000d027224 */ /* 0x000fe200078e02ff */
[----:B------:R-:W-:Y:S01]  /*1b3e0*/  BSSY B0, `(.L_x_648) ;  /* 0x0000142000007945 */ /* 0x000fe20003800000 */
[----:B------:R-:W-:-:S03]  /*1b3f0*/  PLOP3.LUT P5, PT, PT, PT, PT, 0x80, 0x0 ;  /* 0x000000000000781c */ /* 0x000fc60003faf070 */
[C---:B------:R-:W-:Y:S01]  /*1b400*/  VIADDMNMX R0, R2.reuse, R0, R11, PT ;  /* 0x0000000002007246 */ /* 0x040fe2000380010b */
[----:B------:R-:W-:-:S04]  /*1b410*/  IMAD R2, R2, 0x80, -R6 ;  /* 0x0000008002027824 */ /* 0x000fc800078e0a06 */
[----:B------:R-:W-:Y:S01]  /*1b420*/  IMAD R6, R0, 0x80, -R6 ;  /* 0x0000008000067824 */ /* 0x000fe200078e0a06 */
[----:B------:R-:W-:-:S04]  /*1b430*/  VIMNMX R2, RZ, R2, !PT ;  /* 0x00000002ff027248 */ /* 0x000fc80007fe0100 */
[----:B------:R-:W-:-:S04]  /*1b440*/  VIMNMX R9, R6, R9, PT ;  /* 0x0000000906097248 */ /* 0x000fc80003fe0100 */
[----:B------:R-:W-:-:S13]  /*1b450*/  ISETP.GT.AND P1, PT, R9, R2, PT ;  /* 0x000000020900720c */ /* 0x000fda0003f24270 */
[----:B------:R-:W-:Y:S01]  /*1b460*/  @P1 VIADD R0, R9, 0x7f ;  /* 0x0000007f09001836 */ /* 0x000fe20000000000 */
[----:B------:R-:W-:-:S04]  /*1b470*/  SHF.R.U32.HI R9, RZ, 0x7, R2 ;  /* 0x00000007ff097819 */ /* 0x000fc80000011602 */
[----:B------:R-:W-:Y:S01]  /*1b480*/  @P1 SHF.R.S32.HI R2, RZ, 0x1f, R0 ;  /* 0x0000001fff021819 */ /* 0x000fe20000011400 */
[----:B------:R-:W-:-:S03]  /*1b490*/  IMAD.MOV.U32 R6, RZ, RZ, R9 ;  /* 0x000000ffff067224 */ /* 0x000fc600078e0009 */
[----:B------:R-:W-:-:S04]  /*1b4a0*/  @P1 LEA.HI R0, R2, R0, RZ, 0x7 ;  /* 0x0000000002001211 */ /* 0x000fc800078f38ff */
[----:B------:R-:W-:-:S04]  /*1b4b0*/  @P1 SHF.R.S32.HI R6, RZ, 0x7, R0 ;  /* 0x00000007ff061819 */ /* 0x000fc80000011400 */
[----:B------:R-:W-:-:S13]  /*1b4c0*/  ISETP.GT.AND P1, PT, R6, R9, PT ;  /* 0x000000090600720c */ /* 0x000fda0003f24270 */
[----:B------:R-:W-:Y:S05]  /*1b4d0*/  @!P1 BRA `(.L_x_649) ;  /* 0x0000001000c89947 */ /* 0x000fea0003800000 */
[----:B------:R-:W-:Y:S01]  /*1b4e0*/  UMOV UR4, 0xffffffff ;  /* 0xffffffff00047882 */ /* 0x000fe20000000000 */
[----:B------:R-:W-:Y:S02]  /*1b4f0*/  SEL R0, R12, RZ, !P0 ;  /* 0x000000ff0c007207 */ /* 0x000fe40004000000 */
[----:B------:R-:W-:Y:S05]  /*1b500*/  BRA.DIV UR4, `(.L_x_650) ;  /* 0x0000006e04c07947 */ /* 0x000fea000b800000 */
[----:B------:R-:W1:Y:S02]  /*1b510*/  S2R R2, SR_TID.X ;  /* 0x0000000000027919 */ /* 0x000e640000002100 */
[----:B-1----:R-:W-:-:S04]  /*1b520*/  SHF.R.U32.HI R2, RZ, 0x5, R2 ;  /* 0x00000005ff027819 */ /* 0x002fc80000011602 */
[----:B------:R-:W-:-:S05]  /*1b530*/  LOP3.LUT R2, R2, 0x3, RZ, 0xc0, !PT ;  /* 0x0000000302027812 */ /* 0x000fca00078ec0ff */
[----:B------:R1:W2:Y:S02]  /*1b540*/  SHFL.IDX PT, R14, R2, RZ, 0x1f ;  /* 0x00001fff020e7589 */ /* 0x0002a400000e0000 */
.L_x_819:
[----:B--2---:R-:W-:Y:S02]  /*1b550*/  ISETP.NE.AND P0, PT, R14, RZ, PT ;  /* 0x000000ff0e00720c */ /* 0x004fe40003f05270 */
[----:B------:R-:W-:-:S11]  /*1b560*/  PLOP3.LUT P2, PT, PT, PT, PT, 0x8, 0x0 ;  /* 0x000000000000781c */ /* 0x000fd60003f4e170 */
[----:B------:R-:W-:Y:S05]  /*1b570*/  @P0 BRA `(.L_x_651) ;  /* 0x00000000000c0947 */ /* 0x000fea0003800000 */
[----:B------:R-:W-:-:S03]  /*1b580*/  UMOV UR4, 0xffffffff ;  /* 0xffffffff00047882 */ /* 0x000fc60000000000 */
[----:B------:R-:W-:Y:S05]  /*1b590*/  BRA.DIV UR4, `(.L_x_652) ;  /* 0x0000006e04d07947 */ /* 0x000fea000b800000 */
[----:B------:R-:W-:-:S13]  /*1b5a0*/  ELECT P2, URZ, PT ;  /* 0x00000000003f782f */ /* 0x000fda0003840000 */
.L_x_651:
[----:B-1----:R-:W2:Y:S01]  /*1b5b0*/  LDL R2, [R1+0x64] ;  /* 0x0000640001027983 */ /* 0x002ea20000100800 */
[----:B------:R-:W-:Y:S01]  /*1b5c0*/  BSSY B1, `(.L_x_653) ;  /* 0x0000008000017945 */ /* 0x000fe20003800000 */
[----:B--2---:R-:W-:-:S05]  /*1b5d0*/  VIADD R2, R2, 0x1 ;  /* 0x0000000102027836 */ /* 0x004fca0000000000 */
[----:B0-----:R-:W-:-:S04]  /*1b5e0*/  LEA.HI R3, R2, R2, RZ, 0x1 ;  /* 0x0000000202037211 */ /* 0x001fc800078f08ff */
[----:B------:R-:W-:-:S05]  /*1b5f0*/  LOP3.LUT R3, R3, 0xfffffffe, RZ, 0xc0, !PT ;  /* 0xfffffffe03037812 */ /* 0x000fca00078ec0ff */
[----:B------:R-:W-:-:S05]  /*1b600*/  IMAD.IADD R2, R2, 0x1, -R3 ;  /* 0x0000000102027824 */ /* 0x000fca00078e0a03 */
[----:B------:R-:W-:-:S04]  /*1b610*/  SHF.L.U32 R2, R2, 0x1f, RZ ;  /* 0x0000001f02027819 */ /* 0x000fc800000006ff */
[----:B------:R-:W0:Y:S02]  /*1b620*/  SYNCS.PHASECHK.TRANS64.TRYWAIT P0, [R18+URZ+0x34820], R2 ;  /* 0x03482002120075a7 */ /* 0x000e24000800017f */
[----:B0-----:R-:W-:Y:S05]  /*1b630*/  @!P0 BRA `(.L_x_654) ;  /* 0x0000006c00cc8947 */ /* 0x001fea0003800000 */
.L_x_822:
[----:B------:R-:W-:Y:S05]  /*1b640*/  BSYNC B1 ;  /* 0x0000000000017941 */ /* 0x000fea0003800000 */
.L_x_653:
[----:B------:R-:W-:Y:S04]  /*1b650*/  BSSY B1, `(.L_x_655) ;  /* 0x0000082000017945 */ /* 0x000fe80003800000 */
[----:B------:R-:W-:Y:S05]  /*1b660*/  @!P2 BRA `(.L_x_656) ;  /* 0x000000080000a947 */ /* 0x000fea0003800000 */
[----:B------:R-:W2:Y:S04]  /*1b670*/  LDL R5, [R1+0x14] ;  /* 0x0000140001057983 */ /* 0x000ea80000100800 */
[----:B------:R-:W3:Y:S01]  /*1b680*/  LDL R4, [R1+0x24] ;  /* 0x0000240001047983 */ /* 0x000ee20000100800 */
[----:B------:R-:W-:Y:S01]  /*1b690*/  BSSY B2, `(.L_x_657) ;  /* 0x0000008000027945 */ /* 0x000fe20003800000 */
[----:B------:R-:W1:Y:S02]  /*1b6a0*/  S2R R3, SR_TID.X ;  /* 0x0000000000037919 */ /* 0x000e640000002100 */
[----:B-1----:R-:W-:-:S04]  /*1b6b0*/  LOP3.LUT R3, R3, 0x7f, RZ, 0xc0, !PT ;  /* 0x0000007f03037812 */ /* 0x002fc800078ec0ff */
[----:B------:R-:W-:Y:S01]  /*1b6c0*/  ISETP.NE.AND P4, PT, R3, RZ, PT ;  /* 0x000000ff0300720c */ /* 0x000fe20003f85270 */
[----:B--2---:R-:W-:Y:S01]  /*1b6d0*/  IMAD R5, R5, 0x8, R18 ;  /* 0x0000000805057824 */ /* 0x004fe200078e0212 */
[----:B---3--:R-:W-:-:S04]  /*1b6e0*/  SHF.L.U32 R8, R4, 0x1f, RZ ;  /* 0x0000001f04087819 */ /* 0x008fc800000006ff */
[----:B------:R-:W1:Y:S02]  /*1b6f0*/  SYNCS.PHASECHK.TRANS64.TRYWAIT P0, [R5+URZ+0x348a0], R8 ;  /* 0x0348a008050075a7 */ /* 0x000e64000800017f */
[----:B-1----:R-:W-:Y:S05]  /*1b700*/  @!P0 BRA `(.L_x_658) ;  /* 0x0000006c00ac8947 */ /* 0x002fea0003800000 */
.L_x_823:
[----:B------:R-:W-:Y:S05]  /*1b710*/  BSYNC B2 ;  /* 0x0000000000027941 */ /* 0x000fea0003800000 */
.L_x_657:
[----:B------:R-:W-:Y:S04]  /*1b720*/  BSSY B2, `(.L_x_659) ;  /* 0x0000008000027945 */ /* 0x000fe80003800000 */
[----:B------:R-:W-:Y:S05]  /*1b730*/  @P4 BRA `(.L_x_660) ;  /* 0x0000000000184947 */ /* 0x000fea0003800000 */
[----:B0-----:R-:W2:Y:S02]  /*1b740*/  LDL R2, [R1+0x10] ;  /* 0x0000100001027983 */ /* 0x001ea40000100800 */
[----:B--2---:R-:W-:Y:S01]  /*1b750*/  LOP3.LUT P0, RZ, R2, 0x1, RZ, 0xc0, !PT ;  /* 0x0000000102ff7812 */ /* 0x004fe2000780c0ff */
[----:B------:R-:W-:-:S04]  /*1b760*/  IMAD.MOV.U32 R2, RZ, RZ, 0xc000 ;  /* 0x0000c000ff027424 */ /* 0x000fc800078e00ff */
[----:B------:R2:W-:Y:S08]  /*1b770*/  SYNCS.ARRIVE.TRANS64 RZ, [R5+URZ+0x34890], R2 ;  /* 0x0348900205ff79a7 */ /* 0x0005f0000800003f */
[----:B------:R-:W-:Y:S05]  /*1b780*/  @!P0 BRA `(.L_x_660) ;  /* 0x0000000000048947 */ /* 0x000fea0003800000 */
[----:B------:R-:W-:Y:S01]  /*1b790*/  BPT.TRAP 0x1 ;  /* 0x000000040000795c */ /* 0x000fe20000300000 */
.L_x_660:
[----:B------:R-:W-:Y:S05]  /*1b7a0*/  BSYNC B2 ;  /* 0x0000000000027941 */ /* 0x000fea0003800000 */
.L_x_659:
[----:B0-2---:R-:W2:Y:S01]  /*1b7b0*/  LDL R2, [R1+0x14] ;  /* 0x0000140001027983 */ /* 0x005ea20000100800 */
[----:B------:R-:W-:Y:S01]  /*1b7c0*/  IMAD.MOV.U32 R11, RZ, RZ, RZ ;  /* 0x000000ffff0b7224 */ /* 0x000fe200078e00ff */
[----:B------:R-:W-:Y:S01]  /*1b7d0*/  UIADD3 UR4, UP0, UR36, 0x570, URZ ;  /* 0x0000057024047890 */ /* 0x000fe2000ff1e03f */
[----:B------:R-:W-:Y:S01]  /*1b7e0*/  IMAD R3, R6, 0x80, R10 ;  /* 0x0000008006037824 */ /* 0x000fe200078e020a */
[----:B------:R-:W-:Y:S01]  /*1b7f0*/  PLOP3.LUT P0, PT, PT, PT, PT, 0x80, 0x0 ;  /* 0x000000000000781c */ /* 0x000fe20003f0f070 */
[----:B------:R-:W-:Y:S01]  /*1b800*/  UMOV UR6, 0x0 ;  /* 0x0000000000067882 */ /* 0x000fe20000000000 */
[----:B------:R-:W-:Y:S01]  /*1b810*/  R2UR UR10, R11 ;  /* 0x000000000b0a72ca */ /* 0x000fe200000e0000 */
[----:B------:R-:W-:Y:S01]  /*1b820*/  VIADD R3, R3, 0xffffff80 ;  /* 0xffffff8003037836 */ /* 0x000fe20000000000 */
[----:B------:R-:W-:Y:S01]  /*1b830*/  UMOV UR7, 0x12f00000 ;  /* 0x12f0000000077882 */ /* 0x000fe20000000000 */
[----:B------:R-:W-:Y:S01]  /*1b840*/  UIADD3.X UR5, URZ, UR37, URZ, UP0, !UPT ;  /* 0x000000253f057290 */ /* 0x000fe200087fe43f */
[----:B--2---:R-:W-:-:S02]  /*1b850*/  IMAD R7, R2, 0xc000, R18 ;  /* 0x0000c00002077824 */ /* 0x004fc400078e0212 */
[----:B------:R-:W-:Y:S02]  /*1b860*/  VIADD R2, R5, 0x34890 ;  /* 0x0003489005027836 */ /* 0x000fe40000000000 */
[----:B------:R-:W-:-:S07]  /*1b870*/  VIADD R4, R7, 0x1c400 ;  /* 0x0001c40007047836 */ /* 0x000fce0000000000 */
.L_x_661:
        /* <DEDUP_REMOVED lines=16> */
.L_x_662:
        /* <DEDUP_REMOVED lines=10> */
[----:B------:R-:W-:Y:S01]  /*1ba20*/  VIADD R4, R7, 0x24400 ;  /* 0x0002440007047836 */ /* 0x000fe20000000000 */
[----:B------:R-:W-:Y:S01]  /*1ba30*/  PLOP3.LUT P0, PT, PT, PT, PT, 0x80, 0x0 ;  /* 0x000000000000781c */ /* 0x000fe20003f0f070 */
[----:B------:R-:W-:Y:S01]  /*1ba40*/  UMOV UR6, 0x0 ;  /* 0x0000000000067882 */ /* 0x000fe20000000000 */
[----:B------:R-:W-:Y:S01]  /*1ba50*/  UMOV UR7, 0x12f00000 ;  /* 0x12f0000000077882 */ /* 0x000fe20000000000 */
[----:B------:R-:W-:-:S10]  /*1ba60*/  UMOV UR10, 0x80 ;  /* 0x00000080000a7882 */ /* 0x000fd40000000000 */
.L_x_663:
        /* <DEDUP_REMOVED lines=10> */
[----:B------:R-:W0:Y:S01]  /*1bb10*/  SYNCS.PHASECHK.TRANS64.TRYWAIT P0, [R5+URZ+0x348c0], R8 ;  /* 0x0348c008050075a7 */ /* 0x000e22000800017f */
[----:B------:R-:W-:Y:S04]  /*1bb20*/  BSSY B2, `(.L_x_664) ;  /* 0x0000002000027945 */ /* 0x000fe80003800000 */
[----:B0-----:R-:W-:Y:S05]  /*1bb30*/  @!P0 BRA `(.L_x_665) ;  /* 0x0000006800b48947 */ /* 0x001fea0003800000 */
.L_x_824:
[----:B------:R-:W-:Y:S05]  /*1bb40*/  BSYNC B2 ;  /* 0x0000000000027941 */ /* 0x000fea0003800000 */
.L_x_664:
[----:B------:R-:W-:Y:S01]  /*1bb50*/  BSSY B2, `(.L_x_666) ;  /* 0x000000a000027945 */ /* 0x000fe20003800000 */
[----:B------:R-:W-:Y:S02]  /*1bb60*/  IMAD.MOV.U32 R12, RZ, RZ, 0x0 ;  /* 0x00000000ff0c7424 */ /* 0x000fe400078e00ff */
[----:B------:R-:W-:Y:S01]  /*1bb70*/  IMAD.MOV.U32 R13, RZ, RZ, 0x12f00000 ;  /* 0x12f00000ff0d7424 */ /* 0x000fe200078e00ff */
[----:B------:R-:W-:Y:S06]  /*1bb80*/  @P4 BRA `(.L_x_667) ;  /* 0x0000000000184947 */ /* 0x000fec0003800000 */
[----:B------:R-:W2:Y:S02]  /*1bb90*/  LDL R2, [R1+0x10] ;  /* 0x0000100001027983 */ /* 0x000ea40000100800 */
[----:B--2---:R-:W-:Y:S01]  /*1bba0*/  LOP3.LUT P0, RZ, R2, 0x1, RZ, 0xc0, !PT ;  /* 0x0000000102ff7812 */ /* 0x004fe2000780c0ff */
[----:B------:R-:W-:-:S04]  /*1bbb0*/  IMAD.MOV.U32 R2, RZ, RZ, 0x8000 ;  /* 0x00008000ff027424 */ /* 0x000fc800078e00ff */
[----:B------:R2:W-:Y:S08]  /*1bbc0*/  SYNCS.ARRIVE.TRANS64 RZ, [R5+URZ+0x348b0], R2 ;  /* 0x0348b00205ff79a7 */ /* 0x0005f0000800003f */
[----:B------:R-:W-:Y:S05]  /*1bbd0*/  @!P0 BRA `(.L_x_667) ;  /* 0x0000000000048947 */ /* 0x000fea0003800000 */
[----:B------:R-:W-:Y:S01]  /*1bbe0*/  BPT.TRAP 0x1 ;  /* 0x000000040000795c */ /* 0x000fe20000300000 */
.L_x_667:
[----:B------:R-:W-:Y:S05]  /*1bbf0*/  BSYNC B2 ;  /* 0x0000000000027941 */ /* 0x000fea0003800000 */
.L_x_666:
[----:B--2---:R-:W2:Y:S01]  /*1bc00*/  LDL R2, [R1+0x14] ;  /* 0x0000140001027983 */ /* 0x004ea20000100800 */
[----:B------:R-:W-:Y:S01]  /*1bc10*/  R2UR UR10, R11 ;  /* 0x000000000b0a72ca */ /* 0x000fe200000e0000 */
[----:B------:R-:W-:Y:S01]  /*1bc20*/  VIADD R4, R18, 0x400 ;  /* 0x0000040012047836 */ /* 0x000fe20000000000 */
[----:B------:R-:W-:Y:S01]  /*1bc30*/  R2UR UR6, R12 ;  /* 0x000000000c0672ca */ /* 0x000fe200000e0000 */
[----:B------:R-:W-:Y:S01]  /*1bc40*/  UIADD3 UR4, UP0, UR36, 0x670, URZ ;  /* 0x0000067024047890 */ /* 0x000fe2000ff1e03f */
[----:B------:R-:W-:Y:S01]  /*1bc50*/  R2UR UR7, R13 ;  /* 0x000000000d0772ca */ /* 0x000fe200000e0000 */
[----:B01----:R-:W-:Y:S01]  /*1bc60*/  VIADD R5, R5, 0x348b0 ;  /* 0x000348b005057836 */ /* 0x003fe20000000000 */
[----:B------:R-:W-:Y:S01]  /*1bc70*/  PLOP3.LUT P0, PT, PT, PT, PT, 0x80, 0x0 ;  /* 0x000000000000781c */ /* 0x000fe20003f0f070 */
[----:B------:R-:W-:Y:S01]  /*1bc80*/  UIADD3.X UR5, URZ, UR37, URZ, UP0, !UPT ;  /* 0x000000253f057290 */ /* 0x000fe200087fe43f */
[----:B--2---:R-:W-:-:S11]  /*1bc90*/  IMAD R2, R2, 0x8000, R4 ;  /* 0x0000800002027824 */ /* 0x004fd600078e0204 */
.L_x_668:
        /* <DEDUP_REMOVED lines=10> */
[----:B------:R-:W2:Y:S01]  /*1bd40*/  LDL R7, [R1+0x14] ;  /* 0x0000140001077983 */ /* 0x000ea20000100800 */
[----:B------:R-:W-:Y:S01]  /*1bd50*/  IMAD.MOV.U32 R2, RZ, RZ, 0x6000 ;  /* 0x00006000ff027424 */ /* 0x000fe200078e00ff */
[----:B------:R-:W-:Y:S02]  /*1bd60*/  R2UR UR10, R14 ;  /* 0x000000000e0a72ca */ /* 0x000fe400000e0000 */
[----:B------:R-:W-:Y:S02]  /*1bd70*/  R2UR UR6, R12 ;  /* 0x000000000c0672ca */ /* 0x000fe400000e0000 */
[----:B------:R-:W-:Y:S02]  /*1bd80*/  R2UR UR7, R13 ;  /* 0x000000000d0772ca */ /* 0x000fe400000e0000 */
[----:B------:R-:W-:Y:S01]  /*1bd90*/  PLOP3.LUT P0, PT, PT, PT, PT, 0x80, 0x0 ;  /* 0x000000000000781c */ /* 0x000fe20003f0f070 */
[----:B--2---:R-:W-:-:S04]  /*1bda0*/  IMAD R2, R7, R2, 0x2000 ;  /* 0x0000200007027424 */ /* 0x004fc800078e0202 */
[----:B------:R-:W-:-:S04]  /*1bdb0*/  IMAD R2, R7, -0x2000, R2 ;  /* 0xffffe00007027824 */ /* 0x000fc800078e0202 */
[----:B------:R-:W-:-:S07]  /*1bdc0*/  IMAD R2, R2, 0x2, R4 ;  /* 0x0000000202027824 */ /* 0x000fce00078e0204 */
.L_x_669:
        /* <DEDUP_REMOVED lines=10> */
.L_x_656:
[----:B------:R-:W-:Y:S05]  /*1be70*/  BSYNC B1 ;  /* 0x0000000000017941 */ /* 0x000fea0003800000 */
.L_x_655:
[----:B------:R-:W0:Y:S04]  /*1be80*/  LDL.LU R7, [R1+0x14] ;  /* 0x0000140001077983 */ /* 0x000e280000300800 */
[----:B------:R-:W2:Y:S01]  /*1be90*/  LDL.LU R4, [R1+0x24] ;  /* 0x0000240001047983 */ /* 0x000ea20000300800 */
[----:B------:R-:W-:Y:S01]  /*1bea0*/  PLOP3.LUT P5, PT, PT, PT, PT, 0x8, 0x0 ;  /* 0x000000000000781c */ /* 0x000fe20003fae170 */
[----:B0-----:R-:W-:Y:S02]  /*1beb0*/  VIADD R2, R7, 0x1 ;  /* 0x0000000107027836 */ /* 0x001fe40000000000 */
[----:B------:R-:W-:-:S03]  /*1bec0*/  VIADD R7, R6, 0xfffffffe ;  /* 0xfffffffe06077836 */ /* 0x000fc60000000000 */
[----:B------:R-:W-:-:S04]  /*1bed0*/  ISETP.NE.AND P0, PT, R2, 0x2, PT ;  /* 0x000000020200780c */ /* 0x000fc80003f05270 */
[----:B------:R-:W-:Y:S02]  /*1bee0*/  SEL R3, RZ, 0x1, P0 ;  /* 0x00000001ff037807 */ /* 0x000fe40000000000 */
[----:B------:R-:W-:Y:S02]  /*1bef0*/  SEL R2, R2, RZ, P0 ;  /* 0x000000ff02027207 */ /* 0x000fe40000000000 */
[----:B--2---:R-:W-:Y:S02]  /*1bf00*/  LOP3.LUT R4, R4, R3, RZ, 0x3c, !PT ;  /* 0x0000000304047212 */ /* 0x004fe400078e3cff */
[----:B------:R-:W-:-:S03]  /*1bf10*/  ISETP.GE.AND P0, PT, R7, R9, PT ;  /* 0x000000090700720c */ /* 0x000fc60003f06270 */
[----:B------:R1:W-:Y:S04]  /*1bf20*/  STL [R1+0x24], R4 ;  /* 0x0000240401007387 */ /* 0x0003e80000100800 */
[----:B------:R1:W-:Y:S06]  /*1bf30*/  STL [R1+0x14], R2 ;  /* 0x0000140201007387 */ /* 0x0003ec0000100800 */
[----:B------:R-:W-:Y:S05]  /*1bf40*/  @!P0 BRA `(.L_x_649) ;  /* 0x00000008002c8947 */ /* 0x000fea0003800000 */
.L_x_685:
[----:B------:R-:W-:Y:S05]  /*1bf50*/  YIELD ;  /* 0x0000000000007946 */ /* 0x000fea0003800000 */
[----:B------:R-:W-:Y:S04]  /*1bf60*/  BSSY B1, `(.L_x_670) ;  /* 0x000007d000017945 */ /* 0x000fe80003800000 */
[----:B--2---:R-:W-:Y:S05]  /*1bf70*/  @!P2 BRA `(.L_x_671) ;  /* 0x0000000400eca947 */ /* 0x004fea0003800000 */
[----:B------:R-:W2:Y:S04]  /*1bf80*/  LDL R3, [R1+0x14] ;  /* 0x0000140001037983 */ /* 0x000ea80000100800 */
[----:B-1----:R-:W3:Y:S01]  /*1bf90*/  LDL R2, [R1+0x24] ;  /* 0x0000240001027983 */ /* 0x002ee20000100800 */
[----:B------:R-:W-:Y:S01]  /*1bfa0*/  BSSY B2, `(.L_x_672) ;  /* 0x0000005000027945 */ /* 0x000fe20003800000 */
[----:B--2---:R-:W-:Y:S01]  /*1bfb0*/  IMAD R6, R3, 0x8, R18 ;  /* 0x0000000803067824 */ /* 0x004fe200078e0212 */
[----:B---3--:R-:W-:-:S04]  /*1bfc0*/  SHF.L.U32 R5, R2, 0x1f, RZ ;  /* 0x0000001f02057819 */ /* 0x008fc800000006ff */
[----:B------:R-:W0:Y:S02]  /*1bfd0*/  SYNCS.PHASECHK.TRANS64.TRYWAIT P0, [R6+URZ+0x348a0], R5 ;  /* 0x0348a005060075a7 */ /* 0x000e24000800017f */
[----:B0-----:R-:W-:Y:S05]  /*1bfe0*/  @!P0 BRA `(.L_x_673) ;  /* 0x00000064009c8947 */ /* 0x001fea0003800000 */
.L_x_825:
[----:B------:R-:W-:Y:S05]  /*1bff0*/  BSYNC B2 ;  /* 0x0000000000027941 */ /* 0x000fea0003800000 */
.L_x_672:
[----:B------:R-:W1:Y:S01]  /*1c000*/  S2R R2, SR_TID.X ;  /* 0x0000000000027919 */ /* 0x000e620000002100 */
[----:B------:R-:W-:Y:S01]  /*1c010*/  BSSY B2, `(.L_x_674) ;  /* 0x000000a000027945 */ /* 0x000fe20003800000 */
[----:B-1----:R-:W-:-:S04]  /*1c020*/  LOP3.LUT R2, R2, 0x7f, RZ, 0xc0, !PT ;  /* 0x0000007f02027812 */ /* 0x002fc800078ec0ff */
[----:B------:R-:W-:-:S13]  /*1c030*/  ISETP.NE.AND P1, PT, R2, RZ, PT ;  /* 0x000000ff0200720c */ /* 0x000fda0003f25270 */
[----:B------:R-:W-:Y:S05]  /*1c040*/  @P1 BRA `(.L_x_675) ;  /* 0x0000000000181947 */ /* 0x000fea0003800000 */
[----:B------:R-:W2:Y:S02]  /*1c050*/  LDL R2, [R1+0x10] ;  /* 0x0000100001027983 */ /* 0x000ea40000100800 */
[----:B--2---:R-:W-:Y:S01]  /*1c060*/  LOP3.LUT P0, RZ, R2, 0x1, RZ, 0xc0, !PT ;  /* 0x0000000102ff7812 */ /* 0x004fe2000780c0ff */
[----:B------:R-:W-:-:S04]  /*1c070*/  IMAD.MOV.U32 R2, RZ, RZ, 0xc000 ;  /* 0x0000c000ff027424 */ /* 0x000fc800078e00ff */
[----:B------:R1:W-:Y:S08]  /*1c080*/  SYNCS.ARRIVE.TRANS64 RZ, [R6+URZ+0x34890], R2 ;  /* 0x0348900206ff79a7 */ /* 0x0003f0000800003f */
[----:B------:R-:W-:Y:S05]  /*1c090*/  @!P0 BRA `(.L_x_675) ;  /* 0x0000000000048947 */ /* 0x000fea0003800000 */
[----:B------:R-:W-:Y:S01]  /*1c0a0*/  BPT.TRAP 0x1 ;  /* 0x000000040000795c */ /* 0x000fe20000300000 */
.L_x_675:
[----:B------:R-:W-:Y:S05]  /*1c0b0*/  BSYNC B2 ;  /* 0x0000000000027941 */ /* 0x000fea0003800000 */
.L_x_674:
[----:B-1----:R-:W2:Y:S01]  /*1c0c0*/  LDL R2, [R1+0x14] ;  /* 0x0000140001027983 */ /* 0x002ea20000100800 */
[----:B------:R-:W-:Y:S01]  /*1c0d0*/  IMAD.MOV.U32 R11, RZ, RZ, RZ ;  /* 0x000000ffff0b7224 */ /* 0x000fe200078e00ff */
[----:B------:R-:W-:Y:S01]  /*1c0e0*/  UIADD3 UR4, UP0, UR36, 0x570, URZ ;  /* 0x0000057024047890 */ /* 0x000fe2000ff1e03f */
[----:B------:R-:W-:Y:S01]  /*1c0f0*/  IMAD R3, R7, 0x80, R10 ;  /* 0x0000008007037824 */ /* 0x000fe200078e020a */
[----:B------:R-:W-:Y:S01]  /*1c100*/  PLOP3.LUT P0, PT, PT, PT, PT, 0x80, 0x0 ;  /* 0x000000000000781c */ /* 0x000fe20003f0f070 */
[----:B------:R-:W-:Y:S01]  /*1c110*/  UMOV UR6, 0x0 ;  /* 0x0000000000067882 */ /* 0x000fe20000000000 */
[----:B------:R-:W-:Y:S01]  /*1c120*/  R2UR UR10, R11 ;  /* 0x000000000b0a72ca */ /* 0x000fe200000e0000 */
[----:B------:R-:W-:Y:S01]  /*1c130*/  UIADD3.X UR5, URZ, UR37, URZ, UP0, !UPT ;  /* 0x000000253f057290 */ /* 0x000fe200087fe43f */
[----:B------:R-:W-:Y:S01]  /*1c140*/  UMOV UR7, 0x12f00000 ;  /* 0x12f0000000077882 */ /* 0x000fe20000000000 */
[----:B--2---:R-:W-:Y:S02]  /*1c150*/  IMAD R4, R2, 0xc000, R18 ;  /* 0x0000c00002047824 */ /* 0x004fe400078e0212 */
[----:B------:R-:W-:-:S02]  /*1c160*/  VIADD R2, R6, 0x34890 ;  /* 0x0003489006027836 */ /* 0x000fc40000000000 */
[----:B------:R-:W-:-:S08]  /*1c170*/  VIADD R8, R4, 0x1c400 ;  /* 0x0001c40004087836 */ /* 0x000fd00000000000 */
.L_x_676:
        /* <DEDUP_REMOVED lines=16> */
.L_x_677:
        /* <DEDUP_REMOVED lines=10> */
[----:B------:R-:W-:Y:S01]  /*1c320*/  VIADD R4, R4, 0x24400 ;  /* 0x0002440004047836 */ /* 0x000fe20000000000 */
[----:B------:R-:W-:Y:S01]  /*1c330*/  PLOP3.LUT P0, PT, PT, PT, PT, 0x80, 0x0 ;  /* 0x000000000000781c */ /* 0x000fe20003f0f070 */
[----:B------:R-:W-:Y:S01]  /*1c340*/  UMOV UR6, 0x0 ;  /* 0x0000000000067882 */ /* 0x000fe20000000000 */
[----:B------:R-:W-:Y:S01]  /*1c350*/  UMOV UR7, 0x12f00000 ;  /* 0x12f0000000077882 */ /* 0x000fe20000000000 */
[----:B------:R-:W-:-:S10]  /*1c360*/  UMOV UR10, 0x80 ;  /* 0x00000080000a7882 */ /* 0x000fd40000000000 */
.L_x_678:
        /* <DEDUP_REMOVED lines=10> */
[----:B------:R-:W1:Y:S01]  /*1c410*/  SYNCS.PHASECHK.TRANS64.TRYWAIT P0, [R6+URZ+0x348c0], R5 ;  /* 0x0348c005060075a7 */ /* 0x000e62000800017f */
[----:B------:R-:W-:Y:S04]  /*1c420*/  BSSY B2, `(.L_x_679) ;  /* 0x0000002000027945 */ /* 0x000fe80003800000 */
[----:B-1----:R-:W-:Y:S05]  /*1c430*/  @!P0 BRA `(.L_x_680) ;  /* 0x00000060009c8947 */ /* 0x002fea0003800000 */
.L_x_826:
[----:B------:R-:W-:Y:S05]  /*1c440*/  BSYNC B2 ;  /* 0x0000000000027941 */ /* 0x000fea0003800000 */
.L_x_679:
[----:B------:R-:W-:Y:S01]  /*1c450*/  BSSY B2, `(.L_x_681) ;  /* 0x000000a000027945 */ /* 0x000fe20003800000 */
[----:B------:R-:W-:Y:S02]  /*1c460*/  IMAD.MOV.U32 R4, RZ, RZ, 0x0 ;  /* 0x00000000ff047424 */ /* 0x000fe400078e00ff */
[----:B01----:R-:W-:Y:S01]  /*1c470*/  IMAD.MOV.U32 R5, RZ, RZ, 0x12f00000 ;  /* 0x12f00000ff057424 */ /* 0x003fe200078e00ff */
[----:B------:R-:W-:Y:S06]  /*1c480*/  @P1 BRA `(.L_x_682) ;  /* 0x0000000000181947 */ /* 0x000fec0003800000 */
[----:B------:R-:W2:Y:S02]  /*1c490*/  LDL R2, [R1+0x10] ;  /* 0x0000100001027983 */ /* 0x000ea40000100800 */
[----:B--2---:R-:W-:Y:S01]  /*1c4a0*/  LOP3.LUT P0, RZ, R2, 0x1, RZ, 0xc0, !PT ;  /* 0x0000000102ff7812 */ /* 0x004fe2000780c0ff */
[----:B------:R-:W-:-:S04]  /*1c4b0*/  IMAD.MOV.U32 R2, RZ, RZ, 0x8000 ;  /* 0x00008000ff027424 */ /* 0x000fc800078e00ff */
[----:B------:R0:W-:Y:S08]  /*1c4c0*/  SYNCS.ARRIVE.TRANS64 RZ, [R6+URZ+0x348b0], R2 ;  /* 0x0348b00206ff79a7 */ /* 0x0001f0000800003f */
[----:B------:R-:W-:Y:S05]  /*1c4d0*/  @!P0 BRA `(.L_x_682) ;  /* 0x0000000000048947 */ /* 0x000fea0003800000 */
[----:B------:R-:W-:Y:S01]  /*1c4e0*/  BPT.TRAP 0x1 ;  /* 0x000000040000795c */ /* 0x000fe20000300000 */
.L_x_682:
[----:B------:R-:W-:Y:S05]  /*1c4f0*/  BSYNC B2 ;  /* 0x0000000000027941 */ /* 0x000fea0003800000 */
.L_x_681:
[----:B------:R-:W2:Y:S01]  /*1c500*/  LDL R8, [R1+0x14] ;  /* 0x0000140001087983 */ /* 0x000ea20000100800 */
[----:B------:R-:W-:Y:S01]  /*1c510*/  R2UR UR10, R11 ;  /* 0x000000000b0a72ca */ /* 0x000fe200000e0000 */
[----:B0-----:R-:W-:Y:S01]  /*1c520*/  VIADD R2, R18, 0x400 ;  /* 0x0000040012027836 */ /* 0x001fe20000000000 */
[----:B------:R-:W-:Y:S01]  /*1c530*/  R2UR UR6, R4 ;  /* 0x00000000040672ca */ /* 0x000fe200000e0000 */
[----:B------:R-:W-:Y:S01]  /*1c540*/  UIADD3 UR4, UP0, UR36, 0x670, URZ ;  /* 0x0000067024047890 */ /* 0x000fe2000ff1e03f */
[----:B------:R-:W-:Y:S01]  /*1c550*/  R2UR UR7, R5 ;  /* 0x00000000050772ca */ /* 0x000fe200000e0000 */
[----:B------:R-:W-:Y:S01]  /*1c560*/  VIADD R6, R6, 0x348b0 ;  /* 0x000348b006067836 */ /* 0x000fe20000000000 */
[----:B------:R-:W-:Y:S01]  /*1c570*/  PLOP3.LUT P0, PT, PT, PT, PT, 0x80, 0x0 ;  /* 0x000000000000781c */ /* 0x000fe20003f0f070 */
[----:B------:R-:W-:Y:S01]  /*1c580*/  UIADD3.X UR5, URZ, UR37, URZ, UP0, !UPT ;  /* 0x000000253f057290 */ /* 0x000fe200087fe43f */
[----:B--2---:R-:W-:-:S11]  /*1c590*/  IMAD R2, R8, 0x8000, R2 ;  /* 0x0000800008027824 */ /* 0x004fd600078e0202 */
.L_x_683:
        /* <DEDUP_REMOVED lines=15> */
.L_x_684:
        /* <DEDUP_REMOVED lines=10> */
.L_x_671:
[----:B------:R-:W-:Y:S05]  /*1c730*/  BSYNC B1 ;  /* 0x0000000000017941 */ /* 0x000fea0003800000 */
.L_x_670:
[----:B------:R-:W2:Y:S04]  /*1c740*/  LDL.LU R5, [R1+0x14] ;  /* 0x0000140001057983 */ /* 0x000ea80000300800 */
[----:B-1----:R-:W3:Y:S01]  /*1c750*/  LDL.LU R4, [R1+0x24] ;  /* 0x0000240001047983 */ /* 0x002ee20000300800 */
[----:B--2---:R-:W-:-:S05]  /*1c760*/  VIADD R2, R5, 0x1 ;  /* 0x0000000105027836 */ /* 0x004fca0000000000 */
[----:B------:R-:W-:-:S04]  /*1c770*/  ISETP.NE.AND P0, PT, R2, 0x2, PT ;  /* 0x000000020200780c */ /* 0x000fc80003f05270 */
[----:B------:R-:W-:Y:S02]  /*1c780*/  SEL R3, RZ, 0x1, P0 ;  /* 0x00000001ff037807 */ /* 0x000fe40000000000 */
[----:B------:R-:W-:Y:S02]  /*1c790*/  SEL R2, R2, RZ, P0 ;  /* 0x000000ff02027207 */ /* 0x000fe40000000000 */
[----:B---3--:R-:W-:Y:S02]  /*1c7a0*/  LOP3.LUT R4, R4, R3, RZ, 0x3c, !PT ;  /* 0x0000000304047212 */ /* 0x008fe400078e3cff */
[C---:B------:R-:W-:Y:S01]  /*1c7b0*/  ISETP.GT.AND P0, PT, R7.reuse, R9, PT ;  /* 0x000000090700720c */ /* 0x040fe20003f04270 */
[----:B------:R-:W-:Y:S02]  /*1c7c0*/  VIADD R7, R7, 0xffffffff ;  /* 0xffffffff07077836 */ /* 0x000fe40000000000 */
[----:B------:R2:W-:Y:S04]  /*1c7d0*/  STL [R1+0x24], R4 ;  /* 0x0000240401007387 */ /* 0x0005e80000100800 */
[----:B------:R2:W-:Y:S06]  /*1c7e0*/  STL [R1+0x14], R2 ;  /* 0x0000140201007387 */ /* 0x0005ec0000100800 */
[----:B------:R-:W-:Y:S05]  /*1c7f0*/  @P0 BRA `(.L_x_685) ;  /* 0xfffffff400d40947 */ /* 0x000fea000383ffff */
.L_x_649:
[----:B------:R-:W-:Y:S05]  /*1c800*/  BSYNC B0 ;  /* 0x0000000000007941 */ /* 0x000fea0003800000 */
.L_x_648:
[----:B-12---:R-:W2:Y:S04]  /*1c810*/  LDL R2, [R1+0x10] ;  /* 0x0000100001027983 */ /* 0x006ea80000100800 */
[----:B------:R1:W5:Y:S01]  /*1c820*/  LDL R8, [R1+0x40] ;  /* 0x0000400001087983 */ /* 0x0003620000100800 */
[----:B------:R-:W-:Y:S05]  /*1c830*/  @!P5 WARPSYNC.ALL ;  /* 0x000000000000d948 */ /* 0x000fea0003800000 */
[----:B------:R1:W-:Y:S01]  /*1c840*/  STL [R1+0x44], RZ ;  /* 0x000044ff01007387 */ /* 0x0003e20000100800 */
[----:B------:R-:W-:Y:S01]  /*1c850*/  BSSY B0, `(.L_x_686) ;  /* 0x0000021000007945 */ /* 0x000fe20003800000 */
[----:B------:R-:W-:Y:S01]  /*1c860*/  @!P5 BAR.SYNC.DEFER_BLOCKING 0xc, 0x180 ;  /* 0x030600000000db1d */ /* 0x000fe20000010000 */
[----:B--2---:R-:W-:-:S13]  /*1c870*/  LOP3.LUT P0, RZ, R2, 0x4, RZ, 0xc0, !PT ;  /* 0x0000000402ff7812 */ /* 0x004fda000780c0ff */
[----:B-1----:R-:W-:Y:S05]  /*1c880*/  @!P0 BRA `(.L_x_687) ;  /* 0x0000000000748947 */ /* 0x002fea0003800000 */
[----:B------:R-:W-:-:S13]  /*1c890*/  ISETP.NE.AND P0, PT, R17, RZ, PT ;  /* 0x000000ff1100720c */ /* 0x000fda0003f05270 */
[----:B------:R-:W1:Y:S02]  /*1c8a0*/  @!P0 LDC R17, c[0x0][0x9f0] ;  /* 0x00027c00ff118b82 */ /* 0x000e640000000800 */
[----:B-1----:R-:W-:-:S04]  /*1c8b0*/  IABS R0, R17 ;  /* 0x0000001100007213 */ /* 0x002fc80000000000 */
[----:B------:R-:W1:Y:S08]  /*1c8c0*/  I2F.RP R2, R0 ;  /* 0x0000000000027306 */ /* 0x000e700000209400 */
[----:B-1----:R-:W1:Y:S02]  /*1c8d0*/  MUFU.RCP R2, R2 ;  /* 0x0000000200027308 */ /* 0x002e640000001000 */
[----:B-1----:R-:W-:-:S06]  /*1c8e0*/  VIADD R2, R2, 0xffffffe ;  /* 0x0ffffffe02027836 */ /* 0x002fcc0000000000 */
[----:B0-----:R-:W0:Y:S02]  /*1c8f0*/  F2I.FTZ.U32.TRUNC.NTZ R3, R2 ;  /* 0x0000000200037305 */ /* 0x001e24000021f000 */
[----:B0-----:R-:W-:-:S04]  /*1c900*/  IMAD.MOV R2, RZ, RZ, -R3 ;  /* 0x000000ffff027224 */ /* 0x001fc800078e0a03 */
[----:B------:R-:W-:Y:S02]  /*1c910*/  IMAD R4, R2, R0, RZ ;  /* 0x0000000002047224 */ /* 0x000fe400078e02ff */
[----:B------:R-:W-:-:S04]  /*1c920*/  IMAD.MOV.U32 R2, RZ, RZ, RZ ;  /* 0x000000ffff027224 */ /* 0x000fc800078e00ff */
[----:B------:R-:W-:Y:S01]  /*1c930*/  IMAD.HI.U32 R6, R3, R4, R2 ;  /* 0x0000000403067227 */ /* 0x000fe200078e0002 */
[----:B------:R-:W-:Y:S02]  /*1c940*/  IABS R2, R17 ;  /* 0x0000001100027213 */ /* 0x000fe40000000000 */
[----:B-----5:R-:W-:-:S03]  /*1c950*/  IADD3 R4, R8, -0x1, R17 ;  /* 0xffffffff08047810 */ /* 0x020fc60007ffe011 */
        /* <DEDUP_REMOVED lines=15> */
[----:B------:R1:W-:Y:S02]  /*1ca50*/  STL [R1+0x44], R2 ;  /* 0x0000440201007387 */ /* 0x0003e40000100800 */
.L_x_687:
[----:B------:R-:W-:Y:S05]  /*1ca60*/  BSYNC B0 ;  /* 0x0000000000007941 */ /* 0x000fea0003800000 */
.L_x_686:
[----:B------:R-:W2:Y:S04]  /*1ca70*/  LDL R0, [R1+0x44] ;  /* 0x0000440001007983 */ /* 0x000ea80000100800 */
[----:B-1----:R-:W2:Y:S01]  /*1ca80*/  LDL R2, [R1+0x60] ;  /* 0x0000600001027983 */ /* 0x002ea20000100800 */
[----:B------:R-:W-:Y:S01]  /*1ca90*/  BSSY B7, `(.L_x_688) ;  /* 0x0000415000077945 */ /* 0x000fe20003800000 */
[----:B--2---:R-:W-:-:S05]  /*1caa0*/  IMAD R2, R2, R0, RZ ;  /* 0x0000000002027224 */ /* 0x004fca00078e02ff */
[----:B-----5:R-:W-:Y:S01]  /*1cab0*/  VIADDMNMX R0, R2, R0, R8, PT ;  /* 0x0000000002007246 */ /* 0x020fe20003800108 */
[----:B------:R1:W-:Y:S03]  /*1cac0*/  STL [R1+0x34], R2 ;  /* 0x0000340201007387 */ /* 0x0003e60000100800 */
[----:B------:R-:W-:Y:S01]  /*1cad0*/  ISETP.GT.AND P0, PT, R0, R2, PT ;  /* 0x000000020000720c */ /* 0x000fe20003f04270 */
[----:B------:R1:W-:-:S12]  /*1cae0*/  STL [R1+0x48], R0 ;  /* 0x0000480001007387 */ /* 0x0003d80000100800 */
[----:B-1----:R-:W-:Y:S05]  /*1caf0*/  @P0 BRA `(.L_x_689) ;  /* 0x0000000000480947 */ /* 0x002fea0003800000 */
[----:B------:R-:W1:Y:S02]  /*1cb00*/  S2R R0, SR_TID.X ;  /* 0x0000000000007919 */ /* 0x000e640000002100 */
[----:B-1----:R-:W-:-:S04]  /*1cb10*/  LOP3.LUT R0, R0, 0x7f, RZ, 0xc0, !PT ;  /* 0x0000007f00007812 */ /* 0x002fc800078ec0ff */
[----:B------:R-:W-:-:S13]  /*1cb20*/  ISETP.NE.AND P1, PT, R0, RZ, PT ;  /* 0x000000ff0000720c */ /* 0x000fda0003f25270 */
[----:B------:R-:W-:Y:S05]  /*1cb30*/  @P1 BRA `(.L_x_690) ;  /* 0x0000004000281947 */ /* 0x000fea0003800000 */
[----:B0-----:R-:W0:Y:S01]  /*1cb40*/  S2R R3, SR_LANEID ;  /* 0x0000000000037919 */ /* 0x001e220000000000 */
[----:B------:R-:W-:Y:S02]  /*1cb50*/  VOTEU.ANY UR4, UPT, PT ;  /* 0x0000000000047886 */ /* 0x000fe400038e0100 */
[----:B------:R-:W0:Y:S08]  /*1cb60*/  FLO.U32 R0, UR4 ;  /* 0x0000000400007d00 */ /* 0x000e3000080e0000 */
[----:B------:R-:W1:Y:S01]  /*1cb70*/  POPC R4, UR4 ;  /* 0x0000000400047d09 */ /* 0x000e620008000000 */
[----:B0-----:R-:W-:-:S02]  /*1cb80*/  ISETP.EQ.U32.AND P0, PT, R0, R3, PT ;  /* 0x000000030000720c */ /* 0x001fc40003f02070 */
[----:B------:R-:W1:Y:S11]  /*1cb90*/  LDC.64 R2, c[0x0][0xc60] ;  /* 0x00031800ff027b82 */ /* 0x000e760000000a00 */
[----:B-1----:R-:W2:Y:S01]  /*1cba0*/  @P0 ATOMG.E.ADD.STRONG.GPU PT, R3, desc[UR56][R2.64], R4 ;  /* 0x00000004020309a8 */ /* 0x002ea200081ee1f8 */
[----:B------:R-:W0:Y:S02]  /*1cbb0*/  S2R R5, SR_LTMASK ;  /* 0x0000000000057919 */ /* 0x000e240000003900 */
[----:B0-----:R-:W-:-:S06]  /*1cbc0*/  LOP3.LUT R5, R5, UR4, RZ, 0xc0, !PT ;  /* 0x0000000405057c12 */ /* 0x001fcc000f8ec0ff */
[----:B------:R-:W0:Y:S01]  /*1cbd0*/  POPC R5, R5 ;  /* 0x0000000500057309 */ /* 0x000e220000000000 */
[----:B--2---:R-:W0:Y:S02]  /*1cbe0*/  SHFL.IDX PT, R0, R3, R0, 0x1f ;  /* 0x00001f0003007589 */ /* 0x004e2400000e0000 */
[----:B0-----:R-:W-:-:S05]  /*1cbf0*/  IADD3 R0, R0, UR39, R5 ;  /* 0x0000002700007c10 */ /* 0x001fca000fffe005 */
[----:B------:R1:W-:Y:S01]  /*1cc00*/  STL [R1], R0 ;  /* 0x0000000001007387 */ /* 0x0003e20000100800 */
[----:B------:R-:W-:Y:S05]  /*1cc10*/  BRA `(.L_x_690) ;  /* 0x0000003c00f07947 */ /* 0x000fea0003800000 */
.L_x_689:
        /* <DEDUP_REMOVED lines=8> */
[----:B------:R-:W-:Y:S02]  /*1cca0*/  IMAD.U32 R4, RZ, RZ, UR6 ;  /* 0x00000006ff047e24 */ /* 0x000fe4000f8e00ff */
[----:B0-----:R-:W0:Y:S01]  /*1ccb0*/  LDC.64 R2, c[0x4][R2] ;  /* 0x0100000002027b82 */ /* 0x001e220000000a00 */
        /* <DEDUP_REMOVED lines=10> */
.L_x_692:
[----:B------:R-:W-:Y:S05]  /*1cd60*/  BSYNC B6 ;  /* 0x0000000000067941 */ /* 0x000fea0003800000 */
.L_x_691:
        /* <DEDUP_REMOVED lines=8> */
[----:B0-----:R0:W1:Y:S01]  /*1cdf0*/  LDC.64 R2, c[0x4][R17] ;  /* 0x0100000011027b82 */ /* 0x0010620000000a00 */
[----:B------:R-:W-:Y:S02]  /*1ce00*/  IMAD.U32 R4, RZ, RZ, UR6 ;  /* 0x00000006ff047e24 */ /* 0x000fe4000f8e00ff */
[----:B------:R-:W-:Y:S02]  /*1ce10*/  IMAD.U32 R5, RZ, RZ, UR7 ;  /* 0x00000007ff057e24 */ /* 0x000fe4000f8e00ff */
[----:B------:R-:W-:Y:S02]  /*1ce20*/  IMAD.U32 R6, RZ, RZ, UR8 ;  /* 0x00000008ff067e24 */ /* 0x000fe4000f8e00ff */
[----:B------:R-:W-:-:S02]  /*1ce30*/  IMAD.U32 R7, RZ, RZ, UR9 ;  /* 0x00000009ff077e24 */ /* 0x000fc4000f8e00ff */
[----:B------:R-:W-:Y:S02]  /*1ce40*/  IMAD.U32 R10, RZ, RZ, UR4 ;  /* 0x00000004ff0a7e24 */ /* 0x000fe4000f8e00ff */
[----:B------:R-:W-:Y:S02]  /*1ce50*/  IMAD.U32 R11, RZ, RZ, UR5 ;  /* 0x00000005ff0b7e24 */ /* 0x000fe4000f8e00ff */
[----:B------:R-:W-:Y:S02]  /*1ce60*/  IMAD.MOV.U32 R8, RZ, RZ, 0x70 ;  /* 0x00000070ff087424 */ /* 0x000fe400078e00ff */
[----:B------:R-:W-:Y:S02]  /*1ce70*/  IMAD.MOV.U32 R12, RZ, RZ, 0x1 ;  /* 0x00000001ff0c7424 */ /* 0x000fe400078e00ff */
[----:B0-----:R-:W-:-:S07]  /*1ce80*/  IMAD.MOV.U32 R13, RZ, RZ, RZ ;  /* 0x000000ffff0d7224 */ /* 0x001fce00078e00ff */
[----:B------:R-:W-:-:S07]  /*1ce90*/  LEPC R20, `(.L_x_695) ;  /* 0x000000001014794e */ /* 0x000fce0000000000 */
[----:B-1----:R-:W-:Y:S05]  /*1cea0*/  CALL.ABS.NOINC R2 ;  /* 0x0000000002007343 */ /* 0x002fea0003c00000 */
.L_x_695:
[----:B------:R0:W1:Y:S01]  /*1ceb0*/  LDC.64 R2, c[0x4][R17] ;  /* 0x0100000011027b82 */ /* 0x0000620000000a00 */
[----:B------:R-:W-:Y:S01]  /*1cec0*/  ULDC.64 UR4, c[0x4][0x118] ;  /* 0x0100460000047ab9 */ /* 0x000fe20000000a00 */
[----:B------:R-:W-:Y:S01]  /*1ced0*/  ULDC.64 UR6, c[0x4][0x120] ;  /* 0x0100480000067ab9 */ /* 0x000fe20000000a00 */
[----:B------:R-:W-:Y:S01]  /*1cee0*/  ULDC.64 UR8, c[0x4][0x80] ;  /* 0x0100200000087ab9 */ /* 0x000fe20000000a00 */
        /* <DEDUP_REMOVED lines=11> */
.L_x_694:
[----:B------:R-:W-:Y:S05]  /*1cfa0*/  BSYNC B6 ;  /* 0x0000000000067941 */ /* 0x000fea0003800000 */
.L_x_693:
[----:B------:R-:W2:Y:S01]  /*1cfb0*/  LDL.LU R2, [R1+0x28] ;  /* 0x0000280001027983 */ /* 0x000ea20000300800 */
[----:B------:R-:W-:-:S03]  /*1cfc0*/  ULDC.64 UR4, c[0x0][0x9f8] ;  /* 0x00027e0000047ab9 */ /* 0x000fc60000000a00 */
[----:B------:R-:W0:Y:S04]  /*1cfd0*/  LDL.LU R0, [R1+0x3c] ;  /* 0x00003c0001007983 */ /* 0x000e280000300800 */
[----:B------:R-:W3:Y:S01]  /*1cfe0*/  LDL R7, [R1+0x18] ;  /* 0x0000180001077983 */ /* 0x000ee20000100800 */
[----:B------:R-:W-:-:S03]  /*1cff0*/  ISETP.NE.U32.AND P0, PT, RZ, UR4, PT ;  /* 0x00000004ff007c0c */ /* 0x000fc6000bf05070 */
[----:B------:R-:W4:Y:S01]  /*1d000*/  LDL R17, [R1+0x48] ;  /* 0x0000480001117983 */ /* 0x000f220000100800 */
[----:B------:R-:W-:-:S13]  /*1d010*/  ISETP.NE.AND.EX P0, PT, RZ, UR5, PT, P0 ;  /* 0x00000005ff007c0c */ /* 0x000fda000bf05300 */
[----:B--2---:R-:W-:-:S04]  /*1d020*/  @P0 IADD3 R2, P1, R2, UR4, RZ ;  /* 0x0000000402020c10 */ /* 0x004fc8000ff3e0ff */
[----:B0-----:R-:W-:Y:S01]  /*1d030*/  @P0 IADD3.X R3, R0, UR5, RZ, P1, !PT ;  /* 0x0000000500030c10 */ /* 0x001fe20008ffe4ff */
[----:B------:R-:W-:-:S04]  /*1d040*/  ULDC.64 UR4, c[0x0][0xa08] ;  /* 0x0002820000047ab9 */ /* 0x000fc80000000a00 */
[----:B---3--:R0:W2:Y:S02]  /*1d050*/  @P0 LDG.E R7, desc[UR56][R2.64] ;  /* 0x0000003802070981 */ /* 0x0080a4000c1e1900 */
[----:B0-----:R-:W0:Y:S01]  /*1d060*/  LDC.64 R2, c[0x0][0x418] ;  /* 0x00010600ff027b82 */ /* 0x001e220000000a00 */
[----:B----4-:R-:W-:Y:S01]  /*1d070*/  VIADD R0, R17, 0xffffffff ;  /* 0xffffffff11007836 */ /* 0x010fe20000000000 */
[----:B--2---:R-:W-:Y:S01]  /*1d080*/  SHF.R.S32.HI R8, RZ, 0x1f, R7 ;  /* 0x0000001fff087819 */ /* 0x004fe20000011407 */
[----:B------:R1:W-:Y:S04]  /*1d090*/  @P0 STL [R1+0x18], R7 ;  /* 0x0000180701000387 */ /* 0x0003e80000100800 */
[----:B------:R1:W-:Y:S01]  /*1d0a0*/  STL [R1+0x28], R8 ;  /* 0x0000280801007387 */ /* 0x0003e20000100800 */
[----:B0-----:R-:W-:Y:S01]  /*1d0b0*/  LOP3.LUT P0, RZ, R2, UR4, RZ, 0xfc, !PT ;  /* 0x0000000402ff7c12 */ /* 0x001fe2000f80fcff */
[----:B------:R-:W-:-:S03]  /*1d0c0*/  UMOV UR4, 0xffffffff ;  /* 0xffffffff00047882 */ /* 0x000fc60000000000 */
[----:B------:R-:W-:-:S04]  /*1d0d0*/  LOP3.LUT P0, RZ, R3, UR5, RZ, 0xfc, P0 ;  /* 0x0000000503ff7c12 */ /* 0x000fc8000800fcff */
[----:B------:R-:W-:Y:S01]  /*1d0e0*/  SEL R17, R7, RZ, !P0 ;  /* 0x000000ff07117207 */ /* 0x000fe20004000000 */
[----:B-1----:R-:W-:Y:S08]  /*1d0f0*/  BRA.DIV UR4, `(.L_x_696) ;  /* 0x0000005604807947 */ /* 0x002ff0000b800000 */
[----:B------:R-:W0:Y:S02]  /*1d100*/  S2R R4, SR_TID.X ;  /* 0x0000000000047919 */ /* 0x000e240000002100 */
[----:B0-----:R-:W-:-:S04]  /*1d110*/  SHF.R.U32.HI R4, RZ, 0x5, R4 ;  /* 0x00000005ff047819 */ /* 0x001fc80000011604 */
[----:B------:R-:W-:-:S05]  /*1d120*/  LOP3.LUT R4, R4, 0x3, RZ, 0xc0, !PT ;  /* 0x0000000304047812 */ /* 0x000fca00078ec0ff */
[----:B------:R0:W1:Y:S02]  /*1d130*/  SHFL.IDX PT, R14, R4, RZ, 0x1f ;  /* 0x00001fff040e7589 */ /* 0x00006400000e0000 */
.L_x_829:
[----:B0-----:R-:W2:Y:S01]  /*1d140*/  LDL.LU R4, [R1+0x10] ;  /* 0x0000100001047983 */ /* 0x001ea20000300800 */
[----:B------:R-:W-:Y:S02]  /*1d150*/  PLOP3.LUT P1, PT, PT, PT, PT, 0x8, 0x0 ;  /* 0x000000000000781c */ /* 0x000fe40003f2e170 */
[----:B-1----:R-:W-:Y:S01]  /*1d160*/  ISETP.NE.AND P0, PT, R14, RZ, PT ;  /* 0x000000ff0e00720c */ /* 0x002fe20003f05270 */
        /* <DEDUP_REMOVED lines=8> */
.L_x_832:
[----:B------:R-:W-:Y:S05]  /*1d1f0*/  @!P6 BRA `(.L_x_697) ;  /* 0x000000040020e947 */ /* 0x000fea0003800000 */
[----:B------:R-:W-:-:S04]  /*1d200*/  ISETP.NE.U32.AND P0, PT, R2, RZ, PT ;  /* 0x000000ff0200720c */ /* 0x000fc80003f05070 */
[----:B------:R-:W-:-:S13]  /*1d210*/  ISETP.NE.AND.EX P0, PT, R3, RZ, PT, P0 ;  /* 0x000000ff0300720c */ /* 0x000fda0003f05300 */
[----:B------:R-:W-:Y:S05]  /*1d220*/  @!P0 BRA `(.L_x_699) ;  /* 0x0000000000508947 */ /* 0x000fea0003800000 */
[----:B------:R-:W1:Y:S01]  /*1d230*/  LDC R6, c[0x0][0x43c] ;  /* 0x00010f00ff067b82 */ /* 0x000e620000000800 */
[----:B------:R-:W-:Y:S01]  /*1d240*/  IMAD.MOV.U32 R9, RZ, RZ, R0 ;  /* 0x000000ffff097224 */ /* 0x000fe200078e0000 */
[----:B------:R-:W-:-:S03]  /*1d250*/  ULDC.64 UR4, c[0x0][0x428] ;  /* 0x00010a0000047ab9 */ /* 0x000fc60000000a00 */
[----:B0-----:R-:W-:Y:S01]  /*1d260*/  IMAD.MOV.U32 R0, RZ, RZ, R9 ;  /* 0x000000ffff007224 */ /* 0x001fe200078e0009 */
[----:B-1----:R-:W-:-:S13]  /*1d270*/  ISETP.NE.AND P0, PT, R6, 0x1, PT ;  /* 0x000000010600780c */ /* 0x002fda0003f05270 */
[----:B------:R-:W0:Y:S02]  /*1d280*/  @P0 LDC.64 R4, c[0x0][0x440] ;  /* 0x00011000ff040b82 */ /* 0x000e240000000a00 */
[----:B0-----:R-:W-:-:S05]  /*1d290*/  @P0 IMAD.HI.U32 R4, R9, R4, RZ ;  /* 0x0000000409040227 */ /* 0x001fca00078e00ff */
        /* <DEDUP_REMOVED lines=13> */
.L_x_699:
[----:B-1----:R-:W2:Y:S01]  /*1d370*/  LDL R2, [R1+0x1c] ;  /* 0x00001c0001027983 */ /* 0x002ea20000100800 */
[----:B0-----:R-:W-:Y:S01]  /*1d380*/  IMAD R0, R19, 0x8, R18 ;  /* 0x0000000813007824 */ /* 0x001fe200078e0212 */
[----:B--2---:R-:W-:-:S04]  /*1d390*/  SHF.L.U32 R2, R2, 0x1f, RZ ;  /* 0x0000001f02027819 */ /* 0x004fc800000006ff */
[----:B------:R-:W0:Y:S02]  /*1d3a0*/  SYNCS.PHASECHK.TRANS64.TRYWAIT P0, [R0+URZ+0x34840], R2 ;  /* 0x03484002000075a7 */ /* 0x000e24000800017f */
[----:B0-----:R-:W-:Y:S05]  /*1d3b0*/  @!P0 BRA `(.L_x_700) ;  /* 0x0000005400248947 */ /* 0x001fea0003800000 */
.L_x_833:
[----:B------:R1:W5:Y:S01]  /*1d3c0*/  LDL R3, [R1+0x10] ;  /* 0x0000100001037983 */ /* 0x0003620000100800 */
[----:B------:R-:W2:Y:S02]  /*1d3d0*/  S2R R4, SR_TID.X ;  /* 0x0000000000047919 */ /* 0x000ea40000002100 */
[----:B--2---:R-:W-:-:S04]  /*1d3e0*/  LOP3.LUT R4, R4, 0x7f, RZ, 0xc0, !PT ;  /* 0x0000007f04047812 */ /* 0x004fc800078ec0ff */
[----:B------:R-:W-:-:S13]  /*1d3f0*/  ISETP.NE.AND P0, PT, R4, RZ, PT ;  /* 0x000000ff0400720c */ /* 0x000fda0003f05270 */
[----:B-1----:R-:W-:Y:S05]  /*1d400*/  @P0 BRA `(.L_x_701) ;  /* 0x0000000000140947 */ /* 0x002fea0003800000 */
[----:B-----5:R-:W-:Y:S01]  /*1d410*/  LOP3.LUT P1, RZ, R3, 0x1, RZ, 0xc0, !PT ;  /* 0x0000000103ff7812 */ /* 0x020fe2000782c0ff */
[----:B0-----:R-:W-:-:S04]  /*1d420*/  IMAD.MOV.U32 R2, RZ, RZ, 0xc000 ;  /* 0x0000c000ff027424 */ /* 0x001fc800078e00ff */
[----:B------:R1:W-:Y:S08]  /*1d430*/  SYNCS.ARRIVE.TRANS64 RZ, [R0+URZ+0x34830], R2 ;  /* 0x0348300200ff79a7 */ /* 0x0003f0000800003f */
[----:B------:R-:W-:Y:S05]  /*1d440*/  @!P1 BRA `(.L_x_701) ;  /* 0x0000000000049947 */ /* 0x000fea0003800000 */
[----:B------:R-:W-:Y:S01]  /*1d450*/  BPT.TRAP 0x1 ;  /* 0x000000040000795c */ /* 0x000fe20000300000 */
.L_x_701:
[----:B------:R-:W2:Y:S04]  /*1d460*/  LDL R4, [R1+0x8] ;  /* 0x0000080001047983 */ /* 0x000ea80000100800 */
[----:B01----:R-:W3:Y:S01]  /*1d470*/  LDL R2, [R1+0x20] ;  /* 0x0000200001027983 */ /* 0x003ee20000100800 */
        /* <DEDUP_REMOVED lines=10> */
[----:B------:R-:W-:Y:S01]  /*1d520*/  UMOV UR17, 0x40 ;  /* 0x0000004000117882 */ /* 0x000fe20000000000 */
[----:B------:R-:W-:-:S02]  /*1d530*/  LOP3.LUT R3, R3, 0xfffffffb, RZ, 0xc0, !PT ;  /* 0xfffffffb03037812 */ /* 0x000fc400078ec0ff */
[----:B------:R-:W-:-:S07]  /*1d540*/  UIADD3 UR9, UR9, 0x34830, URZ ;  /* 0x0003483009097890 */ /* 0x000fce000fffe03f */
[----:B------:R-:W-:Y:S02]  /*1d550*/  UIADD3 UR14, UR8, 0x1c400, URZ ;  /* 0x0001c400080e7890 */ /* 0x000fe4000fffe03f */
[----:B------:R-:W-:Y:S01]  /*1d560*/  UIADD3 UR15, UR8, 0x20400, URZ ;  /* 0x00020400080f7890 */ /* 0x000fe2000fffe03f */
[----:B------:R-:W-:Y:S01]  /*1d570*/  @P0 LOP3.LUT R3, R3, 0x4, RZ, 0xfc, !PT ;  /* 0x0000000403030812 */ /* 0x000fe200078efcff */
[----:B------:R-:W-:-:S03]  /*1d580*/  UIADD3 UR16, UR8, 0x24400, URZ ;  /* 0x0002440008107890 */ /* 0x000fc6000fffe03f */
[----:B------:R-:W-:Y:S01]  /*1d590*/  UMOV UR8, UR14 ;  /* 0x0000000e00087c82 */ /* 0x000fe20008000000 */
[----:B------:R-:W-:Y:S01]  /*1d5a0*/  UMOV UR14, 0x80 ;  /* 0x00000080000e7882 */ /* 0x000fe20000000000 */
[----:B------:R1:W-:Y:S01]  /*1d5b0*/  STL [R1+0x10], R3 ;  /* 0x0000100301007387 */ /* 0x0003e20000100800 */
[----:B--2---:R-:W-:Y:S02]  /*1d5c0*/  R2UR UR11, R4 ;  /* 0x00000000040b72ca */ /* 0x004fe400000e0000 */
[----:B---3--:R-:W-:-:S13]  /*1d5d0*/  R2UR UR5, R2 ;  /* 0x00000000020572ca */ /* 0x008fda00000e0000 */
[----:B------:R-:W-:Y:S02]  /*1d5e0*/  ULEA UR11, UR11, UR5, 0x7 ;  /* 0x000000050b0b7291 */ /* 0x000fe4000f8e383f */
[----:B------:R-:W-:-:S09]  /*1d5f0*/  UIADD3.X UR5, URZ, UR37, URZ, UP0, !UPT ;  /* 0x000000253f057290 */ /* 0x000fd200087fe43f */
[----:B------:R0:W-:Y:S02]  /*1d600*/  UTMALDG.4D [UR8], [UR4], desc[UR6] ;  /* 0x00000608040075b4 */ /* 0x0001e40008019000 */
[----:B0-----:R-:W-:Y:S01]  /*1d610*/  UMOV UR8, UR15 ;  /* 0x0000000f00087c82 */ /* 0x001fe20008000000 */
[----:B------:R-:W-:Y:S02]  /*1d620*/  UMOV UR10, UR17 ;  /* 0x00000011000a7c82 */ /* 0x000fe40008000000 */
[----:B------:R0:W-:Y:S02]  /*1d630*/  UTMALDG.4D [UR8], [UR4], desc[UR6] ;  /* 0x00000608040075b4 */ /* 0x0001e40008019000 */
[----:B0-----:R-:W-:Y:S01]  /*1d640*/  UMOV UR8, UR16 ;  /* 0x0000001000087c82 */ /* 0x001fe20008000000 */
[----:B------:R-:W-:Y:S02]  /*1d650*/  UMOV UR10, UR14 ;  /* 0x0000000e000a7c82 */ /* 0x000fe40008000000 */
[----:B------:R1:W-:Y:S02]  /*1d660*/  UTMALDG.4D [UR8], [UR4], desc[UR6] ;  /* 0x00000608040075b4 */ /* 0x0003e40008019000 */
[----:B-1----:R-:W-:Y:S01]  /*1d670*/  NOP ;  /* 0x0000000000007918 */ /* 0x002fe20000000000 */
.L_x_697:
[----:B------:R-:W2:Y:S04]  /*1d680*/  LDL.LU R3, [R1+0x4c] ;  /* 0x00004c0001037983 */ /* 0x000ea80000300800 */
[----:B------:R-:W3:Y:S04]  /*1d690*/  LDL.LU R5, [R1+0x38] ;  /* 0x0000380001057983 */ /* 0x000ee80000300800 */
[----:B0-----:R-:W4:Y:S01]  /*1d6a0*/  LDL.LU R4, [R1+0x58] ;  /* 0x0000580001047983 */ /* 0x001f220000300800 */
        /* <DEDUP_REMOVED lines=10> */
[----:B---3--:R-:W-:-:S03]  /*1d750*/  SEL R5, R5, RZ, !P0 ;  /* 0x000000ff05057207 */ /* 0x008fc60004000000 */
[----:B------:R-:W-:Y:S01]  /*1d760*/  IMAD R0, R0, UR4, RZ ;  /* 0x0000000400007c24 */ /* 0x000fe2000f8e02ff */
[----:B----4-:R-:W-:-:S03]  /*1d770*/  SEL R4, R4, RZ, !P0 ;  /* 0x000000ff04047207 */ /* 0x010fc60004000000 */
        /* <DEDUP_REMOVED lines=8> */
[----:B0-----:R-:W-:Y:S01]  /*1d800*/  MOV R2, 0x0 ;  /* 0x0000000000027802 */ /* 0x001fe20000000f00 */
        /* <DEDUP_REMOVED lines=15> */
.L_x_703:
[----:B------:R-:W-:Y:S05]  /*1d900*/  BSYNC B6 ;  /* 0x0000000000067941 */ /* 0x000fea0003800000 */
.L_x_702:
[----:B0-----:R-:W2:Y:S01]  /*1d910*/  LDL.LU R0, [R1+0x4c] ;  /* 0x00004c0001007983 */ /* 0x001ea20000300800 */
[----:B------:R-:W-:Y:S01]  /*1d920*/  ULDC.64 UR4, c[0x0][0x2d8] ;  /* 0x0000b60000047ab9 */ /* 0x000fe20000000a00 */
[----:B------:R-:W0:Y:S02]  /*1d930*/  LDC R8, c[0x0][0x448] ;  /* 0x00011200ff087b82 */ /* 0x000e240000000800 */
[----:B------:R-:W3:Y:S04]  /*1d940*/  LDL.LU R5, [R1+0x3c] ;  /* 0x00003c0001057983 */ /* 0x000ee80000300800 */
[----:B------:R-:W3:Y:S04]  /*1d950*/  LDL.LU.64 R2, [R1+0x50] ;  /* 0x0000500001027983 */ /* 0x000ee80000300a00 */
[----:B------:R-:W4:Y:S01]  /*1d960*/  LDL.LU R4, [R1+0x38] ;  /* 0x0000380001047983 */ /* 0x000f220000300800 */
[----:B0-----:R-:W-:-:S13]  /*1d970*/  ISETP.NE.AND P0, PT, R8, 0x1, PT ;  /* 0x000000010800780c */ /* 0x001fda0003f05270 */
[----:B------:R-:W0:Y:S01]  /*1d980*/  @P0 LDC R7, c[0x0][0x450] ;  /* 0x00011400ff070b82 */ /* 0x000e220000000800 */
[----:B---3--:R-:W-:Y:S02]  /*1d990*/  IMAD.MOV.U32 R3, RZ, RZ, R5 ;  /* 0x000000ffff037224 */ /* 0x008fe400078e0005 */
[----:B------:R-:W3:Y:S01]  /*1d9a0*/  LDL.LU R5, [R1+0x4] ;  /* 0x0000040001057983 */ /* 0x000ee20000300800 */
[C---:B------:R-:W-:Y:S01]  /*1d9b0*/  IMAD.WIDE.U32 R2, R16.reuse, UR4, R2 ;  /* 0x0000000410027c25 */ /* 0x040fe2000f8e0002 */
[----:B------:R-:W1:Y:S03]  /*1d9c0*/  S2R R10, SR_TID.X ;  /* 0x00000000000a7919 */ /* 0x000e660000002100 */
[----:B------:R-:W-:Y:S01]  /*1d9d0*/  IMAD R3, R16, UR5, R3 ;  /* 0x0000000510037c24 */ /* 0x000fe2000f8e0203 */
[----:B------:R-:W-:Y:S01]  /*1d9e0*/  ULDC.64 UR4, c[0x0][0x2e0] ;  /* 0x0000b80000047ab9 */ /* 0x000fe20000000a00 */
[----:B------:R-:W5:Y:S01]  /*1d9f0*/  S2R R9, SR_TID.X ;  /* 0x0000000000097919 */ /* 0x000f620000002100 */
[----:B--2---:R-:W-:-:S02]  /*1da00*/  IMAD R0, R0, UR4, RZ ;  /* 0x0000000400007c24 */ /* 0x004fc4000f8e02ff */
[----:B----4-:R-:W-:-:S04]  /*1da10*/  IMAD.WIDE.U32 R2, R4, UR4, R2 ;  /* 0x0000000404027c25 */ /* 0x010fc8000f8e0002 */
[----:B------:R-:W-:Y:S01]  /*1da20*/  IMAD R0, R4, UR5, R0 ;  /* 0x0000000504007c24 */ /* 0x000fe2000f8e0200 */
[----:B------:R-:W-:Y:S01]  /*1da30*/  ULDC.64 UR4, c[0x0][0x2d0] ;  /* 0x0000b40000047ab9 */ /* 0x000fe20000000a00 */
[----:B------:R-:W2:Y:S02]  /*1da40*/  S2R R4, SR_TID.X ;  /* 0x0000000000047919 */ /* 0x000ea40000002100 */
[----:B------:R-:W-:Y:S02]  /*1da50*/  IMAD.IADD R3, R3, 0x1, R0 ;  /* 0x0000000103037824 */ /* 0x000fe400078e0200 */
[----:B-1----:R-:W-:Y:S02]  /*1da60*/  IMAD.SHL.U32 R10, R10, 0x8, RZ ;  /* 0x000000080a0a7824 */ /* 0x002fe400078e00ff */
[----:B-----5:R-:W-:-:S03]  /*1da70*/  IMAD.SHL.U32 R9, R9, 0x8, RZ ;  /* 0x0000000809097824 */ /* 0x020fc600078e00ff */
[----:B------:R-:W-:-:S04]  /*1da80*/  LOP3.LUT R10, R10, 0x38, RZ, 0xc0, !PT ;  /* 0x000000380a0a7812 */ /* 0x000fc800078ec0ff */
[----:B------:R-:W-:Y:S02]  /*1da90*/  LOP3.LUT R11, R10, 0x40, RZ, 0xfc, !PT ;  /* 0x000000400a0b7812 */ /* 0x000fe400078efcff */
[----:B------:R-:W-:Y:S02]  /*1daa0*/  LOP3.LUT R9, R9, 0x38, RZ, 0xc0, !PT ;  /* 0x0000003809097812 */ /* 0x000fe400078ec0ff */
[----:B--2---:R-:W-:Y:S02]  /*1dab0*/  LOP3.LUT R4, R4, 0x7f, RZ, 0xc0, !PT ;  /* 0x0000007f04047812 */ /* 0x004fe400078ec0ff */
[----:B------:R-:W-:Y:S02]  /*1dac0*/  LOP3.LUT R10, R10, 0x80, RZ, 0xfc, !PT ;  /* 0x000000800a0a7812 */ /* 0x000fe400078efcff */
[----:B------:R-:W-:Y:S02]  /*1dad0*/  SHF.R.U32.HI R6, RZ, 0x3, R4 ;  /* 0x00000003ff067819 */ /* 0x000fe40000011604 */
[----:B------:R-:W1:Y:S02]  /*1dae0*/  S2R R4, SR_TID.X ;  /* 0x0000000000047919 */ /* 0x000e640000002100 */
[----:B-1----:R-:W-:-:S05]  /*1daf0*/  IMAD.SHL.U32 R4, R4, 0x10, RZ ;  /* 0x0000001004047824 */ /* 0x002fca00078e00ff */
[----:B------:R-:W-:Y:S02]  /*1db00*/  LOP3.LUT R4, R6, 0x70, R4, 0xf8, !PT ;  /* 0x0000007006047812 */ /* 0x000fe400078ef804 */
[----:B------:R-:W1:Y:S01]  /*1db10*/  @P0 LDC R6, c[0x0][0x44c] ;  /* 0x00011300ff060b82 */ /* 0x000e620000000800 */
[----:B---3--:R-:W-:-:S05]  /*1db20*/  IMAD.SHL.U32 R5, R5, 0x80, RZ ;  /* 0x0000008005057824 */ /* 0x008fca00078e00ff */
[----:B------:R-:W-:-:S05]  /*1db30*/  LOP3.LUT R4, R4, R5, RZ, 0xfc, !PT ;  /* 0x0000000504047212 */ /* 0x000fca00078efcff */
        /* <DEDUP_REMOVED lines=9> */
[----:B------:R-:W-:-:S03]  /*1dbd0*/  ULDC.64 UR4, c[0x0][0x2c8] ;  /* 0x0000b20000047ab9 */ /* 0x000fc60000000a00 */
[----:B------:R-:W-:Y:S01]  /*1dbe0*/  IMAD.IADD R3, R3, 0x1, R0 ;  /* 0x0000000103037824 */ /* 0x000fe200078e0200 */
[----:B------:R-:W-:Y:S01]  /*1dbf0*/  SHF.R.S32.HI R0, RZ, 0x1f, R4 ;  /* 0x0000001fff007819 */ /* 0x000fe20000011404 */
[----:B------:R-:W-:-:S04]  /*1dc00*/  IMAD.WIDE.U32 R2, R4, UR4, R2 ;  /* 0x0000000404027c25 */ /* 0x000fc8000f8e0002 */
[----:B------:R-:W-:-:S04]  /*1dc10*/  IMAD R0, R0, UR4, RZ ;  /* 0x0000000400007c24 */ /* 0x000fc8000f8e02ff */
[----:B------:R-:W-:Y:S01]  /*1dc20*/  IMAD R4, R4, UR5, R0 ;  /* 0x0000000504047c24 */ /* 0x000fe2000f8e0200 */
[----:B------:R-:W-:-:S03]  /*1dc30*/  ULDC.64 UR4, c[0x0][0x280] ;  /* 0x0000a00000047ab9 */ /* 0x000fc60000000a00 */
[----:B------:R-:W-:Y:S01]  /*1dc40*/  IMAD.IADD R3, R3, 0x1, R4 ;  /* 0x0000000103037824 */ /* 0x000fe200078e0204 */
[C---:B------:R-:W-:Y:S01]  /*1dc50*/  LEA R4, P0, R2.reuse, UR4, 0x1 ;  /* 0x0000000402047c11 */ /* 0x040fe2000f8008ff */
[----:B------:R-:W-:Y:S02]  /*1dc60*/  ULDC UR4, c[0x0][0x2b8] ;  /* 0x0000ae0000047ab9 */ /* 0x000fe40000000800 */
[----:B------:R-:W-:Y:S02]  /*1dc70*/  ISETP.GE.AND P3, PT, R9, UR4, PT ;  /* 0x0000000409007c0c */ /* 0x000fe4000bf66270 */
[----:B------:R-:W-:Y:S01]  /*1dc80*/  LEA.HI.X R3, R2, UR5, R3, 0x1, P0 ;  /* 0x0000000502037c11 */ /* 0x000fe200080f0c03 */
[----:B------:R-:W-:Y:S01]  /*1dc90*/  UMOV UR5, 0xffffffff ;  /* 0xffffffff00057882 */ /* 0x000fe20000000000 */
[----:B------:R-:W-:Y:S02]  /*1dca0*/  ISETP.GE.AND P0, PT, R11, UR4, PT ;  /* 0x000000040b007c0c */ /* 0x000fe4000bf06270 */
[----:B------:R-:W-:Y:S01]  /*1dcb0*/  ISETP.GE.AND P1, PT, R10, UR4, PT ;  /* 0x000000040a007c0c */ /* 0x000fe2000bf26270 */
[----:B------:R-:W-:-:S12]  /*1dcc0*/  BRA.DIV UR5, `(.L_x_704) ;  /* 0x0000004a05f47947 */ /* 0x000fd8000b800000 */
[----:B------:R-:W2:Y:S04]  /*1dcd0*/  LDL.LU R6, [R1+0x5c] ;  /* 0x00005c0001067983 */ /* 0x000ea80000300800 */
[----:B------:R-:W3:Y:S01]  /*1dce0*/  LDL R10, [R1+0x30] ;  /* 0x00003000010a7983 */ /* 0x000ee20000100800 */
[----:B------:R-:W0:Y:S02]  /*1dcf0*/  S2R R7, SR_TID.X ;  /* 0x0000000000077919 */ /* 0x000e240000002100 */
[----:B0-----:R-:W-:-:S04]  /*1dd00*/  LOP3.LUT R7, R7, 0x7f, RZ, 0xc0, !PT ;  /* 0x0000007f07077812 */ /* 0x001fc800078ec0ff */
[----:B------:R-:W-:Y:S02]  /*1dd10*/  SHF.R.U32.HI R11, RZ, 0x3, R7 ;  /* 0x00000003ff0b7819 */ /* 0x000fe40000011607 */
[----:B------:R-:W0:Y:S03]  /*1dd20*/  SHFL.IDX PT, R7, R4, RZ, 0x181f ;  /* 0x00181fff04077589 */ /* 0x000e2600000e0000 */
[----:B------:R-:W-:-:S04]  /*1dd30*/  IMAD.IADD R0, R11, 0x1, R5 ;  /* 0x000000010b007824 */ /* 0x000fc800078e0205 */
[----:B------:R-:W-:Y:S02]  /*1dd40*/  VIADD R5, R0, 0x10 ;  /* 0x0000001000057836 */ /* 0x000fe40000000000 */
[----:B--2---:R-:W-:Y:S02]  /*1dd50*/  IMAD R2, R6, R8, RZ ;  /* 0x0000000806027224 */ /* 0x004fe400078e02ff */
[----:B------:R-:W1:Y:S03]  /*1dd60*/  SHFL.IDX PT, R6, R3, RZ, 0x181f ;  /* 0x00181fff03067589 */ /* 0x000e6600000e0000 */
[----:B------:R-:W-:-:S13]  /*1dd70*/  ISETP.GE.AND P2, PT, R0, R2, PT ;  /* 0x000000020000720c */ /* 0x000fda0003f46270 */
[----:B0-----:R-:W-:-:S05]  /*1dd80*/  @!P2 LEA R7, P4, R9, R7, 0x1 ;  /* 0x000000070907a211 */ /* 0x001fca00078808ff */
[----:B-1----:R-:W-:-:S05]  /*1dd90*/  @!P2 IMAD.X R6, RZ, RZ, R6, P4 ;  /* 0x000000ffff06a224 */ /* 0x002fca00020e0606 */
[----:B------:R-:W-:-:S04]  /*1dda0*/  @!P2 LOP3.LUT R7, R7, R6, RZ, 0x3c, !PT ;  /* 0x000000060707a212 */ /* 0x000fc800078e3cff */
[----:B------:R-:W-:-:S04]  /*1ddb0*/  @!P2 LOP3.LUT R6, R7, R6, RZ, 0x3c, !PT ;  /* 0x000000060706a212 */ /* 0x000fc800078e3cff */
[----:B------:R-:W-:-:S05]  /*1ddc0*/  @!P2 LOP3.LUT R7, R7, R6, RZ, 0x3c, !PT ;  /* 0x000000060707a212 */ /* 0x000fca00078e3cff */
[----:B------:R-:W-:Y:S01]  /*1ddd0*/  @!PT LDS RZ, [RZ] ;  /* 0x00000000fffff984 */ /* 0x000fe20000000800 */
[----:B---3--:R-:W-:Y:S04]  /*1dde0*/  @!P2 LDGSTS.E.BYPASS.LTC128B.128 [R10+0x10400], desc[UR56][R6.64], !P3 ;  /* 0x10400000060aafae */ /* 0x008fe8000d901d78 */
        /* <DEDUP_REMOVED lines=64> */
[----:B------:R1:W2:Y:S04]  /*1e1f0*/  SHFL.IDX PT, R5, R3, 0x7, 0x181f ;  /* 0x00f81f0003057f89 */ /* 0x0002a800000e0000 */
[----:B------:R1:W-:Y:S04]  /*1e200*/  @!P2 LDGSTS.E.BYPASS.LTC128B.128 [R10+0x13400], desc[UR56][R6.64], !P3 ;  /* 0x13400000060aafae */ /* 0x0003e8000d901d78 */
[----:B------:R1:W-:Y:S04]  /*1e210*/  @!P2 LDGSTS.E.BYPASS.LTC128B.128 [R10+0x17400], desc[UR56][R6.64+0x80], !P0 ;  /* 0x17400080060aafae */ /* 0x0003e8000c101d78 */
[----:B------:R1:W-:Y:S04]  /*1e220*/  @!P2 LDGSTS.E.BYPASS.LTC128B.128 [R10+0x1b400], desc[UR56][R6.64+0x100], !P1 ;  /* 0x1b400100060aafae */ /* 0x0003e8000c901d78 */
[----:B------:R1:W3:Y:S02]  /*1e230*/  SHFL.IDX PT, R3, R4, 0x7, 0x181f ;  /* 0x00f81f0004037f89 */ /* 0x0002e400000e0000 */
.L_x_850:
[----:B------:R-:W-:Y:S01]  /*1e240*/  VIADD R0, R0, 0x70 ;  /* 0x0000007000007836 */ /* 0x000fe20000000000 */
[----:B------:R-:W-:Y:S04]  /*1e250*/  BSSY B0, `(.L_x_705) ;  /* 0x000000c000007945 */ /* 0x000fe80003800000 */
[----:B------:R-:W-:-:S13]  /*1e260*/  ISETP.GE.AND P2, PT, R0, R2, PT ;  /* 0x000000020000720c */ /* 0x000fda0003f46270 */
[----:B------:R-:W-:Y:S05]  /*1e270*/  @P2 BRA `(.L_x_706) ;  /* 0x0000000000242947 */ /* 0x000fea0003800000 */
[----:B-1----:R-:W4:Y:S01]  /*1e280*/  LDL R4, [R1+0x30] ;  /* 0x0000300001047983 */ /* 0x002f220000100800 */
[----:B---3--:R-:W-:-:S05]  /*1e290*/  LEA R2, P2, R9, R3, 0x1 ;  /* 0x0000000309027211 */ /* 0x008fca00078408ff */
[----:B--2---:R-:W-:-:S05]  /*1e2a0*/  IMAD.X R3, RZ, RZ, R5, P2 ;  /* 0x000000ffff037224 */ /* 0x004fca00010e0605 */
[----:B------:R-:W-:Y:S01]  /*1e2b0*/  @!PT LDS RZ, [RZ] ;  /* 0x00000000fffff984 */ /* 0x000fe20000000800 */
[----:B------:R-:W-:Y:S01]  /*1e2c0*/  @!PT LDS RZ, [RZ] ;  /* 0x00000000fffff984 */ /* 0x000fe20000000800 */
[----:B------:R-:W-:Y:S01]  /*1e2d0*/  @!PT LDS RZ, [RZ] ;  /* 0x00000000fffff984 */ /* 0x000fe20000000800 */
[----:B----4-:R4:W-:Y:S04]  /*1e2e0*/  LDGSTS.E.BYPASS.LTC128B.128 [R4+0x13c00], desc[UR56][R2.64], !P3 ;  /* 0x13c0000002047fae */ /* 0x0109e8000d901d78 */
[----:B------:R4:W-:Y:S04]  /*1e2f0*/  LDGSTS.E.BYPASS.LTC128B.128 [R4+0x17c00], desc[UR56][R2.64+0x80], !P0 ;  /* 0x17c0008002047fae */ /* 0x0009e8000c101d78 */
[----:B------:R4:W-:Y:S02]  /*1e300*/  LDGSTS.E.BYPASS.LTC128B.128 [R4+0x1bc00], desc[UR56][R2.64+0x100], !P1 ;  /* 0x1bc0010002047fae */ /* 0x0009e4000c901d78 */
.L_x_706:
[----:B------:R-:W-:Y:S05]  /*1e310*/  BSYNC B0 ;  /* 0x0000000000007941 */ /* 0x000fea0003800000 */
.L_x_705:
[----:B------:R-:W-:Y:S01]  /*1e320*/  NOP ;  /* 0x0000000000007918 */ /* 0x000fe20000000000 */
[----:B------:R-:W-:-:S13]  /*1e330*/  PLOP3.LUT P0, PT, PT, PT, PT, 0x80, 0x0 ;  /* 0x000000000000781c */ /* 0x000fda0003f0f070 */
.L_x_707:
        /* <DEDUP_REMOVED lines=16> */
[----:B------:R-:W5:Y:S03]  /*1e440*/  SYNCS.PHASECHK.TRANS64.TRYWAIT P0, [R18+URZ+0x34820], R0 ;  /* 0x03482000120075a7 */ /* 0x000f66000800017f */
[----:B----45:R-:W-:Y:S05]  /*1e450*/  @!P0 BRA `(.L_x_709) ;  /* 0x0000004c00f48947 */ /* 0x030fea0003800000 */
.L_x_851:
[----:B------:R-:W-:Y:S05]  /*1e460*/  BSYNC B0 ;  /* 0x0000000000007941 */ /* 0x000fea0003800000 */
.L_x_708:
[----:B-1-3--:R-:W4:Y:S04]  /*1e470*/  LDL R3, [R1+0x48] ;  /* 0x0000480001037983 */ /* 0x00af280000100800 */
[----:B------:R-:W3:Y:S01]  /*1e480*/  LDL R2, [R1+0x34] ;  /* 0x0000340001027983 */ /* 0x000ee20000100800 */
[----:B------:R-:W-:Y:S01]  /*1e490*/  BSSY B0, `(.L_x_710) ;  /* 0x0000219000007945 */ /* 0x000fe20003800000 */
[----:B----4-:R-:W-:-:S05]  /*1e4a0*/  VIADD R0, R3, 0xfffffffe ;  /* 0xfffffffe03007836 */ /* 0x010fca0000000000 */
[----:B---3--:R-:W-:-:S13]  /*1e4b0*/  ISETP.GE.AND P0, PT, R0, R2, PT ;  /* 0x000000020000720c */ /* 0x008fda0003f06270 */
[----:B------:R-:W-:Y:S05]  /*1e4c0*/  @!P0 BRA `(.L_x_711) ;  /* 0x0000002000548947 */ /* 0x000fea0003800000 */
[----:B--2---:R-:W0:Y:S04]  /*1e4d0*/  LDL.LU R5, [R1+0x60] ;  /* 0x0000600001057983 */ /* 0x004e280000300800 */
[----:B------:R-:W2:Y:S04]  /*1e4e0*/  LDL.LU R4, [R1+0x44] ;  /* 0x0000440001047983 */ /* 0x000ea80000300800 */
[----:B------:R-:W3:Y:S01]  /*1e4f0*/  LDL.LU R3, [R1+0x40] ;  /* 0x0000400001037983 */ /* 0x000ee20000300800 */
[----:B------:R-:W-:Y:S01]  /*1e500*/  LOP3.LUT R2, RZ, R2, RZ, 0x33, !PT ;  /* 0x00000002ff027212 */ /* 0x000fe200078e33ff */
[----:B------:R-:W-:Y:S01]  /*1e510*/  BSSY B2, `(.L_x_712) ;  /* 0x00000b6000027945 */ /* 0x000fe20003800000 */
[----:B0-----:R-:W-:-:S04]  /*1e520*/  VIADD R6, R5, 0x1 ;  /* 0x0000000105067836 */ /* 0x001fc80000000000 */
[----:B--2---:R-:W-:-:S05]  /*1e530*/  IMAD R6, R6, R4, RZ ;  /* 0x0000000406067224 */ /* 0x004fca00078e02ff */
[----:B---3--:R-:W-:-:S05]  /*1e540*/  VIMNMX R6, R3, R6, PT ;  /* 0x0000000603067248 */ /* 0x008fca0003fe0100 */
        /* <DEDUP_REMOVED lines=40> */
.L_x_716:
[----:B------:R-:W-:Y:S01]  /*1e7d0*/  IMAD R3, R8, 0x8, R18 ;  /* 0x0000000808037824 */ /* 0x000fe200078e0212 */
[----:B------:R-:W-:Y:S01]  /*1e7e0*/  SHF.L.U32 R2, R10, 0x1f, RZ ;  /* 0x0000001f0a027819 */ /* 0x000fe200000006ff */
[----:B------:R-:W-:Y:S03]  /*1e7f0*/  BSSY B3, `(.L_x_717) ;  /* 0x0000003000037945 */ /* 0x000fe60003800000 */
[----:B------:R-:W1:Y:S02]  /*1e800*/  SYNCS.PHASECHK.TRANS64.TRYWAIT P0, [R3+URZ+0x34840], R2 ;  /* 0x03484002030075a7 */ /* 0x000e64000800017f */
[----:B-1----:R-:W-:Y:S05]  /*1e810*/  @!P0 BRA `(.L_x_718) ;  /* 0x0000004c00188947 */ /* 0x002fea0003800000 */
.L_x_852:
[----:B------:R-:W-:Y:S05]  /*1e820*/  BSYNC B3 ;  /* 0x0000000000037941 */ /* 0x000fea0003800000 */
.L_x_717:
[----:B0-----:R-:W0:Y:S01]  /*1e830*/  S2R R5, SR_TID.X ;  /* 0x0000000000057919 */ /* 0x001e220000002100 */
[----:B------:R-:W-:Y:S01]  /*1e840*/  BSSY B3, `(.L_x_719) ;  /* 0x000000a000037945 */ /* 0x000fe20003800000 */
[----:B0-----:R-:W-:-:S04]  /*1e850*/  LOP3.LUT R5, R5, 0x7f, RZ, 0xc0, !PT ;  /* 0x0000007f05057812 */ /* 0x001fc800078ec0ff */
[----:B------:R-:W-:-:S13]  /*1e860*/  ISETP.NE.AND P0, PT, R5, RZ, PT ;  /* 0x000000ff0500720c */ /* 0x000fda0003f05270 */
[----:B------:R-:W-:Y:S05]  /*1e870*/  @P0 BRA `(.L_x_720) ;  /* 0x0000000000180947 */ /* 0x000fea0003800000 */
[----:B------:R-:W2:Y:S01]  /*1e880*/  LDL R5, [R1+0x10] ;  /* 0x0000100001057983 */ /* 0x000ea20000100800 */
[----:B-1----:R-:W-:-:S04]  /*1e890*/  IMAD.MOV.U32 R2, RZ, RZ, 0xc000 ;  /* 0x0000c000ff027424 */ /* 0x002fc800078e00ff */
[----:B------:R0:W-:Y:S01]  /*1e8a0*/  SYNCS.ARRIVE.TRANS64 RZ, [R3+URZ+0x34830], R2 ;  /* 0x0348300203ff79a7 */ /* 0x0001e2000800003f */
[----:B--2---:R-:W-:-:S13]  /*1e8b0*/  LOP3.LUT P1, RZ, R5, 0x1, RZ, 0xc0, !PT ;  /* 0x0000000105ff7812 */ /* 0x004fda000782c0ff */
[----:B0-----:R-:W-:Y:S05]  /*1e8c0*/  @!P1 BRA `(.L_x_720) ;  /* 0x0000000000049947 */ /* 0x001fea0003800000 */
[----:B------:R-:W-:Y:S01]  /*1e8d0*/  BPT.TRAP 0x1 ;  /* 0x000000040000795c */ /* 0x000fe20000300000 */
.L_x_720:
[----:B------:R-:W-:Y:S05]  /*1e8e0*/  BSYNC B3 ;  /* 0x0000000000037941 */ /* 0x000fea0003800000 */
.L_x_719:
        /* <DEDUP_REMOVED lines=12> */
.L_x_721:
        /* <DEDUP_REMOVED lines=16> */
.L_x_722:
        /* <DEDUP_REMOVED lines=15> */
.L_x_723:
        /* <DEDUP_REMOVED lines=16> */
.L_x_853:
[----:B------:R-:W-:Y:S05]  /*1eca0*/  BSYNC B3 ;  /* 0x0000000000037941 */ /* 0x000fea0003800000 */
.L_x_724:
[----:B------:R-:W1:Y:S01]  /*1ecb0*/  S2R R5, SR_TID.X ;  /* 0x0000000000057919 */ /* 0x000e620000002100 */
[----:B------:R-:W-:-:S04]  /*1ecc0*/  UPRMT UR4, UR38, 0x9910, URZ ;  /* 0x0000991026047896 */ /* 0x000fc8000800003f */
[----:B------:R-:W-:Y:S01]  /*1ecd0*/  UISETP.NE.AND UP0, UPT, UR4, 0x2, UPT ;  /* 0x000000020400788c */ /* 0x000fe2000bf05270 */
[----:B-1----:R-:W-:-:S04]  /*1ece0*/  LOP3.LUT R5, R5, 0x7f, RZ, 0xc0, !PT ;  /* 0x0000007f05057812 */ /* 0x002fc800078ec0ff */
[----:B------:R-:W-:-:S13]  /*1ecf0*/  ISETP.NE.AND P0, PT, R5, RZ, PT ;  /* 0x000000ff0500720c */ /* 0x000fda0003f05270 */
[----:B0-----:R-:W-:-:S04]  /*1ed00*/  @!P0 IMAD.MOV.U32 R3, RZ, RZ, 0x8000 ;  /* 0x00008000ff038424 */ /* 0x001fc800078e00ff */
[----:B------:R0:W-:Y:S01]  /*1ed10*/  @!P0 SYNCS.ARRIVE.TRANS64 RZ, [R2+URZ+0x34850], R3 ;  /* 0x0348500302ff89a7 */ /* 0x0001e2000800003f */
[----:B------:R-:W-:-:S13]  /*1ed20*/  PLOP3.LUT P0, PT, PT, PT, UP0, 0x80, 0x0 ;  /* 0x000000000000781c */ /* 0x000fda0003f0f008 */
[----:B0-----:R-:W-:Y:S05]  /*1ed30*/  @P0 BRA `(.L_x_726) ;  /* 0x0000000000040947 */ /* 0x001fea0003800000 */
[----:B------:R-:W-:Y:S01]  /*1ed40*/  BPT.TRAP 0x1 ;  /* 0x000000040000795c */ /* 0x000fe20000300000 */
.L_x_726:
[----:B------:R-:W2:Y:S01]  /*1ed50*/  LDL R3, [R1+0x10] ;  /* 0x0000100001037983 */ /* 0x000ea20000100800 */
[----:B------:R-:W-:Y:S01]  /*1ed60*/  BSSY B3, `(.L_x_727) ;  /* 0x0000004000037945 */ /* 0x000fe20003800000 */
[----:B--2---:R-:W-:-:S13]  /*1ed70*/  LOP3.LUT P0, RZ, R3, 0x8, RZ, 0xc0, !PT ;  /* 0x0000000803ff7812 */ /* 0x004fda000780c0ff */
[----:B------:R-:W-:Y:S05]  /*1ed80*/  @P0 BRA `(.L_x_728) ;  /* 0x0000000000040947 */ /* 0x000fea0003800000 */
[----:B------:R-:W-:Y:S01]  /*1ed90*/  BPT.TRAP 0x1 ;  /* 0x000000040000795c */ /* 0x000fe20000300000 */
.L_x_728:
[----:B------:R-:W-:Y:S05]  /*1eda0*/  BSYNC B3 ;  /* 0x0000000000037941 */ /* 0x000fea0003800000 */
.L_x_727:
[----:B------:R-:W2:Y:S04]  /*1edb0*/  LDL R5, [R1+0x20] ;  /* 0x0000200001057983 */ /* 0x000ea80000100800 */
[----:B------:R-:W2:Y:S01]  /*1edc0*/  LDL.LU R3, [R1+0x8] ;  /* 0x0000080001037983 */ /* 0x000ea20000300800 */
[----:B------:R-:W-:Y:S01]  /*1edd0*/  R2UR UR10, R11 ;  /* 0x000000000b0a72ca */ /* 0x000fe200000e0000 */
[----:B------:R-:W-:Y:S01]  /*1ede0*/  IMAD R7, R19, 0x8000, R18 ;  /* 0x0000800013077824 */ /* 0x000fe200078e0212 */
[----:B------:R-:W-:Y:S01]  /*1edf0*/  UIADD3 UR4, UP0, UR36, 0x470, URZ ;  /* 0x0000047024047890 */ /* 0x000fe2000ff1e03f */
[----:B------:R-:W-:Y:S01]  /*1ee00*/  PLOP3.LUT P0, PT, PT, PT, PT, 0x80, 0x0 ;  /* 0x000000000000781c */ /* 0x000fe20003f0f070 */
[----:B------:R-:W-:Y:S01]  /*1ee10*/  VIADD R2, R2, 0x34850 ;  /* 0x0003485002027836 */ /* 0x000fe20000000000 */
[----:B------:R-:W-:Y:S01]  /*1ee20*/  UMOV UR6, 0x0 ;  /* 0x0000000000067882 */ /* 0x000fe20000000000 */
[----:B------:R-:W-:Y:S01]  /*1ee30*/  UIADD3.X UR5, URZ, UR37, URZ, UP0, !UPT ;  /* 0x000000253f057290 */ /* 0x000fe200087fe43f */
[----:B------:R-:W-:Y:S01]  /*1ee40*/  UMOV UR7, 0x14f00000 ;  /* 0x14f0000000077882 */ /* 0x000fe20000000000 */
[----:B--2---:R-:W-:-:S02]  /*1ee50*/  IMAD R3, R3, 0x80, R5 ;  /* 0x0000008003037824 */ /* 0x004fc400078e0205 */
[----:B------:R-:W-:-:S08]  /*1ee60*/  VIADD R5, R7, 0x400 ;  /* 0x0000040007057836 */ /* 0x000fd00000000000 */
.L_x_729:
        /* <DEDUP_REMOVED lines=12> */
[----:B------:R-:W-:Y:S01]  /*1ef30*/  PLOP3.LUT P0, PT, PT, PT, PT, 0x80, 0x0 ;  /* 0x000000000000781c */ /* 0x000fe20003f0f070 */
[----:B------:R-:W-:Y:S01]  /*1ef40*/  UMOV UR6, 0x0 ;  /* 0x0000000000067882 */ /* 0x000fe20000000000 */
[----:B------:R-:W-:-:S11]  /*1ef50*/  UMOV UR7, 0x14f00000 ;  /* 0x14f0000000077882 */ /* 0x000fd60000000000 */
.L_x_730:
        /* <DEDUP_REMOVED lines=12> */
.L_x_715:
[----:B------:R-:W-:Y:S05]  /*1f020*/  BSYNC B1 ;  /* 0x0000000000017941 */ /* 0x000fea0003800000 */
.L_x_714:
[----:B0-----:R-:W2:Y:S01]  /*1f030*/  LDL.LU R0, [R1+0x48] ;  /* 0x0000480001007983 */ /* 0x001ea20000300800 */
[----:B------:R-:W-:-:S03]  /*1f040*/  IMAD.MOV.U32 R19, RZ, RZ, R8 ;  /* 0x000000ffff137224 */ /* 0x000fc600078e0008 */
[----:B------:R0:W-:Y:S02]  /*1f050*/  STL [R1+0x1c], R10 ;  /* 0x00001c0a01007387 */ /* 0x0001e40000100800 */
[----:B0-2---:R-:W-:-:S07]  /*1f060*/  VIADD R0, R0, 0xfffffffd ;  /* 0xfffffffd00007836 */ /* 0x005fce0000000000 */
.L_x_713:
[----:B------:R-:W-:Y:S05]  /*1f070*/  BSYNC B2 ;  /* 0x0000000000027941 */ /* 0x000fea0003800000 */
.L_x_712:
[----:B------:R-:W-:Y:S01]  /*1f080*/  VIADD R9, R9, 0xfffffffe ;  /* 0xfffffffe09097836 */ /* 0x000fe20000000000 */
[----:B------:R-:W-:-:S04]  /*1f090*/  LOP3.LUT R6, RZ, R6, RZ, 0x33, !PT ;  /* 0x00000006ff067212 */ /* 0x000fc800078e33ff */
[----:B------:R-:W-:-:S13]  /*1f0a0*/  ISETP.NE.AND P0, PT, R9, R6, PT ;  /* 0x000000060900720c */ /* 0x000fda0003f05270 */
[----:B------:R-:W-:Y:S05]  /*1f0b0*/  @!P0 BRA `(.L_x_711) ;  /* 0x0000001400588947 */ /* 0x000fea0003800000 */
[----:B------:R-:W-:-:S07]  /*1f0c0*/  IMAD.MOV.U32 R9, RZ, RZ, R17 ;  /* 0x000000ffff097224 */ /* 0x000fce00078e0011 */
.L_x_765:
        /* <DEDUP_REMOVED lines=35> */
.L_x_733:
[----:B------:R-:W-:Y:S01]  /*1f300*/  IMAD R3, R4, 0x8, R18 ;  /* 0x0000000804037824 */ /* 0x000fe200078e0212 */
[----:B------:R-:W-:Y:S01]  /*1f310*/  SHF.L.U32 R2, R5, 0x1f, RZ ;  /* 0x0000001f05027819 */ /* 0x000fe200000006ff */
[----:B------:R-:W-:Y:S03]  /*1f320*/  BSSY B2, `(.L_x_734) ;  /* 0x0000003000027945 */ /* 0x000fe60003800000 */
[----:B------:R-:W1:Y:S02]  /*1f330*/  SYNCS.PHASECHK.TRANS64.TRYWAIT P0, [R3+URZ+0x34840], R2 ;  /* 0x03484002030075a7 */ /* 0x000e64000800017f */
[----:B-1----:R-:W-:Y:S05]  /*1f340*/  @!P0 BRA `(.L_x_735) ;  /* 0x0000004000748947 */ /* 0x002fea0003800000 */
.L_x_854:
[----:B------:R-:W-:Y:S05]  /*1f350*/  BSYNC B2 ;  /* 0x0000000000027941 */ /* 0x000fea0003800000 */
.L_x_734:
[----:B------:R-:W2:Y:S01]  /*1f360*/  S2R R7, SR_TID.X ;  /* 0x0000000000077919 */ /* 0x000ea20000002100 */
[----:B------:R-:W-:Y:S01]  /*1f370*/  BSSY B2, `(.L_x_736) ;  /* 0x000000a000027945 */ /* 0x000fe20003800000 */
[----:B--2---:R-:W-:-:S04]  /*1f380*/  LOP3.LUT R7, R7, 0x7f, RZ, 0xc0, !PT ;  /* 0x0000007f07077812 */ /* 0x004fc800078ec0ff */
[----:B------:R-:W-:-:S13]  /*1f390*/  ISETP.NE.AND P0, PT, R7, RZ, PT ;  /* 0x000000ff0700720c */ /* 0x000fda0003f05270 */
[----:B------:R-:W-:Y:S05]  /*1f3a0*/  @P0 BRA `(.L_x_737) ;  /* 0x0000000000180947 */ /* 0x000fea0003800000 */
[----:B------:R-:W2:Y:S01]  /*1f3b0*/  LDL R7, [R1+0x10] ;  /* 0x0000100001077983 */ /* 0x000ea20000100800 */
[----:B-1----:R-:W-:-:S04]  /*1f3c0*/  IMAD.MOV.U32 R2, RZ, RZ, 0xc000 ;  /* 0x0000c000ff027424 */ /* 0x002fc800078e00ff */
[----:B------:R3:W-:Y:S01]  /*1f3d0*/  SYNCS.ARRIVE.TRANS64 RZ, [R3+URZ+0x34830], R2 ;  /* 0x0348300203ff79a7 */ /* 0x0007e2000800003f */
[----:B--2---:R-:W-:-:S13]  /*1f3e0*/  LOP3.LUT P1, RZ, R7, 0x1, RZ, 0xc0, !PT ;  /* 0x0000000107ff7812 */ /* 0x004fda000782c0ff */
[----:B---3--:R-:W-:Y:S05]  /*1f3f0*/  @!P1 BRA `(.L_x_737) ;  /* 0x0000000000049947 */ /* 0x008fea0003800000 */
[----:B------:R-:W-:Y:S01]  /*1f400*/  BPT.TRAP 0x1 ;  /* 0x000000040000795c */ /* 0x000fe20000300000 */
.L_x_737:
[----:B------:R-:W-:Y:S05]  /*1f410*/  BSYNC B2 ;  /* 0x0000000000027941 */ /* 0x000fea0003800000 */
.L_x_736:
[----:B-1----:R-:W2:Y:S01]  /*1f420*/  LDL R2, [R1+0x20] ;  /* 0x0000200001027983 */ /* 0x002ea20000100800 */
[----:B------:R-:W-:Y:S01]  /*1f430*/  IMAD.MOV.U32 R10, RZ, RZ, RZ ;  /* 0x000000ffff0a7224 */ /* 0x000fe200078e00ff */
[----:B------:R-:W-:Y:S01]  /*1f440*/  UIADD3 UR4, UP0, UR36, 0x370, URZ ;  /* 0x0000037024047890 */ /* 0x000fe2000ff1e03f */
[----:B------:R-:W-:Y:S01]  /*1f450*/  IMAD R7, R4, 0xc000, R18 ;  /* 0x0000c00004077824 */ /* 0x000fe200078e0212 */
[----:B------:R-:W-:Y:S01]  /*1f460*/  PLOP3.LUT P0, PT, PT, PT, PT, 0x80, 0x0 ;  /* 0x000000000000781c */ /* 0x000fe20003f0f070 */
[----:B------:R-:W-:Y:S01]  /*1f470*/  VIADD R3, R3, 0x34830 ;  /* 0x0003483003037836 */ /* 0x000fe20000000000 */
[----:B------:R-:W-:Y:S01]  /*1f480*/  R2UR UR10, R10 ;  /* 0x000000000a0a72ca */ /* 0x000fe200000e0000 */
[----:B0-----:R-:W-:Y:S01]  /*1f490*/  VIADD R8, R7, 0x1c400 ;  /* 0x0001c40007087836 */ /* 0x001fe20000000000 */
[----:B------:R-:W-:Y:S01]  /*1f4a0*/  UIADD3.X UR5, URZ, UR37, URZ, UP0, !UPT ;  /* 0x000000253f057290 */ /* 0x000fe200087fe43f */
[----:B------:R-:W-:Y:S01]  /*1f4b0*/  UMOV UR6, 0x0 ;  /* 0x0000000000067882 */ /* 0x000fe20000000000 */
[----:B------:R-:W-:Y:S01]  /*1f4c0*/  UMOV UR7, 0x14f00000 ;  /* 0x14f0000000077882 */ /* 0x000fe20000000000 */
[----:B--2---:R-:W-:-:S10]  /*1f4d0*/  IMAD R2, R6, 0x80, R2 ;  /* 0x0000008006027824 */ /* 0x004fd400078e0202 */
.L_x_738:
        /* <DEDUP_REMOVED lines=16> */
.L_x_739:
        /* <DEDUP_REMOVED lines=15> */
.L_x_740:
        /* <DEDUP_REMOVED lines=16> */
.L_x_855:
[----:B------:R-:W-:Y:S05]  /*1f7d0*/  BSYNC B2 ;  /* 0x0000000000027941 */ /* 0x000fea0003800000 */
.L_x_741:
        /* <DEDUP_REMOVED lines=10> */
.L_x_743:
[----:B------:R-:W2:Y:S01]  /*1f880*/  LDL R3, [R1+0x10] ;  /* 0x0000100001037983 */ /* 0x000ea20000100800 */
[----:B------:R-:W-:Y:S01]  /*1f890*/  BSSY B2, `(.L_x_744) ;  /* 0x0000004000027945 */ /* 0x000fe20003800000 */
[----:B--2---:R-:W-:-:S13]  /*1f8a0*/  LOP3.LUT P0, RZ, R3, 0x8, RZ, 0xc0, !PT ;  /* 0x0000000803ff7812 */ /* 0x004fda000780c0ff */
[----:B------:R-:W-:Y:S05]  /*1f8b0*/  @P0 BRA `(.L_x_745) ;  /* 0x0000000000040947 */ /* 0x000fea0003800000 */
[----:B------:R-:W-:Y:S01]  /*1f8c0*/  BPT.TRAP 0x1 ;  /* 0x000000040000795c */ /* 0x000fe20000300000 */
.L_x_745:
[----:B------:R-:W-:Y:S05]  /*1f8d0*/  BSYNC B2 ;  /* 0x0000000000027941 */ /* 0x000fea0003800000 */
.L_x_744:
        /* <DEDUP_REMOVED lines=12> */
.L_x_746:
        /* <DEDUP_REMOVED lines=15> */
.L_x_747:
        /* <DEDUP_REMOVED lines=12> */
.L_x_732:
[----:B------:R-:W-:Y:S05]  /*1fb50*/  BSYNC B1 ;  /* 0x0000000000017941 */ /* 0x000fea0003800000 */
.L_x_731:
        /* <DEDUP_REMOVED lines=35> */
.L_x_750:
[----:B------:R-:W-:Y:S01]  /*1fd90*/  IMAD R3, R19, 0x8, R18 ;  /* 0x0000000813037824 */ /* 0x000fe200078e0212 */
[----:B------:R-:W-:Y:S01]  /*1fda0*/  SHF.L.U32 R2, R10, 0x1f, RZ ;  /* 0x0000001f0a027819 */ /* 0x000fe200000006ff */
[----:B------:R-:W-:Y:S03]  /*1fdb0*/  BSSY B2, `(.L_x_751) ;  /* 0x0000003000027945 */ /* 0x000fe60003800000 */
[----:B------:R-:W2:Y:S02]  /*1fdc0*/  SYNCS.PHASECHK.TRANS64.TRYWAIT P0, [R3+URZ+0x34840], R2 ;  /* 0x03484002030075a7 */ /* 0x000ea4000800017f */
[----:B--2---:R-:W-:Y:S05]  /*1fdd0*/  @!P0 BRA `(.L_x_752) ;  /* 0x0000003400f88947 */ /* 0x004fea0003800000 */
.L_x_856:
[----:B------:R-:W-:Y:S05]  /*1fde0*/  BSYNC B2 ;  /* 0x0000000000027941 */ /* 0x000fea0003800000 */
.L_x_751:
[----:B-1----:R-:W1:Y:S01]  /*1fdf0*/  S2R R8, SR_TID.X ;  /* 0x0000000000087919 */ /* 0x002e620000002100 */
[----:B------:R-:W-:Y:S01]  /*1fe00*/  BSSY B2, `(.L_x_753) ;  /* 0x000000a000027945 */ /* 0x000fe20003800000 */
[----:B-1----:R-:W-:-:S04]  /*1fe10*/  LOP3.LUT R8, R8, 0x7f, RZ, 0xc0, !PT ;  /* 0x0000007f08087812 */ /* 0x002fc800078ec0ff */
[----:B------:R-:W-:-:S13]  /*1fe20*/  ISETP.NE.AND P0, PT, R8, RZ, PT ;  /* 0x000000ff0800720c */ /* 0x000fda0003f05270 */
[----:B------:R-:W-:Y:S05]  /*1fe30*/  @P0 BRA `(.L_x_754) ;  /* 0x0000000000180947 */ /* 0x000fea0003800000 */
[----:B------:R-:W3:Y:S01]  /*1fe40*/  LDL R8, [R1+0x10] ;  /* 0x0000100001087983 */ /* 0x000ee20000100800 */
[----:B--2---:R-:W-:-:S04]  /*1fe50*/  IMAD.MOV.U32 R2, RZ, RZ, 0xc000 ;  /* 0x0000c000ff027424 */ /* 0x004fc800078e00ff */
[----:B------:R1:W-:Y:S01]  /*1fe60*/  SYNCS.ARRIVE.TRANS64 RZ, [R3+URZ+0x34830], R2 ;  /* 0x0348300203ff79a7 */ /* 0x0003e2000800003f */
[----:B---3--:R-:W-:-:S13]  /*1fe70*/  LOP3.LUT P1, RZ, R8, 0x1, RZ, 0xc0, !PT ;  /* 0x0000000108ff7812 */ /* 0x008fda000782c0ff */
[----:B-1----:R-:W-:Y:S05]  /*1fe80*/  @!P1 BRA `(.L_x_754) ;  /* 0x0000000000049947 */ /* 0x002fea0003800000 */
[----:B------:R-:W-:Y:S01]  /*1fe90*/  BPT.TRAP 0x1 ;  /* 0x000000040000795c */ /* 0x000fe20000300000 */
.L_x_754:
[----:B------:R-:W-:Y:S05]  /*1fea0*/  BSYNC B2 ;  /* 0x0000000000027941 */ /* 0x000fea0003800000 */
.L_x_753:
[----:B--2---:R-:W2:Y:S01]  /*1feb0*/  LDL R2, [R1+0x20] ;  /* 0x0000200001027983 */ /* 0x004ea20000100800 */
        /* <DEDUP_REMOVED lines=11> */
.L_x_755:
        /* <DEDUP_REMOVED lines=16> */
.L_x_756:
        /* <DEDUP_REMOVED lines=15> */
.L_x_757:
        /* <DEDUP_REMOVED lines=15> */
.L_x_857:
[----:B------:R-:W-:Y:S05]  /*20250*/  BSYNC B2 ;  /* 0x0000000000027941 */ /* 0x000fea0003800000 */
.L_x_758:
[----:B------:R-:W1:Y:S01]  /*20260*/  S2R R3, SR_TID.X ;  /* 0x0000000000037919 */ /* 0x000e620000002100 */
[----:B------:R-:W-:-:S04]  /*20270*/  UPRMT UR4, UR38, 0x9910, URZ ;  /* 0x0000991026047896 */ /* 0x000fc8000800003f */
[----:B------:R-:W-:Y:S01]  /*20280*/  UISETP.NE.AND UP0, UPT, UR4, 0x2, UPT ;  /* 0x000000020400788c */ /* 0x000fe2000bf05270 */
[----:B-1----:R-:W-:-:S04]  /*20290*/  LOP3.LUT R3, R3, 0x7f, RZ, 0xc0, !PT ;  /* 0x0000007f03037812 */ /* 0x002fc800078ec0ff */
[----:B------:R-:W-:-:S13]  /*202a0*/  ISETP.NE.AND P0, PT, R3, RZ, PT ;  /* 0x000000ff0300720c */ /* 0x000fda0003f05270 */
[----:B------:R-:W-:-:S04]  /*202b0*/  @!P0 IMAD.MOV.U32 R3, RZ, RZ, 0x8000 ;  /* 0x00008000ff038424 */ /* 0x000fc800078e00ff */
[----:B------:R1:W-:Y:S01]  /*202c0*/  @!P0 SYNCS.ARRIVE.TRANS64 RZ, [R2+URZ+0x34850], R3 ;  /* 0x0348500302ff89a7 */ /* 0x0003e2000800003f */
[----:B------:R-:W-:-:S13]  /*202d0*/  PLOP3.LUT P0, PT, PT, PT, UP0, 0x80, 0x0 ;  /* 0x000000000000781c */ /* 0x000fda0003f0f008 */
[----:B-1----:R-:W-:Y:S05]  /*202e0*/  @P0 BRA `(.L_x_760) ;  /* 0x0000000000040947 */ /* 0x002fea0003800000 */
[----:B------:R-:W-:Y:S01]  /*202f0*/  BPT.TRAP 0x1 ;  /* 0x000000040000795c */ /* 0x000fe20000300000 */
.L_x_760:
[----:B------:R-:W2:Y:S01]  /*20300*/  LDL R3, [R1+0x10] ;  /* 0x0000100001037983 */ /* 0x000ea20000100800 */
[----:B------:R-:W-:Y:S01]  /*20310*/  BSSY B2, `(.L_x_761) ;  /* 0x0000004000027945 */ /* 0x000fe20003800000 */
[----:B--2---:R-:W-:-:S13]  /*20320*/  LOP3.LUT P0, RZ, R3, 0x8, RZ, 0xc0, !PT ;  /* 0x0000000803ff7812 */ /* 0x004fda000780c0ff */
[----:B------:R-:W-:Y:S05]  /*20330*/  @P0 BRA `(.L_x_762) ;  /* 0x0000000000040947 */ /* 0x000fea0003800000 */
[----:B------:R-:W-:Y:S01]  /*20340*/  BPT.TRAP 0x1 ;  /* 0x000000040000795c */ /* 0x000fe20000300000 */
.L_x_762:
[----:B------:R-:W-:Y:S05]  /*20350*/  BSYNC B2 ;  /* 0x0000000000027941 */ /* 0x000fea0003800000 */
.L_x_761:
[----:B0-----:R-:W2:Y:S04]  /*20360*/  LDL R5, [R1+0x20] ;  /* 0x0000200001057983 */ /* 0x001ea80000100800 */
        /* <DEDUP_REMOVED lines=11> */
.L_x_763:
        /* <DEDUP_REMOVED lines=15> */
.L_x_764:
        /* <DEDUP_REMOVED lines=12> */
.L_x_749:
[----:B------:R-:W-:Y:S05]  /*205d0*/  BSYNC B1 ;  /* 0x0000000000017941 */ /* 0x000fea0003800000 */
.L_x_748:
[----:B------:R-:W2:Y:S01]  /*205e0*/  LDL R2, [R1+0x34] ;  /* 0x0000340001027983 */ /* 0x000ea20000100800 */
[----:B------:R-:W-:Y:S01]  /*205f0*/  VIADD R0, R0, 0xfffffffe ;  /* 0xfffffffe00007836 */ /* 0x000fe20000000000 */
[----:B--2---:R-:W-:-:S13]  /*20600*/  ISETP.GT.AND P0, PT, R6, R2, PT ;  /* 0x000000020600720c */ /* 0x004fda0003f04270 */
[----:B------:R-:W-:Y:S05]  /*20610*/  @P0 BRA `(.L_x_765) ;  /* 0xffffffe800ac0947 */ /* 0x000fea000383ffff */
.L_x_711:
[----:B------:R-:W-:Y:S05]  /*20620*/  BSYNC B0 ;  /* 0x0000000000007941 */ /* 0x000fea0003800000 */
.L_x_710:
        /* <DEDUP_REMOVED lines=18> */
.L_x_767:
[----:B------:R-:W-:Y:S05]  /*20750*/  BSYNC B0 ;  /* 0x0000000000007941 */ /* 0x000fea0003800000 */
.L_x_766:
[----:B---3--:R-:W3:Y:S01]  /*20760*/  LDL R0, [R1+0x10] ;  /* 0x0000100001007983 */ /* 0x008ee20000100800 */
[----:B------:R-:W-:Y:S01]  /*20770*/  BSSY B0, `(.L_x_768) ;  /* 0x000003f000007945 */ /* 0x000fe20003800000 */
[----:B---3--:R-:W-:-:S13]  /*20780*/  LOP3.LUT P0, RZ, R0, 0x4, RZ, 0xc0, !PT ;  /* 0x0000000400ff7812 */ /* 0x008fda000780c0ff */
[----:B------:R-:W-:Y:S05]  /*20790*/  @!P0 BRA `(.L_x_769) ;  /* 0x0000000000f08947 */ /* 0x000fea0003800000 */
[----:B------:R-:W3:Y:S01]  /*207a0*/  LDL R2, [R1+0x1c] ;  /* 0x00001c0001027983 */ /* 0x000ee20000100800 */
[----:B------:R-:W-:Y:S01]  /*207b0*/  IMAD R0, R19, 0x8, R18 ;  /* 0x0000000813007824 */ /* 0x000fe200078e0212 */
[----:B------:R-:W-:Y:S01]  /*207c0*/  BSSY B1, `(.L_x_770) ;  /* 0x0000004000017945 */ /* 0x000fe20003800000 */
[----:B---3--:R-:W-:-:S04]  /*207d0*/  SHF.L.U32 R2, R2, 0x1f, RZ ;  /* 0x0000001f02027819 */ /* 0x008fc800000006ff */
[----:B------:R-:W3:Y:S02]  /*207e0*/  SYNCS.PHASECHK.TRANS64.TRYWAIT P0, [R0+URZ+0x34860], R2 ;  /* 0x03486002000075a7 */ /* 0x000ee4000800017f */
[----:B---3--:R-:W-:Y:S05]  /*207f0*/  @!P0 BRA `(.L_x_771) ;  /* 0x0000002c00988947 */ /* 0x008fea0003800000 */
.L_x_858:
[----:B------:R-:W-:Y:S05]  /*20800*/  BSYNC B1 ;  /* 0x0000000000017941 */ /* 0x000fea0003800000 */
.L_x_770:
[----:B------:R-:W4:Y:S01]  /*20810*/  S2R R3, SR_TID.X ;  /* 0x0000000000037919 */ /* 0x000f220000002100 */
[----:B------:R-:W-:-:S04]  /*20820*/  UPRMT UR4, UR38, 0x9910, URZ ;  /* 0x0000991026047896 */ /* 0x000fc8000800003f */
[----:B------:R-:W-:Y:S01]  /*20830*/  UISETP.NE.AND UP0, UPT, UR4, 0x2, UPT ;  /* 0x000000020400788c */ /* 0x000fe2000bf05270 */
[----:B----4-:R-:W-:-:S04]  /*20840*/  LOP3.LUT R3, R3, 0x7f, RZ, 0xc0, !PT ;  /* 0x0000007f03037812 */ /* 0x010fc800078ec0ff */
[----:B------:R-:W-:-:S13]  /*20850*/  ISETP.NE.AND P0, PT, R3, RZ, PT ;  /* 0x000000ff0300720c */ /* 0x000fda0003f05270 */
[----:B---3--:R-:W-:-:S04]  /*20860*/  @!P0 IMAD.MOV.U32 R2, RZ, RZ, 0x8000 ;  /* 0x00008000ff028424 */ /* 0x008fc800078e00ff */
[----:B------:R3:W-:Y:S01]  /*20870*/  @!P0 SYNCS.ARRIVE.TRANS64 RZ, [R0+URZ+0x34850], R2 ;  /* 0x0348500200ff89a7 */ /* 0x0007e2000800003f */
[----:B------:R-:W-:-:S13]  /*20880*/  PLOP3.LUT P0, PT, PT, PT, UP0, 0x80, 0x0 ;  /* 0x000000000000781c */ /* 0x000fda0003f0f008 */
[----:B---3--:R-:W-:Y:S05]  /*20890*/  @P0 BRA `(.L_x_772) ;  /* 0x0000000000040947 */ /* 0x008fea0003800000 */
[----:B------:R-:W-:Y:S01]  /*208a0*/  BPT.TRAP 0x1 ;  /* 0x000000040000795c */ /* 0x000fe20000300000 */
.L_x_772:
[----:B------:R-:W3:Y:S01]  /*208b0*/  LDL R2, [R1+0x10] ;  /* 0x0000100001027983 */ /* 0x000ee20000100800 */
[----:B------:R-:W-:Y:S01]  /*208c0*/  BSSY B1, `(.L_x_773) ;  /* 0x0000004000017945 */ /* 0x000fe20003800000 */
[----:B---3--:R-:W-:-:S13]  /*208d0*/  LOP3.LUT P0, RZ, R2, 0x8, RZ, 0xc0, !PT ;  /* 0x0000000802ff7812 */ /* 0x008fda000780c0ff */
[----:B------:R-:W-:Y:S05]  /*208e0*/  @P0 BRA `(.L_x_774) ;  /* 0x0000000000040947 */ /* 0x000fea0003800000 */
[----:B------:R-:W-:Y:S01]  /*208f0*/  BPT.TRAP 0x1 ;  /* 0x000000040000795c */ /* 0x000fe20000300000 */
.L_x_774:
[----:B------:R-:W-:Y:S05]  /*20900*/  BSYNC B1 ;  /* 0x0000000000017941 */ /* 0x000fea0003800000 */
.L_x_773:
[----:B------:R-:W3:Y:S04]  /*20910*/  LDL.LU R3, [R1+0x20] ;  /* 0x0000200001037983 */ /* 0x000ee80000300800 */
[----:B------:R-:W3:Y:S01]  /*20920*/  LDL.LU R2, [R1+0x8] ;  /* 0x0000080001027983 */ /* 0x000ee20000300800 */
[----:B------:R-:W-:Y:S01]  /*20930*/  UIADD3 UR4, UP0, UR36, 0x470, URZ ;  /* 0x0000047024047890 */ /* 0x000fe2000ff1e03f */
[----:B------:R-:W-:Y:S01]  /*20940*/  PLOP3.LUT P0, PT, PT, PT, PT, 0x80, 0x0 ;  /* 0x000000000000781c */ /* 0x000fe20003f0f070 */
[----:B------:R-:W-:Y:S01]  /*20950*/  VIADD R0, R0, 0x34850 ;  /* 0x0003485000007836 */ /* 0x000fe20000000000 */
[----:B------:R-:W-:Y:S01]  /*20960*/  UMOV UR6, 0x0 ;  /* 0x0000000000067882 */ /* 0x000fe20000000000 */
[----:B------:R-:W-:Y:S01]  /*20970*/  UIADD3.X UR5, URZ, UR37, URZ, UP0, !UPT ;  /* 0x000000253f057290 */ /* 0x000fe200087fe43f */
[----:B------:R-:W-:Y:S01]  /*20980*/  UMOV UR7, 0x14f00000 ;  /* 0x14f0000000077882 */ /* 0x000fe20000000000 */
[----:B------:R-:W-:Y:S01]  /*20990*/  UMOV UR10, URZ ;  /* 0x0000003f000a7c82 */ /* 0x000fe20008000000 */
[----:B---3--:R-:W-:-:S02]  /*209a0*/  IMAD R3, R2, 0x80, R3 ;  /* 0x0000008002037824 */ /* 0x008fc400078e0203 */
[----:B------:R-:W-:-:S04]  /*209b0*/  IMAD R2, R19, 0x8000, R18 ;  /* 0x0000800013027824 */ /* 0x000fc800078e0212 */
[----:B------:R-:W-:-:S07]  /*209c0*/  VIADD R4, R2, 0x400 ;  /* 0x0000040002047836 */ /* 0x000fce0000000000 */
.L_x_775:
        /* <DEDUP_REMOVED lines=15> */
.L_x_776:
        /* <DEDUP_REMOVED lines=10> */
.L_x_769:
[----:B------:R-:W-:Y:S05]  /*20b60*/  BSYNC B0 ;  /* 0x0000000000007941 */ /* 0x000fea0003800000 */
.L_x_768:
[----:B------:R-:W3:Y:S01]  /*20b70*/  LDL.LU R4, [R1+0x1c] ;  /* 0x00001c0001047983 */ /* 0x000ee20000300800 */
[----:B------:R-:W-:-:S05]  /*20b80*/  VIADD R19, R19, 0x1 ;  /* 0x0000000113137836 */ /* 0x000fca0000000000 */
[----:B------:R-:W-:-:S04]  /*20b90*/  ISETP.NE.AND P0, PT, R19, 0x2, PT ;  /* 0x000000021300780c */ /* 0x000fc80003f05270 */
[----:B------:R-:W-:Y:S02]  /*20ba0*/  SEL R0, RZ, 0x1, P0 ;  /* 0x00000001ff007807 */ /* 0x000fe40000000000 */
[----:B------:R-:W-:Y:S02]  /*20bb0*/  SEL R19, R19, RZ, P0 ;  /* 0x000000ff13137207 */ /* 0x000fe40000000000 */
[----:B---3--:R-:W-:-:S05]  /*20bc0*/  LOP3.LUT R4, R4, R0, RZ, 0x3c, !PT ;  /* 0x0000000004047212 */ /* 0x008fca00078e3cff */
[----:B------:R3:W-:Y:S02]  /*20bd0*/  STL [R1+0x1c], R4 ;  /* 0x00001c0401007387 */ /* 0x0007e40000100800 */
.L_x_690:
[----:B------:R-:W-:Y:S05]  /*20be0*/  BSYNC B7 ;  /* 0x0000000000077941 */ /* 0x000fea0003800000 */
.L_x_688:
[----:B------:R-:W4:Y:S02]  /*20bf0*/  LDL R9, [R1+0x10] ;  /* 0x0000100001097983 */ /* 0x000f240000100800 */
        /* <DEDUP_REMOVED lines=8> */
[----:B0123--:R-:W0:Y:S04]  /*20c80*/  LDS.128 R4, [R18+0x348d0] ;  /* 0x0348d00012047984 */ /* 0x00fe280000000c00 */
[----:B0-----:R0:W-:Y:S04]  /*20c90*/  STL.64 [R1], R4 ;  /* 0x0000000401007387 */ /* 0x0011e80000100a00 */
[----:B------:R0:W-:Y:S01]  /*20ca0*/  STL.64 [R1+0x8], R6 ;  /* 0x0000080601007387 */ /* 0x0001e20000100a00 */
[----:B------:R-:W-:Y:S06]  /*20cb0*/  BAR.ARV 0x4, 0x180 ;  /* 0x0106000000007b1d */ /* 0x000fec0000002000 */
[----:B------:R-:W-:Y:S05]  /*20cc0*/  BRA `(.L_x_778) ;  /* 0x0000000c001c7947 */ /* 0x000fea0003800000 */
.L_x_777:
[----:B------:R-:W4:Y:S01]  /*20cd0*/  LDL R17, [R1+0x2c] ;  /* 0x00002c0001117983 */ /* 0x000f220000100800 */
[----:B------:R-:W-:Y:S01]  /*20ce0*/  UMOV UR4, 0xffffffff ;  /* 0xffffffff00047882 */ /* 0x000fe20000000000 */
[----:B----4-:R-:W-:Y:S02]  /*20cf0*/  ISETP.NE.AND P5, PT, R17, 0x1f, PT ;  /* 0x0000001f1100780c */ /* 0x010fe40003fa5270 */
[----:B------:R-:W-:Y:S11]  /*20d00*/  BRA.DIV UR4, `(.L_x_779) ;  /* 0x0000002a04687947 */ /* 0x000ff6000b800000 */
[----:B0-----:R-:W1:Y:S01]  /*20d10*/  LDL R3, [R1+0xc] ;  /* 0x00000c0001037983 */ /* 0x001e620000100800 */
[----:B------:R-:W-:-:S03]  /*20d20*/  ULDC UR4, c[0x0][0xc3c] ;  /* 0x00030f0000047ab9 */ /* 0x000fc60000000800 */
[----:B------:R-:W4:Y:S01]  /*20d30*/  LDL.LU R2, [R1] ;  /* 0x0000000001027983 */ /* 0x000f220000300800 */
[----:B------:R-:W-:Y:S01]  /*20d40*/  LOP3.LUT P4, RZ, R9, 0x1, RZ, 0xc0, !PT ;  /* 0x0000000109ff7812 */ /* 0x000fe2000788c0ff */
[----:B-1----:R-:W-:Y:S02]  /*20d50*/  IMAD.IADD R0, R3, 0x1, R17 ;  /* 0x0000000103007824 */ /* 0x002fe400078e0211 */
[----:B----4-:R-:W-:-:S03]  /*20d60*/  IMAD.MOV.U32 R9, RZ, RZ, R2 ;  /* 0x000000ffff097224 */ /* 0x010fc600078e0002 */
[----:B------:R-:W-:-:S13]  /*20d70*/  ISETP.GE.OR P0, PT, R0, UR4, !P5 ;  /* 0x0000000400007c0c */ /* 0x000fda000ef06670 */
[----:B------:R-:W0:Y:S08]  /*20d80*/  @!P0 LDC.64 R2, c[0x0][0xc80] ;  /* 0x00032000ff028b82 */ /* 0x000e300000000a00 */
[----:B------:R-:W1:Y:S01]  /*20d90*/  @!P0 LDC.64 R6, c[0x0][0xc78] ;  /* 0x00031e00ff068b82 */ /* 0x000e620000000a00 */
[----:B0-----:R-:W-:-:S05]  /*20da0*/  @!P0 IMAD.WIDE R2, R0, 0x4, R2 ;  /* 0x0000000400028825 */ /* 0x001fca00078e0202 */
[----:B------:R1:W4:Y:S02]  /*20db0*/  @!P0 LDG.E R8, desc[UR56][R2.64] ;  /* 0x0000003802088981 */ /* 0x000324000c1e1900 */
[----:B-1----:R-:W-:-:S06]  /*20dc0*/  @!P0 IMAD.WIDE R2, R0, 0x4, R6 ;  /* 0x0000000400028825 */ /* 0x002fcc00078e0206 */
[----:B------:R-:W5:Y:S01]  /*20dd0*/  @!P0 LDG.E R2, desc[UR56][R2.64] ;  /* 0x0000003802028981 */ /* 0x000f62000c1e1900 */
[----:B---3--:R-:W-:Y:S01]  /*20de0*/  IMAD.MOV.U32 R4, RZ, RZ, RZ ;  /* 0x000000ffff047224 */ /* 0x008fe200078e00ff */
[C---:B------:R-:W-:Y:S01]  /*20df0*/  ISETP.GE.U32.AND P1, PT, R17.reuse, 0x4, PT ;  /* 0x000000041100780c */ /* 0x040fe20003f26070 */
[----:B------:R-:W-:Y:S01]  /*20e00*/  IMAD.MOV.U32 R6, RZ, RZ, RZ ;  /* 0x000000ffff067224 */ /* 0x000fe200078e00ff */
[C---:B------:R-:W-:Y:S01]  /*20e10*/  ISETP.GE.U32.AND P2, PT, R17.reuse, 0x8, PT ;  /* 0x000000081100780c */ /* 0x040fe20003f46070 */
[----:B--2---:R-:W-:Y:S01]  /*20e20*/  SHFL.IDX PT, R5, R9, RZ, 0x1f ;  /* 0x00001fff09057589 */ /* 0x004fe200000e0000 */
[----:B------:R-:W-:Y:S01]  /*20e30*/  ISETP.GE.U32.AND P3, PT, R17, 0x10, PT ;  /* 0x000000101100780c */ /* 0x000fe20003f66070 */
[----:B------:R-:W-:Y:S02]  /*20e40*/  IMAD.MOV.U32 R10, RZ, RZ, RZ ;  /* 0x000000ffff0a7224 */ /* 0x000fe400078e00ff */
[----:B------:R-:W-:Y:S01]  /*20e50*/  SHFL.IDX PT, R0, R9, 0x1, 0x1f ;  /* 0x00201f0009007f89 */ /* 0x000fe200000e0000 */
[----:B----4-:R-:W-:-:S02]  /*20e60*/  @!P0 IMAD.MOV.U32 R4, RZ, RZ, R8 ;  /* 0x000000ffff048224 */ /* 0x010fc400078e0008 */
[----:B-----5:R-:W-:Y:S01]  /*20e70*/  @!P0 IMAD.MOV.U32 R6, RZ, RZ, R2 ;  /* 0x000000ffff068224 */ /* 0x020fe200078e0002 */
[----:B------:R-:W-:-:S03]  /*20e80*/  ISETP.GE.U32.AND P0, PT, R17, 0x2, PT ;  /* 0x000000021100780c */ /* 0x000fc60003f06070 */
[----:B------:R-:W-:-:S05]  /*20e90*/  IMAD R2, R6, R4, RZ ;  /* 0x0000000406027224 */ /* 0x000fca00078e02ff */
        /* <DEDUP_REMOVED lines=15> */
[----:B------:R0:W1:Y:S02]  /*20f90*/  SHFL.IDX PT, R16, R7, 0x1f, 0x1f ;  /* 0x03e01f0007107f89 */ /* 0x00006400000e0000 */
.L_x_868:
[----:B------:R-:W-:Y:S02]  /*20fa0*/  ULDC UR4, c[0x0][0xc38] ;  /* 0x00030e0000047ab9 */ /* 0x000fe40000000800 */
[----:B------:R-:W-:-:S04]  /*20fb0*/  IMAD.U32 R2, RZ, RZ, UR4 ;  /* 0x00000004ff027e24 */ /* 0x000fc8000f8e00ff */
[----:B-1----:R-:W-:-:S04]  /*20fc0*/  IMAD R16, R16, R2, RZ ;  /* 0x0000000210107224 */ /* 0x002fc800078e02ff */
[----:B------:R-:W-:-:S05]  /*20fd0*/  IMAD.IADD R0, R0, 0x1, R16 ;  /* 0x0000000100007824 */ /* 0x000fca00078e0210 */
[----:B------:R-:W-:-:S13]  /*20fe0*/  ISETP.GT.AND P4, PT, R0, R5, PT ;  /* 0x000000050000720c */ /* 0x000fda0003f84270 */
[----:B------:R-:W-:Y:S05]  /*20ff0*/  @P4 BRA `(.L_x_780) ;  /* 0x0000000000b04947 */ /* 0x000fea0003800000 */
.L_x_783:
[----:B------:R-:W2:Y:S01]  /*21000*/  LDL.LU R3, [R1+0xc] ;  /* 0x00000c0001037983 */ /* 0x000ea20000300800 */
[----:B------:R-:W1:Y:S01]  /*21010*/  LDC R2, c[0x0][0xc3c] ;  /* 0x00030f00ff027b82 */ /* 0x000e620000000800 */
[----:B--2---:R-:W-:-:S05]  /*21020*/  VIADD R3, R3, 0x1f ;  /* 0x0000001f03037836 */ /* 0x004fca0000000000 */
[----:B-1----:R-:W-:-:S13]  /*21030*/  ISETP.GE.AND P4, PT, R3, R2, PT ;  /* 0x000000020300720c */ /* 0x002fda0003f86270 */
[----:B------:R-:W-:Y:S05]  /*21040*/  @P4 BRA `(.L_x_781) ;  /* 0x0000000400d84947 */ /* 0x000fea0003800000 */
[----:B------:R-:W2:Y:S04]  /*21050*/  LDL R4, [R1+0x2c] ;  /* 0x00002c0001047983 */ /* 0x000ea80000100800 */
[----:B------:R1:W-:Y:S01]  /*21060*/  STL [R1+0xc], R3 ;  /* 0x00000c0301007387 */ /* 0x0003e20000100800 */
[----:B--2---:R-:W-:Y:S02]  /*21070*/  IMAD.IADD R6, R3, 0x1, R4 ;  /* 0x0000000103067824 */ /* 0x004fe400078e0204 */
[----:B------:R-:W-:-:S03]  /*21080*/  IMAD.MOV.U32 R4, RZ, RZ, RZ ;  /* 0x000000ffff047224 */ /* 0x000fc600078e00ff */
[----:B------:R-:W-:-:S13]  /*21090*/  ISETP.GE.OR P4, PT, R6, R2, !P5 ;  /* 0x000000020600720c */ /* 0x000fda0006f86670 */
[----:B-1----:R-:W1:Y:S02]  /*210a0*/  @!P4 LDC.64 R2, c[0x0][0xc80] ;  /* 0x00032000ff02cb82 */ /* 0x002e640000000a00 */
        /* <DEDUP_REMOVED lines=9> */
[----:B------:R-:W2:Y:S02]  /*21140*/  LDL R3, [R1+0x10] ;  /* 0x0000100001037983 */ /* 0x000ea40000100800 */
[----:B--2---:R-:W-:Y:S02]  /*21150*/  LOP3.LUT P4, RZ, R3, 0x1, RZ, 0xc0, !PT ;  /* 0x0000000103ff7812 */ /* 0x004fe4000788c0ff */
        /* <DEDUP_REMOVED lines=14> */
[----:B0-----:R-:W-:-:S05]  /*21240*/  IMAD.IADD R7, R2, 0x1, R3 ;  /* 0x0000000102077824 */ /* 0x001fca00078e0203 */
[----:B------:R0:W1:Y:S02]  /*21250*/  SHFL.IDX PT, R16, R7, 0x1f, 0x1f ;  /* 0x03e01f0007107f89 */ /* 0x00006400000e0000 */
.L_x_876:
[----:B------:R-:W-:Y:S02]  /*21260*/  ULDC UR4, c[0x0][0xc38] ;  /* 0x00030e0000047ab9 */ /* 0x000fe40000000800 */
[----:B------:R-:W-:-:S04]  /*21270*/  IMAD.U32 R2, RZ, RZ, UR4 ;  /* 0x00000004ff027e24 */ /* 0x000fc8000f8e00ff */
[----:B-1----:R-:W-:-:S04]  /*21280*/  IMAD R16, R16, R2, RZ ;  /* 0x0000000210107224 */ /* 0x002fc800078e02ff */
[----:B------:R-:W-:-:S05]  /*21290*/  IMAD.IADD R0, R16, 0x1, R0 ;  /* 0x0000000110007824 */ /* 0x000fca00078e0200 */
[----:B------:R-:W-:-:S13]  /*212a0*/  ISETP.GT.AND P4, PT, R0, R5, PT ;  /* 0x000000050000720c */ /* 0x000fda0003f84270 */
[----:B------:R-:W-:Y:S05]  /*212b0*/  @!P4 BRA `(.L_x_783) ;  /* 0xfffffffc0050c947 */ /* 0x000fea000383ffff */
.L_x_780:
[----:B------:R-:W-:Y:S01]  /*212c0*/  IMAD.IADD R16, R0, 0x1, -R16 ;  /* 0x0000000100107824 */ /* 0x000fe200078e0a10 */
[----:B------:R-:W-:-:S03]  /*212d0*/  UMOV UR4, 0xffffffff ;  /* 0xffffffff00047882 */ /* 0x000fc60000000000 */
[----:B------:R-:W-:-:S05]  /*212e0*/  IMAD R0, R7, R2, R16 ;  /* 0x0000000207007224 */ /* 0x000fca00078e0210 */
[----:B------:R-:W-:Y:S01]  /*212f0*/  ISETP.GT.AND P6, PT, R0, R5, PT ;  /* 0x000000050000720c */ /* 0x000fe20003fc4270 */
[----:B------:R-:W-:-:S12]  /*21300*/  BRA.DIV UR4, `(.L_x_784) ;  /* 0x0000002e04247947 */ /* 0x000fd8000b800000 */
[----:B------:R-:W-:-:S04]  /*21310*/  VOTE.ANY R3, PT, !P6 ;  /* 0x0000000000037806 */ /* 0x000fc800070e0100 */
[----:B------:R-:W1:Y:S02]  /*21320*/  POPC R0, R3 ;  /* 0x0000000300007309 */ /* 0x000e640000000000 */
[----:B-1----:R1:W2:Y:S04]  /*21330*/  SHFL.IDX PT, R4, R4, R0, 0x1f ;  /* 0x00001f0004047589 */ /* 0x0022a800000e0000 */
[----:B------:R1:W3:Y:S02]  /*21340*/  SHFL.IDX PT, R6, R6, R0, 0x1f ;  /* 0x00001f0006067589 */ /* 0x0002e400000e0000 */
.L_x_881:
[----:B------:R-:W-:-:S13]  /*21350*/  ISETP.NE.AND P0, PT, R3, RZ, PT ;  /* 0x000000ff0300720c */ /* 0x000fda0003f05270 */
[----:B------:R-:W-:Y:S05]  /*21360*/  @!P0 BRA `(.L_x_785) ;  /* 0x0000000000148947 */ /* 0x000fea0003800000 */
[----:B------:R-:W-:Y:S01]  /*21370*/  UMOV UR4, 0xffffffff ;  /* 0xffffffff00047882 */ /* 0x000fe20000000000 */
[----:B------:R-:W-:Y:S02]  /*21380*/  VIADD R12, R0, 0xffffffff ;  /* 0xffffffff000c7836 */ /* 0x000fe40000000000 */
[----:B------:R-:W-:Y:S05]  /*21390*/  BRA.DIV UR4, `(.L_x_786) ;  /* 0x0000002e045c7947 */ /* 0x000fea000b800000 */
[----:B0-----:R0:W4:Y:S02]  /*213a0*/  SHFL.IDX PT, R7, R7, R12, 0x1f ;  /* 0x00001f0c07077589 */ /* 0x00112400000e0000 */
.L_x_884:
[----:B----4-:R-:W-:-:S07]  /*213b0*/  IMAD.MOV.U32 R10, RZ, RZ, R7 ;  /* 0x000000ffff0a7224 */ /* 0x010fce00078e0007 */
.L_x_785:
[----:B------:R-:W4:Y:S01]  /*213c0*/  LDL.LU R11, [R1+0xc] ;  /* 0x00000c00010b7983 */ /* 0x000f220000300800 */
[----:B--2---:R-:W-:Y:S01]  /*213d0*/  IABS R3, R4 ;  /* 0x0000000400037213 */ /* 0x004fe20000000000 */
[----:B------:R-:W-:Y:S02]  /*213e0*/  IMAD R2, R10, R2, R16 ;  /* 0x000000020a027224 */ /* 0x000fe400078e0210 */
[----:B------:R-:W-:Y:S01]  /*213f0*/  IMAD.MOV.U32 R8, RZ, RZ, RZ ;  /* 0x000000ffff087224 */ /* 0x000fe200078e00ff */
[----:B0-----:R-:W0:Y:S01]  /*21400*/  I2F.RP R7, R3 ;  /* 0x0000000300077306 */ /* 0x001e220000209400 */
[----:B------:R-:W-:Y:S01]  /*21410*/  IMAD.IADD R5, R5, 0x1, -R2 ;  /* 0x0000000105057824 */ /* 0x000fe200078e0a02 */
[----:B------:R2:W-:Y:S04]  /*21420*/  STL [R1], R2 ;  /* 0x0000000201007387 */ /* 0x0005e80000100800 */
[----:B--2---:R-:W-:-:S02]  /*21430*/  IABS R2, R5 ;  /* 0x0000000500027213 */ /* 0x004fc40000000000 */
[----:B0-----:R-:W0:Y:S02]  /*21440*/  MUFU.RCP R7, R7 ;  /* 0x0000000700077308 */ /* 0x001e240000001000 */
[----:B0-----:R-:W-:-:S06]  /*21450*/  VIADD R7, R7, 0xffffffe ;  /* 0x0ffffffe07077836 */ /* 0x001fcc0000000000 */
[----:B------:R-:W0:Y:S02]  /*21460*/  F2I.FTZ.U32.TRUNC.NTZ R9, R7 ;  /* 0x0000000700097305 */ /* 0x000e24000021f000 */
[----:B0-----:R-:W-:-:S04]  /*21470*/  IMAD.MOV R7, RZ, RZ, -R9 ;  /* 0x000000ffff077224 */ /* 0x001fc800078e0a09 */
[----:B------:R-:W-:-:S04]  /*21480*/  IMAD R7, R7, R3, RZ ;  /* 0x0000000307077224 */ /* 0x000fc800078e02ff */
[----:B------:R-:W-:Y:S01]  /*21490*/  IMAD.HI.U32 R7, R9, R7, R8 ;  /* 0x0000000709077227 */ /* 0x000fe200078e0008 */
[----:B------:R-:W-:-:S05]  /*214a0*/  IABS R8, R4 ;  /* 0x0000000400087213 */ /* 0x000fca0000000000 */
[----:B------:R-:W-:Y:S02]  /*214b0*/  IMAD.MOV R8, RZ, RZ, -R8 ;  /* 0x000000ffff087224 */ /* 0x000fe400078e0a08 */
[----:B------:R-:W-:-:S04]  /*214c0*/  IMAD.HI.U32 R7, R7, R2, RZ ;  /* 0x0000000207077227 */ /* 0x000fc800078e00ff */
[----:B------:R-:W-:Y:S01]  /*214d0*/  IMAD R2, R7, R8, R2 ;  /* 0x0000000807027224 */ /* 0x000fe200078e0202 */
[----:B---3--:R-:W-:-:S04]  /*214e0*/  IABS R8, R6 ;  /* 0x0000000600087213 */ /* 0x008fc80000000000 */
[----:B------:R-:W-:-:S13]  /*214f0*/  ISETP.GT.U32.AND P2, PT, R3, R2, PT ;  /* 0x000000020300720c */ /* 0x000fda0003f44070 */
[----:B------:R-:W-:Y:S02]  /*21500*/  @!P2 IMAD.IADD R2, R2, 0x1, -R3 ;  /* 0x000000010202a824 */ /* 0x000fe400078e0a03 */
[----:B------:R-:W-:Y:S01]  /*21510*/  @!P2 VIADD R7, R7, 0x1 ;  /* 0x000000010707a836 */ /* 0x000fe20000000000 */
[----:B------:R-:W-:Y:S02]  /*21520*/  ISETP.NE.AND P2, PT, R4, RZ, PT ;  /* 0x000000ff0400720c */ /* 0x000fe40003f45270 */
[----:B------:R-:W-:Y:S02]  /*21530*/  ISETP.GE.U32.AND P0, PT, R2, R3, PT ;  /* 0x000000030200720c */ /* 0x000fe40003f06070 */
[----:B------:R-:W0:Y:S11]  /*21540*/  I2F.RP R2, R8 ;  /* 0x0000000800027306 */ /* 0x000e360000209400 */
[----:B------:R-:W-:Y:S01]  /*21550*/  @P0 VIADD R7, R7, 0x1 ;  /* 0x0000000107070836 */ /* 0x000fe20000000000 */
[----:B0-----:R-:W0:Y:S02]  /*21560*/  MUFU.RCP R2, R2 ;  /* 0x0000000200027308 */ /* 0x001e240000001000 */
[----:B0-----:R-:W-:-:S06]  /*21570*/  VIADD R2, R2, 0xffffffe ;  /* 0x0ffffffe02027836 */ /* 0x001fcc0000000000 */
[----:B------:R-:W0:Y:S02]  /*21580*/  F2I.FTZ.U32.TRUNC.NTZ R3, R2 ;  /* 0x0000000200037305 */ /* 0x000e24000021f000 */
[----:B0-----:R-:W-:-:S04]  /*21590*/  IMAD.MOV R2, RZ, RZ, -R3 ;  /* 0x000000ffff027224 */ /* 0x001fc800078e0a03 */
        /* <DEDUP_REMOVED lines=12> */
[----:B------:R-:W-:Y:S02]  /*21660*/  IMAD R3, R2, R9, R3 ;  /* 0x0000000902037224 */ /* 0x000fe400078e0203 */
[----:B------:R-:W-:-:S03]  /*21670*/  IMAD.IADD R4, R5, 0x1, -R4 ;  /* 0x0000000105047824 */ /* 0x000fc600078e0a04 */
        /* <DEDUP_REMOVED lines=13> */
[----:B----4-:R-:W-:Y:S02]  /*21750*/  IMAD.IADD R11, R0, 0x1, R11 ;  /* 0x00000001000b7824 */ /* 0x010fe400078e020b */
[----:B-1----:R-:W-:-:S05]  /*21760*/  IMAD R0, R3, 0x10000, R2 ;  /* 0x0001000003007824 */ /* 0x002fca00078e0202 */
[----:B------:R0:W-:Y:S04]  /*21770*/  STL [R1+0x8], R0 ;  /* 0x0000080001007387 */ /* 0x0001e80000100800 */
[----:B------:R0:W-:Y:S04]  /*21780*/  STL [R1+0xc], R11 ;  /* 0x00000c0b01007387 */ /* 0x0001e80000100800 */
[----:B------:R0:W-:Y:S01]  /*21790*/  STL [R1+0x4], R4 ;  /* 0x0000040401007387 */ /* 0x0001e20000100800 */
[----:B------:R-:W-:Y:S05]  /*217a0*/  BRA `(.L_x_787) ;  /* 0x0000000000287947 */ /* 0x000fea0003800000 */
.L_x_781:
[----:B------:R-:W-:Y:S01]  /*217b0*/  UMOV UR4, URZ ;  /* 0x0000003f00047c82 */ /* 0x000fe20008000000 */
[----:B------:R-:W-:Y:S01]  /*217c0*/  ULDC UR6, c[0x0][0xc3c] ;  /* 0x00030f0000067ab9 */ /* 0x000fe20000000800 */
[----:B------:R-:W-:Y:S01]  /*217d0*/  UMOV UR5, URZ ;  /* 0x0000003f00057c82 */ /* 0x000fe20008000000 */
[----:B------:R-:W-:Y:S01]  /*217e0*/  IMAD.U32 R3, RZ, RZ, UR4 ;  /* 0x00000004ff037e24 */ /* 0x000fe2000f8e00ff */
[----:B------:R1:W-:Y:S01]  /*217f0*/  STL [R1], R5 ;  /* 0x0000000501007387 */ /* 0x0003e20000100800 */
[----:B------:R-:W-:Y:S02]  /*21800*/  IMAD.U32 R0, RZ, RZ, UR6 ;  /* 0x00000006ff007e24 */ /* 0x000fe4000f8e00ff */
[----:B------:R-:W-:Y:S01]  /*21810*/  IMAD.U32 R2, RZ, RZ, UR5 ;  /* 0x00000005ff027e24 */ /* 0x000fe2000f8e00ff */
[----:B------:R1:W-:Y:S04]  /*21820*/  STL [R1+0x4], R3 ;  /* 0x0000040301007387 */ /* 0x0003e80000100800 */
[----:B------:R1:W-:Y:S04]  /*21830*/  STL [R1+0xc], R0 ;  /* 0x00000c0001007387 */ /* 0x0003e80000100800 */
[----:B------:R1:W-:Y:S02]  /*21840*/  STL [R1+0x8], R2 ;  /* 0x0000080201007387 */ /* 0x0003e40000100800 */
.L_x_787:
[----:B01----:R-:W2:Y:S04]  /*21850*/  LDL R0, [R1+0x2c] ;  /* 0x00002c0001007983 */ /* 0x003ea80000100800 */
[----:B------:R-:W3:Y:S04]  /*21860*/  LDL R2, [R1+0xc] ;  /* 0x00000c0001027983 */ /* 0x000ee80000100800 */
[----:B------:R-:W4:Y:S04]  /*21870*/  LDL R3, [R1+0x8] ;  /* 0x0000080001037983 */ /* 0x000f280000100800 */
[----:B------:R-:W5:Y:S04]  /*21880*/  LDL R4, [R1] ;  /* 0x0000000001047983 */ /* 0x000f680000100800 */
[----:B------:R-:W5:Y:S01]  /*21890*/  LDL R5, [R1+0x4] ;  /* 0x0000040001057983 */ /* 0x000f620000100800 */
[----:B------:R-:W-:Y:S05]  /*218a0*/  WARPSYNC.ALL ;  /* 0x0000000000007948 */ /* 0x000fea0003800000 */
[----:B------:R-:W-:Y:S01]  /*218b0*/  BAR.SYNC.DEFER_BLOCKING 0x4, 0x180 ;  /* 0x0106000000007b1d */ /* 0x000fe20000010000 */
[----:B--2---:R-:W-:-:S13]  /*218c0*/  ISETP.NE.AND P0, PT, R0, RZ, PT ;  /* 0x000000ff0000720c */ /* 0x004fda0003f05270 */
[----:B------:R-:W0:Y:S01]  /*218d0*/  @!P0 S2R R0, SR_CgaCtaId ;  /* 0x0000000000008919 */ /* 0x000e220000008800 */
[----:B---3--:R-:W-:Y:S01]  /*218e0*/  IMAD.MOV.U32 R7, RZ, RZ, R2 ;  /* 0x000000ffff077224 */ /* 0x008fe200078e0002 */
[----:B------:R-:W-:Y:S01]  /*218f0*/  @!P0 MOV R2, 0x400 ;  /* 0x0000040000028802 */ /* 0x000fe20000000f00 */
[----:B----4-:R-:W-:-:S03]  /*21900*/  IMAD.MOV.U32 R6, RZ, RZ, R3 ;  /* 0x000000ffff067224 */ /* 0x010fc600078e0003 */
[----:B0-----:R-:W-:-:S05]  /*21910*/  @!P0 LEA R18, R0, R2, 0x18 ;  /* 0x0000000200128211 */ /* 0x001fca00078ec0ff */
[----:B-----5:R1:W-:Y:S01]  /*21920*/  @!P0 STS.128 [R18+0x348d0], R4 ;  /* 0x0348d00412008388 */ /* 0x0203e20000000c00 */
[----:B------:R-:W-:Y:S06]  /*21930*/  BAR.ARV 0x5, 0x180 ;  /* 0x0146000000007b1d */ /* 0x000fec0000002000 */
.L_x_778:
[----:B------:R-:W2:Y:S01]  /*21940*/  LDL R0, [R1+0xc] ;  /* 0x00000c0001007983 */ /* 0x000ea20000100800 */
[----:B------:R-:W-:Y:S02]  /*21950*/  ULDC UR4, c[0x0][0xc3c] ;  /* 0x00030f0000047ab9 */ /* 0x000fe40000000800 */
[----:B--2---:R-:W-:-:S13]  /*21960*/  ISETP.GE.AND P0, PT, R0, UR4, PT ;  /* 0x0000000400007c0c */ /* 0x004fda000bf06270 */
[----:B------:R-:W-:Y:S05]  /*21970*/  @!P0 BRA `(.L_x_788) ;  /* 0xffffff90006c8947 */ /* 0x000fea000383ffff */
[----:B------:R-:W-:Y:S05]  /*21980*/  BSYNC B8 ;  /* 0x0000000000087941 */ /* 0x000fea0003800000 */
.L_x_642:
[----:B--2---:R-:W2:Y:S01]  /*21990*/  LDL.LU R0, [R1+0x64] ;  /* 0x0000640001007983 */ /* 0x004ea20000300800 */
[----:B------:R-:W-:Y:S01]  /*219a0*/  BSSY B0, `(.L_x_789) ;  /* 0x000000b000007945 */ /* 0x000fe20003800000 */
[----:B01----:R-:W0:Y:S01]  /*219b0*/  S2R R5, SR_CgaCtaId ;  /* 0x0000000000057919 */ /* 0x003e220000008800 */
[----:B--2---:R-:W-:-:S05]  /*219c0*/  VIADD R0, R0, 0x1 ;  /* 0x0000000100007836 */ /* 0x004fca0000000000 */
[----:B------:R-:W-:-:S04]  /*219d0*/  LEA.HI R2, R0, R0, RZ, 0x1 ;  /* 0x0000000000027211 */ /* 0x000fc800078f08ff */
[----:B------:R-:W-:-:S05]  /*219e0*/  LOP3.LUT R3, R2, 0xfffffffe, RZ, 0xc0, !PT ;  /* 0xfffffffe02037812 */ /* 0x000fca00078ec0ff */
[----:B------:R-:W-:Y:S01]  /*219f0*/  IMAD.IADD R3, R0, 0x1, -R3 ;  /* 0x0000000100037824 */ /* 0x000fe200078e0a03 */
[----:B------:R-:W-:-:S04]  /*21a00*/  MOV R0, 0x400 ;  /* 0x0000040000007802 */ /* 0x000fc80000000f00 */
[----:B0-----:R-:W-:Y:S02]  /*21a10*/  LEA R0, R5, R0, 0x18 ;  /* 0x0000000005007211 */ /* 0x001fe400078ec0ff */
[----:B------:R-:W-:-:S04]  /*21a20*/  SHF.L.U32 R3, R3, 0x1f, RZ ;  /* 0x0000001f03037819 */ /* 0x000fc800000006ff */
[----:B------:R-:W0:Y:S02]  /*21a30*/  SYNCS.PHASECHK.TRANS64.TRYWAIT P0, [R0+URZ+0x34820], R3 ;  /* 0x03482003000075a7 */ /* 0x000e24000800017f */
[----:B0-----:R-:W-:Y:S05]  /*21a40*/  @!P0 BRA `(.L_x_790) ;  /* 0x0000002400d88947 */ /* 0x001fea0003800000 */
.L_x_885:
[----:B------:R-:W-:Y:S05]  /*21a50*/  BSYNC B0 ;  /* 0x0000000000007941 */ /* 0x000fea0003800000 */
.L_x_789:
[----:B------:R-:W-:-:S03]  /*21a60*/  UMOV UR4, 0xffffffff ;  /* 0xffffffff00047882 */ /* 0x000fc60000000000 */
[----:B------:R-:W-:Y:S05]  /*21a70*/  BRA.DIV UR4, `(.L_x_791) ;  /* 0x0000002604e07947 */ /* 0x000fea000b800000 */
[----:B------:R-:W1:Y:S02]  /*21a80*/  S2R R2, SR_TID.X ;  /* 0x0000000000027919 */ /* 0x000e640000002100 */
[----:B-1----:R-:W-:-:S04]  /*21a90*/  SHF.R.U32.HI R2, RZ, 0x5, R2 ;  /* 0x00000005ff027819 */ /* 0x002fc80000011602 */
[----:B------:R-:W-:-:S05]  /*21aa0*/  LOP3.LUT R2, R2, 0x3, RZ, 0xc0, !PT ;  /* 0x0000000302027812 */ /* 0x000fca00078ec0ff */
[----:B------:R1:W2:Y:S02]  /*21ab0*/  SHFL.IDX PT, R14, R2, RZ, 0x1f ;  /* 0x00001fff020e7589 */ /* 0x0002a400000e0000 */
.L_x_888:
[----:B--2---:R-:W-:-:S13]  /*21ac0*/  ISETP.NE.AND P0, PT, R14, RZ, PT ;  /* 0x000000ff0e00720c */ /* 0x004fda0003f05270 */
[----:B------:R-:W-:Y:S05]  /*21ad0*/  @P0 BRA `(.L_x_422) ;  /* 0x0000000000940947 */ /* 0x000fea0003800000 */
[----:B------:R-:W-:-:S03]  /*21ae0*/  UMOV UR4, 0xffffffff ;  /* 0xffffffff00047882 */ /* 0x000fc60000000000 */
[----:B------:R-:W-:Y:S05]  /*21af0*/  BRA.DIV UR4, `(.L_x_792) ;  /* 0x0000002604f47947 */ /* 0x000fea000b800000 */
[----:B------:R-:W-:-:S13]  /*21b00*/  ELECT P6, URZ, PT ;  /* 0x00000000003f782f */ /* 0x000fda00038c0000 */
.L_x_891:
[----:B------:R-:W-:Y:S05]  /*21b10*/  @!P6 BRA `(.L_x_422) ;  /* 0x000000000084e947 */ /* 0x000fea0003800000 */
[----:B-1----:R-:W2:Y:S02]  /*21b20*/  LDL R2, [R1+0x88] ;  /* 0x0000880001027983 */ /* 0x002ea40000100800 */
[----:B--2---:R-:W-:-:S13]  /*21b30*/  R2UR UR4, R2 ;  /* 0x00000000020472ca */ /* 0x004fda00000e0000 */
[----:B------:R-:W-:-:S06]  /*21b40*/  ULOP3.LUT UR4, UR4, 0x2, URZ, 0xfc, !UPT ;  /* 0x0000000204047892 */ /* 0x000fcc000f8efc3f */
[----:B------:R-:W-:-:S05]  /*21b50*/  IMAD.U32 R2, RZ, RZ, UR4 ;  /* 0x00000004ff027e24 */ /* 0x000fca000f8e00ff */
[----:B------:R-:W-:-:S13]  /*21b60*/  ISETP.NE.AND P2, PT, R2, 0x3, PT ;  /* 0x000000030200780c */ /* 0x000fda0003f45270 */
[----:B------:R-:W-:Y:S05]  /*21b70*/  @!P2 BRA `(.L_x_793) ;  /* 0x000000000004a947 */ /* 0x000fea0003800000 */
[----:B------:R-:W-:Y:S01]  /*21b80*/  BPT.TRAP 0x1 ;  /* 0x000000040000795c */ /* 0x000fe20000300000 */
.L_x_793:
        /* <DEDUP_REMOVED lines=13> */
.L_x_892:
[----:B------:R-:W1:Y:S02]  /*21c60*/  SYNCS.PHASECHK.TRANS64.TRYWAIT P0, [R7+URZ], R2 ;  /* 0x00000002070075a7 */ /* 0x000e64000800017f */
[----:B-1----:R-:W-:Y:S05]  /*21c70*/  @!P0 BRA `(.L_x_795) ;  /* 0x0000002400c88947 */ /* 0x002fea0003800000 */
.L_x_893:
[----:B------:R-:W-:Y:S05]  /*21c80*/  @!P2 BRA `(.L_x_796) ;  /* 0x000000000004a947 */ /* 0x000fea0003800000 */
[----:B------:R-:W-:Y:S01]  /*21c90*/  BPT.TRAP 0x1 ;  /* 0x000000040000795c */ /* 0x000fe20000300000 */
.L_x_796:
[----:B------:R-:W-:-:S04]  /*21ca0*/  VIADD R0, R0, 0x34860 ;  /* 0x0003486000007836 */ /* 0x000fc80000000000 */
[----:B------:R-:W-:-:S04]  /*21cb0*/  IMAD R4, R19, 0x8, R0 ;  /* 0x0000000813047824 */ /* 0x000fc800078e0200 */
[----:B------:R-:W2:Y:S02]  /*21cc0*/  SYNCS.PHASECHK.TRANS64.TRYWAIT P0, [R4+URZ], R5 ;  /* 0x00000005040075a7 */ /* 0x000ea4000800017f */
[----:B--2---:R-:W-:Y:S05]  /*21cd0*/  @!P0 BRA `(.L_x_797) ;  /* 0x0000002400c48947 */ /* 0x004fea0003800000 */
.L_x_894:
[----:B------:R-:W-:-:S07]  /*21ce0*/  IMAD R3, R3, 0x8, R0 ;  /* 0x0000000803037824 */ /* 0x000fce00078e0200 */
.L_x_798:
[----:B---3--:R3:W4:Y:S02]  /*21cf0*/  SYNCS.PHASECHK.TRANS64.TRYWAIT P0, [R3+URZ], R2 ;  /* 0x00000002030075a7 */ /* 0x008724000800017f */
[----:B----4-:R-:W-:Y:S05]  /*21d00*/  @!P0 NANOSLEEP.SYNCS 0x989680 ;  /* 0x009896800000895d */ /* 0x010fea0003900000 */
[----:B------:R-:W4:Y:S02]  /*21d10*/  @!P0 SYNCS.PHASECHK.TRANS64 P0, [R3+URZ], R2 ;  /* 0x00000002030085a7 */ /* 0x000f24000800007f */
[----:B----4-:R-:W-:Y:S05]  /*21d20*/  @!P0 BRA `(.L_x_798) ;  /* 0xfffffffc00f08947 */ /* 0x010fea000383ffff */
.L_x_422:
[----:B------:R-:W-:Y:S05]  /*21d30*/  BSYNC B9 ;  /* 0x0000000000097941 */ /* 0x000fea0003800000 */
.L_x_419:
[----:B------:R-:W-:Y:S05]  /*21d40*/  EXIT ;  /* 0x000000000000794d */ /* 0x000fea0003800000 */
.L_x_442:
[----:B0-----:R0:W1:Y:S02]  /*21d50*/  SYNCS.PHASECHK.TRANS64.TRYWAIT P5, [R101+URZ+0x34890], R102 ;  /* 0x03489066650075a7 */ /* 0x00106400080a017f */
[----:B-1----:R-:W-:Y:S05]  /*21d60*/  @!P5 NANOSLEEP.SYNCS 0x989680 ;  /* 0x009896800000d95d */ /* 0x002fea0003900000 */
[----:B------:R-:W1:Y:S02]  /*21d70*/  @!P5 SYNCS.PHASECHK.TRANS64 P5, [R101+URZ+0x34890], R102 ;  /* 0x034890666500d5a7 */ /* 0x000e6400080a007f */
[----:B-1----:R-:W-:Y:S05]  /*21d80*/  @!P5 BRA `(.L_x_442) ;  /* 0xfffffffc00f0d947 */ /* 0x002fea000383ffff */
[----:B------:R-:W-:Y:S05]  /*21d90*/  BRA `(.L_x_799) ;  /* 0xfffffe1c00bc7947 */ /* 0x000fea000383ffff */
.L_x_496:
[----:B-1----:R1:W2:Y:S02]  /*21da0*/  SYNCS.PHASECHK.TRANS64.TRYWAIT P5, [R101+URZ+0x34890], R102 ;  /* 0x03489066650075a7 */ /* 0x0022a400080a017f */
[----:B--2---:R-:W-:Y:S05]  /*21db0*/  @!P5 NANOSLEEP.SYNCS 0x989680 ;  /* 0x009896800000d95d */ /* 0x004fea0003900000 */
[----:B------:R-:W2:Y:S02]  /*21dc0*/  @!P5 SYNCS.PHASECHK.TRANS64 P5, [R101+URZ+0x34890], R102 ;  /* 0x034890666500d5a7 */ /* 0x000ea400080a007f */
[----:B--2---:R-:W-:Y:S05]  /*21dd0*/  @!P5 BRA `(.L_x_496) ;  /* 0xfffffffc00f0d947 */ /* 0x004fea000383ffff */
[----:B------:R-:W-:Y:S05]  /*21de0*/  BRA `(.L_x_800) ;  /* 0xfffffe5400247947 */ /* 0x000fea000383ffff */
.L_x_521:
[----:B0-----:R0:W1:Y:S02]  /*21df0*/  SYNCS.PHASECHK.TRANS64.TRYWAIT P3, [R101+URZ+0x34890], R102 ;  /* 0x03489066650075a7 */ /* 0x001064000806017f */
[----:B-1----:R-:W-:Y:S05]  /*21e00*/  @!P3 NANOSLEEP.SYNCS 0x989680 ;  /* 0x009896800000b95d */ /* 0x002fea0003900000 */
[----:B------:R-:W1:Y:S02]  /*21e10*/  @!P3 SYNCS.PHASECHK.TRANS64 P3, [R101+URZ+0x34890], R102 ;  /* 0x034890666500b5a7 */ /* 0x000e64000806007f */
[----:B-1----:R-:W-:Y:S05]  /*21e20*/  @!P3 BRA `(.L_x_521) ;  /* 0xfffffffc00f0b947 */ /* 0x002fea000383ffff */
[----:B------:R-:W-:Y:S05]  /*21e30*/  BRA `(.L_x_801) ;  /* 0xfffffe8400e87947 */ /* 0x000fea000383ffff */
.L_x_527:
[----:B-1----:R1:W2:Y:S02]  /*21e40*/  SYNCS.PHASECHK.TRANS64.TRYWAIT P2, [R101+URZ+0x348b0], R102 ;  /* 0x0348b066650075a7 */ /* 0x0022a4000804017f */
[----:B--2---:R-:W-:Y:S05]  /*21e50*/  @!P2 NANOSLEEP.SYNCS 0x989680 ;  /* 0x009896800000a95d */ /* 0x004fea0003900000 */
[----:B------:R-:W2:Y:S02]  /*21e60*/  @!P2 SYNCS.PHASECHK.TRANS64 P2, [R101+URZ+0x348b0], R102 ;  /* 0x0348b0666500a5a7 */ /* 0x000ea4000804007f */
[----:B--2---:R-:W-:Y:S05]  /*21e70*/  @!P2 BRA `(.L_x_527) ;  /* 0xfffffffc00f0a947 */ /* 0x004fea000383ffff */
[----:B------:R-:W-:Y:S05]  /*21e80*/  BRA `(.L_x_802) ;  /* 0xfffffe8800e47947 */ /* 0x000fea000383ffff */
.L_x_547:
[----:B------:R-:W-:Y:S01]  /*21e90*/  BSSY B1, `(.L_x_803) ;  /* 0x0000008000017945 */ /* 0x000fe20003800000 */
[----:B------:R-:W-:Y:S02]  /*21ea0*/  IMAD.MOV.U32 R13, RZ, RZ, R41 ;  /* 0x000000ffff0d7224 */ /* 0x000fe400078e0029 */
[----:B------:R-:W-:Y:S02]  /*21eb0*/  IMAD.MOV.U32 R12, RZ, RZ, RZ ;  /* 0x000000ffff0c7224 */ /* 0x000fe400078e00ff */
[----:B------:R-:W-:Y:S02]  /*21ec0*/  IMAD.MOV.U32 R11, RZ, RZ, 0x1c1f ;  /* 0x00001c1fff0b7424 */ /* 0x000fe400078e00ff */
[----:B------:R-:W-:-:S07]  /*21ed0*/  IMAD.MOV.U32 R15, RZ, RZ, -0x1 ;  /* 0xffffffffff0f7424 */ /* 0x000fce00078e00ff */
[----:B------:R-:W-:Y:S05]  /*21ee0*/  WARPSYNC.COLLECTIVE R15, `(.L_x_804) ;  /* 0x000000000f087348 */ /* 0x000fea0003c00000 */
[----:B------:R0:W1:Y:S02]  /*21ef0*/  SHFL.IDX P6, R14, R13, R12, R11 ;  /* 0x0000000c0d0e7389 */ /* 0x00006400000c000b */
[----:B01----:R-:W-:Y:S01]  /*21f00*/  ENDCOLLECTIVE ;  /* 0x000000000000791b */ /* 0x003fe20003800000 */
.L_x_804:
[----:B------:R-:W-:Y:S05]  /*21f10*/  BSYNC B1 ;  /* 0x0000000000017941 */ /* 0x000fea0003800000 */
.L_x_803:
[----:B------:R-:W-:Y:S02]  /*21f20*/  IMAD.MOV.U32 R13, RZ, RZ, R39 ;  /* 0x000000ffff0d7224 */ /* 0x000fe400078e0027 */
[----:B------:R-:W-:Y:S02]  /*21f30*/  IMAD.MOV.U32 R12, RZ, RZ, RZ ;  /* 0x000000ffff0c7224 */ /* 0x000fe400078e00ff */
[----:B------:R-:W-:Y:S02]  /*21f40*/  IMAD.MOV.U32 R11, RZ, RZ, 0x1c1f ;  /* 0x00001c1fff0b7424 */ /* 0x000fe400078e00ff */
[----:B------:R-:W-:Y:S02]  /*21f50*/  IMAD.MOV.U32 R15, RZ, RZ, -0x1 ;  /* 0xffffffffff0f7424 */ /* 0x000fe400078e00ff */
[----:B------:R-:W-:-:S07]  /*21f60*/  IMAD.MOV.U32 R42, RZ, RZ, R14 ;  /* 0x000000ffff2a7224 */ /* 0x000fce00078e000e */
[----:B------:R-:W-:Y:S05]  /*21f70*/  WARPSYNC.COLLECTIVE R15, `(.L_x_805) ;  /* 0x000000000f087348 */ /* 0x000fea0003c00000 */
[----:B------:R0:W1:Y:S02]  /*21f80*/  SHFL.IDX P6, R14, R13, R12, R11 ;  /* 0x0000000c0d0e7389 */ /* 0x00006400000c000b */
[----:B01----:R-:W-:Y:S01]  /*21f90*/  ENDCOLLECTIVE ;  /* 0x000000000000791b */ /* 0x003fe20003800000 */
.L_x_805:
[----:B------:R-:W-:Y:S02]  /*21fa0*/  IMAD.MOV.U32 R13, RZ, RZ, R44 ;  /* 0x000000ffff0d7224 */ /* 0x000fe400078e002c */
[----:B------:R-:W-:-:S07]  /*21fb0*/  IMAD.MOV.U32 R39, RZ, RZ, R14 ;  /* 0x000000ffff277224 */ /* 0x000fce00078e000e */
[----:B------:R-:W-:Y:S05]  /*21fc0*/  WARPSYNC.COLLECTIVE R15, `(.L_x_806) ;  /* 0x000000000f087348 */ /* 0x000fea0003c00000 */
[----:B------:R0:W1:Y:S02]  /*21fd0*/  SHFL.IDX P6, R14, R13, R12, R11 ;  /* 0x0000000c0d0e7389 */ /* 0x00006400000c000b */
[----:B01----:R-:W-:Y:S01]  /*21fe0*/  ENDCOLLECTIVE ;  /* 0x000000000000791b */ /* 0x003fe20003800000 */
.L_x_806:
[----:B------:R-:W-:Y:S02]  /*21ff0*/  IMAD.MOV.U32 R13, RZ, RZ, R37 ;  /* 0x000000ffff0d7224 */ /* 0x000fe400078e0025 */
[----:B------:R-:W-:-:S07]  /*22000*/  IMAD.MOV.U32 R44, RZ, RZ, R14 ;  /* 0x000000ffff2c7224 */ /* 0x000fce00078e000e */
[----:B------:R-:W-:Y:S05]  /*22010*/  WARPSYNC.COLLECTIVE R15, `(.L_x_807) ;  /* 0x000000000f087348 */ /* 0x000fea0003c00000 */
[----:B------:R0:W1:Y:S02]  /*22020*/  SHFL.IDX P6, R14, R13, R12, R11 ;  /* 0x0000000c0d0e7389 */ /* 0x00006400000c000b */
[----:B01----:R-:W-:Y:S01]  /*22030*/  ENDCOLLECTIVE ;  /* 0x000000000000791b */ /* 0x003fe20003800000 */
.L_x_807:
[----:B------:R-:W-:Y:S01]  /*22040*/  IMAD.MOV.U32 R37, RZ, RZ, R14 ;  /* 0x000000ffff257224 */ /* 0x000fe200078e000e */
[----:B------:R-:W-:Y:S06]  /*22050*/  BRA `(.L_x_808) ;  /* 0xfffffe9800547947 */ /* 0x000fec000383ffff */
.L_x_551:
[----:B0-----:R0:W1:Y:S02]  /*22060*/  SYNCS.PHASECHK.TRANS64.TRYWAIT P0, [R2+URZ+0x34800], R5 ;  /* 0x03480005020075a7 */ /* 0x001064000800017f */
[----:B-1----:R-:W-:Y:S05]  /*22070*/  @!P0 NANOSLEEP.SYNCS 0x989680 ;  /* 0x009896800000895d */ /* 0x002fea0003900000 */
[----:B------:R-:W1:Y:S02]  /*22080*/  @!P0 SYNCS.PHASECHK.TRANS64 P0, [R2+URZ+0x34800], R5 ;  /* 0x03480005020085a7 */ /* 0x000e64000800007f */
[----:B-1----:R-:W-:Y:S05]  /*22090*/  @!P0 BRA `(.L_x_551) ;  /* 0xfffffffc00f08947 */ /* 0x002fea000383ffff */
[----:B------:R-:W-:Y:S05]  /*220a0*/  BRA `(.L_x_809) ;  /* 0xfffffea000d87947 */ /* 0x000fea000383ffff */
.L_x_575:
        /* <DEDUP_REMOVED lines=8> */
.L_x_811:
[----:B------:R-:W-:Y:S05]  /*22130*/  BSYNC B1 ;  /* 0x0000000000017941 */ /* 0x000fea0003800000 */
.L_x_810:
        /* <DEDUP_REMOVED lines=8> */
.L_x_812:
[----:B------:R-:W-:Y:S02]  /*221c0*/  IMAD.MOV.U32 R13, RZ, RZ, R44 ;  /* 0x000000ffff0d7224 */ /* 0x000fe400078e002c */
[----:B------:R-:W-:-:S07]  /*221d0*/  IMAD.MOV.U32 R40, RZ, RZ, R14 ;  /* 0x000000ffff287224 */ /* 0x000fce00078e000e */
[----:B------:R-:W-:Y:S05]  /*221e0*/  WARPSYNC.COLLECTIVE R15, `(.L_x_813) ;  /* 0x000000000f087348 */ /* 0x000fea0003c00000 */
[----:B------:R0:W1:Y:S02]  /*221f0*/  SHFL.IDX P6, R14, R13, R12, R11 ;  /* 0x0000000c0d0e7389 */ /* 0x00006400000c000b */
[----:B01----:R-:W-:Y:S01]  /*22200*/  ENDCOLLECTIVE ;  /* 0x000000000000791b */ /* 0x003fe20003800000 */
.L_x_813:
[----:B------:R-:W-:Y:S02]  /*22210*/  IMAD.MOV.U32 R13, RZ, RZ, R37 ;  /* 0x000000ffff0d7224 */ /* 0x000fe400078e0025 */
[----:B------:R-:W-:-:S07]  /*22220*/  IMAD.MOV.U32 R21, RZ, RZ, R14 ;  /* 0x000000ffff157224 */ /* 0x000fce00078e000e */
[----:B------:R-:W-:Y:S05]  /*22230*/  WARPSYNC.COLLECTIVE R15, `(.L_x_814) ;  /* 0x000000000f087348 */ /* 0x000fea0003c00000 */
[----:B------:R0:W1:Y:S02]  /*22240*/  SHFL.IDX P6, R14, R13, R12, R11 ;  /* 0x0000000c0d0e7389 */ /* 0x00006400000c000b */
[----:B01----:R-:W-:Y:S01]  /*22250*/  ENDCOLLECTIVE ;  /* 0x000000000000791b */ /* 0x003fe20003800000 */
.L_x_814:
[----:B------:R-:W-:Y:S01]  /*22260*/  IMAD.MOV.U32 R20, RZ, RZ, R14 ;  /* 0x000000ffff147224 */ /* 0x000fe200078e000e */
[----:B------:R-:W-:Y:S06]  /*22270*/  BRA `(.L_x_815) ;  /* 0xfffffec000807947 */ /* 0x000fec000383ffff */
.L_x_579:
[----:B0-----:R0:W1:Y:S02]  /*22280*/  SYNCS.PHASECHK.TRANS64.TRYWAIT P0, [R2+URZ+0x34800], R5 ;  /* 0x03480005020075a7 */ /* 0x001064000800017f */
[----:B-1----:R-:W-:Y:S05]  /*22290*/  @!P0 NANOSLEEP.SYNCS 0x989680 ;  /* 0x009896800000895d */ /* 0x002fea0003900000 */
[----:B------:R-:W1:Y:S02]  /*222a0*/  @!P0 SYNCS.PHASECHK.TRANS64 P0, [R2+URZ+0x34800], R5 ;  /* 0x03480005020085a7 */ /* 0x000e64000800007f */
[----:B-1----:R-:W-:Y:S05]  /*222b0*/  @!P0 BRA `(.L_x_579) ;  /* 0xfffffffc00f08947 */ /* 0x002fea000383ffff */
[----:B------:R-:W-:Y:S05]  /*222c0*/  BRA `(.L_x_816) ;  /* 0xfffffec8006c7947 */ /* 0x000fea000383ffff */
.L_x_593:
[----:B-1----:R1:W2:Y:S02]  /*222d0*/  SYNCS.PHASECHK.TRANS64.TRYWAIT P2, [R10+URZ+0x34830], R3 ;  /* 0x034830030a0075a7 */ /* 0x0022a4000804017f */
[----:B--2---:R-:W-:Y:S05]  /*222e0*/  @!P2 NANOSLEEP.SYNCS 0x989680 ;  /* 0x009896800000a95d */ /* 0x004fea0003900000 */
[----:B------:R-:W2:Y:S02]  /*222f0*/  @!P2 SYNCS.PHASECHK.TRANS64 P2, [R10+URZ+0x34830], R3 ;  /* 0x034830030a00a5a7 */ /* 0x000ea4000804007f */
[----:B--2---:R-:W-:Y:S05]  /*22300*/  @!P2 BRA `(.L_x_593) ;  /* 0xfffffffc00f0a947 */ /* 0x004fea000383ffff */
[----:B------:R-:W-:Y:S05]  /*22310*/  BRA `(.L_x_592) ;  /* 0xfffffeec00907947 */ /* 0x000fea000383ffff */
.L_x_600:
[----:B-1----:R1:W2:Y:S02]  /*22320*/  SYNCS.PHASECHK.TRANS64.TRYWAIT P2, [R15+URZ+0x34830], R20 ;  /* 0x034830140f0075a7 */ /* 0x0022a4000804017f */
[----:B--2---:R-:W-:Y:S05]  /*22330*/  @!P2 NANOSLEEP.SYNCS 0x989680 ;  /* 0x009896800000a95d */ /* 0x004fea0003900000 */
[----:B------:R-:W2:Y:S02]  /*22340*/  @!P2 SYNCS.PHASECHK.TRANS64 P2, [R15+URZ+0x34830], R20 ;  /* 0x034830140f00a5a7 */ /* 0x000ea4000804007f */
[----:B--2---:R-:W-:Y:S05]  /*22350*/  @!P2 BRA `(.L_x_600) ;  /* 0xfffffffc00f0a947 */ /* 0x004fea000383ffff */
[----:B------:R-:W-:Y:S05]  /*22360*/  BRA `(.L_x_599) ;  /* 0xffffff1800307947 */ /* 0x000fea000383ffff */
.L_x_605:
[----:B-1----:R1:W2:Y:S02]  /*22370*/  SYNCS.PHASECHK.TRANS64.TRYWAIT P2, [R20+URZ+0x34850], R0 ;  /* 0x03485000140075a7 */ /* 0x0022a4000804017f */
[----:B--2---:R-:W-:Y:S05]  /*22380*/  @!P2 NANOSLEEP.SYNCS 0x989680 ;  /* 0x009896800000a95d */ /* 0x004fea0003900000 */
[----:B------:R-:W2:Y:S02]  /*22390*/  @!P2 SYNCS.PHASECHK.TRANS64 P2, [R20+URZ+0x34850], R0 ;  /* 0x034850001400a5a7 */ /* 0x000ea4000804007f */
[----:B--2---:R-:W-:Y:S05]  /*223a0*/  @!P2 BRA `(.L_x_605) ;  /* 0xfffffffc00f0a947 */ /* 0x004fea000383ffff */
[----:B------:R-:W-:Y:S05]  /*223b0*/  BRA `(.L_x_604) ;  /* 0xffffff2000f47947 */ /* 0x000fea000383ffff */
.L_x_611:
[----:B-1----:R1:W2:Y:S02]  /*223c0*/  SYNCS.PHASECHK.TRANS64.TRYWAIT P0, [R6+URZ+0x34850], R9 ;  /* 0x03485009060075a7 */ /* 0x0022a4000800017f */
[----:B--2---:R-:W-:Y:S05]  /*223d0*/  @!P0 NANOSLEEP.SYNCS 0x989680 ;  /* 0x009896800000895d */ /* 0x004fea0003900000 */
[----:B------:R-:W2:Y:S02]  /*223e0*/  @!P0 SYNCS.PHASECHK.TRANS64 P0, [R6+URZ+0x34850], R9 ;  /* 0x03485009060085a7 */ /* 0x000ea4000800007f */
[----:B--2---:R-:W-:Y:S05]  /*223f0*/  @!P0 BRA `(.L_x_611) ;  /* 0xfffffffc00f08947 */ /* 0x004fea000383ffff */
[----:B------:R-:W-:Y:S05]  /*22400*/  BRA `(.L_x_610) ;  /* 0xffffff4000147947 */ /* 0x000fea000383ffff */
.L_x_650:
[----:B0-----:R-:W0:Y:S01]  /*22410*/  S2R R3, SR_TID.X ;  /* 0x0000000000037919 */ /* 0x001e220000002100 */
[----:B------:R-:W-:Y:S01]  /*22420*/  BSSY B1, `(.L_x_817) ;  /* 0x000000a000017945 */ /* 0x000fe20003800000 */
[----:B------:R-:W-:Y:S02]  /*22430*/  IMAD.MOV.U32 R12, RZ, RZ, RZ ;  /* 0x000000ffff0c7224 */ /* 0x000fe400078e00ff */
[----:B------:R-:W-:Y:S02]  /*22440*/  IMAD.MOV.U32 R11, RZ, RZ, 0x1f ;  /* 0x0000001fff0b7424 */ /* 0x000fe400078e00ff */
[----:B------:R-:W-:Y:S01]  /*22450*/  IMAD.MOV.U32 R15, RZ, RZ, -0x1 ;  /* 0xffffffffff0f7424 */ /* 0x000fe200078e00ff */
[----:B0-----:R-:W-:-:S04]  /*22460*/  SHF.R.U32.HI R3, RZ, 0x5, R3 ;  /* 0x00000005ff037819 */ /* 0x001fc80000011603 */
[----:B------:R-:W-:-:S05]  /*22470*/  LOP3.LUT R3, R3, 0x3, RZ, 0xc0, !PT ;  /* 0x0000000303037812 */ /* 0x000fca00078ec0ff */
[----:B------:R-:W-:-:S07]  /*22480*/  IMAD.MOV.U32 R13, RZ, RZ, R3 ;  /* 0x000000ffff0d7224 */ /* 0x000fce00078e0003 */
[----:B------:R-:W-:Y:S05]  /*22490*/  WARPSYNC.COLLECTIVE R15, `(.L_x_818) ;  /* 0x000000000f087348 */ /* 0x000fea0003c00000 */
[----:B------:R0:W1:Y:S02]  /*224a0*/  SHFL.IDX P6, R14, R13, R12, R11 ;  /* 0x0000000c0d0e7389 */ /* 0x00006400000c000b */
[----:B01----:R-:W-:Y:S01]  /*224b0*/  ENDCOLLECTIVE ;  /* 0x000000000000791b */ /* 0x003fe20003800000 */
.L_x_818:
[----:B------:R-:W-:Y:S05]  /*224c0*/  BSYNC B1 ;  /* 0x0000000000017941 */ /* 0x000fea0003800000 */
.L_x_817:
[----:B------:R-:W-:Y:S05]  /*224d0*/  BRA `(.L_x_819) ;  /* 0xffffff90001c7947 */ /* 0x000fea000383ffff */
.L_x_652:
[----:B------:R-:W-:Y:S01]  /*224e0*/  BSSY B1, `(.L_x_820) ;  /* 0x0000006000017945 */ /* 0x000fe20003800000 */
[----:B------:R-:W-:-:S07]  /*224f0*/  IMAD.MOV.U32 R15, RZ, RZ, -0x1 ;  /* 0xffffffffff0f7424 */ /* 0x000fce00078e00ff */
[----:B01----:R-:W-:Y:S05]  /*22500*/  WARPSYNC.COLLECTIVE R15, `(.L_x_821) ;  /* 0x000000000f0c7348 */ /* 0x003fea0003c00000 */
[----:B------:R-:W-:Y:S02]  /*22510*/  ELECT P6, UR62, PT ;  /* 0x00000000003e782f */ /* 0x000fe400038c0000 */
[----:B------:R-:W-:Y:S01]  /*22520*/  MOV R14, UR62 ;  /* 0x0000003e000e7c02 */ /* 0x000fe20008000f00 */
[----:B01----:R-:W-:Y:S10]  /*22530*/  ENDCOLLECTIVE ;  /* 0x000000000000791b */ /* 0x003ff40003800000 */
.L_x_821:
[----:B------:R-:W-:Y:S05]  /*22540*/  BSYNC B1 ;  /* 0x0000000000017941 */ /* 0x000fea0003800000 */
.L_x_820:
[----:B------:R-:W-:Y:S01]  /*22550*/  PLOP3.LUT P2, PT, P6, PT, PT, 0x80, 0x0 ;  /* 0x000000000000781c */ /* 0x000fe2000374f070 */
[----:B------:R-:W-:-:S12]  /*22560*/  BRA `(.L_x_651) ;  /* 0xffffff9000107947 */ /* 0x000fd8000383ffff */
.L_x_654:
[----:B0-----:R0:W1:Y:S02]  /*22570*/  SYNCS.PHASECHK.TRANS64.TRYWAIT P0, [R18+URZ+0x34820], R2 ;  /* 0x03482002120075a7 */ /* 0x001064000800017f */
[----:B-1----:R-:W-:Y:S05]  /*22580*/  @!P0 NANOSLEEP.SYNCS 0x989680 ;  /* 0x009896800000895d */ /* 0x002fea0003900000 */
[----:B------:R-:W1:Y:S02]  /*22590*/  @!P0 SYNCS.PHASECHK.TRANS64 P0, [R18+URZ+0x34820], R2 ;  /* 0x03482002120085a7 */ /* 0x000e64000800007f */
[----:B-1----:R-:W-:Y:S05]  /*225a0*/  @!P0 BRA `(.L_x_654) ;  /* 0xfffffffc00f08947 */ /* 0x002fea000383ffff */
[----:B------:R-:W-:Y:S05]  /*225b0*/  BRA `(.L_x_822) ;  /* 0xffffff9000207947 */ /* 0x000fea000383ffff */
.L_x_658:
[----:B-1----:R1:W2:Y:S02]  /*225c0*/  SYNCS.PHASECHK.TRANS64.TRYWAIT P0, [R5+URZ+0x348a0], R8 ;  /* 0x0348a008050075a7 */ /* 0x0022a4000800017f */
[----:B--2---:R-:W-:Y:S05]  /*225d0*/  @!P0 NANOSLEEP.SYNCS 0x989680 ;  /* 0x009896800000895d */ /* 0x004fea0003900000 */
[----:B------:R-:W2:Y:S02]  /*225e0*/  @!P0 SYNCS.PHASECHK.TRANS64 P0, [R5+URZ+0x348a0], R8 ;  /* 0x0348a008050085a7 */ /* 0x000ea4000800007f */
[----:B--2---:R-:W-:Y:S05]  /*225f0*/  @!P0 BRA `(.L_x_658) ;  /* 0xfffffffc00f08947 */ /* 0x004fea000383ffff */
[----:B------:R-:W-:Y:S05]  /*22600*/  BRA `(.L_x_823) ;  /* 0xffffff9000407947 */ /* 0x000fea000383ffff */
.L_x_665:
[----:B0-----:R0:W2:Y:S02]  /*22610*/  SYNCS.PHASECHK.TRANS64.TRYWAIT P0, [R5+URZ+0x348c0], R8 ;  /* 0x0348c008050075a7 */ /* 0x0010a4000800017f */
[----:B--2---:R-:W-:Y:S05]  /*22620*/  @!P0 NANOSLEEP.SYNCS 0x989680 ;  /* 0x009896800000895d */ /* 0x004fea0003900000 */
[----:B------:R-:W2:Y:S02]  /*22630*/  @!P0 SYNCS.PHASECHK.TRANS64 P0, [R5+URZ+0x348c0], R8 ;  /* 0x0348c008050085a7 */ /* 0x000ea4000800007f */
[----:B--2---:R-:W-:Y:S05]  /*22640*/  @!P0 BRA `(.L_x_665) ;  /* 0xfffffffc00f08947 */ /* 0x004fea000383ffff */
[----:B------:R-:W-:Y:S05]  /*22650*/  BRA `(.L_x_824) ;  /* 0xffffff9400387947 */ /* 0x000fea000383ffff */
.L_x_673:
[----:B0-----:R0:W1:Y:S02]  /*22660*/  SYNCS.PHASECHK.TRANS64.TRYWAIT P0, [R6+URZ+0x348a0], R5 ;  /* 0x0348a005060075a7 */ /* 0x001064000800017f */
[----:B-1----:R-:W-:Y:S05]  /*22670*/  @!P0 NANOSLEEP.SYNCS 0x989680 ;  /* 0x009896800000895d */ /* 0x002fea0003900000 */
[----:B------:R-:W1:Y:S02]  /*22680*/  @!P0 SYNCS.PHASECHK.TRANS64 P0, [R6+URZ+0x348a0], R5 ;  /* 0x0348a005060085a7 */ /* 0x000e64000800007f */
[----:B-1----:R-:W-:Y:S05]  /*22690*/  @!P0 BRA `(.L_x_673) ;  /* 0xfffffffc00f08947 */ /* 0x002fea000383ffff */
[----:B------:R-:W-:Y:S05]  /*226a0*/  BRA `(.L_x_825) ;  /* 0xffffff9800507947 */ /* 0x000fea000383ffff */
.L_x_680:
[----:B-1----:R1:W2:Y:S02]  /*226b0*/  SYNCS.PHASECHK.TRANS64.TRYWAIT P0, [R6+URZ+0x348c0], R5 ;  /* 0x0348c005060075a7 */ /* 0x0022a4000800017f */
[----:B--2---:R-:W-:Y:S05]  /*226c0*/  @!P0 NANOSLEEP.SYNCS 0x989680 ;  /* 0x009896800000895d */ /* 0x004fea0003900000 */
[----:B------:R-:W2:Y:S02]  /*226d0*/  @!P0 SYNCS.PHASECHK.TRANS64 P0, [R6+URZ+0x348c0], R5 ;  /* 0x0348c005060085a7 */ /* 0x000ea4000800007f */
[----:B--2---:R-:W-:Y:S05]  /*226e0*/  @!P0 BRA `(.L_x_680) ;  /* 0xfffffffc00f08947 */ /* 0x004fea000383ffff */
[----:B------:R-:W-:Y:S05]  /*226f0*/  BRA `(.L_x_826) ;  /* 0xffffff9c00507947 */ /* 0x000fea000383ffff */
.L_x_696:
[----:B------:R-:W0:Y:S01]  /*22700*/  S2R R4, SR_TID.X ;  /* 0x0000000000047919 */ /* 0x000e220000002100 */
        /* <DEDUP_REMOVED lines=10> */
.L_x_828:
[----:B------:R-:W-:Y:S05]  /*227b0*/  BSYNC B0 ;  /* 0x0000000000007941 */ /* 0x000fea0003800000 */
.L_x_827:
[----:B------:R-:W-:Y:S05]  /*227c0*/  BRA `(.L_x_829) ;  /* 0xffffffa8005c7947 */ /* 0x000fea000383ffff */
.L_x_698:
[----:B------:R-:W-:Y:S01]  /*227d0*/  BSSY B0, `(.L_x_830) ;  /* 0x0000006000007945 */ /* 0x000fe20003800000 */
[----:B------:R-:W-:-:S07]  /*227e0*/  IMAD.MOV.U32 R15, RZ, RZ, -0x1 ;  /* 0xffffffffff0f7424 */ /* 0x000fce00078e00ff */
[----:B0-----:R-:W-:Y:S05]  /*227f0*/  WARPSYNC.COLLECTIVE R15, `(.L_x_831) ;  /* 0x000000000f0c7348 */ /* 0x001fea0003c00000 */
[----:B------:R-:W-:Y:S02]  /*22800*/  ELECT P6, UR62, PT ;  /* 0x00000000003e782f */ /* 0x000fe400038c0000 */
[----:B------:R-:W-:Y:S01]  /*22810*/  MOV R14, UR62 ;  /* 0x0000003e000e7c02 */ /* 0x000fe20008000f00 */
[----:B0-----:R-:W-:Y:S10]  /*22820*/  ENDCOLLECTIVE ;  /* 0x000000000000791b */ /* 0x001ff40003800000 */
.L_x_831:
[----:B------:R-:W-:Y:S05]  /*22830*/  BSYNC B0 ;  /* 0x0000000000007941 */ /* 0x000fea0003800000 */
.L_x_830:
[----:B------:R-:W-:Y:S05]  /*22840*/  BRA `(.L_x_832) ;  /* 0xffffffa800687947 */ /* 0x000fea000383ffff */
.L_x_700:
[----:B0-----:R0:W1:Y:S02]  /*22850*/  SYNCS.PHASECHK.TRANS64.TRYWAIT P0, [R0+URZ+0x34840], R2 ;  /* 0x03484002000075a7 */ /* 0x001064000800017f */
[----:B-1----:R-:W-:Y:S05]  /*22860*/  @!P0 NANOSLEEP.SYNCS 0x989680 ;  /* 0x009896800000895d */ /* 0x002fea0003900000 */
[----:B------:R-:W1:Y:S02]  /*22870*/  @!P0 SYNCS.PHASECHK.TRANS64 P0, [R0+URZ+0x34840], R2 ;  /* 0x03484002000085a7 */ /* 0x000e64000800007f */
[----:B-1----:R-:W-:Y:S05]  /*22880*/  @!P0 BRA `(.L_x_700) ;  /* 0xfffffffc00f08947 */ /* 0x002fea000383ffff */
[----:B------:R-:W-:Y:S05]  /*22890*/  BRA `(.L_x_833) ;  /* 0xffffffa800c87947 */ /* 0x000fea000383ffff */
.L_x_704:
        /* <DEDUP_REMOVED lines=9> */
.L_x_834:
[----:B------:R-:W-:Y:S02]  /*22930*/  IMAD.MOV.U32 R13, RZ, RZ, R4 ;  /* 0x000000ffff0d7224 */ /* 0x000fe400078e0004 */
[----:B------:R-:W-:-:S07]  /*22940*/  IMAD.MOV.U32 R6, RZ, RZ, R14 ;  /* 0x000000ffff067224 */ /* 0x000fce00078e000e */
[----:B------:R-:W-:Y:S05]  /*22950*/  WARPSYNC.COLLECTIVE R15, `(.L_x_835) ;  /* 0x000000000f087348 */ /* 0x000fea0003c00000 */
[----:B------:R0:W1:Y:S02]  /*22960*/  SHFL.IDX P6, R14, R13, R12, R11 ;  /* 0x0000000c0d0e7389 */ /* 0x00006400000c000b */
[----:B01----:R-:W-:Y:S01]  /*22970*/  ENDCOLLECTIVE ;  /* 0x000000000000791b */ /* 0x003fe20003800000 */
.L_x_835:
[----:B------:R-:W-:-:S04]  /*22980*/  LOP3.LUT R7, R7, 0x7f, RZ, 0xc0, !PT ;  /* 0x0000007f07077812 */ /* 0x000fc800078ec0ff */
[----:B------:R-:W-:Y:S01]  /*22990*/  SHF.R.U32.HI R0, RZ, 0x3, R7 ;  /* 0x00000003ff007819 */ /* 0x000fe20000011607 */
[----:B------:R-:W-:Y:S02]  /*229a0*/  IMAD R2, R10, R8, RZ ;  /* 0x000000080a027224 */ /* 0x000fe400078e02ff */
[----:B------:R0:W5:Y:S02]  /*229b0*/  LDL R10, [R1+0x30] ;  /* 0x00003000010a7983 */ /* 0x0001640000100800 */
[----:B------:R-:W-:Y:S02]  /*229c0*/  IMAD.IADD R0, R0, 0x1, R5 ;  /* 0x0000000100007824 */ /* 0x000fe400078e0205 */
[----:B------:R-:W-:Y:S02]  /*229d0*/  IMAD.MOV.U32 R7, RZ, RZ, R14 ;  /* 0x000000ffff077224 */ /* 0x000fe400078e000e */
[----:B------:R-:W-:Y:S01]  /*229e0*/  IMAD.MOV.U32 R13, RZ, RZ, R3 ;  /* 0x000000ffff0d7224 */ /* 0x000fe200078e0003 */
[----:B------:R-:W-:Y:S01]  /*229f0*/  ISETP.GE.AND P2, PT, R0, R2, PT ;  /* 0x000000020000720c */ /* 0x000fe20003f46270 */
[----:B------:R-:W-:-:S02]  /*22a00*/  IMAD.MOV.U32 R12, RZ, RZ, 0x1 ;  /* 0x00000001ff0c7424 */ /* 0x000fc400078e00ff */
[----:B0-----:R-:W-:-:S10]  /*22a10*/  VIADD R5, R0, 0x10 ;  /* 0x0000001000057836 */ /* 0x001fd40000000000 */
[----:B-----5:R-:W-:Y:S05]  /*22a20*/  WARPSYNC.COLLECTIVE R15, `(.L_x_836) ;  /* 0x000000000f087348 */ /* 0x020fea0003c00000 */
[----:B------:R0:W1:Y:S02]  /*22a30*/  SHFL.IDX P6, R14, R13, R12, R11 ;  /* 0x0000000c0d0e7389 */ /* 0x00006400000c000b */
[----:B01---5:R-:W-:Y:S01]  /*22a40*/  ENDCOLLECTIVE ;  /* 0x000000000000791b */ /* 0x023fe20003800000 */
.L_x_836:
[----:B------:R-:W-:-:S05]  /*22a50*/  @!P2 LEA R7, P4, R9, R7, 0x1 ;  /* 0x000000070907a211 */ /* 0x000fca00078808ff */
[----:B------:R-:W-:Y:S02]  /*22a60*/  @!P2 IMAD.X R6, RZ, RZ, R6, P4 ;  /* 0x000000ffff06a224 */ /* 0x000fe400020e0606 */
[----:B------:R-:W-:-:S03]  /*22a70*/  IMAD.MOV.U32 R13, RZ, RZ, R4 ;  /* 0x000000ffff0d7224 */ /* 0x000fc600078e0004 */
[----:B------:R-:W-:-:S04]  /*22a80*/  @!P2 LOP3.LUT R7, R7, R6, RZ, 0x3c, !PT ;  /* 0x000000060707a212 */ /* 0x000fc800078e3cff */
[----:B------:R-:W-:-:S04]  /*22a90*/  @!P2 LOP3.LUT R6, R7, R6, RZ, 0x3c, !PT ;  /* 0x000000060706a212 */ /* 0x000fc800078e3cff */
[----:B------:R-:W-:-:S05]  /*22aa0*/  @!P2 LOP3.LUT R7, R7, R6, RZ, 0x3c, !PT ;  /* 0x000000060707a212 */ /* 0x000fca00078e3cff */
        /* <DEDUP_REMOVED lines=11> */
.L_x_837:
[----:B------:R-:W-:Y:S02]  /*22b60*/  IMAD.MOV.U32 R13, RZ, RZ, R3 ;  /* 0x000000ffff0d7224 */ /* 0x000fe400078e0003 */
[----:B------:R-:W-:Y:S02]  /*22b70*/  IMAD.MOV.U32 R12, RZ, RZ, 0x2 ;  /* 0x00000002ff0c7424 */ /* 0x000fe400078e00ff */
[----:B------:R-:W-:-:S07]  /*22b80*/  IMAD.MOV.U32 R5, RZ, RZ, R14 ;  /* 0x000000ffff057224 */ /* 0x000fce00078e000e */
[----:B------:R-:W-:Y:S05]  /*22b90*/  WARPSYNC.COLLECTIVE R15, `(.L_x_838) ;  /* 0x000000000f087348 */ /* 0x000fea0003c00000 */
[----:B------:R0:W1:Y:S02]  /*22ba0*/  SHFL.IDX P6, R14, R13, R12, R11 ;  /* 0x0000000c0d0e7389 */ /* 0x00006400000c000b */
[----:B01----:R-:W-:Y:S01]  /*22bb0*/  ENDCOLLECTIVE ;  /* 0x000000000000791b */ /* 0x003fe20003800000 */
.L_x_838:
        /* <DEDUP_REMOVED lines=17> */
.L_x_839:
[----:B------:R-:W-:Y:S02]  /*22cd0*/  IMAD.MOV.U32 R13, RZ, RZ, R3 ;  /* 0x000000ffff0d7224 */ /* 0x000fe400078e0003 */
[----:B------:R-:W-:Y:S02]  /*22ce0*/  IMAD.MOV.U32 R12, RZ, RZ, 0x3 ;  /* 0x00000003ff0c7424 */ /* 0x000fe400078e00ff */
[----:B------:R-:W-:-:S07]  /*22cf0*/  IMAD.MOV.U32 R5, RZ, RZ, R14 ;  /* 0x000000ffff057224 */ /* 0x000fce00078e000e */
[----:B------:R-:W-:Y:S05]  /*22d00*/  WARPSYNC.COLLECTIVE R15, `(.L_x_840) ;  /* 0x000000000f087348 */ /* 0x000fea0003c00000 */
[----:B------:R0:W1:Y:S02]  /*22d10*/  SHFL.IDX P6, R14, R13, R12, R11 ;  /* 0x0000000c0d0e7389 */ /* 0x00006400000c000b */
[----:B01----:R-:W-:Y:S01]  /*22d20*/  ENDCOLLECTIVE ;  /* 0x000000000000791b */ /* 0x003fe20003800000 */
.L_x_840:
        /* <DEDUP_REMOVED lines=17> */
.L_x_841:
[----:B------:R-:W-:Y:S02]  /*22e40*/  IMAD.MOV.U32 R13, RZ, RZ, R3 ;  /* 0x000000ffff0d7224 */ /* 0x000fe400078e0003 */
[----:B------:R-:W-:Y:S02]  /*22e50*/  IMAD.MOV.U32 R12, RZ, RZ, 0x4 ;  /* 0x00000004ff0c7424 */ /* 0x000fe400078e00ff */
[----:B------:R-:W-:-:S07]  /*22e60*/  IMAD.MOV.U32 R5, RZ, RZ, R14 ;  /* 0x000000ffff057224 */ /* 0x000fce00078e000e */
[----:B------:R-:W-:Y:S05]  /*22e70*/  WARPSYNC.COLLECTIVE R15, `(.L_x_842) ;  /* 0x000000000f087348 */ /* 0x000fea0003c00000 */
[----:B------:R0:W1:Y:S02]  /*22e80*/  SHFL.IDX P6, R14, R13, R12, R11 ;  /* 0x0000000c0d0e7389 */ /* 0x00006400000c000b */
[----:B01----:R-:W-:Y:S01]  /*22e90*/  ENDCOLLECTIVE ;  /* 0x000000000000791b */ /* 0x003fe20003800000 */
.L_x_842:
        /* <DEDUP_REMOVED lines=17> */
.L_x_843:
[----:B------:R-:W-:Y:S02]  /*22fb0*/  IMAD.MOV.U32 R13, RZ, RZ, R3 ;  /* 0x000000ffff0d7224 */ /* 0x000fe400078e0003 */
[----:B------:R-:W-:Y:S02]  /*22fc0*/  IMAD.MOV.U32 R12, RZ, RZ, 0x5 ;  /* 0x00000005ff0c7424 */ /* 0x000fe400078e00ff */
[----:B------:R-:W-:-:S07]  /*22fd0*/  IMAD.MOV.U32 R5, RZ, RZ, R14 ;  /* 0x000000ffff057224 */ /* 0x000fce00078e000e */
[----:B------:R-:W-:Y:S05]  /*22fe0*/  WARPSYNC.COLLECTIVE R15, `(.L_x_844) ;  /* 0x000000000f087348 */ /* 0x000fea0003c00000 */
[----:B------:R0:W1:Y:S02]  /*22ff0*/  SHFL.IDX P6, R14, R13, R12, R11 ;  /* 0x0000000c0d0e7389 */ /* 0x00006400000c000b */
[----:B01----:R-:W-:Y:S01]  /*23000*/  ENDCOLLECTIVE ;  /* 0x000000000000791b */ /* 0x003fe20003800000 */
.L_x_844:
        /* <DEDUP_REMOVED lines=17> */
.L_x_845:
[----:B------:R-:W-:Y:S02]  /*23120*/  IMAD.MOV.U32 R13, RZ, RZ, R3 ;  /* 0x000000ffff0d7224 */ /* 0x000fe400078e0003 */
[----:B------:R-:W-:Y:S02]  /*23130*/  IMAD.MOV.U32 R12, RZ, RZ, 0x6 ;  /* 0x00000006ff0c7424 */ /* 0x000fe400078e00ff */
[----:B------:R-:W-:-:S07]  /*23140*/  IMAD.MOV.U32 R5, RZ, RZ, R14 ;  /* 0x000000ffff057224 */ /* 0x000fce00078e000e */
[----:B------:R-:W-:Y:S05]  /*23150*/  WARPSYNC.COLLECTIVE R15, `(.L_x_846) ;  /* 0x000000000f087348 */ /* 0x000fea0003c00000 */
[----:B------:R0:W1:Y:S02]  /*23160*/  SHFL.IDX P6, R14, R13, R12, R11 ;  /* 0x0000000c0d0e7389 */ /* 0x00006400000c000b */
[----:B01----:R-:W-:Y:S01]  /*23170*/  ENDCOLLECTIVE ;  /* 0x000000000000791b */ /* 0x003fe20003800000 */
.L_x_846:
        /* <DEDUP_REMOVED lines=17> */
.L_x_847:
[----:B------:R-:W-:Y:S02]  /*23290*/  IMAD.MOV.U32 R13, RZ, RZ, R3 ;  /* 0x000000ffff0d7224 */ /* 0x000fe400078e0003 */
[----:B------:R-:W-:Y:S02]  /*232a0*/  IMAD.MOV.U32 R12, RZ, RZ, 0x7 ;  /* 0x00000007ff0c7424 */ /* 0x000fe400078e00ff */
[----:B------:R-:W-:-:S07]  /*232b0*/  IMAD.MOV.U32 R5, RZ, RZ, R14 ;  /* 0x000000ffff057224 */ /* 0x000fce00078e000e */
[----:B------:R-:W-:Y:S05]  /*232c0*/  WARPSYNC.COLLECTIVE R15, `(.L_x_848) ;  /* 0x000000000f087348 */ /* 0x000fea0003c00000 */
[----:B------:R0:W1:Y:S02]  /*232d0*/  SHFL.IDX P6, R14, R13, R12, R11 ;  /* 0x0000000c0d0e7389 */ /* 0x00006400000c000b */
[----:B01----:R-:W-:Y:S01]  /*232e0*/  ENDCOLLECTIVE ;  /* 0x000000000000791b */ /* 0x003fe20003800000 */
.L_x_848:
        /* <DEDUP_REMOVED lines=14> */
.L_x_849:
[----:B------:R-:W-:Y:S01]  /*233d0*/  @!PT LDS RZ, [RZ] ;  /* 0x00000000fffff984 */ /* 0x000fe20000000800 */
[----:B------:R-:W-:Y:S01]  /*233e0*/  @!PT LDS RZ, [RZ] ;  /* 0x00000000fffff984 */ /* 0x000fe20000000800 */
[----:B------:R-:W-:Y:S01]  /*233f0*/  @!PT LDS RZ, [RZ] ;  /* 0x00000000fffff984 */ /* 0x000fe20000000800 */
[----:B------:R0:W-:Y:S01]  /*23400*/  @!P2 LDGSTS.E.BYPASS.LTC128B.128 [R10+0x1b400], desc[UR56][R6.64+0x100], !P1 ;  /* 0x1b400100060aafae */ /* 0x0001e2000c901d78 */
[----:B------:R-:W-:Y:S01]  /*23410*/  IMAD.MOV.U32 R3, RZ, RZ, R14 ;  /* 0x000000ffff037224 */ /* 0x000fe200078e000e */
[----:B------:R-:W-:Y:S06]  /*23420*/  BRA `(.L_x_850) ;  /* 0xffffffac00847947 */ /* 0x000fec000383ffff */
.L_x_709:
[----:B----4-:R4:W0:Y:S02]  /*23430*/  SYNCS.PHASECHK.TRANS64.TRYWAIT P0, [R18+URZ+0x34820], R0 ;  /* 0x03482000120075a7 */ /* 0x010824000800017f */
[----:B0-----:R-:W-:Y:S05]  /*23440*/  @!P0 NANOSLEEP.SYNCS 0x989680 ;  /* 0x009896800000895d */ /* 0x001fea0003900000 */
[----:B------:R-:W0:Y:S02]  /*23450*/  @!P0 SYNCS.PHASECHK.TRANS64 P0, [R18+URZ+0x34820], R0 ;  /* 0x03482000120085a7 */ /* 0x000e24000800007f */
[----:B0-----:R-:W-:Y:S05]  /*23460*/  @!P0 BRA `(.L_x_709) ;  /* 0xfffffffc00f08947 */ /* 0x001fea000383ffff */
[----:B------:R-:W-:Y:S05]  /*23470*/  BRA `(.L_x_851) ;  /* 0xffffffac00f87947 */ /* 0x000fea000383ffff */
.L_x_718:
[----:B-1----:R1:W2:Y:S02]  /*23480*/  SYNCS.PHASECHK.TRANS64.TRYWAIT P0, [R3+URZ+0x34840], R2 ;  /* 0x03484002030075a7 */ /* 0x0022a4000800017f */
[----:B--2---:R-:W-:Y:S05]  /*23490*/  @!P0 NANOSLEEP.SYNCS 0x989680 ;  /* 0x009896800000895d */ /* 0x004fea0003900000 */
[----:B------:R-:W2:Y:S02]  /*234a0*/  @!P0 SYNCS.PHASECHK.TRANS64 P0, [R3+URZ+0x34840], R2 ;  /* 0x03484002030085a7 */ /* 0x000ea4000800007f */
[----:B--2---:R-:W-:Y:S05]  /*234b0*/  @!P0 BRA `(.L_x_718) ;  /* 0xfffffffc00f08947 */ /* 0x004fea000383ffff */
[----:B------:R-:W-:Y:S05]  /*234c0*/  BRA `(.L_x_852) ;  /* 0xffffffb000d47947 */ /* 0x000fea000383ffff */
.L_x_725:
[----:B0-----:R0:W1:Y:S02]  /*234d0*/  SYNCS.PHASECHK.TRANS64.TRYWAIT P0, [R2+URZ+0x34860], R3 ;  /* 0x03486003020075a7 */ /* 0x001064000800017f */
[----:B-1----:R-:W-:Y:S05]  /*234e0*/  @!P0 NANOSLEEP.SYNCS 0x989680 ;  /* 0x009896800000895d */ /* 0x002fea0003900000 */
[----:B------:R-:W1:Y:S02]  /*234f0*/  @!P0 SYNCS.PHASECHK.TRANS64 P0, [R2+URZ+0x34860], R3 ;  /* 0x03486003020085a7 */ /* 0x000e64000800007f */
[----:B-1----:R-:W-:Y:S05]  /*23500*/  @!P0 BRA `(.L_x_725) ;  /* 0xfffffffc00f08947 */ /* 0x002fea000383ffff */
[----:B------:R-:W-:Y:S05]  /*23510*/  BRA `(.L_x_853) ;  /* 0xffffffb400e07947 */ /* 0x000fea000383ffff */
.L_x_735:
[----:B-1----:R1:W2:Y:S02]  /*23520*/  SYNCS.PHASECHK.TRANS64.TRYWAIT P0, [R3+URZ+0x34840], R2 ;  /* 0x03484002030075a7 */ /* 0x0022a4000800017f */
[----:B--2---:R-:W-:Y:S05]  /*23530*/  @!P0 NANOSLEEP.SYNCS 0x989680 ;  /* 0x009896800000895d */ /* 0x004fea0003900000 */
[----:B------:R-:W2:Y:S02]  /*23540*/  @!P0 SYNCS.PHASECHK.TRANS64 P0, [R3+URZ+0x34840], R2 ;  /* 0x03484002030085a7 */ /* 0x000ea4000800007f */
[----:B--2---:R-:W-:Y:S05]  /*23550*/  @!P0 BRA `(.L_x_735) ;  /* 0xfffffffc00f08947 */ /* 0x004fea000383ffff */
[----:B------:R-:W-:Y:S05]  /*23560*/  BRA `(.L_x_854) ;  /* 0xffffffbc00787947 */ /* 0x000fea000383ffff */
.L_x_742:
[----:B0-----:R0:W1:Y:S02]  /*23570*/  SYNCS.PHASECHK.TRANS64.TRYWAIT P0, [R2+URZ+0x34860], R3 ;  /* 0x03486003020075a7 */ /* 0x001064000800017f */
[----:B-1----:R-:W-:Y:S05]  /*23580*/  @!P0 NANOSLEEP.SYNCS 0x989680 ;  /* 0x009896800000895d */ /* 0x002fea0003900000 */
[----:B------:R-:W1:Y:S02]  /*23590*/  @!P0 SYNCS.PHASECHK.TRANS64 P0, [R2+URZ+0x34860], R3 ;  /* 0x03486003020085a7 */ /* 0x000e64000800007f */
[----:B-1----:R-:W-:Y:S05]  /*235a0*/  @!P0 BRA `(.L_x_742) ;  /* 0xfffffffc00f08947 */ /* 0x002fea000383ffff */
[----:B------:R-:W-:Y:S05]  /*235b0*/  BRA `(.L_x_855) ;  /* 0xffffffc000847947 */ /* 0x000fea000383ffff */
.L_x_752:
[----:B--2---:R2:W3:Y:S02]  /*235c0*/  SYNCS.PHASECHK.TRANS64.TRYWAIT P0, [R3+URZ+0x34840], R2 ;  /* 0x03484002030075a7 */ /* 0x0044e4000800017f */
[----:B---3--:R-:W-:Y:S05]  /*235d0*/  @!P0 NANOSLEEP.SYNCS 0x989680 ;  /* 0x009896800000895d */ /* 0x008fea0003900000 */
[----:B------:R-:W3:Y:S02]  /*235e0*/  @!P0 SYNCS.PHASECHK.TRANS64 P0, [R3+URZ+0x34840], R2 ;  /* 0x03484002030085a7 */ /* 0x000ee4000800007f */
[----:B---3--:R-:W-:Y:S05]  /*235f0*/  @!P0 BRA `(.L_x_752) ;  /* 0xfffffffc00f08947 */ /* 0x008fea000383ffff */
[----:B------:R-:W-:Y:S05]  /*23600*/  BRA `(.L_x_856) ;  /* 0xffffffc400f47947 */ /* 0x000fea000383ffff */
.L_x_759:
[----:B0-----:R0:W1:Y:S02]  /*23610*/  SYNCS.PHASECHK.TRANS64.TRYWAIT P0, [R2+URZ+0x34860], R5 ;  /* 0x03486005020075a7 */ /* 0x001064000800017f */
[----:B-1----:R-:W-:Y:S05]  /*23620*/  @!P0 NANOSLEEP.SYNCS 0x989680 ;  /* 0x009896800000895d */ /* 0x002fea0003900000 */
[----:B------:R-:W1:Y:S02]  /*23630*/  @!P0 SYNCS.PHASECHK.TRANS64 P0, [R2+URZ+0x34860], R5 ;  /* 0x03486005020085a7 */ /* 0x000e64000800007f */
[----:B-1----:R-:W-:Y:S05]  /*23640*/  @!P0 BRA `(.L_x_759) ;  /* 0xfffffffc00f08947 */ /* 0x002fea000383ffff */
[----:B------:R-:W-:Y:S05]  /*23650*/  BRA `(.L_x_857) ;  /* 0xffffffc800fc7947 */ /* 0x000fea000383ffff */
.L_x_771:
[----:B---3--:R3:W4:Y:S02]  /*23660*/  SYNCS.PHASECHK.TRANS64.TRYWAIT P0, [R0+URZ+0x34860], R2 ;  /* 0x03486002000075a7 */ /* 0x008724000800017f */
[----:B----4-:R-:W-:Y:S05]  /*23670*/  @!P0 NANOSLEEP.SYNCS 0x989680 ;  /* 0x009896800000895d */ /* 0x010fea0003900000 */
[----:B------:R-:W4:Y:S02]  /*23680*/  @!P0 SYNCS.PHASECHK.TRANS64 P0, [R0+URZ+0x34860], R2 ;  /* 0x03486002000085a7 */ /* 0x000f24000800007f */
[----:B----4-:R-:W-:Y:S05]  /*23690*/  @!P0 BRA `(.L_x_771) ;  /* 0xfffffffc00f08947 */ /* 0x010fea000383ffff */
[----:B------:R-:W-:Y:S05]  /*236a0*/  BRA `(.L_x_858) ;  /* 0xffffffd000547947 */ /* 0x000fea000383ffff */
.L_x_779:
[----:B-1----:R-:W4:Y:S01]  /*236b0*/  LDL R0, [R1] ;  /* 0x0000000001007983 */ /* 0x002f220000100800 */
[----:B------:R-:W-:Y:S01]  /*236c0*/  BSSY B0, `(.L_x_859) ;  /* 0x0000008000007945 */ /* 0x000fe20003800000 */
[----:B------:R-:W-:Y:S02]  /*236d0*/  IMAD.MOV.U32 R12, RZ, RZ, RZ ;  /* 0x000000ffff0c7224 */ /* 0x000fe400078e00ff */
[----:B0-----:R-:W-:Y:S02]  /*236e0*/  IMAD.MOV.U32 R11, RZ, RZ, 0x1f ;  /* 0x0000001fff0b7424 */ /* 0x001fe400078e00ff */
[----:B------:R-:W-:Y:S02]  /*236f0*/  IMAD.MOV.U32 R15, RZ, RZ, -0x1 ;  /* 0xffffffffff0f7424 */ /* 0x000fe400078e00ff */
[----:B----4-:R-:W-:-:S07]  /*23700*/  IMAD.MOV.U32 R13, RZ, RZ, R0 ;  /* 0x000000ffff0d7224 */ /* 0x010fce00078e0000 */
[----:B--23--:R-:W-:Y:S05]  /*23710*/  WARPSYNC.COLLECTIVE R15, `(.L_x_860) ;  /* 0x000000000f087348 */ /* 0x00cfea0003c00000 */
[----:B------:R0:W1:Y:S02]  /*23720*/  SHFL.IDX P6, R14, R13, R12, R11 ;  /* 0x0000000c0d0e7389 */ /* 0x00006400000c000b */
[----:B0123--:R-:W-:Y:S01]  /*23730*/  ENDCOLLECTIVE ;  /* 0x000000000000791b */ /* 0x00ffe20003800000 */
.L_x_860:
[----:B------:R-:W-:Y:S05]  /*23740*/  BSYNC B0 ;  /* 0x0000000000007941 */ /* 0x000fea0003800000 */
.L_x_859:
[----:B------:R0:W5:Y:S01]  /*23750*/  LDL R2, [R1+0xc] ;  /* 0x00000c0001027983 */ /* 0x0001620000100800 */
[----:B------:R-:W-:Y:S01]  /*23760*/  IMAD.MOV.U32 R13, RZ, RZ, R0 ;  /* 0x000000ffff0d7224 */ /* 0x000fe200078e0000 */
[----:B------:R-:W-:Y:S01]  /*23770*/  LOP3.LUT P1, RZ, R9, 0x1, RZ, 0xc0, !PT ;  /* 0x0000000109ff7812 */ /* 0x000fe2000782c0ff */
[----:B------:R-:W-:Y:S02]  /*23780*/  IMAD.MOV.U32 R12, RZ, RZ, 0x1 ;  /* 0x00000001ff0c7424 */ /* 0x000fe400078e00ff */
[----:B------:R-:W-:Y:S02]  /*23790*/  IMAD.MOV.U32 R11, RZ, RZ, 0x1f ;  /* 0x0000001fff0b7424 */ /* 0x000fe400078e00ff */
[----:B------:R-:W-:Y:S02]  /*237a0*/  IMAD.MOV.U32 R15, RZ, RZ, -0x1 ;  /* 0xffffffffff0f7424 */ /* 0x000fe400078e00ff */
[----:B0-----:R-:W-:-:S07]  /*237b0*/  IMAD.MOV.U32 R5, RZ, RZ, R14 ;  /* 0x000000ffff057224 */ /* 0x001fce00078e000e */
[----:B-----5:R-:W-:Y:S05]  /*237c0*/  WARPSYNC.COLLECTIVE R15, `(.L_x_861) ;  /* 0x000000000f087348 */ /* 0x020fea0003c00000 */
[----:B------:R0:W1:Y:S02]  /*237d0*/  SHFL.IDX P6, R14, R13, R12, R11 ;  /* 0x0000000c0d0e7389 */ /* 0x00006400000c000b */
[----:B01---5:R-:W-:Y:S01]  /*237e0*/  ENDCOLLECTIVE ;  /* 0x000000000000791b */ /* 0x023fe20003800000 */
.L_x_861:
[----:B------:R-:W-:Y:S01]  /*237f0*/  ULDC UR4, c[0x0][0xc3c] ;  /* 0x00030f0000047ab9 */ /* 0x000fe20000000800 */
[----:B------:R-:W-:Y:S01]  /*23800*/  IMAD.IADD R4, R2, 0x1, R17 ;  /* 0x0000000102047824 */ /* 0x000fe200078e0211 */
[----:B------:R-:W-:Y:S01]  /*23810*/  CS2R R10, SRZ ;  /* 0x00000000000a7805 */ /* 0x000fe2000001ff00 */
[----:B------:R-:W-:-:S03]  /*23820*/  IMAD.MOV.U32 R0, RZ, RZ, R14 ;  /* 0x000000ffff007224 */ /* 0x000fc600078e000e */
        /* <DEDUP_REMOVED lines=8> */
[C---:B------:R-:W-:Y:S01]  /*238b0*/  ISETP.GE.U32.AND P2, PT, R17.reuse, 0x8, PT ;  /* 0x000000081100780c */ /* 0x040fe20003f46070 */
[----:B------:R-:W-:Y:S01]  /*238c0*/  IMAD.MOV.U32 R6, RZ, RZ, RZ ;  /* 0x000000ffff067224 */ /* 0x000fe200078e00ff */
[C---:B------:R-:W-:Y:S01]  /*238d0*/  ISETP.GE.U32.AND P3, PT, R17.reuse, 0x10, PT ;  /* 0x000000101100780c */ /* 0x040fe20003f66070 */
[----:B--2---:R-:W-:Y:S02]  /*238e0*/  @!P0 IMAD.MOV.U32 R4, RZ, RZ, R8 ;  /* 0x000000ffff048224 */ /* 0x004fe400078e0008 */
[----:B---3--:R-:W-:Y:S01]  /*238f0*/  @!P0 IMAD.MOV.U32 R6, RZ, RZ, R2 ;  /* 0x000000ffff068224 */ /* 0x008fe200078e0002 */
[----:B------:R-:W-:-:S03]  /*23900*/  ISETP.GE.U32.AND P0, PT, R17, 0x2, PT ;  /* 0x000000021100780c */ /* 0x000fc60003f06070 */
[----:B------:R-:W-:-:S04]  /*23910*/  IMAD R2, R6, R4, RZ ;  /* 0x0000000406027224 */ /* 0x000fc800078e02ff */
[----:B------:R-:W-:-:S07]  /*23920*/  IMAD.MOV.U32 R13, RZ, RZ, R2 ;  /* 0x000000ffff0d7224 */ /* 0x000fce00078e0002 */
[----:B------:R-:W-:Y:S05]  /*23930*/  WARPSYNC.COLLECTIVE R15, `(.L_x_862) ;  /* 0x000000000f087348 */ /* 0x000fea0003c00000 */
[----:B------:R0:W1:Y:S02]  /*23940*/  SHFL.UP P6, R14, R13, R12, R11 ;  /* 0x0400000c0d0e7389 */ /* 0x00006400000c000b */
[----:B01----:R-:W-:Y:S01]  /*23950*/  ENDCOLLECTIVE ;  /* 0x000000000000791b */ /* 0x003fe20003800000 */
.L_x_862:
[----:B------:R-:W-:Y:S02]  /*23960*/  IMAD.MOV.U32 R12, RZ, RZ, 0x2 ;  /* 0x00000002ff0c7424 */ /* 0x000fe400078e00ff */
[----:B------:R-:W-:-:S05]  /*23970*/  IMAD.MOV.U32 R3, RZ, RZ, R14 ;  /* 0x000000ffff037224 */ /* 0x000fca00078e000e */
[----:B------:R-:W-:Y:S02]  /*23980*/  SEL R3, R3, RZ, P1 ;  /* 0x000000ff03037207 */ /* 0x000fe40000800000 */
[----:B------:R-:W-:-:S03]  /*23990*/  ISETP.GE.U32.AND P1, PT, R17, 0x4, PT ;  /* 0x000000041100780c */ /* 0x000fc60003f26070 */
[----:B------:R-:W-:-:S04]  /*239a0*/  IMAD.IADD R2, R2, 0x1, R3 ;  /* 0x0000000102027824 */ /* 0x000fc800078e0203 */
[----:B------:R-:W-:-:S07]  /*239b0*/  IMAD.MOV.U32 R13, RZ, RZ, R2 ;  /* 0x000000ffff0d7224 */ /* 0x000fce00078e0002 */
[----:B------:R-:W-:Y:S05]  /*239c0*/  WARPSYNC.COLLECTIVE R15, `(.L_x_863) ;  /* 0x000000000f087348 */ /* 0x000fea0003c00000 */
[----:B------:R0:W1:Y:S02]  /*239d0*/  SHFL.UP P6, R14, R13, R12, R11 ;  /* 0x0400000c0d0e7389 */ /* 0x00006400000c000b */
[----:B01----:R-:W-:Y:S01]  /*239e0*/  ENDCOLLECTIVE ;  /* 0x000000000000791b */ /* 0x003fe20003800000 */
.L_x_863:
        /* <DEDUP_REMOVED lines=8> */
.L_x_864:
        /* <DEDUP_REMOVED lines=8> */
.L_x_865:
        /* <DEDUP_REMOVED lines=8> */
.L_x_866:
        /* <DEDUP_REMOVED lines=9> */
.L_x_867:
[----:B------:R-:W-:Y:S01]  /*23c00*/  IMAD.MOV.U32 R16, RZ, RZ, R14 ;  /* 0x000000ffff107224 */ /* 0x000fe200078e000e */
[----:B------:R-:W-:Y:S06]  /*23c10*/  BRA `(.L_x_868) ;  /* 0xffffffd000e07947 */ /* 0x000fec000383ffff */
.L_x_782:
[----:B------:R-:W-:Y:S01]  /*23c20*/  BSSY B0, `(.L_x_869) ;  /* 0x0000008000007945 */ /* 0x000fe20003800000 */
[----:B------:R-:W-:Y:S02]  /*23c30*/  IMAD.MOV.U32 R13, RZ, RZ, R2 ;  /* 0x000000ffff0d7224 */ /* 0x000fe400078e0002 */
[----:B------:R-:W-:Y:S02]  /*23c40*/  IMAD.MOV.U32 R12, RZ, RZ, 0x1 ;  /* 0x00000001ff0c7424 */ /* 0x000fe400078e00ff */
[----:B------:R-:W-:Y:S02]  /*23c50*/  IMAD.MOV.U32 R11, RZ, RZ, RZ ;  /* 0x000000ffff0b7224 */ /* 0x000fe400078e00ff */
[----:B------:R-:W-:-:S07]  /*23c60*/  IMAD.MOV.U32 R15, RZ, RZ, -0x1 ;  /* 0xffffffffff0f7424 */ /* 0x000fce00078e00ff */
[----:B0-----:R-:W-:Y:S05]  /*23c70*/  WARPSYNC.COLLECTIVE R15, `(.L_x_870) ;  /* 0x000000000f087348 */ /* 0x001fea0003c00000 */
[----:B------:R1:W2:Y:S02]  /*23c80*/  SHFL.UP P6, R14, R13, R12, R11 ;  /* 0x0400000c0d0e7389 */ /* 0x0002a400000c000b */
[----:B012---:R-:W-:Y:S01]  /*23c90*/  ENDCOLLECTIVE ;  /* 0x000000000000791b */ /* 0x007fe20003800000 */
.L_x_870:
[----:B------:R-:W-:Y:S05]  /*23ca0*/  BSYNC B0 ;  /* 0x0000000000007941 */ /* 0x000fea0003800000 */
.L_x_869:
[----:B------:R-:W2:Y:S01]  /*23cb0*/  LDL R7, [R1+0x10] ;  /* 0x0000100001077983 */ /* 0x000ea20000100800 */
[----:B------:R-:W-:Y:S02]  /*23cc0*/  IMAD.MOV.U32 R3, RZ, RZ, R14 ;  /* 0x000000ffff037224 */ /* 0x000fe400078e000e */
[----:B------:R-:W-:Y:S02]  /*23cd0*/  IMAD.MOV.U32 R12, RZ, RZ, 0x2 ;  /* 0x00000002ff0c7424 */ /* 0x000fe400078e00ff */
[----:B------:R-:W-:Y:S02]  /*23ce0*/  IMAD.MOV.U32 R11, RZ, RZ, RZ ;  /* 0x000000ffff0b7224 */ /* 0x000fe400078e00ff */
[----:B------:R-:W-:Y:S01]  /*23cf0*/  IMAD.MOV.U32 R15, RZ, RZ, -0x1 ;  /* 0xffffffffff0f7424 */ /* 0x000fe200078e00ff */
[----:B--2---:R-:W-:-:S04]  /*23d00*/  LOP3.LUT P4, RZ, R7, 0x1, RZ, 0xc0, !PT ;  /* 0x0000000107ff7812 */ /* 0x004fc8000788c0ff */
[----:B------:R-:W-:-:S05]  /*23d10*/  SEL R3, R3, RZ, P4 ;  /* 0x000000ff03037207 */ /* 0x000fca0002000000 */
[----:B------:R-:W-:-:S04]  /*23d20*/  IMAD.IADD R2, R2, 0x1, R3 ;  /* 0x0000000102027824 */ /* 0x000fc800078e0203 */
[----:B------:R-:W-:-:S07]  /*23d30*/  IMAD.MOV.U32 R13, RZ, RZ, R2 ;  /* 0x000000ffff0d7224 */ /* 0x000fce00078e0002 */
[----:B------:R-:W-:Y:S05]  /*23d40*/  WARPSYNC.COLLECTIVE R15, `(.L_x_871) ;  /* 0x000000000f087348 */ /* 0x000fea0003c00000 */
[----:B------:R0:W1:Y:S02]  /*23d50*/  SHFL.UP P6, R14, R13, R12, R11 ;  /* 0x0400000c0d0e7389 */ /* 0x00006400000c000b */
[----:B01----:R-:W-:Y:S01]  /*23d60*/  ENDCOLLECTIVE ;  /* 0x000000000000791b */ /* 0x003fe20003800000 */
.L_x_871:
        /* <DEDUP_REMOVED lines=8> */
.L_x_872:
        /* <DEDUP_REMOVED lines=8> */
.L_x_873:
        /* <DEDUP_REMOVED lines=8> */
.L_x_874:
        /* <DEDUP_REMOVED lines=9> */
.L_x_875:
[----:B------:R-:W-:Y:S01]  /*23f80*/  IMAD.MOV.U32 R16, RZ, RZ, R14 ;  /* 0x000000ffff107224 */ /* 0x000fe200078e000e */
[----:B------:R-:W-:Y:S06]  /*23f90*/  BRA `(.L_x_876) ;  /* 0xffffffd000b07947 */ /* 0x000fec000383ffff */
.L_x_784:
[----:B------:R-:W-:Y:S01]  /*23fa0*/  BSSY B0, `(.L_x_877) ;  /* 0x0000006000007945 */ /* 0x000fe20003800000 */
[----:B------:R-:W-:Y:S01]  /*23fb0*/  PLOP3.LUT P6, PT, P6, PT, PT, 0x8, 0x0 ;  /* 0x000000000000781c */ /* 0x000fe200037ce170 */
[----:B------:R-:W-:-:S12]  /*23fc0*/  IMAD.MOV.U32 R15, RZ, RZ, -0x1 ;  /* 0xffffffffff0f7424 */ /* 0x000fd800078e00ff */
[----:B0-----:R-:W-:Y:S05]  /*23fd0*/  WARPSYNC.COLLECTIVE R15, `(.L_x_878) ;  /* 0x000000000f087348 */ /* 0x001fea0003c00000 */
[----:B------:R-:W-:Y:S01]  /*23fe0*/  VOTE.ANY R14, PT, P6 ;  /* 0x00000000000e7806 */ /* 0x000fe200030e0100 */
[----:B0-----:R-:W-:Y:S06]  /*23ff0*/  ENDCOLLECTIVE ;  /* 0x000000000000791b */ /* 0x001fec0003800000 */
.L_x_878:
[----:B------:R-:W-:Y:S05]  /*24000*/  BSYNC B0 ;  /* 0x0000000000007941 */ /* 0x000fea0003800000 */
.L_x_877:
        /* <DEDUP_REMOVED lines=9> */
.L_x_879:
[----:B------:R-:W-:Y:S02]  /*240a0*/  IMAD.MOV.U32 R13, RZ, RZ, R6 ;  /* 0x000000ffff0d7224 */ /* 0x000fe400078e0006 */
[----:B------:R-:W-:-:S07]  /*240b0*/  IMAD.MOV.U32 R4, RZ, RZ, R14 ;  /* 0x000000ffff047224 */ /* 0x000fce00078e000e */
[----:B------:R-:W-:Y:S05]  /*240c0*/  WARPSYNC.COLLECTIVE R15, `(.L_x_880) ;  /* 0x000000000f087348 */ /* 0x000fea0003c00000 */
[----:B------:R0:W1:Y:S02]  /*240d0*/  SHFL.IDX P6, R14, R13, R12, R11 ;  /* 0x0000000c0d0e7389 */ /* 0x00006400000c000b */
[----:B01----:R-:W-:Y:S01]  /*240e0*/  ENDCOLLECTIVE ;  /* 0x000000000000791b */ /* 0x003fe20003800000 */
.L_x_880:
[----:B------:R-:W-:Y:S01]  /*240f0*/  IMAD.MOV.U32 R6, RZ, RZ, R14 ;  /* 0x000000ffff067224 */ /* 0x000fe200078e000e */
[----:B------:R-:W-:Y:S06]  /*24100*/  BRA `(.L_x_881) ;  /* 0xffffffd000907947 */ /* 0x000fec000383ffff */
.L_x_786:
[----:B------:R-:W-:Y:S01]  /*24110*/  BSSY B0, `(.L_x_882) ;  /* 0x0000007000007945 */ /* 0x000fe20003800000 */
[----:B------:R-:W-:Y:S02]  /*24120*/  IMAD.MOV.U32 R13, RZ, RZ, R7 ;  /* 0x000000ffff0d7224 */ /* 0x000fe400078e0007 */
[----:B------:R-:W-:Y:S02]  /*24130*/  IMAD.MOV.U32 R11, RZ, RZ, 0x1f ;  /* 0x0000001fff0b7424 */ /* 0x000fe400078e00ff */
[----:B------:R-:W-:-:S07]  /*24140*/  IMAD.MOV.U32 R15, RZ, RZ, -0x1 ;  /* 0xffffffffff0f7424 */ /* 0x000fce00078e00ff */
[----:B0123--:R-:W-:Y:S05]  /*24150*/  WARPSYNC.COLLECTIVE R15, `(.L_x_883) ;  /* 0x000000000f087348 */ /* 0x00ffea0003c00000 */
[----:B------:R4:W0:Y:S02]  /*24160*/  SHFL.IDX P6, R14, R13, R12, R11 ;  /* 0x0000000c0d0e7389 */ /* 0x00082400000c000b */
[----:B01234-:R-:W-:Y:S01]  /*24170*/  ENDCOLLECTIVE ;  /* 0x000000000000791b */ /* 0x01ffe20003800000 */
.L_x_883:
[----:B------:R-:W-:Y:S05]  /*24180*/  BSYNC B0 ;  /* 0x0000000000007941 */ /* 0x000fea0003800000 */
.L_x_882:
[----:B------:R-:W-:Y:S01]  /*24190*/  IMAD.MOV.U32 R7, RZ, RZ, R14 ;  /* 0x000000ffff077224 */ /* 0x000fe200078e000e */
[----:B------:R-:W-:Y:S06]  /*241a0*/  BRA `(.L_x_884) ;  /* 0xffffffd000807947 */ /* 0x000fec000383ffff */
.L_x_790:
[----:B0-----:R0:W1:Y:S02]  /*241b0*/  SYNCS.PHASECHK.TRANS64.TRYWAIT P0, [R0+URZ+0x34820], R3 ;  /* 0x03482003000075a7 */ /* 0x001064000800017f */
[----:B-1----:R-:W-:Y:S05]  /*241c0*/  @!P0 NANOSLEEP.SYNCS 0x989680 ;  /* 0x009896800000895d */ /* 0x002fea0003900000 */
[----:B------:R-:W1:Y:S02]  /*241d0*/  @!P0 SYNCS.PHASECHK.TRANS64 P0, [R0+URZ+0x34820], R3 ;  /* 0x03482003000085a7 */ /* 0x000e64000800007f */
[----:B-1----:R-:W-:Y:S05]  /*241e0*/  @!P0 BRA `(.L_x_790) ;  /* 0xfffffffc00f08947 */ /* 0x002fea000383ffff */
[----:B------:R-:W-:Y:S05]  /*241f0*/  BRA `(.L_x_885) ;  /* 0xffffffd800147947 */ /* 0x000fea000383ffff */
.L_x_791:
        /* <DEDUP_REMOVED lines=11> */
.L_x_887:
[----:B------:R-:W-:Y:S05]  /*242b0*/  BSYNC B0 ;  /* 0x0000000000007941 */ /* 0x000fea0003800000 */
.L_x_886:
[----:B------:R-:W-:Y:S05]  /*242c0*/  BRA `(.L_x_888) ;  /* 0xffffffd400fc7947 */ /* 0x000fea000383ffff */
.L_x_792:
[----:B------:R-:W-:Y:S01]  /*242d0*/  BSSY B0, `(.L_x_889) ;  /* 0x0000006000007945 */ /* 0x000fe20003800000 */
[----:B------:R-:W-:-:S07]  /*242e0*/  IMAD.MOV.U32 R15, RZ, RZ, -0x1 ;  /* 0xffffffffff0f7424 */ /* 0x000fce00078e00ff */
[----:B01----:R-:W-:Y:S05]  /*242f0*/  WARPSYNC.COLLECTIVE R15, `(.L_x_890) ;  /* 0x000000000f0c7348 */ /* 0x003fea0003c00000 */
[----:B------:R-:W-:Y:S02]  /*24300*/  ELECT P6, UR62, PT ;  /* 0x00000000003e782f */ /* 0x000fe400038c0000 */
[----:B------:R-:W-:Y:S01]  /*24310*/  MOV R14, UR62 ;  /* 0x0000003e000e7c02 */ /* 0x000fe20008000f00 */
[----:B01----:R-:W-:Y:S10]  /*24320*/  ENDCOLLECTIVE ;  /* 0x000000000000791b */ /* 0x003ff40003800000 */
.L_x_890:
[----:B------:R-:W-:Y:S05]  /*24330*/  BSYNC B0 ;  /* 0x0000000000007941 */ /* 0x000fea0003800000 */
.L_x_889:
[----:B------:R-:W-:Y:S05]  /*24340*/  BRA `(.L_x_891) ;  /* 0xffffffd400f07947 */ /* 0x000fea000383ffff */
.L_x_794:
[----:B0-----:R0:W1:Y:S02]  /*24350*/  SYNCS.PHASECHK.TRANS64.TRYWAIT P0, [R6+URZ], R5 ;  /* 0x00000005060075a7 */ /* 0x001064000800017f */
[----:B-1----:R-:W-:Y:S05]  /*24360*/  @!P0 NANOSLEEP.SYNCS 0x989680 ;  /* 0x009896800000895d */ /* 0x002fea0003900000 */
[----:B------:R-:W1:Y:S02]  /*24370*/  @!P0 SYNCS.PHASECHK.TRANS64 P0, [R6+URZ], R5 ;  /* 0x00000005060085a7 */ /* 0x000e64000800007f */
[----:B-1----:R-:W-:Y:S05]  /*24380*/  @!P0 BRA `(.L_x_794) ;  /* 0xfffffffc00f08947 */ /* 0x002fea000383ffff */
[----:B------:R-:W-:Y:S05]  /*24390*/  BRA `(.L_x_892) ;  /* 0xffffffd800307947 */ /* 0x000fea000383ffff */
.L_x_795:
[----:B-1----:R1:W2:Y:S02]  /*243a0*/  SYNCS.PHASECHK.TRANS64.TRYWAIT P0, [R7+URZ], R2 ;  /* 0x00000002070075a7 */ /* 0x0022a4000800017f */
[----:B--2---:R-:W-:Y:S05]  /*243b0*/  @!P0 NANOSLEEP.SYNCS 0x989680 ;  /* 0x009896800000895d */ /* 0x004fea0003900000 */
[----:B------:R-:W2:Y:S02]  /*243c0*/  @!P0 SYNCS.PHASECHK.TRANS64 P0, [R7+URZ], R2 ;  /* 0x00000002070085a7 */ /* 0x000ea4000800007f */
[----:B--2---:R-:W-:Y:S05]  /*243d0*/  @!P0 BRA `(.L_x_795) ;  /* 0xfffffffc00f08947 */ /* 0x004fea000383ffff */
[----:B------:R-:W-:Y:S05]  /*243e0*/  BRA `(.L_x_893) ;  /* 0xffffffd800247947 */ /* 0x000fea000383ffff */
.L_x_797:
[----:B--2---:R2:W3:Y:S02]  /*243f0*/  SYNCS.PHASECHK.TRANS64.TRYWAIT P0, [R4+URZ], R5 ;  /* 0x00000005040075a7 */ /* 0x0044e4000800017f */
[----:B---3--:R-:W-:Y:S05]  /*24400*/  @!P0 NANOSLEEP.SYNCS 0x989680 ;  /* 0x009896800000895d */ /* 0x008fea0003900000 */
[----:B------:R-:W3:Y:S02]  /*24410*/  @!P0 SYNCS.PHASECHK.TRANS64 P0, [R4+URZ], R5 ;  /* 0x00000005040085a7 */ /* 0x000ee4000800007f */
[----:B---3--:R-:W-:Y:S05]  /*24420*/  @!P0 BRA `(.L_x_797) ;  /* 0xfffffffc00f08947 */ /* 0x008fea000383ffff */
[----:B------:R-:W-:Y:S05]  /*24430*/  BRA `(.L_x_894) ;  /* 0xffffffd800287947 */ /* 0x000fea000383ffff */
.L_x_895:
        /* <DEDUP_REMOVED lines=12> */
.L_x_14989:


//--------------------- .text._ZN7cutlass13device_kernelIN5flash11enable_sm90INS1_16FlashAttnFwdSm90INS1_25CollectiveMainloopFwdSm90ILi2EN4cute5tupleIJNS5_1CILi1EEES8_S8_EEENS6_IJNS7_ILi128EEENS7_ILi96EEENS7_ILi192EEEEEELi128ENS_10bfloat16_tEfNS_4arch4Sm90ELb0ELb1ELb0ELb0ELb0ELb0ELb0ELb1ELb1ELb1ELb1ELb0EEENS1_21CollectiveEpilogueFwdINS6_IJSA_SA_SB_EEES9_SE_SG_Li256ELb0ELb1ELb1ELb0EEENS1_19SingleTileSchedulerILb0ELb1ELb1ELi128EEEEEEEEEvNT_6ParamsE --------------------------
	.section	.text._ZN7cutlass13device_kernelIN5flash11enable_sm90INS1_16FlashAttnFwdSm90INS1_25CollectiveMainloopFwdSm90ILi2EN4cute5tupleIJNS5_1CILi1EEES8_S8_EEENS6_IJNS7_ILi128EEENS7_ILi96EEENS7_ILi192EEEEEELi128ENS_10bfloat16_tEfNS_4arch4Sm90ELb0ELb1ELb0ELb0ELb0ELb0ELb0ELb1ELb1ELb1ELb1ELb0EEENS1_21CollectiveEpilogueFwdINS6_IJSA_SA_SB_EEES9_SE_SG_Li256ELb0ELb1ELb1ELb0EEENS1_19SingleTileSchedulerILb0ELb1ELb1ELi128EEEEEEEEEvNT_6ParamsE,"ax",@progbits
	.align	128
.text._ZN7cutlass13device_kernelIN5flash11enable_sm90INS1_16FlashAttnFwdSm90INS1_25CollectiveMainloopFwdSm90ILi2EN4cute5tupleIJNS5_1CILi1EEES8_S8_EEENS6_IJNS7_ILi128EEENS7_ILi96EEENS7_ILi192EEEEEELi128ENS_10bfloat16_tEfNS_4arch4Sm90ELb0ELb1ELb0ELb0ELb0ELb0ELb0ELb1ELb1ELb1ELb1ELb0EEENS1_21CollectiveEpilogueFwdINS6_IJSA_SA_SB_EEES9_SE_SG_Li256ELb0ELb1ELb1ELb0EEENS1_19SingleTileSchedulerILb0ELb1ELb1ELi128EEEEEEEEEvNT_6ParamsE:
        .type           _ZN7cutlass13device_kernelIN5flash11enable_sm90INS1_16FlashAttnFwdSm90INS1_25CollectiveMainloopFwdSm90ILi2EN4cute5tupleIJNS5_1CILi1EEES8_S8_EEENS6_IJNS7_ILi128EEENS7_ILi96EEENS7_ILi192EEEEEELi128ENS_10bfloat16_tEfNS_4arch4Sm90ELb0ELb1ELb0ELb0ELb0ELb0ELb0ELb1ELb1ELb1ELb1ELb0EEENS1_21CollectiveEpilogueFwdINS6_IJSA_SA_SB_EEES9_SE_SG_Li256ELb0ELb1ELb1ELb0EEENS1_19SingleTileSchedulerILb0ELb1ELb1ELi128EEEEEEEEEvNT_6ParamsE,@function
        .size           _ZN7cutlass13device_kernelIN5flash11enable_sm90INS1_16FlashAttnFwdSm90INS1_25CollectiveMainloopFwdSm90ILi2EN4cute5tupleIJNS5_1CILi1EEES8_S8_EEENS6_IJNS7_ILi128EEENS7_ILi96EEENS7_ILi192EEEEEELi128ENS_10bfloat16_tEfNS_4arch4Sm90ELb0ELb1ELb0ELb0ELb0ELb0ELb0ELb1ELb1ELb1ELb1ELb0EEENS1_21CollectiveEpilogueFwdINS6_IJSA_SA_SB_EEES9_SE_SG_Li256ELb0ELb1ELb1ELb0EEENS1_19SingleTileSchedulerILb0ELb1ELb1ELi128EEEEEEEEEvNT_6ParamsE,(.L_x_14990 - _ZN7cutlass13device_kernelIN5flash11enable_sm90INS1_16FlashAttnFwdSm90INS1_25CollectiveMainloopFwdSm90ILi2EN4cute5tupleIJNS5_1CILi1EEES8_S8_EEENS6_IJNS7_ILi128EEENS7_ILi96EEENS7_ILi192EEEEEELi128ENS_10bfloat16_tEfNS_4arch4Sm90ELb0ELb1ELb0ELb0ELb0ELb0ELb0ELb1ELb1ELb1ELb1ELb0EEENS1_21CollectiveEpilogueFwdINS6_IJSA_SA_SB_EEES9_SE_SG_Li256ELb0ELb1ELb1ELb0EEENS1_19SingleTileSchedulerILb0ELb1ELb1ELi128EEEEEEEEEvNT_6ParamsE)
        .other          _ZN7cutlass13device_kernelIN5flash11enable_sm90INS1_16FlashAttnFwdSm90INS1_25CollectiveMainloopFwdSm90ILi2EN4cute5tupleIJNS5_1CILi1EEES8_S8_EEENS6_IJNS7_ILi128EEENS7_ILi96EEENS7_ILi192EEEEEELi128ENS_10bfloat16_tEfNS_4arch4Sm90ELb0ELb1ELb0ELb0ELb0ELb0ELb0ELb1ELb1ELb1ELb1ELb0EEENS1_21CollectiveEpilogueFwdINS6_IJSA_SA_SB_EEES9_SE_SG_Li256ELb0ELb1ELb1ELb0EEENS1_19SingleTileSchedulerILb0ELb1ELb1ELi128EEEEEEEEEvNT_6ParamsE,@"STO_CUDA_ENTRY STV_DEFAULT"
_ZN7cutlass13device_kernelIN5flash11enable_sm90INS1_16FlashAttnFwdSm90INS1_25CollectiveMainloopFwdSm90ILi2EN4cute5tupleIJNS5_1CILi1EEES8_S8_EEENS6_IJNS7_ILi128EEENS7_ILi96EEENS7_ILi192EEEEEELi128ENS_10bfloat16_tEfNS_4arch4Sm90ELb0ELb1ELb0ELb0ELb0ELb0ELb0ELb1ELb1ELb1ELb1ELb0EEENS1_21CollectiveEpilogueFwdINS6_IJSA_SA_SB_EEES9_SE_SG_Li256ELb0ELb1ELb1ELb0EEENS1_19SingleTileSchedulerILb0ELb1ELb1ELi128EEEEEEEEEvNT_6ParamsE:
        /* <DEDUP_REMOVED lines=17> */
.L_x_897:
[----:B------:R-:W-:Y:S05]  /*0110*/  BSYNC B0 ;  /* 0x0000000000007941 */ /* 0x000fea0003800000 */
.L_x_896:
        /* <DEDUP_REMOVED lines=40> */
.L_x_898:
        /* <DEDUP_REMOVED lines=22> */
.L_x_899:
        /* <DEDUP_REMOVED lines=18> */
.L_x_900:
        /* <DEDUP_REMOVED lines=22> */
.L_x_901:
        /* <DEDUP_REMOVED lines=22> */
.L_x_902:
        /* <DEDUP_REMOVED lines=9> */
.L_x_905:
        /* <DEDUP_REMOVED lines=18> */
[----:B------:R-:W0:Y:S01]  /*0a90*/  LDC R0, c[0x0][0x448] ;  /* 0x00011200ff007b82 */ /* 0x000e220000000800 */
[----:B------:R-:W1:Y:S01]  /*0aa0*/  S2R R22, SR_CTAID.X ;  /* 0x0000000000167919 */ /* 0x000e620000002500 */
[----:B------:R-:W2:Y:S06]  /*0ab0*/  S2R R4, SR_TID.X ;  /* 0x0000000000047919 */ /* 0x000eac0000002100 */
[----:B------:R-:W3:Y:S08]  /*0ac0*/  LDC.64 R2, c[0x0][0x418] ;  /* 0x00010600ff027b82 */ /* 0x000ef00000000a00 */
[----:B------:R-:W4:Y:S01]  /*0ad0*/  LDC.64 R10, c[0x0][0x9e0] ;  /* 0x00027800ff0a7b82 */ /* 0x000f220000000a00 */
[----:B0-----:R-:W-:-:S07]  /*0ae0*/  ISETP.NE.AND P1, PT, R0, 0x1, PT ;  /* 0x000000010000780c */ /* 0x001fce0003f25270 */
[----:B------:R-:W0:Y:S01]  /*0af0*/  LDC R8, c[0x0][0x288] ;  /* 0x0000a200ff087b82 */ /* 0x000e220000000800 */
[----:B---3--:R-:W-:-:S07]  /*0b00*/  ISETP.NE.U32.AND P0, PT, R2, RZ, PT ;  /* 0x000000ff0200720c */ /* 0x008fce0003f05070 */
[----:B------:R-:W3:Y:S01]  /*0b10*/  LDC R16, c[0x0][0x424] ;  /* 0x00010900ff107b82 */ /* 0x000ee20000000800 */
[----:B-1----:R-:W-:Y:S01]  /*0b20*/  IMAD.SHL.U32 R22, R22, 0x80, RZ ;  /* 0x0000008016167824 */ /* 0x002fe200078e00ff */
[----:B------:R-:W-:Y:S01]  /*0b30*/  ISETP.NE.AND.EX P0, PT, R3, RZ, PT, P0 ;  /* 0x000000ff0300720c */ /* 0x000fe20003f05300 */
[----:B--2---:R-:W-:Y:S02]  /*0b40*/  VIADD R73, R4, 0xffffff80 ;  /* 0xffffff8004497836 */ /* 0x004fe40000000000 */
[----:B------:R-:W-:Y:S01]  /*0b50*/  @P1 VIADD R0, R22, 0x7f ;  /* 0x0000007f16001836 */ /* 0x000fe20000000000 */
[----:B----4-:R-:W-:Y:S02]  /*0b60*/  ISETP.GE.AND P2, PT, R11, 0x1, PT ;  /* 0x000000010b00780c */ /* 0x010fe40003f46270 */
[----:B------:R-:W1:Y:S08]  /*0b70*/  @P1 LDC R5, c[0x0][0x44c] ;  /* 0x00011300ff051b82 */ /* 0x000e700000000800 */
[----:B------:R-:W2:Y:S01]  /*0b80*/  @P1 LDC R7, c[0x0][0x450] ;  /* 0x00011400ff071b82 */ /* 0x000ea20000000800 */
[----:B0-----:R-:W-:-:S07]  /*0b90*/  IADD3 R3, -R8, 0x1, RZ ;  /* 0x0000000108037810 */ /* 0x001fce0007ffe1ff */
[----:B------:R-:W0:Y:S01]  /*0ba0*/  LDC R23, c[0x0][0x2f0] ;  /* 0x0000bc00ff177b82 */ /* 0x000e220000000800 */
[----:B---3--:R-:W-:Y:S01]  /*0bb0*/  SEL R16, R16, 0x1, P0 ;  /* 0x0000000110107807 */ /* 0x008fe20000000000 */
[----:B-1----:R-:W-:-:S04]  /*0bc0*/  @P1 IMAD.HI.U32 R2, R0, R5, RZ ;  /* 0x0000000500021227 */ /* 0x002fc800078e00ff */
[----:B------:R-:W-:Y:S01]  /*0bd0*/  VIADD R0, R22, 0x7f ;  /* 0x0000007f16007836 */ /* 0x000fe20000000000 */
[----:B--2---:R-:W-:Y:S01]  /*0be0*/  @P1 SHF.R.U32.HI R0, RZ, R7, R2 ;  /* 0x00000007ff001219 */ /* 0x004fe20000011602 */
[CC--:B0-----:R-:W-:Y:S02]  /*0bf0*/  IMAD R3, R16.reuse, R23.reuse, R3 ;  /* 0x0000001710037224 */ /* 0x0c1fe400078e0203 */
[----:B------:R-:W-:Y:S02]  /*0c00*/  IMAD R19, R16, R23, RZ ;  /* 0x0000001710137224 */ /* 0x000fe400078e02ff */
[----:B------:R-:W-:-:S04]  /*0c10*/  IMAD.IADD R3, R3, 0x1, R0 ;  /* 0x0000000103037824 */ /* 0x000fc800078e0200 */
[----:B------:R-:W-:Y:S01]  /*0c20*/  IMAD.IADD R0, R3, 0x1, R10 ;  /* 0x0000000103007824 */ /* 0x000fe200078e020a */
[----:B------:R-:W-:Y:S06]  /*0c30*/  @!P2 BRA `(.L_x_907) ;  /* 0x000000000040a947 */ /* 0x000fec0003800000 */
[C---:B------:R-:W-:Y:S01]  /*0c40*/  ISETP.GT.AND P0, PT, R3.reuse, RZ, PT ;  /* 0x000000ff0300720c */ /* 0x040fe20003f04270 */
[----:B------:R-:W-:-:S12]  /*0c50*/  VIADD R2, R3, 0xffffffff ;  /* 0xffffffff03027836 */ /* 0x000fd80000000000 */
[----:B------:R-:W-:Y:S05]  /*0c60*/  @P0 BRA `(.L_x_908) ;  /* 0x00000000001c0947 */ /* 0x000fea0003800000 */
[----:B------:R-:W-:Y:S01]  /*0c70*/  ISETP.NE.AND P0, PT, R11, 0x1, PT ;  /* 0x000000010b00780c */ /* 0x000fe20003f05270 */
[----:B------:R-:W-:-:S12]  /*0c80*/  IMAD.MOV R3, RZ, RZ, -R3 ;  /* 0x000000ffff037224 */ /* 0x000fd800078e0a03 */
[----:B------:R-:W0:Y:S02]  /*0c90*/  @P0 LDC.64 R4, c[0x0][0x9e8] ;  /* 0x00027a00ff040b82 */ /* 0x000e240000000a00 */
[----:B0-----:R-:W-:-:S05]  /*0ca0*/  @P0 IMAD.HI.U32 R2, R3, R4, RZ ;  /* 0x0000000403020227 */ /* 0x001fca00078e00ff */
[----:B------:R-:W-:-:S04]  /*0cb0*/  @P0 SHF.R.U32.HI R3, RZ, R5, R2 ;  /* 0x00000005ff030219 */ /* 0x000fc80000011602 */
[----:B------:R-:W-:Y:S01]  /*0cc0*/  LOP3.LUT R2, RZ, R3, RZ, 0x33, !PT ;  /* 0x00000003ff027212 */ /* 0x000fe200078e33ff */
[----:B------:R-:W-:Y:S06]  /*0cd0*/  BRA `(.L_x_909) ;  /* 0x0000000000107947 */ /* 0x000fec0003800000 */
.L_x_908:
[----:B------:R-:W-:-:S13]  /*0ce0*/  ISETP.NE.AND P0, PT, R11, 0x1, PT ;  /* 0x000000010b00780c */ /* 0x000fda0003f05270 */
[----:B------:R-:W0:Y:S02]  /*0cf0*/  @P0 LDC.64 R4, c[0x0][0x9e8] ;  /* 0x00027a00ff040b82 */ /* 0x000e240000000a00 */
[----:B0-----:R-:W-:-:S05]  /*0d00*/  @P0 IMAD.HI.U32 R4, R2, R4, RZ ;  /* 0x0000000402040227 */ /* 0x001fca00078e00ff */
[----:B------:R-:W-:-:S07]  /*0d10*/  @P0 SHF.R.U32.HI R2, RZ, R5, R4 ;  /* 0x00000005ff020219 */ /* 0x000fce0000011604 */
.L_x_909:
[----:B------:R-:W-:-:S05]  /*0d20*/  IMAD R3, R2, R11, R11 ;  /* 0x0000000b02037224 */ /* 0x000fca00078e020b */
[----:B------:R-:W-:-:S07]  /*0d30*/  VIMNMX R0, R0, R3, PT ;  /* 0x0000000300007248 */ /* 0x000fce0003fe0100 */
.L_x_907:
[----:B------:R-:W0:Y:S01]  /*0d40*/  @P1 LDC R3, c[0x0][0x44c] ;  /* 0x00011300ff031b82 */ /* 0x000e220000000800 */
[----:B------:R-:W-:Y:S01]  /*0d50*/  VIADD R2, R0, 0x5f ;  /* 0x0000005f00027836 */ /* 0x000fe20000000000 */
[----:B------:R-:W-:Y:S01]  /*0d60*/  ULDC UR4, c[0x0][0x9dc] ;  /* 0x0002770000047ab9 */ /* 0x000fe20000000800 */
[----:B------:R-:W-:Y:S02]  /*0d70*/  IMAD R0, R16, R23, 0x5f ;  /* 0x0000005f10007424 */ /* 0x000fe400078e0217 */
[----:B------:R-:W-:-:S03]  /*0d80*/  IMAD.HI R2, R2, 0x2aaaaaab, RZ ;  /* 0x2aaaaaab02027827 */ /* 0x000fc600078e02ff */
[----:B------:R-:W1:Y:S01]  /*0d90*/  @P1 LDC R7, c[0x0][0x450] ;  /* 0x00011400ff071b82 */ /* 0x000e620000000800 */
[----:B------:R-:W-:Y:S01]  /*0da0*/  IMAD.HI R0, R0, 0x2aaaaaab, RZ ;  /* 0x2aaaaaab00007827 */ /* 0x000fe200078e02ff */
[----:B------:R-:W-:-:S03]  /*0db0*/  SHF.R.U32.HI R5, RZ, 0x1f, R2 ;  /* 0x0000001fff057819 */ /* 0x000fc60000011602 */
[----:B------:R-:W-:Y:S01]  /*0dc0*/  IMAD.MOV.U32 R4, RZ, RZ, R22 ;  /* 0x000000ffff047224 */ /* 0x000fe200078e0016 */
[----:B------:R-:W-:Y:S01]  /*0dd0*/  LEA.HI.SX32 R2, R2, R5, 0x1c ;  /* 0x0000000502027211 */ /* 0x000fe200078fe2ff */
[----:B------:R-:W-:Y:S02]  /*0de0*/  IMAD R23, R16, R23, -R8 ;  /* 0x0000001710177224 */ /* 0x000fe400078e0a08 */
[----:B0-----:R-:W-:Y:S01]  /*0df0*/  @P1 IMAD.HI.U32 R6, R22, R3, RZ ;  /* 0x0000000316061227 */ /* 0x001fe200078e00ff */
[----:B------:R-:W-:-:S04]  /*0e00*/  SHF.R.U32.HI R3, RZ, 0x1f, R0 ;  /* 0x0000001fff037819 */ /* 0x000fc80000011600 */
[----:B------:R-:W-:Y:S02]  /*0e10*/  LEA.HI.SX32 R3, R0, R3, 0x1c ;  /* 0x0000000300037211 */ /* 0x000fe400078fe2ff */
[----:B-1----:R-:W-:Y:S02]  /*0e20*/  @P1 SHF.R.U32.HI R4, RZ, R7, R6 ;  /* 0x00000007ff041219 */ /* 0x002fe40000011606 */
[----:B------:R-:W-:-:S03]  /*0e30*/  VIMNMX R9, R3, R2, PT ;  /* 0x0000000203097248 */ /* 0x000fc60003fe0100 */
[----:B------:R-:W-:-:S04]  /*0e40*/  IMAD.IADD R0, R23, 0x1, R4 ;  /* 0x0000000117007824 */ /* 0x000fc800078e0204 */
[----:B------:R-:W-:Y:S01]  /*0e50*/  VIADD R2, R0, -UR4 ;  /* 0x8000000400027c36 */ /* 0x000fe20008000000 */
[----:B------:R-:W-:Y:S06]  /*0e60*/  @!P2 BRA `(.L_x_910) ;  /* 0x00000000003ca947 */ /* 0x000fec0003800000 */
[----:B------:R-:W-:-:S13]  /*0e70*/  ISETP.GT.AND P0, PT, R0, -0x1, PT ;  /* 0xffffffff0000780c */ /* 0x000fda0003f04270 */
[----:B------:R-:W-:Y:S05]  /*0e80*/  @P0 BRA `(.L_x_911) ;  /* 0x00000000001c0947 */ /* 0x000fea0003800000 */
[----:B------:R-:W-:Y:S02]  /*0e90*/  ISETP.NE.AND P0, PT, R11, 0x1, PT ;  /* 0x000000010b00780c */ /* 0x000fe40003f05270 */
[----:B------:R-:W-:-:S11]  /*0ea0*/  LOP3.LUT R3, RZ, R0, RZ, 0x33, !PT ;  /* 0x00000000ff037212 */ /* 0x000fd600078e33ff */
[----:B------:R-:W0:Y:S02]  /*0eb0*/  @P0 LDC.64 R4, c[0x0][0x9e8] ;  /* 0x00027a00ff040b82 */ /* 0x000e240000000a00 */
[----:B0-----:R-:W-:-:S05]  /*0ec0*/  @P0 IMAD.HI.U32 R0, R3, R4, RZ ;  /* 0x0000000403000227 */ /* 0x001fca00078e00ff */
[----:B------:R-:W-:-:S04]  /*0ed0*/  @P0 SHF.R.U32.HI R3, RZ, R5, R0 ;  /* 0x00000005ff030219 */ /* 0x000fc80000011600 */
[----:B------:R-:W-:Y:S01]  /*0ee0*/  LOP3.LUT R0, RZ, R3, RZ, 0x33, !PT ;  /* 0x00000003ff007212 */ /* 0x000fe200078e33ff */
[----:B------:R-:W-:Y:S06]  /*0ef0*/  BRA `(.L_x_912) ;  /* 0x0000000000107947 */ /* 0x000fec0003800000 */
.L_x_911:
[----:B------:R-:W-:-:S13]  /*0f00*/  ISETP.NE.AND P0, PT, R11, 0x1, PT ;  /* 0x000000010b00780c */ /* 0x000fda0003f05270 */
[----:B------:R-:W0:Y:S02]  /*0f10*/  @P0 LDC.64 R4, c[0x0][0x9e8] ;  /* 0x00027a00ff040b82 */ /* 0x000e240000000a00 */
[----:B0-----:R-:W-:-:S05]  /*0f20*/  @P0 IMAD.HI.U32 R4, R0, R4, RZ ;  /* 0x0000000400040227 */ /* 0x001fca00078e00ff */
[----:B------:R-:W-:-:S07]  /*0f30*/  @P0 SHF.R.U32.HI R0, RZ, R5, R4 ;  /* 0x00000005ff000219 */ /* 0x000fce0000011604 */
.L_x_912:
[----:B------:R-:W-:-:S05]  /*0f40*/  IMAD R3, R0, R11, RZ ;  /* 0x0000000b00037224 */ /* 0x000fca00078e02ff */
[----:B------:R-:W-:-:S07]  /*0f50*/  VIMNMX R2, R2, R3, !PT ;  /* 0x0000000302027248 */ /* 0x000fce0007fe0100 */
.L_x_910:
[----:B------:R-:W-:Y:S01]  /*0f60*/  SHF.R.U32.HI R0, RZ, 0x10, R17 ;  /* 0x00000010ff007819 */ /* 0x000fe20000011611 */
[----:B------:R-:W-:Y:S01]  /*0f70*/  IMAD.HI R2, R2, 0x2aaaaaab, RZ ;  /* 0x2aaaaaab02027827 */ /* 0x000fe200078e02ff */
[----:B------:R-:W-:Y:S02]  /*0f80*/  LOP3.LUT R17, R17, 0xffff, RZ, 0xc0, !PT ;  /* 0x0000ffff11117812 */ /* 0x000fe400078ec0ff */
[----:B------:R-:W-:Y:S01]  /*0f90*/  ISETP.NE.AND P0, PT, R0, RZ, PT ;  /* 0x000000ff0000720c */ /* 0x000fe20003f05270 */
[----:B------:R-:W-:Y:S01]  /*0fa0*/  IMAD.MOV.U32 R72, RZ, RZ, RZ ;  /* 0x000000ffff487224 */ /* 0x000fe200078e00ff */
[----:B------:R-:W-:-:S04]  /*0fb0*/  SHF.R.U32.HI R3, RZ, 0x1f, R2 ;  /* 0x0000001fff037819 */ /* 0x000fc80000011602 */
[----:B------:R-:W-:-:S04]  /*0fc0*/  LEA.HI.SX32 R3, R2, R3, 0x1c ;  /* 0x0000000302037211 */ /* 0x000fc800078fe2ff */
[----:B------:R-:W-:-:S03]  /*0fd0*/  VIMNMX R8, RZ, R3, !PT ;  /* 0x00000003ff087248 */ /* 0x000fc60007fe0100 */
[----:B------:R-:W0:Y:S01]  /*0fe0*/  @!P0 LDC R0, c[0x0][0x9f0] ;  /* 0x00027c00ff008b82 */ /* 0x000e220000000800 */
[----:B------:R-:W-:-:S13]  /*0ff0*/  ISETP.GT.AND P1, PT, R9, R8, PT ;  /* 0x000000080900720c */ /* 0x000fda0003f24270 */
[----:B------:R-:W-:Y:S05]  /*1000*/  @!P1 BRA `(.L_x_913) ;  /* 0x0000000000709947 */ /* 0x000fea0003800000 */
[-C--:B0-----:R-:W-:Y:S02]  /*1010*/  IABS R6, R0.reuse ;  /* 0x0000000000067213 */ /* 0x081fe40000000000 */
[----:B------:R-:W-:Y:S02]  /*1020*/  IADD3 R2, R0, -0x1, R9 ;  /* 0xffffffff00027810 */ /* 0x000fe40007ffe009 */
[----:B------:R-:W0:Y:S03]  /*1030*/  I2F.RP R4, R6 ;  /* 0x0000000600047306 */ /* 0x000e260000209400 */
[----:B------:R-:W-:Y:S01]  /*1040*/  IMAD.IADD R5, R2, 0x1, -R8 ;  /* 0x0000000102057824 */ /* 0x000fe200078e0a08 */
[----:B------:R-:W-:-:S04]  /*1050*/  IABS R2, R0 ;  /* 0x0000000000027213 */ /* 0x000fc80000000000 */
[----:B------:R-:W-:Y:S02]  /*1060*/  IABS R10, R5 ;  /* 0x00000005000a7213 */ /* 0x000fe40000000000 */
[----:B------:R-:W-:-:S04]  /*1070*/  LOP3.LUT R5, R5, R0, RZ, 0x3c, !PT ;  /* 0x0000000005057212 */ /* 0x000fc800078e3cff */
[----:B------:R-:W-:Y:S01]  /*1080*/  ISETP.GE.AND P2, PT, R5, RZ, PT ;  /* 0x000000ff0500720c */ /* 0x000fe20003f46270 */
[----:B0-----:R-:W0:Y:S02]  /*1090*/  MUFU.RCP R4, R4 ;  /* 0x0000000400047308 */ /* 0x001e240000001000 */
[----:B0-----:R-:W-:Y:S02]  /*10a0*/  VIADD R3, R4, 0xffffffe ;  /* 0x0ffffffe04037836 */ /* 0x001fe40000000000 */
[----:B------:R-:W-:Y:S02]  /*10b0*/  IMAD.MOV R4, RZ, RZ, -R2 ;  /* 0x000000ffff047224 */ /* 0x000fe400078e0a02 */
[----:B------:R-:W-:Y:S02]  /*10c0*/  IMAD.MOV.U32 R2, RZ, RZ, RZ ;  /* 0x000000ffff027224 */ /* 0x000fe400078e00ff */
[----:B------:R-:W0:Y:S02]  /*10d0*/  F2I.FTZ.U32.TRUNC.NTZ R3, R3 ;  /* 0x0000000300037305 */ /* 0x000e24000021f000 */
[----:B0-----:R-:W-:-:S04]  /*10e0*/  IMAD.MOV R7, RZ, RZ, -R3 ;  /* 0x000000ffff077224 */ /* 0x001fc800078e0a03 */
[----:B------:R-:W-:-:S04]  /*10f0*/  IMAD R7, R7, R6, RZ ;  /* 0x0000000607077224 */ /* 0x000fc800078e02ff */
[----:B------:R-:W-:-:S04]  /*1100*/  IMAD.HI.U32 R2, R3, R7, R2 ;  /* 0x0000000703027227 */ /* 0x000fc800078e0002 */
[----:B------:R-:W-:-:S04]  /*1110*/  IMAD.MOV.U32 R3, RZ, RZ, R10 ;  /* 0x000000ffff037224 */ /* 0x000fc800078e000a */
        /* <DEDUP_REMOVED lines=11> */
.L_x_913:
[-C--:B------:R-:W-:Y:S01]  /*11d0*/  IMAD R17, R17, R72.reuse, R8 ;  /* 0x0000004811117224 */ /* 0x080fe200078e0208 */
[----:B------:R-:W-:Y:S01]  /*11e0*/  PLOP3.LUT P0, PT, PT, PT, PT, 0x80, 0x0 ;  /* 0x000000000000781c */ /* 0x000fe20003f0f070 */
[----:B0-----:R-:W-:Y:S01]  /*11f0*/  IMAD.MOV.U32 R0, RZ, RZ, RZ ;  /* 0x000000ffff007224 */ /* 0x001fe200078e00ff */
[----:B------:R-:W-:Y:S01]  /*1200*/  CS2R R86, SRZ ;  /* 0x0000000000567805 */ /* 0x000fe2000001ff00 */
[----:B------:R-:W-:Y:S01]  /*1210*/  IMAD.MOV.U32 R4, RZ, RZ, RZ ;  /* 0x000000ffff047224 */ /* 0x000fe200078e00ff */
[----:B------:R-:W-:Y:S02]  /*1220*/  VIADDMNMX R72, R17, R72, R9, PT ;  /* 0x0000004811487246 */ /* 0x000fe40003800109 */
[----:B------:R-:W-:Y:S02]  /*1230*/  CS2R R84, SRZ ;  /* 0x0000000000547805 */ /* 0x000fe4000001ff00 */
[----:B------:R-:W-:Y:S02]  /*1240*/  CS2R R82, SRZ ;  /* 0x0000000000527805 */ /* 0x000fe4000001ff00 */
[----:B------:R-:W-:-:S02]  /*1250*/  CS2R R80, SRZ ;  /* 0x0000000000507805 */ /* 0x000fc4000001ff00 */
[----:B------:R-:W-:Y:S02]  /*1260*/  ISETP.GT.AND P1, PT, R72, R17, PT ;  /* 0x000000114800720c */ /* 0x000fe40003f24270 */
        /* <DEDUP_REMOVED lines=33> */
[----:B------:R-:W-:-:S05]  /*1480*/  SHF.R.S32.HI R76, RZ, 0x7, R75 ;  /* 0x00000007ff4c7819 */ /* 0x000fca000001144b */
        /* <DEDUP_REMOVED lines=29> */
.L_x_915:
[----:B------:R-:W2:Y:S01]  /*1660*/  LDL.LU R20, [R1+0x14] ;  /* 0x0000140001147983 */ /* 0x000ea20000300800 */
[----:B------:R-:W-:-:S04]  /*1670*/  SHF.L.U32 R2, RZ, 0x1f, RZ ;  /* 0x0000001fff027819 */ /* 0x000fc800000006ff */
[----:B------:R-:W0:Y:S01]  /*1680*/  SYNCS.PHASECHK.TRANS64.TRYWAIT P1, [UR56+0x2a800], R2 ;  /* 0x02a80002ff0075a7 */ /* 0x000e220008020178 */
[----:B--2---:R-:W-:-:S04]  /*1690*/  LOP3.LUT R0, R20, 0x1, RZ, 0xfc, !PT ;  /* 0x0000000114007812 */ /* 0x004fc800078efcff */
[----:B------:R-:W-:Y:S01]  /*16a0*/  ISETP.NE.AND P0, PT, R0, 0x3, PT ;  /* 0x000000030000780c */ /* 0x000fe20003f05270 */
[----:B0-----:R-:W-:-:S12]  /*16b0*/  @!P1 BRA `(.L_x_916) ;  /* 0x0000010c00549947 */ /* 0x001fd80003800000 */
.L_x_1079:
[----:B------:R-:W-:Y:S05]  /*16c0*/  @!P0 BRA `(.L_x_917) ;  /* 0x0000000000048947 */ /* 0x000fea0003800000 */
[----:B------:R-:W-:Y:S01]  /*16d0*/  BPT.TRAP 0x1 ;  /* 0x000000040000795c */ /* 0x000fe20000300000 */
.L_x_917:
[----:B------:R1:W2:Y:S01]  /*16e0*/  SYNCS.PHASECHK.TRANS64.TRYWAIT P2, [UR56+0x2a830], R2 ;  /* 0x02a83002ff0075a7 */ /* 0x0002a20008040178 */
[----:B------:R-:W-:Y:S05]  /*16f0*/  @!P0 BRA `(.L_x_918) ;  /* 0x0000000000048947 */ /* 0x000fea0003800000 */
[----:B------:R-:W-:Y:S01]  /*1700*/  BPT.TRAP 0x1 ;  /* 0x000000040000795c */ /* 0x000fe20000300000 */
.L_x_918:
[----:B------:R-:W3:Y:S01]  /*1710*/  S2R R0, SR_TID.X ;  /* 0x0000000000007919 */ /* 0x000ee20000002100 */
[----:B------:R-:W-:-:S05]  /*1720*/  IMAD.U32 R6, RZ, RZ, UR36 ;  /* 0x00000024ff067e24 */ /* 0x000fca000f8e00ff */
[----:B------:R-:W-:Y:S02]  /*1730*/  LOP3.LUT R6, R6, 0x10000, RZ, 0xfc, !PT ;  /* 0x0001000006067812 */ /* 0x000fe400078efcff */
[----:B---3--:R-:W-:-:S04]  /*1740*/  LOP3.LUT R0, R0, 0x7f, RZ, 0xc0, !PT ;  /* 0x0000007f00007812 */ /* 0x008fc800078ec0ff */
[----:B------:R-:W-:Y:S01]  /*1750*/  ISETP.NE.AND P1, PT, R0, RZ, PT ;  /* 0x000000ff0000720c */ /* 0x000fe20003f25270 */
[----:B--2---:R-:W-:-:S12]  /*1760*/  @P2 BRA `(.L_x_919) ;  /* 0x0000000000082947 */ /* 0x004fd80003800000 */
[----:B------:R-:W2:Y:S02]  /*1770*/  SYNCS.PHASECHK.TRANS64.TRYWAIT P2, [UR56+0x2a830], R2 ;  /* 0x02a83002ff0075a7 */ /* 0x000ea40008040178 */
[----:B--2---:R-:W-:Y:S05]  /*1780*/  @!P2 BRA `(.L_x_920) ;  /* 0x0000010c0038a947 */ /* 0x004fea0003800000 */
.L_x_919:
[----:B------:R-:W-:Y:S05]  /*1790*/  WARPSYNC.ALL ;  /* 0x0000000000007948 */ /* 0x000fea0003800000 */
[----:B------:R-:W-:Y:S01]  /*17a0*/  IMAD.MOV.U32 R7, RZ, RZ, 0x40000040 ;  /* 0x40000040ff077424 */ /* 0x000fe200078e00ff */
[----:B------:R-:W-:Y:S01]  /*17b0*/  UIADD3 UR4, UR56, 0x18400, URZ ;  /* 0x0001840038047890 */ /* 0x000fe2000fffe03f */
[----:B------:R-:W-:Y:S01]  /*17c0*/  R2UR UR8, R6 ;  /* 0x00000000060872ca */ /* 0x000fe200000e0000 */
[----:B------:R-:W-:Y:S02]  /*17d0*/  WARPGROUP.ARRIVE ;  /* 0x00000000000079c5 */ /* 0x000fe40000000000 */
[----:B------:R-:W-:Y:S01]  /*17e0*/  R2UR UR9, R7 ;  /* 0x00000000070972ca */ /* 0x000fe200000e0000 */
[----:B------:R-:W-:Y:S01]  /*17f0*/  USHF.R.U32.HI UR4, URZ, 0x4, UR4 ;  /* 0x000000043f047899 */ /* 0x000fe20008011604 */
[----:B------:R-:W2:Y:S01]  /*1800*/  LDC R160, c[0x0][0x448] ;  /* 0x00011200ffa07b82 */ /* 0x000ea20000000800 */
[----:B------:R-:W-:Y:S01]  /*1810*/  UMOV UR11, 0x40000040 ;  /* 0x40000040000b7882 */ /* 0x000fe20000000000 */
[----:B------:R-:W-:Y:S01]  /*1820*/  UMOV UR13, 0x40000040 ;  /* 0x40000040000d7882 */ /* 0x000fe20000000000 */
[----:B------:R-:W-:Y:S01]  /*1830*/  ULOP3.LUT UR4, UR4, 0x3fff, URZ, 0xc0, !UPT ;  /* 0x00003fff04047892 */ /* 0x000fe2000f8ec03f */
[----:B------:R-:W-:Y:S01]  /*1840*/  LOP3.LUT R0, R75, 0xffffff80, RZ, 0xc0, !PT ;  /* 0xffffff804b007812 */ /* 0x000fe200078ec0ff */
[----:B------:R-:W-:Y:S01]  /*1850*/  UMOV UR15, 0x40000040 ;  /* 0x40000040000f7882 */ /* 0x000fe20000000000 */
[----:B------:R-:W-:Y:S01]  /*1860*/  UMOV UR17, 0x40000040 ;  /* 0x4000004000117882 */ /* 0x000fe20000000000 */
[----:B------:R-:W-:Y:S01]  /*1870*/  ULOP3.LUT UR57, UR4, 0x10000, URZ, 0xfc, !UPT ;  /* 0x0001000004397892 */ /* 0x000fe2000f8efc3f */
[----:B------:R-:W-:Y:S01]  /*1880*/  LEA.HI R74, R74, R73, RZ, 0x2 ;  /* 0x000000494a4a7211 */ /* 0x000fe200078f10ff */
[----:B------:R-:W-:Y:S01]  /*1890*/  UMOV UR19, 0x40000040 ;  /* 0x4000004000137882 */ /* 0x000fe20000000000 */
[----:B------:R-:W-:Y:S01]  /*18a0*/  R2UR UR4, R6 ;  /* 0x00000000060472ca */ /* 0x000fe200000e0000 */
[----:B------:R-:W-:Y:S01]  /*18b0*/  UIADD3 UR14, UR57, 0x4, URZ ;  /* 0x00000004390e7890 */ /* 0x000fe2000fffe03f */
[----:B------:R-:W-:Y:S01]  /*18c0*/  IMAD.IADD R10, R73, 0x1, -R0 ;  /* 0x00000001490a7824 */ /* 0x000fe200078e0a00 */
[----:B------:R-:W-:Y:S01]  /*18d0*/  UIADD3 UR18, UR57, 0x6, URZ ;  /* 0x0000000639127890 */ /* 0x000fe2000fffe03f */
[----:B------:R-:W-:Y:S01]  /*18e0*/  LOP3.LUT R74, R74, 0xfffffffc, RZ, 0xc0, !PT ;  /* 0xfffffffc4a4a7812 */ /* 0x000fe200078ec0ff */
[----:B------:R-:W-:Y:S01]  /*18f0*/  UMOV UR10, UR57 ;  /* 0x00000039000a7c82 */ /* 0x000fe20008000000 */
[----:B------:R-:W-:Y:S01]  /*1900*/  UIADD3 UR22, UR57, 0x300, URZ ;  /* 0x0000030039167890 */ /* 0x000fe2000fffe03f */
[----:B------:R-:W-:Y:S01]  /*1910*/  HGMMA.64x96x16.F32.BF16 R24, gdesc[UR8], RZ, !UPT, gsb0 ;  /* 0x01600000081879f0 */ /* 0x000fe2000c0018ff */
[----:B------:R-:W-:Y:S01]  /*1920*/  UIADD3 UR10, UR57, 0x2, URZ ;  /* 0x00000002390a7890 */ /* 0x000fe2000fffe03f */
[----:B0-----:R-:W-:Y:S01]  /*1930*/  SHF.R.S32.HI R3, RZ, 0x1f, R10 ;  /* 0x0000001fff037819 */ /* 0x001fe2000001140a */
[----:B------:R-:W-:Y:S01]  /*1940*/  UMOV UR9, 0x40000040 ;  /* 0x4000004000097882 */ /* 0x000fe20000000000 */
[----:B------:R-:W-:Y:S01]  /*1950*/  UMOV UR11, 0x40000040 ;  /* 0x40000040000b7882 */ /* 0x000fe20000000000 */
[----:B------:R-:W-:Y:S01]  /*1960*/  UMOV UR21, 0x40000040 ;  /* 0x4000004000157882 */ /* 0x000fe20000000000 */
[----:B------:R-:W-:Y:S01]  /*1970*/  UIADD3 UR8, UR4, 0x2, URZ ;  /* 0x0000000204087890 */ /* 0x000fe2000fffe03f */
[----:B--2---:R-:W-:Y:S01]  /*1980*/  ISETP.NE.AND P2, PT, R160, 0x1, PT ;  /* 0x00000001a000780c */ /* 0x004fe20003f45270 */
[----:B------:R-:W-:Y:S01]  /*1990*/  UIADD3 UR12, UR4, 0x4, URZ ;  /* 0x00000004040c7890 */ /* 0x000fe2000fffe03f */
[CC--:B-1----:R-:W-:Y:S01]  /*19a0*/  LEA.HI R2, R3.reuse, R10.reuse, RZ, 0x2 ;  /* 0x0000000a03027211 */ /* 0x0c2fe200078f10ff */
[----:B------:R-:W-:Y:S01]  /*19b0*/  UIADD3 UR16, UR4, 0x6, URZ ;  /* 0x0000000604107890 */ /* 0x000fe2000fffe03f */
[----:B------:R-:W-:Y:S01]  /*19c0*/  LEA.HI R3, R3, R10, RZ, 0x5 ;  /* 0x0000000a03037211 */ /* 0x000fe200078f28ff */
[----:B------:R-:W-:Y:S01]  /*19d0*/  UIADD3 UR20, UR4, 0x400, URZ ;  /* 0x0000040004147890 */ /* 0x000fe2000fffe03f */
[--C-:B------:R-:W-:Y:S01]  /*19e0*/  SHF.R.S32.HI R0, RZ, 0x2, R2.reuse ;  /* 0x00000002ff007819 */ /* 0x100fe20000011402 */
[----:B------:R-:W-:Y:S01]  /*19f0*/  UMOV UR23, 0x40000040 ;  /* 0x4000004000177882 */ /* 0x000fe20000000000 */
[----:B------:R-:W-:Y:S01]  /*1a00*/  UIADD3 UR24, UR4, 0x402, URZ ;  /* 0x0000040204187890 */ /* 0x000fe2000fffe03f */
[----:B------:R-:W-:Y:S01]  /*1a10*/  SHF.R.S32.HI R5, RZ, 0x1f, R2 ;  /* 0x0000001fff057819 */ /* 0x000fe20000011402 */
[----:B------:R-:W-:Y:S01]  /*1a20*/  UIADD3 UR26, UR57, 0x302, URZ ;  /* 0x00000302391a7890 */ /* 0x000fe2000fffe03f */
[----:B------:R-:W-:Y:S01]  /*1a30*/  SHF.R.S32.HI R3, RZ, 0x5, R3 ;  /* 0x00000005ff037819 */ /* 0x000fe20000011403 */
[----:B------:R-:W-:Y:S01]  /*1a40*/  UMOV UR25, 0x40000040 ;  /* 0x4000004000197882 */ /* 0x000fe20000000000 */
[----:B------:R-:W-:Y:S01]  /*1a50*/  UMOV UR27, 0x40000040 ;  /* 0x40000040001b7882 */ /* 0x000fe20000000000 */
[----:B------:R-:W-:Y:S01]  /*1a60*/  UIADD3 UR28, UR4, 0x404, URZ ;  /* 0x00000404041c7890 */ /* 0x000fe2000fffe03f */
[----:B------:R-:W0:Y:S01]  /*1a70*/  @P2 LDC R12, c[0x0][0x44c] ;  /* 0x00011300ff0c2b82 */ /* 0x000e220000000800 */
[----:B------:R-:W-:Y:S01]  /*1a80*/  UIADD3 UR30, UR57, 0x304, URZ ;  /* 0x00000304391e7890 */ /* 0x000fe2000fffe03f */
[----:B------:R-:W-:Y:S01]  /*1a90*/  IMAD.IADD R74, R73, 0x1, -R74 ;  /* 0x00000001494a7824 */ /* 0x000fe200078e0a4a */
[----:B------:R-:W-:Y:S01]  /*1aa0*/  UMOV UR29, 0x40000040 ;  /* 0x40000040001d7882 */ /* 0x000fe20000000000 */
[----:B------:R-:W-:Y:S01]  /*1ab0*/  UMOV UR31, 0x40000040 ;  /* 0x40000040001f7882 */ /* 0x000fe20000000000 */
[----:B------:R-:W-:Y:S01]  /*1ac0*/  UIADD3 UR32, UR4, 0x406, URZ ;  /* 0x0000040604207890 */ /* 0x000fe2000fffe03f */
[----:B------:R-:W-:Y:S01]  /*1ad0*/  LEA.HI R4, R76, R76, RZ, 0x1 ;  /* 0x0000004c4c047211 */ /* 0x000fe200078f08ff */
[----:B------:R-:W-:Y:S01]  /*1ae0*/  UIADD3 UR34, UR57, 0x306, URZ ;  /* 0x0000030639227890 */ /* 0x000fe2000fffe03f */
[----:B------:R-:W-:Y:S01]  /*1af0*/  LEA.HI R5, R5, R0, RZ, 0x3 ;  /* 0x0000000005057211 */ /* 0x000fe200078f18ff */
[----:B------:R-:W-:Y:S01]  /*1b00*/  UMOV UR33, 0x40000040 ;  /* 0x4000004000217882 */ /* 0x000fe20000000000 */
[----:B------:R-:W-:Y:S01]  /*1b10*/  UMOV UR35, 0x40000040 ;  /* 0x4000004000237882 */ /* 0x000fe20000000000 */
[----:B------:R-:W-:Y:S01]  /*1b20*/  UIADD3 UR36, UR4, 0x800, URZ ;  /* 0x0000080004247890 */ /* 0x000fe2000fffe03f */
[----:B------:R-:W1:Y:S01]  /*1b30*/  @P2 LDC R11, c[0x0][0x450] ;  /* 0x00011400ff0b2b82 */ /* 0x000e620000000800 */
[----:B------:R-:W-:Y:S01]  /*1b40*/  UIADD3 UR38, UR57, 0x600, URZ ;  /* 0x0000060039267890 */ /* 0x000fe2000fffe03f */
[----:B------:R-:W-:Y:S01]  /*1b50*/  LOP3.LUT R9, R4, 0x3fffffe, RZ, 0xc0, !PT ;  /* 0x03fffffe04097812 */ /* 0x000fe200078ec0ff */
[----:B------:R-:W-:Y:S01]  /*1b60*/  UMOV UR37, 0x40000040 ;  /* 0x4000004000257882 */ /* 0x000fe20000000000 */
[----:B------:R-:W-:Y:S01]  /*1b70*/  UMOV UR39, 0x40000040 ;  /* 0x4000004000277882 */ /* 0x000fe20000000000 */
[----:B------:R-:W-:Y:S01]  /*1b80*/  UIADD3 UR40, UR4, 0x802, URZ ;  /* 0x0000080204287890 */ /* 0x000fe2000fffe03f */
[----:B------:R-:W-:Y:S01]  /*1b90*/  IMAD R8, R3, 0x10, R22 ;  /* 0x0000001003087824 */ /* 0x000fe200078e0216 */
[----:B------:R-:W-:Y:S01]  /*1ba0*/  UIADD3 UR42, UR57, 0x602, URZ ;  /* 0x00000602392a7890 */ /* 0x000fe2000fffe03f */
[----:B------:R-:W-:Y:S01]  /*1bb0*/  LEA.HI R4, R74, R74, RZ, 0x1 ;  /* 0x0000004a4a047211 */ /* 0x000fe200078f08ff */
[----:B------:R-:W-:Y:S01]  /*1bc0*/  UMOV UR41, 0x40000040 ;  /* 0x4000004000297882 */ /* 0x000fe20000000000 */
[----:B------:R-:W-:Y:S01]  /*1bd0*/  UMOV UR43, 0x40000040 ;  /* 0x40000040002b7882 */ /* 0x000fe20000000000 */
[----:B------:R-:W-:Y:S01]  /*1be0*/  UIADD3 UR44, UR4, 0x804, URZ ;  /* 0x00000804042c7890 */ /* 0x000fe2000fffe03f */
[----:B------:R-:W-:Y:S01]  /*1bf0*/  LOP3.LUT R5, R5, 0xfffffff8, RZ, 0xc0, !PT ;  /* 0xfffffff805057812 */ /* 0x000fe200078ec0ff */
[----:B------:R-:W-:Y:S01]  /*1c00*/  UIADD3 UR46, UR57, 0x604, URZ ;  /* 0x00000604392e7890 */ /* 0x000fe2000fffe03f */
[----:B------:R-:W-:Y:S01]  /*1c10*/  LOP3.LUT R3, R4, 0x1ffffffe, RZ, 0xc0, !PT ;  /* 0x1ffffffe04037812 */ /* 0x000fe200078ec0ff */
[----:B------:R-:W-:Y:S01]  /*1c20*/  UMOV UR45, 0x40000040 ;  /* 0x40000040002d7882 */ /* 0x000fe20000000000 */
[----:B------:R-:W-:Y:S01]  /*1c30*/  UMOV UR47, 0x40000040 ;  /* 0x40000040002f7882 */ /* 0x000fe20000000000 */
[----:B------:R-:W-:Y:S01]  /*1c40*/  UIADD3 UR48, UR4, 0x806, URZ ;  /* 0x0000080604307890 */ /* 0x000fe2000fffe03f */
[----:B------:R-:W-:Y:S01]  /*1c50*/  IADD3 R8, R8, R0, -R5 ;  /* 0x0000000008087210 */ /* 0x000fe20007ffe805 */
[----:B------:R-:W-:Y:S01]  /*1c60*/  UIADD3 UR50, UR57, 0x606, URZ ;  /* 0x0000060639327890 */ /* 0x000fe2000fffe03f */
[----:B------:R-:W-:Y:S01]  /*1c70*/  IMAD.IADD R9, R76, 0x1, -R9 ;  /* 0x000000014c097824 */ /* 0x000fe200078e0a09 */
[----:B------:R-:W-:Y:S01]  /*1c80*/  UMOV UR49, 0x40000040 ;  /* 0x4000004000317882 */ /* 0x000fe20000000000 */
[----:B------:R-:W-:Y:S01]  /*1c90*/  UMOV UR51, 0x40000040 ;  /* 0x4000004000337882 */ /* 0x000fe20000000000 */
[----:B------:R-:W-:Y:S01]  /*1ca0*/  IMAD.IADD R3, R74, 0x1, -R3 ;  /* 0x000000014a037824 */ /* 0x000fe200078e0a03 */
[----:B------:R-:W-:Y:S01]  /*1cb0*/  ULDC UR59, c[0x0][0x288] ;  /* 0x0000a200003b7ab9 */ /* 0x000fe20000000800 */
[----:B------:R-:W-:Y:S01]  /*1cc0*/  IMAD R8, R9, 0x40, R8 ;  /* 0x0000004009087824 */ /* 0x000fe200078e0208 */
[----:B------:R-:W2:Y:S01]  /*1cd0*/  LDC.64 R74, c[0x0][0x9e0] ;  /* 0x00027800ff4a7b82 */ /* 0x000ea20000000a00 */
[----:B------:R-:W-:Y:S01]  /*1ce0*/  IMAD.MOV.U32 R5, RZ, RZ, -0x60 ;  /* 0xffffffa0ff057424 */ /* 0x000fe200078e00ff */
[----:B------:R-:W-:Y:S01]  /*1cf0*/  ULDC UR4, c[0x0][0x9dc] ;  /* 0x0002770000047ab9 */ /* 0x000fe20000000800 */
[----:B------:R-:W-:Y:S01]  /*1d00*/  IMAD R9, R3, 0x8, R8 ;  /* 0x0000000803097824 */ /* 0x000fe200078e0208 */
[----:B------:R-:W-:Y:S01]  /*1d10*/  ULOP3.LUT UR5, URZ, UR4, URZ, 0x33, !UPT ;  /* 0x000000043f057292 */ /* 0x000fe2000f8e333f */
[----:B------:R-:W-:-:S02]  /*1d20*/  IMAD.U32 R3, RZ, RZ, UR56 ;  /* 0x00000038ff037e24 */ /* 0x000fc4000f8e00ff */
[----:B0-----:R-:W-:-:S04]  /*1d30*/  @P2 IMAD.HI.U32 R0, R9, R12, RZ ;  /* 0x0000000c09002227 */ /* 0x001fc800078e00ff */
[----:B------:R-:W-:Y:S01]  /*1d40*/  IMAD.MOV.U32 R4, RZ, RZ, R9 ;  /* 0x000000ffff047224 */ /* 0x000fe200078e0009 */
[----:B-1----:R-:W-:Y:S01]  /*1d50*/  @P2 SHF.R.U32.HI R4, RZ, R11, R0 ;  /* 0x0000000bff042219 */ /* 0x002fe20000011600 */
[----:B------:R-:W-:Y:S01]  /*1d60*/  @!P1 VIADD R0, R3, 0x2a840 ;  /* 0x0002a84003009836 */ /* 0x000fe20000000000 */
[----:B------:R-:W-:Y:S01]  /*1d70*/  LOP3.LUT R3, R2, 0x7ffffffc, RZ, 0xc0, !PT ;  /* 0x7ffffffc02037812 */ /* 0x000fe200078ec0ff */
[----:B------:R-:W-:Y:S02]  /*1d80*/  IMAD R5, R72, R5, 0x61 ;  /* 0x0000006148057424 */ /* 0x000fe400078e0205 */
[----:B------:R-:W0:Y:S01]  /*1d90*/  SHFL.IDX PT, R8, R4, RZ, 0x1c1f ;  /* 0x001c1fff04087589 */ /* 0x000e2200000e0000 */
[----:B------:R-:W-:Y:S01]  /*1da0*/  @!P1 PRMT R0, RZ, 0x654, R0 ;  /* 0x00000654ff009816 */ /* 0x000fe20000000000 */
[----:B------:R-:W-:Y:S02]  /*1db0*/  IMAD.IADD R10, R10, 0x1, -R3 ;  /* 0x000000010a0a7824 */ /* 0x000fe400078e0a03 */
[----:B------:R-:W-:-:S02]  /*1dc0*/  IMAD.U32 R12, RZ, RZ, UR5 ;  /* 0x00000005ff0c7e24 */ /* 0x000fc4000f8e00ff */
[----:B------:R-:W-:Y:S01]  /*1dd0*/  IMAD R2, R10, -0x2, R5 ;  /* 0xfffffffe0a027824 */ /* 0x000fe200078e0205 */
[----:B--2---:R-:W-:Y:S01]  /*1de0*/  ISETP.GE.AND P2, PT, R75, 0x1, PT ;  /* 0x000000014b00780c */ /* 0x004fe20003f46270 */
[----:B------:R-:W-:Y:S02]  /*1df0*/  VIADD R5, R5, 0xffffffff ;  /* 0xffffffff05057836 */ /* 0x000fe40000000000 */
[C---:B------:R-:W-:Y:S01]  /*1e00*/  VIADD R20, R2.reuse, 0xffffffff ;  /* 0xffffffff02147836 */ /* 0x040fe20000000000 */
[----:B------:R-:W-:Y:S02]  /*1e10*/  IADD3 R11, R2, -UR59, R19 ;  /* 0x8000003b020b7c10 */ /* 0x000fe4000fffe013 */
[----:B------:R-:W-:-:S03]  /*1e20*/  P2R R161, PR, RZ, 0x4 ;  /* 0x00000004ffa17803 */ /* 0x000fc60000000000 */
[C---:B------:R-:W-:Y:S02]  /*1e30*/  IMAD.IADD R14, R11.reuse, 0x1, R74 ;  /* 0x000000010b0e7824 */ /* 0x040fe400078e024a */
[----:B------:R-:W-:-:S04]  /*1e40*/  VIADD R15, R11, UR5 ;  /* 0x000000050b0f7c36 */ /* 0x000fc80008000000 */
[----:B0-----:R-:W-:Y:S01]  /*1e50*/  IMAD.IADD R2, R15, 0x1, R8 ;  /* 0x000000010f027824 */ /* 0x001fe200078e0208 */
[----:B------:R-:W-:Y:S02]  /*1e60*/  WARPGROUP.DEPBAR.LE gsb0, 0x0 ;  /* 0x00008000000079c5 */ /* 0x000fe40000010000 */
[----:B------:R-:W-:-:S06]  /*1e70*/  WARPGROUP.ARRIVE ;  /* 0x00000000000079c5 */ /* 0x000fcc0000000000 */
[----:B------:R-:W-:Y:S03]  /*1e80*/  HGMMA.64x96x16.F32.BF16 R24, gdesc[UR8], R24, gsb0 ;  /* 0x01600000081879f0 */ /* 0x000fe60008001818 */
        /* <DEDUP_REMOVED lines=31> */
[----:B------:R0:W-:Y:S02]  /*2080*/  @!P1 SYNCS.ARRIVE.TRANS64.RED.A1T0 RZ, [R0+URZ], RZ ;  /* 0x000000ff00ff99a7 */ /* 0x0001e4000810043f */
[----:B0-----:R-:W-:-:S04]  /*2090*/  IMAD R0, R72, -0x60, R19 ;  /* 0xffffffa048007824 */ /* 0x001fc800078e0213 */
[----:B------:R-:W-:-:S04]  /*20a0*/  VIADD R3, R0, 0x60 ;  /* 0x0000006000037836 */ /* 0x000fc80000000000 */
[----:B------:R-:W-:-:S05]  /*20b0*/  IMAD R13, R10, -0x2, R3 ;  /* 0xfffffffe0a0d7824 */ /* 0x000fca00078e0203 */
[----:B------:R-:W-:Y:S01]  /*20c0*/  VIADDMNMX R0, R8, R14, R13, PT ;  /* 0x0000000e08007246 */ /* 0x000fe2000380010d */
[----:B------:R-:W-:Y:S06]  /*20d0*/  @!P2 BRA `(.L_x_921) ;  /* 0x00000000004ca947 */ /* 0x000fec0003800000 */
[----:B------:R-:W-:Y:S01]  /*20e0*/  IADD3 R3, R19, -UR59, R8 ;  /* 0x8000003b13037c10 */ /* 0x000fe2000fffe008 */
[----:B------:R-:W-:Y:S03]  /*20f0*/  BSSY B0, `(.L_x_922) ;  /* 0x000000e000007945 */ /* 0x000fe60003800000 */
        /* <DEDUP_REMOVED lines=9> */
.L_x_923:
[----:B------:R-:W-:-:S13]  /*2190*/  ISETP.NE.AND P2, PT, R75, 0x1, PT ;  /* 0x000000014b00780c */ /* 0x000fda0003f45270 */
[----:B------:R-:W0:Y:S02]  /*21a0*/  @P2 LDC.64 R76, c[0x0][0x9e8] ;  /* 0x00027a00ff4c2b82 */ /* 0x000e240000000a00 */
[----:B0-----:R-:W-:-:S05]  /*21b0*/  @P2 IMAD.HI.U32 R8, R3, R76, RZ ;  /* 0x0000004c03082227 */ /* 0x001fca00078e00ff */
[----:B------:R-:W-:-:S07]  /*21c0*/  @P2 SHF.R.U32.HI R3, RZ, R77, R8 ;  /* 0x0000004dff032219 */ /* 0x000fce0000011608 */
.L_x_924:
[----:B------:R-:W-:Y:S05]  /*21d0*/  BSYNC B0 ;  /* 0x0000000000007941 */ /* 0x000fea0003800000 */
.L_x_922:
[----:B------:R-:W-:-:S05]  /*21e0*/  IMAD R3, R3, R75, R20 ;  /* 0x0000004b03037224 */ /* 0x000fca00078e0214 */
[----:B------:R-:W-:Y:S02]  /*21f0*/  VIMNMX R2, R2, R3, !PT ;  /* 0x0000000302027248 */ /* 0x000fe40007fe0100 */
[----:B------:R-:W-:-:S07]  /*2200*/  VIADDMNMX R0, R3, R75, R0, PT ;  /* 0x0000004b03007246 */ /* 0x000fce0003800100 */
.L_x_921:
[C---:B------:R-:W-:Y:S01]  /*2210*/  ISETP.GE.AND P2, PT, R5.reuse, 0x2, PT ;  /* 0x000000020500780c */ /* 0x040fe20003f46270 */
[----:B------:R-:W0:Y:S01]  /*2220*/  SHFL.IDX PT, R4, R4, 0x1, 0x1c1f ;  /* 0x003c1f0004047f89 */ /* 0x000e2200000e0000 */
[C---:B------:R-:W-:Y:S02]  /*2230*/  ISETP.GE.AND P6, PT, R5.reuse, 0x9, PT ;  /* 0x000000090500780c */ /* 0x040fe40003fc6270 */
[----:B------:R-:W-:Y:S02]  /*2240*/  ISETP.GT.AND P3, PT, R2, 0x1, !P2 ;  /* 0x000000010200780c */ /* 0x000fe40005764270 */
[----:B------:R-:W-:Y:S02]  /*2250*/  ISETP.GE.AND P4, PT, R5, 0xa, PT ;  /* 0x0000000a0500780c */ /* 0x000fe40003f86270 */
[----:B------:R-:W-:Y:S02]  /*2260*/  ISETP.LT.OR P3, PT, R0, 0x2, P3 ;  /* 0x000000020000780c */ /* 0x000fe40001f61670 */
[----:B------:R-:W-:-:S02]  /*2270*/  P2R R8, PR, RZ, 0x10 ;  /* 0x00000010ff087803 */ /* 0x000fc40000000000 */
[----:B------:R-:W-:Y:S02]  /*2280*/  FSEL R76, R25, -INF , !P3 ;  /* 0xff800000194c7808 */ /* 0x000fe40005800000 */
[----:B------:R-:W-:-:S04]  /*2290*/  ISETP.GT.AND P3, PT, R2, 0x8, !P6 ;  /* 0x000000080200780c */ /* 0x000fc80007764270 */
[----:B------:R-:W-:-:S04]  /*22a0*/  ISETP.LT.OR P3, PT, R0, 0x9, P3 ;  /* 0x000000090000780c */ /* 0x000fc80001f61670 */
[----:B------:R-:W-:Y:S02]  /*22b0*/  FSEL R28, R28, -INF , !P3 ;  /* 0xff8000001c1c7808 */ /* 0x000fe40005800000 */
[----:B------:R-:W-:Y:S02]  /*22c0*/  ISETP.GT.AND P3, PT, R2, 0x9, !P4 ;  /* 0x000000090200780c */ /* 0x000fe40006764270 */
[----:B------:R-:W-:Y:S02]  /*22d0*/  ISETP.GE.AND P4, PT, R5, 0x11, PT ;  /* 0x000000110500780c */ /* 0x000fe40003f86270 */
[----:B------:R-:W-:Y:S02]  /*22e0*/  ISETP.LT.OR P3, PT, R0, 0xa, P3 ;  /* 0x0000000a0000780c */ /* 0x000fe40001f61670 */
[----:B------:R-:W-:Y:S02]  /*22f0*/  P2R R11, PR, RZ, 0x10 ;  /* 0x00000010ff0b7803 */ /* 0x000fe40000000000 */
[----:B------:R-:W-:-:S02]  /*2300*/  FSEL R78, R29, -INF , !P3 ;  /* 0xff8000001d4e7808 */ /* 0x000fc40005800000 */
[----:B------:R-:W-:Y:S02]  /*2310*/  ISETP.GT.AND P3, PT, R2, 0x10, !P4 ;  /* 0x000000100200780c */ /* 0x000fe40006764270 */
[----:B------:R-:W-:Y:S02]  /*2320*/  ISETP.GE.AND P4, PT, R5, 0x12, PT ;  /* 0x000000120500780c */ /* 0x000fe40003f86270 */
[----:B------:R-:W-:Y:S02]  /*2330*/  ISETP.LT.OR P3, PT, R0, 0x11, P3 ;  /* 0x000000110000780c */ /* 0x000fe40001f61670 */
[----:B------:R-:W-:Y:S02]  /*2340*/  P2R R21, PR, RZ, 0x10 ;  /* 0x00000010ff157803 */ /* 0x000fe40000000000 */
[----:B------:R-:W-:Y:S02]  /*2350*/  FSEL R32, R32, -INF , !P3 ;  /* 0xff80000020207808 */ /* 0x000fe40005800000 */
[----:B------:R-:W-:-:S02]  /*2360*/  ISETP.GT.AND P3, PT, R2, 0x11, !P4 ;  /* 0x000000110200780c */ /* 0x000fc40006764270 */
[----:B------:R-:W-:Y:S02]  /*2370*/  ISETP.GE.AND P4, PT, R5, 0x19, PT ;  /* 0x000000190500780c */ /* 0x000fe40003f86270 */
[----:B------:R-:W-:Y:S02]  /*2380*/  ISETP.LT.OR P3, PT, R0, 0x12, P3 ;  /* 0x000000120000780c */ /* 0x000fe40001f61670 */
[----:B------:R-:W-:Y:S02]  /*2390*/  P2R R25, PR, RZ, 0x10 ;  /* 0x00000010ff197803 */ /* 0x000fe40000000000 */
[----:B------:R-:W-:Y:S02]  /*23a0*/  FSEL R80, R33, -INF , !P3 ;  /* 0xff80000021507808 */ /* 0x000fe40005800000 */
[----:B------:R-:W-:Y:S02]  /*23b0*/  ISETP.GT.AND P3, PT, R2, 0x18, !P4 ;  /* 0x000000180200780c */ /* 0x000fe40006764270 */
[----:B------:R-:W-:-:S02]  /*23c0*/  ISETP.GE.AND P4, PT, R5, 0x1a, PT ;  /* 0x0000001a0500780c */ /* 0x000fc40003f86270 */
[----:B------:R-:W-:Y:S02]  /*23d0*/  ISETP.LT.OR P3, PT, R0, 0x19, P3 ;  /* 0x000000190000780c */ /* 0x000fe40001f61670 */
[----:B------:R-:W-:Y:S02]  /*23e0*/  P2R R29, PR, RZ, 0x10 ;  /* 0x00000010ff1d7803 */ /* 0x000fe40000000000 */
[----:B------:R-:W-:Y:S02]  /*23f0*/  FSEL R36, R36, -INF , !P3 ;  /* 0xff80000024247808 */ /* 0x000fe40005800000 */
[----:B------:R-:W-:Y:S02]  /*2400*/  ISETP.GT.AND P3, PT, R2, 0x19, !P4 ;  /* 0x000000190200780c */ /* 0x000fe40006764270 */
[----:B------:R-:W-:Y:S02]  /*2410*/  ISETP.GE.AND P4, PT, R5, 0x21, PT ;  /* 0x000000210500780c */ /* 0x000fe40003f86270 */
[----:B------:R-:W-:-:S02]  /*2420*/  ISETP.LT.OR P3, PT, R0, 0x1a, P3 ;  /* 0x0000001a0000780c */ /* 0x000fc40001f61670 */
[----:B------:R-:W-:Y:S02]  /*2430*/  P2R R33, PR, RZ, 0x10 ;  /* 0x00000010ff217803 */ /* 0x000fe40000000000 */
[----:B------:R-:W-:Y:S02]  /*2440*/  FSEL R82, R37, -INF , !P3 ;  /* 0xff80000025527808 */ /* 0x000fe40005800000 */
[----:B------:R-:W-:Y:S02]  /*2450*/  ISETP.GT.AND P3, PT, R2, 0x20, !P4 ;  /* 0x000000200200780c */ /* 0x000fe40006764270 */
[----:B------:R-:W-:Y:S02]  /*2460*/  ISETP.GE.AND P4, PT, R5, 0x22, PT ;  /* 0x000000220500780c */ /* 0x000fe40003f86270 */
[----:B------:R-:W-:Y:S02]  /*2470*/  ISETP.LT.OR P3, PT, R0, 0x21, P3 ;  /* 0x000000210000780c */ /* 0x000fe40001f61670 */
[----:B------:R-:W-:-:S02]  /*2480*/  P2R R37, PR, RZ, 0x10 ;  /* 0x00000010ff257803 */ /* 0x000fc40000000000 */
[----:B------:R-:W-:Y:S02]  /*2490*/  FSEL R40, R40, -INF , !P3 ;  /* 0xff80000028287808 */ /* 0x000fe40005800000 */
[----:B------:R-:W-:Y:S02]  /*24a0*/  ISETP.GT.AND P3, PT, R2, 0x21, !P4 ;  /* 0x000000210200780c */ /* 0x000fe40006764270 */
[----:B------:R-:W-:Y:S02]  /*24b0*/  ISETP.GE.AND P4, PT, R5, 0x29, PT ;  /* 0x000000290500780c */ /* 0x000fe40003f86270 */
[----:B------:R-:W-:-:S04]  /*24c0*/  ISETP.LT.OR P3, PT, R0, 0x22, P3 ;  /* 0x000000220000780c */ /* 0x000fc80001f61670 */
[----:B------:R-:W-:Y:S02]  /*24d0*/  FSEL R84, R41, -INF , !P3 ;  /* 0xff80000029547808 */ /* 0x000fe40005800000 */
[----:B------:R-:W-:Y:S02]  /*24e0*/  ISETP.GT.AND P3, PT, R2, 0x28, !P4 ;  /* 0x000000280200780c */ /* 0x000fe40006764270 */
[----:B------:R-:W-:Y:S02]  /*24f0*/  P2R R41, PR, RZ, 0x10 ;  /* 0x00000010ff297803 */ /* 0x000fe40000000000 */
[----:B------:R-:W-:Y:S02]  /*2500*/  ISETP.LT.OR P3, PT, R0, 0x29, P3 ;  /* 0x000000290000780c */ /* 0x000fe40001f61670 */
[----:B------:R-:W-:Y:S02]  /*2510*/  ISETP.GE.AND P4, PT, R5, 0x2a, PT ;  /* 0x0000002a0500780c */ /* 0x000fe40003f86270 */
[----:B------:R-:W-:-:S02]  /*2520*/  FSEL R44, R44, -INF , !P3 ;  /* 0xff8000002c2c7808 */ /* 0x000fc40005800000 */
[----:B------:R-:W-:Y:S02]  /*2530*/  ISETP.GT.AND P3, PT, R2, 0x29, !P4 ;  /* 0x000000290200780c */ /* 0x000fe40006764270 */
[----:B------:R-:W-:Y:S02]  /*2540*/  P2R R73, PR, RZ, 0x10 ;  /* 0x00000010ff497803 */ /* 0x000fe40000000000 */
[----:B------:R-:W-:Y:S02]  /*2550*/  ISETP.LT.OR P3, PT, R0, 0x2a, P3 ;  /* 0x0000002a0000780c */ /* 0x000fe40001f61670 */
[----:B------:R-:W-:Y:S02]  /*2560*/  ISETP.GE.AND P4, PT, R5, 0x31, PT ;  /* 0x000000310500780c */ /* 0x000fe40003f86270 */
[----:B------:R-:W-:Y:S02]  /*2570*/  FSEL R86, R45, -INF , !P3 ;  /* 0xff8000002d567808 */ /* 0x000fe40005800000 */
[----:B------:R-:W-:-:S02]  /*2580*/  ISETP.GT.AND P3, PT, R2, 0x30, !P4 ;  /* 0x000000300200780c */ /* 0x000fc40006764270 */
[----:B------:R-:W-:Y:S02]  /*2590*/  P2R R45, PR, RZ, 0x10 ;  /* 0x00000010ff2d7803 */ /* 0x000fe40000000000 */
[----:B------:R-:W-:Y:S02]  /*25a0*/  ISETP.LT.OR P3, PT, R0, 0x31, P3 ;  /* 0x000000310000780c */ /* 0x000fe40001f61670 */
[----:B------:R-:W-:Y:S02]  /*25b0*/  ISETP.GE.AND P4, PT, R5, 0x32, PT ;  /* 0x000000320500780c */ /* 0x000fe40003f86270 */
[----:B------:R-:W-:Y:S02]  /*25c0*/  FSEL R48, R48, -INF , !P3 ;  /* 0xff80000030307808 */ /* 0x000fe40005800000 */
[----:B------:R-:W-:Y:S02]  /*25d0*/  ISETP.GT.AND P3, PT, R2, 0x31, !P4 ;  /* 0x000000310200780c */ /* 0x000fe40006764270 */
[----:B------:R-:W-:-:S02]  /*25e0*/  P2R R77, PR, RZ, 0x10 ;  /* 0x00000010ff4d7803 */ /* 0x000fc40000000000 */
[----:B------:R-:W-:Y:S02]  /*25f0*/  ISETP.LT.OR P3, PT, R0, 0x32, P3 ;  /* 0x000000320000780c */ /* 0x000fe40001f61670 */
[----:B------:R-:W-:Y:S02]  /*2600*/  ISETP.GE.AND P4, PT, R5, 0x39, PT ;  /* 0x000000390500780c */ /* 0x000fe40003f86270 */
[----:B------:R-:W-:Y:S02]  /*2610*/  FSEL R88, R49, -INF , !P3 ;  /* 0xff80000031587808 */ /* 0x000fe40005800000 */
[----:B------:R-:W-:Y:S02]  /*2620*/  ISETP.GT.AND P3, PT, R2, 0x38, !P4 ;  /* 0x000000380200780c */ /* 0x000fe40006764270 */
[----:B------:R-:W-:Y:S02]  /*2630*/  P2R R49, PR, RZ, 0x10 ;  /* 0x00000010ff317803 */ /* 0x000fe40000000000 */
[----:B------:R-:W-:-:S02]  /*2640*/  ISETP.LT.OR P3, PT, R0, 0x39, P3 ;  /* 0x000000390000780c */ /* 0x000fc40001f61670 */
[C---:B------:R-:W-:Y:S02]  /*2650*/  ISETP.GE.AND P4, PT, R5.reuse, 0x3a, PT ;  /* 0x0000003a0500780c */ /* 0x040fe40003f86270 */
[----:B------:R-:W-:Y:S02]  /*2660*/  FSEL R52, R52, -INF , !P3 ;  /* 0xff80000034347808 */ /* 0x000fe40005800000 */
[----:B------:R-:W-:Y:S02]  /*2670*/  ISETP.GT.AND P3, PT, R2, 0x39, !P4 ;  /* 0x000000390200780c */ /* 0x000fe40006764270 */
[----:B------:R-:W-:Y:S02]  /*2680*/  P2R R79, PR, RZ, 0x10 ;  /* 0x00000010ff4f7803 */ /* 0x000fe40000000000 */
[----:B------:R-:W-:Y:S02]  /*2690*/  ISETP.LT.OR P3, PT, R0, 0x3a, P3 ;  /* 0x0000003a0000780c */ /* 0x000fe40001f61670 */
[----:B------:R-:W-:-:S02]  /*26a0*/  ISETP.GE.AND P4, PT, R5, 0x41, PT ;  /* 0x000000410500780c */ /* 0x000fc40003f86270 */
        /* <DEDUP_REMOVED lines=24> */
[----:B------:R-:W-:Y:S02]  /*2830*/  ISETP.GE.AND P4, PT, R5, 0x52, PT ;  /* 0x000000520500780c */ /* 0x000fe40003f86270 */
[----:B------:R-:W-:Y:S02]  /*2840*/  FSEL R64, R64, -INF , !P3 ;  /* 0xff80000040407808 */ /* 0x000fe40005800000 */
[----:B------:R-:W-:Y:S02]  /*2850*/  ISETP.GT.AND P3, PT, R2, 0x51, !P4 ;  /* 0x000000510200780c */ /* 0x000fe40006764270 */
[----:B------:R-:W-:Y:S02]  /*2860*/  P2R R85, PR, RZ, 0x10 ;  /* 0x00000010ff557803 */ /* 0x000fe40000000000 */
[----:B------:R-:W-:-:S04]  /*2870*/  ISETP.LT.OR P3, PT, R0, 0x52, P3 ;  /* 0x000000520000780c */ /* 0x000fc80001f61670 */
[----:B------:R-:W-:Y:S02]  /*2880*/  FSEL R96, R65, -INF , !P3 ;  /* 0xff80000041607808 */ /* 0x000fe40005800000 */
[----:B------:R-:W-:-:S04]  /*2890*/  ISETP.GE.AND P3, PT, R5, 0x59, PT ;  /* 0x000000590500780c */ /* 0x000fc80003f66270 */
[----:B------:R-:W-:-:S04]  /*28a0*/  ISETP.GT.AND P4, PT, R2, 0x58, !P3 ;  /* 0x000000580200780c */ /* 0x000fc80005f84270 */
[----:B------:R-:W-:-:S04]  /*28b0*/  ISETP.LT.OR P4, PT, R0, 0x59, P4 ;  /* 0x000000590000780c */ /* 0x000fc80002781670 */
[----:B------:R-:W-:Y:S02]  /*28c0*/  FSEL R68, R68, -INF , !P4 ;  /* 0xff80000044447808 */ /* 0x000fe40006000000 */
[----:B------:R-:W-:-:S04]  /*28d0*/  ISETP.GE.AND P4, PT, R5, 0x1, PT ;  /* 0x000000010500780c */ /* 0x000fc80003f86270 */
[----:B------:R-:W-:-:S04]  /*28e0*/  ISETP.GT.AND P5, PT, R2, RZ, !P4 ;  /* 0x000000ff0200720c */ /* 0x000fc800067a4270 */
[----:B------:R-:W-:-:S04]  /*28f0*/  ISETP.LT.OR P5, PT, R0, 0x1, P5 ;  /* 0x000000010000780c */ /* 0x000fc80002fa1670 */
[----:B------:R-:W-:Y:S02]  /*2900*/  FSEL R24, R24, -INF , !P5 ;  /* 0xff80000018187808 */ /* 0x000fe40006800000 */
[----:B------:R-:W-:-:S04]  /*2910*/  ISETP.GE.AND P5, PT, R5, 0x5a, PT ;  /* 0x0000005a0500780c */ /* 0x000fc80003fa6270 */
[----:B------:R-:W-:Y:S02]  /*2920*/  P2R R65, PR, RZ, 0x20 ;  /* 0x00000020ff417803 */ /* 0x000fe40000000000 */
[----:B------:R-:W-:Y:S01]  /*2930*/  ISETP.GT.AND P5, PT, R2, 0x59, !P5 ;  /* 0x000000590200780c */ /* 0x000fe20006fa4270 */
[----:B0-----:R-:W-:-:S03]  /*2940*/  IMAD.IADD R2, R15, 0x1, R4 ;  /* 0x000000010f027824 */ /* 0x001fc600078e0204 */
[----:B------:R-:W-:Y:S02]  /*2950*/  ISETP.LT.OR P5, PT, R0, 0x5a, P5 ;  /* 0x0000005a0000780c */ /* 0x000fe40002fa1670 */
[----:B------:R-:W-:Y:S02]  /*2960*/  VIADDMNMX R0, R4, R14, R13, PT ;  /* 0x0000000e04007246 */ /* 0x000fe4000380010d */
[----:B------:R-:W-:Y:S02]  /*2970*/  FSEL R98, R69, -INF , !P5 ;  /* 0xff80000045627808 */ /* 0x000fe40006800000 */
[----:B------:R-:W-:-:S13]  /*2980*/  ISETP.GE.AND P5, PT, R75, 0x1, PT ;  /* 0x000000014b00780c */ /* 0x000fda0003fa6270 */
[----:B------:R-:W-:Y:S05]  /*2990*/  @!P5 BRA `(.L_x_925) ;  /* 0x00000000004cd947 */ /* 0x000fea0003800000 */
        /* <DEDUP_REMOVED lines=11> */
.L_x_927:
[----:B------:R-:W-:-:S13]  /*2a50*/  ISETP.NE.AND P5, PT, R75, 0x1, PT ;  /* 0x000000014b00780c */ /* 0x000fda0003fa5270 */
[----:B------:R-:W0:Y:S02]  /*2a60*/  @P5 LDC.64 R4, c[0x0][0x9e8] ;  /* 0x00027a00ff045b82 */ /* 0x000e240000000a00 */
[----:B0-----:R-:W-:-:S05]  /*2a70*/  @P5 IMAD.HI.U32 R4, R3, R4, RZ ;  /* 0x0000000403045227 */ /* 0x001fca00078e00ff */
[----:B------:R-:W-:-:S07]  /*2a80*/  @P5 SHF.R.U32.HI R3, RZ, R5, R4 ;  /* 0x00000005ff035219 */ /* 0x000fce0000011604 */
.L_x_928:
[----:B------:R-:W-:Y:S05]  /*2a90*/  BSYNC B0 ;  /* 0x0000000000007941 */ /* 0x000fea0003800000 */
.L_x_926:
[----:B------:R-:W-:-:S05]  /*2aa0*/  IMAD R3, R3, R75, R20 ;  /* 0x0000004b03037224 */ /* 0x000fca00078e0214 */
[----:B------:R-:W-:Y:S02]  /*2ab0*/  VIMNMX R2, R2, R3, !PT ;  /* 0x0000000302027248 */ /* 0x000fe40007fe0100 */
[----:B------:R-:W-:-:S07]  /*2ac0*/  VIADDMNMX R0, R3, R75, R0, PT ;  /* 0x0000004b03007246 */ /* 0x000fce0003800100 */
.L_x_925:
[----:B------:R-:W-:Y:S01]  /*2ad0*/  ISETP.GT.AND P2, PT, R2, 0x1, !P2 ;  /* 0x000000010200780c */ /* 0x000fe20005744270 */
[----:B------:R-:W-:Y:S01]  /*2ae0*/  ULDC UR4, c[0x0][0x988] ;  /* 0x0002620000047ab9 */ /* 0x000fe20000000800 */
[----:B------:R-:W-:Y:S01]  /*2af0*/  FMNMX.FTZ R3, R24, R76, !PT ;  /* 0x0000004c18037209 */ /* 0x000fe20007810000 */
[----:B------:R-:W-:Y:S01]  /*2b00*/  IMAD.U32 R14, RZ, RZ, UR4 ;  /* 0x00000004ff0e7e24 */ /* 0x000fe2000f8e00ff */
[----:B------:R-:W-:Y:S02]  /*2b10*/  ISETP.LT.OR P2, PT, R0, 0x2, P2 ;  /* 0x000000020000780c */ /* 0x000fe40001741670 */
[----:B------:R-:W-:Y:S02]  /*2b20*/  FMNMX.FTZ R3, R28, R3, !PT ;  /* 0x000000031c037209 */ /* 0x000fe40007810000 */
[----:B------:R-:W-:Y:S02]  /*2b30*/  FSEL R27, R27, -INF , !P2 ;  /* 0xff8000001b1b7808 */ /* 0x000fe40005000000 */
[----:B------:R-:W-:-:S02]  /*2b40*/  ISETP.NE.AND P2, PT, R8, RZ, PT ;  /* 0x000000ff0800720c */ /* 0x000fc40003f45270 */
[C---:B------:R-:W-:Y:S02]  /*2b50*/  ISETP.GT.AND P6, PT, R2.reuse, 0x8, !P6 ;  /* 0x000000080200780c */ /* 0x040fe400077c4270 */
[----:B------:R-:W-:Y:S02]  /*2b60*/  ISETP.GT.AND P2, PT, R2, 0x9, !P2 ;  /* 0x000000090200780c */ /* 0x000fe40005744270 */
[----:B------:R-:W-:Y:S02]  /*2b70*/  FMNMX.FTZ R3, R78, R3, !PT ;  /* 0x000000034e037209 */ /* 0x000fe40007810000 */
[C---:B------:R-:W-:Y:S02]  /*2b80*/  ISETP.LT.OR P2, PT, R0.reuse, 0xa, P2 ;  /* 0x0000000a0000780c */ /* 0x040fe40001741670 */
[----:B------:R-:W-:Y:S02]  /*2b90*/  ISETP.LT.OR P6, PT, R0, 0x9, P6 ;  /* 0x000000090000780c */ /* 0x000fe400037c1670 */
[----:B------:R-:W-:-:S02]  /*2ba0*/  FSEL R31, R31, -INF , !P2 ;  /* 0xff8000001f1f7808 */ /* 0x000fc40005000000 */
[----:B------:R-:W-:Y:S02]  /*2bb0*/  ISETP.NE.AND P2, PT, R11, RZ, PT ;  /* 0x000000ff0b00720c */ /* 0x000fe40003f45270 */
[----:B------:R-:W-:Y:S02]  /*2bc0*/  FMNMX.FTZ R3, R32, R3, !PT ;  /* 0x0000000320037209 */ /* 0x000fe40007810000 */
[----:B------:R-:W-:Y:S02]  /*2bd0*/  ISETP.GT.AND P2, PT, R2, 0x10, !P2 ;  /* 0x000000100200780c */ /* 0x000fe40005744270 */
[----:B------:R-:W-:Y:S02]  /*2be0*/  FSEL R13, R30, -INF , !P6 ;  /* 0xff8000001e0d7808 */ /* 0x000fe40007000000 */
[----:B------:R-:W-:Y:S02]  /*2bf0*/  ISETP.LT.OR P2, PT, R0, 0x11, P2 ;  /* 0x000000110000780c */ /* 0x000fe40001741670 */
[----:B------:R-:W-:-:S02]  /*2c00*/  ISETP.NE.AND P6, PT, R29, RZ, PT ;  /* 0x000000ff1d00720c */ /* 0x000fc40003fc5270 */
[----:B------:R-:W-:Y:S02]  /*2c10*/  FSEL R15, R34, -INF , !P2 ;  /* 0xff800000220f7808 */ /* 0x000fe40005000000 */
[----:B------:R-:W-:Y:S02]  /*2c20*/  ISETP.NE.AND P2, PT, R21, RZ, PT ;  /* 0x000000ff1500720c */ /* 0x000fe40003f45270 */
[----:B------:R-:W-:Y:S02]  /*2c30*/  FMNMX.FTZ R3, R80, R3, !PT ;  /* 0x0000000350037209 */ /* 0x000fe40007810000 */
[----:B------:R-:W-:Y:S02]  /*2c40*/  ISETP.GT.AND P2, PT, R2, 0x11, !P2 ;  /* 0x000000110200780c */ /* 0x000fe40005744270 */
[----:B------:R-:W-:Y:S02]  /*2c50*/  FMNMX.FTZ R3, R36, R3, !PT ;  /* 0x0000000324037209 */ /* 0x000fe40007810000 */
[----:B------:R-:W-:-:S02]  /*2c60*/  ISETP.LT.OR P2, PT, R0, 0x12, P2 ;  /* 0x000000120000780c */ /* 0x000fc40001741670 */
[----:B------:R-:W-:Y:S02]  /*2c70*/  ISETP.NE.AND P5, PT, R33, RZ, PT ;  /* 0x000000ff2100720c */ /* 0x000fe40003fa5270 */
[----:B------:R-:W-:Y:S02]  /*2c80*/  FSEL R35, R35, -INF , !P2 ;  /* 0xff80000023237808 */ /* 0x000fe40005000000 */
[----:B------:R-:W-:Y:S02]  /*2c90*/  ISETP.NE.AND P2, PT, R25, RZ, PT ;  /* 0x000000ff1900720c */ /* 0x000fe40003f45270 */
[----:B------:R-:W-:Y:S02]  /*2ca0*/  FMNMX.FTZ R3, R82, R3, !PT ;  /* 0x0000000352037209 */ /* 0x000fe40007810000 */
[----:B------:R-:W-:Y:S02]  /*2cb0*/  ISETP.GT.AND P2, PT, R2, 0x18, !P2 ;  /* 0x000000180200780c */ /* 0x000fe40005744270 */
[----:B------:R-:W-:-:S02]  /*2cc0*/  FMNMX.FTZ R3, R40, R3, !PT ;  /* 0x0000000328037209 */ /* 0x000fc40007810000 */
[----:B------:R-:W-:Y:S02]  /*2cd0*/  ISETP.LT.OR P2, PT, R0, 0x19, P2 ;  /* 0x000000190000780c */ /* 0x000fe40001741670 */
[----:B------:R-:W-:Y:S02]  /*2ce0*/  FMNMX.FTZ R3, R84, R3, !PT ;  /* 0x0000000354037209 */ /* 0x000fe40007810000 */
[----:B------:R-:W-:Y:S02]  /*2cf0*/  FSEL R21, R38, -INF , !P2 ;  /* 0xff80000026157808 */ /* 0x000fe40005000000 */
[----:B------:R-:W-:Y:S02]  /*2d00*/  ISETP.GT.AND P2, PT, R2, 0x19, !P6 ;  /* 0x000000190200780c */ /* 0x000fe40007744270 */
[----:B------:R-:W-:Y:S02]  /*2d10*/  FMNMX.FTZ R3, R44, R3, !PT ;  /* 0x000000032c037209 */ /* 0x000fe40007810000 */
[----:B------:R-:W-:-:S02]  /*2d20*/  ISETP.LT.OR P2, PT, R0, 0x1a, P2 ;  /* 0x0000001a0000780c */ /* 0x000fc40001741670 */
[----:B------:R-:W-:Y:S02]  /*2d30*/  FMNMX.FTZ R3, R86, R3, !PT ;  /* 0x0000000356037209 */ /* 0x000fe40007810000 */
[----:B------:R-:W-:Y:S02]  /*2d40*/  FSEL R39, R39, -INF , !P2 ;  /* 0xff80000027277808 */ /* 0x000fe40005000000 */
[----:B------:R-:W-:Y:S02]  /*2d50*/  ISETP.GT.AND P2, PT, R2, 0x20, !P5 ;  /* 0x000000200200780c */ /* 0x000fe40006f44270 */
[----:B------:R-:W-:Y:S02]  /*2d60*/  FMNMX.FTZ R3, R48, R3, !PT ;  /* 0x0000000330037209 */ /* 0x000fe40007810000 */
[----:B------:R-:W-:Y:S02]  /*2d70*/  ISETP.LT.OR P2, PT, R0, 0x21, P2 ;  /* 0x000000210000780c */ /* 0x000fe40001741670 */
[----:B------:R-:W-:-:S02]  /*2d80*/  FMNMX.FTZ R3, R88, R3, !PT ;  /* 0x0000000358037209 */ /* 0x000fc40007810000 */
[----:B------:R-:W-:Y:S02]  /*2d90*/  FSEL R25, R42, -INF , !P2 ;  /* 0xff8000002a197808 */ /* 0x000fe40005000000 */
[----:B------:R-:W-:Y:S02]  /*2da0*/  ISETP.NE.AND P2, PT, R37, RZ, PT ;  /* 0x000000ff2500720c */ /* 0x000fe40003f45270 */
[----:B------:R-:W-:Y:S02]  /*2db0*/  FMNMX.FTZ R3, R52, R3, !PT ;  /* 0x0000000334037209 */ /* 0x000fe40007810000 */
[----:B------:R-:W-:Y:S02]  /*2dc0*/  ISETP.GT.AND P2, PT, R2, 0x21, !P2 ;  /* 0x000000210200780c */ /* 0x000fe40005744270 */
[----:B------:R-:W-:Y:S02]  /*2dd0*/  FMNMX.FTZ R3, R90, R3, !PT ;  /* 0x000000035a037209 */ /* 0x000fe40007810000 */
[----:B------:R-:W-:-:S02]  /*2de0*/  ISETP.LT.OR P2, PT, R0, 0x22, P2 ;  /* 0x000000220000780c */ /* 0x000fc40001741670 */
[----:B------:R-:W-:Y:S02]  /*2df0*/  FMNMX.FTZ R3, R56, R3, !PT ;  /* 0x0000000338037209 */ /* 0x000fe40007810000 */
        /* <DEDUP_REMOVED lines=8> */
[----:B------:R-:W-:Y:S02]  /*2e80*/  ISETP.NE.AND P2, PT, R73, RZ, PT ;  /* 0x000000ff4900720c */ /* 0x000fe40003f45270 */
[----:B------:R-:W-:Y:S02]  /*2e90*/  FMNMX.FTZ R3, R64, R3, !PT ;  /* 0x0000000340037209 */ /* 0x000fe40007810000 */
[----:B------:R-:W-:-:S02]  /*2ea0*/  ISETP.GT.AND P2, PT, R2, 0x29, !P2 ;  /* 0x000000290200780c */ /* 0x000fc40005744270 */
[----:B------:R-:W-:Y:S02]  /*2eb0*/  FMNMX.FTZ R3, R96, R3, !PT ;  /* 0x0000000360037209 */ /* 0x000fe40007810000 */
[----:B------:R-:W-:Y:S02]  /*2ec0*/  ISETP.LT.OR P2, PT, R0, 0x2a, P2 ;  /* 0x0000002a0000780c */ /* 0x000fe40001741670 */
[----:B------:R-:W-:Y:S02]  /*2ed0*/  FMNMX.FTZ R3, R68, R3, !PT ;  /* 0x0000000344037209 */ /* 0x000fe40007810000 */
[----:B------:R-:W-:Y:S02]  /*2ee0*/  FSEL R47, R47, -INF , !P2 ;  /* 0xff8000002f2f7808 */ /* 0x000fe40005000000 */
[----:B------:R-:W-:Y:S02]  /*2ef0*/  ISETP.NE.AND P2, PT, R45, RZ, PT ;  /* 0x000000ff2d00720c */ /* 0x000fe40003f45270 */
[----:B------:R-:W-:-:S02]  /*2f00*/  FMNMX.FTZ R4, R98, R3, !PT ;  /* 0x0000000362047209 */ /* 0x000fc40007810000 */
[C---:B------:R-:W-:Y:S02]  /*2f10*/  ISETP.GT.AND P2, PT, R2.reuse, 0x30, !P2 ;  /* 0x000000300200780c */ /* 0x040fe40005744270 */
[----:B------:R-:W-:Y:S01]  /*2f20*/  ISETP.GT.AND P4, PT, R2, RZ, !P4 ;  /* 0x000000ff0200720c */ /* 0x000fe20006784270 */
[----:B------:R-:W0:Y:S01]  /*2f30*/  SHFL.BFLY PT, R3, R4, 0x2, 0x1f ;  /* 0x0c401f0004037f89 */ /* 0x000e2200000e0000 */
[C---:B------:R-:W-:Y:S02]  /*2f40*/  ISETP.LT.OR P2, PT, R0.reuse, 0x31, P2 ;  /* 0x000000310000780c */ /* 0x040fe40001741670 */
[----:B------:R-:W-:Y:S02]  /*2f50*/  ISETP.LT.OR P4, PT, R0, 0x1, P4 ;  /* 0x000000010000780c */ /* 0x000fe40002781670 */
[----:B------:R-:W-:Y:S02]  /*2f60*/  FSEL R33, R50, -INF , !P2 ;  /* 0xff80000032217808 */ /* 0x000fe40005000000 */
[----:B------:R-:W-:-:S02]  /*2f70*/  ISETP.NE.AND P2, PT, R77, RZ, PT ;  /* 0x000000ff4d00720c */ /* 0x000fc40003f45270 */
[----:B------:R-:W-:Y:S02]  /*2f80*/  FSEL R5, R26, -INF , !P4 ;  /* 0xff8000001a057808 */ /* 0x000fe40006000000 */
[----:B------:R-:W-:Y:S02]  /*2f90*/  ISETP.GT.AND P2, PT, R2, 0x31, !P2 ;  /* 0x000000310200780c */ /* 0x000fe40005744270 */
[----:B------:R-:W-:Y:S02]  /*2fa0*/  ISETP.NE.AND P6, PT, R57, RZ, PT ;  /* 0x000000ff3900720c */ /* 0x000fe40003fc5270 */
[----:B------:R-:W-:Y:S02]  /*2fb0*/  ISETP.LT.OR P2, PT, R0, 0x32, P2 ;  /* 0x000000320000780c */ /* 0x000fe40001741670 */
[----:B------:R-:W-:Y:S02]  /*2fc0*/  ISETP.NE.AND P5, PT, R83, RZ, PT ;  /* 0x000000ff5300720c */ /* 0x000fe40003fa5270 */
[----:B------:R-:W-:-:S02]  /*2fd0*/  FSEL R51, R51, -INF , !P2 ;  /* 0xff80000033337808 */ /* 0x000fc40005000000 */
[----:B------:R-:W-:Y:S02]  /*2fe0*/  ISETP.NE.AND P2, PT, R49, RZ, PT ;  /* 0x000000ff3100720c */ /* 0x000fe40003f45270 */
[C---:B------:R-:W-:Y:S02]  /*2ff0*/  ISETP.GT.AND P3, PT, R2.reuse, 0x58, !P3 ;  /* 0x000000580200780c */ /* 0x040fe40005f64270 */
[----:B------:R-:W-:Y:S02]  /*3000*/  ISETP.GT.AND P2, PT, R2, 0x38, !P2 ;  /* 0x000000380200780c */ /* 0x000fe40005744270 */
[----:B0-----:R-:W-:Y:S02]  /*3010*/  FMNMX.FTZ R8, R4, R3, !PT ;  /* 0x0000000304087209 */ /* 0x001fe40007810000 */
[----:B------:R-:W-:Y:S02]  /*3020*/  ISETP.LT.OR P2, PT, R0, 0x39, P2 ;  /* 0x000000390000780c */ /* 0x000fe40001741670 */
[----:B------:R-:W-:Y:S01]  /*3030*/  FMNMX.FTZ R4, R5, R27, !PT ;  /* 0x0000001b05047209 */ /* 0x000fe20007810000 */
[----:B------:R-:W0:Y:S01]  /*3040*/  SHFL.BFLY PT, R3, R8, 0x1, 0x1f ;  /* 0x0c201f0008037f89 */ /* 0x000e2200000e0000 */
[----:B------:R-:W-:-:S02]  /*3050*/  FSEL R37, R54, -INF , !P2 ;  /* 0xff80000036257808 */ /* 0x000fc40005000000 */
[----:B------:R-:W-:Y:S02]  /*3060*/  ISETP.NE.AND P2, PT, R79, RZ, PT ;  /* 0x000000ff4f00720c */ /* 0x000fe40003f45270 */
[----:B------:R-:W-:Y:S02]  /*3070*/  FMNMX.FTZ R4, R13, R4, !PT ;  /* 0x000000040d047209 */ /* 0x000fe40007810000 */
        /* <DEDUP_REMOVED lines=25> */
[----:B0-----:R-:W-:Y:S02]  /*3210*/  FMNMX.FTZ R3, R8, R3, !PT ;  /* 0x0000000308037209 */ /* 0x001fe40007810000 */
[----:B------:R-:W-:Y:S02]  /*3220*/  FMNMX.FTZ R4, R51, R4, !PT ;  /* 0x0000000433047209 */ /* 0x000fe40007810000 */
[----:B------:R-:W-:Y:S01]  /*3230*/  ISETP.LT.OR P2, PT, R0, 0x4a, P2 ;  /* 0x0000004a0000780c */ /* 0x000fe20001741670 */
[----:B------:R-:W-:Y:S01]  /*3240*/  FMUL.FTZ R11, R3, R14 ;  /* 0x0000000e030b7220 */ /* 0x000fe20000410000 */
[----:B------:R-:W-:-:S02]  /*3250*/  FMNMX.FTZ R4, R37, R4, !PT ;  /* 0x0000000425047209 */ /* 0x000fc40007810000 */
[----:B------:R-:W-:Y:S02]  /*3260*/  FSEL R63, R63, -INF , !P2 ;  /* 0xff8000003f3f7808 */ /* 0x000fe40005000000 */
[----:B------:R-:W-:Y:S02]  /*3270*/  FSETP.NEU.FTZ.AND P2, PT, R3, -INF , PT ;  /* 0xff8000000300780b */ /* 0x000fe40003f5d000 */
[----:B------:R-:W-:Y:S02]  /*3280*/  ISETP.NE.AND P5, PT, R61, RZ, PT ;  /* 0x000000ff3d00720c */ /* 0x000fe40003fa5270 */
[----:B------:R-:W-:Y:S02]  /*3290*/  FMNMX.FTZ R4, R55, R4, !PT ;  /* 0x0000000437047209 */ /* 0x000fe40007810000 */
[----:B------:R-:W-:Y:S02]  /*32a0*/  FSEL R57, R11, RZ, P2 ;  /* 0x000000ff0b397208 */ /* 0x000fe40001000000 */
[----:B------:R-:W-:-:S02]  /*32b0*/  ISETP.GT.AND P2, PT, R2, 0x50, !P5 ;  /* 0x000000500200780c */ /* 0x000fc40006f44270 */
[----:B------:R-:W-:Y:S01]  /*32c0*/  FMNMX.FTZ R4, R41, R4, !PT ;  /* 0x0000000429047209 */ /* 0x000fe20007810000 */
[-CC-:B------:R-:W-:Y:S01]  /*32d0*/  FFMA.FTZ R11, R76, R14.reuse, -R57.reuse ;  /* 0x0000000e4c0b7223 */ /* 0x180fe20000010839 */
[----:B------:R-:W-:Y:S01]  /*32e0*/  ISETP.LT.OR P2, PT, R0, 0x51, P2 ;  /* 0x000000510000780c */ /* 0x000fe20001741670 */
[--C-:B------:R-:W-:Y:S01]  /*32f0*/  FFMA.FTZ R8, R24, R14, -R57.reuse ;  /* 0x0000000e18087223 */ /* 0x100fe20000010839 */
[----:B------:R-:W-:Y:S01]  /*3300*/  ISETP.NE.AND P6, PT, R85, RZ, PT ;  /* 0x000000ff5500720c */ /* 0x000fe20003fc5270 */
[----:B------:R0:W-:Y:S01]  /*3310*/  MUFU.EX2 R61, R11 ;  /* 0x0000000b003d7308 */ /* 0x0001e20000000800 */
[----:B------:R-:W-:Y:S01]  /*3320*/  FMNMX.FTZ R4, R59, R4, !PT ;  /* 0x000000043b047209 */ /* 0x000fe20007810000 */
[-CC-:B------:R-:W-:Y:S01]  /*3330*/  FFMA.FTZ R24, R78, R14.reuse, -R57.reuse ;  /* 0x0000000e4e187223 */ /* 0x180fe20000010839 */
[----:B------:R-:W-:Y:S01]  /*3340*/  FSEL R49, R66, -INF , !P2 ;  /* 0xff80000042317808 */ /* 0x000fe20005000000 */
[-CC-:B------:R-:W-:Y:S01]  /*3350*/  FFMA.FTZ R20, R28, R14.reuse, -R57.reuse ;  /* 0x0000000e1c147223 */ /* 0x180fe20000010839 */
[----:B------:R-:W-:Y:S01]  /*3360*/  ISETP.GT.AND P2, PT, R2, 0x51, !P6 ;  /* 0x000000510200780c */ /* 0x000fe20007744270 */
[--C-:B------:R-:W-:Y:S01]  /*3370*/  FFMA.FTZ R26, R32, R14, -R57.reuse ;  /* 0x0000000e201a7223 */ /* 0x100fe20000010839 */
[----:B------:R-:W-:Y:S01]  /*3380*/  FMNMX.FTZ R4, R45, R4, !PT ;  /* 0x000000042d047209 */ /* 0x000fe20007810000 */
[----:B------:R-:W1:Y:S01]  /*3390*/  MUFU.EX2 R8, R8 ;  /* 0x0000000800087308 */ /* 0x000e620000000800 */
[----:B------:R-:W-:Y:S01]  /*33a0*/  ISETP.NE.AND P5, PT, R65, RZ, PT ;  /* 0x000000ff4100720c */ /* 0x000fe20003fa5270 */
[-CC-:B0-----:R-:W-:Y:S01]  /*33b0*/  FFMA.FTZ R11, R80, R14.reuse, -R57.reuse ;  /* 0x0000000e500b7223 */ /* 0x181fe20000010839 */
[----:B------:R-:W-:Y:S01]  /*33c0*/  ISETP.LT.OR P2, PT, R0, 0x52, P2 ;  /* 0x000000520000780c */ /* 0x000fe20001741670 */
[--C-:B------:R-:W-:Y:S01]  /*33d0*/  FFMA.FTZ R38, R96, R14, -R57.reuse ;  /* 0x0000000e60267223 */ /* 0x100fe20000010839 */
[----:B------:R-:W-:Y:S01]  /*33e0*/  FMNMX.FTZ R4, R63, R4, !PT ;  /* 0x000000043f047209 */ /* 0x000fe20007810000 */
[-CC-:B------:R-:W-:Y:S01]  /*33f0*/  FFMA.FTZ R28, R36, R14.reuse, -R57.reuse ;  /* 0x0000000e241c7223 */ /* 0x180fe20000010839 */
[----:B------:R-:W-:Y:S01]  /*3400*/  ISETP.GT.AND P4, PT, R2, 0x59, !P5 ;  /* 0x000000590200780c */ /* 0x000fe20006f84270 */
[----:B------:R0:W-:Y:S01]  /*3410*/  MUFU.EX2 R69, R11 ;  /* 0x0000000b00457308 */ /* 0x0001e20000000800 */
[----:B------:R-:W-:Y:S01]  /*3420*/  ISETP.LT.OR P3, PT, R0, 0x59, P3 ;  /* 0x000000590000780c */ /* 0x000fe20001f61670 */
[-CC-:B------:R-:W-:Y:S01]  /*3430*/  FFMA.FTZ R2, R84, R14.reuse, -R57.reuse ;  /* 0x0000000e54027223 */ /* 0x180fe20000010839 */
[----:B------:R-:W-:Y:S01]  /*3440*/  FSEL R67, R67, -INF , !P2 ;  /* 0xff80000043437808 */ /* 0x000fe20005000000 */
[--C-:B------:R-:W-:Y:S01]  /*3450*/  FFMA.FTZ R32, R52, R14, -R57.reuse ;  /* 0x0000000e34207223 */ /* 0x100fe20000010839 */
[----:B------:R-:W-:Y:S01]  /*3460*/  FMNMX.FTZ R4, R49, R4, !PT ;  /* 0x0000000431047209 */ /* 0x000fe20007810000 */
[-CC-:B------:R-:W-:Y:S01]  /*3470*/  FFMA.FTZ R30, R48, R14.reuse, -R57.reuse ;  /* 0x0000000e301e7223 */ /* 0x180fe20000010839 */
[----:B------:R-:W-:Y:S01]  /*3480*/  ISETP.LT.OR P4, PT, R0, 0x5a, P4 ;  /* 0x0000005a0000780c */ /* 0x000fe20002781670 */
[-CC-:B------:R-:W-:Y:S01]  /*3490*/  FFMA.FTZ R0, R44, R14.reuse, -R57.reuse ;  /* 0x0000000e2c007223 */ /* 0x180fe20000010839 */
[----:B------:R-:W-:Y:S01]  /*34a0*/  FSEL R53, R70, -INF , !P3 ;  /* 0xff80000046357808 */ /* 0x000fe20005800000 */
[--C-:B0-----:R-:W-:Y:S01]  /*34b0*/  FFMA.FTZ R11, R40, R14, -R57.reuse ;  /* 0x0000000e280b7223 */ /* 0x101fe20000010839 */
[----:B------:R-:W-:Y:S01]  /*34c0*/  FMNMX.FTZ R4, R67, R4, !PT ;  /* 0x0000000443047209 */ /* 0x000fe20007810000 */
[----:B------:R-:W-:Y:S01]  /*34d0*/  MUFU.EX2 R150, R0 ;  /* 0x0000000000967308 */ /* 0x000fe20000000800 */
[----:B------:R-:W-:Y:S01]  /*34e0*/  FSEL R71, R71, -INF , !P4 ;  /* 0xff80000047477808 */ /* 0x000fe20006000000 */
[--C-:B------:R-:W-:Y:S01]  /*34f0*/  FFMA.FTZ R36, R56, R14, -R57.reuse ;  /* 0x0000000e38247223 */ /* 0x100fe20000010839 */
[----:B------:R-:W-:Y:S01]  /*3500*/  FMNMX.FTZ R4, R53, R4, !PT ;  /* 0x0000000435047209 */ /* 0x000fe20007810000 */
[----:B------:R-:W-:Y:S01]  /*3510*/  FFMA.FTZ R34, R90, R14, -R57 ;  /* 0x0000000e5a227223 */ /* 0x000fe20000010839 */
[----:B------:R-:W-:-:S02]  /*3520*/  ISETP.NE.AND P5, PT, R160, 0x1, PT ;  /* 0x00000001a000780c */ /* 0x000fc40003fa5270 */
[----:B------:R-:W-:Y:S01]  /*3530*/  FMNMX.FTZ R4, R71, R4, !PT ;  /* 0x0000000447047209 */ /* 0x000fe20007810000 */
[----:B------:R0:W-:Y:S01]  /*3540*/  MUFU.EX2 R148, R11 ;  /* 0x0000000b00947308 */ /* 0x0001e20000000800 */
[----:B-1----:R-:W-:-:S07]  /*3550*/  F2FP.BF16.F32.PACK_AB R156, R61, R8 ;  /* 0x000000083d9c723e */ /* 0x002fce00000010ff */
[----:B------:R1:W-:Y:S01]  /*3560*/  MUFU.EX2 R65, R24 ;  /* 0x0000001800417308 */ /* 0x0003e20000000800 */
[----:B0-----:R-:W0:Y:S01]  /*3570*/  SHFL.BFLY PT, R11, R4, 0x2, 0x1f ;  /* 0x0c401f00040b7f89 */ /* 0x001e2200000e0000 */
[----:B------:R-:W2:Y:S06]  /*3580*/  @P5 LDC R58, c[0x0][0x450] ;  /* 0x00011400ff3a5b82 */ /* 0x000eac0000000800 */
[----:B------:R-:W3:Y:S01]  /*3590*/  MUFU.EX2 R20, R20 ;  /* 0x0000001400147308 */ /* 0x000ee20000000800 */
[----:B-1----:R-:W-:-:S07]  /*35a0*/  FFMA.FTZ R24, R82, R14, -R57 ;  /* 0x0000000e52187223 */ /* 0x002fce0000010839 */
[----:B------:R1:W-:Y:S08]  /*35b0*/  MUFU.EX2 R73, R24 ;  /* 0x0000001800497308 */ /* 0x0003f00000000800 */
[----:B------:R-:W4:Y:S01]  /*35c0*/  MUFU.EX2 R26, R26 ;  /* 0x0000001a001a7308 */ /* 0x000f220000000800 */
[----:B0-----:R-:W-:Y:S01]  /*35d0*/  FMNMX.FTZ R0, R4, R11, !PT ;  /* 0x0000000b04007209 */ /* 0x001fe20007810000 */
[-CC-:B------:R-:W-:Y:S01]  /*35e0*/  FFMA.FTZ R4, R92, R14.reuse, -R57.reuse ;  /* 0x0000000e5c047223 */ /* 0x180fe20000010839 */
[----:B-1----:R-:W-:Y:S01]  /*35f0*/  FFMA.FTZ R24, R86, R14, -R57 ;  /* 0x0000000e56187223 */ /* 0x002fe20000010839 */
[----:B---3--:R-:W-:-:S02]  /*3600*/  F2FP.BF16.F32.PACK_AB R158, R65, R20 ;  /* 0x00000014419e723e */ /* 0x008fc400000010ff */
[----:B------:R-:W0:Y:S02]  /*3610*/  SHFL.BFLY PT, R11, R0, 0x1, 0x1f ;  /* 0x0c201f00000b7f89 */ /* 0x000e2400000e0000 */
[----:B------:R-:W-:Y:S08]  /*3620*/  MUFU.EX2 R85, R4 ;  /* 0x0000000400557308 */ /* 0x000ff00000000800 */
[----:B------:R1:W-:Y:S01]  /*3630*/  MUFU.EX2 R79, R24 ;  /* 0x00000018004f7308 */ /* 0x0003e20000000800 */
[----:B----4-:R-:W-:-:S07]  /*3640*/  F2FP.BF16.F32.PACK_AB R152, R69, R26 ;  /* 0x0000001a4598723e */ /* 0x010fce00000010ff */
[----:B------:R-:W-:Y:S01]  /*3650*/  MUFU.EX2 R89, R38 ;  /* 0x0000002600597308 */ /* 0x000fe20000000800 */
[-CC-:B-1----:R-:W-:Y:S01]  /*3660*/  FFMA.FTZ R24, R94, R14.reuse, -R57.reuse ;  /* 0x0000000e5e187223 */ /* 0x182fe20000010839 */
[----:B0-----:R-:W-:Y:S01]  /*3670*/  FMNMX.FTZ R11, R0, R11, !PT ;  /* 0x0000000b000b7209 */ /* 0x001fe20007810000 */
[----:B------:R-:W-:-:S05]  /*3680*/  FFMA.FTZ R0, R68, R14, -R57 ;  /* 0x0000000e44007223 */ /* 0x000fca0000010839 */
[----:B------:R-:W-:Y:S01]  /*3690*/  MUFU.EX2 R87, R24 ;  /* 0x0000001800577308 */ /* 0x000fe20000000800 */
[C---:B------:R-:W-:Y:S01]  /*36a0*/  FSETP.NEU.FTZ.AND P2, PT, R11.reuse, -INF , PT ;  /* 0xff8000000b00780b */ /* 0x040fe20003f5d000 */
[----:B------:R-:W-:-:S05]  /*36b0*/  FMUL.FTZ R4, R11, R14 ;  /* 0x0000000e0b047220 */ /* 0x000fca0000410000 */
[----:B------:R-:W-:Y:S01]  /*36c0*/  FSEL R4, R4, RZ, P2 ;  /* 0x000000ff04047208 */ /* 0x000fe20001000000 */
[----:B------:R-:W-:Y:S04]  /*36d0*/  MUFU.EX2 R28, R28 ;  /* 0x0000001c001c7308 */ /* 0x000fe80000000800 */
        /* <DEDUP_REMOVED lines=14> */
[----:B0-----:R-:W-:Y:S01]  /*37c0*/  FADD.FTZ R27, R8, R61 ;  /* 0x0000003d081b7221 */ /* 0x001fe20000010000 */
[-CC-:B------:R-:W-:Y:S01]  /*37d0*/  FFMA.FTZ R33, R33, R14.reuse, -R4.reuse ;  /* 0x0000000e21217223 */ /* 0x180fe20000010804 */
[-CC-:B------:R-:W-:Y:S01]  /*37e0*/  FFMA.FTZ R51, R51, R14.reuse, -R4.reuse ;  /* 0x0000000e33337223 */ /* 0x180fe20000010804 */
[-CC-:B------:R-:W-:Y:S01]  /*37f0*/  FFMA.FTZ R37, R37, R14.reuse, -R4.reuse ;  /* 0x0000000e25257223 */ /* 0x180fe20000010804 */
[----:B------:R-:W-:Y:S01]  /*3800*/  FADD.FTZ R50, R20, R27 ;  /* 0x0000001b14327221 */ /* 0x000fe20000010000 */
[-CC-:B------:R-:W-:Y:S01]  /*3810*/  FFMA.FTZ R55, R55, R14.reuse, -R4.reuse ;  /* 0x0000000e37377223 */ /* 0x180fe20000010804 */
[-C--:B------:R-:W-:Y:S01]  /*3820*/  FFMA.FTZ R41, R41, R14.reuse, -R4 ;  /* 0x0000000e29297223 */ /* 0x080fe20000010804 */
[----:B------:R-:W0:Y:S01]  /*3830*/  MUFU.EX2 R13, R13 ;  /* 0x0000000d000d7308 */ /* 0x000e220000000800 */
[----:B------:R-:W-:Y:S01]  /*3840*/  FADD.FTZ R27, R65, R50 ;  /* 0x00000032411b7221 */ /* 0x000fe20000010000 */
[-CC-:B------:R-:W-:Y:S01]  /*3850*/  FFMA.FTZ R59, R59, R14.reuse, -R4.reuse ;  /* 0x0000000e3b3b7223 */ /* 0x180fe20000010804 */
[-CC-:B------:R-:W-:Y:S01]  /*3860*/  FFMA.FTZ R45, R45, R14.reuse, -R4.reuse ;  /* 0x0000000e2d2d7223 */ /* 0x180fe20000010804 */
[-CC-:B------:R-:W-:Y:S01]  /*3870*/  FFMA.FTZ R63, R63, R14.reuse, -R4.reuse ;  /* 0x0000000e3f3f7223 */ /* 0x180fe20000010804 */
[----:B------:R-:W-:Y:S01]  /*3880*/  FADD.FTZ R52, R26, R27 ;  /* 0x0000001b1a347221 */ /* 0x000fe20000010000 */
[-CC-:B------:R-:W-:Y:S01]  /*3890*/  FFMA.FTZ R49, R49, R14.reuse, -R4.reuse ;  /* 0x0000000e31317223 */ /* 0x180fe20000010804 */
[-C--:B------:R-:W-:Y:S01]  /*38a0*/  FFMA.FTZ R67, R67, R14.reuse, -R4 ;  /* 0x0000000e43437223 */ /* 0x080fe20000010804 */
[----:B------:R3:W4:Y:S01]  /*38b0*/  MUFU.EX2 R38, R31 ;  /* 0x0000001f00267308 */ /* 0x0007220000000800 */
[----:B-1----:R-:W-:Y:S01]  /*38c0*/  FADD.FTZ R50, R5, R24 ;  /* 0x0000001805327221 */ /* 0x002fe20000010000 */
[-CC-:B------:R-:W-:Y:S01]  /*38d0*/  FFMA.FTZ R53, R53, R14.reuse, -R4.reuse ;  /* 0x0000000e35357223 */ /* 0x180fe20000010804 */
[----:B------:R-:W-:Y:S01]  /*38e0*/  FFMA.FTZ R71, R71, R14, -R4 ;  /* 0x0000000e47477223 */ /* 0x000fe20000010804 */
[----:B------:R-:W-:-:S02]  /*38f0*/  F2FP.BF16.F32.PACK_AB R157, R24, R5 ;  /* 0x00000005189d723e */ /* 0x000fc400000010ff */
[----:B------:R-:W-:Y:S02]  /*3900*/  F2FP.BF16.F32.PACK_AB R154, R73, R28 ;  /* 0x0000001c499a723e */ /* 0x000fe400000010ff */
[----:B------:R-:W1:Y:S01]  /*3910*/  MUFU.EX2 R15, R15 ;  /* 0x0000000f000f7308 */ /* 0x000e620000000800 */
[----:B0-----:R-:W-:Y:S01]  /*3920*/  FADD.FTZ R27, R13, R50 ;  /* 0x000000320d1b7221 */ /* 0x001fe20000010000 */
[----:B---3--:R-:W-:-:S04]  /*3930*/  FADD.FTZ R31, R69, R52 ;  /* 0x00000034451f7221 */ /* 0x008fc80000010000 */
[----:B------:R-:W-:Y:S02]  /*3940*/  FADD.FTZ R54, R28, R31 ;  /* 0x0000001f1c367221 */ /* 0x000fe40000010000 */
[----:B------:R0:W3:Y:S01]  /*3950*/  MUFU.EX2 R40, R35 ;  /* 0x0000002300287308 */ /* 0x0000e20000000800 */
[C---:B----4-:R-:W-:Y:S01]  /*3960*/  FADD.FTZ R52, R38.reuse, R27 ;  /* 0x0000001b26347221 */ /* 0x050fe20000010000 */
[----:B------:R-:W-:Y:S01]  /*3970*/  FADD.FTZ R31, R73, R54 ;  /* 0x00000036491f7221 */ /* 0x000fe20000010000 */
[----:B------:R-:W-:-:S03]  /*3980*/  F2FP.BF16.F32.PACK_AB R159, R38, R13 ;  /* 0x0000000d269f723e */ /* 0x000fc600000010ff */
[----:B------:R-:W-:Y:S02]  /*3990*/  FADD.FTZ R54, R148, R31 ;  /* 0x0000001f94367221 */ /* 0x000fe40000010000 */
[----:B------:R-:W4:Y:S01]  /*39a0*/  MUFU.EX2 R21, R21 ;  /* 0x0000001500157308 */ /* 0x000f220000000800 */
[----:B0-----:R-:W0:Y:S01]  /*39b0*/  @P5 LDC R35, c[0x0][0x44c] ;  /* 0x00011300ff235b82 */ /* 0x001e220000000800 */
[----:B-1----:R-:W-:-:S06]  /*39c0*/  FADD.FTZ R27, R15, R52 ;  /* 0x000000340f1b7221 */ /* 0x002fcc0000010000 */
[----:B------:R1:W5:Y:S01]  /*39d0*/  MUFU.EX2 R77, R2 ;  /* 0x00000002004d7308 */ /* 0x0003620000000800 */
[C---:B---3--:R-:W-:Y:S01]  /*39e0*/  FADD.FTZ R52, R40.reuse, R27 ;  /* 0x0000001b28347221 */ /* 0x048fe20000010000 */
[----:B------:R-:W-:-:S06]  /*39f0*/  F2FP.BF16.F32.PACK_AB R153, R40, R15 ;  /* 0x0000000f2899723e */ /* 0x000fcc00000010ff */
[----:B------:R-:W3:Y:S01]  /*3a00*/  MUFU.EX2 R42, R39 ;  /* 0x00000027002a7308 */ /* 0x000ee20000000800 */
[----:B-1----:R-:W-:Y:S01]  /*3a10*/  FFMA.FTZ R2, R88, R14, -R57 ;  /* 0x0000000e58027223 */ /* 0x002fe20000010839 */
[----:B----4-:R-:W-:-:S06]  /*3a20*/  FADD.FTZ R27, R21, R52 ;  /* 0x00000034151b7221 */ /* 0x010fcc0000010000 */
[----:B------:R-:W1:Y:S01]  /*3a30*/  MUFU.EX2 R25, R25 ;  /* 0x0000001900197308 */ /* 0x000e620000000800 */
[C---:B-----5:R-:W-:Y:S01]  /*3a40*/  FADD.FTZ R31, R77.reuse, R54 ;  /* 0x000000364d1f7221 */ /* 0x060fe20000010000 */
[----:B0-----:R-:W-:Y:S01]  /*3a50*/  @P5 IMAD.HI.U32 R35, R22, R35, RZ ;  /* 0x0000002316235227 */ /* 0x001fe200078e00ff */
[----:B------:R-:W-:-:S03]  /*3a60*/  F2FP.BF16.F32.PACK_AB R148, R77, R148 ;  /* 0x000000944d94723e */ /* 0x000fc600000010ff */
[----:B------:R-:W-:Y:S01]  /*3a70*/  FADD.FTZ R56, R150, R31 ;  /* 0x0000001f96387221 */ /* 0x000fe20000010000 */
[C---:B------:R-:W-:Y:S01]  /*3a80*/  F2FP.BF16.F32.PACK_AB R150, R79.reuse, R150 ;  /* 0x000000964f96723e */ /* 0x040fe200000010ff */
[----:B------:R-:W0:Y:S01]  /*3a90*/  MUFU.EX2 R44, R43 ;  /* 0x0000002b002c7308 */ /* 0x000e220000000800 */
[C---:B---3--:R-:W-:Y:S01]  /*3aa0*/  FADD.FTZ R54, R42.reuse, R27 ;  /* 0x0000001b2a367221 */ /* 0x048fe20000010000 */
[----:B------:R-:W-:Y:S01]  /*3ab0*/  FADD.FTZ R31, R79, R56 ;  /* 0x000000384f1f7221 */ /* 0x000fe20000010000 */
[----:B--2---:R-:W-:Y:S02]  /*3ac0*/  @P5 SHF.R.U32.HI R22, RZ, R58, R35 ;  /* 0x0000003aff165219 */ /* 0x004fe40000011623 */
[----:B------:R-:W-:Y:S02]  /*3ad0*/  ISETP.GE.AND P5, PT, R75, 0x1, PT ;  /* 0x000000014b00780c */ /* 0x000fe40003fa6270 */
[----:B------:R-:W-:Y:S01]  /*3ae0*/  F2FP.BF16.F32.PACK_AB R155, R42, R21 ;  /* 0x000000152a9b723e */ /* 0x000fe200000010ff */
[----:B------:R-:W2:Y:S01]  /*3af0*/  MUFU.EX2 R30, R30 ;  /* 0x0000001e001e7308 */ /* 0x000ea20000000800 */
[----:B-1----:R-:W-:-:S07]  /*3b00*/  FADD.FTZ R27, R25, R54 ;  /* 0x00000036191b7221 */ /* 0x002fce0000010000 */
[----:B------:R-:W1:Y:S01]  /*3b10*/  MUFU.EX2 R29, R29 ;  /* 0x0000001d001d7308 */ /* 0x000e620000000800 */
[C---:B0-----:R-:W-:Y:S01]  /*3b20*/  FADD.FTZ R54, R44.reuse, R27 ;  /* 0x0000001b2c367221 */ /* 0x041fe20000010000 */
[----:B------:R-:W-:-:S06]  /*3b30*/  F2FP.BF16.F32.PACK_AB R149, R44, R25 ;  /* 0x000000192c95723e */ /* 0x000fcc00000010ff */
[----:B------:R0:W3:Y:S01]  /*3b40*/  MUFU.EX2 R81, R2 ;  /* 0x0000000200517308 */ /* 0x0000e20000000800 */
[----:B--2---:R-:W-:-:S07]  /*3b50*/  FADD.FTZ R56, R30, R31 ;  /* 0x0000001f1e387221 */ /* 0x004fce0000010000 */
[----:B------:R-:W2:Y:S01]  /*3b60*/  MUFU.EX2 R46, R47 ;  /* 0x0000002f002e7308 */ /* 0x000ea20000000800 */
[----:B0-----:R-:W-:Y:S01]  /*3b70*/  FFMA.FTZ R2, R60, R14, -R57 ;  /* 0x0000000e3c027223 */ /* 0x001fe20000010839 */
[----:B-1----:R-:W-:-:S06]  /*3b80*/  FADD.FTZ R27, R29, R54 ;  /* 0x000000361d1b7221 */ /* 0x002fcc0000010000 */
[----:B------:R-:W0:Y:S01]  /*3b90*/  MUFU.EX2 R32, R32 ;  /* 0x0000002000207308 */ /* 0x000e220000000800 */
[C---:B---3--:R-:W-:Y:S01]  /*3ba0*/  FADD.FTZ R31, R81.reuse, R56 ;  /* 0x00000038511f7221 */ /* 0x048fe20000010000 */
[----:B------:R-:W-:-:S06]  /*3bb0*/  F2FP.BF16.F32.PACK_AB R144, R81, R30 ;  /* 0x0000001e5190723e */ /* 0x000fcc00000010ff */
[----:B------:R-:W1:Y:S01]  /*3bc0*/  MUFU.EX2 R33, R33 ;  /* 0x0000002100217308 */ /* 0x000e620000000800 */
[C---:B--2---:R-:W-:Y:S01]  /*3bd0*/  FADD.FTZ R54, R46.reuse, R27 ;  /* 0x0000001b2e367221 */ /* 0x044fe20000010000 */
[----:B------:R-:W-:-:S06]  /*3be0*/  F2FP.BF16.F32.PACK_AB R151, R46, R29 ;  /* 0x0000001d2e97723e */ /* 0x000fcc00000010ff */
[----:B------:R2:W3:Y:S01]  /*3bf0*/  MUFU.EX2 R83, R34 ;  /* 0x0000002200537308 */ /* 0x0004e20000000800 */
[----:B0-----:R-:W-:Y:S01]  /*3c00*/  FADD.FTZ R56, R32, R31 ;  /* 0x0000001f20387221 */ /* 0x001fe20000010000 */
[----:B------:R-:W-:-:S04]  /*3c10*/  IMAD.IADD R31, R23, 0x1, R22 ;  /* 0x00000001171f7824 */ /* 0x000fc800078e0216 */
[----:B------:R-:W-:Y:S02]  /*3c20*/  IMAD.IADD R74, R31, 0x1, R74 ;  /* 0x000000011f4a7824 */ /* 0x000fe400078e024a */
[----:B------:R-:W0:Y:S01]  /*3c30*/  MUFU.EX2 R48, R51 ;  /* 0x0000003300307308 */ /* 0x000e220000000800 */
[-CC-:B--2---:R-:W-:Y:S01]  /*3c40*/  FFMA.FTZ R34, R64, R14.reuse, -R57.reuse ;  /* 0x0000000e40227223 */ /* 0x184fe20000010839 */
[----:B-1----:R-:W-:Y:S01]  /*3c50*/  FADD.FTZ R23, R33, R54 ;  /* 0x0000003621177221 */ /* 0x002fe20000010000 */
[----:B------:R-:W-:-:S05]  /*3c60*/  FFMA.FTZ R57, R98, R14, -R57 ;  /* 0x0000000e62397223 */ /* 0x000fca0000010839 */
[----:B------:R-:W1:Y:S01]  /*3c70*/  MUFU.EX2 R36, R36 ;  /* 0x0000002400247308 */ /* 0x000e620000000800 */
[C---:B---3--:R-:W-:Y:S01]  /*3c80*/  FADD.FTZ R27, R83.reuse, R56 ;  /* 0x00000038531b7221 */ /* 0x048fe20000010000 */
[----:B------:R-:W-:-:S06]  /*3c90*/  F2FP.BF16.F32.PACK_AB R146, R83, R32 ;  /* 0x000000205392723e */ /* 0x000fcc00000010ff */
[----:B------:R-:W2:Y:S01]  /*3ca0*/  MUFU.EX2 R37, R37 ;  /* 0x0000002500257308 */ /* 0x000ea20000000800 */
[C---:B0-----:R-:W-:Y:S01]  /*3cb0*/  FADD.FTZ R8, R48.reuse, R23 ;  /* 0x0000001730087221 */ /* 0x041fe20000010000 */
[----:B------:R-:W-:-:S06]  /*3cc0*/  F2FP.BF16.F32.PACK_AB R145, R48, R33 ;  /* 0x000000213091723e */ /* 0x000fcc00000010ff */
[----:B------:R-:W0:Y:S01]  /*3cd0*/  MUFU.EX2 R50, R55 ;  /* 0x0000003700327308 */ /* 0x000e220000000800 */
[----:B-1----:R-:W-:Y:S01]  /*3ce0*/  FADD.FTZ R22, R36, R27 ;  /* 0x0000001b24167221 */ /* 0x002fe20000010000 */
[----:B------:R-:W-:-:S03]  /*3cf0*/  F2FP.BF16.F32.PACK_AB R140, R85, R36 ;  /* 0x00000024558c723e */ /* 0x000fc600000010ff */
[----:B------:R-:W-:-:S03]  /*3d00*/  FADD.FTZ R27, R85, R22 ;  /* 0x00000016551b7221 */ /* 0x000fc60000010000 */
[----:B------:R-:W1:Y:S01]  /*3d10*/  MUFU.EX2 R2, R2 ;  /* 0x0000000200027308 */ /* 0x000e620000000800 */
[----:B--2---:R-:W-:-:S07]  /*3d20*/  FADD.FTZ R23, R37, R8 ;  /* 0x0000000825177221 */ /* 0x004fce0000010000 */
        /* <DEDUP_REMOVED lines=26> */
[C---:B0-----:R-:W-:Y:S01]  /*3ed0*/  F2FP.BF16.F32.PACK_AB R138, R57.reuse, R0 ;  /* 0x00000000398a723e */ /* 0x041fe200000010ff */
[----:B------:R-:W-:-:S06]  /*3ee0*/  FADD.FTZ R8, R57, R8 ;  /* 0x0000000839087221 */ /* 0x000fcc0000010000 */
[----:B------:R-:W0:Y:S01]  /*3ef0*/  MUFU.EX2 R2, R71 ;  /* 0x0000004700027308 */ /* 0x000e220000000800 */
[C---:B-1----:R-:W-:Y:S01]  /*3f00*/  FADD.FTZ R0, R20.reuse, R5 ;  /* 0x0000000514007221 */ /* 0x042fe20000010000 */
[----:B------:R-:W-:Y:S01]  /*3f10*/  F2FP.BF16.F32.PACK_AB R137, R20, R49 ;  /* 0x000000311489723e */ /* 0x000fe200000010ff */
[----:B------:R-:W-:Y:S02]  /*3f20*/  VIADD R20, R72, 0xfffffffe ;  /* 0xfffffffe48147836 */ /* 0x000fe40000000000 */
[----:B--2---:R-:W-:-:S04]  /*3f30*/  FADD.FTZ R5, R53, R0 ;  /* 0x0000000035057221 */ /* 0x004fc80000010000 */
[C---:B0-----:R-:W-:Y:S01]  /*3f40*/  FADD.FTZ R5, R2.reuse, R5 ;  /* 0x0000000502057221 */ /* 0x041fe20000010000 */
[----:B------:R-:W-:Y:S01]  /*3f50*/  F2FP.BF16.F32.PACK_AB R139, R2, R53 ;  /* 0x00000035028b723e */ /* 0x000fe200000010ff */
        /* <DEDUP_REMOVED lines=11> */
.L_x_930:
[----:B------:R-:W-:-:S13]  /*4010*/  ISETP.NE.AND P2, PT, R75, 0x1, PT ;  /* 0x000000014b00780c */ /* 0x000fda0003f45270 */
[----:B------:R-:W0:Y:S02]  /*4020*/  @P2 LDC.64 R22, c[0x0][0x9e8] ;  /* 0x00027a00ff162b82 */ /* 0x000e240000000a00 */
[----:B0-----:R-:W-:-:S05]  /*4030*/  @P2 IMAD.HI.U32 R2, R0, R22, RZ ;  /* 0x0000001600022227 */ /* 0x001fca00078e00ff */
[----:B------:R-:W-:-:S07]  /*4040*/  @P2 SHF.R.U32.HI R0, RZ, R23, R2 ;  /* 0x00000017ff002219 */ /* 0x000fce0000011602 */
.L_x_931:
[----:B------:R-:W-:-:S05]  /*4050*/  IMAD R75, R0, R75, R75 ;  /* 0x0000004b004b7224 */ /* 0x000fca00078e024b */
[----:B------:R-:W-:-:S07]  /*4060*/  VIMNMX R74, R74, R75, PT ;  /* 0x0000004b4a4a7248 */ /* 0x000fce0003fe0100 */
.L_x_929:
[----:B------:R-:W-:Y:S01]  /*4070*/  IMAD.HI R74, R74, 0x2aaaaaab, RZ ;  /* 0x2aaaaaab4a4a7827 */ /* 0x000fe200078e02ff */
[----:B------:R-:W-:Y:S01]  /*4080*/  UMOV UR4, URZ ;  /* 0x0000003f00047c82 */ /* 0x000fe20008000000 */
[----:B------:R-:W-:Y:S02]  /*4090*/  CS2R R86, SRZ ;  /* 0x0000000000567805 */ /* 0x000fe4000001ff00 */
[----:B------:R-:W-:Y:S01]  /*40a0*/  CS2R R84, SRZ ;  /* 0x0000000000547805 */ /* 0x000fe2000001ff00 */
[----:B------:R-:W-:Y:S01]  /*40b0*/  IMAD.MOV.U32 R2, RZ, RZ, 0x3f800000 ;  /* 0x3f800000ff027424 */ /* 0x000fe200078e00ff */
[----:B------:R-:W-:Y:S01]  /*40c0*/  SHF.R.U32.HI R13, RZ, 0x1f, R74 ;  /* 0x0000001fff0d7819 */ /* 0x000fe2000001164a */
[----:B------:R-:W-:Y:S01]  /*40d0*/  IMAD.MOV.U32 R0, RZ, RZ, 0x3f800000 ;  /* 0x3f800000ff007424 */ /* 0x000fe200078e00ff */
[----:B------:R-:W-:Y:S01]  /*40e0*/  CS2R R82, SRZ ;  /* 0x0000000000527805 */ /* 0x000fe2000001ff00 */
[----:B------:R-:W-:Y:S01]  /*40f0*/  IMAD.MOV.U32 R4, RZ, RZ, RZ ;  /* 0x000000ffff047224 */ /* 0x000fe200078e00ff */
[----:B------:R-:W-:-:S02]  /*4100*/  LEA.HI.SX32 R22, R74, R13, 0x1c ;  /* 0x0000000d4a167211 */ /* 0x000fc400078fe2ff */
[----:B------:R-:W-:Y:S02]  /*4110*/  CS2R R80, SRZ ;  /* 0x0000000000507805 */ /* 0x000fe4000001ff00 */
[----:B------:R-:W-:Y:S02]  /*4120*/  CS2R R78, SRZ ;  /* 0x00000000004e7805 */ /* 0x000fe4000001ff00 */
[----:B------:R-:W-:Y:S02]  /*4130*/  CS2R R76, SRZ ;  /* 0x00000000004c7805 */ /* 0x000fe4000001ff00 */
[----:B------:R-:W-:Y:S02]  /*4140*/  VIMNMX R13, R17, R22, !PT ;  /* 0x00000016110d7248 */ /* 0x000fe40007fe0100 */
[----:B------:R-:W-:Y:S02]  /*4150*/  CS2R R74, SRZ ;  /* 0x00000000004a7805 */ /* 0x000fe4000001ff00 */
[----:B------:R-:W-:-:S02]  /*4160*/  CS2R R72, SRZ ;  /* 0x0000000000487805 */ /* 0x000fc4000001ff00 */
[----:B------:R-:W-:Y:S02]  /*4170*/  CS2R R70, SRZ ;  /* 0x0000000000467805 */ /* 0x000fe4000001ff00 */
[----:B------:R-:W-:Y:S02]  /*4180*/  ISETP.GE.AND P2, PT, R20, R13, PT ;  /* 0x0000000d1400720c */ /* 0x000fe40003f46270 */
        /* <DEDUP_REMOVED lines=23> */
[----:B------:R-:W-:Y:S06]  /*4300*/  @!P2 BRA `(.L_x_932) ;  /* 0x0000002c0064a947 */ /* 0x000fec0003800000 */
[----:B------:R-:W-:Y:S01]  /*4310*/  IMAD.MOV.U32 R21, RZ, RZ, RZ ;  /* 0x000000ffff157224 */ /* 0x000fe200078e00ff */
[----:B------:R-:W-:Y:S01]  /*4320*/  UMOV UR5, URZ ;  /* 0x0000003f00057c82 */ /* 0x000fe20008000000 */
[----:B------:R-:W-:Y:S01]  /*4330*/  IMAD.MOV.U32 R2, RZ, RZ, 0x3f800000 ;  /* 0x3f800000ff027424 */ /* 0x000fe200078e00ff */
[----:B------:R-:W-:Y:S01]  /*4340*/  ULDC UR6, c[0x0][0x9e4] ;  /* 0x0002790000067ab9 */ /* 0x000fe20000000800 */
[----:B------:R-:W-:Y:S01]  /*4350*/  IMAD.MOV.U32 R87, RZ, RZ, RZ ;  /* 0x000000ffff577224 */ /* 0x000fe200078e00ff */
[----:B------:R-:W-:Y:S01]  /*4360*/  ULDC UR59, c[0x0][0x288] ;  /* 0x0000a200003b7ab9 */ /* 0x000fe20000000800 */
[----:B------:R-:W-:-:S05]  /*4370*/  ULDC UR7, c[0x0][0x2f0] ;  /* 0x0000bc0000077ab9 */ /* 0x000fca0000000800 */
.L_x_949:
[----:B------:R-:W-:-:S04]  /*4380*/  UIADD3 UR4, UR5, 0x1, URZ ;  /* 0x0000000105047890 */ /* 0x000fc8000fffe03f */
[----:B------:R-:W-:-:S04]  /*4390*/  UISETP.NE.AND UP0, UPT, UR4, 0x2, UPT ;  /* 0x000000020400788c */ /* 0x000fc8000bf05270 */
[----:B------:R-:W-:Y:S02]  /*43a0*/  USEL UR10, URZ, 0x1, UP0 ;  /* 0x000000013f0a7887 */ /* 0x000fe40008000000 */
[----:B------:R-:W-:-:S04]  /*43b0*/  USEL UR4, UR4, URZ, UP0 ;  /* 0x0000003f04047287 */ /* 0x000fc80008000000 */
[----:B------:R-:W-:Y:S01]  /*43c0*/  LOP3.LUT R4, R21, UR10, RZ, 0x3c, !PT ;  /* 0x0000000a15047c12 */ /* 0x000fe2000f8e3cff */
[----:B------:R-:W-:Y:S07]  /*43d0*/  @!P0 BRA `(.L_x_933) ;  /* 0x0000000000048947 */ /* 0x000fee0003800000 */
[----:B------:R-:W-:Y:S01]  /*43e0*/  BPT.TRAP 0x1 ;  /* 0x000000040000795c */ /* 0x000fe20000300000 */
.L_x_933:
[----:B------:R-:W-:Y:S01]  /*43f0*/  ULEA UR58, UR4, UR56, 0x3 ;  /* 0x00000038043a7291 */ /* 0x000fe2000f8e183f */
[----:B------:R-:W-:-:S08]  /*4400*/  SHF.L.U32 R14, R4, 0x1f, RZ ;  /* 0x0000001f040e7819 */ /* 0x000fd000000006ff */
[----:B------:R0:W1:Y:S01]  /*4410*/  SYNCS.PHASECHK.TRANS64.TRYWAIT P2, [UR58+0x2a830], R14 ;  /* 0x02a8300eff0075a7 */ /* 0x000062000804017a */
[----:B------:R-:W-:Y:S05]  /*4420*/  @!P0 BRA `(.L_x_934) ;  /* 0x0000000000048947 */ /* 0x000fea0003800000 */
[----:B------:R-:W-:Y:S01]  /*4430*/  BPT.TRAP 0x1 ;  /* 0x000000040000795c */ /* 0x000fe20000300000 */
.L_x_934:
[----:B-1----:R-:W-:Y:S05]  /*4440*/  @P2 BRA `(.L_x_935) ;  /* 0x0000000000082947 */ /* 0x002fea0003800000 */
[----:B------:R-:W1:Y:S02]  /*4450*/  SYNCS.PHASECHK.TRANS64.TRYWAIT P2, [UR58+0x2a830], R14 ;  /* 0x02a8300eff0075a7 */ /* 0x000e64000804017a */
[----:B-1----:R-:W-:Y:S05]  /*4460*/  @!P2 BRA `(.L_x_936) ;  /* 0x000000e00018a947 */ /* 0x002fea0003800000 */
.L_x_935:
[----:B------:R-:W-:Y:S01]  /*4470*/  R2UR UR52, R6 ;  /* 0x00000000063472ca */ /* 0x000fe200000e0000 */
[----:B------:R-:W-:Y:S01]  /*4480*/  UIMAD UR50, UR4, 0x900, UR57 ;  /* 0x00000900043278a4 */ /* 0x000fe2000f8e0239 */
[----:B------:R-:W-:Y:S01]  /*4490*/  R2UR UR53, R7 ;  /* 0x00000000073572ca */ /* 0x000fe200000e0000 */
[----:B------:R-:W-:Y:S01]  /*44a0*/  WARPGROUP.ARRIVE ;  /* 0x00000000000079c5 */ /* 0x000fe20000000000 */
[----:B------:R-:W-:Y:S01]  /*44b0*/  UMOV UR55, 0x40000040 ;  /* 0x4000004000377882 */ /* 0x000fe20000000000 */
[----:B------:R-:W-:Y:S01]  /*44c0*/  UIADD3 UR10, UR50, 0x2, URZ ;  /* 0x00000002320a7890 */ /* 0x000fe2000fffe03f */
[-C--:B------:R-:W-:Y:S01]  /*44d0*/  FMUL.FTZ R24, R24, R0.reuse ;  /* 0x0000000018187220 */ /* 0x080fe20000410000 */
[----:B------:R-:W-:Y:S01]  /*44e0*/  UMOV UR11, 0x40000040 ;  /* 0x40000040000b7882 */ /* 0x000fe20000000000 */
[----:B------:R-:W-:Y:S01]  /*44f0*/  UMOV UR54, UR50 ;  /* 0x0000003200367c82 */ /* 0x000fe20008000000 */
[----:B------:R-:W-:Y:S01]  /*4500*/  UIADD3 UR14, UR50, 0x4, URZ ;  /* 0x00000004320e7890 */ /* 0x000fe2000fffe03f */
[-C--:B------:R-:W-:Y:S01]  /*4510*/  FMUL.FTZ R25, R25, R0.reuse ;  /* 0x0000000019197220 */ /* 0x080fe20000410000 */
[----:B------:R-:W-:Y:S01]  /*4520*/  UMOV UR15, 0x40000040 ;  /* 0x40000040000f7882 */ /* 0x000fe20000000000 */
[----:B------:R-:W-:Y:S01]  /*4530*/  UIADD3 UR18, UR50, 0x6, URZ ;  /* 0x0000000632127890 */ /* 0x000fe2000fffe03f */
[-C--:B------:R-:W-:Y:S01]  /*4540*/  FMUL.FTZ R28, R28, R0.reuse ;  /* 0x000000001c1c7220 */ /* 0x080fe20000410000 */
[----:B------:R-:W-:Y:S01]  /*4550*/  UMOV UR19, 0x40000040 ;  /* 0x4000004000137882 */ /* 0x000fe20000000000 */
[----:B------:R-:W-:Y:S01]  /*4560*/  HGMMA.64x96x16.F32.BF16 R88, gdesc[UR52], RZ, !UPT, gsb0 ;  /* 0x01600000345879f0 */ /* 0x000fe2000c0018ff */
[----:B------:R-:W-:Y:S01]  /*4570*/  UIADD3 UR22, UR50, 0x300, URZ ;  /* 0x0000030032167890 */ /* 0x000fe2000fffe03f */
[-C--:B------:R-:W-:Y:S01]  /*4580*/  FMUL.FTZ R29, R29, R0.reuse ;  /* 0x000000001d1d7220 */ /* 0x080fe20000410000 */
[----:B------:R-:W-:Y:S01]  /*4590*/  UMOV UR23, 0x40000040 ;  /* 0x4000004000177882 */ /* 0x000fe20000000000 */
        /* <DEDUP_REMOVED lines=108> */
[----:B------:R-:W-:Y:S05]  /*4c60*/  @!P0 BRA `(.L_x_937) ;  /* 0x0000000000048947 */ /* 0x000fea0003800000 */
[----:B------:R-:W-:Y:S01]  /*4c70*/  BPT.TRAP 0x1 ;  /* 0x000000040000795c */ /* 0x000fe20000300000 */
.L_x_937:
[----:B------:R-:W-:Y:S01]  /*4c80*/  ULEA UR11, UR5, UR56, 0x3 ;  /* 0x00000038050b7291 */ /* 0x000fe2000f8e183f */
[----:B------:R-:W-:-:S08]  /*4c90*/  SHF.L.U32 R0, R21, 0x1f, RZ ;  /* 0x0000001f15007819 */ /* 0x000fd000000006ff */
[----:B------:R2:W3:Y:S01]  /*4ca0*/  SYNCS.PHASECHK.TRANS64.TRYWAIT P2, [UR11+0x2a850], R0 ;  /* 0x02a85000ff0075a7 */ /* 0x0004e2000804014b */
[----:B------:R-:W-:Y:S05]  /*4cb0*/  @!P0 BRA `(.L_x_938) ;  /* 0x0000000000048947 */ /* 0x000fea0003800000 */
[----:B------:R-:W-:Y:S01]  /*4cc0*/  BPT.TRAP 0x1 ;  /* 0x000000040000795c */ /* 0x000fe20000300000 */
.L_x_938:
[----:B---3--:R-:W-:Y:S05]  /*4cd0*/  @P2 BRA `(.L_x_939) ;  /* 0x0000000000082947 */ /* 0x008fea0003800000 */
[----:B------:R-:W3:Y:S02]  /*4ce0*/  SYNCS.PHASECHK.TRANS64.TRYWAIT P2, [UR11+0x2a850], R0 ;  /* 0x02a85000ff0075a7 */ /* 0x000ee4000804014b */
[----:B---3--:R-:W-:Y:S05]  /*4cf0*/  @!P2 BRA `(.L_x_940) ;  /* 0x000000d8000ca947 */ /* 0x008fea0003800000 */
.L_x_939:
[----:B------:R-:W-:Y:S01]  /*4d00*/  UIADD3 UR10, UR56, 0x400, URZ ;  /* 0x00000400380a7890 */ /* 0x000fe2000fffe03f */
[----:B------:R-:W-:Y:S01]  /*4d10*/  WARPGROUP.ARRIVE ;  /* 0x00000000000079c5 */ /* 0x000fe20000000000 */
[----:B------:R-:W-:Y:S01]  /*4d20*/  UMOV UR15, 0x40000040 ;  /* 0x40000040000f7882 */ /* 0x000fe20000000000 */
[----:B------:R-:W-:Y:S01]  /*4d30*/  ISETP.NE.AND P3, PT, R160, 0x1, PT ;  /* 0x00000001a000780c */ /* 0x000fe20003f65270 */
[----:B------:R-:W-:Y:S01]  /*4d40*/  USHF.R.U32.HI UR10, URZ, 0x4, UR10 ;  /* 0x000000043f0a7899 */ /* 0x000fe2000801160a */
[----:B01----:R-:W-:Y:S01]  /*4d50*/  IMAD.MOV.U32 R14, RZ, RZ, R9 ;  /* 0x000000ffff0e7224 */ /* 0x003fe200078e0009 */
[----:B------:R-:W-:Y:S01]  /*4d60*/  R2UR UR18, R12 ;  /* 0x000000000c1272ca */ /* 0x000fe200000e0000 */
[----:B------:R-:W-:Y:S01]  /*4d70*/  IMAD.U32 R2, RZ, RZ, UR58 ;  /* 0x0000003aff027e24 */ /* 0x000fe2000f8e00ff */
[----:B------:R-:W-:Y:S01]  /*4d80*/  ULOP3.LUT UR10, UR10, 0x3fff, URZ, 0xc0, !UPT ;  /* 0x00003fff0a0a7892 */ /* 0x000fe2000f8ec03f */
[----:B------:R-:W-:Y:S01]  /*4d90*/  ISETP.NE.AND P2, PT, R161, RZ, PT ;  /* 0x000000ffa100720c */ /* 0x000fe20003f45270 */
[----:B------:R-:W-:-:S02]  /*4da0*/  ULDC UR19, c[0x0][0x9e0] ;  /* 0x0002780000137ab9 */ /* 0x000fc40000000800 */
[----:B------:R-:W-:-:S04]  /*4db0*/  ULOP3.LUT UR10, UR10, 0x3000000, URZ, 0xfc, !UPT ;  /* 0x030000000a0a7892 */ /* 0x000fc8000f8efc3f */
[----:B------:R-:W-:Y:S01]  /*4dc0*/  UIMAD UR10, UR5, 0x600, UR10 ;  /* 0x00000600050a78a4 */ /* 0x000fe2000f8e020a */
[----:B--2---:R-:W0:Y:S06]  /*4dd0*/  @P3 LDC R0, c[0x0][0x44c] ;  /* 0x00011300ff003b82 */ /* 0x004e2c0000000800 */
[----:B------:R-:W-:Y:S02]  /*4de0*/  UMOV UR14, UR10 ;  /* 0x0000000a000e7c82 */ /* 0x000fe40008000000 */
[----:B------:R-:W-:Y:S01]  /*4df0*/  HGMMA.64x128x16.F32.BF16 R24, R156, gdesc[UR12].tnspB, R24, gsb0 ;  /* 0x41e0000c9c187df0 */ /* 0x000fe20008001818 */
[----:B------:R-:W-:Y:S01]  /*4e00*/  UIADD3 UR14, UR10, 0x80, URZ ;  /* 0x000000800a0e7890 */ /* 0x000fe2000fffe03f */
[----:B------:R-:W1:Y:S01]  /*4e10*/  @P3 LDC R15, c[0x0][0x450] ;  /* 0x00011400ff0f3b82 */ /* 0x000e620000000800 */
[----:B------:R-:W-:Y:S01]  /*4e20*/  UMOV UR15, 0x40000040 ;  /* 0x40000040000f7882 */ /* 0x000fe20000000000 */
[----:B0-----:R-:W-:-:S05]  /*4e30*/  @P3 IMAD.HI.U32 R0, R9, R0, RZ ;  /* 0x0000000009003227 */ /* 0x001fca00078e00ff */
[----:B-1----:R-:W-:Y:S01]  /*4e40*/  @P3 SHF.R.U32.HI R14, RZ, R15, R0 ;  /* 0x0000000fff0e3219 */ /* 0x002fe20000011600 */
[----:B------:R-:W-:-:S04]  /*4e50*/  @!P1 VIADD R0, R2, 0x2a840 ;  /* 0x0002a84002009836 */ /* 0x000fc80000000000 */
[----:B------:R-:W0:Y:S01]  /*4e60*/  SHFL.IDX PT, R21, R14, RZ, 0x1c1f ;  /* 0x001c1fff0e157589 */ /* 0x000e2200000e0000 */
[----:B------:R-:W-:Y:S01]  /*4e70*/  @!P1 PRMT R0, RZ, 0x654, R0 ;  /* 0x00000654ff009816 */ /* 0x000fe20000000000 */
        /* <DEDUP_REMOVED lines=11> */
[----:B------:R-:W-:Y:S01]  /*4f30*/  WARPGROUP.ARRIVE ;  /* 0x00000000000079c5 */ /* 0x000fe20000000000 */
[----:B------:R-:W-:-:S04]  /*4f40*/  IMAD R149, R20, -0x60, RZ ;  /* 0xffffffa014957824 */ /* 0x000fc800078e02ff */
[----:B------:R-:W-:Y:S02]  /*4f50*/  VIADD R15, R149, 0x1 ;  /* 0x00000001950f7836 */ /* 0x000fe40000000000 */
[----:B------:R-:W-:Y:S01]  /*4f60*/  HGMMA.64x128x16.F32.BF16 R24, R144, gdesc[UR12].tnspB, R24, gsb0 ;  /* 0x41e0000c90187df0 */ /* 0x000fe20008001818 */
[----:B------:R-:W-:Y:S01]  /*4f70*/  UIADD3 UR14, UR10, 0x200, URZ ;  /* 0x000002000a0e7890 */ /* 0x000fe2000fffe03f */
[----:B------:R-:W-:Y:S01]  /*4f80*/  UMOV UR15, 0x40000040 ;  /* 0x40000040000f7882 */ /* 0x000fe20000000000 */
[----:B------:R-:W-:Y:S01]  /*4f90*/  UIADD3 UR10, UR10, 0x280, URZ ;  /* 0x000002800a0a7890 */ /* 0x000fe2000fffe03f */
[----:B------:R-:W-:Y:S01]  /*4fa0*/  IMAD R15, R10, -0x2, R15 ;  /* 0xfffffffe0a0f7824 */ /* 0x000fe200078e020f */
[----:B------:R-:W-:Y:S02]  /*4fb0*/  WARPGROUP.DEPBAR.LE gsb0, 0x0 ;  /* 0x00008000000079c5 */ /* 0x000fe40000010000 */
[----:B------:R-:W-:-:S06]  /*4fc0*/  WARPGROUP.ARRIVE ;  /* 0x00000000000079c5 */ /* 0x000fcc0000000000 */
[----:B------:R-:W-:Y:S01]  /*4fd0*/  HGMMA.64x128x16.F32.BF16 R24, R140, gdesc[UR12].tnspB, R24, gsb0 ;  /* 0x41e0000c8c187df0 */ /* 0x000fe20008001818 */
[----:B------:R-:W-:Y:S01]  /*4fe0*/  UMOV UR14, UR10 ;  /* 0x0000000a000e7c82 */ /* 0x000fe20008000000 */
[----:B------:R-:W-:Y:S01]  /*4ff0*/  UMOV UR15, 0x40000040 ;  /* 0x40000040000f7882 */ /* 0x000fe20000000000 */
[----:B------:R-:W-:Y:S02]  /*5000*/  WARPGROUP.DEPBAR.LE gsb0, 0x0 ;  /* 0x00008000000079c5 */ /* 0x000fe40000010000 */
[----:B------:R-:W-:Y:S01]  /*5010*/  WARPGROUP.ARRIVE ;  /* 0x00000000000079c5 */ /* 0x000fe20000000000 */
[----:B------:R-:W-:-:S06]  /*5020*/  VIADD R140, R15, 0xffffffff ;  /* 0xffffffff0f8c7836 */ /* 0x000fcc0000000000 */
[----:B------:R-:W-:Y:S03]  /*5030*/  HGMMA.64x128x16.F32.BF16 R24, R136, gdesc[UR12].tnspB, R24, gsb0 ;  /* 0x41e0000c88187df0 */ /* 0x000fe60008001818 */
[----:B------:R-:W-:Y:S02]  /*5040*/  WARPGROUP.DEPBAR.LE gsb0, 0x0 ;  /* 0x00008000000079c5 */ /* 0x000fe40000010000 */
[----:B------:R1:W-:Y:S02]  /*5050*/  @!P1 SYNCS.ARRIVE.TRANS64.RED.A1T0 RZ, [R0+URZ], RZ ;  /* 0x000000ff00ff99a7 */ /* 0x0003e4000810043f */
[----:B-1----:R-:W-:-:S04]  /*5060*/  IMAD R0, R16, UR7, R15 ;  /* 0x0000000710007c24 */ /* 0x002fc8000f8e020f */
[----:B------:R-:W-:-:S04]  /*5070*/  VIADD R0, R0, -UR59 ;  /* 0x8000003b00007c36 */ /* 0x000fc80008000000 */
[C---:B------:R-:W-:Y:S02]  /*5080*/  VIADD R136, R0.reuse, UR19 ;  /* 0x0000001300887c36 */ /* 0x040fe40008000000 */
[----:B------:R-:W-:Y:S02]  /*5090*/  VIADD R138, R0, UR18 ;  /* 0x00000012008a7c36 */ /* 0x000fe40008000000 */
[--C-:B0-----:R-:W-:Y:S02]  /*50a0*/  IMAD.IADD R0, R136, 0x1, R21.reuse ;  /* 0x0000000188007824 */ /* 0x101fe400078e0215 */
[----:B------:R-:W-:Y:S01]  /*50b0*/  IMAD.IADD R2, R138, 0x1, R21 ;  /* 0x000000018a027824 */ /* 0x000fe200078e0215 */
[----:B------:R-:W-:Y:S06]  /*50c0*/  @!P2 BRA `(.L_x_941) ;  /* 0x000000000058a947 */ /* 0x000fec0003800000 */
[----:B------:R-:W-:Y:S01]  /*50d0*/  IMAD R15, R16, UR7, R21 ;  /* 0x00000007100f7c24 */ /* 0x000fe2000f8e0215 */
[----:B------:R-:W-:Y:S03]  /*50e0*/  BSSY B0, `(.L_x_942) ;  /* 0x0000011000007945 */ /* 0x000fe60003800000 */
[----:B------:R-:W-:-:S05]  /*50f0*/  VIADD R15, R15, -UR59 ;  /* 0x8000003b0f0f7c36 */ /* 0x000fca0008000000 */
[----:B------:R-:W-:-:S13]  /*5100*/  ISETP.GT.AND P2, PT, R15, -0x1, PT ;  /* 0xffffffff0f00780c */ /* 0x000fda0003f44270 */
[----:B------:R-:W-:Y:S05]  /*5110*/  @P2 BRA `(.L_x_943) ;  /* 0x0000000000202947 */ /* 0x000fea0003800000 */
[----:B------:R-:W-:Y:S01]  /*5120*/  IMAD.U32 R21, RZ, RZ, UR6 ;  /* 0x00000006ff157e24 */ /* 0x000fe2000f8e00ff */
[----:B------:R-:W-:-:S04]  /*5130*/  LOP3.LUT R15, RZ, R15, RZ, 0x33, !PT ;  /* 0x0000000fff0f7212 */ /* 0x000fc800078e33ff */
[----:B------:R-:W-:-:S13]  /*5140*/  ISETP.NE.AND P2, PT, R21, 0x1, PT ;  /* 0x000000011500780c */ /* 0x000fda0003f45270 */
[----:B------:R-:W0:Y:S02]  /*5150*/  @P2 LDC.64 R22, c[0x0][0x9e8] ;  /* 0x00027a00ff162b82 */ /* 0x000e240000000a00 */
[----:B0-----:R-:W-:-:S05]  /*5160*/  @P2 IMAD.HI.U32 R22, R15, R22, RZ ;  /* 0x000000160f162227 */ /* 0x001fca00078e00ff */
[----:B------:R-:W-:-:S04]  /*5170*/  @P2 SHF.R.U32.HI R15, RZ, R23, R22 ;  /* 0x00000017ff0f2219 */ /* 0x000fc80000011616 */
[----:B------:R-:W-:Y:S01]  /*5180*/  LOP3.LUT R15, RZ, R15, RZ, 0x33, !PT ;  /* 0x0000000fff0f7212 */ /* 0x000fe200078e33ff */
[----:B------:R-:W-:Y:S06]  /*5190*/  BRA `(.L_x_944) ;  /* 0x0000000000147947 */ /* 0x000fec0003800000 */
.L_x_943:
[----:B------:R-:W-:-:S05]  /*51a0*/  IMAD.U32 R21, RZ, RZ, UR6 ;  /* 0x00000006ff157e24 */ /* 0x000fca000f8e00ff */
[----:B------:R-:W-:-:S13]  /*51b0*/  ISETP.NE.AND P2, PT, R21, 0x1, PT ;  /* 0x000000011500780c */ /* 0x000fda0003f45270 */
[----:B------:R-:W0:Y:S02]  /*51c0*/  @P2 LDC.64 R22, c[0x0][0x9e8] ;  /* 0x00027a00ff162b82 */ /* 0x000e240000000a00 */
[----:B0-----:R-:W-:-:S05]  /*51d0*/  @P2 IMAD.HI.U32 R22, R15, R22, RZ ;  /* 0x000000160f162227 */ /* 0x001fca00078e00ff */
[----:B------:R-:W-:-:S07]  /*51e0*/  @P2 SHF.R.U32.HI R15, RZ, R23, R22 ;  /* 0x00000017ff0f2219 */ /* 0x000fce0000011616 */
.L_x_944:
[----:B------:R-:W-:Y:S05]  /*51f0*/  BSYNC B0 ;  /* 0x0000000000007941 */ /* 0x000fea0003800000 */
.L_x_942:
[----:B------:R-:W-:-:S05]  /*5200*/  IMAD R15, R15, R21, R140 ;  /* 0x000000150f0f7224 */ /* 0x000fca00078e028c */
[----:B------:R-:W-:Y:S02]  /*5210*/  VIADDMNMX R0, R15, R21, R0, PT ;  /* 0x000000150f007246 */ /* 0x000fe40003800100 */
[----:B------:R-:W-:-:S07]  /*5220*/  VIMNMX R2, R2, R15, !PT ;  /* 0x0000000f02027248 */ /* 0x000fce0007fe0100 */
.L_x_941:
[C---:B------:R-:W-:Y:S02]  /*5230*/  ISETP.GE.AND P2, PT, R149.reuse, 0x2, PT ;  /* 0x000000029500780c */ /* 0x040fe40003f46270 */
[C---:B------:R-:W-:Y:S02]  /*5240*/  ISETP.GE.AND P5, PT, R149.reuse, 0xa, PT ;  /* 0x0000000a9500780c */ /* 0x040fe40003fa6270 */
[----:B------:R-:W-:Y:S02]  /*5250*/  ISETP.GT.AND P3, PT, R2, 0x1, !P2 ;  /* 0x000000010200780c */ /* 0x000fe40005764270 */
[----:B------:R-:W-:Y:S02]  /*5260*/  P2R R139, PR, RZ, 0x20 ;  /* 0x00000020ff8b7803 */ /* 0x000fe40000000000 */
[----:B------:R-:W-:Y:S02]  /*5270*/  ISETP.LT.OR P4, PT, R0, 0x2, P3 ;  /* 0x000000020000780c */ /* 0x000fe40001f81670 */
[----:B------:R-:W-:-:S02]  /*5280*/  ISETP.GE.AND P3, PT, R149, 0x9, PT ;  /* 0x000000099500780c */ /* 0x000fc40003f66270 */
        /* <DEDUP_REMOVED lines=28> */
[----:B------:R-:W-:Y:S01]  /*5450*/  ISETP.GT.AND P4, PT, R2, 0x20, !P5 ;  /* 0x000000200200780c */ /* 0x000fe20006f84270 */
[----:B------:R-:W0:Y:S01]  /*5460*/  SHFL.IDX PT, R101, R14, 0x1, 0x1c1f ;  /* 0x003c1f000e657f89 */ /* 0x000e2200000e0000 */
        /* <DEDUP_REMOVED lines=61> */
[----:B------:R-:W-:-:S04]  /*5840*/  ISETP.LT.OR P4, PT, R0, 0x51, P4 ;  /* 0x000000510000780c */ /* 0x000fc80002781670 */
[----:B------:R-:W-:Y:S02]  /*5850*/  FSEL R93, R128, -INF , !P4 ;  /* 0xff800000805d7808 */ /* 0x000fe40006000000 */
[----:B------:R-:W-:-:S04]  /*5860*/  ISETP.GE.AND P4, PT, R149, 0x52, PT ;  /* 0x000000529500780c */ /* 0x000fc80003f86270 */
[----:B------:R-:W-:-:S04]  /*5870*/  ISETP.GT.AND P5, PT, R2, 0x51, !P4 ;  /* 0x000000510200780c */ /* 0x000fc800067a4270 */
[----:B------:R-:W-:-:S04]  /*5880*/  ISETP.LT.OR P5, PT, R0, 0x52, P5 ;  /* 0x000000520000780c */ /* 0x000fc80002fa1670 */
[----:B------:R-:W-:Y:S02]  /*5890*/  FSEL R129, R129, -INF , !P5 ;  /* 0xff80000081817808 */ /* 0x000fe40006800000 */
[----:B------:R-:W-:-:S04]  /*58a0*/  ISETP.GE.AND P5, PT, R149, 0x59, PT ;  /* 0x000000599500780c */ /* 0x000fc80003fa6270 */
[----:B------:R-:W-:-:S04]  /*58b0*/  ISETP.GT.AND P6, PT, R2, 0x58, !P5 ;  /* 0x000000580200780c */ /* 0x000fc80006fc4270 */
[----:B------:R-:W-:-:S04]  /*58c0*/  ISETP.LT.OR P6, PT, R0, 0x59, P6 ;  /* 0x000000590000780c */ /* 0x000fc800037c1670 */
[----:B------:R-:W-:Y:S02]  /*58d0*/  FSEL R89, R132, -INF , !P6 ;  /* 0xff80000084597808 */ /* 0x000fe40007000000 */
[----:B------:R-:W-:-:S04]  /*58e0*/  ISETP.GE.AND P6, PT, R149, 0x1, PT ;  /* 0x000000019500780c */ /* 0x000fc80003fc6270 */
[----:B------:R-:W-:Y:S02]  /*58f0*/  P2R R92, PR, RZ, 0x40 ;  /* 0x00000040ff5c7803 */ /* 0x000fe40000000000 */
[----:B------:R-:W-:-:S04]  /*5900*/  ISETP.GT.AND P6, PT, R2, RZ, !P6 ;  /* 0x000000ff0200720c */ /* 0x000fc800077c4270 */
[----:B------:R-:W-:-:S04]  /*5910*/  ISETP.LT.OR P6, PT, R0, 0x1, P6 ;  /* 0x000000010000780c */ /* 0x000fc800037c1670 */
[----:B------:R-:W-:Y:S02]  /*5920*/  FSEL R165, R88, -INF , !P6 ;  /* 0xff80000058a57808 */ /* 0x000fe40007000000 */
[----:B------:R-:W-:-:S04]  /*5930*/  ISETP.GE.AND P6, PT, R149, 0x5a, PT ;  /* 0x0000005a9500780c */ /* 0x000fc80003fc6270 */
[----:B------:R-:W-:Y:S02]  /*5940*/  P2R R128, PR, RZ, 0x40 ;  /* 0x00000040ff807803 */ /* 0x000fe40000000000 */
[----:B------:R-:W-:Y:S01]  /*5950*/  ISETP.GT.AND P6, PT, R2, 0x59, !P6 ;  /* 0x000000590200780c */ /* 0x000fe200077c4270 */
[----:B0-----:R-:W-:-:S03]  /*5960*/  IMAD.IADD R2, R138, 0x1, R101 ;  /* 0x000000018a027824 */ /* 0x001fc600078e0265 */
[----:B------:R-:W-:Y:S01]  /*5970*/  ISETP.LT.OR P6, PT, R0, 0x5a, P6 ;  /* 0x0000005a0000780c */ /* 0x000fe200037c1670 */
[----:B------:R-:W-:-:S03]  /*5980*/  IMAD.IADD R0, R136, 0x1, R101 ;  /* 0x0000000188007824 */ /* 0x000fc600078e0265 */
[----:B------:R-:W-:Y:S02]  /*5990*/  FSEL R133, R133, -INF , !P6 ;  /* 0xff80000085857808 */ /* 0x000fe40007000000 */
[----:B------:R-:W-:-:S13]  /*59a0*/  ISETP.NE.AND P6, PT, R161, RZ, PT ;  /* 0x000000ffa100720c */ /* 0x000fda0003fc5270 */
[----:B------:R-:W-:Y:S05]  /*59b0*/  @!P6 BRA `(.L_x_945) ;  /* 0x000000000058e947 */ /* 0x000fea0003800000 */
        /* <DEDUP_REMOVED lines=13> */
.L_x_947:
[----:B------:R-:W-:-:S05]  /*5a90*/  IMAD.U32 R22, RZ, RZ, UR6 ;  /* 0x00000006ff167e24 */ /* 0x000fca000f8e00ff */
[----:B------:R-:W-:-:S13]  /*5aa0*/  ISETP.NE.AND P6, PT, R22, 0x1, PT ;  /* 0x000000011600780c */ /* 0x000fda0003fc5270 */
[----:B------:R-:W0:Y:S02]  /*5ab0*/  @P6 LDC.64 R104, c[0x0][0x9e8] ;  /* 0x00027a00ff686b82 */ /* 0x000e240000000a00 */
[----:B0-----:R-:W-:-:S05]  /*5ac0*/  @P6 IMAD.HI.U32 R14, R101, R104, RZ ;  /* 0x00000068650e6227 */ /* 0x001fca00078e00ff */
[----:B------:R-:W-:-:S07]  /*5ad0*/  @P6 SHF.R.U32.HI R101, RZ, R105, R14 ;  /* 0x00000069ff656219 */ /* 0x000fce000001160e */
.L_x_948:
[----:B------:R-:W-:Y:S05]  /*5ae0*/  BSYNC B0 ;  /* 0x0000000000007941 */ /* 0x000fea0003800000 */
.L_x_946:
[----:B------:R-:W-:-:S05]  /*5af0*/  IMAD R101, R101, R22, R140 ;  /* 0x0000001665657224 */ /* 0x000fca00078e028c */
[----:B------:R-:W-:Y:S02]  /*5b00*/  VIADDMNMX R0, R101, R22, R0, PT ;  /* 0x0000001665007246 */ /* 0x000fe40003800100 */
[----:B------:R-:W-:-:S07]  /*5b10*/  VIMNMX R2, R2, R101, !PT ;  /* 0x0000006502027248 */ /* 0x000fce0007fe0100 */
.L_x_945:
[C---:B------:R-:W-:Y:S01]  /*5b20*/  ISETP.GT.AND P2, PT, R2.reuse, 0x1, !P2 ;  /* 0x000000010200780c */ /* 0x040fe20005744270 */
[----:B------:R-:W-:Y:S01]  /*5b30*/  UMOV UR5, UR4 ;  /* 0x0000000400057c82 */ /* 0x000fe20008000000 */
[----:B------:R-:W-:Y:S02]  /*5b40*/  ISETP.GT.AND P3, PT, R2, 0x8, !P3 ;  /* 0x000000080200780c */ /* 0x000fe40005f64270 */
        /* <DEDUP_REMOVED lines=38> */
[----:B------:R-:W-:Y:S02]  /*5db0*/  ISETP.GT.AND P2, PT, R2, 0x20, !P3 ;  /* 0x000000200200780c */ /* 0x000fe40005f44270 */
[----:B------:R-:W-:-:S02]  /*5dc0*/  FMNMX.FTZ R14, R23, R14, !PT ;  /* 0x0000000e170e7209 */ /* 0x000fc40007810000 */
[----:B------:R-:W-:Y:S02]  /*5dd0*/  ISETP.LT.OR P2, PT, R0, 0x21, P2 ;  /* 0x000000210000780c */ /* 0x000fe40001741670 */
[----:B------:R-:W-:Y:S02]  /*5de0*/  FMNMX.FTZ R14, R113, R14, !PT ;  /* 0x0000000e710e7209 */ /* 0x000fe40007810000 */
[----:B------:R-:W-:Y:S02]  /*5df0*/  FSEL R141, R106, -INF , !P2 ;  /* 0xff8000006a8d7808 */ /* 0x000fe40005000000 */
[----:B------:R-:W-:Y:S02]  /*5e00*/  ISETP.GT.AND P2, PT, R2, 0x21, !P6 ;  /* 0x000000210200780c */ /* 0x000fe40007744270 */
[----:B------:R-:W-:Y:S02]  /*5e10*/  ISETP.NE.AND P6, PT, R147, RZ, PT ;  /* 0x000000ff9300720c */ /* 0x000fe40003fc5270 */
        /* <DEDUP_REMOVED lines=19> */
[----:B------:R-:W-:Y:S02]  /*5f50*/  ISETP.GT.AND P2, PT, R2, 0x30, !P2 ;  /* 0x000000300200780c */ /* 0x000fe40005744270 */
[----:B------:R-:W-:Y:S02]  /*5f60*/  ISETP.NE.AND P3, PT, R124, RZ, PT ;  /* 0x000000ff7c00720c */ /* 0x000fe40003f65270 */
[----:B------:R-:W-:Y:S02]  /*5f70*/  ISETP.LT.OR P2, PT, R0, 0x31, P2 ;  /* 0x000000310000780c */ /* 0x000fe40001741670 */
[----:B------:R-:W-:Y:S02]  /*5f80*/  FMNMX.FTZ R14, R89, R14, !PT ;  /* 0x0000000e590e7209 */ /* 0x000fe40007810000 */
[----:B------:R-:W-:Y:S02]  /*5f90*/  FSEL R107, R114, -INF , !P2 ;  /* 0xff800000726b7808 */ /* 0x000fe40005000000 */
[----:B------:R-:W-:-:S02]  /*5fa0*/  ISETP.NE.AND P2, PT, R112, RZ, PT ;  /* 0x000000ff7000720c */ /* 0x000fc40003f45270 */
[----:B------:R-:W-:Y:S02]  /*5fb0*/  FMNMX.FTZ R22, R133, R14, !PT ;  /* 0x0000000e85167209 */ /* 0x000fe40007810000 */
[C---:B------:R-:W-:Y:S01]  /*5fc0*/  ISETP.GT.AND P2, PT, R2.reuse, 0x31, !P2 ;  /* 0x000000310200780c */ /* 0x040fe20005744270 */
[----:B------:R-:W0:Y:S01]  /*5fd0*/  LDC R14, c[0x0][0x988] ;  /* 0x00026200ff0e7b82 */ /* 0x000e220000000800 */
[----:B------:R-:W-:Y:S01]  /*5fe0*/  ISETP.GT.AND P4, PT, R2, 0x51, !P4 ;  /* 0x000000510200780c */ /* 0x000fe20006784270 */
[----:B------:R-:W1:Y:S01]  /*5ff0*/  SHFL.BFLY PT, R163, R22, 0x2, 0x1f ;  /* 0x0c401f0016a37f89 */ /* 0x000e6200000e0000 */
[C---:B------:R-:W-:Y:S02]  /*6000*/  ISETP.LT.OR P2, PT, R0.reuse, 0x32, P2 ;  /* 0x000000320000780c */ /* 0x040fe40001741670 */
[----:B------:R-:W-:Y:S02]  /*6010*/  ISETP.LT.OR P4, PT, R0, 0x52, P4 ;  /* 0x000000520000780c */ /* 0x000fe40002781670 */
[----:B------:R-:W-:-:S02]  /*6020*/  FSEL R115, R115, -INF , !P2 ;  /* 0xff80000073737808 */ /* 0x000fc40005000000 */
[----:B------:R-:W-:Y:S02]  /*6030*/  ISETP.NE.AND P2, PT, R150, RZ, PT ;  /* 0x000000ff9600720c */ /* 0x000fe40003f45270 */
[C---:B------:R-:W-:Y:S02]  /*6040*/  ISETP.GT.AND P5, PT, R2.reuse, 0x58, !P5 ;  /* 0x000000580200780c */ /* 0x040fe40006fa4270 */
[----:B------:R-:W-:Y:S02]  /*6050*/  ISETP.GT.AND P2, PT, R2, 0x38, !P2 ;  /* 0x000000380200780c */ /* 0x000fe40005744270 */
[----:B------:R-:W-:Y:S02]  /*6060*/  FSEL R131, R131, -INF , !P4 ;  /* 0xff80000083837808 */ /* 0x000fe40006000000 */
[C---:B------:R-:W-:Y:S02]  /*6070*/  ISETP.LT.OR P2, PT, R0.reuse, 0x39, P2 ;  /* 0x000000390000780c */ /* 0x040fe40001741670 */
[----:B------:R-:W-:-:S02]  /*6080*/  ISETP.LT.OR P5, PT, R0, 0x59, P5 ;  /* 0x000000590000780c */ /* 0x000fc40002fa1670 */
[----:B------:R-:W-:Y:S02]  /*6090*/  FSEL R111, R118, -INF , !P2 ;  /* 0xff800000766f7808 */ /* 0x000fe40005000000 */
[----:B------:R-:W-:Y:S02]  /*60a0*/  ISETP.NE.AND P2, PT, R116, RZ, PT ;  /* 0x000000ff7400720c */ /* 0x000fe40003f45270 */
[----:B-1----:R-:W-:Y:S02]  /*60b0*/  FMNMX.FTZ R88, R22, R163, !PT ;  /* 0x000000a316587209 */ /* 0x002fe40007810000 */
[----:B------:R-:W-:-:S03]  /*60c0*/  ISETP.GT.AND P2, PT, R2, 0x39, !P2 ;  /* 0x000000390200780c */ /* 0x000fc60005744270 */
[----:B------:R-:W1:Y:S01]  /*60d0*/  SHFL.BFLY PT, R163, R88, 0x1, 0x1f ;  /* 0x0c201f0058a37f89 */ /* 0x000e6200000e0000 */
[----:B------:R-:W-:-:S04]  /*60e0*/  ISETP.LT.OR P2, PT, R0, 0x3a, P2 ;  /* 0x0000003a0000780c */ /* 0x000fc80001741670 */
[----:B------:R-:W-:Y:S02]  /*60f0*/  FSEL R119, R119, -INF , !P2 ;  /* 0xff80000077777808 */ /* 0x000fe40005000000 */
[----:B------:R-:W-:-:S04]  /*6100*/  ISETP.NE.AND P2, PT, R152, RZ, PT ;  /* 0x000000ff9800720c */ /* 0x000fc80003f45270 */
[----:B------:R-:W-:-:S04]  /*6110*/  ISETP.GT.AND P2, PT, R2, 0x40, !P2 ;  /* 0x000000400200780c */ /* 0x000fc80005744270 */
[----:B------:R-:W-:-:S04]  /*6120*/  ISETP.LT.OR P2, PT, R0, 0x41, P2 ;  /* 0x000000410000780c */ /* 0x000fc80001741670 */
[----:B------:R-:W-:Y:S02]  /*6130*/  FSEL R153, R122, -INF , !P2 ;  /* 0xff8000007a997808 */ /* 0x000fe40005000000 */
[----:B------:R-:W-:Y:S02]  /*6140*/  ISETP.NE.AND P2, PT, R120, RZ, PT ;  /* 0x000000ff7800720c */ /* 0x000fe40003f45270 */
[----:B-1----:R-:W-:Y:S02]  /*6150*/  FMNMX.FTZ R163, R88, R163, !PT ;  /* 0x000000a358a37209 */ /* 0x002fe40007810000 */
[----:B------:R-:W-:-:S04]  /*6160*/  ISETP.GT.AND P2, PT, R2, 0x41, !P2 ;  /* 0x000000410200780c */ /* 0x000fc80005744270 */
[----:B------:R-:W-:-:S04]  /*6170*/  ISETP.LT.OR P2, PT, R0, 0x42, P2 ;  /* 0x000000420000780c */ /* 0x000fc80001741670 */
[----:B------:R-:W-:Y:S02]  /*6180*/  FSEL R123, R123, -INF , !P2 ;  /* 0xff8000007b7b7808 */ /* 0x000fe40005000000 */
[----:B------:R-:W-:-:S04]  /*6190*/  ISETP.NE.AND P2, PT, R154, RZ, PT ;  /* 0x000000ff9a00720c */ /* 0x000fc80003f45270 */
[----:B------:R-:W-:-:S04]  /*61a0*/  ISETP.GT.AND P2, PT, R2, 0x48, !P2 ;  /* 0x000000480200780c */ /* 0x000fc80005744270 */
[----:B------:R-:W-:-:S04]  /*61b0*/  ISETP.LT.OR P2, PT, R0, 0x49, P2 ;  /* 0x000000490000780c */ /* 0x000fc80001741670 */
[----:B------:R-:W-:Y:S02]  /*61c0*/  FSEL R157, R126, -INF , !P2 ;  /* 0xff8000007e9d7808 */ /* 0x000fe40005000000 */
[----:B------:R-:W-:-:S04]  /*61d0*/  ISETP.GT.AND P2, PT, R2, 0x49, !P3 ;  /* 0x000000490200780c */ /* 0x000fc80005f44270 */
[----:B------:R-:W-:-:S04]  /*61e0*/  ISETP.LT.OR P2, PT, R0, 0x4a, P2 ;  /* 0x0000004a0000780c */ /* 0x000fc80001741670 */
[----:B------:R-:W-:Y:S02]  /*61f0*/  FSEL R127, R127, -INF , !P2 ;  /* 0xff8000007f7f7808 */ /* 0x000fe40005000000 */
[----:B------:R-:W-:Y:S02]  /*6200*/  ISETP.GT.AND P2, PT, R2, 0x50, !P6 ;  /* 0x000000500200780c */ /* 0x000fe40007744270 */
[----:B------:R-:W-:Y:S01]  /*6210*/  ISETP.NE.AND P6, PT, R92, RZ, PT ;  /* 0x000000ff5c00720c */ /* 0x000fe20003fc5270 */
[----:B0-----:R-:W-:Y:S01]  /*6220*/  FMUL.FTZ R92, R163, R14 ;  /* 0x0000000ea35c7220 */ /* 0x001fe20000410000 */
[----:B------:R-:W-:-:S04]  /*6230*/  ISETP.LT.OR P2, PT, R0, 0x51, P2 ;  /* 0x000000510000780c */ /* 0x000fc80001741670 */
[----:B------:R-:W-:Y:S02]  /*6240*/  FSEL R159, R130, -INF , !P2 ;  /* 0xff800000829f7808 */ /* 0x000fe40005000000 */
[----:B------:R-:W-:Y:S02]  /*6250*/  ISETP.GT.AND P2, PT, R2, RZ, !P6 ;  /* 0x000000ff0200720c */ /* 0x000fe40007744270 */
[----:B------:R-:W-:Y:S02]  /*6260*/  ISETP.NE.AND P6, PT, R128, RZ, PT ;  /* 0x000000ff8000720c */ /* 0x000fe40003fc5270 */
[----:B------:R-:W-:Y:S02]  /*6270*/  ISETP.LT.OR P2, PT, R0, 0x1, P2 ;  /* 0x000000010000780c */ /* 0x000fe40001741670 */
[----:B------:R-:W-:Y:S02]  /*6280*/  ISETP.GT.AND P3, PT, R2, 0x59, !P6 ;  /* 0x000000590200780c */ /* 0x000fe40007764270 */
[----:B------:R-:W-:-:S02]  /*6290*/  FSEL R90, R90, -INF , !P2 ;  /* 0xff8000005a5a7808 */ /* 0x000fc40005000000 */
[----:B------:R-:W-:Y:S02]  /*62a0*/  FSETP.NEU.FTZ.AND P2, PT, R163, -INF , PT ;  /* 0xff800000a300780b */ /* 0x000fe40003f5d000 */
[----:B------:R-:W-:Y:S02]  /*62b0*/  FMNMX.FTZ R22, R90, R11, !PT ;  /* 0x0000000b5a167209 */ /* 0x000fe40007810000 */
[----:B------:R-:W-:Y:S02]  /*62c0*/  FSEL R92, R92, RZ, P2 ;  /* 0x000000ff5c5c7208 */ /* 0x000fe40001000000 */
[----:B------:R-:W-:Y:S02]  /*62d0*/  FMNMX.FTZ R22, R101, R22, !PT ;  /* 0x0000001665167209 */ /* 0x000fe40007810000 */
[----:B------:R-:W-:Y:S01]  /*62e0*/  ISETP.LT.OR P3, PT, R0, 0x5a, P3 ;  /* 0x0000005a0000780c */ /* 0x000fe20001f61670 */
[--C-:B------:R-:W-:Y:S01]  /*62f0*/  FFMA.FTZ R148, R151, R14, -R92.reuse ;  /* 0x0000000e97947223 */ /* 0x100fe2000001085c */
[----:B------:R-:W-:Y:S01]  /*6300*/  FMNMX.FTZ R22, R91, R22, !PT ;  /* 0x000000165b167209 */ /* 0x000fe20007810000 */
[-CC-:B------:R-:W-:Y:S01]  /*6310*/  FFMA.FTZ R150, R137, R14.reuse, -R92.reuse ;  /* 0x0000000e89967223 */ /* 0x180fe2000001085c */
[----:B------:R-:W-:Y:S01]  /*6320*/  FSEL R151, R134, -INF , !P5 ;  /* 0xff80000086977808 */ /* 0x000fe20006800000 */
[--C-:B------:R-:W-:Y:S01]  /*6330*/  FFMA.FTZ R142, R15, R14, -R92.reuse ;  /* 0x0000000e0f8e7223 */ /* 0x100fe2000001085c */
[----:B------:R-:W-:Y:S01]  /*6340*/  FMNMX.FTZ R22, R95, R22, !PT ;  /* 0x000000165f167209 */ /* 0x000fe20007810000 */
[-CC-:B------:R-:W-:Y:S01]  /*6350*/  FFMA.FTZ R138, R89, R14.reuse, -R92.reuse ;  /* 0x0000000e598a7223 */ /* 0x180fe2000001085c */
[----:B------:R-:W-:Y:S01]  /*6360*/  FSEL R135, R135, -INF , !P3 ;  /* 0xff80000087877808 */ /* 0x000fe20005800000 */
[--C-:B------:R-:W-:Y:S01]  /*6370*/  FFMA.FTZ R144, R23, R14, -R92.reuse ;  /* 0x0000000e17907223 */ /* 0x100fe2000001085c */
[----:B------:R-:W-:Y:S01]  /*6380*/  FMNMX.FTZ R22, R105, R22, !PT ;  /* 0x0000001669167209 */ /* 0x000fe20007810000 */
[-CC-:B------:R-:W-:Y:S01]  /*6390*/  FFMA.FTZ R23, R113, R14.reuse, -R92.reuse ;  /* 0x0000000e71177223 */ /* 0x180fe2000001085c */
[----:B------:R-:W-:Y:S01]  /*63a0*/  FSEL R2, R163, RZ, P2 ;  /* 0x000000ffa3027208 */ /* 0x000fe20001000000 */
[--C-:B------:R-:W-:Y:S01]  /*63b0*/  FFMA.FTZ R146, R97, R14, -R92.reuse ;  /* 0x0000000e61927223 */ /* 0x100fe2000001085c */
[----:B------:R-:W-:Y:S01]  /*63c0*/  FMNMX.FTZ R22, R99, R22, !PT ;  /* 0x0000001663167209 */ /* 0x000fe20007810000 */
[-CC-:B------:R-:W-:Y:S01]  /*63d0*/  FFMA.FTZ R140, R21, R14.reuse, -R92.reuse ;  /* 0x0000000e158c7223 */ /* 0x180fe2000001085c */
[--C-:B------:R-:W-:Y:S01]  /*63e0*/  FFMA.FTZ R136, R93, R14, -R92.reuse ;  /* 0x0000000e5d887223 */ /* 0x100fe2000001085c */
[----:B------:R-:W-:Y:S01]  /*63f0*/  FADD.FTZ R89, -R2, R3 ;  /* 0x0000000302597221 */ /* 0x000fe20000010100 */
        /* <DEDUP_REMOVED lines=39> */
[----:B------:R-:W-:Y:S04]  /*6670*/  MUFU.EX2 R154, R154 ;  /* 0x0000009a009a7308 */ /* 0x000fe80000000800 */
[----:B------:R-:W0:Y:S04]  /*6680*/  SHFL.BFLY PT, R137, R22, 0x2, 0x1f ;  /* 0x0c401f0016897f89 */ /* 0x000e2800000e0000 */
        /* <DEDUP_REMOVED lines=9> */
[----:B0-----:R-:W-:Y:S01]  /*6720*/  FMNMX.FTZ R15, R137, R0, !PT ;  /* 0x00000000890f7209 */ /* 0x001fe20007810000 */
[----:B------:R-:W-:-:S03]  /*6730*/  FMUL.FTZ R0, R89, R14 ;  /* 0x0000000e59007220 */ /* 0x000fc60000410000 */
[C---:B------:R-:W-:Y:S01]  /*6740*/  FSETP.NEU.FTZ.AND P2, PT, R15.reuse, -INF , PT ;  /* 0xff8000000f00780b */ /* 0x040fe20003f5d000 */
[CC--:B------:R-:W-:Y:S02]  /*6750*/  FMUL.FTZ R2, R15.reuse, R14.reuse ;  /* 0x0000000e0f027220 */ /* 0x0c0fe40000410000 */
[----:B------:R-:W0:Y:S03]  /*6760*/  MUFU.EX2 R0, R0 ;  /* 0x0000000000007308 */ /* 0x000e260000000800 */
[----:B------:R-:W-:Y:S02]  /*6770*/  FSEL R92, R2, RZ, P2 ;  /* 0x000000ff025c7208 */ /* 0x000fe40001000000 */
[----:B------:R-:W-:Y:S02]  /*6780*/  FSEL R2, R15, RZ, P2 ;  /* 0x000000ff0f027208 */ /* 0x000fe40001000000 */
[----:B------:R-:W-:Y:S01]  /*6790*/  ISETP.GT.AND P2, PT, R20, R13, PT ;  /* 0x0000000d1400720c */ /* 0x000fe20003f44270 */
[-CC-:B------:R-:W-:Y:S01]  /*67a0*/  FFMA.FTZ R89, R90, R14.reuse, -R92.reuse ;  /* 0x0000000e5a597223 */ /* 0x180fe2000001085c */
[-CC-:B------:R-:W-:Y:S01]  /*67b0*/  FFMA.FTZ R88, R101, R14.reuse, -R92.reuse ;  /* 0x0000000e65587223 */ /* 0x180fe2000001085c */
[----:B------:R-:W-:Y:S01]  /*67c0*/  FADD.FTZ R11, -R2, R11 ;  /* 0x0000000b020b7221 */ /* 0x000fe20000010100 */
[-CC-:B------:R-:W-:Y:S01]  /*67d0*/  FFMA.FTZ R22, R91, R14.reuse, -R92.reuse ;  /* 0x0000000e5b167223 */ /* 0x180fe2000001085c */
[-CC-:B------:R-:W-:Y:S01]  /*67e0*/  FFMA.FTZ R95, R95, R14.reuse, -R92.reuse ;  /* 0x0000000e5f5f7223 */ /* 0x180fe2000001085c */
[-CC-:B------:R-:W-:Y:S01]  /*67f0*/  FFMA.FTZ R105, R105, R14.reuse, -R92.reuse ;  /* 0x0000000e69697223 */ /* 0x180fe2000001085c */
[-C--:B------:R-:W-:Y:S01]  /*6800*/  FMUL.FTZ R11, R11, R14.reuse ;  /* 0x0000000e0b0b7220 */ /* 0x080fe20000410000 */
[----:B------:R-:W-:Y:S01]  /*6810*/  MUFU.EX2 R89, R89 ;  /* 0x0000005900597308 */ /* 0x000fe20000000800 */
[--C-:B------:R-:W-:Y:S01]  /*6820*/  FFMA.FTZ R99, R99, R14, -R92.reuse ;  /* 0x0000000e63637223 */ /* 0x100fe2000001085c */
[----:B0-----:R-:W-:Y:S01]  /*6830*/  FFMA.FTZ R91, R0, R8, R165 ;  /* 0x00000008005b7223 */ /* 0x001fe200000100a5 */
[-CC-:B------:R-:W-:Y:S01]  /*6840*/  FFMA.FTZ R139, R139, R14.reuse, -R92.reuse ;  /* 0x0000000e8b8b7223 */ /* 0x180fe2000001085c */
[-CC-:B------:R-:W-:Y:S01]  /*6850*/  FFMA.FTZ R103, R103, R14.reuse, -R92.reuse ;  /* 0x0000000e67677223 */ /* 0x180fe2000001085c */
[-CC-:B------:R-:W-:Y:S01]  /*6860*/  FFMA.FTZ R141, R141, R14.reuse, -R92.reuse ;  /* 0x0000000e8d8d7223 */ /* 0x180fe2000001085c */
[----:B------:R-:W-:Y:S01]  /*6870*/  FADD.FTZ R91, R156, R91 ;  /* 0x0000005b9c5b7221 */ /* 0x000fe20000010000 */
[-CC-:B------:R-:W-:Y:S01]  /*6880*/  FFMA.FTZ R143, R143, R14.reuse, -R92.reuse ;  /* 0x0000000e8f8f7223 */ /* 0x180fe2000001085c */
[----:B------:R0:W1:Y:S01]  /*6890*/  MUFU.EX2 R2, R11 ;  /* 0x0000000b00027308 */ /* 0x0000620000000800 */
[-CC-:B------:R-:W-:Y:S01]  /*68a0*/  FFMA.FTZ R147, R147, R14.reuse, -R92.reuse ;  /* 0x0000000e93937223 */ /* 0x180fe2000001085c */
[----:B------:R-:W-:Y:S01]  /*68b0*/  FADD.FTZ R8, R158, R91 ;  /* 0x0000005b9e087221 */ /* 0x000fe20000010000 */
[-CC-:B------:R-:W-:Y:S01]  /*68c0*/  FFMA.FTZ R149, R149, R14.reuse, -R92.reuse ;  /* 0x0000000e95957223 */ /* 0x180fe2000001085c */
[-CC-:B------:R-:W-:Y:S01]  /*68d0*/  FFMA.FTZ R107, R107, R14.reuse, -R92.reuse ;  /* 0x0000000e6b6b7223 */ /* 0x180fe2000001085c */
[-C--:B------:R-:W-:Y:S01]  /*68e0*/  FFMA.FTZ R115, R115, R14.reuse, -R92 ;  /* 0x0000000e73737223 */ /* 0x080fe2000001085c */
[----:B------:R-:W-:Y:S01]  /*68f0*/  FADD.FTZ R91, R167, R8 ;  /* 0x00000008a75b7221 */ /* 0x000fe20000010000 */
[-CC-:B------:R-:W-:Y:S01]  /*6900*/  FFMA.FTZ R111, R111, R14.reuse, -R92.reuse ;  /* 0x0000000e6f6f7223 */ /* 0x180fe2000001085c */
[----:B------:R-:W2:Y:S01]  /*6910*/  MUFU.EX2 R88, R88 ;  /* 0x0000005800587308 */ /* 0x000ea20000000800 */
[----:B------:R-:W-:Y:S01]  /*6920*/  FFMA.FTZ R119, R119, R14, -R92 ;  /* 0x0000000e77777223 */ /* 0x000fe2000001085c */
[----:B------:R-:W-:Y:S01]  /*6930*/  FADD.FTZ R8, R152, R91 ;  /* 0x0000005b98087221 */ /* 0x000fe20000010000 */
[----:B------:R-:W-:-:S02]  /*6940*/  IMAD.U32 R90, RZ, RZ, UR11 ;  /* 0x0000000bff5a7e24 */ /* 0x000fc4000f8e00ff */
[-CC-:B------:R-:W-:Y:S01]  /*6950*/  FFMA.FTZ R153, R153, R14.reuse, -R92.reuse ;  /* 0x0000000e99997223 */ /* 0x180fe2000001085c */
[-C--:B------:R-:W-:Y:S01]  /*6960*/  FFMA.FTZ R123, R123, R14.reuse, -R92 ;  /* 0x0000000e7b7b7223 */ /* 0x080fe2000001085c */
[----:B0-----:R-:W-:Y:S01]  /*6970*/  FADD.FTZ R11, R169, R8 ;  /* 0x00000008a90b7221 */ /* 0x001fe20000010000 */
[----:B------:R-:W-:Y:S01]  /*6980*/  @!P1 VIADD R90, R90, 0x2a860 ;  /* 0x0002a8605a5a9836 */ /* 0x000fe20000000000 */
[----:B------:R-:W0:Y:S01]  /*6990*/  MUFU.EX2 R22, R22 ;  /* 0x0000001600167308 */ /* 0x000e220000000800 */
[----:B-1----:R-:W-:Y:S01]  /*69a0*/  FFMA.FTZ R5, R2, R5, R89 ;  /* 0x0000000502057223 */ /* 0x002fe20000010059 */
[----:B------:R-:W-:Y:S01]  /*69b0*/  FADD.FTZ R8, R154, R11 ;  /* 0x0000000b9a087221 */ /* 0x000fe20000010000 */
[-C--:B------:R-:W-:Y:S01]  /*69c0*/  FFMA.FTZ R157, R157, R14.reuse, -R92 ;  /* 0x0000000e9d9d7223 */ /* 0x080fe2000001085c */
[----:B------:R-:W-:Y:S01]  /*69d0*/  @!P1 PRMT R90, RZ, 0x654, R90 ;  /* 0x00000654ff5a9816 */ /* 0x000fe2000000005a */
[-C--:B------:R-:W-:Y:S01]  /*69e0*/  FFMA.FTZ R127, R127, R14.reuse, -R92 ;  /* 0x0000000e7f7f7223 */ /* 0x080fe2000001085c */
[----:B------:R-:W-:Y:S01]  /*69f0*/  FADD.FTZ R11, R155, R8 ;  /* 0x000000089b0b7221 */ /* 0x000fe20000010000 */
[-CC-:B------:R-:W-:Y:S01]  /*6a00*/  FFMA.FTZ R159, R159, R14.reuse, -R92.reuse ;  /* 0x0000000e9f9f7223 */ /* 0x180fe2000001085c */
[----:B------:R-:W1:Y:S01]  /*6a10*/  MUFU.EX2 R95, R95 ;  /* 0x0000005f005f7308 */ /* 0x000e620000000800 */
[----:B--2---:R-:W-:Y:S01]  /*6a20*/  FADD.FTZ R5, R88, R5 ;  /* 0x0000000558057221 */ /* 0x004fe20000010000 */
[----:B------:R-:W-:Y:S01]  /*6a30*/  FADD.FTZ R8, R148, R11 ;  /* 0x0000000b94087221 */ /* 0x000fe20000010000 */
[----:B------:R2:W-:Y:S01]  /*6a40*/  @!P1 SYNCS.ARRIVE.TRANS64.RED.A1T0 RZ, [R90+URZ], RZ ;  /* 0x000000ff5aff99a7 */ /* 0x0005e2000810043f */
[-CC-:B------:R-:W-:Y:S01]  /*6a50*/  FFMA.FTZ R131, R131, R14.reuse, -R92.reuse ;  /* 0x0000000e83837223 */ /* 0x180fe2000001085c */
[-C--:B------:R-:W-:Y:S01]  /*6a60*/  FFMA.FTZ R151, R151, R14.reuse, -R92 ;  /* 0x0000000e97977223 */ /* 0x080fe2000001085c */
[----:B------:R-:W-:Y:S01]  /*6a70*/  FADD.FTZ R11, R145, R8 ;  /* 0x00000008910b7221 */ /* 0x000fe20000010000 */
[----:B------:R-:W-:Y:S01]  /*6a80*/  FFMA.FTZ R92, R135, R14, -R92 ;  /* 0x0000000e875c7223 */ /* 0x000fe2000001085c */
[----:B------:R-:W3:Y:S01]  /*6a90*/  MUFU.EX2 R94, R105 ;  /* 0x00000069005e7308 */ /* 0x000ee20000000800 */
[----:B0-----:R-:W-:Y:S01]  /*6aa0*/  FADD.FTZ R5, R22, R5 ;  /* 0x0000000516057221 */ /* 0x001fe20000010000 */
[----:B------:R-:W-:Y:S01]  /*6ab0*/  FADD.FTZ R8, R150, R11 ;  /* 0x0000000b96087221 */ /* 0x000fe20000010000 */
[----:B------:R-:W-:Y:S01]  /*6ac0*/  F2FP.BF16.F32.PACK_AB R154, R155, R154 ;  /* 0x0000009a9b9a723e */ /* 0x000fe200000010ff */
[----:B------:R-:W-:Y:S01]  /*6ad0*/  VIADD R20, R20, 0xffffffff ;  /* 0xffffffff14147836 */ /* 0x000fe20000000000 */
[----:B------:R-:W-:Y:S01]  /*6ae0*/  F2FP.BF16.F32.PACK_AB R148, R145, R148 ;  /* 0x000000949194723e */ /* 0x000fe200000010ff */
[----:B------:R-:W-:Y:S01]  /*6af0*/  FADD.FTZ R11, R109, R8 ;  /* 0x000000086d0b7221 */ /* 0x000fe20000010000 */
[----:B------:R-:W-:Y:S01]  /*6b00*/  F2FP.BF16.F32.PACK_AB R156, R156, R165 ;  /* 0x000000a59c9c723e */ /* 0x000fe200000010ff */
[----:B------:R-:W0:Y:S01]  /*6b10*/  MUFU.EX2 R99, R99 ;  /* 0x0000006300637308 */ /* 0x000e220000000800 */
[----:B-1----:R-:W-:Y:S01]  /*6b20*/  FADD.FTZ R5, R95, R5 ;  /* 0x000000055f057221 */ /* 0x002fe20000010000 */
[----:B------:R-:W-:Y:S01]  /*6b30*/  FADD.FTZ R8, R144, R11 ;  /* 0x0000000b90087221 */ /* 0x000fe20000010000 */
[----:B------:R-:W-:-:S02]  /*6b40*/  F2FP.BF16.F32.PACK_AB R158, R167, R158 ;  /* 0x0000009ea79e723e */ /* 0x000fc400000010ff */
[----:B------:R-:W-:Y:S01]  /*6b50*/  F2FP.BF16.F32.PACK_AB R152, R169, R152 ;  /* 0x00000098a998723e */ /* 0x000fe200000010ff */
[----:B------:R-:W-:Y:S01]  /*6b60*/  FADD.FTZ R11, R23, R8 ;  /* 0x00000008170b7221 */ /* 0x000fe20000010000 */
[----:B------:R-:W-:Y:S01]  /*6b70*/  F2FP.BF16.F32.PACK_AB R150, R109, R150 ;  /* 0x000000966d96723e */ /* 0x000fe200000010ff */
[----:B------:R-:W1:Y:S01]  /*6b80*/  MUFU.EX2 R96, R139 ;  /* 0x0000008b00607308 */ /* 0x000e620000000800 */
[----:B---3--:R-:W-:Y:S01]  /*6b90*/  FADD.FTZ R5, R94, R5 ;  /* 0x000000055e057221 */ /* 0x008fe20000010000 */
[----:B------:R-:W-:-:S06]  /*6ba0*/  F2FP.BF16.F32.PACK_AB R144, R23, R144 ;  /* 0x000000901790723e */ /* 0x000fcc00000010ff */
[----:B------:R-:W3:Y:S01]  /*6bb0*/  MUFU.EX2 R103, R103 ;  /* 0x0000006700677308 */ /* 0x000ee20000000800 */
[----:B0-----:R-:W-:-:S07]  /*6bc0*/  FADD.FTZ R5, R99, R5 ;  /* 0x0000000563057221 */ /* 0x001fce0000010000 */
[----:B------:R-:W0:Y:S01]  /*6bd0*/  MUFU.EX2 R98, R141 ;  /* 0x0000008d00627308 */ /* 0x000e220000000800 */
[----:B-1----:R-:W-:-:S07]  /*6be0*/  FADD.FTZ R5, R96, R5 ;  /* 0x0000000560057221 */ /* 0x002fce0000010000 */
[----:B------:R-:W1:Y:S01]  /*6bf0*/  MUFU.EX2 R143, R143 ;  /* 0x0000008f008f7308 */ /* 0x000e620000000800 */
[C---:B---3--:R-:W-:Y:S01]  /*6c00*/  FADD.FTZ R5, R103.reuse, R5 ;  /* 0x0000000567057221 */ /* 0x048fe20000010000 */
[----:B------:R-:W-:-:S06]  /*6c10*/  F2FP.BF16.F32.PACK_AB R155, R103, R96 ;  /* 0x00000060679b723e */ /* 0x000fcc00000010ff */
[----:B------:R-:W3:Y:S01]  /*6c20*/  MUFU.EX2 R100, R147 ;  /* 0x0000009300647308 */ /* 0x000ee20000000800 */
[----:B0-----:R-:W-:-:S07]  /*6c30*/  FADD.FTZ R5, R98, R5 ;  /* 0x0000000562057221 */ /* 0x001fce0000010000 */
[----:B------:R0:W4:Y:S01]  /*6c40*/  MUFU.EX2 R101, R149 ;  /* 0x0000009500657308 */ /* 0x0001220000000800 */
[----:B-1----:R-:W-:-:S07]  /*6c50*/  FADD.FTZ R5, R143, R5 ;  /* 0x000000058f057221 */ /* 0x002fce0000010000 */
[----:B------:R-:W1:Y:S01]  /*6c60*/  MUFU.EX2 R102, R107 ;  /* 0x0000006b00667308 */ /* 0x000e620000000800 */
[----:B---3--:R-:W-:Y:S01]  /*6c70*/  FADD.FTZ R5, R100, R5 ;  /* 0x0000000564057221 */ /* 0x008fe20000010000 */
[----:B0-----:R-:W-:-:S06]  /*6c80*/  F2FP.BF16.F32.PACK_AB R149, R143, R98 ;  /* 0x000000628f95723e */ /* 0x001fcc00000010ff */
[----:B------:R-:W0:Y:S01]  /*6c90*/  MUFU.EX2 R115, R115 ;  /* 0x0000007300737308 */ /* 0x000e220000000800 */
[----:B----4-:R-:W-:-:S07]  /*6ca0*/  FADD.FTZ R5, R101, R5 ;  /* 0x0000000565057221 */ /* 0x010fce0000010000 */
[----:B------:R-:W3:Y:S01]  /*6cb0*/  MUFU.EX2 R146, R146 ;  /* 0x0000009200927308 */ /* 0x000ee20000000800 */
[----:B-1----:R-:W-:-:S07]  /*6cc0*/  FADD.FTZ R5, R102, R5 ;  /* 0x0000000566057221 */ /* 0x002fce0000010000 */
[----:B------:R-:W1:Y:S01]  /*6cd0*/  MUFU.EX2 R104, R111 ;  /* 0x0000006f00687308 */ /* 0x000e620000000800 */
[C---:B0-----:R-:W-:Y:S01]  /*6ce0*/  FADD.FTZ R5, R115.reuse, R5 ;  /* 0x0000000573057221 */ /* 0x041fe20000010000 */
[----:B------:R-:W-:-:S06]  /*6cf0*/  F2FP.BF16.F32.PACK_AB R145, R115, R102 ;  /* 0x000000667391723e */ /* 0x000fcc00000010ff */
[----:B------:R-:W0:Y:S01]  /*6d00*/  MUFU.EX2 R97, R97 ;  /* 0x0000006100617308 */ /* 0x000e220000000800 */
[----:B---3--:R-:W-:-:S07]  /*6d10*/  FADD.FTZ R8, R146, R11 ;  /* 0x0000000b92087221 */ /* 0x008fce0000010000 */
[----:B------:R-:W3:Y:S01]  /*6d20*/  MUFU.EX2 R119, R119 ;  /* 0x0000007700777308 */ /* 0x000ee20000000800 */
[----:B-1----:R-:W-:-:S07]  /*6d30*/  FADD.FTZ R5, R104, R5 ;  /* 0x0000000568057221 */ /* 0x002fce0000010000 */
[----:B------:R-:W1:Y:S01]  /*6d40*/  MUFU.EX2 R140, R140 ;  /* 0x0000008c008c7308 */ /* 0x000e620000000800 */
[C---:B0-----:R-:W-:Y:S01]  /*6d50*/  FADD.FTZ R11, R97.reuse, R8 ;  /* 0x00000008610b7221 */ /* 0x041fe20000010000 */
[----:B------:R-:W-:-:S06]  /*6d60*/  F2FP.BF16.F32.PACK_AB R146, R97, R146 ;  /* 0x000000926192723e */ /* 0x000fcc00000010ff */
[----:B------:R0:W4:Y:S01]  /*6d70*/  MUFU.EX2 R106, R153 ;  /* 0x00000099006a7308 */ /* 0x0001220000000800 */
[C---:B---3--:R-:W-:Y:S01]  /*6d80*/  FADD.FTZ R5, R119.reuse, R5 ;  /* 0x0000000577057221 */ /* 0x048fe20000010000 */
[----:B------:R-:W-:-:S06]  /*6d90*/  F2FP.BF16.F32.PACK_AB R147, R119, R104 ;  /* 0x000000687793723e */ /* 0x000fcc00000010ff */
[----:B------:R-:W3:Y:S01]  /*6da0*/  MUFU.EX2 R21, R21 ;  /* 0x0000001500157308 */ /* 0x000ee20000000800 */
[----:B-1----:R-:W-:Y:S01]  /*6db0*/  FADD.FTZ R8, R140, R11 ;  /* 0x0000000b8c087221 */ /* 0x002fe20000010000 */
[----:B0-----:R-:W-:-:S06]  /*6dc0*/  F2FP.BF16.F32.PACK_AB R153, R99, R94 ;  /* 0x0000005e6399723e */ /* 0x001fcc00000010ff */
[----:B------:R-:W0:Y:S01]  /*6dd0*/  MUFU.EX2 R123, R123 ;  /* 0x0000007b007b7308 */ /* 0x000e220000000800 */
[----:B----4-:R-:W-:-:S07]  /*6de0*/  FADD.FTZ R5, R106, R5 ;  /* 0x000000056a057221 */ /* 0x010fce0000010000 */
[----:B------:R-:W1:Y:S01]  /*6df0*/  MUFU.EX2 R142, R142 ;  /* 0x0000008e008e7308 */ /* 0x000e620000000800 */
[C---:B---3--:R-:W-:Y:S01]  /*6e00*/  FADD.FTZ R11, R21.reuse, R8 ;  /* 0x00000008150b7221 */ /* 0x048fe20000010000 */
[----:B------:R-:W-:Y:S01]  /*6e10*/  F2FP.BF16.F32.PACK_AB R140, R21, R140 ;  /* 0x0000008c158c723e */ /* 0x000fe200000010ff */
[----:B------:R-:W-:-:S05]  /*6e20*/  IMAD.MOV.U32 R21, RZ, RZ, R4 ;  /* 0x000000ffff157224 */ /* 0x000fca00078e0004 */
[----:B--2---:R2:W3:Y:S01]  /*6e30*/  MUFU.EX2 R90, R157 ;  /* 0x0000009d005a7308 */ /* 0x0044e20000000800 */
[C---:B0-----:R-:W-:Y:S01]  /*6e40*/  FADD.FTZ R5, R123.reuse, R5 ;  /* 0x000000057b057221 */ /* 0x041fe20000010000 */
[----:B------:R-:W-:-:S06]  /*6e50*/  F2FP.BF16.F32.PACK_AB R141, R123, R106 ;  /* 0x0000006a7b8d723e */ /* 0x000fcc00000010ff */
[----:B------:R-:W0:Y:S01]  /*6e60*/  MUFU.EX2 R113, R113 ;  /* 0x0000007100717308 */ /* 0x000e220000000800 */
[----:B-1----:R-:W-:Y:S01]  /*6e70*/  FADD.FTZ R8, R142, R11 ;  /* 0x0000000b8e087221 */ /* 0x002fe20000010000 */
[----:B--2---:R-:W-:-:S06]  /*6e80*/  F2FP.BF16.F32.PACK_AB R157, R88, R89 ;  /* 0x00000059589d723e */ /* 0x004fcc00000010ff */
[----:B------:R-:W1:Y:S01]  /*6e90*/  MUFU.EX2 R127, R127 ;  /* 0x0000007f007f7308 */ /* 0x000e620000000800 */
[----:B---3--:R-:W-:-:S07]  /*6ea0*/  FADD.FTZ R5, R90, R5 ;  /* 0x000000055a057221 */ /* 0x008fce0000010000 */
[----:B------:R-:W2:Y:S01]  /*6eb0*/  MUFU.EX2 R136, R136 ;  /* 0x0000008800887308 */ /* 0x000ea20000000800 */
[C---:B0-----:R-:W-:Y:S01]  /*6ec0*/  FADD.FTZ R11, R113.reuse, R8 ;  /* 0x00000008710b7221 */ /* 0x041fe20000010000 */
[----:B------:R-:W-:-:S06]  /*6ed0*/  F2FP.BF16.F32.PACK_AB R142, R113, R142 ;  /* 0x0000008e718e723e */ /* 0x000fcc00000010ff */
[----:B------:R0:W3:Y:S01]  /*6ee0*/  MUFU.EX2 R108, R159 ;  /* 0x0000009f006c7308 */ /* 0x0000e20000000800 */
[C---:B-1----:R-:W-:Y:S01]  /*6ef0*/  FADD.FTZ R5, R127.reuse, R5 ;  /* 0x000000057f057221 */ /* 0x042fe20000010000 */
[----:B------:R-:W-:-:S06]  /*6f00*/  F2FP.BF16.F32.PACK_AB R143, R127, R90 ;  /* 0x0000005a7f8f723e */ /* 0x000fcc00000010ff */
[----:B------:R-:W1:Y:S01]  /*6f10*/  MUFU.EX2 R93, R93 ;  /* 0x0000005d005d7308 */ /* 0x000e620000000800 */
[----:B--2---:R-:W-:Y:S01]  /*6f20*/  FADD.FTZ R8, R136, R11 ;  /* 0x0000000b88087221 */ /* 0x004fe20000010000 */
[----:B0-----:R-:W-:-:S06]  /*6f30*/  F2FP.BF16.F32.PACK_AB R159, R95, R22 ;  /* 0x000000165f9f723e */ /* 0x001fcc00000010ff */
[----:B------:R-:W0:Y:S01]  /*6f40*/  MUFU.EX2 R131, R131 ;  /* 0x0000008300837308 */ /* 0x000e220000000800 */
[----:B---3--:R-:W-:-:S07]  /*6f50*/  FADD.FTZ R5, R108, R5 ;  /* 0x000000056c057221 */ /* 0x008fce0000010000 */
[----:B------:R-:W2:Y:S01]  /*6f60*/  MUFU.EX2 R138, R138 ;  /* 0x0000008a008a7308 */ /* 0x000ea20000000800 */
[C---:B-1----:R-:W-:Y:S01]  /*6f70*/  FADD.FTZ R11, R93.reuse, R8 ;  /* 0x000000085d0b7221 */ /* 0x042fe20000010000 */
[----:B------:R-:W-:-:S06]  /*6f80*/  F2FP.BF16.F32.PACK_AB R136, R93, R136 ;  /* 0x000000885d88723e */ /* 0x000fcc00000010ff */
[----:B------:R1:W3:Y:S01]  /*6f90*/  MUFU.EX2 R110, R151 ;  /* 0x00000097006e7308 */ /* 0x0002e20000000800 */
[C---:B0-----:R-:W-:Y:S01]  /*6fa0*/  FADD.FTZ R5, R131.reuse, R5 ;  /* 0x0000000583057221 */ /* 0x041fe20000010000 */
[----:B------:R-:W-:-:S06]  /*6fb0*/  F2FP.BF16.F32.PACK_AB R137, R131, R108 ;  /* 0x0000006c8389723e */ /* 0x000fcc00000010ff */
[----:B------:R-:W0:Y:S01]  /*6fc0*/  MUFU.EX2 R3, R3 ;  /* 0x0000000300037308 */ /* 0x000e220000000800 */
[----:B--2---:R-:W-:Y:S01]  /*6fd0*/  FADD.FTZ R8, R138, R11 ;  /* 0x0000000b8a087221 */ /* 0x004fe20000010000 */
[----:B-1----:R-:W-:Y:S01]  /*6fe0*/  F2FP.BF16.F32.PACK_AB R151, R101, R100 ;  /* 0x000000646597723e */ /* 0x002fe200000010ff */
[----:B------:R-:W-:-:S05]  /*6ff0*/  IMAD.MOV.U32 R11, RZ, RZ, R15 ;  /* 0x000000ffff0b7224 */ /* 0x000fca00078e000f */
[----:B------:R-:W1:Y:S01]  /*7000*/  MUFU.EX2 R92, R92 ;  /* 0x0000005c005c7308 */ /* 0x000e620000000800 */
[----:B---3--:R-:W-:Y:S01]  /*7010*/  FADD.FTZ R5, R110, R5 ;  /* 0x000000056e057221 */ /* 0x008fe20000010000 */
[C---:B0-----:R-:W-:Y:S01]  /*7020*/  FADD.FTZ R8, R3.reuse, R8 ;  /* 0x0000000803087221 */ /* 0x041fe20000010000 */
[----:B------:R-:W-:Y:S01]  /*7030*/  F2FP.BF16.F32.PACK_AB R138, R3, R138 ;  /* 0x0000008a038a723e */ /* 0x000fe200000010ff */
[----:B------:R-:W-:Y:S02]  /*7040*/  IMAD.MOV.U32 R3, RZ, RZ, R163 ;  /* 0x000000ffff037224 */ /* 0x000fe400078e00a3 */
[C---:B-1----:R-:W-:Y:S01]  /*7050*/  FADD.FTZ R5, R92.reuse, R5 ;  /* 0x000000055c057221 */ /* 0x042fe20000010000 */
[----:B------:R-:W-:Y:S01]  /*7060*/  F2FP.BF16.F32.PACK_AB R139, R92, R110 ;  /* 0x0000006e5c8b723e */ /* 0x000fe200000010ff */
[----:B------:R-:W-:Y:S06]  /*7070*/  @P2 BRA `(.L_x_949) ;  /* 0xffffffd000c02947 */ /* 0x000fec000383ffff */
[----:B------:R-:W-:Y:S02]  /*7080*/  IMAD.MOV.U32 R11, RZ, RZ, R15 ;  /* 0x000000ffff0b7224 */ /* 0x000fe400078e000f */
[----:B------:R-:W-:-:S07]  /*7090*/  IMAD.MOV.U32 R3, RZ, RZ, R163 ;  /* 0x000000ffff037224 */ /* 0x000fce00078e00a3 */
.L_x_932:
[----:B------:R-:W0:Y:S01]  /*70a0*/  LDC R160, c[0x0][0x448] ;  /* 0x00011200ffa07b82 */ /* 0x000e220000000800 */
[----:B------:R-:W-:-:S07]  /*70b0*/  UIADD3 UR59, -UR59, 0x1, URZ ;  /* 0x000000013b3b7890 */ /* 0x000fce000fffe13f */
[----:B------:R-:W1:Y:S08]  /*70c0*/  S2UR UR5, SR_CTAID.X ;  /* 0x00000000000579c3 */ /* 0x000e700000002500 */
[----:B------:R-:W2:Y:S01]  /*70d0*/  LDC R13, c[0x0][0x9e4] ;  /* 0x00027900ff0d7b82 */ /* 0x000ea20000000800 */
[----:B0-----:R-:W-:-:S07]  /*70e0*/  ISETP.NE.AND P2, PT, R160, 0x1, PT ;  /* 0x00000001a000780c */ /* 0x001fce0003f45270 */
[----:B------:R-:W0:Y:S01]  /*70f0*/  LDC R23, c[0x0][0x2f0] ;  /* 0x0000bc00ff177b82 */ /* 0x000e220000000800 */
[----:B-1----:R-:W-:-:S07]  /*7100*/  ULEA UR5, UR5, 0x7f, 0x7 ;  /* 0x0000007f05057891 */ /* 0x002fce000f8e383f */
[----:B------:R-:W1:Y:S01]  /*7110*/  @P2 LDC R21, c[0x0][0x44c] ;  /* 0x00011300ff152b82 */ /* 0x000e620000000800 */
[----:B------:R-:W-:-:S07]  /*7120*/  IMAD.U32 R15, RZ, RZ, UR5 ;  /* 0x00000005ff0f7e24 */ /* 0x000fce000f8e00ff */
[----:B------:R-:W3:Y:S01]  /*7130*/  @P2 LDC R22, c[0x0][0x450] ;  /* 0x00011400ff162b82 */ /* 0x000ee20000000800 */
[----:B0-----:R-:W-:Y:S02]  /*7140*/  IMAD R88, R16, R23, UR59 ;  /* 0x0000003b10587e24 */ /* 0x001fe4000f8e0217 */
[----:B-1----:R-:W-:Y:S01]  /*7150*/  @P2 IMAD.HI.U32 R21, R21, UR5, RZ ;  /* 0x0000000515152c27 */ /* 0x002fe2000f8e00ff */
[----:B------:R-:W-:-:S04]  /*7160*/  ULDC UR5, c[0x0][0x9dc] ;  /* 0x0002770000057ab9 */ /* 0x000fc80000000800 */
[----:B---3--:R-:W-:Y:S02]  /*7170*/  @P2 SHF.R.U32.HI R15, RZ, R22, R21 ;  /* 0x00000016ff0f2219 */ /* 0x008fe40000011615 */
[----:B--2---:R-:W-:-:S03]  /*7180*/  ISETP.GE.AND P2, PT, R13, 0x1, PT ;  /* 0x000000010d00780c */ /* 0x004fc60003f46270 */
[----:B------:R-:W-:-:S04]  /*7190*/  IMAD.IADD R15, R88, 0x1, R15 ;  /* 0x00000001580f7824 */ /* 0x000fc800078e020f */
[----:B------:R-:W-:-:S06]  /*71a0*/  VIADD R21, R15, -UR5 ;  /* 0x800000050f157c36 */ /* 0x000fcc0008000000 */
[----:B------:R-:W-:Y:S05]  /*71b0*/  @!P2 BRA `(.L_x_950) ;  /* 0x00000000003ca947 */ /* 0x000fea0003800000 */
        /* <DEDUP_REMOVED lines=9> */
.L_x_951:
[----:B------:R-:W-:-:S13]  /*7250*/  ISETP.NE.AND P2, PT, R13, 0x1, PT ;  /* 0x000000010d00780c */ /* 0x000fda0003f45270 */
[----:B------:R-:W0:Y:S02]  /*7260*/  @P2 LDC.64 R22, c[0x0][0x9e8] ;  /* 0x00027a00ff162b82 */ /* 0x000e240000000a00 */
[----:B0-----:R-:W-:-:S05]  /*7270*/  @P2 IMAD.HI.U32 R22, R15, R22, RZ ;  /* 0x000000160f162227 */ /* 0x001fca00078e00ff */
[----:B------:R-:W-:-:S07]  /*7280*/  @P2 SHF.R.U32.HI R15, RZ, R23, R22 ;  /* 0x00000017ff0f2219 */ /* 0x000fce0000011616 */
.L_x_952:
[----:B------:R-:W-:-:S05]  /*7290*/  IMAD R22, R15, R13, RZ ;  /* 0x0000000d0f167224 */ /* 0x000fca00078e02ff */
[----:B------:R-:W-:-:S07]  /*72a0*/  VIMNMX R21, R21, R22, !PT ;  /* 0x0000001615157248 */ /* 0x000fce0007fe0100 */
.L_x_950:
[----:B------:R-:W-:-:S04]  /*72b0*/  VIADD R21, R21, 0x5f ;  /* 0x0000005f15157836 */ /* 0x000fc80000000000 */
[----:B------:R-:W-:-:S05]  /*72c0*/  IMAD.HI R21, R21, 0x2aaaaaab, RZ ;  /* 0x2aaaaaab15157827 */ /* 0x000fca00078e02ff */
[----:B------:R-:W-:-:S04]  /*72d0*/  SHF.R.U32.HI R22, RZ, 0x1f, R21 ;  /* 0x0000001fff167819 */ /* 0x000fc80000011615 */
[----:B------:R-:W-:-:S04]  /*72e0*/  LEA.HI.SX32 R22, R21, R22, 0x1c ;  /* 0x0000001615167211 */ /* 0x000fc800078fe2ff */
[----:B------:R-:W-:-:S04]  /*72f0*/  VIMNMX R15, R17, R22, !PT ;  /* 0x00000016110f7248 */ /* 0x000fc80007fe0100 */
[----:B------:R-:W-:-:S13]  /*7300*/  ISETP.GE.AND P2, PT, R20, R15, PT ;  /* 0x0000000f1400720c */ /* 0x000fda0003f46270 */
[----:B------:R-:W-:Y:S05]  /*7310*/  @!P2 BRA `(.L_x_953) ;  /* 0x0000001800eca947 */ /* 0x000fea0003800000 */
[----:B------:R-:W-:Y:S01]  /*7320*/  IMAD.MOV.U32 R21, RZ, RZ, R11 ;  /* 0x000000ffff157224 */ /* 0x000fe200078e000b */
[----:B------:R-:W-:Y:S01]  /*7330*/  UMOV UR5, UR4 ;  /* 0x0000000400057c82 */ /* 0x000fe20008000000 */
[----:B------:R-:W-:Y:S02]  /*7340*/  IMAD.MOV.U32 R22, RZ, RZ, R3 ;  /* 0x000000ffff167224 */ /* 0x000fe400078e0003 */
[----:B------:R-:W-:-:S07]  /*7350*/  IMAD.MOV.U32 R23, RZ, RZ, R4 ;  /* 0x000000ffff177224 */ /* 0x000fce00078e0004 */
.L_x_962:
[----:B------:R-:W-:-:S04]  /*7360*/  UIADD3 UR4, UR5, 0x1, URZ ;  /* 0x0000000105047890 */ /* 0x000fc8000fffe03f */
[----:B------:R-:W-:-:S04]  /*7370*/  UISETP.NE.AND UP0, UPT, UR4, 0x2, UPT ;  /* 0x000000020400788c */ /* 0x000fc8000bf05270 */
[----:B------:R-:W-:Y:S02]  /*7380*/  USEL UR6, URZ, 0x1, UP0 ;  /* 0x000000013f067887 */ /* 0x000fe40008000000 */
[----:B------:R-:W-:-:S04]  /*7390*/  USEL UR4, UR4, URZ, UP0 ;  /* 0x0000003f04047287 */ /* 0x000fc80008000000 */
[----:B------:R-:W-:Y:S01]  /*73a0*/  LOP3.LUT R4, R23, UR6, RZ, 0x3c, !PT ;  /* 0x0000000617047c12 */ /* 0x000fe2000f8e3cff */
[----:B------:R-:W-:Y:S07]  /*73b0*/  @!P0 BRA `(.L_x_954) ;  /* 0x0000000000048947 */ /* 0x000fee0003800000 */
[----:B------:R-:W-:Y:S01]  /*73c0*/  BPT.TRAP 0x1 ;  /* 0x000000040000795c */ /* 0x000fe20000300000 */
.L_x_954:
[----:B------:R-:W-:Y:S01]  /*73d0*/  ULEA UR7, UR4, UR56, 0x3 ;  /* 0x0000003804077291 */ /* 0x000fe2000f8e183f */
[----:B------:R-:W-:-:S08]  /*73e0*/  SHF.L.U32 R3, R4, 0x1f, RZ ;  /* 0x0000001f04037819 */ /* 0x000fd000000006ff */
[----:B------:R0:W1:Y:S01]  /*73f0*/  SYNCS.PHASECHK.TRANS64.TRYWAIT P2, [UR7+0x2a830], R3 ;  /* 0x02a83003ff0075a7 */ /* 0x0000620008040147 */
[----:B------:R-:W-:Y:S05]  /*7400*/  @!P0 BRA `(.L_x_955) ;  /* 0x0000000000048947 */ /* 0x000fea0003800000 */
[----:B------:R-:W-:Y:S01]  /*7410*/  BPT.TRAP 0x1 ;  /* 0x000000040000795c */ /* 0x000fe20000300000 */
.L_x_955:
[----:B-1----:R-:W-:Y:S05]  /*7420*/  @P2 BRA `(.L_x_956) ;  /* 0x0000000000082947 */ /* 0x002fea0003800000 */
[----:B------:R-:W1:Y:S02]  /*7430*/  SYNCS.PHASECHK.TRANS64.TRYWAIT P2, [UR7+0x2a830], R3 ;  /* 0x02a83003ff0075a7 */ /* 0x000e640008040147 */
[----:B-1----:R-:W-:Y:S05]  /*7440*/  @!P2 BRA `(.L_x_957) ;  /* 0x000000b00050a947 */ /* 0x002fea0003800000 */
.L_x_956:
        /* <DEDUP_REMOVED lines=129> */
.L_x_958:
[----:B------:R-:W-:Y:S01]  /*7c60*/  ULEA UR11, UR5, UR56, 0x3 ;  /* 0x00000038050b7291 */ /* 0x000fe2000f8e183f */
[----:B------:R-:W-:-:S08]  /*7c70*/  SHF.L.U32 R0, R23, 0x1f, RZ ;  /* 0x0000001f17007819 */ /* 0x000fd000000006ff */
[----:B------:R2:W3:Y:S01]  /*7c80*/  SYNCS.PHASECHK.TRANS64.TRYWAIT P2, [UR11+0x2a850], R0 ;  /* 0x02a85000ff0075a7 */ /* 0x0004e2000804014b */
[----:B------:R-:W-:Y:S05]  /*7c90*/  @!P0 BRA `(.L_x_959) ;  /* 0x0000000000048947 */ /* 0x000fea0003800000 */
[----:B------:R-:W-:Y:S01]  /*7ca0*/  BPT.TRAP 0x1 ;  /* 0x000000040000795c */ /* 0x000fe20000300000 */
.L_x_959:
[----:B---3--:R-:W-:Y:S05]  /*7cb0*/  @P2 BRA `(.L_x_960) ;  /* 0x0000000000082947 */ /* 0x008fea0003800000 */
[----:B------:R-:W3:Y:S02]  /*7cc0*/  SYNCS.PHASECHK.TRANS64.TRYWAIT P2, [UR11+0x2a850], R0 ;  /* 0x02a85000ff0075a7 */ /* 0x000ee4000804014b */
[----:B---3--:R-:W-:Y:S05]  /*7cd0*/  @!P2 BRA `(.L_x_961) ;  /* 0x000000a80044a947 */ /* 0x008fea0003800000 */
.L_x_960:
[----:B------:R-:W-:Y:S01]  /*7ce0*/  UIADD3 UR6, UR56, 0x400, URZ ;  /* 0x0000040038067890 */ /* 0x000fe2000fffe03f */
[----:B------:R-:W-:Y:S01]  /*7cf0*/  WARPGROUP.ARRIVE ;  /* 0x00000000000079c5 */ /* 0x000fe20000000000 */
[----:B------:R-:W-:Y:S01]  /*7d00*/  UMOV UR15, 0x40000040 ;  /* 0x40000040000f7882 */ /* 0x000fe20000000000 */
[----:B0-2---:R-:W-:Y:S01]  /*7d10*/  FMNMX.FTZ R0, R88, R22, !PT ;  /* 0x0000001658007209 */ /* 0x005fe20007810000 */
[----:B------:R-:W-:Y:S01]  /*7d20*/  USHF.R.U32.HI UR6, URZ, 0x4, UR6 ;  /* 0x000000043f067899 */ /* 0x000fe20008011606 */
[----:B-1----:R-:W0:Y:S01]  /*7d30*/  LDC R14, c[0x0][0x988] ;  /* 0x00026200ff0e7b82 */ /* 0x002e220000000800 */
[----:B------:R-:W-:Y:S02]  /*7d40*/  FMNMX.FTZ R2, R90, R21, !PT ;  /* 0x000000155a027209 */ /* 0x000fe40007810000 */
[----:B------:R-:W-:Y:S01]  /*7d50*/  ULOP3.LUT UR6, UR6, 0x3fff, URZ, 0xc0, !UPT ;  /* 0x00003fff06067892 */ /* 0x000fe2000f8ec03f */
[----:B------:R-:W-:Y:S02]  /*7d60*/  FMNMX.FTZ R3, R89, R0, !PT ;  /* 0x0000000059037209 */ /* 0x000fe40007810000 */
[----:B------:R-:W-:Y:S01]  /*7d70*/  ISETP.GT.AND P2, PT, R20, R15, PT ;  /* 0x0000000f1400720c */ /* 0x000fe20003f44270 */
[----:B------:R-:W-:Y:S01]  /*7d80*/  ULOP3.LUT UR6, UR6, 0x3000000, URZ, 0xfc, !UPT ;  /* 0x0300000006067892 */ /* 0x000fe2000f8efc3f */
[----:B------:R-:W-:Y:S01]  /*7d90*/  FMNMX.FTZ R0, R92, R3, !PT ;  /* 0x000000035c007209 */ /* 0x000fe20007810000 */
[----:B------:R-:W-:-:S02]  /*7da0*/  VIADD R20, R20, 0xffffffff ;  /* 0xffffffff14147836 */ /* 0x000fc40000000000 */
[----:B------:R-:W-:Y:S01]  /*7db0*/  UIMAD UR6, UR5, 0x600, UR6 ;  /* 0x00000600050678a4 */ /* 0x000fe2000f8e0206 */
[----:B------:R-:W-:Y:S02]  /*7dc0*/  FMNMX.FTZ R3, R93, R0, !PT ;  /* 0x000000005d037209 */ /* 0x000fe40007810000 */
[----:B------:R-:W-:Y:S01]  /*7dd0*/  UMOV UR5, UR4 ;  /* 0x0000000400057c82 */ /* 0x000fe20008000000 */
[----:B------:R-:W-:Y:S01]  /*7de0*/  UIADD3 UR10, UR6, 0x80, URZ ;  /* 0x00000080060a7890 */ /* 0x000fe2000fffe03f */
[----:B------:R-:W-:Y:S02]  /*7df0*/  FMNMX.FTZ R0, R96, R3, !PT ;  /* 0x0000000360007209 */ /* 0x000fe40007810000 */
[----:B------:R-:W-:Y:S02]  /*7e00*/  UMOV UR14, UR6 ;  /* 0x00000006000e7c82 */ /* 0x000fe40008000000 */
[----:B------:R-:W-:Y:S01]  /*7e10*/  HGMMA.64x128x16.F32.BF16 R24, R156, gdesc[UR12].tnspB, R24, gsb0 ;  /* 0x41e0000c9c187df0 */ /* 0x000fe20008001818 */
[----:B------:R-:W-:Y:S01]  /*7e20*/  UMOV UR15, 0x40000040 ;  /* 0x40000040000f7882 */ /* 0x000fe20000000000 */
[----:B------:R-:W-:Y:S01]  /*7e30*/  UMOV UR14, UR10 ;  /* 0x0000000a000e7c82 */ /* 0x000fe20008000000 */
[----:B------:R-:W-:Y:S01]  /*7e40*/  UIADD3 UR10, UR6, 0x100, URZ ;  /* 0x00000100060a7890 */ /* 0x000fe2000fffe03f */
        /* <DEDUP_REMOVED lines=19> */
[----:B------:R-:W1:Y:S01]  /*7f80*/  SHFL.BFLY PT, R3, R0, 0x2, 0x1f ;  /* 0x0c401f0000037f89 */ /* 0x000e6200000e0000 */
[----:B------:R-:W-:Y:S02]  /*7f90*/  WARPGROUP.DEPBAR.LE gsb0, 0x0 ;  /* 0x00008000000079c5 */ /* 0x000fe40000010000 */
[----:B------:R-:W-:-:S06]  /*7fa0*/  WARPGROUP.ARRIVE ;  /* 0x00000000000079c5 */ /* 0x000fcc0000000000 */
[----:B------:R-:W-:Y:S01]  /*7fb0*/  HGMMA.64x128x16.F32.BF16 R24, R152, gdesc[UR12].tnspB, R24, gsb0 ;  /* 0x41e0000c98187df0 */ /* 0x000fe20008001818 */
[----:B------:R-:W-:Y:S01]  /*7fc0*/  UMOV UR14, UR10 ;  /* 0x0000000a000e7c82 */ /* 0x000fe20008000000 */
[----:B------:R-:W-:Y:S01]  /*7fd0*/  UMOV UR15, 0x40000040 ;  /* 0x40000040000f7882 */ /* 0x000fe20000000000 */
[----:B------:R-:W-:Y:S01]  /*7fe0*/  UIADD3 UR10, UR6, 0x180, URZ ;  /* 0x00000180060a7890 */ /* 0x000fe2000fffe03f */
[----:B------:R-:W-:Y:S02]  /*7ff0*/  WARPGROUP.DEPBAR.LE gsb0, 0x0 ;  /* 0x00008000000079c5 */ /* 0x000fe40000010000 */
[----:B------:R-:W-:-:S06]  /*8000*/  WARPGROUP.ARRIVE ;  /* 0x00000000000079c5 */ /* 0x000fcc0000000000 */
[----:B------:R-:W-:Y:S01]  /*8010*/  HGMMA.64x128x16.F32.BF16 R24, R148, gdesc[UR12].tnspB, R24, gsb0 ;  /* 0x41e0000c94187df0 */ /* 0x000fe20008001818 */
[----:B------:R-:W-:Y:S01]  /*8020*/  UMOV UR14, UR10 ;  /* 0x0000000a000e7c82 */ /* 0x000fe20008000000 */
[----:B------:R-:W-:Y:S01]  /*8030*/  UMOV UR15, 0x40000040 ;  /* 0x40000040000f7882 */ /* 0x000fe20000000000 */
[----:B------:R-:W-:Y:S02]  /*8040*/  UIADD3 UR10, UR6, 0x200, URZ ;  /* 0x00000200060a7890 */ /* 0x000fe4000fffe03f */
[----:B------:R-:W-:Y:S01]  /*8050*/  UIADD3 UR6, UR6, 0x280, URZ ;  /* 0x0000028006067890 */ /* 0x000fe2000fffe03f */
[----:B------:R-:W-:Y:S02]  /*8060*/  WARPGROUP.DEPBAR.LE gsb0, 0x0 ;  /* 0x00008000000079c5 */ /* 0x000fe40000010000 */
[----:B------:R-:W-:Y:S01]  /*8070*/  WARPGROUP.ARRIVE ;  /* 0x00000000000079c5 */ /* 0x000fe20000000000 */
[----:B-1----:R-:W-:-:S05]  /*8080*/  FMNMX.FTZ R148, R0, R3, !PT ;  /* 0x0000000300947209 */ /* 0x002fca0007810000 */
[----:B------:R-:W-:Y:S01]  /*8090*/  HGMMA.64x128x16.F32.BF16 R24, R144, gdesc[UR12].tnspB, R24, gsb0 ;  /* 0x41e0000c90187df0 */ /* 0x000fe20008001818 */
[----:B------:R-:W1:Y:S01]  /*80a0*/  SHFL.BFLY PT, R3, R148, 0x1, 0x1f ;  /* 0x0c201f0094037f89 */ /* 0x000e6200000e0000 */
[----:B------:R-:W-:Y:S01]  /*80b0*/  UMOV UR14, UR10 ;  /* 0x0000000a000e7c82 */ /* 0x000fe20008000000 */
[----:B------:R-:W-:Y:S01]  /*80c0*/  UMOV UR15, 0x40000040 ;  /* 0x40000040000f7882 */ /* 0x000fe20000000000 */
[----:B-1----:R-:W-:-:S05]  /*80d0*/  FMNMX.FTZ R3, R148, R3, !PT ;  /* 0x0000000394037209 */ /* 0x002fca0007810000 */
[C---:B------:R-:W-:Y:S01]  /*80e0*/  FADD.FTZ R11, -R3.reuse, R22 ;  /* 0x00000016030b7221 */ /* 0x040fe20000010100 */
[----:B0-----:R-:W-:-:S03]  /*80f0*/  FMUL.FTZ R149, R3, R14 ;  /* 0x0000000e03957220 */ /* 0x001fc60000410000 */
[----:B------:R-:W-:Y:S01]  /*8100*/  FMUL.FTZ R22, R11, R14 ;  /* 0x0000000e0b167220 */ /* 0x000fe20000410000 */
        /* <DEDUP_REMOVED lines=17> */
[----:B------:R0:W-:Y:S01]  /*8220*/  MUFU.EX2 R0, R22 ;  /* 0x0000001600007308 */ /* 0x0001e20000000800 */
[-CC-:B------:R-:W-:Y:S01]  /*8230*/  FFMA.FTZ R158, R92, R14.reuse, -R149.reuse ;  /* 0x0000000e5c9e7223 */ /* 0x180fe20000010895 */
[-CC-:B------:R-:W-:Y:S01]  /*8240*/  FFMA.FTZ R154, R100, R14.reuse, -R149.reuse ;  /* 0x0000000e649a7223 */ /* 0x180fe20000010895 */
[----:B------:R-:W-:Y:S01]  /*8250*/  FMNMX.FTZ R2, R102, R11, !PT ;  /* 0x0000000b66027209 */ /* 0x000fe20007810000 */
[-CC-:B------:R-:W-:Y:S01]  /*8260*/  FFMA.FTZ R152, R96, R14.reuse, -R149.reuse ;  /* 0x0000000e60987223 */ /* 0x180fe20000010895 */
[-CC-:B------:R-:W-:Y:S01]  /*8270*/  FFMA.FTZ R148, R104, R14.reuse, -R149.reuse ;  /* 0x0000000e68947223 */ /* 0x180fe20000010895 */
[--C-:B------:R-:W-:Y:S01]  /*8280*/  FFMA.FTZ R150, R108, R14, -R149.reuse ;  /* 0x0000000e6c967223 */ /* 0x100fe20000010895 */
[----:B------:R-:W-:Y:S01]  /*8290*/  FMNMX.FTZ R11, R103, R2, !PT ;  /* 0x00000002670b7209 */ /* 0x000fe20007810000 */
[----:B------:R-:W-:Y:S01]  /*82a0*/  MUFU.EX2 R23, R23 ;  /* 0x0000001700177308 */ /* 0x000fe20000000800 */
[-CC-:B0-----:R-:W-:Y:S01]  /*82b0*/  FFMA.FTZ R22, R120, R14.reuse, -R149.reuse ;  /* 0x0000000e78167223 */ /* 0x181fe20000010895 */
[-CC-:B------:R-:W-:Y:S01]  /*82c0*/  FFMA.FTZ R88, R124, R14.reuse, -R149.reuse ;  /* 0x0000000e7c587223 */ /* 0x180fe20000010895 */
        /* <DEDUP_REMOVED lines=36> */
[----:B0-----:R-:W-:-:S06]  /*8510*/  FMNMX.FTZ R11, R2, R11, !PT ;  /* 0x0000000b020b7209 */ /* 0x001fcc0007810000 */
[----:B------:R-:W-:Y:S01]  /*8520*/  MUFU.EX2 R144, R144 ;  /* 0x0000009000907308 */ /* 0x000fe20000000800 */
[----:B------:R-:W0:Y:S07]  /*8530*/  SHFL.BFLY PT, R2, R11, 0x1, 0x1f ;  /* 0x0c201f000b027f89 */ /* 0x000e2e00000e0000 */
[----:B------:R-:W-:Y:S08]  /*8540*/  MUFU.EX2 R109, R109 ;  /* 0x0000006d006d7308 */ /* 0x000ff00000000800 */
[----:B------:R-:W-:Y:S08]  /*8550*/  MUFU.EX2 R146, R146 ;  /* 0x0000009200927308 */ /* 0x000ff00000000800 */
[----:B------:R-:W-:Y:S01]  /*8560*/  MUFU.EX2 R113, R113 ;  /* 0x0000007100717308 */ /* 0x000fe20000000800 */
[----:B0-----:R-:W-:-:S05]  /*8570*/  FMNMX.FTZ R11, R11, R2, !PT ;  /* 0x000000020b0b7209 */ /* 0x001fca0007810000 */
[----:B------:R-:W-:Y:S02]  /*8580*/  FADD.FTZ R129, -R11, R21 ;  /* 0x000000150b817221 */ /* 0x000fe40000010100 */
[----:B------:R-:W-:Y:S02]  /*8590*/  MUFU.EX2 R22, R22 ;  /* 0x0000001600167308 */ /* 0x000fe40000000800 */
[----:B------:R-:W-:-:S06]  /*85a0*/  FMUL.FTZ R129, R129, R14 ;  /* 0x0000000e81817220 */ /* 0x000fcc0000410000 */
[----:B------:R-:W-:Y:S08]  /*85b0*/  MUFU.EX2 R2, R129 ;  /* 0x0000008100027308 */ /* 0x000ff00000000800 */
[----:B------:R-:W0:Y:S08]  /*85c0*/  MUFU.EX2 R117, R117 ;  /* 0x0000007500757308 */ /* 0x000e300000000800 */
[----:B------:R-:W-:Y:S08]  /*85d0*/  MUFU.EX2 R88, R88 ;  /* 0x0000005800587308 */ /* 0x000ff00000000800 */
[----:B------:R-:W-:Y:S08]  /*85e0*/  MUFU.EX2 R121, R121 ;  /* 0x0000007900797308 */ /* 0x000ff00000000800 */
[----:B------:R-:W-:Y:S08]  /*85f0*/  MUFU.EX2 R92, R92 ;  /* 0x0000005c005c7308 */ /* 0x000ff00000000800 */
[----:B------:R-:W-:Y:S08]  /*8600*/  MUFU.EX2 R125, R125 ;  /* 0x0000007d007d7308 */ /* 0x000ff00000000800 */
[----:B------:R-:W-:Y:S08]  /*8610*/  MUFU.EX2 R96, R96 ;  /* 0x0000006000607308 */ /* 0x000ff00000000800 */
[----:B------:R-:W-:Y:S01]  /*8620*/  MUFU.EX2 R21, R133 ;  /* 0x0000008500157308 */ /* 0x000fe20000000800 */
[----:B------:R-:W-:-:S02]  /*8630*/  WARPGROUP.DEPBAR.LE gsb0, 0x0 ;  /* 0x00008000000079c5 */ /* 0x000fc40000010000 */
[----:B------:R-:W-:Y:S01]  /*8640*/  FMUL.FTZ R141, R11, R14 ;  /* 0x0000000e0b8d7220 */ /* 0x000fe20000410000 */
[----:B------:R-:W-:Y:S01]  /*8650*/  WARPGROUP.ARRIVE ;  /* 0x00000000000079c5 */ /* 0x000fe20000000000 */
[----:B0-----:R-:W-:Y:S02]  /*8660*/  F2FP.BF16.F32.PACK_AB R140, R117, R22 ;  /* 0x00000016758c723e */ /* 0x001fe400000010ff */
[-CC-:B------:R-:W-:Y:S01]  /*8670*/  FFMA.FTZ R90, R90, R14.reuse, -R141.reuse ;  /* 0x0000000e5a5a7223 */ /* 0x180fe2000001088d */
[-CC-:B------:R-:W-:Y:S01]  /*8680*/  FFMA.FTZ R91, R91, R14.reuse, -R141.reuse ;  /* 0x0000000e5b5b7223 */ /* 0x180fe2000001088d */
[-CC-:B------:R-:W-:Y:S01]  /*8690*/  FFMA.FTZ R94, R94, R14.reuse, -R141.reuse ;  /* 0x0000000e5e5e7223 */ /* 0x180fe2000001088d */
[-CC-:B------:R-:W-:Y:S01]  /*86a0*/  FFMA.FTZ R95, R95, R14.reuse, -R141.reuse ;  /* 0x0000000e5f5f7223 */ /* 0x180fe2000001088d */
[----:B------:R0:W1:Y:S01]  /*86b0*/  MUFU.EX2 R157, R90 ;  /* 0x0000005a009d7308 */ /* 0x0000620000000800 */
[-CC-:B------:R-:W-:Y:S01]  /*86c0*/  FFMA.FTZ R98, R98, R14.reuse, -R141.reuse ;  /* 0x0000000e62627223 */ /* 0x180fe2000001088d */
[-CC-:B------:R-:W-:Y:S01]  /*86d0*/  FFMA.FTZ R99, R99, R14.reuse, -R141.reuse ;  /* 0x0000000e63637223 */ /* 0x180fe2000001088d */
[-CC-:B------:R-:W-:Y:S01]  /*86e0*/  FFMA.FTZ R102, R102, R14.reuse, -R141.reuse ;  /* 0x0000000e66667223 */ /* 0x180fe2000001088d */
[-CC-:B------:R-:W-:Y:S01]  /*86f0*/  FFMA.FTZ R103, R103, R14.reuse, -R141.reuse ;  /* 0x0000000e67677223 */ /* 0x180fe2000001088d */
[-CC-:B------:R-:W-:Y:S01]  /*8700*/  FFMA.FTZ R106, R106, R14.reuse, -R141.reuse ;  /* 0x0000000e6a6a7223 */ /* 0x180fe2000001088d */
[-CC-:B------:R-:W-:Y:S01]  /*8710*/  FFMA.FTZ R107, R107, R14.reuse, -R141.reuse ;  /* 0x0000000e6b6b7223 */ /* 0x180fe2000001088d */
[-CC-:B------:R-:W-:Y:S01]  /*8720*/  FFMA.FTZ R110, R110, R14.reuse, -R141.reuse ;  /* 0x0000000e6e6e7223 */ /* 0x180fe2000001088d */
[----:B------:R2:W3:Y:S01]  /*8730*/  MUFU.EX2 R100, R91 ;  /* 0x0000005b00647308 */ /* 0x0004e20000000800 */
[----:B0-----:R-:W-:Y:S01]  /*8740*/  IMAD.U32 R90, RZ, RZ, UR7 ;  /* 0x00000007ff5a7e24 */ /* 0x001fe2000f8e00ff */
[----:B------:R-:W-:Y:S01]  /*8750*/  UMOV UR7, 0x40000040 ;  /* 0x4000004000077882 */ /* 0x000fe20000000000 */
[-CC-:B------:R-:W-:Y:S01]  /*8760*/  FFMA.FTZ R111, R111, R14.reuse, -R141.reuse ;  /* 0x0000000e6f6f7223 */ /* 0x180fe2000001088d */
[----:B------:R-:W-:Y:S01]  /*8770*/  HGMMA.64x128x16.F32.BF16 R24, R136, gdesc[UR4].tnspB, R24, gsb0 ;  /* 0x41e0000488187df0 */ /* 0x000fe20008001818 */
[-CC-:B------:R-:W-:Y:S01]  /*8780*/  FFMA.FTZ R114, R114, R14.reuse, -R141.reuse ;  /* 0x0000000e72727223 */ /* 0x180fe2000001088d */
[-CC-:B------:R-:W-:Y:S01]  /*8790*/  FFMA.FTZ R115, R115, R14.reuse, -R141.reuse ;  /* 0x0000000e73737223 */ /* 0x180fe2000001088d */
[----:B------:R-:W-:Y:S01]  /*87a0*/  FFMA.FTZ R118, R118, R14, -R141 ;  /* 0x0000000e76767223 */ /* 0x000fe2000001088d */
[----:B------:R-:W0:Y:S01]  /*87b0*/  MUFU.EX2 R94, R94 ;  /* 0x0000005e005e7308 */ /* 0x000e220000000800 */
[----:B--2---:R-:W-:Y:S01]  /*87c0*/  FFMA.FTZ R91, R0, R8, R23 ;  /* 0x00000008005b7223 */ /* 0x004fe20000010017 */
[----:B-1----:R-:W-:Y:S01]  /*87d0*/  FFMA.FTZ R5, R2, R5, R157 ;  /* 0x0000000502057223 */ /* 0x002fe2000001009d */
[-CC-:B------:R-:W-:Y:S01]  /*87e0*/  FFMA.FTZ R119, R119, R14.reuse, -R141.reuse ;  /* 0x0000000e77777223 */ /* 0x180fe2000001088d */
[-C--:B------:R-:W-:Y:S01]  /*87f0*/  FFMA.FTZ R122, R122, R14.reuse, -R141 ;  /* 0x0000000e7a7a7223 */ /* 0x080fe2000001088d */
[C---:B------:R-:W-:Y:S01]  /*8800*/  FADD.FTZ R91, R156.reuse, R91 ;  /* 0x0000005b9c5b7221 */ /* 0x040fe20000010000 */
[----:B------:R-:W-:Y:S01]  /*8810*/  F2FP.BF16.F32.PACK_AB R156, R156, R23 ;  /* 0x000000179c9c723e */ /* 0x000fe200000010ff */
[-C--:B------:R-:W-:Y:S01]  /*8820*/  FFMA.FTZ R123, R123, R14.reuse, -R141 ;  /* 0x0000000e7b7b7223 */ /* 0x080fe2000001088d */
[----:B------:R-:W1:Y:S01]  /*8830*/  MUFU.EX2 R95, R95 ;  /* 0x0000005f005f7308 */ /* 0x000e620000000800 */
[----:B---3--:R-:W-:Y:S01]  /*8840*/  FADD.FTZ R5, R100, R5 ;  /* 0x0000000564057221 */ /* 0x008fe20000010000 */
[----:B------:R-:W-:Y:S01]  /*8850*/  FADD.FTZ R8, R158, R91 ;  /* 0x0000005b9e087221 */ /* 0x000fe20000010000 */
[-CC-:B------:R-:W-:Y:S01]  /*8860*/  FFMA.FTZ R126, R126, R14.reuse, -R141.reuse ;  /* 0x0000000e7e7e7223 */ /* 0x180fe2000001088d */
[-CC-:B------:R-:W-:Y:S01]  /*8870*/  FFMA.FTZ R127, R127, R14.reuse, -R141.reuse ;  /* 0x0000000e7f7f7223 */ /* 0x180fe2000001088d */
[-CC-:B------:R-:W-:Y:S01]  /*8880*/  FFMA.FTZ R130, R130, R14.reuse, -R141.reuse ;  /* 0x0000000e82827223 */ /* 0x180fe2000001088d */
[----:B------:R-:W-:Y:S01]  /*8890*/  FADD.FTZ R91, R89, R8 ;  /* 0x00000008595b7221 */ /* 0x000fe20000010000 */
[-C--:B------:R-:W-:Y:S01]  /*88a0*/  FFMA.FTZ R131, R131, R14.reuse, -R141 ;  /* 0x0000000e83837223 */ /* 0x080fe2000001088d */
[----:B------:R-:W2:Y:S01]  /*88b0*/  MUFU.EX2 R98, R98 ;  /* 0x0000006200627308 */ /* 0x000ea20000000800 */
[----:B0-----:R-:W-:Y:S01]  /*88c0*/  FADD.FTZ R5, R94, R5 ;  /* 0x000000055e057221 */ /* 0x001fe20000010000 */
[----:B------:R-:W-:Y:S01]  /*88d0*/  FADD.FTZ R8, R152, R91 ;  /* 0x0000005b98087221 */ /* 0x000fe20000010000 */
[----:B------:R-:W-:Y:S01]  /*88e0*/  FFMA.FTZ R134, R134, R14, -R141 ;  /* 0x0000000e86867223 */ /* 0x000fe2000001088d */
[----:B------:R-:W-:-:S02]  /*88f0*/  @!P1 VIADD R90, R90, 0x2a840 ;  /* 0x0002a8405a5a9836 */ /* 0x000fc40000000000 */
[----:B------:R-:W-:Y:S01]  /*8900*/  FFMA.FTZ R135, R135, R14, -R141 ;  /* 0x0000000e87877223 */ /* 0x000fe2000001088d */
[----:B------:R-:W-:Y:S01]  /*8910*/  FADD.FTZ R91, R93, R8 ;  /* 0x000000085d5b7221 */ /* 0x000fe20000010000 */
[----:B------:R-:W-:Y:S01]  /*8920*/  F2FP.BF16.F32.PACK_AB R158, R89, R158 ;  /* 0x0000009e599e723e */ /* 0x000fe200000010ff */
[----:B------:R-:W0:Y:S01]  /*8930*/  MUFU.EX2 R99, R99 ;  /* 0x0000006300637308 */ /* 0x000e220000000800 */
[----:B-1----:R-:W-:Y:S01]  /*8940*/  FADD.FTZ R5, R95, R5 ;  /* 0x000000055f057221 */ /* 0x002fe20000010000 */
[----:B------:R-:W-:Y:S01]  /*8950*/  FADD.FTZ R8, R154, R91 ;  /* 0x0000005b9a087221 */ /* 0x000fe20000010000 */
[----:B------:R-:W-:Y:S02]  /*8960*/  @!P1 PRMT R90, RZ, 0x654, R90 ;  /* 0x00000654ff5a9816 */ /* 0x000fe4000000005a */
[----:B------:R-:W-:Y:S01]  /*8970*/  F2FP.BF16.F32.PACK_AB R152, R93, R152 ;  /* 0x000000985d98723e */ /* 0x000fe200000010ff */
[----:B------:R-:W-:Y:S01]  /*8980*/  FADD.FTZ R91, R97, R8 ;  /* 0x00000008615b7221 */ /* 0x000fe20000010000 */
[----:B------:R-:W-:Y:S01]  /*8990*/  F2FP.BF16.F32.PACK_AB R157, R100, R157 ;  /* 0x0000009d649d723e */ /* 0x000fe200000010ff */
[----:B------:R-:W1:Y:S01]  /*89a0*/  MUFU.EX2 R102, R102 ;  /* 0x0000006600667308 */ /* 0x000e620000000800 */
[----:B--2---:R-:W-:Y:S01]  /*89b0*/  FADD.FTZ R5, R98, R5 ;  /* 0x0000000562057221 */ /* 0x004fe20000010000 */
[----:B------:R-:W-:Y:S01]  /*89c0*/  FADD.FTZ R8, R148, R91 ;  /* 0x0000005b94087221 */ /* 0x000fe20000010000 */
[----:B------:R-:W-:-:S02]  /*89d0*/  F2FP.BF16.F32.PACK_AB R159, R95, R94 ;  /* 0x0000005e5f9f723e */ /* 0x000fc400000010ff */
[----:B------:R-:W-:Y:S01]  /*89e0*/  F2FP.BF16.F32.PACK_AB R154, R97, R154 ;  /* 0x0000009a619a723e */ /* 0x000fe200000010ff */
[C---:B------:R-:W-:Y:S01]  /*89f0*/  FADD.FTZ R91, R101.reuse, R8 ;  /* 0x00000008655b7221 */ /* 0x040fe20000010000 */
[----:B------:R-:W-:Y:S01]  /*8a00*/  F2FP.BF16.F32.PACK_AB R148, R101, R148 ;  /* 0x000000946594723e */ /* 0x000fe200000010ff */
[----:B------:R-:W2:Y:S01]  /*8a10*/  MUFU.EX2 R103, R103 ;  /* 0x0000006700677308 */ /* 0x000ea20000000800 */
[C---:B0-----:R-:W-:Y:S01]  /*8a20*/  FADD.FTZ R5, R99.reuse, R5 ;  /* 0x0000000563057221 */ /* 0x041fe20000010000 */
[----:B------:R-:W-:Y:S01]  /*8a30*/  FADD.FTZ R8, R150, R91 ;  /* 0x0000005b96087221 */ /* 0x000fe20000010000 */
[----:B------:R-:W-:Y:S02]  /*8a40*/  F2FP.BF16.F32.PACK_AB R153, R99, R98 ;  /* 0x000000626399723e */ /* 0x000fe400000010ff */
[C---:B------:R-:W-:Y:S01]  /*8a50*/  F2FP.BF16.F32.PACK_AB R150, R105.reuse, R150 ;  /* 0x000000966996723e */ /* 0x040fe200000010ff */
[----:B------:R-:W-:Y:S01]  /*8a60*/  FADD.FTZ R23, R105, R8 ;  /* 0x0000000869177221 */ /* 0x000fe20000010000 */
[----:B------:R-:W-:Y:S01]  /*8a70*/  F2FP.BF16.F32.PACK_AB R142, R121, R88 ;  /* 0x00000058798e723e */ /* 0x000fe200000010ff */
[----:B------:R-:W0:Y:S01]  /*8a80*/  MUFU.EX2 R106, R106 ;  /* 0x0000006a006a7308 */ /* 0x000e220000000800 */
[----:B-1----:R-:W-:Y:S01]  /*8a90*/  FADD.FTZ R5, R102, R5 ;  /* 0x0000000566057221 */ /* 0x002fe20000010000 */
[----:B------:R-:W-:Y:S01]  /*8aa0*/  FADD.FTZ R8, R144, R23 ;  /* 0x0000001790087221 */ /* 0x000fe20000010000 */
[----:B------:R-:W-:-:S03]  /*8ab0*/  F2FP.BF16.F32.PACK_AB R144, R109, R144 ;  /* 0x000000906d90723e */ /* 0x000fc600000010ff */
[----:B------:R-:W-:Y:S02]  /*8ac0*/  FADD.FTZ R23, R109, R8 ;  /* 0x000000086d177221 */ /* 0x000fe40000010000 */
[----:B------:R-:W1:Y:S01]  /*8ad0*/  MUFU.EX2 R107, R107 ;  /* 0x0000006b006b7308 */ /* 0x000e620000000800 */
[C---:B--2---:R-:W-:Y:S01]  /*8ae0*/  FADD.FTZ R5, R103.reuse, R5 ;  /* 0x0000000567057221 */ /* 0x044fe20000010000 */
[----:B------:R-:W-:Y:S01]  /*8af0*/  FADD.FTZ R8, R146, R23 ;  /* 0x0000001792087221 */ /* 0x000fe20000010000 */
[----:B------:R-:W-:Y:S02]  /*8b00*/  F2FP.BF16.F32.PACK_AB R155, R103, R102 ;  /* 0x00000066679b723e */ /* 0x000fe400000010ff */
[C---:B------:R-:W-:Y:S01]  /*8b10*/  F2FP.BF16.F32.PACK_AB R146, R113.reuse, R146 ;  /* 0x000000927192723e */ /* 0x040fe200000010ff */
[----:B------:R-:W-:Y:S02]  /*8b20*/  FADD.FTZ R23, R113, R8 ;  /* 0x0000000871177221 */ /* 0x000fe40000010000 */
[----:B------:R-:W2:Y:S01]  /*8b30*/  MUFU.EX2 R110, R110 ;  /* 0x0000006e006e7308 */ /* 0x000ea20000000800 */
[----:B0-----:R-:W-:Y:S01]  /*8b40*/  FADD.FTZ R5, R106, R5 ;  /* 0x000000056a057221 */ /* 0x001fe20000010000 */
[----:B------:R-:W-:Y:S01]  /*8b50*/  FADD.FTZ R8, R22, R23 ;  /* 0x0000001716087221 */ /* 0x000fe20000010000 */
[----:B------:R-:W-:-:S03]  /*8b60*/  IMAD.MOV.U32 R22, RZ, RZ, R3 ;  /* 0x000000ffff167224 */ /* 0x000fc600078e0003 */
[----:B------:R-:W-:Y:S02]  /*8b70*/  FADD.FTZ R23, R117, R8 ;  /* 0x0000000875177221 */ /* 0x000fe40000010000 */
[----:B------:R-:W0:Y:S01]  /*8b80*/  MUFU.EX2 R111, R111 ;  /* 0x0000006f006f7308 */ /* 0x000e220000000800 */
[C---:B-1----:R-:W-:Y:S01]  /*8b90*/  FADD.FTZ R5, R107.reuse, R5 ;  /* 0x000000056b057221 */ /* 0x042fe20000010000 */
[----:B------:R-:W-:Y:S01]  /*8ba0*/  FADD.FTZ R8, R88, R23 ;  /* 0x0000001758087221 */ /* 0x000fe20000010000 */
[----:B------:R-:W-:-:S03]  /*8bb0*/  F2FP.BF16.F32.PACK_AB R149, R107, R106 ;  /* 0x0000006a6b95723e */ /* 0x000fc600000010ff */
[----:B------:R-:W-:Y:S02]  /*8bc0*/  FADD.FTZ R23, R121, R8 ;  /* 0x0000000879177221 */ /* 0x000fe40000010000 */
[----:B------:R-:W1:Y:S01]  /*8bd0*/  MUFU.EX2 R114, R114 ;  /* 0x0000007200727308 */ /* 0x000e620000000800 */
[----:B--2---:R-:W-:Y:S01]  /*8be0*/  FADD.FTZ R5, R110, R5 ;  /* 0x000000056e057221 */ /* 0x004fe20000010000 */
[----:B------:R-:W-:-:S04]  /*8bf0*/  FADD.FTZ R8, R92, R23 ;  /* 0x000000175c087221 */ /* 0x000fc80000010000 */
[----:B------:R-:W-:Y:S02]  /*8c00*/  FADD.FTZ R23, R125, R8 ;  /* 0x000000087d177221 */ /* 0x000fe40000010000 */
[----:B------:R-:W2:Y:S01]  /*8c10*/  MUFU.EX2 R115, R115 ;  /* 0x0000007300737308 */ /* 0x000ea20000000800 */
[C---:B0-----:R-:W-:Y:S01]  /*8c20*/  FADD.FTZ R5, R111.reuse, R5 ;  /* 0x000000056f057221 */ /* 0x041fe20000010000 */
[----:B------:R-:W-:Y:S01]  /*8c30*/  FADD.FTZ R8, R96, R23 ;  /* 0x0000001760087221 */ /* 0x000fe20000010000 */
[----:B------:R-:W-:Y:S01]  /*8c40*/  F2FP.BF16.F32.PACK_AB R151, R111, R110 ;  /* 0x0000006e6f97723e */ /* 0x000fe200000010ff */
[----:B------:R-:W-:Y:S02]  /*8c50*/  IMAD.MOV.U32 R23, RZ, RZ, R4 ;  /* 0x000000ffff177224 */ /* 0x000fe400078e0004 */
[----:B------:R-:W-:Y:S02]  /*8c60*/  FADD.FTZ R8, R21, R8 ;  /* 0x0000000815087221 */ /* 0x000fe40000010000 */
[----:B------:R-:W0:Y:S01]  /*8c70*/  MUFU.EX2 R118, R118 ;  /* 0x0000007600767308 */ /* 0x000e220000000800 */
[----:B-1----:R-:W-:-:S07]  /*8c80*/  FADD.FTZ R5, R114, R5 ;  /* 0x0000000572057221 */ /* 0x002fce0000010000 */
[----:B------:R-:W1:Y:S01]  /*8c90*/  MUFU.EX2 R119, R119 ;  /* 0x0000007700777308 */ /* 0x000e620000000800 */
[C---:B--2---:R-:W-:Y:S01]  /*8ca0*/  FADD.FTZ R5, R115.reuse, R5 ;  /* 0x0000000573057221 */ /* 0x044fe20000010000 */
[----:B------:R-:W-:-:S06]  /*8cb0*/  F2FP.BF16.F32.PACK_AB R145, R115, R114 ;  /* 0x000000727391723e */ /* 0x000fcc00000010ff */
        /* <DEDUP_REMOVED lines=8> */
[----:B0-----:R-:W-:Y:S01]  /*8d40*/  FADD.FTZ R5, R123, R5 ;  /* 0x000000057b057221 */ /* 0x001fe20000010000 */
[----:B------:R-:W-:Y:S02]  /*8d50*/  WARPGROUP.DEPBAR.LE gsb0, 0x0 ;  /* 0x00008000000079c5 */ /* 0x000fe40000010000 */
[----:B------:R0:W-:Y:S01]  /*8d60*/  @!P1 SYNCS.ARRIVE.TRANS64.RED.A1T0 RZ, [R90+URZ], RZ ;  /* 0x000000ff5aff99a7 */ /* 0x0001e2000810043f */
[----:B------:R-:W-:Y:S01]  /*8d70*/  F2FP.BF16.F32.PACK_AB R138, R21, R96 ;  /* 0x00000060158a723e */ /* 0x000fe200000010ff */
[----:B------:R-:W-:Y:S01]  /*8d80*/  IMAD.MOV.U32 R21, RZ, RZ, R11 ;  /* 0x000000ffff157224 */ /* 0x000fe200078e000b */
[----:B------:R-:W-:Y:S01]  /*8d90*/  F2FP.BF16.F32.PACK_AB R141, R123, R122 ;  /* 0x0000007a7b8d723e */ /* 0x000fe200000010ff */
[----:B------:R-:W3:Y:S01]  /*8da0*/  MUFU.EX2 R130, R130 ;  /* 0x0000008200827308 */ /* 0x000ee20000000800 */
[----:B-1----:R-:W-:Y:S01]  /*8db0*/  FADD.FTZ R5, R126, R5 ;  /* 0x000000057e057221 */ /* 0x002fe20000010000 */
[----:B------:R-:W-:Y:S01]  /*8dc0*/  F2FP.BF16.F32.PACK_AB R136, R125, R92 ;  /* 0x0000005c7d88723e */ /* 0x000fe200000010ff */
[----:B0-----:R-:W-:-:S05]  /*8dd0*/  IMAD.U32 R90, RZ, RZ, UR11 ;  /* 0x0000000bff5a7e24 */ /* 0x001fca000f8e00ff */
[----:B------:R-:W0:Y:S01]  /*8de0*/  MUFU.EX2 R131, R131 ;  /* 0x0000008300837308 */ /* 0x000e220000000800 */
[C---:B--2---:R-:W-:Y:S01]  /*8df0*/  FADD.FTZ R5, R127.reuse, R5 ;  /* 0x000000057f057221 */ /* 0x044fe20000010000 */
[----:B------:R-:W-:Y:S01]  /*8e00*/  @!P1 VIADD R90, R90, 0x2a860 ;  /* 0x0002a8605a5a9836 */ /* 0x000fe20000000000 */
[----:B------:R-:W-:-:S04]  /*8e10*/  F2FP.BF16.F32.PACK_AB R143, R127, R126 ;  /* 0x0000007e7f8f723e */ /* 0x000fc800000010ff */
[----:B------:R-:W-:Y:S01]  /*8e20*/  @!P1 PRMT R90, RZ, 0x654, R90 ;  /* 0x00000654ff5a9816 */ /* 0x000fe2000000005a */
[----:B------:R-:W1:Y:S01]  /*8e30*/  MUFU.EX2 R134, R134 ;  /* 0x0000008600867308 */ /* 0x000e620000000800 */
[----:B---3--:R-:W-:Y:S02]  /*8e40*/  FADD.FTZ R5, R130, R5 ;  /* 0x0000000582057221 */ /* 0x008fe40000010000 */
[----:B------:R2:W-:Y:S05]  /*8e50*/  @!P1 SYNCS.ARRIVE.TRANS64.RED.A1T0 RZ, [R90+URZ], RZ ;  /* 0x000000ff5aff99a7 */ /* 0x0005ea000810043f */
[----:B------:R-:W3:Y:S01]  /*8e60*/  MUFU.EX2 R135, R135 ;  /* 0x0000008700877308 */ /* 0x000ee20000000800 */
[C---:B0-----:R-:W-:Y:S01]  /*8e70*/  FADD.FTZ R5, R131.reuse, R5 ;  /* 0x0000000583057221 */ /* 0x041fe20000010000 */
[----:B------:R-:W-:-:S03]  /*8e80*/  F2FP.BF16.F32.PACK_AB R137, R131, R130 ;  /* 0x000000828389723e */ /* 0x000fc600000010ff */
[----:B-1----:R-:W-:-:S04]  /*8e90*/  FADD.FTZ R5, R134, R5 ;  /* 0x0000000586057221 */ /* 0x002fc80000010000 */
[C---:B---3--:R-:W-:Y:S01]  /*8ea0*/  FADD.FTZ R5, R135.reuse, R5 ;  /* 0x0000000587057221 */ /* 0x048fe20000010000 */
[----:B------:R-:W-:Y:S01]  /*8eb0*/  F2FP.BF16.F32.PACK_AB R139, R135, R134 ;  /* 0x00000086878b723e */ /* 0x000fe200000010ff */
[----:B--2---:R-:W-:Y:S06]  /*8ec0*/  @P2 BRA `(.L_x_962) ;  /* 0xffffffe400242947 */ /* 0x004fec000383ffff */
.L_x_953:
[----:B------:R-:W-:-:S13]  /*8ed0*/  ISETP.GE.AND P2, PT, R20, R17, PT ;  /* 0x000000111400720c */ /* 0x000fda0003f46270 */
[----:B------:R-:W-:Y:S05]  /*8ee0*/  @!P2 BRA `(.L_x_963) ;  /* 0x0000002c006ca947 */ /* 0x000fea0003800000 */
[----:B------:R-:W-:Y:S01]  /*8ef0*/  IMAD.MOV.U32 R15, RZ, RZ, R11 ;  /* 0x000000ffff0f7224 */ /* 0x000fe200078e000b */
[----:B------:R-:W-:Y:S01]  /*8f00*/  UMOV UR5, UR4 ;  /* 0x0000000400057c82 */ /* 0x000fe20008000000 */
[----:B------:R-:W-:Y:S01]  /*8f10*/  IMAD.MOV.U32 R21, RZ, RZ, R3 ;  /* 0x000000ffff157224 */ /* 0x000fe200078e0003 */
[----:B------:R-:W-:Y:S01]  /*8f20*/  ULDC UR58, c[0x0][0x9e4] ;  /* 0x00027900003a7ab9 */ /* 0x000fe20000000800 */
[----:B------:R-:W-:Y:S01]  /*8f30*/  IMAD.MOV.U32 R22, RZ, RZ, R4 ;  /* 0x000000ffff167224 */ /* 0x000fe200078e0004 */
[----:B------:R-:W-:-:S06]  /*8f40*/  ULDC UR59, c[0x0][0x288] ;  /* 0x0000a200003b7ab9 */ /* 0x000fcc0000000800 */
.L_x_980:
[----:B------:R-:W-:-:S04]  /*8f50*/  UIADD3 UR4, UR5, 0x1, URZ ;  /* 0x0000000105047890 */ /* 0x000fc8000fffe03f */
[----:B------:R-:W-:-:S04]  /*8f60*/  UISETP.NE.AND UP0, UPT, UR4, 0x2, UPT ;  /* 0x000000020400788c */ /* 0x000fc8000bf05270 */
[----:B------:R-:W-:Y:S02]  /*8f70*/  USEL UR6, URZ, 0x1, UP0 ;  /* 0x000000013f067887 */ /* 0x000fe40008000000 */
[----:B------:R-:W-:-:S04]  /*8f80*/  USEL UR4, UR4, URZ, UP0 ;  /* 0x0000003f04047287 */ /* 0x000fc80008000000 */
[----:B------:R-:W-:Y:S01]  /*8f90*/  LOP3.LUT R4, R22, UR6, RZ, 0x3c, !PT ;  /* 0x0000000616047c12 */ /* 0x000fe2000f8e3cff */
[----:B------:R-:W-:Y:S07]  /*8fa0*/  @!P0 BRA `(.L_x_964) ;  /* 0x0000000000048947 */ /* 0x000fee0003800000 */
[----:B------:R-:W-:Y:S01]  /*8fb0*/  BPT.TRAP 0x1 ;  /* 0x000000040000795c */ /* 0x000fe20000300000 */
.L_x_964:
[----:B------:R-:W-:Y:S01]  /*8fc0*/  ULEA UR7, UR4, UR56, 0x3 ;  /* 0x0000003804077291 */ /* 0x000fe2000f8e183f */
[----:B------:R-:W-:-:S08]  /*8fd0*/  SHF.L.U32 R3, R4, 0x1f, RZ ;  /* 0x0000001f04037819 */ /* 0x000fd000000006ff */
[----:B------:R0:W1:Y:S01]  /*8fe0*/  SYNCS.PHASECHK.TRANS64.TRYWAIT P2, [UR7+0x2a830], R3 ;  /* 0x02a83003ff0075a7 */ /* 0x0000620008040147 */
[----:B------:R-:W-:Y:S05]  /*8ff0*/  @!P0 BRA `(.L_x_965) ;  /* 0x0000000000048947 */ /* 0x000fea0003800000 */
[----:B------:R-:W-:Y:S01]  /*9000*/  BPT.TRAP 0x1 ;  /* 0x000000040000795c */ /* 0x000fe20000300000 */
.L_x_965:
[----:B-1----:R-:W-:Y:S05]  /*9010*/  @P2 BRA `(.L_x_966) ;  /* 0x0000000000082947 */ /* 0x002fea0003800000 */
[----:B------:R-:W1:Y:S02]  /*9020*/  SYNCS.PHASECHK.TRANS64.TRYWAIT P2, [UR7+0x2a830], R3 ;  /* 0x02a83003ff0075a7 */ /* 0x000e640008040147 */
[----:B-1----:R-:W-:Y:S05]  /*9030*/  @!P2 BRA `(.L_x_967) ;  /* 0x000000940084a947 */ /* 0x002fea0003800000 */
.L_x_966:
        /* <DEDUP_REMOVED lines=129> */
.L_x_968:
[----:B------:R-:W-:Y:S01]  /*9850*/  ULEA UR11, UR5, UR56, 0x3 ;  /* 0x00000038050b7291 */ /* 0x000fe2000f8e183f */
[----:B------:R-:W-:-:S08]  /*9860*/  SHF.L.U32 R0, R22, 0x1f, RZ ;  /* 0x0000001f16007819 */ /* 0x000fd000000006ff */
[----:B------:R2:W3:Y:S01]  /*9870*/  SYNCS.PHASECHK.TRANS64.TRYWAIT P2, [UR11+0x2a850], R0 ;  /* 0x02a85000ff0075a7 */ /* 0x0004e2000804014b */
[----:B------:R-:W-:Y:S05]  /*9880*/  @!P0 BRA `(.L_x_969) ;  /* 0x0000000000048947 */ /* 0x000fea0003800000 */
[----:B------:R-:W-:Y:S01]  /*9890*/  BPT.TRAP 0x1 ;  /* 0x000000040000795c */ /* 0x000fe20000300000 */
.L_x_969:
[----:B---3--:R-:W-:Y:S05]  /*98a0*/  @P2 BRA `(.L_x_970) ;  /* 0x0000000000082947 */ /* 0x008fea0003800000 */
[----:B------:R-:W3:Y:S02]  /*98b0*/  SYNCS.PHASECHK.TRANS64.TRYWAIT P2, [UR11+0x2a850], R0 ;  /* 0x02a85000ff0075a7 */ /* 0x000ee4000804014b */
[----:B---3--:R-:W-:Y:S05]  /*98c0*/  @!P2 BRA `(.L_x_971) ;  /* 0x0000008c0078a947 */ /* 0x008fea0003800000 */
.L_x_970:
        /* <DEDUP_REMOVED lines=9> */
[----:B------:R-:W-:Y:S01]  /*9960*/  IMAD R22, R20, -0x60, RZ ;  /* 0xffffffa014167824 */ /* 0x000fe200078e02ff */
[----:B------:R-:W-:-:S02]  /*9970*/  ULDC UR19, c[0x0][0x9e0] ;  /* 0x0002780000137ab9 */ /* 0x000fc40000000800 */
[----:B------:R-:W-:-:S04]  /*9980*/  ULOP3.LUT UR6, UR6, 0x3000000, URZ, 0xfc, !UPT ;  /* 0x0300000006067892 */ /* 0x000fc8000f8efc3f */
[----:B------:R-:W-:Y:S01]  /*9990*/  UIMAD UR6, UR5, 0x600, UR6 ;  /* 0x00000600050678a4 */ /* 0x000fe2000f8e0206 */
[----:B--2---:R-:W0:Y:S03]  /*99a0*/  @P2 LDC R0, c[0x0][0x44c] ;  /* 0x00011300ff002b82 */ /* 0x004e260000000800 */
[----:B------:R-:W-:-:S03]  /*99b0*/  UIADD3 UR10, UR6, 0x80, URZ ;  /* 0x00000080060a7890 */ /* 0x000fc6000fffe03f */
[----:B------:R-:W-:Y:S02]  /*99c0*/  UMOV UR14, UR6 ;  /* 0x00000006000e7c82 */ /* 0x000fe40008000000 */
[----:B------:R-:W-:Y:S01]  /*99d0*/  HGMMA.64x128x16.F32.BF16 R24, R156, gdesc[UR12].tnspB, R24, gsb0 ;  /* 0x41e0000c9c187df0 */ /* 0x000fe20008001818 */
[----:B------:R-:W-:Y:S01]  /*99e0*/  UMOV UR15, 0x40000040 ;  /* 0x40000040000f7882 */ /* 0x000fe20000000000 */
[----:B------:R-:W-:Y:S01]  /*99f0*/  UMOV UR14, UR10 ;  /* 0x0000000a000e7c82 */ /* 0x000fe20008000000 */
[----:B------:R-:W-:Y:S01]  /*9a00*/  UIADD3 UR10, UR6, 0x100, URZ ;  /* 0x00000100060a7890 */ /* 0x000fe2000fffe03f */
[----:B------:R-:W1:Y:S01]  /*9a10*/  @P2 LDC R11, c[0x0][0x450] ;  /* 0x00011400ff0b2b82 */ /* 0x000e620000000800 */
[----:B0-----:R-:W-:-:S05]  /*9a20*/  @P2 IMAD.HI.U32 R0, R9, R0, RZ ;  /* 0x0000000009002227 */ /* 0x001fca00078e00ff */
[----:B-1----:R-:W-:Y:S01]  /*9a30*/  @P2 SHF.R.U32.HI R3, RZ, R11, R0 ;  /* 0x0000000bff032219 */ /* 0x002fe20000011600 */
[----:B------:R-:W-:Y:S01]  /*9a40*/  @!P1 VIADD R0, R2, 0x2a840 ;  /* 0x0002a84002009836 */ /* 0x000fe20000000000 */
[----:B------:R-:W-:Y:S01]  /*9a50*/  ISETP.GE.AND P2, PT, R13, 0x1, PT ;  /* 0x000000010d00780c */ /* 0x000fe20003f46270 */
[----:B------:R-:W-:Y:S02]  /*9a60*/  VIADD R11, R22, 0x1 ;  /* 0x00000001160b7836 */ /* 0x000fe40000000000 */
[----:B------:R-:W0:Y:S01]  /*9a70*/  SHFL.IDX PT, R23, R3, RZ, 0x1c1f ;  /* 0x001c1fff03177589 */ /* 0x000e2200000e0000 */
[----:B------:R-:W-:Y:S01]  /*9a80*/  @!P1 PRMT R0, RZ, 0x654, R0 ;  /* 0x00000654ff009816 */ /* 0x000fe20000000000 */
        /* <DEDUP_REMOVED lines=20> */
[----:B------:R-:W-:Y:S01]  /*9bd0*/  HGMMA.64x128x16.F32.BF16 R24, R140, gdesc[UR12].tnspB, R24, gsb0 ;  /* 0x41e0000c8c187df0 */ /* 0x000fe20008001818 */
[----:B------:R-:W-:Y:S01]  /*9be0*/  UMOV UR14, UR6 ;  /* 0x00000006000e7c82 */ /* 0x000fe20008000000 */
[----:B------:R-:W-:Y:S01]  /*9bf0*/  UMOV UR15, 0x40000040 ;  /* 0x40000040000f7882 */ /* 0x000fe20000000000 */
[----:B------:R-:W-:Y:S02]  /*9c00*/  WARPGROUP.DEPBAR.LE gsb0, 0x0 ;  /* 0x00008000000079c5 */ /* 0x000fe40000010000 */
[----:B------:R-:W-:-:S07]  /*9c10*/  WARPGROUP.ARRIVE ;  /* 0x00000000000079c5 */ /* 0x000fce0000000000 */
[----:B------:R-:W-:Y:S03]  /*9c20*/  HGMMA.64x128x16.F32.BF16 R24, R136, gdesc[UR12].tnspB, R24, gsb0 ;  /* 0x41e0000c88187df0 */ /* 0x000fe60008001818 */
[----:B------:R-:W-:Y:S02]  /*9c30*/  WARPGROUP.DEPBAR.LE gsb0, 0x0 ;  /* 0x00008000000079c5 */ /* 0x000fe40000010000 */
[----:B------:R1:W-:Y:S02]  /*9c40*/  @!P1 SYNCS.ARRIVE.TRANS64.RED.A1T0 RZ, [R0+URZ], RZ ;  /* 0x000000ff00ff99a7 */ /* 0x0003e4000810043f */
[----:B-1----:R-:W-:-:S04]  /*9c50*/  IMAD R0, R10, -0x2, R11 ;  /* 0xfffffffe0a007824 */ /* 0x002fc800078e020b */
[C---:B------:R-:W-:Y:S01]  /*9c60*/  VIADD R138, R0.reuse, 0xffffffff ;  /* 0xffffffff008a7836 */ /* 0x040fe20000000000 */
[----:B------:R-:W-:-:S05]  /*9c70*/  IADD3 R2, R0, -UR59, R19 ;  /* 0x8000003b00027c10 */ /* 0x000fca000fffe013 */
[C---:B------:R-:W-:Y:S02]  /*9c80*/  VIADD R136, R2.reuse, UR19 ;  /* 0x0000001302887c36 */ /* 0x040fe40008000000 */
[----:B------:R-:W-:Y:S02]  /*9c90*/  VIADD R137, R2, UR18 ;  /* 0x0000001202897c36 */ /* 0x000fe40008000000 */
[--C-:B0-----:R-:W-:Y:S02]  /*9ca0*/  IMAD.IADD R0, R136, 0x1, R23.reuse ;  /* 0x0000000188007824 */ /* 0x101fe400078e0217 */
[----:B------:R-:W-:Y:S01]  /*9cb0*/  IMAD.IADD R2, R137, 0x1, R23 ;  /* 0x0000000189027824 */ /* 0x000fe200078e0217 */
[----:B------:R-:W-:Y:S06]  /*9cc0*/  @!P2 BRA `(.L_x_972) ;  /* 0x00000000005ca947 */ /* 0x000fec0003800000 */
[----:B------:R-:W-:Y:S01]  /*9cd0*/  ULDC UR5, c[0x0][0x2f0] ;  /* 0x0000bc0000057ab9 */ /* 0x000fe20000000800 */
[----:B------:R-:W-:Y:S01]  /*9ce0*/  BSSY B0, `(.L_x_973) ;  /* 0x0000012000007945 */ /* 0x000fe20003800000 */
[----:B------:R-:W-:-:S04]  /*9cf0*/  IMAD R11, R16, UR5, R23 ;  /* 0x00000005100b7c24 */ /* 0x000fc8000f8e0217 */
        /* <DEDUP_REMOVED lines=11> */
.L_x_974:
[----:B------:R-:W-:-:S05]  /*9db0*/  IMAD.U32 R23, RZ, RZ, UR58 ;  /* 0x0000003aff177e24 */ /* 0x000fca000f8e00ff */
[----:B------:R-:W-:-:S13]  /*9dc0*/  ISETP.NE.AND P2, PT, R23, 0x1, PT ;  /* 0x000000011700780c */ /* 0x000fda0003f45270 */
[----:B------:R-:W0:Y:S02]  /*9dd0*/  @P2 LDC.64 R140, c[0x0][0x9e8] ;  /* 0x00027a00ff8c2b82 */ /* 0x000e240000000a00 */
[----:B0-----:R-:W-:-:S05]  /*9de0*/  @P2 IMAD.HI.U32 R14, R11, R140, RZ ;  /* 0x0000008c0b0e2227 */ /* 0x001fca00078e00ff */
[----:B------:R-:W-:-:S07]  /*9df0*/  @P2 SHF.R.U32.HI R11, RZ, R141, R14 ;  /* 0x0000008dff0b2219 */ /* 0x000fce000001160e */
.L_x_975:
[----:B------:R-:W-:Y:S05]  /*9e00*/  BSYNC B0 ;  /* 0x0000000000007941 */ /* 0x000fea0003800000 */
.L_x_973:
[----:B------:R-:W-:-:S05]  /*9e10*/  IMAD R11, R11, R23, R138 ;  /* 0x000000170b0b7224 */ /* 0x000fca00078e028a */
[----:B------:R-:W-:Y:S02]  /*9e20*/  VIADDMNMX R0, R11, R23, R0, PT ;  /* 0x000000170b007246 */ /* 0x000fe40003800100 */
[----:B------:R-:W-:-:S07]  /*9e30*/  VIMNMX R2, R2, R11, !PT ;  /* 0x0000000b02027248 */ /* 0x000fce0007fe0100 */
.L_x_972:
[C---:B------:R-:W-:Y:S01]  /*9e40*/  ISETP.GE.AND P2, PT, R22.reuse, 0x2, PT ;  /* 0x000000021600780c */ /* 0x040fe20003f46270 */
[----:B------:R-:W0:Y:S01]  /*9e50*/  SHFL.IDX PT, R3, R3, 0x1, 0x1c1f ;  /* 0x003c1f0003037f89 */ /* 0x000e2200000e0000 */
[----:B------:R-:W-:Y:S02]  /*9e60*/  ISETP.GE.AND P5, PT, R22, 0xa, PT ;  /* 0x0000000a1600780c */ /* 0x000fe40003fa6270 */
        /* <DEDUP_REMOVED lines=116> */
[----:B------:R-:W-:-:S13]  /*a5b0*/  ISETP.GE.AND P6, PT, R13, 0x1, PT ;  /* 0x000000010d00780c */ /* 0x000fda0003fc6270 */
[----:B------:R-:W-:Y:S05]  /*a5c0*/  @!P6 BRA `(.L_x_976) ;  /* 0x00000000005ce947 */ /* 0x000fea0003800000 */
        /* <DEDUP_REMOVED lines=14> */
.L_x_978:
[----:B------:R-:W-:-:S05]  /*a6b0*/  IMAD.U32 R22, RZ, RZ, UR58 ;  /* 0x0000003aff167e24 */ /* 0x000fca000f8e00ff */
[----:B------:R-:W-:-:S13]  /*a6c0*/  ISETP.NE.AND P6, PT, R22, 0x1, PT ;  /* 0x000000011600780c */ /* 0x000fda0003fc5270 */
[----:B------:R-:W0:Y:S02]  /*a6d0*/  @P6 LDC.64 R104, c[0x0][0x9e8] ;  /* 0x00027a00ff686b82 */ /* 0x000e240000000a00 */
[----:B0-----:R-:W-:-:S05]  /*a6e0*/  @P6 IMAD.HI.U32 R14, R3, R104, RZ ;  /* 0x00000068030e6227 */ /* 0x001fca00078e00ff */
[----:B------:R-:W-:-:S07]  /*a6f0*/  @P6 SHF.R.U32.HI R3, RZ, R105, R14 ;  /* 0x00000069ff036219 */ /* 0x000fce000001160e */
.L_x_979:
[----:B------:R-:W-:Y:S05]  /*a700*/  BSYNC B0 ;  /* 0x0000000000007941 */ /* 0x000fea0003800000 */
.L_x_977:
[----:B------:R-:W-:-:S05]  /*a710*/  IMAD R3, R3, R22, R138 ;  /* 0x0000001603037224 */ /* 0x000fca00078e028a */
[----:B------:R-:W-:Y:S02]  /*a720*/  VIADDMNMX R0, R3, R22, R0, PT ;  /* 0x0000001603007246 */ /* 0x000fe40003800100 */
[----:B------:R-:W-:-:S07]  /*a730*/  VIMNMX R2, R2, R3, !PT ;  /* 0x0000000302027248 */ /* 0x000fce0007fe0100 */
.L_x_976:
        /* <DEDUP_REMOVED lines=139> */
[----:B------:R-:W-:Y:S01]  /*aff0*/  MUFU.EX2 R163, R163 ;  /* 0x000000a300a37308 */ /* 0x000fe20000000800 */
        /* <DEDUP_REMOVED lines=8> */
[----:B------:R-:W-:Y:S01]  /*b080*/  MUFU.EX2 R156, R156 ;  /* 0x0000009c009c7308 */ /* 0x000fe20000000800 */
        /* <DEDUP_REMOVED lines=34> */
[----:B------:R-:W-:Y:S02]  /*b2b0*/  MUFU.EX2 R148, R148 ;  /* 0x0000009400947308 */ /* 0x000fe40000000800 */
[----:B------:R-:W0:Y:S06]  /*b2c0*/  SHFL.BFLY PT, R139, R22, 0x2, 0x1f ;  /* 0x0c401f00168b7f89 */ /* 0x000e2c00000e0000 */
        /* <DEDUP_REMOVED lines=8> */
[----:B0-----:R-:W-:Y:S01]  /*b350*/  FMNMX.FTZ R11, R139, R0, !PT ;  /* 0x000000008b0b7209 */ /* 0x001fe20007810000 */
[----:B------:R-:W-:-:S06]  /*b360*/  FMUL.FTZ R0, R93, R14 ;  /* 0x0000000e5d007220 */ /* 0x000fcc0000410000 */
[----:B------:R-:W-:Y:S01]  /*b370*/  MUFU.EX2 R101, R101 ;  /* 0x0000006500657308 */ /* 0x000fe20000000800 */
[C---:B------:R-:W-:Y:S01]  /*b380*/  FSETP.NEU.FTZ.AND P2, PT, R11.reuse, -INF , PT ;  /* 0xff8000000b00780b */ /* 0x040fe20003f5d000 */
[----:B------:R-:W-:-:S05]  /*b390*/  FMUL.FTZ R2, R11, R14 ;  /* 0x0000000e0b027220 */ /* 0x000fca0000410000 */
[----:B------:R-:W-:Y:S01]  /*b3a0*/  FSEL R88, R2, RZ, P2 ;  /* 0x000000ff02587208 */ /* 0x000fe20001000000 */
[----:B------:R-:W0:Y:S01]  /*b3b0*/  MUFU.EX2 R0, R0 ;  /* 0x0000000000007308 */ /* 0x000e220000000800 */
[----:B------:R-:W-:Y:S02]  /*b3c0*/  FSEL R2, R11, RZ, P2 ;  /* 0x000000ff0b027208 */ /* 0x000fe40001000000 */
[----:B------:R-:W-:Y:S01]  /*b3d0*/  ISETP.GT.AND P2, PT, R20, R17, PT ;  /* 0x000000111400720c */ /* 0x000fe20003f44270 */
[-CC-:B------:R-:W-:Y:S01]  /*b3e0*/  FFMA.FTZ R93, R90, R14.reuse, -R88.reuse ;  /* 0x0000000e5a5d7223 */ /* 0x180fe20000010858 */
[-CC-:B------:R-:W-:Y:S01]  /*b3f0*/  FFMA.FTZ R91, R91, R14.reuse, -R88.reuse ;  /* 0x0000000e5b5b7223 */ /* 0x180fe20000010858 */
[----:B------:R-:W-:Y:S01]  /*b400*/  FADD.FTZ R15, -R2, R15 ;  /* 0x0000000f020f7221 */ /* 0x000fe20000010100 */
[-CC-:B------:R-:W-:Y:S01]  /*b410*/  FFMA.FTZ R22, R105, R14.reuse, -R88.reuse ;  /* 0x0000000e69167223 */ /* 0x180fe20000010858 */
[-CC-:B------:R-:W-:Y:S01]  /*b420*/  FFMA.FTZ R95, R95, R14.reuse, -R88.reuse ;  /* 0x0000000e5f5f7223 */ /* 0x180fe20000010858 */
[----:B------:R0:W-:Y:S01]  /*b430*/  MUFU.EX2 R92, R91 ;  /* 0x0000005b005c7308 */ /* 0x0001e20000000800 */
[-C--:B------:R-:W-:Y:S01]  /*b440*/  FMUL.FTZ R15, R15, R14.reuse ;  /* 0x0000000e0f0f7220 */ /* 0x080fe20000410000 */
[-CC-:B------:R-:W-:Y:S01]  /*b450*/  FFMA.FTZ R137, R137, R14.reuse, -R88.reuse ;  /* 0x0000000e89897223 */ /* 0x180fe20000010858 */
[-CC-:B------:R-:W-:Y:S01]  /*b460*/  FFMA.FTZ R99, R99, R14.reuse, -R88.reuse ;  /* 0x0000000e63637223 */ /* 0x180fe20000010858 */
[-CC-:B------:R-:W-:Y:S01]  /*b470*/  FFMA.FTZ R141, R141, R14.reuse, -R88.reuse ;  /* 0x0000000e8d8d7223 */ /* 0x180fe20000010858 */
[-CC-:B------:R-:W-:Y:S01]  /*b480*/  FFMA.FTZ R103, R103, R14.reuse, -R88.reuse ;  /* 0x0000000e67677223 */ /* 0x180fe20000010858 */
[-CC-:B------:R-:W-:Y:S01]  /*b490*/  FFMA.FTZ R143, R143, R14.reuse, -R88.reuse ;  /* 0x0000000e8f8f7223 */ /* 0x180fe20000010858 */
[--C-:B------:R-:W-:Y:S01]  /*b4a0*/  FFMA.FTZ R147, R147, R14, -R88.reuse ;  /* 0x0000000e93937223 */ /* 0x100fe20000010858 */
[----:B------:R-:W-:Y:S01]  /*b4b0*/  MUFU.EX2 R93, R93 ;  /* 0x0000005d005d7308 */ /* 0x000fe20000000800 */
[----:B0-----:R-:W-:Y:S01]  /*b4c0*/  FFMA.FTZ R91, R0, R8, R163 ;  /* 0x00000008005b7223 */ /* 0x001fe200000100a3 */
[-CC-:B------:R-:W-:Y:S01]  /*b4d0*/  FFMA.FTZ R149, R149, R14.reuse, -R88.reuse ;  /* 0x0000000e95957223 */ /* 0x180fe20000010858 */
[-CC-:B------:R-:W-:Y:S01]  /*b4e0*/  FFMA.FTZ R151, R151, R14.reuse, -R88.reuse ;  /* 0x0000000e97977223 */ /* 0x180fe20000010858 */
[-CC-:B------:R-:W-:Y:S01]  /*b4f0*/  FFMA.FTZ R107, R107, R14.reuse, -R88.reuse ;  /* 0x0000000e6b6b7223 */ /* 0x180fe20000010858 */
[----:B------:R-:W-:Y:S01]  /*b500*/  FADD.FTZ R91, R156, R91 ;  /* 0x0000005b9c5b7221 */ /* 0x000fe20000010000 */
[-CC-:B------:R-:W-:Y:S01]  /*b510*/  FFMA.FTZ R115, R115, R14.reuse, -R88.reuse ;  /* 0x0000000e73737223 */ /* 0x180fe20000010858 */
[-CC-:B------:R-:W-:Y:S01]  /*b520*/  FFMA.FTZ R111, R111, R14.reuse, -R88.reuse ;  /* 0x0000000e6f6f7223 */ /* 0x180fe20000010858 */
[----:B------:R0:W1:Y:S01]  /*b530*/  MUFU.EX2 R2, R15 ;  /* 0x0000000f00027308 */ /* 0x0000620000000800 */
[----:B------:R-:W-:Y:S01]  /*b540*/  FADD.FTZ R8, R158, R91 ;  /* 0x0000005b9e087221 */ /* 0x000fe20000010000 */
[----:B------:R-:W-:Y:S01]  /*b550*/  FFMA.FTZ R119, R119, R14, -R88 ;  /* 0x0000000e77777223 */ /* 0x000fe20000010858 */
[----:B------:R-:W-:-:S02]  /*b560*/  IMAD.U32 R90, RZ, RZ, UR11 ;  /* 0x0000000bff5a7e24 */ /* 0x000fc4000f8e00ff */
[-C--:B------:R-:W-:Y:S01]  /*b570*/  FFMA.FTZ R157, R157, R14.reuse, -R88 ;  /* 0x0000000e9d9d7223 */ /* 0x080fe20000010858 */
[----:B------:R-:W-:Y:S01]  /*b580*/  FADD.FTZ R91, R165, R8 ;  /* 0x00000008a55b7221 */ /* 0x000fe20000010000 */
[-CC-:B------:R-:W-:Y:S01]  /*b590*/  FFMA.FTZ R123, R123, R14.reuse, -R88.reuse ;  /* 0x0000000e7b7b7223 */ /* 0x180fe20000010858 */
[----:B------:R-:W-:Y:S01]  /*b5a0*/  @!P1 VIADD R90, R90, 0x2a860 ;  /* 0x0002a8605a5a9836 */ /* 0x000fe20000000000 */
[----:B------:R-:W2:Y:S01]  /*b5b0*/  MUFU.EX2 R22, R22 ;  /* 0x0000001600167308 */ /* 0x000ea20000000800 */
[----:B------:R-:W-:Y:S01]  /*b5c0*/  FADD.FTZ R8, R152, R91 ;  /* 0x0000005b98087221 */ /* 0x000fe20000010000 */
[-CC-:B------:R-:W-:Y:S01]  /*b5d0*/  FFMA.FTZ R159, R159, R14.reuse, -R88.reuse ;  /* 0x0000000e9f9f7223 */ /* 0x180fe20000010858 */
[-C--:B------:R-:W-:Y:S01]  /*b5e0*/  FFMA.FTZ R127, R127, R14.reuse, -R88 ;  /* 0x0000000e7f7f7223 */ /* 0x080fe20000010858 */
[----:B------:R-:W-:Y:S01]  /*b5f0*/  @!P1 PRMT R90, RZ, 0x654, R90 ;  /* 0x00000654ff5a9816 */ /* 0x000fe2000000005a */
[----:B0-----:R-:W-:Y:S01]  /*b600*/  FADD.FTZ R15, R167, R8 ;  /* 0x00000008a70f7221 */ /* 0x001fe20000010000 */
[-CC-:B------:R-:W-:Y:S01]  /*b610*/  FFMA.FTZ R161, R161, R14.reuse, -R88.reuse ;  /* 0x0000000ea1a17223 */ /* 0x180fe20000010858 */
[-CC-:B------:R-:W-:Y:S01]  /*b620*/  FFMA.FTZ R131, R131, R14.reuse, -R88.reuse ;  /* 0x0000000e83837223 */ /* 0x180fe20000010858 */
[----:B------:R-:W0:Y:S01]  /*b630*/  MUFU.EX2 R95, R95 ;  /* 0x0000005f005f7308 */ /* 0x000e220000000800 */
[----:B-1----:R-:W-:Y:S01]  /*b640*/  FFMA.FTZ R5, R2, R5, R93 ;  /* 0x0000000502057223 */ /* 0x002fe2000001005d */
[----:B------:R-:W-:Y:S01]  /*b650*/  FADD.FTZ R8, R154, R15 ;  /* 0x0000000f9a087221 */ /* 0x000fe20000010000 */
[----:B------:R1:W-:Y:S01]  /*b660*/  @!P1 SYNCS.ARRIVE.TRANS64.RED.A1T0 RZ, [R90+URZ], RZ ;  /* 0x000000ff5aff99a7 */ /* 0x0003e2000810043f */
[-C--:B------:R-:W-:Y:S01]  /*b670*/  FFMA.FTZ R153, R153, R14.reuse, -R88 ;  /* 0x0000000e99997223 */ /* 0x080fe20000010858 */
[----:B------:R-:W-:Y:S01]  /*b680*/  FADD.FTZ R5, R92, R5 ;  /* 0x000000055c057221 */ /* 0x000fe20000010000 */
[----:B------:R-:W-:Y:S01]  /*b690*/  FADD.FTZ R15, R155, R8 ;  /* 0x000000089b0f7221 */ /* 0x000fe20000010000 */
[----:B------:R-:W-:Y:S01]  /*b6a0*/  FFMA.FTZ R88, R135, R14, -R88 ;  /* 0x0000000e87587223 */ /* 0x000fe20000010858 */
[----:B------:R-:W3:Y:S01]  /*b6b0*/  MUFU.EX2 R94, R137 ;  /* 0x00000089005e7308 */ /* 0x000ee20000000800 */
[----:B--2---:R-:W-:Y:S01]  /*b6c0*/  FADD.FTZ R5, R22, R5 ;  /* 0x0000000516057221 */ /* 0x004fe20000010000 */
[----:B------:R-:W-:Y:S01]  /*b6d0*/  FADD.FTZ R8, R148, R15 ;  /* 0x0000000f94087221 */ /* 0x000fe20000010000 */
[----:B------:R-:W-:Y:S01]  /*b6e0*/  F2FP.BF16.F32.PACK_AB R154, R155, R154 ;  /* 0x0000009a9b9a723e */ /* 0x000fe200000010ff */
[----:B------:R-:W-:Y:S01]  /*b6f0*/  VIADD R20, R20, 0xffffffff ;  /* 0xffffffff14147836 */ /* 0x000fe20000000000 */
[C---:B------:R-:W-:Y:S01]  /*b700*/  F2FP.BF16.F32.PACK_AB R148, R145.reuse, R148 ;  /* 0x000000949194723e */ /* 0x040fe200000010ff */
[----:B------:R-:W-:Y:S01]  /*b710*/  FADD.FTZ R15, R145, R8 ;  /* 0x00000008910f7221 */ /* 0x000fe20000010000 */
[----:B------:R-:W-:Y:S01]  /*b720*/  F2FP.BF16.F32.PACK_AB R156, R156, R163 ;  /* 0x000000a39c9c723e */ /* 0x000fe200000010ff */
[----:B------:R-:W2:Y:S01]  /*b730*/  MUFU.EX2 R99, R99 ;  /* 0x0000006300637308 */ /* 0x000ea20000000800 */
[----:B0-----:R-:W-:Y:S01]  /*b740*/  FADD.FTZ R5, R95, R5 ;  /* 0x000000055f057221 */ /* 0x001fe20000010000 */
[----:B------:R-:W-:Y:S01]  /*b750*/  FADD.FTZ R8, R150, R15 ;  /* 0x0000000f96087221 */ /* 0x000fe20000010000 */
[----:B------:R-:W-:-:S02]  /*b760*/  F2FP.BF16.F32.PACK_AB R158, R165, R158 ;  /* 0x0000009ea59e723e */ /* 0x000fc400000010ff */
[----:B------:R-:W-:Y:S01]  /*b770*/  F2FP.BF16.F32.PACK_AB R152, R167, R152 ;  /* 0x00000098a798723e */ /* 0x000fe200000010ff */
[C---:B------:R-:W-:Y:S01]  /*b780*/  FADD.FTZ R15, R109.reuse, R8 ;  /* 0x000000086d0f7221 */ /* 0x040fe20000010000 */
[----:B------:R-:W-:Y:S01]  /*b790*/  F2FP.BF16.F32.PACK_AB R150, R109, R150 ;  /* 0x000000966d96723e */ /* 0x000fe200000010ff */
[----:B------:R-:W0:Y:S01]  /*b7a0*/  MUFU.EX2 R96, R141 ;  /* 0x0000008d00607308 */ /* 0x000e220000000800 */
[----:B---3--:R-:W-:Y:S01]  /*b7b0*/  FADD.FTZ R5, R94, R5 ;  /* 0x000000055e057221 */ /* 0x008fe20000010000 */
[----:B------:R-:W-:Y:S01]  /*b7c0*/  FADD.FTZ R8, R144, R15 ;  /* 0x0000000f90087221 */ /* 0x000fe20000010000 */
[----:B------:R-:W-:-:S03]  /*b7d0*/  F2FP.BF16.F32.PACK_AB R144, R89, R144 ;  /* 0x000000905990723e */ /* 0x000fc600000010ff */
[----:B------:R-:W-:Y:S02]  /*b7e0*/  FADD.FTZ R15, R89, R8 ;  /* 0x00000008590f7221 */ /* 0x000fe40000010000 */
[----:B------:R-:W3:Y:S01]  /*b7f0*/  MUFU.EX2 R103, R103 ;  /* 0x0000006700677308 */ /* 0x000ee20000000800 */
[----:B--2---:R-:W-:Y:S01]  /*b800*/  FADD.FTZ R5, R99, R5 ;  /* 0x0000000563057221 */ /* 0x004fe20000010000 */
[----:B------:R-:W-:Y:S01]  /*b810*/  FADD.FTZ R8, R146, R15 ;  /* 0x0000000f92087221 */ /* 0x000fe20000010000 */
[----:B------:R-:W-:-:S03]  /*b820*/  F2FP.BF16.F32.PACK_AB R146, R101, R146 ;  /* 0x000000926592723e */ /* 0x000fc600000010ff */
[----:B------:R-:W-:Y:S02]  /*b830*/  FADD.FTZ R15, R101, R8 ;  /* 0x00000008650f7221 */ /* 0x000fe40000010000 */
[----:B------:R-:W2:Y:S01]  /*b840*/  MUFU.EX2 R98, R143 ;  /* 0x0000008f00627308 */ /* 0x000ea20000000800 */
[----:B0-----:R-:W-:-:S07]  /*b850*/  FADD.FTZ R5, R96, R5 ;  /* 0x0000000560057221 */ /* 0x001fce0000010000 */
[----:B------:R-:W0:Y:S01]  /*b860*/  MUFU.EX2 R147, R147 ;  /* 0x0000009300937308 */ /* 0x000e220000000800 */
[C---:B---3--:R-:W-:Y:S01]  /*b870*/  FADD.FTZ R5, R103.reuse, R5 ;  /* 0x0000000567057221 */ /* 0x048fe20000010000 */
[----:B------:R-:W-:-:S06]  /*b880*/  F2FP.BF16.F32.PACK_AB R155, R103, R96 ;  /* 0x00000060679b723e */ /* 0x000fcc00000010ff */
[----:B------:R3:W4:Y:S01]  /*b890*/  MUFU.EX2 R100, R149 ;  /* 0x0000009500647308 */ /* 0x0007220000000800 */
[----:B--2---:R-:W-:-:S07]  /*b8a0*/  FADD.FTZ R5, R98, R5 ;  /* 0x0000000562057221 */ /* 0x004fce0000010000 */
[----:B------:R-:W2:Y:S01]  /*b8b0*/  MUFU.EX2 R151, R151 ;  /* 0x0000009700977308 */ /* 0x000ea20000000800 */
[C---:B0-----:R-:W-:Y:S01]  /*b8c0*/  FADD.FTZ R5, R147.reuse, R5 ;  /* 0x0000000593057221 */ /* 0x041fe20000010000 */
[----:B---3--:R-:W-:-:S06]  /*b8d0*/  F2FP.BF16.F32.PACK_AB R149, R147, R98 ;  /* 0x000000629395723e */ /* 0x008fcc00000010ff */
[----:B------:R-:W0:Y:S01]  /*b8e0*/  MUFU.EX2 R102, R107 ;  /* 0x0000006b00667308 */ /* 0x000e220000000800 */
[----:B----4-:R-:W-:-:S07]  /*b8f0*/  FADD.FTZ R5, R100, R5 ;  /* 0x0000000564057221 */ /* 0x010fce0000010000 */
[----:B------:R-:W3:Y:S01]  /*b900*/  MUFU.EX2 R115, R115 ;  /* 0x0000007300737308 */ /* 0x000ee20000000800 */
[C---:B--2---:R-:W-:Y:S01]  /*b910*/  FADD.FTZ R5, R151.reuse, R5 ;  /* 0x0000000597057221 */ /* 0x044fe20000010000 */
[----:B------:R-:W-:-:S06]  /*b920*/  F2FP.BF16.F32.PACK_AB R151, R151, R100 ;  /* 0x000000649797723e */ /* 0x000fcc00000010ff */
[----:B------:R-:W2:Y:S01]  /*b930*/  MUFU.EX2 R104, R111 ;  /* 0x0000006f00687308 */ /* 0x000ea20000000800 */
[----:B0-----:R-:W-:-:S07]  /*b940*/  FADD.FTZ R5, R102, R5 ;  /* 0x0000000566057221 */ /* 0x001fce0000010000 */
[----:B------:R-:W0:Y:S01]  /*b950*/  MUFU.EX2 R119, R119 ;  /* 0x0000007700777308 */ /* 0x000e220000000800 */
[C---:B---3--:R-:W-:Y:S01]  /*b960*/  FADD.FTZ R5, R115.reuse, R5 ;  /* 0x0000000573057221 */ /* 0x048fe20000010000 */
[----:B------:R-:W-:-:S06]  /*b970*/  F2FP.BF16.F32.PACK_AB R145, R115, R102 ;  /* 0x000000667391723e */ /* 0x000fcc00000010ff */
[----:B------:R-:W3:Y:S01]  /*b980*/  MUFU.EX2 R140, R140 ;  /* 0x0000008c008c7308 */ /* 0x000ee20000000800 */
[----:B--2---:R-:W-:-:S07]  /*b990*/  FADD.FTZ R5, R104, R5 ;  /* 0x0000000568057221 */ /* 0x004fce0000010000 */
[----:B------:R2:W4:Y:S01]  /*b9a0*/  MUFU.EX2 R106, R157 ;  /* 0x0000009d006a7308 */ /* 0x0005220000000800 */
[C---:B0-----:R-:W-:Y:S01]  /*b9b0*/  FADD.FTZ R5, R119.reuse, R5 ;  /* 0x0000000577057221 */ /* 0x041fe20000010000 */
[----:B------:R-:W-:-:S06]  /*b9c0*/  F2FP.BF16.F32.PACK_AB R147, R119, R104 ;  /* 0x000000687793723e */ /* 0x000fcc00000010ff */
[----:B------:R-:W0:Y:S01]  /*b9d0*/  MUFU.EX2 R23, R23 ;  /* 0x0000001700177308 */ /* 0x000e220000000800 */
[----:B---3--:R-:W-:Y:S01]  /*b9e0*/  FADD.FTZ R8, R140, R15 ;  /* 0x0000000f8c087221 */ /* 0x008fe20000010000 */
[----:B--2---:R-:W-:-:S06]  /*b9f0*/  F2FP.BF16.F32.PACK_AB R157, R92, R93 ;  /* 0x0000005d5c9d723e */ /* 0x004fcc00000010ff */
[----:B------:R-:W2:Y:S01]  /*ba00*/  MUFU.EX2 R123, R123 ;  /* 0x0000007b007b7308 */ /* 0x000ea20000000800 */
[----:B----4-:R-:W-:-:S07]  /*ba10*/  FADD.FTZ R5, R106, R5 ;  /* 0x000000056a057221 */ /* 0x010fce0000010000 */
[----:B------:R-:W3:Y:S01]  /*ba20*/  MUFU.EX2 R142, R142 ;  /* 0x0000008e008e7308 */ /* 0x000ee20000000800 */
[C---:B0-----:R-:W-:Y:S01]  /*ba30*/  FADD.FTZ R15, R23.reuse, R8 ;  /* 0x00000008170f7221 */ /* 0x041fe20000010000 */
[----:B------:R-:W-:-:S06]  /*ba40*/  F2FP.BF16.F32.PACK_AB R140, R23, R140 ;  /* 0x0000008c178c723e */ /* 0x000fcc00000010ff */
[----:B-1----:R0:W1:Y:S01]  /*ba50*/  MUFU.EX2 R90, R159 ;  /* 0x0000009f005a7308 */ /* 0x0020620000000800 */
[C---:B--2---:R-:W-:Y:S01]  /*ba60*/  FADD.FTZ R5, R123.reuse, R5 ;  /* 0x000000057b057221 */ /* 0x044fe20000010000 */
[----:B------:R-:W-:-:S06]  /*ba70*/  F2FP.BF16.F32.PACK_AB R141, R123, R106 ;  /* 0x0000006a7b8d723e */ /* 0x000fcc00000010ff */
[----:B------:R-:W2:Y:S01]  /*ba80*/  MUFU.EX2 R113, R113 ;  /* 0x0000007100717308 */ /* 0x000ea20000000800 */
[----:B---3--:R-:W-:Y:S01]  /*ba90*/  FADD.FTZ R8, R142, R15 ;  /* 0x0000000f8e087221 */ /* 0x008fe20000010000 */
[----:B0-----:R-:W-:Y:S01]  /*baa0*/  F2FP.BF16.F32.PACK_AB R159, R95, R22 ;  /* 0x000000165f9f723e */ /* 0x001fe200000010ff */
[----:B------:R-:W-:-:S05]  /*bab0*/  IMAD.MOV.U32 R22, RZ, RZ, R4 ;  /* 0x000000ffff167224 */ /* 0x000fca00078e0004 */
        /* <DEDUP_REMOVED lines=20> */
[----:B0-----:R-:W-:Y:S01]  /*bc00*/  F2FP.BF16.F32.PACK_AB R153, R99, R94 ;  /* 0x0000005e6399723e */ /* 0x001fe200000010ff */
[----:B------:R-:W-:-:S05]  /*bc10*/  IMAD.MOV.U32 R15, RZ, RZ, R11 ;  /* 0x000000ffff0f7224 */ /* 0x000fca00078e000b */
[----:B------:R-:W0:Y:S01]  /*bc20*/  MUFU.EX2 R88, R88 ;  /* 0x0000005800587308 */ /* 0x000e220000000800 */
[----:B---3--:R-:W-:Y:S01]  /*bc30*/  FADD.FTZ R5, R110, R5 ;  /* 0x000000056e057221 */ /* 0x008fe20000010000 */
[C---:B-1----:R-:W-:Y:S01]  /*bc40*/  FADD.FTZ R8, R21.reuse, R8 ;  /* 0x0000000815087221 */ /* 0x042fe20000010000 */
[----:B------:R-:W-:Y:S01]  /*bc50*/  F2FP.BF16.F32.PACK_AB R138, R21, R138 ;  /* 0x0000008a158a723e */ /* 0x000fe200000010ff */
[----:B------:R-:W-:Y:S02]  /*bc60*/  IMAD.MOV.U32 R21, RZ, RZ, R3 ;  /* 0x000000ffff157224 */ /* 0x000fe400078e0003 */
[C---:B0-----:R-:W-:Y:S01]  /*bc70*/  FADD.FTZ R5, R88.reuse, R5 ;  /* 0x0000000558057221 */ /* 0x041fe20000010000 */
[----:B------:R-:W-:Y:S01]  /*bc80*/  F2FP.BF16.F32.PACK_AB R139, R88, R110 ;  /* 0x0000006e588b723e */ /* 0x000fe200000010ff */
[----:B------:R-:W-:Y:S06]  /*bc90*/  @P2 BRA `(.L_x_980) ;  /* 0xffffffd000ac2947 */ /* 0x000fec000383ffff */
.L_x_963:
        /* <DEDUP_REMOVED lines=67> */
.L_x_981:
[----:B------:R-:W-:Y:S01]  /*c0d0*/  ULEA UR5, UR4, UR56, 0x3 ;  /* 0x0000003804057291 */ /* 0x000fe2000f8e183f */
[----:B------:R-:W-:-:S08]  /*c0e0*/  SHF.L.U32 R4, R4, 0x1f, RZ ;  /* 0x0000001f04047819 */ /* 0x000fd000000006ff */
[----:B------:R0:W1:Y:S01]  /*c0f0*/  SYNCS.PHASECHK.TRANS64.TRYWAIT P2, [UR5+0x2a850], R4 ;  /* 0x02a85004ff0075a7 */ /* 0x0000620008040145 */
[----:B------:R-:W-:Y:S05]  /*c100*/  @!P0 BRA `(.L_x_982) ;  /* 0x0000000000048947 */ /* 0x000fea0003800000 */
[----:B------:R-:W-:Y:S01]  /*c110*/  BPT.TRAP 0x1 ;  /* 0x000000040000795c */ /* 0x000fe20000300000 */
.L_x_982:
[----:B-1----:R-:W-:Y:S05]  /*c120*/  @P2 BRA `(.L_x_983) ;  /* 0x0000000000082947 */ /* 0x002fea0003800000 */
[----:B------:R-:W1:Y:S02]  /*c130*/  SYNCS.PHASECHK.TRANS64.TRYWAIT P0, [UR5+0x2a850], R4 ;  /* 0x02a85004ff0075a7 */ /* 0x000e640008000145 */
[----:B-1----:R-:W-:Y:S05]  /*c140*/  @!P0 BRA `(.L_x_984) ;  /* 0x0000006400708947 */ /* 0x002fea0003800000 */
.L_x_983:
[----:B------:R-:W-:Y:S01]  /*c150*/  UIADD3 UR56, UR56, 0x400, URZ ;  /* 0x0000040038387890 */ /* 0x000fe2000fffe03f */
[----:B------:R-:W-:Y:S01]  /*c160*/  WARPGROUP.ARRIVE ;  /* 0x00000000000079c5 */ /* 0x000fe20000000000 */
[----:B------:R-:W-:Y:S01]  /*c170*/  UMOV UR7, 0x40000040 ;  /* 0x4000004000077882 */ /* 0x000fe20000000000 */
[----:B-1----:R-:W1:Y:S01]  /*c180*/  SHFL.BFLY PT, R7, R8, 0x2, 0x1f ;  /* 0x0c401f0008077f89 */ /* 0x002e6200000e0000 */
[----:B------:R-:W-:Y:S01]  /*c190*/  USHF.R.U32.HI UR56, URZ, 0x4, UR56 ;  /* 0x000000043f387899 */ /* 0x000fe20008011638 */
[----:B------:R-:W-:Y:S02]  /*c1a0*/  IMAD.U32 R10, RZ, RZ, UR5 ;  /* 0x00000005ff0a7e24 */ /* 0x000fe4000f8e00ff */
[----:B------:R-:W2:Y:S01]  /*c1b0*/  SHFL.BFLY PT, R0, R5, 0x2, 0x1f ;  /* 0x0c401f0005007f89 */ /* 0x000ea200000e0000 */
[----:B------:R-:W-:Y:S01]  /*c1c0*/  ULOP3.LUT UR56, UR56, 0x3fff, URZ, 0xc0, !UPT ;  /* 0x00003fff38387892 */ /* 0x000fe2000f8ec03f */
[----:B------:R-:W-:Y:S02]  /*c1d0*/  @!P1 VIADD R10, R10, 0x2a860 ;  /* 0x0002a8600a0a9836 */ /* 0x000fe40000000000 */
[----:B0-----:R-:W-:Y:S01]  /*c1e0*/  IMAD.MOV.U32 R4, RZ, RZ, -0x800000 ;  /* 0xff800000ff047424 */ /* 0x001fe200078e00ff */
[----:B------:R-:W-:-:S02]  /*c1f0*/  ULOP3.LUT UR56, UR56, 0x3000000, URZ, 0xfc, !UPT ;  /* 0x0300000038387892 */ /* 0x000fc4000f8efc3f */
[----:B------:R-:W-:Y:S02]  /*c200*/  @!P1 PRMT R10, RZ, 0x654, R10 ;  /* 0x00000654ff0a9816 */ /* 0x000fe4000000000a */
[----:B------:R-:W-:-:S07]  /*c210*/  UIMAD UR4, UR4, 0x600, UR56 ;  /* 0x00000600040478a4 */ /* 0x000fce000f8e0238 */
[----:B------:R-:W-:Y:S02]  /*c220*/  UMOV UR6, UR4 ;  /* 0x0000000400067c82 */ /* 0x000fe40008000000 */
[----:B------:R-:W-:Y:S01]  /*c230*/  HGMMA.64x128x16.F32.BF16 R24, R156, gdesc[UR4].tnspB, R24, gsb0 ;  /* 0x41e000049c187df0 */ /* 0x000fe20008001818 */
[----:B------:R-:W-:Y:S01]  /*c240*/  UIADD3 UR6, UR4, 0x80, URZ ;  /* 0x0000008004067890 */ /* 0x000fe2000fffe03f */
[----:B-1----:R-:W-:Y:S01]  /*c250*/  FADD.FTZ R7, R7, R8 ;  /* 0x0000000807077221 */ /* 0x002fe20000010000 */
[----:B------:R-:W-:Y:S01]  /*c260*/  UMOV UR7, 0x40000040 ;  /* 0x4000004000077882 */ /* 0x000fe20000000000 */
[----:B------:R-:W-:Y:S02]  /*c270*/  IMAD.MOV.U32 R8, RZ, RZ, RZ ;  /* 0x000000ffff087224 */ /* 0x000fe400078e00ff */
[----:B--2---:R-:W-:Y:S01]  /*c280*/  FADD.FTZ R2, R0, R5 ;  /* 0x0000000500027221 */ /* 0x004fe20000010000 */
        /* <DEDUP_REMOVED lines=109> */
.L_x_914:
        /* <DEDUP_REMOVED lines=20> */
[----:B------:R-:W-:-:S03]  /*caa0*/  LOP3.LUT R6, R6, 0xfffffffc, RZ, 0xc0, !PT ;  /* 0xfffffffc06067812 */ /* 0x000fc600078ec0ff */
[C---:B------:R-:W-:Y:S01]  /*cab0*/  IMAD.IADD R88, R5.reuse, 0x1, -R8 ;  /* 0x0000000105587824 */ /* 0x040fe200078e0a08 */
[----:B------:R-:W-:Y:S01]  /*cac0*/  SHF.R.S32.HI R8, RZ, 0x7, R7 ;  /* 0x00000007ff087819 */ /* 0x000fe20000011407 */
[----:B------:R-:W-:Y:S01]  /*cad0*/  IMAD.IADD R12, R5, 0x1, -R6 ;  /* 0x00000001050c7824 */ /* 0x000fe200078e0a06 */
[----:B------:R-:W5:Y:S02]  /*cae0*/  @P0 LDC R15, c[0x0][0xbec] ;  /* 0x0002fb00ff0f0b82 */ /* 0x000f640000000800 */
[----:B------:R-:W-:Y:S02]  /*caf0*/  SHF.R.S32.HI R9, RZ, 0x1f, R88 ;  /* 0x0000001fff097819 */ /* 0x000fe40000011458 */
[----:B------:R-:W-:Y:S02]  /*cb00*/  LEA.HI R5, R7, R8, RZ, 0x1 ;  /* 0x0000000807057211 */ /* 0x000fe400078f08ff */
[CC--:B------:R-:W-:Y:S02]  /*cb10*/  LEA.HI R90, R9.reuse, R88.reuse, RZ, 0x2 ;  /* 0x00000058095a7211 */ /* 0x0c0fe400078f10ff */
[----:B------:R-:W-:Y:S01]  /*cb20*/  LEA.HI R9, R9, R88, RZ, 0x5 ;  /* 0x0000005809097211 */ /* 0x000fe200078f28ff */
[----:B------:R-:W5:Y:S01]  /*cb30*/  @P0 LDC R91, c[0x0][0xbec] ;  /* 0x0002fb00ff5b0b82 */ /* 0x000f620000000800 */
[----:B------:R-:W-:-:S02]  /*cb40*/  SHF.R.S32.HI R10, RZ, 0x2, R90 ;  /* 0x00000002ff0a7819 */ /* 0x000fc4000001145a */
[----:B------:R-:W-:Y:S02]  /*cb50*/  SHF.R.S32.HI R11, RZ, 0x1f, R90 ;  /* 0x0000001fff0b7819 */ /* 0x000fe4000001145a */
[----:B------:R-:W-:Y:S02]  /*cb60*/  LOP3.LUT R5, R5, 0x3fffffe, RZ, 0xc0, !PT ;  /* 0x03fffffe05057812 */ /* 0x000fe400078ec0ff */
[----:B------:R-:W-:Y:S01]  /*cb70*/  LEA.HI R11, R11, R10, RZ, 0x3 ;  /* 0x0000000a0b0b7211 */ /* 0x000fe200078f18ff */
[----:B------:R-:W5:Y:S01]  /*cb80*/  @P0 LDC R17, c[0x0][0xbf0] ;  /* 0x0002fc00ff110b82 */ /* 0x000f620000000800 */
[----:B------:R-:W-:Y:S01]  /*cb90*/  LEA.HI R7, R12, R12, RZ, 0x1 ;  /* 0x0000000c0c077211 */ /* 0x000fe200078f08ff */
[----:B------:R-:W-:Y:S01]  /*cba0*/  IMAD.IADD R5, R8, 0x1, -R5 ;  /* 0x0000000108057824 */ /* 0x000fe200078e0a05 */
[----:B------:R-:W-:Y:S02]  /*cbb0*/  LOP3.LUT R11, R11, 0xfffffff8, RZ, 0xc0, !PT ;  /* 0xfffffff80b0b7812 */ /* 0x000fe400078ec0ff */
[----:B------:R-:W-:-:S02]  /*cbc0*/  SHF.R.S32.HI R9, RZ, 0x5, R9 ;  /* 0x00000005ff097819 */ /* 0x000fc40000011409 */
[----:B------:R-:W-:Y:S01]  /*cbd0*/  LOP3.LUT R7, R7, 0x1ffffffe, RZ, 0xc0, !PT ;  /* 0x1ffffffe07077812 */ /* 0x000fe200078ec0ff */
[----:B------:R-:W-:Y:S01]  /*cbe0*/  IMAD.IADD R6, R10, 0x1, -R11 ;  /* 0x000000010a067824 */ /* 0x000fe200078e0a0b */
[----:B------:R-:W5:Y:S03]  /*cbf0*/  @P0 LDC R16, c[0x0][0xbf0] ;  /* 0x0002fc00ff100b82 */ /* 0x000f660000000800 */
[----:B------:R-:W-:Y:S02]  /*cc00*/  IMAD R6, R9, 0x10, R6 ;  /* 0x0000001009067824 */ /* 0x000fe400078e0206 */
[----:B------:R-:W-:Y:S02]  /*cc10*/  IMAD R9, R13, UR4, RZ ;  /* 0x000000040d097c24 */ /* 0x000fe4000f8e02ff */
[----:B------:R-:W-:Y:S02]  /*cc20*/  IMAD.IADD R10, R12, 0x1, -R7 ;  /* 0x000000010c0a7824 */ /* 0x000fe400078e0a07 */
[----:B------:R-:W-:-:S02]  /*cc30*/  IMAD R5, R5, 0x40, R6 ;  /* 0x0000004005057824 */ /* 0x000fc400078e0206 */
[----:B------:R-:W-:Y:S01]  /*cc40*/  IMAD.WIDE.U32 R6, R18, UR4, RZ ;  /* 0x0000000412067c25 */ /* 0x000fe2000f8e00ff */
[----:B---3--:R-:W-:-:S03]  /*cc50*/  USHF.R.S32.HI UR4, URZ, 0x1f, UR9 ;  /* 0x0000001f3f047899 */ /* 0x008fc60008011409 */
[C---:B------:R-:W-:Y:S02]  /*cc60*/  IMAD R11, R18.reuse, UR5, R9 ;  /* 0x00000005120b7c24 */ /* 0x040fe4000f8e0209 */
[----:B------:R-:W-:Y:S02]  /*cc70*/  IMAD R13, R13, UR6, RZ ;  /* 0x000000060d0d7c24 */ /* 0x000fe4000f8e02ff */
[----:B------:R-:W-:Y:S02]  /*cc80*/  IMAD.IADD R7, R7, 0x1, R11 ;  /* 0x0000000107077824 */ /* 0x000fe400078e020b */
[----:B------:R-:W-:-:S04]  /*cc90*/  IMAD.WIDE.U32 R8, R18, UR6, RZ ;  /* 0x0000000612087c25 */ /* 0x000fc8000f8e00ff */
        /* <DEDUP_REMOVED lines=17> */
[----:B------:R-:W-:Y:S02]  /*cdb0*/  IMAD.IADD R7, R7, 0x1, R13 ;  /* 0x0000000107077824 */ /* 0x000fe400078e020d */
[----:B------:R-:W-:-:S04]  /*cdc0*/  @P0 IMAD.HI.U32 R91, R10, R91, RZ ;  /* 0x0000005b0a5b0227 */ /* 0x000fc800078e00ff */
[----:B------:R-:W-:Y:S02]  /*cdd0*/  IMAD.IADD R9, R9, 0x1, R15 ;  /* 0x0000000109097824 */ /* 0x000fe400078e020f */
[----:B------:R-:W-:Y:S01]  /*cde0*/  IMAD.MOV.U32 R11, RZ, RZ, R10 ;  /* 0x000000ffff0b7224 */ /* 0x000fe200078e000a */
[----:B------:R-:W-:Y:S01]  /*cdf0*/  @P0 SHF.R.U32.HI R11, RZ, R17, R12 ;  /* 0x00000011ff0b0219 */ /* 0x000fe2000001160c */
[----:B------:R-:W-:Y:S02]  /*ce00*/  IMAD R15, R14, UR6, RZ ;  /* 0x000000060e0f7c24 */ /* 0x000fe4000f8e02ff */
[----:B------:R-:W-:-:S04]  /*ce10*/  IMAD.WIDE.U32 R6, R89, UR4, R6 ;  /* 0x0000000459067c25 */ /* 0x000fc8000f8e0006 */
[----:B------:R-:W-:Y:S01]  /*ce20*/  IMAD.MOV.U32 R13, RZ, RZ, R10 ;  /* 0x000000ffff0d7224 */ /* 0x000fe200078e000a */
[----:B------:R-:W-:Y:S01]  /*ce30*/  @P0 SHF.R.U32.HI R13, RZ, R16, R91 ;  /* 0x00000010ff0d0219 */ /* 0x000fe2000001165b */
        /* <DEDUP_REMOVED lines=34> */
[----:B------:R-:W-:Y:S01]  /*d060*/  LEA R22, P1, R8, UR8, 0x2 ;  /* 0x0000000808167c11 */ /* 0x000fe2000f8210ff */
[----:B------:R-:W-:Y:S01]  /*d070*/  IMAD.IADD R7, R9, 0x1, R17 ;  /* 0x0000000109077824 */ /* 0x000fe200078e0211 */
[----:B0-----:R-:W-:Y:S01]  /*d080*/  ULEA UR4, UR5, UR4, 0x18 ;  /* 0x0000000405047291 */ /* 0x001fe2000f8ec03f */
[----:B------:R-:W-:Y:S01]  /*d090*/  IMAD R5, R73, 0x80, R5 ;  /* 0x0000008049057824 */ /* 0x000fe200078e0205 */
[----:B------:R-:W-:Y:S01]  /*d0a0*/  LEA.HI.X R11, R6, UR7, R11, 0x2, P0 ;  /* 0x00000007060b7c11 */ /* 0x000fe200080f140b */
[----:B------:R-:W-:Y:S01]  /*d0b0*/  IMAD R18, R19, UR6, RZ ;  /* 0x0000000613127c24 */ /* 0x000fe2000f8e02ff */
[----:B------:R-:W-:Y:S01]  /*d0c0*/  LEA.HI.X R72, R8, UR9, R7, 0x2, P1 ;  /* 0x0000000908487c11 */ /* 0x000fe200088f1407 */
[----:B------:R-:W-:Y:S01]  /*d0d0*/  SHFL.IDX PT, R6, R10, RZ, 0x1c1f ;  /* 0x001c1fff0a067589 */ /* 0x000fe200000e0000 */
[----:B------:R-:W-:Y:S01]  /*d0e0*/  LOP3.LUT P0, RZ, R88, 0x3, RZ, 0xc0, !PT ;  /* 0x0000000358ff7812 */ /* 0x000fe2000780c0ff */
[C---:B------:R-:W-:Y:S01]  /*d0f0*/  VIADD R19, R5.reuse, 0x8 ;  /* 0x0000000805137836 */ /* 0x040fe20000000000 */
[----:B------:R-:W-:Y:S01]  /*d100*/  UIADD3 UR4, UR4, 0x2a820, URZ ;  /* 0x0002a82004047890 */ /* 0x000fe2000fffe03f */
[----:B------:R-:W0:Y:S01]  /*d110*/  SHFL.IDX PT, R7, R11, RZ, 0x1c1f ;  /* 0x001c1fff0b077589 */ /* 0x000e2200000e0000 */
[----:B------:R-:W-:-:S02]  /*d120*/  ISETP.GE.OR P1, PT, R5, R18, P0 ;  /* 0x000000120500720c */ /* 0x000fc40000726670 */
[-C--:B------:R-:W-:Y:S01]  /*d130*/  ISETP.GE.OR P0, PT, R19, R18.reuse, P0 ;  /* 0x000000121300720c */ /* 0x080fe20000706670 */
[----:B------:R-:W-:Y:S01]  /*d140*/  SHFL.IDX PT, R8, R10, 0x1, 0x1c1f ;  /* 0x003c1f000a087f89 */ /* 0x000fe200000e0000 */
[----:B------:R-:W-:Y:S01]  /*d150*/  UPRMT UR4, URZ, 0x654, UR4 ;  /* 0x000006543f047896 */ /* 0x000fe20008000004 */
[----:B------:R-:W-:Y:S02]  /*d160*/  ISETP.GE.AND P2, PT, R5, R18, PT ;  /* 0x000000120500720c */ /* 0x000fe40003f46270 */
[----:B------:R1:W2:Y:S04]  /*d170*/  SHFL.IDX PT, R9, R11, 0x1, 0x1c1f ;  /* 0x003c1f000b097f89 */ /* 0x0002a800000e0000 */
[----:B------:R3:W4:Y:S02]  /*d180*/  SHFL.IDX PT, R16, R22, RZ, 0x1c1f ;  /* 0x001c1fff16107589 */ /* 0x00072400000e0000 */
[----:B------:R-:W-:Y:S01]  /*d190*/  SYNCS.ARRIVE.TRANS64.RED.A1T0 RZ, [UR4], RZ ;  /* 0x000000ffffff79a7 */ /* 0x000fe20008100404 */
[----:B-1----:R-:W-:Y:S01]  /*d1a0*/  LOP3.LUT R11, R90, 0x7ffffffc, RZ, 0xc0, !PT ;  /* 0x7ffffffc5a0b7812 */ /* 0x002fe200078ec0ff */
[----:B------:R3:W1:Y:S04]  /*d1b0*/  SHFL.IDX PT, R17, R72, RZ, 0x1c1f ;  /* 0x001c1fff48117589 */ /* 0x00066800000e0000 */
[----:B------:R-:W-:Y:S01]  /*d1c0*/  IMAD.IADD R11, R88, 0x1, -R11 ;  /* 0x00000001580b7824 */ /* 0x000fe200078e0a0b */
[----:B0-----:R3:W-:Y:S03]  /*d1d0*/  @!P1 ST.E desc[UR60][R6.64], R4 ;  /* 0x0000000406009985 */ /* 0x0017e6000c10193c */
[----:B------:R-:W-:Y:S01]  /*d1e0*/  IMAD.SHL.U32 R21, R11, 0x2, RZ ;  /* 0x000000020b157824 */ /* 0x000fe200078e00ff */
[----:B--2---:R3:W-:Y:S01]  /*d1f0*/  @!P0 ST.E desc[UR60][R8.64], R0 ;  /* 0x0000000008008985 */ /* 0x0047e2000c10193c */
[----:B------:R-:W-:Y:S05]  /*d200*/  @P2 BRA `(.L_x_987) ;  /* 0x0000000400782947 */ /* 0x000fea0003800000 */
[C---:B---3--:R-:W-:Y:S01]  /*d210*/  VIADD R0, R21.reuse, 0x8 ;  /* 0x0000000815007836 */ /* 0x048fe20000000000 */
[----:B------:R-:W-:Y:S01]  /*d220*/  ULDC UR4, c[0x0][0xac8] ;  /* 0x0002b20000047ab9 */ /* 0x000fe20000000800 */
[C---:B------:R-:W-:Y:S01]  /*d230*/  VIADD R8, R21.reuse, 0x10 ;  /* 0x0000001015087836 */ /* 0x040fe20000000000 */
[C---:B------:R-:W-:Y:S01]  /*d240*/  ISETP.GE.AND P2, PT, R21.reuse, UR4, PT ;  /* 0x0000000415007c0c */ /* 0x040fe2000bf46270 */
[C---:B------:R-:W-:Y:S01]  /*d250*/  VIADD R9, R21.reuse, 0x18 ;  /* 0x0000001815097836 */ /* 0x040fe20000000000 */
[----:B------:R-:W-:Y:S01]  /*d260*/  ISETP.GE.AND P3, PT, R0, UR4, PT ;  /* 0x0000000400007c0c */ /* 0x000fe2000bf66270 */
[C---:B------:R-:W-:Y:S01]  /*d270*/  VIADD R10, R21.reuse, 0x28 ;  /* 0x00000028150a7836 */ /* 0x040fe20000000000 */
[----:B------:R-:W-:Y:S01]  /*d280*/  ISETP.GE.AND P0, PT, R8, UR4, PT ;  /* 0x0000000408007c0c */ /* 0x000fe2000bf06270 */
[----:B------:R-:W-:Y:S01]  /*d290*/  VIADD R11, R21, 0x30 ;  /* 0x00000030150b7836 */ /* 0x000fe20000000000 */
[----:B------:R-:W-:Y:S01]  /*d2a0*/  ISETP.GE.AND P1, PT, R9, UR4, PT ;  /* 0x0000000409007c0c */ /* 0x000fe2000bf26270 */
[----:B------:R-:W-:-:S02]  /*d2b0*/  VIADD R12, R21, 0x38 ;  /* 0x00000038150c7836 */ /* 0x000fc40000000000 */
[----:B------:R-:W-:Y:S01]  /*d2c0*/  VIADD R13, R21, 0x40 ;  /* 0x00000040150d7836 */ /* 0x000fe20000000000 */
[----:B------:R-:W-:Y:S01]  /*d2d0*/  ISETP.GE.AND P4, PT, R11, UR4, PT ;  /* 0x000000040b007c0c */ /* 0x000fe2000bf86270 */
[C---:B------:R-:W-:Y:S01]  /*d2e0*/  VIADD R14, R21.reuse, 0x50 ;  /* 0x00000050150e7836 */ /* 0x040fe20000000000 */
[----:B------:R-:W-:Y:S01]  /*d2f0*/  ISETP.GE.AND P5, PT, R12, UR4, PT ;  /* 0x000000040c007c0c */ /* 0x000fe2000bfa6270 */
[----:B-1--4-:R-:W-:Y:S01]  /*d300*/  @!P2 IMAD.WIDE R4, R21, 0x4, R16 ;  /* 0x000000041504a825 */ /* 0x012fe200078e0210 */
[----:B------:R-:W-:Y:S02]  /*d310*/  ISETP.GE.AND P6, PT, R13, UR4, PT ;  /* 0x000000040d007c0c */ /* 0x000fe4000bfc6270 */
[----:B------:R-:W-:Y:S01]  /*d320*/  @!P3 LEA.HI R0, R0, R0, RZ, 0x1 ;  /* 0x000000000000b211 */ /* 0x000fe200078f08ff */
[----:B------:R-:W-:Y:S01]  /*d330*/  VIADD R20, R21, 0x60 ;  /* 0x0000006015147836 */ /* 0x000fe20000000000 */
[----:B------:R0:W-:Y:S01]  /*d340*/  @!P2 ST.E.64 desc[UR60][R4.64], R24 ;  /* 0x000000180400a985 */ /* 0x0001e2000c101b3c */
[----:B------:R-:W-:-:S02]  /*d350*/  @!P0 LEA.HI R8, R8, R8, RZ, 0x1 ;  /* 0x0000000808088211 */ /* 0x000fc400078f08ff */
[----:B------:R-:W-:Y:S01]  /*d360*/  @!P3 LOP3.LUT R7, R0, 0xfffffffe, RZ, 0xc0, !PT ;  /* 0xfffffffe0007b812 */ /* 0x000fe200078ec0ff */
[----:B------:R-:W-:Y:S01]  /*d370*/  VIADD R0, R21, 0x20 ;  /* 0x0000002015007836 */ /* 0x000fe20000000000 */
[----:B------:R-:W-:Y:S02]  /*d380*/  @!P1 LEA.HI R9, R9, R9, RZ, 0x1 ;  /* 0x0000000909099211 */ /* 0x000fe400078f08ff */
[----:B------:R-:W-:Y:S01]  /*d390*/  @!P5 LEA.HI R12, R12, R12, RZ, 0x1 ;  /* 0x0000000c0c0cd211 */ /* 0x000fe200078f08ff */
[----:B------:R-:W-:Y:S01]  /*d3a0*/  @!P3 IMAD.WIDE R6, R7, 0x4, R16 ;  /* 0x000000040706b825 */ /* 0x000fe200078e0210 */
[----:B------:R-:W-:Y:S02]  /*d3b0*/  ISETP.GE.AND P2, PT, R0, UR4, PT ;  /* 0x0000000400007c0c */ /* 0x000fe4000bf46270 */
[----:B------:R-:W-:Y:S02]  /*d3c0*/  @!P5 LOP3.LUT R15, R12, 0xfffffffe, RZ, 0xc0, !PT ;  /* 0xfffffffe0c0fd812 */ /* 0x000fe400078ec0ff */
[----:B------:R1:W-:Y:S01]  /*d3d0*/  @!P3 ST.E.64 desc[UR60][R6.64], R28 ;  /* 0x0000001c0600b985 */ /* 0x0003e2000c101b3c */
[----:B------:R-:W-:-:S02]  /*d3e0*/  ISETP.GE.AND P3, PT, R10, UR4, PT ;  /* 0x000000040a007c0c */ /* 0x000fc4000bf66270 */
[----:B0-----:R-:W-:Y:S02]  /*d3f0*/  @!P0 LOP3.LUT R5, R8, 0xfffffffe, RZ, 0xc0, !PT ;  /* 0xfffffffe08058812 */ /* 0x001fe400078ec0ff */
[----:B------:R-:W-:-:S03]  /*d400*/  @!P4 LEA.HI R8, R11, R11, RZ, 0x1 ;  /* 0x0000000b0b08c211 */ /* 0x000fc600078f08ff */
        /* <DEDUP_REMOVED lines=62> */
.L_x_987:
[----:B------:R-:W-:Y:S05]  /*d7f0*/  BSYNC B0 ;  /* 0x0000000000007941 */ /* 0x000fea0003800000 */
.L_x_986:
[----:B------:R-:W-:Y:S01]  /*d800*/  ISETP.GE.AND P0, PT, R19, R18, PT ;  /* 0x000000121300720c */ /* 0x000fe20003f06270 */
[----:B0-----:R2:W0:Y:S04]  /*d810*/  SHFL.IDX PT, R13, R72, 0x1, 0x1c1f ;  /* 0x003c1f00480d7f89 */ /* 0x00142800000e0000 */
[----:B------:R2:W0:Y:S08]  /*d820*/  SHFL.IDX PT, R12, R22, 0x1, 0x1c1f ;  /* 0x003c1f00160c7f89 */ /* 0x00043000000e0000 */
[----:B--2---:R-:W-:Y:S05]  /*d830*/  @P0 BRA `(.L_x_906) ;  /* 0x0000004800ec0947 */ /* 0x004fea0003800000 */
[----:B------:R-:W-:Y:S01]  /*d840*/  ULDC UR4, c[0x0][0xac8] ;  /* 0x0002b20000047ab9 */ /* 0x000fe20000000800 */
[C---:B---3--:R-:W-:Y:S01]  /*d850*/  VIADD R0, R21.reuse, 0x8 ;  /* 0x0000000815007836 */ /* 0x048fe20000000000 */
[C---:B------:R-:W-:Y:S01]  /*d860*/  ISETP.GE.AND P0, PT, R21.reuse, UR4, PT ;  /* 0x0000000415007c0c */ /* 0x040fe2000bf06270 */
[C---:B------:R-:W-:Y:S02]  /*d870*/  VIADD R4, R21.reuse, 0x10 ;  /* 0x0000001015047836 */ /* 0x040fe40000000000 */
[C---:B------:R-:W-:Y:S01]  /*d880*/  VIADD R6, R21.reuse, 0x18 ;  /* 0x0000001815067836 */ /* 0x040fe20000000000 */
[----:B------:R-:W-:Y:S01]  /*d890*/  ISETP.GE.AND P5, PT, R0, UR4, PT ;  /* 0x0000000400007c0c */ /* 0x000fe2000bfa6270 */
[C---:B------:R-:W-:Y:S01]  /*d8a0*/  VIADD R8, R21.reuse, 0x20 ;  /* 0x0000002015087836 */ /* 0x040fe20000000000 */
[----:B------:R-:W-:Y:S01]  /*d8b0*/  ISETP.GE.AND P6, PT, R4, UR4, PT ;  /* 0x0000000404007c0c */ /* 0x000fe2000bfc6270 */
[C---:B------:R-:W-:Y:S02]  /*d8c0*/  VIADD R9, R21.reuse, 0x28 ;  /* 0x0000002815097836 */ /* 0x040fe40000000000 */
[C---:B------:R-:W-:Y:S01]  /*d8d0*/  VIADD R10, R21.reuse, 0x30 ;  /* 0x00000030150a7836 */ /* 0x040fe20000000000 */
[----:B------:R-:W-:Y:S01]  /*d8e0*/  ISETP.GE.AND P4, PT, R8, UR4, PT ;  /* 0x0000000408007c0c */ /* 0x000fe2000bf86270 */
[----:B------:R-:W-:Y:S01]  /*d8f0*/  VIADD R11, R21, 0x38 ;  /* 0x00000038150b7836 */ /* 0x000fe20000000000 */
[----:B------:R-:W-:Y:S01]  /*d900*/  ISETP.GE.AND P3, PT, R9, UR4, PT ;  /* 0x0000000409007c0c */ /* 0x000fe2000bf66270 */
[----:B0-----:R-:W-:Y:S01]  /*d910*/  @!P0 IMAD.WIDE R2, R21, 0x4, R12 ;  /* 0x0000000415028825 */ /* 0x001fe200078e020c */
[----:B------:R-:W-:-:S02]  /*d920*/  ISETP.GE.AND P2, PT, R10, UR4, PT ;  /* 0x000000040a007c0c */ /* 0x000fc4000bf46270 */
[----:B------:R-:W-:Y:S01]  /*d930*/  ISETP.GE.AND P1, PT, R11, UR4, PT ;  /* 0x000000040b007c0c */ /* 0x000fe2000bf26270 */
[C---:B----4-:R-:W-:Y:S01]  /*d940*/  VIADD R16, R21.reuse, 0x40 ;  /* 0x0000004015107836 */ /* 0x050fe20000000000 */
[----:B------:R0:W-:Y:S01]  /*d950*/  @!P0 ST.E.64 desc[UR60][R2.64], R26 ;  /* 0x0000001a02008985 */ /* 0x0001e2000c101b3c */
[----:B------:R-:W-:Y:S01]  /*d960*/  ISETP.GE.AND P0, PT, R6, UR4, PT ;  /* 0x0000000406007c0c */ /* 0x000fe2000bf06270 */
[C---:B------:R-:W-:Y:S01]  /*d970*/  VIADD R18, R21.reuse, 0x48 ;  /* 0x0000004815127836 */ /* 0x040fe20000000000 */
[----:B------:R-:W-:Y:S01]  /*d980*/  @!P5 LEA.HI R0, R0, R0, RZ, 0x1 ;  /* 0x000000000000d211 */ /* 0x000fe200078f08ff */
[----:B------:R-:W-:Y:S01]  /*d990*/  VIADD R19, R21, 0x70 ;  /* 0x0000007015137836 */ /* 0x000fe20000000000 */
        /* <DEDUP_REMOVED lines=9> */
[----:B------:R-:W-:Y:S01]  /*da30*/  @!P1 LEA.HI R14, R11, R11, RZ, 0x1 ;  /* 0x0000000b0b0e9211 */ /* 0x000fe200078f08ff */
[----:B------:R0:W-:Y:S01]  /*da40*/  @!P5 ST.E.64 desc[UR60][R2.64], R30 ;  /* 0x0000001e0200d985 */ /* 0x0001e2000c101b3c */
[----:B------:R-:W-:-:S02]  /*da50*/  @!P0 LOP3.LUT R7, R6, 0xfffffffe, RZ, 0xc0, !PT ;  /* 0xfffffffe06078812 */ /* 0x000fc400078ec0ff */
[----:B------:R-:W-:Y:S01]  /*da60*/  @!P4 LOP3.LUT R9, R8, 0xfffffffe, RZ, 0xc0, !PT ;  /* 0xfffffffe0809c812 */ /* 0x000fe200078ec0ff */
[----:B------:R2:W-:Y:S01]  /*da70*/  @!P6 ST.E.64 desc[UR60][R4.64], R34 ;  /* 0x000000220400e985 */ /* 0x0005e2000c101b3c */
[----:B------:R-:W-:Y:S01]  /*da80*/  @!P3 LOP3.LUT R11, R0, 0xfffffffe, RZ, 0xc0, !PT ;  /* 0xfffffffe000bb812 */ /* 0x000fe200078ec0ff */
[C---:B------:R-:W-:Y:S01]  /*da90*/  VIADD R0, R21.reuse, 0x50 ;  /* 0x0000005015007836 */ /* 0x040fe20000000000 */
[----:B------:R-:W-:Y:S02]  /*daa0*/  @!P2 LOP3.LUT R15, R10, 0xfffffffe, RZ, 0xc0, !PT ;  /* 0xfffffffe0a0fa812 */ /* 0x000fe400078ec0ff */
[----:B-1----:R-:W-:Y:S01]  /*dab0*/  @!P1 LOP3.LUT R17, R14, 0xfffffffe, RZ, 0xc0, !PT ;  /* 0xfffffffe0e119812 */ /* 0x002fe200078ec0ff */
[----:B------:R-:W-:Y:S01]  /*dac0*/  VIADD R14, R21, 0x58 ;  /* 0x00000058150e7836 */ /* 0x000fe20000000000 */
[----:B------:R-:W-:Y:S02]  /*dad0*/  ISETP.GE.AND P5, PT, R16, UR4, PT ;  /* 0x0000000410007c0c */ /* 0x000fe4000bfa6270 */
[----:B------:R-:W-:Y:S01]  /*dae0*/  ISETP.GE.AND P6, PT, R18, UR4, PT ;  /* 0x0000000412007c0c */ /* 0x000fe2000bfc6270 */
[----:B0-----:R-:W-:-:S04]  /*daf0*/  @!P0 IMAD.WIDE R2, R7, 0x4, R12 ;  /* 0x0000000407028825 */ /* 0x001fc800078e020c */
[--C-:B--2---:R-:W-:Y:S01]  /*db00*/  @!P4 IMAD.WIDE R4, R9, 0x4, R12.reuse ;  /* 0x000000040904c825 */ /* 0x104fe200078e020c */
        /* <DEDUP_REMOVED lines=47> */
[----:B--2---:R-:W-:-:S05]  /*de00*/  LOP3.LUT R3, R21, 0xfffffffe, RZ, 0xc0, !PT ;  /* 0xfffffffe15037812 */ /* 0x004fca00078ec0ff */
[----:B------:R-:W-:-:S05]  /*de10*/  IMAD.WIDE R2, R3, 0x4, R12 ;  /* 0x0000000403027825 */ /* 0x000fca00078e020c */
[----:B------:R0:W-:Y:S01]  /*de20*/  ST.E.64 desc[UR60][R2.64], R86 ;  /* 0x0000005602007985 */ /* 0x0001e2000c101b3c */
[----:B------:R-:W-:Y:S05]  /*de30*/  BRA `(.L_x_906) ;  /* 0x00000044006c7947 */ /* 0x000fea0003800000 */
.L_x_985:
[----:B------:R-:W0:Y:S02]  /*de40*/  S2R R0, SR_TID.X ;  /* 0x0000000000007919 */ /* 0x000e240000002100 */
[----:B0-----:R-:W-:-:S05]  /*de50*/  VIADD R2, R0, 0xffffff80 ;  /* 0xffffff8000027836 */ /* 0x001fca0000000000 */
        /* <DEDUP_REMOVED lines=30> */
[----:B------:R-:W-:-:S03]  /*e040*/  ULDC.64 UR4, c[0x0][0xbe0] ;  /* 0x0002f80000047ab9 */ /* 0x000fc60000000a00 */
[----:B------:R-:W-:Y:S02]  /*e050*/  IMAD.IADD R3, R13, 0x1, R3 ;  /* 0x000000010d037824 */ /* 0x000fe400078e0203 */
        /* <DEDUP_REMOVED lines=23> */
.L_x_904:
        /* <DEDUP_REMOVED lines=18> */
.L_x_988:
[----:B------:R-:W-:Y:S01]  /*e2f0*/  ULDC UR7, c[0x0][0xc50] ;  /* 0x0003140000077ab9 */ /* 0x000fe20000000800 */
[----:B------:R-:W-:Y:S01]  /*e300*/  UMOV UR36, UR6 ;  /* 0x0000000600247c82 */ /* 0x000fe20008000000 */
[----:B------:R-:W-:-:S11]  /*e310*/  UISETP.NE.AND UP0, UPT, UR7, 0x1, UPT ;  /* 0x000000010700788c */ /* 0x000fd6000bf05270 */
[----:B------:R-:W-:Y:S01]  /*e320*/  @UP0 ULDC UR4, c[0x0][0xc54] ;  /* 0x0003150000040ab9 */ /* 0x000fe20000000800 */
[----:B------:R-:W-:Y:S01]  /*e330*/  @UP0 ULDC UR8, c[0x0][0xc58] ;  /* 0x0003160000080ab9 */ /* 0x000fe20000000800 */
[----:B------:R-:W-:-:S04]  /*e340*/  UIMAD.WIDE.U32 UR4, UR6, UR4, URZ ;  /* 0x00000004060472a5 */ /* 0x000fc8000f8e003f */
[----:B------:R-:W-:-:S12]  /*e350*/  @UP0 USHF.R.U32.HI UR36, URZ, UR8, UR5 ;  /* 0x000000083f240299 */ /* 0x000fd80008011605 */
.L_x_989:
[----:B------:R-:W-:Y:S01]  /*e360*/  ISETP.GE.AND P0, PT, R19, RZ, PT ;  /* 0x000000ff1300720c */ /* 0x000fe20003f06270 */
[----:B------:R-:W-:Y:S01]  /*e370*/  UIADD3 UR41, -UR36, URZ, URZ ;  /* 0x0000003f24297290 */ /* 0x000fe2000fffe13f */
[----:B------:R-:W-:Y:S02]  /*e380*/  IMAD.MOV.U32 R9, RZ, RZ, 0x1 ;  /* 0x00000001ff097424 */ /* 0x000fe400078e00ff */
[----:B------:R-:W-:Y:S01]  /*e390*/  IMAD.MOV.U32 R0, RZ, RZ, RZ ;  /* 0x000000ffff007224 */ /* 0x000fe200078e00ff */
[----:B------:R-:W-:Y:S01]  /*e3a0*/  UIMAD UR41, UR7, UR41, UR6 ;  /* 0x00000029072972a4 */ /* 0x000fe2000f8e0206 */
[----:B------:R-:W-:-:S07]  /*e3b0*/  IMAD.MOV.U32 R3, RZ, RZ, 0x1 ;  /* 0x00000001ff037424 */ /* 0x000fce00078e00ff */
[----:B------:R-:W-:Y:S05]  /*e3c0*/  @!P0 BRA `(.L_x_990) ;  /* 0x0000003c00488947 */ /* 0x000fea0003800000 */
[----:B------:R-:W0:Y:S01]  /*e3d0*/  S2UR UR42, SR_CTAID.X ;  /* 0x00000000002a79c3 */ /* 0x000e220000002500 */
[----:B------:R-:W-:Y:S01]  /*e3e0*/  ULDC UR6, c[0x0][0x448] ;  /* 0x0001120000067ab9 */ /* 0x000fe20000000800 */
[----:B------:R-:W-:Y:S01]  /*e3f0*/  ULDC.64 UR4, c[0x0][0x418] ;  /* 0x0001060000047ab9 */ /* 0x000fe20000000a00 */
[----:B------:R-:W-:Y:S02]  /*e400*/  UISETP.NE.AND UP1, UPT, UR6, 0x1, UPT ;  /* 0x000000010600788c */ /* 0x000fe4000bf25270 */
[----:B------:R-:W-:Y:S01]  /*e410*/  UISETP.NE.U32.AND UP0, UPT, UR4, URZ, UPT ;  /* 0x0000003f0400728c */ /* 0x000fe2000bf05070 */
[----:B------:R-:W-:Y:S02]  /*e420*/  ULDC UR11, c[0x0][0x288] ;  /* 0x0000a200000b7ab9 */ /* 0x000fe40000000800 */
[----:B------:R-:W-:Y:S01]  /*e430*/  ULDC UR4, c[0x0][0x424] ;  /* 0x0001090000047ab9 */ /* 0x000fe20000000800 */
[----:B------:R-:W-:Y:S01]  /*e440*/  UISETP.NE.AND.EX UP0, UPT, UR5, URZ, UPT, UP0 ;  /* 0x0000003f0500728c */ /* 0x000fe2000bf05300 */
[----:B------:R-:W-:Y:S01]  /*e450*/  ULDC UR12, c[0x0][0x2f0] ;  /* 0x0000bc00000c7ab9 */ /* 0x000fe20000000800 */
[----:B------:R-:W-:-:S02]  /*e460*/  UIADD3 UR6, -UR11, 0x1, URZ ;  /* 0x000000010b067890 */ /* 0x000fc4000fffe13f */
[----:B------:R-:W-:Y:S01]  /*e470*/  USEL UR10, UR4, 0x1, UP0 ;  /* 0x00000001040a7887 */ /* 0x000fe20008000000 */
[----:B------:R-:W-:Y:S02]  /*e480*/  @UP1 ULDC UR13, c[0x0][0x450] ;  /* 0x00011400000d1ab9 */ /* 0x000fe40000000800 */
[----:B------:R-:W-:Y:S01]  /*e490*/  @UP1 ULDC UR4, c[0x0][0x44c] ;  /* 0x0001130000041ab9 */ /* 0x000fe20000000800 */
[----:B------:R-:W-:Y:S02]  /*e4a0*/  UIMAD UR7, UR10, UR12, 0x5f ;  /* 0x0000005f0a0774a4 */ /* 0x000fe4000f8e020c */
[----:B------:R-:W-:Y:S02]  /*e4b0*/  UIMAD UR9, UR10, UR12, UR6 ;  /* 0x0000000c0a0972a4 */ /* 0x000fe4000f8e0206 */
[----:B------:R-:W-:Y:S02]  /*e4c0*/  UIMAD.WIDE UR6, UR7, 0x2aaaaaab, URZ ;  /* 0x2aaaaaab070678a5 */ /* 0x000fe4000f8e023f */
[----:B0-----:R-:W-:-:S02]  /*e4d0*/  USHF.L.U32 UR42, UR42, 0x7, URZ ;  /* 0x000000072a2a7899 */ /* 0x001fc4000800063f */
[----:B------:R-:W-:Y:S02]  /*e4e0*/  USHF.R.U32.HI UR40, URZ, 0x1f, UR7 ;  /* 0x0000001f3f287899 */ /* 0x000fe40008011607 */
[----:B------:R-:W-:Y:S02]  /*e4f0*/  UIADD3 UR8, UR42, 0x7f, URZ ;  /* 0x0000007f2a087890 */ /* 0x000fe4000fffe03f */
[----:B------:R-:W-:Y:S02]  /*e500*/  ULEA.HI.SX32 UR40, UR7, UR40, 0x1c ;  /* 0x0000002807287291 */ /* 0x000fe4000f8fe23f */
[----:B------:R-:W-:-:S04]  /*e510*/  UIMAD.WIDE.U32 UR4, UR8, UR4, URZ ;  /* 0x00000004080472a5 */ /* 0x000fc8000f8e003f */
[----:B------:R-:W-:-:S03]  /*e520*/  @UP1 USHF.R.U32.HI UR8, URZ, UR13, UR5 ;  /* 0x0000000d3f081299 */ /* 0x000fc60008011605 */
[----:B------:R-:W-:Y:S01]  /*e530*/  ULDC.64 UR4, c[0x0][0x9e0] ;  /* 0x0002780000047ab9 */ /* 0x000fe20000000a00 */
[----:B------:R-:W-:Y:S02]  /*e540*/  UIADD3 UR9, UR9, UR8, URZ ;  /* 0x0000000809097290 */ /* 0x000fe4000fffe03f */
[----:B------:R-:W-:Y:S02]  /*e550*/  UISETP.GE.AND UP0, UPT, UR5, 0x1, UPT ;  /* 0x000000010500788c */ /* 0x000fe4000bf06270 */
[----:B------:R-:W-:-:S04]  /*e560*/  UIADD3 UR4, UR9, UR4, URZ ;  /* 0x0000000409047290 */ /* 0x000fc8000fffe03f */
[----:B------:R-:W-:-:S13]  /*e570*/  PLOP3.LUT P1, PT, PT, PT, UP0, 0x80, 0x0 ;  /* 0x000000000000781c */ /* 0x000fda0003f2f008 */
[----:B------:R-:W-:Y:S05]  /*e580*/  @!P1 BRA `(.L_x_991) ;  /* 0x0000000000449947 */ /* 0x000fea0003800000 */
[----:B------:R-:W-:Y:S01]  /*e590*/  ISETP.LT.AND P0, PT, RZ, UR9, PT ;  /* 0x00000009ff007c0c */ /* 0x000fe2000bf01270 */
[----:B------:R-:W-:-:S12]  /*e5a0*/  UIADD3 UR8, UR9, -0x1, URZ ;  /* 0xffffffff09087890 */ /* 0x000fd8000fffe03f */
[----:B------:R-:W-:Y:S05]  /*e5b0*/  @P0 BRA `(.L_x_992) ;  /* 0x00000000001c0947 */ /* 0x000fea0003800000 */
[----:B------:R-:W-:Y:S02]  /*e5c0*/  UISETP.NE.AND UP0, UPT, UR5, 0x1, UPT ;  /* 0x000000010500788c */ /* 0x000fe4000bf05270 */
[----:B------:R-:W-:-:S09]  /*e5d0*/  UIADD3 UR8, -UR9, URZ, URZ ;  /* 0x0000003f09087290 */ /* 0x000fd2000fffe13f */
[----:B------:R-:W-:Y:S02]  /*e5e0*/  @UP0 ULDC.64 UR14, c[0x0][0x9e8] ;  /* 0x00027a00000e0ab9 */ /* 0x000fe40000000a00 */
[----:B------:R-:W-:-:S04]  /*e5f0*/  UIMAD.WIDE.U32 UR6, UR8, UR14, URZ ;  /* 0x0000000e080672a5 */ /* 0x000fc8000f8e003f */
[----:B------:R-:W-:-:S04]  /*e600*/  @UP0 USHF.R.U32.HI UR8, URZ, UR15, UR7 ;  /* 0x0000000f3f080299 */ /* 0x000fc80008011607 */
[----:B------:R-:W-:Y:S01]  /*e610*/  ULOP3.LUT UR8, URZ, UR8, URZ, 0x33, !UPT ;  /* 0x000000083f087292 */ /* 0x000fe2000f8e333f */
[----:B------:R-:W-:Y:S11]  /*e620*/  BRA `(.L_x_993) ;  /* 0x0000000000107947 */ /* 0x000ff60003800000 */
.L_x_992:
[----:B------:R-:W-:-:S11]  /*e630*/  UISETP.NE.AND UP0, UPT, UR5, 0x1, UPT ;  /* 0x000000010500788c */ /* 0x000fd6000bf05270 */
[----:B------:R-:W-:Y:S02]  /*e640*/  @UP0 ULDC.64 UR14, c[0x0][0x9e8] ;  /* 0x00027a00000e0ab9 */ /* 0x000fe40000000a00 */
[----:B------:R-:W-:-:S04]  /*e650*/  UIMAD.WIDE.U32 UR6, UR8, UR14, URZ ;  /* 0x0000000e080672a5 */ /* 0x000fc8000f8e003f */
[----:B------:R-:W-:-:S12]  /*e660*/  @UP0 USHF.R.U32.HI UR8, URZ, UR15, UR7 ;  /* 0x0000000f3f080299 */ /* 0x000fd80008011607 */
.L_x_993:
[----:B------:R-:W-:-:S04]  /*e670*/  UIMAD UR8, UR8, UR5, UR5 ;  /* 0x00000005080872a4 */ /* 0x000fc8000f8e0205 */
[----:B------:R-:W-:-:S04]  /*e680*/  UISETP.LT.AND UP0, UPT, UR4, UR8, UPT ;  /* 0x000000080400728c */ /* 0x000fc8000bf01270 */
[----:B------:R-:W-:-:S12]  /*e690*/  USEL UR4, UR4, UR8, UP0 ;  /* 0x0000000804047287 */ /* 0x000fd80008000000 */
.L_x_991:
[----:B------:R-:W-:Y:S01]  /*e6a0*/  UIADD3 UR6, UR4, 0x5f, URZ ;  /* 0x0000005f04067890 */ /* 0x000fe2000fffe03f */
[----:B------:R-:W-:Y:S01]  /*e6b0*/  @UP1 ULDC UR8, c[0x0][0x44c] ;  /* 0x0001130000081ab9 */ /* 0x000fe20000000800 */
[----:B------:R-:W-:Y:S02]  /*e6c0*/  @UP1 ULDC UR13, c[0x0][0x450] ;  /* 0x00011400000d1ab9 */ /* 0x000fe40000000800 */
[----:B------:R-:W-:Y:S02]  /*e6d0*/  UIMAD.WIDE UR6, UR6, 0x2aaaaaab, URZ ;  /* 0x2aaaaaab060678a5 */ /* 0x000fe4000f8e023f */
[----:B------:R-:W-:Y:S02]  /*e6e0*/  UIMAD.WIDE.U32 UR8, UR42, UR8, URZ ;  /* 0x000000082a0872a5 */ /* 0x000fe4000f8e003f */
[----:B------:R-:W-:Y:S01]  /*e6f0*/  USHF.R.U32.HI UR39, URZ, 0x1f, UR7 ;  /* 0x0000001f3f277899 */ /* 0x000fe20008011607 */
[----:B------:R-:W-:Y:S01]  /*e700*/  UMOV UR4, UR42 ;  /* 0x0000002a00047c82 */ /* 0x000fe20008000000 */
[----:B------:R-:W-:-:S02]  /*e710*/  UIMAD UR10, UR10, UR12, -UR11 ;  /* 0x0000000c0a0a72a4 */ /* 0x000fc4000f8e0a0b */
[----:B------:R-:W-:Y:S02]  /*e720*/  @UP1 USHF.R.U32.HI UR4, URZ, UR13, UR9 ;  /* 0x0000000d3f041299 */ /* 0x000fe40008011609 */
[----:B------:R-:W-:Y:S02]  /*e730*/  ULEA.HI.SX32 UR39, UR7, UR39, 0x1c ;  /* 0x0000002707277291 */ /* 0x000fe4000f8fe23f */
[----:B------:R-:W-:Y:S02]  /*e740*/  UIADD3 UR4, UR10, UR4, URZ ;  /* 0x000000040a047290 */ /* 0x000fe4000fffe03f */
[----:B------:R-:W-:Y:S01]  /*e750*/  UISETP.LT.AND UP0, UPT, UR40, UR39, UPT ;  /* 0x000000272800728c */ /* 0x000fe2000bf01270 */
[----:B------:R-:W-:Y:S02]  /*e760*/  ULDC UR8, c[0x0][0x9dc] ;  /* 0x0002770000087ab9 */ /* 0x000fe40000000800 */
[----:B------:R-:W-:Y:S02]  /*e770*/  UIADD3 UR8, UR4, -UR8, URZ ;  /* 0x8000000804087290 */ /* 0x000fe4000fffe03f */
[----:B------:R-:W-:Y:S01]  /*e780*/  USEL UR9, UR40, UR39, UP0 ;  /* 0x0000002728097287 */ /* 0x000fe20008000000 */
[----:B------:R-:W-:Y:S11]  /*e790*/  @!P1 BRA `(.L_x_994) ;  /* 0x0000000000449947 */ /* 0x000ff60003800000 */
[----:B------:R-:W-:-:S06]  /*e7a0*/  UISETP.GT.AND UP0, UPT, UR4, -0x1, UPT ;  /* 0xffffffff0400788c */ /* 0x000fcc000bf04270 */
[----:B------:R-:W-:-:S13]  /*e7b0*/  PLOP3.LUT P0, PT, PT, PT, UP0, 0x80, 0x0 ;  /* 0x000000000000781c */ /* 0x000fda0003f0f008 */
[----:B------:R-:W-:Y:S05]  /*e7c0*/  @P0 BRA `(.L_x_995) ;  /* 0x00000000001c0947 */ /* 0x000fea0003800000 */
[----:B------:R-:W-:Y:S02]  /*e7d0*/  UISETP.NE.AND UP0, UPT, UR5, 0x1, UPT ;  /* 0x000000010500788c */ /* 0x000fe4000bf05270 */
[----:B------:R-:W-:-:S09]  /*e7e0*/  ULOP3.LUT UR4, URZ, UR4, URZ, 0x33, !UPT ;  /* 0x000000043f047292 */ /* 0x000fd2000f8e333f */
[----:B------:R-:W-:Y:S02]  /*e7f0*/  @UP0 ULDC.64 UR10, c[0x0][0x9e8] ;  /* 0x00027a00000a0ab9 */ /* 0x000fe40000000a00 */
[----:B------:R-:W-:-:S04]  /*e800*/  UIMAD.WIDE.U32 UR6, UR4, UR10, URZ ;  /* 0x0000000a040672a5 */ /* 0x000fc8000f8e003f */
[----:B------:R-:W-:-:S04]  /*e810*/  @UP0 USHF.R.U32.HI UR4, URZ, UR11, UR7 ;  /* 0x0000000b3f040299 */ /* 0x000fc80008011607 */
[----:B------:R-:W-:Y:S01]  /*e820*/  ULOP3.LUT UR4, URZ, UR4, URZ, 0x33, !UPT ;  /* 0x000000043f047292 */ /* 0x000fe2000f8e333f */
[----:B------:R-:W-:Y:S11]  /*e830*/  BRA `(.L_x_996) ;  /* 0x0000000000107947 */ /* 0x000ff60003800000 */
.L_x_995:
[----:B------:R-:W-:-:S11]  /*e840*/  UISETP.NE.AND UP0, UPT, UR5, 0x1, UPT ;  /* 0x000000010500788c */ /* 0x000fd6000bf05270 */
[----:B------:R-:W-:Y:S02]  /*e850*/  @UP0 ULDC.64 UR10, c[0x0][0x9e8] ;  /* 0x00027a00000a0ab9 */ /* 0x000fe40000000a00 */
[----:B------:R-:W-:-:S04]  /*e860*/  UIMAD.WIDE.U32 UR6, UR4, UR10, URZ ;  /* 0x0000000a040672a5 */ /* 0x000fc8000f8e003f */
[----:B------:R-:W-:-:S12]  /*e870*/  @UP0 USHF.R.U32.HI UR4, URZ, UR11, UR7 ;  /* 0x0000000b3f040299 */ /* 0x000fd80008011607 */
.L_x_996:
[----:B------:R-:W-:-:S04]  /*e880*/  UIMAD UR4, UR4, UR5, URZ ;  /* 0x00000005040472a4 */ /* 0x000fc8000f8e023f */
[----:B------:R-:W-:-:S04]  /*e890*/  UISETP.LT.AND UP0, UPT, UR8, UR4, UPT ;  /* 0x000000040800728c */ /* 0x000fc8000bf01270 */
[----:B------:R-:W-:-:S12]  /*e8a0*/  USEL UR8, UR8, UR4, !UP0 ;  /* 0x0000000408087287 */ /* 0x000fd8000c000000 */
.L_x_994:
[----:B------:R-:W-:-:S04]  /*e8b0*/  UIMAD.WIDE UR4, UR8, 0x2aaaaaab, URZ ;  /* 0x2aaaaaab080478a5 */ /* 0x000fc8000f8e023f */
[----:B------:R-:W-:-:S04]  /*e8c0*/  USHF.R.U32.HI UR4, URZ, 0x1f, UR5 ;  /* 0x0000001f3f047899 */ /* 0x000fc80008011605 */
[----:B------:R-:W-:Y:S02]  /*e8d0*/  ULEA.HI.SX32 UR4, UR5, UR4, 0x1c ;  /* 0x0000000405047291 */ /* 0x000fe4000f8fe23f */
[----:B------:R-:W-:Y:S02]  /*e8e0*/  USHF.R.U32.HI UR5, URZ, 0x10, UR41 ;  /* 0x000000103f057899 */ /* 0x000fe40008011629 */
[----:B------:R-:W-:Y:S02]  /*e8f0*/  ULOP3.LUT UR41, UR41, 0xffff, URZ, 0xc0, !UPT ;  /* 0x0000ffff29297892 */ /* 0x000fe4000f8ec03f */
[----:B------:R-:W-:Y:S01]  /*e900*/  VIMNMX R7, RZ, UR4, !PT ;  /* 0x00000004ff077c48 */ /* 0x000fe2000ffe0100 */
[----:B------:R-:W-:-:S03]  /*e910*/  UISETP.NE.AND UP0, UPT, UR5, URZ, UPT ;  /* 0x0000003f0500728c */ /* 0x000fc6000bf05270 */
[----:B------:R-:W-:Y:S01]  /*e920*/  ISETP.LT.AND P0, PT, R7, UR9, PT ;  /* 0x0000000907007c0c */ /* 0x000fe2000bf01270 */
[----:B------:R0:W-:Y:S04]  /*e930*/  STL [R1+0x8], R7 ;  /* 0x0000080701007387 */ /* 0x0001e80000100800 */
[----:B------:R0:W-:Y:S03]  /*e940*/  STL [R1+0xc], RZ ;  /* 0x00000cff01007387 */ /* 0x0001e60000100800 */
[----:B------:R-:W-:-:S05]  /*e950*/  @!UP0 ULDC UR5, c[0x0][0x9f0] ;  /* 0x00027c0000058ab9 */ /* 0x000fca0000000800 */
[----:B0-----:R-:W-:Y:S05]  /*e960*/  @!P0 BRA `(.L_x_997) ;  /* 0x0000000000708947 */ /* 0x001fea0003800000 */
[----:B------:R-:W-:Y:S01]  /*e970*/  IMAD.U32 R6, RZ, RZ, UR5 ;  /* 0x00000005ff067e24 */ /* 0x000fe2000f8e00ff */
[----:B------:R-:W-:Y:S01]  /*e980*/  UIADD3 UR4, UR5, -0x1, UR9 ;  /* 0xffffffff05047890 */ /* 0x000fe2000fffe009 */
[----:B------:R-:W-:-:S03]  /*e990*/  IMAD.MOV.U32 R2, RZ, RZ, RZ ;  /* 0x000000ffff027224 */ /* 0x000fc600078e00ff */
[-C--:B------:R-:W-:Y:S02]  /*e9a0*/  IABS R0, R6.reuse ;  /* 0x0000000600007213 */ /* 0x080fe40000000000 */
[----:B------:R-:W-:Y:S02]  /*e9b0*/  IABS R6, R6 ;  /* 0x0000000600067213 */ /* 0x000fe40000000000 */
[----:B------:R-:W0:Y:S08]  /*e9c0*/  I2F.RP R4, R0 ;  /* 0x0000000000047306 */ /* 0x000e300000209400 */
[----:B0-----:R-:W0:Y:S02]  /*e9d0*/  MUFU.RCP R4, R4 ;  /* 0x0000000400047308 */ /* 0x001e240000001000 */
[----:B0-----:R-:W-:-:S06]  /*e9e0*/  VIADD R3, R4, 0xffffffe ;  /* 0x0ffffffe04037836 */ /* 0x001fcc0000000000 */
[----:B------:R-:W0:Y:S02]  /*e9f0*/  F2I.FTZ.U32.TRUNC.NTZ R3, R3 ;  /* 0x0000000300037305 */ /* 0x000e24000021f000 */
[----:B0-----:R-:W-:-:S04]  /*ea00*/  IMAD.MOV R5, RZ, RZ, -R3 ;  /* 0x000000ffff057224 */ /* 0x001fc800078e0a03 */
[----:B------:R-:W-:-:S04]  /*ea10*/  IMAD R5, R5, R0, RZ ;  /* 0x0000000005057224 */ /* 0x000fc800078e02ff */
[----:B------:R-:W-:Y:S01]  /*ea20*/  IMAD.HI.U32 R5, R3, R5, R2 ;  /* 0x0000000503057227 */ /* 0x000fe200078e0002 */
[----:B------:R-:W-:-:S03]  /*ea30*/  IADD3 R2, -R7, UR4, RZ ;  /* 0x0000000407027c10 */ /* 0x000fc6000fffe1ff */
[----:B------:R-:W-:Y:S01]  /*ea40*/  IMAD.MOV R3, RZ, RZ, -R6 ;  /* 0x000000ffff037224 */ /* 0x000fe200078e0a06 */
[----:B------:R-:W-:Y:S02]  /*ea50*/  IABS R4, R2 ;  /* 0x0000000200047213 */ /* 0x000fe40000000000 */
[----:B------:R-:W-:-:S03]  /*ea60*/  LOP3.LUT R2, R2, UR5, RZ, 0x3c, !PT ;  /* 0x0000000502027c12 */ /* 0x000fc6000f8e3cff */
[----:B------:R-:W-:Y:S01]  /*ea70*/  IMAD.HI.U32 R5, R5, R4, RZ ;  /* 0x0000000405057227 */ /* 0x000fe200078e00ff */
[----:B------:R-:W-:-:S03]  /*ea80*/  ISETP.GE.AND P2, PT, R2, RZ, PT ;  /* 0x000000ff0200720c */ /* 0x000fc60003f46270 */
[----:B------:R-:W-:-:S05]  /*ea90*/  IMAD R3, R5, R3, R4 ;  /* 0x0000000305037224 */ /* 0x000fca00078e0204 */
[----:B------:R-:W-:-:S13]  /*eaa0*/  ISETP.GT.U32.AND P1, PT, R0, R3, PT ;  /* 0x000000030000720c */ /* 0x000fda0003f24070 */
[----:B------:R-:W-:Y:S02]  /*eab0*/  @!P1 IMAD.IADD R3, R3, 0x1, -R0 ;  /* 0x0000000103039824 */ /* 0x000fe400078e0a00 */
[----:B------:R-:W-:Y:S01]  /*eac0*/  @!P1 VIADD R5, R5, 0x1 ;  /* 0x0000000105059836 */ /* 0x000fe20000000000 */
[----:B------:R-:W-:Y:S02]  /*ead0*/  ISETP.NE.AND P1, PT, RZ, UR5, PT ;  /* 0x00000005ff007c0c */ /* 0x000fe4000bf25270 */
[----:B------:R-:W-:-:S13]  /*eae0*/  ISETP.GE.U32.AND P0, PT, R3, R0, PT ;  /* 0x000000000300720c */ /* 0x000fda0003f06070 */
[----:B------:R-:W-:-:S04]  /*eaf0*/  @P0 VIADD R5, R5, 0x1 ;  /* 0x0000000105050836 */ /* 0x000fc80000000000 */
[----:B------:R-:W-:Y:S01]  /*eb00*/  @!P2 IMAD.MOV R5, RZ, RZ, -R5 ;  /* 0x000000ffff05a224 */ /* 0x000fe200078e0a05 */
[----:B------:R-:W-:-:S05]  /*eb10*/  @!P1 LOP3.LUT R5, RZ, UR5, RZ, 0x33, !PT ;  /* 0x00000005ff059c12 */ /* 0x000fca000f8e33ff */
[----:B------:R0:W-:Y:S02]  /*eb20*/  STL [R1+0xc], R5 ;  /* 0x00000c0501007387 */ /* 0x0001e40000100800 */
.L_x_997:
[----:B------:R-:W2:Y:S01]  /*eb30*/  LDL R2, [R1+0xc] ;  /* 0x00000c0001027983 */ /* 0x000ea20000100800 */
[----:B------:R-:W-:Y:S02]  /*eb40*/  IMAD.MOV.U32 R9, RZ, RZ, 0x1 ;  /* 0x00000001ff097424 */ /* 0x000fe400078e00ff */
[----:B------:R-:W-:Y:S02]  /*eb50*/  IMAD.MOV.U32 R3, RZ, RZ, 0x1 ;  /* 0x00000001ff037424 */ /* 0x000fe400078e00ff */
[----:B--2---:R-:W-:-:S05]  /*eb60*/  IMAD R0, R2, UR41, R7 ;  /* 0x0000002902007c24 */ /* 0x004fca000f8e0207 */
[----:B------:R-:W-:Y:S01]  /*eb70*/  VIADDMNMX R18, R0, R2, UR9, PT ;  /* 0x0000000900127e46 */ /* 0x000fe2000b800102 */
[----:B------:R1:W-:Y:S03]  /*eb80*/  STL [R1+0x4], R0 ;  /* 0x0000040001007387 */ /* 0x0003e60000100800 */
[----:B------:R-:W-:Y:S01]  /*eb90*/  ISETP.GT.AND P0, PT, R18, R0, PT ;  /* 0x000000001200720c */ /* 0x000fe20003f04270 */
[----:B------:R2:W-:Y:S01]  /*eba0*/  STL [R1+0x10], R18 ;  /* 0x0000101201007387 */ /* 0x0005e20000100800 */
[----:B-1----:R-:W-:-:S11]  /*ebb0*/  IMAD.MOV.U32 R0, RZ, RZ, RZ ;  /* 0x000000ffff007224 */ /* 0x002fd600078e00ff */
[----:B--2---:R-:W-:Y:S05]  /*ebc0*/  @!P0 BRA `(.L_x_990) ;  /* 0x0000003400488947 */ /* 0x004fea0003800000 */
[----:B------:R-:W1:Y:S01]  /*ebd0*/  S2UR UR4, SR_CgaCtaId ;  /* 0x00000000000479c3 */ /* 0x000e620000008800 */
[----:B------:R-:W-:Y:S02]  /*ebe0*/  UMOV UR38, 0x400 ;  /* 0x0000040000267882 */ /* 0x000fe40000000000 */
[----:B-1----:R-:W-:-:S04]  /*ebf0*/  ULEA UR38, UR4, UR38, 0x18 ;  /* 0x0000002604267291 */ /* 0x002fc8000f8ec03f */
        /* <DEDUP_REMOVED lines=8> */
[----:B------:R-:W-:Y:S02]  /*ec80*/  IMAD.U32 R4, RZ, RZ, UR6 ;  /* 0x00000006ff047e24 */ /* 0x000fe4000f8e00ff */
[----:B------:R-:W1:Y:S01]  /*ec90*/  LDC.64 R2, c[0x4][R2] ;  /* 0x0100000002027b82 */ /* 0x000e620000000a00 */
[----:B0-----:R-:W-:Y:S02]  /*eca0*/  IMAD.U32 R5, RZ, RZ, UR7 ;  /* 0x00000007ff057e24 */ /* 0x001fe4000f8e00ff */
        /* <DEDUP_REMOVED lines=8> */
[----:B-1----:R-:W-:Y:S05]  /*ed30*/  CALL.ABS.NOINC R2 ;  /* 0x0000000002007343 */ /* 0x002fea0003c00000 */
.L_x_998:
        /* <DEDUP_REMOVED lines=8> */
[----:B------:R1:W2:Y:S01]  /*edc0*/  LDC.64 R2, c[0x4][R16] ;  /* 0x0100000010027b82 */ /* 0x0002a20000000a00 */
[----:B------:R-:W-:Y:S02]  /*edd0*/  IMAD.U32 R4, RZ, RZ, UR6 ;  /* 0x00000006ff047e24 */ /* 0x000fe4000f8e00ff */
[----:B0-----:R-:W-:Y:S02]  /*ede0*/  IMAD.U32 R5, RZ, RZ, UR7 ;  /* 0x00000007ff057e24 */ /* 0x001fe4000f8e00ff */
[----:B------:R-:W-:Y:S02]  /*edf0*/  IMAD.U32 R6, RZ, RZ, UR8 ;  /* 0x00000008ff067e24 */ /* 0x000fe4000f8e00ff */
[----:B------:R-:W-:-:S02]  /*ee00*/  IMAD.U32 R7, RZ, RZ, UR9 ;  /* 0x00000009ff077e24 */ /* 0x000fc4000f8e00ff */
[----:B------:R-:W-:Y:S02]  /*ee10*/  IMAD.U32 R10, RZ, RZ, UR4 ;  /* 0x00000004ff0a7e24 */ /* 0x000fe4000f8e00ff */
[----:B------:R-:W-:Y:S02]  /*ee20*/  IMAD.U32 R11, RZ, RZ, UR5 ;  /* 0x00000005ff0b7e24 */ /* 0x000fe4000f8e00ff */
[----:B------:R-:W-:Y:S02]  /*ee30*/  IMAD.MOV.U32 R8, RZ, RZ, 0x70 ;  /* 0x00000070ff087424 */ /* 0x000fe400078e00ff */
[----:B------:R-:W-:Y:S02]  /*ee40*/  IMAD.MOV.U32 R12, RZ, RZ, 0x1 ;  /* 0x00000001ff0c7424 */ /* 0x000fe400078e00ff */
[----:B-1----:R-:W-:-:S07]  /*ee50*/  IMAD.MOV.U32 R13, RZ, RZ, RZ ;  /* 0x000000ffff0d7224 */ /* 0x002fce00078e00ff */
[----:B------:R-:W-:-:S07]  /*ee60*/  LEPC R20, `(.L_x_1000) ;  /* 0x000000001014794e */ /* 0x000fce0000000000 */
[----:B--2---:R-:W-:Y:S05]  /*ee70*/  CALL.ABS.NOINC R2 ;  /* 0x0000000002007343 */ /* 0x004fea0003c00000 */
.L_x_1000:
        /* <DEDUP_REMOVED lines=15> */
.L_x_999:
[----:B------:R-:W1:Y:S02]  /*ef70*/  LDC.64 R2, c[0x0][0x9f8] ;  /* 0x00027e00ff027b82 */ /* 0x000e640000000a00 */
[----:B-1----:R-:W-:-:S04]  /*ef80*/  ISETP.NE.U32.AND P0, PT, R2, RZ, PT ;  /* 0x000000ff0200720c */ /* 0x002fc80003f05070 */
[----:B------:R-:W-:-:S13]  /*ef90*/  ISETP.NE.AND.EX P0, PT, R3, RZ, PT, P0 ;  /* 0x000000ff0300720c */ /* 0x000fda0003f05300 */
[----:B------:R-:W1:Y:S02]  /*efa0*/  @P0 LDC.64 R2, c[0x0][0x9f8] ;  /* 0x00027e00ff020b82 */ /* 0x000e640000000a00 */
[----:B-1----:R-:W-:-:S05]  /*efb0*/  @P0 IMAD.WIDE R2, R19, 0x4, R2 ;  /* 0x0000000413020825 */ /* 0x002fca00078e0202 */
[----:B------:R1:W2:Y:S01]  /*efc0*/  @P0 LDG.E R19, desc[UR60][R2.64] ;  /* 0x0000003c02130981 */ /* 0x0002a2000c1e1900 */
[----:B------:R-:W-:Y:S01]  /*efd0*/  UMOV UR4, 0xffffffff ;  /* 0xffffffff00047882 */ /* 0x000fe20000000000 */
[----:B------:R-:W-:Y:S01]  /*efe0*/  LOP3.LUT R17, R17, 0xfffffffe, RZ, 0xc0, !PT ;  /* 0xfffffffe11117812 */ /* 0x000fe200078ec0ff */
[----:B------:R-:W-:Y:S01]  /*eff0*/  VIADD R18, R18, 0xffffffff ;  /* 0xffffffff12127836 */ /* 0x000fe20000000000 */
[----:B------:R-:W3:Y:S01]  /*f000*/  S2R R0, SR_TID.X ;  /* 0x0000000000007919 */ /* 0x000ee20000002100 */
[----:B-1----:R-:W1:Y:S02]  /*f010*/  LDC.64 R2, c[0x0][0x418] ;  /* 0x00010600ff027b82 */ /* 0x002e640000000a00 */
[----:B-1----:R-:W-:Y:S02]  /*f020*/  ISETP.NE.U32.AND P0, PT, R2, RZ, PT ;  /* 0x000000ff0200720c */ /* 0x002fe40003f05070 */
[----:B---3--:R-:W-:Y:S02]  /*f030*/  SHF.R.U32.HI R0, RZ, 0x5, R0 ;  /* 0x00000005ff007819 */ /* 0x008fe40000011600 */
[----:B------:R-:W-:-:S02]  /*f040*/  ISETP.NE.AND.EX P1, PT, R3, RZ, PT, P0 ;  /* 0x000000ff0300720c */ /* 0x000fc40003f25300 */
[----:B------:R-:W-:-:S11]  /*f050*/  LOP3.LUT R0, R0, 0x3, RZ, 0xc0, !PT ;  /* 0x0000000300007812 */ /* 0x000fd600078ec0ff */
[----:B------:R-:W-:Y:S02]  /*f060*/  @P1 LOP3.LUT R17, R17, 0x1, RZ, 0xfc, !PT ;  /* 0x0000000111111812 */ /* 0x000fe400078efcff */
[----:B--2---:R-:W-:Y:S02]  /*f070*/  SHF.R.S32.HI R6, RZ, 0x1f, R19 ;  /* 0x0000001fff067819 */ /* 0x004fe40000011413 */
[----:B------:R-:W-:-:S03]  /*f080*/  SEL R16, R19, RZ, !P1 ;  /* 0x000000ff13107207 */ /* 0x000fc60004800000 */
[----:B------:R1:W-:Y:S01]  /*f090*/  STL [R1], R6 ;  /* 0x0000000601007387 */ /* 0x0003e20000100800 */
[----:B------:R-:W-:Y:S05]  /*f0a0*/  BRA.DIV UR4, `(.L_x_1001) ;  /* 0x0000003604b07947 */ /* 0x000fea000b800000 */
[----:B------:R2:W3:Y:S02]  /*f0b0*/  SHFL.IDX PT, R14, R0, RZ, 0x1f ;  /* 0x00001fff000e7589 */ /* 0x0004e400000e0000 */
.L_x_1081:
[----:B---3--:R-:W-:Y:S02]  /*f0c0*/  ISETP.NE.AND P0, PT, R14, RZ, PT ;  /* 0x000000ff0e00720c */ /* 0x008fe40003f05270 */
[----:B------:R-:W-:Y:S02]  /*f0d0*/  PLOP3.LUT P2, PT, PT, PT, PT, 0x8, 0x0 ;  /* 0x000000000000781c */ /* 0x000fe40003f4e170 */
[----:B------:R-:W-:-:S11]  /*f0e0*/  LOP3.LUT R17, R17, 0xfffffffd, RZ, 0xc0, !PT ;  /* 0xfffffffd11117812 */ /* 0x000fd600078ec0ff */
[----:B------:R-:W-:Y:S01]  /*f0f0*/  @P2 LOP3.LUT R17, R17, 0x2, RZ, 0xfc, !PT ;  /* 0x0000000211112812 */ /* 0x000fe200078efcff */
[----:B------:R-:W-:Y:S06]  /*f100*/  @P0 BRA `(.L_x_1002) ;  /* 0x0000000400100947 */ /* 0x000fec0003800000 */
[----:B------:R-:W-:-:S03]  /*f110*/  UMOV UR4, 0xffffffff ;  /* 0xffffffff00047882 */ /* 0x000fc60000000000 */
[----:B------:R-:W-:Y:S05]  /*f120*/  BRA.DIV UR4, `(.L_x_1003) ;  /* 0x0000003604b07947 */ /* 0x000fea000b800000 */
[----:B------:R-:W-:-:S13]  /*f130*/  ELECT P6, URZ, PT ;  /* 0x00000000003f782f */ /* 0x000fda00038c0000 */
.L_x_1084:
[----:B------:R-:W-:Y:S05]  /*f140*/  @!P6 BRA `(.L_x_1002) ;  /* 0x000000040000e947 */ /* 0x000fea0003800000 */
[----:B------:R-:W-:Y:S01]  /*f150*/  IMAD.MOV.U32 R16, RZ, RZ, R19 ;  /* 0x000000ffff107224 */ /* 0x000fe200078e0013 */
[----:B------:R-:W-:Y:S06]  /*f160*/  @!P1 BRA `(.L_x_1004) ;  /* 0x0000000000449947 */ /* 0x000fec0003800000 */
[----:B------:R-:W3:Y:S01]  /*f170*/  LDC R7, c[0x0][0x43c] ;  /* 0x00010f00ff077b82 */ /* 0x000ee20000000800 */
[----:B------:R-:W-:Y:S01]  /*f180*/  ULDC.64 UR4, c[0x0][0x428] ;  /* 0x00010a0000047ab9 */ /* 0x000fe20000000a00 */
[----:B---3--:R-:W-:-:S13]  /*f190*/  ISETP.NE.AND P0, PT, R7, 0x1, PT ;  /* 0x000000010700780c */ /* 0x008fda0003f05270 */
[----:B0-----:R-:W2:Y:S02]  /*f1a0*/  @P0 LDC.64 R4, c[0x0][0x440] ;  /* 0x00011000ff040b82 */ /* 0x001ea40000000a00 */
[----:B--2---:R-:W-:-:S04]  /*f1b0*/  @P0 IMAD.HI.U32 R0, R18, R4, RZ ;  /* 0x0000000412000227 */ /* 0x004fc800078e00ff */
        /* <DEDUP_REMOVED lines=8> */
[----:B------:R-:W-:-:S03]  /*f240*/  LEA R2, P0, R4, R2, 0x2 ;  /* 0x0000000204027211 */ /* 0x000fc600078010ff */
[----:B------:R-:W-:-:S05]  /*f250*/  IMAD.IADD R0, R5, 0x1, R7 ;  /* 0x0000000105007824 */ /* 0x000fca00078e0207 */
[----:B------:R-:W-:-:S05]  /*f260*/  LEA.HI.X R3, R4, R3, R0, 0x2, P0 ;  /* 0x0000000304037211 */ /* 0x000fca00000f1400 */
[----:B------:R3:W5:Y:S02]  /*f270*/  LDG.E R16, desc[UR60][R2.64] ;  /* 0x0000003c02107981 */ /* 0x000764000c1e1900 */
.L_x_1004:
[----:B--2---:R-:W-:Y:S01]  /*f280*/  IMAD.MOV.U32 R0, RZ, RZ, 0x1 ;  /* 0x00000001ff007424 */ /* 0x004fe200078e00ff */
[----:B-1----:R-:W3:Y:S04]  /*f290*/  S2R R6, SR_TID.X ;  /* 0x0000000000067919 */ /* 0x002ee80000002100 */
[----:B------:R-:W-:-:S04]  /*f2a0*/  SHF.L.U32 R0, R0, 0x1f, RZ ;  /* 0x0000001f00007819 */ /* 0x000fc800000006ff */
[----:B------:R-:W1:Y:S01]  /*f2b0*/  SYNCS.PHASECHK.TRANS64.TRYWAIT P0, [UR38+0x2a840], R0 ;  /* 0x02a84000ff0075a7 */ /* 0x000e620008000166 */
[----:B---3--:R-:W-:-:S04]  /*f2c0*/  LOP3.LUT R2, R6, 0x7f, RZ, 0xc0, !PT ;  /* 0x0000007f06027812 */ /* 0x008fc800078ec0ff */
[----:B------:R-:W-:Y:S01]  /*f2d0*/  ISETP.NE.AND P1, PT, R2, RZ, PT ;  /* 0x000000ff0200720c */ /* 0x000fe20003f25270 */
[----:B-1----:R-:W-:-:S12]  /*f2e0*/  @!P0 BRA `(.L_x_1005) ;  /* 0x0000003400608947 */ /* 0x002fd80003800000 */
.L_x_1085:
[----:B------:R-:W-:Y:S05]  /*f2f0*/  @P1 BRA `(.L_x_1006) ;  /* 0x0000000000181947 */ /* 0x000fea0003800000 */
[----:B------:R-:W2:Y:S01]  /*f300*/  S2R R2, SR_TID.X ;  /* 0x0000000000027919 */ /* 0x000ea20000002100 */
[----:B-1----:R-:W-:-:S04]  /*f310*/  IMAD.MOV.U32 R0, RZ, RZ, 0x9000 ;  /* 0x00009000ff007424 */ /* 0x002fc800078e00ff */
[----:B------:R3:W-:Y:S01]  /*f320*/  SYNCS.ARRIVE.TRANS64 RZ, [UR38+0x2a830], R0 ;  /* 0x02a83000ffff79a7 */ /* 0x0007e20008000026 */
[----:B--2---:R-:W-:-:S13]  /*f330*/  LOP3.LUT P0, RZ, R2, 0x1f, RZ, 0xc0, !PT ;  /* 0x0000001f02ff7812 */ /* 0x004fda000780c0ff */
[----:B---3--:R-:W-:Y:S05]  /*f340*/  @!P0 BRA `(.L_x_1006) ;  /* 0x0000000000048947 */ /* 0x008fea0003800000 */
[----:B------:R-:W-:Y:S01]  /*f350*/  BPT.TRAP 0x1 ;  /* 0x000000040000795c */ /* 0x000fe20000300000 */
.L_x_1006:
        /* <DEDUP_REMOVED lines=10> */
[----:B------:R-:W-:Y:S02]  /*f400*/  UIMAD UR11, UR11, 0x60, URZ ;  /* 0x000000600b0b78a4 */ /* 0x000fe4000f8e023f */
        /* <DEDUP_REMOVED lines=13> */
[----:B------:R-:W-:Y:S01]  /*f4e0*/  UMOV UR21, UR13 ;  /* 0x0000000d00157c82 */ /* 0x000fe20008000000 */
[----:B------:R3:W-:Y:S01]  /*f4f0*/  UTMALDG.4D [UR8], [UR4], desc[UR6] ;  /* 0x00000608040075b4 */ /* 0x0007e20008019000 */
[----:B------:R-:W-:Y:S01]  /*f500*/  UMOV UR19, UR11 ;  /* 0x0000000b00137c82 */ /* 0x000fe20008000000 */
[----:B------:R-:W-:Y:S01]  /*f510*/  @P0 LOP3.LUT R17, R17, 0x2, RZ, 0xfc, !PT ;  /* 0x0000000211110812 */ /* 0x000fe200078efcff */
[----:B------:R3:W-:Y:S01]  /*f520*/  UTMALDG.4D [UR24], [UR4], desc[UR6] ;  /* 0x00000618040075b4 */ /* 0x0007e20008019000 */
[----:B------:R3:W-:Y:S02]  /*f530*/  UTMALDG.4D [UR16], [UR4], desc[UR6] ;  /* 0x00000610040075b4 */ /* 0x0007e40008019000 */
[----:B---3--:R-:W-:-:S03]  /*f540*/  NOP ;  /* 0x0000000000007918 */ /* 0x008fc60000000000 */
.L_x_1002:
        /* <DEDUP_REMOVED lines=11> */
[----:B-1----:R-:W1:Y:S01]  /*f600*/  LDC.64 R2, c[0x4][R2] ;  /* 0x0100000002027b82 */ /* 0x002e620000000a00 */
        /* <DEDUP_REMOVED lines=9> */
[----:B-12---:R-:W-:Y:S05]  /*f6a0*/  CALL.ABS.NOINC R2 ;  /* 0x0000000002007343 */ /* 0x006fea0003c00000 */
.L_x_1007:
[----:B------:R-:W0:Y:S01]  /*f6b0*/  S2R R4, SR_CTAID.Z ;  /* 0x0000000000047919 */ /* 0x000e220000002700 */
[----:B------:R-:W3:Y:S01]  /*f6c0*/  LDC R8, c[0x0][0x448] ;  /* 0x00011200ff087b82 */ /* 0x000ee20000000800 */
[----:B------:R-:W-:Y:S01]  /*f6d0*/  USHF.R.S32.HI UR4, URZ, 0x1f, UR36 ;  /* 0x0000001f3f047899 */ /* 0x000fe20008011424 */
[----:B------:R-:W4:Y:S01]  /*f6e0*/  S2R R11, SR_TID.X ;  /* 0x00000000000b7919 */ /* 0x000f220000002100 */
[----:B------:R-:W-:Y:S02]  /*f6f0*/  ULDC.64 UR8, c[0x0][0x2d8] ;  /* 0x0000b60000087ab9 */ /* 0x000fe40000000a00 */
[----:B------:R-:W-:-:S03]  /*f700*/  UIMAD UR6, UR4, UR8, URZ ;  /* 0x00000008040672a4 */ /* 0x000fc6000f8e023f */
[----:B-1----:R-:W2:Y:S01]  /*f710*/  LDC.64 R2, c[0x0][0x2e0] ;  /* 0x0000b800ff027b82 */ /* 0x002ea20000000a00 */
[----:B------:R-:W-:Y:S02]  /*f720*/  UIMAD.WIDE.U32 UR4, UR36, UR8, URZ ;  /* 0x00000008240472a5 */ /* 0x000fe4000f8e003f */
[----:B------:R-:W-:-:S04]  /*f730*/  UIMAD UR6, UR36, UR9, UR6 ;  /* 0x00000009240672a4 */ /* 0x000fc8000f8e0206 */
[----:B------:R-:W-:Y:S01]  /*f740*/  UIADD3 UR5, UR5, UR6, URZ ;  /* 0x0000000605057290 */ /* 0x000fe2000fffe03f */
[----:B---3--:R-:W-:Y:S02]  /*f750*/  ISETP.NE.AND P0, PT, R8, 0x1, PT ;  /* 0x000000010800780c */ /* 0x008fe40003f05270 */
[----:B0-----:R-:W-:Y:S02]  /*f760*/  SHF.R.S32.HI R5, RZ, 0x1f, R4 ;  /* 0x0000001fff057819 */ /* 0x001fe40000011404 */
[----:B----4-:R-:W-:-:S03]  /*f770*/  LOP3.LUT R9, R11, 0x7f, RZ, 0xc0, !PT ;  /* 0x0000007f0b097812 */ /* 0x010fc600078ec0ff */
[-C--:B--2---:R-:W-:Y:S02]  /*f780*/  IMAD R0, R5, R2.reuse, RZ ;  /* 0x0000000205007224 */ /* 0x084fe400078e02ff */
[----:B------:R-:W-:Y:S02]  /*f790*/  IMAD.SHL.U32 R7, R11, 0x10, RZ ;  /* 0x000000100b077824 */ /* 0x000fe400078e00ff */
[C---:B------:R-:W-:Y:S02]  /*f7a0*/  IMAD R5, R4.reuse, R3, R0 ;  /* 0x0000000304057224 */ /* 0x040fe400078e0200 */
[----:B------:R-:W-:Y:S01]  /*f7b0*/  IMAD.WIDE.U32 R2, R4, R2, UR4 ;  /* 0x0000000404027e25 */ /* 0x000fe2000f8e0002 */
[----:B------:R-:W0:Y:S01]  /*f7c0*/  @P0 LDC R0, c[0x0][0x450] ;  /* 0x00011400ff000b82 */ /* 0x000e220000000800 */
[----:B------:R-:W-:Y:S01]  /*f7d0*/  SHF.R.U32.HI R4, RZ, 0x3, R9 ;  /* 0x00000003ff047819 */ /* 0x000fe20000011609 */
[----:B------:R-:W-:Y:S01]  /*f7e0*/  ULDC.64 UR4, c[0x0][0x2d0] ;  /* 0x0000b40000047ab9 */ /* 0x000fe20000000a00 */
[----:B------:R-:W-:-:S02]  /*f7f0*/  IMAD.IADD R3, R3, 0x1, R5 ;  /* 0x0000000103037824 */ /* 0x000fc400078e0205 */
[----:B------:R-:W-:-:S03]  /*f800*/  LOP3.LUT R6, R4, 0x70, R7, 0xf8, !PT ;  /* 0x0000007004067812 */ /* 0x000fc600078ef807 */
[----:B------:R-:W1:Y:S02]  /*f810*/  @P0 LDC R5, c[0x0][0x44c] ;  /* 0x00011300ff050b82 */ /* 0x000e640000000800 */
[----:B------:R-:W-:-:S04]  /*f820*/  VIADD R6, R6, UR42 ;  /* 0x0000002a06067c36 */ /* 0x000fc80008000000 */
[----:B-1----:R-:W-:-:S04]  /*f830*/  @P0 IMAD.HI.U32 R7, R6, R5, RZ ;  /* 0x0000000506070227 */ /* 0x002fc800078e00ff */
[----:B------:R-:W-:Y:S01]  /*f840*/  IMAD.MOV.U32 R5, RZ, RZ, R6 ;  /* 0x000000ffff057224 */ /* 0x000fe200078e0006 */
[----:B0-----:R-:W-:-:S05]  /*f850*/  @P0 SHF.R.U32.HI R5, RZ, R0, R7 ;  /* 0x00000000ff050219 */ /* 0x001fca0000011607 */
[----:B------:R-:W-:Y:S02]  /*f860*/  IMAD.MOV R7, RZ, RZ, -R5 ;  /* 0x000000ffff077224 */ /* 0x000fe400078e0a05 */
[----:B------:R-:W-:-:S04]  /*f870*/  IMAD.WIDE.U32 R2, R5, UR4, R2 ;  /* 0x0000000405027c25 */ /* 0x000fc8000f8e0002 */
[----:B------:R-:W-:Y:S01]  /*f880*/  IMAD R0, R8, R7, R6 ;  /* 0x0000000708007224 */ /* 0x000fe200078e0206 */
[----:B------:R-:W-:Y:S01]  /*f890*/  SHF.R.S32.HI R6, RZ, 0x1f, R5 ;  /* 0x0000001fff067819 */ /* 0x000fe20000011405 */
[----:B------:R-:W-:-:S04]  /*f8a0*/  IMAD.SHL.U32 R7, R9, 0x8, RZ ;  /* 0x0000000809077824 */ /* 0x000fc800078e00ff */
        /* <DEDUP_REMOVED lines=8> */
[----:B------:R-:W-:Y:S02]  /*f930*/  ULDC.64 UR4, c[0x0][0x280] ;  /* 0x0000a00000047ab9 */ /* 0x000fe40000000a00 */
[----:B------:R-:W-:Y:S01]  /*f940*/  LEA R0, P0, R2, UR4, 0x1 ;  /* 0x0000000402007c11 */ /* 0x000fe2000f8008ff */
[----:B------:R-:W-:Y:S01]  /*f950*/  IMAD.IADD R3, R3, 0x1, R5 ;  /* 0x0000000103037824 */ /* 0x000fe200078e0205 */
[----:B------:R-:W-:-:S04]  /*f960*/  ULDC UR4, c[0x0][0x2b8] ;  /* 0x0000ae0000047ab9 */ /* 0x000fc80000000800 */
        /* <DEDUP_REMOVED lines=14> */
[----:B------:R-:W-:Y:S01]  /*fa50*/  SHFL.IDX PT, R2, R6, RZ, 0x181f ;  /* 0x00181fff06027589 */ /* 0x000fe200000e0000 */
[----:B------:R-:W-:Y:S01]  /*fa60*/  ULDC UR4, c[0x0][0x288] ;  /* 0x0000a20000047ab9 */ /* 0x000fe20000000800 */
[----:B------:R-:W-:Y:S02]  /*fa70*/  VIADD R4, R4, UR42 ;  /* 0x0000002a04047c36 */ /* 0x000fe40008000000 */
[----:B------:R-:W0:Y:S01]  /*fa80*/  SHFL.IDX PT, R3, R0, RZ, 0x181f ;  /* 0x00181fff00037589 */ /* 0x000e2200000e0000 */
[----:B------:R-:W-:Y:S02]  /*fa90*/  IMAD R5, R8, UR4, RZ ;  /* 0x0000000408057c24 */ /* 0x000fe4000f8e02ff */
[C---:B------:R-:W-:Y:S01]  /*faa0*/  VIADD R8, R4.reuse, 0x10 ;  /* 0x0000001004087836 */ /* 0x040fe20000000000 */
[----:B------:R-:W-:Y:S02]  /*fab0*/  SHFL.IDX PT, R14, R0, 0x1, 0x181f ;  /* 0x00381f00000e7f89 */ /* 0x000fe400000e0000 */
[----:B------:R-:W-:-:S13]  /*fac0*/  ISETP.GE.AND P3, PT, R4, R5, PT ;  /* 0x000000050400720c */ /* 0x000fda0003f66270 */
[----:B------:R-:W-:Y:S02]  /*fad0*/  @!P3 LEA R21, R7, UR38, 0x1 ;  /* 0x000000260715bc11 */ /* 0x000fe4000f8e08ff */
[----:B0-----:R-:W-:-:S04]  /*fae0*/  LOP3.LUT R3, R3, R2, RZ, 0x3c, !PT ;  /* 0x0000000203037212 */ /* 0x001fc800078e3cff */
[----:B------:R-:W-:-:S04]  /*faf0*/  LOP3.LUT R2, R3, R2, RZ, 0x3c, !PT ;  /* 0x0000000203027212 */ /* 0x000fc800078e3cff */
[----:B------:R-:W-:-:S03]  /*fb00*/  LOP3.LUT R3, R3, R2, RZ, 0x3c, !PT ;  /* 0x0000000203037212 */ /* 0x000fc600078e3cff */
[----:B------:R-:W-:-:S05]  /*fb10*/  @!P3 IMAD.WIDE.U32 R2, R10, 0x2, R2 ;  /* 0x000000020a02b825 */ /* 0x000fca00078e0002 */
[----:B------:R-:W-:Y:S04]  /*fb20*/  @!P3 LDGSTS.E.BYPASS.LTC128B.128 [R21+0xc400], desc[UR60][R2.64], !P2 ;  /* 0x0c4000000215bfae */ /* 0x000fe8000d101d7c */
[----:B------:R-:W-:Y:S04]  /*fb30*/  @!P3 LDGSTS.E.BYPASS.LTC128B.128 [R21+0x10400], desc[UR60][R2.64+0x80], !P0 ;  /* 0x104000800215bfae */ /* 0x000fe8000c101d7c */
[----:B------:R0:W-:Y:S01]  /*fb40*/  @!P3 LDGSTS.E.BYPASS.LTC128B.128 [R21+0x14400], desc[UR60][R2.64+0x100], !P1 ;  /* 0x144001000215bfae */ /* 0x0001e2000c901d7c */
[----:B------:R-:W-:-:S03]  /*fb50*/  ISETP.GE.AND P3, PT, R8, R5, PT ;  /* 0x000000050800720c */ /* 0x000fc60003f66270 */
[----:B------:R-:W1:Y:S01]  /*fb60*/  SHFL.IDX PT, R8, R6, 0x1, 0x181f ;  /* 0x00381f0006087f89 */ /* 0x000e6200000e0000 */
[----:B0-----:R-:W-:-:S09]  /*fb70*/  VIADD R2, R4, 0x20 ;  /* 0x0000002004027836 */ /* 0x001fd20000000000 */
[----:B------:R-:W-:Y:S01]  /*fb80*/  @!P3 LEA R20, R7, UR38, 0x1 ;  /* 0x000000260714bc11 */ /* 0x000fe2000f8e08ff */
[----:B-1----:R-:W-:Y:S02]  /*fb90*/  IMAD.MOV.U32 R9, RZ, RZ, R8 ;  /* 0x000000ffff097224 */ /* 0x002fe400078e0008 */
[----:B------:R-:W-:Y:S02]  /*fba0*/  IMAD.MOV.U32 R8, RZ, RZ, R14 ;  /* 0x000000ffff087224 */ /* 0x000fe400078e000e */
[----:B------:R-:W-:Y:S02]  /*fbb0*/  SHFL.IDX PT, R14, R0, 0x2, 0x181f ;  /* 0x00581f00000e7f89 */ /* 0x000fe400000e0000 */
        /* <DEDUP_REMOVED lines=49> */
[----:B------:R-:W1:Y:S04]  /*fed0*/  SHFL.IDX PT, R2, R6, 0x6, 0x181f ;  /* 0x00d81f0006027f89 */ /* 0x000e6800000e0000 */
[----:B0-----:R0:W2:Y:S06]  /*fee0*/  SHFL.IDX PT, R8, R6, 0x7, 0x181f ;  /* 0x00f81f0006087f89 */ /* 0x0010ac00000e0000 */
[----:B------:R-:W-:Y:S01]  /*fef0*/  @!P3 LEA R21, R7, UR38, 0x1 ;  /* 0x000000260715bc11 */ /* 0x000fe2000f8e08ff */
[----:B-1----:R-:W-:-:S02]  /*ff00*/  IMAD.MOV.U32 R3, RZ, RZ, R2 ;  /* 0x000000ffff037224 */ /* 0x002fc400078e0002 */
[----:B------:R-:W-:Y:S02]  /*ff10*/  IMAD.MOV.U32 R2, RZ, RZ, R14 ;  /* 0x000000ffff027224 */ /* 0x000fe400078e000e */
[----:B------:R0:W1:Y:S02]  /*ff20*/  SHFL.IDX PT, R14, R0, 0x7, 0x181f ;  /* 0x00f81f00000e7f89 */ /* 0x00006400000e0000 */
[----:B------:R-:W-:-:S05]  /*ff30*/  @!P3 IMAD.WIDE.U32 R2, R10, 0x2, R2 ;  /* 0x000000020a02b825 */ /* 0x000fca00078e0002 */
[----:B------:R0:W-:Y:S04]  /*ff40*/  @!P3 LDGSTS.E.BYPASS.LTC128B.128 [R21+0xf400], desc[UR60][R2.64], !P2 ;  /* 0x0f4000000215bfae */ /* 0x0001e8000d101d7c */
[----:B------:R0:W-:Y:S04]  /*ff50*/  @!P3 LDGSTS.E.BYPASS.LTC128B.128 [R21+0x13400], desc[UR60][R2.64+0x80], !P0 ;  /* 0x134000800215bfae */ /* 0x0001e8000c101d7c */
[----:B--2---:R0:W-:Y:S02]  /*ff60*/  @!P3 LDGSTS.E.BYPASS.LTC128B.128 [R21+0x17400], desc[UR60][R2.64+0x100], !P1 ;  /* 0x174001000215bfae */ /* 0x0041e4000c901d7c */
.L_x_1102:
[----:B------:R-:W-:Y:S01]  /*ff70*/  VIADD R4, R4, 0x70 ;  /* 0x0000007004047836 */ /* 0x000fe20000000000 */
[----:B------:R-:W-:Y:S01]  /*ff80*/  BSSY B0, `(.L_x_1009) ;  /* 0x000000d000007945 */ /* 0x000fe20003800000 */
[----:B01----:R-:W-:Y:S02]  /*ff90*/  IMAD.MOV.U32 R2, RZ, RZ, R14 ;  /* 0x000000ffff027224 */ /* 0x003fe400078e000e */
[----:B------:R-:W-:Y:S01]  /*ffa0*/  IMAD.MOV.U32 R3, RZ, RZ, R8 ;  /* 0x000000ffff037224 */ /* 0x000fe200078e0008 */
[----:B------:R-:W-:-:S13]  /*ffb0*/  ISETP.GE.AND P3, PT, R4, R5, PT ;  /* 0x000000050400720c */ /* 0x000fda0003f66270 */
        /* <DEDUP_REMOVED lines=9> */
.L_x_1010:
[----:B------:R-:W-:Y:S05]  /*10050*/  BSYNC B0 ;  /* 0x0000000000007941 */ /* 0x000fea0003800000 */
.L_x_1009:
        /* <DEDUP_REMOVED lines=13> */
.L_x_1103:
[----:B------:R-:W-:Y:S02]  /*10130*/  IMAD.MOV.U32 R9, RZ, RZ, 0x1 ;  /* 0x00000001ff097424 */ /* 0x000fe400078e00ff */
[----:B-1----:R-:W-:Y:S01]  /*10140*/  IMAD.MOV.U32 R0, RZ, RZ, RZ ;  /* 0x000000ffff007224 */ /* 0x002fe200078e00ff */
[----:B------:R-:W-:Y:S06]  /*10150*/  @!P1 BRA `(.L_x_1012) ;  /* 0x0000001800ec9947 */ /* 0x000fec0003800000 */
[----:B------:R-:W2:Y:S04]  /*10160*/  LDL.LU R2, [R1+0xc] ;  /* 0x00000c0001027983 */ /* 0x000ea80000300800 */
[----:B------:R-:W3:Y:S04]  /*10170*/  LDL.LU R4, [R1+0x8] ;  /* 0x0000080001047983 */ /* 0x000ee80000300800 */
[----:B------:R-:W4:Y:S01]  /*10180*/  LDL.LU R3, [R1+0x4] ;  /* 0x0000040001037983 */ /* 0x000f220000300800 */
[----:B------:R-:W-:Y:S01]  /*10190*/  UIADD3 UR4, UR41, 0x1, URZ ;  /* 0x0000000129047890 */ /* 0x000fe2000fffe03f */
[----:B------:R-:W-:-:S05]  /*101a0*/  IMAD.MOV.U32 R9, RZ, RZ, 0x1 ;  /* 0x00000001ff097424 */ /* 0x000fca00078e00ff */
[----:B--2---:R-:W-:Y:S01]  /*101b0*/  IMAD R2, R2, UR4, RZ ;  /* 0x0000000402027c24 */ /* 0x004fe2000f8e02ff */
[----:B------:R-:W-:-:S04]  /*101c0*/  ULOP3.LUT UR4, URZ, UR39, URZ, 0x33, !UPT ;  /* 0x000000273f047292 */ /* 0x000fc8000f8e333f */
[----:B------:R-:W-:Y:S02]  /*101d0*/  LOP3.LUT R2, RZ, R2, RZ, 0x33, !PT ;  /* 0x00000002ff027212 */ /* 0x000fe400078e33ff */
[----:B----4-:R-:W-:Y:S02]  /*101e0*/  LOP3.LUT R3, RZ, R3, RZ, 0x33, !PT ;  /* 0x00000003ff037212 */ /* 0x010fe400078e33ff */
[----:B---3--:R-:W-:Y:S01]  /*101f0*/  VIADDMNMX R2, R2, -R4, UR4, !PT ;  /* 0x0000000402027e46 */ /* 0x008fe2000f800904 */
[----:B------:R-:W-:Y:S01]  /*10200*/  ULOP3.LUT UR4, URZ, UR40, URZ, 0x33, !UPT ;  /* 0x000000283f047292 */ /* 0x000fe2000f8e333f */
[----:B------:R-:W1:Y:S05]  /*10210*/  S2R R4, SR_TID.X ;  /* 0x0000000000047919 */ /* 0x000e6a0000002100 */
[----:B------:R-:W-:-:S04]  /*10220*/  VIMNMX R2, R2, UR4, !PT ;  /* 0x0000000402027c48 */ /* 0x000fc8000ffe0100 */
[----:B------:R-:W-:-:S05]  /*10230*/  VIADDMNMX R3, R2, 0x2, R3, !PT ;  /* 0x0000000202037846 */ /* 0x000fca0007800103 */
[----:B------:R-:W-:-:S05]  /*10240*/  VIADD R5, R3, 0xfffffffe ;  /* 0xfffffffe03057836 */ /* 0x000fca0000000000 */
[-C--:B------:R-:W-:Y:S02]  /*10250*/  ISETP.NE.AND P0, PT, R5, R2.reuse, PT ;  /* 0x000000020500720c */ /* 0x080fe40003f05270 */
[----:B------:R-:W-:-:S05]  /*10260*/  LOP3.LUT R2, RZ, R2, RZ, 0x33, !PT ;  /* 0x00000002ff027212 */ /* 0x000fca00078e33ff */
[----:B------:R-:W-:-:S05]  /*10270*/  IMAD.IADD R2, R3, 0x1, R2 ;  /* 0x0000000103027824 */ /* 0x000fca00078e0202 */
[----:B0-----:R-:W-:Y:S02]  /*10280*/  LOP3.LUT R11, R2, 0x1, RZ, 0xc0, !PT ;  /* 0x00000001020b7812 */ /* 0x001fe400078ec0ff */
[----:B-1----:R-:W-:Y:S01]  /*10290*/  LOP3.LUT R10, R4, 0x1f, RZ, 0xc0, !PT ;  /* 0x0000001f040a7812 */ /* 0x002fe200078ec0ff */
[----:B------:R-:W-:Y:S01]  /*102a0*/  IMAD.MOV.U32 R4, RZ, RZ, R16 ;  /* 0x000000ffff047224 */ /* 0x000fe200078e0010 */
[----:B------:R-:W-:Y:S06]  /*102b0*/  @!P0 BRA `(.L_x_1013) ;  /* 0x00000010006c8947 */ /* 0x000fec0003800000 */
[----:B------:R-:W-:Y:S01]  /*102c0*/  BSSY B0, `(.L_x_1013) ;  /* 0x000011a000007945 */ /* 0x000fe20003800000 */
[----:B------:R-:W-:Y:S02]  /*102d0*/  IMAD.IADD R7, R2, 0x1, -R11 ;  /* 0x0000000102077824 */ /* 0x000fe400078e0a0b */
[----:B------:R-:W-:Y:S02]  /*102e0*/  IMAD.MOV.U32 R8, RZ, RZ, 0x1 ;  /* 0x00000001ff087424 */ /* 0x000fe400078e00ff */
[----:B------:R-:W-:-:S07]  /*102f0*/  IMAD.MOV.U32 R4, RZ, RZ, R16 ;  /* 0x000000ffff047224 */ /* 0x000fce00078e0010 */
.L_x_1046:
        /* <DEDUP_REMOVED lines=27> */
.L_x_1016:
[----:B------:R-:W1:Y:S01]  /*104b0*/  S2R R2, SR_TID.X ;  /* 0x0000000000027919 */ /* 0x000e620000002100 */
[----:B------:R-:W-:Y:S01]  /*104c0*/  BSSY B2, `(.L_x_1017) ;  /* 0x0000006000027945 */ /* 0x000fe20003800000 */
[----:B-1----:R-:W-:Y:S02]  /*104d0*/  LOP3.LUT R3, R2, 0x7f, RZ, 0xc0, !PT ;  /* 0x0000007f02037812 */ /* 0x002fe400078ec0ff */
[----:B------:R-:W-:Y:S02]  /*104e0*/  SHF.L.U32 R2, R8, 0x1f, RZ ;  /* 0x0000001f08027819 */ /* 0x000fe400000006ff */
[----:B------:R-:W-:Y:S02]  /*104f0*/  ISETP.NE.AND P2, PT, R3, RZ, PT ;  /* 0x000000ff0300720c */ /* 0x000fe40003f45270 */
[----:B------:R-:W1:Y:S02]  /*10500*/  SYNCS.PHASECHK.TRANS64.TRYWAIT P0, [UR38+0x2a848], R2 ;  /* 0x02a84802ff0075a7 */ /* 0x000e640008000166 */
[----:B-1----:R-:W-:Y:S09]  /*10510*/  @!P0 BRA `(.L_x_1018) ;  /* 0x0000002c00b08947 */ /* 0x002ff20003800000 */
.L_x_1104:
[----:B------:R-:W-:Y:S05]  /*10520*/  BSYNC B2 ;  /* 0x0000000000027941 */ /* 0x000fea0003800000 */
.L_x_1017:
[----:B------:R-:W-:Y:S04]  /*10530*/  BSSY B2, `(.L_x_1019) ;  /* 0x0000007000027945 */ /* 0x000fe80003800000 */
[----:B------:R-:W-:Y:S05]  /*10540*/  @P2 BRA `(.L_x_1020) ;  /* 0x0000000000142947 */ /* 0x000fea0003800000 */
[----:B------:R-:W-:Y:S01]  /*10550*/  ISETP.NE.AND P0, PT, R10, RZ, PT ;  /* 0x000000ff0a00720c */ /* 0x000fe20003f05270 */
[----:B-1----:R-:W-:-:S04]  /*10560*/  IMAD.MOV.U32 R3, RZ, RZ, 0x9000 ;  /* 0x00009000ff037424 */ /* 0x002fc800078e00ff */
[----:B------:R2:W-:Y:S08]  /*10570*/  SYNCS.ARRIVE.TRANS64 RZ, [UR38+0x2a838], R3 ;  /* 0x02a83803ffff79a7 */ /* 0x0005f00008000026 */
[----:B--2---:R-:W-:Y:S05]  /*10580*/  @!P0 BRA `(.L_x_1020) ;  /* 0x0000000000048947 */ /* 0x004fea0003800000 */
[----:B------:R-:W-:Y:S01]  /*10590*/  BPT.TRAP 0x1 ;  /* 0x000000040000795c */ /* 0x000fe20000300000 */
.L_x_1020:
[----:B------:R-:W-:Y:S05]  /*105a0*/  BSYNC B2 ;  /* 0x0000000000027941 */ /* 0x000fea0003800000 */
.L_x_1019:
[----:B0-----:R-:W-:Y:S01]  /*105b0*/  IMAD.MOV.U32 R5, RZ, RZ, RZ ;  /* 0x000000ffff057224 */ /* 0x001fe200078e00ff */
[----:B------:R-:W-:Y:S01]  /*105c0*/  ULDC.64 UR4, c[0x0][0x198] ;  /* 0x0000660000047ab9 */ /* 0x000fe20000000a00 */
[----:B------:R-:W-:Y:S01]  /*105d0*/  PLOP3.LUT P0, PT, PT, PT, PT, 0x80, 0x0 ;  /* 0x000000000000781c */ /* 0x000fe20003f0f070 */
[----:B------:R-:W-:Y:S01]  /*105e0*/  UIADD3 UR4, UP0, UR4, 0x370, URZ ;  /* 0x0000037004047890 */ /* 0x000fe2000ff1e03f */
[----:B-1----:R-:W-:Y:S01]  /*105f0*/  IMAD R3, R9, 0x60, RZ ;  /* 0x0000006009037824 */ /* 0x002fe200078e02ff */
[----:B------:R-:W-:Y:S01]  /*10600*/  R2UR UR34, R5 ;  /* 0x00000000052272ca */ /* 0x000fe200000e0000 */
[----:B------:R-:W-:Y:S02]  /*10610*/  UIADD3 UR32, UR38, 0x21400, URZ ;  /* 0x0002140026207890 */ /* 0x000fe4000fffe03f */
[----:B------:R-:W-:Y:S02]  /*10620*/  UIADD3 UR33, UR38, 0x2a838, URZ ;  /* 0x0002a83826217890 */ /* 0x000fe4000fffe03f */
[----:B------:R-:W-:Y:S01]  /*10630*/  UIADD3.X UR5, URZ, UR5, URZ, UP0, !UPT ;  /* 0x000000053f057290 */ /* 0x000fe200087fe43f */
[----:B------:R-:W-:Y:S01]  /*10640*/  UMOV UR6, 0x0 ;  /* 0x0000000000067882 */ /* 0x000fe20000000000 */
[----:B------:R-:W-:-:S10]  /*10650*/  UMOV UR7, 0x14f00000 ;  /* 0x14f0000000077882 */ /* 0x000fd40000000000 */
.L_x_1021:
        /* <DEDUP_REMOVED lines=13> */
.L_x_1022:
        /* <DEDUP_REMOVED lines=14> */
.L_x_1023:
        /* <DEDUP_REMOVED lines=12> */
.L_x_1105:
[----:B------:R-:W-:Y:S05]  /*108d0*/  BSYNC B2 ;  /* 0x0000000000027941 */ /* 0x000fea0003800000 */
.L_x_1024:
        /* <DEDUP_REMOVED lines=9> */
.L_x_1027:
[----:B------:R-:W-:Y:S05]  /*10970*/  BSYNC B2 ;  /* 0x0000000000027941 */ /* 0x000fea0003800000 */
.L_x_1026:
[----:B------:R-:W-:Y:S01]  /*10980*/  R2UR UR6, R2 ;  /* 0x00000000020672ca */ /* 0x000fe200000e0000 */
[----:B------:R-:W-:Y:S01]  /*10990*/  ULDC.64 UR4, c[0x0][0x198] ;  /* 0x0000660000047ab9 */ /* 0x000fe20000000a00 */
[----:B------:R-:W-:Y:S01]  /*109a0*/  R2UR UR7, R3 ;  /* 0x00000000030772ca */ /* 0x000fe200000e0000 */
[----:B------:R-:W-:Y:S01]  /*109b0*/  UIADD3 UR4, UP0, UR4, 0x470, URZ ;  /* 0x0000047004047890 */ /* 0x000fe2000ff1e03f */
[----:B------:R-:W-:Y:S01]  /*109c0*/  R2UR UR10, R5 ;  /* 0x00000000050a72ca */ /* 0x000fe200000e0000 */
[----:B------:R-:W-:Y:S01]  /*109d0*/  IMAD R5, R18, 0x60, RZ ;  /* 0x0000006012057824 */ /* 0x000fe200078e02ff */
[----:B------:R-:W-:Y:S01]  /*109e0*/  PLOP3.LUT P0, PT, PT, PT, PT, 0x80, 0x0 ;  /* 0x000000000000781c */ /* 0x000fe20003f0f070 */
[----:B------:R-:W-:Y:S02]  /*109f0*/  UIADD3 UR8, UR38, 0x400, URZ ;  /* 0x0000040026087890 */ /* 0x000fe4000fffe03f */
[----:B------:R-:W-:Y:S02]  /*10a00*/  UIADD3 UR9, UR38, 0x2a850, URZ ;  /* 0x0002a85026097890 */ /* 0x000fe4000fffe03f */
[----:B------:R-:W-:-:S12]  /*10a10*/  UIADD3.X UR5, URZ, UR5, URZ, UP0, !UPT ;  /* 0x000000053f057290 */ /* 0x000fd800087fe43f */
.L_x_1028:
        /* <DEDUP_REMOVED lines=13> */
.L_x_1029:
        /* <DEDUP_REMOVED lines=10> */
.L_x_1015:
[----:B------:R-:W-:Y:S05]  /*10b90*/  BSYNC B1 ;  /* 0x0000000000017941 */ /* 0x000fea0003800000 */
.L_x_1014:
[----:B------:R-:W-:Y:S01]  /*10ba0*/  LOP3.LUT P0, RZ, R17, 0x2, RZ, 0xc0, !PT ;  /* 0x0000000211ff7812 */ /* 0x000fe2000780c0ff */
[----:B------:R-:W-:Y:S01]  /*10bb0*/  BSSY B1, `(.L_x_1030) ;  /* 0x0000087000017945 */ /* 0x000fe20003800000 */
[----:B------:R-:W-:-:S11]  /*10bc0*/  LOP3.LUT R9, R8, 0x1, RZ, 0x3c, !PT ;  /* 0x0000000108097812 */ /* 0x000fd600078e3cff */
[----:B------:R-:W-:Y:S05]  /*10bd0*/  @!P0 BRA `(.L_x_1031) ;  /* 0x0000000800108947 */ /* 0x000fea0003800000 */
[----:B------:R-:W-:Y:S01]  /*10be0*/  LOP3.LUT P0, RZ, R17, 0x1, RZ, 0xc0, !PT ;  /* 0x0000000111ff7812 */ /* 0x000fe2000780c0ff */
[----:B------:R-:W-:-:S12]  /*10bf0*/  VIADD R12, R6, 0xffffffff ;  /* 0xffffffff060c7836 */ /* 0x000fd80000000000 */
        /* <DEDUP_REMOVED lines=20> */
.L_x_1032:
[----:B------:R-:W1:Y:S01]  /*10d40*/  S2R R2, SR_TID.X ;  /* 0x0000000000027919 */ /* 0x000e620000002100 */
[----:B------:R-:W-:Y:S01]  /*10d50*/  BSSY B2, `(.L_x_1033) ;  /* 0x0000006000027945 */ /* 0x000fe20003800000 */
[----:B-1----:R-:W-:Y:S02]  /*10d60*/  LOP3.LUT R3, R2, 0x7f, RZ, 0xc0, !PT ;  /* 0x0000007f02037812 */ /* 0x002fe400078ec0ff */
[----:B------:R-:W-:Y:S02]  /*10d70*/  SHF.L.U32 R2, R9, 0x1f, RZ ;  /* 0x0000001f09027819 */ /* 0x000fe400000006ff */
[----:B------:R-:W-:Y:S02]  /*10d80*/  ISETP.NE.AND P2, PT, R3, RZ, PT ;  /* 0x000000ff0300720c */ /* 0x000fe40003f45270 */
[----:B------:R-:W1:Y:S02]  /*10d90*/  SYNCS.PHASECHK.TRANS64.TRYWAIT P0, [UR38+0x2a840], R2 ;  /* 0x02a84002ff0075a7 */ /* 0x000e640008000166 */
[----:B-1----:R-:W-:Y:S09]  /*10da0*/  @!P0 BRA `(.L_x_1034) ;  /* 0x0000002400bc8947 */ /* 0x002ff20003800000 */
.L_x_1106:
[----:B------:R-:W-:Y:S05]  /*10db0*/  BSYNC B2 ;  /* 0x0000000000027941 */ /* 0x000fea0003800000 */
.L_x_1033:
[----:B------:R-:W-:Y:S04]  /*10dc0*/  BSSY B2, `(.L_x_1035) ;  /* 0x0000007000027945 */ /* 0x000fe80003800000 */
[----:B------:R-:W-:Y:S05]  /*10dd0*/  @P2 BRA `(.L_x_1036) ;  /* 0x0000000000142947 */ /* 0x000fea0003800000 */
[----:B------:R-:W-:Y:S01]  /*10de0*/  ISETP.NE.AND P0, PT, R10, RZ, PT ;  /* 0x000000ff0a00720c */ /* 0x000fe20003f05270 */
[----:B-1----:R-:W-:-:S04]  /*10df0*/  IMAD.MOV.U32 R2, RZ, RZ, 0x9000 ;  /* 0x00009000ff027424 */ /* 0x002fc800078e00ff */
[----:B------:R2:W-:Y:S08]  /*10e00*/  SYNCS.ARRIVE.TRANS64 RZ, [UR38+0x2a830], R2 ;  /* 0x02a83002ffff79a7 */ /* 0x0005f00008000026 */
[----:B--2---:R-:W-:Y:S05]  /*10e10*/  @!P0 BRA `(.L_x_1036) ;  /* 0x0000000000048947 */ /* 0x004fea0003800000 */
[----:B------:R-:W-:Y:S01]  /*10e20*/  BPT.TRAP 0x1 ;  /* 0x000000040000795c */ /* 0x000fe20000300000 */
.L_x_1036:
[----:B------:R-:W-:Y:S05]  /*10e30*/  BSYNC B2 ;  /* 0x0000000000027941 */ /* 0x000fea0003800000 */
.L_x_1035:
        /* <DEDUP_REMOVED lines=11> */
.L_x_1037:
        /* <DEDUP_REMOVED lines=14> */
.L_x_1038:
        /* <DEDUP_REMOVED lines=13> */
.L_x_1039:
        /* <DEDUP_REMOVED lines=12> */
.L_x_1107:
[----:B------:R-:W-:Y:S05]  /*11160*/  BSYNC B2 ;  /* 0x0000000000027941 */ /* 0x000fea0003800000 */
.L_x_1040:
        /* <DEDUP_REMOVED lines=9> */
.L_x_1043:
[----:B------:R-:W-:Y:S05]  /*11200*/  BSYNC B2 ;  /* 0x0000000000027941 */ /* 0x000fea0003800000 */
.L_x_1042:
        /* <DEDUP_REMOVED lines=10> */
.L_x_1044:
        /* <DEDUP_REMOVED lines=13> */
.L_x_1045:
        /* <DEDUP_REMOVED lines=10> */
.L_x_1031:
[----:B------:R-:W-:Y:S05]  /*11420*/  BSYNC B1 ;  /* 0x0000000000017941 */ /* 0x000fea0003800000 */
.L_x_1030:
[----:B------:R-:W-:Y:S02]  /*11430*/  VIADD R6, R6, 0xfffffffe ;  /* 0xfffffffe06067836 */ /* 0x000fe40000000000 */
[----:B------:R-:W-:Y:S01]  /*11440*/  IMAD.MOV.U32 R8, RZ, RZ, R9 ;  /* 0x000000ffff087224 */ /* 0x000fe200078e0009 */
[----:B------:R-:W-:Y:S06]  /*11450*/  @P1 BRA `(.L_x_1046) ;  /* 0xffffffec00a81947 */ /* 0x000fec000383ffff */
[----:B------:R-:W-:Y:S05]  /*11460*/  BSYNC B0 ;  /* 0x0000000000007941 */ /* 0x000fea0003800000 */
.L_x_1013:
        /* <DEDUP_REMOVED lines=18> */
[----:B------:R-:W-:Y:S02]  /*11590*/  IMAD R5, R19, UR5, R2 ;  /* 0x0000000513057c24 */ /* 0x000fe4000f8e0202 */
[----:B------:R-:W-:-:S04]  /*115a0*/  IMAD.MOV.U32 R2, RZ, RZ, R7 ;  /* 0x000000ffff027224 */ /* 0x000fc800078e0007 */
        /* <DEDUP_REMOVED lines=8> */
.L_x_1048:
[----:B------:R-:W1:Y:S01]  /*11630*/  S2R R2, SR_TID.X ;  /* 0x0000000000027919 */ /* 0x000e620000002100 */
[----:B------:R-:W-:Y:S01]  /*11640*/  BSSY B1, `(.L_x_1049) ;  /* 0x0000006000017945 */ /* 0x000fe20003800000 */
[----:B-1----:R-:W-:Y:S02]  /*11650*/  LOP3.LUT R3, R2, 0x7f, RZ, 0xc0, !PT ;  /* 0x0000007f02037812 */ /* 0x002fe400078ec0ff */
[----:B------:R-:W-:Y:S02]  /*11660*/  SHF.L.U32 R2, R9, 0x1f, RZ ;  /* 0x0000001f09027819 */ /* 0x000fe400000006ff */
[----:B------:R-:W-:Y:S02]  /*11670*/  ISETP.NE.AND P1, PT, R3, RZ, PT ;  /* 0x000000ff0300720c */ /* 0x000fe40003f25270 */
[----:B------:R-:W1:Y:S02]  /*11680*/  SYNCS.PHASECHK.TRANS64.TRYWAIT P0, [UR38+0x2a848], R2 ;  /* 0x02a84802ff0075a7 */ /* 0x000e640008000166 */
[----:B-1----:R-:W-:Y:S09]  /*11690*/  @!P0 BRA `(.L_x_1050) ;  /* 0x0000001c00b08947 */ /* 0x002ff20003800000 */
.L_x_1108:
[----:B------:R-:W-:Y:S05]  /*116a0*/  BSYNC B1 ;  /* 0x0000000000017941 */ /* 0x000fea0003800000 */
.L_x_1049:
[----:B------:R-:W-:Y:S04]  /*116b0*/  BSSY B1, `(.L_x_1051) ;  /* 0x0000007000017945 */ /* 0x000fe80003800000 */
[----:B------:R-:W-:Y:S05]  /*116c0*/  @P1 BRA `(.L_x_1052) ;  /* 0x0000000000141947 */ /* 0x000fea0003800000 */
[----:B------:R-:W-:Y:S01]  /*116d0*/  ISETP.NE.AND P0, PT, R10, RZ, PT ;  /* 0x000000ff0a00720c */ /* 0x000fe20003f05270 */
[----:B-1----:R-:W-:-:S04]  /*116e0*/  IMAD.MOV.U32 R3, RZ, RZ, 0x9000 ;  /* 0x00009000ff037424 */ /* 0x002fc800078e00ff */
[----:B------:R2:W-:Y:S08]  /*116f0*/  SYNCS.ARRIVE.TRANS64 RZ, [UR38+0x2a838], R3 ;  /* 0x02a83803ffff79a7 */ /* 0x0005f00008000026 */
[----:B--2---:R-:W-:Y:S05]  /*11700*/  @!P0 BRA `(.L_x_1052) ;  /* 0x0000000000048947 */ /* 0x004fea0003800000 */
[----:B------:R-:W-:Y:S01]  /*11710*/  BPT.TRAP 0x1 ;  /* 0x000000040000795c */ /* 0x000fe20000300000 */
.L_x_1052:
[----:B------:R-:W-:Y:S05]  /*11720*/  BSYNC B1 ;  /* 0x0000000000017941 */ /* 0x000fea0003800000 */
.L_x_1051:
        /* <DEDUP_REMOVED lines=11> */
.L_x_1053:
        /* <DEDUP_REMOVED lines=14> */
.L_x_1054:
        /* <DEDUP_REMOVED lines=13> */
.L_x_1055:
        /* <DEDUP_REMOVED lines=11> */
.L_x_1109:
[----:B------:R-:W-:Y:S05]  /*11a40*/  BSYNC B1 ;  /* 0x0000000000017941 */ /* 0x000fea0003800000 */
.L_x_1056:
        /* <DEDUP_REMOVED lines=9> */
.L_x_1059:
[----:B------:R-:W-:Y:S05]  /*11ae0*/  BSYNC B1 ;  /* 0x0000000000017941 */ /* 0x000fea0003800000 */
.L_x_1058:
        /* <DEDUP_REMOVED lines=10> */
.L_x_1060:
        /* <DEDUP_REMOVED lines=13> */
.L_x_1061:
        /* <DEDUP_REMOVED lines=10> */
.L_x_1047:
[----:B------:R-:W-:Y:S05]  /*11d00*/  BSYNC B0 ;  /* 0x0000000000007941 */ /* 0x000fea0003800000 */
.L_x_1012:
[----:B------:R-:W-:Y:S01]  /*11d10*/  LOP3.LUT P0, RZ, R17, 0x2, RZ, 0xc0, !PT ;  /* 0x0000000211ff7812 */ /* 0x000fe2000780c0ff */
[----:B------:R-:W-:-:S12]  /*11d20*/  BSSY B0, `(.L_x_1062) ;  /* 0x0000036000007945 */ /* 0x000fd80003800000 */
[----:B------:R-:W-:Y:S05]  /*11d30*/  @!P0 BRA `(.L_x_1063) ;  /* 0x0000000000d08947 */ /* 0x000fea0003800000 */
[----:B------:R-:W1:Y:S01]  /*11d40*/  S2R R2, SR_TID.X ;  /* 0x0000000000027919 */ /* 0x000e620000002100 */
[----:B------:R-:W-:Y:S01]  /*11d50*/  LEA R3, R0, UR38, 0x3 ;  /* 0x0000002600037c11 */ /* 0x000fe2000f8e18ff */
[----:B------:R-:W-:Y:S01]  /*11d60*/  BSSY B1, `(.L_x_1064) ;  /* 0x0000006000017945 */ /* 0x000fe20003800000 */
[----:B-1----:R-:W-:Y:S02]  /*11d70*/  LOP3.LUT R4, R2, 0x7f, RZ, 0xc0, !PT ;  /* 0x0000007f02047812 */ /* 0x002fe400078ec0ff */
[----:B------:R-:W-:Y:S02]  /*11d80*/  SHF.L.U32 R2, R9, 0x1f, RZ ;  /* 0x0000001f09027819 */ /* 0x000fe400000006ff */
[----:B------:R-:W-:Y:S02]  /*11d90*/  ISETP.NE.AND P1, PT, R4, RZ, PT ;  /* 0x000000ff0400720c */ /* 0x000fe40003f25270 */
[----:B------:R-:W1:Y:S02]  /*11da0*/  SYNCS.PHASECHK.TRANS64.TRYWAIT P0, [R3+URZ+0x2a860], R2 ;  /* 0x02a86002030075a7 */ /* 0x000e64000800017f */
[----:B-1----:R-:W-:Y:S09]  /*11db0*/  @!P0 BRA `(.L_x_1065) ;  /* 0x0000001800188947 */ /* 0x002ff20003800000 */
.L_x_1110:
[----:B------:R-:W-:Y:S05]  /*11dc0*/  BSYNC B1 ;  /* 0x0000000000017941 */ /* 0x000fea0003800000 */
.L_x_1064:
[----:B------:R-:W-:Y:S04]  /*11dd0*/  BSSY B1, `(.L_x_1066) ;  /* 0x0000008000017945 */ /* 0x000fe80003800000 */
[----:B------:R-:W-:Y:S05]  /*11de0*/  @P1 BRA `(.L_x_1067) ;  /* 0x0000000000181947 */ /* 0x000fea0003800000 */
[----:B------:R-:W2:Y:S01]  /*11df0*/  S2R R4, SR_TID.X ;  /* 0x0000000000047919 */ /* 0x000ea20000002100 */
[----:B-1----:R-:W-:-:S04]  /*11e00*/  IMAD.MOV.U32 R2, RZ, RZ, 0x6000 ;  /* 0x00006000ff027424 */ /* 0x002fc800078e00ff */
[----:B------:R3:W-:Y:S01]  /*11e10*/  SYNCS.ARRIVE.TRANS64 RZ, [R3+URZ+0x2a850], R2 ;  /* 0x02a8500203ff79a7 */ /* 0x0007e2000800003f */
[----:B--2---:R-:W-:-:S13]  /*11e20*/  LOP3.LUT P0, RZ, R4, 0x1f, RZ, 0xc0, !PT ;  /* 0x0000001f04ff7812 */ /* 0x004fda000780c0ff */
[----:B---3--:R-:W-:Y:S05]  /*11e30*/  @!P0 BRA `(.L_x_1067) ;  /* 0x0000000000048947 */ /* 0x008fea0003800000 */
[----:B------:R-:W-:Y:S01]  /*11e40*/  BPT.TRAP 0x1 ;  /* 0x000000040000795c */ /* 0x000fe20000300000 */
.L_x_1067:
[----:B------:R-:W-:Y:S05]  /*11e50*/  BSYNC B1 ;  /* 0x0000000000017941 */ /* 0x000fea0003800000 */
.L_x_1066:
[----:B------:R-:W-:Y:S01]  /*11e60*/  R2UR UR4, R0 ;  /* 0x00000000000472ca */ /* 0x000fe200000e0000 */
[----:B------:R-:W-:Y:S01]  /*11e70*/  ULDC.64 UR6, c[0x0][0x198] ;  /* 0x0000660000067ab9 */ /* 0x000fe20000000a00 */
[----:B------:R-:W-:Y:S01]  /*11e80*/  R2UR UR9, R3 ;  /* 0x00000000030972ca */ /* 0x000fe200000e0000 */
[----:B------:R-:W-:Y:S01]  /*11e90*/  UIADD3 UR6, UP0, UR6, 0x470, URZ ;  /* 0x0000047006067890 */ /* 0x000fe2000ff1e03f */
[----:B------:R-:W-:Y:S01]  /*11ea0*/  PLOP3.LUT P0, PT, PT, PT, PT, 0x80, 0x0 ;  /* 0x000000000000781c */ /* 0x000fe20003f0f070 */
[----:B------:R-:W-:Y:S01]  /*11eb0*/  IMAD R18, R18, 0x60, RZ ;  /* 0x0000006012127824 */ /* 0x000fe200078e02ff */
[----:B------:R-:W-:Y:S01]  /*11ec0*/  UMOV UR14, 0x0 ;  /* 0x00000000000e7882 */ /* 0x000fe20000000000 */
[----:B------:R-:W-:Y:S01]  /*11ed0*/  UIADD3.X UR7, URZ, UR7, URZ, UP0, !UPT ;  /* 0x000000073f077290 */ /* 0x000fe200087fe43f */
[----:B------:R-:W-:Y:S01]  /*11ee0*/  UMOV UR15, 0x14f00000 ;  /* 0x14f00000000f7882 */ /* 0x000fe20000000000 */
[----:B------:R-:W-:-:S04]  /*11ef0*/  UMOV UR10, URZ ;  /* 0x0000003f000a7c82 */ /* 0x000fc80008000000 */
[----:B------:R-:W-:Y:S02]  /*11f00*/  UIMAD UR4, UR4, 0x6000, UR38 ;  /* 0x00006000040478a4 */ /* 0x000fe4000f8e0226 */
[----:B------:R-:W-:Y:S02]  /*11f10*/  UIADD3 UR9, UR9, 0x2a850, URZ ;  /* 0x0002a85009097890 */ /* 0x000fe4000fffe03f */
[----:B------:R-:W-:-:S12]  /*11f20*/  UIADD3 UR8, UR4, 0x400, URZ ;  /* 0x0000040004087890 */ /* 0x000fd8000fffe03f */
.L_x_1068:
[----:B------:R-:W-:-:S13]  /*11f30*/  @P0 ELECT P1, URZ, PT ;  /* 0x00000000003f082f */ /* 0x000fda0003820000 */
[----:B------:R-:W-:Y:S01]  /*11f40*/  @P1 R2UR UR13, R16 ;  /* 0x00000000100d12ca */ /* 0x000fe200000e0000 */
[----:B------:R-:W-:Y:S01]  /*11f50*/  UMOV UR12, UR36 ;  /* 0x00000024000c7c82 */ /* 0x000fe20008000000 */
[----:B------:R-:W-:Y:S02]  /*11f60*/  @P1 R2UR UR11, R18 ;  /* 0x00000000120b12ca */ /* 0x000fe400000e0000 */
[----:B------:R-:W-:Y:S02]  /*11f70*/  @P1 PLOP3.LUT P0, PT, P1, PT, PT, 0x8, 0x0 ;  /* 0x000000000000181c */ /* 0x000fe40000f0e170 */
[----:B------:R-:W-:-:S09]  /*11f80*/  PLOP3.LUT P1, PT, PT, PT, PT, 0x8, 0x0 ;  /* 0x000000000000781c */ /* 0x000fd20003f2e170 */
[----:B------:R2:W-:Y:S02]  /*11f90*/  UTMALDG.4D [UR8], [UR6], desc[UR14] ;  /* 0x00000e08060075b4 */ /* 0x0005e40008019000 */
[----:B--2---:R-:W-:Y:S05]  /*11fa0*/  @P0 BRA.U.ANY `(.L_x_1068) ;  /* 0xfffffffd00e00947 */ /* 0x004fea000393ffff */
[----:B------:R-:W-:Y:S01]  /*11fb0*/  PLOP3.LUT P0, PT, PT, PT, PT, 0x80, 0x0 ;  /* 0x000000000000781c */ /* 0x000fe20003f0f070 */
[----:B------:R-:W-:Y:S01]  /*11fc0*/  UIADD3 UR8, UR4, 0x3400, URZ ;  /* 0x0000340004087890 */ /* 0x000fe2000fffe03f */
[----:B------:R-:W-:Y:S02]  /*11fd0*/  UMOV UR5, 0x14f00000 ;  /* 0x14f0000000057882 */ /* 0x000fe40000000000 */
[----:B------:R-:W-:Y:S01]  /*11fe0*/  UMOV UR4, 0x0 ;  /* 0x0000000000047882 */ /* 0x000fe20000000000 */
[----:B------:R-:W-:-:S08]  /*11ff0*/  UMOV UR10, 0x40 ;  /* 0x00000040000a7882 */ /* 0x000fd00000000000 */
.L_x_1069:
        /* <DEDUP_REMOVED lines=8> */
.L_x_1063:
[----:B------:R-:W-:Y:S05]  /*12080*/  BSYNC B0 ;  /* 0x0000000000007941 */ /* 0x000fea0003800000 */
.L_x_1062:
[----:B------:R-:W-:Y:S02]  /*12090*/  VIADD R0, R0, 0x1 ;  /* 0x0000000100007836 */ /* 0x000fe40000000000 */
[----:B-1----:R-:W-:-:S03]  /*120a0*/  IMAD.MOV.U32 R3, RZ, RZ, RZ ;  /* 0x000000ffff037224 */ /* 0x002fc600078e00ff */
[----:B------:R-:W-:-:S04]  /*120b0*/  ISETP.NE.AND P0, PT, R0, 0x2, PT ;  /* 0x000000020000780c */ /* 0x000fc80003f05270 */
[----:B------:R-:W-:Y:S02]  /*120c0*/  SEL R2, RZ, 0x1, P0 ;  /* 0x00000001ff027807 */ /* 0x000fe40000000000 */
[----:B------:R-:W-:Y:S02]  /*120d0*/  SEL R0, R0, RZ, P0 ;  /* 0x000000ff00007207 */ /* 0x000fe40000000000 */
[----:B------:R-:W-:-:S07]  /*120e0*/  LOP3.LUT R9, R9, R2, RZ, 0x3c, !PT ;  /* 0x0000000209097212 */ /* 0x000fce00078e3cff */
.L_x_990:
[----:B0-----:R-:W0:Y:S01]  /*120f0*/  S2R R5, SR_CgaCtaId ;  /* 0x0000000000057919 */ /* 0x001e220000008800 */
[----:B------:R-:W-:Y:S02]  /*12100*/  MOV R2, 0x400 ;  /* 0x0000040000027802 */ /* 0x000fe40000000f00 */
[----:B------:R-:W-:Y:S02]  /*12110*/  SHF.L.U32 R3, R3, 0x1f, RZ ;  /* 0x0000001f03037819 */ /* 0x000fe400000006ff */
[----:B0-----:R-:W-:-:S04]  /*12120*/  LEA R2, R5, R2, 0x18 ;  /* 0x0000000205027211 */ /* 0x001fc800078ec0ff */
[----:B------:R-:W0:Y:S02]  /*12130*/  SYNCS.PHASECHK.TRANS64.TRYWAIT P0, [R2+URZ+0x2a820], R3 ;  /* 0x02a82003020075a7 */ /* 0x000e24000800017f */
[----:B0-----:R-:W-:Y:S05]  /*12140*/  @!P0 BRA `(.L_x_1070) ;  /* 0x0000001400488947 */ /* 0x001fea0003800000 */
.L_x_1111:
[----:B------:R-:W-:-:S03]  /*12150*/  UMOV UR4, 0xffffffff ;  /* 0xffffffff00047882 */ /* 0x000fc60000000000 */
[----:B------:R-:W-:Y:S05]  /*12160*/  BRA.DIV UR4, `(.L_x_1071) ;  /* 0x0000001604547947 */ /* 0x000fea000b800000 */
[----:B0-----:R-:W0:Y:S02]  /*12170*/  S2R R3, SR_TID.X ;  /* 0x0000000000037919 */ /* 0x001e240000002100 */
[----:B0-----:R-:W-:-:S04]  /*12180*/  SHF.R.U32.HI R3, RZ, 0x5, R3 ;  /* 0x00000005ff037819 */ /* 0x001fc80000011603 */
[----:B------:R-:W-:-:S05]  /*12190*/  LOP3.LUT R3, R3, 0x3, RZ, 0xc0, !PT ;  /* 0x0000000303037812 */ /* 0x000fca00078ec0ff */
[----:B------:R0:W1:Y:S02]  /*121a0*/  SHFL.IDX PT, R14, R3, RZ, 0x1f ;  /* 0x00001fff030e7589 */ /* 0x00006400000e0000 */
.L_x_1114:
[----:B-1----:R-:W-:-:S13]  /*121b0*/  ISETP.NE.AND P0, PT, R14, RZ, PT ;  /* 0x000000ff0e00720c */ /* 0x002fda0003f05270 */
[----:B------:R-:W-:Y:S05]  /*121c0*/  @P0 BRA `(.L_x_906) ;  /* 0x0000000000880947 */ /* 0x000fea0003800000 */
[----:B------:R-:W-:-:S03]  /*121d0*/  UMOV UR4, 0xffffffff ;  /* 0xffffffff00047882 */ /* 0x000fc60000000000 */
[----:B------:R-:W-:Y:S05]  /*121e0*/  BRA.DIV UR4, `(.L_x_1072) ;  /* 0x0000001604687947 */ /* 0x000fea000b800000 */
[----:B------:R-:W-:-:S13]  /*121f0*/  ELECT P6, URZ, PT ;  /* 0x00000000003f782f */ /* 0x000fda00038c0000 */
.L_x_1117:
[----:B------:R-:W-:Y:S05]  /*12200*/  @!P6 BRA `(.L_x_906) ;  /* 0x000000000078e947 */ /* 0x000fea0003800000 */
[----:B0-----:R-:W2:Y:S02]  /*12210*/  LDL.LU R3, [R1+0x14] ;  /* 0x0000140001037983 */ /* 0x001ea40000300800 */
[----:B--2---:R-:W-:-:S04]  /*12220*/  LOP3.LUT R3, R3, 0x2, RZ, 0xfc, !PT ;  /* 0x0000000203037812 */ /* 0x004fc800078efcff */
[----:B------:R-:W-:-:S13]  /*12230*/  ISETP.NE.AND P2, PT, R3, 0x3, PT ;  /* 0x000000030300780c */ /* 0x000fda0003f45270 */
[----:B------:R-:W-:Y:S05]  /*12240*/  @!P2 BRA `(.L_x_1073) ;  /* 0x000000000004a947 */ /* 0x000fea0003800000 */
[----:B------:R-:W-:Y:S01]  /*12250*/  BPT.TRAP 0x1 ;  /* 0x000000040000795c */ /* 0x000fe20000300000 */
.L_x_1073:
[----:B------:R-:W-:Y:S01]  /*12260*/  VIADD R7, R2, 0x2a840 ;  /* 0x0002a84002077836 */ /* 0x000fe20000000000 */
[----:B------:R-:W-:Y:S01]  /*12270*/  SHF.L.U32 R5, R9, 0x1f, RZ ;  /* 0x0000001f09057819 */ /* 0x000fe200000006ff */
[C---:B------:R-:W-:Y:S02]  /*12280*/  VIADD R3, R0.reuse, 0x1 ;  /* 0x0000000100037836 */ /* 0x040fe40000000000 */
[----:B------:R-:W-:-:S03]  /*12290*/  IMAD R6, R0, 0x8, R7 ;  /* 0x0000000800067824 */ /* 0x000fc600078e0207 */
[C---:B------:R-:W-:Y:S01]  /*122a0*/  ISETP.NE.AND P1, PT, R3.reuse, 0x2, PT ;  /* 0x000000020300780c */ /* 0x040fe20003f25270 */
[----:B------:R-:W0:Y:S03]  /*122b0*/  SYNCS.PHASECHK.TRANS64.TRYWAIT P0, [R6+URZ], R5 ;  /* 0x00000005060075a7 */ /* 0x000e26000800017f */
[----:B------:R-:W-:Y:S02]  /*122c0*/  SEL R4, RZ, 0x1, P1 ;  /* 0x00000001ff047807 */ /* 0x000fe40000800000 */
[----:B------:R-:W-:Y:S02]  /*122d0*/  SEL R8, R3, RZ, P1 ;  /* 0x000000ff03087207 */ /* 0x000fe40000800000 */
[----:B------:R-:W-:-:S03]  /*122e0*/  LOP3.LUT R4, R9, R4, RZ, 0x3c, !PT ;  /* 0x0000000409047212 */ /* 0x000fc600078e3cff */
[----:B------:R-:W-:Y:S01]  /*122f0*/  IMAD R3, R8, 0x8, R7 ;  /* 0x0000000808037824 */ /* 0x000fe200078e0207 */
[----:B------:R-:W-:Y:S01]  /*12300*/  SHF.L.U32 R4, R4, 0x1f, RZ ;  /* 0x0000001f04047819 */ /* 0x000fe200000006ff */
[----:B0-----:R-:W-:Y:S06]  /*12310*/  @!P0 BRA `(.L_x_1074) ;  /* 0x00000014003c8947 */ /* 0x001fec0003800000 */
.L_x_1118:
[----:B------:R-:W1:Y:S02]  /*12320*/  SYNCS.PHASECHK.TRANS64.TRYWAIT P0, [R3+URZ], R4 ;  /* 0x00000004030075a7 */ /* 0x000e64000800017f */
[----:B-1----:R-:W-:Y:S05]  /*12330*/  @!P0 BRA `(.L_x_1075) ;  /* 0x0000001400488947 */ /* 0x002fea0003800000 */
.L_x_1119:
[----:B------:R-:W-:Y:S05]  /*12340*/  @!P2 BRA `(.L_x_1076) ;  /* 0x000000000004a947 */ /* 0x000fea0003800000 */
[----:B------:R-:W-:Y:S01]  /*12350*/  BPT.TRAP 0x1 ;  /* 0x000000040000795c */ /* 0x000fe20000300000 */
.L_x_1076:
[----:B-1----:R-:W-:-:S04]  /*12360*/  VIADD R3, R2, 0x2a860 ;  /* 0x0002a86002037836 */ /* 0x002fc80000000000 */
[----:B------:R-:W-:-:S04]  /*12370*/  IMAD R0, R0, 0x8, R3 ;  /* 0x0000000800007824 */ /* 0x000fc800078e0203 */
[----:B------:R-:W1:Y:S02]  /*12380*/  SYNCS.PHASECHK.TRANS64.TRYWAIT P0, [R0+URZ], R5 ;  /* 0x00000005000075a7 */ /* 0x000e64000800017f */
[----:B-1----:R-:W-:Y:S05]  /*12390*/  @!P0 BRA `(.L_x_1077) ;  /* 0x0000001400448947 */ /* 0x002fea0003800000 */
.L_x_1120:
[----:B------:R-:W-:-:S07]  /*123a0*/  IMAD R3, R8, 0x8, R3 ;  /* 0x0000000808037824 */ /* 0x000fce00078e0203 */
.L_x_1078:
[----:B--2---:R2:W3:Y:S02]  /*123b0*/  SYNCS.PHASECHK.TRANS64.TRYWAIT P0, [R3+URZ], R4 ;  /* 0x00000004030075a7 */ /* 0x0044e4000800017f */
[----:B---3--:R-:W-:Y:S05]  /*123c0*/  @!P0 NANOSLEEP.SYNCS 0x989680 ;  /* 0x009896800000895d */ /* 0x008fea0003900000 */
[----:B------:R-:W3:Y:S02]  /*123d0*/  @!P0 SYNCS.PHASECHK.TRANS64 P0, [R3+URZ], R4 ;  /* 0x00000004030085a7 */ /* 0x000ee4000800007f */
[----:B---3--:R-:W-:Y:S05]  /*123e0*/  @!P0 BRA `(.L_x_1078) ;  /* 0xfffffffc00f08947 */ /* 0x008fea000383ffff */
.L_x_906:
[----:B------:R-:W-:Y:S05]  /*123f0*/  BSYNC B6 ;  /* 0x0000000000067941 */ /* 0x000fea0003800000 */
.L_x_903:
[----:B------:R-:W-:Y:S05]  /*12400*/  EXIT ;  /* 0x000000000000794d */ /* 0x000fea0003800000 */
.L_x_916:
[----:B0-----:R-:W-:-:S04]  /*12410*/  IMAD.U32 R3, RZ, RZ, UR56 ;  /* 0x00000038ff037e24 */ /* 0x001fc8000f8e00ff */
[----:B------:R0:W1:Y:S03]  /*12420*/  SYNCS.PHASECHK.TRANS64.TRYWAIT P1, [R3+URZ+0x2a800], R2 ;  /* 0x02a80002030075a7 */ /* 0x000066000802017f */
[----:B-1----:R-:W-:Y:S05]  /*12430*/  @!P1 NANOSLEEP.SYNCS 0x989680 ;  /* 0x009896800000995d */ /* 0x002fea0003900000 */
[----:B------:R-:W1:Y:S02]  /*12440*/  @!P1 SYNCS.PHASECHK.TRANS64 P1, [R3+URZ+0x2a800], R2 ;  /* 0x02a80002030095a7 */ /* 0x000e64000802007f */
[----:B-1----:R-:W-:Y:S05]  /*12450*/  @!P1 BRA `(.L_x_916) ;  /* 0xfffffffc00ec9947 */ /* 0x002fea000383ffff */
[----:B------:R-:W-:Y:S05]  /*12460*/  BRA `(.L_x_1079) ;  /* 0xfffffef000947947 */ /* 0x000fea000383ffff */
.L_x_920:
[----:B0-----:R-:W-:-:S04]  /*12470*/  IMAD.U32 R3, RZ, RZ, UR56 ;  /* 0x00000038ff037e24 */ /* 0x001fc8000f8e00ff */
[----:B------:R0:W2:Y:S03]  /*12480*/  SYNCS.PHASECHK.TRANS64.TRYWAIT P2, [R3+URZ+0x2a830], R2 ;  /* 0x02a83002030075a7 */ /* 0x0000a6000804017f */
[----:B--2---:R-:W-:Y:S05]  /*12490*/  @!P2 NANOSLEEP.SYNCS 0x989680 ;  /* 0x009896800000a95d */ /* 0x004fea0003900000 */
[----:B------:R-:W2:Y:S02]  /*124a0*/  @!P2 SYNCS.PHASECHK.TRANS64 P2, [R3+URZ+0x2a830], R2 ;  /* 0x02a830020300a5a7 */ /* 0x000ea4000804007f */
[----:B--2---:R-:W-:Y:S05]  /*124b0*/  @!P2 BRA `(.L_x_920) ;  /* 0xfffffffc00eca947 */ /* 0x004fea000383ffff */
[----:B------:R-:W-:Y:S05]  /*124c0*/  BRA `(.L_x_919) ;  /* 0xfffffef000b07947 */ /* 0x000fea000383ffff */
.L_x_936:
[----:B-1----:R-:W-:-:S04]  /*124d0*/  IMAD.U32 R15, RZ, RZ, UR58 ;  /* 0x0000003aff0f7e24 */ /* 0x002fc8000f8e00ff */
[----:B------:R1:W2:Y:S03]  /*124e0*/  SYNCS.PHASECHK.TRANS64.TRYWAIT P2, [R15+URZ+0x2a830], R14 ;  /* 0x02a8300e0f0075a7 */ /* 0x0002a6000804017f */
[----:B--2---:R-:W-:Y:S05]  /*124f0*/  @!P2 NANOSLEEP.SYNCS 0x989680 ;  /* 0x009896800000a95d */ /* 0x004fea0003900000 */
[----:B------:R-:W2:Y:S02]  /*12500*/  @!P2 SYNCS.PHASECHK.TRANS64 P2, [R15+URZ+0x2a830], R14 ;  /* 0x02a8300e0f00a5a7 */ /* 0x000ea4000804007f */
[----:B--2---:R-:W-:Y:S05]  /*12510*/  @!P2 BRA `(.L_x_936) ;  /* 0xfffffffc00eca947 */ /* 0x004fea000383ffff */
[----:B------:R-:W-:Y:S05]  /*12520*/  BRA `(.L_x_935) ;  /* 0xffffff1c00d07947 */ /* 0x000fea000383ffff */
.L_x_940:
[----:B-1----:R-:W-:-:S04]  /*12530*/  IMAD.U32 R15, RZ, RZ, UR11 ;  /* 0x0000000bff0f7e24 */ /* 0x002fc8000f8e00ff */
[----:B------:R1:W3:Y:S03]  /*12540*/  SYNCS.PHASECHK.TRANS64.TRYWAIT P2, [R15+URZ+0x2a850], R0 ;  /* 0x02a850000f0075a7 */ /* 0x0002e6000804017f */
[----:B---3--:R-:W-:Y:S05]  /*12550*/  @!P2 NANOSLEEP.SYNCS 0x989680 ;  /* 0x009896800000a95d */ /* 0x008fea0003900000 */
[----:B------:R-:W3:Y:S02]  /*12560*/  @!P2 SYNCS.PHASECHK.TRANS64 P2, [R15+URZ+0x2a850], R0 ;  /* 0x02a850000f00a5a7 */ /* 0x000ee4000804007f */
[----:B---3--:R-:W-:Y:S05]  /*12570*/  @!P2 BRA `(.L_x_940) ;  /* 0xfffffffc00eca947 */ /* 0x008fea000383ffff */
[----:B------:R-:W-:Y:S05]  /*12580*/  BRA `(.L_x_939) ;  /* 0xffffff2400dc7947 */ /* 0x000fea000383ffff */
.L_x_957:
[----:B-1----:R-:W-:-:S04]  /*12590*/  IMAD.U32 R14, RZ, RZ, UR7 ;  /* 0x00000007ff0e7e24 */ /* 0x002fc8000f8e00ff */
[----:B------:R1:W2:Y:S03]  /*125a0*/  SYNCS.PHASECHK.TRANS64.TRYWAIT P2, [R14+URZ+0x2a830], R3 ;  /* 0x02a830030e0075a7 */ /* 0x0002a6000804017f */
[----:B--2---:R-:W-:Y:S05]  /*125b0*/  @!P2 NANOSLEEP.SYNCS 0x989680 ;  /* 0x009896800000a95d */ /* 0x004fea0003900000 */
[----:B------:R-:W2:Y:S02]  /*125c0*/  @!P2 SYNCS.PHASECHK.TRANS64 P2, [R14+URZ+0x2a830], R3 ;  /* 0x02a830030e00a5a7 */ /* 0x000ea4000804007f */
[----:B--2---:R-:W-:Y:S05]  /*125d0*/  @!P2 BRA `(.L_x_957) ;  /* 0xfffffffc00eca947 */ /* 0x004fea000383ffff */
[----:B------:R-:W-:Y:S05]  /*125e0*/  BRA `(.L_x_956) ;  /* 0xffffff4c00987947 */ /* 0x000fea000383ffff */
.L_x_961:
[----:B01----:R-:W-:-:S04]  /*125f0*/  IMAD.U32 R3, RZ, RZ, UR11 ;  /* 0x0000000bff037e24 */ /* 0x003fc8000f8e00ff */
[----:B------:R0:W1:Y:S03]  /*12600*/  SYNCS.PHASECHK.TRANS64.TRYWAIT P2, [R3+URZ+0x2a850], R0 ;  /* 0x02a85000030075a7 */ /* 0x000066000804017f */
[----:B-1----:R-:W-:Y:S05]  /*12610*/  @!P2 NANOSLEEP.SYNCS 0x989680 ;  /* 0x009896800000a95d */ /* 0x002fea0003900000 */
[----:B------:R-:W1:Y:S02]  /*12620*/  @!P2 SYNCS.PHASECHK.TRANS64 P2, [R3+URZ+0x2a850], R0 ;  /* 0x02a850000300a5a7 */ /* 0x000e64000804007f */
[----:B-1----:R-:W-:Y:S05]  /*12630*/  @!P2 BRA `(.L_x_961) ;  /* 0xfffffffc00eca947 */ /* 0x002fea000383ffff */
[----:B------:R-:W-:Y:S05]  /*12640*/  BRA `(.L_x_960) ;  /* 0xffffff5400a47947 */ /* 0x000fea000383ffff */
.L_x_967:
[----:B-1----:R-:W-:-:S04]  /*12650*/  IMAD.U32 R14, RZ, RZ, UR7 ;  /* 0x00000007ff0e7e24 */ /* 0x002fc8000f8e00ff */
[----:B------:R1:W2:Y:S03]  /*12660*/  SYNCS.PHASECHK.TRANS64.TRYWAIT P2, [R14+URZ+0x2a830], R3 ;  /* 0x02a830030e0075a7 */ /* 0x0002a6000804017f */
[----:B--2---:R-:W-:Y:S05]  /*12670*/  @!P2 NANOSLEEP.SYNCS 0x989680 ;  /* 0x009896800000a95d */ /* 0x004fea0003900000 */
[----:B------:R-:W2:Y:S02]  /*12680*/  @!P2 SYNCS.PHASECHK.TRANS64 P2, [R14+URZ+0x2a830], R3 ;  /* 0x02a830030e00a5a7 */ /* 0x000ea4000804007f */
[----:B--2---:R-:W-:Y:S05]  /*12690*/  @!P2 BRA `(.L_x_967) ;  /* 0xfffffffc00eca947 */ /* 0x004fea000383ffff */
[----:B------:R-:W-:Y:S05]  /*126a0*/  BRA `(.L_x_966) ;  /* 0xffffff6800647947 */ /* 0x000fea000383ffff */
.L_x_971:
[----:B01----:R-:W-:-:S04]  /*126b0*/  IMAD.U32 R3, RZ, RZ, UR11 ;  /* 0x0000000bff037e24 */ /* 0x003fc8000f8e00ff */
[----:B------:R0:W1:Y:S03]  /*126c0*/  SYNCS.PHASECHK.TRANS64.TRYWAIT P2, [R3+URZ+0x2a850], R0 ;  /* 0x02a85000030075a7 */ /* 0x000066000804017f */
[----:B-1----:R-:W-:Y:S05]  /*126d0*/  @!P2 NANOSLEEP.SYNCS 0x989680 ;  /* 0x009896800000a95d */ /* 0x002fea0003900000 */
[----:B------:R-:W1:Y:S02]  /*126e0*/  @!P2 SYNCS.PHASECHK.TRANS64 P2, [R3+URZ+0x2a850], R0 ;  /* 0x02a850000300a5a7 */ /* 0x000e64000804007f */
[----:B-1----:R-:W-:Y:S05]  /*126f0*/  @!P2 BRA `(.L_x_971) ;  /* 0xfffffffc00eca947 */ /* 0x002fea000383ffff */
[----:B------:R-:W-:Y:S05]  /*12700*/  BRA `(.L_x_970) ;  /* 0xffffff7000707947 */ /* 0x000fea000383ffff */
.L_x_984:
[----:B-1----:R-:W-:-:S04]  /*12710*/  IMAD.U32 R7, RZ, RZ, UR5 ;  /* 0x00000005ff077e24 */ /* 0x002fc8000f8e00ff */
[----:B------:R1:W2:Y:S03]  /*12720*/  SYNCS.PHASECHK.TRANS64.TRYWAIT P0, [R7+URZ+0x2a850], R4 ;  /* 0x02a85004070075a7 */ /* 0x0002a6000800017f */
[----:B--2---:R-:W-:Y:S05]  /*12730*/  @!P0 NANOSLEEP.SYNCS 0x989680 ;  /* 0x009896800000895d */ /* 0x004fea0003900000 */
[----:B------:R-:W2:Y:S02]  /*12740*/  @!P0 SYNCS.PHASECHK.TRANS64 P0, [R7+URZ+0x2a850], R4 ;  /* 0x02a85004070085a7 */ /* 0x000ea4000800007f */
[----:B--2---:R-:W-:Y:S05]  /*12750*/  @!P0 BRA `(.L_x_984) ;  /* 0xfffffffc00ec8947 */ /* 0x004fea000383ffff */
[----:B------:R-:W-:Y:S05]  /*12760*/  BRA `(.L_x_983) ;  /* 0xffffff9800787947 */ /* 0x000fea000383ffff */
.L_x_1001:
[----:B------:R-:W-:Y:S02]  /*12770*/  IMAD.MOV.U32 R13, RZ, RZ, R0 ;  /* 0x000000ffff0d7224 */ /* 0x000fe400078e0000 */
[----:B------:R-:W-:Y:S02]  /*12780*/  IMAD.MOV.U32 R12, RZ, RZ, RZ ;  /* 0x000000ffff0c7224 */ /* 0x000fe400078e00ff */
[----:B------:R-:W-:Y:S02]  /*12790*/  IMAD.MOV.U32 R11, RZ, RZ, 0x1f ;  /* 0x0000001fff0b7424 */ /* 0x000fe400078e00ff */
[----:B------:R-:W-:-:S07]  /*127a0*/  IMAD.MOV.U32 R15, RZ, RZ, -0x1 ;  /* 0xffffffffff0f7424 */ /* 0x000fce00078e00ff */
[----:B01----:R-:W-:Y:S05]  /*127b0*/  WARPSYNC.COLLECTIVE R15, `(.L_x_1080) ;  /* 0x000000000f087348 */ /* 0x003fea0003c00000 */
[----:B------:R2:W3:Y:S02]  /*127c0*/  SHFL.IDX P6, R14, R13, R12, R11 ;  /* 0x0000000c0d0e7389 */ /* 0x0004e400000c000b */
[----:B0123--:R-:W-:Y:S01]  /*127d0*/  ENDCOLLECTIVE ;  /* 0x000000000000791b */ /* 0x00ffe20003800000 */
.L_x_1080:
[----:B------:R-:W-:Y:S05]  /*127e0*/  BRA `(.L_x_1081) ;  /* 0xffffffc800347947 */ /* 0x000fea000383ffff */
.L_x_1003:
[----:B------:R-:W-:Y:S01]  /*127f0*/  BSSY B0, `(.L_x_1082) ;  /* 0x0000006000007945 */ /* 0x000fe20003800000 */
[----:B------:R-:W-:-:S07]  /*12800*/  IMAD.MOV.U32 R15, RZ, RZ, -0x1 ;  /* 0xffffffffff0f7424 */ /* 0x000fce00078e00ff */
[----:B012---:R-:W-:Y:S05]  /*12810*/  WARPSYNC.COLLECTIVE R15, `(.L_x_1083) ;  /* 0x000000000f0c7348 */ /* 0x007fea0003c00000 */
[----:B------:R-:W-:Y:S02]  /*12820*/  ELECT P6, UR62, PT ;  /* 0x00000000003e782f */ /* 0x000fe400038c0000 */
[----:B------:R-:W-:Y:S01]  /*12830*/  MOV R14, UR62 ;  /* 0x0000003e000e7c02 */ /* 0x000fe20008000f00 */
[----:B012---:R-:W-:Y:S10]  /*12840*/  ENDCOLLECTIVE ;  /* 0x000000000000791b */ /* 0x007ff40003800000 */
.L_x_1083:
[----:B------:R-:W-:Y:S05]  /*12850*/  BSYNC B0 ;  /* 0x0000000000007941 */ /* 0x000fea0003800000 */
.L_x_1082:
[----:B------:R-:W-:Y:S05]  /*12860*/  BRA `(.L_x_1084) ;  /* 0xffffffc800347947 */ /* 0x000fea000383ffff */
.L_x_1005:
[----:B-1----:R-:W-:-:S04]  /*12870*/  IMAD.U32 R3, RZ, RZ, UR38 ;  /* 0x00000026ff037e24 */ /* 0x002fc8000f8e00ff */
[----:B------:R1:W2:Y:S03]  /*12880*/  SYNCS.PHASECHK.TRANS64.TRYWAIT P0, [R3+URZ+0x2a840], R0 ;  /* 0x02a84000030075a7 */ /* 0x0002a6000800017f */
[----:B--2---:R-:W-:Y:S05]  /*12890*/  @!P0 NANOSLEEP.SYNCS 0x989680 ;  /* 0x009896800000895d */ /* 0x004fea0003900000 */
[----:B------:R-:W2:Y:S02]  /*128a0*/  @!P0 SYNCS.PHASECHK.TRANS64 P0, [R3+URZ+0x2a840], R0 ;  /* 0x02a84000030085a7 */ /* 0x000ea4000800007f */
[----:B--2---:R-:W-:Y:S05]  /*128b0*/  @!P0 BRA `(.L_x_1005) ;  /* 0xfffffffc00ec8947 */ /* 0x004fea000383ffff */
[----:B------:R-:W-:Y:S05]  /*128c0*/  BRA `(.L_x_1085) ;  /* 0xffffffc800887947 */ /* 0x000fea000383ffff */
.L_x_1008:
[----:B------:R-:W-:Y:S02]  /*128d0*/  IMAD.MOV.U32 R13, RZ, RZ, R6 ;  /* 0x000000ffff0d7224 */ /* 0x000fe400078e0006 */
[----:B------:R-:W-:Y:S02]  /*128e0*/  IMAD.MOV.U32 R12, RZ, RZ, RZ ;  /* 0x000000ffff0c7224 */ /* 0x000fe400078e00ff */
[----:B------:R-:W-:Y:S02]  /*128f0*/  IMAD.MOV.U32 R11, RZ, RZ, 0x181f ;  /* 0x0000181fff0b7424 */ /* 0x000fe400078e00ff */
[----:B------:R-:W-:Y:S02]  /*12900*/  IMAD.MOV.U32 R15, RZ, RZ, -0x1 ;  /* 0xffffffffff0f7424 */ /* 0x000fe400078e00ff */
[----:B------:R-:W-:-:S07]  /*12910*/  VIADD R4, R4, UR42 ;  /* 0x0000002a04047c36 */ /* 0x000fce0008000000 */
[----:B------:R-:W-:Y:S05]  /*12920*/  WARPSYNC.COLLECTIVE R15, `(.L_x_1086) ;  /* 0x000000000f087348 */ /* 0x000fea0003c00000 */
[----:B------:R0:W1:Y:S02]  /*12930*/  SHFL.IDX P6, R14, R13, R12, R11 ;  /* 0x0000000c0d0e7389 */ /* 0x00006400000c000b */
[----:B01----:R-:W-:Y:S01]  /*12940*/  ENDCOLLECTIVE ;  /* 0x000000000000791b */ /* 0x003fe20003800000 */
.L_x_1086:
[----:B------:R-:W-:Y:S02]  /*12950*/  IMAD.MOV.U32 R13, RZ, RZ, R0 ;  /* 0x000000ffff0d7224 */ /* 0x000fe400078e0000 */
[----:B------:R-:W-:-:S07]  /*12960*/  IMAD.MOV.U32 R2, RZ, RZ, R14 ;  /* 0x000000ffff027224 */ /* 0x000fce00078e000e */
[----:B------:R-:W-:Y:S05]  /*12970*/  WARPSYNC.COLLECTIVE R15, `(.L_x_1087) ;  /* 0x000000000f087348 */ /* 0x000fea0003c00000 */
[----:B------:R0:W1:Y:S02]  /*12980*/  SHFL.IDX P6, R14, R13, R12, R11 ;  /* 0x0000000c0d0e7389 */ /* 0x00006400000c000b */
[----:B01----:R-:W-:Y:S01]  /*12990*/  ENDCOLLECTIVE ;  /* 0x000000000000791b */ /* 0x003fe20003800000 */
.L_x_1087:
[----:B------:R-:W-:Y:S02]  /*129a0*/  ULDC UR4, c[0x0][0x288] ;  /* 0x0000a20000047ab9 */ /* 0x000fe40000000800 */
[----:B------:R-:W-:Y:S02]  /*129b0*/  IMAD R5, R8, UR4, RZ ;  /* 0x0000000408057c24 */ /* 0x000fe4000f8e02ff */
[----:B------:R-:W-:-:S03]  /*129c0*/  VIADD R8, R4, 0x10 ;  /* 0x0000001004087836 */ /* 0x000fc60000000000 */
[----:B------:R-:W-:Y:S01]  /*129d0*/  ISETP.GE.AND P3, PT, R4, R5, PT ;  /* 0x000000050400720c */ /* 0x000fe20003f66270 */
[----:B------:R-:W-:Y:S02]  /*129e0*/  IMAD.MOV.U32 R13, RZ, RZ, R6 ;  /* 0x000000ffff0d7224 */ /* 0x000fe400078e0006 */
[----:B------:R-:W-:-:S10]  /*129f0*/  IMAD.MOV.U32 R12, RZ, RZ, 0x1 ;  /* 0x00000001ff0c7424 */ /* 0x000fd400078e00ff */
[----:B------:R-:W-:Y:S01]  /*12a00*/  @!P3 LEA R21, R7, UR38, 0x1 ;  /* 0x000000260715bc11 */ /* 0x000fe2000f8e08ff */
[----:B------:R-:W-:-:S07]  /*12a10*/  IMAD.MOV.U32 R3, RZ, RZ, R14 ;  /* 0x000000ffff037224 */ /* 0x000fce00078e000e */
[----:B------:R-:W-:Y:S05]  /*12a20*/  WARPSYNC.COLLECTIVE R15, `(.L_x_1088) ;  /* 0x000000000f087348 */ /* 0x000fea0003c00000 */
[----:B------:R0:W1:Y:S02]  /*12a30*/  SHFL.IDX P6, R14, R13, R12, R11 ;  /* 0x0000000c0d0e7389 */ /* 0x00006400000c000b */
[----:B01----:R-:W-:Y:S01]  /*12a40*/  ENDCOLLECTIVE ;  /* 0x000000000000791b */ /* 0x003fe20003800000 */
.L_x_1088:
[----:B------:R-:W-:-:S04]  /*12a50*/  LOP3.LUT R3, R3, R2, RZ, 0x3c, !PT ;  /* 0x0000000203037212 */ /* 0x000fc800078e3cff */
[----:B------:R-:W-:-:S04]  /*12a60*/  LOP3.LUT R2, R3, R2, RZ, 0x3c, !PT ;  /* 0x0000000203027212 */ /* 0x000fc800078e3cff */
[----:B------:R-:W-:Y:S01]  /*12a70*/  LOP3.LUT R3, R3, R2, RZ, 0x3c, !PT ;  /* 0x0000000203037212 */ /* 0x000fe200078e3cff */
[----:B------:R-:W-:Y:S02]  /*12a80*/  IMAD.MOV.U32 R13, RZ, RZ, R0 ;  /* 0x000000ffff0d7224 */ /* 0x000fe400078e0000 */
[----:B------:R-:W-:-:S05]  /*12a90*/  @!P3 IMAD.WIDE.U32 R2, R10, 0x2, R2 ;  /* 0x000000020a02b825 */ /* 0x000fca00078e0002 */
        /* <DEDUP_REMOVED lines=11> */
.L_x_1089:
[----:B------:R-:W-:Y:S02]  /*12b50*/  IMAD.MOV.U32 R9, RZ, RZ, R8 ;  /* 0x000000ffff097224 */ /* 0x000fe400078e0008 */
[----:B------:R-:W-:Y:S01]  /*12b60*/  VIADD R2, R4, 0x20 ;  /* 0x0000002004027836 */ /* 0x000fe20000000000 */
[----:B------:R-:W-:Y:S01]  /*12b70*/  @!P3 LEA R20, R7, UR38, 0x1 ;  /* 0x000000260714bc11 */ /* 0x000fe2000f8e08ff */
[----:B------:R-:W-:Y:S02]  /*12b80*/  IMAD.MOV.U32 R13, RZ, RZ, R6 ;  /* 0x000000ffff0d7224 */ /* 0x000fe400078e0006 */
[----:B------:R-:W-:Y:S02]  /*12b90*/  IMAD.MOV.U32 R12, RZ, RZ, 0x2 ;  /* 0x00000002ff0c7424 */ /* 0x000fe400078e00ff */
[----:B------:R-:W-:-:S07]  /*12ba0*/  IMAD.MOV.U32 R8, RZ, RZ, R14 ;  /* 0x000000ffff087224 */ /* 0x000fce00078e000e */
[----:B------:R-:W-:Y:S05]  /*12bb0*/  WARPSYNC.COLLECTIVE R15, `(.L_x_1090) ;  /* 0x000000000f087348 */ /* 0x000fea0003c00000 */
[----:B------:R0:W1:Y:S02]  /*12bc0*/  SHFL.IDX P6, R14, R13, R12, R11 ;  /* 0x0000000c0d0e7389 */ /* 0x00006400000c000b */
[----:B01----:R-:W-:Y:S01]  /*12bd0*/  ENDCOLLECTIVE ;  /* 0x000000000000791b */ /* 0x003fe20003800000 */
.L_x_1090:
        /* <DEDUP_REMOVED lines=13> */
.L_x_1091:
        /* <DEDUP_REMOVED lines=9> */
.L_x_1092:
        /* <DEDUP_REMOVED lines=13> */
.L_x_1093:
        /* <DEDUP_REMOVED lines=9> */
.L_x_1094:
        /* <DEDUP_REMOVED lines=13> */
.L_x_1095:
        /* <DEDUP_REMOVED lines=9> */
.L_x_1096:
        /* <DEDUP_REMOVED lines=13> */
.L_x_1097:
        /* <DEDUP_REMOVED lines=9> */
.L_x_1098:
        /* <DEDUP_REMOVED lines=13> */
.L_x_1099:
        /* <DEDUP_REMOVED lines=8> */
.L_x_1100:
        /* <DEDUP_REMOVED lines=12> */
.L_x_1101:
[----:B------:R-:W-:Y:S05]  /*13370*/  BRA `(.L_x_1102) ;  /* 0xffffffc800fc7947 */ /* 0x000fea000383ffff */
.L_x_1011:
[----:B-1----:R-:W-:-:S04]  /*13380*/  IMAD.U32 R3, RZ, RZ, UR38 ;  /* 0x00000026ff037e24 */ /* 0x002fc8000f8e00ff */
[----:B------:R1:W2:Y:S03]  /*13390*/  SYNCS.PHASECHK.TRANS64.TRYWAIT P0, [R3+URZ+0x2a820], R0 ;  /* 0x02a82000030075a7 */ /* 0x0002a6000800017f */
[----:B--2---:R-:W-:Y:S05]  /*133a0*/  @!P0 NANOSLEEP.SYNCS 0x989680 ;  /* 0x009896800000895d */ /* 0x004fea0003900000 */
[----:B------:R-:W2:Y:S02]  /*133b0*/  @!P0 SYNCS.PHASECHK.TRANS64 P0, [R3+URZ+0x2a820], R0 ;  /* 0x02a82000030085a7 */ /* 0x000ea4000800007f */
[----:B--2---:R-:W-:Y:S05]  /*133c0*/  @!P0 BRA `(.L_x_1011) ;  /* 0xfffffffc00ec8947 */ /* 0x004fea000383ffff */
[----:B------:R-:W-:Y:S05]  /*133d0*/  BRA `(.L_x_1103) ;  /* 0xffffffcc00547947 */ /* 0x000fea000383ffff */
.L_x_1018:
[----:B-1----:R-:W-:-:S04]  /*133e0*/  IMAD.U32 R3, RZ, RZ, UR38 ;  /* 0x00000026ff037e24 */ /* 0x002fc8000f8e00ff */
[----:B------:R1:W2:Y:S03]  /*133f0*/  SYNCS.PHASECHK.TRANS64.TRYWAIT P0, [R3+URZ+0x2a848], R2 ;  /* 0x02a84802030075a7 */ /* 0x0002a6000800017f */
[----:B--2---:R-:W-:Y:S05]  /*13400*/  @!P0 NANOSLEEP.SYNCS 0x989680 ;  /* 0x009896800000895d */ /* 0x004fea0003900000 */
[----:B------:R-:W2:Y:S02]  /*13410*/  @!P0 SYNCS.PHASECHK.TRANS64 P0, [R3+URZ+0x2a848], R2 ;  /* 0x02a84802030085a7 */ /* 0x000ea4000800007f */
[----:B--2---:R-:W-:Y:S05]  /*13420*/  @!P0 BRA `(.L_x_1018) ;  /* 0xfffffffc00ec8947 */ /* 0x004fea000383ffff */
[----:B------:R-:W-:Y:S05]  /*13430*/  BRA `(.L_x_1104) ;  /* 0xffffffd000387947 */ /* 0x000fea000383ffff */
.L_x_1025:
[----:B0-----:R-:W-:-:S04]  /*13440*/  IMAD.U32 R3, RZ, RZ, UR38 ;  /* 0x00000026ff037e24 */ /* 0x001fc8000f8e00ff */
[----:B------:R0:W1:Y:S03]  /*13450*/  SYNCS.PHASECHK.TRANS64.TRYWAIT P0, [R3+URZ+0x2a860], R2 ;  /* 0x02a86002030075a7 */ /* 0x000066000800017f */
[----:B-1----:R-:W-:Y:S05]  /*13460*/  @!P0 NANOSLEEP.SYNCS 0x989680 ;  /* 0x009896800000895d */ /* 0x002fea0003900000 */
[----:B------:R-:W1:Y:S02]  /*13470*/  @!P0 SYNCS.PHASECHK.TRANS64 P0, [R3+URZ+0x2a860], R2 ;  /* 0x02a86002030085a7 */ /* 0x000e64000800007f */
[----:B-1----:R-:W-:Y:S05]  /*13480*/  @!P0 BRA `(.L_x_1025) ;  /* 0xfffffffc00ec8947 */ /* 0x002fea000383ffff */
[----:B------:R-:W-:Y:S05]  /*13490*/  BRA `(.L_x_1105) ;  /* 0xffffffd4000c7947 */ /* 0x000fea000383ffff */
.L_x_1034:
[----:B-1----:R-:W-:-:S04]  /*134a0*/  IMAD.U32 R3, RZ, RZ, UR38 ;  /* 0x00000026ff037e24 */ /* 0x002fc8000f8e00ff */
[----:B------:R1:W2:Y:S03]  /*134b0*/  SYNCS.PHASECHK.TRANS64.TRYWAIT P0, [R3+URZ+0x2a840], R2 ;  /* 0x02a84002030075a7 */ /* 0x0002a6000800017f */
[----:B--2---:R-:W-:Y:S05]  /*134c0*/  @!P0 NANOSLEEP.SYNCS 0x989680 ;  /* 0x009896800000895d */ /* 0x004fea0003900000 */
[----:B------:R-:W2:Y:S02]  /*134d0*/  @!P0 SYNCS.PHASECHK.TRANS64 P0, [R3+URZ+0x2a840], R2 ;  /* 0x02a84002030085a7 */ /* 0x000ea4000800007f */
[----:B--2---:R-:W-:Y:S05]  /*134e0*/  @!P0 BRA `(.L_x_1034) ;  /* 0xfffffffc00ec8947 */ /* 0x004fea000383ffff */
[----:B------:R-:W-:Y:S05]  /*134f0*/  BRA `(.L_x_1106) ;  /* 0xffffffd8002c7947 */ /* 0x000fea000383ffff */
.L_x_1041:
[----:B0-----:R-:W-:-:S04]  /*13500*/  IMAD.U32 R3, RZ, RZ, UR38 ;  /* 0x00000026ff037e24 */ /* 0x001fc8000f8e00ff */
[----:B------:R0:W1:Y:S03]  /*13510*/  SYNCS.PHASECHK.TRANS64.TRYWAIT P0, [R3+URZ+0x2a868], R2 ;  /* 0x02a86802030075a7 */ /* 0x000066000800017f */
[----:B-1----:R-:W-:Y:S05]  /*13520*/  @!P0 NANOSLEEP.SYNCS 0x989680 ;  /* 0x009896800000895d */ /* 0x002fea0003900000 */
[----:B------:R-:W1:Y:S02]  /*13530*/  @!P0 SYNCS.PHASECHK.TRANS64 P0, [R3+URZ+0x2a868], R2 ;  /* 0x02a86802030085a7 */ /* 0x000e64000800007f */
[----:B-1----:R-:W-:Y:S05]  /*13540*/  @!P0 BRA `(.L_x_1041) ;  /* 0xfffffffc00ec8947 */ /* 0x002fea000383ffff */
[----:B------:R-:W-:Y:S05]  /*13550*/  BRA `(.L_x_1107) ;  /* 0xffffffdc00007947 */ /* 0x000fea000383ffff */
.L_x_1050:
[----:B-1----:R-:W-:-:S04]  /*13560*/  IMAD.U32 R3, RZ, RZ, UR38 ;  /* 0x00000026ff037e24 */ /* 0x002fc8000f8e00ff */
[----:B------:R1:W2:Y:S03]  /*13570*/  SYNCS.PHASECHK.TRANS64.TRYWAIT P0, [R3+URZ+0x2a848], R2 ;  /* 0x02a84802030075a7 */ /* 0x0002a6000800017f */
[----:B--2---:R-:W-:Y:S05]  /*13580*/  @!P0 NANOSLEEP.SYNCS 0x989680 ;  /* 0x009896800000895d */ /* 0x004fea0003900000 */
[----:B------:R-:W2:Y:S02]  /*13590*/  @!P0 SYNCS.PHASECHK.TRANS64 P0, [R3+URZ+0x2a848], R2 ;  /* 0x02a84802030085a7 */ /* 0x000ea4000800007f */
[----:B--2---:R-:W-:Y:S05]  /*135a0*/  @!P0 BRA `(.L_x_1050) ;  /* 0xfffffffc00ec8947 */ /* 0x004fea000383ffff */
[----:B------:R-:W-:Y:S05]  /*135b0*/  BRA `(.L_x_1108) ;  /* 0xffffffe000387947 */ /* 0x000fea000383ffff */
.L_x_1057:
[----:B0-----:R-:W-:-:S04]  /*135c0*/  IMAD.U32 R3, RZ, RZ, UR38 ;  /* 0x00000026ff037e24 */ /* 0x001fc8000f8e00ff */
[----:B------:R0:W1:Y:S03]  /*135d0*/  SYNCS.PHASECHK.TRANS64.TRYWAIT P0, [R3+URZ+0x2a860], R2 ;  /* 0x02a86002030075a7 */ /* 0x000066000800017f */
[----:B-1----:R-:W-:Y:S05]  /*135e0*/  @!P0 NANOSLEEP.SYNCS 0x989680 ;  /* 0x009896800000895d */ /* 0x002fea0003900000 */
[----:B------:R-:W1:Y:S02]  /*135f0*/  @!P0 SYNCS.PHASECHK.TRANS64 P0, [R3+URZ+0x2a860], R2 ;  /* 0x02a86002030085a7 */ /* 0x000e64000800007f */
[----:B-1----:R-:W-:Y:S05]  /*13600*/  @!P0 BRA `(.L_x_1057) ;  /* 0xfffffffc00ec8947 */ /* 0x002fea000383ffff */
[----:B------:R-:W-:Y:S05]  /*13610*/  BRA `(.L_x_1109) ;  /* 0xffffffe400087947 */ /* 0x000fea000383ffff */
.L_x_1065:
[----:B-1----:R1:W2:Y:S02]  /*13620*/  SYNCS.PHASECHK.TRANS64.TRYWAIT P0, [R3+URZ+0x2a860], R2 ;  /* 0x02a86002030075a7 */ /* 0x0022a4000800017f */
[----:B--2---:R-:W-:Y:S05]  /*13630*/  @!P0 NANOSLEEP.SYNCS 0x989680 ;  /* 0x009896800000895d */ /* 0x004fea0003900000 */
[----:B------:R-:W2:Y:S02]  /*13640*/  @!P0 SYNCS.PHASECHK.TRANS64 P0, [R3+URZ+0x2a860], R2 ;  /* 0x02a86002030085a7 */ /* 0x000ea4000800007f */
[----:B--2---:R-:W-:Y:S05]  /*13650*/  @!P0 BRA `(.L_x_1065) ;  /* 0xfffffffc00f08947 */ /* 0x004fea000383ffff */
[----:B------:R-:W-:Y:S05]  /*13660*/  BRA `(.L_x_1110) ;  /* 0xffffffe400d47947 */ /* 0x000fea000383ffff */
.L_x_1070:
[----:B0-----:R0:W1:Y:S02]  /*13670*/  SYNCS.PHASECHK.TRANS64.TRYWAIT P0, [R2+URZ+0x2a820], R3 ;  /* 0x02a82003020075a7 */ /* 0x001064000800017f */
[----:B-1----:R-:W-:Y:S05]  /*13680*/  @!P0 NANOSLEEP.SYNCS 0x989680 ;  /* 0x009896800000895d */ /* 0x002fea0003900000 */
[----:B------:R-:W1:Y:S02]  /*13690*/  @!P0 SYNCS.PHASECHK.TRANS64 P0, [R2+URZ+0x2a820], R3 ;  /* 0x02a82003020085a7 */ /* 0x000e64000800007f */
[----:B-1----:R-:W-:Y:S05]  /*136a0*/  @!P0 BRA `(.L_x_1070) ;  /* 0xfffffffc00f08947 */ /* 0x002fea000383ffff */
[----:B------:R-:W-:Y:S05]  /*136b0*/  BRA `(.L_x_1111) ;  /* 0xffffffe800a47947 */ /* 0x000fea000383ffff */
.L_x_1071:
        /* <DEDUP_REMOVED lines=11> */
.L_x_1113:
[----:B------:R-:W-:Y:S05]  /*13770*/  BSYNC B0 ;  /* 0x0000000000007941 */ /* 0x000fea0003800000 */
.L_x_1112:
[----:B------:R-:W-:Y:S05]  /*13780*/  BRA `(.L_x_1114) ;  /* 0xffffffe800887947 */ /* 0x000fea000383ffff */
.L_x_1072:
[----:B------:R-:W-:Y:S01]  /*13790*/  BSSY B0, `(.L_x_1115) ;  /* 0x0000006000007945 */ /* 0x000fe20003800000 */
[----:B------:R-:W-:-:S07]  /*137a0*/  IMAD.MOV.U32 R15, RZ, RZ, -0x1 ;  /* 0xffffffffff0f7424 */ /* 0x000fce00078e00ff */
[----:B0-----:R-:W-:Y:S05]  /*137b0*/  WARPSYNC.COLLECTIVE R15, `(.L_x_1116) ;  /* 0x000000000f0c7348 */ /* 0x001fea0003c00000 */
[----:B------:R-:W-:Y:S02]  /*137c0*/  ELECT P6, UR62, PT ;  /* 0x00000000003e782f */ /* 0x000fe400038c0000 */
[----:B------:R-:W-:Y:S01]  /*137d0*/  MOV R14, UR62 ;  /* 0x0000003e000e7c02 */ /* 0x000fe20008000f00 */
[----:B0-----:R-:W-:Y:S10]  /*137e0*/  ENDCOLLECTIVE ;  /* 0x000000000000791b */ /* 0x001ff40003800000 */
.L_x_1116:
[----:B------:R-:W-:Y:S05]  /*137f0*/  BSYNC B0 ;  /* 0x0000000000007941 */ /* 0x000fea0003800000 */
.L_x_1115:
[----:B------:R-:W-:Y:S05]  /*13800*/  BRA `(.L_x_1117) ;  /* 0xffffffe8007c7947 */ /* 0x000fea000383ffff */
.L_x_1074:
[----:B0-----:R0:W1:Y:S02]  /*13810*/  SYNCS.PHASECHK.TRANS64.TRYWAIT P0, [R6+URZ], R5 ;  /* 0x00000005060075a7 */ /* 0x001064000800017f */
[----:B-1----:R-:W-:Y:S05]  /*13820*/  @!P0 NANOSLEEP.SYNCS 0x989680 ;  /* 0x009896800000895d */ /* 0x002fea0003900000 */
[----:B------:R-:W1:Y:S02]  /*13830*/  @!P0 SYNCS.PHASECHK.TRANS64 P0, [R6+URZ], R5 ;  /* 0x00000005060085a7 */ /* 0x000e64000800007f */
[----:B-1----:R-:W-:Y:S05]  /*13840*/  @!P0 BRA `(.L_x_1074) ;  /* 0xfffffffc00f08947 */ /* 0x002fea000383ffff */
[----:B------:R-:W-:Y:S05]  /*13850*/  BRA `(.L_x_1118) ;  /* 0xffffffe800b07947 */ /* 0x000fea000383ffff */
.L_x_1075:
[----:B-1----:R1:W2:Y:S02]  /*13860*/  SYNCS.PHASECHK.TRANS64.TRYWAIT P0, [R3+URZ], R4 ;  /* 0x00000004030075a7 */ /* 0x0022a4000800017f */
[----:B--2---:R-:W-:Y:S05]  /*13870*/  @!P0 NANOSLEEP.SYNCS 0x989680 ;  /* 0x009896800000895d */ /* 0x004fea0003900000 */
[----:B------:R-:W2:Y:S02]  /*13880*/  @!P0 SYNCS.PHASECHK.TRANS64 P0, [R3+URZ], R4 ;  /* 0x00000004030085a7 */ /* 0x000ea4000800007f */
[----:B--2---:R-:W-:Y:S05]  /*13890*/  @!P0 BRA `(.L_x_1075) ;  /* 0xfffffffc00f08947 */ /* 0x004fea000383ffff */
[----:B------:R-:W-:Y:S05]  /*138a0*/  BRA `(.L_x_1119) ;  /* 0xffffffe800a47947 */ /* 0x000fea000383ffff */
.L_x_1077:
[----:B-1----:R1:W2:Y:S02]  /*138b0*/  SYNCS.PHASECHK.TRANS64.TRYWAIT P0, [R0+URZ], R5 ;  /* 0x00000005000075a7 */ /* 0x0022a4000800017f */
[----:B--2---:R-:W-:Y:S05]  /*138c0*/  @!P0 NANOSLEEP.SYNCS 0x989680 ;  /* 0x009896800000895d */ /* 0x004fea0003900000 */
[----:B------:R-:W2:Y:S02]  /*138d0*/  @!P0 SYNCS.PHASECHK.TRANS64 P0, [R0+URZ], R5 ;  /* 0x00000005000085a7 */ /* 0x000ea4000800007f */
[----:B--2---:R-:W-:Y:S05]  /*138e0*/  @!P0 BRA `(.L_x_1077) ;  /* 0xfffffffc00f08947 */ /* 0x004fea000383ffff */
[----:B------:R-:W-:Y:S05]  /*138f0*/  BRA `(.L_x_1120) ;  /* 0xffffffe800a87947 */ /* 0x000fea000383ffff */
.L_x_1121:
        /* <DEDUP_REMOVED lines=16> */
.L_x_14990:


//--------------------- .text._ZN7cutlass13device_kernelIN5flash11enable_sm90INS1_16FlashAttnFwdSm90INS1_25CollectiveMainloopFwdSm90ILi2EN4cute5tupleIJNS5_1CILi1EEES8_S8_EEENS6_IJNS7_ILi128EEENS7_ILi96EEENS7_ILi192EEEEEELi128ENS_10bfloat16_tEfNS_4arch4Sm90ELb0ELb1ELb0ELb1ELb0ELb0ELb0ELb1ELb1ELb1ELb1ELb0EEENS1_21CollectiveEpilogueFwdINS6_IJSA_SA_SB_EEES9_SE_SG_Li256ELb1ELb1ELb1ELb0EEENS1_36VarlenDynamicPersistentTileSchedulerILi128ELi96ELi256ELi128ELb1ELb1ELb1ELb1ELb0ELb1EEEEEEEEEvNT_6ParamsE --------------------------
	.section	.text._ZN7cutlass13device_kernelIN5flash11enable_sm90INS1_16FlashAttnFwdSm90INS1_25CollectiveMainloopFwdSm90ILi2EN4cute5tupleIJNS5_1CILi1EEES8_S8_EEENS6_IJNS7_ILi128EEENS7_ILi96EEENS7_ILi192EEEEEELi128ENS_10bfloat16_tEfNS_4arch4Sm90ELb0ELb1ELb0ELb1ELb0ELb0ELb0ELb1ELb1ELb1ELb1ELb0EEENS1_21CollectiveEpilogueFwdINS6_IJSA_SA_SB_EEES9_SE_SG_Li256ELb1ELb1ELb1ELb0EEENS1_36VarlenDynamicPersistentTileSchedulerILi128ELi96ELi256ELi128ELb1ELb1ELb1ELb1ELb0ELb1EEEEEEEEEvNT_6ParamsE,"ax",@progbits
	.align	128
.text._ZN7cutlass13device_kernelIN5flash11enable_sm90INS1_16FlashAttnFwdSm90INS1_25CollectiveMainloopFwdSm90ILi2EN4cute5tupleIJNS5_1CILi1EEES8_S8_EEENS6_IJNS7_ILi128EEENS7_ILi96EEENS7_ILi192EEEEEELi128ENS_10bfloat16_tEfNS_4arch4Sm90ELb0ELb1ELb0ELb1ELb0ELb0ELb0ELb1ELb1ELb1ELb1ELb0EEENS1_21CollectiveEpilogueFwdINS6_IJSA_SA_SB_EEES9_SE_SG_Li256ELb1ELb1ELb1ELb0EEENS1_36VarlenDynamicPersistentTileSchedulerILi128ELi96ELi256ELi128ELb1ELb1ELb1ELb1ELb0ELb1EEEEEEEEEvNT_6ParamsE:
        .type           _ZN7cutlass13device_kernelIN5flash11enable_sm90INS1_16FlashAttnFwdSm90INS1_25CollectiveMainloopFwdSm90ILi2EN4cute5tupleIJNS5_1CILi1EEES8_S8_EEENS6_IJNS7_ILi128EEENS7_ILi96EEENS7_ILi192EEEEEELi128ENS_10bfloat16_tEfNS_4arch4Sm90ELb0ELb1ELb0ELb1ELb0ELb0ELb0ELb1ELb1ELb1ELb1ELb0EEENS1_21CollectiveEpilogueFwdINS6_IJSA_SA_SB_EEES9_SE_SG_Li256ELb1ELb1ELb1ELb0EEENS1_36VarlenDynamicPersistentTileSchedulerILi128ELi96ELi256ELi128ELb1ELb1ELb1ELb1ELb0ELb1EEEEEEEEEvNT_6ParamsE,@function
        .size           _ZN7cutlass13device_kernelIN5flash11enable_sm90INS1_16FlashAttnFwdSm90INS1_25CollectiveMainloopFwdSm90ILi2EN4cute5tupleIJNS5_1CILi1EEES8_S8_EEENS6_IJNS7_ILi128EEENS7_ILi96EEENS7_ILi192EEEEEELi128ENS_10bfloat16_tEfNS_4arch4Sm90ELb0ELb1ELb0ELb1ELb0ELb0ELb0ELb1ELb1ELb1ELb1ELb0EEENS1_21CollectiveEpilogueFwdINS6_IJSA_SA_SB_EEES9_SE_SG_Li256ELb1ELb1ELb1ELb0EEENS1_36VarlenDynamicPersistentTileSchedulerILi128ELi96ELi256ELi128ELb1ELb1ELb1ELb1ELb0ELb1EEEEEEEEEvNT_6ParamsE,(.L_x_14991 - _ZN7cutlass13device_kernelIN5flash11enable_sm90INS1_16FlashAttnFwdSm90INS1_25CollectiveMainloopFwdSm90ILi2EN4cute5tupleIJNS5_1CILi1EEES8_S8_EEENS6_IJNS7_ILi128EEENS7_ILi96EEENS7_ILi192EEEEEELi128ENS_10bfloat16_tEfNS_4arch4Sm90ELb0ELb1ELb0ELb1ELb0ELb0ELb0ELb1ELb1ELb1ELb1ELb0EEENS1_21CollectiveEpilogueFwdINS6_IJSA_SA_SB_EEES9_SE_SG_Li256ELb1ELb1ELb1ELb0EEENS1_36VarlenDynamicPersistentTileSchedulerILi128ELi96ELi256ELi128ELb1ELb1ELb1ELb1ELb0ELb1EEEEEEEEEvNT_6ParamsE)
        .other          _ZN7cutlass13device_kernelIN5flash11enable_sm90INS1_16FlashAttnFwdSm90INS1_25CollectiveMainloopFwdSm90ILi2EN4cute5tupleIJNS5_1CILi1EEES8_S8_EEENS6_IJNS7_ILi128EEENS7_ILi96EEENS7_ILi192EEEEEELi128ENS_10bfloat16_tEfNS_4arch4Sm90ELb0ELb1ELb0ELb1ELb0ELb0ELb0ELb1ELb1ELb1ELb1ELb0EEENS1_21CollectiveEpilogueFwdINS6_IJSA_SA_SB_EEES9_SE_SG_Li256ELb1ELb1ELb1ELb0EEENS1_36VarlenDynamicPersistentTileSchedulerILi128ELi96ELi256ELi128ELb1ELb1ELb1ELb1ELb0ELb1EEEEEEEEEvNT_6ParamsE,@"STO_CUDA_ENTRY STV_DEFAULT"
_ZN7cutlass13device_kernelIN5flash11enable_sm90INS1_16FlashAttnFwdSm90INS1_25CollectiveMainloopFwdSm90ILi2EN4cute5tupleIJNS5_1CILi1EEES8_S8_EEENS6_IJNS7_ILi128EEENS7_ILi96EEENS7_ILi192EEEEEELi128ENS_10bfloat16_tEfNS_4arch4Sm90ELb0ELb1ELb0ELb1ELb0ELb0ELb0ELb1ELb1ELb1ELb1ELb0EEENS1_21CollectiveEpilogueFwdINS6_IJSA_SA_SB_EEES9_SE_SG_Li256ELb1ELb1ELb1ELb0EEENS1_36VarlenDynamicPersistentTileSchedulerILi128ELi96ELi256ELi128ELb1ELb1ELb1ELb1ELb0ELb1EEEEEEEEEvNT_6ParamsE:
        /* <DEDUP_REMOVED lines=18> */
.L_x_1123:
[----:B------:R-:W-:Y:S05]  /*0120*/  BSYNC B0 ;  /* 0x0000000000007941 */ /* 0x000fea0003800000 */
.L_x_1122:
        /* <DEDUP_REMOVED lines=41> */
.L_x_1124:
        /* <DEDUP_REMOVED lines=22> */
.L_x_1125:
        /* <DEDUP_REMOVED lines=18> */
.L_x_1126:
        /* <DEDUP_REMOVED lines=22> */
.L_x_1127:
        /* <DEDUP_REMOVED lines=22> */
.L_x_1128:
[----:B0-----:R-:W-:Y:S01]  /*0900*/  UMOV UR4, 0x1 ;  /* 0x0000000100047882 */ /* 0x001fe20000000000 */
[----:B------:R-:W-:Y:S01]  /*0910*/  PLOP3.LUT P0, PT, PT, PT, UP0, 0x80, 0x0 ;  /* 0x000000000000781c */ /* 0x000fe20003f0f008 */
[----:B------:R-:W-:Y:S01]  /*0920*/  USEL UR4, UR4, 0x2, !UP0 ;  /* 0x0000000204047887 */ /* 0x000fe2000c000000 */
[----:B------:R-:W-:-:S05]  /*0930*/  NOP ;  /* 0x0000000000007918 */ /* 0x000fca0000000000 */
[----:B------:R-:W-:-:S05]  /*0940*/  IMAD.U32 R2, RZ, RZ, UR4 ;  /* 0x00000004ff027e24 */ /* 0x000fca000f8e00ff */
[----:B------:R0:W-:Y:S01]  /*0950*/  STL [R1+0x5c], R2 ;  /* 0x00005c0201007387 */ /* 0x0001e20000100800 */
[----:B-12-4-:R-:W-:Y:S06]  /*0960*/  BAR.SYNC.DEFER_BLOCKING 0x0 ;  /* 0x0000000000007b1d */ /* 0x016fec0000010000 */
[----:B------:R-:W-:Y:S05]  /*0970*/  @!P0 BRA `(.L_x_1129) ;  /* 0x000000f800d08947 */ /* 0x000fea0003800000 */
.L_x_1130:
        /* <DEDUP_REMOVED lines=14> */
[----:B------:R-:W2:Y:S01]  /*0a60*/  LDL R0, [R1+0x5c] ;  /* 0x00005c0001007983 */ /* 0x000ea20000100800 */
[----:B------:R-:W-:Y:S01]  /*0a70*/  VIADD R204, R6, 0xffffff80 ;  /* 0xffffff8006cc7836 */ /* 0x000fe20000000000 */
[----:B------:R-:W-:Y:S01]  /*0a80*/  R2UR UR5, R13 ;  /* 0x000000000d0572ca */ /* 0x000fe200000e0000 */
[----:B------:R-:W-:Y:S01]  /*0a90*/  UMOV UR38, URZ ;  /* 0x0000003f00267c82 */ /* 0x000fe20008000000 */
[----:B------:R-:W-:Y:S01]  /*0aa0*/  R2UR UR6, R14 ;  /* 0x000000000e0672ca */ /* 0x000fe200000e0000 */
[----:B------:R-:W-:Y:S01]  /*0ab0*/  UMOV UR36, URZ ;  /* 0x0000003f00247c82 */ /* 0x000fe20008000000 */
[----:B------:R-:W-:Y:S02]  /*0ac0*/  SHF.R.S32.HI R3, RZ, 0x1f, R204 ;  /* 0x0000001fff037819 */ /* 0x000fe400000114cc */
[----:B------:R-:W-:Y:S02]  /*0ad0*/  R2UR UR7, R15 ;  /* 0x000000000f0772ca */ /* 0x000fe400000e0000 */
[----:B------:R-:W-:-:S02]  /*0ae0*/  LEA.HI R5, R3, R204, RZ, 0x7 ;  /* 0x000000cc03057211 */ /* 0x000fc400078f38ff */
[----:B0-----:R-:W-:Y:S02]  /*0af0*/  LEA.HI R2, R3, R204, RZ, 0x5 ;  /* 0x000000cc03027211 */ /* 0x001fe400078f28ff */
[C---:B------:R-:W-:Y:S02]  /*0b00*/  LOP3.LUT R7, R5.reuse, 0xffffff80, RZ, 0xc0, !PT ;  /* 0xffffff8005077812 */ /* 0x040fe400078ec0ff */
[----:B------:R-:W-:Y:S01]  /*0b10*/  SHF.R.S32.HI R198, RZ, 0x7, R5 ;  /* 0x00000007ffc67819 */ /* 0x000fe20000011405 */
[----:B------:R-:W-:Y:S02]  /*0b20*/  IMAD.SHL.U32 R2, R2, 0x20, RZ ;  /* 0x0000002002027824 */ /* 0x000fe400078e00ff */
[----:B------:R-:W-:Y:S01]  /*0b30*/  IMAD.IADD R182, R204, 0x1, -R7 ;  /* 0x00000001ccb67824 */ /* 0x000fe200078e0a07 */
[----:B------:R-:W-:Y:S02]  /*0b40*/  LEA.HI R5, R5, R198, RZ, 0x1 ;  /* 0x000000c605057211 */ /* 0x000fe400078f08ff */
[----:B------:R-:W-:-:S02]  /*0b50*/  LOP3.LUT R2, R2, 0xfffffc00, RZ, 0xc0, !PT ;  /* 0xfffffc0002027812 */ /* 0x000fc400078ec0ff */
[----:B------:R-:W-:-:S04]  /*0b60*/  SHF.R.S32.HI R11, RZ, 0x1f, R182 ;  /* 0x0000001fff0b7819 */ /* 0x000fc800000114b6 */
[CC--:B------:R-:W-:Y:S02]  /*0b70*/  LEA.HI R4, R11.reuse, R182.reuse, RZ, 0x2 ;  /* 0x000000b60b047211 */ /* 0x0c0fe400078f10ff */
[----:B------:R-:W-:Y:S02]  /*0b80*/  LEA.HI R11, R11, R182, RZ, 0x5 ;  /* 0x000000b60b0b7211 */ /* 0x000fe400078f28ff */
[--C-:B------:R-:W-:Y:S02]  /*0b90*/  SHF.R.S32.HI R6, RZ, 0x2, R4.reuse ;  /* 0x00000002ff067819 */ /* 0x100fe40000011404 */
[----:B------:R-:W-:Y:S02]  /*0ba0*/  SHF.R.S32.HI R13, RZ, 0x1f, R4 ;  /* 0x0000001fff0d7819 */ /* 0x000fe40000011404 */
[----:B------:R-:W-:Y:S02]  /*0bb0*/  SHF.R.S32.HI R11, RZ, 0x5, R11 ;  /* 0x00000005ff0b7819 */ /* 0x000fe4000001140b */
[----:B------:R-:W-:-:S04]  /*0bc0*/  LEA.HI R13, R13, R6, RZ, 0x3 ;  /* 0x000000060d0d7211 */ /* 0x000fc800078f18ff */
[----:B------:R-:W-:-:S05]  /*0bd0*/  LOP3.LUT R13, R13, 0xfffffff8, RZ, 0xc0, !PT ;  /* 0xfffffff80d0d7812 */ /* 0x000fca00078ec0ff */
[----:B------:R-:W-:-:S04]  /*0be0*/  IMAD.IADD R6, R6, 0x1, -R13 ;  /* 0x0000000106067824 */ /* 0x000fc800078e0a0d */
[----:B------:R-:W-:Y:S01]  /*0bf0*/  IMAD R6, R11, 0x10, R6 ;  /* 0x000000100b067824 */ /* 0x000fe200078e0206 */
[----:B--2---:R-:W-:Y:S02]  /*0c00*/  R2UR UR4, R0 ;  /* 0x00000000000472ca */ /* 0x004fe400000e0000 */
[----:B------:R-:W-:-:S04]  /*0c10*/  LEA.HI R0, R3, R204, RZ, 0x4 ;  /* 0x000000cc03007211 */ /* 0x000fc800078f20ff */
[----:B------:R-:W-:Y:S02]  /*0c20*/  SHF.R.S32.HI R9, RZ, 0x4, R0 ;  /* 0x00000004ff097819 */ /* 0x000fe40000011400 */
[C---:B------:R-:W-:Y:S02]  /*0c30*/  LOP3.LUT R7, R0.reuse, 0x3fffff0, RZ, 0xc0, !PT ;  /* 0x03fffff000077812 */ /* 0x040fe400078ec0ff */
[----:B------:R-:W-:-:S03]  /*0c40*/  LEA.HI R0, R0, R9, RZ, 0x1 ;  /* 0x0000000900007211 */ /* 0x000fc600078f08ff */
[----:B------:R-:W-:Y:S01]  /*0c50*/  IMAD.IADD R7, R204, 0x1, -R7 ;  /* 0x00000001cc077824 */ /* 0x000fe200078e0a07 */
[----:B------:R-:W-:Y:S01]  /*0c60*/  LOP3.LUT R0, R0, 0x1ffffffe, RZ, 0xc0, !PT ;  /* 0x1ffffffe00007812 */ /* 0x000fe200078ec0ff */
[----:B------:R-:W-:Y:S02]  /*0c70*/  ULOP3.LUT UR8, UR4, 0x1, URZ, 0xfc, !UPT ;  /* 0x0000000104087892 */ /* 0x000fe4000f8efc3f */
[----:B------:R-:W-:Y:S01]  /*0c80*/  IMAD R7, R7, 0x40, R2 ;  /* 0x0000004007077824 */ /* 0x000fe200078e0202 */
[-C--:B------:R-:W-:Y:S01]  /*0c90*/  LEA.HI R2, R3, R204.reuse, RZ, 0x2 ;  /* 0x000000cc03027211 */ /* 0x080fe200078f10ff */
[----:B------:R-:W-:Y:S01]  /*0ca0*/  IMAD.IADD R0, R9, 0x1, -R0 ;  /* 0x0000000109007824 */ /* 0x000fe200078e0a00 */
[----:B------:R-:W-:Y:S01]  /*0cb0*/  LEA.HI R3, R3, R204, RZ, 0x3 ;  /* 0x000000cc03037211 */ /* 0x000fe200078f18ff */
[----:B------:R-:W-:Y:S01]  /*0cc0*/  UMOV UR4, URZ ;  /* 0x0000003f00047c82 */ /* 0x000fe20008000000 */
[----:B------:R-:W-:Y:S02]  /*0cd0*/  IMAD.U32 R201, RZ, RZ, UR8 ;  /* 0x00000008ffc97e24 */ /* 0x000fe4000f8e00ff */
[----:B------:R-:W-:Y:S01]  /*0ce0*/  IMAD R200, R0, 0x8, R7 ;  /* 0x0000000800c87824 */ /* 0x000fe200078e0207 */
[----:B------:R-:W-:Y:S01]  /*0cf0*/  LOP3.LUT R7, R2, 0xfffffffc, RZ, 0xc0, !PT ;  /* 0xfffffffc02077812 */ /* 0x000fe200078ec0ff */
[----:B------:R-:W-:Y:S01]  /*0d00*/  IMAD.U32 R181, RZ, RZ, UR4 ;  /* 0x00000004ffb57e24 */ /* 0x000fe2000f8e00ff */
[----:B------:R-:W-:-:S03]  /*0d10*/  SHF.R.S32.HI R179, RZ, 0x3, R3 ;  /* 0x00000003ffb37819 */ /* 0x000fc60000011403 */
[----:B------:R-:W-:Y:S01]  /*0d20*/  IMAD.IADD R0, R204, 0x1, -R7 ;  /* 0x00000001cc007824 */ /* 0x000fe200078e0a07 */
[----:B------:R-:W-:Y:S02]  /*0d30*/  LOP3.LUT R7, R5, 0x3fffffe, RZ, 0xc0, !PT ;  /* 0x03fffffe05077812 */ /* 0x000fe400078ec0ff */
[----:B------:R-:W-:Y:S02]  /*0d40*/  LOP3.LUT R5, R3, 0xfffffff8, RZ, 0xc0, !PT ;  /* 0xfffffff803057812 */ /* 0x000fe400078ec0ff */
[----:B------:R-:W-:Y:S01]  /*0d50*/  LEA.HI R2, R0, R0, RZ, 0x1 ;  /* 0x0000000000027211 */ /* 0x000fe200078f08ff */
[----:B------:R-:W-:Y:S02]  /*0d60*/  IMAD.IADD R7, R198, 0x1, -R7 ;  /* 0x00000001c6077824 */ /* 0x000fe400078e0a07 */
[----:B------:R-:W-:Y:S01]  /*0d70*/  IMAD.IADD R160, R204, 0x1, -R5 ;  /* 0x00000001cca07824 */ /* 0x000fe200078e0a05 */
[----:B------:R-:W-:Y:S01]  /*0d80*/  LOP3.LUT R5, R4, 0x7ffffffc, RZ, 0xc0, !PT ;  /* 0x7ffffffc04057812 */ /* 0x000fe200078ec0ff */
[----:B------:R-:W-:Y:S01]  /*0d90*/  IMAD R199, R7, 0x40, R6 ;  /* 0x0000004007c77824 */ /* 0x000fe200078e0206 */
[----:B------:R-:W-:Y:S01]  /*0da0*/  LOP3.LUT R9, R2, 0x1ffffffe, RZ, 0xc0, !PT ;  /* 0x1ffffffe02097812 */ /* 0x000fe200078ec0ff */
[----:B------:R-:W-:-:S02]  /*0db0*/  IMAD.SHL.U32 R22, R160, 0x8, RZ ;  /* 0x00000008a0167824 */ /* 0x000fc400078e00ff */
[----:B------:R-:W-:Y:S02]  /*0dc0*/  IMAD.IADD R5, R182, 0x1, -R5 ;  /* 0x00000001b6057824 */ /* 0x000fe400078e0a05 */
[----:B------:R-:W-:Y:S01]  /*0dd0*/  VIADD R23, R22, 0x40 ;  /* 0x0000004016177836 */ /* 0x000fe20000000000 */
[----:B------:R-:W-:Y:S01]  /*0de0*/  SHF.R.S32.HI R203, RZ, 0x1f, R22 ;  /* 0x0000001fffcb7819 */ /* 0x000fe20000011416 */
[----:B------:R-:W-:Y:S02]  /*0df0*/  IMAD.SHL.U32 R18, R5, 0x2, RZ ;  /* 0x0000000205127824 */ /* 0x000fe400078e00ff */
[----:B------:R-:W-:Y:S01]  /*0e00*/  IMAD.IADD R0, R0, 0x1, -R9 ;  /* 0x0000000100007824 */ /* 0x000fe200078e0a09 */
[----:B------:R-:W-:Y:S01]  /*0e10*/  SHF.R.S32.HI R202, RZ, 0x1f, R23 ;  /* 0x0000001fffca7819 */ /* 0x000fe20000011417 */
[C---:B------:R-:W-:Y:S02]  /*0e20*/  VIADD R178, R18.reuse, 0x8 ;  /* 0x0000000812b27836 */ /* 0x040fe40000000000 */
[----:B------:R-:W-:-:S02]  /*0e30*/  VIADD R177, R18, 0x10 ;  /* 0x0000001012b17836 */ /* 0x000fc40000000000 */
        /* <DEDUP_REMOVED lines=25> */
[----:B------:R-:W-:Y:S01]  /*0fd0*/  SHF.R.S32.HI R185, RZ, 0x1f, R166 ;  /* 0x0000001fffb97819 */ /* 0x000fe200000114a6 */
[----:B------:R-:W-:Y:S01]  /*0fe0*/  IMAD R19, R0, 0x8, R199 ;  /* 0x0000000800137824 */ /* 0x000fe200078e02c7 */
[----:B------:R-:W-:-:S02]  /*0ff0*/  SHF.R.S32.HI R184, RZ, 0x1f, R165 ;  /* 0x0000001fffb87819 */ /* 0x000fc400000114a5 */
[----:B------:R-:W-:-:S07]  /*1000*/  SHF.R.S32.HI R183, RZ, 0x1f, R164 ;  /* 0x0000001fffb77819 */ /* 0x000fce00000114a4 */
.L_x_1234:
[----:B01234-:R-:W0:Y:S01]  /*1010*/  LDC.64 R2, c[0x0][0xa28] ;  /* 0x00028a00ff027b82 */ /* 0x01fe220000000a00 */
[----:B------:R-:W-:Y:S01]  /*1020*/  IMAD.U32 R9, RZ, RZ, UR7 ;  /* 0x00000007ff097e24 */ /* 0x000fe2000f8e00ff */
[----:B------:R-:W-:Y:S01]  /*1030*/  ULDC.64 UR8, c[0x0][0x208] ;  /* 0x0000820000087ab9 */ /* 0x000fe20000000a00 */
[----:B------:R-:W-:-:S05]  /*1040*/  IMAD.MOV.U32 R7, RZ, RZ, RZ ;  /* 0x000000ffff077224 */ /* 0x000fca00078e00ff */
[----:B------:R-:W1:Y:S08]  /*1050*/  LDC.64 R4, c[0x0][0xa18] ;  /* 0x00028600ff047b82 */ /* 0x000e700000000a00 */
[----:B------:R-:W2:Y:S01]  /*1060*/  LDC R17, c[0x0][0x288] ;  /* 0x0000a200ff117b82 */ /* 0x000ea20000000800 */
[----:B------:R-:W-:Y:S01]  /*1070*/  ULOP3.LUT UR4, UR6, 0xff000000, URZ, 0xc0, !UPT ;  /* 0xff00000006047892 */ /* 0x000fe2000f8ec03f */
[----:B------:R-:W-:Y:S01]  /*1080*/  ULDC.64 UR10, c[0x0][0xa20] ;  /* 0x00028800000a7ab9 */ /* 0x000fe20000000a00 */
[----:B0-----:R-:W-:-:S05]  /*1090*/  ISETP.NE.U32.AND P0, PT, R2, RZ, PT ;  /* 0x000000ff0200720c */ /* 0x001fca0003f05070 */
[----:B------:R-:W0:Y:S01]  /*10a0*/  LDC R0, c[0x0][0x424] ;  /* 0x00010900ff007b82 */ /* 0x000e220000000800 */
[----:B------:R-:W-:Y:S02]  /*10b0*/  ISETP.NE.AND.EX P0, PT, R3, RZ, PT, P0 ;  /* 0x000000ff0300720c */ /* 0x000fe40003f05300 */
[----:B-1----:R-:W-:-:S05]  /*10c0*/  ISETP.NE.U32.AND P1, PT, R4, RZ, PT ;  /* 0x000000ff0400720c */ /* 0x002fca0003f25070 */
[----:B------:R-:W1:Y:S01]  /*10d0*/  LDC R11, c[0x0][0x2f0] ;  /* 0x0000bc00ff0b7b82 */ /* 0x000e620000000800 */
[----:B------:R-:W-:-:S07]  /*10e0*/  ISETP.NE.AND.EX P1, PT, R5, RZ, PT, P1 ;  /* 0x000000ff0500720c */ /* 0x000fce0003f25310 */
[----:B------:R-:W3:Y:S08]  /*10f0*/  @P0 LDC.64 R2, c[0x0][0xa28] ;  /* 0x00028a00ff020b82 */ /* 0x000ef00000000a00 */
[----:B------:R-:W4:Y:S01]  /*1100*/  @P1 LDC.64 R4, c[0x0][0xa18] ;  /* 0x00028600ff041b82 */ /* 0x000f220000000a00 */
[----:B---3--:R-:W-:Y:S01]  /*1110*/  @P0 IMAD.WIDE R2, R9, 0x4, R2 ;  /* 0x0000000409020825 */ /* 0x008fe200078e0202 */
[----:B------:R-:W-:-:S04]  /*1120*/  USHF.R.U32.HI UR4, URZ, 0x8, UR4 ;  /* 0x000000083f047899 */ /* 0x000fc80008011604 */
[----:B------:R3:W5:Y:S01]  /*1130*/  @P0 LDG.E R7, desc[UR8][R2.64] ;  /* 0x0000000802070981 */ /* 0x000762000c1e1900 */
[----:B----4-:R-:W-:Y:S02]  /*1140*/  @P1 IMAD.WIDE R4, R9, 0x4, R4 ;  /* 0x0000000409041825 */ /* 0x010fe400078e0204 */
[----:B------:R-:W4:Y:S03]  /*1150*/  LDC.64 R8, c[0x0][0x418] ;  /* 0x00010600ff087b82 */ /* 0x000f260000000a00 */
[----:B--2---:R3:W5:Y:S01]  /*1160*/  @P1 LDG.E R17, desc[UR8][R4.64] ;  /* 0x0000000804111981 */ /* 0x004762000c1e1900 */
[----:B------:R-:W-:Y:S01]  /*1170*/  ULOP3.LUT UR8, UR6, 0xff0000, URZ, 0xc0, !UPT ;  /* 0x00ff000006087892 */ /* 0x000fe2000f8ec03f */
[----:B------:R-:W-:-:S03]  /*1180*/  ISETP.NE.U32.AND P2, PT, RZ, UR10, PT ;  /* 0x0000000aff007c0c */ /* 0x000fc6000bf45070 */
[----:B------:R-:W-:Y:S01]  /*1190*/  ULEA.HI UR8, UR8, UR4, URZ, 0x10 ;  /* 0x0000000408087291 */ /* 0x000fe2000f8f803f */
[----:B------:R-:W-:Y:S01]  /*11a0*/  ISETP.NE.AND.EX P2, PT, RZ, UR11, PT, P2 ;  /* 0x0000000bff007c0c */ /* 0x000fe2000bf45320 */
[----:B------:R-:W-:-:S06]  /*11b0*/  ULOP3.LUT UR4, UR6, 0xffff, URZ, 0xc0, !UPT ;  /* 0x0000ffff06047892 */ /* 0x000fcc000f8ec03f */
[----:B------:R-:W-:Y:S01]  /*11c0*/  IMAD.U32 R163, RZ, RZ, UR4 ;  /* 0x00000004ffa37e24 */ /* 0x000fe2000f8e00ff */
[----:B----4-:R-:W-:-:S04]  /*11d0*/  ISETP.NE.U32.AND P0, PT, R8, RZ, PT ;  /* 0x000000ff0800720c */ /* 0x010fc80003f05070 */
[----:B------:R-:W-:-:S04]  /*11e0*/  ISETP.NE.AND.EX P0, PT, R9, RZ, PT, P0 ;  /* 0x000000ff0900720c */ /* 0x000fc80003f05300 */
[----:B0-----:R-:W-:Y:S01]  /*11f0*/  SEL R0, R0, 0x1, P0 ;  /* 0x0000000100007807 */ /* 0x001fe20000000000 */
[----:B-1-3--:R-:W-:Y:S08]  /*1200*/  @P1 BRA `(.L_x_1131) ;  /* 0x00000000002c1947 */ /* 0x00aff00003800000 */
[----:B------:R-:W-:Y:S02]  /*1210*/  ULDC.64 UR10, c[0x0][0xa00] ;  /* 0x00028000000a7ab9 */ /* 0x000fe40000000a00 */
[----:B------:R-:W-:-:S04]  /*1220*/  ISETP.NE.U32.AND P0, PT, RZ, UR10, PT ;  /* 0x0000000aff007c0c */ /* 0x000fc8000bf05070 */
[----:B------:R-:W-:-:S13]  /*1230*/  ISETP.NE.AND.EX P0, PT, RZ, UR11, PT, P0 ;  /* 0x0000000bff007c0c */ /* 0x000fda000bf05300 */
[----:B------:R-:W-:Y:S05]  /*1240*/  @!P0 BRA `(.L_x_1131) ;  /* 0x00000000001c8947 */ /* 0x000fea0003800000 */
[----:B------:R-:W0:Y:S01]  /*1250*/  LDC.64 R2, c[0x0][0xa00] ;  /* 0x00028000ff027b82 */ /* 0x000e220000000a00 */
[----:B------:R-:W-:Y:S01]  /*1260*/  IMAD.U32 R5, RZ, RZ, UR7 ;  /* 0x00000007ff057e24 */ /* 0x000fe2000f8e00ff */
[----:B------:R-:W-:-:S03]  /*1270*/  ULDC.64 UR10, c[0x0][0x208] ;  /* 0x00008200000a7ab9 */ /* 0x000fc60000000a00 */
[----:B0-----:R-:W-:-:S05]  /*1280*/  IMAD.WIDE R2, R5, 0x4, R2 ;  /* 0x0000000405027825 */ /* 0x001fca00078e0202 */
[----:B-----5:R-:W2:Y:S04]  /*1290*/  LDG.E R17, desc[UR10][R2.64] ;  /* 0x0000000a02117981 */ /* 0x020ea8000c1e1900 */
[----:B------:R-:W2:Y:S02]  /*12a0*/  LDG.E R4, desc[UR10][R2.64+0x4] ;  /* 0x0000040a02047981 */ /* 0x000ea4000c1e1900 */
[----:B--2---:R-:W-:-:S07]  /*12b0*/  IMAD.IADD R17, R4, 0x1, -R17 ;  /* 0x0000000104117824 */ /* 0x004fce00078e0a11 */
.L_x_1131:
[----:B------:R-:W-:Y:S02]  /*12c0*/  IMAD R16, R0, R11, RZ ;  /* 0x0000000b00107224 */ /* 0x000fe400078e02ff */
[----:B------:R-:W-:Y:S01]  /*12d0*/  IMAD.U32 R180, RZ, RZ, UR7 ;  /* 0x00000007ffb47e24 */ /* 0x000fe2000f8e00ff */
[----:B------:R-:W-:Y:S06]  /*12e0*/  @!P2 BRA `(.L_x_1132) ;  /* 0x00000000001ca947 */ /* 0x000fec0003800000 */
[----:B------:R-:W-:Y:S01]  /*12f0*/  ULDC.64 UR10, c[0x0][0xa20] ;  /* 0x00028800000a7ab9 */ /* 0x000fe20000000a00 */
[----:B------:R-:W-:Y:S01]  /*1300*/  ULDC.64 UR12, c[0x0][0x208] ;  /* 0x00008200000c7ab9 */ /* 0x000fe20000000a00 */
[----:B------:R-:W-:-:S06]  /*1310*/  UIMAD.WIDE UR6, UR7, 0x4, UR10 ;  /* 0x00000004070678a5 */ /* 0x000fcc000f8e020a */
[----:B------:R-:W-:Y:S02]  /*1320*/  IMAD.U32 R2, RZ, RZ, UR6 ;  /* 0x00000006ff027e24 */ /* 0x000fe4000f8e00ff */
[----:B------:R-:W-:-:S05]  /*1330*/  IMAD.U32 R3, RZ, RZ, UR7 ;  /* 0x00000007ff037e24 */ /* 0x000fca000f8e00ff */
[----:B------:R0:W5:Y:S01]  /*1340*/  LDG.E R16, desc[UR12][R2.64] ;  /* 0x0000000c02107981 */ /* 0x000162000c1e1900 */
[----:B------:R-:W-:Y:S05]  /*1350*/  BRA `(.L_x_1133) ;  /* 0x00000000002c7947 */ /* 0x000fea0003800000 */
.L_x_1132:
        /* <DEDUP_REMOVED lines=8> */
[----:B------:R-:W2:Y:S04]  /*13e0*/  LDG.E R16, desc[UR10][R2.64] ;  /* 0x0000000a02107981 */ /* 0x000ea8000c1e1900 */
[----:B------:R-:W2:Y:S02]  /*13f0*/  LDG.E R5, desc[UR10][R2.64+0x4] ;  /* 0x0000040a02057981 */ /* 0x000ea4000c1e1900 */
[----:B--2---:R-:W-:-:S07]  /*1400*/  IMAD.IADD R16, R5, 0x1, -R16 ;  /* 0x0000000105107824 */ /* 0x004fce00078e0a10 */
.L_x_1133:
[----:B------:R-:W-:Y:S01]  /*1410*/  ULDC UR4, c[0x0][0x448] ;  /* 0x0001120000047ab9 */ /* 0x000fe20000000800 */
[----:B-----5:R-:W-:Y:S01]  /*1420*/  IMAD.IADD R16, R16, 0x1, -R7 ;  /* 0x0000000110107824 */ /* 0x020fe200078e0a07 */
[----:B------:R-:W-:Y:S02]  /*1430*/  UISETP.NE.AND UP0, UPT, UR4, 0x1, UPT ;  /* 0x000000010400788c */ /* 0x000fe4000bf05270 */
[----:B------:R-:W-:Y:S02]  /*1440*/  USHF.L.U32 UR39, UR5, 0x7, URZ ;  /* 0x0000000705277899 */ /* 0x000fe4000800063f */
[----:B------:R-:W-:Y:S01]  /*1450*/  IADD3 R0, R16, 0x1, -R17 ;  /* 0x0000000110007810 */ /* 0x000fe20007ffe811 */
[----:B------:R-:W-:Y:S01]  /*1460*/  ULDC.64 UR4, c[0x0][0x9e0] ;  /* 0x0002780000047ab9 */ /* 0x000fe20000000a00 */
[----:B------:R-:W-:Y:S02]  /*1470*/  UIADD3 UR9, UR39, 0x7f, URZ ;  /* 0x0000007f27097890 */ /* 0x000fe4000fffe03f */
[----:B------:R-:W-:Y:S01]  /*1480*/  R2UR UR10, R0 ;  /* 0x00000000000a72ca */ /* 0x000fe200000e0000 */
[----:B------:R-:W-:-:S02]  /*1490*/  UISETP.GE.AND UP1, UPT, UR5, 0x1, UPT ;  /* 0x000000010500788c */ /* 0x000fc4000bf26270 */
[----:B------:R-:W-:Y:S01]  /*14a0*/  @UP0 ULDC UR6, c[0x0][0x44c] ;  /* 0x0001130000060ab9 */ /* 0x000fe20000000800 */
[----:B------:R-:W-:Y:S01]  /*14b0*/  @UP0 ULDC UR11, c[0x0][0x450] ;  /* 0x00011400000b0ab9 */ /* 0x000fe20000000800 */
[----:B------:R-:W-:Y:S02]  /*14c0*/  UIMAD.WIDE.U32 UR6, UR9, UR6, URZ ;  /* 0x00000006090672a5 */ /* 0x000fe4000f8e003f */
[----:B------:R-:W-:Y:S02]  /*14d0*/  PLOP3.LUT P1, PT, PT, PT, UP1, 0x80, 0x0 ;  /* 0x000000000000781c */ /* 0x000fe40003f2f018 */
[----:B------:R-:W-:-:S04]  /*14e0*/  @UP0 USHF.R.U32.HI UR9, URZ, UR11, UR7 ;  /* 0x0000000b3f090299 */ /* 0x000fc80008011607 */
[----:B------:R-:W-:-:S04]  /*14f0*/  UIADD3 UR9, UR10, UR9, URZ ;  /* 0x000000090a097290 */ /* 0x000fc8000fffe03f */
[----:B------:R-:W-:-:S06]  /*1500*/  UIADD3 UR4, UR9, UR4, URZ ;  /* 0x0000000409047290 */ /* 0x000fcc000fffe03f */
[----:B------:R-:W-:Y:S01]  /*1510*/  IMAD.U32 R0, RZ, RZ, UR4 ;  /* 0x00000004ff007e24 */ /* 0x000fe2000f8e00ff */
[----:B------:R-:W-:Y:S06]  /*1520*/  @!P1 BRA `(.L_x_1134) ;  /* 0x0000000000409947 */ /* 0x000fec0003800000 */
        /* <DEDUP_REMOVED lines=10> */
.L_x_1135:
[----:B------:R-:W-:-:S11]  /*15d0*/  UISETP.NE.AND UP1, UPT, UR5, 0x1, UPT ;  /* 0x000000010500788c */ /* 0x000fd6000bf25270 */
[----:B------:R-:W-:Y:S02]  /*15e0*/  @UP1 ULDC.64 UR10, c[0x0][0x9e8] ;  /* 0x00027a00000a1ab9 */ /* 0x000fe40000000a00 */
[----:B------:R-:W-:-:S04]  /*15f0*/  UIMAD.WIDE.U32 UR6, UR4, UR10, URZ ;  /* 0x0000000a040672a5 */ /* 0x000fc8000f8e003f */
[----:B------:R-:W-:-:S12]  /*1600*/  @UP1 USHF.R.U32.HI UR4, URZ, UR11, UR7 ;  /* 0x0000000b3f041299 */ /* 0x000fd80008011607 */
.L_x_1136:
[----:B------:R-:W-:-:S06]  /*1610*/  UIMAD UR4, UR4, UR5, UR5 ;  /* 0x00000005040472a4 */ /* 0x000fcc000f8e0205 */
[----:B------:R-:W-:-:S07]  /*1620*/  VIMNMX R0, R0, UR4, PT ;  /* 0x0000000400007c48 */ /* 0x000fce000bfe0100 */
.L_x_1134:
[----:B------:R-:W-:Y:S01]  /*1630*/  IMAD.IADD R93, R16, 0x1, -R17 ;  /* 0x00000001105d7824 */ /* 0x000fe200078e0a11 */
[----:B------:R-:W-:Y:S01]  /*1640*/  @UP0 ULDC UR6, c[0x0][0x44c] ;  /* 0x0001130000060ab9 */ /* 0x000fe20000000800 */
[----:B0-----:R-:W-:Y:S01]  /*1650*/  VIADD R2, R0, 0x5f ;  /* 0x0000005f00027836 */ /* 0x001fe20000000000 */
[----:B------:R-:W-:Y:S01]  /*1660*/  UIMAD.WIDE.U32 UR6, UR39, UR6, URZ ;  /* 0x00000006270672a5 */ /* 0x000fe2000f8e003f */
[----:B------:R-:W-:Y:S01]  /*1670*/  VIADD R0, R16, 0x5f ;  /* 0x0000005f10007836 */ /* 0x000fe20000000000 */
[----:B------:R-:W-:Y:S01]  /*1680*/  R2UR UR9, R93 ;  /* 0x000000005d0972ca */ /* 0x000fe200000e0000 */
[----:B------:R-:W-:Y:S01]  /*1690*/  @UP0 ULDC UR10, c[0x0][0x450] ;  /* 0x00011400000a0ab9 */ /* 0x000fe20000000800 */
[----:B------:R-:W-:Y:S01]  /*16a0*/  IMAD.HI R2, R2, 0x2aaaaaab, RZ ;  /* 0x2aaaaaab02027827 */ /* 0x000fe200078e02ff */
[----:B------:R-:W-:Y:S01]  /*16b0*/  UMOV UR4, UR39 ;  /* 0x0000002700047c82 */ /* 0x000fe20008000000 */
[----:B------:R-:W-:Y:S02]  /*16c0*/  @UP0 USHF.R.U32.HI UR4, URZ, UR10, UR7 ;  /* 0x0000000a3f040299 */ /* 0x000fe40008011607 */
[----:B------:R-:W-:Y:S01]  /*16d0*/  IMAD.HI R0, R0, 0x2aaaaaab, RZ ;  /* 0x2aaaaaab00007827 */ /* 0x000fe200078e02ff */
[----:B------:R-:W-:-:S04]  /*16e0*/  SHF.R.U32.HI R5, RZ, 0x1f, R2 ;  /* 0x0000001fff057819 */ /* 0x000fc80000011602 */
[----:B------:R-:W-:Y:S02]  /*16f0*/  SHF.R.U32.HI R3, RZ, 0x1f, R0 ;  /* 0x0000001fff037819 */ /* 0x000fe40000011600 */
[----:B------:R-:W-:Y:S01]  /*1700*/  UIADD3 UR4, UR9, UR4, URZ ;  /* 0x0000000409047290 */ /* 0x000fe2000fffe03f */
[----:B------:R-:W-:Y:S02]  /*1710*/  LEA.HI.SX32 R2, R2, R5, 0x1c ;  /* 0x0000000502027211 */ /* 0x000fe400078fe2ff */
[----:B------:R-:W-:Y:S01]  /*1720*/  ULDC UR9, c[0x0][0x9dc] ;  /* 0x0002770000097ab9 */ /* 0x000fe20000000800 */
[----:B------:R-:W-:Y:S01]  /*1730*/  LEA.HI.SX32 R3, R0, R3, 0x1c ;  /* 0x0000000300037211 */ /* 0x000fe200078fe2ff */
[----:B------:R-:W-:-:S03]  /*1740*/  UIADD3 UR9, UR4, -UR9, URZ ;  /* 0x8000000904097290 */ /* 0x000fc6000fffe03f */
[----:B------:R-:W-:Y:S01]  /*1750*/  VIMNMX R79, R3, R2, PT ;  /* 0x00000002034f7248 */ /* 0x000fe20003fe0100 */
[----:B------:R-:W-:Y:S08]  /*1760*/  @!P1 BRA `(.L_x_1137) ;  /* 0x0000000000449947 */ /* 0x000ff00003800000 */
        /* <DEDUP_REMOVED lines=10> */
.L_x_1138:
[----:B------:R-:W-:-:S11]  /*1810*/  UISETP.NE.AND UP0, UPT, UR5, 0x1, UPT ;  /* 0x000000010500788c */ /* 0x000fd6000bf05270 */
[----:B------:R-:W-:Y:S02]  /*1820*/  @UP0 ULDC.64 UR10, c[0x0][0x9e8] ;  /* 0x00027a00000a0ab9 */ /* 0x000fe40000000a00 */
[----:B------:R-:W-:-:S04]  /*1830*/  UIMAD.WIDE.U32 UR6, UR4, UR10, URZ ;  /* 0x0000000a040672a5 */ /* 0x000fc8000f8e003f */
[----:B------:R-:W-:-:S12]  /*1840*/  @UP0 USHF.R.U32.HI UR4, URZ, UR11, UR7 ;  /* 0x0000000b3f040299 */ /* 0x000fd80008011607 */
.L_x_1139:
[----:B------:R-:W-:-:S04]  /*1850*/  UIMAD UR4, UR4, UR5, URZ ;  /* 0x00000005040472a4 */ /* 0x000fc8000f8e023f */
[----:B------:R-:W-:-:S04]  /*1860*/  UISETP.LT.AND UP0, UPT, UR9, UR4, UPT ;  /* 0x000000040900728c */ /* 0x000fc8000bf01270 */
[----:B------:R-:W-:-:S12]  /*1870*/  USEL UR9, UR9, UR4, !UP0 ;  /* 0x0000000409097287 */ /* 0x000fd8000c000000 */
.L_x_1137:
[----:B------:R-:W-:Y:S02]  /*1880*/  UIMAD.WIDE UR4, UR9, 0x2aaaaaab, URZ ;  /* 0x2aaaaaab090478a5 */ /* 0x000fe4000f8e023f */
[----:B------:R-:W-:Y:S02]  /*1890*/  ULOP3.LUT UR6, UR8, 0xff, URZ, 0xc0, !UPT ;  /* 0x000000ff08067892 */ /* 0x000fe4000f8ec03f */
[----:B------:R-:W-:-:S04]  /*18a0*/  USHF.R.U32.HI UR4, URZ, 0x1f, UR5 ;  /* 0x0000001f3f047899 */ /* 0x000fc80008011605 */
[----:B------:R-:W-:Y:S01]  /*18b0*/  ULEA.HI.SX32 UR4, UR5, UR4, 0x1c ;  /* 0x0000000405047291 */ /* 0x000fe2000f8fe23f */
[----:B------:R-:W-:Y:S01]  /*18c0*/  IMAD.U32 R162, RZ, RZ, UR6 ;  /* 0x00000006ffa27e24 */ /* 0x000fe2000f8e00ff */
[----:B------:R-:W-:Y:S02]  /*18d0*/  USHF.R.U32.HI UR5, URZ, 0x10, UR8 ;  /* 0x000000103f057899 */ /* 0x000fe40008011608 */
[----:B------:R-:W-:-:S04]  /*18e0*/  UISETP.LT.AND UP0, UPT, URZ, UR4, UPT ;  /* 0x000000043f00728c */ /* 0x000fc8000bf01270 */
[----:B------:R-:W-:Y:S01]  /*18f0*/  USEL UR61, URZ, UR4, !UP0 ;  /* 0x000000043f3d7287 */ /* 0x000fe2000c000000 */
[----:B------:R-:W-:Y:S02]  /*1900*/  IMAD.U32 R161, RZ, RZ, UR5 ;  /* 0x00000005ffa17e24 */ /* 0x000fe4000f8e00ff */
[----:B------:R-:W-:-:S03]  /*1910*/  UMOV UR4, URZ ;  /* 0x0000003f00047c82 */ /* 0x000fc60008000000 */
[----:B------:R-:W-:-:S13]  /*1920*/  ISETP.GT.AND P0, PT, R79, UR61, PT ;  /* 0x0000003d4f007c0c */ /* 0x000fda000bf04270 */
[----:B------:R-:W-:Y:S05]  /*1930*/  @!P0 BRA `(.L_x_1140) ;  /* 0x00000000009c8947 */ /* 0x000fea0003800000 */
[----:B------:R-:W-:Y:S01]  /*1940*/  R2UR UR5, R161 ;  /* 0x00000000a10572ca */ /* 0x000fe200000e0000 */
[----:B------:R-:W-:-:S12]  /*1950*/  ULDC UR4, c[0x0][0x9f0] ;  /* 0x00027c0000047ab9 */ /* 0x000fd80000000800 */
[----:B------:R-:W-:-:S04]  /*1960*/  UISETP.NE.AND UP0, UPT, UR5, URZ, UPT ;  /* 0x0000003f0500728c */ /* 0x000fc8000bf05270 */
[----:B------:R-:W-:-:S03]  /*1970*/  USEL UR9, UR5, UR4, UP0 ;  /* 0x0000000405097287 */ /* 0x000fc60008000000 */
[----:B------:R-:W-:-:S03]  /*1980*/  UMOV UR4, URZ ;  /* 0x0000003f00047c82 */ /* 0x000fc60008000000 */
[----:B------:R-:W-:-:S05]  /*1990*/  IMAD.U32 R4, RZ, RZ, UR9 ;  /* 0x00000009ff047e24 */ /* 0x000fca000f8e00ff */
[----:B------:R-:W-:-:S04]  /*19a0*/  IABS R0, R4 ;  /* 0x0000000400007213 */ /* 0x000fc80000000000 */
[----:B------:R-:W-:Y:S02]  /*19b0*/  R2UR UR10, R0 ;  /* 0x00000000000a72ca */ /* 0x000fe400000e0000 */
[----:B------:R-:W-:Y:S02]  /*19c0*/  IADD3 R0, R4, -0x1, R79 ;  /* 0xffffffff04007810 */ /* 0x000fe40007ffe04f */
[----:B------:R-:W-:Y:S02]  /*19d0*/  IABS R4, R4 ;  /* 0x0000000400047213 */ /* 0x000fe40000000000 */
[----:B------:R-:W-:-:S03]  /*19e0*/  R2UR UR6, R0 ;  /* 0x00000000000672ca */ /* 0x000fc600000e0000 */
[----:B------:R-:W-:-:S04]  /*19f0*/  IMAD.MOV R4, RZ, RZ, -R4 ;  /* 0x000000ffff047224 */ /* 0x000fc800078e0a04 */
[----:B------:R-:W0:Y:S06]  /*1a00*/  I2F.RP R2, UR10 ;  /* 0x0000000a00027d06 */ /* 0x000e2c0008209400 */
[----:B------:R-:W-:-:S06]  /*1a10*/  UIADD3 UR6, -UR61, UR6, URZ ;  /* 0x000000063d067290 */ /* 0x000fcc000fffe13f */
[----:B------:R-:W-:Y:S01]  /*1a20*/  IMAD.U32 R0, RZ, RZ, UR6 ;  /* 0x00000006ff007e24 */ /* 0x000fe2000f8e00ff */
[----:B------:R-:W-:Y:S01]  /*1a30*/  ULOP3.LUT UR6, UR6, UR9, URZ, 0x3c, !UPT ;  /* 0x0000000906067292 */ /* 0x000fe2000f8e3c3f */
[----:B0-----:R-:W0:Y:S03]  /*1a40*/  MUFU.RCP R2, R2 ;  /* 0x0000000200027308 */ /* 0x001e260000001000 */
[----:B------:R-:W-:-:S04]  /*1a50*/  IABS R0, R0 ;  /* 0x0000000000007213 */ /* 0x000fc80000000000 */
[----:B------:R-:W-:Y:S01]  /*1a60*/  R2UR UR8, R0 ;  /* 0x00000000000872ca */ /* 0x000fe200000e0000 */
[----:B------:R-:W-:Y:S02]  /*1a70*/  IMAD.MOV.U32 R0, RZ, RZ, R4 ;  /* 0x000000ffff007224 */ /* 0x000fe400078e0004 */
[----:B0-----:R-:W-:-:S06]  /*1a80*/  VIADD R3, R2, 0xffffffe ;  /* 0x0ffffffe02037836 */ /* 0x001fcc0000000000 */
[----:B------:R-:W0:Y:S02]  /*1a90*/  F2I.FTZ.U32.TRUNC.NTZ R3, R3 ;  /* 0x0000000300037305 */ /* 0x000e24000021f000 */
[----:B0-----:R-:W-:-:S13]  /*1aa0*/  R2UR UR5, R3 ;  /* 0x00000000030572ca */ /* 0x001fda00000e0000 */
[----:B------:R-:W-:-:S04]  /*1ab0*/  UIADD3 UR7, URZ, -UR5, URZ ;  /* 0x800000053f077290 */ /* 0x000fc8000fffe03f */
[----:B------:R-:W-:-:S04]  /*1ac0*/  UIMAD UR7, UR7, UR10, URZ ;  /* 0x0000000a070772a4 */ /* 0x000fc8000f8e023f */
[----:B------:R-:W-:-:S03]  /*1ad0*/  UIMAD.WIDE.U32 UR4, UR5, UR7, UR4 ;  /* 0x00000007050472a5 */ /* 0x000fc6000f8e0004 */
[----:B------:R-:W-:Y:S01]  /*1ae0*/  R2UR UR7, R0 ;  /* 0x00000000000772ca */ /* 0x000fe200000e0000 */
[----:B------:R-:W-:-:S12]  /*1af0*/  UIMAD.WIDE.U32 UR4, UR5, UR8, URZ ;  /* 0x00000008050472a5 */ /* 0x000fd8000f8e003f */
[----:B------:R-:W-:-:S04]  /*1b00*/  UIMAD UR4, UR5, UR7, UR8 ;  /* 0x00000007050472a4 */ /* 0x000fc8000f8e0208 */
[----:B------:R-:W-:-:S11]  /*1b10*/  UISETP.GT.U32.AND UP1, UPT, UR10, UR4, UPT ;  /* 0x000000040a00728c */ /* 0x000fd6000bf24070 */
[----:B------:R-:W-:Y:S02]  /*1b20*/  @!UP1 UIADD3 UR4, UR4, -UR10, URZ ;  /* 0x8000000a04049290 */ /* 0x000fe4000fffe03f */
[----:B------:R-:W-:Y:S02]  /*1b30*/  @!UP1 UIADD3 UR5, UR5, 0x1, URZ ;  /* 0x0000000105059890 */ /* 0x000fe4000fffe03f */
[----:B------:R-:W-:Y:S02]  /*1b40*/  UISETP.GE.U32.AND UP0, UPT, UR4, UR10, UPT ;  /* 0x0000000a0400728c */ /* 0x000fe4000bf06070 */
[----:B------:R-:W-:-:S09]  /*1b50*/  UISETP.GE.AND UP1, UPT, UR6, URZ, UPT ;  /* 0x0000003f0600728c */ /* 0x000fd2000bf26270 */
[----:B------:R-:W-:Y:S02]  /*1b60*/  @UP0 UIADD3 UR5, UR5, 0x1, URZ ;  /* 0x0000000105050890 */ /* 0x000fe4000fffe03f */
[----:B------:R-:W-:-:S05]  /*1b70*/  UISETP.NE.AND UP0, UPT, UR9, URZ, UPT ;  /* 0x0000003f0900728c */ /* 0x000fca000bf05270 */
[----:B------:R-:W-:Y:S02]  /*1b80*/  UMOV UR4, UR5 ;  /* 0x0000000500047c82 */ /* 0x000fe40008000000 */
[----:B------:R-:W-:-:S04]  /*1b90*/  @!UP1 UIADD3 UR4, -UR4, URZ, URZ ;  /* 0x0000003f04049290 */ /* 0x000fc8000fffe13f */
[----:B------:R-:W-:-:S12]  /*1ba0*/  @!UP0 ULOP3.LUT UR4, URZ, UR9, URZ, 0x33, !UPT ;  /* 0x000000093f048292 */ /* 0x000fd8000f8e333f */
.L_x_1140:
[----:B------:R-:W-:Y:S01]  /*1bb0*/  R2UR UR5, R162 ;  /* 0x00000000a20572ca */ /* 0x000fe200000e0000 */
[----:B------:R-:W-:Y:S01]  /*1bc0*/  IMAD.U32 R2, RZ, RZ, UR4 ;  /* 0x00000004ff027e24 */ /* 0x000fe2000f8e00ff */
[----:B------:R-:W-:Y:S01]  /*1bd0*/  PLOP3.LUT P0, PT, PT, PT, PT, 0x80, 0x0 ;  /* 0x000000000000781c */ /* 0x000fe20003f0f070 */
[----:B------:R-:W-:Y:S01]  /*1be0*/  IMAD.MOV.U32 R0, RZ, RZ, RZ ;  /* 0x000000ffff007224 */ /* 0x000fe200078e00ff */
[----:B------:R-:W-:Y:S01]  /*1bf0*/  CS2R R86, SRZ ;  /* 0x0000000000567805 */ /* 0x000fe2000001ff00 */
[----:B------:R-:W-:Y:S01]  /*1c00*/  IMAD.MOV.U32 R92, RZ, RZ, RZ ;  /* 0x000000ffff5c7224 */ /* 0x000fe200078e00ff */
[----:B------:R-:W-:Y:S02]  /*1c10*/  CS2R R84, SRZ ;  /* 0x0000000000547805 */ /* 0x000fe4000001ff00 */
[----:B------:R-:W-:Y:S02]  /*1c20*/  CS2R R82, SRZ ;  /* 0x0000000000527805 */ /* 0x000fe4000001ff00 */
[----:B------:R-:W-:-:S02]  /*1c30*/  CS2R R80, SRZ ;  /* 0x0000000000507805 */ /* 0x000fc4000001ff00 */
[----:B------:R-:W-:Y:S02]  /*1c40*/  CS2R R94, SRZ ;  /* 0x00000000005e7805 */ /* 0x000fe4000001ff00 */
[----:B------:R-:W-:Y:S02]  /*1c50*/  CS2R R76, SRZ ;  /* 0x00000000004c7805 */ /* 0x000fe4000001ff00 */
[----:B------:R-:W-:Y:S02]  /*1c60*/  CS2R R74, SRZ ;  /* 0x00000000004a7805 */ /* 0x000fe4000001ff00 */
[----:B------:R-:W-:Y:S01]  /*1c70*/  CS2R R72, SRZ ;  /* 0x0000000000487805 */ /* 0x000fe2000001ff00 */
[----:B------:R-:W-:Y:S01]  /*1c80*/  UIMAD UR61, UR5, UR4, UR61 ;  /* 0x00000004053d72a4 */ /* 0x000fe2000f8e023d */
[----:B------:R-:W-:Y:S02]  /*1c90*/  CS2R R70, SRZ ;  /* 0x0000000000467805 */ /* 0x000fe4000001ff00 */
[----:B------:R-:W-:-:S02]  /*1ca0*/  CS2R R68, SRZ ;  /* 0x0000000000447805 */ /* 0x000fc4000001ff00 */
[----:B------:R-:W-:Y:S02]  /*1cb0*/  CS2R R66, SRZ ;  /* 0x0000000000427805 */ /* 0x000fe4000001ff00 */
[----:B------:R-:W-:Y:S02]  /*1cc0*/  CS2R R64, SRZ ;  /* 0x0000000000407805 */ /* 0x000fe4000001ff00 */
[----:B------:R-:W-:Y:S02]  /*1cd0*/  CS2R R62, SRZ ;  /* 0x00000000003e7805 */ /* 0x000fe4000001ff00 */
[----:B------:R-:W-:Y:S02]  /*1ce0*/  VIADDMNMX R79, R2, UR61, R79, PT ;  /* 0x0000003d024f7c46 */ /* 0x000fe4000b80014f */
[----:B------:R-:W-:Y:S02]  /*1cf0*/  CS2R R60, SRZ ;  /* 0x00000000003c7805 */ /* 0x000fe4000001ff00 */
[----:B------:R-:W-:-:S02]  /*1d00*/  CS2R R58, SRZ ;  /* 0x00000000003a7805 */ /* 0x000fc4000001ff00 */
[----:B------:R-:W-:Y:S02]  /*1d10*/  CS2R R56, SRZ ;  /* 0x0000000000387805 */ /* 0x000fe4000001ff00 */
[----:B------:R-:W-:Y:S02]  /*1d20*/  ISETP.GT.AND P1, PT, R79, UR61, PT ;  /* 0x0000003d4f007c0c */ /* 0x000fe4000bf24270 */
        /* <DEDUP_REMOVED lines=48> */
.L_x_1142:
[----:B------:R-:W-:Y:S02]  /*2030*/  R2UR UR6, R181 ;  /* 0x00000000b50672ca */ /* 0x000fe400000e0000 */
[----:B------:R-:W-:-:S11]  /*2040*/  R2UR UR5, R201 ;  /* 0x00000000c90572ca */ /* 0x000fd600000e0000 */
[----:B------:R-:W-:Y:S02]  /*2050*/  ULEA.HI UR4, UR6, UR6, URZ, 0x1 ;  /* 0x0000000606047291 */ /* 0x000fe4000f8f083f */
[----:B------:R-:W-:Y:S02]  /*2060*/  IMAD.U32 R2, RZ, RZ, UR5 ;  /* 0x00000005ff027e24 */ /* 0x000fe4000f8e00ff */
[----:B------:R-:W-:-:S03]  /*2070*/  ULOP3.LUT UR4, UR4, 0xfffffffe, URZ, 0xc0, !UPT ;  /* 0xfffffffe04047892 */ /* 0x000fc6000f8ec03f */
[----:B------:R-:W-:Y:S01]  /*2080*/  ISETP.NE.AND P0, PT, R2, 0x3, PT ;  /* 0x000000030200780c */ /* 0x000fe20003f05270 */
[----:B------:R-:W-:-:S06]  /*2090*/  UIADD3 UR4, UR6, -UR4, URZ ;  /* 0x8000000406047290 */ /* 0x000fcc000fffe03f */
[----:B------:R-:W-:-:S05]  /*20a0*/  IMAD.U32 R0, RZ, RZ, UR4 ;  /* 0x00000004ff007e24 */ /* 0x000fca000f8e00ff */
[----:B------:R-:W-:-:S04]  /*20b0*/  SHF.L.U32 R0, R0, 0x1f, RZ ;  /* 0x0000001f00007819 */ /* 0x000fc800000006ff */
[----:B------:R-:W0:Y:S02]  /*20c0*/  SYNCS.PHASECHK.TRANS64.TRYWAIT P1, [UR37+0x2a800], R0 ;  /* 0x02a80000ff0075a7 */ /* 0x000e240008020165 */
[----:B0-----:R-:W-:Y:S05]  /*20d0*/  @!P1 BRA `(.L_x_1143) ;  /* 0x0000015800689947 */ /* 0x001fea0003800000 */
.L_x_1369:
[----:B------:R-:W-:Y:S05]  /*20e0*/  @!P0 BRA `(.L_x_1144) ;  /* 0x0000000000048947 */ /* 0x000fea0003800000 */
[----:B------:R-:W-:Y:S01]  /*20f0*/  BPT.TRAP 0x1 ;  /* 0x000000040000795c */ /* 0x000fe20000300000 */
.L_x_1144:
[----:B0-----:R-:W-:Y:S02]  /*2100*/  IMAD.U32 R3, RZ, RZ, UR36 ;  /* 0x00000024ff037e24 */ /* 0x001fe4000f8e00ff */
[----:B------:R-:W-:-:S03]  /*2110*/  IMAD.U32 R0, RZ, RZ, UR38 ;  /* 0x00000026ff007e24 */ /* 0x000fc6000f8e00ff */
[----:B------:R-:W-:Y:S02]  /*2120*/  LEA R3, R3, UR37, 0x3 ;  /* 0x0000002503037c11 */ /* 0x000fe4000f8e18ff */
[----:B------:R-:W-:-:S04]  /*2130*/  SHF.L.U32 R0, R0, 0x1f, RZ ;  /* 0x0000001f00007819 */ /* 0x000fc800000006ff */
[----:B------:R0:W1:Y:S01]  /*2140*/  SYNCS.PHASECHK.TRANS64.TRYWAIT P2, [R3+URZ+0x2a830], R0 ;  /* 0x02a83000030075a7 */ /* 0x000062000804017f */
[----:B------:R-:W-:Y:S05]  /*2150*/  @!P0 BRA `(.L_x_1145) ;  /* 0x0000000000048947 */ /* 0x000fea0003800000 */
[----:B------:R-:W-:Y:S01]  /*2160*/  BPT.TRAP 0x1 ;  /* 0x000000040000795c */ /* 0x000fe20000300000 */
.L_x_1145:
[----:B------:R-:W2:Y:S02]  /*2170*/  S2R R2, SR_TID.X ;  /* 0x0000000000027919 */ /* 0x000ea40000002100 */
[----:B--2---:R-:W-:-:S04]  /*2180*/  LOP3.LUT R2, R2, 0x7f, RZ, 0xc0, !PT ;  /* 0x0000007f02027812 */ /* 0x004fc800078ec0ff */
[----:B------:R-:W-:Y:S01]  /*2190*/  ISETP.NE.AND P1, PT, R2, RZ, PT ;  /* 0x000000ff0200720c */ /* 0x000fe20003f25270 */
[----:B-1----:R-:W-:-:S12]  /*21a0*/  @P2 BRA `(.L_x_1146) ;  /* 0x0000000000082947 */ /* 0x002fd80003800000 */
[----:B------:R-:W1:Y:S02]  /*21b0*/  SYNCS.PHASECHK.TRANS64.TRYWAIT P2, [R3+URZ+0x2a830], R0 ;  /* 0x02a83000030075a7 */ /* 0x000e64000804017f */
[----:B-1----:R-:W-:Y:S05]  /*21c0*/  @!P2 BRA `(.L_x_1147) ;  /* 0x000001580044a947 */ /* 0x002fea0003800000 */
.L_x_1146:
[----:B------:R-:W-:Y:S05]  /*21d0*/  WARPSYNC.ALL ;  /* 0x0000000000007948 */ /* 0x000fea0003800000 */
[----:B------:R-:W-:Y:S01]  /*21e0*/  UIADD3 UR4, UR37, 0x18400, URZ ;  /* 0x0001840025047890 */ /* 0x000fe2000fffe03f */
[----:B------:R-:W-:Y:S01]  /*21f0*/  WARPGROUP.ARRIVE ;  /* 0x00000000000079c5 */ /* 0x000fe20000000000 */
[----:B------:R-:W-:Y:S01]  /*2200*/  UMOV UR9, 0x40000040 ;  /* 0x4000004000097882 */ /* 0x000fe20000000000 */
[----:B------:R-:W-:Y:S01]  /*2210*/  UMOV UR11, 0x40000040 ;  /* 0x40000040000b7882 */ /* 0x000fe20000000000 */
[----:B------:R-:W-:Y:S01]  /*2220*/  USHF.R.U32.HI UR4, URZ, 0x4, UR4 ;  /* 0x000000043f047899 */ /* 0x000fe20008011604 */
[----:B------:R-:W-:Y:S01]  /*2230*/  IMAD.U32 R5, RZ, RZ, UR9 ;  /* 0x00000009ff057e24 */ /* 0x000fe2000f8e00ff */
[----:B------:R-:W-:Y:S01]  /*2240*/  UMOV UR13, 0x40000040 ;  /* 0x40000040000d7882 */ /* 0x000fe20000000000 */
[----:B------:R-:W-:Y:S01]  /*2250*/  UMOV UR15, 0x40000040 ;  /* 0x40000040000f7882 */ /* 0x000fe20000000000 */
[----:B------:R-:W-:Y:S01]  /*2260*/  ULOP3.LUT UR4, UR4, 0x3fff, URZ, 0xc0, !UPT ;  /* 0x00003fff04047892 */ /* 0x000fe2000f8ec03f */
[----:B01----:R-:W-:Y:S01]  /*2270*/  VIADD R0, R19, UR39 ;  /* 0x0000002713007c36 */ /* 0x003fe20008000000 */
[----:B------:R-:W-:Y:S01]  /*2280*/  UMOV UR17, 0x40000040 ;  /* 0x4000004000117882 */ /* 0x000fe20000000000 */
[----:B------:R-:W-:Y:S01]  /*2290*/  UMOV UR19, 0x40000040 ;  /* 0x4000004000137882 */ /* 0x000fe20000000000 */
[----:B------:R-:W-:Y:S01]  /*22a0*/  ULOP3.LUT UR60, UR4, 0x10000, URZ, 0xfc, !UPT ;  /* 0x00010000043c7892 */ /* 0x000fe2000f8efc3f */
[----:B------:R-:W-:Y:S01]  /*22b0*/  IMAD.MOV.U32 R2, RZ, RZ, R0 ;  /* 0x000000ffff027224 */ /* 0x000fe200078e0000 */
[----:B------:R-:W-:-:S02]  /*22c0*/  ULOP3.LUT UR4, UR40, 0x10000, URZ, 0xfc, !UPT ;  /* 0x0001000028047892 */ /* 0x000fc4000f8efc3f */
[----:B------:R-:W-:Y:S02]  /*22d0*/  UIMAD UR5, UR36, 0x900, UR60 ;  /* 0x00000900240578a4 */ /* 0x000fe4000f8e023c */
[----:B------:R-:W-:Y:S02]  /*22e0*/  UIADD3 UR12, UR4, 0x4, URZ ;  /* 0x00000004040c7890 */ /* 0x000fe4000fffe03f */
[----:B------:R-:W-:Y:S01]  /*22f0*/  UIADD3 UR14, UR5, 0x4, URZ ;  /* 0x00000004050e7890 */ /* 0x000fe2000fffe03f */
[----:B------:R-:W-:Y:S02]  /*2300*/  UMOV UR8, UR4 ;  /* 0x0000000400087c82 */ /* 0x000fe40008000000 */
[----:B------:R-:W-:Y:S01]  /*2310*/  UMOV UR10, UR5 ;  /* 0x00000005000a7c82 */ /* 0x000fe20008000000 */
[----:B------:R-:W-:Y:S01]  /*2320*/  IMAD.U32 R4, RZ, RZ, UR8 ;  /* 0x00000008ff047e24 */ /* 0x000fe2000f8e00ff */
[----:B------:R-:W-:Y:S01]  /*2330*/  HGMMA.64x96x16.F32.BF16 R24, gdesc[UR8], RZ, !UPT, gsb0 ;  /* 0x01600000081879f0 */ /* 0x000fe2000c0018ff */
[----:B------:R-:W-:-:S02]  /*2340*/  UIADD3 UR8, UR4, 0x2, URZ ;  /* 0x0000000204087890 */ /* 0x000fc4000fffe03f */
[----:B------:R-:W-:Y:S01]  /*2350*/  UIADD3 UR10, UR5, 0x2, URZ ;  /* 0x00000002050a7890 */ /* 0x000fe2000fffe03f */
[----:B------:R-:W-:Y:S01]  /*2360*/  UMOV UR9, 0x40000040 ;  /* 0x4000004000097882 */ /* 0x000fe20000000000 */
[----:B------:R-:W-:Y:S01]  /*2370*/  UMOV UR11, 0x40000040 ;  /* 0x40000040000b7882 */ /* 0x000fe20000000000 */
[----:B------:R-:W-:Y:S02]  /*2380*/  UIADD3 UR16, UR4, 0x6, URZ ;  /* 0x0000000604107890 */ /* 0x000fe4000fffe03f */
[----:B------:R-:W-:Y:S02]  /*2390*/  UIADD3 UR18, UR5, 0x6, URZ ;  /* 0x0000000605127890 */ /* 0x000fe4000fffe03f */
[----:B------:R-:W-:Y:S02]  /*23a0*/  UIADD3 UR20, UR4, 0x400, URZ ;  /* 0x0000040004147890 */ /* 0x000fe4000fffe03f */
[----:B------:R-:W-:Y:S01]  /*23b0*/  UIADD3 UR22, UR5, 0x300, URZ ;  /* 0x0000030005167890 */ /* 0x000fe2000fffe03f */
[----:B------:R-:W-:Y:S01]  /*23c0*/  UMOV UR21, 0x40000040 ;  /* 0x4000004000157882 */ /* 0x000fe20000000000 */
[----:B------:R-:W-:Y:S01]  /*23d0*/  UMOV UR23, 0x40000040 ;  /* 0x4000004000177882 */ /* 0x000fe20000000000 */
[----:B------:R-:W-:-:S02]  /*23e0*/  UIADD3 UR24, UR4, 0x402, URZ ;  /* 0x0000040204187890 */ /* 0x000fc4000fffe03f */
[----:B------:R-:W-:Y:S01]  /*23f0*/  UIADD3 UR26, UR5, 0x302, URZ ;  /* 0x00000302051a7890 */ /* 0x000fe2000fffe03f */
[----:B------:R-:W-:Y:S01]  /*2400*/  UMOV UR25, 0x40000040 ;  /* 0x4000004000197882 */ /* 0x000fe20000000000 */
[----:B------:R-:W-:Y:S01]  /*2410*/  UMOV UR27, 0x40000040 ;  /* 0x40000040001b7882 */ /* 0x000fe20000000000 */
[----:B------:R-:W-:Y:S02]  /*2420*/  UIADD3 UR28, UR4, 0x404, URZ ;  /* 0x00000404041c7890 */ /* 0x000fe4000fffe03f */
[----:B------:R-:W-:Y:S01]  /*2430*/  UIADD3 UR30, UR5, 0x304, URZ ;  /* 0x00000304051e7890 */ /* 0x000fe2000fffe03f */
[----:B------:R-:W-:Y:S01]  /*2440*/  UMOV UR29, 0x40000040 ;  /* 0x40000040001d7882 */ /* 0x000fe20000000000 */
[----:B------:R-:W-:Y:S01]  /*2450*/  UMOV UR31, 0x40000040 ;  /* 0x40000040001f7882 */ /* 0x000fe20000000000 */
        /* <DEDUP_REMOVED lines=20> */
[----:B------:R-:W-:Y:S02]  /*25a0*/  ULDC UR4, c[0x0][0x448] ;  /* 0x0001120000047ab9 */ /* 0x000fe40000000800 */
[----:B------:R-:W-:-:S06]  /*25b0*/  UISETP.NE.AND UP0, UPT, UR4, 0x1, UPT ;  /* 0x000000010400788c */ /* 0x000fcc000bf05270 */
[----:B------:R-:W-:Y:S02]  /*25c0*/  PLOP3.LUT P2, PT, PT, PT, UP0, 0x80, 0x0 ;  /* 0x000000000000781c */ /* 0x000fe40003f4f008 */
[----:B------:R-:W-:-:S03]  /*25d0*/  PLOP3.LUT P3, PT, PT, PT, UP0, 0x80, 0x0 ;  /* 0x000000000000781c */ /* 0x000fc60003f6f008 */
[----:B------:R-:W-:-:S08]  /*25e0*/  @UP0 ULDC UR4, c[0x0][0x44c] ;  /* 0x0001130000040ab9 */ /* 0x000fd00000000800 */
[----:B------:R-:W-:Y:S01]  /*25f0*/  @P2 IMAD.HI.U32 R6, R0, UR4, RZ ;  /* 0x0000000400062c27 */ /* 0x000fe2000f8e00ff */
[----:B------:R-:W-:-:S03]  /*2600*/  @UP0 ULDC UR4, c[0x0][0x450] ;  /* 0x0001140000040ab9 */ /* 0x000fc60000000800 */
[----:B------:R-:W-:Y:S01]  /*2610*/  @!P1 VIADD R0, R3, 0x2a840 ;  /* 0x0002a84003009836 */ /* 0x000fe20000000000 */
[----:B------:R-:W-:Y:S01]  /*2620*/  @P3 SHF.R.U32.HI R2, RZ, UR4, R6 ;  /* 0x00000004ff023c19 */ /* 0x000fe20008011606 */
[----:B------:R-:W-:Y:S01]  /*2630*/  IMAD.MOV.U32 R6, RZ, RZ, -0x60 ;  /* 0xffffffa0ff067424 */ /* 0x000fe200078e00ff */
[----:B------:R-:W-:Y:S01]  /*2640*/  ULDC.64 UR4, c[0x0][0x9e0] ;  /* 0x0002780000047ab9 */ /* 0x000fe20000000a00 */
[C---:B------:R-:W-:Y:S01]  /*2650*/  IMAD R3, R79.reuse, -0x60, R16 ;  /* 0xffffffa04f037824 */ /* 0x040fe200078e0210 */
[----:B------:R-:W-:Y:S01]  /*2660*/  UISETP.GE.AND UP1, UPT, UR5, 0x1, UPT ;  /* 0x000000010500788c */ /* 0x000fe2000bf26270 */
[----:B------:R-:W0:Y:S01]  /*2670*/  SHFL.IDX PT, R8, R2, RZ, 0x1c1f ;  /* 0x001c1fff02087589 */ /* 0x000e2200000e0000 */
[----:B------:R-:W-:Y:S01]  /*2680*/  @!P1 PRMT R0, RZ, 0x654, R0 ;  /* 0x00000654ff009816 */ /* 0x000fe20000000000 */
[----:B------:R-:W-:Y:S01]  /*2690*/  IMAD R7, R79, R6, 0x61 ;  /* 0x000000614f077424 */ /* 0x000fe200078e0206 */
[----:B------:R-:W-:Y:S02]  /*26a0*/  IADD3 R15, -R18, 0x60, R3 ;  /* 0x00000060120f7810 */ /* 0x000fe40007ffe103 */
[----:B------:R-:W-:Y:S01]  /*26b0*/  PLOP3.LUT P2, PT, PT, PT, UP1, 0x40, 0x0 ;  /* 0x000000000000781c */ /* 0x000fe20003f4e818 */
[----:B------:R-:W-:-:S02]  /*26c0*/  WARPGROUP.DEPBAR.LE gsb0, 0x0 ;  /* 0x00008000000079c5 */ /* 0x000fc40000010000 */
[----:B------:R-:W-:-:S06]  /*26d0*/  WARPGROUP.ARRIVE ;  /* 0x00000000000079c5 */ /* 0x000fcc0000000000 */
[----:B------:R-:W-:Y:S03]  /*26e0*/  HGMMA.64x96x16.F32.BF16 R24, gdesc[UR8], R24, gsb0 ;  /* 0x01600000081879f0 */ /* 0x000fe60008001818 */
[----:B------:R-:W-:Y:S02]  /*26f0*/  WARPGROUP.DEPBAR.LE gsb0, 0x0 ;  /* 0x00008000000079c5 */ /* 0x000fe40000010000 */
[----:B------:R-:W-:-:S06]  /*2700*/  WARPGROUP.ARRIVE ;  /* 0x00000000000079c5 */ /* 0x000fcc0000000000 */
[----:B------:R-:W-:Y:S01]  /*2710*/  HGMMA.64x96x16.F32.BF16 R24, gdesc[UR12], R24, gsb0 ;  /* 0x016000000c1879f0 */ /* 0x000fe20008001818 */
[----:B------:R-:W-:Y:S02]  /*2720*/  ULDC UR14, c[0x0][0x9dc] ;  /* 0x00027700000e7ab9 */ /* 0x000fe40000000800 */
[----:B------:R-:W-:Y:S01]  /*2730*/  ULOP3.LUT UR6, URZ, UR14, URZ, 0x33, !UPT ;  /* 0x0000000e3f067292 */ /* 0x000fe2000f8e333f */
        /* <DEDUP_REMOVED lines=29> */
[----:B-1----:R-:W-:Y:S01]  /*2910*/  IADD3 R0, R16, R7, -R18 ;  /* 0x0000000710007210 */ /* 0x002fe20007ffe812 */
[----:B------:R-:W-:-:S04]  /*2920*/  VIADD R7, R7, 0xffffffff ;  /* 0xffffffff07077836 */ /* 0x000fc80000000000 */
[----:B------:R-:W-:Y:S02]  /*2930*/  IMAD.IADD R0, R0, 0x1, -R17 ;  /* 0x0000000100007824 */ /* 0x000fe400078e0a11 */
[----:B------:R-:W-:Y:S02]  /*2940*/  IMAD.IADD R9, R7, 0x1, -R18 ;  /* 0x0000000107097824 */ /* 0x000fe400078e0a12 */
[C---:B------:R-:W-:Y:S02]  /*2950*/  VIADD R10, R0.reuse, UR4 ;  /* 0x00000004000a7c36 */ /* 0x040fe40008000000 */
[----:B------:R-:W-:-:S03]  /*2960*/  VIADD R21, R0, UR6 ;  /* 0x0000000600157c36 */ /* 0x000fc60008000000 */
[----:B0-----:R-:W-:Y:S01]  /*2970*/  VIADDMNMX R0, R8, R10, R15, PT ;  /* 0x0000000a08007246 */ /* 0x001fe2000380010f */
[----:B------:R-:W-:Y:S01]  /*2980*/  IMAD.IADD R3, R21, 0x1, R8 ;  /* 0x0000000115037824 */ /* 0x000fe200078e0208 */
[----:B------:R-:W-:Y:S06]  /*2990*/  @P2 BRA `(.L_x_1148) ;  /* 0x0000000000542947 */ /* 0x000fec0003800000 */
[----:B------:R-:W-:Y:S01]  /*29a0*/  IADD3 R6, -R17, R16, R8 ;  /* 0x0000001011067210 */ /* 0x000fe20007ffe108 */
[----:B------:R-:W-:Y:S03]  /*29b0*/  BSSY B0, `(.L_x_1149) ;  /* 0x0000010000007945 */ /* 0x000fe60003800000 */
[----:B------:R-:W-:-:S13]  /*29c0*/  ISETP.GT.AND P2, PT, R6, -0x1, PT ;  /* 0xffffffff0600780c */ /* 0x000fda0003f44270 */
[----:B------:R-:W-:Y:S05]  /*29d0*/  @P2 BRA `(.L_x_1150) ;  /* 0x0000000000202947 */ /* 0x000fea0003800000 */
[----:B------:R-:W-:Y:S01]  /*29e0*/  UISETP.NE.AND UP2, UPT, UR5, 0x1, UPT ;  /* 0x000000010500788c */ /* 0x000fe2000bf45270 */
[----:B------:R-:W-:-:S05]  /*29f0*/  LOP3.LUT R6, RZ, R6, RZ, 0x33, !PT ;  /* 0x00000006ff067212 */ /* 0x000fca00078e33ff */
[----:B------:R-:W-:-:S05]  /*2a00*/  PLOP3.LUT P2, PT, PT, PT, UP2, 0x80, 0x0 ;  /* 0x000000000000781c */ /* 0x000fca0003f4f028 */
[----:B------:R-:W-:-:S08]  /*2a10*/  @UP2 ULDC.64 UR6, c[0x0][0x9e8] ;  /* 0x00027a0000062ab9 */ /* 0x000fd00000000a00 */
[----:B------:R-:W-:-:S05]  /*2a20*/  @P2 IMAD.HI.U32 R8, R6, UR6, RZ ;  /* 0x0000000606082c27 */ /* 0x000fca000f8e00ff */
[----:B------:R-:W-:-:S04]  /*2a30*/  @P2 SHF.R.U32.HI R6, RZ, UR7, R8 ;  /* 0x00000007ff062c19 */ /* 0x000fc80008011608 */
[----:B------:R-:W-:Y:S01]  /*2a40*/  LOP3.LUT R6, RZ, R6, RZ, 0x33, !PT ;  /* 0x00000006ff067212 */ /* 0x000fe200078e33ff */
[----:B------:R-:W-:Y:S06]  /*2a50*/  BRA `(.L_x_1151) ;  /* 0x0000000000147947 */ /* 0x000fec0003800000 */
.L_x_1150:
[----:B------:R-:W-:-:S06]  /*2a60*/  UISETP.NE.AND UP2, UPT, UR5, 0x1, UPT ;  /* 0x000000010500788c */ /* 0x000fcc000bf45270 */
[----:B------:R-:W-:-:S05]  /*2a70*/  PLOP3.LUT P2, PT, PT, PT, UP2, 0x80, 0x0 ;  /* 0x000000000000781c */ /* 0x000fca0003f4f028 */
[----:B------:R-:W-:-:S08]  /*2a80*/  @UP2 ULDC.64 UR6, c[0x0][0x9e8] ;  /* 0x00027a0000062ab9 */ /* 0x000fd00000000a00 */
[----:B------:R-:W-:-:S05]  /*2a90*/  @P2 IMAD.HI.U32 R8, R6, UR6, RZ ;  /* 0x0000000606082c27 */ /* 0x000fca000f8e00ff */
[----:B------:R-:W-:-:S07]  /*2aa0*/  @P2 SHF.R.U32.HI R6, RZ, UR7, R8 ;  /* 0x00000007ff062c19 */ /* 0x000fce0008011608 */
.L_x_1151:
[----:B------:R-:W-:Y:S05]  /*2ab0*/  BSYNC B0 ;  /* 0x0000000000007941 */ /* 0x000fea0003800000 */
.L_x_1149:
[----:B------:R-:W-:-:S05]  /*2ac0*/  IMAD R6, R6, UR5, R9 ;  /* 0x0000000506067c24 */ /* 0x000fca000f8e0209 */
[----:B------:R-:W-:Y:S02]  /*2ad0*/  VIMNMX R3, R3, R6, !PT ;  /* 0x0000000603037248 */ /* 0x000fe40007fe0100 */
[----:B------:R-:W-:-:S07]  /*2ae0*/  VIADDMNMX R0, R6, UR5, R0, PT ;  /* 0x0000000506007c46 */ /* 0x000fce000b800100 */
.L_x_1148:
[C---:B------:R-:W-:Y:S02]  /*2af0*/  ISETP.GE.AND P2, PT, R7.reuse, 0x2, PT ;  /* 0x000000020700780c */ /* 0x040fe40003f46270 */
[----:B------:R-:W-:Y:S02]  /*2b00*/  ISETP.GE.AND P6, PT, R7, 0xa, PT ;  /* 0x0000000a0700780c */ /* 0x000fe40003fc6270 */
[----:B------:R-:W-:Y:S02]  /*2b10*/  ISETP.GT.AND P4, PT, R3, 0x1, !P2 ;  /* 0x000000010300780c */ /* 0x000fe40005784270 */
[----:B------:R-:W-:Y:S02]  /*2b20*/  ISETP.GE.AND P3, PT, R7, 0x9, PT ;  /* 0x000000090700780c */ /* 0x000fe40003f66270 */
[----:B------:R-:W-:Y:S02]  /*2b30*/  ISETP.LT.OR P4, PT, R0, 0x2, P4 ;  /* 0x000000020000780c */ /* 0x000fe40002781670 */
[----:B------:R-:W-:-:S02]  /*2b40*/  P2R R11, PR, RZ, 0x40 ;  /* 0x00000040ff0b7803 */ /* 0x000fc40000000000 */
[----:B------:R-:W-:Y:S02]  /*2b50*/  FSEL R84, R25, -INF , !P4 ;  /* 0xff80000019547808 */ /* 0x000fe40006000000 */
[C---:B------:R-:W-:Y:S02]  /*2b60*/  ISETP.GT.AND P4, PT, R3.reuse, 0x9, !P6 ;  /* 0x000000090300780c */ /* 0x040fe40007784270 */
[----:B------:R-:W-:Y:S02]  /*2b70*/  ISETP.GT.AND P5, PT, R3, 0x8, !P3 ;  /* 0x000000080300780c */ /* 0x000fe40005fa4270 */
[----:B------:R-:W-:Y:S02]  /*2b80*/  ISETP.LT.OR P4, PT, R0, 0xa, P4 ;  /* 0x0000000a0000780c */ /* 0x000fe40002781670 */
[----:B------:R-:W-:Y:S02]  /*2b90*/  ISETP.GE.AND P6, PT, R7, 0x11, PT ;  /* 0x000000110700780c */ /* 0x000fe40003fc6270 */
[----:B------:R-:W-:-:S02]  /*2ba0*/  FSEL R86, R29, -INF , !P4 ;  /* 0xff8000001d567808 */ /* 0x000fc40006000000 */
[----:B------:R-:W-:Y:S02]  /*2bb0*/  ISETP.LT.OR P5, PT, R0, 0x9, P5 ;  /* 0x000000090000780c */ /* 0x000fe40002fa1670 */
[----:B------:R-:W-:Y:S02]  /*2bc0*/  ISETP.GT.AND P4, PT, R3, 0x10, !P6 ;  /* 0x000000100300780c */ /* 0x000fe40007784270 */
[----:B------:R-:W-:Y:S02]  /*2bd0*/  FSEL R158, R28, -INF , !P5 ;  /* 0xff8000001c9e7808 */ /* 0x000fe40006800000 */
        /* <DEDUP_REMOVED lines=15> */
[C---:B------:R-:W-:Y:S02]  /*2cd0*/  ISETP.LT.OR P4, PT, R0.reuse, 0x1a, P4 ;  /* 0x0000001a0000780c */ /* 0x040fe40002781670 */
        /* <DEDUP_REMOVED lines=65> */
[----:B------:R-:W-:Y:S02]  /*30f0*/  P2R R12, PR, RZ, 0x40 ;  /* 0x00000040ff0c7803 */ /* 0x000fe40000000000 */
        /* <DEDUP_REMOVED lines=16> */
[----:B------:R-:W-:-:S04]  /*3200*/  ISETP.GT.AND P6, PT, R3, 0x59, !P6 ;  /* 0x000000590300780c */ /* 0x000fc800077c4270 */
[----:B------:R-:W-:Y:S02]  /*3210*/  ISETP.LT.OR P6, PT, R0, 0x5a, P6 ;  /* 0x0000005a0000780c */ /* 0x000fe400037c1670 */
[----:B------:R-:W0:Y:S02]  /*3220*/  SHFL.IDX PT, R0, R2, 0x1, 0x1c1f ;  /* 0x003c1f0002007f89 */ /* 0x000e2400000e0000 */
[----:B------:R-:W-:Y:S02]  /*3230*/  FSEL R20, R69, -INF , !P6 ;  /* 0xff80000045147808 */ /* 0x000fe40007000000 */
[----:B------:R-:W-:Y:S02]  /*3240*/  PLOP3.LUT P6, PT, PT, PT, UP1, 0x40, 0x0 ;  /* 0x000000000000781c */ /* 0x000fe40003fce818 */
[----:B0-----:R-:W-:Y:S01]  /*3250*/  VIADDMNMX R15, R0, R10, R15, PT ;  /* 0x0000000a000f7246 */ /* 0x001fe2000380010f */
[----:B------:R-:W-:-:S10]  /*3260*/  IMAD.IADD R21, R21, 0x1, R0 ;  /* 0x0000000115157824 */ /* 0x000fd400078e0200 */
[----:B------:R-:W-:Y:S05]  /*3270*/  @P6 BRA `(.L_x_1152) ;  /* 0x00000000005c6947 */ /* 0x000fea0003800000 */
        /* <DEDUP_REMOVED lines=8> */
[----:B------:R-:W-:Y:S01]  /*3300*/  @P6 IMAD.HI.U32 R2, R0, UR6, RZ ;  /* 0x0000000600026c27 */ /* 0x000fe2000f8e00ff */
[----:B------:R-:W-:-:S13]  /*3310*/  PLOP3.LUT P6, PT, PT, PT, UP2, 0x80, 0x0 ;  /* 0x000000000000781c */ /* 0x000fda0003fcf028 */
[----:B------:R-:W-:-:S04]  /*3320*/  @P6 SHF.R.U32.HI R0, RZ, UR7, R2 ;  /* 0x00000007ff006c19 */ /* 0x000fc80008011602 */
[----:B------:R-:W-:Y:S01]  /*3330*/  LOP3.LUT R0, RZ, R0, RZ, 0x33, !PT ;  /* 0x00000000ff007212 */ /* 0x000fe200078e33ff */
[----:B------:R-:W-:Y:S06]  /*3340*/  BRA `(.L_x_1155) ;  /* 0x0000000000187947 */ /* 0x000fec0003800000 */
.L_x_1154:
[----:B------:R-:W-:-:S06]  /*3350*/  UISETP.NE.AND UP2, UPT, UR5, 0x1, UPT ;  /* 0x000000010500788c */ /* 0x000fcc000bf45270 */
[----:B------:R-:W-:-:S05]  /*3360*/  PLOP3.LUT P6, PT, PT, PT, UP2, 0x80, 0x0 ;  /* 0x000000000000781c */ /* 0x000fca0003fcf028 */
[----:B------:R-:W-:-:S08]  /*3370*/  @UP2 ULDC.64 UR6, c[0x0][0x9e8] ;  /* 0x00027a0000062ab9 */ /* 0x000fd00000000a00 */
[----:B------:R-:W-:Y:S01]  /*3380*/  @P6 IMAD.HI.U32 R2, R0, UR6, RZ ;  /* 0x0000000600026c27 */ /* 0x000fe2000f8e00ff */
[----:B------:R-:W-:-:S13]  /*3390*/  PLOP3.LUT P6, PT, PT, PT, UP2, 0x80, 0x0 ;  /* 0x000000000000781c */ /* 0x000fda0003fcf028 */
[----:B------:R-:W-:-:S07]  /*33a0*/  @P6 SHF.R.U32.HI R0, RZ, UR7, R2 ;  /* 0x00000007ff006c19 */ /* 0x000fce0008011602 */
.L_x_1155:
[----:B------:R-:W-:Y:S05]  /*33b0*/  BSYNC B0 ;  /* 0x0000000000007941 */ /* 0x000fea0003800000 */
.L_x_1153:
[----:B------:R-:W-:-:S05]  /*33c0*/  IMAD R0, R0, UR5, R9 ;  /* 0x0000000500007c24 */ /* 0x000fca000f8e0209 */
[----:B------:R-:W-:Y:S02]  /*33d0*/  VIMNMX R21, R21, R0, !PT ;  /* 0x0000000015157248 */ /* 0x000fe40007fe0100 */
[----:B------:R-:W-:-:S07]  /*33e0*/  VIADDMNMX R15, R0, UR5, R15, PT ;  /* 0x00000005000f7c46 */ /* 0x000fce000b80010f */
.L_x_1152:
[C---:B------:R-:W-:Y:S01]  /*33f0*/  ISETP.GT.AND P2, PT, R21.reuse, 0x1, !P2 ;  /* 0x000000011500780c */ /* 0x040fe20005744270 */
[----:B------:R-:W-:Y:S01]  /*3400*/  ULDC UR6, c[0x0][0x988] ;  /* 0x0002620000067ab9 */ /* 0x000fe20000000800 */
[----:B------:R-:W-:Y:S01]  /*3410*/  ISETP.GT.AND P3, PT, R21, 0x8, !P3 ;  /* 0x000000081500780c */ /* 0x000fe20005f64270 */
[----:B------:R-:W-:Y:S01]  /*3420*/  IMAD.U32 R9, RZ, RZ, UR6 ;  /* 0x00000006ff097e24 */ /* 0x000fe2000f8e00ff */
[C---:B------:R-:W-:Y:S01]  /*3430*/  ISETP.LT.OR P2, PT, R15.reuse, 0x2, P2 ;  /* 0x000000020f00780c */ /* 0x040fe20001741670 */
[----:B------:R-:W-:Y:S01]  /*3440*/  @UP0 ULDC UR6, c[0x0][0x44c] ;  /* 0x0001130000060ab9 */ /* 0x000fe20000000800 */
[----:B------:R-:W-:Y:S01]  /*3450*/  ISETP.LT.OR P3, PT, R15, 0x9, P3 ;  /* 0x000000090f00780c */ /* 0x000fe20001f61670 */
[----:B------:R-:W-:Y:S01]  /*3460*/  UIMAD.WIDE.U32 UR6, UR39, UR6, URZ ;  /* 0x00000006270672a5 */ /* 0x000fe2000f8e003f */
[----:B------:R-:W-:Y:S01]  /*3470*/  FSEL R36, R27, -INF , !P2 ;  /* 0xff8000001b247808 */ /* 0x000fe20005000000 */
[----:B------:R-:W-:Y:S01]  /*3480*/  @UP0 ULDC UR15, c[0x0][0x450] ;  /* 0x00011400000f0ab9 */ /* 0x000fe20000000800 */
[----:B------:R-:W-:Y:S01]  /*3490*/  ISETP.NE.AND P2, PT, R11, RZ, PT ;  /* 0x000000ff0b00720c */ /* 0x000fe20003f45270 */
[----:B------:R-:W-:Y:S01]  /*34a0*/  UMOV UR10, UR39 ;  /* 0x00000027000a7c82 */ /* 0x000fe20008000000 */
[----:B------:R-:W-:Y:S01]  /*34b0*/  FSEL R32, R30, -INF , !P3 ;  /* 0xff8000001e207808 */ /* 0x000fe20005800000 */
[----:B------:R-:W-:Y:S01]  /*34c0*/  @UP0 USHF.R.U32.HI UR10, URZ, UR15, UR7 ;  /* 0x0000000f3f0a0299 */ /* 0x000fe20008011607 */
[----:B------:R-:W-:-:S02]  /*34d0*/  ISETP.GT.AND P2, PT, R21, 0x9, !P2 ;  /* 0x000000091500780c */ /* 0x000fc40005744270 */
[----:B------:R-:W-:Y:S02]  /*34e0*/  ISETP.NE.AND P3, PT, R14, RZ, PT ;  /* 0x000000ff0e00720c */ /* 0x000fe40003f65270 */
[----:B------:R-:W-:Y:S02]  /*34f0*/  ISETP.LT.OR P2, PT, R15, 0xa, P2 ;  /* 0x0000000a0f00780c */ /* 0x000fe40001741670 */
[----:B------:R-:W-:Y:S02]  /*3500*/  ISETP.NE.AND P6, PT, R25, RZ, PT ;  /* 0x000000ff1900720c */ /* 0x000fe40003fc5270 */
[----:B------:R-:W-:Y:S02]  /*3510*/  FSEL R30, R31, -INF , !P2 ;  /* 0xff8000001f1e7808 */ /* 0x000fe40005000000 */
[----:B------:R-:W-:Y:S02]  /*3520*/  ISETP.NE.AND P2, PT, R12, RZ, PT ;  /* 0x000000ff0c00720c */ /* 0x000fe40003f45270 */
[----:B------:R-:W-:-:S02]  /*3530*/  FMNMX.FTZ R3, R156, R84, !PT ;  /* 0x000000549c037209 */ /* 0x000fc40007810000 */
[----:B------:R-:W-:Y:S02]  /*3540*/  ISETP.GT.AND P2, PT, R21, 0x10, !P2 ;  /* 0x000000101500780c */ /* 0x000fe40005744270 */
[----:B------:R-:W-:Y:S02]  /*3550*/  FMNMX.FTZ R3, R158, R3, !PT ;  /* 0x000000039e037209 */ /* 0x000fe40007810000 */
[----:B------:R-:W-:Y:S02]  /*3560*/  ISETP.LT.OR P2, PT, R15, 0x11, P2 ;  /* 0x000000110f00780c */ /* 0x000fe40001741670 */
[----:B------:R-:W-:Y:S02]  /*3570*/  FMNMX.FTZ R3, R86, R3, !PT ;  /* 0x0000000356037209 */ /* 0x000fe40007810000 */
[----:B------:R-:W-:Y:S02]  /*3580*/  FSEL R34, R34, -INF , !P2 ;  /* 0xff80000022227808 */ /* 0x000fe40005000000 */
[----:B------:R-:W-:-:S02]  /*3590*/  ISETP.NE.AND P2, PT, R13, RZ, PT ;  /* 0x000000ff0d00720c */ /* 0x000fc40003f45270 */
[----:B------:R-:W-:Y:S02]  /*35a0*/  FMNMX.FTZ R3, R152, R3, !PT ;  /* 0x0000000398037209 */ /* 0x000fe40007810000 */
[----:B------:R-:W-:Y:S02]  /*35b0*/  ISETP.GT.AND P2, PT, R21, 0x11, !P2 ;  /* 0x000000111500780c */ /* 0x000fe40005744270 */
[----:B------:R-:W-:Y:S02]  /*35c0*/  FMNMX.FTZ R3, R88, R3, !PT ;  /* 0x0000000358037209 */ /* 0x000fe40007810000 */
[----:B------:R-:W-:Y:S02]  /*35d0*/  ISETP.LT.OR P2, PT, R15, 0x12, P2 ;  /* 0x000000120f00780c */ /* 0x000fe40001741670 */
[----:B------:R-:W-:Y:S02]  /*35e0*/  FMNMX.FTZ R3, R90, R3, !PT ;  /* 0x000000035a037209 */ /* 0x000fe40007810000 */
[----:B------:R-:W-:-:S02]  /*35f0*/  FSEL R24, R35, -INF , !P2 ;  /* 0xff80000023187808 */ /* 0x000fc40005000000 */
[----:B------:R-:W-:Y:S02]  /*3600*/  ISETP.GT.AND P2, PT, R21, 0x18, !P3 ;  /* 0x000000181500780c */ /* 0x000fe40005f44270 */
[----:B------:R-:W-:Y:S02]  /*3610*/  FMNMX.FTZ R3, R92, R3, !PT ;  /* 0x000000035c037209 */ /* 0x000fe40007810000 */
[----:B------:R-:W-:Y:S02]  /*3620*/  ISETP.LT.OR P2, PT, R15, 0x19, P2 ;  /* 0x000000190f00780c */ /* 0x000fe40001741670 */
[----:B------:R-:W-:Y:S02]  /*3630*/  FMNMX.FTZ R3, R80, R3, !PT ;  /* 0x0000000350037209 */ /* 0x000fe40007810000 */
[----:B------:R-:W-:Y:S02]  /*3640*/  FSEL R38, R38, -INF , !P2 ;  /* 0xff80000026267808 */ /* 0x000fe40005000000 */
        /* <DEDUP_REMOVED lines=38> */
[----:B------:R-:W-:Y:S01]  /*38b0*/  ISETP.NE.AND P3, PT, R77, RZ, PT ;  /* 0x000000ff4d00720c */ /* 0x000fe20003f65270 */
[----:B------:R-:W0:Y:S01]  /*38c0*/  SHFL.BFLY PT, R82, R7, 0x2, 0x1f ;  /* 0x0c401f0007527f89 */ /* 0x000e2200000e0000 */
[----:B------:R-:W-:Y:S02]  /*38d0*/  FSEL R50, R50, -INF , !P2 ;  /* 0xff80000032327808 */ /* 0x000fe40005000000 */
[----:B------:R-:W-:Y:S02]  /*38e0*/  ISETP.NE.AND P2, PT, R73, RZ, PT ;  /* 0x000000ff4900720c */ /* 0x000fe40003f45270 */
[C---:B------:R-:W-:Y:S02]  /*38f0*/  ISETP.GT.AND P4, PT, R21.reuse, 0x51, !P4 ;  /* 0x000000511500780c */ /* 0x040fe40006784270 */
[----:B------:R-:W-:-:S02]  /*3900*/  ISETP.GT.AND P2, PT, R21, 0x31, !P2 ;  /* 0x000000311500780c */ /* 0x000fc40005744270 */
[----:B------:R-:W-:Y:S02]  /*3910*/  ISETP.GT.AND P5, PT, R21, 0x58, !P5 ;  /* 0x000000581500780c */ /* 0x000fe40006fa4270 */
[C---:B------:R-:W-:Y:S02]  /*3920*/  ISETP.LT.OR P2, PT, R15.reuse, 0x32, P2 ;  /* 0x000000320f00780c */ /* 0x040fe40001741670 */
[----:B------:R-:W-:Y:S02]  /*3930*/  ISETP.LT.OR P4, PT, R15, 0x52, P4 ;  /* 0x000000520f00780c */ /* 0x000fe40002781670 */
[----:B------:R-:W-:Y:S02]  /*3940*/  FSEL R6, R51, -INF , !P2 ;  /* 0xff80000033067808 */ /* 0x000fe40005000000 */
[----:B------:R-:W-:Y:S02]  /*3950*/  ISETP.NE.AND P2, PT, R49, RZ, PT ;  /* 0x000000ff3100720c */ /* 0x000fe40003f45270 */
[----:B------:R-:W-:-:S02]  /*3960*/  ISETP.LT.OR P5, PT, R15, 0x59, P5 ;  /* 0x000000590f00780c */ /* 0x000fc40002fa1670 */
[----:B------:R-:W-:Y:S02]  /*3970*/  ISETP.GT.AND P2, PT, R21, 0x38, !P2 ;  /* 0x000000381500780c */ /* 0x000fe40005744270 */
[----:B------:R-:W-:Y:S02]  /*3980*/  FSEL R70, R70, -INF , !P5 ;  /* 0xff80000046467808 */ /* 0x000fe40006800000 */
[----:B------:R-:W-:Y:S02]  /*3990*/  ISETP.LT.OR P2, PT, R15, 0x39, P2 ;  /* 0x000000390f00780c */ /* 0x000fe40001741670 */
[----:B0-----:R-:W-:Y:S02]  /*39a0*/  FMNMX.FTZ R82, R7, R82, !PT ;  /* 0x0000005207527209 */ /* 0x001fe40007810000 */
[----:B------:R-:W-:Y:S02]  /*39b0*/  FSEL R54, R54, -INF , !P2 ;  /* 0xff80000036367808 */ /* 0x000fe40005000000 */
[----:B------:R-:W-:Y:S01]  /*39c0*/  ISETP.NE.AND P2, PT, R75, RZ, PT ;  /* 0x000000ff4b00720c */ /* 0x000fe20003f45270 */
[----:B------:R-:W0:Y:S01]  /*39d0*/  SHFL.BFLY PT, R3, R82, 0x1, 0x1f ;  /* 0x0c201f0052037f89 */ /* 0x000e2200000e0000 */
[----:B------:R-:W-:-:S02]  /*39e0*/  R2UR UR11, R93 ;  /* 0x000000005d0b72ca */ /* 0x000fc400000e0000 */
[----:B------:R-:W-:-:S04]  /*39f0*/  ISETP.GT.AND P2, PT, R21, 0x39, !P2 ;  /* 0x000000391500780c */ /* 0x000fc80005744270 */
[----:B------:R-:W-:-:S04]  /*3a00*/  ISETP.LT.OR P2, PT, R15, 0x3a, P2 ;  /* 0x0000003a0f00780c */ /* 0x000fc80001741670 */
[----:B------:R-:W-:Y:S02]  /*3a10*/  FSEL R10, R55, -INF , !P2 ;  /* 0xff800000370a7808 */ /* 0x000fe40005000000 */
[----:B------:R-:W-:Y:S01]  /*3a20*/  ISETP.NE.AND P2, PT, R53, RZ, PT ;  /* 0x000000ff3500720c */ /* 0x000fe20003f45270 */
[----:B------:R-:W-:-:S03]  /*3a30*/  UIADD3 UR6, UR11, UR10, URZ ;  /* 0x0000000a0b067290 */ /* 0x000fc6000fffe03f */
[----:B------:R-:W-:Y:S01]  /*3a40*/  ISETP.GT.AND P2, PT, R21, 0x40, !P2 ;  /* 0x000000401500780c */ /* 0x000fe20005744270 */
[----:B------:R-:W-:-:S03]  /*3a50*/  UIADD3 UR4, UR6, UR4, URZ ;  /* 0x0000000406047290 */ /* 0x000fc6000fffe03f */
[----:B------:R-:W-:Y:S02]  /*3a60*/  ISETP.LT.OR P2, PT, R15, 0x41, P2 ;  /* 0x000000410f00780c */ /* 0x000fe40001741670 */
[----:B0-----:R-:W-:Y:S02]  /*3a70*/  FMNMX.FTZ R3, R82, R3, !PT ;  /* 0x0000000352037209 */ /* 0x001fe40007810000 */
[----:B------:R-:W-:Y:S02]  /*3a80*/  FSEL R58, R58, -INF , !P2 ;  /* 0xff8000003a3a7808 */ /* 0x000fe40005000000 */
[----:B------:R-:W-:Y:S01]  /*3a90*/  ISETP.GT.AND P2, PT, R21, 0x41, !P3 ;  /* 0x000000411500780c */ /* 0x000fe20005f44270 */
[----:B------:R-:W-:Y:S01]  /*3aa0*/  FMUL.FTZ R11, R3, R9 ;  /* 0x00000009030b7220 */ /* 0x000fe20000410000 */
[----:B------:R-:W-:Y:S02]  /*3ab0*/  ISETP.NE.AND P3, PT, R61, RZ, PT ;  /* 0x000000ff3d00720c */ /* 0x000fe40003f65270 */
[----:B------:R-:W-:-:S02]  /*3ac0*/  ISETP.LT.OR P2, PT, R15, 0x42, P2 ;  /* 0x000000420f00780c */ /* 0x000fc40001741670 */
[----:B------:R-:W-:Y:S02]  /*3ad0*/  ISETP.GT.AND P3, PT, R21, 0x50, !P3 ;  /* 0x000000501500780c */ /* 0x000fe40005f64270 */
[----:B------:R-:W-:Y:S02]  /*3ae0*/  FSEL R12, R59, -INF , !P2 ;  /* 0xff8000003b0c7808 */ /* 0x000fe40005000000 */
[----:B------:R-:W-:Y:S02]  /*3af0*/  ISETP.GT.AND P2, PT, R21, RZ, !P6 ;  /* 0x000000ff1500720c */ /* 0x000fe40007744270 */
[----:B------:R-:W-:Y:S02]  /*3b00*/  ISETP.NE.AND P6, PT, R57, RZ, PT ;  /* 0x000000ff3900720c */ /* 0x000fe40003fc5270 */
[C---:B------:R-:W-:Y:S02]  /*3b10*/  ISETP.LT.OR P2, PT, R15.reuse, 0x1, P2 ;  /* 0x000000010f00780c */ /* 0x040fe40001741670 */
[----:B------:R-:W-:-:S02]  /*3b20*/  ISETP.LT.OR P3, PT, R15, 0x51, P3 ;  /* 0x000000510f00780c */ /* 0x000fc40001f61670 */
[----:B------:R-:W-:Y:S02]  /*3b30*/  FSEL R26, R26, -INF , !P2 ;  /* 0xff8000001a1a7808 */ /* 0x000fe40005000000 */
[----:B------:R-:W-:Y:S02]  /*3b40*/  FSETP.NEU.FTZ.AND P2, PT, R3, -INF , PT ;  /* 0xff8000000300780b */ /* 0x000fe40003f5d000 */
[----:B------:R-:W-:Y:S02]  /*3b50*/  FMNMX.FTZ R7, R26, R36, !PT ;  /* 0x000000241a077209 */ /* 0x000fe40007810000 */
[----:B------:R-:W-:Y:S02]  /*3b60*/  FSEL R27, R11, RZ, P2 ;  /* 0x000000ff0b1b7208 */ /* 0x000fe40001000000 */
[----:B------:R-:W-:Y:S02]  /*3b70*/  FMNMX.FTZ R7, R32, R7, !PT ;  /* 0x0000000720077209 */ /* 0x000fe40007810000 */
[----:B------:R-:W-:Y:S01]  /*3b80*/  ISETP.GT.AND P2, PT, R21, 0x48, !P6 ;  /* 0x000000481500780c */ /* 0x000fe20007744270 */
[--C-:B------:R-:W-:Y:S01]  /*3b90*/  FFMA.FTZ R25, R84, R9, -R27.reuse ;  /* 0x0000000954197223 */ /* 0x100fe2000001081b */
[----:B------:R-:W-:Y:S01]  /*3ba0*/  FMNMX.FTZ R7, R30, R7, !PT ;  /* 0x000000071e077209 */ /* 0x000fe20007810000 */
[-CC-:B------:R-:W-:Y:S01]  /*3bb0*/  FFMA.FTZ R29, R86, R9.reuse, -R27.reuse ;  /* 0x00000009561d7223 */ /* 0x180fe2000001081b */
[----:B------:R-:W-:Y:S01]  /*3bc0*/  ISETP.LT.OR P2, PT, R15, 0x49, P2 ;  /* 0x000000490f00780c */ /* 0x000fe20001741670 */
[--C-:B------:R-:W-:Y:S01]  /*3bd0*/  FFMA.FTZ R31, R88, R9, -R27.reuse ;  /* 0x00000009581f7223 */ /* 0x100fe2000001081b */
[----:B------:R-:W-:Y:S01]  /*3be0*/  FMNMX.FTZ R11, R34, R7, !PT ;  /* 0x00000007220b7209 */ /* 0x000fe20007810000 */
[-CC-:B------:R-:W-:Y:S01]  /*3bf0*/  FFMA.FTZ R156, R156, R9.reuse, -R27.reuse ;  /* 0x000000099c9c7223 */ /* 0x180fe2000001081b */
[----:B------:R0:W-:Y:S01]  /*3c00*/  MUFU.EX2 R7, R25 ;  /* 0x0000001900077308 */ /* 0x0001e20000000800 */
[----:B------:R-:W-:Y:S01]  /*3c10*/  FSEL R62, R62, -INF , !P2 ;  /* 0xff8000003e3e7808 */ /* 0x000fe20005000000 */
[--C-:B------:R-:W-:Y:S01]  /*3c20*/  FFMA.FTZ R158, R158, R9, -R27.reuse ;  /* 0x000000099e9e7223 */ /* 0x100fe2000001081b */
[----:B------:R-:W-:Y:S01]  /*3c30*/  FMNMX.FTZ R11, R24, R11, !PT ;  /* 0x0000000b180b7209 */ /* 0x000fe20007810000 */
[-CC-:B------:R-:W-:Y:S01]  /*3c40*/  FFMA.FTZ R152, R152, R9.reuse, -R27.reuse ;  /* 0x0000000998987223 */ /* 0x180fe2000001081b */
[----:B------:R-:W-:Y:S01]  /*3c50*/  ISETP.NE.AND P2, PT, R81, RZ, PT ;  /* 0x000000ff5100720c */ /* 0x000fe20003f45270 */
[--C-:B------:R-:W-:Y:S01]  /*3c60*/  FFMA.FTZ R39, R8, R9, -R27.reuse ;  /* 0x0000000908277223 */ /* 0x100fe2000001081b */
[----:B------:R-:W-:Y:S01]  /*3c70*/  FMNMX.FTZ R11, R38, R11, !PT ;  /* 0x0000000b260b7209 */ /* 0x000fe20007810000 */
[----:B------:R-:W1:Y:S01]  /*3c80*/  MUFU.EX2 R156, R156 ;  /* 0x0000009c009c7308 */ /* 0x000e620000000800 */
[----:B------:R-:W-:Y:S01]  /*3c90*/  ISETP.GT.AND P2, PT, R21, 0x49, !P2 ;  /* 0x000000491500780c */ /* 0x000fe20005744270 */
[--C-:B------:R-:W-:Y:S01]  /*3ca0*/  FFMA.FTZ R33, R90, R9, -R27.reuse ;  /* 0x000000095a217223 */ /* 0x100fe2000001081b */
[----:B------:R-:W-:Y:S01]  /*3cb0*/  FMNMX.FTZ R11, R14, R11, !PT ;  /* 0x0000000b0e0b7209 */ /* 0x000fe20007810000 */
[-CC-:B------:R-:W-:Y:S01]  /*3cc0*/  FFMA.FTZ R20, R20, R9.reuse, -R27.reuse ;  /* 0x0000000914147223 */ /* 0x180fe2000001081b */
[----:B------:R-:W-:Y:S01]  /*3cd0*/  ISETP.LT.OR P2, PT, R15, 0x4a, P2 ;  /* 0x0000004a0f00780c */ /* 0x000fe20001741670 */
[--C-:B------:R-:W-:Y:S01]  /*3ce0*/  FFMA.FTZ R76, R76, R9, -R27.reuse ;  /* 0x000000094c4c7223 */ /* 0x100fe2000001081b */
[----:B------:R-:W-:Y:S01]  /*3cf0*/  FMNMX.FTZ R13, R42, R11, !PT ;  /* 0x0000000b2a0d7209 */ /* 0x000fe20007810000 */
[----:B------:R-:W-:Y:S01]  /*3d00*/  MUFU.EX2 R158, R158 ;  /* 0x0000009e009e7308 */ /* 0x000fe20000000800 */
[----:B------:R-:W-:Y:S01]  /*3d10*/  FSEL R82, R63, -INF , !P2 ;  /* 0xff8000003f527808 */ /* 0x000fe20005000000 */
[--C-:B------:R-:W-:Y:S01]  /*3d20*/  FFMA.FTZ R72, R72, R9, -R27.reuse ;  /* 0x0000000948487223 */ /* 0x100fe2000001081b */
[----:B------:R-:W-:Y:S01]  /*3d30*/  FMNMX.FTZ R13, R0, R13, !PT ;  /* 0x0000000d000d7209 */ /* 0x000fe20007810000 */
[-CC-:B------:R-:W-:Y:S01]  /*3d40*/  FFMA.FTZ R48, R48, R9.reuse, -R27.reuse ;  /* 0x0000000930307223 */ /* 0x180fe2000001081b */
[----:B------:R-:W-:Y:S01]  /*3d50*/  ISETP.NE.AND P6, PT, R65, RZ, PT ;  /* 0x000000ff4100720c */ /* 0x000fe20003fc5270 */
[--C-:B------:R-:W-:Y:S01]  /*3d60*/  FFMA.FTZ R52, R52, R9, -R27.reuse ;  /* 0x0000000934347223 */ /* 0x100fe2000001081b */
[----:B------:R-:W-:Y:S01]  /*3d70*/  FMNMX.FTZ R13, R46, R13, !PT ;  /* 0x0000000d2e0d7209 */ /* 0x000fe20007810000 */
[----:B------:R2:W-:Y:S01]  /*3d80*/  MUFU.EX2 R11, R29 ;  /* 0x0000001d000b7308 */ /* 0x0005e20000000800 */
[----:B------:R-:W-:Y:S01]  /*3d90*/  FSEL R66, R66, -INF , !P3 ;  /* 0xff80000042427808 */ /* 0x000fe20005800000 */
[--C-:B------:R-:W-:Y:S01]  /*3da0*/  FFMA.FTZ R44, R44, R9, -R27.reuse ;  /* 0x000000092c2c7223 */ /* 0x100fe2000001081b */
[----:B------:R-:W-:Y:S01]  /*3db0*/  FMNMX.FTZ R13, R2, R13, !PT ;  /* 0x0000000d020d7209 */ /* 0x000fe20007810000 */
[-CC-:B------:R-:W-:Y:S01]  /*3dc0*/  FFMA.FTZ R56, R56, R9.reuse, -R27.reuse ;  /* 0x0000000938387223 */ /* 0x180fe2000001081b */
[----:B------:R-:W-:Y:S01]  /*3dd0*/  ISETP.GT.AND P6, PT, R21, 0x59, !P6 ;  /* 0x000000591500780c */ /* 0x000fe200077c4270 */
[--C-:B------:R-:W-:Y:S01]  /*3de0*/  FFMA.FTZ R21, R80, R9, -R27.reuse ;  /* 0x0000000950157223 */ /* 0x100fe2000001081b */
[----:B0-----:R-:W-:Y:S01]  /*3df0*/  FMNMX.FTZ R25, R50, R13, !PT ;  /* 0x0000000d32197209 */ /* 0x001fe20007810000 */
[----:B------:R-:W-:Y:S01]  /*3e00*/  MUFU.EX2 R152, R152 ;  /* 0x0000009800987308 */ /* 0x000fe20000000800 */
[----:B------:R-:W-:Y:S01]  /*3e10*/  FSEL R80, R67, -INF , !P4 ;  /* 0xff80000043507808 */ /* 0x000fe20006000000 */
[--C-:B--2---:R-:W-:Y:S01]  /*3e20*/  FFMA.FTZ R29, R92, R9, -R27.reuse ;  /* 0x000000095c1d7223 */ /* 0x104fe2000001081b */
[----:B------:R-:W-:Y:S01]  /*3e30*/  FMNMX.FTZ R25, R6, R25, !PT ;  /* 0x0000001906197209 */ /* 0x000fe20007810000 */
[-CC-:B------:R-:W-:Y:S01]  /*3e40*/  FFMA.FTZ R40, R40, R9.reuse, -R27.reuse ;  /* 0x0000000928287223 */ /* 0x180fe2000001081b */
[----:B------:R-:W-:Y:S01]  /*3e50*/  ISETP.LT.OR P6, PT, R15, 0x5a, P6 ;  /* 0x0000005a0f00780c */ /* 0x000fe200037c1670 */
[--C-:B------:R-:W-:Y:S01]  /*3e60*/  FFMA.FTZ R15, R74, R9, -R27.reuse ;  /* 0x000000094a0f7223 */ /* 0x100fe2000001081b */
[----:B------:R-:W-:Y:S01]  /*3e70*/  FMNMX.FTZ R25, R54, R25, !PT ;  /* 0x0000001936197209 */ /* 0x000fe20007810000 */
[----:B------:R0:W-:Y:S01]  /*3e80*/  MUFU.EX2 R154, R29 ;  /* 0x0000001d009a7308 */ /* 0x0001e20000000800 */
[-CC-:B------:R-:W-:Y:S01]  /*3e90*/  FFMA.FTZ R60, R60, R9.reuse, -R27.reuse ;  /* 0x000000093c3c7223 */ /* 0x180fe2000001081b */
[--C-:B------:R-:W-:Y:S01]  /*3ea0*/  FFMA.FTZ R28, R28, R9, -R27.reuse ;  /* 0x000000091c1c7223 */ /* 0x100fe2000001081b */
[----:B------:R-:W-:Y:S01]  /*3eb0*/  FMNMX.FTZ R25, R10, R25, !PT ;  /* 0x000000190a197209 */ /* 0x000fe20007810000 */
[-CC-:B------:R-:W-:Y:S01]  /*3ec0*/  FFMA.FTZ R64, R64, R9.reuse, -R27.reuse ;  /* 0x0000000940407223 */ /* 0x180fe2000001081b */
[----:B------:R-:W-:Y:S01]  /*3ed0*/  FFMA.FTZ R68, R68, R9, -R27 ;  /* 0x0000000944447223 */ /* 0x000fe2000001081b */
[----:B-1----:R-:W-:Y:S01]  /*3ee0*/  FADD.FTZ R41, R156, R7 ;  /* 0x000000079c297221 */ /* 0x002fe20000010000 */
[----:B------:R-:W-:Y:S01]  /*3ef0*/  FMNMX.FTZ R25, R58, R25, !PT ;  /* 0x000000193a197209 */ /* 0x000fe20007810000 */
[----:B------:R-:W-:Y:S01]  /*3f00*/  MUFU.EX2 R13, R31 ;  /* 0x0000001f000d7308 */ /* 0x000fe20000000800 */
[----:B0-----:R-:W-:Y:S01]  /*3f10*/  FFMA.FTZ R29, R78, R9, -R27 ;  /* 0x000000094e1d7223 */ /* 0x001fe2000001081b */
[----:B------:R-:W-:-:S02]  /*3f20*/  FSEL R78, R71, -INF , !P6 ;  /* 0xff800000474e7808 */ /* 0x000fc40007000000 */
[----:B------:R-:W-:Y:S02]  /*3f30*/  FMNMX.FTZ R25, R12, R25, !PT ;  /* 0x000000190c197209 */ /* 0x000fe40007810000 */
[----:B------:R-:W-:Y:S02]  /*3f40*/  F2FP.BF16.F32.PACK_AB R156, R7, R156 ;  /* 0x0000009c079c723e */ /* 0x000fe400000010ff */
        /* <DEDUP_REMOVED lines=9> */
[----:B------:R-:W0:Y:S01]  /*3fe0*/  SHFL.BFLY PT, R74, R25, 0x2, 0x1f ;  /* 0x0c401f00194a7f89 */ /* 0x000e2200000e0000 */
[----:B------:R-:W-:Y:S08]  /*3ff0*/  MUFU.EX2 R148, R29 ;  /* 0x0000001d00947308 */ /* 0x000ff00000000800 */
[----:B------:R-:W1:Y:S08]  /*4000*/  MUFU.EX2 R76, R76 ;  /* 0x0000004c004c7308 */ /* 0x000e700000000800 */
[----:B------:R-:W-:Y:S01]  /*4010*/  MUFU.EX2 R72, R72 ;  /* 0x0000004800487308 */ /* 0x000fe20000000800 */
[----:B0-----:R-:W-:-:S07]  /*4020*/  FMNMX.FTZ R74, R25, R74, !PT ;  /* 0x0000004a194a7209 */ /* 0x001fce0007810000 */
[----:B------:R-:W0:Y:S01]  /*4030*/  MUFU.EX2 R29, R48 ;  /* 0x00000030001d7308 */ /* 0x000e220000000800 */
[----:B-1----:R-:W-:Y:S01]  /*4040*/  F2FP.BF16.F32.PACK_AB R150, R31, R76 ;  /* 0x0000004c1f96723e */ /* 0x002fe200000010ff */
[----:B------:R-:W1:Y:S06]  /*4050*/  SHFL.BFLY PT, R15, R74, 0x1, 0x1f ;  /* 0x0c201f004a0f7f89 */ /* 0x000e6c00000e0000 */
[----:B------:R-:W-:Y:S08]  /*4060*/  MUFU.EX2 R52, R52 ;  /* 0x0000003400347308 */ /* 0x000ff00000000800 */
[----:B------:R-:W2:Y:S01]  /*4070*/  MUFU.EX2 R35, R44 ;  /* 0x0000002c00237308 */ /* 0x000ea20000000800 */
[----:B0-----:R-:W-:-:S07]  /*4080*/  F2FP.BF16.F32.PACK_AB R144, R29, R72 ;  /* 0x000000481d90723e */ /* 0x001fce00000010ff */
[----:B------:R-:W-:Y:S01]  /*4090*/  MUFU.EX2 R56, R56 ;  /* 0x0000003800387308 */ /* 0x000fe20000000800 */
[----:B-1----:R-:W-:-:S04]  /*40a0*/  FMNMX.FTZ R8, R74, R15, !PT ;  /* 0x0000000f4a087209 */ /* 0x002fc80007810000 */
[C---:B------:R-:W-:Y:S01]  /*40b0*/  FSETP.NEU.FTZ.AND P2, PT, R8.reuse, -INF , PT ;  /* 0xff8000000800780b */ /* 0x040fe20003f5d000 */
[----:B------:R-:W-:Y:S02]  /*40c0*/  FMUL.FTZ R15, R8, R9 ;  /* 0x00000009080f7220 */ /* 0x000fe40000410000 */
[----:B------:R-:W0:Y:S01]  /*40d0*/  MUFU.EX2 R25, R40 ;  /* 0x0000002800197308 */ /* 0x000e220000000800 */
[----:B--2---:R-:W-:Y:S02]  /*40e0*/  F2FP.BF16.F32.PACK_AB R146, R35, R52 ;  /* 0x000000342392723e */ /* 0x004fe400000010ff */
[----:B------:R-:W-:Y:S02]  /*40f0*/  FSEL R27, R15, RZ, P2 ;  /* 0x000000ff0f1b7208 */ /* 0x000fe40001000000 */
[----:B------:R-:W-:-:S03]  /*4100*/  PLOP3.LUT P2, PT, PT, PT, UP1, 0x40, 0x0 ;  /* 0x000000000000781c */ /* 0x000fc60003f4e818 */
[----:B------:R1:W-:Y:S01]  /*4110*/  MUFU.EX2 R15, R20 ;  /* 0x00000014000f7308 */ /* 0x0003e20000000800 */
[-CC-:B------:R-:W-:Y:S01]  /*4120*/  FFMA.FTZ R26, R26, R9.reuse, -R27.reuse ;  /* 0x000000091a1a7223 */ /* 0x180fe2000001081b */
[-CC-:B------:R-:W-:Y:S01]  /*4130*/  FFMA.FTZ R14, R14, R9.reuse, -R27.reuse ;  /* 0x000000090e0e7223 */ /* 0x180fe2000001081b */
[-CC-:B------:R-:W-:Y:S01]  /*4140*/  FFMA.FTZ R36, R36, R9.reuse, -R27.reuse ;  /* 0x0000000924247223 */ /* 0x180fe2000001081b */
[-CC-:B------:R-:W-:Y:S01]  /*4150*/  FFMA.FTZ R32, R32, R9.reuse, -R27.reuse ;  /* 0x0000000920207223 */ /* 0x180fe2000001081b */
[-CC-:B------:R-:W-:Y:S01]  /*4160*/  FFMA.FTZ R30, R30, R9.reuse, -R27.reuse ;  /* 0x000000091e1e7223 */ /* 0x180fe2000001081b */
[-CC-:B------:R-:W-:Y:S01]  /*4170*/  FFMA.FTZ R34, R34, R9.reuse, -R27.reuse ;  /* 0x0000000922227223 */ /* 0x180fe2000001081b */
[-C--:B------:R-:W-:Y:S01]  /*4180*/  FFMA.FTZ R0, R0, R9.reuse, -R27 ;  /* 0x0000000900007223 */ /* 0x080fe2000001081b */
[----:B------:R2:W-:Y:S01]  /*4190*/  MUFU.EX2 R155, R14 ;  /* 0x0000000e009b7308 */ /* 0x0005e20000000800 */
[----:B-1----:R-:W-:Y:S01]  /*41a0*/  FADD.FTZ R20, R158, R41 ;  /* 0x000000299e147221 */ /* 0x002fe20000010000 */
[-CC-:B------:R-:W-:Y:S01]  /*41b0*/  FFMA.FTZ R24, R24, R9.reuse, -R27.reuse ;  /* 0x0000000918187223 */ /* 0x180fe2000001081b */
[-CC-:B------:R-:W-:Y:S01]  /*41c0*/  FFMA.FTZ R38, R38, R9.reuse, -R27.reuse ;  /* 0x0000000926267223 */ /* 0x180fe2000001081b */
[-CC-:B------:R-:W-:Y:S01]  /*41d0*/  FFMA.FTZ R2, R2, R9.reuse, -R27.reuse ;  /* 0x0000000902027223 */ /* 0x180fe2000001081b */
[----:B------:R-:W-:Y:S01]  /*41e0*/  FADD.FTZ R41, R11, R20 ;  /* 0x000000140b297221 */ /* 0x000fe20000010000 */
[-CC-:B------:R-:W-:Y:S01]  /*41f0*/  FFMA.FTZ R42, R42, R9.reuse, -R27.reuse ;  /* 0x000000092a2a7223 */ /* 0x180fe2000001081b */
[-C--:B------:R-:W-:Y:S01]  /*4200*/  FFMA.FTZ R46, R46, R9.reuse, -R27 ;  /* 0x000000092e2e7223 */ /* 0x080fe2000001081b */
[----:B------:R-:W-:Y:S01]  /*4210*/  MUFU.EX2 R26, R26 ;  /* 0x0000001a001a7308 */ /* 0x000fe20000000800 */
[----:B--2---:R-:W-:Y:S01]  /*4220*/  FADD.FTZ R14, R152, R41 ;  /* 0x00000029980e7221 */ /* 0x004fe20000010000 */
[-CC-:B------:R-:W-:Y:S01]  /*4230*/  FFMA.FTZ R50, R50, R9.reuse, -R27.reuse ;  /* 0x0000000932327223 */ /* 0x180fe2000001081b */
[-CC-:B------:R-:W-:Y:S01]  /*4240*/  FFMA.FTZ R6, R6, R9.reuse, -R27.reuse ;  /* 0x0000000906067223 */ /* 0x180fe2000001081b */
[-CC-:B------:R-:W-:Y:S01]  /*4250*/  FFMA.FTZ R54, R54, R9.reuse, -R27.reuse ;  /* 0x0000000936367223 */ /* 0x180fe2000001081b */
[----:B------:R-:W-:Y:S01]  /*4260*/  FADD.FTZ R14, R13, R14 ;  /* 0x0000000e0d0e7221 */ /* 0x000fe20000010000 */
[----:B------:R-:W-:Y:S01]  /*4270*/  F2FP.BF16.F32.PACK_AB R158, R11, R158 ;  /* 0x0000009e0b9e723e */ /* 0x000fe200000010ff */
[-CC-:B------:R-:W-:Y:S01]  /*4280*/  FFMA.FTZ R10, R10, R9.reuse, -R27.reuse ;  /* 0x000000090a0a7223 */ /* 0x180fe2000001081b */
[----:B------:R-:W1:Y:S01]  /*4290*/  MUFU.EX2 R157, R36 ;  /* 0x00000024009d7308 */ /* 0x000e620000000800 */
[----:B------:R-:W-:Y:S01]  /*42a0*/  FADD.FTZ R41, R33, R14 ;  /* 0x0000000e21297221 */ /* 0x000fe20000010000 */
[-CC-:B------:R-:W-:Y:S01]  /*42b0*/  FFMA.FTZ R58, R58, R9.reuse, -R27.reuse ;  /* 0x000000093a3a7223 */ /* 0x180fe2000001081b */
[-CC-:B------:R-:W-:Y:S01]  /*42c0*/  FFMA.FTZ R12, R12, R9.reuse, -R27.reuse ;  /* 0x000000090c0c7223 */ /* 0x180fe2000001081b */
[-CC-:B------:R-:W-:Y:S01]  /*42d0*/  FFMA.FTZ R62, R62, R9.reuse, -R27.reuse ;  /* 0x000000093e3e7223 */ /* 0x180fe2000001081b */
[-CC-:B------:R-:W-:Y:S01]  /*42e0*/  FFMA.FTZ R82, R82, R9.reuse, -R27.reuse ;  /* 0x0000000952527223 */ /* 0x180fe2000001081b */
[-CC-:B------:R-:W-:Y:S01]  /*42f0*/  FFMA.FTZ R66, R66, R9.reuse, -R27.reuse ;  /* 0x0000000942427223 */ /* 0x180fe2000001081b */
[-CC-:B------:R-:W-:Y:S01]  /*4300*/  FFMA.FTZ R80, R80, R9.reuse, -R27.reuse ;  /* 0x0000000950507223 */ /* 0x180fe2000001081b */
[----:B------:R-:W2:Y:S01]  /*4310*/  MUFU.EX2 R32, R32 ;  /* 0x0000002000207308 */ /* 0x000ea20000000800 */
[-CC-:B------:R-:W-:Y:S01]  /*4320*/  FFMA.FTZ R70, R70, R9.reuse, -R27.reuse ;  /* 0x0000000946467223 */ /* 0x180fe2000001081b */
[----:B------:R-:W-:Y:S01]  /*4330*/  FFMA.FTZ R27, R78, R9, -R27 ;  /* 0x000000094e1b7223 */ /* 0x000fe2000001081b */
[----:B------:R-:W-:-:S02]  /*4340*/  F2FP.BF16.F32.PACK_AB R152, R13, R152 ;  /* 0x000000980d98723e */ /* 0x000fc400000010ff */
[----:B0-----:R-:W-:-:S03]  /*4350*/  F2FP.BF16.F32.PACK_AB R140, R25, R56 ;  /* 0x00000038198c723e */ /* 0x001fc600000010ff */
[----:B------:R-:W0:Y:S08]  /*4360*/  MUFU.EX2 R159, R30 ;  /* 0x0000001e009f7308 */ /* 0x000e300000000800 */
[----:B------:R3:W-:Y:S08]  /*4370*/  MUFU.EX2 R149, R0 ;  /* 0x0000000000957308 */ /* 0x0007f00000000800 */
[----:B------:R-:W4:Y:S01]  /*4380*/  MUFU.EX2 R34, R34 ;  /* 0x0000002200227308 */ /* 0x000f220000000800 */
[----:B---3--:R-:W-:Y:S01]  /*4390*/  FADD.FTZ R0, R154, R41 ;  /* 0x000000299a007221 */ /* 0x008fe20000010000 */
[----:B-1----:R-:W-:Y:S01]  /*43a0*/  FADD.FTZ R41, R26, R157 ;  /* 0x0000009d1a297221 */ /* 0x002fe20000010000 */
[----:B------:R-:W-:-:S02]  /*43b0*/  F2FP.BF16.F32.PACK_AB R154, R154, R33 ;  /* 0x000000219a9a723e */ /* 0x000fc400000010ff */
[----:B------:R-:W-:Y:S01]  /*43c0*/  FADD.FTZ R43, R21, R0 ;  /* 0x00000000152b7221 */ /* 0x000fe20000010000 */
[----:B--2---:R-:W-:Y:S01]  /*43d0*/  FADD.FTZ R0, R32, R41 ;  /* 0x0000002920007221 */ /* 0x004fe20000010000 */
[----:B------:R-:W-:Y:S01]  /*43e0*/  F2FP.BF16.F32.PACK_AB R157, R157, R26 ;  /* 0x0000001a9d9d723e */ /* 0x000fe200000010ff */
[----:B------:R-:W1:Y:S01]  /*43f0*/  MUFU.EX2 R153, R24 ;  /* 0x0000001800997308 */ /* 0x000e620000000800 */
[C---:B------:R-:W-:Y:S01]  /*4400*/  FADD.FTZ R43, R148.reuse, R43 ;  /* 0x0000002b942b7221 */ /* 0x040fe20000010000 */
[C---:B0-----:R-:W-:Y:S01]  /*4410*/  FADD.FTZ R41, R159.reuse, R0 ;  /* 0x000000009f297221 */ /* 0x041fe20000010000 */
[----:B------:R-:W-:Y:S02]  /*4420*/  F2FP.BF16.F32.PACK_AB R148, R148, R21 ;  /* 0x000000159494723e */ /* 0x000fe400000010ff */
[----:B------:R-:W-:-:S03]  /*4430*/  F2FP.BF16.F32.PACK_AB R159, R159, R32 ;  /* 0x000000209f9f723e */ /* 0x000fc600000010ff */
[----:B------:R-:W0:Y:S01]  /*4440*/  MUFU.EX2 R38, R38 ;  /* 0x0000002600267308 */ /* 0x000e220000000800 */
[----:B----4-:R-:W-:-:S07]  /*4450*/  FADD.FTZ R0, R34, R41 ;  /* 0x0000002922007221 */ /* 0x010fce0000010000 */
[----:B------:R2:W-:Y:S01]  /*4460*/  MUFU.EX2 R151, R2 ;  /* 0x0000000200977308 */ /* 0x0005e20000000800 */
[C---:B-1----:R-:W-:Y:S01]  /*4470*/  FADD.FTZ R41, R153.reuse, R0 ;  /* 0x0000000099297221 */ /* 0x042fe20000010000 */
[----:B------:R-:W-:-:S06]  /*4480*/  F2FP.BF16.F32.PACK_AB R153, R153, R34 ;  /* 0x000000229999723e */ /* 0x000fcc00000010ff */
[----:B------:R-:W1:Y:S01]  /*4490*/  MUFU.EX2 R42, R42 ;  /* 0x0000002a002a7308 */ /* 0x000e620000000800 */
[----:B--2---:R-:W-:Y:S01]  /*44a0*/  FADD.FTZ R2, R76, R43 ;  /* 0x0000002b4c027221 */ /* 0x004fe20000010000 */
[----:B0-----:R-:W-:-:S03]  /*44b0*/  FADD.FTZ R0, R38, R41 ;  /* 0x0000002926007221 */ /* 0x001fc60000010000 */
[----:B------:R-:W-:Y:S01]  /*44c0*/  FADD.FTZ R43, R31, R2 ;  /* 0x000000021f2b7221 */ /* 0x000fe20000010000 */
[C---:B------:R-:W-:Y:S01]  /*44d0*/  FADD.FTZ R41, R155.reuse, R0 ;  /* 0x000000009b297221 */ /* 0x040fe20000010000 */
[----:B------:R-:W-:Y:S01]  /*44e0*/  F2FP.BF16.F32.PACK_AB R155, R155, R38 ;  /* 0x000000269b9b723e */ /* 0x000fe200000010ff */
[----:B------:R-:W0:Y:S01]  /*44f0*/  MUFU.EX2 R46, R46 ;  /* 0x0000002e002e7308 */ /* 0x000e220000000800 */
[----:B------:R-:W-:-:S04]  /*4500*/  FADD.FTZ R2, R72, R43 ;  /* 0x0000002b48027221 */ /* 0x000fc80000010000 */
[----:B------:R-:W-:-:S03]  /*4510*/  FADD.FTZ R43, R29, R2 ;  /* 0x000000021d2b7221 */ /* 0x000fc60000010000 */
[----:B------:R-:W2:Y:S01]  /*4520*/  MUFU.EX2 R60, R60 ;  /* 0x0000003c003c7308 */ /* 0x000ea20000000800 */
[----:B------:R-:W-:Y:S01]  /*4530*/  FADD.FTZ R2, R52, R43 ;  /* 0x0000002b34027221 */ /* 0x000fe20000010000 */
[----:B-1----:R-:W-:-:S03]  /*4540*/  FADD.FTZ R0, R42, R41 ;  /* 0x000000292a007221 */ /* 0x002fc60000010000 */
[----:B------:R-:W-:Y:S01]  /*4550*/  FADD.FTZ R43, R35, R2 ;  /* 0x00000002232b7221 */ /* 0x000fe20000010000 */
[C---:B------:R-:W-:Y:S01]  /*4560*/  FADD.FTZ R7, R149.reuse, R0 ;  /* 0x0000000095077221 */ /* 0x040fe20000010000 */
[----:B------:R-:W-:Y:S01]  /*4570*/  F2FP.BF16.F32.PACK_AB R149, R149, R42 ;  /* 0x0000002a9595723e */ /* 0x000fe200000010ff */
[----:B------:R-:W1:Y:S01]  /*4580*/  MUFU.EX2 R37, R28 ;  /* 0x0000001c00257308 */ /* 0x000e620000000800 */
[----:B------:R-:W-:Y:S01]  /*4590*/  FADD.FTZ R2, R56, R43 ;  /* 0x0000002b38027221 */ /* 0x000fe20000010000 */
[----:B0-----:R-:W-:-:S03]  /*45a0*/  FADD.FTZ R0, R46, R7 ;  /* 0x000000072e007221 */ /* 0x001fc60000010000 */
[----:B------:R-:W-:Y:S01]  /*45b0*/  FADD.FTZ R11, R25, R2 ;  /* 0x00000002190b7221 */ /* 0x000fe20000010000 */
[C---:B------:R-:W-:Y:S01]  /*45c0*/  FADD.FTZ R7, R151.reuse, R0 ;  /* 0x0000000097077221 */ /* 0x040fe20000010000 */
[----:B------:R-:W-:Y:S01]  /*45d0*/  F2FP.BF16.F32.PACK_AB R151, R151, R46 ;  /* 0x0000002e9797723e */ /* 0x000fe200000010ff */
[----:B------:R-:W0:Y:S01]  /*45e0*/  MUFU.EX2 R50, R50 ;  /* 0x0000003200327308 */ /* 0x000e220000000800 */
[----:B--2---:R-:W-:-:S07]  /*45f0*/  FADD.FTZ R2, R60, R11 ;  /* 0x0000000b3c027221 */ /* 0x004fce0000010000 */
[----:B------:R-:W2:Y:S01]  /*4600*/  MUFU.EX2 R64, R64 ;  /* 0x0000004000407308 */ /* 0x000ea20000000800 */
[C---:B-1----:R-:W-:Y:S01]  /*4610*/  FADD.FTZ R11, R37.reuse, R2 ;  /* 0x00000002250b7221 */ /* 0x042fe20000010000 */
[----:B------:R-:W-:-:S06]  /*4620*/  F2FP.BF16.F32.PACK_AB R142, R37, R60 ;  /* 0x0000003c258e723e */ /* 0x000fcc00000010ff */
[----:B------:R-:W1:Y:S01]  /*4630*/  MUFU.EX2 R145, R6 ;  /* 0x0000000600917308 */ /* 0x000e620000000800 */
[----:B0-----:R-:W-:-:S07]  /*4640*/  FADD.FTZ R0, R50, R7 ;  /* 0x0000000732007221 */ /* 0x001fce0000010000 */
[----:B------:R-:W0:Y:S01]  /*4650*/  MUFU.EX2 R39, R39 ;  /* 0x0000002700277308 */ /* 0x000e220000000800 */
[----:B--2---:R-:W-:-:S07]  /*4660*/  FADD.FTZ R2, R64, R11 ;  /* 0x0000000b40027221 */ /* 0x004fce0000010000 */
[----:B------:R-:W2:Y:S01]  /*4670*/  MUFU.EX2 R54, R54 ;  /* 0x0000003600367308 */ /* 0x000ea20000000800 */
[C---:B-1----:R-:W-:Y:S01]  /*4680*/  FADD.FTZ R7, R145.reuse, R0 ;  /* 0x0000000091077221 */ /* 0x042fe20000010000 */
[----:B------:R-:W-:-:S06]  /*4690*/  F2FP.BF16.F32.PACK_AB R145, R145, R50 ;  /* 0x000000329191723e */ /* 0x000fcc00000010ff */
[----:B------:R-:W1:Y:S01]  /*46a0*/  MUFU.EX2 R68, R68 ;  /* 0x0000004400447308 */ /* 0x000e620000000800 */
[C---:B0-----:R-:W-:Y:S01]  /*46b0*/  FADD.FTZ R11, R39.reuse, R2 ;  /* 0x00000002270b7221 */ /* 0x041fe20000010000 */
[----:B------:R-:W-:-:S06]  /*46c0*/  F2FP.BF16.F32.PACK_AB R136, R39, R64 ;  /* 0x000000402788723e */ /* 0x000fcc00000010ff */
[----:B------:R0:W3:Y:S01]  /*46d0*/  MUFU.EX2 R147, R10 ;  /* 0x0000000a00937308 */ /* 0x0000e20000000800 */
[----:B--2---:R-:W-:-:S07]  /*46e0*/  FADD.FTZ R0, R54, R7 ;  /* 0x0000000736007221 */ /* 0x004fce0000010000 */
[----:B------:R-:W2:Y:S01]  /*46f0*/  MUFU.EX2 R58, R58 ;  /* 0x0000003a003a7308 */ /* 0x000ea20000000800 */
[----:B-1----:R-:W-:Y:S01]  /*4700*/  FADD.FTZ R2, R68, R11 ;  /* 0x0000000b44027221 */ /* 0x002fe20000010000 */
[----:B------:R-:W-:Y:S01]  /*4710*/  F2FP.BF16.F32.PACK_AB R138, R15, R68 ;  /* 0x000000440f8a723e */ /* 0x000fe200000010ff */
[----:B0-----:R-:W-:Y:S02]  /*4720*/  VIADD R10, R79, 0xfffffffe ;  /* 0xfffffffe4f0a7836 */ /* 0x001fe40000000000 */
[----:B------:R-:W-:-:S03]  /*4730*/  FADD.FTZ R7, R15, R2 ;  /* 0x000000020f077221 */ /* 0x000fc60000010000 */
[----:B------:R-:W0:Y:S01]  /*4740*/  MUFU.EX2 R141, R12 ;  /* 0x0000000c008d7308 */ /* 0x000e220000000800 */
[C---:B---3--:R-:W-:Y:S01]  /*4750*/  FADD.FTZ R11, R147.reuse, R0 ;  /* 0x00000000930b7221 */ /* 0x048fe20000010000 */
[----:B------:R-:W-:-:S06]  /*4760*/  F2FP.BF16.F32.PACK_AB R147, R147, R54 ;  /* 0x000000369393723e */ /* 0x000fcc00000010ff */
        /* <DEDUP_REMOVED lines=14> */
[----:B------:R-:W-:-:S03]  /*4850*/  F2FP.BF16.F32.PACK_AB R137, R137, R66 ;  /* 0x000000428989723e */ /* 0x000fc600000010ff */
[----:B--2---:R-:W-:-:S04]  /*4860*/  FADD.FTZ R6, R70, R11 ;  /* 0x0000000b46067221 */ /* 0x004fc80000010000 */
[C---:B0-----:R-:W-:Y:S01]  /*4870*/  FADD.FTZ R6, R27.reuse, R6 ;  /* 0x000000061b067221 */ /* 0x041fe20000010000 */
[----:B------:R-:W-:Y:S01]  /*4880*/  F2FP.BF16.F32.PACK_AB R139, R27, R70 ;  /* 0x000000461b8b723e */ /* 0x000fe200000010ff */
[----:B------:R-:W-:Y:S06]  /*4890*/  @P2 BRA `(.L_x_1156) ;  /* 0x0000000000442947 */ /* 0x000fec0003800000 */
        /* <DEDUP_REMOVED lines=10> */
.L_x_1157:
[----:B------:R-:W-:-:S11]  /*4940*/  UISETP.NE.AND UP2, UPT, UR5, 0x1, UPT ;  /* 0x000000010500788c */ /* 0x000fd6000bf45270 */
[----:B------:R-:W-:Y:S02]  /*4950*/  @UP2 ULDC.64 UR6, c[0x0][0x9e8] ;  /* 0x00027a0000062ab9 */ /* 0x000fe40000000a00 */
[----:B------:R-:W-:-:S04]  /*4960*/  UIMAD.WIDE.U32 UR10, UR15, UR6, URZ ;  /* 0x000000060f0a72a5 */ /* 0x000fc8000f8e003f */
[----:B------:R-:W-:-:S12]  /*4970*/  @UP2 USHF.R.U32.HI UR15, URZ, UR7, UR11 ;  /* 0x000000073f0f2299 */ /* 0x000fd8000801160b */
.L_x_1158:
[----:B------:R-:W-:-:S04]  /*4980*/  UIMAD UR5, UR15, UR5, UR5 ;  /* 0x000000050f0572a4 */ /* 0x000fc8000f8e0205 */
[----:B------:R-:W-:-:S04]  /*4990*/  UISETP.LT.AND UP2, UPT, UR4, UR5, UPT ;  /* 0x000000050400728c */ /* 0x000fc8000bf41270 */
[----:B------:R-:W-:-:S12]  /*49a0*/  USEL UR4, UR4, UR5, UP2 ;  /* 0x0000000504047287 */ /* 0x000fd80009000000 */
.L_x_1156:
[----:B------:R-:W-:Y:S01]  /*49b0*/  UIMAD.WIDE UR4, UR4, 0x2aaaaaab, URZ ;  /* 0x2aaaaaab040478a5 */ /* 0x000fe2000f8e023f */
[----:B------:R-:W-:Y:S01]  /*49c0*/  IMAD.MOV.U32 R2, RZ, RZ, 0x3f800000 ;  /* 0x3f800000ff027424 */ /* 0x000fe200078e00ff */
[----:B------:R-:W-:Y:S01]  /*49d0*/  CS2R R86, SRZ ;  /* 0x0000000000567805 */ /* 0x000fe2000001ff00 */
[----:B------:R-:W-:Y:S01]  /*49e0*/  IMAD.MOV.U32 R0, RZ, RZ, 0x3f800000 ;  /* 0x3f800000ff007424 */ /* 0x000fe200078e00ff */
[----:B------:R-:W-:Y:S01]  /*49f0*/  USHF.R.U32.HI UR4, URZ, 0x1f, UR5 ;  /* 0x0000001f3f047899 */ /* 0x000fe20008011605 */
[----:B------:R-:W-:Y:S02]  /*4a00*/  CS2R R84, SRZ ;  /* 0x0000000000547805 */ /* 0x000fe4000001ff00 */
[----:B------:R-:W-:Y:S02]  /*4a10*/  CS2R R82, SRZ ;  /* 0x0000000000527805 */ /* 0x000fe4000001ff00 */
[----:B------:R-:W-:Y:S01]  /*4a20*/  CS2R R80, SRZ ;  /* 0x0000000000507805 */ /* 0x000fe2000001ff00 */
[----:B------:R-:W-:Y:S01]  /*4a30*/  ULEA.HI.SX32 UR4, UR5, UR4, 0x1c ;  /* 0x0000000405047291 */ /* 0x000fe2000f8fe23f */
[----:B------:R-:W-:-:S02]  /*4a40*/  CS2R R78, SRZ ;  /* 0x00000000004e7805 */ /* 0x000fc4000001ff00 */
[----:B------:R-:W-:Y:S02]  /*4a50*/  CS2R R76, SRZ ;  /* 0x00000000004c7805 */ /* 0x000fe4000001ff00 */
[----:B------:R-:W-:Y:S01]  /*4a60*/  CS2R R74, SRZ ;  /* 0x00000000004a7805 */ /* 0x000fe2000001ff00 */
[----:B------:R-:W-:Y:S01]  /*4a70*/  UISETP.LT.AND UP2, UPT, UR61, UR4, UPT ;  /* 0x000000043d00728c */ /* 0x000fe2000bf41270 */
[----:B------:R-:W-:Y:S02]  /*4a80*/  CS2R R72, SRZ ;  /* 0x0000000000487805 */ /* 0x000fe4000001ff00 */
[----:B------:R-:W-:Y:S02]  /*4a90*/  CS2R R70, SRZ ;  /* 0x0000000000467805 */ /* 0x000fe4000001ff00 */
[----:B------:R-:W-:Y:S01]  /*4aa0*/  CS2R R68, SRZ ;  /* 0x0000000000447805 */ /* 0x000fe2000001ff00 */
[----:B------:R-:W-:Y:S01]  /*4ab0*/  USEL UR58, UR61, UR4, !UP2 ;  /* 0x000000043d3a7287 */ /* 0x000fe2000d000000 */
[----:B------:R-:W-:-:S02]  /*4ac0*/  CS2R R66, SRZ ;  /* 0x0000000000427805 */ /* 0x000fc4000001ff00 */
[----:B------:R-:W-:Y:S02]  /*4ad0*/  CS2R R64, SRZ ;  /* 0x0000000000407805 */ /* 0x000fe4000001ff00 */
[----:B------:R-:W-:Y:S02]  /*4ae0*/  CS2R R62, SRZ ;  /* 0x00000000003e7805 */ /* 0x000fe4000001ff00 */
[----:B------:R-:W-:Y:S02]  /*4af0*/  CS2R R60, SRZ ;  /* 0x00000000003c7805 */ /* 0x000fe4000001ff00 */
[----:B------:R-:W-:Y:S02]  /*4b00*/  CS2R R58, SRZ ;  /* 0x00000000003a7805 */ /* 0x000fe4000001ff00 */
[----:B------:R-:W-:Y:S02]  /*4b10*/  ISETP.GE.AND P2, PT, R10, UR58, PT ;  /* 0x0000003a0a007c0c */ /* 0x000fe4000bf46270 */
        /* <DEDUP_REMOVED lines=16> */
[----:B------:R-:W-:Y:S01]  /*4c20*/  CS2R R24, SRZ ;  /* 0x0000000000187805 */ /* 0x000fe2000001ff00 */
[----:B------:R-:W-:Y:S06]  /*4c30*/  @!P2 BRA `(.L_x_1159) ;  /* 0x0000002c0064a947 */ /* 0x000fec0003800000 */
[----:B------:R-:W-:Y:S01]  /*4c40*/  IMAD.MOV.U32 R2, RZ, RZ, 0x3f800000 ;  /* 0x3f800000ff027424 */ /* 0x000fe200078e00ff */
[----:B------:R-:W-:Y:S01]  /*4c50*/  ULDC UR59, c[0x0][0x9e4] ;  /* 0x00027900003b7ab9 */ /* 0x000fe20000000800 */
[----:B------:R-:W-:-:S07]  /*4c60*/  IMAD.MOV.U32 R87, RZ, RZ, RZ ;  /* 0x000000ffff577224 */ /* 0x000fce00078e00ff */
.L_x_1176:
[----:B------:R-:W-:-:S04]  /*4c70*/  UIADD3 UR4, UR36, 0x1, URZ ;  /* 0x0000000124047890 */ /* 0x000fc8000fffe03f */
[----:B------:R-:W-:-:S04]  /*4c80*/  UISETP.NE.AND UP2, UPT, UR4, 0x2, UPT ;  /* 0x000000020400788c */ /* 0x000fc8000bf45270 */
[----:B------:R-:W-:Y:S02]  /*4c90*/  USEL UR7, URZ, 0x1, UP2 ;  /* 0x000000013f077887 */ /* 0x000fe40009000000 */
[----:B------:R-:W-:Y:S02]  /*4ca0*/  USEL UR4, UR4, URZ, UP2 ;  /* 0x0000003f04047287 */ /* 0x000fe40009000000 */
[----:B------:R-:W-:Y:S01]  /*4cb0*/  ULOP3.LUT UR7, UR38, UR7, URZ, 0x3c, !UPT ;  /* 0x0000000726077292 */ /* 0x000fe2000f8e3c3f */
[----:B------:R-:W-:Y:S11]  /*4cc0*/  @!P0 BRA `(.L_x_1160) ;  /* 0x0000000000048947 */ /* 0x000ff60003800000 */
[----:B------:R-:W-:Y:S01]  /*4cd0*/  BPT.TRAP 0x1 ;  /* 0x000000040000795c */ /* 0x000fe20000300000 */
.L_x_1160:
[----:B------:R-:W-:Y:S01]  /*4ce0*/  ULEA UR6, UR4, UR37, 0x3 ;  /* 0x0000002504067291 */ /* 0x000fe2000f8e183f */
[----:B------:R-:W-:-:S05]  /*4cf0*/  IMAD.U32 R9, RZ, RZ, UR7 ;  /* 0x00000007ff097e24 */ /* 0x000fca000f8e00ff */
[----:B------:R-:W-:-:S04]  /*4d00*/  SHF.L.U32 R9, R9, 0x1f, RZ ;  /* 0x0000001f09097819 */ /* 0x000fc800000006ff */
[----:B------:R0:W1:Y:S01]  /*4d10*/  SYNCS.PHASECHK.TRANS64.TRYWAIT P2, [UR6+0x2a830], R9 ;  /* 0x02a83009ff0075a7 */ /* 0x0000620008040146 */
[----:B------:R-:W-:Y:S05]  /*4d20*/  @!P0 BRA `(.L_x_1161) ;  /* 0x0000000000048947 */ /* 0x000fea0003800000 */
[----:B------:R-:W-:Y:S01]  /*4d30*/  BPT.TRAP 0x1 ;  /* 0x000000040000795c */ /* 0x000fe20000300000 */
.L_x_1161:
[----:B-1----:R-:W-:Y:S05]  /*4d40*/  @P2 BRA `(.L_x_1162) ;  /* 0x0000000000082947 */ /* 0x002fea0003800000 */
[----:B------:R-:W1:Y:S02]  /*4d50*/  SYNCS.PHASECHK.TRANS64.TRYWAIT P2, [UR6+0x2a830], R9 ;  /* 0x02a83009ff0075a7 */ /* 0x000e640008040146 */
[----:B-1----:R-:W-:Y:S05]  /*4d60*/  @!P2 BRA `(.L_x_1163) ;  /* 0x0000012c0070a947 */ /* 0x002fea0003800000 */
.L_x_1162:
        /* <DEDUP_REMOVED lines=39> */
[----:B------:R-:W-:Y:S01]  /*4fe0*/  UMOV UR52, UR56 ;  /* 0x0000003800347c82 */ /* 0x000fe20008000000 */
[----:B------:R-:W-:Y:S01]  /*4ff0*/  UMOV UR53, UR57 ;  /* 0x0000003900357c82 */ /* 0x000fe20008000000 */
        /* <DEDUP_REMOVED lines=90> */
.L_x_1164:
[----:B------:R-:W-:Y:S01]  /*55a0*/  ULEA UR5, UR36, UR37, 0x3 ;  /* 0x0000002524057291 */ /* 0x000fe2000f8e183f */
[----:B------:R-:W-:-:S05]  /*55b0*/  IMAD.U32 R0, RZ, RZ, UR38 ;  /* 0x00000026ff007e24 */ /* 0x000fca000f8e00ff */
[----:B------:R-:W-:-:S04]  /*55c0*/  SHF.L.U32 R0, R0, 0x1f, RZ ;  /* 0x0000001f00007819 */ /* 0x000fc800000006ff */
[----:B------:R2:W3:Y:S01]  /*55d0*/  SYNCS.PHASECHK.TRANS64.TRYWAIT P2, [UR5+0x2a850], R0 ;  /* 0x02a85000ff0075a7 */ /* 0x0004e20008040145 */
[----:B------:R-:W-:Y:S05]  /*55e0*/  @!P0 BRA `(.L_x_1165) ;  /* 0x0000000000048947 */ /* 0x000fea0003800000 */
[----:B------:R-:W-:Y:S01]  /*55f0*/  BPT.TRAP 0x1 ;  /* 0x000000040000795c */ /* 0x000fe20000300000 */
.L_x_1165:
[----:B---3--:R-:W-:Y:S05]  /*5600*/  @P2 BRA `(.L_x_1166) ;  /* 0x0000000000082947 */ /* 0x008fea0003800000 */
[----:B------:R-:W3:Y:S02]  /*5610*/  SYNCS.PHASECHK.TRANS64.TRYWAIT P2, [UR5+0x2a850], R0 ;  /* 0x02a85000ff0075a7 */ /* 0x000ee40008040145 */
[----:B---3--:R-:W-:Y:S05]  /*5620*/  @!P2 BRA `(.L_x_1167) ;  /* 0x000001240058a947 */ /* 0x008fea0003800000 */
.L_x_1166:
[----:B------:R-:W-:Y:S01]  /*5630*/  UIADD3 UR10, UR37, 0x400, URZ ;  /* 0x00000400250a7890 */ /* 0x000fe2000fffe03f */
[----:B------:R-:W-:Y:S01]  /*5640*/  WARPGROUP.ARRIVE ;  /* 0x00000000000079c5 */ /* 0x000fe20000000000 */
[----:B------:R-:W-:Y:S01]  /*5650*/  UMOV UR11, 0x40000040 ;  /* 0x40000040000b7882 */ /* 0x000fe20000000000 */
[----:B------:R-:W-:Y:S01]  /*5660*/  PLOP3.LUT P2, PT, PT, PT, UP0, 0x80, 0x0 ;  /* 0x000000000000781c */ /* 0x000fe20003f4f008 */
[----:B------:R-:W-:Y:S01]  /*5670*/  USHF.R.U32.HI UR10, URZ, 0x4, UR10 ;  /* 0x000000043f0a7899 */ /* 0x000fe2000801160a */
[----:B------:R-:W-:Y:S01]  /*5680*/  PLOP3.LUT P3, PT, PT, PT, UP0, 0x80, 0x0 ;  /* 0x000000000000781c */ /* 0x000fe20003f6f008 */
[----:B------:R-:W-:Y:S01]  /*5690*/  VIADD R21, R19, UR39 ;  /* 0x0000002713157c36 */ /* 0x000fe20008000000 */
[----:B------:R-:W-:Y:S01]  /*56a0*/  ULDC UR15, c[0x0][0x9dc] ;  /* 0x00027700000f7ab9 */ /* 0x000fe20000000800 */
[----:B------:R-:W-:Y:S01]  /*56b0*/  ULOP3.LUT UR10, UR10, 0x3fff, URZ, 0xc0, !UPT ;  /* 0x00003fff0a0a7892 */ /* 0x000fe2000f8ec03f */
[----:B0-2---:R-:W-:-:S03]  /*56c0*/  IMAD.U32 R0, RZ, RZ, UR6 ;  /* 0x00000006ff007e24 */ /* 0x005fc6000f8e00ff */
[----:B------:R-:W-:Y:S01]  /*56d0*/  ULOP3.LUT UR10, UR10, 0x3000000, URZ, 0xfc, !UPT ;  /* 0x030000000a0a7892 */ /* 0x000fe2000f8efc3f */
[----:B------:R-:W-:-:S03]  /*56e0*/  @!P1 VIADD R0, R0, 0x2a840 ;  /* 0x0002a84000009836 */ /* 0x000fc60000000000 */
[----:B------:R-:W-:Y:S02]  /*56f0*/  UIMAD UR14, UR36, 0x600, UR10 ;  /* 0x00000600240e78a4 */ /* 0x000fe4000f8e020a */
[----:B------:R-:W-:-:S05]  /*5700*/  @!P1 PRMT R0, RZ, 0x654, R0 ;  /* 0x00000654ff009816 */ /* 0x000fca0000000000 */
[----:B------:R-:W-:Y:S02]  /*5710*/  UMOV UR10, UR14 ;  /* 0x0000000e000a7c82 */ /* 0x000fe40008000000 */
        /* <DEDUP_REMOVED lines=22> */
[----:B------:R-:W-:Y:S02]  /*5880*/  UMOV UR11, 0x40000040 ;  /* 0x40000040000b7882 */ /* 0x000fe40000000000 */
[----:B------:R-:W-:Y:S01]  /*5890*/  UMOV UR14, UR15 ;  /* 0x0000000f000e7c82 */ /* 0x000fe20008000000 */
[----:B------:R-:W-:Y:S01]  /*58a0*/  ULDC UR15, c[0x0][0x9e0] ;  /* 0x00027800000f7ab9 */ /* 0x000fe20000000800 */
[----:B------:R-:W-:Y:S01]  /*58b0*/  ULOP3.LUT UR6, URZ, UR14, URZ, 0x33, !UPT ;  /* 0x0000000e3f067292 */ /* 0x000fe2000f8e333f */
[----:B------:R-:W-:Y:S02]  /*58c0*/  WARPGROUP.DEPBAR.LE gsb0, 0x0 ;  /* 0x00008000000079c5 */ /* 0x000fe40000010000 */
[----:B------:R-:W-:-:S06]  /*58d0*/  WARPGROUP.ARRIVE ;  /* 0x00000000000079c5 */ /* 0x000fcc0000000000 */
[----:B------:R-:W-:Y:S01]  /*58e0*/  HGMMA.64x128x16.F32.BF16 R24, R136, gdesc[UR8].tnspB, R24, gsb0 ;  /* 0x41e0000888187df0 */ /* 0x000fe20008001818 */
[----:B------:R-:W-:Y:S02]  /*58f0*/  @UP0 ULDC UR10, c[0x0][0x44c] ;  /* 0x00011300000a0ab9 */ /* 0x000fe40000000800 */
[----:B------:R-:W-:Y:S01]  /*5900*/  @P2 IMAD.HI.U32 R2, R21, UR10, RZ ;  /* 0x0000000a15022c27 */ /* 0x000fe2000f8e00ff */
[----:B------:R-:W-:Y:S01]  /*5910*/  @UP0 ULDC UR10, c[0x0][0x450] ;  /* 0x00011400000a0ab9 */ /* 0x000fe20000000800 */
[----:B------:R-:W-:-:S03]  /*5920*/  PLOP3.LUT P2, PT, PT, PT, UP1, 0x40, 0x0 ;  /* 0x000000000000781c */ /* 0x000fc60003f4e818 */
[----:B------:R-:W-:-:S05]  /*5930*/  @P3 SHF.R.U32.HI R21, RZ, UR10, R2 ;  /* 0x0000000aff153c19 */ /* 0x000fca0008011602 */
[----:B------:R-:W0:Y:S01]  /*5940*/  SHFL.IDX PT, R2, R21, RZ, 0x1c1f ;  /* 0x001c1fff15027589 */ /* 0x000e2200000e0000 */
[----:B------:R-:W-:Y:S02]  /*5950*/  WARPGROUP.DEPBAR.LE gsb0, 0x0 ;  /* 0x00008000000079c5 */ /* 0x000fe40000010000 */
[----:B------:R-:W-:Y:S01]  /*5960*/  IMAD R139, R10, -0x60, RZ ;  /* 0xffffffa00a8b7824 */ /* 0x000fe200078e02ff */
[----:B------:R2:W-:Y:S03]  /*5970*/  @!P1 SYNCS.ARRIVE.TRANS64.RED.A1T0 RZ, [R0+URZ], RZ ;  /* 0x000000ff00ff99a7 */ /* 0x0005e6000810043f */
[----:B-1----:R-:W-:Y:S01]  /*5980*/  IMAD.IADD R9, R139, 0x1, -R18 ;  /* 0x000000018b097824 */ /* 0x002fe200078e0a12 */
[----:B--2---:R-:W-:-:S04]  /*5990*/  IADD3 R0, -R18, 0x1, R139 ;  /* 0x0000000112007810 */ /* 0x004fc80007ffe18b */
[----:B------:R-:W-:-:S05]  /*59a0*/  IADD3 R0, -R17, R0, R16 ;  /* 0x0000000011007210 */ /* 0x000fca0007ffe110 */
[C---:B------:R-:W-:Y:S02]  /*59b0*/  VIADD R141, R0.reuse, UR15 ;  /* 0x0000000f008d7c36 */ /* 0x040fe40008000000 */
[----:B------:R-:W-:Y:S02]  /*59c0*/  VIADD R143, R0, UR6 ;  /* 0x00000006008f7c36 */ /* 0x000fe40008000000 */
[--C-:B0-----:R-:W-:Y:S02]  /*59d0*/  IMAD.IADD R11, R141, 0x1, R2.reuse ;  /* 0x000000018d0b7824 */ /* 0x101fe400078e0202 */
[----:B------:R-:W-:Y:S01]  /*59e0*/  IMAD.IADD R15, R143, 0x1, R2 ;  /* 0x000000018f0f7824 */ /* 0x000fe200078e0202 */
[----:B------:R-:W-:Y:S06]  /*59f0*/  @P2 BRA `(.L_x_1168) ;  /* 0x0000000000542947 */ /* 0x000fec0003800000 */
[----:B------:R-:W-:Y:S01]  /*5a00*/  IADD3 R0, -R17, R16, R2 ;  /* 0x0000001011007210 */ /* 0x000fe20007ffe102 */
[----:B------:R-:W-:Y:S03]  /*5a10*/  BSSY B0, `(.L_x_1169) ;  /* 0x0000010000007945 */ /* 0x000fe60003800000 */
        /* <DEDUP_REMOVED lines=10> */
.L_x_1170:
[----:B------:R-:W-:-:S05]  /*5ac0*/  IMAD.U32 R2, RZ, RZ, UR59 ;  /* 0x0000003bff027e24 */ /* 0x000fca000f8e00ff */
[----:B------:R-:W-:-:S13]  /*5ad0*/  ISETP.NE.AND P2, PT, R2, 0x1, PT ;  /* 0x000000010200780c */ /* 0x000fda0003f45270 */
[----:B------:R-:W0:Y:S02]  /*5ae0*/  @P2 LDC.64 R12, c[0x0][0x9e8] ;  /* 0x00027a00ff0c2b82 */ /* 0x000e240000000a00 */
[----:B0-----:R-:W-:-:S05]  /*5af0*/  @P2 IMAD.HI.U32 R12, R0, R12, RZ ;  /* 0x0000000c000c2227 */ /* 0x001fca00078e00ff */
[----:B------:R-:W-:-:S07]  /*5b00*/  @P2 SHF.R.U32.HI R0, RZ, R13, R12 ;  /* 0x0000000dff002219 */ /* 0x000fce000001160c */
.L_x_1171:
[----:B------:R-:W-:Y:S05]  /*5b10*/  BSYNC B0 ;  /* 0x0000000000007941 */ /* 0x000fea0003800000 */
.L_x_1169:
[----:B------:R-:W-:-:S05]  /*5b20*/  IMAD R0, R0, R2, R9 ;  /* 0x0000000200007224 */ /* 0x000fca00078e0209 */
[----:B------:R-:W-:Y:S02]  /*5b30*/  VIADDMNMX R11, R0, R2, R11, PT ;  /* 0x00000002000b7246 */ /* 0x000fe4000380010b */
[----:B------:R-:W-:-:S07]  /*5b40*/  VIMNMX R15, R15, R0, !PT ;  /* 0x000000000f0f7248 */ /* 0x000fce0007fe0100 */
.L_x_1168:
[C---:B------:R-:W-:Y:S01]  /*5b50*/  ISETP.GE.AND P2, PT, R139.reuse, 0x2, PT ;  /* 0x000000028b00780c */ /* 0x040fe20003f46270 */
[----:B------:R-:W0:Y:S01]  /*5b60*/  SHFL.IDX PT, R12, R21, 0x1, 0x1c1f ;  /* 0x003c1f00150c7f89 */ /* 0x000e2200000e0000 */
        /* <DEDUP_REMOVED lines=117> */
[----:B------:R-:W-:-:S13]  /*62c0*/  PLOP3.LUT P6, PT, PT, PT, UP1, 0x40, 0x0 ;  /* 0x000000000000781c */ /* 0x000fda0003fce818 */
[----:B------:R-:W-:Y:S05]  /*62d0*/  @P6 BRA `(.L_x_1172) ;  /* 0x0000000000546947 */ /* 0x000fea0003800000 */
        /* <DEDUP_REMOVED lines=12> */
.L_x_1174:
[----:B------:R-:W-:-:S05]  /*63a0*/  IMAD.U32 R150, RZ, RZ, UR59 ;  /* 0x0000003bff967e24 */ /* 0x000fca000f8e00ff */
[----:B------:R-:W-:-:S13]  /*63b0*/  ISETP.NE.AND P6, PT, R150, 0x1, PT ;  /* 0x000000019600780c */ /* 0x000fda0003fc5270 */
[----:B------:R-:W0:Y:S02]  /*63c0*/  @P6 LDC.64 R12, c[0x0][0x9e8] ;  /* 0x00027a00ff0c6b82 */ /* 0x000e240000000a00 */
[----:B0-----:R-:W-:-:S05]  /*63d0*/  @P6 IMAD.HI.U32 R12, R21, R12, RZ ;  /* 0x0000000c150c6227 */ /* 0x001fca00078e00ff */
[----:B------:R-:W-:-:S07]  /*63e0*/  @P6 SHF.R.U32.HI R21, RZ, R13, R12 ;  /* 0x0000000dff156219 */ /* 0x000fce000001160c */
.L_x_1175:
[----:B------:R-:W-:Y:S05]  /*63f0*/  BSYNC B0 ;  /* 0x0000000000007941 */ /* 0x000fea0003800000 */
.L_x_1173:
[----:B------:R-:W-:-:S05]  /*6400*/  IMAD R12, R21, R150, R9 ;  /* 0x00000096150c7224 */ /* 0x000fca00078e0209 */
[----:B------:R-:W-:Y:S02]  /*6410*/  VIADDMNMX R11, R12, R150, R11, PT ;  /* 0x000000960c0b7246 */ /* 0x000fe4000380010b */
[----:B------:R-:W-:-:S07]  /*6420*/  VIMNMX R15, R15, R12, !PT ;  /* 0x0000000c0f0f7248 */ /* 0x000fce0007fe0100 */
.L_x_1172:
[C---:B------:R-:W-:Y:S01]  /*6430*/  ISETP.GT.AND P2, PT, R15.reuse, 0x1, !P2 ;  /* 0x000000010f00780c */ /* 0x040fe20005744270 */
[----:B------:R-:W-:Y:S01]  /*6440*/  UMOV UR38, UR7 ;  /* 0x0000000700267c82 */ /* 0x000fe20008000000 */
[----:B------:R-:W-:Y:S01]  /*6450*/  ISETP.GT.AND P3, PT, R15, 0x8, !P3 ;  /* 0x000000080f00780c */ /* 0x000fe20005f64270 */
[----:B------:R-:W-:Y:S01]  /*6460*/  UMOV UR36, UR4 ;  /* 0x0000000400247c82 */ /* 0x000fe20008000000 */
        /* <DEDUP_REMOVED lines=37> */
[----:B------:R-:W-:Y:S02]  /*66c0*/  ISETP.NE.AND P6, PT, R156, RZ, PT ;  /* 0x000000ff9c00720c */ /* 0x000fe40003fc5270 */
        /* <DEDUP_REMOVED lines=30> */
[----:B------:R-:W-:Y:S01]  /*68b0*/  FSEL R114, R114, -INF , !P2 ;  /* 0xff80000072727808 */ /* 0x000fe20005000000 */
[----:B------:R-:W0:Y:S01]  /*68c0*/  LDC R9, c[0x0][0x988] ;  /* 0x00026200ff097b82 */ /* 0x000e220000000800 */
[----:B------:R-:W-:Y:S01]  /*68d0*/  ISETP.NE.AND P2, PT, R157, RZ, PT ;  /* 0x000000ff9d00720c */ /* 0x000fe20003f45270 */
[----:B------:R-:W1:Y:S01]  /*68e0*/  SHFL.BFLY PT, R12, R13, 0x2, 0x1f ;  /* 0x0c401f000d0c7f89 */ /* 0x000e6200000e0000 */
[----:B------:R-:W-:-:S02]  /*68f0*/  ISETP.NE.AND P3, PT, R121, RZ, PT ;  /* 0x000000ff7900720c */ /* 0x000fc40003f65270 */
[C---:B------:R-:W-:Y:S02]  /*6900*/  ISETP.GT.AND P2, PT, R15.reuse, 0x31, !P2 ;  /* 0x000000310f00780c */ /* 0x040fe40005744270 */
[----:B------:R-:W-:Y:S02]  /*6910*/  ISETP.GT.AND P4, PT, R15, 0x51, !P4 ;  /* 0x000000510f00780c */ /* 0x000fe40006784270 */
[----:B------:R-:W-:Y:S02]  /*6920*/  ISETP.LT.OR P2, PT, R11, 0x32, P2 ;  /* 0x000000320b00780c */ /* 0x000fe40001741670 */
[----:B------:R-:W-:Y:S02]  /*6930*/  ISETP.GT.AND P5, PT, R15, 0x58, !P5 ;  /* 0x000000580f00780c */ /* 0x000fe40006fa4270 */
[----:B------:R-:W-:Y:S02]  /*6940*/  FSEL R98, R115, -INF , !P2 ;  /* 0xff80000073627808 */ /* 0x000fe40005000000 */
[----:B------:R-:W-:-:S02]  /*6950*/  ISETP.NE.AND P2, PT, R113, RZ, PT ;  /* 0x000000ff7100720c */ /* 0x000fc40003f45270 */
[----:B------:R-:W-:Y:S02]  /*6960*/  ISETP.LT.OR P4, PT, R11, 0x52, P4 ;  /* 0x000000520b00780c */ /* 0x000fe40002781670 */
[----:B------:R-:W-:Y:S02]  /*6970*/  ISETP.GT.AND P2, PT, R15, 0x38, !P2 ;  /* 0x000000380f00780c */ /* 0x000fe40005744270 */
[C---:B------:R-:W-:Y:S02]  /*6980*/  ISETP.LT.OR P5, PT, R11.reuse, 0x59, P5 ;  /* 0x000000590b00780c */ /* 0x040fe40002fa1670 */
[----:B------:R-:W-:Y:S02]  /*6990*/  ISETP.LT.OR P2, PT, R11, 0x39, P2 ;  /* 0x000000390b00780c */ /* 0x000fe40001741670 */
[----:B------:R-:W-:Y:S02]  /*69a0*/  FSEL R134, R134, -INF , !P5 ;  /* 0xff80000086867808 */ /* 0x000fe40006800000 */
[----:B------:R-:W-:-:S02]  /*69b0*/  FSEL R118, R118, -INF , !P2 ;  /* 0xff80000076767808 */ /* 0x000fc40005000000 */
        /* <DEDUP_REMOVED lines=12> */
[----:B------:R-:W-:-:S03]  /*6a80*/  ISETP.GT.AND P2, PT, R15, 0x41, !P2 ;  /* 0x000000410f00780c */ /* 0x000fc60005744270 */
[----:B0-----:R-:W-:Y:S01]  /*6a90*/  FMUL.FTZ R95, R12, R9 ;  /* 0x000000090c5f7220 */ /* 0x001fe20000410000 */
[----:B------:R-:W-:-:S04]  /*6aa0*/  ISETP.LT.OR P2, PT, R11, 0x42, P2 ;  /* 0x000000420b00780c */ /* 0x000fc80001741670 */
[----:B------:R-:W-:Y:S02]  /*6ab0*/  FSEL R94, R123, -INF , !P2 ;  /* 0xff8000007b5e7808 */ /* 0x000fe40005000000 */
[----:B------:R-:W-:Y:S02]  /*6ac0*/  ISETP.GT.AND P2, PT, R15, 0x48, !P3 ;  /* 0x000000480f00780c */ /* 0x000fe40005f44270 */
[----:B------:R-:W-:Y:S02]  /*6ad0*/  ISETP.NE.AND P3, PT, R89, RZ, PT ;  /* 0x000000ff5900720c */ /* 0x000fe40003f65270 */
[----:B------:R-:W-:Y:S02]  /*6ae0*/  ISETP.LT.OR P2, PT, R11, 0x49, P2 ;  /* 0x000000490b00780c */ /* 0x000fe40001741670 */
[----:B------:R-:W-:Y:S02]  /*6af0*/  ISETP.GT.AND P3, PT, R15, 0x50, !P3 ;  /* 0x000000500f00780c */ /* 0x000fe40005f64270 */
[----:B------:R-:W-:-:S02]  /*6b00*/  FSEL R126, R126, -INF , !P2 ;  /* 0xff8000007e7e7808 */ /* 0x000fc40005000000 */
[----:B------:R-:W-:Y:S02]  /*6b10*/  ISETP.GT.AND P2, PT, R15, 0x49, !P6 ;  /* 0x000000490f00780c */ /* 0x000fe40007744270 */
[----:B------:R-:W-:Y:S02]  /*6b20*/  ISETP.NE.AND P6, PT, R97, RZ, PT ;  /* 0x000000ff6100720c */ /* 0x000fe40003fc5270 */
[C---:B------:R-:W-:Y:S02]  /*6b30*/  ISETP.LT.OR P2, PT, R11.reuse, 0x4a, P2 ;  /* 0x0000004a0b00780c */ /* 0x040fe40001741670 */
[----:B------:R-:W-:Y:S02]  /*6b40*/  ISETP.LT.OR P3, PT, R11, 0x51, P3 ;  /* 0x000000510b00780c */ /* 0x000fe40001f61670 */
[----:B------:R-:W-:Y:S02]  /*6b50*/  FSEL R214, R127, -INF , !P2 ;  /* 0xff8000007fd67808 */ /* 0x000fe40005000000 */
[----:B------:R-:W-:-:S02]  /*6b60*/  ISETP.GT.AND P2, PT, R15, RZ, !P6 ;  /* 0x000000ff0f00720c */ /* 0x000fc40007744270 */
[----:B------:R-:W-:Y:S02]  /*6b70*/  ISETP.NE.AND P6, PT, R93, RZ, PT ;  /* 0x000000ff5d00720c */ /* 0x000fe40003fc5270 */
[----:B------:R-:W-:Y:S02]  /*6b80*/  ISETP.LT.OR P2, PT, R11, 0x1, P2 ;  /* 0x000000010b00780c */ /* 0x000fe40001741670 */
[----:B------:R-:W-:Y:S02]  /*6b90*/  FSEL R130, R130, -INF , !P3 ;  /* 0xff80000082827808 */ /* 0x000fe40005800000 */
[----:B------:R-:W-:Y:S02]  /*6ba0*/  FSEL R93, R90, -INF , !P2 ;  /* 0xff8000005a5d7808 */ /* 0x000fe40005000000 */
[----:B------:R-:W-:Y:S02]  /*6bb0*/  FSETP.NEU.FTZ.AND P2, PT, R12, -INF , PT ;  /* 0xff8000000c00780b */ /* 0x000fe40003f5d000 */
[----:B------:R-:W-:-:S02]  /*6bc0*/  FMNMX.FTZ R13, R93, R8, !PT ;  /* 0x000000085d0d7209 */ /* 0x000fc40007810000 */
[----:B------:R-:W-:Y:S02]  /*6bd0*/  FSEL R95, R95, RZ, P2 ;  /* 0x000000ff5f5f7208 */ /* 0x000fe40001000000 */
[----:B------:R-:W-:Y:S02]  /*6be0*/  FMNMX.FTZ R21, R212, R13, !PT ;  /* 0x0000000dd4157209 */ /* 0x000fe40007810000 */
[----:B------:R-:W-:Y:S01]  /*6bf0*/  ISETP.GT.AND P6, PT, R15, 0x59, !P6 ;  /* 0x000000590f00780c */ /* 0x000fe200077c4270 */
[--C-:B------:R-:W-:Y:S01]  /*6c00*/  FFMA.FTZ R15, R100, R9, -R95.reuse ;  /* 0x00000009640f7223 */ /* 0x100fe2000001085f */
[----:B------:R-:W-:Y:S01]  /*6c10*/  FMNMX.FTZ R21, R150, R21, !PT ;  /* 0x0000001596157209 */ /* 0x000fe20007810000 */
[-CC-:B------:R-:W-:Y:S01]  /*6c20*/  FFMA.FTZ R148, R148, R9.reuse, -R95.reuse ;  /* 0x0000000994947223 */ /* 0x180fe2000001085f */
[----:B------:R-:W-:Y:S01]  /*6c30*/  FSEL R100, R131, -INF , !P4 ;  /* 0xff80000083647808 */ /* 0x000fe20006000000 */
[--C-:B------:R-:W-:Y:S01]  /*6c40*/  FFMA.FTZ R99, R14, R9, -R95.reuse ;  /* 0x000000090e637223 */ /* 0x100fe2000001085f */
[----:B------:R-:W-:Y:S01]  /*6c50*/  FMNMX.FTZ R21, R210, R21, !PT ;  /* 0x00000015d2157209 */ /* 0x000fe20007810000 */
[-CC-:B------:R-:W-:Y:S01]  /*6c60*/  FFMA.FTZ R146, R146, R9.reuse, -R95.reuse ;  /* 0x0000000992927223 */ /* 0x180fe2000001085f */
        /* <DEDUP_REMOVED lines=8> */
[----:B------:R0:W-:Y:S01]  /*6cf0*/  MUFU.EX2 R21, R148 ;  /* 0x0000009400157308 */ /* 0x0001e20000000800 */
        /* <DEDUP_REMOVED lines=8> */
[--C-:B0-----:R-:W-:Y:S01]  /*6d80*/  FFMA.FTZ R148, R104, R9, -R95.reuse ;  /* 0x0000000968947223 */ /* 0x101fe2000001085f */
        /* <DEDUP_REMOVED lines=8> */
[----:B------:R0:W-:Y:S03]  /*6e10*/  MUFU.EX2 R89, R146 ;  /* 0x0000009200597308 */ /* 0x0001e60000000800 */
[----:B------:R-:W-:-:S04]  /*6e20*/  FMNMX.FTZ R91, R114, R91, !PT ;  /* 0x0000005b725b7209 */ /* 0x000fc80007810000 */
[----:B------:R-:W-:Y:S01]  /*6e30*/  FMNMX.FTZ R97, R98, R91, !PT ;  /* 0x0000005b62617209 */ /* 0x000fe20007810000 */
[----:B------:R-:W-:Y:S01]  /*6e40*/  MUFU.EX2 R90, R90 ;  /* 0x0000005a005a7308 */ /* 0x000fe20000000800 */
[----:B0-----:R-:W-:Y:S02]  /*6e50*/  FFMA.FTZ R146, R116, R9, -R95 ;  /* 0x0000000974927223 */ /* 0x001fe4000001085f */
        /* <DEDUP_REMOVED lines=15> */
[--C-:B------:R-:W-:Y:S01]  /*6f50*/  FFMA.FTZ R97, R2, R9, -R95.reuse ;  /* 0x0000000902617223 */ /* 0x100fe2000001085f */
[----:B------:R-:W-:Y:S03]  /*6f60*/  MUFU.EX2 R148, R148 ;  /* 0x0000009400947308 */ /* 0x000fe60000000800 */
[----:B------:R-:W0:Y:S05]  /*6f70*/  SHFL.BFLY PT, R103, R0, 0x2, 0x1f ;  /* 0x0c401f0000677f89 */ /* 0x000e2a00000e0000 */
[----:B------:R-:W-:Y:S08]  /*6f80*/  MUFU.EX2 R15, R15 ;  /* 0x0000000f000f7308 */ /* 0x000ff00000000800 */
[----:B------:R-:W-:Y:S08]  /*6f90*/  MUFU.EX2 R11, R11 ;  /* 0x0000000b000b7308 */ /* 0x000ff00000000800 */
[----:B------:R-:W-:Y:S01]  /*6fa0*/  MUFU.EX2 R104, R104 ;  /* 0x0000006800687308 */ /* 0x000fe20000000800 */
[----:B0-----:R-:W-:Y:S01]  /*6fb0*/  FMNMX.FTZ R14, R0, R103, !PT ;  /* 0x00000067000e7209 */ /* 0x001fe20007810000 */
[-CC-:B------:R-:W-:Y:S01]  /*6fc0*/  FFMA.FTZ R103, R92, R9.reuse, -R95.reuse ;  /* 0x000000095c677223 */ /* 0x180fe2000001085f */
[----:B------:R-:W-:Y:S01]  /*6fd0*/  FSEL R0, R12, RZ, P2 ;  /* 0x000000ff0c007208 */ /* 0x000fe20001000000 */
[----:B------:R-:W-:-:S02]  /*6fe0*/  FFMA.FTZ R92, R128, R9, -R95 ;  /* 0x00000009805c7223 */ /* 0x000fc4000001085f */
[----:B------:R-:W0:Y:S02]  /*6ff0*/  SHFL.BFLY PT, R107, R14, 0x1, 0x1f ;  /* 0x0c201f000e6b7f89 */ /* 0x000e2400000e0000 */
[----:B------:R-:W-:Y:S01]  /*7000*/  MUFU.EX2 R144, R144 ;  /* 0x0000009000907308 */ /* 0x000fe20000000800 */
[----:B------:R-:W-:Y:S01]  /*7010*/  FADD.FTZ R0, -R0, R3 ;  /* 0x0000000300007221 */ /* 0x000fe20000010100 */
[----:B------:R-:W-:-:S03]  /*7020*/  FFMA.FTZ R3, R88, R9, -R95 ;  /* 0x0000000958037223 */ /* 0x000fc6000001085f */
[----:B------:R-:W-:-:S03]  /*7030*/  FMUL.FTZ R0, R0, R9 ;  /* 0x0000000900007220 */ /* 0x000fc60000410000 */
[----:B------:R-:W-:Y:S08]  /*7040*/  MUFU.EX2 R97, R97 ;  /* 0x0000006100617308 */ /* 0x000ff00000000800 */
[----:B------:R-:W1:Y:S01]  /*7050*/  MUFU.EX2 R0, R0 ;  /* 0x0000000000007308 */ /* 0x000e620000000800 */
[----:B0-----:R-:W-:Y:S01]  /*7060*/  FMNMX.FTZ R14, R14, R107, !PT ;  /* 0x0000006b0e0e7209 */ /* 0x001fe20007810000 */
[----:B------:R-:W-:-:S06]  /*7070*/  IMAD.U32 R107, RZ, RZ, UR5 ;  /* 0x00000005ff6b7e24 */ /* 0x000fcc000f8e00ff */
[----:B------:R-:W-:Y:S01]  /*7080*/  MUFU.EX2 R146, R146 ;  /* 0x0000009200927308 */ /* 0x000fe20000000800 */
[C---:B------:R-:W-:Y:S01]  /*7090*/  FSETP.NEU.FTZ.AND P2, PT, R14.reuse, -INF , PT ;  /* 0xff8000000e00780b */ /* 0x040fe20003f5d000 */
[----:B------:R-:W-:Y:S01]  /*70a0*/  FMUL.FTZ R95, R14, R9 ;  /* 0x000000090e5f7220 */ /* 0x000fe20000410000 */
[----:B------:R-:W-:-:S04]  /*70b0*/  @!P1 VIADD R107, R107, 0x2a860 ;  /* 0x0002a8606b6b9836 */ /* 0x000fc80000000000 */
[----:B------:R-:W-:Y:S01]  /*70c0*/  FSEL R95, R95, RZ, P2 ;  /* 0x000000ff5f5f7208 */ /* 0x000fe20001000000 */
[----:B-1----:R-:W-:Y:S01]  /*70d0*/  FFMA.FTZ R7, R0, R7, R13 ;  /* 0x0000000700077223 */ /* 0x002fe2000001000d */
[----:B------:R-:W-:Y:S01]  /*70e0*/  @!P1 PRMT R107, RZ, 0x654, R107 ;  /* 0x00000654ff6b9816 */ /* 0x000fe2000000006b */
[----:B------:R-:W-:Y:S02]  /*70f0*/  MUFU.EX2 R99, R99 ;  /* 0x0000006300637308 */ /* 0x000fe40000000800 */
[-CC-:B------:R-:W-:Y:S01]  /*7100*/  FFMA.FTZ R157, R93, R9.reuse, -R95.reuse ;  /* 0x000000095d9d7223 */ /* 0x180fe2000001085f */
[----:B------:R-:W-:Y:S01]  /*7110*/  FSEL R93, R14, RZ, P2 ;  /* 0x000000ff0e5d7208 */ /* 0x000fe20001000000 */
[-CC-:B------:R-:W-:Y:S01]  /*7120*/  FFMA.FTZ R88, R212, R9.reuse, -R95.reuse ;  /* 0x00000009d4587223 */ /* 0x180fe2000001085f */
[-CC-:B------:R-:W-:Y:S01]  /*7130*/  FFMA.FTZ R159, R150, R9.reuse, -R95.reuse ;  /* 0x00000009969f7223 */ /* 0x180fe2000001085f */
[-CC-:B------:R-:W-:Y:S01]  /*7140*/  FFMA.FTZ R112, R210, R9.reuse, -R95.reuse ;  /* 0x00000009d2707223 */ /* 0x180fe2000001085f */
[-C--:B------:R-:W-:Y:S01]  /*7150*/  FFMA.FTZ R151, R110, R9.reuse, -R95 ;  /* 0x000000096e977223 */ /* 0x080fe2000001085f */
[----:B------:R-:W-:Y:S01]  /*7160*/  FADD.FTZ R2, -R93, R8 ;  /* 0x000000085d027221 */ /* 0x000fe20000010100 */
[----:B------:R-:W-:Y:S01]  /*7170*/  MUFU.EX2 R157, R157 ;  /* 0x0000009d009d7308 */ /* 0x000fe20000000800 */
[----:B------:R-:W-:Y:S01]  /*7180*/  FADD.FTZ R110, R90, R7 ;  /* 0x000000075a6e7221 */ /* 0x000fe20000010000 */
[-CC-:B------:R-:W-:Y:S01]  /*7190*/  FFMA.FTZ R153, R154, R9.reuse, -R95.reuse ;  /* 0x000000099a997223 */ /* 0x180fe2000001085f */
[-C--:B------:R-:W-:Y:S01]  /*71a0*/  FMUL.FTZ R2, R2, R9.reuse ;  /* 0x0000000902027220 */ /* 0x080fe20000410000 */
[-CC-:B------:R-:W-:Y:S01]  /*71b0*/  FFMA.FTZ R116, R208, R9.reuse, -R95.reuse ;  /* 0x00000009d0747223 */ /* 0x180fe2000001085f */
[----:B------:R-:W-:Y:S01]  /*71c0*/  FADD.FTZ R7, R21, R110 ;  /* 0x0000006e15077221 */ /* 0x000fe20000010000 */
[-CC-:B------:R-:W-:Y:S01]  /*71d0*/  FFMA.FTZ R155, R152, R9.reuse, -R95.reuse ;  /* 0x00000009989b7223 */ /* 0x180fe2000001085f */
[-C--:B------:R-:W-:Y:S01]  /*71e0*/  FFMA.FTZ R120, R206, R9.reuse, -R95 ;  /* 0x00000009ce787223 */ /* 0x080fe2000001085f */
[----:B------:R-:W-:Y:S01]  /*71f0*/  MUFU.EX2 R88, R88 ;  /* 0x0000005800587308 */ /* 0x000fe20000000800 */
[----:B------:R-:W-:Y:S01]  /*7200*/  FADD.FTZ R110, R138, R7 ;  /* 0x000000078a6e7221 */ /* 0x000fe20000010000 */
[-CC-:B------:R-:W-:Y:S01]  /*7210*/  FFMA.FTZ R149, R106, R9.reuse, -R95.reuse ;  /* 0x000000096a957223 */ /* 0x180fe2000001085f */
[-CC-:B------:R-:W-:Y:S01]  /*7220*/  FFMA.FTZ R106, R158, R9.reuse, -R95.reuse ;  /* 0x000000099e6a7223 */ /* 0x180fe2000001085f */
[-CC-:B------:R-:W-:Y:S01]  /*7230*/  FFMA.FTZ R156, R156, R9.reuse, -R95.reuse ;  /* 0x000000099c9c7223 */ /* 0x180fe2000001085f */
[----:B------:R-:W-:Y:S01]  /*7240*/  FADD.FTZ R93, R89, R110 ;  /* 0x0000006e595d7221 */ /* 0x000fe20000010000 */
[-CC-:B------:R-:W-:Y:S01]  /*7250*/  FFMA.FTZ R145, R114, R9.reuse, -R95.reuse ;  /* 0x0000000972917223 */ /* 0x180fe2000001085f */
[-CC-:B------:R-:W-:Y:S01]  /*7260*/  FFMA.FTZ R98, R98, R9.reuse, -R95.reuse ;  /* 0x0000000962627223 */ /* 0x180fe2000001085f */
[----:B------:R-:W0:Y:S01]  /*7270*/  MUFU.EX2 R2, R2 ;  /* 0x0000000200027308 */ /* 0x000e220000000800 */
[-CC-:B------:R-:W-:Y:S01]  /*7280*/  FFMA.FTZ R147, R118, R9.reuse, -R95.reuse ;  /* 0x0000000976937223 */ /* 0x180fe2000001085f */
[-CC-:B------:R-:W-:Y:S01]  /*7290*/  FFMA.FTZ R94, R94, R9.reuse, -R95.reuse ;  /* 0x000000095e5e7223 */ /* 0x180fe2000001085f */
[-CC-:B------:R-:W-:Y:S01]  /*72a0*/  FFMA.FTZ R141, R122, R9.reuse, -R95.reuse ;  /* 0x000000097a8d7223 */ /* 0x180fe2000001085f */
[----:B------:R1:W-:Y:S01]  /*72b0*/  @!P1 SYNCS.ARRIVE.TRANS64.RED.A1T0 RZ, [R107+URZ], RZ ;  /* 0x000000ff6bff99a7 */ /* 0x0003e2000810043f */
[-CC-:B------:R-:W-:Y:S01]  /*72c0*/  FFMA.FTZ R126, R126, R9.reuse, -R95.reuse ;  /* 0x000000097e7e7223 */ /* 0x180fe2000001085f */
[-CC-:B------:R-:W-:Y:S01]  /*72d0*/  FFMA.FTZ R214, R214, R9.reuse, -R95.reuse ;  /* 0x00000009d6d67223 */ /* 0x180fe2000001085f */
[-CC-:B------:R-:W-:Y:S01]  /*72e0*/  FFMA.FTZ R130, R130, R9.reuse, -R95.reuse ;  /* 0x0000000982827223 */ /* 0x180fe2000001085f */
[----:B------:R-:W2:Y:S01]  /*72f0*/  MUFU.EX2 R159, R159 ;  /* 0x0000009f009f7308 */ /* 0x000ea20000000800 */
[-CC-:B------:R-:W-:Y:S01]  /*7300*/  FFMA.FTZ R100, R100, R9.reuse, -R95.reuse ;  /* 0x0000000964647223 */ /* 0x180fe2000001085f */
[----:B------:R-:W-:Y:S01]  /*7310*/  FFMA.FTZ R134, R134, R9, -R95 ;  /* 0x0000000986867223 */ /* 0x000fe2000001085f */
[C---:B------:R-:W-:Y:S01]  /*7320*/  ISETP.GT.AND P2, PT, R10.reuse, UR58, PT ;  /* 0x0000003a0a007c0c */ /* 0x040fe2000bf44270 */
[----:B------:R-:W-:Y:S01]  /*7330*/  VIADD R10, R10, 0xffffffff ;  /* 0xffffffff0a0a7836 */ /* 0x000fe20000000000 */
[----:B------:R-:W-:-:S02]  /*7340*/  F2FP.BF16.F32.PACK_AB R152, R140, R89 ;  /* 0x000000598c98723e */ /* 0x000fc400000010ff */
[----:B------:R-:W-:Y:S01]  /*7350*/  F2FP.BF16.F32.PACK_AB R158, R138, R21 ;  /* 0x000000158a9e723e */ /* 0x000fe200000010ff */
[----:B------:R-:W3:Y:S01]  /*7360*/  MUFU.EX2 R112, R112 ;  /* 0x0000007000707308 */ /* 0x000ee20000000800 */
[----:B0-----:R-:W-:Y:S01]  /*7370*/  FFMA.FTZ R7, R2, R6, R157 ;  /* 0x0000000602077223 */ /* 0x001fe2000001009d */
[----:B------:R-:W-:Y:S01]  /*7380*/  FADD.FTZ R6, R140, R93 ;  /* 0x0000005d8c067221 */ /* 0x000fe20000010000 */
[----:B------:R-:W-:Y:S02]  /*7390*/  F2FP.BF16.F32.PACK_AB R154, R136, R91 ;  /* 0x0000005b889a723e */ /* 0x000fe400000010ff */
[----:B------:R-:W-:Y:S01]  /*73a0*/  FADD.FTZ R110, R88, R7 ;  /* 0x00000007586e7221 */ /* 0x000fe20000010000 */
[----:B------:R-:W-:Y:S01]  /*73b0*/  FADD.FTZ R93, R91, R6 ;  /* 0x000000065b5d7221 */ /* 0x000fe20000010000 */
[-C--:B------:R-:W-:Y:S01]  /*73c0*/  FFMA.FTZ R6, R102, R9.reuse, -R95 ;  /* 0x0000000966067223 */ /* 0x080fe2000001085f */
[----:B------:R-:W0:Y:S01]  /*73d0*/  MUFU.EX2 R153, R153 ;  /* 0x0000009900997308 */ /* 0x000e220000000800 */
[----:B--2---:R-:W-:Y:S01]  /*73e0*/  FADD.FTZ R7, R159, R110 ;  /* 0x0000006e9f077221 */ /* 0x004fe20000010000 */
[----:B------:R-:W-:Y:S01]  /*73f0*/  FADD.FTZ R93, R136, R93 ;  /* 0x0000005d885d7221 */ /* 0x000fe20000010000 */
[----:B------:R-:W-:Y:S01]  /*7400*/  FFMA.FTZ R95, R108, R9, -R95 ;  /* 0x000000096c5f7223 */ /* 0x000fe2000001085f */
[----:B------:R-:W-:-:S02]  /*7410*/  F2FP.BF16.F32.PACK_AB R150, R104, R11 ;  /* 0x0000000b6896723e */ /* 0x000fc400000010ff */
[----:B------:R-:W-:Y:S01]  /*7420*/  FADD.FTZ R110, R148, R93 ;  /* 0x0000005d946e7221 */ /* 0x000fe20000010000 */
[C---:B------:R-:W-:Y:S01]  /*7430*/  F2FP.BF16.F32.PACK_AB R148, R15.reuse, R148 ;  /* 0x000000940f94723e */ /* 0x040fe200000010ff */
[----:B------:R-:W2:Y:S01]  /*7440*/  MUFU.EX2 R116, R116 ;  /* 0x0000007400747308 */ /* 0x000ea20000000800 */
[----:B---3--:R-:W-:Y:S01]  /*7450*/  FADD.FTZ R102, R112, R7 ;  /* 0x0000000770667221 */ /* 0x008fe20000010000 */
[----:B------:R-:W-:Y:S01]  /*7460*/  FADD.FTZ R110, R15, R110 ;  /* 0x0000006e0f6e7221 */ /* 0x000fe20000010000 */
[----:B------:R-:W-:Y:S02]  /*7470*/  F2FP.BF16.F32.PACK_AB R157, R88, R157 ;  /* 0x0000009d589d723e */ /* 0x000fe400000010ff */
[----:B------:R-:W-:Y:S01]  /*7480*/  F2FP.BF16.F32.PACK_AB R159, R112, R159 ;  /* 0x0000009f709f723e */ /* 0x000fe200000010ff */
[----:B------:R-:W-:Y:S02]  /*7490*/  FADD.FTZ R93, R11, R110 ;  /* 0x0000006e0b5d7221 */ /* 0x000fe40000010000 */
[----:B------:R-:W3:Y:S01]  /*74a0*/  MUFU.EX2 R155, R155 ;  /* 0x0000009b009b7308 */ /* 0x000ee20000000800 */
[----:B0-----:R-:W-:Y:S01]  /*74b0*/  FADD.FTZ R7, R153, R102 ;  /* 0x0000006699077221 */ /* 0x001fe20000010000 */
[----:B------:R-:W-:-:S04]  /*74c0*/  FADD.FTZ R93, R104, R93 ;  /* 0x0000005d685d7221 */ /* 0x000fc80000010000 */
[----:B------:R-:W-:Y:S01]  /*74d0*/  FADD.FTZ R110, R144, R93 ;  /* 0x0000005d906e7221 */ /* 0x000fe20000010000 */
[C---:B------:R-:W-:Y:S01]  /*74e0*/  F2FP.BF16.F32.PACK_AB R144, R97.reuse, R144 ;  /* 0x000000906190723e */ /* 0x040fe200000010ff */
[----:B------:R-:W0:Y:S01]  /*74f0*/  MUFU.EX2 R120, R120 ;  /* 0x0000007800787308 */ /* 0x000e220000000800 */
[C---:B--2---:R-:W-:Y:S01]  /*7500*/  FADD.FTZ R102, R116.reuse, R7 ;  /* 0x0000000774667221 */ /* 0x044fe20000010000 */
[----:B------:R-:W-:Y:S01]  /*7510*/  FADD.FTZ R93, R97, R110 ;  /* 0x0000006e615d7221 */ /* 0x000fe20000010000 */
[----:B------:R-:W-:-:S03]  /*7520*/  F2FP.BF16.F32.PACK_AB R153, R116, R153 ;  /* 0x000000997499723e */ /* 0x000fc600000010ff */
[----:B------:R-:W-:Y:S01]  /*7530*/  FADD.FTZ R110, R146, R93 ;  /* 0x0000005d926e7221 */ /* 0x000fe20000010000 */
[----:B------:R-:W-:Y:S01]  /*7540*/  F2FP.BF16.F32.PACK_AB R146, R99, R146 ;  /* 0x000000926392723e */ /* 0x000fe200000010ff */
[----:B------:R-:W2:Y:S01]  /*7550*/  MUFU.EX2 R149, R149 ;  /* 0x0000009500957308 */ /* 0x000ea20000000800 */
[----:B---3--:R-:W-:Y:S01]  /*7560*/  FADD.FTZ R7, R155, R102 ;  /* 0x000000669b077221 */ /* 0x008fe20000010000 */
[----:B------:R-:W-:-:S06]  /*7570*/  FADD.FTZ R110, R99, R110 ;  /* 0x0000006e636e7221 */ /* 0x000fcc0000010000 */
[----:B------:R-:W3:Y:S01]  /*7580*/  MUFU.EX2 R106, R106 ;  /* 0x0000006a006a7308 */ /* 0x000ee20000000800 */
[C---:B0-----:R-:W-:Y:S01]  /*7590*/  FADD.FTZ R102, R120.reuse, R7 ;  /* 0x0000000778667221 */ /* 0x041fe20000010000 */
[----:B------:R-:W-:-:S06]  /*75a0*/  F2FP.BF16.F32.PACK_AB R155, R120, R155 ;  /* 0x0000009b789b723e */ /* 0x000fcc00000010ff */
[----:B------:R-:W0:Y:S01]  /*75b0*/  MUFU.EX2 R151, R151 ;  /* 0x0000009700977308 */ /* 0x000e220000000800 */
[----:B--2---:R-:W-:-:S07]  /*75c0*/  FADD.FTZ R7, R149, R102 ;  /* 0x0000006695077221 */ /* 0x004fce0000010000 */
[----:B------:R2:W4:Y:S01]  /*75d0*/  MUFU.EX2 R8, R156 ;  /* 0x0000009c00087308 */ /* 0x0005220000000800 */
[C---:B---3--:R-:W-:Y:S01]  /*75e0*/  FADD.FTZ R102, R106.reuse, R7 ;  /* 0x000000076a667221 */ /* 0x048fe20000010000 */
[----:B------:R-:W-:-:S06]  /*75f0*/  F2FP.BF16.F32.PACK_AB R149, R106, R149 ;  /* 0x000000956a95723e */ /* 0x000fcc00000010ff */
[----:B------:R-:W3:Y:S01]  /*7600*/  MUFU.EX2 R145, R145 ;  /* 0x0000009100917308 */ /* 0x000ee20000000800 */
[----:B0-----:R-:W-:Y:S01]  /*7610*/  FADD.FTZ R7, R151, R102 ;  /* 0x0000006697077221 */ /* 0x001fe20000010000 */
[----:B--2---:R-:W-:-:S06]  /*7620*/  F2FP.BF16.F32.PACK_AB R156, R90, R13 ;  /* 0x0000000d5a9c723e */ /* 0x004fcc00000010ff */
[----:B------:R-:W0:Y:S01]  /*7630*/  MUFU.EX2 R98, R98 ;  /* 0x0000006200627308 */ /* 0x000e220000000800 */
[----:B----4-:R-:W-:-:S07]  /*7640*/  F2FP.BF16.F32.PACK_AB R151, R8, R151 ;  /* 0x000000970897723e */ /* 0x010fce00000010ff */
[----:B------:R-:W2:Y:S08]  /*7650*/  MUFU.EX2 R147, R147 ;  /* 0x0000009300937308 */ /* 0x000eb00000000800 */
[----:B------:R-:W4:Y:S08]  /*7660*/  MUFU.EX2 R6, R6 ;  /* 0x0000000600067308 */ /* 0x000f300000000800 */
[----:B-1----:R1:W-:Y:S08]  /*7670*/  MUFU.EX2 R107, R94 ;  /* 0x0000005e006b7308 */ /* 0x0023f00000000800 */
[----:B------:R-:W5:Y:S01]  /*7680*/  MUFU.EX2 R101, R101 ;  /* 0x0000006500657308 */ /* 0x000f620000000800 */
[----:B-1----:R-:W-:Y:S01]  /*7690*/  FADD.FTZ R94, R8, R7 ;  /* 0x00000007085e7221 */ /* 0x002fe20000010000 */
[----:B------:R-:W-:-:S03]  /*76a0*/  IMAD.MOV.U32 R8, RZ, RZ, R14 ;  /* 0x000000ffff087224 */ /* 0x000fc600078e000e */
[----:B---3--:R-:W-:Y:S01]  /*76b0*/  FADD.FTZ R7, R145, R94 ;  /* 0x0000005e91077221 */ /* 0x008fe20000010000 */
[C---:B0-----:R-:W-:Y:S02]  /*76c0*/  F2FP.BF16.F32.PACK_AB R145, R98.reuse, R145 ;  /* 0x000000916291723e */ /* 0x041fe400000010ff */
[----:B------:R-:W0:Y:S01]  /*76d0*/  MUFU.EX2 R141, R141 ;  /* 0x0000008d008d7308 */ /* 0x000e220000000800 */
[----:B------:R-:W-:-:S04]  /*76e0*/  FADD.FTZ R90, R98, R7 ;  /* 0x00000007625a7221 */ /* 0x000fc80000010000 */
[----:B--2---:R-:W-:Y:S01]  /*76f0*/  FADD.FTZ R7, R147, R90 ;  /* 0x0000005a93077221 */ /* 0x004fe20000010000 */
[C---:B----4-:R-:W-:Y:S02]  /*7700*/  F2FP.BF16.F32.PACK_AB R147, R6.reuse, R147 ;  /* 0x000000930693723e */ /* 0x050fe400000010ff */
[----:B------:R-:W1:Y:S01]  /*7710*/  MUFU.EX2 R20, R20 ;  /* 0x0000001400147308 */ /* 0x000e620000000800 */
[----:B------:R-:W-:Y:S01]  /*7720*/  FADD.FTZ R90, R6, R7 ;  /* 0x00000007065a7221 */ /* 0x000fe20000010000 */
[----:B-----5:R-:W-:-:S06]  /*7730*/  FADD.FTZ R93, R101, R110 ;  /* 0x0000006e655d7221 */ /* 0x020fcc0000010000 */
[----:B------:R-:W2:Y:S01]  /*7740*/  MUFU.EX2 R142, R142 ;  /* 0x0000008e008e7308 */ /* 0x000ea20000000800 */
[----:B0-----:R-:W-:Y:S01]  /*7750*/  FADD.FTZ R90, R141, R90 ;  /* 0x0000005a8d5a7221 */ /* 0x001fe20000010000 */
[----:B------:R-:W-:-:S03]  /*7760*/  F2FP.BF16.F32.PACK_AB R141, R107, R141 ;  /* 0x0000008d6b8d723e */ /* 0x000fc600000010ff */
[----:B------:R-:W-:-:S03]  /*7770*/  FADD.FTZ R90, R107, R90 ;  /* 0x0000005a6b5a7221 */ /* 0x000fc60000010000 */
        /* <DEDUP_REMOVED lines=26> */
[----:B--2---:R-:W-:Y:S01]  /*7920*/  FADD.FTZ R90, R139, R90 ;  /* 0x0000005a8b5a7221 */ /* 0x004fe20000010000 */
[C---:B0-----:R-:W-:Y:S01]  /*7930*/  FADD.FTZ R7, R3.reuse, R20 ;  /* 0x0000001403077221 */ /* 0x041fe20000010000 */
[----:B------:R-:W-:Y:S01]  /*7940*/  F2FP.BF16.F32.PACK_AB R138, R3, R96 ;  /* 0x00000060038a723e */ /* 0x000fe200000010ff */
[----:B------:R-:W-:Y:S02]  /*7950*/  IMAD.MOV.U32 R3, RZ, RZ, R12 ;  /* 0x000000ffff037224 */ /* 0x000fe400078e000c */
[C---:B-1----:R-:W-:Y:S01]  /*7960*/  FADD.FTZ R6, R95.reuse, R90 ;  /* 0x0000005a5f067221 */ /* 0x042fe20000010000 */
[----:B------:R-:W-:Y:S01]  /*7970*/  F2FP.BF16.F32.PACK_AB R139, R95, R139 ;  /* 0x0000008b5f8b723e */ /* 0x000fe200000010ff */
[----:B------:R-:W-:Y:S06]  /*7980*/  @P2 BRA `(.L_x_1176) ;  /* 0xffffffd000b82947 */ /* 0x000fec000383ffff */
[----:B------:R-:W-:Y:S01]  /*7990*/  IMAD.MOV.U32 R8, RZ, RZ, R14 ;  /* 0x000000ffff087224 */ /* 0x000fe200078e000e */
[----:B------:R-:W-:Y:S01]  /*79a0*/  UMOV UR36, UR4 ;  /* 0x0000000400247c82 */ /* 0x000fe20008000000 */
[----:B------:R-:W-:Y:S01]  /*79b0*/  IMAD.MOV.U32 R3, RZ, RZ, R12 ;  /* 0x000000ffff037224 */ /* 0x000fe200078e000c */
[----:B------:R-:W-:-:S06]  /*79c0*/  UMOV UR38, UR7 ;  /* 0x0000000700267c82 */ /* 0x000fcc0008000000 */
.L_x_1159:
[----:B------:R-:W-:Y:S01]  /*79d0*/  ULDC UR4, c[0x0][0x448] ;  /* 0x0001120000047ab9 */ /* 0x000fe20000000800 */
[----:B------:R-:W-:Y:S01]  /*79e0*/  IADD3 R11, R16, 0x1, -R17 ;  /* 0x00000001100b7810 */ /* 0x000fe20007ffe811 */
[----:B------:R-:W-:Y:S01]  /*79f0*/  UISETP.NE.AND UP0, UPT, UR4, 0x1, UPT ;  /* 0x000000010400788c */ /* 0x000fe2000bf05270 */
[----:B------:R-:W-:Y:S02]  /*7a00*/  ULDC UR10, c[0x0][0x9e4] ;  /* 0x00027900000a7ab9 */ /* 0x000fe40000000800 */
[----:B------:R-:W-:Y:S01]  /*7a10*/  R2UR UR7, R11 ;  /* 0x000000000b0772ca */ /* 0x000fe200000e0000 */
[----:B------:R-:W-:Y:S02]  /*7a20*/  UISETP.GE.AND UP1, UPT, UR10, 0x1, UPT ;  /* 0x000000010a00788c */ /* 0x000fe4000bf26270 */
[----:B------:R-:W-:-:S04]  /*7a30*/  UIADD3 UR6, UR39, 0x7f, URZ ;  /* 0x0000007f27067890 */ /* 0x000fc8000fffe03f */
[----:B------:R-:W-:Y:S01]  /*7a40*/  PLOP3.LUT P2, PT, PT, PT, UP1, 0x40, 0x0 ;  /* 0x000000000000781c */ /* 0x000fe20003f4e818 */
[----:B------:R-:W-:Y:S01]  /*7a50*/  @UP0 ULDC UR4, c[0x0][0x44c] ;  /* 0x0001130000040ab9 */ /* 0x000fe20000000800 */
[----:B------:R-:W-:Y:S01]  /*7a60*/  @UP0 ULDC UR11, c[0x0][0x450] ;  /* 0x00011400000b0ab9 */ /* 0x000fe20000000800 */
[----:B------:R-:W-:-:S04]  /*7a70*/  UIMAD.WIDE.U32 UR4, UR6, UR4, URZ ;  /* 0x00000004060472a5 */ /* 0x000fc8000f8e003f */
[----:B------:R-:W-:-:S04]  /*7a80*/  @UP0 USHF.R.U32.HI UR6, URZ, UR11, UR5 ;  /* 0x0000000b3f060299 */ /* 0x000fc80008011605 */
[----:B------:R-:W-:-:S04]  /*7a90*/  UIADD3 UR6, UR7, UR6, URZ ;  /* 0x0000000607067290 */ /* 0x000fc8000fffe03f */
[----:B------:R-:W-:Y:S01]  /*7aa0*/  UIADD3 UR14, UR6, -UR14, URZ ;  /* 0x8000000e060e7290 */ /* 0x000fe2000fffe03f */
[----:B------:R-:W-:Y:S11]  /*7ab0*/  @P2 BRA `(.L_x_1177) ;  /* 0x0000000000482947 */ /* 0x000ff60003800000 */
[----:B------:R-:W-:Y:S02]  /*7ac0*/  UMOV UR11, UR6 ;  /* 0x00000006000b7c82 */ /* 0x000fe40008000000 */
        /* <DEDUP_REMOVED lines=10> */
.L_x_1178:
[----:B------:R-:W-:-:S11]  /*7b70*/  UISETP.NE.AND UP2, UPT, UR10, 0x1, UPT ;  /* 0x000000010a00788c */ /* 0x000fd6000bf45270 */
[----:B------:R-:W-:Y:S02]  /*7b80*/  @UP2 ULDC.64 UR4, c[0x0][0x9e8] ;  /* 0x00027a0000042ab9 */ /* 0x000fe40000000a00 */
[----:B------:R-:W-:-:S04]  /*7b90*/  UIMAD.WIDE.U32 UR6, UR11, UR4, URZ ;  /* 0x000000040b0672a5 */ /* 0x000fc8000f8e003f */
[----:B------:R-:W-:-:S12]  /*7ba0*/  @UP2 USHF.R.U32.HI UR11, URZ, UR5, UR7 ;  /* 0x000000053f0b2299 */ /* 0x000fd80008011607 */
.L_x_1179:
[----:B------:R-:W-:-:S04]  /*7bb0*/  UIMAD UR10, UR11, UR10, URZ ;  /* 0x0000000a0b0a72a4 */ /* 0x000fc8000f8e023f */
[----:B------:R-:W-:-:S04]  /*7bc0*/  UISETP.LT.AND UP2, UPT, UR14, UR10, UPT ;  /* 0x0000000a0e00728c */ /* 0x000fc8000bf41270 */
[----:B------:R-:W-:-:S12]  /*7bd0*/  USEL UR14, UR14, UR10, !UP2 ;  /* 0x0000000a0e0e7287 */ /* 0x000fd8000d000000 */
.L_x_1177:
[----:B------:R-:W-:-:S04]  /*7be0*/  UIADD3 UR4, UR14, 0x5f, URZ ;  /* 0x0000005f0e047890 */ /* 0x000fc8000fffe03f */
[----:B------:R-:W-:-:S04]  /*7bf0*/  UIMAD.WIDE UR4, UR4, 0x2aaaaaab, URZ ;  /* 0x2aaaaaab040478a5 */ /* 0x000fc8000f8e023f */
[----:B------:R-:W-:-:S04]  /*7c00*/  USHF.R.U32.HI UR4, URZ, 0x1f, UR5 ;  /* 0x0000001f3f047899 */ /* 0x000fc80008011605 */
[----:B------:R-:W-:-:S04]  /*7c10*/  ULEA.HI.SX32 UR4, UR5, UR4, 0x1c ;  /* 0x0000000405047291 */ /* 0x000fc8000f8fe23f */
[----:B------:R-:W-:-:S04]  /*7c20*/  UISETP.LT.AND UP2, UPT, UR61, UR4, UPT ;  /* 0x000000043d00728c */ /* 0x000fc8000bf41270 */
[----:B------:R-:W-:-:S06]  /*7c30*/  USEL UR58, UR61, UR4, !UP2 ;  /* 0x000000043d3a7287 */ /* 0x000fcc000d000000 */
[----:B------:R-:W-:-:S13]  /*7c40*/  ISETP.GE.AND P2, PT, R10, UR58, PT ;  /* 0x0000003a0a007c0c */ /* 0x000fda000bf46270 */
[----:B------:R-:W-:Y:S05]  /*7c50*/  @!P2 BRA `(.L_x_1180) ;  /* 0x0000001800f4a947 */ /* 0x000fea0003800000 */
[----:B------:R-:W-:Y:S01]  /*7c60*/  IMAD.MOV.U32 R11, RZ, RZ, R8 ;  /* 0x000000ffff0b7224 */ /* 0x000fe200078e0008 */
[----:B------:R-:W-:Y:S01]  /*7c70*/  UMOV UR6, UR38 ;  /* 0x0000002600067c82 */ /* 0x000fe20008000000 */
[----:B------:R-:W-:Y:S01]  /*7c80*/  IMAD.MOV.U32 R12, RZ, RZ, R3 ;  /* 0x000000ffff0c7224 */ /* 0x000fe200078e0003 */
[----:B------:R-:W-:-:S06]  /*7c90*/  UMOV UR4, UR36 ;  /* 0x0000002400047c82 */ /* 0x000fcc0008000000 */
.L_x_1189:
[----:B------:R-:W-:-:S04]  /*7ca0*/  UIADD3 UR7, UR4, 0x1, URZ ;  /* 0x0000000104077890 */ /* 0x000fc8000fffe03f */
[----:B------:R-:W-:-:S04]  /*7cb0*/  UISETP.NE.AND UP2, UPT, UR7, 0x2, UPT ;  /* 0x000000020700788c */ /* 0x000fc8000bf45270 */
[----:B------:R-:W-:Y:S02]  /*7cc0*/  USEL UR7, UR7, URZ, UP2 ;  /* 0x0000003f07077287 */ /* 0x000fe40009000000 */
[----:B------:R-:W-:-:S04]  /*7cd0*/  USEL UR38, URZ, 0x1, UP2 ;  /* 0x000000013f267887 */ /* 0x000fc80009000000 */
[----:B------:R-:W-:Y:S01]  /*7ce0*/  ULOP3.LUT UR38, UR6, UR38, URZ, 0x3c, !UPT ;  /* 0x0000002606267292 */ /* 0x000fe2000f8e3c3f */
[----:B------:R-:W-:Y:S01]  /*7cf0*/  UMOV UR36, UR7 ;  /* 0x0000000700247c82 */ /* 0x000fe20008000000 */
[----:B------:R-:W-:Y:S10]  /*7d00*/  @!P0 BRA `(.L_x_1181) ;  /* 0x0000000000048947 */ /* 0x000ff40003800000 */
[----:B------:R-:W-:Y:S01]  /*7d10*/  BPT.TRAP 0x1 ;  /* 0x000000040000795c */ /* 0x000fe20000300000 */
.L_x_1181:
[----:B------:R-:W-:Y:S01]  /*7d20*/  ULEA UR5, UR36, UR37, 0x3 ;  /* 0x0000002524057291 */ /* 0x000fe2000f8e183f */
[----:B------:R-:W-:-:S05]  /*7d30*/  IMAD.U32 R3, RZ, RZ, UR38 ;  /* 0x00000026ff037e24 */ /* 0x000fca000f8e00ff */
[----:B------:R-:W-:-:S04]  /*7d40*/  SHF.L.U32 R3, R3, 0x1f, RZ ;  /* 0x0000001f03037819 */ /* 0x000fc800000006ff */
[----:B------:R0:W1:Y:S01]  /*7d50*/  SYNCS.PHASECHK.TRANS64.TRYWAIT P2, [UR5+0x2a830], R3 ;  /* 0x02a83003ff0075a7 */ /* 0x0000620008040145 */
[----:B------:R-:W-:Y:S05]  /*7d60*/  @!P0 BRA `(.L_x_1182) ;  /* 0x0000000000048947 */ /* 0x000fea0003800000 */
[----:B------:R-:W-:Y:S01]  /*7d70*/  BPT.TRAP 0x1 ;  /* 0x000000040000795c */ /* 0x000fe20000300000 */
.L_x_1182:
[----:B-1----:R-:W-:Y:S05]  /*7d80*/  @P2 BRA `(.L_x_1183) ;  /* 0x0000000000082947 */ /* 0x002fea0003800000 */
[----:B------:R-:W1:Y:S02]  /*7d90*/  SYNCS.PHASECHK.TRANS64.TRYWAIT P2, [UR5+0x2a830], R3 ;  /* 0x02a83003ff0075a7 */ /* 0x000e640008040145 */
[----:B-1----:R-:W-:Y:S05]  /*7da0*/  @!P2 BRA `(.L_x_1184) ;  /* 0x000000fc0090a947 */ /* 0x002fea0003800000 */
.L_x_1183:
        /* <DEDUP_REMOVED lines=131> */
.L_x_1185:
[----:B------:R-:W-:Y:S01]  /*85e0*/  ULEA UR5, UR4, UR37, 0x3 ;  /* 0x0000002504057291 */ /* 0x000fe2000f8e183f */
[----:B------:R-:W-:-:S05]  /*85f0*/  IMAD.U32 R0, RZ, RZ, UR6 ;  /* 0x00000006ff007e24 */ /* 0x000fca000f8e00ff */
[----:B------:R-:W-:-:S04]  /*8600*/  SHF.L.U32 R0, R0, 0x1f, RZ ;  /* 0x0000001f00007819 */ /* 0x000fc800000006ff */
[----:B------:R2:W3:Y:S01]  /*8610*/  SYNCS.PHASECHK.TRANS64.TRYWAIT P2, [UR5+0x2a850], R0 ;  /* 0x02a85000ff0075a7 */ /* 0x0004e20008040145 */
[----:B------:R-:W-:Y:S05]  /*8620*/  @!P0 BRA `(.L_x_1186) ;  /* 0x0000000000048947 */ /* 0x000fea0003800000 */
[----:B------:R-:W-:Y:S01]  /*8630*/  BPT.TRAP 0x1 ;  /* 0x000000040000795c */ /* 0x000fe20000300000 */
.L_x_1186:
[----:B---3--:R-:W-:Y:S05]  /*8640*/  @P2 BRA `(.L_x_1187) ;  /* 0x0000000000082947 */ /* 0x008fea0003800000 */
[----:B------:R-:W3:Y:S02]  /*8650*/  SYNCS.PHASECHK.TRANS64.TRYWAIT P2, [UR5+0x2a850], R0 ;  /* 0x02a85000ff0075a7 */ /* 0x000ee40008040145 */
[----:B---3--:R-:W-:Y:S05]  /*8660*/  @!P2 BRA `(.L_x_1188) ;  /* 0x000000f40078a947 */ /* 0x008fea0003800000 */
.L_x_1187:
[----:B------:R-:W-:Y:S01]  /*8670*/  UIADD3 UR6, UR37, 0x400, URZ ;  /* 0x0000040025067890 */ /* 0x000fe2000fffe03f */
[----:B------:R-:W-:Y:S01]  /*8680*/  WARPGROUP.ARRIVE ;  /* 0x00000000000079c5 */ /* 0x000fe20000000000 */
[----:B------:R-:W-:Y:S01]  /*8690*/  UMOV UR11, 0x40000040 ;  /* 0x40000040000b7882 */ /* 0x000fe20000000000 */
[----:B0-2---:R-:W-:Y:S01]  /*86a0*/  FMNMX.FTZ R0, R88, R12, !PT ;  /* 0x0000000c58007209 */ /* 0x005fe20007810000 */
[----:B------:R-:W-:Y:S01]  /*86b0*/  USHF.R.U32.HI UR6, URZ, 0x4, UR6 ;  /* 0x000000043f067899 */ /* 0x000fe20008011606 */
[----:B-1----:R-:W-:Y:S01]  /*86c0*/  FMNMX.FTZ R8, R90, R11, !PT ;  /* 0x0000000b5a087209 */ /* 0x002fe20007810000 */
[----:B------:R-:W0:Y:S01]  /*86d0*/  LDC R9, c[0x0][0x988] ;  /* 0x00026200ff097b82 */ /* 0x000e220000000800 */
[----:B------:R-:W-:Y:S01]  /*86e0*/  FMNMX.FTZ R3, R89, R0, !PT ;  /* 0x0000000059037209 */ /* 0x000fe20007810000 */
[----:B------:R-:W-:Y:S01]  /*86f0*/  ULOP3.LUT UR6, UR6, 0x3fff, URZ, 0xc0, !UPT ;  /* 0x00003fff06067892 */ /* 0x000fe2000f8ec03f */
[----:B------:R-:W-:Y:S02]  /*8700*/  FMNMX.FTZ R15, R91, R8, !PT ;  /* 0x000000085b0f7209 */ /* 0x000fe40007810000 */
[----:B------:R-:W-:Y:S01]  /*8710*/  FMNMX.FTZ R0, R92, R3, !PT ;  /* 0x000000035c007209 */ /* 0x000fe20007810000 */
[----:B------:R-:W-:Y:S01]  /*8720*/  ULOP3.LUT UR6, UR6, 0x3000000, URZ, 0xfc, !UPT ;  /* 0x0300000006067892 */ /* 0x000fe2000f8efc3f */
[----:B------:R-:W-:-:S02]  /*8730*/  FMNMX.FTZ R8, R94, R15, !PT ;  /* 0x0000000f5e087209 */ /* 0x000fc40007810000 */
[----:B------:R-:W-:Y:S01]  /*8740*/  FMNMX.FTZ R3, R93, R0, !PT ;  /* 0x000000005d037209 */ /* 0x000fe20007810000 */
[----:B------:R-:W-:Y:S01]  /*8750*/  UIMAD UR4, UR4, 0x600, UR6 ;  /* 0x00000600040478a4 */ /* 0x000fe2000f8e0206 */
[----:B------:R-:W-:Y:S02]  /*8760*/  FMNMX.FTZ R15, R95, R8, !PT ;  /* 0x000000085f0f7209 */ /* 0x000fe40007810000 */
[----:B------:R-:W-:Y:S01]  /*8770*/  FMNMX.FTZ R0, R96, R3, !PT ;  /* 0x0000000360007209 */ /* 0x000fe20007810000 */
[----:B------:R-:W-:Y:S01]  /*8780*/  UIADD3 UR6, UR4, 0x280, URZ ;  /* 0x0000028004067890 */ /* 0x000fe2000fffe03f */
[----:B------:R-:W-:Y:S02]  /*8790*/  FMNMX.FTZ R8, R98, R15, !PT ;  /* 0x0000000f62087209 */ /* 0x000fe40007810000 */
[----:B------:R-:W-:Y:S01]  /*87a0*/  UMOV UR10, UR4 ;  /* 0x00000004000a7c82 */ /* 0x000fe20008000000 */
[----:B------:R-:W-:Y:S01]  /*87b0*/  FMNMX.FTZ R3, R97, R0, !PT ;  /* 0x0000000061037209 */ /* 0x000fe20007810000 */
[----:B------:R-:W-:Y:S01]  /*87c0*/  HGMMA.64x128x16.F32.BF16 R24, R156, gdesc[UR8].tnspB, R24, gsb0 ;  /* 0x41e000089c187df0 */ /* 0x000fe20008001818 */
[----:B------:R-:W-:Y:S01]  /*87d0*/  UIADD3 UR10, UR4, 0x80, URZ ;  /* 0x00000080040a7890 */ /* 0x000fe2000fffe03f */
[----:B------:R-:W-:Y:S01]  /*87e0*/  FMNMX.FTZ R15, R99, R8, !PT ;  /* 0x00000008630f7209 */ /* 0x000fe20007810000 */
[----:B------:R-:W-:Y:S01]  /*87f0*/  UMOV UR11, 0x40000040 ;  /* 0x40000040000b7882 */ /* 0x000fe20000000000 */
[----:B------:R-:W-:-:S02]  /*8800*/  FMNMX.FTZ R0, R100, R3, !PT ;  /* 0x0000000364007209 */ /* 0x000fc40007810000 */
[----:B------:R-:W-:Y:S02]  /*8810*/  FMNMX.FTZ R8, R102, R15, !PT ;  /* 0x0000000f66087209 */ /* 0x000fe40007810000 */
[----:B------:R-:W-:Y:S02]  /*8820*/  FMNMX.FTZ R3, R101, R0, !PT ;  /* 0x0000000065037209 */ /* 0x000fe40007810000 */
[----:B------:R-:W-:Y:S02]  /*8830*/  FMNMX.FTZ R21, R103, R8, !PT ;  /* 0x0000000867157209 */ /* 0x000fe40007810000 */
[----:B------:R-:W-:Y:S02]  /*8840*/  FMNMX.FTZ R0, R104, R3, !PT ;  /* 0x0000000368007209 */ /* 0x000fe40007810000 */
[----:B------:R-:W-:Y:S02]  /*8850*/  FMNMX.FTZ R8, R106, R21, !PT ;  /* 0x000000156a087209 */ /* 0x000fe40007810000 */
[----:B------:R-:W-:-:S02]  /*8860*/  FMNMX.FTZ R3, R105, R0, !PT ;  /* 0x0000000069037209 */ /* 0x000fc40007810000 */
[----:B------:R-:W-:Y:S02]  /*8870*/  FMNMX.FTZ R21, R107, R8, !PT ;  /* 0x000000086b157209 */ /* 0x000fe40007810000 */
[----:B------:R-:W-:Y:S02]  /*8880*/  FMNMX.FTZ R0, R108, R3, !PT ;  /* 0x000000036c007209 */ /* 0x000fe40007810000 */
[----:B------:R-:W-:Y:S02]  /*8890*/  FMNMX.FTZ R8, R110, R21, !PT ;  /* 0x000000156e087209 */ /* 0x000fe40007810000 */
[----:B------:R-:W-:Y:S02]  /*88a0*/  FMNMX.FTZ R3, R109, R0, !PT ;  /* 0x000000006d037209 */ /* 0x000fe40007810000 */
[C---:B------:R-:W-:Y:S01]  /*88b0*/  ISETP.GT.AND P2, PT, R10.reuse, UR58, PT ;  /* 0x0000003a0a007c0c */ /* 0x040fe2000bf44270 */
[----:B------:R-:W-:Y:S01]  /*88c0*/  VIADD R10, R10, 0xffffffff ;  /* 0xffffffff0a0a7836 */ /* 0x000fe20000000000 */
        /* <DEDUP_REMOVED lines=12> */
[----:B------:R-:W1:Y:S02]  /*8990*/  SHFL.BFLY PT, R3, R0, 0x2, 0x1f ;  /* 0x0c401f0000037f89 */ /* 0x000e6400000e0000 */
[----:B-1----:R-:W-:-:S05]  /*89a0*/  FMNMX.FTZ R14, R0, R3, !PT ;  /* 0x00000003000e7209 */ /* 0x002fca0007810000 */
[----:B------:R-:W1:Y:S02]  /*89b0*/  SHFL.BFLY PT, R3, R14, 0x1, 0x1f ;  /* 0x0c201f000e037f89 */ /* 0x000e6400000e0000 */
[----:B-1----:R-:W-:-:S05]  /*89c0*/  FMNMX.FTZ R3, R14, R3, !PT ;  /* 0x000000030e037209 */ /* 0x002fca0007810000 */
[----:B------:R-:W-:-:S04]  /*89d0*/  FADD.FTZ R2, -R3, R12 ;  /* 0x0000000c03027221 */ /* 0x000fc80000010100 */
[-C--:B0-----:R-:W-:Y:S01]  /*89e0*/  FMUL.FTZ R12, R2, R9.reuse ;  /* 0x00000009020c7220 */ /* 0x081fe20000410000 */
[-C--:B------:R-:W-:Y:S01]  /*89f0*/  FMUL.FTZ R2, R3, R9.reuse ;  /* 0x0000000903027220 */ /* 0x080fe20000410000 */
[----:B------:R-:W-:Y:S02]  /*8a00*/  WARPGROUP.DEPBAR.LE gsb0, 0x0 ;  /* 0x00008000000079c5 */ /* 0x000fe40000010000 */
[----:B------:R-:W-:Y:S01]  /*8a10*/  WARPGROUP.ARRIVE ;  /* 0x00000000000079c5 */ /* 0x000fe20000000000 */
[-CC-:B------:R-:W-:Y:S01]  /*8a20*/  FFMA.FTZ R156, R89, R9.reuse, -R2.reuse ;  /* 0x00000009599c7223 */ /* 0x180fe20000010802 */
[----:B------:R-:W-:Y:S01]  /*8a30*/  FMNMX.FTZ R89, R111, R8, !PT ;  /* 0x000000086f597209 */ /* 0x000fe20007810000 */
[-CC-:B------:R-:W-:Y:S01]  /*8a40*/  FFMA.FTZ R15, R93, R9.reuse, -R2.reuse ;  /* 0x000000095d0f7223 */ /* 0x180fe20000010802 */
[-CC-:B------:R-:W-:Y:S01]  /*8a50*/  FFMA.FTZ R21, R97, R9.reuse, -R2.reuse ;  /* 0x0000000961157223 */ /* 0x180fe20000010802 */
[--C-:B------:R-:W-:Y:S01]  /*8a60*/  FFMA.FTZ R13, R88, R9, -R2.reuse ;  /* 0x00000009580d7223 */ /* 0x100fe20000010802 */
[----:B------:R-:W-:Y:S01]  /*8a70*/  HGMMA.64x128x16.F32.BF16 R24, R152, gdesc[UR8].tnspB, R24, gsb0 ;  /* 0x41e0000898187df0 */ /* 0x000fe20008001818 */
[----:B------:R-:W-:Y:S01]  /*8a80*/  UIADD3 UR10, UR4, 0x100, URZ ;  /* 0x00000100040a7890 */ /* 0x000fe2000fffe03f */
[----:B------:R-:W-:Y:S01]  /*8a90*/  FMNMX.FTZ R8, R114, R89, !PT ;  /* 0x0000005972087209 */ /* 0x000fe20007810000 */
[----:B------:R-:W-:Y:S01]  /*8aa0*/  UMOV UR11, 0x40000040 ;  /* 0x40000040000b7882 */ /* 0x000fe20000000000 */
[-CC-:B------:R-:W-:Y:S01]  /*8ab0*/  FFMA.FTZ R158, R92, R9.reuse, -R2.reuse ;  /* 0x000000095c9e7223 */ /* 0x180fe20000010802 */
[----:B------:R0:W-:Y:S01]  /*8ac0*/  MUFU.EX2 R0, R12 ;  /* 0x0000000c00007308 */ /* 0x0001e20000000800 */
        /* <DEDUP_REMOVED lines=9> */
[-CC-:B0-----:R-:W-:Y:S01]  /*8b60*/  FFMA.FTZ R12, R120, R9.reuse, -R2.reuse ;  /* 0x00000009780c7223 */ /* 0x181fe20000010802 */
[----:B------:R-:W-:Y:S01]  /*8b70*/  FFMA.FTZ R133, R133, R9, -R2 ;  /* 0x0000000985857223 */ /* 0x000fe20000010802 */
[----:B------:R-:W0:Y:S01]  /*8b80*/  MUFU.EX2 R13, R13 ;  /* 0x0000000d000d7308 */ /* 0x000e220000000800 */
[----:B------:R-:W-:-:S04]  /*8b90*/  FMNMX.FTZ R8, R122, R93, !PT ;  /* 0x0000005d7a087209 */ /* 0x000fc80007810000 */
[----:B------:R-:W-:-:S03]  /*8ba0*/  FMNMX.FTZ R93, R123, R8, !PT ;  /* 0x000000087b5d7209 */ /* 0x000fc60007810000 */
[----:B------:R-:W1:Y:S01]  /*8bb0*/  MUFU.EX2 R156, R156 ;  /* 0x0000009c009c7308 */ /* 0x000e620000000800 */
[----:B------:R-:W-:Y:S01]  /*8bc0*/  FMNMX.FTZ R8, R126, R93, !PT ;  /* 0x0000005d7e087209 */ /* 0x000fe20007810000 */
[-CC-:B------:R-:W-:Y:S01]  /*8bd0*/  FFMA.FTZ R93, R105, R9.reuse, -R2.reuse ;  /* 0x00000009695d7223 */ /* 0x180fe20000010802 */
[-CC-:B------:R-:W-:Y:S01]  /*8be0*/  FFMA.FTZ R105, R117, R9.reuse, -R2.reuse ;  /* 0x0000000975697223 */ /* 0x180fe20000010802 */
[----:B------:R-:W-:Y:S01]  /*8bf0*/  FFMA.FTZ R117, R129, R9, -R2 ;  /* 0x0000000981757223 */ /* 0x000fe20000010802 */
[----:B------:R-:W-:-:S03]  /*8c00*/  FMNMX.FTZ R97, R127, R8, !PT ;  /* 0x000000087f617209 */ /* 0x000fc60007810000 */
[----:B------:R-:W2:Y:S01]  /*8c10*/  MUFU.EX2 R158, R158 ;  /* 0x0000009e009e7308 */ /* 0x000ea20000000800 */
[----:B------:R-:W-:Y:S01]  /*8c20*/  FMNMX.FTZ R8, R130, R97, !PT ;  /* 0x0000006182087209 */ /* 0x000fe20007810000 */
[----:B0-----:R-:W-:-:S03]  /*8c30*/  FFMA.FTZ R7, R0, R7, R13 ;  /* 0x0000000700077223 */ /* 0x001fc6000001000d */
[----:B------:R-:W-:-:S03]  /*8c40*/  FMNMX.FTZ R97, R131, R8, !PT ;  /* 0x0000000883617209 */ /* 0x000fc60007810000 */
[----:B------:R-:W0:Y:S01]  /*8c50*/  MUFU.EX2 R15, R15 ;  /* 0x0000000f000f7308 */ /* 0x000e220000000800 */
[----:B------:R-:W-:Y:S01]  /*8c60*/  FMNMX.FTZ R8, R134, R97, !PT ;  /* 0x0000006186087209 */ /* 0x000fe20007810000 */
[--C-:B------:R-:W-:Y:S01]  /*8c70*/  FFMA.FTZ R97, R109, R9, -R2.reuse ;  /* 0x000000096d617223 */ /* 0x100fe20000010802 */
[C---:B-1----:R-:W-:Y:S01]  /*8c80*/  FADD.FTZ R7, R156.reuse, R7 ;  /* 0x000000079c077221 */ /* 0x042fe20000010000 */
[----:B------:R-:W-:Y:S02]  /*8c90*/  F2FP.BF16.F32.PACK_AB R156, R156, R13 ;  /* 0x0000000d9c9c723e */ /* 0x000fe400000010ff */
[----:B------:R-:W-:Y:S02]  /*8ca0*/  FMNMX.FTZ R8, R135, R8, !PT ;  /* 0x0000000887087209 */ /* 0x000fe40007810000 */
[----:B------:R-:W-:Y:S03]  /*8cb0*/  MUFU.EX2 R21, R21 ;  /* 0x0000001500157308 */ /* 0x000fe60000000800 */
[----:B------:R-:W1:Y:S05]  /*8cc0*/  SHFL.BFLY PT, R109, R8, 0x2, 0x1f ;  /* 0x0c401f00086d7f89 */ /* 0x000e6a00000e0000 */
[----:B------:R-:W-:Y:S08]  /*8cd0*/  MUFU.EX2 R89, R89 ;  /* 0x0000005900597308 */ /* 0x000ff00000000800 */
[----:B------:R-:W-:Y:S08]  /*8ce0*/  MUFU.EX2 R93, R93 ;  /* 0x0000005d005d7308 */ /* 0x000ff00000000800 */
[----:B------:R-:W-:Y:S01]  /*8cf0*/  MUFU.EX2 R97, R97 ;  /* 0x0000006100617308 */ /* 0x000fe20000000800 */
[----:B-1----:R-:W-:Y:S01]  /*8d00*/  FMNMX.FTZ R88, R8, R109, !PT ;  /* 0x0000006d08587209 */ /* 0x002fe20007810000 */
[----:B------:R-:W-:-:S04]  /*8d10*/  FFMA.FTZ R109, R121, R9, -R2 ;  /* 0x00000009796d7223 */ /* 0x000fc80000010802 */
[----:B------:R-:W1:Y:S02]  /*8d20*/  SHFL.BFLY PT, R121, R88, 0x1, 0x1f ;  /* 0x0c201f0058797f89 */ /* 0x000e6400000e0000 */
[----:B------:R-:W-:Y:S08]  /*8d30*/  MUFU.EX2 R101, R101 ;  /* 0x0000006500657308 */ /* 0x000ff00000000800 */
[----:B------:R-:W-:Y:S08]  /*8d40*/  MUFU.EX2 R105, R105 ;  /* 0x0000006900697308 */ /* 0x000ff00000000800 */
[----:B------:R-:W-:Y:S01]  /*8d50*/  MUFU.EX2 R12, R12 ;  /* 0x0000000c000c7308 */ /* 0x000fe20000000800 */
[----:B-1----:R-:W-:-:S07]  /*8d60*/  FMNMX.FTZ R8, R88, R121, !PT ;  /* 0x0000007958087209 */ /* 0x002fce0007810000 */
[----:B------:R-:W1:Y:S01]  /*8d70*/  MUFU.EX2 R109, R109 ;  /* 0x0000006d006d7308 */ /* 0x000e620000000800 */
[----:B------:R-:W-:-:S04]  /*8d80*/  FMUL.FTZ R92, R8, R9 ;  /* 0x00000009085c7220 */ /* 0x000fc80000410000 */
[-CC-:B------:R-:W-:Y:S01]  /*8d90*/  FFMA.FTZ R157, R90, R9.reuse, -R92.reuse ;  /* 0x000000095a9d7223 */ /* 0x180fe2000001085c */
[-CC-:B------:R-:W-:Y:S01]  /*8da0*/  FFMA.FTZ R90, R91, R9.reuse, -R92.reuse ;  /* 0x000000095b5a7223 */ /* 0x180fe2000001085c */
[----:B------:R-:W-:Y:S01]  /*8db0*/  IMAD.U32 R91, RZ, RZ, UR7 ;  /* 0x00000007ff5b7e24 */ /* 0x000fe2000f8e00ff */
[----:B------:R-:W-:Y:S01]  /*8dc0*/  UMOV UR7, 0x40000040 ;  /* 0x4000004000077882 */ /* 0x000fe20000000000 */
[-CC-:B------:R-:W-:Y:S01]  /*8dd0*/  FFMA.FTZ R159, R94, R9.reuse, -R92.reuse ;  /* 0x000000095e9f7223 */ /* 0x180fe2000001085c */
[-CC-:B------:R-:W-:Y:S01]  /*8de0*/  FFMA.FTZ R94, R95, R9.reuse, -R92.reuse ;  /* 0x000000095f5e7223 */ /* 0x180fe2000001085c */
[----:B------:R-:W-:Y:S01]  /*8df0*/  MUFU.EX2 R157, R157 ;  /* 0x0000009d009d7308 */ /* 0x000fe20000000800 */
[----:B------:R-:W-:Y:S01]  /*8e00*/  @!P1 LEA R91, R91, UR37, 0x3 ;  /* 0x000000255b5b9c11 */ /* 0x000fe2000f8e18ff */
[-CC-:B------:R-:W-:Y:S01]  /*8e10*/  FFMA.FTZ R119, R119, R9.reuse, -R92.reuse ;  /* 0x0000000977777223 */ /* 0x180fe2000001085c */
[-CC-:B------:R-:W-:Y:S01]  /*8e20*/  FFMA.FTZ R122, R122, R9.reuse, -R92.reuse ;  /* 0x000000097a7a7223 */ /* 0x180fe2000001085c */
[-CC-:B------:R-:W-:Y:S01]  /*8e30*/  FFMA.FTZ R123, R123, R9.reuse, -R92.reuse ;  /* 0x000000097b7b7223 */ /* 0x180fe2000001085c */
[----:B------:R-:W-:Y:S01]  /*8e40*/  FFMA.FTZ R126, R126, R9, -R92 ;  /* 0x000000097e7e7223 */ /* 0x000fe2000001085c */
[----:B------:R-:W-:-:S02]  /*8e50*/  @!P1 VIADD R91, R91, 0x2a840 ;  /* 0x0002a8405b5b9836 */ /* 0x000fc40000000000 */
[-CC-:B------:R-:W-:Y:S01]  /*8e60*/  FFMA.FTZ R127, R127, R9.reuse, -R92.reuse ;  /* 0x000000097f7f7223 */ /* 0x180fe2000001085c */
[----:B------:R-:W-:Y:S01]  /*8e70*/  MUFU.EX2 R90, R90 ;  /* 0x0000005a005a7308 */ /* 0x000fe20000000800 */
[-CC-:B------:R-:W-:Y:S01]  /*8e80*/  FFMA.FTZ R130, R130, R9.reuse, -R92.reuse ;  /* 0x0000000982827223 */ /* 0x180fe2000001085c */
[-CC-:B------:R-:W-:Y:S01]  /*8e90*/  FFMA.FTZ R131, R131, R9.reuse, -R92.reuse ;  /* 0x0000000983837223 */ /* 0x180fe2000001085c */
[----:B------:R-:W-:Y:S01]  /*8ea0*/  @!P1 PRMT R91, RZ, 0x654, R91 ;  /* 0x00000654ff5b9816 */ /* 0x000fe2000000005b */
[----:B------:R-:W-:Y:S01]  /*8eb0*/  FFMA.FTZ R134, R134, R9, -R92 ;  /* 0x0000000986867223 */ /* 0x000fe2000001085c */
[----:B------:R-:W-:-:S03]  /*8ec0*/  IMAD.U32 R95, RZ, RZ, UR5 ;  /* 0x00000005ff5f7e24 */ /* 0x000fc6000f8e00ff */
[----:B------:R-:W-:Y:S01]  /*8ed0*/  MUFU.EX2 R159, R159 ;  /* 0x0000009f009f7308 */ /* 0x000fe20000000800 */
[----:B------:R-:W-:Y:S01]  /*8ee0*/  @!P1 VIADD R95, R95, 0x2a860 ;  /* 0x0002a8605f5f9836 */ /* 0x000fe20000000000 */
[----:B------:R-:W-:Y:S02]  /*8ef0*/  WARPGROUP.DEPBAR.LE gsb0, 0x0 ;  /* 0x00008000000079c5 */ /* 0x000fe40000010000 */
[----:B------:R-:W-:Y:S01]  /*8f00*/  WARPGROUP.ARRIVE ;  /* 0x00000000000079c5 */ /* 0x000fe20000000000 */
[-CC-:B------:R-:W-:Y:S01]  /*8f10*/  FFMA.FTZ R152, R96, R9.reuse, -R2.reuse ;  /* 0x0000000960987223 */ /* 0x180fe20000010802 */
[-C--:B------:R-:W-:Y:S01]  /*8f20*/  FFMA.FTZ R154, R100, R9.reuse, -R2 ;  /* 0x00000009649a7223 */ /* 0x080fe20000010802 */
[-CC-:B------:R-:W-:Y:S01]  /*8f30*/  FFMA.FTZ R153, R98, R9.reuse, -R92.reuse ;  /* 0x0000000962997223 */ /* 0x180fe2000001085c */
[----:B------:R-:W-:Y:S01]  /*8f40*/  MUFU.EX2 R94, R94 ;  /* 0x0000005e005e7308 */ /* 0x000fe20000000800 */
[-CC-:B------:R-:W-:Y:S01]  /*8f50*/  FFMA.FTZ R96, R99, R9.reuse, -R92.reuse ;  /* 0x0000000963607223 */ /* 0x180fe2000001085c */
[----:B------:R-:W-:Y:S01]  /*8f60*/  HGMMA.64x128x16.F32.BF16 R24, R148, gdesc[UR8].tnspB, R24, gsb0 ;  /* 0x41e0000894187df0 */ /* 0x000fe20008001818 */
[----:B------:R-:W-:Y:S01]  /*8f70*/  UIADD3 UR10, UR4, 0x180, URZ ;  /* 0x00000180040a7890 */ /* 0x000fe2000fffe03f */
[-CC-:B------:R-:W-:Y:S01]  /*8f80*/  FFMA.FTZ R155, R102, R9.reuse, -R92.reuse ;  /* 0x00000009669b7223 */ /* 0x180fe2000001085c */
[----:B------:R-:W-:Y:S01]  /*8f90*/  UMOV UR11, 0x40000040 ;  /* 0x40000040000b7882 */ /* 0x000fe20000000000 */
[-CC-:B------:R-:W-:Y:S01]  /*8fa0*/  FFMA.FTZ R98, R103, R9.reuse, -R92.reuse ;  /* 0x0000000967627223 */ /* 0x180fe2000001085c */
[-CC-:B------:R-:W-:Y:S01]  /*8fb0*/  FFMA.FTZ R100, R107, R9.reuse, -R92.reuse ;  /* 0x000000096b647223 */ /* 0x180fe2000001085c */
[----:B------:R-:W-:Y:S01]  /*8fc0*/  MUFU.EX2 R152, R152 ;  /* 0x0000009800987308 */ /* 0x000fe20000000800 */
[----:B------:R-:W-:Y:S01]  /*8fd0*/  FFMA.FTZ R102, R111, R9, -R92 ;  /* 0x000000096f667223 */ /* 0x000fe2000001085c */
[----:B------:R-:W-:-:S06]  /*8fe0*/  @!P1 PRMT R95, RZ, 0x654, R95 ;  /* 0x00000654ff5f9816 */ /* 0x000fcc000000005f */
        /* <DEDUP_REMOVED lines=10> */
[----:B------:R-:W3:Y:S08]  /*9090*/  MUFU.EX2 R113, R113 ;  /* 0x0000007100717308 */ /* 0x000ef00000000800 */
        /* <DEDUP_REMOVED lines=10> */
[----:B--2---:R-:W-:Y:S01]  /*9140*/  FADD.FTZ R106, R158, R7 ;  /* 0x000000079e6a7221 */ /* 0x004fe20000010000 */
[-CC-:B------:R-:W-:Y:S01]  /*9150*/  FFMA.FTZ R151, R110, R9.reuse, -R92.reuse ;  /* 0x000000096e977223 */ /* 0x180fe2000001085c */
[----:B------:R-:W-:Y:S01]  /*9160*/  HGMMA.64x128x16.F32.BF16 R24, R144, gdesc[UR8].tnspB, R24, gsb0 ;  /* 0x41e0000890187df0 */ /* 0x000fe20008001818 */
[----:B------:R-:W-:Y:S01]  /*9170*/  UIADD3 UR10, UR4, 0x200, URZ ;  /* 0x00000200040a7890 */ /* 0x000fe2000fffe03f */
[----:B------:R-:W-:Y:S01]  /*9180*/  MUFU.EX2 R148, R148 ;  /* 0x0000009400947308 */ /* 0x000fe20000000800 */
[----:B------:R-:W-:Y:S01]  /*9190*/  UMOV UR11, 0x40000040 ;  /* 0x40000040000b7882 */ /* 0x000fe20000000000 */
[----:B------:R-:W-:Y:S01]  /*91a0*/  FFMA.FTZ R104, R115, R9, -R92 ;  /* 0x0000000973687223 */ /* 0x000fe2000001085c */
[----:B------:R-:W-:Y:S01]  /*91b0*/  UMOV UR4, UR36 ;  /* 0x0000002400047c82 */ /* 0x000fe20008000000 */
[----:B0-----:R-:W-:-:S04]  /*91c0*/  F2FP.BF16.F32.PACK_AB R158, R15, R158 ;  /* 0x0000009e0f9e723e */ /* 0x001fc800000010ff */
        /* <DEDUP_REMOVED lines=8> */
[----:B------:R-:W-:Y:S01]  /*9250*/  FADD.FTZ R2, -R8, R11 ;  /* 0x0000000b08027221 */ /* 0x000fe20000010100 */
[-CC-:B------:R-:W-:Y:S01]  /*9260*/  FFMA.FTZ R145, R114, R9.reuse, -R92.reuse ;  /* 0x0000000972917223 */ /* 0x180fe2000001085c */
[-CC-:B------:R-:W-:Y:S01]  /*9270*/  FFMA.FTZ R147, R118, R9.reuse, -R92.reuse ;  /* 0x0000000976937223 */ /* 0x180fe2000001085c */
[----:B------:R-:W-:Y:S01]  /*9280*/  HGMMA.64x128x16.F32.BF16 R24, R140, gdesc[UR8].tnspB, R24, gsb0 ;  /* 0x41e000088c187df0 */ /* 0x000fe20008001818 */
[-C--:B------:R-:W-:Y:S01]  /*9290*/  FMUL.FTZ R2, R2, R9.reuse ;  /* 0x0000000902027220 */ /* 0x080fe20000410000 */
[----:B------:R-:W-:Y:S01]  /*92a0*/  MUFU.EX2 R144, R144 ;  /* 0x0000009000907308 */ /* 0x000fe20000000800 */
[----:B------:R-:W-:-:S07]  /*92b0*/  FFMA.FTZ R92, R135, R9, -R92 ;  /* 0x00000009875c7223 */ /* 0x000fce000001085c */
[----:B------:R-:W-:Y:S08]  /*92c0*/  MUFU.EX2 R2, R2 ;  /* 0x0000000200027308 */ /* 0x000ff00000000800 */
[----:B------:R-:W-:Y:S08]  /*92d0*/  MUFU.EX2 R145, R145 ;  /* 0x0000009100917308 */ /* 0x000ff00000000800 */
[----:B------:R-:W-:Y:S08]  /*92e0*/  MUFU.EX2 R146, R146 ;  /* 0x0000009200927308 */ /* 0x000ff00000000800 */
[----:B------:R-:W-:Y:S08]  /*92f0*/  MUFU.EX2 R147, R147 ;  /* 0x0000009300937308 */ /* 0x000ff00000000800 */
[----:B------:R-:W0:Y:S08]  /*9300*/  MUFU.EX2 R11, R133 ;  /* 0x00000085000b7308 */ /* 0x000e300000000800 */
[----:B------:R-:W-:Y:S01]  /*9310*/  MUFU.EX2 R92, R92 ;  /* 0x0000005c005c7308 */ /* 0x000fe20000000800 */
[----:B------:R-:W-:-:S02]  /*9320*/  WARPGROUP.DEPBAR.LE gsb0, 0x0 ;  /* 0x00008000000079c5 */ /* 0x000fc40000010000 */
[----:B------:R-:W-:-:S05]  /*9330*/  WARPGROUP.ARRIVE ;  /* 0x00000000000079c5 */ /* 0x000fca0000000000 */
[----:B------:R-:W2:Y:S01]  /*9340*/  MUFU.EX2 R141, R122 ;  /* 0x0000007a008d7308 */ /* 0x000ea20000000800 */
[----:B-1----:R-:W-:Y:S02]  /*9350*/  F2FP.BF16.F32.PACK_AB R140, R109, R12 ;  /* 0x0000000c6d8c723e */ /* 0x002fe400000010ff */
[----:B---3--:R-:W-:Y:S01]  /*9360*/  F2FP.BF16.F32.PACK_AB R142, R113, R14 ;  /* 0x0000000e718e723e */ /* 0x008fe200000010ff */
[----:B------:R-:W-:Y:S01]  /*9370*/  HGMMA.64x128x16.F32.BF16 R24, R136, gdesc[UR4].tnspB, R24, gsb0 ;  /* 0x41e0000488187df0 */ /* 0x000fe20008001818 */
[----:B------:R-:W-:-:S03]  /*9380*/  UMOV UR6, UR38 ;  /* 0x0000002600067c82 */ /* 0x000fc60008000000 */
[----:B------:R-:W1:Y:S01]  /*9390*/  MUFU.EX2 R143, R126 ;  /* 0x0000007e008f7308 */ /* 0x000e620000000800 */
[----:B------:R-:W-:Y:S02]  /*93a0*/  WARPGROUP.DEPBAR.LE gsb0, 0x0 ;  /* 0x00008000000079c5 */ /* 0x000fe40000010000 */
[----:B------:R3:W-:Y:S05]  /*93b0*/  @!P1 SYNCS.ARRIVE.TRANS64.RED.A1T0 RZ, [R91+URZ], RZ ;  /* 0x000000ff5bff99a7 */ /* 0x0007ea000810043f */
[----:B------:R-:W4:Y:S01]  /*93c0*/  MUFU.EX2 R137, R130 ;  /* 0x0000008200897308 */ /* 0x000f220000000800 */
[----:B0-----:R-:W-:Y:S02]  /*93d0*/  F2FP.BF16.F32.PACK_AB R138, R11, R88 ;  /* 0x000000580b8a723e */ /* 0x001fe400000010ff */
[----:B------:R-:W-:Y:S01]  /*93e0*/  F2FP.BF16.F32.PACK_AB R136, R117, R20 ;  /* 0x000000147588723e */ /* 0x000fe200000010ff */
[----:B---3--:R-:W-:Y:S01]  /*93f0*/  FFMA.FTZ R91, R2, R6, R157 ;  /* 0x00000006025b7223 */ /* 0x008fe2000001009d */
[----:B------:R-:W-:-:S03]  /*9400*/  F2FP.BF16.F32.PACK_AB R157, R90, R157 ;  /* 0x0000009d5a9d723e */ /* 0x000fc600000010ff */
[----:B------:R-:W0:Y:S01]  /*9410*/  MUFU.EX2 R139, R134 ;  /* 0x00000086008b7308 */ /* 0x000e220000000800 */
[----:B------:R3:W-:Y:S01]  /*9420*/  @!P1 SYNCS.ARRIVE.TRANS64.RED.A1T0 RZ, [R95+URZ], RZ ;  /* 0x000000ff5fff99a7 */ /* 0x0007e2000810043f */
[----:B------:R-:W-:Y:S01]  /*9430*/  FADD.FTZ R6, R90, R91 ;  /* 0x0000005b5a067221 */ /* 0x000fe20000010000 */
[----:B------:R-:W-:-:S03]  /*9440*/  FADD.FTZ R91, R15, R106 ;  /* 0x0000006a0f5b7221 */ /* 0x000fc60000010000 */
[----:B------:R-:W-:Y:S01]  /*9450*/  FADD.FTZ R7, R159, R6 ;  /* 0x000000069f077221 */ /* 0x000fe20000010000 */
[----:B------:R-:W-:Y:S01]  /*9460*/  FADD.FTZ R106, R152, R91 ;  /* 0x0000005b986a7221 */ /* 0x000fe20000010000 */
[C---:B------:R-:W-:Y:S02]  /*9470*/  F2FP.BF16.F32.PACK_AB R152, R21.reuse, R152 ;  /* 0x000000981598723e */ /* 0x040fe400000010ff */
[C---:B------:R-:W-:Y:S01]  /*9480*/  FADD.FTZ R6, R94.reuse, R7 ;  /* 0x000000075e067221 */ /* 0x040fe20000010000 */
[----:B------:R-:W-:Y:S01]  /*9490*/  FADD.FTZ R91, R21, R106 ;  /* 0x0000006a155b7221 */ /* 0x000fe20000010000 */
        /* <DEDUP_REMOVED lines=35> */
[----:B------:R-:W-:-:S03]  /*96d0*/  FADD.FTZ R7, R109, R90 ;  /* 0x0000005a6d077221 */ /* 0x000fc60000010000 */
[----:B--2---:R-:W-:Y:S01]  /*96e0*/  FADD.FTZ R6, R141, R6 ;  /* 0x000000068d067221 */ /* 0x004fe20000010000 */
[----:B------:R-:W-:Y:S01]  /*96f0*/  FADD.FTZ R90, R14, R7 ;  /* 0x000000070e5a7221 */ /* 0x000fe20000010000 */
[C---:B------:R-:W-:Y:S02]  /*9700*/  F2FP.BF16.F32.PACK_AB R141, R123.reuse, R141 ;  /* 0x0000008d7b8d723e */ /* 0x040fe400000010ff */
[----:B------:R-:W-:Y:S01]  /*9710*/  FADD.FTZ R6, R123, R6 ;  /* 0x000000067b067221 */ /* 0x000fe20000010000 */
[----:B------:R-:W-:-:S03]  /*9720*/  FADD.FTZ R7, R113, R90 ;  /* 0x0000005a71077221 */ /* 0x000fc60000010000 */
[----:B-1----:R-:W-:Y:S01]  /*9730*/  FADD.FTZ R6, R143, R6 ;  /* 0x000000068f067221 */ /* 0x002fe20000010000 */
[----:B------:R-:W-:Y:S01]  /*9740*/  FADD.FTZ R12, R20, R7 ;  /* 0x00000007140c7221 */ /* 0x000fe20000010000 */
[C---:B------:R-:W-:Y:S02]  /*9750*/  F2FP.BF16.F32.PACK_AB R143, R127.reuse, R143 ;  /* 0x0000008f7f8f723e */ /* 0x040fe400000010ff */
[----:B------:R-:W-:Y:S01]  /*9760*/  FADD.FTZ R6, R127, R6 ;  /* 0x000000067f067221 */ /* 0x000fe20000010000 */
[----:B------:R-:W-:-:S03]  /*9770*/  FADD.FTZ R7, R117, R12 ;  /* 0x0000000c75077221 */ /* 0x000fc60000010000 */
[----:B----4-:R-:W-:Y:S01]  /*9780*/  FADD.FTZ R6, R137, R6 ;  /* 0x0000000689067221 */ /* 0x010fe20000010000 */
[----:B------:R-:W-:Y:S01]  /*9790*/  FADD.FTZ R12, R88, R7 ;  /* 0x00000007580c7221 */ /* 0x000fe20000010000 */
[C---:B------:R-:W-:Y:S02]  /*97a0*/  F2FP.BF16.F32.PACK_AB R137, R131.reuse, R137 ;  /* 0x000000898389723e */ /* 0x040fe400000010ff */
[----:B------:R-:W-:Y:S01]  /*97b0*/  FADD.FTZ R6, R131, R6 ;  /* 0x0000000683067221 */ /* 0x000fe20000010000 */
[----:B------:R-:W-:Y:S01]  /*97c0*/  FADD.FTZ R7, R11, R12 ;  /* 0x0000000c0b077221 */ /* 0x000fe20000010000 */
[----:B------:R-:W-:Y:S02]  /*97d0*/  IMAD.MOV.U32 R11, RZ, RZ, R8 ;  /* 0x000000ffff0b7224 */ /* 0x000fe400078e0008 */
[----:B0-----:R-:W-:Y:S01]  /*97e0*/  FADD.FTZ R6, R139, R6 ;  /* 0x000000068b067221 */ /* 0x001fe20000010000 */
[----:B------:R-:W-:Y:S01]  /*97f0*/  F2FP.BF16.F32.PACK_AB R139, R92, R139 ;  /* 0x0000008b5c8b723e */ /* 0x000fe200000010ff */
[----:B------:R-:W-:-:S02]  /*9800*/  IMAD.MOV.U32 R12, RZ, RZ, R3 ;  /* 0x000000ffff0c7224 */ /* 0x000fc400078e0003 */
[----:B------:R-:W-:Y:S01]  /*9810*/  FADD.FTZ R6, R92, R6 ;  /* 0x000000065c067221 */ /* 0x000fe20000010000 */
[----:B---3--:R-:W-:Y:S06]  /*9820*/  @P2 BRA `(.L_x_1189) ;  /* 0xffffffe4001c2947 */ /* 0x008fec000383ffff */
.L_x_1180:
[----:B------:R-:W-:-:S13]  /*9830*/  ISETP.GE.AND P2, PT, R10, UR61, PT ;  /* 0x0000003d0a007c0c */ /* 0x000fda000bf46270 */
[----:B------:R-:W-:Y:S05]  /*9840*/  @!P2 BRA `(.L_x_1190) ;  /* 0x0000002c0060a947 */ /* 0x000fea0003800000 */
[----:B------:R-:W-:Y:S01]  /*9850*/  IMAD.MOV.U32 R11, RZ, RZ, R8 ;  /* 0x000000ffff0b7224 */ /* 0x000fe200078e0008 */
[----:B------:R-:W-:Y:S01]  /*9860*/  UMOV UR6, UR38 ;  /* 0x0000002600067c82 */ /* 0x000fe20008000000 */
[----:B------:R-:W-:Y:S01]  /*9870*/  IMAD.MOV.U32 R12, RZ, RZ, R3 ;  /* 0x000000ffff0c7224 */ /* 0x000fe200078e0003 */
[----:B------:R-:W-:Y:S01]  /*9880*/  UMOV UR4, UR36 ;  /* 0x0000002400047c82 */ /* 0x000fe20008000000 */
[----:B------:R-:W-:Y:S01]  /*9890*/  ULDC UR58, c[0x0][0x9e4] ;  /* 0x00027900003a7ab9 */ /* 0x000fe20000000800 */
[----:B------:R-:W-:-:S05]  /*98a0*/  ULDC UR59, c[0x0][0x9dc] ;  /* 0x00027700003b7ab9 */ /* 0x000fca0000000800 */
.L_x_1207:
        /* <DEDUP_REMOVED lines=8> */
.L_x_1191:
[----:B------:R-:W-:Y:S01]  /*9930*/  ULEA UR5, UR36, UR37, 0x3 ;  /* 0x0000002524057291 */ /* 0x000fe2000f8e183f */
[----:B------:R-:W-:-:S05]  /*9940*/  IMAD.U32 R3, RZ, RZ, UR38 ;  /* 0x00000026ff037e24 */ /* 0x000fca000f8e00ff */
[----:B------:R-:W-:-:S04]  /*9950*/  SHF.L.U32 R3, R3, 0x1f, RZ ;  /* 0x0000001f03037819 */ /* 0x000fc800000006ff */
[----:B------:R0:W1:Y:S01]  /*9960*/  SYNCS.PHASECHK.TRANS64.TRYWAIT P2, [UR5+0x2a830], R3 ;  /* 0x02a83003ff0075a7 */ /* 0x0000620008040145 */
[----:B------:R-:W-:Y:S05]  /*9970*/  @!P0 BRA `(.L_x_1192) ;  /* 0x0000000000048947 */ /* 0x000fea0003800000 */
[----:B------:R-:W-:Y:S01]  /*9980*/  BPT.TRAP 0x1 ;  /* 0x000000040000795c */ /* 0x000fe20000300000 */
.L_x_1192:
[----:B-1----:R-:W-:Y:S05]  /*9990*/  @P2 BRA `(.L_x_1193) ;  /* 0x0000000000082947 */ /* 0x002fea0003800000 */
[----:B------:R-:W1:Y:S02]  /*99a0*/  SYNCS.PHASECHK.TRANS64.TRYWAIT P2, [UR5+0x2a830], R3 ;  /* 0x02a83003ff0075a7 */ /* 0x000e640008040145 */
[----:B-1----:R-:W-:Y:S05]  /*99b0*/  @!P2 BRA `(.L_x_1194) ;  /* 0x000000e000bca947 */ /* 0x002fea0003800000 */
.L_x_1193:
        /* <DEDUP_REMOVED lines=131> */
.L_x_1195:
[----:B------:R-:W-:Y:S01]  /*a1f0*/  ULEA UR5, UR4, UR37, 0x3 ;  /* 0x0000002504057291 */ /* 0x000fe2000f8e183f */
[----:B------:R-:W-:-:S05]  /*a200*/  IMAD.U32 R0, RZ, RZ, UR6 ;  /* 0x00000006ff007e24 */ /* 0x000fca000f8e00ff */
[----:B------:R-:W-:-:S04]  /*a210*/  SHF.L.U32 R0, R0, 0x1f, RZ ;  /* 0x0000001f00007819 */ /* 0x000fc800000006ff */
[----:B------:R2:W3:Y:S01]  /*a220*/  SYNCS.PHASECHK.TRANS64.TRYWAIT P2, [UR5+0x2a850], R0 ;  /* 0x02a85000ff0075a7 */ /* 0x0004e20008040145 */
[----:B------:R-:W-:Y:S05]  /*a230*/  @!P0 BRA `(.L_x_1196) ;  /* 0x0000000000048947 */ /* 0x000fea0003800000 */
[----:B------:R-:W-:Y:S01]  /*a240*/  BPT.TRAP 0x1 ;  /* 0x000000040000795c */ /* 0x000fe20000300000 */
.L_x_1196:
[----:B---3--:R-:W-:Y:S05]  /*a250*/  @P2 BRA `(.L_x_1197) ;  /* 0x0000000000082947 */ /* 0x008fea0003800000 */
[----:B------:R-:W3:Y:S02]  /*a260*/  SYNCS.PHASECHK.TRANS64.TRYWAIT P2, [UR5+0x2a850], R0 ;  /* 0x02a85000ff0075a7 */ /* 0x000ee40008040145 */
[----:B---3--:R-:W-:Y:S05]  /*a270*/  @!P2 BRA `(.L_x_1198) ;  /* 0x000000d800a4a947 */ /* 0x008fea0003800000 */
.L_x_1197:
[----:B------:R-:W-:Y:S01]  /*a280*/  UIADD3 UR6, UR37, 0x400, URZ ;  /* 0x0000040025067890 */ /* 0x000fe2000fffe03f */
[----:B------:R-:W-:Y:S01]  /*a290*/  WARPGROUP.ARRIVE ;  /* 0x00000000000079c5 */ /* 0x000fe20000000000 */
[----:B------:R-:W-:Y:S01]  /*a2a0*/  UMOV UR11, 0x40000040 ;  /* 0x40000040000b7882 */ /* 0x000fe20000000000 */
[----:B------:R-:W-:Y:S01]  /*a2b0*/  PLOP3.LUT P2, PT, PT, PT, UP0, 0x80, 0x0 ;  /* 0x000000000000781c */ /* 0x000fe20003f4f008 */
[----:B------:R-:W-:Y:S01]  /*a2c0*/  USHF.R.U32.HI UR6, URZ, 0x4, UR6 ;  /* 0x000000043f067899 */ /* 0x000fe20008011606 */
[----:B------:R-:W-:Y:S01]  /*a2d0*/  PLOP3.LUT P3, PT, PT, PT, UP0, 0x80, 0x0 ;  /* 0x000000000000781c */ /* 0x000fe20003f6f008 */
[----:B0-2---:R-:W-:Y:S01]  /*a2e0*/  IMAD.U32 R0, RZ, RZ, UR7 ;  /* 0x00000007ff007e24 */ /* 0x005fe2000f8e00ff */
[----:B------:R-:W-:Y:S01]  /*a2f0*/  ULDC UR14, c[0x0][0x9e0] ;  /* 0x00027800000e7ab9 */ /* 0x000fe20000000800 */
[----:B------:R-:W-:-:S03]  /*a300*/  ULOP3.LUT UR6, UR6, 0x3fff, URZ, 0xc0, !UPT ;  /* 0x00003fff06067892 */ /* 0x000fc6000f8ec03f */
[----:B------:R-:W-:Y:S01]  /*a310*/  @!P1 LEA R0, R0, UR37, 0x3 ;  /* 0x0000002500009c11 */ /* 0x000fe2000f8e18ff */
[----:B------:R-:W-:-:S04]  /*a320*/  ULOP3.LUT UR6, UR6, 0x3000000, URZ, 0xfc, !UPT ;  /* 0x0300000006067892 */ /* 0x000fc8000f8efc3f */
[----:B------:R-:W-:Y:S01]  /*a330*/  UIMAD UR4, UR4, 0x600, UR6 ;  /* 0x00000600040478a4 */ /* 0x000fe2000f8e0206 */
[----:B------:R-:W-:-:S05]  /*a340*/  @!P1 VIADD R0, R0, 0x2a840 ;  /* 0x0002a84000009836 */ /* 0x000fca0000000000 */
[----:B------:R-:W-:Y:S01]  /*a350*/  @!P1 PRMT R0, RZ, 0x654, R0 ;  /* 0x00000654ff009816 */ /* 0x000fe20000000000 */
        /* <DEDUP_REMOVED lines=24> */
[----:B------:R-:W-:Y:S01]  /*a4e0*/  @UP0 ULDC UR4, c[0x0][0x44c] ;  /* 0x0001130000040ab9 */ /* 0x000fe20000000800 */
[----:B------:R-:W-:Y:S02]  /*a4f0*/  WARPGROUP.DEPBAR.LE gsb0, 0x0 ;  /* 0x00008000000079c5 */ /* 0x000fe40000010000 */
[----:B------:R-:W-:-:S06]  /*a500*/  WARPGROUP.ARRIVE ;  /* 0x00000000000079c5 */ /* 0x000fcc0000000000 */
[----:B------:R-:W-:Y:S03]  /*a510*/  HGMMA.64x128x16.F32.BF16 R24, R136, gdesc[UR8].tnspB, R24, gsb0 ;  /* 0x41e0000888187df0 */ /* 0x000fe60008001818 */
[----:B------:R-:W-:Y:S02]  /*a520*/  WARPGROUP.DEPBAR.LE gsb0, 0x0 ;  /* 0x00008000000079c5 */ /* 0x000fe40000010000 */
[----:B------:R-:W-:Y:S01]  /*a530*/  VIADD R137, R19, UR39 ;  /* 0x0000002713897c36 */ /* 0x000fe20008000000 */
[----:B------:R0:W-:Y:S01]  /*a540*/  @!P1 SYNCS.ARRIVE.TRANS64.RED.A1T0 RZ, [R0+URZ], RZ ;  /* 0x000000ff00ff99a7 */ /* 0x0001e2000810043f */
[----:B------:R-:W-:Y:S02]  /*a550*/  IMAD R139, R10, -0x60, RZ ;  /* 0xffffffa00a8b7824 */ /* 0x000fe400078e02ff */
[----:B------:R-:W-:Y:S01]  /*a560*/  @P2 IMAD.HI.U32 R2, R137, UR4, RZ ;  /* 0x0000000489022c27 */ /* 0x000fe2000f8e00ff */
[----:B------:R-:W-:Y:S01]  /*a570*/  @UP0 ULDC UR4, c[0x0][0x450] ;  /* 0x0001140000040ab9 */ /* 0x000fe20000000800 */
[----:B------:R-:W-:-:S02]  /*a580*/  PLOP3.LUT P2, PT, PT, PT, UP1, 0x40, 0x0 ;  /* 0x000000000000781c */ /* 0x000fc40003f4e818 */
[----:B------:R-:W-:Y:S01]  /*a590*/  IMAD.IADD R9, R139, 0x1, -R18 ;  /* 0x000000018b097824 */ /* 0x000fe200078e0a12 */
[----:B------:R-:W-:Y:S01]  /*a5a0*/  @P3 SHF.R.U32.HI R137, RZ, UR4, R2 ;  /* 0x00000004ff893c19 */ /* 0x000fe20008011602 */
[----:B------:R-:W-:Y:S01]  /*a5b0*/  ULOP3.LUT UR4, URZ, UR59, URZ, 0x33, !UPT ;  /* 0x0000003b3f047292 */ /* 0x000fe2000f8e333f */
[----:B0-----:R-:W-:-:S03]  /*a5c0*/  IADD3 R0, -R18, 0x1, R139 ;  /* 0x0000000112007810 */ /* 0x001fc60007ffe18b */
[----:B------:R-:W0:Y:S01]  /*a5d0*/  SHFL.IDX PT, R2, R137, RZ, 0x1c1f ;  /* 0x001c1fff89027589 */ /* 0x000e2200000e0000 */
        /* <DEDUP_REMOVED lines=10> */
[----:B-1----:R-:W-:Y:S01]  /*a680*/  IMAD.U32 R8, RZ, RZ, UR58 ;  /* 0x0000003aff087e24 */ /* 0x002fe2000f8e00ff */
[----:B------:R-:W-:-:S04]  /*a690*/  LOP3.LUT R21, RZ, R0, RZ, 0x33, !PT ;  /* 0x00000000ff157212 */ /* 0x000fc800078e33ff */
[----:B------:R-:W-:-:S13]  /*a6a0*/  ISETP.NE.AND P2, PT, R8, 0x1, PT ;  /* 0x000000010800780c */ /* 0x000fda0003f45270 */
[----:B------:R-:W0:Y:S02]  /*a6b0*/  @P2 LDC.64 R2, c[0x0][0x9e8] ;  /* 0x00027a00ff022b82 */ /* 0x000e240000000a00 */
[----:B0-----:R-:W-:-:S05]  /*a6c0*/  @P2 IMAD.HI.U32 R2, R21, R2, RZ ;  /* 0x0000000215022227 */ /* 0x001fca00078e00ff */
[----:B------:R-:W-:-:S04]  /*a6d0*/  @P2 SHF.R.U32.HI R21, RZ, R3, R2 ;  /* 0x00000003ff152219 */ /* 0x000fc80000011602 */
[----:B------:R-:W-:Y:S01]  /*a6e0*/  LOP3.LUT R0, RZ, R21, RZ, 0x33, !PT ;  /* 0x00000015ff007212 */ /* 0x000fe200078e33ff */
[----:B------:R-:W-:Y:S06]  /*a6f0*/  BRA `(.L_x_1202) ;  /* 0x0000000000147947 */ /* 0x000fec0003800000 */
.L_x_1201:
[----:B-1----:R-:W-:-:S05]  /*a700*/  IMAD.U32 R8, RZ, RZ, UR58 ;  /* 0x0000003aff087e24 */ /* 0x002fca000f8e00ff */
[----:B------:R-:W-:-:S13]  /*a710*/  ISETP.NE.AND P2, PT, R8, 0x1, PT ;  /* 0x000000010800780c */ /* 0x000fda0003f45270 */
[----:B------:R-:W0:Y:S02]  /*a720*/  @P2 LDC.64 R2, c[0x0][0x9e8] ;  /* 0x00027a00ff022b82 */ /* 0x000e240000000a00 */
[----:B0-----:R-:W-:-:S05]  /*a730*/  @P2 IMAD.HI.U32 R2, R0, R2, RZ ;  /* 0x0000000200022227 */ /* 0x001fca00078e00ff */
[----:B------:R-:W-:-:S07]  /*a740*/  @P2 SHF.R.U32.HI R0, RZ, R3, R2 ;  /* 0x00000003ff002219 */ /* 0x000fce0000011602 */
.L_x_1202:
[----:B------:R-:W-:Y:S05]  /*a750*/  BSYNC B0 ;  /* 0x0000000000007941 */ /* 0x000fea0003800000 */
.L_x_1200:
[----:B------:R-:W-:-:S05]  /*a760*/  IMAD R0, R0, R8, R9 ;  /* 0x0000000800007224 */ /* 0x000fca00078e0209 */
[----:B------:R-:W-:Y:S02]  /*a770*/  VIADDMNMX R13, R0, R8, R13, PT ;  /* 0x00000008000d7246 */ /* 0x000fe4000380010d */
[----:B------:R-:W-:-:S07]  /*a780*/  VIMNMX R15, R15, R0, !PT ;  /* 0x000000000f0f7248 */ /* 0x000fce0007fe0100 */
.L_x_1199:
        /* <DEDUP_REMOVED lines=63> */
[----:B-1----:R-:W-:Y:S02]  /*ab80*/  FSEL R8, R113, -INF , !P4 ;  /* 0xff80000071087808 */ /* 0x002fe40006000000 */
        /* <DEDUP_REMOVED lines=69> */
.L_x_1205:
[----:B------:R-:W-:-:S05]  /*afe0*/  IMAD.U32 R150, RZ, RZ, UR58 ;  /* 0x0000003aff967e24 */ /* 0x000fca000f8e00ff */
[----:B------:R-:W-:-:S13]  /*aff0*/  ISETP.NE.AND P6, PT, R150, 0x1, PT ;  /* 0x000000019600780c */ /* 0x000fda0003fc5270 */
[----:B------:R-:W0:Y:S02]  /*b000*/  @P6 LDC.64 R2, c[0x0][0x9e8] ;  /* 0x00027a00ff026b82 */ /* 0x000e240000000a00 */
[----:B0-----:R-:W-:-:S05]  /*b010*/  @P6 IMAD.HI.U32 R2, R89, R2, RZ ;  /* 0x0000000259026227 */ /* 0x001fca00078e00ff */
[----:B------:R-:W-:-:S07]  /*b020*/  @P6 SHF.R.U32.HI R89, RZ, R3, R2 ;  /* 0x00000003ff596219 */ /* 0x000fce0000011602 */
.L_x_1206:
[----:B------:R-:W-:Y:S05]  /*b030*/  BSYNC B0 ;  /* 0x0000000000007941 */ /* 0x000fea0003800000 */
.L_x_1204:
[----:B------:R-:W-:-:S05]  /*b040*/  IMAD R2, R89, R150, R9 ;  /* 0x0000009659027224 */ /* 0x000fca00078e0209 */
[----:B------:R-:W-:Y:S02]  /*b050*/  VIADDMNMX R13, R2, R150, R13, PT ;  /* 0x00000096020d7246 */ /* 0x000fe4000380010d */
[----:B------:R-:W-:-:S07]  /*b060*/  VIMNMX R15, R15, R2, !PT ;  /* 0x000000020f0f7248 */ /* 0x000fce0007fe0100 */
.L_x_1203:
[C---:B------:R-:W-:Y:S01]  /*b070*/  ISETP.GT.AND P2, PT, R15.reuse, 0x1, !P2 ;  /* 0x000000010f00780c */ /* 0x040fe20005744270 */
[----:B------:R-:W0:Y:S01]  /*b080*/  LDC R9, c[0x0][0x988] ;  /* 0x00026200ff097b82 */ /* 0x000e220000000800 */
[----:B------:R-:W-:Y:S01]  /*b090*/  ISETP.GT.AND P3, PT, R15, 0x8, !P3 ;  /* 0x000000080f00780c */ /* 0x000fe20005f64270 */
[----:B------:R-:W-:Y:S01]  /*b0a0*/  UMOV UR6, UR38 ;  /* 0x0000002600067c82 */ /* 0x000fe20008000000 */
[C---:B------:R-:W-:Y:S01]  /*b0b0*/  ISETP.LT.OR P2, PT, R13.reuse, 0x2, P2 ;  /* 0x000000020d00780c */ /* 0x040fe20001741670 */
[----:B------:R-:W-:Y:S01]  /*b0c0*/  UMOV UR4, UR36 ;  /* 0x0000002400047c82 */ /* 0x000fe20008000000 */
        /* <DEDUP_REMOVED lines=134> */
[----:B------:R-:W-:Y:S01]  /*b930*/  FSEL R109, R3, RZ, P2 ;  /* 0x000000ff036d7208 */ /* 0x000fe20001000000 */
[--C-:B------:R-:W-:Y:S01]  /*b940*/  FFMA.FTZ R144, R144, R9, -R95.reuse ;  /* 0x0000000990907223 */ /* 0x100fe2000001085f */
[----:B------:R-:W-:Y:S01]  /*b950*/  FMNMX.FTZ R91, R150, R91, !PT ;  /* 0x0000005b965b7209 */ /* 0x000fe20007810000 */
[----:B------:R0:W-:Y:S01]  /*b960*/  MUFU.EX2 R89, R148 ;  /* 0x0000009400597308 */ /* 0x0001e20000000800 */
[-CC-:B------:R-:W-:Y:S01]  /*b970*/  FFMA.FTZ R138, R138, R9.reuse, -R95.reuse ;  /* 0x000000098a8a7223 */ /* 0x180fe2000001085f */
[--C-:B------:R-:W-:Y:S01]  /*b980*/  FFMA.FTZ R99, R14, R9, -R95.reuse ;  /* 0x000000090e637223 */ /* 0x100fe2000001085f */
[----:B------:R-:W-:Y:S01]  /*b990*/  FMNMX.FTZ R91, R158, R91, !PT ;  /* 0x0000005b9e5b7209 */ /* 0x000fe20007810000 */
[-CC-:B------:R-:W-:Y:S01]  /*b9a0*/  FFMA.FTZ R103, R92, R9.reuse, -R95.reuse ;  /* 0x000000095c677223 */ /* 0x180fe2000001085f */
[-CC-:B------:R-:W-:Y:S01]  /*b9b0*/  FFMA.FTZ R140, R140, R9.reuse, -R95.reuse ;  /* 0x000000098c8c7223 */ /* 0x180fe2000001085f */
[--C-:B------:R-:W-:Y:S01]  /*b9c0*/  FFMA.FTZ R14, R120, R9, -R95.reuse ;  /* 0x00000009780e7223 */ /* 0x100fe2000001085f */
[----:B------:R-:W-:Y:S01]  /*b9d0*/  FMNMX.FTZ R91, R106, R91, !PT ;  /* 0x0000005b6a5b7209 */ /* 0x000fe20007810000 */
[----:B------:R-:W-:Y:S01]  /*b9e0*/  MUFU.EX2 R90, R90 ;  /* 0x0000005a005a7308 */ /* 0x000fe20000000800 */
[-CC-:B0-----:R-:W-:Y:S01]  /*b9f0*/  FFMA.FTZ R148, R104, R9.reuse, -R95.reuse ;  /* 0x0000000968947223 */ /* 0x181fe2000001085f */
        /* <DEDUP_REMOVED lines=12> */
[----:B------:R1:W-:Y:S01]  /*bac0*/  MUFU.EX2 R93, R144 ;  /* 0x00000090005d7308 */ /* 0x0003e20000000800 */
[----:B0-----:R-:W-:Y:S02]  /*bad0*/  FFMA.FTZ R146, R116, R9, -R95 ;  /* 0x0000000974927223 */ /* 0x001fe4000001085f */
[----:B------:R-:W-:-:S04]  /*bae0*/  FMNMX.FTZ R97, R102, R97, !PT ;  /* 0x0000006166617209 */ /* 0x000fc80007810000 */
[----:B------:R-:W-:Y:S01]  /*baf0*/  FMNMX.FTZ R97, R122, R97, !PT ;  /* 0x000000617a617209 */ /* 0x000fe20007810000 */
[----:B------:R-:W-:Y:S01]  /*bb00*/  MUFU.EX2 R138, R138 ;  /* 0x0000008a008a7308 */ /* 0x000fe20000000800 */
[----:B-1----:R-:W-:Y:S02]  /*bb10*/  FFMA.FTZ R144, R112, R9, -R95 ;  /* 0x0000000970907223 */ /* 0x002fe4000001085f */
        /* <DEDUP_REMOVED lines=9> */
[----:B------:R-:W-:Y:S01]  /*bbb0*/  FMNMX.FTZ R0, R108, R97, !PT ;  /* 0x000000616c007209 */ /* 0x000fe20007810000 */
[----:B------:R-:W-:-:S04]  /*bbc0*/  FFMA.FTZ R97, R8, R9, -R95 ;  /* 0x0000000908617223 */ /* 0x000fc8000001085f */
[----:B------:R-:W0:Y:S01]  /*bbd0*/  SHFL.BFLY PT, R101, R0, 0x2, 0x1f ;  /* 0x0c401f0000657f89 */ /* 0x000e2200000e0000 */
[----:B------:R-:W-:Y:S08]  /*bbe0*/  MUFU.EX2 R13, R13 ;  /* 0x0000000d000d7308 */ /* 0x000ff00000000800 */
[----:B------:R-:W-:Y:S08]  /*bbf0*/  MUFU.EX2 R104, R104 ;  /* 0x0000006800687308 */ /* 0x000ff00000000800 */
[----:B------:R-:W-:Y:S01]  /*bc00*/  MUFU.EX2 R144, R144 ;  /* 0x0000009000907308 */ /* 0x000fe20000000800 */
[----:B0-----:R-:W-:Y:S01]  /*bc10*/  FMNMX.FTZ R8, R0, R101, !PT ;  /* 0x0000006500087209 */ /* 0x001fe20007810000 */
[----:B------:R-:W-:Y:S01]  /*bc20*/  FADD.FTZ R0, -R109, R12 ;  /* 0x0000000c6d007221 */ /* 0x000fe20000010100 */
[-CC-:B------:R-:W-:Y:S01]  /*bc30*/  FFMA.FTZ R101, R20, R9.reuse, -R95.reuse ;  /* 0x0000000914657223 */ /* 0x180fe2000001085f */
[-CC-:B------:R-:W-:Y:S01]  /*bc40*/  FFMA.FTZ R20, R128, R9.reuse, -R95.reuse ;  /* 0x0000000980147223 */ /* 0x180fe2000001085f */
[-C--:B------:R-:W-:Y:S01]  /*bc50*/  FFMA.FTZ R95, R88, R9.reuse, -R95 ;  /* 0x00000009585f7223 */ /* 0x080fe2000001085f */
[----:B------:R-:W0:Y:S01]  /*bc60*/  SHFL.BFLY PT, R107, R8, 0x1, 0x1f ;  /* 0x0c201f00086b7f89 */ /* 0x000e2200000e0000 */
[----:B------:R-:W-:Y:S01]  /*bc70*/  FMUL.FTZ R0, R0, R9 ;  /* 0x0000000900007220 */ /* 0x000fe20000410000 */
[----:B------:R-:W-:Y:S01]  /*bc80*/  IMAD.U32 R109, RZ, RZ, UR5 ;  /* 0x00000005ff6d7e24 */ /* 0x000fe2000f8e00ff */
[----:B------:R-:W-:Y:S03]  /*bc90*/  MUFU.EX2 R97, R97 ;  /* 0x0000006100617308 */ /* 0x000fe60000000800 */
[----:B------:R-:W-:-:S05]  /*bca0*/  @!P1 VIADD R109, R109, 0x2a860 ;  /* 0x0002a8606d6d9836 */ /* 0x000fca0000000000 */
[----:B------:R-:W1:Y:S01]  /*bcb0*/  MUFU.EX2 R0, R0 ;  /* 0x0000000000007308 */ /* 0x000e620000000800 */
[----:B------:R-:W-:-:S04]  /*bcc0*/  @!P1 PRMT R109, RZ, 0x654, R109 ;  /* 0x00000654ff6d9816 */ /* 0x000fc8000000006d */
[----:B------:R2:W-:Y:S03]  /*bcd0*/  @!P1 SYNCS.ARRIVE.TRANS64.RED.A1T0 RZ, [R109+URZ], RZ ;  /* 0x000000ff6dff99a7 */ /* 0x0005e6000810043f */
[----:B------:R-:W-:Y:S01]  /*bce0*/  MUFU.EX2 R146, R146 ;  /* 0x0000009200927308 */ /* 0x000fe20000000800 */
[----:B0-----:R-:W-:-:S07]  /*bcf0*/  FMNMX.FTZ R8, R8, R107, !PT ;  /* 0x0000006b08087209 */ /* 0x001fce0007810000 */
[----:B------:R-:W-:Y:S01]  /*bd00*/  MUFU.EX2 R99, R99 ;  /* 0x0000006300637308 */ /* 0x000fe20000000800 */
[C---:B------:R-:W-:Y:S01]  /*bd10*/  FSETP.NEU.FTZ.AND P2, PT, R8.reuse, -INF , PT ;  /* 0xff8000000800780b */ /* 0x040fe20003f5d000 */
[----:B------:R-:W-:Y:S01]  /*bd20*/  FMUL.FTZ R107, R8, R9 ;  /* 0x00000009086b7220 */ /* 0x000fe20000410000 */
[----:B-1----:R-:W-:-:S04]  /*bd30*/  FFMA.FTZ R7, R0, R7, R21 ;  /* 0x0000000700077223 */ /* 0x002fc80000010015 */
[----:B------:R-:W-:Y:S01]  /*bd40*/  FSEL R107, R107, RZ, P2 ;  /* 0x000000ff6b6b7208 */ /* 0x000fe20001000000 */
[----:B------:R-:W-:Y:S04]  /*bd50*/  MUFU.EX2 R14, R14 ;  /* 0x0000000e000e7308 */ /* 0x000fe80000000800 */
[-CC-:B------:R-:W-:Y:S01]  /*bd60*/  FFMA.FTZ R159, R2, R9.reuse, -R107.reuse ;  /* 0x00000009029f7223 */ /* 0x180fe2000001086b */
[----:B------:R-:W-:Y:S01]  /*bd70*/  FSEL R2, R8, RZ, P2 ;  /* 0x000000ff08027208 */ /* 0x000fe20001000000 */
[-CC-:B------:R-:W-:Y:S01]  /*bd80*/  FFMA.FTZ R157, R214, R9.reuse, -R107.reuse ;  /* 0x00000009d69d7223 */ /* 0x180fe2000001086b */
[-CC-:B------:R-:W-:Y:S01]  /*bd90*/  FFMA.FTZ R12, R210, R9.reuse, -R107.reuse ;  /* 0x00000009d20c7223 */ /* 0x180fe2000001086b */
[-CC-:B------:R-:W-:Y:S01]  /*bda0*/  FFMA.FTZ R88, R208, R9.reuse, -R107.reuse ;  /* 0x00000009d0587223 */ /* 0x180fe2000001086b */
[-C--:B------:R-:W-:Y:S01]  /*bdb0*/  FFMA.FTZ R145, R114, R9.reuse, -R107 ;  /* 0x0000000972917223 */ /* 0x080fe2000001086b */
[----:B------:R-:W-:Y:S01]  /*bdc0*/  FADD.FTZ R2, -R2, R11 ;  /* 0x0000000b02027221 */ /* 0x000fe20000010100 */
[----:B------:R-:W-:Y:S01]  /*bdd0*/  FADD.FTZ R114, R90, R7 ;  /* 0x000000075a727221 */ /* 0x000fe20000010000 */
[----:B------:R-:W-:Y:S01]  /*bde0*/  MUFU.EX2 R157, R157 ;  /* 0x0000009d009d7308 */ /* 0x000fe20000000800 */
[-CC-:B------:R-:W-:Y:S01]  /*bdf0*/  FFMA.FTZ R153, R152, R9.reuse, -R107.reuse ;  /* 0x0000000998997223 */ /* 0x180fe2000001086b */
[-C--:B------:R-:W-:Y:S01]  /*be00*/  FMUL.FTZ R2, R2, R9.reuse ;  /* 0x0000000902027220 */ /* 0x080fe20000410000 */
[----:B------:R-:W-:Y:S01]  /*be10*/  FADD.FTZ R7, R89, R114 ;  /* 0x0000007259077221 */ /* 0x000fe20000010000 */
[-CC-:B------:R-:W-:Y:S01]  /*be20*/  FFMA.FTZ R96, R206, R9.reuse, -R107.reuse ;  /* 0x00000009ce607223 */ /* 0x180fe2000001086b */
[-CC-:B------:R-:W-:Y:S01]  /*be30*/  FFMA.FTZ R155, R150, R9.reuse, -R107.reuse ;  /* 0x00000009969b7223 */ /* 0x180fe2000001086b */
[-C--:B------:R-:W-:Y:S01]  /*be40*/  FFMA.FTZ R112, R158, R9.reuse, -R107 ;  /* 0x000000099e707223 */ /* 0x080fe2000001086b */
[----:B------:R-:W-:Y:S01]  /*be50*/  FADD.FTZ R114, R136, R7 ;  /* 0x0000000788727221 */ /* 0x000fe20000010000 */
[----:B------:R-:W0:Y:S01]  /*be60*/  MUFU.EX2 R2, R2 ;  /* 0x0000000200027308 */ /* 0x000e220000000800 */
[-CC-:B------:R-:W-:Y:S01]  /*be70*/  FFMA.FTZ R149, R106, R9.reuse, -R107.reuse ;  /* 0x000000096a957223 */ /* 0x180fe2000001086b */
[-CC-:B------:R-:W-:Y:S01]  /*be80*/  FFMA.FTZ R106, R156, R9.reuse, -R107.reuse ;  /* 0x000000099c6a7223 */ /* 0x180fe2000001086b */
[----:B------:R-:W-:Y:S01]  /*be90*/  FADD.FTZ R11, R91, R114 ;  /* 0x000000725b0b7221 */ /* 0x000fe20000010000 */
[-CC-:B------:R-:W-:Y:S01]  /*bea0*/  FFMA.FTZ R151, R110, R9.reuse, -R107.reuse ;  /* 0x000000096e977223 */ /* 0x180fe2000001086b */
[-CC-:B------:R-:W-:Y:S01]  /*beb0*/  FFMA.FTZ R110, R154, R9.reuse, -R107.reuse ;  /* 0x000000099a6e7223 */ /* 0x180fe2000001086b */
[-CC-:B------:R-:W-:Y:S01]  /*bec0*/  FFMA.FTZ R98, R98, R9.reuse, -R107.reuse ;  /* 0x0000000962627223 */ /* 0x180fe2000001086b */
[-CC-:B------:R-:W-:Y:S01]  /*bed0*/  FFMA.FTZ R147, R118, R9.reuse, -R107.reuse ;  /* 0x0000000976937223 */ /* 0x180fe2000001086b */
[----:B------:R-:W1:Y:S01]  /*bee0*/  MUFU.EX2 R12, R12 ;  /* 0x0000000c000c7308 */ /* 0x000e620000000800 */
[-CC-:B------:R-:W-:Y:S01]  /*bef0*/  FFMA.FTZ R94, R94, R9.reuse, -R107.reuse ;  /* 0x000000095e5e7223 */ /* 0x180fe2000001086b */
[-CC-:B------:R-:W-:Y:S01]  /*bf00*/  FFMA.FTZ R141, R122, R9.reuse, -R107.reuse ;  /* 0x000000097a8d7223 */ /* 0x180fe2000001086b */
[--C-:B------:R-:W-:Y:S01]  /*bf10*/  FFMA.FTZ R126, R126, R9, -R107.reuse ;  /* 0x000000097e7e7223 */ /* 0x100fe2000001086b */
[----:B------:R-:W-:Y:S01]  /*bf20*/  F2FP.BF16.F32.PACK_AB R156, R90, R21 ;  /* 0x000000155a9c723e */ /* 0x000fe200000010ff */
[-CC-:B------:R-:W-:Y:S01]  /*bf30*/  FFMA.FTZ R212, R212, R9.reuse, -R107.reuse ;  /* 0x00000009d4d47223 */ /* 0x180fe2000001086b */
[-CC-:B------:R-:W-:Y:S01]  /*bf40*/  FFMA.FTZ R130, R130, R9.reuse, -R107.reuse ;  /* 0x0000000982827223 */ /* 0x180fe2000001086b */
[-C--:B------:R-:W-:Y:S01]  /*bf50*/  FFMA.FTZ R100, R100, R9.reuse, -R107 ;  /* 0x0000000964647223 */ /* 0x080fe2000001086b */
[----:B------:R-:W3:Y:S01]  /*bf60*/  MUFU.EX2 R159, R159 ;  /* 0x0000009f009f7308 */ /* 0x000ee20000000800 */
[----:B0-----:R-:W-:Y:S01]  /*bf70*/  FFMA.FTZ R7, R2, R6, R157 ;  /* 0x0000000602077223 */ /* 0x001fe2000001009d */
[----:B------:R-:W-:Y:S01]  /*bf80*/  FADD.FTZ R6, R138, R11 ;  /* 0x0000000b8a067221 */ /* 0x000fe20000010000 */
[----:B------:R-:W-:Y:S01]  /*bf90*/  FFMA.FTZ R134, R134, R9, -R107 ;  /* 0x0000000986867223 */ /* 0x000fe2000001086b */
[C---:B------:R-:W-:Y:S01]  /*bfa0*/  ISETP.GT.AND P2, PT, R10.reuse, UR61, PT ;  /* 0x0000003d0a007c0c */ /* 0x040fe2000bf44270 */
[----:B------:R-:W-:-:S02]  /*bfb0*/  VIADD R10, R10, 0xffffffff ;  /* 0xffffffff0a0a7836 */ /* 0x000fc40000000000 */
[----:B------:R-:W-:Y:S01]  /*bfc0*/  FADD.FTZ R11, R93, R6 ;  /* 0x000000065d0b7221 */ /* 0x000fe20000010000 */
[-C--:B------:R-:W-:Y:S01]  /*bfd0*/  FFMA.FTZ R6, R102, R9.reuse, -R107 ;  /* 0x0000000966067223 */ /* 0x080fe2000001086b */
[----:B------:R-:W0:Y:S01]  /*bfe0*/  MUFU.EX2 R88, R88 ;  /* 0x0000005800587308 */ /* 0x000e220000000800 */
[----:B-1----:R-:W-:Y:S01]  /*bff0*/  FADD.FTZ R114, R12, R7 ;  /* 0x000000070c727221 */ /* 0x002fe20000010000 */
[----:B------:R-:W-:Y:S01]  /*c000*/  FADD.FTZ R11, R140, R11 ;  /* 0x0000000b8c0b7221 */ /* 0x000fe20000010000 */
[----:B------:R-:W-:Y:S01]  /*c010*/  FFMA.FTZ R107, R108, R9, -R107 ;  /* 0x000000096c6b7223 */ /* 0x000fe2000001086b */
[----:B------:R-:W-:Y:S02]  /*c020*/  F2FP.BF16.F32.PACK_AB R154, R140, R93 ;  /* 0x0000005d8c9a723e */ /* 0x000fe400000010ff */
[----:B------:R-:W-:Y:S02]  /*c030*/  F2FP.BF16.F32.PACK_AB R158, R136, R89 ;  /* 0x00000059889e723e */ /* 0x000fe400000010ff */
[----:B------:R-:W1:Y:S01]  /*c040*/  MUFU.EX2 R153, R153 ;  /* 0x0000009900997308 */ /* 0x000e620000000800 */
[----:B---3--:R-:W-:Y:S01]  /*c050*/  FADD.FTZ R7, R159, R114 ;  /* 0x000000729f077221 */ /* 0x008fe20000010000 */
[----:B------:R-:W-:Y:S01]  /*c060*/  FADD.FTZ R114, R148, R11 ;  /* 0x0000000b94727221 */ /* 0x000fe20000010000 */
[----:B------:R-:W-:-:S02]  /*c070*/  F2FP.BF16.F32.PACK_AB R152, R138, R91 ;  /* 0x0000005b8a98723e */ /* 0x000fc400000010ff */
[----:B------:R-:W-:Y:S01]  /*c080*/  F2FP.BF16.F32.PACK_AB R157, R12, R157 ;  /* 0x0000009d0c9d723e */ /* 0x000fe200000010ff */
[C---:B------:R-:W-:Y:S01]  /*c090*/  FADD.FTZ R114, R15.reuse, R114 ;  /* 0x000000720f727221 */ /* 0x040fe20000010000 */
[----:B------:R-:W-:Y:S01]  /*c0a0*/  F2FP.BF16.F32.PACK_AB R148, R15, R148 ;  /* 0x000000940f94723e */ /* 0x000fe200000010ff */
[----:B------:R-:W3:Y:S01]  /*c0b0*/  MUFU.EX2 R96, R96 ;  /* 0x0000006000607308 */ /* 0x000ee20000000800 */
[----:B0-----:R-:W-:Y:S01]  /*c0c0*/  FADD.FTZ R102, R88, R7 ;  /* 0x0000000758667221 */ /* 0x001fe20000010000 */
[----:B------:R-:W-:Y:S01]  /*c0d0*/  FADD.FTZ R11, R13, R114 ;  /* 0x000000720d0b7221 */ /* 0x000fe20000010000 */
[----:B------:R-:W-:Y:S01]  /*c0e0*/  F2FP.BF16.F32.PACK_AB R150, R104, R13 ;  /* 0x0000000d6896723e */ /* 0x000fe200000010ff */
[----:B------:R-:W-:Y:S01]  /*c0f0*/  IMAD.MOV.U32 R12, RZ, RZ, R3 ;  /* 0x000000ffff0c7224 */ /* 0x000fe200078e0003 */
[----:B------:R-:W-:Y:S01]  /*c100*/  F2FP.BF16.F32.PACK_AB R159, R88, R159 ;  /* 0x0000009f589f723e */ /* 0x000fe200000010ff */
[----:B------:R-:W-:Y:S02]  /*c110*/  FADD.FTZ R11, R104, R11 ;  /* 0x0000000b680b7221 */ /* 0x000fe40000010000 */
[----:B------:R-:W0:Y:S01]  /*c120*/  MUFU.EX2 R155, R155 ;  /* 0x0000009b009b7308 */ /* 0x000e220000000800 */
[----:B-1----:R-:W-:Y:S01]  /*c130*/  FADD.FTZ R7, R153, R102 ;  /* 0x0000006699077221 */ /* 0x002fe20000010000 */
[----:B------:R-:W-:Y:S01]  /*c140*/  FADD.FTZ R114, R144, R11 ;  /* 0x0000000b90727221 */ /* 0x000fe20000010000 */
[----:B------:R-:W-:-:S03]  /*c150*/  F2FP.BF16.F32.PACK_AB R144, R97, R144 ;  /* 0x000000906190723e */ /* 0x000fc600000010ff */
[----:B------:R-:W-:Y:S02]  /*c160*/  FADD.FTZ R11, R97, R114 ;  /* 0x00000072610b7221 */ /* 0x000fe40000010000 */
[----:B------:R-:W1:Y:S01]  /*c170*/  MUFU.EX2 R112, R112 ;  /* 0x0000007000707308 */ /* 0x000e620000000800 */
[----:B---3--:R-:W-:Y:S01]  /*c180*/  FADD.FTZ R102, R96, R7 ;  /* 0x0000000760667221 */ /* 0x008fe20000010000 */
[----:B------:R-:W-:Y:S01]  /*c190*/  FADD.FTZ R114, R146, R11 ;  /* 0x0000000b92727221 */ /* 0x000fe20000010000 */
[C---:B------:R-:W-:Y:S02]  /*c1a0*/  F2FP.BF16.F32.PACK_AB R146, R99.reuse, R146 ;  /* 0x000000926392723e */ /* 0x040fe400000010ff */
[----:B------:R-:W-:Y:S01]  /*c1b0*/  F2FP.BF16.F32.PACK_AB R153, R96, R153 ;  /* 0x000000996099723e */ /* 0x000fe200000010ff */
[----:B------:R-:W-:Y:S02]  /*c1c0*/  FADD.FTZ R11, R99, R114 ;  /* 0x00000072630b7221 */ /* 0x000fe40000010000 */
[----:B------:R-:W3:Y:S01]  /*c1d0*/  MUFU.EX2 R149, R149 ;  /* 0x0000009500957308 */ /* 0x000ee20000000800 */
[----:B0-----:R-:W-:-:S07]  /*c1e0*/  FADD.FTZ R7, R155, R102 ;  /* 0x000000669b077221 */ /* 0x001fce0000010000 */
[----:B------:R-:W0:Y:S01]  /*c1f0*/  MUFU.EX2 R106, R106 ;  /* 0x0000006a006a7308 */ /* 0x000e220000000800 */
[C---:B-1----:R-:W-:Y:S01]  /*c200*/  FADD.FTZ R102, R112.reuse, R7 ;  /* 0x0000000770667221 */ /* 0x042fe20000010000 */
[----:B------:R-:W-:-:S06]  /*c210*/  F2FP.BF16.F32.PACK_AB R155, R112, R155 ;  /* 0x0000009b709b723e */ /* 0x000fcc00000010ff */
[----:B------:R-:W1:Y:S01]  /*c220*/  MUFU.EX2 R151, R151 ;  /* 0x0000009700977308 */ /* 0x000e620000000800 */
[----:B---3--:R-:W-:-:S07]  /*c230*/  FADD.FTZ R7, R149, R102 ;  /* 0x0000006695077221 */ /* 0x008fce0000010000 */
[----:B------:R-:W3:Y:S01]  /*c240*/  MUFU.EX2 R110, R110 ;  /* 0x0000006e006e7308 */ /* 0x000ee20000000800 */
[C---:B0-----:R-:W-:Y:S01]  /*c250*/  FADD.FTZ R102, R106.reuse, R7 ;  /* 0x000000076a667221 */ /* 0x041fe20000010000 */
[----:B------:R-:W-:-:S06]  /*c260*/  F2FP.BF16.F32.PACK_AB R149, R106, R149 ;  /* 0x000000956a95723e */ /* 0x000fcc00000010ff */
[----:B------:R-:W0:Y:S01]  /*c270*/  MUFU.EX2 R145, R145 ;  /* 0x0000009100917308 */ /* 0x000e220000000800 */
[----:B-1----:R-:W-:Y:S01]  /*c280*/  FADD.FTZ R7, R151, R102 ;  /* 0x0000006697077221 */ /* 0x002fe20000010000 */
[----:B------:R-:W-:-:S06]  /*c290*/  FADD.FTZ R102, R14, R11 ;  /* 0x0000000b0e667221 */ /* 0x000fcc0000010000 */
[----:B------:R-:W1:Y:S01]  /*c2a0*/  MUFU.EX2 R98, R98 ;  /* 0x0000006200627308 */ /* 0x000e620000000800 */
[----:B---3--:R-:W-:-:S07]  /*c2b0*/  F2FP.BF16.F32.PACK_AB R151, R110, R151 ;  /* 0x000000976e97723e */ /* 0x008fce00000010ff */
[----:B------:R-:W3:Y:S08]  /*c2c0*/  MUFU.EX2 R147, R147 ;  /* 0x0000009300937308 */ /* 0x000ef00000000800 */
[----:B------:R-:W4:Y:S08]  /*c2d0*/  MUFU.EX2 R6, R6 ;  /* 0x0000000600067308 */ /* 0x000f300000000800 */
[----:B--2---:R2:W-:Y:S08]  /*c2e0*/  MUFU.EX2 R109, R94 ;  /* 0x0000005e006d7308 */ /* 0x0045f00000000800 */
[----:B------:R-:W5:Y:S01]  /*c2f0*/  MUFU.EX2 R141, R141 ;  /* 0x0000008d008d7308 */ /* 0x000f620000000800 */
[----:B--2---:R-:W-:-:S04]  /*c300*/  FADD.FTZ R94, R110, R7 ;  /* 0x000000076e5e7221 */ /* 0x004fc80000010000 */
[----:B0-----:R-:W-:Y:S01]  /*c310*/  FADD.FTZ R7, R145, R94 ;  /* 0x0000005e91077221 */ /* 0x001fe20000010000 */
[C---:B-1----:R-:W-:Y:S02]  /*c320*/  F2FP.BF16.F32.PACK_AB R145, R98.reuse, R145 ;  /* 0x000000916291723e */ /* 0x042fe400000010ff */
[----:B------:R-:W0:Y:S01]  /*c330*/  MUFU.EX2 R101, R101 ;  /* 0x0000006500657308 */ /* 0x000e220000000800 */
[----:B------:R-:W-:-:S04]  /*c340*/  FADD.FTZ R90, R98, R7 ;  /* 0x00000007625a7221 */ /* 0x000fc80000010000 */
[----:B---3--:R-:W-:Y:S01]  /*c350*/  FADD.FTZ R7, R147, R90 ;  /* 0x0000005a93077221 */ /* 0x008fe20000010000 */
[C---:B----4-:R-:W-:Y:S02]  /*c360*/  F2FP.BF16.F32.PACK_AB R147, R6.reuse, R147 ;  /* 0x000000930693723e */ /* 0x050fe400000010ff */
[----:B------:R-:W1:Y:S01]  /*c370*/  MUFU.EX2 R142, R142 ;  /* 0x0000008e008e7308 */ /* 0x000e620000000800 */
[----:B------:R-:W-:-:S04]  /*c380*/  FADD.FTZ R90, R6, R7 ;  /* 0x00000007065a7221 */ /* 0x000fc80000010000 */
[----:B-----5:R-:W-:Y:S01]  /*c390*/  FADD.FTZ R90, R141, R90 ;  /* 0x0000005a8d5a7221 */ /* 0x020fe20000010000 */
[----:B------:R-:W-:Y:S02]  /*c3a0*/  F2FP.BF16.F32.PACK_AB R141, R109, R141 ;  /* 0x0000008d6d8d723e */ /* 0x000fe400000010ff */
[----:B------:R-:W2:Y:S01]  /*c3b0*/  MUFU.EX2 R143, R126 ;  /* 0x0000007e008f7308 */ /* 0x000ea20000000800 */
[----:B0-----:R-:W-:Y:S01]  /*c3c0*/  FADD.FTZ R11, R101, R102 ;  /* 0x00000066650b7221 */ /* 0x001fe20000010000 */
[----:B------:R-:W-:Y:S01]  /*c3d0*/  FADD.FTZ R90, R109, R90 ;  /* 0x0000005a6d5a7221 */ /* 0x000fe20000010000 */
[----:B------:R-:W-:-:S05]  /*c3e0*/  F2FP.BF16.F32.PACK_AB R140, R101, R14 ;  /* 0x0000000e658c723e */ /* 0x000fca00000010ff */
        /* <DEDUP_REMOVED lines=11> */
[----:B--2---:R-:W-:Y:S01]  /*c4a0*/  FADD.FTZ R94, R20, R11 ;  /* 0x0000000b145e7221 */ /* 0x004fe20000010000 */
[----:B------:R-:W-:-:S06]  /*c4b0*/  IMAD.MOV.U32 R11, RZ, RZ, R8 ;  /* 0x000000ffff0b7224 */ /* 0x000fcc00078e0008 */
        /* <DEDUP_REMOVED lines=11> */
[----:B-1----:R-:W-:Y:S01]  /*c570*/  FADD.FTZ R90, R139, R90 ;  /* 0x0000005a8b5a7221 */ /* 0x002fe20000010000 */
[C---:B--2---:R-:W-:Y:S01]  /*c580*/  FADD.FTZ R7, R95.reuse, R14 ;  /* 0x0000000e5f077221 */ /* 0x044fe20000010000 */
[----:B------:R-:W-:Y:S02]  /*c590*/  F2FP.BF16.F32.PACK_AB R138, R95, R92 ;  /* 0x0000005c5f8a723e */ /* 0x000fe400000010ff */
[C---:B0-----:R-:W-:Y:S01]  /*c5a0*/  FADD.FTZ R6, R107.reuse, R90 ;  /* 0x0000005a6b067221 */ /* 0x041fe20000010000 */
[----:B------:R-:W-:Y:S01]  /*c5b0*/  F2FP.BF16.F32.PACK_AB R139, R107, R139 ;  /* 0x0000008b6b8b723e */ /* 0x000fe200000010ff */
[----:B------:R-:W-:Y:S06]  /*c5c0*/  @P2 BRA `(.L_x_1207) ;  /* 0xffffffd000b82947 */ /* 0x000fec000383ffff */
.L_x_1190:
        /* <DEDUP_REMOVED lines=67> */
.L_x_1208:
[----:B------:R-:W-:Y:S01]  /*ca00*/  ULEA UR5, UR36, UR37, 0x3 ;  /* 0x0000002524057291 */ /* 0x000fe2000f8e183f */
[----:B------:R-:W-:-:S05]  /*ca10*/  IMAD.U32 R0, RZ, RZ, UR38 ;  /* 0x00000026ff007e24 */ /* 0x000fca000f8e00ff */
[----:B------:R-:W-:-:S04]  /*ca20*/  SHF.L.U32 R0, R0, 0x1f, RZ ;  /* 0x0000001f00007819 */ /* 0x000fc800000006ff */
[----:B------:R0:W1:Y:S01]  /*ca30*/  SYNCS.PHASECHK.TRANS64.TRYWAIT P2, [UR5+0x2a850], R0 ;  /* 0x02a85000ff0075a7 */ /* 0x0000620008040145 */
[----:B------:R-:W-:Y:S05]  /*ca40*/  @!P0 BRA `(.L_x_1209) ;  /* 0x0000000000048947 */ /* 0x000fea0003800000 */
[----:B------:R-:W-:Y:S01]  /*ca50*/  BPT.TRAP 0x1 ;  /* 0x000000040000795c */ /* 0x000fe20000300000 */
.L_x_1209:
[----:B-1----:R-:W-:Y:S05]  /*ca60*/  @P2 BRA `(.L_x_1210) ;  /* 0x0000000000082947 */ /* 0x002fea0003800000 */
[----:B------:R-:W1:Y:S02]  /*ca70*/  SYNCS.PHASECHK.TRANS64.TRYWAIT P0, [UR5+0x2a850], R0 ;  /* 0x02a85000ff0075a7 */ /* 0x000e640008000145 */
[----:B-1----:R-:W-:Y:S05]  /*ca80*/  @!P0 BRA `(.L_x_1211) ;  /* 0x000000b000b88947 */ /* 0x002fea0003800000 */
.L_x_1210:
[----:B------:R-:W-:Y:S01]  /*ca90*/  UIADD3 UR37, UR37, 0x400, URZ ;  /* 0x0000040025257890 */ /* 0x000fe2000fffe03f */
[----:B------:R-:W-:Y:S01]  /*caa0*/  WARPGROUP.ARRIVE ;  /* 0x00000000000079c5 */ /* 0x000fe20000000000 */
[----:B------:R-:W-:Y:S01]  /*cab0*/  UMOV UR7, 0x40000040 ;  /* 0x4000004000077882 */ /* 0x000fe20000000000 */
[----:B01----:R-:W0:Y:S01]  /*cac0*/  SHFL.BFLY PT, R0, R7, 0x2, 0x1f ;  /* 0x0c401f0007007f89 */ /* 0x003e2200000e0000 */
[----:B------:R-:W-:Y:S01]  /*cad0*/  USHF.R.U32.HI UR37, URZ, 0x4, UR37 ;  /* 0x000000043f257899 */ /* 0x000fe20008011625 */
[----:B------:R-:W-:Y:S01]  /*cae0*/  IMAD.U32 R10, RZ, RZ, UR5 ;  /* 0x00000005ff0a7e24 */ /* 0x000fe2000f8e00ff */
[----:B------:R-:W-:Y:S01]  /*caf0*/  R2UR UR8, R181 ;  /* 0x00000000b50872ca */ /* 0x000fe200000e0000 */
[----:B------:R-:W1:Y:S01]  /*cb00*/  SHFL.BFLY PT, R5, R6, 0x2, 0x1f ;  /* 0x0c401f0006057f89 */ /* 0x000e6200000e0000 */
[----:B------:R-:W-:Y:S01]  /*cb10*/  ULOP3.LUT UR37, UR37, 0x3fff, URZ, 0xc0, !UPT ;  /* 0x00003fff25257892 */ /* 0x000fe2000f8ec03f */
[----:B------:R-:W-:Y:S02]  /*cb20*/  @!P1 VIADD R10, R10, 0x2a860 ;  /* 0x0002a8600a0a9836 */ /* 0x000fe40000000000 */
[----:B------:R-:W-:Y:S01]  /*cb30*/  IMAD.MOV.U32 R4, RZ, RZ, RZ ;  /* 0x000000ffff047224 */ /* 0x000fe200078e00ff */
[----:B------:R-:W-:Y:S01]  /*cb40*/  ULOP3.LUT UR4, UR37, 0x3000000, URZ, 0xfc, !UPT ;  /* 0x0300000025047892 */ /* 0x000fe2000f8efc3f */
[----:B------:R-:W-:Y:S01]  /*cb50*/  IMAD.MOV.U32 R92, RZ, RZ, -0x800000 ;  /* 0xff800000ff5c7424 */ /* 0x000fe200078e00ff */
[----:B------:R-:W-:-:S02]  /*cb60*/  @!P1 PRMT R10, RZ, 0x654, R10 ;  /* 0x00000654ff0a9816 */ /* 0x000fc4000000000a */
[----:B------:R-:W-:Y:S02]  /*cb70*/  UIMAD UR4, UR36, 0x600, UR4 ;  /* 0x00000600240478a4 */ /* 0x000fe4000f8e0204 */
[----:B------:R-:W-:Y:S02]  /*cb80*/  UIADD3 UR36, UR36, 0x1, URZ ;  /* 0x0000000124247890 */ /* 0x000fe4000fffe03f */
[----:B------:R-:W-:Y:S02]  /*cb90*/  UIADD3 UR8, UR8, 0x1, URZ ;  /* 0x0000000108087890 */ /* 0x000fe4000fffe03f */
[----:B------:R-:W-:Y:S01]  /*cba0*/  UISETP.NE.AND UP0, UPT, UR36, 0x2, UPT ;  /* 0x000000022400788c */ /* 0x000fe2000bf05270 */
[----:B------:R-:W-:Y:S02]  /*cbb0*/  UMOV UR6, UR4 ;  /* 0x0000000400067c82 */ /* 0x000fe40008000000 */
[----:B------:R-:W-:Y:S01]  /*cbc0*/  HGMMA.64x128x16.F32.BF16 R24, R156, gdesc[UR4].tnspB, R24, gsb0 ;  /* 0x41e000049c187df0 */ /* 0x000fe20008001818 */
[----:B------:R-:W-:Y:S01]  /*cbd0*/  UIADD3 UR6, UR4, 0x80, URZ ;  /* 0x0000008004067890 */ /* 0x000fe2000fffe03f */
[----:B0-----:R-:W-:Y:S01]  /*cbe0*/  FADD.FTZ R0, R0, R7 ;  /* 0x0000000700007221 */ /* 0x001fe20000010000 */
[----:B------:R-:W-:Y:S01]  /*cbf0*/  UMOV UR7, 0x40000040 ;  /* 0x4000004000077882 */ /* 0x000fe20000000000 */
[----:B------:R-:W-:-:S02]  /*cc00*/  IMAD.U32 R181, RZ, RZ, UR8 ;  /* 0x00000008ffb57e24 */ /* 0x000fc4000f8e00ff */
[----:B-1----:R-:W-:Y:S01]  /*cc10*/  FADD.FTZ R2, R5, R6 ;  /* 0x0000000605027221 */ /* 0x002fe20000010000 */
[----:B------:R-:W-:Y:S01]  /*cc20*/  IMAD.MOV.U32 R6, RZ, RZ, RZ ;  /* 0x000000ffff067224 */ /* 0x000fe200078e00ff */
[----:B------:R-:W0:Y:S01]  /*cc30*/  SHFL.BFLY PT, R5, R0, 0x1, 0x1f ;  /* 0x0c201f0000057f89 */ /* 0x000e2200000e0000 */
[----:B------:R-:W-:-:S03]  /*cc40*/  USEL UR36, UR36, URZ, UP0 ;  /* 0x0000003f24247287 */ /* 0x000fc60008000000 */
[----:B------:R-:W1:Y:S01]  /*cc50*/  SHFL.BFLY PT, R11, R2, 0x1, 0x1f ;  /* 0x0c201f00020b7f89 */ /* 0x000e6200000e0000 */
[----:B0-----:R-:W-:Y:S01]  /*cc60*/  FADD.FTZ R12, R0, R5 ;  /* 0x00000005000c7221 */ /* 0x001fe20000010000 */
[----:B------:R-:W-:Y:S02]  /*cc70*/  IMAD.MOV.U32 R0, RZ, RZ, -0x800000 ;  /* 0xff800000ff007424 */ /* 0x000fe400078e00ff */
        /* <DEDUP_REMOVED lines=35> */
[----:B------:R-:W-:-:S04]  /*ceb0*/  USEL UR4, URZ, 0x1, UP0 ;  /* 0x000000013f047887 */ /* 0x000fc80008000000 */
[----:B------:R-:W-:Y:S01]  /*cec0*/  ULOP3.LUT UR38, UR38, UR4, URZ, 0x3c, !UPT ;  /* 0x0000000426267292 */ /* 0x000fe2000f8e3c3f */
        /* <DEDUP_REMOVED lines=69> */
.L_x_1141:
[----:B------:R-:W0:Y:S01]  /*d320*/  S2R R5, SR_CgaCtaId ;  /* 0x0000000000057919 */ /* 0x000e220000008800 */
[----:B------:R-:W-:Y:S01]  /*d330*/  MOV R16, 0x400 ;  /* 0x0000040000107802 */ /* 0x000fe20000000f00 */
[----:B------:R-:W-:Y:S01]  /*d340*/  BSSY B0, `(.L_x_1212) ;  /* 0x0000312000007945 */ /* 0x000fe20003800000 */
[----:B------:R-:W-:Y:S02]  /*d350*/  BAR.SYNC.DEFER_BLOCKING 0x5, 0x180 ;  /* 0x0146000000007b1d */ /* 0x000fe40000010000 */
[----:B0-----:R-:W-:-:S05]  /*d360*/  LEA R16, R5, R16, 0x18 ;  /* 0x0000001005107211 */ /* 0x001fca00078ec0ff */
[----:B------:R-:W0:Y:S02]  /*d370*/  LDS.128 R4, [R16+0x2a8d0] ;  /* 0x02a8d00010047984 */ /* 0x000e240000000c00 */
[----:B0-----:R-:W-:Y:S02]  /*d380*/  R2UR UR5, R5 ;  /* 0x00000000050572ca */ /* 0x001fe400000e0000 */
[----:B------:R-:W-:Y:S02]  /*d390*/  R2UR UR6, R6 ;  /* 0x00000000060672ca */ /* 0x000fe400000e0000 */
[----:B------:R-:W-:Y:S01]  /*d3a0*/  R2UR UR7, R7 ;  /* 0x00000000070772ca */ /* 0x000fe200000e0000 */
[----:B------:R-:W-:Y:S06]  /*d3b0*/  BAR.ARV 0x4, 0x180 ;  /* 0x0106000000007b1d */ /* 0x000fec0000002000 */
[----:B------:R-:W-:Y:S08]  /*d3c0*/  @P0 BRA `(.L_x_1213) ;  /* 0x0000002000ac0947 */ /* 0x000ff00003800000 */
[----:B------:R-:W0:Y:S01]  /*d3d0*/  S2R R5, SR_SWINHI ;  /* 0x0000000000057919 */ /* 0x000e220000002f00 */
[----:B------:R-:W-:Y:S01]  /*d3e0*/  R2UR UR12, R180 ;  /* 0x00000000b40c72ca */ /* 0x000fe200000e0000 */
[----:B------:R-:W-:Y:S01]  /*d3f0*/  ULDC.64 UR10, c[0x0][0xc00] ;  /* 0x00030000000a7ab9 */ /* 0x000fe20000000a00 */
[----:B------:R-:W-:Y:S01]  /*d400*/  ULDC.64 UR8, c[0x0][0xc00] ;  /* 0x0003000000087ab9 */ /* 0x000fe20000000a00 */
[----:B------:R-:W-:Y:S01]  /*d410*/  ULDC.64 UR16, c[0x0][0x208] ;  /* 0x0000820000107ab9 */ /* 0x000fe20000000a00 */
[----:B------:R-:W-:Y:S02]  /*d420*/  R2UR UR14, R161 ;  /* 0x00000000a10e72ca */ /* 0x000fe400000e0000 */
[----:B------:R-:W-:Y:S02]  /*d430*/  R2UR UR13, R162 ;  /* 0x00000000a20d72ca */ /* 0x000fe400000e0000 */
[----:B------:R-:W-:-:S05]  /*d440*/  R2UR UR20, R163 ;  /* 0x00000000a31472ca */ /* 0x000fca00000e0000 */
[----:B------:R-:W-:Y:S01]  /*d450*/  UIMAD.WIDE UR8, UR12, 0x4, UR8 ;  /* 0x000000040c0878a5 */ /* 0x000fe2000f8e0208 */
[----:B------:R-:W-:Y:S02]  /*d460*/  MOV R78, R16 ;  /* 0x00000010004e7202 */ /* 0x000fe40000000f00 */
[----:B0-----:R-:W-:-:S03]  /*d470*/  MOV R79, R5 ;  /* 0x00000005004f7202 */ /* 0x001fc60000000f00 */
[----:B------:R-:W-:-:S03]  /*d480*/  IMAD.WIDE R4, R200, 0x2, R78 ;  /* 0x00000002c8047825 */ /* 0x000fc600078e024e */
[C---:B------:R-:W-:Y:S02]  /*d490*/  LOP3.LUT R7, R4.reuse, 0x380, RZ, 0xc0, !PT ;  /* 0x0000038004077812 */ /* 0x040fe400078ec0ff */
[C---:B------:R-:W-:Y:S02]  /*d4a0*/  IADD3 R8, P5, R4.reuse, 0x40, RZ ;  /* 0x0000004004087810 */ /* 0x040fe40007fbe0ff */
[----:B------:R-:W-:Y:S02]  /*d4b0*/  SHF.R.U64 R7, R7, 0x3, RZ ;  /* 0x0000000307077819 */ /* 0x000fe400000012ff */
[C---:B------:R-:W-:Y:S01]  /*d4c0*/  IADD3 R17, P6, R4.reuse, 0x20, RZ ;  /* 0x0000002004117810 */ /* 0x040fe20007fde0ff */
[--C-:B------:R-:W-:Y:S01]  /*d4d0*/  IMAD.X R27, RZ, RZ, R5.reuse, P5 ;  /* 0x000000ffff1b7224 */ /* 0x100fe200028e0605 */
[C---:B------:R-:W-:Y:S02]  /*d4e0*/  IADD3 R31, P4, R4.reuse, 0x60, RZ ;  /* 0x00000060041f7810 */ /* 0x040fe40007f9e0ff */
[C---:B------:R-:W-:Y:S01]  /*d4f0*/  IADD3 R93, P3, R4.reuse, 0x4000, RZ ;  /* 0x00004000045d7810 */ /* 0x040fe20007f7e0ff */
[--C-:B------:R-:W-:Y:S01]  /*d500*/  IMAD.X R29, RZ, RZ, R5.reuse, P6 ;  /* 0x000000ffff1d7224 */ /* 0x100fe200030e0605 */
[C---:B------:R-:W-:Y:S01]  /*d510*/  IADD3 R97, P2, R4.reuse, 0x4020, RZ ;  /* 0x0000402004617810 */ /* 0x040fe20007f5e0ff */
[--C-:B------:R-:W-:Y:S01]  /*d520*/  IMAD.X R25, RZ, RZ, R5.reuse, P4 ;  /* 0x000000ffff197224 */ /* 0x100fe200020e0605 */
[C---:B------:R-:W-:Y:S01]  /*d530*/  IADD3 R99, P1, R4.reuse, 0x4040, RZ ;  /* 0x0000404004637810 */ /* 0x040fe20007f3e0ff */
[--C-:B------:R-:W-:Y:S01]  /*d540*/  IMAD.X R15, RZ, RZ, R5.reuse, P3 ;  /* 0x000000ffff0f7224 */ /* 0x100fe200018e0605 */
[----:B------:R-:W-:Y:S01]  /*d550*/  BAR.SYNC.DEFER_BLOCKING 0x1, 0x100 ;  /* 0x0044000000007b1d */ /* 0x000fe20000010000 */
[----:B------:R-:W-:Y:S01]  /*d560*/  IADD3 R96, P0, R4, 0x4060, RZ ;  /* 0x0000406004607810 */ /* 0x000fe20007f1e0ff */
[--C-:B------:R-:W-:Y:S01]  /*d570*/  IMAD.X R13, RZ, RZ, R5.reuse, P2 ;  /* 0x000000ffff0d7224 */ /* 0x100fe200010e0605 */
[----:B------:R-:W-:Y:S01]  /*d580*/  LOP3.LUT R4, R7, R4, RZ, 0x3c, !PT ;  /* 0x0000000407047212 */ /* 0x000fe200078e3cff */
[--C-:B------:R-:W-:Y:S01]  /*d590*/  IMAD.X R11, RZ, RZ, R5.reuse, P1 ;  /* 0x000000ffff0b7224 */ /* 0x100fe200008e0605 */
[----:B------:R-:W-:Y:S01]  /*d5a0*/  LOP3.LUT R7, R8, 0x380, RZ, 0xc0, !PT ;  /* 0x0000038008077812 */ /* 0x000fe200078ec0ff */
[----:B------:R-:W-:Y:S01]  /*d5b0*/  IMAD.X R9, RZ, RZ, R5, P0 ;  /* 0x000000ffff097224 */ /* 0x000fe200000e0605 */
[----:B------:R-:W-:-:S02]  /*d5c0*/  LOP3.LUT R6, R17, 0x380, RZ, 0xc0, !PT ;  /* 0x0000038011067812 */ /* 0x000fc400078ec0ff */
[----:B------:R-:W-:Y:S02]  /*d5d0*/  LOP3.LUT R10, R31, 0x380, RZ, 0xc0, !PT ;  /* 0x000003801f0a7812 */ /* 0x000fe400078ec0ff */
[----:B------:R-:W-:Y:S02]  /*d5e0*/  SHF.R.U64 R7, R7, 0x3, RZ ;  /* 0x0000000307077819 */ /* 0x000fe400000012ff */
[----:B------:R-:W-:Y:S02]  /*d5f0*/  LOP3.LUT R12, R93, 0x380, RZ, 0xc0, !PT ;  /* 0x000003805d0c7812 */ /* 0x000fe400078ec0ff */
[----:B------:R-:W-:Y:S02]  /*d600*/  SHF.R.U64 R6, R6, 0x3, RZ ;  /* 0x0000000306067819 */ /* 0x000fe400000012ff */
[----:B------:R-:W-:Y:S02]  /*d610*/  SHF.R.U64 R10, R10, 0x3, RZ ;  /* 0x000000030a0a7819 */ /* 0x000fe400000012ff */
[----:B------:R-:W-:-:S02]  /*d620*/  LOP3.LUT R26, R7, R8, RZ, 0x3c, !PT ;  /* 0x00000008071a7212 */ /* 0x000fc400078e3cff */
[----:B------:R-:W-:Y:S02]  /*d630*/  LOP3.LUT R8, R97, 0x380, RZ, 0xc0, !PT ;  /* 0x0000038061087812 */ /* 0x000fe400078ec0ff */
[----:B------:R-:W-:Y:S02]  /*d640*/  SHF.R.U64 R12, R12, 0x3, RZ ;  /* 0x000000030c0c7819 */ /* 0x000fe400000012ff */
[----:B------:R-:W-:Y:S02]  /*d650*/  LOP3.LUT R28, R6, R17, RZ, 0x3c, !PT ;  /* 0x00000011061c7212 */ /* 0x000fe400078e3cff */
[----:B------:R-:W-:Y:S02]  /*d660*/  LOP3.LUT R24, R10, R31, RZ, 0x3c, !PT ;  /* 0x0000001f0a187212 */ /* 0x000fe400078e3cff */
[----:B------:R-:W-:Y:S02]  /*d670*/  LOP3.LUT R10, R99, 0x380, RZ, 0xc0, !PT ;  /* 0x00000380630a7812 */ /* 0x000fe400078ec0ff */
[----:B------:R-:W-:-:S02]  /*d680*/  LOP3.LUT R17, R96, 0x380, RZ, 0xc0, !PT ;  /* 0x0000038060117812 */ /* 0x000fc400078ec0ff */
[----:B------:R-:W-:Y:S02]  /*d690*/  SHF.R.U64 R8, R8, 0x3, RZ ;  /* 0x0000000308087819 */ /* 0x000fe400000012ff */
[----:B------:R-:W-:Y:S02]  /*d6a0*/  LOP3.LUT R14, R12, R93, RZ, 0x3c, !PT ;  /* 0x0000005d0c0e7212 */ /* 0x000fe400078e3cff */
[----:B------:R-:W-:Y:S02]  /*d6b0*/  SHF.R.U64 R10, R10, 0x3, RZ ;  /* 0x000000030a0a7819 */ /* 0x000fe400000012ff */
[----:B------:R-:W-:Y:S02]  /*d6c0*/  SHF.R.U64 R17, R17, 0x3, RZ ;  /* 0x0000000311117819 */ /* 0x000fe400000012ff */
[----:B------:R-:W-:Y:S02]  /*d6d0*/  LOP3.LUT R12, R8, R97, RZ, 0x3c, !PT ;  /* 0x00000061080c7212 */ /* 0x000fe400078e3cff */
[----:B------:R-:W-:-:S02]  /*d6e0*/  MOV R30, R4 ;  /* 0x00000004001e7202 */ /* 0x000fc40000000f00 */
[----:B------:R-:W-:Y:S02]  /*d6f0*/  F2FP.BF16.F32.PACK_AB R4, R3, R2 ;  /* 0x000000020304723e */ /* 0x000fe400000010ff */
        /* <DEDUP_REMOVED lines=9> */
[----:B------:R-:W-:Y:S02]  /*d790*/  MOV R99, R26 ;  /* 0x0000001a00637202 */ /* 0x000fe40000000f00 */
[----:B------:R-:W-:Y:S02]  /*d7a0*/  MOV R17, R24 ;  /* 0x0000001800117202 */ /* 0x000fe40000000f00 */
[----:B------:R-:W-:Y:S02]  /*d7b0*/  F2FP.BF16.F32.PACK_AB R12, R33, R32 ;  /* 0x00000020210c723e */ /* 0x000fe400000010ff */
[----:B------:R-:W-:-:S02]  /*d7c0*/  F2FP.BF16.F32.PACK_AB R13, R35, R34 ;  /* 0x00000022230d723e */ /* 0x000fc400000010ff */
[----:B------:R-:W-:Y:S02]  /*d7d0*/  F2FP.BF16.F32.PACK_AB R14, R37, R36 ;  /* 0x00000024250e723e */ /* 0x000fe400000010ff */
[----:B------:R-:W-:Y:S02]  /*d7e0*/  F2FP.BF16.F32.PACK_AB R15, R39, R38 ;  /* 0x00000026270f723e */ /* 0x000fe400000010ff */
[----:B------:R-:W-:Y:S02]  /*d7f0*/  F2FP.BF16.F32.PACK_AB R24, R41, R40 ;  /* 0x000000282918723e */ /* 0x000fe400000010ff */
[----:B------:R-:W-:Y:S01]  /*d800*/  F2FP.BF16.F32.PACK_AB R25, R43, R42 ;  /* 0x0000002a2b19723e */ /* 0x000fe200000010ff */
[----:B------:R-:W-:Y:S01]  /*d810*/  STSM.16.M88.4 [R100], R12 ;  /* 0x0000000c64007844 */ /* 0x000fe20000000200 */
[----:B------:R-:W-:Y:S02]  /*d820*/  F2FP.BF16.F32.PACK_AB R26, R45, R44 ;  /* 0x0000002c2d1a723e */ /* 0x000fe400000010ff */
[----:B------:R-:W-:-:S02]  /*d830*/  F2FP.BF16.F32.PACK_AB R27, R47, R46 ;  /* 0x0000002e2f1b723e */ /* 0x000fc400000010ff */
[----:B------:R-:W-:Y:S02]  /*d840*/  F2FP.BF16.F32.PACK_AB R28, R49, R48 ;  /* 0x00000030311c723e */ /* 0x000fe400000010ff */
[----:B------:R-:W-:Y:S01]  /*d850*/  F2FP.BF16.F32.PACK_AB R29, R51, R50 ;  /* 0x00000032331d723e */ /* 0x000fe200000010ff */
[----:B------:R-:W-:Y:S01]  /*d860*/  STSM.16.M88.4 [R99], R24 ;  /* 0x0000001863007844 */ /* 0x000fe20000000200 */
[----:B0-----:R-:W-:Y:S02]  /*d870*/  F2FP.BF16.F32.PACK_AB R30, R53, R52 ;  /* 0x00000034351e723e */ /* 0x001fe400000010ff */
[----:B------:R-:W-:Y:S02]  /*d880*/  F2FP.BF16.F32.PACK_AB R31, R55, R54 ;  /* 0x00000036371f723e */ /* 0x000fe400000010ff */
[----:B------:R-:W-:Y:S02]  /*d890*/  MOV R96, R10 ;  /* 0x0000000a00607202 */ /* 0x000fe40000000f00 */
[----:B------:R-:W-:Y:S01]  /*d8a0*/  MOV R93, R8 ;  /* 0x00000008005d7202 */ /* 0x000fe20000000f00 */
[----:B------:R0:W-:Y:S01]  /*d8b0*/  STSM.16.M88.4 [R17], R28 ;  /* 0x0000001c11007844 */ /* 0x0001e20000000200 */
[----:B------:R-:W-:-:S02]  /*d8c0*/  F2FP.BF16.F32.PACK_AB R4, R57, R56 ;  /* 0x000000383904723e */ /* 0x000fc400000010ff */
[----:B------:R-:W-:Y:S02]  /*d8d0*/  F2FP.BF16.F32.PACK_AB R5, R59, R58 ;  /* 0x0000003a3b05723e */ /* 0x000fe400000010ff */
[----:B------:R-:W-:Y:S02]  /*d8e0*/  F2FP.BF16.F32.PACK_AB R6, R61, R60 ;  /* 0x0000003c3d06723e */ /* 0x000fe400000010ff */
[----:B------:R-:W-:Y:S02]  /*d8f0*/  F2FP.BF16.F32.PACK_AB R7, R63, R62 ;  /* 0x0000003e3f07723e */ /* 0x000fe400000010ff */
[----:B------:R-:W-:Y:S02]  /*d900*/  F2FP.BF16.F32.PACK_AB R8, R65, R64 ;  /* 0x000000404108723e */ /* 0x000fe400000010ff */
[----:B------:R-:W-:Y:S01]  /*d910*/  F2FP.BF16.F32.PACK_AB R9, R67, R66 ;  /* 0x000000424309723e */ /* 0x000fe200000010ff */
[----:B------:R-:W-:Y:S01]  /*d920*/  STSM.16.M88.4 [R98], R4 ;  /* 0x0000000462007844 */ /* 0x000fe20000000200 */
[----:B------:R-:W-:-:S02]  /*d930*/  F2FP.BF16.F32.PACK_AB R10, R69, R68 ;  /* 0x00000044450a723e */ /* 0x000fc400000010ff */
[----:B------:R-:W-:Y:S01]  /*d940*/  F2FP.BF16.F32.PACK_AB R11, R71, R70 ;  /* 0x00000046470b723e */ /* 0x000fe200000010ff */
[----:B0-----:R-:W-:Y:S01]  /*d950*/  IMAD.U32 R28, RZ, RZ, UR8 ;  /* 0x00000008ff1c7e24 */ /* 0x001fe2000f8e00ff */
[----:B------:R-:W-:Y:S01]  /*d960*/  F2FP.BF16.F32.PACK_AB R12, R73, R72 ;  /* 0x00000048490c723e */ /* 0x000fe200000010ff */
[----:B------:R-:W-:Y:S01]  /*d970*/  IMAD.U32 R29, RZ, RZ, UR9 ;  /* 0x00000009ff1d7e24 */ /* 0x000fe2000f8e00ff */
[----:B------:R-:W-:Y:S01]  /*d980*/  F2FP.BF16.F32.PACK_AB R13, R75, R74 ;  /* 0x0000004a4b0d723e */ /* 0x000fe200000010ff */
[----:B------:R-:W-:Y:S01]  /*d990*/  STSM.16.M88.4 [R97], R8 ;  /* 0x0000000861007844 */ /* 0x000fe20000000200 */
[----:B------:R-:W-:Y:S01]  /*d9a0*/  F2FP.BF16.F32.PACK_AB R14, R77, R76 ;  /* 0x0000004c4d0e723e */ /* 0x000fe200000010ff */
[----:B------:R-:W0:Y:S01]  /*d9b0*/  LDC.64 R30, c[0x0][0xc08] ;  /* 0x00030200ff1e7b82 */ /* 0x000e220000000a00 */
[----:B------:R-:W-:Y:S02]  /*d9c0*/  F2FP.BF16.F32.PACK_AB R15, R95, R94 ;  /* 0x0000005e5f0f723e */ /* 0x000fe400000010ff */
[----:B------:R-:W-:-:S02]  /*d9d0*/  F2FP.BF16.F32.PACK_AB R24, R81, R80 ;  /* 0x000000505118723e */ /* 0x000fc400000010ff */
[----:B------:R-:W-:Y:S01]  /*d9e0*/  F2FP.BF16.F32.PACK_AB R25, R83, R82 ;  /* 0x000000525319723e */ /* 0x000fe200000010ff */
[----:B------:R-:W-:Y:S01]  /*d9f0*/  STSM.16.M88.4 [R96], R12 ;  /* 0x0000000c60007844 */ /* 0x000fe20000000200 */
[----:B------:R-:W-:Y:S02]  /*da00*/  F2FP.BF16.F32.PACK_AB R26, R85, R84 ;  /* 0x00000054551a723e */ /* 0x000fe400000010ff */
[----:B------:R-:W-:Y:S02]  /*da10*/  F2FP.BF16.F32.PACK_AB R27, R87, R86 ;  /* 0x00000056571b723e */ /* 0x000fe400000010ff */
[----:B------:R-:W-:-:S03]  /*da20*/  ISETP.NE.U32.AND P0, PT, RZ, UR10, PT ;  /* 0x0000000aff007c0c */ /* 0x000fc6000bf05070 */
[----:B------:R1:W-:Y:S01]  /*da30*/  STSM.16.M88.4 [R93], R24 ;  /* 0x000000185d007844 */ /* 0x0003e20000000200 */
[----:B------:R-:W-:Y:S01]  /*da40*/  BAR.SYNC.DEFER_BLOCKING 0x1, 0x100 ;  /* 0x0044000000007b1d */ /* 0x000fe20000010000 */
[----:B------:R-:W-:-:S07]  /*da50*/  ISETP.NE.AND.EX P0, PT, RZ, UR11, PT, P0 ;  /* 0x0000000bff007c0c */ /* 0x000fce000bf05300 */
[----:B-1----:R-:W1:Y:S06]  /*da60*/  LDC R93, c[0x0][0xbe8] ;  /* 0x0002fa00ff5d7b82 */ /* 0x002e6c0000000800 */
[----:B------:R-:W2:Y:S01]  /*da70*/  @P0 LDG.E R17, desc[UR16][R28.64] ;  /* 0x000000101c110981 */ /* 0x000ea2000c1e1900 */
[----:B0-----:R-:W-:Y:S02]  /*da80*/  ISETP.NE.U32.AND P1, PT, R30, RZ, PT ;  /* 0x000000ff1e00720c */ /* 0x001fe40003f25070 */
[----:B------:R-:W-:-:S11]  /*da90*/  R2UR UR4, R31 ;  /* 0x000000001f0472ca */ /* 0x000fd600000e0000 */
[----:B------:R-:W-:Y:S02]  /*daa0*/  VOTEU.ANY UP0, P1 ;  /* 0x00000000003f7886 */ /* 0x000fe40000800100 */
[----:B------:R-:W-:Y:S01]  /*dab0*/  UISETP.NE.AND.EX UP0, UPT, UR4, URZ, UPT, UP0 ;  /* 0x0000003f0400728c */ /* 0x000fe2000bf05300 */
[----:B-1----:R-:W-:Y:S02]  /*dac0*/  ISETP.NE.AND P1, PT, R93, 0x1, PT ;  /* 0x000000015d00780c */ /* 0x002fe40003f25270 */
[----:B------:R-:W-:Y:S02]  /*dad0*/  ULDC UR4, c[0x0][0xa88] ;  /* 0x0002a20000047ab9 */ /* 0x000fe40000000800 */
[----:B------:R-:W-:Y:S01]  /*dae0*/  IMAD.U32 R8, RZ, RZ, UR4 ;  /* 0x00000004ff087e24 */ /* 0x000fe2000f8e00ff */
[----:B------:R-:W-:Y:S01]  /*daf0*/  PLOP3.LUT P4, PT, PT, PT, UP0, 0x80, 0x0 ;  /* 0x000000000000781c */ /* 0x000fe20003f8f008 */
[----:B------:R-:W-:-:S04]  /*db00*/  ULDC UR4, c[0x0][0xad4] ;  /* 0x0002b50000047ab9 */ /* 0x000fc80000000800 */
[----:B------:R-:W-:Y:S02]  /*db10*/  @UP0 ULDC.64 UR8, c[0x0][0xc08] ;  /* 0x0003020000080ab9 */ /* 0x000fe40000000a00 */
[----:B------:R-:W-:Y:S01]  /*db20*/  @UP0 UIMAD.WIDE UR8, UR12, 0x4, UR8 ;  /* 0x000000040c0808a5 */ /* 0x000fe2000f8e0208 */
[----:B------:R-:W0:Y:S01]  /*db30*/  @P1 LDC R6, c[0x0][0xbec] ;  /* 0x0002fb00ff061b82 */ /* 0x000e220000000800 */
[----:B------:R-:W-:-:S04]  /*db40*/  UISETP.NE.AND UP0, UPT, UR14, URZ, UPT ;  /* 0x0000003f0e00728c */ /* 0x000fc8000bf05270 */
[----:B------:R-:W-:Y:S01]  /*db50*/  USEL UR4, UR14, UR4, UP0 ;  /* 0x000000040e047287 */ /* 0x000fe20008000000 */
[----:B------:R-:W-:Y:S02]  /*db60*/  IMAD.U32 R4, RZ, RZ, UR8 ;  /* 0x00000008ff047e24 */ /* 0x000fe4000f8e00ff */
[----:B------:R-:W1:Y:S01]  /*db70*/  @P1 LDC R9, c[0x0][0xbf0] ;  /* 0x0002fc00ff091b82 */ /* 0x000e620000000800 */
[----:B------:R-:W-:Y:S01]  /*db80*/  UISETP.GT.AND UP1, UPT, UR4, 0x1, UPT ;  /* 0x000000010400788c */ /* 0x000fe2000bf24270 */
[----:B------:R-:W-:Y:S01]  /*db90*/  IMAD.U32 R5, RZ, RZ, UR9 ;  /* 0x00000009ff057e24 */ /* 0x000fe2000f8e00ff */
[----:B------:R-:W-:Y:S02]  /*dba0*/  UMOV UR19, 0x9b8 ;  /* 0x000009b800137882 */ /* 0x000fe40000000000 */
[----:B------:R-:W-:Y:S02]  /*dbb0*/  USEL UR19, UR19, 0x978, UP1 ;  /* 0x0000097813137887 */ /* 0x000fe40008800000 */
[----:B------:R-:W-:Y:S01]  /*dbc0*/  UISETP.NE.U32.AND UP0, UPT, UR10, URZ, UPT ;  /* 0x0000003f0a00728c */ /* 0x000fe2000bf05070 */
[----:B------:R-:W-:Y:S01]  /*dbd0*/  VIADD R11, R19, UR39 ;  /* 0x00000027130b7c36 */ /* 0x000fe20008000000 */
[----:B------:R-:W-:Y:S01]  /*dbe0*/  USHF.R.S32.HI UR10, URZ, 0x1f, UR12 ;  /* 0x0000001f3f0a7899 */ /* 0x000fe2000801140c */
[----:B------:R0:W5:Y:S01]  /*dbf0*/  @P4 LDG.E R8, desc[UR16][R4.64] ;  /* 0x0000001004084981 */ /* 0x000162000c1e1900 */
[----:B------:R-:W-:Y:S01]  /*dc00*/  UISETP.NE.AND.EX UP0, UPT, UR11, URZ, UPT, UP0 ;  /* 0x0000003f0b00728c */ /* 0x000fe2000bf05300 */
[----:B------:R-:W-:Y:S01]  /*dc10*/  IMAD.MOV.U32 R7, RZ, RZ, R11 ;  /* 0x000000ffff077224 */ /* 0x000fe200078e000b */
[----:B------:R-:W-:Y:S01]  /*dc20*/  UMOV UR4, URZ ;  /* 0x0000003f00047c82 */ /* 0x000fe20008000000 */
[----:B------:R-:W-:-:S02]  /*dc30*/  USEL UR9, UR13, URZ, UP1 ;  /* 0x0000003f0d097287 */ /* 0x000fc40008800000 */
[----:B------:R-:W-:Y:S02]  /*dc40*/  USEL UR8, UR12, URZ, !UP0 ;  /* 0x0000003f0c087287 */ /* 0x000fe4000c000000 */
[----:B------:R-:W-:Y:S01]  /*dc50*/  USEL UR18, UR10, URZ, !UP0 ;  /* 0x0000003f0a127287 */ /* 0x000fe2000c000000 */
[----:B------:R-:W-:Y:S02]  /*dc60*/  ULDC.64 UR12, c[0x0][UR19+0x220] ;  /* 0x00008800130c7abb */ /* 0x000fe40008000a00 */
[----:B------:R-:W-:Y:S01]  /*dc70*/  ULDC.64 UR10, c[0x0][UR19+0x218] ;  /* 0x00008600130a7abb */ /* 0x000fe20008000a00 */
[----:B0-----:R-:W-:Y:S01]  /*dc80*/  @P1 IMAD.HI.U32 R4, R11, R6, RZ ;  /* 0x000000060b041227 */ /* 0x001fe200078e00ff */
[----:B------:R-:W-:Y:S01]  /*dc90*/  ULDC.64 UR14, c[0x0][UR19+0x228] ;  /* 0x00008a00130e7abb */ /* 0x000fe20008000a00 */
[----:B------:R-:W-:Y:S02]  /*dca0*/  UIMAD.WIDE.U32 UR16, UR10, UR20, URZ ;  /* 0x000000140a1072a5 */ /* 0x000fe4000f8e003f */
[----:B------:R-:W-:Y:S01]  /*dcb0*/  UIMAD UR13, UR13, UR8, URZ ;  /* 0x000000080d0d72a4 */ /* 0x000fe2000f8e023f */
[----:B-1----:R-:W-:Y:S01]  /*dcc0*/  @P1 SHF.R.U32.HI R7, RZ, R9, R4 ;  /* 0x00000009ff071219 */ /* 0x002fe20000011604 */
[----:B------:R-:W-:-:S02]  /*dcd0*/  UIMAD UR20, UR11, UR20, URZ ;  /* 0x000000140b1472a4 */ /* 0x000fc4000f8e023f */
[----:B------:R-:W-:Y:S02]  /*dce0*/  UIMAD.WIDE.U32 UR10, UR12, UR8, URZ ;  /* 0x000000080c0a72a5 */ /* 0x000fe4000f8e003f */
[----:B------:R-:W-:Y:S01]  /*dcf0*/  UIMAD.WIDE.U32 UR22, UR14, UR9, URZ ;  /* 0x000000090e1672a5 */ /* 0x000fe2000f8e003f */
[----:B------:R-:W-:Y:S01]  /*dd00*/  IMAD.MOV R6, RZ, RZ, -R7 ;  /* 0x000000ffff067224 */ /* 0x000fe200078e0a07 */
[----:B------:R-:W-:Y:S02]  /*dd10*/  UIMAD UR9, UR15, UR9, URZ ;  /* 0x000000090f0972a4 */ /* 0x000fe4000f8e023f */
[----:B------:R-:W-:Y:S01]  /*dd20*/  UIMAD UR13, UR12, UR18, UR13 ;  /* 0x000000120c0d72a4 */ /* 0x000fe2000f8e020d */
[----:B------:R-:W-:Y:S01]  /*dd30*/  IMAD R9, R93, R6, R11 ;  /* 0x000000065d097224 */ /* 0x000fe200078e020b */
[----:B------:R-:W-:Y:S01]  /*dd40*/  UIADD3 UR20, UR17, UR20, URZ ;  /* 0x0000001411147290 */ /* 0x000fe2000fffe03f */
[----:B------:R-:W-:Y:S02]  /*dd50*/  IMAD.U32 R4, RZ, RZ, UR22 ;  /* 0x00000016ff047e24 */ /* 0x000fe4000f8e00ff */
[----:B------:R-:W-:Y:S01]  /*dd60*/  IMAD.U32 R5, RZ, RZ, UR23 ;  /* 0x00000017ff057e24 */ /* 0x000fe2000f8e00ff */
[----:B------:R-:W-:-:S02]  /*dd70*/  SHF.R.S32.HI R5, RZ, 0x1f, R7 ;  /* 0x0000001fff057819 */ /* 0x000fc40000011407 */
[----:B------:R-:W-:Y:S02]  /*dd80*/  SHF.R.S32.HI R6, RZ, 0x1f, R9 ;  /* 0x0000001fff067819 */ /* 0x000fe40000011409 */
[----:B--2---:R-:W-:-:S13]  /*dd90*/  @P0 R2UR UR4, R17 ;  /* 0x00000000110402ca */ /* 0x004fda00000e0000 */
[----:B------:R-:W-:Y:S02]  /*dda0*/  UIADD3 UR16, UP0, UP2, UR10, UR16, UR4 ;  /* 0x000000100a107290 */ /* 0x000fe4000fa1e004 */
[----:B------:R-:W-:Y:S02]  /*ddb0*/  UIADD3 UR10, UR23, UR9, URZ ;  /* 0x00000009170a7290 */ /* 0x000fe4000fffe03f */
[----:B------:R-:W-:Y:S02]  /*ddc0*/  UIADD3 UR9, UR11, UR13, URZ ;  /* 0x0000000d0b097290 */ /* 0x000fe4000fffe03f */
[----:B------:R-:W-:Y:S01]  /*ddd0*/  USHF.R.S32.HI UR14, URZ, 0x1f, UR4 ;  /* 0x0000001f3f0e7899 */ /* 0x000fe20008011404 */
[----:B------:R-:W-:Y:S01]  /*dde0*/  IADD3 R4, P2, P3, R7, UR16, R4 ;  /* 0x0000001007047c10 */ /* 0x000fe2000fb5e004 */
[----:B------:R-:W-:Y:S01]  /*ddf0*/  IMAD.U32 R10, RZ, RZ, UR10 ;  /* 0x0000000aff0a7e24 */ /* 0x000fe2000f8e00ff */
[----:B------:R-:W-:Y:S01]  /*de00*/  ULDC.64 UR10, c[0x0][UR19+0x210] ;  /* 0x00008400130a7abb */ /* 0x000fe20008000a00 */
[----:B------:R-:W-:Y:S01]  /*de10*/  UIADD3.X UR9, UR9, UR20, UR14, UP0, UP2 ;  /* 0x0000001409097290 */ /* 0x000fe200087e440e */
[----:B------:R-:W-:Y:S01]  /*de20*/  IMAD R7, R9, UR11, RZ ;  /* 0x0000000b09077c24 */ /* 0x000fe2000f8e02ff */
[----:B------:R-:W-:Y:S01]  /*de30*/  ULDC.64 UR12, c[0x0][0xba8] ;  /* 0x0002ea00000c7ab9 */ /* 0x000fe20000000a00 */
[----:B------:R-:W-:Y:S01]  /*de40*/  @!UP1 ULDC UR12, c[0x0][0xb50] ;  /* 0x0002d400000c9ab9 */ /* 0x000fe20000000800 */
[----:B------:R-:W-:Y:S01]  /*de50*/  @!UP1 ULDC UR13, c[0x0][0xb54] ;  /* 0x0002d500000d9ab9 */ /* 0x000fe20000000800 */
[----:B------:R-:W-:Y:S01]  /*de60*/  IMAD R7, R6, UR10, R7 ;  /* 0x0000000a06077c24 */ /* 0x000fe2000f8e0207 */
[----:B------:R-:W-:-:S03]  /*de70*/  IADD3.X R5, R5, UR9, R10, P2, P3 ;  /* 0x0000000905057c10 */ /* 0x000fc600097e640a */
[----:B------:R-:W-:-:S04]  /*de80*/  IMAD.WIDE.U32 R4, R9, UR10, R4 ;  /* 0x0000000a09047c25 */ /* 0x000fc8000f8e0004 */
[----:B------:R-:W-:Y:S01]  /*de90*/  IMAD.IADD R5, R5, 0x1, R7 ;  /* 0x0000000105057824 */ /* 0x000fe200078e0207 */
[----:B------:R-:W-:-:S04]  /*dea0*/  LEA R9, P2, R4, UR12, 0x2 ;  /* 0x0000000c04097c11 */ /* 0x000fc8000f8410ff */
[----:B------:R-:W-:Y:S01]  /*deb0*/  LEA.HI.X R10, R4, UR13, R5, 0x2, P2 ;  /* 0x0000000d040a7c11 */ /* 0x000fe200090f1405 */
[----:B------:R-:W-:Y:S08]  /*dec0*/  @P4 BRA `(.L_x_1214) ;  /* 0x0000000000144947 */ /* 0x000ff00003800000 */
[----:B------:R-:W-:Y:S05]  /*ded0*/  @!P0 BRA `(.L_x_1214) ;  /* 0x0000000000108947 */ /* 0x000fea0003800000 */
[----:B------:R-:W-:Y:S02]  /*dee0*/  ULDC.64 UR10, c[0x0][0x208] ;  /* 0x00008200000a7ab9 */ /* 0x000fe40000000a00 */
[----:B------:R-:W2:Y:S04]  /*def0*/  LDG.E R5, desc[UR10][R28.64] ;  /* 0x0000000a1c057981 */ /* 0x000ea8000c1e1900 */
[----:B-----5:R-:W2:Y:S02]  /*df00*/  LDG.E R8, desc[UR10][R28.64+0x4] ;  /* 0x0000040a1c087981 */ /* 0x020ea4000c1e1900 */
[----:B--2---:R-:W-:-:S07]  /*df10*/  IMAD.IADD R8, R8, 0x1, -R5 ;  /* 0x0000000108087824 */ /* 0x004fce00078e0a05 */
.L_x_1214:
[----:B------:R-:W-:Y:S01]  /*df20*/  SHFL.IDX PT, R4, R9, RZ, 0x1c1f ;  /* 0x001c1fff09047589 */ /* 0x000fe200000e0000 */
[----:B------:R-:W-:Y:S01]  /*df30*/  VIADD R12, R199, UR39 ;  /* 0x00000027c70c7c36 */ /* 0x000fe20008000000 */
[----:B------:R-:W-:Y:S01]  /*df40*/  LOP3.LUT P0, RZ, R182, 0x3, RZ, 0xc0, !PT ;  /* 0x00000003b6ff7812 */ /* 0x000fe2000780c0ff */
[----:B-----5:R-:W-:Y:S01]  /*df50*/  IMAD R17, R8, R93, RZ ;  /* 0x0000005d08117224 */ /* 0x020fe200078e02ff */
[----:B------:R-:W0:Y:S01]  /*df60*/  SHFL.IDX PT, R5, R10, RZ, 0x1c1f ;  /* 0x001c1fff0a057589 */ /* 0x000e2200000e0000 */
[C---:B------:R-:W-:Y:S01]  /*df70*/  VIADD R24, R12.reuse, 0x8 ;  /* 0x000000080c187836 */ /* 0x040fe20000000000 */
[----:B------:R-:W-:Y:S02]  /*df80*/  ULDC.64 UR10, c[0x0][0x208] ;  /* 0x00008200000a7ab9 */ /* 0x000fe40000000a00 */
[----:B------:R-:W-:Y:S01]  /*df90*/  SHFL.IDX PT, R6, R9, 0x1, 0x1c1f ;  /* 0x003c1f0009067f89 */ /* 0x000fe200000e0000 */
[-C--:B------:R-:W-:Y:S02]  /*dfa0*/  ISETP.GE.OR P2, PT, R12, R17.reuse, P0 ;  /* 0x000000110c00720c */ /* 0x080fe40000746670 */
[----:B------:R-:W-:Y:S01]  /*dfb0*/  ISETP.GE.OR P0, PT, R24, R17, P0 ;  /* 0x000000111800720c */ /* 0x000fe20000706670 */
[----:B------:R-:W1:Y:S10]  /*dfc0*/  SHFL.IDX PT, R7, R10, 0x1, 0x1c1f ;  /* 0x003c1f000a077f89 */ /* 0x000e7400000e0000 */
[----:B0-----:R0:W-:Y:S04]  /*dfd0*/  @!P2 ST.E desc[UR10][R4.64], R92 ;  /* 0x0000005c0400a985 */ /* 0x0011e8000c10190a */
[----:B-1----:R0:W-:Y:S01]  /*dfe0*/  @!P0 ST.E desc[UR10][R6.64], R0 ;  /* 0x0000000006008985 */ /* 0x0021e2000c10190a */
[----:B------:R-:W-:-:S13]  /*dff0*/  PLOP3.LUT P0, PT, PT, PT, UP1, 0x80, 0x0 ;  /* 0x000000000000781c */ /* 0x000fda0003f0f018 */
[----:B0-----:R-:W-:Y:S05]  /*e000*/  @P0 BRA `(.L_x_1215) ;  /* 0x0000000800a40947 */ /* 0x001fea0003800000 */
[----:B------:R-:W-:Y:S01]  /*e010*/  IMAD R3, R179, 0x40, R22 ;  /* 0x00000040b3037824 */ /* 0x000fe200078e0216 */
[----:B------:R-:W-:Y:S01]  /*e020*/  ULDC.64 UR12, c[0x0][0xaa0] ;  /* 0x0002a800000c7ab9 */ /* 0x000fe20000000a00 */
[----:B------:R-:W-:Y:S01]  /*e030*/  R2UR UR15, R163 ;  /* 0x00000000a30f72ca */ /* 0x000fe200000e0000 */
[----:B------:R-:W0:Y:S01]  /*e040*/  @P1 LDC R45, c[0x0][0xbf0] ;  /* 0x0002fc00ff2d1b82 */ /* 0x000e220000000800 */
[----:B------:R-:W-:Y:S01]  /*e050*/  IMAD.WIDE R78, R3, 0x2, R78 ;  /* 0x00000002034e7825 */ /* 0x000fe200078e024e */
[----:B------:R-:W-:Y:S02]  /*e060*/  ULDC.64 UR10, c[0x0][0x208] ;  /* 0x00008200000a7ab9 */ /* 0x000fe40000000a00 */
[C---:B------:R-:W-:Y:S02]  /*e070*/  IADD3 R9, P6, R78.reuse, 0x1000, RZ ;  /* 0x000010004e097810 */ /* 0x040fe40007fde0ff */
[----:B------:R-:W-:Y:S02]  /*e080*/  IADD3 R13, P5, R78, 0x2000, RZ ;  /* 0x000020004e0d7810 */ /* 0x000fe40007fbe0ff */
[----:B------:R-:W-:-:S02]  /*e090*/  LOP3.LUT R8, R9, 0x380, RZ, 0xc0, !PT ;  /* 0x0000038009087812 */ /* 0x000fc400078ec0ff */
[----:B------:R-:W-:Y:S02]  /*e0a0*/  IADD3 R25, P4, R78, 0x3000, RZ ;  /* 0x000030004e197810 */ /* 0x000fe40007f9e0ff */
[----:B------:R-:W-:Y:S02]  /*e0b0*/  SHF.R.U64 R8, R8, 0x3, RZ ;  /* 0x0000000308087819 */ /* 0x000fe400000012ff */
[----:B------:R-:W-:Y:S02]  /*e0c0*/  IADD3 R29, P3, R78, 0x4000, RZ ;  /* 0x000040004e1d7810 */ /* 0x000fe40007f7e0ff */
[----:B------:R-:W-:Y:S01]  /*e0d0*/  LOP3.LUT R8, R8, R9, RZ, 0x3c, !PT ;  /* 0x0000000908087212 */ /* 0x000fe200078e3cff */
[----:B------:R-:W-:Y:S01]  /*e0e0*/  IMAD.X R9, RZ, RZ, R79, P6 ;  /* 0x000000ffff097224 */ /* 0x000fe200030e064f */
[C---:B------:R-:W-:Y:S02]  /*e0f0*/  IADD3 R3, P6, R78.reuse, 0x7000, RZ ;  /* 0x000070004e037810 */ /* 0x040fe40007fde0ff */
[----:B------:R-:W-:-:S02]  /*e100*/  IADD3 R33, P2, R78, 0x5000, RZ ;  /* 0x000050004e217810 */ /* 0x000fc40007f5e0ff */
[----:B------:R-:W-:Y:S01]  /*e110*/  IADD3 R37, P0, R78, 0x6000, RZ ;  /* 0x000060004e257810 */ /* 0x000fe20007f1e0ff */
[----:B------:R-:W-:Y:S01]  /*e120*/  IMAD.X R41, RZ, RZ, R79, P6 ;  /* 0x000000ffff297224 */ /* 0x000fe200030e064f */
[----:B------:R-:W-:Y:S01]  /*e130*/  LOP3.LUT R0, R3, 0x380, RZ, 0xc0, !PT ;  /* 0x0000038003007812 */ /* 0x000fe200078ec0ff */
[----:B------:R-:W-:Y:S01]  /*e140*/  UIMAD UR9, UR14, UR12, URZ ;  /* 0x0000000c0e0972a4 */ /* 0x000fe2000f8e023f */
[----:B------:R-:W-:Y:S01]  /*e150*/  LOP3.LUT R12, R13, 0x380, RZ, 0xc0, !PT ;  /* 0x000003800d0c7812 */ /* 0x000fe200078ec0ff */
[----:B------:R-:W5:Y:S01]  /*e160*/  LD.E.128 R8, desc[UR10][R8.64] ;  /* 0x0000000a08087980 */ /* 0x000f62000c101d00 */
[----:B------:R-:W-:Y:S02]  /*e170*/  LOP3.LUT R24, R25, 0x380, RZ, 0xc0, !PT ;  /* 0x0000038019187812 */ /* 0x000fe400078ec0ff */
[----:B------:R-:W-:Y:S02]  /*e180*/  LOP3.LUT R28, R29, 0x380, RZ, 0xc0, !PT ;  /* 0x000003801d1c7812 */ /* 0x000fe400078ec0ff */
[----:B------:R-:W-:-:S02]  /*e190*/  LOP3.LUT R32, R33, 0x380, RZ, 0xc0, !PT ;  /* 0x0000038021207812 */ /* 0x000fc400078ec0ff */
[----:B------:R-:W-:Y:S02]  /*e1a0*/  LOP3.LUT R36, R37, 0x380, RZ, 0xc0, !PT ;  /* 0x0000038025247812 */ /* 0x000fe400078ec0ff */
[----:B------:R-:W-:Y:S02]  /*e1b0*/  SHF.R.U64 R0, R0, 0x3, RZ ;  /* 0x0000000300007819 */ /* 0x000fe400000012ff */
[----:B------:R-:W-:Y:S02]  /*e1c0*/  LOP3.LUT R5, R78, 0x380, RZ, 0xc0, !PT ;  /* 0x000003804e057812 */ /* 0x000fe400078ec0ff */
[----:B------:R-:W-:Y:S02]  /*e1d0*/  SHF.R.U64 R12, R12, 0x3, RZ ;  /* 0x000000030c0c7819 */ /* 0x000fe400000012ff */
[----:B------:R-:W-:Y:S02]  /*e1e0*/  SHF.R.U64 R24, R24, 0x3, RZ ;  /* 0x0000000318187819 */ /* 0x000fe400000012ff */
[----:B------:R-:W-:-:S02]  /*e1f0*/  SHF.R.U64 R28, R28, 0x3, RZ ;  /* 0x000000031c1c7819 */ /* 0x000fc400000012ff */
[----:B------:R-:W-:Y:S02]  /*e200*/  SHF.R.U64 R32, R32, 0x3, RZ ;  /* 0x0000000320207819 */ /* 0x000fe400000012ff */
[----:B------:R-:W-:Y:S02]  /*e210*/  SHF.R.U64 R36, R36, 0x3, RZ ;  /* 0x0000000324247819 */ /* 0x000fe400000012ff */
[----:B------:R-:W-:Y:S02]  /*e220*/  LOP3.LUT R40, R0, R3, RZ, 0x3c, !PT ;  /* 0x0000000300287212 */ /* 0x000fe400078e3cff */
[----:B------:R-:W-:Y:S01]  /*e230*/  SHF.R.U64 R5, R5, 0x3, RZ ;  /* 0x0000000305057819 */ /* 0x000fe200000012ff */
[----:B------:R-:W1:Y:S01]  /*e240*/  @P1 LDC R3, c[0x0][0xbec] ;  /* 0x0002fb00ff031b82 */ /* 0x000e620000000800 */
        /* <DEDUP_REMOVED lines=11> */
[----:B------:R-:W5:Y:S01]  /*e300*/  LD.E.128 R12, desc[UR10][R12.64] ;  /* 0x0000000a0c0c7980 */ /* 0x000f62000c101d00 */
[----:B------:R-:W-:-:S03]  /*e310*/  UIMAD UR9, UR4, UR13, UR9 ;  /* 0x0000000d040972a4 */ /* 0x000fc6000f8e0209 */
[----:B------:R2:W5:Y:S04]  /*e320*/  LD.E.128 R4, desc[UR10][R78.64] ;  /* 0x0000000a4e047980 */ /* 0x000568000c101d00 */
[----:B------:R-:W5:Y:S04]  /*e330*/  LD.E.128 R24, desc[UR10][R24.64] ;  /* 0x0000000a18187980 */ /* 0x000f68000c101d00 */
[----:B------:R-:W5:Y:S04]  /*e340*/  LD.E.128 R28, desc[UR10][R28.64] ;  /* 0x0000000a1c1c7980 */ /* 0x000f68000c101d00 */
[----:B------:R-:W5:Y:S04]  /*e350*/  LD.E.128 R32, desc[UR10][R32.64] ;  /* 0x0000000a20207980 */ /* 0x000f68000c101d00 */
[----:B------:R-:W5:Y:S04]  /*e360*/  LD.E.128 R36, desc[UR10][R36.64] ;  /* 0x0000000a24247980 */ /* 0x000f68000c101d00 */
[----:B------:R-:W5:Y:S01]  /*e370*/  LD.E.128 R40, desc[UR10][R40.64] ;  /* 0x0000000a28287980 */ /* 0x000f62000c101d00 */
[----:B------:R-:W-:Y:S01]  /*e380*/  UIMAD.WIDE.U32 UR10, UR4, UR12, URZ ;  /* 0x0000000c040a72a5 */ /* 0x000fe2000f8e003f */
[----:B------:R-:W-:-:S02]  /*e390*/  IMAD R0, R160, 0x20, R179 ;  /* 0x00000020a0007824 */ /* 0x000fc400078e02b3 */
[----:B------:R-:W-:Y:S01]  /*e3a0*/  ULDC.64 UR12, c[0x0][0xae8] ;  /* 0x0002ba00000c7ab9 */ /* 0x000fe20000000a00 */
[----:B------:R-:W-:Y:S01]  /*e3b0*/  UIADD3 UR11, UR11, UR9, URZ ;  /* 0x000000090b0b7290 */ /* 0x000fe2000fffe03f */
[----:B------:R-:W-:Y:S01]  /*e3c0*/  VIADD R44, R0, UR39 ;  /* 0x00000027002c7c36 */ /* 0x000fe20008000000 */
[----:B------:R-:W-:Y:S01]  /*e3d0*/  @!PT LDS RZ, [RZ] ;  /* 0x00000000fffff984 */ /* 0x000fe20000000800 */
[----:B------:R-:W-:Y:S01]  /*e3e0*/  @!PT LDS RZ, [RZ] ;  /* 0x00000000fffff984 */ /* 0x000fe20000000800 */
[----:B------:R-:W-:Y:S01]  /*e3f0*/  @!PT LDS RZ, [RZ] ;  /* 0x00000000fffff984 */ /* 0x000fe20000000800 */
[----:B------:R-:W-:Y:S01]  /*e400*/  @!PT LDS RZ, [RZ] ;  /* 0x00000000fffff984 */ /* 0x000fe20000000800 */
[----:B------:R3:W-:Y:S06]  /*e410*/  MEMBAR.ALL.CTA ;  /* 0x0000000000007992 */ /* 0x0007ec0000008000 */
[----:B---3--:R-:W3:Y:S01]  /*e420*/  FENCE.VIEW.ASYNC.S ;  /* 0x00000000000073c6 */ /* 0x008ee20000000000 */
[----:B------:R-:W-:-:S02]  /*e430*/  UIMAD.WIDE.U32 UR10, UR15, UR12, UR10 ;  /* 0x0000000c0f0a72a5 */ /* 0x000fc4000f8e000a */
[----:B------:R-:W-:Y:S02]  /*e440*/  USHF.R.S32.HI UR4, URZ, 0x1f, UR8 ;  /* 0x0000001f3f047899 */ /* 0x000fe40008011408 */
[----:B------:R-:W-:Y:S01]  /*e450*/  UIMAD UR11, UR15, UR13, UR11 ;  /* 0x0000000d0f0b72a4 */ /* 0x000fe2000f8e020b */
[----:B-1----:R-:W-:Y:S02]  /*e460*/  @P1 IMAD.HI.U32 R0, R44, R3, RZ ;  /* 0x000000032c001227 */ /* 0x002fe400078e00ff */
[----:B------:R-:W-:Y:S02]  /*e470*/  ULDC.64 UR12, c[0x0][0xaf0] ;  /* 0x0002bc00000c7ab9 */ /* 0x000fe40000000a00 */
[----:B------:R-:W-:Y:S01]  /*e480*/  UIMAD UR4, UR4, UR12, URZ ;  /* 0x0000000c040472a4 */ /* 0x000fe2000f8e023f */
[----:B------:R-:W-:Y:S01]  /*e490*/  IMAD.MOV.U32 R21, RZ, RZ, R44 ;  /* 0x000000ffff157224 */ /* 0x000fe200078e002c */
[----:B0-----:R-:W-:Y:S02]  /*e4a0*/  @P1 SHF.R.U32.HI R21, RZ, R45, R0 ;  /* 0x0000002dff151219 */ /* 0x001fe40000011600 */
[----:B------:R-:W-:-:S02]  /*e4b0*/  UIMAD UR4, UR8, UR13, UR4 ;  /* 0x0000000d080472a4 */ /* 0x000fc4000f8e0204 */
[----:B------:R-:W-:Y:S01]  /*e4c0*/  UIMAD.WIDE.U32 UR8, UR8, UR12, UR10 ;  /* 0x0000000c080872a5 */ /* 0x000fe2000f8e000a */
[--C-:B------:R-:W-:Y:S01]  /*e4d0*/  SHF.R.S32.HI R0, RZ, 0x1f, R21.reuse ;  /* 0x0000001fff007819 */ /* 0x100fe20000011415 */
[----:B------:R-:W-:Y:S01]  /*e4e0*/  IMAD.MOV R20, RZ, RZ, -R21 ;  /* 0x000000ffff147224 */ /* 0x000fe200078e0a15 */
[----:B------:R-:W-:Y:S01]  /*e4f0*/  ULDC.64 UR10, c[0x0][0xae0] ;  /* 0x0002b800000a7ab9 */ /* 0x000fe20000000a00 */
[----:B------:R-:W-:Y:S02]  /*e500*/  UIADD3 UR4, UR9, UR4, URZ ;  /* 0x0000000409047290 */ /* 0x000fe4000fffe03f */
[----:B------:R-:W-:Y:S02]  /*e510*/  IMAD R0, R0, UR10, RZ ;  /* 0x0000000a00007c24 */ /* 0x000fe4000f8e02ff */
[----:B------:R-:W-:Y:S02]  /*e520*/  IMAD R93, R93, R20, R44 ;  /* 0x000000145d5d7224 */ /* 0x000fe400078e022c */
[----:B------:R-:W-:-:S02]  /*e530*/  IMAD.U32 R3, RZ, RZ, UR9 ;  /* 0x00000009ff037e24 */ /* 0x000fc4000f8e00ff */
[----:B------:R-:W-:Y:S01]  /*e540*/  IMAD.U32 R2, RZ, RZ, UR8 ;  /* 0x00000008ff027e24 */ /* 0x000fe2000f8e00ff */
[----:B------:R-:W-:Y:S01]  /*e550*/  ULDC.64 UR8, c[0x0][0xad8] ;  /* 0x0002b60000087ab9 */ /* 0x000fe20000000a00 */
[----:B------:R-:W-:Y:S02]  /*e560*/  IMAD.U32 R3, RZ, RZ, UR4 ;  /* 0x00000004ff037e24 */ /* 0x000fe4000f8e00ff */
[C---:B------:R-:W-:Y:S01]  /*e570*/  IMAD R45, R21.reuse, UR11, R0 ;  /* 0x0000000b152d7c24 */ /* 0x040fe2000f8e0200 */
[----:B------:R-:W-:Y:S01]  /*e580*/  SHF.R.S32.HI R0, RZ, 0x1f, R93 ;  /* 0x0000001fff007819 */ /* 0x000fe2000001145d */
[----:B------:R-:W-:-:S04]  /*e590*/  IMAD.WIDE.U32 R2, R21, UR10, R2 ;  /* 0x0000000a15027c25 */ /* 0x000fc8000f8e0002 */
[----:B------:R-:W-:Y:S02]  /*e5a0*/  IMAD.IADD R3, R3, 0x1, R45 ;  /* 0x0000000103037824 */ /* 0x000fe400078e022d */
[----:B------:R-:W-:Y:S02]  /*e5b0*/  IMAD R20, R0, UR8, RZ ;  /* 0x0000000800147c24 */ /* 0x000fe4000f8e02ff */
[----:B------:R-:W-:Y:S02]  /*e5c0*/  VIADD R46, R179, UR39 ;  /* 0x00000027b32e7c36 */ /* 0x000fe40008000000 */
[C---:B------:R-:W-:Y:S02]  /*e5d0*/  IMAD R21, R93.reuse, UR9, R20 ;  /* 0x000000095d157c24 */ /* 0x040fe4000f8e0214 */
[----:B------:R-:W-:Y:S01]  /*e5e0*/  IMAD.WIDE.U32 R2, R93, UR8, R2 ;  /* 0x000000085d027c25 */ /* 0x000fe2000f8e0002 */
[----:B------:R-:W-:Y:S01]  /*e5f0*/  ISETP.GE.AND P2, PT, R46, R17, PT ;  /* 0x000000112e00720c */ /* 0x000fe20003f46270 */
[----:B------:R-:W-:-:S02]  /*e600*/  ULDC.64 UR8, c[0x0][0xa80] ;  /* 0x0002a00000087ab9 */ /* 0x000fc40000000a00 */
[----:B------:R-:W-:Y:S01]  /*e610*/  VIADD R0, R46, 0x20 ;  /* 0x000000202e007836 */ /* 0x000fe20000000000 */
[----:B------:R-:W-:Y:S01]  /*e620*/  LEA R44, P3, R2, UR8, 0x1 ;  /* 0x00000008022c7c11 */ /* 0x000fe2000f8608ff */
[----:B------:R-:W-:Y:S02]  /*e630*/  IMAD.IADD R3, R3, 0x1, R21 ;  /* 0x0000000103037824 */ /* 0x000fe400078e0215 */
[----:B------:R-:W-:Y:S01]  /*e640*/  VIADD R16, R16, 0x2a820 ;  /* 0x0002a82010107836 */ /* 0x000fe20000000000 */
[-C--:B------:R-:W-:Y:S01]  /*e650*/  ISETP.GE.AND P0, PT, R0, R17.reuse, PT ;  /* 0x000000110000720c */ /* 0x080fe20003f06270 */
[----:B------:R-:W-:Y:S01]  /*e660*/  VIADD R0, R46, 0x40 ;  /* 0x000000402e007836 */ /* 0x000fe20000000000 */
[----:B------:R-:W-:Y:S02]  /*e670*/  LEA.HI.X R45, R2, UR9, R3, 0x1, P3 ;  /* 0x00000009022d7c11 */ /* 0x000fe400098f0c03 */
[----:B------:R-:W-:Y:S01]  /*e680*/  PRMT R16, RZ, 0x654, R16 ;  /* 0x00000654ff107816 */ /* 0x000fe20000000010 */
[----:B---3--:R2:W0:Y:S01]  /*e690*/  SHFL.IDX PT, R20, R44, RZ, 0x181f ;  /* 0x00181fff2c147589 */ /* 0x00842200000e0000 */
[----:B------:R-:W-:Y:S01]  /*e6a0*/  ISETP.GE.AND P1, PT, R0, R17, PT ;  /* 0x000000110000720c */ /* 0x000fe20003f26270 */
[----:B------:R-:W-:Y:S01]  /*e6b0*/  BSSY B1, `(.L_x_1216) ;  /* 0x000000e000017945 */ /* 0x000fe20003800000 */
[----:B------:R2:W-:Y:S01]  /*e6c0*/  SYNCS.ARRIVE.TRANS64.RED.A1T0 RZ, [R16+URZ], RZ ;  /* 0x000000ff10ff79a7 */ /* 0x0005e2000810043f */
[----:B------:R2:W1:Y:S02]  /*e6d0*/  SHFL.IDX PT, R0, R45, RZ, 0x181f ;  /* 0x00181fff2d007589 */ /* 0x00046400000e0000 */
[----:B------:R-:W-:Y:S08]  /*e6e0*/  @P2 BRA `(.L_x_1217) ;  /* 0x0000000000282947 */ /* 0x000ff00003800000 */
[----:B------:R-:W-:Y:S01]  /*e6f0*/  ULDC UR4, c[0x0][0xac8] ;  /* 0x0002b20000047ab9 */ /* 0x000fe20000000800 */
[----:B------:R-:W-:Y:S01]  /*e700*/  ULDC.64 UR8, c[0x0][0x208] ;  /* 0x0000820000087ab9 */ /* 0x000fe20000000a00 */
[----:B------:R-:W-:Y:S02]  /*e710*/  ISETP.GE.AND P2, PT, R22, UR4, PT ;  /* 0x0000000416007c0c */ /* 0x000fe4000bf46270 */
[----:B------:R-:W-:-:S11]  /*e720*/  ISETP.GE.AND P3, PT, R23, UR4, PT ;  /* 0x0000000417007c0c */ /* 0x000fd6000bf66270 */
[CC--:B0-----:R-:W-:Y:S02]  /*e730*/  @!P2 LEA R2, P4, R22.reuse, R20.reuse, 0x1 ;  /* 0x000000141602a211 */ /* 0x0c1fe400078808ff */
[C---:B------:R-:W-:Y:S02]  /*e740*/  @!P3 LEA R20, P5, R23.reuse, R20, 0x1 ;  /* 0x000000141714b211 */ /* 0x040fe400078a08ff */
[-C--:B-1----:R-:W-:Y:S02]  /*e750*/  @!P2 LEA.HI.X R3, R22, R0.reuse, R203, 0x1, P4 ;  /* 0x000000001603a211 */ /* 0x082fe400020f0ccb */
[----:B------:R-:W-:-:S03]  /*e760*/  @!P3 LEA.HI.X R21, R23, R0, R202, 0x1, P5 ;  /* 0x000000001715b211 */ /* 0x000fc600028f0cca */
[----:B-----5:R3:W-:Y:S04]  /*e770*/  @!P2 ST.E.128 desc[UR8][R2.64], R4 ;  /* 0x000000040200a985 */ /* 0x0207e8000c101d08 */
[----:B------:R3:W-:Y:S02]  /*e780*/  @!P3 ST.E.128 desc[UR8][R20.64], R28 ;  /* 0x0000001c1400b985 */ /* 0x0007e4000c101d08 */
.L_x_1217:
[----:B------:R-:W-:Y:S05]  /*e790*/  BSYNC B1 ;  /* 0x0000000000017941 */ /* 0x000fea0003800000 */
.L_x_1216:
[----:B-1----:R1:W4:Y:S01]  /*e7a0*/  SHFL.IDX PT, R0, R45, 0x1, 0x181f ;  /* 0x00381f002d007f89 */ /* 0x00232200000e0000 */
[----:B------:R-:W-:Y:S03]  /*e7b0*/  BSSY B1, `(.L_x_1218) ;  /* 0x000000d000017945 */ /* 0x000fe60003800000 */
[----:B---3-5:R1:W3:Y:S01]  /*e7c0*/  SHFL.IDX PT, R4, R44, 0x1, 0x181f ;  /* 0x00381f002c047f89 */ /* 0x0282e200000e0000 */
[----:B------:R-:W-:Y:S05]  /*e7d0*/  @P0 BRA `(.L_x_1219) ;  /* 0x0000000000280947 */ /* 0x000fea0003800000 */
[----:B------:R-:W-:Y:S01]  /*e7e0*/  ULDC UR4, c[0x0][0xac8] ;  /* 0x0002b20000047ab9 */ /* 0x000fe20000000800 */
[----:B------:R-:W-:Y:S01]  /*e7f0*/  ULDC.64 UR8, c[0x0][0x208] ;  /* 0x0000820000087ab9 */ /* 0x000fe20000000a00 */
[----:B------:R-:W-:Y:S02]  /*e800*/  ISETP.GE.AND P3, PT, R22, UR4, PT ;  /* 0x0000000416007c0c */ /* 0x000fe4000bf66270 */
[----:B------:R-:W-:-:S11]  /*e810*/  ISETP.GE.AND P4, PT, R23, UR4, PT ;  /* 0x0000000417007c0c */ /* 0x000fd6000bf86270 */
[CC--:B---3--:R-:W-:Y:S02]  /*e820*/  @!P3 LEA R2, P0, R22.reuse, R4.reuse, 0x1 ;  /* 0x000000041602b211 */ /* 0x0c8fe400078008ff */
[C---:B------:R-:W-:Y:S02]  /*e830*/  @!P4 LEA R4, P2, R23.reuse, R4, 0x1 ;  /* 0x000000041704c211 */ /* 0x040fe400078408ff */
[-C--:B----4-:R-:W-:Y:S02]  /*e840*/  @!P3 LEA.HI.X R3, R22, R0.reuse, R203, 0x1, P0 ;  /* 0x000000001603b211 */ /* 0x090fe400000f0ccb */
[----:B------:R-:W-:-:S03]  /*e850*/  @!P4 LEA.HI.X R5, R23, R0, R202, 0x1, P2 ;  /* 0x000000001705c211 */ /* 0x000fc600010f0cca */
[----:B------:R3:W-:Y:S04]  /*e860*/  @!P3 ST.E.128 desc[UR8][R2.64], R8 ;  /* 0x000000080200b985 */ /* 0x0007e8000c101d08 */
[----:B------:R3:W-:Y:S02]  /*e870*/  @!P4 ST.E.128 desc[UR8][R4.64], R32 ;  /* 0x000000200400c985 */ /* 0x0007e4000c101d08 */
.L_x_1219:
[----:B------:R-:W-:Y:S05]  /*e880*/  BSYNC B1 ;  /* 0x0000000000017941 */ /* 0x000fea0003800000 */
.L_x_1218:
[----:B----4-:R4:W0:Y:S01]  /*e890*/  SHFL.IDX PT, R0, R45, 0x2, 0x181f ;  /* 0x00581f002d007f89 */ /* 0x01082200000e0000 */
[----:B------:R-:W-:Y:S03]  /*e8a0*/  BSSY B1, `(.L_x_1220) ;  /* 0x000000d000017945 */ /* 0x000fe60003800000 */
[----:B---3--:R4:W3:Y:S01]  /*e8b0*/  SHFL.IDX PT, R4, R44, 0x2, 0x181f ;  /* 0x00581f002c047f89 */ /* 0x0088e200000e0000 */
[----:B------:R-:W-:Y:S05]  /*e8c0*/  @P1 BRA `(.L_x_1221) ;  /* 0x0000000000281947 */ /* 0x000fea0003800000 */
[----:B------:R-:W-:Y:S01]  /*e8d0*/  ULDC UR4, c[0x0][0xac8] ;  /* 0x0002b20000047ab9 */ /* 0x000fe20000000800 */
[----:B------:R-:W-:Y:S01]  /*e8e0*/  ULDC.64 UR8, c[0x0][0x208] ;  /* 0x0000820000087ab9 */ /* 0x000fe20000000a00 */
[----:B------:R-:W-:Y:S02]  /*e8f0*/  ISETP.GE.AND P2, PT, R22, UR4, PT ;  /* 0x0000000416007c0c */ /* 0x000fe4000bf46270 */
[----:B------:R-:W-:-:S11]  /*e900*/  ISETP.GE.AND P3, PT, R23, UR4, PT ;  /* 0x0000000417007c0c */ /* 0x000fd6000bf66270 */
[CC--:B---3--:R-:W-:Y:S02]  /*e910*/  @!P2 LEA R2, P0, R22.reuse, R4.reuse, 0x1 ;  /* 0x000000041602a211 */ /* 0x0c8fe400078008ff */
[C---:B------:R-:W-:Y:S02]  /*e920*/  @!P3 LEA R4, P1, R23.reuse, R4, 0x1 ;  /* 0x000000041704b211 */ /* 0x040fe400078208ff */
[-C--:B0-----:R-:W-:Y:S02]  /*e930*/  @!P2 LEA.HI.X R3, R22, R0.reuse, R203, 0x1, P0 ;  /* 0x000000001603a211 */ /* 0x081fe400000f0ccb */
[----:B------:R-:W-:-:S03]  /*e940*/  @!P3 LEA.HI.X R5, R23, R0, R202, 0x1, P1 ;  /* 0x000000001705b211 */ /* 0x000fc600008f0cca */
[----:B------:R0:W-:Y:S04]  /*e950*/  @!P2 ST.E.128 desc[UR8][R2.64], R12 ;  /* 0x0000000c0200a985 */ /* 0x0001e8000c101d08 */
[----:B------:R0:W-:Y:S02]  /*e960*/  @!P3 ST.E.128 desc[UR8][R4.64], R36 ;  /* 0x000000240400b985 */ /* 0x0001e4000c101d08 */
.L_x_1221:
[----:B------:R-:W-:Y:S05]  /*e970*/  BSYNC B1 ;  /* 0x0000000000017941 */ /* 0x000fea0003800000 */
.L_x_1220:
[----:B0-----:R-:W-:Y:S01]  /*e980*/  VIADD R0, R46, 0x60 ;  /* 0x000000602e007836 */ /* 0x001fe20000000000 */
[----:B-12-4-:R-:W0:Y:S04]  /*e990*/  SHFL.IDX PT, R45, R45, 0x3, 0x181f ;  /* 0x00781f002d2d7f89 */ /* 0x016e2800000e0000 */
[----:B------:R-:W-:Y:S01]  /*e9a0*/  ISETP.GE.AND P0, PT, R0, R17, PT ;  /* 0x000000110000720c */ /* 0x000fe20003f06270 */
[----:B------:R-:W1:-:S12]  /*e9b0*/  SHFL.IDX PT, R44, R44, 0x3, 0x181f ;  /* 0x00781f002c2c7f89 */ /* 0x000e5800000e0000 */
[----:B------:R-:W-:Y:S05]  /*e9c0*/  @P0 BRA `(.L_x_1222) ;  /* 0x0000001800a40947 */ /* 0x000fea0003800000 */
[----:B------:R-:W-:Y:S01]  /*e9d0*/  ULDC UR4, c[0x0][0xac8] ;  /* 0x0002b20000047ab9 */ /* 0x000fe20000000800 */
[----:B------:R-:W-:Y:S01]  /*e9e0*/  ULDC.64 UR8, c[0x0][0x208] ;  /* 0x0000820000087ab9 */ /* 0x000fe20000000a00 */
[----:B------:R-:W-:-:S13]  /*e9f0*/  ISETP.GE.AND P1, PT, R22, UR4, PT ;  /* 0x0000000416007c0c */ /* 0x000fda000bf26270 */
[----:B-1----:R-:W-:-:S04]  /*ea00*/  @!P1 LEA R2, P0, R22, R44, 0x1 ;  /* 0x0000002c16029211 */ /* 0x002fc800078008ff */
[----:B0-----:R-:W-:Y:S02]  /*ea10*/  @!P1 LEA.HI.X R3, R22, R45, R203, 0x1, P0 ;  /* 0x0000002d16039211 */ /* 0x001fe400000f0ccb */
[----:B------:R-:W-:-:S03]  /*ea20*/  ISETP.GE.AND P0, PT, R23, UR4, PT ;  /* 0x0000000417007c0c */ /* 0x000fc6000bf06270 */
[----:B------:R0:W-:Y:S10]  /*ea30*/  @!P1 ST.E.128 desc[UR8][R2.64], R24 ;  /* 0x0000001802009985 */ /* 0x0001f4000c101d08 */
[----:B------:R-:W-:Y:S05]  /*ea40*/  @P0 BRA `(.L_x_1222) ;  /* 0x0000001800840947 */ /* 0x000fea0003800000 */
[----:B0-----:R-:W-:Y:S01]  /*ea50*/  LEA R2, P0, R23, R44, 0x1 ;  /* 0x0000002c17027211 */ /* 0x001fe200078008ff */
[----:B------:R-:W-:-:S03]  /*ea60*/  ULDC.64 UR8, c[0x0][0x208] ;  /* 0x0000820000087ab9 */ /* 0x000fc60000000a00 */
[----:B------:R-:W-:-:S05]  /*ea70*/  LEA.HI.X R3, R23, R45, R202, 0x1, P0 ;  /* 0x0000002d17037211 */ /* 0x000fca00000f0cca */
[----:B------:R0:W-:Y:S01]  /*ea80*/  ST.E.128 desc[UR8][R2.64], R40 ;  /* 0x0000002802007985 */ /* 0x0001e2000c101d08 */
[----:B------:R-:W-:Y:S05]  /*ea90*/  BRA `(.L_x_1222) ;  /* 0x0000001800707947 */ /* 0x000fea0003800000 */
.L_x_1215:
[----:B------:R-:W-:Y:S01]  /*eaa0*/  ULDC.64 UR12, c[0x0][0xb08] ;  /* 0x0002c200000c7ab9 */ /* 0x000fe20000000a00 */
[----:B------:R-:W-:Y:S01]  /*eab0*/  R2UR UR16, R163 ;  /* 0x00000000a31072ca */ /* 0x000fe200000e0000 */
[----:B------:R-:W-:Y:S01]  /*eac0*/  UIMAD UR9, UR14, UR12, URZ ;  /* 0x0000000c0e0972a4 */ /* 0x000fe2000f8e023f */
[----:B------:R-:W0:Y:S01]  /*ead0*/  @P1 LDC R0, c[0x0][0xbec] ;  /* 0x0002fb00ff001b82 */ /* 0x000e220000000800 */
[----:B------:R-:W-:Y:S01]  /*eae0*/  UIMAD.WIDE.U32 UR10, UR4, UR12, URZ ;  /* 0x0000000c040a72a5 */ /* 0x000fe2000f8e003f */
[----:B------:R-:W-:Y:S01]  /*eaf0*/  R2UR UR15, R162 ;  /* 0x00000000a20f72ca */ /* 0x000fe200000e0000 */
[----:B------:R-:W-:Y:S01]  /*eb00*/  UIMAD UR9, UR4, UR13, UR9 ;  /* 0x0000000d040972a4 */ /* 0x000fe2000f8e0209 */
[----:B------:R-:W-:Y:S01]  /*eb10*/  IMAD.MOV.U32 R7, RZ, RZ, R11 ;  /* 0x000000ffff077224 */ /* 0x000fe200078e000b */
[----:B------:R-:W-:Y:S01]  /*eb20*/  USHF.R.S32.HI UR4, URZ, 0x1f, UR8 ;  /* 0x0000001f3f047899 */ /* 0x000fe20008011408 */
[----:B------:R-:W-:Y:S01]  /*eb30*/  ISETP.GE.AND P0, PT, R12, R17, PT ;  /* 0x000000110c00720c */ /* 0x000fe20003f06270 */
[----:B------:R-:W-:Y:S01]  /*eb40*/  UIADD3 UR11, UR11, UR9, URZ ;  /* 0x000000090b0b7290 */ /* 0x000fe2000fffe03f */
[----:B------:R-:W1:Y:S01]  /*eb50*/  @P1 LDC R5, c[0x0][0xbf0] ;  /* 0x0002fc00ff051b82 */ /* 0x000e620000000800 */
[----:B------:R-:W-:Y:S01]  /*eb60*/  ULDC.64 UR12, c[0x0][0xb38] ;  /* 0x0002ce00000c7ab9 */ /* 0x000fe20000000a00 */
[----:B------:R-:W-:Y:S01]  /*eb70*/  VIADD R16, R16, 0x2a820 ;  /* 0x0002a82010107836 */ /* 0x000fe20000000000 */
[----:B------:R-:W-:Y:S01]  /*eb80*/  UIMAD.WIDE.U32 UR10, UR16, UR12, UR10 ;  /* 0x0000000c100a72a5 */ /* 0x000fe2000f8e000a */
[----:B------:R-:W-:Y:S03]  /*eb90*/  BSSY B1, `(.L_x_1223) ;  /* 0x0000066000017945 */ /* 0x000fe60003800000 */
[----:B------:R-:W-:Y:S01]  /*eba0*/  UIMAD UR11, UR16, UR13, UR11 ;  /* 0x0000000d100b72a4 */ /* 0x000fe2000f8e020b */
[----:B------:R-:W-:-:S02]  /*ebb0*/  PRMT R6, RZ, 0x654, R16 ;  /* 0x00000654ff067816 */ /* 0x000fc40000000010 */
[----:B------:R-:W-:Y:S02]  /*ebc0*/  ULDC.64 UR12, c[0x0][0xb40] ;  /* 0x0002d000000c7ab9 */ /* 0x000fe40000000a00 */
[----:B------:R-:W-:Y:S01]  /*ebd0*/  UIMAD UR4, UR4, UR12, URZ ;  /* 0x0000000c040472a4 */ /* 0x000fe2000f8e023f */
[----:B------:R2:W-:Y:S03]  /*ebe0*/  SYNCS.ARRIVE.TRANS64.RED.A1T0 RZ, [R6+URZ], RZ ;  /* 0x000000ff06ff79a7 */ /* 0x0005e6000810043f */
[----:B------:R-:W-:Y:S01]  /*ebf0*/  UIMAD UR4, UR8, UR13, UR4 ;  /* 0x0000000d080472a4 */ /* 0x000fe2000f8e0204 */
[----:B0-----:R-:W-:Y:S01]  /*ec00*/  @P1 IMAD.HI.U32 R0, R11, R0, RZ ;  /* 0x000000000b001227 */ /* 0x001fe200078e00ff */
[----:B------:R-:W-:-:S03]  /*ec10*/  UIMAD.WIDE.U32 UR8, UR8, UR12, UR10 ;  /* 0x0000000c080872a5 */ /* 0x000fc6000f8e000a */
[----:B------:R-:W-:Y:S01]  /*ec20*/  ULDC.64 UR10, c[0x0][0xb48] ;  /* 0x0002d200000a7ab9 */ /* 0x000fe20000000a00 */
[----:B------:R-:W-:Y:S01]  /*ec30*/  UIADD3 UR9, UR9, UR4, URZ ;  /* 0x0000000409097290 */ /* 0x000fe2000fffe03f */
[----:B-1----:R-:W-:-:S03]  /*ec40*/  @P1 SHF.R.U32.HI R7, RZ, R5, R0 ;  /* 0x00000005ff071219 */ /* 0x002fc60000011600 */
[----:B------:R-:W-:Y:S01]  /*ec50*/  UIMAD.WIDE.U32 UR8, UR15, UR10, UR8 ;  /* 0x0000000a0f0872a5 */ /* 0x000fe2000f8e0008 */
[--C-:B------:R-:W-:Y:S01]  /*ec60*/  SHF.R.S32.HI R0, RZ, 0x1f, R7.reuse ;  /* 0x0000001fff007819 */ /* 0x100fe20000011407 */
[----:B------:R-:W-:Y:S02]  /*ec70*/  IMAD.MOV R4, RZ, RZ, -R7 ;  /* 0x000000ffff047224 */ /* 0x000fe400078e0a07 */
[----:B------:R-:W-:Y:S02]  /*ec80*/  UIMAD UR4, UR15, UR11, UR9 ;  /* 0x0000000b0f0472a4 */ /* 0x000fe4000f8e0209 */
[----:B------:R-:W-:Y:S01]  /*ec90*/  IMAD.U32 R5, RZ, RZ, UR9 ;  /* 0x00000009ff057e24 */ /* 0x000fe2000f8e00ff */
[----:B------:R-:W-:Y:S01]  /*eca0*/  ULDC.64 UR10, c[0x0][0xb30] ;  /* 0x0002cc00000a7ab9 */ /* 0x000fe20000000a00 */
[----:B------:R-:W-:Y:S02]  /*ecb0*/  IMAD R93, R93, R4, R11 ;  /* 0x000000045d5d7224 */ /* 0x000fe400078e020b */
[----:B------:R-:W-:-:S02]  /*ecc0*/  IMAD R0, R0, UR10, RZ ;  /* 0x0000000a00007c24 */ /* 0x000fc4000f8e02ff */
[----:B------:R-:W-:Y:S01]  /*ecd0*/  IMAD.U32 R4, RZ, RZ, UR8 ;  /* 0x00000008ff047e24 */ /* 0x000fe2000f8e00ff */
[----:B------:R-:W-:Y:S01]  /*ece0*/  ULDC.64 UR8, c[0x0][0xb28] ;  /* 0x0002ca0000087ab9 */ /* 0x000fe20000000a00 */
[----:B------:R-:W-:Y:S02]  /*ecf0*/  IMAD.U32 R5, RZ, RZ, UR4 ;  /* 0x00000004ff057e24 */ /* 0x000fe4000f8e00ff */
        /* <DEDUP_REMOVED lines=8> */
[----:B------:R-:W-:Y:S01]  /*ed80*/  IMAD.IADD R5, R5, 0x1, R7 ;  /* 0x0000000105057824 */ /* 0x000fe200078e0207 */
[----:B------:R-:W-:-:S04]  /*ed90*/  LEA R0, P1, R4, UR8, 0x2 ;  /* 0x0000000804007c11 */ /* 0x000fc8000f8210ff */
[----:B------:R-:W-:Y:S01]  /*eda0*/  LEA.HI.X R16, R4, UR9, R5, 0x2, P1 ;  /* 0x0000000904107c11 */ /* 0x000fe200088f1405 */
[----:B--2---:R0:W1:Y:S04]  /*edb0*/  SHFL.IDX PT, R6, R0, RZ, 0x1c1f ;  /* 0x001c1fff00067589 */ /* 0x00406800000e0000 */
[----:B------:R0:W2:Y:S01]  /*edc0*/  SHFL.IDX PT, R7, R16, RZ, 0x1c1f ;  /* 0x001c1fff10077589 */ /* 0x0000a200000e0000 */
[----:B------:R-:W-:Y:S05]  /*edd0*/  @P0 BRA `(.L_x_1224) ;  /* 0x0000000400040947 */ /* 0x000fea0003800000 */
[----:B------:R-:W-:Y:S01]  /*ede0*/  ULDC UR4, c[0x0][0xac8] ;  /* 0x0002b20000047ab9 */ /* 0x000fe20000000800 */
[----:B------:R-:W-:Y:S01]  /*edf0*/  ULDC.64 UR8, c[0x0][0x208] ;  /* 0x0000820000087ab9 */ /* 0x000fe20000000a00 */
[----:B------:R-:W-:Y:S02]  /*ee00*/  ISETP.GE.AND P3, PT, R18, UR4, PT ;  /* 0x0000000412007c0c */ /* 0x000fe4000bf66270 */
[----:B------:R-:W-:Y:S02]  /*ee10*/  ISETP.GE.AND P2, PT, R178, UR4, PT ;  /* 0x00000004b2007c0c */ /* 0x000fe4000bf46270 */
[----:B------:R-:W-:Y:S02]  /*ee20*/  ISETP.GE.AND P1, PT, R177, UR4, PT ;  /* 0x00000004b1007c0c */ /* 0x000fe4000bf26270 */
[----:B------:R-:W-:Y:S02]  /*ee30*/  ISETP.GE.AND P0, PT, R176, UR4, PT ;  /* 0x00000004b0007c0c */ /* 0x000fe4000bf06270 */
[----:B------:R-:W-:-:S05]  /*ee40*/  ISETP.GE.AND P4, PT, R174, UR4, PT ;  /* 0x00000004ae007c0c */ /* 0x000fca000bf86270 */
[----:B-12---:R-:W-:Y:S02]  /*ee50*/  @!P3 IMAD.WIDE R4, R18, 0x4, R6 ;  /* 0x000000041204b825 */ /* 0x006fe400078e0206 */
        /* <DEDUP_REMOVED lines=12> */
[-C--:B-1----:R-:W-:Y:S01]  /*ef20*/  @!P3 LEA R2, P6, R175, R6.reuse, 0x2 ;  /* 0x00000006af02b211 */ /* 0x082fe200078c10ff */
        /* <DEDUP_REMOVED lines=15> */
[----:B-1----:R-:W-:Y:S02]  /*f020*/  @!P0 LEA R12, P6, R170, R6, 0x2 ;  /* 0x00000006aa0c8211 */ /* 0x002fe400078c10ff */
        /* <DEDUP_REMOVED lines=14> */
[CC--:B-1----:R-:W-:Y:S02]  /*f110*/  @!P2 LEA R8, P3, R167.reuse, R6.reuse, 0x2 ;  /* 0x00000006a708a211 */ /* 0x0c2fe400078610ff */
        /* <DEDUP_REMOVED lines=13> */
.L_x_1224:
[----:B------:R-:W-:Y:S05]  /*f1f0*/  BSYNC B1 ;  /* 0x0000000000017941 */ /* 0x000fea0003800000 */
.L_x_1223:
[----:B------:R-:W-:Y:S01]  /*f200*/  ISETP.GE.AND P0, PT, R24, R17, PT ;  /* 0x000000111800720c */ /* 0x000fe20003f06270 */
[----:B----4-:R3:W4:Y:S04]  /*f210*/  SHFL.IDX PT, R5, R16, 0x1, 0x1c1f ;  /* 0x003c1f0010057f89 */ /* 0x01072800000e0000 */
[----:B------:R3:W0:Y:S08]  /*f220*/  SHFL.IDX PT, R4, R0, 0x1, 0x1c1f ;  /* 0x003c1f0000047f89 */ /* 0x00063000000e0000 */
[----:B---3--:R-:W-:Y:S05]  /*f230*/  @P0 BRA `(.L_x_1222) ;  /* 0x0000001000880947 */ /* 0x008fea0003800000 */
[----:B------:R-:W-:Y:S01]  /*f240*/  ULDC UR4, c[0x0][0xac8] ;  /* 0x0002b20000047ab9 */ /* 0x000fe20000000800 */
[----:B------:R-:W-:Y:S01]  /*f250*/  ULDC.64 UR8, c[0x0][0x208] ;  /* 0x0000820000087ab9 */ /* 0x000fe20000000a00 */
[----:B------:R-:W-:Y:S02]  /*f260*/  ISETP.GE.AND P1, PT, R178, UR4, PT ;  /* 0x00000004b2007c0c */ /* 0x000fe4000bf26270 */
[----:B------:R-:W-:Y:S02]  /*f270*/  ISETP.GE.AND P0, PT, R177, UR4, PT ;  /* 0x00000004b1007c0c */ /* 0x000fe4000bf06270 */
[----:B------:R-:W-:Y:S02]  /*f280*/  ISETP.GE.AND P2, PT, R18, UR4, PT ;  /* 0x0000000412007c0c */ /* 0x000fe4000bf46270 */
[----:B------:R-:W-:Y:S02]  /*f290*/  ISETP.GE.AND P4, PT, R175, UR4, PT ;  /* 0x00000004af007c0c */ /* 0x000fe4000bf86270 */
[----:B------:R-:W-:-:S05]  /*f2a0*/  ISETP.GE.AND P3, PT, R176, UR4, PT ;  /* 0x00000004b0007c0c */ /* 0x000fca000bf66270 */
[CC--:B01----:R-:W-:Y:S02]  /*f2b0*/  @!P1 LEA R6, P5, R178.reuse, R4.reuse, 0x2 ;  /* 0x00000004b2069211 */ /* 0x0c3fe400078a10ff */
[CC--:B------:R-:W-:Y:S02]  /*f2c0*/  @!P0 LEA R8, P6, R177.reuse, R4.reuse, 0x2 ;  /* 0x00000004b1088211 */ /* 0x0c0fe400078c10ff */
[-C--:B--2-4-:R-:W-:Y:S01]  /*f2d0*/  @!P1 LEA.HI.X R7, R178, R5.reuse, R197, 0x2, P5 ;  /* 0x00000005b2079211 */ /* 0x094fe200028f14c5 */
        /* <DEDUP_REMOVED lines=23> */
[----:B------:R-:W-:Y:S02]  /*f450*/  ISETP.GE.AND P4, PT, R169, UR4, PT ;  /* 0x00000004a9007c0c */ /* 0x000fe4000bf86270 */
[-C--:B------:R-:W-:Y:S01]  /*f460*/  @!P1 LEA.HI.X R7, R172, R5.reuse, R191, 0x2, P5 ;  /* 0x00000005ac079211 */ /* 0x080fe200028f14bf */
[----:B------:R-:W-:Y:S01]  /*f470*/  @!P0 ST.E.64 desc[UR8][R2.64], R50 ;  /* 0x0000003202008985 */ /* 0x000fe2000c101b08 */
[----:B------:R-:W-:Y:S02]  /*f480*/  @!P2 LEA.HI.X R9, R171, R5, R190, 0x2, P6 ;  /* 0x00000005ab09a211 */ /* 0x000fe400030f14be */
[----:B------:R-:W-:Y:S01]  /*f490*/  ISETP.GE.AND P0, PT, R166, UR4, PT ;  /* 0x00000004a6007c0c */ /* 0x000fe2000bf06270 */
[----:B------:R0:W-:Y:S01]  /*f4a0*/  @!P1 ST.E.64 desc[UR8][R6.64], R54 ;  /* 0x0000003606009985 */ /* 0x0001e2000c101b08 */
[----:B------:R-:W-:Y:S02]  /*f4b0*/  ISETP.GE.AND P1, PT, R167, UR4, PT ;  /* 0x00000004a7007c0c */ /* 0x000fe4000bf26270 */
[----:B--2---:R-:W-:Y:S01]  /*f4c0*/  @!P3 LEA R10, P5, R170, R4, 0x2 ;  /* 0x00000004aa0ab211 */ /* 0x004fe200078a10ff */
[----:B------:R1:W-:Y:S01]  /*f4d0*/  @!P2 ST.E.64 desc[UR8][R8.64], R58 ;  /* 0x0000003a0800a985 */ /* 0x0003e2000c101b08 */
[----:B------:R-:W-:-:S02]  /*f4e0*/  ISETP.GE.AND P2, PT, R168, UR4, PT ;  /* 0x00000004a8007c0c */ /* 0x000fc4000bf46270 */
[CC--:B---3--:R-:W-:Y:S02]  /*f4f0*/  @!P4 LEA R12, P6, R169.reuse, R4.reuse, 0x2 ;  /* 0x00000004a90cc211 */ /* 0x0c8fe400078c10ff */
[-C--:B------:R-:W-:Y:S02]  /*f500*/  @!P3 LEA.HI.X R11, R170, R5.reuse, R189, 0x2, P5 ;  /* 0x00000005aa0bb211 */ /* 0x080fe400028f14bd */
[----:B------:R-:W-:Y:S02]  /*f510*/  @!P4 LEA.HI.X R13, R169, R5, R188, 0x2, P6 ;  /* 0x00000005a90dc211 */ /* 0x000fe400030f14bc */
[----:B------:R-:W-:Y:S01]  /*f520*/  ISETP.GE.AND P5, PT, R165, UR4, PT ;  /* 0x00000004a5007c0c */ /* 0x000fe2000bfa6270 */
[----:B------:R2:W-:Y:S01]  /*f530*/  @!P3 ST.E.64 desc[UR8][R10.64], R62 ;  /* 0x0000003e0a00b985 */ /* 0x0005e2000c101b08 */
[----:B0-----:R-:W-:-:S03]  /*f540*/  @!P1 LEA R6, P6, R167, R4, 0x2 ;  /* 0x00000004a7069211 */ /* 0x001fc600078c10ff */
[-C--:B------:R-:W-:Y:S01]  /*f550*/  @!P2 LEA R2, P3, R168, R4.reuse, 0x2 ;  /* 0x00000004a802a211 */ /* 0x080fe200078610ff */
[----:B------:R2:W-:Y:S01]  /*f560*/  @!P4 ST.E.64 desc[UR8][R12.64], R66 ;  /* 0x000000420c00c985 */ /* 0x0005e2000c101b08 */
[-C--:B-1----:R-:W-:Y:S02]  /*f570*/  @!P0 LEA R8, P4, R166, R4.reuse, 0x2 ;  /* 0x00000004a6088211 */ /* 0x082fe400078810ff */
[-C--:B------:R-:W-:Y:S02]  /*f580*/  @!P2 LEA.HI.X R3, R168, R5.reuse, R187, 0x2, P3 ;  /* 0x00000005a803a211 */ /* 0x080fe400018f14bb */
[-C--:B------:R-:W-:Y:S02]  /*f590*/  @!P1 LEA.HI.X R7, R167, R5.reuse, R186, 0x2, P6 ;  /* 0x00000005a7079211 */ /* 0x080fe400030f14ba */
[----:B------:R-:W-:Y:S01]  /*f5a0*/  @!P0 LEA.HI.X R9, R166, R5, R185, 0x2, P4 ;  /* 0x00000005a6098211 */ /* 0x000fe200020f14b9 */
[----:B------:R2:W-:Y:S01]  /*f5b0*/  @!P2 ST.E.64 desc[UR8][R2.64], R70 ;  /* 0x000000460200a985 */ /* 0x0005e2000c101b08 */
[----:B------:R-:W-:-:S03]  /*f5c0*/  @!P5 LEA R14, P3, R165, R4, 0x2 ;  /* 0x00000004a50ed211 */ /* 0x000fc600078610ff */
[----:B------:R2:W-:Y:S01]  /*f5d0*/  @!P1 ST.E.64 desc[UR8][R6.64], R74 ;  /* 0x0000004a06009985 */ /* 0x0005e2000c101b08 */
[----:B------:R-:W-:-:S03]  /*f5e0*/  @!P5 LEA.HI.X R15, R165, R5, R184, 0x2, P3 ;  /* 0x00000005a50fd211 */ /* 0x000fc600018f14b8 */
[----:B------:R2:W-:Y:S01]  /*f5f0*/  @!P0 ST.E.64 desc[UR8][R8.64], R94 ;  /* 0x0000005e08008985 */ /* 0x0005e2000c101b08 */
[----:B------:R-:W-:-:S03]  /*f600*/  ISETP.GE.AND P0, PT, R164, UR4, PT ;  /* 0x00000004a4007c0c */ /* 0x000fc6000bf06270 */
[----:B------:R2:W-:Y:S10]  /*f610*/  @!P5 ST.E.64 desc[UR8][R14.64], R82 ;  /* 0x000000520e00d985 */ /* 0x0005f4000c101b08 */
[----:B------:R-:W-:Y:S05]  /*f620*/  @P0 BRA `(.L_x_1222) ;  /* 0x0000000c008c0947 */ /* 0x000fea0003800000 */
[----:B--2---:R-:W-:Y:S01]  /*f630*/  LEA R2, P0, R164, R4, 0x2 ;  /* 0x00000004a4027211 */ /* 0x004fe200078010ff */
[----:B------:R-:W-:-:S03]  /*f640*/  ULDC.64 UR8, c[0x0][0x208] ;  /* 0x0000820000087ab9 */ /* 0x000fc60000000a00 */
[----:B------:R-:W-:-:S05]  /*f650*/  LEA.HI.X R3, R164, R5, R183, 0x2, P0 ;  /* 0x00000005a4037211 */ /* 0x000fca00000f14b7 */
[----:B------:R0:W-:Y:S01]  /*f660*/  ST.E.64 desc[UR8][R2.64], R86 ;  /* 0x0000005602007985 */ /* 0x0001e2000c101b08 */
[----:B------:R-:W-:Y:S05]  /*f670*/  BRA `(.L_x_1222) ;  /* 0x0000000c00787947 */ /* 0x000fea0003800000 */
.L_x_1213:
[----:B------:R-:W0:Y:S01]  /*f680*/  LDC.64 R2, c[0x0][0xc00] ;  /* 0x00030000ff027b82 */ /* 0x000e220000000a00 */
[----:B------:R-:W-:Y:S01]  /*f690*/  R2UR UR11, R180 ;  /* 0x00000000b40b72ca */ /* 0x000fe200000e0000 */
[----:B------:R-:W-:Y:S01]  /*f6a0*/  ULDC.64 UR8, c[0x0][0xc00] ;  /* 0x0003000000087ab9 */ /* 0x000fe20000000a00 */
[----:B------:R-:W-:Y:S01]  /*f6b0*/  R2UR UR10, R161 ;  /* 0x00000000a10a72ca */ /* 0x000fe200000e0000 */
[----:B------:R-:W-:Y:S01]  /*f6c0*/  IMAD.MOV.U32 R7, RZ, RZ, RZ ;  /* 0x000000ffff077224 */ /* 0x000fe200078e00ff */
[----:B------:R-:W-:-:S03]  /*f6d0*/  ULDC.64 UR12, c[0x0][0x208] ;  /* 0x00008200000c7ab9 */ /* 0x000fc60000000a00 */
[----:B------:R-:W1:Y:S06]  /*f6e0*/  LDC.64 R4, c[0x0][0xc08] ;  /* 0x00030200ff047b82 */ /* 0x000e6c0000000a00 */
[----:B------:R-:W-:Y:S01]  /*f6f0*/  UIMAD.WIDE UR8, UR11, 0x4, UR8 ;  /* 0x000000040b0878a5 */ /* 0x000fe2000f8e0208 */
[----:B0-----:R-:W-:-:S05]  /*f700*/  ISETP.NE.U32.AND P0, PT, R2, RZ, PT ;  /* 0x000000ff0200720c */ /* 0x001fca0003f05070 */
[----:B------:R-:W-:Y:S01]  /*f710*/  IMAD.U32 R2, RZ, RZ, UR8 ;  /* 0x00000008ff027e24 */ /* 0x000fe2000f8e00ff */
[----:B------:R-:W-:Y:S01]  /*f720*/  R2UR UR4, R3 ;  /* 0x00000000030472ca */ /* 0x000fe200000e0000 */
[----:B------:R-:W-:Y:S01]  /*f730*/  IMAD.U32 R3, RZ, RZ, UR9 ;  /* 0x00000009ff037e24 */ /* 0x000fe2000f8e00ff */
[----:B-1----:R-:W-:-:S05]  /*f740*/  ISETP.NE.U32.AND P1, PT, R4, RZ, PT ;  /* 0x000000ff0400720c */ /* 0x002fca0003f25070 */
[----:B------:R-:W-:-:S06]  /*f750*/  VOTEU.ANY UP0, P0 ;  /* 0x00000000003f7886 */ /* 0x000fcc0000000100 */
[----:B------:R-:W-:Y:S01]  /*f760*/  UISETP.NE.AND.EX UP0, UPT, UR4, URZ, UPT, UP0 ;  /* 0x0000003f0400728c */ /* 0x000fe2000bf05300 */
[----:B------:R-:W-:Y:S01]  /*f770*/  R2UR UR4, R5 ;  /* 0x00000000050472ca */ /* 0x000fe200000e0000 */
[----:B------:R-:W-:-:S04]  /*f780*/  VOTEU.ANY UP1, P1 ;  /* 0x00000000003f7886 */ /* 0x000fc80000820100 */
[----:B------:R-:W-:-:S08]  /*f790*/  PLOP3.LUT P0, PT, PT, PT, UP0, 0x80, 0x0 ;  /* 0x000000000000781c */ /* 0x000fd00003f0f008 */
[----:B------:R-:W-:-:S06]  /*f7a0*/  UISETP.NE.AND.EX UP1, UPT, UR4, URZ, UPT, UP1 ;  /* 0x0000003f0400728c */ /* 0x000fcc000bf25310 */
[----:B------:R-:W-:Y:S01]  /*f7b0*/  PLOP3.LUT P1, PT, PT, PT, UP1, 0x80, 0x0 ;  /* 0x000000000000781c */ /* 0x000fe20003f2f018 */
[----:B------:R0:W5:Y:S01]  /*f7c0*/  @P0 LDG.E R7, desc[UR12][R2.64] ;  /* 0x0000000c02070981 */ /* 0x000162000c1e1900 */
[----:B------:R-:W-:Y:S02]  /*f7d0*/  ULDC UR4, c[0x0][0xa88] ;  /* 0x0002a20000047ab9 */ /* 0x000fe40000000800 */
[----:B------:R-:W-:Y:S01]  /*f7e0*/  IMAD.U32 R0, RZ, RZ, UR4 ;  /* 0x00000004ff007e24 */ /* 0x000fe2000f8e00ff */
[----:B------:R-:W-:Y:S02]  /*f7f0*/  @UP1 ULDC.64 UR8, c[0x0][0xc08] ;  /* 0x0003020000081ab9 */ /* 0x000fe40000000a00 */
[----:B------:R-:W-:Y:S02]  /*f800*/  @UP1 UIMAD.WIDE UR8, UR11, 0x4, UR8 ;  /* 0x000000040b0818a5 */ /* 0x000fe4000f8e0208 */
[----:B------:R-:W-:-:S04]  /*f810*/  UISETP.NE.AND UP1, UPT, UR10, URZ, UPT ;  /* 0x0000003f0a00728c */ /* 0x000fc8000bf25270 */
[----:B------:R-:W-:Y:S02]  /*f820*/  IMAD.U32 R4, RZ, RZ, UR8 ;  /* 0x00000008ff047e24 */ /* 0x000fe4000f8e00ff */
[----:B------:R-:W-:-:S05]  /*f830*/  IMAD.U32 R5, RZ, RZ, UR9 ;  /* 0x00000009ff057e24 */ /* 0x000fca000f8e00ff */
[----:B------:R-:W-:Y:S01]  /*f840*/  @!UP1 ULDC UR10, c[0x0][0xad4] ;  /* 0x0002b500000a9ab9 */ /* 0x000fe20000000800 */
[----:B------:R0:W5:Y:S01]  /*f850*/  @P1 LDG.E R0, desc[UR12][R4.64] ;  /* 0x0000000c04001981 */ /* 0x000162000c1e1900 */
[----:B------:R-:W-:Y:S01]  /*f860*/  IMAD.U32 R161, RZ, RZ, UR10 ;  /* 0x0000000affa17e24 */ /* 0x000fe2000f8e00ff */
[----:B------:R-:W-:Y:S06]  /*f870*/  @P1 BRA `(.L_x_1225) ;  /* 0x0000000000141947 */ /* 0x000fec0003800000 */
[----:B------:R-:W-:Y:S05]  /*f880*/  @!P0 BRA `(.L_x_1225) ;  /* 0x0000000000108947 */ /* 0x000fea0003800000 */
[----:B------:R-:W-:Y:S02]  /*f890*/  ULDC.64 UR8, c[0x0][0x208] ;  /* 0x0000820000087ab9 */ /* 0x000fe40000000a00 */
[----:B0-----:R-:W2:Y:S04]  /*f8a0*/  LDG.E R5, desc[UR8][R2.64] ;  /* 0x0000000802057981 */ /* 0x001ea8000c1e1900 */
[----:B-----5:R-:W2:Y:S02]  /*f8b0*/  LDG.E R0, desc[UR8][R2.64+0x4] ;  /* 0x0000040802007981 */ /* 0x020ea4000c1e1900 */
[----:B--2---:R-:W-:-:S07]  /*f8c0*/  IMAD.IADD R0, R0, 0x1, -R5 ;  /* 0x0000000100007824 */ /* 0x004fce00078e0a05 */
.L_x_1225:
[----:B------:R-:W-:Y:S01]  /*f8d0*/  R2UR UR4, R180 ;  /* 0x00000000b40472ca */ /* 0x000fe200000e0000 */
[----:B------:R-:W-:Y:S01]  /*f8e0*/  BSSY B1, `(.L_x_1226) ;  /* 0x0000042000017945 */ /* 0x000fe20003800000 */
[----:B-----5:R-:W-:Y:S02]  /*f8f0*/  R2UR UR20, R7 ;  /* 0x00000000071472ca */ /* 0x020fe400000e0000 */
[----:B------:R-:W-:-:S09]  /*f900*/  ISETP.GT.AND P0, PT, R204, 0x7f, PT ;  /* 0x0000007fcc00780c */ /* 0x000fd20003f04270 */
[----:B------:R-:W-:Y:S02]  /*f910*/  USHF.R.S32.HI UR8, URZ, 0x1f, UR4 ;  /* 0x0000001f3f087899 */ /* 0x000fe40008011404 */
[----:B------:R-:W-:Y:S02]  /*f920*/  USEL UR4, UR4, URZ, !UP0 ;  /* 0x0000003f04047287 */ /* 0x000fe4000c000000 */
[----:B------:R-:W-:Y:S02]  /*f930*/  USEL UR8, UR8, URZ, !UP0 ;  /* 0x0000003f08087287 */ /* 0x000fe4000c000000 */
[----:B------:R-:W-:Y:S01]  /*f940*/  USHF.R.S32.HI UR20, URZ, 0x1f, UR20 ;  /* 0x0000001f3f147899 */ /* 0x000fe20008011414 */
[----:B------:R-:W-:Y:S11]  /*f950*/  @P0 BRA `(.L_x_1227) ;  /* 0x0000000000e80947 */ /* 0x000ff60003800000 */
[----:B------:R-:W1:Y:S01]  /*f960*/  S2R R6, SR_TID.X ;  /* 0x0000000000067919 */ /* 0x000e620000002100 */
[----:B------:R-:W2:Y:S01]  /*f970*/  LDC R9, c[0x0][0xbe8] ;  /* 0x0002fa00ff097b82 */ /* 0x000ea20000000800 */
[----:B0-----:R-:W-:Y:S02]  /*f980*/  IMAD.U32 R3, RZ, RZ, UR39 ;  /* 0x00000027ff037e24 */ /* 0x001fe4000f8e00ff */
[----:B--2---:R-:W-:-:S03]  /*f990*/  IMAD R2, R0, R9, RZ ;  /* 0x0000000900027224 */ /* 0x004fc600078e02ff */
[----:B-1----:R-:W-:-:S04]  /*f9a0*/  IADD3 R6, R3, -0x80, R6 ;  /* 0xffffff8003067810 */ /* 0x002fc80007ffe006 */
[----:B------:R-:W-:-:S13]  /*f9b0*/  ISETP.GE.AND P0, PT, R6, R2, PT ;  /* 0x000000020600720c */ /* 0x000fda0003f06270 */
[----:B------:R-:W-:Y:S05]  /*f9c0*/  @P0 BRA `(.L_x_1227) ;  /* 0x0000000000cc0947 */ /* 0x000fea0003800000 */
[----:B------:R-:W-:Y:S01]  /*f9d0*/  ISETP.NE.AND P0, PT, R9, 0x1, PT ;  /* 0x000000010900780c */ /* 0x000fe20003f05270 */
[----:B------:R-:W-:Y:S01]  /*f9e0*/  UMOV UR18, 0x9b8 ;  /* 0x000009b800127882 */ /* 0x000fe20000000000 */
[----:B------:R-:W-:Y:S01]  /*f9f0*/  R2UR UR10, R161 ;  /* 0x00000000a10a72ca */ /* 0x000fe200000e0000 */
[----:B------:R-:W-:Y:S01]  /*fa00*/  IMAD.MOV.U32 R4, RZ, RZ, R6 ;  /* 0x000000ffff047224 */ /* 0x000fe200078e0006 */
[----:B------:R-:W-:Y:S01]  /*fa10*/  R2UR UR19, R163 ;  /* 0x00000000a31372ca */ /* 0x000fe200000e0000 */
[----:B------:R-:W-:Y:S01]  /*fa20*/  ULDC.64 UR22, c[0x0][0x208] ;  /* 0x0000820000167ab9 */ /* 0x000fe20000000a00 */
[----:B------:R-:W-:-:S07]  /*fa30*/  R2UR UR9, R162 ;  /* 0x00000000a20972ca */ /* 0x000fce00000e0000 */
[----:B------:R-:W0:Y:S02]  /*fa40*/  @P0 LDC R5, c[0x0][0xbec] ;  /* 0x0002fb00ff050b82 */ /* 0x000e240000000800 */
[----:B------:R-:W-:-:S04]  /*fa50*/  UISETP.GT.AND UP0, UPT, UR10, 0x1, UPT ;  /* 0x000000010a00788c */ /* 0x000fc8000bf04270 */
[----:B------:R-:W-:Y:S02]  /*fa60*/  USEL UR18, UR18, 0x978, UP0 ;  /* 0x0000097812127887 */ /* 0x000fe40008000000 */
[----:B------:R-:W1:Y:S01]  /*fa70*/  @P0 LDC R8, c[0x0][0xbf0] ;  /* 0x0002fc00ff080b82 */ /* 0x000e620000000800 */
[----:B------:R-:W-:-:S09]  /*fa80*/  USEL UR9, UR9, URZ, UP0 ;  /* 0x0000003f09097287 */ /* 0x000fd20008000000 */
[----:B------:R-:W-:Y:S01]  /*fa90*/  ULDC.64 UR10, c[0x0][UR18+0x218] ;  /* 0x00008600120a7abb */ /* 0x000fe20008000a00 */
[----:B------:R-:W-:Y:S01]  /*faa0*/  ULDC.64 UR12, c[0x0][UR18+0x220] ;  /* 0x00008800120c7abb */ /* 0x000fe20008000a00 */
[----:B------:R-:W-:Y:S02]  /*fab0*/  UIMAD.WIDE.U32 UR16, UR10, UR19, URZ ;  /* 0x000000130a1072a5 */ /* 0x000fe4000f8e003f */
[----:B------:R-:W-:Y:S01]  /*fac0*/  UIMAD UR19, UR11, UR19, URZ ;  /* 0x000000130b1372a4 */ /* 0x000fe2000f8e023f */
[----:B0-----:R-:W-:Y:S01]  /*fad0*/  @P0 IMAD.HI.U32 R5, R6, R5, RZ ;  /* 0x0000000506050227 */ /* 0x001fe200078e00ff */
[----:B------:R-:W-:Y:S02]  /*fae0*/  UIMAD UR13, UR13, UR4, URZ ;  /* 0x000000040d0d72a4 */ /* 0x000fe4000f8e023f */
[----:B------:R-:W-:Y:S01]  /*faf0*/  UIMAD.WIDE.U32 UR10, UR12, UR4, URZ ;  /* 0x000000040c0a72a5 */ /* 0x000fe2000f8e003f */
[----:B------:R-:W-:Y:S01]  /*fb00*/  IMAD.U32 R2, RZ, RZ, UR16 ;  /* 0x00000010ff027e24 */ /* 0x000fe2000f8e00ff */
[----:B------:R-:W-:-:S02]  /*fb10*/  UIADD3 UR19, UR17, UR19, URZ ;  /* 0x0000001311137290 */ /* 0x000fc4000fffe03f */
[----:B------:R-:W-:Y:S01]  /*fb20*/  IMAD.U32 R3, RZ, RZ, UR17 ;  /* 0x00000011ff037e24 */ /* 0x000fe2000f8e00ff */
[----:B------:R-:W-:Y:S01]  /*fb30*/  UIMAD UR13, UR12, UR8, UR13 ;  /* 0x000000080c0d72a4 */ /* 0x000fe2000f8e020d */
[----:B-1----:R-:W-:Y:S01]  /*fb40*/  @P0 SHF.R.U32.HI R4, RZ, R8, R5 ;  /* 0x00000008ff040219 */ /* 0x002fe20000011605 */
[----:B------:R-:W-:Y:S01]  /*fb50*/  ULDC.64 UR14, c[0x0][UR18+0x228] ;  /* 0x00008a00120e7abb */ /* 0x000fe20008000a00 */
[----:B------:R-:W-:Y:S01]  /*fb60*/  IADD3 R3, P0, P1, R2, UR10, R7 ;  /* 0x0000000a02037c10 */ /* 0x000fe2000f91e007 */
[----:B------:R-:W-:Y:S01]  /*fb70*/  UIADD3 UR13, UR11, UR13, URZ ;  /* 0x0000000d0b0d7290 */ /* 0x000fe2000fffe03f */
[----:B------:R-:W-:Y:S01]  /*fb80*/  IMAD.U32 R2, RZ, RZ, UR20 ;  /* 0x00000014ff027e24 */ /* 0x000fe2000f8e00ff */
[----:B------:R-:W-:Y:S01]  /*fb90*/  UIMAD.WIDE.U32 UR16, UR14, UR9, URZ ;  /* 0x000000090e1072a5 */ /* 0x000fe2000f8e003f */
[----:B------:R-:W-:Y:S01]  /*fba0*/  IMAD.MOV R5, RZ, RZ, -R4 ;  /* 0x000000ffff057224 */ /* 0x000fe200078e0a04 */
[----:B------:R-:W-:Y:S01]  /*fbb0*/  UIMAD UR9, UR15, UR9, URZ ;  /* 0x000000090f0972a4 */ /* 0x000fe2000f8e023f */
[----:B------:R-:W-:Y:S01]  /*fbc0*/  IMAD.U32 R11, RZ, RZ, UR19 ;  /* 0x00000013ff0b7e24 */ /* 0x000fe2000f8e00ff */
[----:B------:R-:W-:Y:S01]  /*fbd0*/  ULDC.64 UR10, c[0x0][UR18+0x210] ;  /* 0x00008400120a7abb */ /* 0x000fe20008000a00 */
[----:B------:R-:W-:Y:S01]  /*fbe0*/  IMAD R5, R9, R5, R6 ;  /* 0x0000000509057224 */ /* 0x000fe200078e0206 */
[----:B------:R-:W-:-:S02]  /*fbf0*/  UIADD3 UR9, UR17, UR9, URZ ;  /* 0x0000000911097290 */ /* 0x000fc4000fffe03f */
[----:B------:R-:W-:Y:S01]  /*fc00*/  IADD3.X R6, R11, UR13, R2, P0, P1 ;  /* 0x0000000d0b067c10 */ /* 0x000fe200087e2402 */
[----:B------:R-:W-:Y:S01]  /*fc10*/  IMAD R9, R5, UR11, RZ ;  /* 0x0000000b05097c24 */ /* 0x000fe2000f8e02ff */
[----:B------:R-:W-:Y:S01]  /*fc20*/  IADD3 R2, P0, P1, R4, UR16, R3 ;  /* 0x0000001004027c10 */ /* 0x000fe2000f91e003 */
[----:B------:R-:W-:Y:S01]  /*fc30*/  ULDC.64 UR12, c[0x0][0xba8] ;  /* 0x0002ea00000c7ab9 */ /* 0x000fe20000000a00 */
[----:B------:R-:W-:Y:S01]  /*fc40*/  SHF.R.S32.HI R3, RZ, 0x1f, R4 ;  /* 0x0000001fff037819 */ /* 0x000fe20000011404 */
[----:B------:R-:W-:Y:S01]  /*fc50*/  @!UP0 ULDC UR12, c[0x0][0xb50] ;  /* 0x0002d400000c8ab9 */ /* 0x000fe20000000800 */
[----:B------:R-:W-:Y:S01]  /*fc60*/  SHF.R.S32.HI R4, RZ, 0x1f, R5 ;  /* 0x0000001fff047819 */ /* 0x000fe20000011405 */
[----:B------:R-:W-:Y:S01]  /*fc70*/  @!UP0 ULDC UR13, c[0x0][0xb54] ;  /* 0x0002d500000d8ab9 */ /* 0x000fe20000000800 */
[----:B------:R-:W-:-:S03]  /*fc80*/  IADD3.X R3, R3, UR9, R6, P0, P1 ;  /* 0x0000000903037c10 */ /* 0x000fc600087e2406 */
[----:B------:R-:W-:Y:S02]  /*fc90*/  IMAD R9, R4, UR10, R9 ;  /* 0x0000000a04097c24 */ /* 0x000fe4000f8e0209 */
[----:B------:R-:W-:-:S04]  /*fca0*/  IMAD.WIDE.U32 R2, R5, UR10, R2 ;  /* 0x0000000a05027c25 */ /* 0x000fc8000f8e0002 */
[----:B------:R-:W-:Y:S01]  /*fcb0*/  IMAD.IADD R3, R3, 0x1, R9 ;  /* 0x0000000103037824 */ /* 0x000fe200078e0209 */
[----:B------:R-:W-:-:S04]  /*fcc0*/  LEA R4, P0, R2, UR12, 0x2 ;  /* 0x0000000c02047c11 */ /* 0x000fc8000f8010ff */
[----:B------:R-:W-:Y:S01]  /*fcd0*/  LEA.HI.X R5, R2, UR13, R3, 0x2, P0 ;  /* 0x0000000d02057c11 */ /* 0x000fe200080f1403 */
[----:B------:R-:W-:-:S05]  /*fce0*/  IMAD.MOV.U32 R3, RZ, RZ, -0x800000 ;  /* 0xff800000ff037424 */ /* 0x000fca00078e00ff */
[----:B------:R1:W-:Y:S03]  /*fcf0*/  STG.E desc[UR22][R4.64], R3 ;  /* 0x0000000304007986 */ /* 0x0003e6000c101916 */
.L_x_1227:
[----:B------:R-:W-:Y:S05]  /*fd00*/  BSYNC B1 ;  /* 0x0000000000017941 */ /* 0x000fea0003800000 */
.L_x_1226:
[----:B------:R-:W-:-:S13]  /*fd10*/  R2UR UR9, R161 ;  /* 0x00000000a10972ca */ /* 0x000fda00000e0000 */
[----:B------:R-:W-:-:S06]  /*fd20*/  UISETP.GT.AND UP0, UPT, UR9, 0x1, UPT ;  /* 0x000000010900788c */ /* 0x000fcc000bf04270 */
[----:B------:R-:W-:-:S13]  /*fd30*/  PLOP3.LUT P0, PT, PT, PT, UP0, 0x80, 0x0 ;  /* 0x000000000000781c */ /* 0x000fda0003f0f008 */
[----:B------:R-:W-:Y:S05]  /*fd40*/  @P0 BRA `(.L_x_1222) ;  /* 0x0000000400c40947 */ /* 0x000fea0003800000 */
[----:B------:R-:W2:Y:S01]  /*fd50*/  LDC R11, c[0x0][0xbe8] ;  /* 0x0002fa00ff0b7b82 */ /* 0x000ea20000000800 */
[C---:B------:R-:W-:Y:S01]  /*fd60*/  R2UR UR10, R7.reuse ;  /* 0x00000000070a72ca */ /* 0x040fe200000e0000 */
[----:B------:R-:W-:Y:S01]  /*fd70*/  ULDC.64 UR12, c[0x0][0xaa0] ;  /* 0x0002a800000c7ab9 */ /* 0x000fe20000000a00 */
[----:B------:R-:W-:Y:S01]  /*fd80*/  R2UR UR14, R7 ;  /* 0x00000000070e72ca */ /* 0x000fe200000e0000 */
[----:B------:R-:W-:Y:S01]  /*fd90*/  UIMAD UR9, UR20, UR12, URZ ;  /* 0x0000000c140972a4 */ /* 0x000fe2000f8e023f */
[----:B------:R-:W-:Y:S01]  /*fda0*/  R2UR UR15, R163 ;  /* 0x00000000a30f72ca */ /* 0x000fe200000e0000 */
[----:B0-----:R-:W-:Y:S01]  /*fdb0*/  IMAD R2, R160, 0x20, R179 ;  /* 0x00000020a0027824 */ /* 0x001fe200078e02b3 */
[----:B------:R-:W-:Y:S03]  /*fdc0*/  BSSY B1, `(.L_x_1228) ;  /* 0x000003c000017945 */ /* 0x000fe60003800000 */
[----:B------:R-:W-:-:S04]  /*fdd0*/  VIADD R6, R2, UR39 ;  /* 0x0000002702067c36 */ /* 0x000fc80008000000 */
[----:B------:R-:W-:Y:S01]  /*fde0*/  UIMAD.WIDE.U32 UR10, UR10, UR12, URZ ;  /* 0x0000000c0a0a72a5 */ /* 0x000fe2000f8e003f */
[----:B-1----:R-:W-:Y:S01]  /*fdf0*/  IMAD.MOV.U32 R5, RZ, RZ, R6 ;  /* 0x000000ffff057224 */ /* 0x002fe200078e0006 */
[----:B------:R-:W-:-:S03]  /*fe00*/  UIMAD UR9, UR14, UR13, UR9 ;  /* 0x0000000d0e0972a4 */ /* 0x000fc6000f8e0209 */
[----:B------:R-:W-:Y:S01]  /*fe10*/  ULDC.64 UR12, c[0x0][0xae8] ;  /* 0x0002ba00000c7ab9 */ /* 0x000fe20000000a00 */
[----:B------:R-:W-:Y:S01]  /*fe20*/  UIADD3 UR11, UR11, UR9, URZ ;  /* 0x000000090b0b7290 */ /* 0x000fe2000fffe03f */
[----:B--2---:R-:W-:-:S03]  /*fe30*/  ISETP.NE.AND P0, PT, R11, 0x1, PT ;  /* 0x000000010b00780c */ /* 0x004fc60003f05270 */
[----:B------:R-:W-:-:S04]  /*fe40*/  UIMAD.WIDE.U32 UR10, UR15, UR12, UR10 ;  /* 0x0000000c0f0a72a5 */ /* 0x000fc8000f8e000a */
[----:B------:R-:W-:-:S03]  /*fe50*/  UIMAD UR9, UR15, UR13, UR11 ;  /* 0x0000000d0f0972a4 */ /* 0x000fc6000f8e020b */
[----:B------:R-:W-:Y:S02]  /*fe60*/  ULDC.64 UR12, c[0x0][0xaf0] ;  /* 0x0002bc00000c7ab9 */ /* 0x000fe40000000a00 */
[----:B------:R-:W-:Y:S01]  /*fe70*/  UIMAD UR8, UR8, UR12, URZ ;  /* 0x0000000c080872a4 */ /* 0x000fe2000f8e023f */
[----:B------:R-:W0:Y:S03]  /*fe80*/  @P0 LDC R3, c[0x0][0xbec] ;  /* 0x0002fb00ff030b82 */ /* 0x000e260000000800 */
[----:B------:R-:W-:-:S03]  /*fe90*/  UIMAD UR11, UR4, UR13, UR8 ;  /* 0x0000000d040b72a4 */ /* 0x000fc6000f8e0208 */
[----:B------:R-:W-:Y:S02]  /*fea0*/  UMOV UR8, UR10 ;  /* 0x0000000a00087c82 */ /* 0x000fe40008000000 */
[----:B------:R-:W-:Y:S01]  /*feb0*/  UIMAD.WIDE.U32 UR8, UR4, UR12, UR8 ;  /* 0x0000000c040872a5 */ /* 0x000fe2000f8e0008 */
[----:B------:R-:W1:Y:S03]  /*fec0*/  @P0 LDC R7, c[0x0][0xbf0] ;  /* 0x0002fc00ff070b82 */ /* 0x000e660000000800 */
[----:B------:R-:W-:-:S03]  /*fed0*/  UIADD3 UR4, UR9, UR11, URZ ;  /* 0x0000000b09047290 */ /* 0x000fc6000fffe03f */
[----:B------:R-:W-:Y:S01]  /*fee0*/  ULDC.64 UR10, c[0x0][0xae0] ;  /* 0x0002b800000a7ab9 */ /* 0x000fe20000000a00 */
[----:B0-----:R-:W-:-:S04]  /*fef0*/  @P0 IMAD.HI.U32 R2, R6, R3, RZ ;  /* 0x0000000306020227 */ /* 0x001fc800078e00ff */
[----:B------:R-:W-:Y:S02]  /*ff00*/  IMAD.U32 R3, RZ, RZ, UR9 ;  /* 0x00000009ff037e24 */ /* 0x000fe4000f8e00ff */
[----:B------:R-:W-:Y:S01]  /*ff10*/  IMAD.U32 R3, RZ, RZ, UR4 ;  /* 0x00000004ff037e24 */ /* 0x000fe2000f8e00ff */
[----:B-1----:R-:W-:-:S04]  /*ff20*/  @P0 SHF.R.U32.HI R5, RZ, R7, R2 ;  /* 0x00000007ff050219 */ /* 0x002fc80000011602 */
[--C-:B------:R-:W-:Y:S01]  /*ff30*/  SHF.R.S32.HI R2, RZ, 0x1f, R5.reuse ;  /* 0x0000001fff027819 */ /* 0x100fe20000011405 */
[----:B------:R-:W-:-:S04]  /*ff40*/  IMAD.MOV R7, RZ, RZ, -R5 ;  /* 0x000000ffff077224 */ /* 0x000fc800078e0a05 */
[----:B------:R-:W-:Y:S02]  /*ff50*/  IMAD R4, R2, UR10, RZ ;  /* 0x0000000a02047c24 */ /* 0x000fe4000f8e02ff */
[----:B------:R-:W-:Y:S02]  /*ff60*/  IMAD R7, R11, R7, R6 ;  /* 0x000000070b077224 */ /* 0x000fe400078e0206 */
[----:B------:R-:W-:Y:S01]  /*ff70*/  IMAD.U32 R2, RZ, RZ, UR8 ;  /* 0x00000008ff027e24 */ /* 0x000fe2000f8e00ff */
[----:B------:R-:W-:Y:S01]  /*ff80*/  ULDC.64 UR8, c[0x0][0xad8] ;  /* 0x0002b60000087ab9 */ /* 0x000fe20000000a00 */
[C---:B------:R-:W-:Y:S01]  /*ff90*/  IMAD R9, R5.reuse, UR11, R4 ;  /* 0x0000000b05097c24 */ /* 0x040fe2000f8e0204 */
[----:B------:R-:W-:Y:S01]  /*ffa0*/  SHF.R.S32.HI R4, RZ, 0x1f, R7 ;  /* 0x0000001fff047819 */ /* 0x000fe20000011407 */
[----:B------:R-:W-:-:S04]  /*ffb0*/  IMAD.WIDE.U32 R2, R5, UR10, R2 ;  /* 0x0000000a05027c25 */ /* 0x000fc8000f8e0002 */
[----:B------:R-:W-:Y:S02]  /*ffc0*/  IMAD.IADD R3, R3, 0x1, R9 ;  /* 0x0000000103037824 */ /* 0x000fe400078e0209 */
[----:B------:R-:W-:Y:S02]  /*ffd0*/  IMAD R4, R4, UR8, RZ ;  /* 0x0000000804047c24 */ /* 0x000fe4000f8e02ff */
[----:B------:R-:W-:Y:S02]  /*ffe0*/  VIADD R6, R179, UR39 ;  /* 0x00000027b3067c36 */ /* 0x000fe40008000000 */
[----:B------:R-:W-:Y:S02]  /*fff0*/  IMAD R11, R0, R11, RZ ;  /* 0x0000000b000b7224 */ /* 0x000fe400078e02ff */
[C---:B------:R-:W-:Y:S02]  /*10000*/  IMAD R5, R7.reuse, UR9, R4 ;  /* 0x0000000907057c24 */ /* 0x040fe4000f8e0204 */
[----:B------:R-:W-:Y:S01]  /*10010*/  IMAD.WIDE.U32 R2, R7, UR8, R2 ;  /* 0x0000000807027c25 */ /* 0x000fe2000f8e0002 */
[----:B------:R-:W-:Y:S01]  /*10020*/  ISETP.GE.AND P2, PT, R6, R11, PT ;  /* 0x0000000b0600720c */ /* 0x000fe20003f46270 */
[----:B------:R-:W-:-:S02]  /*10030*/  ULDC.64 UR8, c[0x0][0xa80] ;  /* 0x0002a00000087ab9 */ /* 0x000fc40000000a00 */
[----:B------:R-:W-:Y:S01]  /*10040*/  VIADD R0, R6, 0x20 ;  /* 0x0000002006007836 */ /* 0x000fe20000000000 */
[----:B------:R-:W-:Y:S01]  /*10050*/  LEA R4, P3, R2, UR8, 0x1 ;  /* 0x0000000802047c11 */ /* 0x000fe2000f8608ff */
[----:B------:R-:W-:-:S03]  /*10060*/  IMAD.IADD R3, R3, 0x1, R5 ;  /* 0x0000000103037824 */ /* 0x000fc600078e0205 */
[-C--:B------:R-:W-:Y:S01]  /*10070*/  ISETP.GE.AND P1, PT, R0, R11.reuse, PT ;  /* 0x0000000b0000720c */ /* 0x080fe20003f26270 */
[----:B------:R-:W-:Y:S01]  /*10080*/  VIADD R0, R6, 0x40 ;  /* 0x0000004006007836 */ /* 0x000fe20000000000 */
[----:B------:R-:W-:Y:S02]  /*10090*/  LEA.HI.X R5, R2, UR9, R3, 0x1, P3 ;  /* 0x0000000902057c11 */ /* 0x000fe400098f0c03 */
[----:B------:R0:W1:Y:S02]  /*100a0*/  SHFL.IDX PT, R2, R4, RZ, 0x181f ;  /* 0x00181fff04027589 */ /* 0x00006400000e0000 */
[----:B------:R-:W-:Y:S02]  /*100b0*/  ISETP.GE.AND P0, PT, R0, R11, PT ;  /* 0x0000000b0000720c */ /* 0x000fe40003f06270 */
[----:B------:R0:W2:Y:S01]  /*100c0*/  SHFL.IDX PT, R0, R5, RZ, 0x181f ;  /* 0x00181fff05007589 */ /* 0x0000a200000e0000 */
[----:B------:R-:W-:Y:S10]  /*100d0*/  @P2 BRA `(.L_x_1229) ;  /* 0x0000000000282947 */ /* 0x000ff40003800000 */
[----:B------:R-:W-:Y:S01]  /*100e0*/  ULDC UR4, c[0x0][0xac8] ;  /* 0x0002b20000047ab9 */ /* 0x000fe20000000800 */
[----:B------:R-:W-:Y:S01]  /*100f0*/  ULDC.64 UR8, c[0x0][0x208] ;  /* 0x0000820000087ab9 */ /* 0x000fe20000000a00 */
[----:B------:R-:W-:Y:S02]  /*10100*/  ISETP.GE.AND P4, PT, R22, UR4, PT ;  /* 0x0000000416007c0c */ /* 0x000fe4000bf86270 */
[----:B------:R-:W-:-:S11]  /*10110*/  ISETP.GE.AND P5, PT, R23, UR4, PT ;  /* 0x0000000417007c0c */ /* 0x000fd6000bfa6270 */
[CC--:B-1----:R-:W-:Y:S02]  /*10120*/  @!P4 LEA R8, P2, R22.reuse, R2.reuse, 0x1 ;  /* 0x000000021608c211 */ /* 0x0c2fe400078408ff */
[C---:B------:R-:W-:Y:S02]  /*10130*/  @!P5 LEA R2, P3, R23.reuse, R2, 0x1 ;  /* 0x000000021702d211 */ /* 0x040fe400078608ff */
[-C--:B--2---:R-:W-:Y:S02]  /*10140*/  @!P4 LEA.HI.X R9, R22, R0.reuse, R203, 0x1, P2 ;  /* 0x000000001609c211 */ /* 0x084fe400010f0ccb */
[----:B------:R-:W-:-:S03]  /*10150*/  @!P5 LEA.HI.X R3, R23, R0, R202, 0x1, P3 ;  /* 0x000000001703d211 */ /* 0x000fc600018f0cca */
[----:B------:R3:W-:Y:S04]  /*10160*/  @!P4 ST.E.128 desc[UR8][R8.64], RZ ;  /* 0x000000ff0800c985 */ /* 0x0007e8000c101d08 */
[----:B------:R3:W-:Y:S02]  /*10170*/  @!P5 ST.E.128 desc[UR8][R2.64], RZ ;  /* 0x000000ff0200d985 */ /* 0x0007e4000c101d08 */
.L_x_1229:
[----:B------:R-:W-:Y:S05]  /*10180*/  BSYNC B1 ;  /* 0x0000000000017941 */ /* 0x000fea0003800000 */
.L_x_1228:
[----:B--2---:R2:W4:Y:S01]  /*10190*/  SHFL.IDX PT, R0, R5, 0x1, 0x181f ;  /* 0x00381f0005007f89 */ /* 0x00452200000e0000 */
[----:B------:R-:W-:Y:S03]  /*101a0*/  BSSY B1, `(.L_x_1230) ;  /* 0x000000d000017945 */ /* 0x000fe60003800000 */
[----:B-1-3--:R2:W1:Y:S01]  /*101b0*/  SHFL.IDX PT, R2, R4, 0x1, 0x181f ;  /* 0x00381f0004027f89 */ /* 0x00a46200000e0000 */
[----:B------:R-:W-:Y:S05]  /*101c0*/  @P1 BRA `(.L_x_1231) ;  /* 0x0000000000281947 */ /* 0x000fea0003800000 */
[----:B------:R-:W-:Y:S01]  /*101d0*/  ULDC UR4, c[0x0][0xac8] ;  /* 0x0002b20000047ab9 */ /* 0x000fe20000000800 */
[----:B------:R-:W-:Y:S01]  /*101e0*/  ULDC.64 UR8, c[0x0][0x208] ;  /* 0x0000820000087ab9 */ /* 0x000fe20000000a00 */
[----:B------:R-:W-:Y:S02]  /*101f0*/  ISETP.GE.AND P3, PT, R22, UR4, PT ;  /* 0x0000000416007c0c */ /* 0x000fe4000bf66270 */
[----:B------:R-:W-:-:S11]  /*10200*/  ISETP.GE.AND P4, PT, R23, UR4, PT ;  /* 0x0000000417007c0c */ /* 0x000fd6000bf86270 */
[CC--:B-1----:R-:W-:Y:S02]  /*10210*/  @!P3 LEA R8, P1, R22.reuse, R2.reuse, 0x1 ;  /* 0x000000021608b211 */ /* 0x0c2fe400078208ff */
[C---:B------:R-:W-:Y:S02]  /*10220*/  @!P4 LEA R2, P2, R23.reuse, R2, 0x1 ;  /* 0x000000021702c211 */ /* 0x040fe400078408ff */
[-C--:B----4-:R-:W-:Y:S02]  /*10230*/  @!P3 LEA.HI.X R9, R22, R0.reuse, R203, 0x1, P1 ;  /* 0x000000001609b211 */ /* 0x090fe400008f0ccb */
[----:B------:R-:W-:-:S03]  /*10240*/  @!P4 LEA.HI.X R3, R23, R0, R202, 0x1, P2 ;  /* 0x000000001703c211 */ /* 0x000fc600010f0cca */
[----:B------:R3:W-:Y:S04]  /*10250*/  @!P3 ST.E.128 desc[UR8][R8.64], RZ ;  /* 0x000000ff0800b985 */ /* 0x0007e8000c101d08 */
[----:B------:R3:W-:Y:S02]  /*10260*/  @!P4 ST.E.128 desc[UR8][R2.64], RZ ;  /* 0x000000ff0200c985 */ /* 0x0007e4000c101d08 */
.L_x_1231:
[----:B------:R-:W-:Y:S05]  /*10270*/  BSYNC B1 ;  /* 0x0000000000017941 */ /* 0x000fea0003800000 */
.L_x_1230:
[----:B----4-:R4:W0:Y:S01]  /*10280*/  SHFL.IDX PT, R0, R5, 0x2, 0x181f ;  /* 0x00581f0005007f89 */ /* 0x01082200000e0000 */
        /* <DEDUP_REMOVED lines=9> */
[-C--:B0-----:R-:W-:Y:S02]  /*10320*/  @!P2 LEA.HI.X R9, R22, R0.reuse, R203, 0x1, P0 ;  /* 0x000000001609a211 */ /* 0x081fe400000f0ccb */
[----:B------:R-:W-:-:S03]  /*10330*/  @!P3 LEA.HI.X R3, R23, R0, R202, 0x1, P1 ;  /* 0x000000001703b211 */ /* 0x000fc600008f0cca */
[----:B------:R3:W-:Y:S04]  /*10340*/  @!P2 ST.E.128 desc[UR8][R8.64], RZ ;  /* 0x000000ff0800a985 */ /* 0x0007e8000c101d08 */
[----:B------:R3:W-:Y:S02]  /*10350*/  @!P3 ST.E.128 desc[UR8][R2.64], RZ ;  /* 0x000000ff0200b985 */ /* 0x0007e4000c101d08 */
.L_x_1233:
[----:B------:R-:W-:Y:S05]  /*10360*/  BSYNC B1 ;  /* 0x0000000000017941 */ /* 0x000fea0003800000 */
.L_x_1232:
[----:B0-----:R-:W-:Y:S01]  /*10370*/  VIADD R0, R6, 0x60 ;  /* 0x0000006006007836 */ /* 0x001fe20000000000 */
[----:B--2-4-:R-:W2:Y:S04]  /*10380*/  SHFL.IDX PT, R5, R5, 0x3, 0x181f ;  /* 0x00781f0005057f89 */ /* 0x014ea800000e0000 */
[----:B------:R-:W-:Y:S01]  /*10390*/  ISETP.GE.AND P0, PT, R0, R11, PT ;  /* 0x0000000b0000720c */ /* 0x000fe20003f06270 */
[----:B-1-3--:R3:W4:-:S12]  /*103a0*/  SHFL.IDX PT, R2, R4, 0x3, 0x181f ;  /* 0x00781f0004027f89 */ /* 0x00a71800000e0000 */
[----:B---3--:R-:W-:Y:S05]  /*103b0*/  @P0 BRA `(.L_x_1222) ;  /* 0x0000000000280947 */ /* 0x008fea0003800000 */
[----:B------:R-:W-:Y:S01]  /*103c0*/  ULDC UR4, c[0x0][0xac8] ;  /* 0x0002b20000047ab9 */ /* 0x000fe20000000800 */
[----:B------:R-:W-:Y:S01]  /*103d0*/  ULDC.64 UR8, c[0x0][0x208] ;  /* 0x0000820000087ab9 */ /* 0x000fe20000000a00 */
[----:B------:R-:W-:Y:S02]  /*103e0*/  ISETP.GE.AND P2, PT, R22, UR4, PT ;  /* 0x0000000416007c0c */ /* 0x000fe4000bf46270 */
[----:B------:R-:W-:-:S11]  /*103f0*/  ISETP.GE.AND P3, PT, R23, UR4, PT ;  /* 0x0000000417007c0c */ /* 0x000fd6000bf66270 */
[CC--:B----4-:R-:W-:Y:S02]  /*10400*/  @!P2 LEA R6, P0, R22.reuse, R2.reuse, 0x1 ;  /* 0x000000021606a211 */ /* 0x0d0fe400078008ff */
[C---:B------:R-:W-:Y:S02]  /*10410*/  @!P3 LEA R2, P1, R23.reuse, R2, 0x1 ;  /* 0x000000021702b211 */ /* 0x040fe400078208ff */
[-C--:B--2---:R-:W-:Y:S02]  /*10420*/  @!P2 LEA.HI.X R7, R22, R5.reuse, R203, 0x1, P0 ;  /* 0x000000051607a211 */ /* 0x084fe400000f0ccb */
[----:B------:R-:W-:-:S03]  /*10430*/  @!P3 LEA.HI.X R3, R23, R5, R202, 0x1, P1 ;  /* 0x000000051703b211 */ /* 0x000fc600008f0cca */
[----:B------:R3:W-:Y:S04]  /*10440*/  @!P2 ST.E.128 desc[UR8][R6.64], RZ ;  /* 0x000000ff0600a985 */ /* 0x0007e8000c101d08 */
[----:B------:R3:W-:Y:S02]  /*10450*/  @!P3 ST.E.128 desc[UR8][R2.64], RZ ;  /* 0x000000ff0200b985 */ /* 0x0007e4000c101d08 */
.L_x_1222:
[----:B------:R-:W-:Y:S05]  /*10460*/  BSYNC B0 ;  /* 0x0000000000007941 */ /* 0x000fea0003800000 */
.L_x_1212:
[----:B------:R-:W-:Y:S02]  /*10470*/  ULDC UR4, c[0x0][0xc3c] ;  /* 0x00030f0000047ab9 */ /* 0x000fe40000000800 */
[----:B------:R-:W-:-:S06]  /*10480*/  UISETP.GE.AND UP0, UPT, UR7, UR4, UPT ;  /* 0x000000040700728c */ /* 0x000fcc000bf06270 */
[----:B------:R-:W-:-:S13]  /*10490*/  PLOP3.LUT P0, PT, PT, PT, UP0, 0x80, 0x0 ;  /* 0x000000000000781c */ /* 0x000fda0003f0f008 */
[----:B------:R-:W-:Y:S05]  /*104a0*/  @!P0 BRA `(.L_x_1234) ;  /* 0xffffff0800d88947 */ /* 0x000fea000383ffff */
[----:B------:R-:W-:Y:S05]  /*104b0*/  EXIT ;  /* 0x000000000000794d */ /* 0x000fea0003800000 */
.L_x_1129:
        /* <DEDUP_REMOVED lines=20> */
.L_x_1235:
[----:B------:R-:W-:Y:S01]  /*10600*/  LOP3.LUT R0, R6, 0x1f, RZ, 0xc0, !PT ;  /* 0x0000001f06007812 */ /* 0x000fe200078ec0ff */
[----:B------:R-:W-:Y:S01]  /*10610*/  ULDC UR4, c[0x0][0xc3c] ;  /* 0x00030f0000047ab9 */ /* 0x000fe20000000800 */
[----:B------:R-:W-:Y:S01]  /*10620*/  ULDC.64 UR6, c[0x0][0x208] ;  /* 0x0000820000067ab9 */ /* 0x000fe20000000a00 */
[----:B------:R-:W-:Y:S01]  /*10630*/  IMAD.MOV.U32 R8, RZ, RZ, RZ ;  /* 0x000000ffff087224 */ /* 0x000fe200078e00ff */
[----:B------:R-:W-:Y:S01]  /*10640*/  ISETP.NE.AND P0, PT, R0, 0x1f, PT ;  /* 0x0000001f0000780c */ /* 0x000fe20003f05270 */
[----:B------:R-:W-:-:S03]  /*10650*/  ULDC UR5, c[0x0][0xc38] ;  /* 0x00030e0000057ab9 */ /* 0x000fc60000000800 */
[----:B------:R-:W-:-:S13]  /*10660*/  ISETP.GE.OR P1, PT, R0, UR4, !P0 ;  /* 0x0000000400007c0c */ /* 0x000fda000c726670 */
[----:B0-----:R-:W0:Y:S08]  /*10670*/  @!P1 LDC.64 R2, c[0x0][0xc80] ;  /* 0x00032000ff029b82 */ /* 0x001e300000000a00 */
[----:B------:R-:W1:Y:S01]  /*10680*/  @!P1 LDC.64 R4, c[0x0][0xc78] ;  /* 0x00031e00ff049b82 */ /* 0x000e620000000a00 */
[----:B0-----:R-:W-:-:S05]  /*10690*/  @!P1 IMAD.WIDE.U32 R2, R0, 0x4, R2 ;  /* 0x0000000400029825 */ /* 0x001fca00078e0002 */
[----:B------:R1:W2:Y:S02]  /*106a0*/  @!P1 LDG.E R7, desc[UR6][R2.64] ;  /* 0x0000000602079981 */ /* 0x0002a4000c1e1900 */
[----:B-1----:R-:W-:-:S05]  /*106b0*/  @!P1 IMAD.WIDE.U32 R2, R0, 0x4, R4 ;  /* 0x0000000400029825 */ /* 0x002fca00078e0004 */
[----:B------:R-:W2:Y:S01]  /*106c0*/  @!P1 LDG.E R8, desc[UR6][R2.64] ;  /* 0x0000000602089981 */ /* 0x000ea2000c1e1900 */
[C---:B------:R-:W-:Y:S01]  /*106d0*/  ISETP.NE.AND P1, PT, R0.reuse, RZ, PT ;  /* 0x000000ff0000720c */ /* 0x040fe20003f25270 */
[----:B------:R-:W0:Y:S01]  /*106e0*/  S2UR UR6, SR_CTAID.X ;  /* 0x00000000000679c3 */ /* 0x000e220000002500 */
[C---:B------:R-:W-:Y:S01]  /*106f0*/  ISETP.GE.U32.AND P2, PT, R0.reuse, 0x2, PT ;  /* 0x000000020000780c */ /* 0x040fe20003f46070 */
[----:B------:R-:W-:Y:S01]  /*10700*/  UMOV UR4, URZ ;  /* 0x0000003f00047c82 */ /* 0x000fe20008000000 */
[C---:B------:R-:W-:Y:S02]  /*10710*/  ISETP.GE.U32.AND P3, PT, R0.reuse, 0x4, PT ;  /* 0x000000040000780c */ /* 0x040fe40003f66070 */
[C---:B------:R-:W-:Y:S02]  /*10720*/  ISETP.GE.U32.AND P4, PT, R0.reuse, 0x8, PT ;  /* 0x000000080000780c */ /* 0x040fe40003f86070 */
[----:B------:R-:W-:Y:S01]  /*10730*/  ISETP.GE.U32.AND P5, PT, R0, 0x10, PT ;  /* 0x000000100000780c */ /* 0x000fe20003fa6070 */
[----:B--2---:R-:W-:-:S05]  /*10740*/  IMAD R4, R7, R8, RZ ;  /* 0x0000000807047224 */ /* 0x004fca00078e02ff */
        /* <DEDUP_REMOVED lines=15> */
[----:B------:R-:W1:Y:S02]  /*10840*/  SHFL.IDX PT, R3, R5, 0x1f, 0x1f ;  /* 0x03e01f0005037f89 */ /* 0x000e6400000e0000 */
[----:B-1----:R-:W-:-:S04]  /*10850*/  IMAD R9, R3, UR5, RZ ;  /* 0x0000000503097c24 */ /* 0x002fc8000f8e02ff */
[----:B------:R-:W-:Y:S01]  /*10860*/  IMAD.MOV.U32 R4, RZ, RZ, R9 ;  /* 0x000000ffff047224 */ /* 0x000fe200078e0009 */
[----:B0-----:R-:W-:-:S13]  /*10870*/  ISETP.GT.AND P6, PT, R9, UR6, PT ;  /* 0x0000000609007c0c */ /* 0x001fda000bfc4270 */
[----:B------:R-:W-:Y:S05]  /*10880*/  @P6 BRA `(.L_x_1237) ;  /* 0x0000000000ac6947 */ /* 0x000fea0003800000 */
[----:B------:R-:W-:Y:S01]  /*10890*/  IMAD.MOV.U32 R9, RZ, RZ, R4 ;  /* 0x000000ffff097224 */ /* 0x000fe200078e0004 */
[----:B------:R-:W-:Y:S01]  /*108a0*/  UMOV UR4, URZ ;  /* 0x0000003f00047c82 */ /* 0x000fe20008000000 */
[----:B------:R-:W-:-:S05]  /*108b0*/  ULDC UR5, c[0x0][0xc38] ;  /* 0x00030e0000057ab9 */ /* 0x000fca0000000800 */
.L_x_1239:
[----:B------:R-:W0:Y:S01]  /*108c0*/  LDC R2, c[0x0][0xc3c] ;  /* 0x00030f00ff027b82 */ /* 0x000e220000000800 */
[----:B------:R-:W-:Y:S01]  /*108d0*/  ULDC UR7, c[0x0][0xc3c] ;  /* 0x00030f0000077ab9 */ /* 0x000fe20000000800 */
[----:B------:R-:W-:Y:S01]  /*108e0*/  UIADD3 UR4, UR4, 0x1f, URZ ;  /* 0x0000001f04047890 */ /* 0x000fe2000fffe03f */
[----:B------:R-:W-:-:S05]  /*108f0*/  IMAD.U32 R3, RZ, RZ, UR7 ;  /* 0x00000007ff037e24 */ /* 0x000fca000f8e00ff */
[----:B------:R1:W-:Y:S01]  /*10900*/  STL [R1+0xc], R3 ;  /* 0x00000c0301007387 */ /* 0x0003e20000100800 */
[----:B0-----:R-:W-:-:S13]  /*10910*/  ISETP.LE.AND P6, PT, R2, UR4, PT ;  /* 0x0000000402007c0c */ /* 0x001fda000bfc3270 */
[----:B-1----:R-:W-:Y:S05]  /*10920*/  @P6 BRA `(.L_x_1238) ;  /* 0x0000000800b86947 */ /* 0x002fea0003800000 */
[----:B------:R-:W-:Y:S01]  /*10930*/  VIADD R11, R0, UR4 ;  /* 0x00000004000b7c36 */ /* 0x000fe20008000000 */
[----:B------:R-:W-:Y:S01]  /*10940*/  ULDC.64 UR8, c[0x0][0x208] ;  /* 0x0000820000087ab9 */ /* 0x000fe20000000a00 */
        /* <DEDUP_REMOVED lines=30> */
[----:B------:R-:W-:-:S07]  /*10b30*/  IMAD.MOV.U32 R5, RZ, RZ, R2 ;  /* 0x000000ffff057224 */ /* 0x000fce00078e0002 */
.L_x_1237:
[----:B------:R-:W-:Y:S02]  /*10b40*/  IMAD.IADD R10, R9, 0x1, -R4 ;  /* 0x00000001090a7824 */ /* 0x000fe400078e0a04 */
[----:B------:R-:W-:Y:S02]  /*10b50*/  IMAD.MOV.U32 R3, RZ, RZ, RZ ;  /* 0x000000ffff037224 */ /* 0x000fe400078e00ff */
[----:B------:R-:W-:-:S05]  /*10b60*/  IMAD R2, R5, UR5, R10 ;  /* 0x0000000505027c24 */ /* 0x000fca000f8e020a */
[----:B------:R-:W-:-:S13]  /*10b70*/  ISETP.GT.AND P0, PT, R2, UR6, PT ;  /* 0x0000000602007c0c */ /* 0x000fda000bf04270 */
[----:B------:R-:W-:-:S04]  /*10b80*/  VOTE.ANY R2, PT, !P0 ;  /* 0x0000000000027806 */ /* 0x000fc800040e0100 */
[----:B------:R-:W0:Y:S01]  /*10b90*/  POPC R9, R2 ;  /* 0x0000000200097309 */ /* 0x000e220000000000 */
[----:B------:R-:W-:Y:S01]  /*10ba0*/  ISETP.NE.AND P0, PT, R2, RZ, PT ;  /* 0x000000ff0200720c */ /* 0x000fe20003f05270 */
[----:B0-----:R0:W1:Y:S04]  /*10bb0*/  SHFL.IDX PT, R8, R8, R9, 0x1f ;  /* 0x00001f0908087589 */ /* 0x00106800000e0000 */
[----:B------:R0:W2:Y:S08]  /*10bc0*/  SHFL.IDX PT, R4, R7, R9, 0x1f ;  /* 0x00001f0907047589 */ /* 0x0000b000000e0000 */
[----:B------:R-:W-:Y:S05]  /*10bd0*/  @!P0 BRA `(.L_x_1240) ;  /* 0x0000000000088947 */ /* 0x000fea0003800000 */
[----:B------:R-:W-:-:S05]  /*10be0*/  VIADD R2, R9, 0xffffffff ;  /* 0xffffffff09027836 */ /* 0x000fca0000000000 */
[----:B------:R3:W4:Y:S02]  /*10bf0*/  SHFL.IDX PT, R3, R5, R2, 0x1f ;  /* 0x00001f0205037589 */ /* 0x00072400000e0000 */
.L_x_1240:
[----:B----4-:R-:W-:Y:S01]  /*10c00*/  IMAD R3, R3, UR5, R10 ;  /* 0x0000000503037c24 */ /* 0x010fe2000f8e020a */
[----:B-1----:R-:W-:Y:S01]  /*10c10*/  ISETP.NE.AND P0, PT, R8, 0x1, PT ;  /* 0x000000010800780c */ /* 0x002fe20003f05270 */
[----:B------:R-:W-:-:S03]  /*10c20*/  VIADD R14, R9, UR4 ;  /* 0x00000004090e7c36 */ /* 0x000fc60008000000 */
[----:B------:R1:W-:Y:S01]  /*10c30*/  STL [R1], R3 ;  /* 0x0000000301007387 */ /* 0x0003e20000100800 */
[----:B---3--:R-:W-:-:S03]  /*10c40*/  IADD3 R5, -R3, UR6, RZ ;  /* 0x0000000603057c10 */ /* 0x008fc6000fffe1ff */
[----:B------:R1:W-:Y:S05]  /*10c50*/  STL [R1+0xc], R14 ;  /* 0x00000c0e01007387 */ /* 0x0003ea0000100800 */
[----:B------:R-:W-:Y:S05]  /*10c60*/  @!P0 BRA `(.L_x_1241) ;  /* 0x0000000000e08947 */ /* 0x000fea0003800000 */
[----:B0-2---:R-:W-:Y:S02]  /*10c70*/  IABS R7, R4 ;  /* 0x0000000400077213 */ /* 0x005fe40000000000 */
[----:B------:R-:W-:Y:S02]  /*10c80*/  IABS R9, R8 ;  /* 0x0000000800097213 */ /* 0x000fe40000000000 */
[----:B------:R-:W0:Y:S01]  /*10c90*/  I2F.RP R10, R7 ;  /* 0x00000007000a7306 */ /* 0x000e220000209400 */
[----:B------:R-:W-:-:S07]  /*10ca0*/  IABS R12, R5 ;  /* 0x00000005000c7213 */ /* 0x000fce0000000000 */
[----:B------:R-:W-:Y:S08]  /*10cb0*/  I2F.RP R13, R9 ;  /* 0x00000009000d7306 */ /* 0x000ff00000209400 */
[----:B0-----:R-:W1:Y:S02]  /*10cc0*/  MUFU.RCP R10, R10 ;  /* 0x0000000a000a7308 */ /* 0x001e640000001000 */
[----:B-1----:R-:W-:-:S06]  /*10cd0*/  VIADD R3, R10, 0xffffffe ;  /* 0x0ffffffe0a037836 */ /* 0x002fcc0000000000 */
[----:B------:R-:W0:Y:S02]  /*10ce0*/  F2I.FTZ.U32.TRUNC.NTZ R3, R3 ;  /* 0x0000000300037305 */ /* 0x000e24000021f000 */
[----:B0-----:R-:W-:-:S04]  /*10cf0*/  IMAD.MOV R2, RZ, RZ, -R3 ;  /* 0x000000ffff027224 */ /* 0x001fc800078e0a03 */
[----:B------:R-:W-:Y:S02]  /*10d00*/  IMAD R11, R2, R7, RZ ;  /* 0x00000007020b7224 */ /* 0x000fe400078e02ff */
[----:B------:R-:W-:-:S04]  /*10d10*/  IMAD.MOV.U32 R2, RZ, RZ, RZ ;  /* 0x000000ffff027224 */ /* 0x000fc800078e00ff */
[----:B------:R-:W-:Y:S01]  /*10d20*/  IMAD.HI.U32 R11, R3, R11, R2 ;  /* 0x0000000b030b7227 */ /* 0x000fe200078e0002 */
[----:B------:R-:W-:Y:S01]  /*10d30*/  IABS R3, R4 ;  /* 0x0000000400037213 */ /* 0x000fe20000000000 */
[----:B------:R-:W0:Y:S04]  /*10d40*/  MUFU.RCP R2, R13 ;  /* 0x0000000d00027308 */ /* 0x000e280000001000 */
[----:B------:R-:W-:Y:S02]  /*10d50*/  IMAD.MOV R3, RZ, RZ, -R3 ;  /* 0x000000ffff037224 */ /* 0x000fe400078e0a03 */
[----:B------:R-:W-:-:S04]  /*10d60*/  IMAD.HI.U32 R10, R11, R12, RZ ;  /* 0x0000000c0b0a7227 */ /* 0x000fc800078e00ff */
[----:B------:R-:W-:-:S05]  /*10d70*/  IMAD R12, R10, R3, R12 ;  /* 0x000000030a0c7224 */ /* 0x000fca00078e020c */
[----:B------:R-:W-:Y:S01]  /*10d80*/  ISETP.GT.U32.AND P1, PT, R7, R12, PT ;  /* 0x0000000c0700720c */ /* 0x000fe20003f24070 */
[----:B0-----:R-:W-:-:S06]  /*10d90*/  VIADD R3, R2, 0xffffffe ;  /* 0x0ffffffe02037836 */ /* 0x001fcc0000000000 */
[----:B------:R-:W0:Y:S06]  /*10da0*/  F2I.FTZ.U32.TRUNC.NTZ R3, R3 ;  /* 0x0000000300037305 */ /* 0x000e2c000021f000 */
[----:B------:R-:W-:Y:S02]  /*10db0*/  @!P1 IMAD.IADD R12, R12, 0x1, -R7 ;  /* 0x000000010c0c9824 */ /* 0x000fe400078e0a07 */
[----:B------:R-:W-:Y:S01]  /*10dc0*/  @!P1 VIADD R10, R10, 0x1 ;  /* 0x000000010a0a9836 */ /* 0x000fe20000000000 */
[----:B------:R-:W-:Y:S02]  /*10dd0*/  ISETP.NE.AND P1, PT, R4, RZ, PT ;  /* 0x000000ff0400720c */ /* 0x000fe40003f25270 */
[----:B------:R-:W-:Y:S01]  /*10de0*/  ISETP.GE.U32.AND P0, PT, R12, R7, PT ;  /* 0x000000070c00720c */ /* 0x000fe20003f06070 */
[----:B0-----:R-:W-:-:S04]  /*10df0*/  IMAD.MOV R2, RZ, RZ, -R3 ;  /* 0x000000ffff027224 */ /* 0x001fc800078e0a03 */
[----:B------:R-:W-:Y:S02]  /*10e00*/  IMAD R7, R2, R9, RZ ;  /* 0x0000000902077224 */ /* 0x000fe400078e02ff */
[----:B------:R-:W-:-:S06]  /*10e10*/  IMAD.MOV.U32 R2, RZ, RZ, RZ ;  /* 0x000000ffff027224 */ /* 0x000fcc00078e00ff */
[----:B------:R-:W-:Y:S02]  /*10e20*/  @P0 VIADD R10, R10, 0x1 ;  /* 0x000000010a0a0836 */ /* 0x000fe40000000000 */
[----:B------:R-:W-:Y:S01]  /*10e30*/  IMAD.HI.U32 R7, R3, R7, R2 ;  /* 0x0000000703077227 */ /* 0x000fe200078e0002 */
[----:B------:R-:W-:Y:S02]  /*10e40*/  LOP3.LUT R2, R5, R4, RZ, 0x3c, !PT ;  /* 0x0000000405027212 */ /* 0x000fe400078e3cff */
[----:B------:R-:W-:Y:S02]  /*10e50*/  IABS R3, R8 ;  /* 0x0000000800037213 */ /* 0x000fe40000000000 */
[----:B------:R-:W-:-:S03]  /*10e60*/  ISETP.GE.AND P2, PT, R2, RZ, PT ;  /* 0x000000ff0200720c */ /* 0x000fc60003f46270 */
[----:B------:R-:W-:-:S10]  /*10e70*/  IMAD.MOV R3, RZ, RZ, -R3 ;  /* 0x000000ffff037224 */ /* 0x000fd400078e0a03 */
[----:B------:R-:W-:Y:S01]  /*10e80*/  @!P2 IMAD.MOV R10, RZ, RZ, -R10 ;  /* 0x000000ffff0aa224 */ /* 0x000fe200078e0a0a */
[----:B------:R-:W-:-:S04]  /*10e90*/  @!P1 LOP3.LUT R10, RZ, R4, RZ, 0x33, !PT ;  /* 0x00000004ff0a9212 */ /* 0x000fc800078e33ff */
        /* <DEDUP_REMOVED lines=9> */
[----:B------:R-:W-:Y:S01]  /*10f30*/  ISETP.GE.AND P2, PT, R2, RZ, PT ;  /* 0x000000ff0200720c */ /* 0x000fe20003f46270 */
[----:B------:R-:W-:-:S04]  /*10f40*/  IMAD.MOV R2, RZ, RZ, -R10 ;  /* 0x000000ffff027224 */ /* 0x000fc800078e0a0a */
[----:B------:R-:W-:Y:S02]  /*10f50*/  IMAD R2, R4, R2, R5 ;  /* 0x0000000204027224 */ /* 0x000fe400078e0205 */
[----:B------:R-:W-:-:S06]  /*10f60*/  @P0 VIADD R7, R7, 0x1 ;  /* 0x0000000107070836 */ /* 0x000fcc0000000000 */
[----:B------:R-:W-:Y:S01]  /*10f70*/  @!P2 IMAD.MOV R7, RZ, RZ, -R7 ;  /* 0x000000ffff07a224 */ /* 0x000fe200078e0a07 */
[----:B------:R-:W-:-:S05]  /*10f80*/  @!P1 LOP3.LUT R7, RZ, R8, RZ, 0x33, !PT ;  /* 0x00000008ff079212 */ /* 0x000fca00078e33ff */
[--C-:B------:R-:W-:Y:S02]  /*10f90*/  IMAD.MOV R3, RZ, RZ, -R7.reuse ;  /* 0x000000ffff037224 */ /* 0x100fe400078e0a07 */
[C---:B------:R-:W-:Y:S02]  /*10fa0*/  IMAD R7, R8.reuse, 0x1000000, R7 ;  /* 0x0100000008077824 */ /* 0x040fe400078e0207 */
[----:B------:R-:W-:-:S04]  /*10fb0*/  IMAD R8, R8, R3, R10 ;  /* 0x0000000308087224 */ /* 0x000fc800078e020a */
[----:B------:R-:W-:-:S05]  /*10fc0*/  IMAD R3, R8, 0x10000, R7 ;  /* 0x0001000008037824 */ /* 0x000fca00078e0207 */
[----:B------:R0:W-:Y:S01]  /*10fd0*/  STL [R1+0x8], R3 ;  /* 0x0000080301007387 */ /* 0x0001e20000100800 */
[----:B------:R-:W-:Y:S05]  /*10fe0*/  BRA `(.L_x_1242) ;  /* 0x0000000000f87947 */ /* 0x000fea0003800000 */
.L_x_1241:
[----:B-1----:R-:W1:Y:S01]  /*10ff0*/  LDC.64 R2, c[0x0][0xc90] ;  /* 0x00032400ff027b82 */ /* 0x002e620000000a00 */
[----:B------:R-:W-:Y:S01]  /*11000*/  ULDC.64 UR6, c[0x0][0x208] ;  /* 0x0000820000067ab9 */ /* 0x000fe20000000a00 */
[----:B-1----:R-:W-:-:S05]  /*11010*/  IMAD.WIDE R2, R14, 0x4, R2 ;  /* 0x000000040e027825 */ /* 0x002fca00078e0202 */
[----:B0-----:R0:W2:Y:S02]  /*11020*/  LDG.E R7, desc[UR6][R2.64] ;  /* 0x0000000602077981 */ /* 0x0010a4000c1e1900 */
[----:B0-----:R-:W-:Y:S02]  /*11030*/  IMAD.MOV.U32 R2, RZ, RZ, RZ ;  /* 0x000000ffff027224 */ /* 0x001fe400078e00ff */
[----:B--2---:R-:W-:-:S05]  /*11040*/  IMAD R8, R4, R7, RZ ;  /* 0x0000000704087224 */ /* 0x004fca00078e02ff */
[----:B------:R-:W-:-:S04]  /*11050*/  IABS R9, R8 ;  /* 0x0000000800097213 */ /* 0x000fc80000000000 */
[----:B------:R-:W0:Y:S08]  /*11060*/  I2F.RP R10, R9 ;  /* 0x00000009000a7306 */ /* 0x000e300000209400 */
[----:B0-----:R-:W0:Y:S02]  /*11070*/  MUFU.RCP R10, R10 ;  /* 0x0000000a000a7308 */ /* 0x001e240000001000 */
[----:B0-----:R-:W-:-:S06]  /*11080*/  VIADD R11, R10, 0xffffffe ;  /* 0x0ffffffe0a0b7836 */ /* 0x001fcc0000000000 */
[----:B------:R-:W0:Y:S02]  /*11090*/  F2I.FTZ.U32.TRUNC.NTZ R3, R11 ;  /* 0x0000000b00037305 */ /* 0x000e24000021f000 */
[----:B0-----:R-:W-:-:S04]  /*110a0*/  IMAD.MOV R12, RZ, RZ, -R3 ;  /* 0x000000ffff0c7224 */ /* 0x001fc800078e0a03 */
[----:B------:R-:W-:-:S04]  /*110b0*/  IMAD R13, R12, R9, RZ ;  /* 0x000000090c0d7224 */ /* 0x000fc800078e02ff */
[----:B------:R-:W-:Y:S01]  /*110c0*/  IMAD.HI.U32 R2, R3, R13, R2 ;  /* 0x0000000d03027227 */ /* 0x000fe200078e0002 */
[----:B------:R-:W-:Y:S02]  /*110d0*/  IABS R13, R5 ;  /* 0x00000005000d7213 */ /* 0x000fe40000000000 */
[----:B------:R-:W-:-:S03]  /*110e0*/  IABS R3, R8 ;  /* 0x0000000800037213 */ /* 0x000fc60000000000 */
[----:B------:R-:W-:-:S04]  /*110f0*/  IMAD.HI.U32 R2, R2, R13, RZ ;  /* 0x0000000d02027227 */ /* 0x000fc800078e00ff */
[----:B------:R-:W-:-:S04]  /*11100*/  IMAD.MOV R3, RZ, RZ, -R3 ;  /* 0x000000ffff037224 */ /* 0x000fc800078e0a03 */
        /* <DEDUP_REMOVED lines=11> */
[----:B------:R-:W-:Y:S02]  /*111c0*/  IMAD R9, R7, R2, RZ ;  /* 0x0000000207097224 */ /* 0x000fe400078e02ff */
[----:B------:R-:W-:Y:S02]  /*111d0*/  IMAD.MOV R2, RZ, RZ, -R2 ;  /* 0x000000ffff027224 */ /* 0x000fe400078e0a02 */
[----:B------:R-:W-:Y:S02]  /*111e0*/  IMAD.MOV R10, RZ, RZ, -R9 ;  /* 0x000000ffff0a7224 */ /* 0x000fe400078e0a09 */
[----:B------:R-:W-:Y:S02]  /*111f0*/  IMAD R8, R8, R2, R5 ;  /* 0x0000000208087224 */ /* 0x000fe400078e0205 */
[----:B------:R-:W-:Y:S01]  /*11200*/  IMAD.MOV.U32 R2, RZ, RZ, RZ ;  /* 0x000000ffff027224 */ /* 0x000fe200078e00ff */
[----:B------:R-:W-:Y:S02]  /*11210*/  VIADDMNMX R7, R10, UR5, R7, PT ;  /* 0x000000050a077c46 */ /* 0x000fe4000b800107 */
[----:B------:R-:W-:-:S02]  /*11220*/  IADD3 R9, R9, 0x1000000, R8 ;  /* 0x0100000009097810 */ /* 0x000fc40007ffe008 */
[----:B------:R-:W-:-:S04]  /*11230*/  IABS R10, R7 ;  /* 0x00000007000a7213 */ /* 0x000fc80000000000 */
[----:B------:R-:W0:Y:S08]  /*11240*/  I2F.RP R11, R10 ;  /* 0x0000000a000b7306 */ /* 0x000e300000209400 */
[----:B0-----:R-:W0:Y:S02]  /*11250*/  MUFU.RCP R11, R11 ;  /* 0x0000000b000b7308 */ /* 0x001e240000001000 */
[----:B0-----:R-:W-:Y:S01]  /*11260*/  VIADD R3, R11, 0xffffffe ;  /* 0x0ffffffe0b037836 */ /* 0x001fe20000000000 */
[----:B------:R-:W-:-:S05]  /*11270*/  IABS R11, R7 ;  /* 0x00000007000b7213 */ /* 0x000fca0000000000 */
[----:B------:R-:W0:Y:S02]  /*11280*/  F2I.FTZ.U32.TRUNC.NTZ R3, R3 ;  /* 0x0000000300037305 */ /* 0x000e24000021f000 */
[----:B0-----:R-:W-:-:S04]  /*11290*/  IMAD.MOV R5, RZ, RZ, -R3 ;  /* 0x000000ffff057224 */ /* 0x001fc800078e0a03 */
[----:B------:R-:W-:-:S04]  /*112a0*/  IMAD R5, R5, R10, RZ ;  /* 0x0000000a05057224 */ /* 0x000fc800078e02ff */
[----:B------:R-:W-:Y:S01]  /*112b0*/  IMAD.HI.U32 R2, R3, R5, R2 ;  /* 0x0000000503027227 */ /* 0x000fe200078e0002 */
[----:B------:R-:W-:-:S03]  /*112c0*/  IABS R5, R8 ;  /* 0x0000000800057213 */ /* 0x000fc60000000000 */
[----:B------:R-:W-:Y:S02]  /*112d0*/  IMAD.MOV R3, RZ, RZ, -R11 ;  /* 0x000000ffff037224 */ /* 0x000fe400078e0a0b */
        /* <DEDUP_REMOVED lines=11> */
[----:B------:R-:W-:Y:S01]  /*11390*/  @!P1 LOP3.LUT R2, RZ, R7, RZ, 0x33, !PT ;  /* 0x00000007ff029212 */ /* 0x000fe200078e33ff */
[----:B------:R-:W-:-:S04]  /*113a0*/  IMAD.MOV R7, RZ, RZ, -R7 ;  /* 0x000000ffff077224 */ /* 0x000fc800078e0a07 */
[----:B------:R-:W-:-:S05]  /*113b0*/  IMAD R3, R2, R7, R9 ;  /* 0x0000000702037224 */ /* 0x000fca00078e0209 */
[----:B------:R1:W-:Y:S02]  /*113c0*/  STL [R1+0x8], R3 ;  /* 0x0000080301007387 */ /* 0x0003e40000100800 */
.L_x_1242:
[----:B01----:R-:W-:-:S05]  /*113d0*/  LOP3.LUT R3, RZ, R2, RZ, 0x33, !PT ;  /* 0x00000002ff037212 */ /* 0x003fca00078e33ff */
[----:B------:R-:W-:-:S05]  /*113e0*/  IMAD.IADD R2, R4, 0x1, R3 ;  /* 0x0000000104027824 */ /* 0x000fca00078e0203 */
[----:B------:R1:W-:Y:S01]  /*113f0*/  STL [R1+0x4], R2 ;  /* 0x0000040201007387 */ /* 0x0003e20000100800 */
[----:B------:R-:W-:Y:S05]  /*11400*/  BRA `(.L_x_1243) ;  /* 0x0000000000107947 */ /* 0x000fea0003800000 */
.L_x_1238:
[----:B------:R-:W-:Y:S01]  /*11410*/  IMAD.U32 R2, RZ, RZ, UR6 ;  /* 0x00000006ff027e24 */ /* 0x000fe2000f8e00ff */
[----:B------:R0:W-:Y:S04]  /*11420*/  STL [R1+0x4], RZ ;  /* 0x000004ff01007387 */ /* 0x0001e80000100800 */
[----:B------:R0:W-:Y:S04]  /*11430*/  STL [R1+0x8], RZ ;  /* 0x000008ff01007387 */ /* 0x0001e80000100800 */
[----:B------:R0:W-:Y:S02]  /*11440*/  STL [R1], R2 ;  /* 0x0000000201007387 */ /* 0x0001e40000100800 */
.L_x_1243:
[----:B------:R-:W2:Y:S04]  /*11450*/  LDL R8, [R1] ;  /* 0x0000000001087983 */ /* 0x000ea80000100800 */
[----:B------:R-:W2:Y:S04]  /*11460*/  LDL R9, [R1+0x4] ;  /* 0x0000040001097983 */ /* 0x000ea80000100800 */
[----:B------:R-:W2:Y:S04]  /*11470*/  LDL R10, [R1+0x8] ;  /* 0x00000800010a7983 */ /* 0x000ea80000100800 */
[----:B------:R-:W2:Y:S01]  /*11480*/  LDL R11, [R1+0xc] ;  /* 0x00000c00010b7983 */ /* 0x000ea20000100800 */
[----:B------:R-:W-:-:S13]  /*11490*/  ISETP.NE.AND P0, PT, R0, RZ, PT ;  /* 0x000000ff0000720c */ /* 0x000fda0003f05270 */
[----:B------:R-:W3:Y:S01]  /*114a0*/  @!P0 S2R R3, SR_CgaCtaId ;  /* 0x0000000000038919 */ /* 0x000ee20000008800 */
[----:B------:R-:W-:-:S04]  /*114b0*/  @!P0 MOV R0, 0x400 ;  /* 0x0000040000008802 */ /* 0x000fc80000000f00 */
[----:B---3--:R-:W-:-:S05]  /*114c0*/  @!P0 LEA R0, R3, R0, 0x18 ;  /* 0x0000000003008211 */ /* 0x008fca00078ec0ff */
[----:B--2---:R2:W-:Y:S01]  /*114d0*/  @!P0 STS.128 [R0+0x2a8d0], R8 ;  /* 0x02a8d00800008388 */ /* 0x0045e20000000c00 */
[----:B------:R-:W-:Y:S06]  /*114e0*/  BAR.ARV 0x5, 0x180 ;  /* 0x0146000000007b1d */ /* 0x000fec0000002000 */
.L_x_1236:
        /* <DEDUP_REMOVED lines=8> */
[----:B------:R-:W4:Y:S01]  /*11570*/  S2UR UR5, SR_CgaCtaId ;  /* 0x00000000000579c3 */ /* 0x000f220000008800 */
[C---:B--2---:R-:W-:Y:S01]  /*11580*/  IMAD.SHL.U32 R0, R6.reuse, 0x8, RZ ;  /* 0x0000000806007824 */ /* 0x044fe200078e00ff */
[----:B------:R-:W-:Y:S01]  /*11590*/  LOP3.LUT R4, R6, 0x7f, RZ, 0xc0, !PT ;  /* 0x0000007f06047812 */ /* 0x000fe200078ec0ff */
[----:B------:R-:W-:Y:S01]  /*115a0*/  UMOV UR4, 0x400 ;  /* 0x0000040000047882 */ /* 0x000fe20000000000 */
[----:B------:R-:W-:Y:S01]  /*115b0*/  BSSY B8, `(.L_x_1244) ;  /* 0x000060f000087945 */ /* 0x000fe20003800000 */
[----:B------:R-:W-:Y:S01]  /*115c0*/  IMAD.MOV.U32 R19, RZ, RZ, RZ ;  /* 0x000000ffff137224 */ /* 0x000fe200078e00ff */
[----:B------:R-:W-:Y:S01]  /*115d0*/  LOP3.LUT R3, R0, 0x1f8, RZ, 0xc0, !PT ;  /* 0x000001f800037812 */ /* 0x000fe200078ec0ff */
[----:B01----:R-:W-:Y:S01]  /*115e0*/  IMAD.SHL.U32 R2, R4, 0x8, RZ ;  /* 0x0000000804027824 */ /* 0x003fe200078e00ff */
[----:B------:R-:W-:Y:S01]  /*115f0*/  LOP3.LUT R0, R0, 0x38, RZ, 0xc0, !PT ;  /* 0x0000003800007812 */ /* 0x000fe200078ec0ff */
[----:B------:R-:W-:Y:S01]  /*11600*/  ULDC UR38, c[0x0][0xc] ;  /* 0x0000030000267ab9 */ /* 0x000fe20000000800 */
[----:B------:R-:W-:Y:S01]  /*11610*/  LOP3.LUT R3, R3, 0x38, R6, 0x78, !PT ;  /* 0x0000003803037812 */ /* 0x000fe200078e7806 */
[----:B------:R-:W-:Y:S01]  /*11620*/  IMAD.SHL.U32 R6, R6, 0x10, RZ ;  /* 0x0000001006067824 */ /* 0x000fe200078e00ff */
[----:B------:R-:W-:-:S02]  /*11630*/  ULDC.64 UR36, c[0x0][0x198] ;  /* 0x0000660000247ab9 */ /* 0x000fc40000000a00 */
[----:B------:R-:W-:Y:S02]  /*11640*/  LOP3.LUT R3, R3, 0x200, R2, 0xf8, !PT ;  /* 0x0000020003037812 */ /* 0x000fe400078ef802 */
[----:B------:R-:W-:-:S04]  /*11650*/  SHF.R.U32.HI R2, RZ, 0x3, R4 ;  /* 0x00000003ff027819 */ /* 0x000fc80000011604 */
[----:B------:R-:W-:Y:S01]  /*11660*/  LOP3.LUT R4, R2, 0x70, R6, 0xf8, !PT ;  /* 0x0000007002047812 */ /* 0x000fe200078ef806 */
[----:B------:R-:W-:Y:S01]  /*11670*/  IMAD.MOV.U32 R2, RZ, RZ, 0x1 ;  /* 0x00000001ff027424 */ /* 0x000fe200078e00ff */
[----:B----4-:R-:W-:-:S06]  /*11680*/  ULEA UR4, UR5, UR4, 0x18 ;  /* 0x0000000405047291 */ /* 0x010fcc000f8ec03f */
[----:B------:R-:W-:-:S04]  /*11690*/  IMAD.U32 R18, RZ, RZ, UR4 ;  /* 0x00000004ff127e24 */ /* 0x000fc8000f8e00ff */
[----:B------:R-:W-:-:S05]  /*116a0*/  IMAD R3, R3, 0x2, R18 ;  /* 0x0000000203037824 */ /* 0x000fca00078e0212 */
[----:B------:R-:W-:Y:S04]  /*116b0*/  STL [R1+0x20], R3 ;  /* 0x0000200301007387 */ /* 0x000fe80000100800 */
[----:B------:R-:W-:Y:S04]  /*116c0*/  STL [R1+0x50], RZ ;  /* 0x000050ff01007387 */ /* 0x000fe80000100800 */
[----:B------:R0:W-:Y:S02]  /*116d0*/  STL [R1+0x10], R2 ;  /* 0x0000100201007387 */ /* 0x0001e40000100800 */
[----:B0-----:R-:W-:-:S02]  /*116e0*/  LOP3.LUT R2, R0, 0x40, RZ, 0xfc, !PT ;  /* 0x0000004000027812 */ /* 0x001fc400078efcff */
[----:B------:R-:W-:-:S07]  /*116f0*/  LOP3.LUT R0, R0, 0x80, RZ, 0xfc, !PT ;  /* 0x0000008000007812 */ /* 0x000fce00078efcff */
.L_x_1356:
[----:B---3--:R-:W2:Y:S01]  /*11700*/  LDL R9, [R1+0xc] ;  /* 0x00000c0001097983 */ /* 0x008ea20000100800 */
[----:B------:R-:W-:Y:S05]  /*11710*/  YIELD ;  /* 0x0000000000007946 */ /* 0x000fea0003800000 */
[----:B------:R-:W-:Y:S01]  /*11720*/  ULDC.64 UR4, c[0x0][0xa28] ;  /* 0x00028a0000047ab9 */ /* 0x000fe20000000a00 */
[----:B------:R-:W-:Y:S01]  /*11730*/  IMAD.MOV.U32 R0, RZ, RZ, RZ ;  /* 0x000000ffff007224 */ /* 0x000fe200078e00ff */
[----:B------:R-:W-:Y:S01]  /*11740*/  ISETP.NE.U32.AND P0, PT, RZ, UR4, PT ;  /* 0x00000004ff007c0c */ /* 0x000fe2000bf05070 */
[----:B01----:R-:W0:Y:S01]  /*11750*/  LDC.64 R4, c[0x0][0xa00] ;  /* 0x00028000ff047b82 */ /* 0x003e220000000a00 */
[----:B------:R-:W-:Y:S01]  /*11760*/  ULDC.64 UR8, c[0x0][0x208] ;  /* 0x0000820000087ab9 */ /* 0x000fe20000000a00 */
[----:B------:R-:W-:Y:S01]  /*11770*/  IMAD.MOV.U32 R10, RZ, RZ, RZ ;  /* 0x000000ffff0a7224 */ /* 0x000fe200078e00ff */
[----:B------:R-:W-:Y:S01]  /*11780*/  ISETP.NE.AND.EX P0, PT, RZ, UR5, PT, P0 ;  /* 0x00000005ff007c0c */ /* 0x000fe2000bf05300 */
[----:B------:R-:W-:Y:S01]  /*11790*/  ULDC.64 UR4, c[0x0][0xa18] ;  /* 0x0002860000047ab9 */ /* 0x000fe20000000a00 */
[----:B------:R-:W-:-:S11]  /*117a0*/  ULDC.64 UR6, c[0x0][0xa08] ;  /* 0x0002820000067ab9 */ /* 0x000fd60000000a00 */
[----:B------:R-:W2:Y:S02]  /*117b0*/  @P0 LDC.64 R2, c[0x0][0xa28] ;  /* 0x00028a00ff020b82 */ /* 0x000ea40000000a00 */
[----:B--2---:R-:W-:-:S05]  /*117c0*/  @P0 IMAD.WIDE R2, R9, 0x4, R2 ;  /* 0x0000000409020825 */ /* 0x004fca00078e0202 */
[----:B------:R1:W5:Y:S01]  /*117d0*/  @P0 LDG.E R0, desc[UR8][R2.64] ;  /* 0x0000000802000981 */ /* 0x000362000c1e1900 */
[----:B------:R-:W-:Y:S01]  /*117e0*/  ISETP.NE.U32.AND P0, PT, RZ, UR4, PT ;  /* 0x00000004ff007c0c */ /* 0x000fe2000bf05070 */
[----:B0-----:R-:W-:Y:S01]  /*117f0*/  IMAD.WIDE R4, R9, 0x4, R4 ;  /* 0x0000000409047825 */ /* 0x001fe200078e0204 */
[----:B------:R-:W-:Y:S02]  /*11800*/  ISETP.NE.U32.AND P1, PT, RZ, UR6, PT ;  /* 0x00000006ff007c0c */ /* 0x000fe4000bf25070 */
[----:B------:R-:W-:Y:S01]  /*11810*/  ISETP.NE.AND.EX P2, PT, RZ, UR5, PT, P0 ;  /* 0x00000005ff007c0c */ /* 0x000fe2000bf45300 */
[----:B------:R-:W-:Y:S01]  /*11820*/  ULDC.64 UR4, c[0x0][0xa00] ;  /* 0x0002800000047ab9 */ /* 0x000fe20000000a00 */
[----:B------:R-:W-:Y:S01]  /*11830*/  ISETP.NE.AND.EX P1, PT, RZ, UR7, PT, P1 ;  /* 0x00000007ff007c0c */ /* 0x000fe2000bf25310 */
[----:B------:R-:W-:Y:S01]  /*11840*/  IMAD.MOV.U32 R8, RZ, RZ, RZ ;  /* 0x000000ffff087224 */ /* 0x000fe200078e00ff */
[----:B------:R-:W-:Y:S01]  /*11850*/  ISETP.NE.U32.AND P0, PT, RZ, UR4, PT ;  /* 0x00000004ff007c0c */ /* 0x000fe2000bf05070 */
[----:B-1----:R-:W0:Y:S03]  /*11860*/  LDC.64 R2, c[0x0][0xa08] ;  /* 0x00028200ff027b82 */ /* 0x002e260000000a00 */
[----:B------:R-:W-:-:S05]  /*11870*/  ISETP.NE.AND.EX P0, PT, RZ, UR5, PT, P0 ;  /* 0x00000005ff007c0c */ /* 0x000fca000bf05300 */
[----:B------:R-:W1:Y:S08]  /*11880*/  @P2 LDC.64 R6, c[0x0][0xa18] ;  /* 0x00028600ff062b82 */ /* 0x000e700000000a00 */
[----:B------:R-:W2:Y:S01]  /*11890*/  @P0 LDG.E R10, desc[UR8][R4.64] ;  /* 0x00000008040a0981 */ /* 0x000ea2000c1e1900 */
[----:B------:R-:W-:Y:S01]  /*118a0*/  ULDC UR4, c[0x0][0x288] ;  /* 0x0000a20000047ab9 */ /* 0x000fe20000000800 */
[----:B0-----:R-:W-:-:S05]  /*118b0*/  IMAD.WIDE R2, R9, 0x4, R2 ;  /* 0x0000000409027825 */ /* 0x001fca00078e0202 */
[----:B------:R-:W5:Y:S01]  /*118c0*/  @P1 LDG.E R8, desc[UR8][R2.64] ;  /* 0x0000000802081981 */ /* 0x000f62000c1e1900 */
[----:B-1----:R-:W-:-:S03]  /*118d0*/  @P2 IMAD.WIDE R6, R9, 0x4, R6 ;  /* 0x0000000409062825 */ /* 0x002fc600078e0206 */
        /* <DEDUP_REMOVED lines=14> */
[----:B------:R-:W-:Y:S02]  /*119c0*/  ULDC.64 UR4, c[0x0][0x208] ;  /* 0x0000820000047ab9 */ /* 0x000fe40000000a00 */
[----:B------:R-:W0:Y:S04]  /*119d0*/  LDG.E R7, desc[UR4][R4.64] ;  /* 0x0000000404077981 */ /* 0x000e28000c1e1900 */
[----:B------:R-:W0:Y:S02]  /*119e0*/  LDG.E R4, desc[UR4][R4.64+0x4] ;  /* 0x0000040404047981 */ /* 0x000e24000c1e1900 */
[----:B0-----:R-:W-:-:S05]  /*119f0*/  IMAD.IADD R10, R4, 0x1, -R7 ;  /* 0x00000001040a7824 */ /* 0x001fca00078e0a07 */
[----:B------:R1:W-:Y:S02]  /*11a00*/  STL [R1+0x2c], R10 ;  /* 0x00002c0a01007387 */ /* 0x0003e40000100800 */
.L_x_1245:
[----:B------:R-:W2:Y:S01]  /*11a10*/  LDL.LU R5, [R1+0x8] ;  /* 0x0000080001057983 */ /* 0x000ea20000300800 */
[----:B------:R-:W-:Y:S02]  /*11a20*/  ULDC.64 UR4, c[0x0][0xa20] ;  /* 0x0002880000047ab9 */ /* 0x000fe40000000a00 */
[----:B------:R-:W-:-:S04]  /*11a30*/  ISETP.NE.U32.AND P0, PT, RZ, UR4, PT ;  /* 0x00000004ff007c0c */ /* 0x000fc8000bf05070 */
[----:B------:R-:W-:Y:S02]  /*11a40*/  ISETP.NE.AND.EX P0, PT, RZ, UR5, PT, P0 ;  /* 0x00000005ff007c0c */ /* 0x000fe4000bf05300 */
[C---:B--2---:R-:W-:Y:S02]  /*11a50*/  LOP3.LUT R7, R5.reuse, 0xff000000, RZ, 0xc0, !PT ;  /* 0xff00000005077812 */ /* 0x044fe400078ec0ff */
[C---:B------:R-:W-:Y:S02]  /*11a60*/  LOP3.LUT R4, R5.reuse, 0xff0000, RZ, 0xc0, !PT ;  /* 0x00ff000005047812 */ /* 0x040fe400078ec0ff */
[----:B------:R-:W-:Y:S02]  /*11a70*/  SHF.R.U32.HI R7, RZ, 0x8, R7 ;  /* 0x00000008ff077819 */ /* 0x000fe40000011607 */
[----:B------:R-:W-:Y:S02]  /*11a80*/  LOP3.LUT R16, R5, 0xffff, RZ, 0xc0, !PT ;  /* 0x0000ffff05107812 */ /* 0x000fe400078ec0ff */
[----:B------:R-:W-:Y:S01]  /*11a90*/  LEA.HI R7, R4, R7, RZ, 0x10 ;  /* 0x0000000704077211 */ /* 0x000fe200078f80ff */
[----:B-----5:R-:W-:-:S05]  /*11aa0*/  IMAD.IADD R4, R8, 0x1, R0 ;  /* 0x0000000108047824 */ /* 0x020fca00078e0200 */
[----:B------:R2:W-:Y:S01]  /*11ab0*/  STL [R1+0x14], R4 ;  /* 0x0000140401007387 */ /* 0x0005e20000100800 */
[----:B------:R-:W-:Y:S05]  /*11ac0*/  @!P0 BRA `(.L_x_1246) ;  /* 0x0000000000148947 */ /* 0x000fea0003800000 */
[----:B------:R-:W3:Y:S01]  /*11ad0*/  LDC.64 R2, c[0x0][0xa20] ;  /* 0x00028800ff027b82 */ /* 0x000ee20000000a00 */
[----:B------:R-:W-:Y:S01]  /*11ae0*/  ULDC.64 UR4, c[0x0][0x208] ;  /* 0x0000820000047ab9 */ /* 0x000fe20000000a00 */
[----:B---3--:R-:W-:-:S05]  /*11af0*/  IMAD.WIDE R2, R9, 0x4, R2 ;  /* 0x0000000409027825 */ /* 0x008fca00078e0202 */
[----:B------:R3:W5:Y:S01]  /*11b00*/  LDG.E R6, desc[UR4][R2.64] ;  /* 0x0000000402067981 */ /* 0x000762000c1e1900 */
[----:B------:R-:W-:Y:S05]  /*11b10*/  BRA `(.L_x_1247) ;  /* 0x0000000000147947 */ /* 0x000fea0003800000 */
.L_x_1246:
[----:B------:R-:W-:Y:S05]  /*11b20*/  @!P1 BRA `(.L_x_1247) ;  /* 0x0000000000109947 */ /* 0x000fea0003800000 */
[----:B------:R-:W-:Y:S02]  /*11b30*/  ULDC.64 UR4, c[0x0][0x208] ;  /* 0x0000820000047ab9 */ /* 0x000fe40000000a00 */
[----:B------:R-:W3:Y:S04]  /*11b40*/  LDG.E R6, desc[UR4][R2.64] ;  /* 0x0000000402067981 */ /* 0x000ee8000c1e1900 */
[----:B------:R-:W3:Y:S02]  /*11b50*/  LDG.E R2, desc[UR4][R2.64+0x4] ;  /* 0x0000040402027981 */ /* 0x000ee4000c1e1900 */
[----:B---3--:R-:W-:-:S07]  /*11b60*/  IMAD.IADD R6, R2, 0x1, -R6 ;  /* 0x0000000102067824 */ /* 0x008fce00078e0a06 */
.L_x_1247:
[----:B--2---:R-:W2:Y:S01]  /*11b70*/  LDL.LU R4, [R1+0x4] ;  /* 0x0000040001047983 */ /* 0x004ea20000300800 */
[----:B---3--:R-:W3:Y:S01]  /*11b80*/  LDC R2, c[0x0][0x448] ;  /* 0x00011200ff027b82 */ /* 0x008ee20000000800 */
[----:B-----5:R-:W-:Y:S01]  /*11b90*/  IMAD.IADD R0, R6, 0x1, -R0 ;  /* 0x0000000106007824 */ /* 0x020fe200078e0a00 */
[----:B---3--:R-:W-:-:S13]  /*11ba0*/  ISETP.NE.AND P1, PT, R2, 0x1, PT ;  /* 0x000000010200780c */ /* 0x008fda0003f25270 */
[----:B------:R-:W3:Y:S08]  /*11bb0*/  @P1 LDC R3, c[0x0][0x44c] ;  /* 0x00011300ff031b82 */ /* 0x000ef00000000800 */
[----:B------:R-:W4:Y:S01]  /*11bc0*/  @P1 LDC R2, c[0x0][0x450] ;  /* 0x00011400ff021b82 */ /* 0x000f220000000800 */
[----:B--2---:R-:W-:-:S04]  /*11bd0*/  IMAD.SHL.U32 R11, R4, 0x80, RZ ;  /* 0x00000080040b7824 */ /* 0x004fc800078e00ff */
[----:B------:R-:W-:Y:S01]  /*11be0*/  VIADD R4, R11, 0x7f ;  /* 0x0000007f0b047836 */ /* 0x000fe20000000000 */
[----:B------:R2:W-:Y:S03]  /*11bf0*/  STL [R1+0x28], R11 ;  /* 0x0000280b01007387 */ /* 0x0005e60000100800 */
[----:B---3--:R-:W-:-:S04]  /*11c00*/  @P1 IMAD.HI.U32 R3, R4, R3, RZ ;  /* 0x0000000304031227 */ /* 0x008fc800078e00ff */
[----:B------:R-:W-:Y:S01]  /*11c10*/  IMAD.MOV.U32 R6, RZ, RZ, R4 ;  /* 0x000000ffff067224 */ /* 0x000fe200078e0004 */
[----:B----4-:R-:W-:Y:S01]  /*11c20*/  @P1 SHF.R.U32.HI R6, RZ, R2, R3 ;  /* 0x00000002ff061219 */ /* 0x010fe20000011603 */
[----:B------:R-:W-:-:S04]  /*11c30*/  VIADD R2, R0, 0x5f ;  /* 0x0000005f00027836 */ /* 0x000fc80000000000 */
[----:B------:R-:W-:-:S05]  /*11c40*/  IMAD.HI R2, R2, 0x2aaaaaab, RZ ;  /* 0x2aaaaaab02027827 */ /* 0x000fca00078e02ff */
[----:B------:R-:W-:-:S04]  /*11c50*/  SHF.R.U32.HI R3, RZ, 0x1f, R2 ;  /* 0x0000001fff037819 */ /* 0x000fc80000011602 */
[----:B------:R-:W-:Y:S02]  /*11c60*/  LEA.HI.SX32 R9, R2, R3, 0x1c ;  /* 0x0000000302097211 */ /* 0x000fe400078fe2ff */
[----:B------:R-:W-:-:S03]  /*11c70*/  IADD3 R2, R0, 0x1, -R10 ;  /* 0x0000000100027810 */ /* 0x000fc60007ffe80a */
[----:B------:R2:W-:Y:S02]  /*11c80*/  STL [R1+0x58], R9 ;  /* 0x0000580901007387 */ /* 0x0005e40000100800 */
[----:B------:R-:W-:Y:S02]  /*11c90*/  IMAD.IADD R6, R2, 0x1, R6 ;  /* 0x0000000102067824 */ /* 0x000fe400078e0206 */
[----:B------:R-:W3:Y:S02]  /*11ca0*/  LDC.64 R2, c[0x0][0x9e0] ;  /* 0x00027800ff027b82 */ /* 0x000ee40000000a00 */
[----:B---3--:R-:W-:Y:S01]  /*11cb0*/  ISETP.GE.AND P2, PT, R3, 0x1, PT ;  /* 0x000000010300780c */ /* 0x008fe20003f46270 */
[----:B------:R-:W-:-:S12]  /*11cc0*/  IMAD.IADD R2, R6, 0x1, R2 ;  /* 0x0000000106027824 */ /* 0x000fd800078e0202 */
[----:B--2---:R-:W-:Y:S05]  /*11cd0*/  @!P2 BRA `(.L_x_1248) ;  /* 0x000000000048a947 */ /* 0x004fea0003800000 */
[C---:B------:R-:W-:Y:S01]  /*11ce0*/  ISETP.GT.AND P0, PT, R6.reuse, RZ, PT ;  /* 0x000000ff0600720c */ /* 0x040fe20003f04270 */
[----:B------:R-:W-:Y:S01]  /*11cf0*/  BSSY B0, `(.L_x_1249) ;  /* 0x000000e000007945 */ /* 0x000fe20003800000 */
[----:B------:R-:W-:-:S11]  /*11d00*/  VIADD R8, R6, 0xffffffff ;  /* 0xffffffff06087836 */ /* 0x000fd60000000000 */
[----:B------:R-:W-:Y:S05]  /*11d10*/  @P0 BRA `(.L_x_1250) ;  /* 0x00000000001c0947 */ /* 0x000fea0003800000 */
[----:B------:R-:W-:Y:S01]  /*11d20*/  ISETP.NE.AND P0, PT, R3, 0x1, PT ;  /* 0x000000010300780c */ /* 0x000fe20003f05270 */
[----:B------:R-:W-:-:S12]  /*11d30*/  IMAD.MOV R6, RZ, RZ, -R6 ;  /* 0x000000ffff067224 */ /* 0x000fd800078e0a06 */
[----:B------:R-:W2:Y:S02]  /*11d40*/  @P0 LDC.64 R4, c[0x0][0x9e8] ;  /* 0x00027a00ff040b82 */ /* 0x000ea40000000a00 */
[----:B--2---:R-:W-:-:S05]  /*11d50*/  @P0 IMAD.HI.U32 R4, R6, R4, RZ ;  /* 0x0000000406040227 */ /* 0x004fca00078e00ff */
[----:B------:R-:W-:-:S04]  /*11d60*/  @P0 SHF.R.U32.HI R6, RZ, R5, R4 ;  /* 0x00000005ff060219 */ /* 0x000fc80000011604 */
[----:B------:R-:W-:Y:S01]  /*11d70*/  LOP3.LUT R8, RZ, R6, RZ, 0x33, !PT ;  /* 0x00000006ff087212 */ /* 0x000fe200078e33ff */
[----:B------:R-:W-:Y:S06]  /*11d80*/  BRA `(.L_x_1251) ;  /* 0x0000000000107947 */ /* 0x000fec0003800000 */
.L_x_1250:
[----:B------:R-:W-:-:S13]  /*11d90*/  ISETP.NE.AND P0, PT, R3, 0x1, PT ;  /* 0x000000010300780c */ /* 0x000fda0003f05270 */
[----:B------:R-:W2:Y:S02]  /*11da0*/  @P0 LDC.64 R4, c[0x0][0x9e8] ;  /* 0x00027a00ff040b82 */ /* 0x000ea40000000a00 */
[----:B--2---:R-:W-:-:S05]  /*11db0*/  @P0 IMAD.HI.U32 R4, R8, R4, RZ ;  /* 0x0000000408040227 */ /* 0x004fca00078e00ff */
[----:B------:R-:W-:-:S07]  /*11dc0*/  @P0 SHF.R.U32.HI R8, RZ, R5, R4 ;  /* 0x00000005ff080219 */ /* 0x000fce0000011604 */
.L_x_1251:
[----:B------:R-:W-:Y:S05]  /*11dd0*/  BSYNC B0 ;  /* 0x0000000000007941 */ /* 0x000fea0003800000 */
.L_x_1249:
[----:B------:R-:W-:-:S05]  /*11de0*/  IMAD R8, R8, R3, R3 ;  /* 0x0000000308087224 */ /* 0x000fca00078e0203 */
[----:B------:R-:W-:-:S07]  /*11df0*/  VIMNMX R2, R2, R8, PT ;  /* 0x0000000802027248 */ /* 0x000fce0003fe0100 */
.L_x_1248:
[----:B------:R-:W2:Y:S01]  /*11e00*/  @P1 LDC R4, c[0x0][0x44c] ;  /* 0x00011300ff041b82 */ /* 0x000ea20000000800 */
[----:B------:R-:W-:Y:S01]  /*11e10*/  VIADD R2, R2, 0x5f ;  /* 0x0000005f02027836 */ /* 0x000fe20000000000 */
[----:B------:R-:W-:Y:S01]  /*11e20*/  ULDC UR4, c[0x0][0x9dc] ;  /* 0x0002770000047ab9 */ /* 0x000fe20000000800 */
[----:B------:R-:W-:Y:S02]  /*11e30*/  IMAD.MOV.U32 R5, RZ, RZ, R11 ;  /* 0x000000ffff057224 */ /* 0x000fe400078e000b */
[----:B------:R-:W-:-:S03]  /*11e40*/  IMAD.HI R2, R2, 0x2aaaaaab, RZ ;  /* 0x2aaaaaab02027827 */ /* 0x000fc600078e02ff */
[----:B------:R-:W3:Y:S01]  /*11e50*/  @P1 LDC R6, c[0x0][0x450] ;  /* 0x00011400ff061b82 */ /* 0x000ee20000000800 */
[----:B--2---:R-:W-:-:S05]  /*11e60*/  @P1 IMAD.HI.U32 R4, R11, R4, RZ ;  /* 0x000000040b041227 */ /* 0x004fca00078e00ff */
[----:B---3--:R-:W-:-:S04]  /*11e70*/  @P1 SHF.R.U32.HI R5, RZ, R6, R4 ;  /* 0x00000006ff051219 */ /* 0x008fc80000011604 */
[----:B------:R-:W-:Y:S02]  /*11e80*/  IADD3 R6, R5, R0, -R10 ;  /* 0x0000000005067210 */ /* 0x000fe40007ffe80a */
[----:B------:R-:W-:-:S04]  /*11e90*/  SHF.R.U32.HI R0, RZ, 0x1f, R2 ;  /* 0x0000001fff007819 */ /* 0x000fc80000011602 */
[----:B------:R-:W-:Y:S01]  /*11ea0*/  LEA.HI.SX32 R4, R2, R0, 0x1c ;  /* 0x0000000002047211 */ /* 0x000fe200078fe2ff */
[----:B------:R-:W-:-:S03]  /*11eb0*/  VIADD R2, R6, -UR4 ;  /* 0x8000000406027c36 */ /* 0x000fc60008000000 */
[----:B------:R-:W-:Y:S01]  /*11ec0*/  VIMNMX R0, R9, R4, PT ;  /* 0x0000000409007248 */ /* 0x000fe20003fe0100 */
[----:B------:R2:W-:Y:S01]  /*11ed0*/  STL [R1+0x54], R4 ;  /* 0x0000540401007387 */ /* 0x0005e20000100800 */
[----:B------:R-:W-:Y:S05]  /*11ee0*/  @!P2 BRA `(.L_x_1252) ;  /* 0x000000000044a947 */ /* 0x000fea0003800000 */
[----:B------:R-:W-:Y:S01]  /*11ef0*/  ISETP.GT.AND P0, PT, R6, -0x1, PT ;  /* 0xffffffff0600780c */ /* 0x000fe20003f04270 */
[----:B------:R-:W-:-:S12]  /*11f00*/  BSSY B0, `(.L_x_1253) ;  /* 0x000000d000007945 */ /* 0x000fd80003800000 */
[----:B------:R-:W-:Y:S05]  /*11f10*/  @P0 BRA `(.L_x_1254) ;  /* 0x00000000001c0947 */ /* 0x000fea0003800000 */
[----:B------:R-:W-:Y:S02]  /*11f20*/  ISETP.NE.AND P0, PT, R3, 0x1, PT ;  /* 0x000000010300780c */ /* 0x000fe40003f05270 */
[----:B------:R-:W-:-:S11]  /*11f30*/  LOP3.LUT R6, RZ, R6, RZ, 0x33, !PT ;  /* 0x00000006ff067212 */ /* 0x000fd600078e33ff */
[----:B--2---:R-:W2:Y:S02]  /*11f40*/  @P0 LDC.64 R4, c[0x0][0x9e8] ;  /* 0x00027a00ff040b82 */ /* 0x004ea40000000a00 */
[----:B--2---:R-:W-:-:S05]  /*11f50*/  @P0 IMAD.HI.U32 R4, R6, R4, RZ ;  /* 0x0000000406040227 */ /* 0x004fca00078e00ff */
[----:B------:R-:W-:-:S04]  /*11f60*/  @P0 SHF.R.U32.HI R6, RZ, R5, R4 ;  /* 0x00000005ff060219 */ /* 0x000fc80000011604 */
[----:B------:R-:W-:Y:S01]  /*11f70*/  LOP3.LUT R6, RZ, R6, RZ, 0x33, !PT ;  /* 0x00000006ff067212 */ /* 0x000fe200078e33ff */
[----:B------:R-:W-:Y:S06]  /*11f80*/  BRA `(.L_x_1255) ;  /* 0x0000000000107947 */ /* 0x000fec0003800000 */
.L_x_1254:
[----:B------:R-:W-:-:S13]  /*11f90*/  ISETP.NE.AND P0, PT, R3, 0x1, PT ;  /* 0x000000010300780c */ /* 0x000fda0003f05270 */
[----:B--2---:R-:W2:Y:S02]  /*11fa0*/  @P0 LDC.64 R4, c[0x0][0x9e8] ;  /* 0x00027a00ff040b82 */ /* 0x004ea40000000a00 */
[----:B--2---:R-:W-:-:S05]  /*11fb0*/  @P0 IMAD.HI.U32 R4, R6, R4, RZ ;  /* 0x0000000406040227 */ /* 0x004fca00078e00ff */
[----:B------:R-:W-:-:S07]  /*11fc0*/  @P0 SHF.R.U32.HI R6, RZ, R5, R4 ;  /* 0x00000005ff060219 */ /* 0x000fce0000011604 */
.L_x_1255:
[----:B------:R-:W-:Y:S05]  /*11fd0*/  BSYNC B0 ;  /* 0x0000000000007941 */ /* 0x000fea0003800000 */
.L_x_1253:
[----:B------:R-:W-:-:S05]  /*11fe0*/  IMAD R3, R6, R3, RZ ;  /* 0x0000000306037224 */ /* 0x000fca00078e02ff */
[----:B------:R-:W-:-:S07]  /*11ff0*/  VIMNMX R2, R2, R3, !PT ;  /* 0x0000000302027248 */ /* 0x000fce0007fe0100 */
.L_x_1252:
[----:B------:R-:W-:Y:S01]  /*12000*/  IMAD.HI R2, R2, 0x2aaaaaab, RZ ;  /* 0x2aaaaaab02027827 */ /* 0x000fe200078e02ff */
[----:B--2---:R-:W-:Y:S01]  /*12010*/  SHF.R.U32.HI R4, RZ, 0x10, R7 ;  /* 0x00000010ff047819 */ /* 0x004fe20000011607 */
[----:B------:R-:W-:Y:S01]  /*12020*/  BSSY B0, `(.L_x_1256) ;  /* 0x000002a000007945 */ /* 0x000fe20003800000 */
[----:B------:R-:W-:Y:S01]  /*12030*/  LOP3.LUT R8, R7, 0xff, RZ, 0xc0, !PT ;  /* 0x000000ff07087812 */ /* 0x000fe200078ec0ff */
[----:B------:R-:W-:Y:S01]  /*12040*/  IMAD.MOV.U32 R5, RZ, RZ, RZ ;  /* 0x000000ffff057224 */ /* 0x000fe200078e00ff */
[----:B------:R-:W-:Y:S02]  /*12050*/  SHF.R.U32.HI R3, RZ, 0x1f, R2 ;  /* 0x0000001fff037819 */ /* 0x000fe40000011602 */
[----:B------:R-:W-:Y:S01]  /*12060*/  ISETP.NE.AND P0, PT, R4, RZ, PT ;  /* 0x000000ff0400720c */ /* 0x000fe20003f05270 */
[----:B01----:R-:W-:Y:S01]  /*12070*/  IMAD.MOV.U32 R10, RZ, RZ, R5 ;  /* 0x000000ffff0a7224 */ /* 0x003fe200078e0005 */
[----:B------:R-:W-:-:S04]  /*12080*/  LEA.HI.SX32 R3, R2, R3, 0x1c ;  /* 0x0000000302037211 */ /* 0x000fc800078fe2ff */
[----:B------:R-:W-:-:S04]  /*12090*/  VIMNMX R9, RZ, R3, !PT ;  /* 0x00000003ff097248 */ /* 0x000fc80007fe0100 */
[----:B------:R-:W-:Y:S01]  /*120a0*/  ISETP.GT.AND P1, PT, R0, R9, PT ;  /* 0x000000090000720c */ /* 0x000fe20003f24270 */
[----:B------:R0:W-:Y:S02]  /*120b0*/  STL [R1+0x34], R9 ;  /* 0x0000340901007387 */ /* 0x0001e40000100800 */
[----:B------:R-:W1:Y:S02]  /*120c0*/  @!P0 LDC R4, c[0x0][0x9f0] ;  /* 0x00027c00ff048b82 */ /* 0x000e640000000800 */
[----:B------:R0:W-:Y:S04]  /*120d0*/  STL [R1+0x38], R5 ;  /* 0x0000380501007387 */ /* 0x0001e80000100800 */
[----:B------:R0:W-:Y:S04]  /*120e0*/  STL [R1+0x40], R8 ;  /* 0x0000400801007387 */ /* 0x0001e80000100800 */
[----:B------:R-:W-:Y:S05]  /*120f0*/  @!P1 BRA `(.L_x_1257) ;  /* 0x0000000000709947 */ /* 0x000fea0003800000 */
[-C--:B01----:R-:W-:Y:S02]  /*12100*/  IABS R5, R4.reuse ;  /* 0x0000000400057213 */ /* 0x083fe40000000000 */
[----:B------:R-:W-:Y:S02]  /*12110*/  IABS R7, R4 ;  /* 0x0000000400077213 */ /* 0x000fe40000000000 */
[----:B------:R-:W0:Y:S03]  /*12120*/  I2F.RP R2, R5 ;  /* 0x0000000500027306 */ /* 0x000e260000209400 */
[----:B------:R-:W-:-:S05]  /*12130*/  IMAD.MOV R7, RZ, RZ, -R7 ;  /* 0x000000ffff077224 */ /* 0x000fca00078e0a07 */
[----:B0-----:R-:W0:Y:S02]  /*12140*/  MUFU.RCP R2, R2 ;  /* 0x0000000200027308 */ /* 0x001e240000001000 */
[----:B0-----:R-:W-:-:S06]  /*12150*/  VIADD R2, R2, 0xffffffe ;  /* 0x0ffffffe02027836 */ /* 0x001fcc0000000000 */
[----:B------:R-:W0:Y:S02]  /*12160*/  F2I.FTZ.U32.TRUNC.NTZ R3, R2 ;  /* 0x0000000200037305 */ /* 0x000e24000021f000 */
[----:B0-----:R-:W-:-:S04]  /*12170*/  IMAD.MOV R2, RZ, RZ, -R3 ;  /* 0x000000ffff027224 */ /* 0x001fc800078e0a03 */
[----:B------:R-:W-:Y:S02]  /*12180*/  IMAD R6, R2, R5, RZ ;  /* 0x0000000502067224 */ /* 0x000fe400078e02ff */
[----:B------:R-:W-:-:S04]  /*12190*/  IMAD.MOV.U32 R2, RZ, RZ, RZ ;  /* 0x000000ffff027224 */ /* 0x000fc800078e00ff */
[----:B------:R-:W-:Y:S01]  /*121a0*/  IMAD.HI.U32 R6, R3, R6, R2 ;  /* 0x0000000603067227 */ /* 0x000fe200078e0002 */
[----:B------:R-:W-:-:S05]  /*121b0*/  IADD3 R3, R4, -0x1, R0 ;  /* 0xffffffff04037810 */ /* 0x000fca0007ffe000 */
[----:B------:R-:W-:-:S05]  /*121c0*/  IMAD.IADD R3, R3, 0x1, -R9 ;  /* 0x0000000103037824 */ /* 0x000fca00078e0a09 */
[----:B------:R-:W-:Y:S02]  /*121d0*/  IABS R2, R3 ;  /* 0x0000000300027213 */ /* 0x000fe40000000000 */
[----:B------:R-:W-:-:S03]  /*121e0*/  LOP3.LUT R3, R3, R4, RZ, 0x3c, !PT ;  /* 0x0000000403037212 */ /* 0x000fc600078e3cff */
        /* <DEDUP_REMOVED lines=13> */
.L_x_1257:
[----:B------:R-:W-:Y:S05]  /*122c0*/  BSYNC B0 ;  /* 0x0000000000007941 */ /* 0x000fea0003800000 */
.L_x_1256:
[----:B------:R-:W-:Y:S01]  /*122d0*/  IMAD.MOV.U32 R3, RZ, RZ, R10 ;  /* 0x000000ffff037224 */ /* 0x000fe200078e000a */
[----:B------:R-:W-:Y:S03]  /*122e0*/  BSSY B7, `(.L_x_1258) ;  /* 0x000041a000077945 */ /* 0x000fe60003800000 */
[----:B------:R-:W-:-:S05]  /*122f0*/  IMAD R2, R8, R3, R9 ;  /* 0x0000000308027224 */ /* 0x000fca00078e0209 */
[----:B------:R-:W-:Y:S01]  /*12300*/  VIADDMNMX R0, R2, R3, R0, PT ;  /* 0x0000000302007246 */ /* 0x000fe20003800100 */
[----:B------:R3:W-:Y:S03]  /*12310*/  STL [R1+0x24], R2 ;  /* 0x0000240201007387 */ /* 0x0007e60000100800 */
[----:B------:R-:W-:Y:S01]  /*12320*/  ISETP.GT.AND P0, PT, R0, R2, PT ;  /* 0x000000020000720c */ /* 0x000fe20003f04270 */
[----:B------:R3:W-:-:S12]  /*12330*/  STL [R1+0x3c], R0 ;  /* 0x00003c0001007387 */ /* 0x0007d80000100800 */
[----:B---3--:R-:W-:Y:S05]  /*12340*/  @P0 BRA `(.L_x_1259) ;  /* 0x00000000004c0947 */ /* 0x008fea0003800000 */
[----:B------:R-:W3:Y:S02]  /*12350*/  S2R R2, SR_TID.X ;  /* 0x0000000000027919 */ /* 0x000ee40000002100 */
[----:B---3--:R-:W-:-:S04]  /*12360*/  LOP3.LUT R2, R2, 0x7f, RZ, 0xc0, !PT ;  /* 0x0000007f02027812 */ /* 0x008fc800078ec0ff */
[----:B------:R-:W-:-:S13]  /*12370*/  ISETP.NE.AND P0, PT, R2, RZ, PT ;  /* 0x000000ff0200720c */ /* 0x000fda0003f05270 */
[----:B------:R-:W-:Y:S05]  /*12380*/  @P0 BRA `(.L_x_1260) ;  /* 0x00000040003c0947 */ /* 0x000fea0003800000 */
[----:B0-----:R-:W0:Y:S01]  /*12390*/  S2R R5, SR_LANEID ;  /* 0x0000000000057919 */ /* 0x001e220000000000 */
[----:B------:R-:W-:Y:S01]  /*123a0*/  VOTEU.ANY UR4, UPT, PT ;  /* 0x0000000000047886 */ /* 0x000fe200038e0100 */
[----:B------:R-:W3:Y:S01]  /*123b0*/  LDC.64 R2, c[0x0][0xc60] ;  /* 0x00031800ff027b82 */ /* 0x000ee20000000a00 */
[----:B------:R-:W0:Y:S01]  /*123c0*/  FLO.U32 R0, UR4 ;  /* 0x0000000400007d00 */ /* 0x000e2200080e0000 */
[----:B------:R-:W-:Y:S01]  /*123d0*/  ULDC.64 UR6, c[0x0][0x208] ;  /* 0x0000820000067ab9 */ /* 0x000fe20000000a00 */
[----:B0-----:R-:W-:-:S06]  /*123e0*/  ISETP.EQ.U32.AND P0, PT, R0, R5, PT ;  /* 0x000000050000720c */ /* 0x001fcc0003f02070 */
[----:B------:R-:W3:Y:S07]  /*123f0*/  POPC R5, UR4 ;  /* 0x0000000400057d09 */ /* 0x000eee0008000000 */
[----:B---3--:R-:W3:Y:S01]  /*12400*/  @P0 ATOMG.E.ADD.STRONG.GPU PT, R3, desc[UR6][R2.64], R5 ;  /* 0x00000005020309a8 */ /* 0x008ee200081ee1c6 */
[----:B-1----:R-:W0:Y:S02]  /*12410*/  S2R R4, SR_LTMASK ;  /* 0x0000000000047919 */ /* 0x002e240000003900 */
[----:B0-----:R-:W-:-:S04]  /*12420*/  LOP3.LUT R4, R4, UR4, RZ, 0xc0, !PT ;  /* 0x0000000404047c12 */ /* 0x001fc8000f8ec0ff */
[----:B------:R-:W0:Y:S01]  /*12430*/  POPC R7, R4 ;  /* 0x0000000400077309 */ /* 0x000e220000000000 */
[----:B---3--:R-:W0:Y:S02]  /*12440*/  SHFL.IDX PT, R0, R3, R0, 0x1f ;  /* 0x00001f0003007589 */ /* 0x008e2400000e0000 */
[----:B0-----:R-:W-:-:S05]  /*12450*/  IADD3 R0, R0, UR38, R7 ;  /* 0x0000002600007c10 */ /* 0x001fca000fffe007 */
[----:B------:R3:W-:Y:S01]  /*12460*/  STL [R1], R0 ;  /* 0x0000000001007387 */ /* 0x0007e20000100800 */
[----:B------:R-:W-:Y:S05]  /*12470*/  BRA `(.L_x_1260) ;  /* 0x0000004000007947 */ /* 0x000fea0003800000 */
.L_x_1259:
        /* <DEDUP_REMOVED lines=8> */
[----:B-1----:R-:W-:Y:S02]  /*12500*/  IMAD.U32 R4, RZ, RZ, UR6 ;  /* 0x00000006ff047e24 */ /* 0x002fe4000f8e00ff */
[----:B------:R-:W1:Y:S01]  /*12510*/  LDC.64 R2, c[0x4][R2] ;  /* 0x0100000002027b82 */ /* 0x000e620000000a00 */
[----:B0-----:R-:W-:Y:S02]  /*12520*/  IMAD.U32 R5, RZ, RZ, UR7 ;  /* 0x00000007ff057e24 */ /* 0x001fe4000f8e00ff */
[----:B------:R-:W-:Y:S02]  /*12530*/  IMAD.U32 R6, RZ, RZ, UR8 ;  /* 0x00000008ff067e24 */ /* 0x000fe4000f8e00ff */
[----:B------:R-:W-:-:S02]  /*12540*/  IMAD.U32 R7, RZ, RZ, UR9 ;  /* 0x00000009ff077e24 */ /* 0x000fc4000f8e00ff */
[----:B--2---:R-:W-:Y:S02]  /*12550*/  IMAD.U32 R10, RZ, RZ, UR4 ;  /* 0x00000004ff0a7e24 */ /* 0x004fe4000f8e00ff */
[----:B------:R-:W-:Y:S02]  /*12560*/  IMAD.U32 R11, RZ, RZ, UR5 ;  /* 0x00000005ff0b7e24 */ /* 0x000fe4000f8e00ff */
[----:B------:R-:W-:Y:S02]  /*12570*/  IMAD.MOV.U32 R8, RZ, RZ, 0x70 ;  /* 0x00000070ff087424 */ /* 0x000fe400078e00ff */
[----:B------:R-:W-:Y:S02]  /*12580*/  IMAD.MOV.U32 R12, RZ, RZ, 0x1 ;  /* 0x00000001ff0c7424 */ /* 0x000fe400078e00ff */
[----:B------:R-:W-:-:S07]  /*12590*/  IMAD.MOV.U32 R13, RZ, RZ, RZ ;  /* 0x000000ffff0d7224 */ /* 0x000fce00078e00ff */
[----:B------:R-:W-:-:S07]  /*125a0*/  LEPC R20, `(.L_x_1262) ;  /* 0x000000001014794e */ /* 0x000fce0000000000 */
[----:B-1----:R-:W-:Y:S05]  /*125b0*/  CALL.ABS.NOINC R2 ;  /* 0x0000000002007343 */ /* 0x002fea0003c00000 */
.L_x_1262:
[----:B------:R-:W-:Y:S05]  /*125c0*/  BSYNC B6 ;  /* 0x0000000000067941 */ /* 0x000fea0003800000 */
.L_x_1261:
        /* <DEDUP_REMOVED lines=9> */
[----:B-1----:R-:W-:Y:S02]  /*12660*/  IMAD.U32 R4, RZ, RZ, UR6 ;  /* 0x00000006ff047e24 */ /* 0x002fe4000f8e00ff */
[----:B0-----:R-:W-:Y:S02]  /*12670*/  IMAD.U32 R5, RZ, RZ, UR7 ;  /* 0x00000007ff057e24 */ /* 0x001fe4000f8e00ff */
[----:B------:R-:W-:Y:S02]  /*12680*/  IMAD.U32 R6, RZ, RZ, UR8 ;  /* 0x00000008ff067e24 */ /* 0x000fe4000f8e00ff */
[----:B------:R-:W-:-:S02]  /*12690*/  IMAD.U32 R7, RZ, RZ, UR9 ;  /* 0x00000009ff077e24 */ /* 0x000fc4000f8e00ff */
[----:B--2---:R-:W-:Y:S02]  /*126a0*/  IMAD.U32 R10, RZ, RZ, UR4 ;  /* 0x00000004ff0a7e24 */ /* 0x004fe4000f8e00ff */
[----:B------:R-:W-:Y:S02]  /*126b0*/  IMAD.U32 R11, RZ, RZ, UR5 ;  /* 0x00000005ff0b7e24 */ /* 0x000fe4000f8e00ff */
[----:B------:R-:W-:Y:S02]  /*126c0*/  IMAD.MOV.U32 R8, RZ, RZ, 0x70 ;  /* 0x00000070ff087424 */ /* 0x000fe400078e00ff */
[----:B------:R-:W-:Y:S02]  /*126d0*/  IMAD.MOV.U32 R12, RZ, RZ, 0x1 ;  /* 0x00000001ff0c7424 */ /* 0x000fe400078e00ff */
[----:B---3--:R-:W-:-:S07]  /*126e0*/  IMAD.MOV.U32 R13, RZ, RZ, RZ ;  /* 0x000000ffff0d7224 */ /* 0x008fce00078e00ff */
[----:B------:R-:W-:-:S07]  /*126f0*/  LEPC R20, `(.L_x_1265) ;  /* 0x000000001014794e */ /* 0x000fce0000000000 */
[----:B----4-:R-:W-:Y:S05]  /*12700*/  CALL.ABS.NOINC R2 ;  /* 0x0000000002007343 */ /* 0x010fea0003c00000 */
.L_x_1265:
        /* <DEDUP_REMOVED lines=15> */
.L_x_1264:
[----:B------:R-:W-:Y:S05]  /*12800*/  BSYNC B6 ;  /* 0x0000000000067941 */ /* 0x000fea0003800000 */
.L_x_1263:
[----:B------:R-:W3:Y:S01]  /*12810*/  LDL R0, [R1+0xc] ;  /* 0x00000c0001007983 */ /* 0x000ee20000100800 */
[----:B------:R-:W-:Y:S02]  /*12820*/  ULDC.64 UR4, c[0x0][0x9f8] ;  /* 0x00027e0000047ab9 */ /* 0x000fe40000000a00 */
[----:B------:R-:W-:Y:S01]  /*12830*/  ISETP.NE.U32.AND P0, PT, RZ, UR4, PT ;  /* 0x00000004ff007c0c */ /* 0x000fe2000bf05070 */
[----:B------:R-:W4:Y:S01]  /*12840*/  LDL R17, [R1+0x3c] ;  /* 0x00003c0001117983 */ /* 0x000f220000100800 */
[----:B------:R-:W-:Y:S02]  /*12850*/  ULDC.64 UR6, c[0x0][0x208] ;  /* 0x0000820000067ab9 */ /* 0x000fe40000000a00 */
[----:B------:R-:W-:Y:S01]  /*12860*/  ISETP.NE.AND.EX P0, PT, RZ, UR5, PT, P0 ;  /* 0x00000005ff007c0c */ /* 0x000fe2000bf05300 */
[----:B------:R-:W-:-:S12]  /*12870*/  ULDC.64 UR4, c[0x0][0xa08] ;  /* 0x0002820000047ab9 */ /* 0x000fd80000000a00 */
[----:B------:R-:W5:Y:S01]  /*12880*/  @P0 LDC.64 R2, c[0x0][0x9f8] ;  /* 0x00027e00ff020b82 */ /* 0x000f620000000a00 */
[----:B---3--:R-:W-:Y:S02]  /*12890*/  IMAD.MOV.U32 R7, RZ, RZ, R0 ;  /* 0x000000ffff077224 */ /* 0x008fe400078e0000 */
[----:B-----5:R-:W-:-:S05]  /*128a0*/  @P0 IMAD.WIDE R2, R0, 0x4, R2 ;  /* 0x0000000400020825 */ /* 0x020fca00078e0202 */
[----:B------:R3:W0:Y:S01]  /*128b0*/  @P0 LDG.E R7, desc[UR6][R2.64] ;  /* 0x0000000602070981 */ /* 0x000622000c1e1900 */
[----:B----4-:R-:W-:Y:S01]  /*128c0*/  VIADD R0, R17, 0xffffffff ;  /* 0xffffffff11007836 */ /* 0x010fe20000000000 */
[----:B---3--:R-:W3:Y:S02]  /*128d0*/  LDC.64 R2, c[0x0][0x418] ;  /* 0x00010600ff027b82 */ /* 0x008ee40000000a00 */
[----:B---3--:R-:W-:Y:S01]  /*128e0*/  LOP3.LUT P0, RZ, R2, UR4, RZ, 0xfc, !PT ;  /* 0x0000000402ff7c12 */ /* 0x008fe2000f80fcff */
[----:B------:R-:W-:-:S03]  /*128f0*/  UMOV UR4, 0xffffffff ;  /* 0xffffffff00047882 */ /* 0x000fc60000000000 */
[----:B------:R-:W-:Y:S02]  /*12900*/  LOP3.LUT P0, RZ, R3, UR5, RZ, 0xfc, P0 ;  /* 0x0000000503ff7c12 */ /* 0x000fe4000800fcff */
[----:B0-----:R-:W-:Y:S01]  /*12910*/  SHF.R.S32.HI R8, RZ, 0x1f, R7 ;  /* 0x0000001fff087819 */ /* 0x001fe20000011407 */
[----:B------:R0:W-:Y:S01]  /*12920*/  STL [R1+0x8], R7 ;  /* 0x0000080701007387 */ /* 0x0001e20000100800 */
[----:B------:R-:W-:-:S03]  /*12930*/  SEL R17, R7, RZ, !P0 ;  /* 0x000000ff07117207 */ /* 0x000fc60004000000 */
[----:B------:R0:W-:Y:S01]  /*12940*/  STL [R1+0x1c], R8 ;  /* 0x00001c0801007387 */ /* 0x0001e20000100800 */
[----:B------:R-:W-:Y:S05]  /*12950*/  BRA.DIV UR4, `(.L_x_1266) ;  /* 0x00000056041c7947 */ /* 0x000fea000b800000 */
[----:B-1----:R-:W1:Y:S02]  /*12960*/  S2R R4, SR_TID.X ;  /* 0x0000000000047919 */ /* 0x002e640000002100 */
[----:B-1----:R-:W-:-:S04]  /*12970*/  SHF.R.U32.HI R4, RZ, 0x5, R4 ;  /* 0x00000005ff047819 */ /* 0x002fc80000011604 */
[----:B------:R-:W-:-:S05]  /*12980*/  LOP3.LUT R4, R4, 0x3, RZ, 0xc0, !PT ;  /* 0x0000000304047812 */ /* 0x000fca00078ec0ff */
[----:B------:R1:W3:Y:S02]  /*12990*/  SHFL.IDX PT, R14, R4, RZ, 0x1f ;  /* 0x00001fff040e7589 */ /* 0x0002e400000e0000 */
.L_x_1372:
[----:B-1----:R-:W4:Y:S01]  /*129a0*/  LDL.LU R4, [R1+0x18] ;  /* 0x0000180001047983 */ /* 0x002f220000300800 */
[----:B------:R-:W-:Y:S02]  /*129b0*/  PLOP3.LUT P1, PT, PT, PT, PT, 0x8, 0x0 ;  /* 0x000000000000781c */ /* 0x000fe40003f2e170 */
[----:B---3--:R-:W-:Y:S01]  /*129c0*/  ISETP.NE.AND P0, PT, R14, RZ, PT ;  /* 0x000000ff0e00720c */ /* 0x008fe20003f05270 */
[----:B------:R1:W-:Y:S01]  /*129d0*/  STL [R1+0x4], R0 ;  /* 0x0000040001007387 */ /* 0x0003e20000100800 */
[----:B----4-:R-:W-:-:S09]  /*129e0*/  LOP3.LUT R4, R4, 0xfffffffe, RZ, 0xc0, !PT ;  /* 0xfffffffe04047812 */ /* 0x010fd200078ec0ff */
[----:B------:R-:W-:-:S05]  /*129f0*/  @P1 LOP3.LUT R4, R4, 0x1, RZ, 0xfc, !PT ;  /* 0x0000000104041812 */ /* 0x000fca00078efcff */
[----:B------:R1:W-:Y:S01]  /*12a00*/  STL [R1+0x18], R4 ;  /* 0x0000180401007387 */ /* 0x0003e20000100800 */
[----:B------:R-:W-:Y:S05]  /*12a10*/  @P0 BRA `(.L_x_1267) ;  /* 0x00000004003c0947 */ /* 0x000fea0003800000 */
[----:B------:R-:W-:-:S03]  /*12a20*/  UMOV UR4, 0xffffffff ;  /* 0xffffffff00047882 */ /* 0x000fc60000000000 */
[----:B------:R-:W-:Y:S05]  /*12a30*/  BRA.DIV UR4, `(.L_x_1268) ;  /* 0x0000005604187947 */ /* 0x000fea000b800000 */
[----:B------:R-:W-:-:S13]  /*12a40*/  ELECT P6, URZ, PT ;  /* 0x00000000003f782f */ /* 0x000fda00038c0000 */
.L_x_1375:
[----:B------:R-:W-:Y:S05]  /*12a50*/  @!P6 BRA `(.L_x_1267) ;  /* 0x00000004002ce947 */ /* 0x000fea0003800000 */
[----:B------:R-:W-:-:S04]  /*12a60*/  ISETP.NE.U32.AND P0, PT, R2, RZ, PT ;  /* 0x000000ff0200720c */ /* 0x000fc80003f05070 */
[----:B------:R-:W-:-:S13]  /*12a70*/  ISETP.NE.AND.EX P0, PT, R3, RZ, PT, P0 ;  /* 0x000000ff0300720c */ /* 0x000fda0003f05300 */
[----:B------:R-:W-:Y:S05]  /*12a80*/  @!P0 BRA `(.L_x_1269) ;  /* 0x0000000000548947 */ /* 0x000fea0003800000 */
[----:B------:R-:W3:Y:S01]  /*12a90*/  LDC R6, c[0x0][0x43c] ;  /* 0x00010f00ff067b82 */ /* 0x000ee20000000800 */
[----:B------:R-:W-:Y:S01]  /*12aa0*/  IMAD.MOV.U32 R9, RZ, RZ, R0 ;  /* 0x000000ffff097224 */ /* 0x000fe200078e0000 */
[----:B------:R-:W-:Y:S01]  /*12ab0*/  ULDC.64 UR4, c[0x0][0x428] ;  /* 0x00010a0000047ab9 */ /* 0x000fe20000000a00 */
[----:B------:R-:W-:Y:S02]  /*12ac0*/  ULDC.64 UR6, c[0x0][0x208] ;  /* 0x0000820000067ab9 */ /* 0x000fe40000000a00 */
[----:B-1----:R-:W-:Y:S01]  /*12ad0*/  IMAD.MOV.U32 R0, RZ, RZ, R9 ;  /* 0x000000ffff007224 */ /* 0x002fe200078e0009 */
[----:B---3--:R-:W-:-:S13]  /*12ae0*/  ISETP.NE.AND P0, PT, R6, 0x1, PT ;  /* 0x000000010600780c */ /* 0x008fda0003f05270 */
[----:B------:R-:W1:Y:S02]  /*12af0*/  @P0 LDC.64 R4, c[0x0][0x440] ;  /* 0x00011000ff040b82 */ /* 0x000e640000000a00 */
[----:B-1----:R-:W-:-:S05]  /*12b00*/  @P0 IMAD.HI.U32 R4, R9, R4, RZ ;  /* 0x0000000409040227 */ /* 0x002fca00078e00ff */
        /* <DEDUP_REMOVED lines=13> */
.L_x_1269:
[----:B---3--:R-:W3:Y:S01]  /*12be0*/  LDL R2, [R1+0x10] ;  /* 0x0000100001027983 */ /* 0x008ee20000100800 */
[----:B-1----:R-:W-:Y:S01]  /*12bf0*/  IMAD R0, R19, 0x8, R18 ;  /* 0x0000000813007824 */ /* 0x002fe200078e0212 */
[----:B---3--:R-:W-:-:S04]  /*12c00*/  SHF.L.U32 R2, R2, 0x1f, RZ ;  /* 0x0000001f02027819 */ /* 0x008fc800000006ff */
[----:B------:R-:W1:Y:S02]  /*12c10*/  SYNCS.PHASECHK.TRANS64.TRYWAIT P0, [R0+URZ+0x2a840], R2 ;  /* 0x02a84002000075a7 */ /* 0x000e64000800017f */
[----:B-1----:R-:W-:Y:S05]  /*12c20*/  @!P0 BRA `(.L_x_1270) ;  /* 0x0000005000bc8947 */ /* 0x002fea0003800000 */
.L_x_1376:
[----:B------:R-:W3:Y:S02]  /*12c30*/  S2R R3, SR_TID.X ;  /* 0x0000000000037919 */ /* 0x000ee40000002100 */
[----:B---3--:R-:W-:-:S04]  /*12c40*/  LOP3.LUT R3, R3, 0x7f, RZ, 0xc0, !PT ;  /* 0x0000007f03037812 */ /* 0x008fc800078ec0ff */
[----:B------:R-:W-:-:S13]  /*12c50*/  ISETP.NE.AND P0, PT, R3, RZ, PT ;  /* 0x000000ff0300720c */ /* 0x000fda0003f05270 */
[----:B------:R-:W-:Y:S05]  /*12c60*/  @P0 BRA `(.L_x_1271) ;  /* 0x00000000001c0947 */ /* 0x000fea0003800000 */
[----:B------:R-:W3:Y:S01]  /*12c70*/  S2R R3, SR_TID.X ;  /* 0x0000000000037919 */ /* 0x000ee20000002100 */
[----:B-1----:R-:W-:-:S04]  /*12c80*/  IMAD.MOV.U32 R2, RZ, RZ, 0x9000 ;  /* 0x00009000ff027424 */ /* 0x002fc800078e00ff */
[----:B------:R4:W-:Y:S01]  /*12c90*/  SYNCS.ARRIVE.TRANS64 RZ, [R0+URZ+0x2a830], R2 ;  /* 0x02a8300200ff79a7 */ /* 0x0009e2000800003f */
[----:B---3--:R-:W-:-:S04]  /*12ca0*/  LOP3.LUT R3, R3, 0x1f, RZ, 0xc0, !PT ;  /* 0x0000001f03037812 */ /* 0x008fc800078ec0ff */
[----:B------:R-:W-:-:S13]  /*12cb0*/  ISETP.NE.AND P0, PT, R3, RZ, PT ;  /* 0x000000ff0300720c */ /* 0x000fda0003f05270 */
[----:B----4-:R-:W-:Y:S05]  /*12cc0*/  @!P0 BRA `(.L_x_1271) ;  /* 0x0000000000048947 */ /* 0x010fea0003800000 */
[----:B------:R-:W-:Y:S01]  /*12cd0*/  BPT.TRAP 0x1 ;  /* 0x000000040000795c */ /* 0x000fe20000300000 */
.L_x_1271:
[----:B------:R-:W3:Y:S04]  /*12ce0*/  LDL R4, [R1+0x4] ;  /* 0x0000040001047983 */ /* 0x000ee80000100800 */
[----:B------:R-:W4:Y:S04]  /*12cf0*/  LDL R3, [R1+0x14] ;  /* 0x0000140001037983 */ /* 0x000f280000100800 */
[----:B-1----:R-:W2:Y:S01]  /*12d00*/  LDL.LU R2, [R1+0x18] ;  /* 0x0000180001027983 */ /* 0x002ea20000300800 */
        /* <DEDUP_REMOVED lines=21> */
[----:B------:R-:W-:Y:S01]  /*12e60*/  UIMAD UR11, UR11, 0x60, UR5 ;  /* 0x000000600b0b78a4 */ /* 0x000fe2000f8e0205 */
[----:B------:R3:W-:Y:S01]  /*12e70*/  STL [R1+0x18], R2 ;  /* 0x0000180201007387 */ /* 0x0007e20000100800 */
[----:B------:R-:W-:-:S09]  /*12e80*/  UIADD3.X UR5, URZ, UR37, URZ, UP0, !UPT ;  /* 0x000000253f057290 */ /* 0x000fd200087fe43f */
[----:B------:R1:W-:Y:S02]  /*12e90*/  UTMALDG.4D [UR8], [UR4], desc[UR6] ;  /* 0x00000608040075b4 */ /* 0x0003e40008019000 */
[----:B-1----:R-:W-:Y:S01]  /*12ea0*/  UMOV UR8, UR15 ;  /* 0x0000000f00087c82 */ /* 0x002fe20008000000 */
[----:B------:R-:W-:Y:S02]  /*12eb0*/  UMOV UR10, UR16 ;  /* 0x00000010000a7c82 */ /* 0x000fe40008000000 */
[----:B------:R1:W-:Y:S02]  /*12ec0*/  UTMALDG.4D [UR8], [UR4], desc[UR6] ;  /* 0x00000608040075b4 */ /* 0x0003e40008019000 */
[----:B-1----:R-:W-:Y:S01]  /*12ed0*/  UMOV UR8, UR17 ;  /* 0x0000001100087c82 */ /* 0x002fe20008000000 */
[----:B------:R-:W-:Y:S02]  /*12ee0*/  UMOV UR10, UR14 ;  /* 0x0000000e000a7c82 */ /* 0x000fe40008000000 */
[----:B------:R3:W-:Y:S02]  /*12ef0*/  UTMALDG.4D [UR8], [UR4], desc[UR6] ;  /* 0x00000608040075b4 */ /* 0x0007e40008019000 */
[----:B---3--:R-:W-:Y:S01]  /*12f00*/  NOP ;  /* 0x0000000000007918 */ /* 0x008fe20000000000 */
.L_x_1267:
[----:B------:R-:W1:Y:S01]  /*12f10*/  LDL.LU R3, [R1+0x30] ;  /* 0x0000300001037983 */ /* 0x000e620000300800 */
[----:B------:R-:W-:Y:S05]  /*12f20*/  WARPSYNC.ALL ;  /* 0x0000000000007948 */ /* 0x000fea0003800000 */
[----:B------:R-:W-:Y:S01]  /*12f30*/  ULDC.64 UR4, c[0x0][0x298] ;  /* 0x0000a60000047ab9 */ /* 0x000fe20000000a00 */
[----:B------:R-:W-:Y:S01]  /*12f40*/  BSSY B6, `(.L_x_1272) ;  /* 0x000001c000067945 */ /* 0x000fe20003800000 */
[----:B------:R-:W-:Y:S01]  /*12f50*/  BAR.SYNC.DEFER_BLOCKING 0x8, 0x180 ;  /* 0x0206000000007b1d */ /* 0x000fe20000010000 */
[----:B-1----:R-:W-:Y:S01]  /*12f60*/  SHF.R.S32.HI R0, RZ, 0x1f, R3 ;  /* 0x0000001fff007819 */ /* 0x002fe20000011403 */
[----:B------:R-:W-:-:S04]  /*12f70*/  IMAD.WIDE.U32 R4, R3, UR4, RZ ;  /* 0x0000000403047c25 */ /* 0x000fc8000f8e00ff */
[----:B------:R-:W-:Y:S01]  /*12f80*/  IMAD R2, R0, UR4, RZ ;  /* 0x0000000400027c24 */ /* 0x000fe2000f8e02ff */
[----:B------:R1:W-:Y:S01]  /*12f90*/  STL.64 [R1+0x48], R4 ;  /* 0x0000480401007387 */ /* 0x0003e20000100a00 */
[----:B------:R-:W-:Y:S02]  /*12fa0*/  VIADD R0, R18, 0xc400 ;  /* 0x0000c40012007836 */ /* 0x000fe40000000000 */
[----:B------:R-:W-:-:S03]  /*12fb0*/  IMAD R2, R3, UR5, R2 ;  /* 0x0000000503027c24 */ /* 0x000fc6000f8e0202 */
[----:B------:R-:W-:Y:S01]  /*12fc0*/  LOP3.LUT P0, RZ, R0, 0x3ff, RZ, 0xc0, !PT ;  /* 0x000003ff00ff7812 */ /* 0x000fe2000780c0ff */
[----:B------:R-:W-:-:S05]  /*12fd0*/  IMAD.IADD R0, R5, 0x1, R2 ;  /* 0x0000000105007824 */ /* 0x000fca00078e0202 */
[----:B------:R1:W-:Y:S07]  /*12fe0*/  STL [R1+0x30], R0 ;  /* 0x0000300001007387 */ /* 0x0003ee0000100800 */
[----:B------:R-:W-:Y:S05]  /*12ff0*/  @!P0 BRA `(.L_x_1273) ;  /* 0x0000000000408947 */ /* 0x000fea0003800000 */
[----:B------:R-:W-:Y:S01]  /*13000*/  MOV R2, 0x0 ;  /* 0x0000000000027802 */ /* 0x000fe20000000f00 */
[----:B------:R-:W-:Y:S01]  /*13010*/  ULDC.64 UR6, c[0x4][0x118] ;  /* 0x0100460000067ab9 */ /* 0x000fe20000000a00 */
[----:B------:R-:W-:Y:S01]  /*13020*/  ULDC.64 UR8, c[0x4][0x120] ;  /* 0x0100480000087ab9 */ /* 0x000fe20000000a00 */
[----:B------:R-:W-:Y:S01]  /*13030*/  ULDC.64 UR4, c[0x4][0x88] ;  /* 0x0100220000047ab9 */ /* 0x000fe20000000a00 */
[----:B-1----:R-:W-:Y:S02]  /*13040*/  IMAD.U32 R4, RZ, RZ, UR6 ;  /* 0x00000006ff047e24 */ /* 0x002fe4000f8e00ff */
[----:B------:R-:W1:Y:S01]  /*13050*/  LDC.64 R2, c[0x4][R2] ;  /* 0x0100000002027b82 */ /* 0x000e620000000a00 */
[----:B------:R-:W-:Y:S02]  /*13060*/  IMAD.U32 R5, RZ, RZ, UR7 ;  /* 0x00000007ff057e24 */ /* 0x000fe4000f8e00ff */
[----:B------:R-:W-:Y:S02]  /*13070*/  IMAD.U32 R6, RZ, RZ, UR8 ;  /* 0x00000008ff067e24 */ /* 0x000fe4000f8e00ff */
[----:B0-----:R-:W-:-:S02]  /*13080*/  IMAD.U32 R7, RZ, RZ, UR9 ;  /* 0x00000009ff077e24 */ /* 0x001fc4000f8e00ff */
[----:B--2---:R-:W-:Y:S02]  /*13090*/  IMAD.U32 R10, RZ, RZ, UR4 ;  /* 0x00000004ff0a7e24 */ /* 0x004fe4000f8e00ff */
[----:B------:R-:W-:Y:S02]  /*130a0*/  IMAD.U32 R11, RZ, RZ, UR5 ;  /* 0x00000005ff0b7e24 */ /* 0x000fe4000f8e00ff */
[----:B------:R-:W-:Y:S02]  /*130b0*/  IMAD.MOV.U32 R8, RZ, RZ, 0x70 ;  /* 0x00000070ff087424 */ /* 0x000fe400078e00ff */
[----:B------:R-:W-:Y:S02]  /*130c0*/  IMAD.MOV.U32 R12, RZ, RZ, 0x1 ;  /* 0x00000001ff0c7424 */ /* 0x000fe400078e00ff */
[----:B------:R-:W-:-:S07]  /*130d0*/  IMAD.MOV.U32 R13, RZ, RZ, RZ ;  /* 0x000000ffff0d7224 */ /* 0x000fce00078e00ff */
[----:B------:R-:W-:-:S07]  /*130e0*/  LEPC R20, `(.L_x_1273) ;  /* 0x000000001014794e */ /* 0x000fce0000000000 */
[----:B-1----:R-:W-:Y:S05]  /*130f0*/  CALL.ABS.NOINC R2 ;  /* 0x0000000002007343 */ /* 0x002fea0003c00000 */
.L_x_1273:
[----:B------:R-:W-:Y:S05]  /*13100*/  BSYNC B6 ;  /* 0x0000000000067941 */ /* 0x000fea0003800000 */
.L_x_1272:
[----:B-1----:R-:W3:Y:S01]  /*13110*/  LDL.LU R0, [R1+0x30] ;  /* 0x0000300001007983 */ /* 0x002ee20000300800 */
[----:B------:R-:W-:Y:S01]  /*13120*/  ULDC.64 UR6, c[0x0][0xa00] ;  /* 0x0002800000067ab9 */ /* 0x000fe20000000a00 */
[----:B0-----:R-:W0:Y:S01]  /*13130*/  LDC R7, c[0x0][0x448] ;  /* 0x00011200ff077b82 */ /* 0x001e220000000800 */
[----:B------:R-:W-:Y:S01]  /*13140*/  ULDC.64 UR4, c[0x0][0x2d8] ;  /* 0x0000b60000047ab9 */ /* 0x000fe20000000a00 */
[----:B------:R-:W3:Y:S04]  /*13150*/  LDL.LU.64 R2, [R1+0x48] ;  /* 0x0000480001027983 */ /* 0x000ee80000300a00 */
[----:B------:R-:W4:Y:S04]  /*13160*/  LDL R5, [R1+0xc] ;  /* 0x00000c0001057983 */ /* 0x000f280000100800 */
[----:B------:R-:W4:Y:S01]  /*13170*/  LDL R9, [R1+0x28] ;  /* 0x0000280001097983 */ /* 0x000f220000100800 */
[----:B------:R-:W-:-:S04]  /*13180*/  ISETP.NE.U32.AND P0, PT, RZ, UR6, PT ;  /* 0x00000006ff007c0c */ /* 0x000fc8000bf05070 */
[----:B------:R-:W-:Y:S01]  /*13190*/  ISETP.NE.AND.EX P0, PT, RZ, UR7, PT, P0 ;  /* 0x00000007ff007c0c */ /* 0x000fe2000bf05300 */
[----:B------:R-:W1:Y:S01]  /*131a0*/  S2R R8, SR_TID.X ;  /* 0x0000000000087919 */ /* 0x000e620000002100 */
[----:B------:R-:W-:Y:S01]  /*131b0*/  ULDC.64 UR6, c[0x0][0x280] ;  /* 0x0000a00000067ab9 */ /* 0x000fe20000000a00 */
[----:B--2---:R-:W2:Y:S01]  /*131c0*/  S2R R10, SR_TID.X ;  /* 0x00000000000a7919 */ /* 0x004ea20000002100 */
[----:B-1----:R-:W-:Y:S02]  /*131d0*/  IMAD.SHL.U32 R8, R8, 0x10, RZ ;  /* 0x0000001008087824 */ /* 0x002fe400078e00ff */
[----:B--2---:R-:W-:-:S05]  /*131e0*/  IMAD.SHL.U32 R10, R10, 0x8, RZ ;  /* 0x000000080a0a7824 */ /* 0x004fca00078e00ff */
[----:B------:R-:W-:-:S04]  /*131f0*/  LOP3.LUT R10, R10, 0x38, RZ, 0xc0, !PT ;  /* 0x000000380a0a7812 */ /* 0x000fc800078ec0ff */
[C---:B------:R-:W-:Y:S02]  /*13200*/  LOP3.LUT R11, R10.reuse, 0x40, RZ, 0xfc, !PT ;  /* 0x000000400a0b7812 */ /* 0x040fe400078efcff */
[----:B------:R-:W-:Y:S01]  /*13210*/  LOP3.LUT R10, R10, 0x80, RZ, 0xfc, !PT ;  /* 0x000000800a0a7812 */ /* 0x000fe200078efcff */
[----:B---3--:R-:W-:Y:S01]  /*13220*/  IMAD.MOV.U32 R3, RZ, RZ, R0 ;  /* 0x000000ffff037224 */ /* 0x008fe200078e0000 */
[----:B----4-:R-:W-:-:S04]  /*13230*/  SHF.R.S32.HI R0, RZ, 0x1f, R5 ;  /* 0x0000001fff007819 */ /* 0x010fc80000011405 */
[----:B------:R-:W-:Y:S02]  /*13240*/  SEL R4, R0, RZ, !P0 ;  /* 0x000000ff00047207 */ /* 0x000fe40004000000 */
[----:B------:R-:W-:Y:S02]  /*13250*/  SEL R0, R5, RZ, !P0 ;  /* 0x000000ff05007207 */ /* 0x000fe40004000000 */
[----:B------:R-:W1:Y:S01]  /*13260*/  S2R R5, SR_TID.X ;  /* 0x0000000000057919 */ /* 0x000e620000002100 */
[----:B0-----:R-:W-:Y:S01]  /*13270*/  ISETP.NE.AND P0, PT, R7, 0x1, PT ;  /* 0x000000010700780c */ /* 0x001fe20003f05270 */
[----:B------:R-:W-:-:S04]  /*13280*/  IMAD.WIDE.U32 R2, R16, UR4, R2 ;  /* 0x0000000410027c25 */ /* 0x000fc8000f8e0002 */
[----:B------:R-:W-:Y:S01]  /*13290*/  IMAD R3, R16, UR5, R3 ;  /* 0x0000000510037c24 */ /* 0x000fe2000f8e0203 */
[----:B------:R-:W-:-:S07]  /*132a0*/  ULDC.64 UR4, c[0x0][0x2e0] ;  /* 0x0000b80000047ab9 */ /* 0x000fce0000000a00 */
[----:B------:R-:W0:Y:S01]  /*132b0*/  @P0 LDC R6, c[0x0][0x450] ;  /* 0x00011400ff060b82 */ /* 0x000e220000000800 */
[----:B-1----:R-:W-:-:S04]  /*132c0*/  LOP3.LUT R5, R5, 0x7f, RZ, 0xc0, !PT ;  /* 0x0000007f05057812 */ /* 0x002fc800078ec0ff */
[----:B------:R-:W-:-:S04]  /*132d0*/  SHF.R.U32.HI R5, RZ, 0x3, R5 ;  /* 0x00000003ff057819 */ /* 0x000fc80000011605 */
[----:B------:R-:W-:Y:S02]  /*132e0*/  LOP3.LUT R8, R5, 0x70, R8, 0xf8, !PT ;  /* 0x0000007005087812 */ /* 0x000fe400078ef808 */
[----:B------:R-:W1:Y:S01]  /*132f0*/  @P0 LDC R5, c[0x0][0x44c] ;  /* 0x00011300ff050b82 */ /* 0x000e620000000800 */
[----:B------:R-:W-:Y:S02]  /*13300*/  IMAD R4, R4, UR4, RZ ;  /* 0x0000000404047c24 */ /* 0x000fe4000f8e02ff */
[----:B------:R-:W-:-:S04]  /*13310*/  IMAD.WIDE.U32 R2, R0, UR4, R2 ;  /* 0x0000000400027c25 */ /* 0x000fc8000f8e0002 */
[----:B------:R-:W-:Y:S01]  /*13320*/  IMAD R0, R0, UR5, R4 ;  /* 0x0000000500007c24 */ /* 0x000fe2000f8e0204 */
[----:B------:R-:W-:Y:S01]  /*13330*/  ULDC.64 UR4, c[0x0][0x2d0] ;  /* 0x0000b40000047ab9 */ /* 0x000fe20000000a00 */
[----:B------:R-:W-:Y:S02]  /*13340*/  IMAD.IADD R4, R8, 0x1, R9 ;  /* 0x0000000108047824 */ /* 0x000fe400078e0209 */
[----:B------:R-:W-:Y:S02]  /*13350*/  IMAD.IADD R3, R3, 0x1, R0 ;  /* 0x0000000103037824 */ /* 0x000fe400078e0200 */
[----:B------:R-:W-:Y:S02]  /*13360*/  IMAD.MOV.U32 R0, RZ, RZ, R4 ;  /* 0x000000ffff007224 */ /* 0x000fe400078e0004 */
[----:B-1----:R-:W-:-:S05]  /*13370*/  @P0 IMAD.HI.U32 R5, R4, R5, RZ ;  /* 0x0000000504050227 */ /* 0x002fca00078e00ff */
[----:B0-----:R-:W-:-:S05]  /*13380*/  @P0 SHF.R.U32.HI R0, RZ, R6, R5 ;  /* 0x00000006ff000219 */ /* 0x001fca0000011605 */
        /* <DEDUP_REMOVED lines=14> */
[----:B------:R-:W1:Y:S01]  /*13470*/  S2R R8, SR_TID.X ;  /* 0x0000000000087919 */ /* 0x000e620000002100 */
[----:B------:R-:W-:Y:S01]  /*13480*/  IMAD R0, R4, UR5, R0 ;  /* 0x0000000504007c24 */ /* 0x000fe2000f8e0200 */
[----:B------:R-:W-:-:S03]  /*13490*/  LEA R4, P3, R2, UR6, 0x1 ;  /* 0x0000000602047c11 */ /* 0x000fc6000f8608ff */
[----:B------:R-:W-:Y:S01]  /*134a0*/  IMAD.IADD R0, R3, 0x1, R0 ;  /* 0x0000000103007824 */ /* 0x000fe200078e0200 */
[----:B------:R-:W-:-:S04]  /*134b0*/  ISETP.GE.AND P1, PT, R11, UR4, PT ;  /* 0x000000040b007c0c */ /* 0x000fc8000bf26270 */
[----:B------:R-:W-:Y:S01]  /*134c0*/  LEA.HI.X R3, R2, UR7, R0, 0x1, P3 ;  /* 0x0000000702037c11 */ /* 0x000fe200098f0c00 */
[----:B-1----:R-:W-:-:S05]  /*134d0*/  IMAD.SHL.U32 R8, R8, 0x8, RZ ;  /* 0x0000000808087824 */ /* 0x002fca00078e00ff */
[----:B------:R-:W-:-:S04]  /*134e0*/  LOP3.LUT R8, R8, 0x38, RZ, 0xc0, !PT ;  /* 0x0000003808087812 */ /* 0x000fc800078ec0ff */
[----:B------:R-:W-:Y:S01]  /*134f0*/  ISETP.GE.AND P2, PT, R8, UR4, PT ;  /* 0x0000000408007c0c */ /* 0x000fe2000bf46270 */
[----:B------:R-:W-:-:S03]  /*13500*/  UMOV UR4, 0xffffffff ;  /* 0xffffffff00047882 */ /* 0x000fc60000000000 */
[----:B0-----:R-:W-:Y:S09]  /*13510*/  BRA.DIV UR4, `(.L_x_1274) ;  /* 0x0000004a04947947 */ /* 0x001ff2000b800000 */
[----:B------:R-:W0:Y:S01]  /*13520*/  S2R R6, SR_TID.X ;  /* 0x0000000000067919 */ /* 0x000e220000002100 */
[----:B------:R-:W2:Y:S01]  /*13530*/  LDL.LU R9, [R1+0x28] ;  /* 0x0000280001097983 */ /* 0x000ea20000300800 */
[----:B0-----:R-:W-:-:S04]  /*13540*/  LOP3.LUT R6, R6, 0x7f, RZ, 0xc0, !PT ;  /* 0x0000007f06067812 */ /* 0x001fc800078ec0ff */
[----:B------:R-:W-:Y:S02]  /*13550*/  SHF.R.U32.HI R8, RZ, 0x3, R6 ;  /* 0x00000003ff087819 */ /* 0x000fe40000011606 */
[----:B------:R-:W3:Y:S01]  /*13560*/  LDL.LU R6, [R1+0x2c] ;  /* 0x00002c0001067983 */ /* 0x000ee20000300800 */
[----:B------:R-:W0:Y:S01]  /*13570*/  S2R R11, SR_TID.X ;  /* 0x00000000000b7919 */ /* 0x000e220000002100 */
[----:B------:R-:W-:Y:S01]  /*13580*/  ULDC.64 UR4, c[0x0][0x208] ;  /* 0x0000820000047ab9 */ /* 0x000fe20000000a00 */
[----:B0-----:R-:W-:-:S05]  /*13590*/  IMAD.SHL.U32 R11, R11, 0x8, RZ ;  /* 0x000000080b0b7824 */ /* 0x001fca00078e00ff */
[----:B------:R-:W-:Y:S01]  /*135a0*/  LOP3.LUT R11, R11, 0x38, RZ, 0xc0, !PT ;  /* 0x000000380b0b7812 */ /* 0x000fe200078ec0ff */
[----:B--2---:R-:W-:-:S04]  /*135b0*/  IMAD.IADD R0, R8, 0x1, R9 ;  /* 0x0000000108007824 */ /* 0x004fc800078e0209 */
[----:B------:R-:W-:Y:S01]  /*135c0*/  VIADD R5, R0, 0x10 ;  /* 0x0000001000057836 */ /* 0x000fe20000000000 */
[----:B------:R-:W-:Y:S01]  /*135d0*/  SHFL.IDX PT, R9, R3, 0x1, 0x181f ;  /* 0x00381f0003097f89 */ /* 0x000fe200000e0000 */
[----:B---3--:R-:W-:-:S03]  /*135e0*/  IMAD R2, R6, R7, RZ ;  /* 0x0000000706027224 */ /* 0x008fc600078e02ff */
[----:B------:R-:W0:Y:S04]  /*135f0*/  SHFL.IDX PT, R7, R4, RZ, 0x181f ;  /* 0x00181fff04077589 */ /* 0x000e2800000e0000 */
[----:B------:R-:W1:Y:S01]  /*13600*/  SHFL.IDX PT, R6, R3, RZ, 0x181f ;  /* 0x00181fff03067589 */ /* 0x000e6200000e0000 */
[-C--:B------:R-:W-:Y:S02]  /*13610*/  ISETP.GE.AND P4, PT, R0, R2.reuse, PT ;  /* 0x000000020000720c */ /* 0x080fe40003f86270 */
[----:B------:R-:W-:Y:S02]  /*13620*/  ISETP.GE.AND P3, PT, R5, R2, PT ;  /* 0x000000020500720c */ /* 0x000fe40003f66270 */
[----:B------:R-:W2:Y:S09]  /*13630*/  SHFL.IDX PT, R5, R4, 0x1, 0x181f ;  /* 0x00381f0004057f89 */ /* 0x000eb200000e0000 */
[----:B0-----:R-:W-:-:S05]  /*13640*/  @!P4 LEA R7, P5, R11, R7, 0x1 ;  /* 0x000000070b07c211 */ /* 0x001fca00078a08ff */
[----:B-1----:R-:W-:-:S05]  /*13650*/  @!P4 IMAD.X R6, RZ, RZ, R6, P5 ;  /* 0x000000ffff06c224 */ /* 0x002fca00028e0606 */
[----:B------:R-:W-:-:S04]  /*13660*/  @!P4 LOP3.LUT R7, R7, R6, RZ, 0x3c, !PT ;  /* 0x000000060707c212 */ /* 0x000fc800078e3cff */
[----:B------:R-:W-:Y:S02]  /*13670*/  @!P4 LOP3.LUT R6, R7, R6, RZ, 0x3c, !PT ;  /* 0x000000060706c212 */ /* 0x000fe400078e3cff */
[----:B--2---:R-:W-:Y:S02]  /*13680*/  @!P3 LEA R8, P5, R11, R5, 0x1 ;  /* 0x000000050b08b211 */ /* 0x004fe400078a08ff */
        /* <DEDUP_REMOVED lines=62> */
[----:B------:R0:W1:Y:S04]  /*13a70*/  SHFL.IDX PT, R5, R3, 0x7, 0x181f ;  /* 0x00f81f0003057f89 */ /* 0x00006800000e0000 */
[----:B------:R0:W-:Y:S04]  /*13a80*/  @!P4 LDGSTS.E.BYPASS.LTC128B.128 [R10+0xf400], desc[UR4][R6.64], !P2 ;  /* 0x0f400000060acfae */ /* 0x0001e8000d101d44 */
[----:B------:R0:W-:Y:S04]  /*13a90*/  @!P4 LDGSTS.E.BYPASS.LTC128B.128 [R10+0x13400], desc[UR4][R6.64+0x80], !P1 ;  /* 0x13400080060acfae */ /* 0x0001e8000c901d44 */
[----:B------:R0:W-:Y:S04]  /*13aa0*/  @!P4 LDGSTS.E.BYPASS.LTC128B.128 [R10+0x17400], desc[UR4][R6.64+0x100], !P0 ;  /* 0x17400100060acfae */ /* 0x0001e8000c101d44 */
[----:B------:R0:W2:Y:S02]  /*13ab0*/  SHFL.IDX PT, R3, R4, 0x7, 0x181f ;  /* 0x00f81f0004037f89 */ /* 0x0000a400000e0000 */
.L_x_1393:
[----:B------:R-:W-:Y:S01]  /*13ac0*/  VIADD R0, R0, 0x70 ;  /* 0x0000007000007836 */ /* 0x000fe20000000000 */
[----:B------:R-:W-:Y:S04]  /*13ad0*/  BSSY B0, `(.L_x_1275) ;  /* 0x000000f000007945 */ /* 0x000fe80003800000 */
[----:B------:R-:W-:-:S13]  /*13ae0*/  ISETP.GE.AND P3, PT, R0, R2, PT ;  /* 0x000000020000720c */ /* 0x000fda0003f66270 */
[----:B------:R-:W-:Y:S05]  /*13af0*/  @P3 BRA `(.L_x_1276) ;  /* 0x0000000000303947 */ /* 0x000fea0003800000 */
[----:B0-----:R-:W0:Y:S01]  /*13b00*/  S2R R4, SR_TID.X ;  /* 0x0000000000047919 */ /* 0x001e220000002100 */
[----:B------:R-:W-:Y:S01]  /*13b10*/  ULDC.64 UR4, c[0x0][0x208] ;  /* 0x0000820000047ab9 */ /* 0x000fe20000000a00 */
[----:B0-----:R-:W-:-:S05]  /*13b20*/  IMAD.SHL.U32 R4, R4, 0x8, RZ ;  /* 0x0000000804047824 */ /* 0x001fca00078e00ff */
[----:B------:R-:W-:-:S04]  /*13b30*/  LOP3.LUT R4, R4, 0x38, RZ, 0xc0, !PT ;  /* 0x0000003804047812 */ /* 0x000fc800078ec0ff */
[----:B--2---:R-:W-:-:S05]  /*13b40*/  LEA R2, P3, R4, R3, 0x1 ;  /* 0x0000000304027211 */ /* 0x004fca00078608ff */
[----:B-1----:R-:W-:-:S05]  /*13b50*/  IMAD.X R3, RZ, RZ, R5, P3 ;  /* 0x000000ffff037224 */ /* 0x002fca00018e0605 */
[----:B------:R-:W-:Y:S01]  /*13b60*/  @!PT LDS RZ, [RZ] ;  /* 0x00000000fffff984 */ /* 0x000fe20000000800 */
[----:B------:R-:W-:Y:S01]  /*13b70*/  @!PT LDS RZ, [RZ] ;  /* 0x00000000fffff984 */ /* 0x000fe20000000800 */
[----:B------:R-:W-:Y:S01]  /*13b80*/  @!PT LDS RZ, [RZ] ;  /* 0x00000000fffff984 */ /* 0x000fe20000000800 */
[----:B------:R3:W-:Y:S04]  /*13b90*/  LDGSTS.E.BYPASS.LTC128B.128 [R10+0xfc00], desc[UR4][R2.64], !P2 ;  /* 0x0fc00000020a7fae */ /* 0x0007e8000d101d44 */
[----:B------:R3:W-:Y:S04]  /*13ba0*/  LDGSTS.E.BYPASS.LTC128B.128 [R10+0x13c00], desc[UR4][R2.64+0x80], !P1 ;  /* 0x13c00080020a7fae */ /* 0x0007e8000c901d44 */
[----:B------:R3:W-:Y:S02]  /*13bb0*/  LDGSTS.E.BYPASS.LTC128B.128 [R10+0x17c00], desc[UR4][R2.64+0x100], !P0 ;  /* 0x17c00100020a7fae */ /* 0x0007e4000c101d44 */
.L_x_1276:
[----:B------:R-:W-:Y:S05]  /*13bc0*/  BSYNC B0 ;  /* 0x0000000000007941 */ /* 0x000fea0003800000 */
.L_x_1275:
[----:B------:R-:W-:Y:S01]  /*13bd0*/  NOP ;  /* 0x0000000000007918 */ /* 0x000fe20000000000 */
[----:B------:R-:W-:Y:S01]  /*13be0*/  PLOP3.LUT P0, PT, PT, PT, PT, 0x80, 0x0 ;  /* 0x000000000000781c */ /* 0x000fe20003f0f070 */
[----:B0-----:R-:W-:-:S12]  /*13bf0*/  VIADD R6, R18, 0x2a800 ;  /* 0x0002a80012067836 */ /* 0x001fd80000000000 */
.L_x_1277:
[----:B------:R-:W-:Y:S02]  /*13c00*/  PLOP3.LUT P1, PT, P1, P0, PT, 0xa2, 0x0 ;  /* 0x000000000000781c */ /* 0x000fe40000f21472 */
[----:B------:R-:W-:-:S08]  /*13c10*/  @P0 R2UR P1, UR4, R18 ;  /* 0x00000000120402ca */ /* 0x000fd00000020000 */
[----:B------:R-:W-:-:S05]  /*13c20*/  @P0 PLOP3.LUT P0, PT, P1, PT, PT, 0x80, 0x0 ;  /* 0x000000000000081c */ /* 0x000fca0000f0f070 */
[----:B------:R-:W-:Y:S01]  /*13c30*/  @!P1 SYNCS.ARRIVE.TRANS64.RED.A0T1 RZ, [UR4+0x2a800], RZ ;  /* 0x02a800ffffff99a7 */ /* 0x000fe20008200404 */
[----:B------:R-:W-:Y:S07]  /*13c40*/  @!P1 ARRIVES.LDGSTSBAR.64.TRANSCNT [UR4+0x2a800] ;  /* 0x02a80000ff0099b0 */ /* 0x000fee0008000a84 */
[----:B------:R-:W-:Y:S05]  /*13c50*/  @P0 BRA.U.ANY `(.L_x_1277) ;  /* 0xfffffffd00e80947 */ /* 0x000fea000393ffff */
[----:B---3--:R-:W3:Y:S02]  /*13c60*/  LDL.LU R2, [R1+0x50] ;  /* 0x0000500001027983 */ /* 0x008ee40000300800 */
[----:B---3--:R-:W-:-:S05]  /*13c70*/  VIADD R2, R2, 0x1 ;  /* 0x0000000102027836 */ /* 0x008fca0000000000 */
        /* <DEDUP_REMOVED lines=8> */
[----:B------:R-:W3:Y:S03]  /*13d00*/  SYNCS.PHASECHK.TRANS64.TRYWAIT P0, [R18+URZ+0x2a820], R0 ;  /* 0x02a82000120075a7 */ /* 0x000ee6000800017f */
[----:B0--3--:R-:W-:Y:S05]  /*13d10*/  @!P0 BRA `(.L_x_1279) ;  /* 0x0000004c00908947 */ /* 0x009fea0003800000 */
.L_x_1394:
[----:B------:R-:W-:Y:S05]  /*13d20*/  BSYNC B0 ;  /* 0x0000000000007941 */ /* 0x000fea0003800000 */
.L_x_1278:
[----:B------:R-:W0:Y:S04]  /*13d30*/  LDL R2, [R1+0x3c] ;  /* 0x00003c0001027983 */ /* 0x000e280000100800 */
[----:B------:R-:W3:Y:S01]  /*13d40*/  LDL R4, [R1+0x24] ;  /* 0x0000240001047983 */ /* 0x000ee20000100800 */
[----:B------:R-:W-:Y:S01]  /*13d50*/  BSSY B0, `(.L_x_1280) ;  /* 0x000021b000007945 */ /* 0x000fe20003800000 */
[----:B0-----:R-:W-:-:S05]  /*13d60*/  VIADD R0, R2, 0xfffffffe ;  /* 0xfffffffe02007836 */ /* 0x001fca0000000000 */
[----:B---3--:R-:W-:-:S13]  /*13d70*/  ISETP.GE.AND P0, PT, R0, R4, PT ;  /* 0x000000040000720c */ /* 0x008fda0003f06270 */
[----:B------:R-:W-:Y:S05]  /*13d80*/  @!P0 BRA `(.L_x_1281) ;  /* 0x00000020005c8947 */ /* 0x000fea0003800000 */
[----:B------:R-:W3:Y:S04]  /*13d90*/  LDL.LU R2, [R1+0x40] ;  /* 0x0000400001027983 */ /* 0x000ee80000300800 */
[----:B------:R-:W4:Y:S04]  /*13da0*/  LDL.LU R8, [R1+0x38] ;  /* 0x0000380001087983 */ /* 0x000f280000300800 */
[----:B--2---:R-:W2:Y:S04]  /*13db0*/  LDL.LU R3, [R1+0x54] ;  /* 0x0000540001037983 */ /* 0x004ea80000300800 */
[----:B------:R-:W5:Y:S04]  /*13dc0*/  LDL.LU R7, [R1+0x34] ;  /* 0x0000340001077983 */ /* 0x000f680000300800 */
[----:B-1----:R-:W5:Y:S01]  /*13dd0*/  LDL.LU R5, [R1+0x58] ;  /* 0x0000580001057983 */ /* 0x002f620000300800 */
[----:B------:R-:W-:Y:S01]  /*13de0*/  LOP3.LUT R11, RZ, R4, RZ, 0x33, !PT ;  /* 0x00000004ff0b7212 */ /* 0x000fe200078e33ff */
[----:B------:R-:W-:Y:S01]  /*13df0*/  BSSY B2, `(.L_x_1282) ;  /* 0x00000ba000027945 */ /* 0x000fe20003800000 */
[----:B---3--:R-:W-:-:S04]  /*13e00*/  VIADD R2, R2, 0x1 ;  /* 0x0000000102027836 */ /* 0x008fc80000000000 */
[----:B----4-:R-:W-:Y:S01]  /*13e10*/  IMAD R2, R2, R8, RZ ;  /* 0x0000000802027224 */ /* 0x010fe200078e02ff */
[----:B--2---:R-:W-:-:S04]  /*13e20*/  LOP3.LUT R3, RZ, R3, RZ, 0x33, !PT ;  /* 0x00000003ff037212 */ /* 0x004fc800078e33ff */
[----:B------:R-:W-:-:S04]  /*13e30*/  LOP3.LUT R2, RZ, R2, RZ, 0x33, !PT ;  /* 0x00000002ff027212 */ /* 0x000fc800078e33ff */
[----:B-----5:R-:W-:Y:S02]  /*13e40*/  VIADDMNMX R2, R2, -R7, R3, !PT ;  /* 0x8000000702027246 */ /* 0x020fe40007800103 */
[----:B------:R-:W-:-:S04]  /*13e50*/  LOP3.LUT R8, RZ, R5, RZ, 0x33, !PT ;  /* 0x00000005ff087212 */ /* 0x000fc800078e33ff */
[----:B------:R-:W-:-:S04]  /*13e60*/  VIMNMX R8, R2, R8, !PT ;  /* 0x0000000802087248 */ /* 0x000fc80007fe0100 */
[----:B------:R-:W-:Y:S02]  /*13e70*/  VIADDMNMX R11, R8, 0x2, R11, !PT ;  /* 0x00000002080b7846 */ /* 0x000fe4000780010b */
[----:B------:R-:W-:-:S05]  /*13e80*/  LOP3.LUT R2, RZ, R8, RZ, 0x33, !PT ;  /* 0x00000008ff027212 */ /* 0x000fca00078e33ff */
        /* <DEDUP_REMOVED lines=37> */
[----:B------:R-:W-:-:S06]  /*140e0*/  LEA.HI.X R5, R2, UR5, R3, 0x2, P0 ;  /* 0x0000000502057c11 */ /* 0x000fcc00080f1403 */
[----:B------:R0:W5:Y:S03]  /*140f0*/  LDG.E R5, desc[UR8][R4.64] ;  /* 0x0000000804057981 */ /* 0x000166000c1e1900 */
.L_x_1286:
[----:B------:R-:W-:Y:S01]  /*14100*/  IMAD R3, R9, 0x8, R18 ;  /* 0x0000000809037824 */ /* 0x000fe200078e0212 */
[----:B------:R-:W-:Y:S01]  /*14110*/  SHF.L.U32 R2, R10, 0x1f, RZ ;  /* 0x0000001f0a027819 */ /* 0x000fe200000006ff */
[----:B------:R-:W-:Y:S03]  /*14120*/  BSSY B3, `(.L_x_1287) ;  /* 0x0000003000037945 */ /* 0x000fe60003800000 */
[----:B------:R-:W1:Y:S02]  /*14130*/  SYNCS.PHASECHK.TRANS64.TRYWAIT P0, [R3+URZ+0x2a840], R2 ;  /* 0x02a84002030075a7 */ /* 0x000e64000800017f */
[----:B-1----:R-:W-:Y:S05]  /*14140*/  @!P0 BRA `(.L_x_1288) ;  /* 0x0000004800988947 */ /* 0x002fea0003800000 */
.L_x_1395:
[----:B------:R-:W-:Y:S05]  /*14150*/  BSYNC B3 ;  /* 0x0000000000037941 */ /* 0x000fea0003800000 */
.L_x_1287:
        /* <DEDUP_REMOVED lines=12> */
.L_x_1290:
[----:B------:R-:W-:Y:S05]  /*14220*/  BSYNC B3 ;  /* 0x0000000000037941 */ /* 0x000fea0003800000 */
.L_x_1289:
        /* <DEDUP_REMOVED lines=12> */
.L_x_1291:
        /* <DEDUP_REMOVED lines=16> */
.L_x_1292:
        /* <DEDUP_REMOVED lines=15> */
.L_x_1293:
        /* <DEDUP_REMOVED lines=16> */
.L_x_1396:
[----:B------:R-:W-:Y:S05]  /*145e0*/  BSYNC B3 ;  /* 0x0000000000037941 */ /* 0x000fea0003800000 */
.L_x_1294:
[----:B------:R-:W-:Y:S01]  /*145f0*/  BSSY B3, `(.L_x_1296) ;  /* 0x000000c000037945 */ /* 0x000fe20003800000 */
[----:B------:R-:W-:Y:S02]  /*14600*/  IMAD.MOV.U32 R12, RZ, RZ, 0x0 ;  /* 0x00000000ff0c7424 */ /* 0x000fe400078e00ff */
[----:B------:R-:W-:Y:S01]  /*14610*/  IMAD.MOV.U32 R13, RZ, RZ, 0x14f00000 ;  /* 0x14f00000ff0d7424 */ /* 0x000fe200078e00ff */
[----:B------:R-:W-:Y:S06]  /*14620*/  @P1 BRA `(.L_x_1297) ;  /* 0x0000000000201947 */ /* 0x000fec0003800000 */
[----:B------:R-:W1:Y:S01]  /*14630*/  S2R R4, SR_TID.X ;  /* 0x0000000000047919 */ /* 0x000e620000002100 */
[----:B0-----:R-:W-:Y:S02]  /*14640*/  IMAD R2, R19, 0x8, R18 ;  /* 0x0000000813027824 */ /* 0x001fe400078e0212 */
[----:B------:R-:W-:-:S04]  /*14650*/  IMAD.MOV.U32 R3, RZ, RZ, 0x6000 ;  /* 0x00006000ff037424 */ /* 0x000fc800078e00ff */
[----:B------:R2:W-:Y:S01]  /*14660*/  SYNCS.ARRIVE.TRANS64 RZ, [R2+URZ+0x2a850], R3 ;  /* 0x02a8500302ff79a7 */ /* 0x0005e2000800003f */
[----:B-1----:R-:W-:-:S04]  /*14670*/  LOP3.LUT R4, R4, 0x1f, RZ, 0xc0, !PT ;  /* 0x0000001f04047812 */ /* 0x002fc800078ec0ff */
[----:B------:R-:W-:-:S13]  /*14680*/  ISETP.NE.AND P0, PT, R4, RZ, PT ;  /* 0x000000ff0400720c */ /* 0x000fda0003f05270 */
[----:B--2---:R-:W-:Y:S05]  /*14690*/  @!P0 BRA `(.L_x_1297) ;  /* 0x0000000000048947 */ /* 0x004fea0003800000 */
[----:B------:R-:W-:Y:S01]  /*146a0*/  BPT.TRAP 0x1 ;  /* 0x000000040000795c */ /* 0x000fe20000300000 */
.L_x_1297:
[----:B------:R-:W-:Y:S05]  /*146b0*/  BSYNC B3 ;  /* 0x0000000000037941 */ /* 0x000fea0003800000 */
.L_x_1296:
[----:B------:R-:W2:Y:S04]  /*146c0*/  LDL R4, [R1+0x14] ;  /* 0x0000140001047983 */ /* 0x000ea80000100800 */
[----:B0-----:R-:W2:Y:S01]  /*146d0*/  LDL.LU R2, [R1+0x4] ;  /* 0x0000040001027983 */ /* 0x001ea20000300800 */
        /* <DEDUP_REMOVED lines=11> */
.L_x_1298:
        /* <DEDUP_REMOVED lines=15> */
.L_x_1299:
        /* <DEDUP_REMOVED lines=12> */
.L_x_1285:
[----:B------:R-:W-:Y:S05]  /*14940*/  BSYNC B1 ;  /* 0x0000000000017941 */ /* 0x000fea0003800000 */
.L_x_1284:
[----:B0-----:R-:W2:Y:S01]  /*14950*/  LDL.LU R0, [R1+0x3c] ;  /* 0x00003c0001007983 */ /* 0x001ea20000300800 */
[----:B------:R-:W-:-:S03]  /*14960*/  IMAD.MOV.U32 R19, RZ, RZ, R9 ;  /* 0x000000ffff137224 */ /* 0x000fc600078e0009 */
[----:B------:R0:W-:Y:S02]  /*14970*/  STL [R1+0x10], R10 ;  /* 0x0000100a01007387 */ /* 0x0001e40000100800 */
[----:B0-2---:R-:W-:-:S07]  /*14980*/  VIADD R0, R0, 0xfffffffd ;  /* 0xfffffffd00007836 */ /* 0x005fce0000000000 */
.L_x_1283:
[----:B------:R-:W-:Y:S05]  /*14990*/  BSYNC B2 ;  /* 0x0000000000027941 */ /* 0x000fea0003800000 */
.L_x_1282:
[----:B------:R-:W-:-:S05]  /*149a0*/  VIADD R11, R11, 0xfffffffe ;  /* 0xfffffffe0b0b7836 */ /* 0x000fca0000000000 */
[----:B------:R-:W-:-:S13]  /*149b0*/  ISETP.NE.AND P0, PT, R11, R8, PT ;  /* 0x000000080b00720c */ /* 0x000fda0003f05270 */
[----:B------:R-:W-:Y:S05]  /*149c0*/  @!P0 BRA `(.L_x_1281) ;  /* 0x00000014004c8947 */ /* 0x000fea0003800000 */
[----:B------:R-:W-:-:S07]  /*149d0*/  IMAD.MOV.U32 R9, RZ, RZ, R17 ;  /* 0x000000ffff097224 */ /* 0x000fce00078e0011 */
.L_x_1332:
        /* <DEDUP_REMOVED lines=36> */
.L_x_1302:
[----:B------:R-:W-:Y:S01]  /*14c20*/  IMAD R3, R4, 0x8, R18 ;  /* 0x0000000804037824 */ /* 0x000fe200078e0212 */
[----:B------:R-:W-:Y:S01]  /*14c30*/  SHF.L.U32 R2, R5, 0x1f, RZ ;  /* 0x0000001f05027819 */ /* 0x000fe200000006ff */
[----:B------:R-:W-:Y:S03]  /*14c40*/  BSSY B2, `(.L_x_1303) ;  /* 0x0000003000027945 */ /* 0x000fe60003800000 */
[----:B------:R-:W1:Y:S02]  /*14c50*/  SYNCS.PHASECHK.TRANS64.TRYWAIT P0, [R3+URZ+0x2a840], R2 ;  /* 0x02a84002030075a7 */ /* 0x000e64000800017f */
[----:B-1----:R-:W-:Y:S05]  /*14c60*/  @!P0 BRA `(.L_x_1304) ;  /* 0x0000003c00f88947 */ /* 0x002fea0003800000 */
.L_x_1397:
[----:B------:R-:W-:Y:S05]  /*14c70*/  BSYNC B2 ;  /* 0x0000000000027941 */ /* 0x000fea0003800000 */
.L_x_1303:
        /* <DEDUP_REMOVED lines=12> */
.L_x_1306:
[----:B------:R-:W-:Y:S05]  /*14d40*/  BSYNC B2 ;  /* 0x0000000000027941 */ /* 0x000fea0003800000 */
.L_x_1305:
        /* <DEDUP_REMOVED lines=12> */
.L_x_1307:
        /* <DEDUP_REMOVED lines=16> */
.L_x_1308:
        /* <DEDUP_REMOVED lines=15> */
.L_x_1309:
        /* <DEDUP_REMOVED lines=16> */
.L_x_1398:
[----:B------:R-:W-:Y:S05]  /*15100*/  BSYNC B2 ;  /* 0x0000000000027941 */ /* 0x000fea0003800000 */
.L_x_1310:
        /* <DEDUP_REMOVED lines=11> */
.L_x_1313:
[----:B------:R-:W-:Y:S05]  /*151c0*/  BSYNC B2 ;  /* 0x0000000000027941 */ /* 0x000fea0003800000 */
.L_x_1312:
        /* <DEDUP_REMOVED lines=12> */
.L_x_1314:
        /* <DEDUP_REMOVED lines=15> */
.L_x_1315:
        /* <DEDUP_REMOVED lines=12> */
.L_x_1301:
[----:B------:R-:W-:Y:S05]  /*15440*/  BSYNC B1 ;  /* 0x0000000000017941 */ /* 0x000fea0003800000 */
.L_x_1300:
        /* <DEDUP_REMOVED lines=20> */
[----:B------:R-:W-:Y:S01]  /*15590*/  ULDC.64 UR8, c[0x0][0x208] ;  /* 0x0000820000087ab9 */ /* 0x000fe20000000a00 */
        /* <DEDUP_REMOVED lines=15> */
.L_x_1318:
[----:B------:R-:W-:Y:S01]  /*15690*/  IMAD R2, R19, 0x8, R18 ;  /* 0x0000000813027824 */ /* 0x000fe200078e0212 */
[----:B------:R-:W-:Y:S01]  /*156a0*/  SHF.L.U32 R3, R12, 0x1f, RZ ;  /* 0x0000001f0c037819 */ /* 0x000fe200000006ff */
[----:B------:R-:W-:Y:S03]  /*156b0*/  BSSY B2, `(.L_x_1319) ;  /* 0x0000003000027945 */ /* 0x000fe60003800000 */
[----:B------:R-:W2:Y:S02]  /*156c0*/  SYNCS.PHASECHK.TRANS64.TRYWAIT P0, [R2+URZ+0x2a840], R3 ;  /* 0x02a84003020075a7 */ /* 0x000ea4000800017f */
[----:B--2---:R-:W-:Y:S05]  /*156d0*/  @!P0 BRA `(.L_x_1320) ;  /* 0x0000003400848947 */ /* 0x004fea0003800000 */
.L_x_1399:
[----:B------:R-:W-:Y:S05]  /*156e0*/  BSYNC B2 ;  /* 0x0000000000027941 */ /* 0x000fea0003800000 */
.L_x_1319:
        /* <DEDUP_REMOVED lines=12> */
.L_x_1322:
[----:B------:R-:W-:Y:S05]  /*157b0*/  BSYNC B2 ;  /* 0x0000000000027941 */ /* 0x000fea0003800000 */
.L_x_1321:
        /* <DEDUP_REMOVED lines=13> */
.L_x_1323:
        /* <DEDUP_REMOVED lines=16> */
.L_x_1324:
        /* <DEDUP_REMOVED lines=15> */
.L_x_1325:
        /* <DEDUP_REMOVED lines=15> */
.L_x_1400:
[----:B------:R-:W-:Y:S05]  /*15b70*/  BSYNC B2 ;  /* 0x0000000000027941 */ /* 0x000fea0003800000 */
.L_x_1326:
[----:B------:R-:W-:Y:S01]  /*15b80*/  BSSY B2, `(.L_x_1328) ;  /* 0x000000b000027945 */ /* 0x000fe20003800000 */
[----:B------:R-:W-:Y:S02]  /*15b90*/  IMAD.MOV.U32 R10, RZ, RZ, 0x0 ;  /* 0x00000000ff0a7424 */ /* 0x000fe400078e00ff */
[----:B------:R-:W-:Y:S01]  /*15ba0*/  IMAD.MOV.U32 R11, RZ, RZ, 0x14f00000 ;  /* 0x14f00000ff0b7424 */ /* 0x000fe200078e00ff */
[----:B------:R-:W-:Y:S06]  /*15bb0*/  @P1 BRA `(.L_x_1329) ;  /* 0x00000000001c1947 */ /* 0x000fec0003800000 */
[----:B------:R-:W1:Y:S01]  /*15bc0*/  S2R R14, SR_TID.X ;  /* 0x00000000000e7919 */ /* 0x000e620000002100 */
[----:B------:R-:W-:-:S04]  /*15bd0*/  IMAD.MOV.U32 R3, RZ, RZ, 0x6000 ;  /* 0x00006000ff037424 */ /* 0x000fc800078e00ff */
[----:B------:R2:W-:Y:S01]  /*15be0*/  SYNCS.ARRIVE.TRANS64 RZ, [R2+URZ+0x50], R3 ;  /* 0x0000500302ff79a7 */ /* 0x0005e2000800003f */
[----:B-1----:R-:W-:-:S04]  /*15bf0*/  LOP3.LUT R14, R14, 0x1f, RZ, 0xc0, !PT ;  /* 0x0000001f0e0e7812 */ /* 0x002fc800078ec0ff */
[----:B------:R-:W-:-:S13]  /*15c00*/  ISETP.NE.AND P0, PT, R14, RZ, PT ;  /* 0x000000ff0e00720c */ /* 0x000fda0003f05270 */
[----:B--2---:R-:W-:Y:S05]  /*15c10*/  @!P0 BRA `(.L_x_1329) ;  /* 0x0000000000048947 */ /* 0x004fea0003800000 */
[----:B------:R-:W-:Y:S01]  /*15c20*/  BPT.TRAP 0x1 ;  /* 0x000000040000795c */ /* 0x000fe20000300000 */
.L_x_1329:
[----:B------:R-:W-:Y:S05]  /*15c30*/  BSYNC B2 ;  /* 0x0000000000027941 */ /* 0x000fea0003800000 */
.L_x_1328:
        /* <DEDUP_REMOVED lines=12> */
.L_x_1330:
        /* <DEDUP_REMOVED lines=15> */
.L_x_1331:
        /* <DEDUP_REMOVED lines=12> */
.L_x_1317:
[----:B------:R-:W-:Y:S05]  /*15eb0*/  BSYNC B1 ;  /* 0x0000000000017941 */ /* 0x000fea0003800000 */
.L_x_1316:
[----:B------:R-:W2:Y:S01]  /*15ec0*/  LDL R2, [R1+0x24] ;  /* 0x0000240001027983 */ /* 0x000ea20000100800 */
[----:B------:R-:W-:Y:S01]  /*15ed0*/  VIADD R0, R0, 0xfffffffe ;  /* 0xfffffffe00007836 */ /* 0x000fe20000000000 */
[----:B--2---:R-:W-:-:S13]  /*15ee0*/  ISETP.GT.AND P0, PT, R7, R2, PT ;  /* 0x000000020700720c */ /* 0x004fda0003f04270 */
[----:B------:R-:W-:Y:S05]  /*15ef0*/  @P0 BRA `(.L_x_1332) ;  /* 0xffffffe800b80947 */ /* 0x000fea000383ffff */
.L_x_1281:
[----:B------:R-:W-:Y:S05]  /*15f00*/  BSYNC B0 ;  /* 0x0000000000007941 */ /* 0x000fea0003800000 */
.L_x_1280:
[----:B--2---:R-:W2:Y:S01]  /*15f10*/  S2R R3, SR_TID.X ;  /* 0x0000000000037919 */ /* 0x004ea20000002100 */
[----:B------:R-:W-:Y:S01]  /*15f20*/  BSSY B0, `(.L_x_1333) ;  /* 0x0000012000007945 */ /* 0x000fe20003800000 */
[----:B--2---:R-:W-:-:S04]  /*15f30*/  LOP3.LUT R3, R3, 0x7f, RZ, 0xc0, !PT ;  /* 0x0000007f03037812 */ /* 0x004fc800078ec0ff */
[----:B------:R-:W-:-:S13]  /*15f40*/  ISETP.NE.AND P0, PT, R3, RZ, PT ;  /* 0x000000ff0300720c */ /* 0x000fda0003f05270 */
[----:B------:R-:W-:Y:S05]  /*15f50*/  @P0 BRA `(.L_x_1334) ;  /* 0x0000000000380947 */ /* 0x000fea0003800000 */
[----:B------:R-:W2:Y:S01]  /*15f60*/  S2R R2, SR_LANEID ;  /* 0x0000000000027919 */ /* 0x000ea20000000000 */
[----:B------:R-:W-:Y:S01]  /*15f70*/  VOTEU.ANY UR4, UPT, PT ;  /* 0x0000000000047886 */ /* 0x000fe200038e0100 */
[----:B-1----:R-:W1:Y:S01]  /*15f80*/  LDC.64 R4, c[0x0][0xc60] ;  /* 0x00031800ff047b82 */ /* 0x002e620000000a00 */
[----:B------:R-:W2:Y:S01]  /*15f90*/  FLO.U32 R0, UR4 ;  /* 0x0000000400007d00 */ /* 0x000ea200080e0000 */
[----:B------:R-:W-:Y:S01]  /*15fa0*/  ULDC.64 UR6, c[0x0][0x208] ;  /* 0x0000820000067ab9 */ /* 0x000fe20000000a00 */
[----:B--2---:R-:W-:-:S06]  /*15fb0*/  ISETP.EQ.U32.AND P0, PT, R0, R2, PT ;  /* 0x000000020000720c */ /* 0x004fcc0003f02070 */
[----:B------:R-:W1:Y:S07]  /*15fc0*/  POPC R2, UR4 ;  /* 0x0000000400027d09 */ /* 0x000e6e0008000000 */
[----:B-1----:R-:W2:Y:S04]  /*15fd0*/  @P0 ATOMG.E.ADD.STRONG.GPU PT, R2, desc[UR6][R4.64], R2 ;  /* 0x00000002040209a8 */ /* 0x002ea800081ee1c6 */
[----:B--2---:R1:W2:Y:S02]  /*15fe0*/  SHFL.IDX PT, R2, R2, R0, 0x1f ;  /* 0x00001f0002027589 */ /* 0x0042a400000e0000 */
[----:B-1----:R-:W1:Y:S02]  /*15ff0*/  S2R R0, SR_LTMASK ;  /* 0x0000000000007919 */ /* 0x002e640000003900 */
[----:B-1----:R-:W-:-:S06]  /*16000*/  LOP3.LUT R0, R0, UR4, RZ, 0xc0, !PT ;  /* 0x0000000400007c12 */ /* 0x002fcc000f8ec0ff */
[----:B------:R-:W2:Y:S02]  /*16010*/  POPC R0, R0 ;  /* 0x0000000000007309 */ /* 0x000ea40000000000 */
[----:B--2---:R-:W-:-:S05]  /*16020*/  IADD3 R0, R2, UR38, R0 ;  /* 0x0000002602007c10 */ /* 0x004fca000fffe000 */
[----:B------:R2:W-:Y:S02]  /*16030*/  STL [R1], R0 ;  /* 0x0000000001007387 */ /* 0x0005e40000100800 */
.L_x_1334:
[----:B------:R-:W-:Y:S05]  /*16040*/  BSYNC B0 ;  /* 0x0000000000007941 */ /* 0x000fea0003800000 */
.L_x_1333:
[----:B--2---:R-:W2:Y:S01]  /*16050*/  LDL R0, [R1+0x18] ;  /* 0x0000180001007983 */ /* 0x004ea20000100800 */
[----:B------:R-:W-:Y:S01]  /*16060*/  BSSY B0, `(.L_x_1335) ;  /* 0x000003a000007945 */ /* 0x000fe20003800000 */
[----:B--2---:R-:W-:-:S13]  /*16070*/  LOP3.LUT P0, RZ, R0, 0x1, RZ, 0xc0, !PT ;  /* 0x0000000100ff7812 */ /* 0x004fda000780c0ff */
[----:B------:R-:W-:Y:S05]  /*16080*/  @!P0 BRA `(.L_x_1336) ;  /* 0x0000000000dc8947 */ /* 0x000fea0003800000 */
[----:B------:R-:W2:Y:S01]  /*16090*/  LDL R2, [R1+0x10] ;  /* 0x0000100001027983 */ /* 0x000ea20000100800 */
[----:B------:R-:W-:Y:S01]  /*160a0*/  IMAD R0, R19, 0x8, R18 ;  /* 0x0000000813007824 */ /* 0x000fe200078e0212 */
[----:B------:R-:W-:Y:S01]  /*160b0*/  BSSY B1, `(.L_x_1337) ;  /* 0x0000005000017945 */ /* 0x000fe20003800000 */
[----:B------:R-:W-:Y:S02]  /*160c0*/  ISETP.NE.AND P1, PT, R3, RZ, PT ;  /* 0x000000ff0300720c */ /* 0x000fe40003f25270 */
[----:B--2---:R-:W-:-:S04]  /*160d0*/  SHF.L.U32 R2, R2, 0x1f, RZ ;  /* 0x0000001f02027819 */ /* 0x004fc800000006ff */
[----:B------:R-:W2:Y:S02]  /*160e0*/  SYNCS.PHASECHK.TRANS64.TRYWAIT P0, [R0+URZ+0x2a860], R2 ;  /* 0x02a86002000075a7 */ /* 0x000ea4000800017f */
[----:B--2---:R-:W-:Y:S05]  /*160f0*/  @!P0 BRA `(.L_x_1338) ;  /* 0x0000002c00248947 */ /* 0x004fea0003800000 */
.L_x_1401:
[----:B------:R-:W-:Y:S05]  /*16100*/  BSYNC B1 ;  /* 0x0000000000017941 */ /* 0x000fea0003800000 */
.L_x_1337:
[----:B------:R-:W-:Y:S04]  /*16110*/  BSSY B1, `(.L_x_1339) ;  /* 0x0000009000017945 */ /* 0x000fe80003800000 */
        /* <DEDUP_REMOVED lines=8> */
.L_x_1340:
[----:B------:R-:W-:Y:S05]  /*161a0*/  BSYNC B1 ;  /* 0x0000000000017941 */ /* 0x000fea0003800000 */
.L_x_1339:
[----:B------:R-:W3:Y:S04]  /*161b0*/  LDL.LU R3, [R1+0x14] ;  /* 0x0000140001037983 */ /* 0x000ee80000300800 */
[----:B--2---:R-:W3:Y:S01]  /*161c0*/  LDL.LU R2, [R1+0x4] ;  /* 0x0000040001027983 */ /* 0x004ee20000300800 */
        /* <DEDUP_REMOVED lines=10> */
.L_x_1341:
        /* <DEDUP_REMOVED lines=9> */
[----:B--2---:R-:W-:Y:S05]  /*16300*/  @P0 BRA.U.ANY `(.L_x_1341) ;  /* 0xfffffffd00d80947 */ /* 0x004fea000393ffff */
[----:B------:R-:W-:Y:S01]  /*16310*/  PLOP3.LUT P0, PT, PT, PT, PT, 0x80, 0x0 ;  /* 0x000000000000781c */ /* 0x000fe20003f0f070 */
[----:B------:R-:W-:Y:S01]  /*16320*/  VIADD R2, R2, 0x3400 ;  /* 0x0000340002027836 */ /* 0x000fe20000000000 */
[----:B------:R-:W-:Y:S01]  /*16330*/  UMOV UR6, 0x0 ;  /* 0x0000000000067882 */ /* 0x000fe20000000000 */
[----:B------:R-:W-:Y:S01]  /*16340*/  UMOV UR7, 0x14f00000 ;  /* 0x14f0000000077882 */ /* 0x000fe20000000000 */
[----:B------:R-:W-:-:S09]  /*16350*/  UMOV UR10, 0x40 ;  /* 0x00000040000a7882 */ /* 0x000fd20000000000 */
.L_x_1342:
        /* <DEDUP_REMOVED lines=10> */
.L_x_1336:
[----:B------:R-:W-:Y:S05]  /*16400*/  BSYNC B0 ;  /* 0x0000000000007941 */ /* 0x000fea0003800000 */
.L_x_1335:
[----:B------:R-:W2:Y:S01]  /*16410*/  LDL.LU R4, [R1+0x10] ;  /* 0x0000100001047983 */ /* 0x000ea20000300800 */
[----:B------:R-:W-:-:S05]  /*16420*/  VIADD R19, R19, 0x1 ;  /* 0x0000000113137836 */ /* 0x000fca0000000000 */
[----:B------:R-:W-:-:S04]  /*16430*/  ISETP.NE.AND P0, PT, R19, 0x2, PT ;  /* 0x000000021300780c */ /* 0x000fc80003f05270 */
[----:B------:R-:W-:Y:S02]  /*16440*/  SEL R0, RZ, 0x1, P0 ;  /* 0x00000001ff007807 */ /* 0x000fe40000000000 */
[----:B------:R-:W-:Y:S02]  /*16450*/  SEL R19, R19, RZ, P0 ;  /* 0x000000ff13137207 */ /* 0x000fe40000000000 */
[----:B--2---:R-:W-:-:S05]  /*16460*/  LOP3.LUT R4, R4, R0, RZ, 0x3c, !PT ;  /* 0x0000000004047212 */ /* 0x004fca00078e3cff */
[----:B------:R2:W-:Y:S02]  /*16470*/  STL [R1+0x10], R4 ;  /* 0x0000100401007387 */ /* 0x0005e40000100800 */
.L_x_1260:
[----:B------:R-:W-:Y:S05]  /*16480*/  BSYNC B7 ;  /* 0x0000000000077941 */ /* 0x000fea0003800000 */
.L_x_1258:
[----:B---3--:R-:W3:Y:S02]  /*16490*/  LDL R0, [R1+0x18] ;  /* 0x0000180001007983 */ /* 0x008ee40000100800 */
[----:B---3--:R-:W-:-:S13]  /*164a0*/  LOP3.LUT P0, RZ, R0, 0x2, RZ, 0xc0, !PT ;  /* 0x0000000200ff7812 */ /* 0x008fda000780c0ff */
[----:B------:R-:W-:Y:S05]  /*164b0*/  @!P0 BRA `(.L_x_1343) ;  /* 0x00000000002c8947 */ /* 0x000fea0003800000 */
[----:B------:R-:W-:Y:S05]  /*164c0*/  WARPSYNC.ALL ;  /* 0x0000000000007948 */ /* 0x000fea0003800000 */
[----:B------:R-:W3:Y:S08]  /*164d0*/  S2UR UR5, SR_CgaCtaId ;  /* 0x00000000000579c3 */ /* 0x000ef00000008800 */
[----:B------:R-:W-:Y:S06]  /*164e0*/  BAR.SYNC.DEFER_BLOCKING 0x5, 0x180 ;  /* 0x0146000000007b1d */ /* 0x000fec0000010000 */
[----:B------:R-:W-:-:S02]  /*164f0*/  UMOV UR4, 0x400 ;  /* 0x0000040000047882 */ /* 0x000fc40000000000 */
[----:B---3--:R-:W-:-:S06]  /*16500*/  ULEA UR4, UR5, UR4, 0x18 ;  /* 0x0000000405047291 */ /* 0x008fcc000f8ec03f */
[----:B------:R-:W-:-:S05]  /*16510*/  IMAD.U32 R18, RZ, RZ, UR4 ;  /* 0x00000004ff127e24 */ /* 0x000fca000f8e00ff */
[----:B012---:R-:W0:Y:S04]  /*16520*/  LDS.128 R4, [R18+0x2a8d0] ;  /* 0x02a8d00012047984 */ /* 0x007e280000000c00 */
[----:B0-----:R0:W-:Y:S04]  /*16530*/  STL.64 [R1], R4 ;  /* 0x0000000401007387 */ /* 0x0011e80000100a00 */
[----:B------:R0:W-:Y:S01]  /*16540*/  STL.64 [R1+0x8], R6 ;  /* 0x0000080601007387 */ /* 0x0001e20000100a00 */
[----:B------:R-:W-:Y:S06]  /*16550*/  BAR.ARV 0x4, 0x180 ;  /* 0x0106000000007b1d */ /* 0x000fec0000002000 */
[----:B------:R-:W-:Y:S05]  /*16560*/  BRA `(.L_x_1344) ;  /* 0x00000010003c7947 */ /* 0x000fea0003800000 */
.L_x_1343:
[----:B------:R-:W3:Y:S01]  /*16570*/  S2R R16, SR_TID.X ;  /* 0x0000000000107919 */ /* 0x000ee20000002100 */
[----:B------:R-:W-:Y:S01]  /*16580*/  UMOV UR4, 0xffffffff ;  /* 0xffffffff00047882 */ /* 0x000fe20000000000 */
[----:B---3--:R-:W-:-:S04]  /*16590*/  LOP3.LUT R16, R16, 0x1f, RZ, 0xc0, !PT ;  /* 0x0000001f10107812 */ /* 0x008fc800078ec0ff */
[----:B------:R-:W-:Y:S01]  /*165a0*/  ISETP.NE.AND P0, PT, R16, 0x1f, PT ;  /* 0x0000001f1000780c */ /* 0x000fe20003f05270 */
[----:B------:R-:W-:-:S12]  /*165b0*/  BRA.DIV UR4, `(.L_x_1345) ;  /* 0x0000002a04087947 */ /* 0x000fd8000b800000 */
[----:B------:R-:W0:Y:S01]  /*165c0*/  LDL.LU R3, [R1] ;  /* 0x0000000001037983 */ /* 0x000e220000300800 */
[----:B------:R-:W-:-:S03]  /*165d0*/  ULDC UR4, c[0x0][0xc3c] ;  /* 0x00030f0000047ab9 */ /* 0x000fc60000000800 */
[----:B-12---:R-:W2:Y:S01]  /*165e0*/  LDL R4, [R1+0xc] ;  /* 0x00000c0001047983 */ /* 0x006ea20000100800 */
[----:B------:R-:W-:Y:S01]  /*165f0*/  ULDC.64 UR6, c[0x0][0x208] ;  /* 0x0000820000067ab9 */ /* 0x000fe20000000a00 */
[----:B0-----:R-:W-:Y:S02]  /*16600*/  IMAD.MOV.U32 R8, RZ, RZ, R3 ;  /* 0x000000ffff087224 */ /* 0x001fe400078e0003 */
[----:B--2---:R-:W-:-:S05]  /*16610*/  IMAD.IADD R0, R4, 0x1, R16 ;  /* 0x0000000104007824 */ /* 0x004fca00078e0210 */
        /* <DEDUP_REMOVED lines=9> */
[C---:B------:R-:W-:Y:S01]  /*166b0*/  ISETP.GE.U32.AND P3, PT, R16.reuse, 0x4, PT ;  /* 0x000000041000780c */ /* 0x040fe20003f66070 */
[----:B------:R-:W-:Y:S01]  /*166c0*/  SHFL.IDX PT, R0, R8, RZ, 0x1f ;  /* 0x00001fff08007589 */ /* 0x000fe200000e0000 */
[C---:B------:R-:W-:Y:S02]  /*166d0*/  ISETP.GE.U32.AND P4, PT, R16.reuse, 0x8, PT ;  /* 0x000000081000780c */ /* 0x040fe40003f86070 */
[----:B------:R-:W-:Y:S01]  /*166e0*/  ISETP.GE.U32.AND P5, PT, R16, 0x10, PT ;  /* 0x000000101000780c */ /* 0x000fe20003fa6070 */
[----:B--2---:R-:W-:Y:S01]  /*166f0*/  @!P1 IMAD.MOV.U32 R5, RZ, RZ, R6 ;  /* 0x000000ffff059224 */ /* 0x004fe200078e0006 */
[----:B------:R-:W-:-:S02]  /*16700*/  CS2R R6, SRZ ;  /* 0x0000000000067805 */ /* 0x000fc4000001ff00 */
[----:B---3--:R-:W-:Y:S01]  /*16710*/  @!P1 IMAD.MOV.U32 R7, RZ, RZ, R2 ;  /* 0x000000ffff079224 */ /* 0x008fe200078e0002 */
[----:B------:R-:W-:-:S03]  /*16720*/  ISETP.NE.AND P1, PT, R16, RZ, PT ;  /* 0x000000ff1000720c */ /* 0x000fc60003f25270 */
[----:B------:R-:W-:-:S05]  /*16730*/  IMAD R2, R7, R5, RZ ;  /* 0x0000000507027224 */ /* 0x000fca00078e02ff */
[----:B------:R-:W0:Y:S02]  /*16740*/  SHFL.UP PT, R3, R2, 0x1, RZ ;  /* 0x0420000002037989 */ /* 0x000e2400000e00ff */
[----:B0-----:R-:W-:-:S05]  /*16750*/  SEL R9, R3, RZ, P1 ;  /* 0x000000ff03097207 */ /* 0x001fca0000800000 */
[----:B------:R-:W-:Y:S02]  /*16760*/  IMAD.IADD R2, R2, 0x1, R9 ;  /* 0x0000000102027824 */ /* 0x000fe400078e0209 */
[----:B------:R-:W-:Y:S04]  /*16770*/  SHFL.IDX PT, R9, R8, 0x1, 0x1f ;  /* 0x00201f0008097f89 */ /* 0x000fe800000e0000 */
        /* <DEDUP_REMOVED lines=13> */
.L_x_1411:
[----:B------:R-:W-:Y:S02]  /*16850*/  ULDC UR4, c[0x0][0xc38] ;  /* 0x00030e0000047ab9 */ /* 0x000fe40000000800 */
[----:B------:R-:W-:-:S04]  /*16860*/  IMAD.U32 R8, RZ, RZ, UR4 ;  /* 0x00000004ff087e24 */ /* 0x000fc8000f8e00ff */
[----:B-1----:R-:W-:-:S04]  /*16870*/  IMAD R10, R10, R8, RZ ;  /* 0x000000080a0a7224 */ /* 0x002fc800078e02ff */
[----:B------:R-:W-:-:S05]  /*16880*/  IMAD.IADD R4, R9, 0x1, R10 ;  /* 0x0000000109047824 */ /* 0x000fca00078e020a */
[----:B------:R-:W-:-:S13]  /*16890*/  ISETP.GT.AND P6, PT, R4, R0, PT ;  /* 0x000000000400720c */ /* 0x000fda0003fc4270 */
[----:B------:R-:W-:Y:S05]  /*168a0*/  @P6 BRA `(.L_x_1346) ;  /* 0x0000000000b06947 */ /* 0x000fea0003800000 */
.L_x_1349:
[----:B------:R-:W2:Y:S01]  /*168b0*/  LDL.LU R3, [R1+0xc] ;  /* 0x00000c0001037983 */ /* 0x000ea20000300800 */
[----:B0-----:R-:W0:Y:S01]  /*168c0*/  LDC R2, c[0x0][0xc3c] ;  /* 0x00030f00ff027b82 */ /* 0x001e220000000800 */
[----:B--2---:R-:W-:-:S05]  /*168d0*/  VIADD R3, R3, 0x1f ;  /* 0x0000001f03037836 */ /* 0x004fca0000000000 */
[----:B0-----:R-:W-:-:S13]  /*168e0*/  ISETP.GE.AND P6, PT, R3, R2, PT ;  /* 0x000000020300720c */ /* 0x001fda0003fc6270 */
[----:B------:R-:W-:Y:S05]  /*168f0*/  @P6 BRA `(.L_x_1347) ;  /* 0x0000000800f06947 */ /* 0x000fea0003800000 */
[----:B------:R-:W0:Y:S01]  /*16900*/  S2R R5, SR_TID.X ;  /* 0x0000000000057919 */ /* 0x000e220000002100 */
[----:B------:R-:W-:Y:S01]  /*16910*/  ULDC.64 UR4, c[0x0][0x208] ;  /* 0x0000820000047ab9 */ /* 0x000fe20000000a00 */
[----:B------:R1:W-:Y:S01]  /*16920*/  STL [R1+0xc], R3 ;  /* 0x00000c0301007387 */ /* 0x0003e20000100800 */
[----:B0-----:R-:W-:-:S05]  /*16930*/  LOP3.LUT R5, R5, 0x1f, RZ, 0xc0, !PT ;  /* 0x0000001f05057812 */ /* 0x001fca00078ec0ff */
[----:B------:R-:W-:Y:S02]  /*16940*/  IMAD.IADD R7, R3, 0x1, R5 ;  /* 0x0000000103077824 */ /* 0x000fe400078e0205 */
[----:B------:R-:W-:-:S03]  /*16950*/  IMAD.MOV.U32 R5, RZ, RZ, RZ ;  /* 0x000000ffff057224 */ /* 0x000fc600078e00ff */
[----:B------:R-:W-:-:S13]  /*16960*/  ISETP.GE.OR P6, PT, R7, R2, !P0 ;  /* 0x000000020700720c */ /* 0x000fda00047c6670 */
[----:B-1----:R-:W0:Y:S02]  /*16970*/  @!P6 LDC.64 R2, c[0x0][0xc80] ;  /* 0x00032000ff02eb82 */ /* 0x002e240000000a00 */
[----:B0-----:R-:W-:-:S05]  /*16980*/  @!P6 IMAD.WIDE R2, R7, 0x4, R2 ;  /* 0x000000040702e825 */ /* 0x001fca00078e0202 */
[----:B------:R0:W2:Y:S02]  /*16990*/  @!P6 LDG.E R5, desc[UR4][R2.64] ;  /* 0x000000040205e981 */ /* 0x0000a4000c1e1900 */
[----:B0-----:R-:W0:Y:S02]  /*169a0*/  @!P6 LDC.64 R2, c[0x0][0xc78] ;  /* 0x00031e00ff02eb82 */ /* 0x001e240000000a00 */
[----:B0-----:R-:W-:-:S04]  /*169b0*/  @!P6 IMAD.WIDE R2, R7, 0x4, R2 ;  /* 0x000000040702e825 */ /* 0x001fc800078e0202 */
[----:B------:R-:W-:-:S06]  /*169c0*/  IMAD.MOV.U32 R7, RZ, RZ, RZ ;  /* 0x000000ffff077224 */ /* 0x000fcc00078e00ff */
[----:B------:R-:W2:Y:S01]  /*169d0*/  @!P6 LDG.E R7, desc[UR4][R2.64] ;  /* 0x000000040207e981 */ /* 0x000ea2000c1e1900 */
[----:B------:R-:W-:Y:S01]  /*169e0*/  UMOV UR4, 0xffffffff ;  /* 0xffffffff00047882 */ /* 0x000fe20000000000 */
[----:B--2---:R-:W-:Y:S02]  /*169f0*/  IMAD R2, R7, R5, RZ ;  /* 0x0000000507027224 */ /* 0x004fe400078e02ff */
[----:B------:R-:W-:Y:S05]  /*16a00*/  BRA.DIV UR4, `(.L_x_1348) ;  /* 0x0000002a04547947 */ /* 0x000fea000b800000 */
        /* <DEDUP_REMOVED lines=16> */
.L_x_1419:
[----:B------:R-:W-:Y:S02]  /*16b10*/  ULDC UR4, c[0x0][0xc38] ;  /* 0x00030e0000047ab9 */ /* 0x000fe40000000800 */
[----:B------:R-:W-:-:S04]  /*16b20*/  IMAD.U32 R8, RZ, RZ, UR4 ;  /* 0x00000004ff087e24 */ /* 0x000fc8000f8e00ff */
[----:B-1----:R-:W-:-:S04]  /*16b30*/  IMAD R10, R10, R8, RZ ;  /* 0x000000080a0a7224 */ /* 0x002fc800078e02ff */
[----:B------:R-:W-:-:S05]  /*16b40*/  IMAD.IADD R4, R10, 0x1, R4 ;  /* 0x000000010a047824 */ /* 0x000fca00078e0204 */
[----:B------:R-:W-:-:S13]  /*16b50*/  ISETP.GT.AND P6, PT, R4, R0, PT ;  /* 0x000000000400720c */ /* 0x000fda0003fc4270 */
[----:B------:R-:W-:Y:S05]  /*16b60*/  @!P6 BRA `(.L_x_1349) ;  /* 0xfffffffc0050e947 */ /* 0x000fea000383ffff */
.L_x_1346:
[----:B------:R-:W-:Y:S01]  /*16b70*/  IMAD.IADD R10, R4, 0x1, -R10 ;  /* 0x00000001040a7824 */ /* 0x000fe200078e0a0a */
[----:B------:R-:W-:-:S03]  /*16b80*/  UMOV UR4, 0xffffffff ;  /* 0xffffffff00047882 */ /* 0x000fc60000000000 */
[----:B------:R-:W-:-:S05]  /*16b90*/  IMAD R3, R2, R8, R10 ;  /* 0x0000000802037224 */ /* 0x000fca00078e020a */
[----:B------:R-:W-:Y:S01]  /*16ba0*/  ISETP.GT.AND P6, PT, R3, R0, PT ;  /* 0x000000000300720c */ /* 0x000fe20003fc4270 */
[----:B------:R-:W-:-:S12]  /*16bb0*/  BRA.DIV UR4, `(.L_x_1350) ;  /* 0x0000002a04c07947 */ /* 0x000fd8000b800000 */
[----:B------:R-:W2:Y:S01]  /*16bc0*/  LDL.LU R11, [R1+0xc] ;  /* 0x00000c00010b7983 */ /* 0x000ea20000300800 */
[----:B------:R-:W-:-:S04]  /*16bd0*/  VOTE.ANY R3, PT, !P6 ;  /* 0x0000000000037806 */ /* 0x000fc800070e0100 */
[----:B------:R-:W1:Y:S02]  /*16be0*/  POPC R9, R3 ;  /* 0x0000000300097309 */ /* 0x000e640000000000 */
[----:B-1----:R2:W1:Y:S04]  /*16bf0*/  SHFL.IDX PT, R4, R5, R9, 0x1f ;  /* 0x00001f0905047589 */ /* 0x00246800000e0000 */
[----:B------:R3:W4:Y:S01]  /*16c00*/  SHFL.IDX PT, R7, R7, R9, 0x1f ;  /* 0x00001f0907077589 */ /* 0x00072200000e0000 */
[----:B--2---:R-:W-:-:S05]  /*16c10*/  IMAD.IADD R5, R9, 0x1, R11 ;  /* 0x0000000109057824 */ /* 0x004fca00078e020b */
[----:B-1--4-:R3:W-:Y:S02]  /*16c20*/  STL [R1+0xc], R5 ;  /* 0x00000c0501007387 */ /* 0x0127e40000100800 */
.L_x_1424:
[----:B------:R-:W-:-:S13]  /*16c30*/  ISETP.NE.AND P0, PT, R3, RZ, PT ;  /* 0x000000ff0300720c */ /* 0x000fda0003f05270 */
[----:B------:R-:W-:Y:S05]  /*16c40*/  @!P0 BRA `(.L_x_1351) ;  /* 0x0000000000148947 */ /* 0x000fea0003800000 */
[----:B------:R-:W-:Y:S01]  /*16c50*/  UMOV UR4, 0xffffffff ;  /* 0xffffffff00047882 */ /* 0x000fe20000000000 */
[----:B---3--:R-:W-:Y:S02]  /*16c60*/  VIADD R9, R9, 0xffffffff ;  /* 0xffffffff09097836 */ /* 0x008fe40000000000 */
[----:B------:R-:W-:Y:S05]  /*16c70*/  BRA.DIV UR4, `(.L_x_1352) ;  /* 0x0000002a04f87947 */ /* 0x000fea000b800000 */
[----:B0-----:R0:W1:Y:S02]  /*16c80*/  SHFL.IDX PT, R2, R2, R9, 0x1f ;  /* 0x00001f0902027589 */ /* 0x00106400000e0000 */
.L_x_1427:
[----:B-1----:R-:W-:-:S07]  /*16c90*/  IMAD.MOV.U32 R6, RZ, RZ, R2 ;  /* 0x000000ffff067224 */ /* 0x002fce00078e0002 */
.L_x_1351:
[----:B0-----:R-:W-:Y:S01]  /*16ca0*/  IMAD R2, R6, R8, R10 ;  /* 0x0000000806027224 */ /* 0x001fe200078e020a */
[----:B------:R-:W-:-:S03]  /*16cb0*/  ISETP.NE.AND P0, PT, R7, 0x1, PT ;  /* 0x000000010700780c */ /* 0x000fc60003f05270 */
[----:B------:R-:W-:Y:S01]  /*16cc0*/  IMAD.IADD R0, R0, 0x1, -R2 ;  /* 0x0000000100007824 */ /* 0x000fe200078e0a02 */
[----:B------:R0:W-:Y:S09]  /*16cd0*/  STL [R1], R2 ;  /* 0x0000000201007387 */ /* 0x0001f20000100800 */
[----:B------:R-:W-:Y:S05]  /*16ce0*/  @!P0 BRA `(.L_x_1353) ;  /* 0x0000000000e48947 */ /* 0x000fea0003800000 */
[----:B---3--:R-:W-:-:S04]  /*16cf0*/  IABS R5, R4 ;  /* 0x0000000400057213 */ /* 0x008fc80000000000 */
[----:B0-----:R-:W0:Y:S08]  /*16d00*/  I2F.RP R2, R5 ;  /* 0x0000000500027306 */ /* 0x001e300000209400 */
[----:B0-----:R-:W0:Y:S02]  /*16d10*/  MUFU.RCP R2, R2 ;  /* 0x0000000200027308 */ /* 0x001e240000001000 */
[----:B0-----:R-:W-:-:S06]  /*16d20*/  VIADD R2, R2, 0xffffffe ;  /* 0x0ffffffe02027836 */ /* 0x001fcc0000000000 */
[----:B------:R-:W0:Y:S02]  /*16d30*/  F2I.FTZ.U32.TRUNC.NTZ R3, R2 ;  /* 0x0000000200037305 */ /* 0x000e24000021f000 */
[----:B0-----:R-:W-:-:S04]  /*16d40*/  IMAD.MOV R2, RZ, RZ, -R3 ;  /* 0x000000ffff027224 */ /* 0x001fc800078e0a03 */
[----:B------:R-:W-:Y:S02]  /*16d50*/  IMAD R8, R2, R5, RZ ;  /* 0x0000000502087224 */ /* 0x000fe400078e02ff */
[----:B------:R-:W-:-:S04]  /*16d60*/  IMAD.MOV.U32 R2, RZ, RZ, RZ ;  /* 0x000000ffff027224 */ /* 0x000fc800078e00ff */
[----:B------:R-:W-:Y:S01]  /*16d70*/  IMAD.HI.U32 R8, R3, R8, R2 ;  /* 0x0000000803087227 */ /* 0x000fe200078e0002 */
[----:B------:R-:W-:Y:S02]  /*16d80*/  IABS R2, R0 ;  /* 0x0000000000027213 */ /* 0x000fe40000000000 */
[----:B------:R-:W-:-:S03]  /*16d90*/  IABS R3, R4 ;  /* 0x0000000400037213 */ /* 0x000fc60000000000 */
[----:B------:R-:W-:-:S04]  /*16da0*/  IMAD.HI.U32 R8, R8, R2, RZ ;  /* 0x0000000208087227 */ /* 0x000fc800078e00ff */
[----:B------:R-:W-:-:S04]  /*16db0*/  IMAD.MOV R3, RZ, RZ, -R3 ;  /* 0x000000ffff037224 */ /* 0x000fc800078e0a03 */
[----:B------:R-:W-:-:S05]  /*16dc0*/  IMAD R2, R8, R3, R2 ;  /* 0x0000000308027224 */ /* 0x000fca00078e0202 */
[----:B------:R-:W-:-:S13]  /*16dd0*/  ISETP.GT.U32.AND P1, PT, R5, R2, PT ;  /* 0x000000020500720c */ /* 0x000fda0003f24070 */
[----:B------:R-:W-:Y:S02]  /*16de0*/  @!P1 IMAD.IADD R2, R2, 0x1, -R5 ;  /* 0x0000000102029824 */ /* 0x000fe400078e0a05 */
[----:B------:R-:W-:Y:S01]  /*16df0*/  @!P1 VIADD R8, R8, 0x1 ;  /* 0x0000000108089836 */ /* 0x000fe20000000000 */
[----:B------:R-:W-:Y:S02]  /*16e00*/  ISETP.NE.AND P1, PT, R4, RZ, PT ;  /* 0x000000ff0400720c */ /* 0x000fe40003f25270 */
[----:B------:R-:W-:Y:S02]  /*16e10*/  ISETP.GE.U32.AND P0, PT, R2, R5, PT ;  /* 0x000000050200720c */ /* 0x000fe40003f06070 */
[----:B------:R-:W-:-:S04]  /*16e20*/  IABS R5, R7 ;  /* 0x0000000700057213 */ /* 0x000fc80000000000 */
[----:B------:R-:W0:Y:S07]  /*16e30*/  I2F.RP R2, R5 ;  /* 0x0000000500027306 */ /* 0x000e2e0000209400 */
        /* <DEDUP_REMOVED lines=8> */
[----:B------:R-:W-:-:S03]  /*16ec0*/  LOP3.LUT R2, R0, R4, RZ, 0x3c, !PT ;  /* 0x0000000400027212 */ /* 0x000fc600078e3cff */
[----:B------:R-:W-:Y:S01]  /*16ed0*/  IMAD.MOV.U32 R3, RZ, RZ, R8 ;  /* 0x000000ffff037224 */ /* 0x000fe200078e0008 */
[----:B------:R-:W-:Y:S02]  /*16ee0*/  ISETP.GE.AND P2, PT, R2, RZ, PT ;  /* 0x000000ff0200720c */ /* 0x000fe40003f46270 */
[----:B------:R-:W-:-:S05]  /*16ef0*/  IABS R8, R7 ;  /* 0x0000000700087213 */ /* 0x000fca0000000000 */
[----:B------:R-:W-:-:S06]  /*16f00*/  IMAD.MOV R8, RZ, RZ, -R8 ;  /* 0x000000ffff087224 */ /* 0x000fcc00078e0a08 */
        /* <DEDUP_REMOVED lines=9> */
[----:B------:R-:W-:Y:S01]  /*16fa0*/  ISETP.GE.U32.AND P0, PT, R2, R5, PT ;  /* 0x000000050200720c */ /* 0x000fe20003f06070 */
[----:B------:R-:W-:-:S04]  /*16fb0*/  IMAD.MOV R2, RZ, RZ, -R3 ;  /* 0x000000ffff027224 */ /* 0x000fc800078e0a03 */
[----:B------:R-:W-:Y:S01]  /*16fc0*/  IMAD R0, R4, R2, R0 ;  /* 0x0000000204007224 */ /* 0x000fe200078e0200 */
[----:B------:R-:W-:-:S04]  /*16fd0*/  LOP3.LUT R2, R3, R7, RZ, 0x3c, !PT ;  /* 0x0000000703027212 */ /* 0x000fc800078e3cff */
[----:B------:R-:W-:-:S03]  /*16fe0*/  ISETP.GE.AND P2, PT, R2, RZ, PT ;  /* 0x000000ff0200720c */ /* 0x000fc60003f46270 */
[----:B------:R-:W-:-:S10]  /*16ff0*/  @P0 VIADD R6, R6, 0x1 ;  /* 0x0000000106060836 */ /* 0x000fd40000000000 */
[----:B------:R-:W-:Y:S01]  /*17000*/  @!P2 IMAD.MOV R6, RZ, RZ, -R6 ;  /* 0x000000ffff06a224 */ /* 0x000fe200078e0a06 */
[----:B------:R-:W-:-:S05]  /*17010*/  @!P1 LOP3.LUT R6, RZ, R7, RZ, 0x33, !PT ;  /* 0x00000007ff069212 */ /* 0x000fca00078e33ff */
[----:B------:R-:W-:-:S04]  /*17020*/  IMAD.MOV R2, RZ, RZ, -R6 ;  /* 0x000000ffff027224 */ /* 0x000fc800078e0a06 */
[C---:B------:R-:W-:Y:S02]  /*17030*/  IMAD R2, R7.reuse, R2, R3 ;  /* 0x0000000207027224 */ /* 0x040fe400078e0203 */
[----:B------:R-:W-:-:S04]  /*17040*/  IMAD R7, R7, 0x1000000, R6 ;  /* 0x0100000007077824 */ /* 0x000fc800078e0206 */
[----:B------:R-:W-:-:S05]  /*17050*/  IMAD R2, R2, 0x10000, R7 ;  /* 0x0001000002027824 */ /* 0x000fca00078e0207 */
[----:B------:R0:W-:Y:S01]  /*17060*/  STL [R1+0x8], R2 ;  /* 0x0000080201007387 */ /* 0x0001e20000100800 */
[----:B------:R-:W-:Y:S05]  /*17070*/  BRA `(.L_x_1354) ;  /* 0x0000000400007947 */ /* 0x000fea0003800000 */
.L_x_1353:
[----:B---3--:R-:W2:Y:S01]  /*17080*/  LDL R5, [R1+0xc] ;  /* 0x00000c0001057983 */ /* 0x008ea20000100800 */
[----:B0-----:R-:W2:Y:S01]  /*17090*/  LDC.64 R2, c[0x0][0xc90] ;  /* 0x00032400ff027b82 */ /* 0x001ea20000000a00 */
[----:B------:R-:W-:Y:S01]  /*170a0*/  ULDC.64 UR4, c[0x0][0x208] ;  /* 0x0000820000047ab9 */ /* 0x000fe20000000a00 */
[----:B--2---:R-:W-:-:S05]  /*170b0*/  IMAD.WIDE R2, R5, 0x4, R2 ;  /* 0x0000000405027825 */ /* 0x004fca00078e0202 */
[----:B------:R-:W2:Y:S02]  /*170c0*/  LDG.E R6, desc[UR4][R2.64] ;  /* 0x0000000402067981 */ /* 0x000ea4000c1e1900 */
[----:B--2---:R-:W-:-:S05]  /*170d0*/  IMAD R5, R4, R6, RZ ;  /* 0x0000000604057224 */ /* 0x004fca00078e02ff */
[----:B------:R-:W-:-:S04]  /*170e0*/  IABS R7, R5 ;  /* 0x0000000500077213 */ /* 0x000fc80000000000 */
[----:B------:R-:W0:Y:S08]  /*170f0*/  I2F.RP R2, R7 ;  /* 0x0000000700027306 */ /* 0x000e300000209400 */
        /* <DEDUP_REMOVED lines=22> */
[----:B------:R-:W-:Y:S02]  /*17260*/  IMAD R7, R6, R2, RZ ;  /* 0x0000000206077224 */ /* 0x000fe400078e02ff */
[----:B------:R-:W-:Y:S02]  /*17270*/  IMAD.MOV R2, RZ, RZ, -R2 ;  /* 0x000000ffff027224 */ /* 0x000fe400078e0a02 */
[----:B------:R-:W-:Y:S02]  /*17280*/  IMAD.MOV R3, RZ, RZ, -R7 ;  /* 0x000000ffff037224 */ /* 0x000fe400078e0a07 */
[----:B------:R-:W-:-:S03]  /*17290*/  IMAD R0, R5, R2, R0 ;  /* 0x0000000205007224 */ /* 0x000fc600078e0200 */
[----:B------:R-:W-:Y:S02]  /*172a0*/  VIADDMNMX R6, R3, R8, R6, PT ;  /* 0x0000000803067246 */ /* 0x000fe40003800106 */
[----:B------:R-:W-:Y:S02]  /*172b0*/  IADD3 R7, R7, 0x1000000, R0 ;  /* 0x0100000007077810 */ /* 0x000fe40007ffe000 */
        /* <DEDUP_REMOVED lines=25> */
[----:B------:R-:W-:Y:S02]  /*17450*/  IMAD R3, R2, R6, R7 ;  /* 0x0000000602037224 */ /* 0x000fe400078e0207 */
[----:B------:R-:W-:-:S03]  /*17460*/  IMAD.MOV.U32 R0, RZ, RZ, R2 ;  /* 0x000000ffff007224 */ /* 0x000fc600078e0002 */
[----:B------:R1:W-:Y:S04]  /*17470*/  STL [R1+0x8], R3 ;  /* 0x0000080301007387 */ /* 0x0003e80000100800 */
.L_x_1354:
[----:B-1----:R-:W-:-:S05]  /*17480*/  LOP3.LUT R3, RZ, R0, RZ, 0x33, !PT ;  /* 0x00000000ff037212 */ /* 0x002fca00078e33ff */
[----:B------:R-:W-:-:S05]  /*17490*/  IMAD.IADD R0, R4, 0x1, R3 ;  /* 0x0000000104007824 */ /* 0x000fca00078e0203 */
[----:B------:R2:W-:Y:S01]  /*174a0*/  STL [R1+0x4], R0 ;  /* 0x0000040001007387 */ /* 0x0005e20000100800 */
[----:B------:R-:W-:Y:S05]  /*174b0*/  BRA `(.L_x_1355) ;  /* 0x0000000000287947 */ /* 0x000fea0003800000 */
.L_x_1347:
[----:B------:R-:W-:Y:S01]  /*174c0*/  UMOV UR4, URZ ;  /* 0x0000003f00047c82 */ /* 0x000fe20008000000 */
[----:B------:R-:W-:Y:S01]  /*174d0*/  ULDC UR6, c[0x0][0xc3c] ;  /* 0x00030f0000067ab9 */ /* 0x000fe20000000800 */
[----:B------:R-:W-:Y:S01]  /*174e0*/  UMOV UR5, URZ ;  /* 0x0000003f00057c82 */ /* 0x000fe20008000000 */
[----:B------:R0:W-:Y:S01]  /*174f0*/  STL [R1], R0 ;  /* 0x0000000001007387 */ /* 0x0001e20000100800 */
[----:B------:R-:W-:Y:S02]  /*17500*/  IMAD.U32 R3, RZ, RZ, UR4 ;  /* 0x00000004ff037e24 */ /* 0x000fe4000f8e00ff */
[----:B------:R-:W-:-:S03]  /*17510*/  IMAD.U32 R2, RZ, RZ, UR5 ;  /* 0x00000005ff027e24 */ /* 0x000fc6000f8e00ff */
[----:B------:R1:W-:Y:S01]  /*17520*/  STL [R1+0x4], R3 ;  /* 0x0000040301007387 */ /* 0x0003e20000100800 */
[----:B0-----:R-:W-:-:S05]  /*17530*/  IMAD.U32 R0, RZ, RZ, UR6 ;  /* 0x00000006ff007e24 */ /* 0x001fca000f8e00ff */
[----:B------:R1:W-:Y:S04]  /*17540*/  STL [R1+0xc], R0 ;  /* 0x00000c0001007387 */ /* 0x0003e80000100800 */
[----:B------:R1:W-:Y:S02]  /*17550*/  STL [R1+0x8], R2 ;  /* 0x0000080201007387 */ /* 0x0003e40000100800 */
.L_x_1355:
[----:B-1----:R-:W3:Y:S04]  /*17560*/  LDL R3, [R1+0x8] ;  /* 0x0000080001037983 */ /* 0x002ee80000100800 */
[----:B0-----:R-:W4:Y:S04]  /*17570*/  LDL R2, [R1+0xc] ;  /* 0x00000c0001027983 */ /* 0x001f280000100800 */
[----:B------:R-:W5:Y:S04]  /*17580*/  LDL R5, [R1+0x4] ;  /* 0x0000040001057983 */ /* 0x000f680000100800 */
[----:B------:R-:W5:Y:S01]  /*17590*/  LDL R4, [R1] ;  /* 0x0000000001047983 */ /* 0x000f620000100800 */
[----:B--2---:R-:W0:Y:S01]  /*175a0*/  S2R R0, SR_TID.X ;  /* 0x0000000000007919 */ /* 0x004e220000002100 */
[----:B------:R-:W-:Y:S05]  /*175b0*/  WARPSYNC.ALL ;  /* 0x0000000000007948 */ /* 0x000fea0003800000 */
[----:B0-----:R-:W-:Y:S01]  /*175c0*/  LOP3.LUT R0, R0, 0x1f, RZ, 0xc0, !PT ;  /* 0x0000001f00007812 */ /* 0x001fe200078ec0ff */
[----:B------:R-:W-:Y:S03]  /*175d0*/  BAR.SYNC.DEFER_BLOCKING 0x4, 0x180 ;  /* 0x0106000000007b1d */ /* 0x000fe60000010000 */
[----:B------:R-:W-:-:S13]  /*175e0*/  ISETP.NE.AND P0, PT, R0, RZ, PT ;  /* 0x000000ff0000720c */ /* 0x000fda0003f05270 */
[----:B------:R-:W-:Y:S01]  /*175f0*/  @!P0 MOV R0, 0x400 ;  /* 0x0000040000008802 */ /* 0x000fe20000000f00 */
[----:B---3--:R-:W-:Y:S02]  /*17600*/  IMAD.MOV.U32 R6, RZ, RZ, R3 ;  /* 0x000000ffff067224 */ /* 0x008fe400078e0003 */
[----:B------:R-:W0:Y:S01]  /*17610*/  @!P0 S2R R3, SR_CgaCtaId ;  /* 0x0000000000038919 */ /* 0x000e220000008800 */
[----:B----4-:R-:W-:Y:S01]  /*17620*/  IMAD.MOV.U32 R7, RZ, RZ, R2 ;  /* 0x000000ffff077224 */ /* 0x010fe200078e0002 */
[----:B0-----:R-:W-:-:S05]  /*17630*/  @!P0 LEA R18, R3, R0, 0x18 ;  /* 0x0000000003128211 */ /* 0x001fca00078ec0ff */
[----:B-----5:R1:W-:Y:S01]  /*17640*/  @!P0 STS.128 [R18+0x2a8d0], R4 ;  /* 0x02a8d00412008388 */ /* 0x0203e20000000c00 */
[----:B------:R-:W-:Y:S06]  /*17650*/  BAR.ARV 0x5, 0x180 ;  /* 0x0146000000007b1d */ /* 0x000fec0000002000 */
.L_x_1344:
[----:B------:R-:W2:Y:S01]  /*17660*/  LDL R0, [R1+0xc] ;  /* 0x00000c0001007983 */ /* 0x000ea20000100800 */
[----:B------:R-:W-:Y:S02]  /*17670*/  ULDC UR4, c[0x0][0xc3c] ;  /* 0x00030f0000047ab9 */ /* 0x000fe40000000800 */
[----:B--2---:R-:W-:-:S13]  /*17680*/  ISETP.GE.AND P0, PT, R0, UR4, PT ;  /* 0x0000000400007c0c */ /* 0x004fda000bf06270 */
[----:B------:R-:W-:Y:S05]  /*17690*/  @!P0 BRA `(.L_x_1356) ;  /* 0xffffffa000188947 */ /* 0x000fea000383ffff */
[----:B------:R-:W-:Y:S05]  /*176a0*/  BSYNC B8 ;  /* 0x0000000000087941 */ /* 0x000fea0003800000 */
.L_x_1244:
        /* <DEDUP_REMOVED lines=12> */
.L_x_1428:
[----:B------:R-:W-:Y:S05]  /*17770*/  BSYNC B0 ;  /* 0x0000000000007941 */ /* 0x000fea0003800000 */
.L_x_1357:
[----:B------:R-:W-:-:S03]  /*17780*/  UMOV UR4, 0xffffffff ;  /* 0xffffffff00047882 */ /* 0x000fc60000000000 */
[----:B------:R-:W-:Y:S05]  /*17790*/  BRA.DIV UR4, `(.L_x_1359) ;  /* 0x0000002204707947 */ /* 0x000fea000b800000 */
[----:B------:R-:W1:Y:S02]  /*177a0*/  S2R R2, SR_TID.X ;  /* 0x0000000000027919 */ /* 0x000e640000002100 */
[----:B-1----:R-:W-:-:S04]  /*177b0*/  SHF.R.U32.HI R2, RZ, 0x5, R2 ;  /* 0x00000005ff027819 */ /* 0x002fc80000011602 */
[----:B------:R-:W-:-:S05]  /*177c0*/  LOP3.LUT R2, R2, 0x3, RZ, 0xc0, !PT ;  /* 0x0000000302027812 */ /* 0x000fca00078ec0ff */
[----:B------:R1:W2:Y:S02]  /*177d0*/  SHFL.IDX PT, R14, R2, RZ, 0x1f ;  /* 0x00001fff020e7589 */ /* 0x0002a400000e0000 */
.L_x_1431:
[----:B--2---:R-:W-:Y:S01]  /*177e0*/  ISETP.NE.AND P0, PT, R14, RZ, PT ;  /* 0x000000ff0e00720c */ /* 0x004fe20003f05270 */
[----:B------:R-:W-:-:S12]  /*177f0*/  BSSY B0, `(.L_x_1360) ;  /* 0x0000027000007945 */ /* 0x000fd80003800000 */
[----:B------:R-:W-:Y:S05]  /*17800*/  @P0 BRA `(.L_x_1361) ;  /* 0x0000000000940947 */ /* 0x000fea0003800000 */
[----:B------:R-:W-:-:S03]  /*17810*/  UMOV UR4, 0xffffffff ;  /* 0xffffffff00047882 */ /* 0x000fc60000000000 */
[----:B------:R-:W-:Y:S05]  /*17820*/  BRA.DIV UR4, `(.L_x_1362) ;  /* 0x0000002204807947 */ /* 0x000fea000b800000 */
[----:B------:R-:W-:-:S13]  /*17830*/  ELECT P6, URZ, PT ;  /* 0x00000000003f782f */ /* 0x000fda00038c0000 */
.L_x_1434:
        /* <DEDUP_REMOVED lines=8> */
.L_x_1363:
        /* <DEDUP_REMOVED lines=13> */
.L_x_1435:
[----:B------:R-:W1:Y:S02]  /*17990*/  SYNCS.PHASECHK.TRANS64.TRYWAIT P0, [R7+URZ], R2 ;  /* 0x00000002070075a7 */ /* 0x000e64000800017f */
[----:B-1----:R-:W-:Y:S05]  /*179a0*/  @!P0 BRA `(.L_x_1365) ;  /* 0x0000002000548947 */ /* 0x002fea0003800000 */
.L_x_1436:
[----:B------:R-:W-:Y:S05]  /*179b0*/  @!P2 BRA `(.L_x_1366) ;  /* 0x000000000004a947 */ /* 0x000fea0003800000 */
[----:B------:R-:W-:Y:S01]  /*179c0*/  BPT.TRAP 0x1 ;  /* 0x000000040000795c */ /* 0x000fe20000300000 */
.L_x_1366:
[----:B------:R-:W-:-:S04]  /*179d0*/  VIADD R0, R0, 0x2a860 ;  /* 0x0002a86000007836 */ /* 0x000fc80000000000 */
[----:B------:R-:W-:-:S04]  /*179e0*/  IMAD R4, R19, 0x8, R0 ;  /* 0x0000000813047824 */ /* 0x000fc800078e0200 */
[----:B------:R-:W2:Y:S02]  /*179f0*/  SYNCS.PHASECHK.TRANS64.TRYWAIT P0, [R4+URZ], R5 ;  /* 0x00000005040075a7 */ /* 0x000ea4000800017f */
[----:B--2---:R-:W-:Y:S05]  /*17a00*/  @!P0 BRA `(.L_x_1367) ;  /* 0x0000002000508947 */ /* 0x004fea0003800000 */
.L_x_1437:
[----:B------:R-:W-:-:S07]  /*17a10*/  IMAD R3, R3, 0x8, R0 ;  /* 0x0000000803037824 */ /* 0x000fce00078e0200 */
.L_x_1368:
[----:B----4-:R4:W0:Y:S02]  /*17a20*/  SYNCS.PHASECHK.TRANS64.TRYWAIT P0, [R3+URZ], R2 ;  /* 0x00000002030075a7 */ /* 0x010824000800017f */
[----:B0-----:R-:W-:Y:S05]  /*17a30*/  @!P0 NANOSLEEP.SYNCS 0x989680 ;  /* 0x009896800000895d */ /* 0x001fea0003900000 */
[----:B------:R-:W0:Y:S02]  /*17a40*/  @!P0 SYNCS.PHASECHK.TRANS64 P0, [R3+URZ], R2 ;  /* 0x00000002030085a7 */ /* 0x000e24000800007f */
[----:B0-----:R-:W-:Y:S05]  /*17a50*/  @!P0 BRA `(.L_x_1368) ;  /* 0xfffffffc00f08947 */ /* 0x001fea000383ffff */
.L_x_1361:
[----:B------:R-:W-:Y:S05]  /*17a60*/  BSYNC B0 ;  /* 0x0000000000007941 */ /* 0x000fea0003800000 */
.L_x_1360:
[----:B------:R-:W-:Y:S05]  /*17a70*/  EXIT ;  /* 0x000000000000794d */ /* 0x000fea0003800000 */
.L_x_1143:
[----:B0-----:R-:W-:-:S04]  /*17a80*/  IMAD.U32 R3, RZ, RZ, UR37 ;  /* 0x00000025ff037e24 */ /* 0x001fc8000f8e00ff */
[----:B------:R0:W1:Y:S03]  /*17a90*/  SYNCS.PHASECHK.TRANS64.TRYWAIT P1, [R3+URZ+0x2a800], R0 ;  /* 0x02a80000030075a7 */ /* 0x000066000802017f */
[----:B-1----:R-:W-:Y:S05]  /*17aa0*/  @!P1 NANOSLEEP.SYNCS 0x989680 ;  /* 0x009896800000995d */ /* 0x002fea0003900000 */
[----:B------:R-:W1:Y:S02]  /*17ab0*/  @!P1 SYNCS.PHASECHK.TRANS64 P1, [R3+URZ+0x2a800], R0 ;  /* 0x02a80000030095a7 */ /* 0x000e64000802007f */
[----:B-1----:R-:W-:Y:S05]  /*17ac0*/  @!P1 BRA `(.L_x_1143) ;  /* 0xfffffffc00ec9947 */ /* 0x002fea000383ffff */
[----:B------:R-:W-:Y:S05]  /*17ad0*/  BRA `(.L_x_1369) ;  /* 0xfffffea400807947 */ /* 0x000fea000383ffff */
.L_x_1147:
[----:B-1----:R1:W2:Y:S02]  /*17ae0*/  SYNCS.PHASECHK.TRANS64.TRYWAIT P2, [R3+URZ+0x2a830], R0 ;  /* 0x02a83000030075a7 */ /* 0x0022a4000804017f */
[----:B--2---:R-:W-:Y:S05]  /*17af0*/  @!P2 NANOSLEEP.SYNCS 0x989680 ;  /* 0x009896800000a95d */ /* 0x004fea0003900000 */
[----:B------:R-:W2:Y:S02]  /*17b00*/  @!P2 SYNCS.PHASECHK.TRANS64 P2, [R3+URZ+0x2a830], R0 ;  /* 0x02a830000300a5a7 */ /* 0x000ea4000804007f */
[----:B--2---:R-:W-:Y:S05]  /*17b10*/  @!P2 BRA `(.L_x_1147) ;  /* 0xfffffffc00f0a947 */ /* 0x004fea000383ffff */
[----:B------:R-:W-:Y:S05]  /*17b20*/  BRA `(.L_x_1146) ;  /* 0xfffffea400a87947 */ /* 0x000fea000383ffff */
.L_x_1163:
[----:B-1----:R-:W-:-:S04]  /*17b30*/  IMAD.U32 R12, RZ, RZ, UR6 ;  /* 0x00000006ff0c7e24 */ /* 0x002fc8000f8e00ff */
[----:B------:R1:W2:Y:S03]  /*17b40*/  SYNCS.PHASECHK.TRANS64.TRYWAIT P2, [R12+URZ+0x2a830], R9 ;  /* 0x02a830090c0075a7 */ /* 0x0002a6000804017f */
[----:B--2---:R-:W-:Y:S05]  /*17b50*/  @!P2 NANOSLEEP.SYNCS 0x989680 ;  /* 0x009896800000a95d */ /* 0x004fea0003900000 */
[----:B------:R-:W2:Y:S02]  /*17b60*/  @!P2 SYNCS.PHASECHK.TRANS64 P2, [R12+URZ+0x2a830], R9 ;  /* 0x02a830090c00a5a7 */ /* 0x000ea4000804007f */
[----:B--2---:R-:W-:Y:S05]  /*17b70*/  @!P2 BRA `(.L_x_1163) ;  /* 0xfffffffc00eca947 */ /* 0x004fea000383ffff */
[----:B------:R-:W-:Y:S05]  /*17b80*/  BRA `(.L_x_1162) ;  /* 0xfffffed000787947 */ /* 0x000fea000383ffff */
.L_x_1167:
[----:B01----:R-:W-:-:S04]  /*17b90*/  IMAD.U32 R9, RZ, RZ, UR5 ;  /* 0x00000005ff097e24 */ /* 0x003fc8000f8e00ff */
[----:B------:R0:W1:Y:S03]  /*17ba0*/  SYNCS.PHASECHK.TRANS64.TRYWAIT P2, [R9+URZ+0x2a850], R0 ;  /* 0x02a85000090075a7 */ /* 0x000066000804017f */
[----:B-1----:R-:W-:Y:S05]  /*17bb0*/  @!P2 NANOSLEEP.SYNCS 0x989680 ;  /* 0x009896800000a95d */ /* 0x002fea0003900000 */
[----:B------:R-:W1:Y:S02]  /*17bc0*/  @!P2 SYNCS.PHASECHK.TRANS64 P2, [R9+URZ+0x2a850], R0 ;  /* 0x02a850000900a5a7 */ /* 0x000e64000804007f */
[----:B-1----:R-:W-:Y:S05]  /*17bd0*/  @!P2 BRA `(.L_x_1167) ;  /* 0xfffffffc00eca947 */ /* 0x002fea000383ffff */
[----:B------:R-:W-:Y:S05]  /*17be0*/  BRA `(.L_x_1166) ;  /* 0xfffffed800907947 */ /* 0x000fea000383ffff */
.L_x_1184:
[----:B-1----:R-:W-:-:S04]  /*17bf0*/  IMAD.U32 R8, RZ, RZ, UR5 ;  /* 0x00000005ff087e24 */ /* 0x002fc8000f8e00ff */
[----:B------:R1:W2:Y:S03]  /*17c00*/  SYNCS.PHASECHK.TRANS64.TRYWAIT P2, [R8+URZ+0x2a830], R3 ;  /* 0x02a83003080075a7 */ /* 0x0002a6000804017f */
[----:B--2---:R-:W-:Y:S05]  /*17c10*/  @!P2 NANOSLEEP.SYNCS 0x989680 ;  /* 0x009896800000a95d */ /* 0x004fea0003900000 */
[----:B------:R-:W2:Y:S02]  /*17c20*/  @!P2 SYNCS.PHASECHK.TRANS64 P2, [R8+URZ+0x2a830], R3 ;  /* 0x02a830030800a5a7 */ /* 0x000ea4000804007f */
[----:B--2---:R-:W-:Y:S05]  /*17c30*/  @!P2 BRA `(.L_x_1184) ;  /* 0xfffffffc00eca947 */ /* 0x004fea000383ffff */
[----:B------:R-:W-:Y:S05]  /*17c40*/  BRA `(.L_x_1183) ;  /* 0xffffff0000587947 */ /* 0x000fea000383ffff */
.L_x_1188:
[----:B01----:R-:W-:-:S04]  /*17c50*/  IMAD.U32 R3, RZ, RZ, UR5 ;  /* 0x00000005ff037e24 */ /* 0x003fc8000f8e00ff */
[----:B------:R0:W1:Y:S03]  /*17c60*/  SYNCS.PHASECHK.TRANS64.TRYWAIT P2, [R3+URZ+0x2a850], R0 ;  /* 0x02a85000030075a7 */ /* 0x000066000804017f */
[----:B-1----:R-:W-:Y:S05]  /*17c70*/  @!P2 NANOSLEEP.SYNCS 0x989680 ;  /* 0x009896800000a95d */ /* 0x002fea0003900000 */
[----:B------:R-:W1:Y:S02]  /*17c80*/  @!P2 SYNCS.PHASECHK.TRANS64 P2, [R3+URZ+0x2a850], R0 ;  /* 0x02a850000300a5a7 */ /* 0x000e64000804007f */
[----:B-1----:R-:W-:Y:S05]  /*17c90*/  @!P2 BRA `(.L_x_1188) ;  /* 0xfffffffc00eca947 */ /* 0x002fea000383ffff */
[----:B------:R-:W-:Y:S05]  /*17ca0*/  BRA `(.L_x_1187) ;  /* 0xffffff0800707947 */ /* 0x000fea000383ffff */
.L_x_1194:
[----:B-1----:R-:W-:-:S04]  /*17cb0*/  IMAD.U32 R8, RZ, RZ, UR5 ;  /* 0x00000005ff087e24 */ /* 0x002fc8000f8e00ff */
[----:B------:R1:W2:Y:S03]  /*17cc0*/  SYNCS.PHASECHK.TRANS64.TRYWAIT P2, [R8+URZ+0x2a830], R3 ;  /* 0x02a83003080075a7 */ /* 0x0002a6000804017f */
[----:B--2---:R-:W-:Y:S05]  /*17cd0*/  @!P2 NANOSLEEP.SYNCS 0x989680 ;  /* 0x009896800000a95d */ /* 0x004fea0003900000 */
[----:B------:R-:W2:Y:S02]  /*17ce0*/  @!P2 SYNCS.PHASECHK.TRANS64 P2, [R8+URZ+0x2a830], R3 ;  /* 0x02a830030800a5a7 */ /* 0x000ea4000804007f */
[----:B--2---:R-:W-:Y:S05]  /*17cf0*/  @!P2 BRA `(.L_x_1194) ;  /* 0xfffffffc00eca947 */ /* 0x004fea000383ffff */
[----:B------:R-:W-:Y:S05]  /*17d00*/  BRA `(.L_x_1193) ;  /* 0xffffff1c002c7947 */ /* 0x000fea000383ffff */
.L_x_1198:
[----:B01----:R-:W-:-:S04]  /*17d10*/  IMAD.U32 R3, RZ, RZ, UR5 ;  /* 0x00000005ff037e24 */ /* 0x003fc8000f8e00ff */
[----:B------:R0:W1:Y:S03]  /*17d20*/  SYNCS.PHASECHK.TRANS64.TRYWAIT P2, [R3+URZ+0x2a850], R0 ;  /* 0x02a85000030075a7 */ /* 0x000066000804017f */
[----:B-1----:R-:W-:Y:S05]  /*17d30*/  @!P2 NANOSLEEP.SYNCS 0x989680 ;  /* 0x009896800000a95d */ /* 0x002fea0003900000 */
[----:B------:R-:W1:Y:S02]  /*17d40*/  @!P2 SYNCS.PHASECHK.TRANS64 P2, [R3+URZ+0x2a850], R0 ;  /* 0x02a850000300a5a7 */ /* 0x000e64000804007f */
[----:B-1----:R-:W-:Y:S05]  /*17d50*/  @!P2 BRA `(.L_x_1198) ;  /* 0xfffffffc00eca947 */ /* 0x002fea000383ffff */
[----:B------:R-:W-:Y:S05]  /*17d60*/  BRA `(.L_x_1197) ;  /* 0xffffff2400447947 */ /* 0x000fea000383ffff */
.L_x_1211:
[----:B-1----:R-:W-:-:S04]  /*17d70*/  IMAD.U32 R5, RZ, RZ, UR5 ;  /* 0x00000005ff057e24 */ /* 0x002fc8000f8e00ff */
[----:B------:R1:W2:Y:S03]  /*17d80*/  SYNCS.PHASECHK.TRANS64.TRYWAIT P0, [R5+URZ+0x2a850], R0 ;  /* 0x02a85000050075a7 */ /* 0x0002a6000800017f */
[----:B--2---:R-:W-:Y:S05]  /*17d90*/  @!P0 NANOSLEEP.SYNCS 0x989680 ;  /* 0x009896800000895d */ /* 0x004fea0003900000 */
[----:B------:R-:W2:Y:S02]  /*17da0*/  @!P0 SYNCS.PHASECHK.TRANS64 P0, [R5+URZ+0x2a850], R0 ;  /* 0x02a85000050085a7 */ /* 0x000ea4000800007f */
[----:B--2---:R-:W-:Y:S05]  /*17db0*/  @!P0 BRA `(.L_x_1211) ;  /* 0xfffffffc00ec8947 */ /* 0x004fea000383ffff */
[----:B------:R-:W-:Y:S05]  /*17dc0*/  BRA `(.L_x_1210) ;  /* 0xffffff4c00307947 */ /* 0x000fea000383ffff */
.L_x_1266:
[----:B-1----:R-:W1:Y:S01]  /*17dd0*/  S2R R4, SR_TID.X ;  /* 0x0000000000047919 */ /* 0x002e620000002100 */
[----:B------:R-:W-:Y:S01]  /*17de0*/  BSSY B0, `(.L_x_1370) ;  /* 0x000000a000007945 */ /* 0x000fe20003800000 */
[----:B------:R-:W-:Y:S02]  /*17df0*/  IMAD.MOV.U32 R12, RZ, RZ, RZ ;  /* 0x000000ffff0c7224 */ /* 0x000fe400078e00ff */
[----:B------:R-:W-:Y:S02]  /*17e00*/  IMAD.MOV.U32 R11, RZ, RZ, 0x1f ;  /* 0x0000001fff0b7424 */ /* 0x000fe400078e00ff */
[----:B------:R-:W-:Y:S01]  /*17e10*/  IMAD.MOV.U32 R15, RZ, RZ, -0x1 ;  /* 0xffffffffff0f7424 */ /* 0x000fe200078e00ff */
[----:B-1----:R-:W-:-:S04]  /*17e20*/  SHF.R.U32.HI R4, RZ, 0x5, R4 ;  /* 0x00000005ff047819 */ /* 0x002fc80000011604 */
[----:B------:R-:W-:-:S05]  /*17e30*/  LOP3.LUT R4, R4, 0x3, RZ, 0xc0, !PT ;  /* 0x0000000304047812 */ /* 0x000fca00078ec0ff */
[----:B------:R-:W-:-:S07]  /*17e40*/  IMAD.MOV.U32 R13, RZ, RZ, R4 ;  /* 0x000000ffff0d7224 */ /* 0x000fce00078e0004 */
[----:B0-2---:R-:W-:Y:S05]  /*17e50*/  WARPSYNC.COLLECTIVE R15, `(.L_x_1371) ;  /* 0x000000000f087348 */ /* 0x005fea0003c00000 */
[----:B------:R1:W3:Y:S02]  /*17e60*/  SHFL.IDX P6, R14, R13, R12, R11 ;  /* 0x0000000c0d0e7389 */ /* 0x0002e400000c000b */
[----:B0123--:R-:W-:Y:S01]  /*17e70*/  ENDCOLLECTIVE ;  /* 0x000000000000791b */ /* 0x00ffe20003800000 */
.L_x_1371:
[----:B------:R-:W-:Y:S05]  /*17e80*/  BSYNC B0 ;  /* 0x0000000000007941 */ /* 0x000fea0003800000 */
.L_x_1370:
[----:B------:R-:W-:Y:S05]  /*17e90*/  BRA `(.L_x_1372) ;  /* 0xffffffa800c07947 */ /* 0x000fea000383ffff */
.L_x_1268:
[----:B------:R-:W-:Y:S01]  /*17ea0*/  BSSY B0, `(.L_x_1373) ;  /* 0x0000006000007945 */ /* 0x000fe20003800000 */
[----:B------:R-:W-:-:S07]  /*17eb0*/  IMAD.MOV.U32 R15, RZ, RZ, -0x1 ;  /* 0xffffffffff0f7424 */ /* 0x000fce00078e00ff */
[----:B012---:R-:W-:Y:S05]  /*17ec0*/  WARPSYNC.COLLECTIVE R15, `(.L_x_1374) ;  /* 0x000000000f0c7348 */ /* 0x007fea0003c00000 */
[----:B------:R-:W-:Y:S02]  /*17ed0*/  ELECT P6, UR62, PT ;  /* 0x00000000003e782f */ /* 0x000fe400038c0000 */
[----:B------:R-:W-:Y:S01]  /*17ee0*/  MOV R14, UR62 ;  /* 0x0000003e000e7c02 */ /* 0x000fe20008000f00 */
[----:B012---:R-:W-:Y:S10]  /*17ef0*/  ENDCOLLECTIVE ;  /* 0x000000000000791b */ /* 0x007ff40003800000 */
.L_x_1374:
[----:B------:R-:W-:Y:S05]  /*17f00*/  BSYNC B0 ;  /* 0x0000000000007941 */ /* 0x000fea0003800000 */
.L_x_1373:
[----:B------:R-:W-:Y:S05]  /*17f10*/  BRA `(.L_x_1375) ;  /* 0xffffffa800cc7947 */ /* 0x000fea000383ffff */
.L_x_1270:
[----:B-1----:R1:W3:Y:S02]  /*17f20*/  SYNCS.PHASECHK.TRANS64.TRYWAIT P0, [R0+URZ+0x2a840], R2 ;  /* 0x02a84002000075a7 */ /* 0x0022e4000800017f */
[----:B---3--:R-:W-:Y:S05]  /*17f30*/  @!P0 NANOSLEEP.SYNCS 0x989680 ;  /* 0x009896800000895d */ /* 0x008fea0003900000 */
[----:B------:R-:W3:Y:S02]  /*17f40*/  @!P0 SYNCS.PHASECHK.TRANS64 P0, [R0+URZ+0x2a840], R2 ;  /* 0x02a84002000085a7 */ /* 0x000ee4000800007f */
[----:B---3--:R-:W-:Y:S05]  /*17f50*/  @!P0 BRA `(.L_x_1270) ;  /* 0xfffffffc00f08947 */ /* 0x008fea000383ffff */
[----:B------:R-:W-:Y:S05]  /*17f60*/  BRA `(.L_x_1376) ;  /* 0xffffffac00307947 */ /* 0x000fea000383ffff */
.L_x_1274:
[----:B------:R-:W2:Y:S01]  /*17f70*/  LDL.LU R11, [R1+0x2c] ;  /* 0x00002c00010b7983 */ /* 0x000ea20000300800 */
[----:B------:R-:W-:Y:S02]  /*17f80*/  IMAD.MOV.U32 R13, RZ, RZ, R3 ;  /* 0x000000ffff0d7224 */ /* 0x000fe400078e0003 */
[----:B------:R-:W-:Y:S01]  /*17f90*/  IMAD.MOV.U32 R12, RZ, RZ, RZ ;  /* 0x000000ffff0c7224 */ /* 0x000fe200078e00ff */
[----:B------:R-:W0:Y:S01]  /*17fa0*/  S2R R5, SR_TID.X ;  /* 0x0000000000057919 */ /* 0x000e220000002100 */
[----:B------:R-:W-:Y:S01]  /*17fb0*/  IMAD.MOV.U32 R15, RZ, RZ, -0x1 ;  /* 0xffffffffff0f7424 */ /* 0x000fe200078e00ff */
[----:B0-----:R-:W-:-:S04]  /*17fc0*/  LOP3.LUT R5, R5, 0x7f, RZ, 0xc0, !PT ;  /* 0x0000007f05057812 */ /* 0x001fc800078ec0ff */
[----:B------:R-:W-:-:S05]  /*17fd0*/  SHF.R.U32.HI R5, RZ, 0x3, R5 ;  /* 0x00000003ff057819 */ /* 0x000fca0000011605 */
[----:B------:R-:W-:-:S04]  /*17fe0*/  IMAD.IADD R0, R5, 0x1, R9 ;  /* 0x0000000105007824 */ /* 0x000fc800078e0209 */
[----:B------:R-:W-:Y:S02]  /*17ff0*/  VIADD R5, R0, 0x10 ;  /* 0x0000001000057836 */ /* 0x000fe40000000000 */
[----:B--2---:R-:W-:Y:S02]  /*18000*/  IMAD R2, R11, R7, RZ ;  /* 0x000000070b027224 */ /* 0x004fe400078e02ff */
[----:B------:R-:W-:-:S03]  /*18010*/  IMAD.MOV.U32 R11, RZ, RZ, 0x181f ;  /* 0x0000181fff0b7424 */ /* 0x000fc600078e00ff */
[----:B------:R-:W-:-:S13]  /*18020*/  ISETP.GE.AND P3, PT, R0, R2, PT ;  /* 0x000000020000720c */ /* 0x000fda0003f66270 */
[----:B-----5:R-:W-:Y:S05]  /*18030*/  WARPSYNC.COLLECTIVE R15, `(.L_x_1377) ;  /* 0x000000000f087348 */ /* 0x020fea0003c00000 */
[----:B------:R0:W1:Y:S02]  /*18040*/  SHFL.IDX P6, R14, R13, R12, R11 ;  /* 0x0000000c0d0e7389 */ /* 0x00006400000c000b */
[----:B01---5:R-:W-:Y:S01]  /*18050*/  ENDCOLLECTIVE ;  /* 0x000000000000791b */ /* 0x023fe20003800000 */
.L_x_1377:
[----:B------:R-:W-:Y:S02]  /*18060*/  IMAD.MOV.U32 R13, RZ, RZ, R4 ;  /* 0x000000ffff0d7224 */ /* 0x000fe400078e0004 */
[----:B------:R-:W-:-:S07]  /*18070*/  IMAD.MOV.U32 R6, RZ, RZ, R14 ;  /* 0x000000ffff067224 */ /* 0x000fce00078e000e */
[----:B------:R-:W-:Y:S05]  /*18080*/  WARPSYNC.COLLECTIVE R15, `(.L_x_1378) ;  /* 0x000000000f087348 */ /* 0x000fea0003c00000 */
[----:B------:R0:W1:Y:S02]  /*18090*/  SHFL.IDX P6, R14, R13, R12, R11 ;  /* 0x0000000c0d0e7389 */ /* 0x00006400000c000b */
[----:B01----:R-:W-:Y:S01]  /*180a0*/  ENDCOLLECTIVE ;  /* 0x000000000000791b */ /* 0x003fe20003800000 */
.L_x_1378:
[----:B------:R-:W-:Y:S01]  /*180b0*/  ULDC.64 UR4, c[0x0][0x208] ;  /* 0x0000820000047ab9 */ /* 0x000fe20000000a00 */
[----:B------:R-:W-:Y:S02]  /*180c0*/  IMAD.MOV.U32 R13, RZ, RZ, R3 ;  /* 0x000000ffff0d7224 */ /* 0x000fe400078e0003 */
[----:B------:R-:W-:Y:S02]  /*180d0*/  IMAD.MOV.U32 R12, RZ, RZ, 0x1 ;  /* 0x00000001ff0c7424 */ /* 0x000fe400078e00ff */
[----:B------:R-:W-:-:S05]  /*180e0*/  IMAD.MOV.U32 R7, RZ, RZ, R14 ;  /* 0x000000ffff077224 */ /* 0x000fca00078e000e */
[----:B------:R-:W-:-:S05]  /*180f0*/  @!P3 LEA R7, P5, R8, R7, 0x1 ;  /* 0x000000070807b211 */ /* 0x000fca00078a08ff */
        /* <DEDUP_REMOVED lines=10> */
[----:B------:R-:W-:-:S13]  /*181a0*/  ISETP.GE.AND P3, PT, R5, R2, PT ;  /* 0x000000020500720c */ /* 0x000fda0003f66270 */
[----:B0-----:R-:W-:Y:S05]  /*181b0*/  WARPSYNC.COLLECTIVE R15, `(.L_x_1379) ;  /* 0x000000000f087348 */ /* 0x001fea0003c00000 */
[----:B------:R1:W2:Y:S02]  /*181c0*/  SHFL.IDX P6, R14, R13, R12, R11 ;  /* 0x0000000c0d0e7389 */ /* 0x0002a400000c000b */
[----:B012---:R-:W-:Y:S01]  /*181d0*/  ENDCOLLECTIVE ;  /* 0x000000000000791b */ /* 0x007fe20003800000 */
.L_x_1379:
[----:B------:R-:W-:Y:S02]  /*181e0*/  IMAD.MOV.U32 R13, RZ, RZ, R4 ;  /* 0x000000ffff0d7224 */ /* 0x000fe400078e0004 */
[----:B------:R-:W-:-:S07]  /*181f0*/  IMAD.MOV.U32 R9, RZ, RZ, R14 ;  /* 0x000000ffff097224 */ /* 0x000fce00078e000e */
[----:B------:R-:W-:Y:S05]  /*18200*/  WARPSYNC.COLLECTIVE R15, `(.L_x_1380) ;  /* 0x000000000f087348 */ /* 0x000fea0003c00000 */
[----:B------:R0:W1:Y:S02]  /*18210*/  SHFL.IDX P6, R14, R13, R12, R11 ;  /* 0x0000000c0d0e7389 */ /* 0x00006400000c000b */
[----:B01----:R-:W-:Y:S01]  /*18220*/  ENDCOLLECTIVE ;  /* 0x000000000000791b */ /* 0x003fe20003800000 */
.L_x_1380:
[----:B------:R-:W-:Y:S01]  /*18230*/  ULDC.64 UR4, c[0x0][0x208] ;  /* 0x0000820000047ab9 */ /* 0x000fe20000000a00 */
[----:B------:R-:W-:Y:S02]  /*18240*/  IMAD.MOV.U32 R13, RZ, RZ, R3 ;  /* 0x000000ffff0d7224 */ /* 0x000fe400078e0003 */
[----:B------:R-:W-:Y:S02]  /*18250*/  IMAD.MOV.U32 R12, RZ, RZ, 0x2 ;  /* 0x00000002ff0c7424 */ /* 0x000fe400078e00ff */
[----:B------:R-:W-:-:S05]  /*18260*/  IMAD.MOV.U32 R5, RZ, RZ, R14 ;  /* 0x000000ffff057224 */ /* 0x000fca00078e000e */
[----:B------:R-:W-:-:S05]  /*18270*/  @!P3 LEA R8, P5, R8, R5, 0x1 ;  /* 0x000000050808b211 */ /* 0x000fca00078a08ff */
[----:B------:R-:W-:Y:S02]  /*18280*/  @!P3 IMAD.X R5, RZ, RZ, R9, P5 ;  /* 0x000000ffff05b224 */ /* 0x000fe400028e0609 */
[----:B------:R-:W-:Y:S01]  /*18290*/  @!P3 IMAD.MOV.U32 R6, RZ, RZ, R8 ;  /* 0x000000ffff06b224 */ /* 0x000fe200078e0008 */
[----:B------:R-:W0:Y:S01]  /*182a0*/  S2R R9, SR_TID.X ;  /* 0x0000000000097919 */ /* 0x000e220000002100 */
[----:B------:R-:W-:Y:S02]  /*182b0*/  @!P3 IMAD.MOV.U32 R7, RZ, RZ, R5 ;  /* 0x000000ffff07b224 */ /* 0x000fe400078e0005 */
[----:B------:R-:W-:-:S03]  /*182c0*/  VIADD R5, R0, 0x20 ;  /* 0x0000002000057836 */ /* 0x000fc60000000000 */
[----:B------:R-:W-:Y:S01]  /*182d0*/  @!PT LDS RZ, [RZ] ;  /* 0x00000000fffff984 */ /* 0x000fe20000000800 */
[----:B------:R-:W-:Y:S01]  /*182e0*/  @!PT LDS RZ, [RZ] ;  /* 0x00000000fffff984 */ /* 0x000fe20000000800 */
[----:B------:R-:W-:Y:S01]  /*182f0*/  @!PT LDS RZ, [RZ] ;  /* 0x00000000fffff984 */ /* 0x000fe20000000800 */
[----:B------:R1:W-:Y:S04]  /*18300*/  @!P3 LDGSTS.E.BYPASS.LTC128B.128 [R10+0xcc00], desc[UR4][R6.64], !P2 ;  /* 0x0cc00000060abfae */ /* 0x0003e8000d101d44 */
[----:B------:R1:W-:Y:S04]  /*18310*/  @!P3 LDGSTS.E.BYPASS.LTC128B.128 [R10+0x10c00], desc[UR4][R6.64+0x80], !P1 ;  /* 0x10c00080060abfae */ /* 0x0003e8000c901d44 */
[----:B------:R1:W-:Y:S01]  /*18320*/  @!P3 LDGSTS.E.BYPASS.LTC128B.128 [R10+0x14c00], desc[UR4][R6.64+0x100], !P0 ;  /* 0x14c00100060abfae */ /* 0x0003e2000c101d44 */
[----:B------:R-:W-:-:S13]  /*18330*/  ISETP.GE.AND P3, PT, R5, R2, PT ;  /* 0x000000020500720c */ /* 0x000fda0003f66270 */
[----:B01----:R-:W-:Y:S05]  /*18340*/  WARPSYNC.COLLECTIVE R15, `(.L_x_1381) ;  /* 0x000000000f087348 */ /* 0x003fea0003c00000 */
[----:B------:R2:W3:Y:S02]  /*18350*/  SHFL.IDX P6, R14, R13, R12, R11 ;  /* 0x0000000c0d0e7389 */ /* 0x0004e400000c000b */
[----:B0123--:R-:W-:Y:S01]  /*18360*/  ENDCOLLECTIVE ;  /* 0x000000000000791b */ /* 0x00ffe20003800000 */
.L_x_1381:
[----:B------:R-:W-:Y:S02]  /*18370*/  IMAD.MOV.U32 R13, RZ, RZ, R4 ;  /* 0x000000ffff0d7224 */ /* 0x000fe400078e0004 */
[----:B------:R-:W-:-:S05]  /*18380*/  IMAD.SHL.U32 R9, R9, 0x8, RZ ;  /* 0x0000000809097824 */ /* 0x000fca00078e00ff */
[----:B------:R-:W-:Y:S01]  /*18390*/  LOP3.LUT R9, R9, 0x38, RZ, 0xc0, !PT ;  /* 0x0000003809097812 */ /* 0x000fe200078ec0ff */
[----:B------:R-:W-:-:S07]  /*183a0*/  IMAD.MOV.U32 R8, RZ, RZ, R14 ;  /* 0x000000ffff087224 */ /* 0x000fce00078e000e */
[----:B------:R-:W-:Y:S05]  /*183b0*/  WARPSYNC.COLLECTIVE R15, `(.L_x_1382) ;  /* 0x000000000f087348 */ /* 0x000fea0003c00000 */
[----:B------:R0:W1:Y:S02]  /*183c0*/  SHFL.IDX P6, R14, R13, R12, R11 ;  /* 0x0000000c0d0e7389 */ /* 0x00006400000c000b */
[----:B01----:R-:W-:Y:S01]  /*183d0*/  ENDCOLLECTIVE ;  /* 0x000000000000791b */ /* 0x003fe20003800000 */
.L_x_1382:
[----:B------:R-:W-:Y:S01]  /*183e0*/  ULDC.64 UR4, c[0x0][0x208] ;  /* 0x0000820000047ab9 */ /* 0x000fe20000000a00 */
[----:B------:R-:W-:Y:S02]  /*183f0*/  IMAD.MOV.U32 R13, RZ, RZ, R3 ;  /* 0x000000ffff0d7224 */ /* 0x000fe400078e0003 */
[----:B------:R-:W-:Y:S02]  /*18400*/  IMAD.MOV.U32 R12, RZ, RZ, 0x3 ;  /* 0x00000003ff0c7424 */ /* 0x000fe400078e00ff */
[----:B------:R-:W-:-:S05]  /*18410*/  IMAD.MOV.U32 R5, RZ, RZ, R14 ;  /* 0x000000ffff057224 */ /* 0x000fca00078e000e */
[----:B------:R-:W-:-:S05]  /*18420*/  @!P3 LEA R5, P4, R9, R5, 0x1 ;  /* 0x000000050905b211 */ /* 0x000fca00078808ff */
[----:B------:R-:W-:-:S04]  /*18430*/  @!P3 IMAD.X R6, RZ, RZ, R8, P4 ;  /* 0x000000ffff06b224 */ /* 0x000fc800020e0608 */
[----:B------:R-:W-:Y:S02]  /*18440*/  @!P3 IMAD.MOV.U32 R7, RZ, RZ, R6 ;  /* 0x000000ffff07b224 */ /* 0x000fe400078e0006 */
        /* <DEDUP_REMOVED lines=12> */
.L_x_1383:
[----:B------:R-:W-:Y:S02]  /*18510*/  IMAD.MOV.U32 R13, RZ, RZ, R4 ;  /* 0x000000ffff0d7224 */ /* 0x000fe400078e0004 */
[----:B------:R-:W-:-:S07]  /*18520*/  IMAD.MOV.U32 R6, RZ, RZ, R14 ;  /* 0x000000ffff067224 */ /* 0x000fce00078e000e */
[----:B------:R-:W-:Y:S05]  /*18530*/  WARPSYNC.COLLECTIVE R15, `(.L_x_1384) ;  /* 0x000000000f087348 */ /* 0x000fea0003c00000 */
[----:B------:R0:W1:Y:S02]  /*18540*/  SHFL.IDX P6, R14, R13, R12, R11 ;  /* 0x0000000c0d0e7389 */ /* 0x00006400000c000b */
[----:B01----:R-:W-:Y:S01]  /*18550*/  ENDCOLLECTIVE ;  /* 0x000000000000791b */ /* 0x003fe20003800000 */
.L_x_1384:
        /* <DEDUP_REMOVED lines=19> */
.L_x_1385:
[----:B------:R-:W-:Y:S02]  /*18690*/  IMAD.MOV.U32 R13, RZ, RZ, R4 ;  /* 0x000000ffff0d7224 */ /* 0x000fe400078e0004 */
[----:B------:R-:W-:-:S07]  /*186a0*/  IMAD.MOV.U32 R6, RZ, RZ, R14 ;  /* 0x000000ffff067224 */ /* 0x000fce00078e000e */
[----:B------:R-:W-:Y:S05]  /*186b0*/  WARPSYNC.COLLECTIVE R15, `(.L_x_1386) ;  /* 0x000000000f087348 */ /* 0x000fea0003c00000 */
[----:B------:R0:W1:Y:S02]  /*186c0*/  SHFL.IDX P6, R14, R13, R12, R11 ;  /* 0x0000000c0d0e7389 */ /* 0x00006400000c000b */
[----:B01----:R-:W-:Y:S01]  /*186d0*/  ENDCOLLECTIVE ;  /* 0x000000000000791b */ /* 0x003fe20003800000 */
.L_x_1386:
        /* <DEDUP_REMOVED lines=19> */
.L_x_1387:
[----:B------:R-:W-:Y:S02]  /*18810*/  IMAD.MOV.U32 R13, RZ, RZ, R4 ;  /* 0x000000ffff0d7224 */ /* 0x000fe400078e0004 */
[----:B------:R-:W-:-:S07]  /*18820*/  IMAD.MOV.U32 R6, RZ, RZ, R14 ;  /* 0x000000ffff067224 */ /* 0x000fce00078e000e */
[----:B------:R-:W-:Y:S05]  /*18830*/  WARPSYNC.COLLECTIVE R15, `(.L_x_1388) ;  /* 0x000000000f087348 */ /* 0x000fea0003c00000 */
[----:B------:R0:W1:Y:S02]  /*18840*/  SHFL.IDX P6, R14, R13, R12, R11 ;  /* 0x0000000c0d0e7389 */ /* 0x00006400000c000b */
[----:B01----:R-:W-:Y:S01]  /*18850*/  ENDCOLLECTIVE ;  /* 0x000000000000791b */ /* 0x003fe20003800000 */
.L_x_1388:
[----:B------:R-:W-:Y:S01]  /*18860*/  ULDC.64 UR4, c[0x0][0x208] ;  /* 0x0000820000047ab9 */ /* 0x000fe20000000a00 */
[----:B------:R-:W-:Y:S02]  /*18870*/  IMAD.MOV.U32 R13, RZ, RZ, R3 ;  /* 0x000000ffff0d7224 */ /* 0x000fe400078e0003 */
[----:B------:R-:W-:Y:S02]  /*18880*/  IMAD.MOV.U32 R12, RZ, RZ, 0x6 ;  /* 0x00000006ff0c7424 */ /* 0x000fe400078e00ff */
[----:B------:R-:W-:-:S05]  /*18890*/  IMAD.MOV.U32 R5, RZ, RZ, R14 ;  /* 0x000000ffff057224 */ /* 0x000fca00078e000e */
[----:B------:R-:W-:-:S05]  /*188a0*/  @!P3 LEA R5, P4, R9, R5, 0x1 ;  /* 0x000000050905b211 */ /* 0x000fca00078808ff */
[----:B------:R-:W-:-:S04]  /*188b0*/  @!P3 IMAD.X R6, RZ, RZ, R6, P4 ;  /* 0x000000ffff06b224 */ /* 0x000fc800020e0606 */
[----:B------:R-:W-:Y:S02]  /*188c0*/  @!P3 IMAD.MOV.U32 R7, RZ, RZ, R6 ;  /* 0x000000ffff07b224 */ /* 0x000fe400078e0006 */
[----:B------:R-:W-:-:S05]  /*188d0*/  @!P3 IMAD.MOV.U32 R6, RZ, RZ, R5 ;  /* 0x000000ffff06b224 */ /* 0x000fca00078e0005 */
[----:B------:R-:W-:Y:S01]  /*188e0*/  @!PT LDS RZ, [RZ] ;  /* 0x00000000fffff984 */ /* 0x000fe20000000800 */
[----:B------:R-:W-:Y:S01]  /*188f0*/  @!PT LDS RZ, [RZ] ;  /* 0x00000000fffff984 */ /* 0x000fe20000000800 */
[----:B------:R-:W-:Y:S01]  /*18900*/  @!PT LDS RZ, [RZ] ;  /* 0x00000000fffff984 */ /* 0x000fe20000000800 */
[----:B------:R0:W-:Y:S04]  /*18910*/  @!P3 LDGSTS.E.BYPASS.LTC128B.128 [R10+0xec00], desc[UR4][R6.64], !P2 ;  /* 0x0ec00000060abfae */ /* 0x0001e8000d101d44 */
[----:B------:R0:W-:Y:S04]  /*18920*/  @!P3 LDGSTS.E.BYPASS.LTC128B.128 [R10+0x12c00], desc[UR4][R6.64+0x80], !P1 ;  /* 0x12c00080060abfae */ /* 0x0001e8000c901d44 */
[----:B------:R0:W-:Y:S02]  /*18930*/  @!P3 LDGSTS.E.BYPASS.LTC128B.128 [R10+0x16c00], desc[UR4][R6.64+0x100], !P0 ;  /* 0x16c00100060abfae */ /* 0x0001e4000c101d44 */
[----:B0-----:R-:W-:Y:S05]  /*18940*/  WARPSYNC.COLLECTIVE R15, `(.L_x_1389) ;  /* 0x000000000f087348 */ /* 0x001fea0003c00000 */
[----:B------:R1:W2:Y:S02]  /*18950*/  SHFL.IDX P6, R14, R13, R12, R11 ;  /* 0x0000000c0d0e7389 */ /* 0x0002a400000c000b */
[----:B012---:R-:W-:Y:S01]  /*18960*/  ENDCOLLECTIVE ;  /* 0x000000000000791b */ /* 0x007fe20003800000 */
.L_x_1389:
[----:B------:R-:W-:-:S05]  /*18970*/  VIADD R7, R0, 0x60 ;  /* 0x0000006000077836 */ /* 0x000fca0000000000 */
[----:B------:R-:W-:Y:S01]  /*18980*/  ISETP.GE.AND P4, PT, R7, R2, PT ;  /* 0x000000020700720c */ /* 0x000fe20003f86270 */
[----:B------:R-:W-:Y:S02]  /*18990*/  IMAD.MOV.U32 R13, RZ, RZ, R4 ;  /* 0x000000ffff0d7224 */ /* 0x000fe400078e0004 */
[----:B------:R-:W-:-:S10]  /*189a0*/  IMAD.MOV.U32 R6, RZ, RZ, R14 ;  /* 0x000000ffff067224 */ /* 0x000fd400078e000e */
[----:B------:R-:W-:Y:S05]  /*189b0*/  WARPSYNC.COLLECTIVE R15, `(.L_x_1390) ;  /* 0x000000000f087348 */ /* 0x000fea0003c00000 */
[----:B------:R0:W1:Y:S02]  /*189c0*/  SHFL.IDX P6, R14, R13, R12, R11 ;  /* 0x0000000c0d0e7389 */ /* 0x00006400000c000b */
[----:B01----:R-:W-:Y:S01]  /*189d0*/  ENDCOLLECTIVE ;  /* 0x000000000000791b */ /* 0x003fe20003800000 */
.L_x_1390:
        /* <DEDUP_REMOVED lines=17> */
.L_x_1391:
[----:B------:R-:W-:Y:S02]  /*18af0*/  IMAD.MOV.U32 R13, RZ, RZ, R4 ;  /* 0x000000ffff0d7224 */ /* 0x000fe400078e0004 */
[----:B------:R-:W-:-:S07]  /*18b00*/  IMAD.MOV.U32 R5, RZ, RZ, R14 ;  /* 0x000000ffff057224 */ /* 0x000fce00078e000e */
[----:B------:R-:W-:Y:S05]  /*18b10*/  WARPSYNC.COLLECTIVE R15, `(.L_x_1392) ;  /* 0x000000000f087348 */ /* 0x000fea0003c00000 */
[----:B------:R0:W1:Y:S02]  /*18b20*/  SHFL.IDX P6, R14, R13, R12, R11 ;  /* 0x0000000c0d0e7389 */ /* 0x00006400000c000b */
[----:B01----:R-:W-:Y:S01]  /*18b30*/  ENDCOLLECTIVE ;  /* 0x000000000000791b */ /* 0x003fe20003800000 */
.L_x_1392:
[----:B------:R-:W-:Y:S01]  /*18b40*/  IMAD.MOV.U32 R3, RZ, RZ, R14 ;  /* 0x000000ffff037224 */ /* 0x000fe200078e000e */
[----:B------:R-:W-:Y:S06]  /*18b50*/  BRA `(.L_x_1393) ;  /* 0xffffffac00d87947 */ /* 0x000fec000383ffff */
.L_x_1279:
[----:B0-----:R0:W3:Y:S02]  /*18b60*/  SYNCS.PHASECHK.TRANS64.TRYWAIT P0, [R18+URZ+0x2a820], R0 ;  /* 0x02a82000120075a7 */ /* 0x0010e4000800017f */
[----:B---3--:R-:W-:Y:S05]  /*18b70*/  @!P0 NANOSLEEP.SYNCS 0x989680 ;  /* 0x009896800000895d */ /* 0x008fea0003900000 */
[----:B------:R-:W3:Y:S02]  /*18b80*/  @!P0 SYNCS.PHASECHK.TRANS64 P0, [R18+URZ+0x2a820], R0 ;  /* 0x02a82000120085a7 */ /* 0x000ee4000800007f */
[----:B---3--:R-:W-:Y:S05]  /*18b90*/  @!P0 BRA `(.L_x_1279) ;  /* 0xfffffffc00f08947 */ /* 0x008fea000383ffff */
[----:B------:R-:W-:Y:S05]  /*18ba0*/  BRA `(.L_x_1394) ;  /* 0xffffffb0005c7947 */ /* 0x000fea000383ffff */
.L_x_1288:
[----:B-1----:R1:W2:Y:S02]  /*18bb0*/  SYNCS.PHASECHK.TRANS64.TRYWAIT P0, [R3+URZ+0x2a840], R2 ;  /* 0x02a84002030075a7 */ /* 0x0022a4000800017f */
[----:B--2---:R-:W-:Y:S05]  /*18bc0*/  @!P0 NANOSLEEP.SYNCS 0x989680 ;  /* 0x009896800000895d */ /* 0x004fea0003900000 */
[----:B------:R-:W2:Y:S02]  /*18bd0*/  @!P0 SYNCS.PHASECHK.TRANS64 P0, [R3+URZ+0x2a840], R2 ;  /* 0x02a84002030085a7 */ /* 0x000ea4000800007f */
[----:B--2---:R-:W-:Y:S05]  /*18be0*/  @!P0 BRA `(.L_x_1288) ;  /* 0xfffffffc00f08947 */ /* 0x004fea000383ffff */
[----:B------:R-:W-:Y:S05]  /*18bf0*/  BRA `(.L_x_1395) ;  /* 0xffffffb400547947 */ /* 0x000fea000383ffff */
.L_x_1295:
[----:B0-----:R0:W1:Y:S02]  /*18c00*/  SYNCS.PHASECHK.TRANS64.TRYWAIT P0, [R3+URZ+0x60], R2 ;  /* 0x00006002030075a7 */ /* 0x001064000800017f */
[----:B-1----:R-:W-:Y:S05]  /*18c10*/  @!P0 NANOSLEEP.SYNCS 0x989680 ;  /* 0x009896800000895d */ /* 0x002fea0003900000 */
[----:B------:R-:W1:Y:S02]  /*18c20*/  @!P0 SYNCS.PHASECHK.TRANS64 P0, [R3+URZ+0x60], R2 ;  /* 0x00006002030085a7 */ /* 0x000e64000800007f */
[----:B-1----:R-:W-:Y:S05]  /*18c30*/  @!P0 BRA `(.L_x_1295) ;  /* 0xfffffffc00f08947 */ /* 0x002fea000383ffff */
[----:B------:R-:W-:Y:S05]  /*18c40*/  BRA `(.L_x_1396) ;  /* 0xffffffb800647947 */ /* 0x000fea000383ffff */
.L_x_1304:
[----:B-1----:R1:W2:Y:S02]  /*18c50*/  SYNCS.PHASECHK.TRANS64.TRYWAIT P0, [R3+URZ+0x2a840], R2 ;  /* 0x02a84002030075a7 */ /* 0x0022a4000800017f */
[----:B--2---:R-:W-:Y:S05]  /*18c60*/  @!P0 NANOSLEEP.SYNCS 0x989680 ;  /* 0x009896800000895d */ /* 0x004fea0003900000 */
[----:B------:R-:W2:Y:S02]  /*18c70*/  @!P0 SYNCS.PHASECHK.TRANS64 P0, [R3+URZ+0x2a840], R2 ;  /* 0x02a84002030085a7 */ /* 0x000ea4000800007f */
[----:B--2---:R-:W-:Y:S05]  /*18c80*/  @!P0 BRA `(.L_x_1304) ;  /* 0xfffffffc00f08947 */ /* 0x004fea000383ffff */
[----:B------:R-:W-:Y:S05]  /*18c90*/  BRA `(.L_x_1397) ;  /* 0xffffffbc00f47947 */ /* 0x000fea000383ffff */
.L_x_1311:
[----:B0-----:R0:W1:Y:S02]  /*18ca0*/  SYNCS.PHASECHK.TRANS64.TRYWAIT P0, [R2+URZ+0x60], R3 ;  /* 0x00006003020075a7 */ /* 0x001064000800017f */
[----:B-1----:R-:W-:Y:S05]  /*18cb0*/  @!P0 NANOSLEEP.SYNCS 0x989680 ;  /* 0x009896800000895d */ /* 0x002fea0003900000 */
[----:B------:R-:W1:Y:S02]  /*18cc0*/  @!P0 SYNCS.PHASECHK.TRANS64 P0, [R2+URZ+0x60], R3 ;  /* 0x00006003020085a7 */ /* 0x000e64000800007f */
[----:B-1----:R-:W-:Y:S05]  /*18cd0*/  @!P0 BRA `(.L_x_1311) ;  /* 0xfffffffc00f08947 */ /* 0x002fea000383ffff */
[----:B------:R-:W-:Y:S05]  /*18ce0*/  BRA `(.L_x_1398) ;  /* 0xffffffc400047947 */ /* 0x000fea000383ffff */
.L_x_1320:
[----:B--2---:R2:W3:Y:S02]  /*18cf0*/  SYNCS.PHASECHK.TRANS64.TRYWAIT P0, [R2+URZ+0x2a840], R3 ;  /* 0x02a84003020075a7 */ /* 0x0044e4000800017f */
[----:B---3--:R-:W-:Y:S05]  /*18d00*/  @!P0 NANOSLEEP.SYNCS 0x989680 ;  /* 0x009896800000895d */ /* 0x008fea0003900000 */
[----:B------:R-:W3:Y:S02]  /*18d10*/  @!P0 SYNCS.PHASECHK.TRANS64 P0, [R2+URZ+0x2a840], R3 ;  /* 0x02a84003020085a7 */ /* 0x000ee4000800007f */
[----:B---3--:R-:W-:Y:S05]  /*18d20*/  @!P0 BRA `(.L_x_1320) ;  /* 0xfffffffc00f08947 */ /* 0x008fea000383ffff */
[----:B------:R-:W-:Y:S05]  /*18d30*/  BRA `(.L_x_1399) ;  /* 0xffffffc800687947 */ /* 0x000fea000383ffff */
.L_x_1327:
[----:B0-----:R0:W1:Y:S02]  /*18d40*/  SYNCS.PHASECHK.TRANS64.TRYWAIT P0, [R2+URZ+0x60], R5 ;  /* 0x00006005020075a7 */ /* 0x001064000800017f */
[----:B-1----:R-:W-:Y:S05]  /*18d50*/  @!P0 NANOSLEEP.SYNCS 0x989680 ;  /* 0x009896800000895d */ /* 0x002fea0003900000 */
[----:B------:R-:W1:Y:S02]  /*18d60*/  @!P0 SYNCS.PHASECHK.TRANS64 P0, [R2+URZ+0x60], R5 ;  /* 0x00006005020085a7 */ /* 0x000e64000800007f */
[----:B-1----:R-:W-:Y:S05]  /*18d70*/  @!P0 BRA `(.L_x_1327) ;  /* 0xfffffffc00f08947 */ /* 0x002fea000383ffff */
[----:B------:R-:W-:Y:S05]  /*18d80*/  BRA `(.L_x_1400) ;  /* 0xffffffcc00787947 */ /* 0x000fea000383ffff */
.L_x_1338:
[----:B--2---:R2:W3:Y:S02]  /*18d90*/  SYNCS.PHASECHK.TRANS64.TRYWAIT P0, [R0+URZ+0x2a860], R2 ;  /* 0x02a86002000075a7 */ /* 0x0044e4000800017f */
[----:B---3--:R-:W-:Y:S05]  /*18da0*/  @!P0 NANOSLEEP.SYNCS 0x989680 ;  /* 0x009896800000895d */ /* 0x008fea0003900000 */
[----:B------:R-:W3:Y:S02]  /*18db0*/  @!P0 SYNCS.PHASECHK.TRANS64 P0, [R0+URZ+0x2a860], R2 ;  /* 0x02a86002000085a7 */ /* 0x000ee4000800007f */
[----:B---3--:R-:W-:Y:S05]  /*18dc0*/  @!P0 BRA `(.L_x_1338) ;  /* 0xfffffffc00f08947 */ /* 0x008fea000383ffff */
[----:B------:R-:W-:Y:S05]  /*18dd0*/  BRA `(.L_x_1401) ;  /* 0xffffffd000c87947 */ /* 0x000fea000383ffff */
.L_x_1345:
[----:B------:R-:W3:Y:S01]  /*18de0*/  LDL R3, [R1] ;  /* 0x0000000001037983 */ /* 0x000ee20000100800 */
[----:B------:R-:W-:Y:S01]  /*18df0*/  BSSY B0, `(.L_x_1402) ;  /* 0x0000008000007945 */ /* 0x000fe20003800000 */
[----:B0-----:R-:W-:Y:S02]  /*18e00*/  IMAD.MOV.U32 R12, RZ, RZ, RZ ;  /* 0x000000ffff0c7224 */ /* 0x001fe400078e00ff */
[----:B------:R-:W-:Y:S02]  /*18e10*/  IMAD.MOV.U32 R11, RZ, RZ, 0x1f ;  /* 0x0000001fff0b7424 */ /* 0x000fe400078e00ff */
[----:B------:R-:W-:Y:S02]  /*18e20*/  IMAD.MOV.U32 R15, RZ, RZ, -0x1 ;  /* 0xffffffffff0f7424 */ /* 0x000fe400078e00ff */
[----:B---3--:R-:W-:-:S07]  /*18e30*/  IMAD.MOV.U32 R13, RZ, RZ, R3 ;  /* 0x000000ffff0d7224 */ /* 0x008fce00078e0003 */
[----:B-12---:R-:W-:Y:S05]  /*18e40*/  WARPSYNC.COLLECTIVE R15, `(.L_x_1403) ;  /* 0x000000000f087348 */ /* 0x006fea0003c00000 */
[----:B------:R0:W3:Y:S02]  /*18e50*/  SHFL.IDX P6, R14, R13, R12, R11 ;  /* 0x0000000c0d0e7389 */ /* 0x0000e400000c000b */
[----:B0123--:R-:W-:Y:S01]  /*18e60*/  ENDCOLLECTIVE ;  /* 0x000000000000791b */ /* 0x00ffe20003800000 */
.L_x_1403:
[----:B------:R-:W-:Y:S05]  /*18e70*/  BSYNC B0 ;  /* 0x0000000000007941 */ /* 0x000fea0003800000 */
.L_x_1402:
        /* <DEDUP_REMOVED lines=9> */
.L_x_1404:
[----:B------:R-:W-:Y:S01]  /*18f10*/  ULDC UR4, c[0x0][0xc3c] ;  /* 0x00030f0000047ab9 */ /* 0x000fe20000000800 */
[----:B------:R-:W-:Y:S01]  /*18f20*/  ULDC.64 UR6, c[0x0][0x208] ;  /* 0x0000820000067ab9 */ /* 0x000fe20000000a00 */
        /* <DEDUP_REMOVED lines=24> */
.L_x_1405:
        /* <DEDUP_REMOVED lines=8> */
.L_x_1406:
        /* <DEDUP_REMOVED lines=8> */
.L_x_1407:
        /* <DEDUP_REMOVED lines=8> */
.L_x_1408:
        /* <DEDUP_REMOVED lines=8> */
.L_x_1409:
        /* <DEDUP_REMOVED lines=9> */
.L_x_1410:
[----:B------:R-:W-:Y:S01]  /*19340*/  IMAD.MOV.U32 R10, RZ, RZ, R14 ;  /* 0x000000ffff0a7224 */ /* 0x000fe200078e000e */
[----:B------:R-:W-:Y:S06]  /*19350*/  BRA `(.L_x_1411) ;  /* 0xffffffd4003c7947 */ /* 0x000fec000383ffff */
.L_x_1348:
[----:B------:R-:W-:Y:S01]  /*19360*/  BSSY B0, `(.L_x_1412) ;  /* 0x0000008000007945 */ /* 0x000fe20003800000 */
[----:B------:R-:W-:Y:S02]  /*19370*/  IMAD.MOV.U32 R13, RZ, RZ, R2 ;  /* 0x000000ffff0d7224 */ /* 0x000fe400078e0002 */
[----:B------:R-:W-:Y:S02]  /*19380*/  IMAD.MOV.U32 R12, RZ, RZ, 0x1 ;  /* 0x00000001ff0c7424 */ /* 0x000fe400078e00ff */
[----:B------:R-:W-:Y:S02]  /*19390*/  IMAD.MOV.U32 R11, RZ, RZ, RZ ;  /* 0x000000ffff0b7224 */ /* 0x000fe400078e00ff */
[----:B------:R-:W-:-:S07]  /*193a0*/  IMAD.MOV.U32 R15, RZ, RZ, -0x1 ;  /* 0xffffffffff0f7424 */ /* 0x000fce00078e00ff */
[----:B------:R-:W-:Y:S05]  /*193b0*/  WARPSYNC.COLLECTIVE R15, `(.L_x_1413) ;  /* 0x000000000f087348 */ /* 0x000fea0003c00000 */
[----:B------:R0:W1:Y:S02]  /*193c0*/  SHFL.UP P6, R14, R13, R12, R11 ;  /* 0x0400000c0d0e7389 */ /* 0x00006400000c000b */
[----:B01----:R-:W-:Y:S01]  /*193d0*/  ENDCOLLECTIVE ;  /* 0x000000000000791b */ /* 0x003fe20003800000 */
.L_x_1413:
[----:B------:R-:W-:Y:S05]  /*193e0*/  BSYNC B0 ;  /* 0x0000000000007941 */ /* 0x000fea0003800000 */
.L_x_1412:
        /* <DEDUP_REMOVED lines=10> */
.L_x_1414:
        /* <DEDUP_REMOVED lines=8> */
.L_x_1415:
        /* <DEDUP_REMOVED lines=8> */
.L_x_1416:
        /* <DEDUP_REMOVED lines=8> */
.L_x_1417:
        /* <DEDUP_REMOVED lines=9> */
.L_x_1418:
[----:B------:R-:W-:Y:S01]  /*196a0*/  IMAD.MOV.U32 R10, RZ, RZ, R14 ;  /* 0x000000ffff0a7224 */ /* 0x000fe200078e000e */
[----:B------:R-:W-:Y:S06]  /*196b0*/  BRA `(.L_x_1419) ;  /* 0xffffffd400147947 */ /* 0x000fec000383ffff */
.L_x_1350:
[----:B------:R-:W-:Y:S01]  /*196c0*/  BSSY B0, `(.L_x_1420) ;  /* 0x0000006000007945 */ /* 0x000fe20003800000 */
[----:B------:R-:W-:Y:S01]  /*196d0*/  PLOP3.LUT P6, PT, P6, PT, PT, 0x8, 0x0 ;  /* 0x000000000000781c */ /* 0x000fe200037ce170 */
[----:B------:R-:W-:-:S12]  /*196e0*/  IMAD.MOV.U32 R15, RZ, RZ, -0x1 ;  /* 0xffffffffff0f7424 */ /* 0x000fd800078e00ff */
[----:B0-----:R-:W-:Y:S05]  /*196f0*/  WARPSYNC.COLLECTIVE R15, `(.L_x_1421) ;  /* 0x000000000f087348 */ /* 0x001fea0003c00000 */
[----:B------:R-:W-:Y:S01]  /*19700*/  VOTE.ANY R14, PT, P6 ;  /* 0x00000000000e7806 */ /* 0x000fe200030e0100 */
[----:B0-----:R-:W-:Y:S06]  /*19710*/  ENDCOLLECTIVE ;  /* 0x000000000000791b */ /* 0x001fec0003800000 */
.L_x_1421:
[----:B------:R-:W-:Y:S05]  /*19720*/  BSYNC B0 ;  /* 0x0000000000007941 */ /* 0x000fea0003800000 */
.L_x_1420:
[----:B------:R0:W5:Y:S01]  /*19730*/  LDL.LU R16, [R1+0xc] ;  /* 0x00000c0001107983 */ /* 0x0001620000300800 */
[----:B------:R-:W-:Y:S02]  /*19740*/  IMAD.MOV.U32 R3, RZ, RZ, R14 ;  /* 0x000000ffff037224 */ /* 0x000fe400078e000e */
[----:B------:R-:W-:Y:S02]  /*19750*/  IMAD.MOV.U32 R13, RZ, RZ, R5 ;  /* 0x000000ffff0d7224 */ /* 0x000fe400078e0005 */
[----:B------:R-:W1:Y:S01]  /*19760*/  POPC R9, R3 ;  /* 0x0000000300097309 */ /* 0x000e620000000000 */
[----:B------:R-:W-:Y:S02]  /*19770*/  IMAD.MOV.U32 R11, RZ, RZ, 0x1f ;  /* 0x0000001fff0b7424 */ /* 0x000fe400078e00ff */
[----:B------:R-:W-:Y:S02]  /*19780*/  IMAD.MOV.U32 R15, RZ, RZ, -0x1 ;  /* 0xffffffffff0f7424 */ /* 0x000fe400078e00ff */
[----:B01----:R-:W-:-:S07]  /*19790*/  IMAD.MOV.U32 R12, RZ, RZ, R9 ;  /* 0x000000ffff0c7224 */ /* 0x003fce00078e0009 */
[----:B-----5:R-:W-:Y:S05]  /*197a0*/  WARPSYNC.COLLECTIVE R15, `(.L_x_1422) ;  /* 0x000000000f087348 */ /* 0x020fea0003c00000 */
[----:B------:R0:W1:Y:S02]  /*197b0*/  SHFL.IDX P6, R14, R13, R12, R11 ;  /* 0x0000000c0d0e7389 */ /* 0x00006400000c000b */
[----:B01---5:R-:W-:Y:S01]  /*197c0*/  ENDCOLLECTIVE ;  /* 0x000000000000791b */ /* 0x023fe20003800000 */
.L_x_1422:
[----:B------:R-:W-:Y:S02]  /*197d0*/  IMAD.MOV.U32 R13, RZ, RZ, R7 ;  /* 0x000000ffff0d7224 */ /* 0x000fe400078e0007 */
[----:B------:R-:W-:-:S07]  /*197e0*/  IMAD.MOV.U32 R4, RZ, RZ, R14 ;  /* 0x000000ffff047224 */ /* 0x000fce00078e000e */
[----:B------:R-:W-:Y:S05]  /*197f0*/  WARPSYNC.COLLECTIVE R15, `(.L_x_1423) ;  /* 0x000000000f087348 */ /* 0x000fea0003c00000 */
[----:B------:R0:W1:Y:S02]  /*19800*/  SHFL.IDX P6, R14, R13, R12, R11 ;  /* 0x0000000c0d0e7389 */ /* 0x00006400000c000b */
[----:B01----:R-:W-:Y:S01]  /*19810*/  ENDCOLLECTIVE ;  /* 0x000000000000791b */ /* 0x003fe20003800000 */
.L_x_1423:
[----:B------:R-:W-:Y:S02]  /*19820*/  IMAD.MOV.U32 R7, RZ, RZ, R14 ;  /* 0x000000ffff077224 */ /* 0x000fe400078e000e */
[----:B------:R-:W-:-:S05]  /*19830*/  IMAD.IADD R5, R9, 0x1, R16 ;  /* 0x0000000109057824 */ /* 0x000fca00078e0210 */
[----:B------:R0:W-:Y:S01]  /*19840*/  STL [R1+0xc], R5 ;  /* 0x00000c0501007387 */ /* 0x0001e20000100800 */
[----:B------:R-:W-:Y:S05]  /*19850*/  BRA `(.L_x_1424) ;  /* 0xffffffd000f47947 */ /* 0x000fea000383ffff */
.L_x_1352:
[----:B------:R-:W-:Y:S01]  /*19860*/  BSSY B0, `(.L_x_1425) ;  /* 0x0000008000007945 */ /* 0x000fe20003800000 */
[----:B------:R-:W-:Y:S02]  /*19870*/  IMAD.MOV.U32 R13, RZ, RZ, R2 ;  /* 0x000000ffff0d7224 */ /* 0x000fe400078e0002 */
[----:B------:R-:W-:Y:S02]  /*19880*/  IMAD.MOV.U32 R12, RZ, RZ, R9 ;  /* 0x000000ffff0c7224 */ /* 0x000fe400078e0009 */
[----:B------:R-:W-:Y:S02]  /*19890*/  IMAD.MOV.U32 R11, RZ, RZ, 0x1f ;  /* 0x0000001fff0b7424 */ /* 0x000fe400078e00ff */
[----:B------:R-:W-:-:S07]  /*198a0*/  IMAD.MOV.U32 R15, RZ, RZ, -0x1 ;  /* 0xffffffffff0f7424 */ /* 0x000fce00078e00ff */
[----:B0-----:R-:W-:Y:S05]  /*198b0*/  WARPSYNC.COLLECTIVE R15, `(.L_x_1426) ;  /* 0x000000000f087348 */ /* 0x001fea0003c00000 */
[----:B------:R1:W2:Y:S02]  /*198c0*/  SHFL.IDX P6, R14, R13, R12, R11 ;  /* 0x0000000c0d0e7389 */ /* 0x0002a400000c000b */
[----:B012---:R-:W-:Y:S01]  /*198d0*/  ENDCOLLECTIVE ;  /* 0x000000000000791b */ /* 0x007fe20003800000 */
.L_x_1426:
[----:B------:R-:W-:Y:S05]  /*198e0*/  BSYNC B0 ;  /* 0x0000000000007941 */ /* 0x000fea0003800000 */
.L_x_1425:
[----:B------:R-:W-:Y:S01]  /*198f0*/  IMAD.MOV.U32 R2, RZ, RZ, R14 ;  /* 0x000000ffff027224 */ /* 0x000fe200078e000e */
[----:B------:R-:W-:Y:S06]  /*19900*/  BRA `(.L_x_1427) ;  /* 0xffffffd000e07947 */ /* 0x000fec000383ffff */
.L_x_1358:
[----:B0-----:R0:W1:Y:S02]  /*19910*/  SYNCS.PHASECHK.TRANS64.TRYWAIT P0, [R0+URZ+0x2a820], R3 ;  /* 0x02a82003000075a7 */ /* 0x001064000800017f */
[----:B-1----:R-:W-:Y:S05]  /*19920*/  @!P0 NANOSLEEP.SYNCS 0x989680 ;  /* 0x009896800000895d */ /* 0x002fea0003900000 */
[----:B------:R-:W1:Y:S02]  /*19930*/  @!P0 SYNCS.PHASECHK.TRANS64 P0, [R0+URZ+0x2a820], R3 ;  /* 0x02a82003000085a7 */ /* 0x000e64000800007f */
[----:B-1----:R-:W-:Y:S05]  /*19940*/  @!P0 BRA `(.L_x_1358) ;  /* 0xfffffffc00f08947 */ /* 0x002fea000383ffff */
[----:B------:R-:W-:Y:S05]  /*19950*/  BRA `(.L_x_1428) ;  /* 0xffffffdc00847947 */ /* 0x000fea000383ffff */
.L_x_1359:
[----:B------:R-:W1:Y:S01]  /*19960*/  S2R R2, SR_TID.X ;  /* 0x0000000000027919 */ /* 0x000e620000002100 */
[----:B------:R-:W-:Y:S01]  /*19970*/  BSSY B0, `(.L_x_1429) ;  /* 0x000000a000007945 */ /* 0x000fe20003800000 */
[----:B------:R-:W-:Y:S02]  /*19980*/  IMAD.MOV.U32 R12, RZ, RZ, RZ ;  /* 0x000000ffff0c7224 */ /* 0x000fe400078e00ff */
[----:B---3--:R-:W-:Y:S02]  /*19990*/  IMAD.MOV.U32 R11, RZ, RZ, 0x1f ;  /* 0x0000001fff0b7424 */ /* 0x008fe400078e00ff */
[----:B------:R-:W-:Y:S01]  /*199a0*/  IMAD.MOV.U32 R15, RZ, RZ, -0x1 ;  /* 0xffffffffff0f7424 */ /* 0x000fe200078e00ff */
[----:B-1----:R-:W-:-:S04]  /*199b0*/  SHF.R.U32.HI R2, RZ, 0x5, R2 ;  /* 0x00000005ff027819 */ /* 0x002fc80000011602 */
[----:B------:R-:W-:-:S05]  /*199c0*/  LOP3.LUT R2, R2, 0x3, RZ, 0xc0, !PT ;  /* 0x0000000302027812 */ /* 0x000fca00078ec0ff */
[----:B------:R-:W-:-:S07]  /*199d0*/  IMAD.MOV.U32 R13, RZ, RZ, R2 ;  /* 0x000000ffff0d7224 */ /* 0x000fce00078e0002 */
[----:B0-----:R-:W-:Y:S05]  /*199e0*/  WARPSYNC.COLLECTIVE R15, `(.L_x_1430) ;  /* 0x000000000f087348 */ /* 0x001fea0003c00000 */
[----:B------:R1:W2:Y:S02]  /*199f0*/  SHFL.IDX P6, R14, R13, R12, R11 ;  /* 0x0000000c0d0e7389 */ /* 0x0002a400000c000b */
[----:B012---:R-:W-:Y:S01]  /*19a00*/  ENDCOLLECTIVE ;  /* 0x000000000000791b */ /* 0x007fe20003800000 */
.L_x_1430:
[----:B------:R-:W-:Y:S05]  /*19a10*/  BSYNC B0 ;  /* 0x0000000000007941 */ /* 0x000fea0003800000 */
.L_x_1429:
[----:B------:R-:W-:Y:S05]  /*19a20*/  BRA `(.L_x_1431) ;  /* 0xffffffdc006c7947 */ /* 0x000fea000383ffff */
.L_x_1362:
[----:B------:R-:W-:Y:S01]  /*19a30*/  BSSY B1, `(.L_x_1432) ;  /* 0x0000006000017945 */ /* 0x000fe20003800000 */
[----:B------:R-:W-:-:S07]  /*19a40*/  IMAD.MOV.U32 R15, RZ, RZ, -0x1 ;  /* 0xffffffffff0f7424 */ /* 0x000fce00078e00ff */
[----:B01-3--:R-:W-:Y:S05]  /*19a50*/  WARPSYNC.COLLECTIVE R15, `(.L_x_1433) ;  /* 0x000000000f0c7348 */ /* 0x00bfea0003c00000 */
[----:B------:R-:W-:Y:S02]  /*19a60*/  ELECT P6, UR62, PT ;  /* 0x00000000003e782f */ /* 0x000fe400038c0000 */
[----:B------:R-:W-:Y:S01]  /*19a70*/  MOV R14, UR62 ;  /* 0x0000003e000e7c02 */ /* 0x000fe20008000f00 */
[----:B01-3--:R-:W-:Y:S10]  /*19a80*/  ENDCOLLECTIVE ;  /* 0x000000000000791b */ /* 0x00bff40003800000 */
.L_x_1433:
[----:B------:R-:W-:Y:S05]  /*19a90*/  BSYNC B1 ;  /* 0x0000000000017941 */ /* 0x000fea0003800000 */
.L_x_1432:
[----:B------:R-:W-:Y:S05]  /*19aa0*/  BRA `(.L_x_1434) ;  /* 0xffffffdc00647947 */ /* 0x000fea000383ffff */
.L_x_1364:
[----:B0-----:R0:W1:Y:S02]  /*19ab0*/  SYNCS.PHASECHK.TRANS64.TRYWAIT P0, [R6+URZ], R5 ;  /* 0x00000005060075a7 */ /* 0x001064000800017f */
[----:B-1----:R-:W-:Y:S05]  /*19ac0*/  @!P0 NANOSLEEP.SYNCS 0x989680 ;  /* 0x009896800000895d */ /* 0x002fea0003900000 */
[----:B------:R-:W1:Y:S02]  /*19ad0*/  @!P0 SYNCS.PHASECHK.TRANS64 P0, [R6+URZ], R5 ;  /* 0x00000005060085a7 */ /* 0x000e64000800007f */
[----:B-1----:R-:W-:Y:S05]  /*19ae0*/  @!P0 BRA `(.L_x_1364) ;  /* 0xfffffffc00f08947 */ /* 0x002fea000383ffff */
[----:B------:R-:W-:Y:S05]  /*19af0*/  BRA `(.L_x_1435) ;  /* 0xffffffdc00a47947 */ /* 0x000fea000383ffff */
.L_x_1365:
[----:B-1----:R1:W2:Y:S02]  /*19b00*/  SYNCS.PHASECHK.TRANS64.TRYWAIT P0, [R7+URZ], R2 ;  /* 0x00000002070075a7 */ /* 0x0022a4000800017f */
[----:B--2---:R-:W-:Y:S05]  /*19b10*/  @!P0 NANOSLEEP.SYNCS 0x989680 ;  /* 0x009896800000895d */ /* 0x004fea0003900000 */
[----:B------:R-:W2:Y:S02]  /*19b20*/  @!P0 SYNCS.PHASECHK.TRANS64 P0, [R7+URZ], R2 ;  /* 0x00000002070085a7 */ /* 0x000ea4000800007f */
[----:B--2---:R-:W-:Y:S05]  /*19b30*/  @!P0 BRA `(.L_x_1365) ;  /* 0xfffffffc00f08947 */ /* 0x004fea000383ffff */
[----:B------:R-:W-:Y:S05]  /*19b40*/  BRA `(.L_x_1436) ;  /* 0xffffffdc00987947 */ /* 0x000fea000383ffff */
.L_x_1367:
[----:B--2---:R2:W4:Y:S02]  /*19b50*/  SYNCS.PHASECHK.TRANS64.TRYWAIT P0, [R4+URZ], R5 ;  /* 0x00000005040075a7 */ /* 0x004524000800017f */
[----:B----4-:R-:W-:Y:S05]  /*19b60*/  @!P0 NANOSLEEP.SYNCS 0x989680 ;  /* 0x009896800000895d */ /* 0x010fea0003900000 */
[----:B------:R-:W4:Y:S02]  /*19b70*/  @!P0 SYNCS.PHASECHK.TRANS64 P0, [R4+URZ], R5 ;  /* 0x00000005040085a7 */ /* 0x000f24000800007f */
[----:B----4-:R-:W-:Y:S05]  /*19b80*/  @!P0 BRA `(.L_x_1367) ;  /* 0xfffffffc00f08947 */ /* 0x010fea000383ffff */
[----:B------:R-:W-:Y:S05]  /*19b90*/  BRA `(.L_x_1437) ;  /* 0xffffffdc009c7947 */ /* 0x000fea000383ffff */
.L_x_1438:
        /* <DEDUP_REMOVED lines=14> */
.L_x_14991:


//--------------------- .text._ZN7cutlass13device_kernelIN5flash11enable_sm90INS1_16FlashAttnFwdSm90INS1_25CollectiveMainloopFwdSm90ILi2EN4cute5tupleIJNS5_1CILi1EEES8_S8_EEENS6_IJNS7_ILi128EEENS7_ILi96EEENS7_ILi192EEEEEELi128ENS_10bfloat16_tEfNS_4arch4Sm90ELb0ELb1ELb0ELb1ELb0ELb1ELb0ELb1ELb1ELb1ELb1ELb0EEENS1_21CollectiveEpilogueFwdINS6_IJSA_SA_SB_EEES9_SE_SG_Li256ELb1ELb1ELb1ELb0EEENS1_36VarlenDynamicPersistentTileSchedulerILi128ELi96ELi256ELi128ELb1ELb1ELb1ELb1ELb0ELb1EEEEEEEEEvNT_6ParamsE --------------------------
	.section	.text._ZN7cutlass13device_kernelIN5flash11enable_sm90INS1_16FlashAttnFwdSm90INS1_25CollectiveMainloopFwdSm90ILi2EN4cute5tupleIJNS5_1CILi1EEES8_S8_EEENS6_IJNS7_ILi128EEENS7_ILi96EEENS7_ILi192EEEEEELi128ENS_10bfloat16_tEfNS_4arch4Sm90ELb0ELb1ELb0ELb1ELb0ELb1ELb0ELb1ELb1ELb1ELb1ELb0EEENS1_21CollectiveEpilogueFwdINS6_IJSA_SA_SB_EEES9_SE_SG_Li256ELb1ELb1ELb1ELb0EEENS1_36VarlenDynamicPersistentTileSchedulerILi128ELi96ELi256ELi128ELb1ELb1ELb1ELb1ELb0ELb1EEEEEEEEEvNT_6ParamsE,"ax",@progbits
	.align	128
.text._ZN7cutlass13device_kernelIN5flash11enable_sm90INS1_16FlashAttnFwdSm90INS1_25CollectiveMainloopFwdSm90ILi2EN4cute5tupleIJNS5_1CILi1EEES8_S8_EEENS6_IJNS7_ILi128EEENS7_ILi96EEENS7_ILi192EEEEEELi128ENS_10bfloat16_tEfNS_4arch4Sm90ELb0ELb1ELb0ELb1ELb0ELb1ELb0ELb1ELb1ELb1ELb1ELb0EEENS1_21CollectiveEpilogueFwdINS6_IJSA_SA_SB_EEES9_SE_SG_Li256ELb1ELb1ELb1ELb0EEENS1_36VarlenDynamicPersistentTileSchedulerILi128ELi96ELi256ELi128ELb1ELb1ELb1ELb1ELb0ELb1EEEEEEEEEvNT_6ParamsE:
        .type           _ZN7cutlass13device_kernelIN5flash11enable_sm90INS1_16FlashAttnFwdSm90INS1_25CollectiveMainloopFwdSm90ILi2EN4cute5tupleIJNS5_1CILi1EEES8_S8_EEENS6_IJNS7_ILi128EEENS7_ILi96EEENS7_ILi192EEEEEELi128ENS_10bfloat16_tEfNS_4arch4Sm90ELb0ELb1ELb0ELb1ELb0ELb1ELb0ELb1ELb1ELb1ELb1ELb0EEENS1_21CollectiveEpilogueFwdINS6_IJSA_SA_SB_EEES9_SE_SG_Li256ELb1ELb1ELb1ELb0EEENS1_36VarlenDynamicPersistentTileSchedulerILi128ELi96ELi256ELi128ELb1ELb1ELb1ELb1ELb0ELb1EEEEEEEEEvNT_6ParamsE,@function
        .size           _ZN7cutlass13device_kernelIN5flash11enable_sm90INS1_16FlashAttnFwdSm90INS1_25CollectiveMainloopFwdSm90ILi2EN4cute5tupleIJNS5_1CILi1EEES8_S8_EEENS6_IJNS7_ILi128EEENS7_ILi96EEENS7_ILi192EEEEEELi128ENS_10bfloat16_tEfNS_4arch4Sm90ELb0ELb1ELb0ELb1ELb0ELb1ELb0ELb1ELb1ELb1ELb1ELb0EEENS1_21CollectiveEpilogueFwdINS6_IJSA_SA_SB_EEES9_SE_SG_Li256ELb1ELb1ELb1ELb0EEENS1_36VarlenDynamicPersistentTileSchedulerILi128ELi96ELi256ELi128ELb1ELb1ELb1ELb1ELb0ELb1EEEEEEEEEvNT_6ParamsE,(.L_x_14992 - _ZN7cutlass13device_kernelIN5flash11enable_sm90INS1_16FlashAttnFwdSm90INS1_25CollectiveMainloopFwdSm90ILi2EN4cute5tupleIJNS5_1CILi1EEES8_S8_EEENS6_IJNS7_ILi128EEENS7_ILi96EEENS7_ILi192EEEEEELi128ENS_10bfloat16_tEfNS_4arch4Sm90ELb0ELb1ELb0ELb1ELb0ELb1ELb0ELb1ELb1ELb1ELb1ELb0EEENS1_21CollectiveEpilogueFwdINS6_IJSA_SA_SB_EEES9_SE_SG_Li256ELb1ELb1ELb1ELb0EEENS1_36VarlenDynamicPersistentTileSchedulerILi128ELi96ELi256ELi128ELb1ELb1ELb1ELb1ELb0ELb1EEEEEEEEEvNT_6ParamsE)
        .other          _ZN7cutlass13device_kernelIN5flash11enable_sm90INS1_16FlashAttnFwdSm90INS1_25CollectiveMainloopFwdSm90ILi2EN4cute5tupleIJNS5_1CILi1EEES8_S8_EEENS6_IJNS7_ILi128EEENS7_ILi96EEENS7_ILi192EEEEEELi128ENS_10bfloat16_tEfNS_4arch4Sm90ELb0ELb1ELb0ELb1ELb0ELb1ELb0ELb1ELb1ELb1ELb1ELb0EEENS1_21CollectiveEpilogueFwdINS6_IJSA_SA_SB_EEES9_SE_SG_Li256ELb1ELb1ELb1ELb0EEENS1_36VarlenDynamicPersistentTileSchedulerILi128ELi96ELi256ELi128ELb1ELb1ELb1ELb1ELb0ELb1EEEEEEEEEvNT_6ParamsE,@"STO_CUDA_ENTRY STV_DEFAULT"
_ZN7cutlass13device_kernelIN5flash11enable_sm90INS1_16FlashAttnFwdSm90INS1_25CollectiveMainloopFwdSm90ILi2EN4cute5tupleIJNS5_1CILi1EEES8_S8_EEENS6_IJNS7_ILi128EEENS7_ILi96EEENS7_ILi192EEEEEELi128ENS_10bfloat16_tEfNS_4arch4Sm90ELb0ELb1ELb0ELb1ELb0ELb1ELb0ELb1ELb1ELb1ELb1ELb0EEENS1_21CollectiveEpilogueFwdINS6_IJSA_SA_SB_EEES9_SE_SG_Li256ELb1ELb1ELb1ELb0EEENS1_36VarlenDynamicPersistentTileSchedulerILi128ELi96ELi256ELi128ELb1ELb1ELb1ELb1ELb0ELb1EEEEEEEEEvNT_6ParamsE:
        /* <DEDUP_REMOVED lines=24> */
.L_x_1440:
[----:B------:R-:W-:Y:S05]  /*0180*/  BSYNC B0 ;  /* 0x0000000000007941 */ /* 0x000fea0003800000 */
.L_x_1439:
        /* <DEDUP_REMOVED lines=41> */
.L_x_1441:
        /* <DEDUP_REMOVED lines=22> */
.L_x_1442:
        /* <DEDUP_REMOVED lines=18> */
.L_x_1443:
        /* <DEDUP_REMOVED lines=22> */
.L_x_1444:
        /* <DEDUP_REMOVED lines=22> */
.L_x_1445:
        /* <DEDUP_REMOVED lines=10> */
.L_x_1448:
        /* <DEDUP_REMOVED lines=18> */
[----:B------:R-:W-:Y:S01]  /*0b20*/  IMAD.MOV.U32 R188, RZ, RZ, RZ ;  /* 0x000000ffffbc7224 */ /* 0x000fe200078e00ff */
[----:B------:R-:W-:Y:S01]  /*0b30*/  CS2R R22, SRZ ;  /* 0x0000000000167805 */ /* 0x000fe2000001ff00 */
[----:B------:R-:W-:Y:S01]  /*0b40*/  IMAD.MOV.U32 R16, RZ, RZ, RZ ;  /* 0x000000ffff107224 */ /* 0x000fe200078e00ff */
[----:B------:R-:W-:Y:S01]  /*0b50*/  SHF.R.S32.HI R3, RZ, 0x1f, R6 ;  /* 0x0000001fff037819 */ /* 0x000fe20000011406 */
[----:B------:R-:W-:-:S03]  /*0b60*/  IMAD.MOV.U32 R167, RZ, RZ, RZ ;  /* 0x000000ffffa77224 */ /* 0x000fc600078e00ff */
[CC--:B------:R-:W-:Y:S02]  /*0b70*/  LEA.HI R4, R3.reuse, R6.reuse, RZ, 0x4 ;  /* 0x0000000603047211 */ /* 0x0c0fe400078f20ff */
[----:B------:R-:W-:-:S03]  /*0b80*/  LEA.HI R208, R3, R6, RZ, 0x3 ;  /* 0x0000000603d07211 */ /* 0x000fc600078f18ff */
[----:B------:R-:W-:Y:S01]  /*0b90*/  UIADD3 UR4, UR4, 0xc400, URZ ;  /* 0x0000c40004047890 */ /* 0x000fe2000fffe03f */
[----:B------:R-:W-:Y:S02]  /*0ba0*/  LOP3.LUT R185, R208, 0xfffffff8, RZ, 0xc0, !PT ;  /* 0xfffffff8d0b97812 */ /* 0x000fe400078ec0ff */
[----:B------:R-:W-:-:S03]  /*0bb0*/  SHF.R.S32.HI R208, RZ, 0x3, R208 ;  /* 0x00000003ffd07819 */ /* 0x000fc600000114d0 */
[----:B------:R-:W-:-:S04]  /*0bc0*/  IMAD.IADD R185, R6, 0x1, -R185 ;  /* 0x0000000106b97824 */ /* 0x000fc800078e0ab9 */
[----:B------:R-:W-:-:S04]  /*0bd0*/  IMAD.SHL.U32 R182, R185, 0x8, RZ ;  /* 0x00000008b9b67824 */ /* 0x000fc800078e00ff */
[----:B------:R-:W-:Y:S01]  /*0be0*/  VIADD R184, R182, 0x40 ;  /* 0x00000040b6b87836 */ /* 0x000fe20000000000 */
[----:B--2---:R-:W-:Y:S02]  /*0bf0*/  R2UR UR5, R0 ;  /* 0x00000000000572ca */ /* 0x004fe400000e0000 */
[----:B------:R-:W-:-:S04]  /*0c00*/  LEA.HI R0, R3, R6, RZ, 0x7 ;  /* 0x0000000603007211 */ /* 0x000fc800078f38ff */
[----:B------:R-:W-:Y:S02]  /*0c10*/  LOP3.LUT R5, R0, 0xffffff80, RZ, 0xc0, !PT ;  /* 0xffffff8000057812 */ /* 0x000fe400078ec0ff */
[----:B------:R-:W-:-:S03]  /*0c20*/  SHF.R.S32.HI R13, RZ, 0x7, R0 ;  /* 0x00000007ff0d7819 */ /* 0x000fc60000011400 */
[----:B------:R-:W-:Y:S01]  /*0c30*/  IMAD.IADD R230, R6, 0x1, -R5 ;  /* 0x0000000106e67824 */ /* 0x000fe200078e0a05 */
[----:B------:R-:W-:Y:S01]  /*0c40*/  SHF.R.S32.HI R5, RZ, 0x4, R4 ;  /* 0x00000004ff057819 */ /* 0x000fe20000011404 */
[----:B------:R0:W-:Y:S01]  /*0c50*/  STL [R1+0x74], R13 ;  /* 0x0000740d01007387 */ /* 0x0001e20000100800 */
[----:B------:R-:W-:Y:S01]  /*0c60*/  LEA.HI R0, R0, R13, RZ, 0x1 ;  /* 0x0000000d00007211 */ /* 0x000fe200078f08ff */
[----:B------:R-:W-:Y:S01]  /*0c70*/  ULOP3.LUT UR5, UR5, 0x1, URZ, 0xfc, !UPT ;  /* 0x0000000105057892 */ /* 0x000fe2000f8efc3f */
[----:B------:R-:W-:Y:S02]  /*0c80*/  SHF.R.S32.HI R9, RZ, 0x1f, R230 ;  /* 0x0000001fff097819 */ /* 0x000fe400000114e6 */
[----:B------:R-:W-:Y:S02]  /*0c90*/  LEA.HI R7, R4, R5, RZ, 0x1 ;  /* 0x0000000504077211 */ /* 0x000fe400078f08ff */
[CC--:B------:R-:W-:Y:S02]  /*0ca0*/  LEA.HI R10, R9.reuse, R230.reuse, RZ, 0x2 ;  /* 0x000000e6090a7211 */ /* 0x0c0fe400078f10ff */
[----:B------:R-:W-:-:S02]  /*0cb0*/  LEA.HI R9, R9, R230, RZ, 0x5 ;  /* 0x000000e609097211 */ /* 0x000fc400078f28ff */
[--C-:B------:R-:W-:Y:S02]  /*0cc0*/  SHF.R.S32.HI R11, RZ, 0x2, R10.reuse ;  /* 0x00000002ff0b7819 */ /* 0x100fe4000001140a */
[----:B------:R-:W-:Y:S02]  /*0cd0*/  SHF.R.S32.HI R8, RZ, 0x1f, R10 ;  /* 0x0000001fff087819 */ /* 0x000fe4000001140a */
[----:B------:R-:W-:Y:S02]  /*0ce0*/  SHF.R.S32.HI R9, RZ, 0x5, R9 ;  /* 0x00000005ff097819 */ /* 0x000fe40000011409 */
[----:B------:R-:W-:Y:S02]  /*0cf0*/  LEA.HI R8, R8, R11, RZ, 0x3 ;  /* 0x0000000b08087211 */ /* 0x000fe400078f18ff */
[----:B------:R-:W-:Y:S02]  /*0d00*/  LOP3.LUT R0, R0, 0x3fffffe, RZ, 0xc0, !PT ;  /* 0x03fffffe00007812 */ /* 0x000fe400078ec0ff */
[----:B------:R-:W-:-:S02]  /*0d10*/  LOP3.LUT R12, R8, 0xfffffff8, RZ, 0xc0, !PT ;  /* 0xfffffff8080c7812 */ /* 0x000fc400078ec0ff */
[----:B------:R-:W-:Y:S01]  /*0d20*/  LOP3.LUT R8, R7, 0x1ffffffe, RZ, 0xc0, !PT ;  /* 0x1ffffffe07087812 */ /* 0x000fe200078ec0ff */
[----:B------:R-:W-:Y:S01]  /*0d30*/  IMAD.IADD R0, R13, 0x1, -R0 ;  /* 0x000000010d007824 */ /* 0x000fe200078e0a00 */
[-C--:B------:R-:W-:Y:S01]  /*0d40*/  LEA.HI R7, R3, R6.reuse, RZ, 0x2 ;  /* 0x0000000603077211 */ /* 0x080fe200078f10ff */
[----:B------:R-:W-:Y:S02]  /*0d50*/  IMAD.IADD R12, R11, 0x1, -R12 ;  /* 0x000000010b0c7824 */ /* 0x000fe400078e0a0c */
[----:B------:R-:W-:Y:S01]  /*0d60*/  IMAD.IADD R8, R5, 0x1, -R8 ;  /* 0x0000000105087824 */ /* 0x000fe200078e0a08 */
[----:B------:R-:W-:Y:S01]  /*0d70*/  LOP3.LUT R191, R7, 0xfffffffc, RZ, 0xc0, !PT ;  /* 0xfffffffc07bf7812 */ /* 0x000fe200078ec0ff */
[----:B------:R-:W-:Y:S01]  /*0d80*/  IMAD R9, R9, 0x10, R12 ;  /* 0x0000001009097824 */ /* 0x000fe200078e020c */
[--C-:B------:R-:W-:Y:S02]  /*0d90*/  SHF.R.S32.HI R162, RZ, 0x2, R7.reuse ;  /* 0x00000002ffa27819 */ /* 0x100fe40000011407 */
[----:B------:R-:W-:Y:S01]  /*0da0*/  SHF.R.S32.HI R7, RZ, 0x1f, R7 ;  /* 0x0000001fff077819 */ /* 0x000fe20000011407 */
[----:B------:R-:W-:Y:S01]  /*0db0*/  IMAD.IADD R191, R6, 0x1, -R191 ;  /* 0x0000000106bf7824 */ /* 0x000fe200078e0abf */
[----:B------:R-:W-:Y:S01]  /*0dc0*/  LEA.HI R5, R3, R6, RZ, 0x5 ;  /* 0x0000000603057211 */ /* 0x000fe200078f28ff */
[----:B------:R-:W-:Y:S01]  /*0dd0*/  VIADD R189, R162, 0x40 ;  /* 0x00000040a2bd7836 */ /* 0x000fe20000000000 */
[----:B------:R-:W-:Y:S01]  /*0de0*/  LOP3.LUT R3, R4, 0x3fffff0, RZ, 0xc0, !PT ;  /* 0x03fffff004037812 */ /* 0x000fe200078ec0ff */
[----:B------:R-:W-:Y:S01]  /*0df0*/  IMAD.SHL.U32 R160, R191, 0x4, RZ ;  /* 0x00000004bfa07824 */ /* 0x000fe200078e00ff */
[----:B------:R-:W-:Y:S01]  /*0e00*/  LEA.HI R7, R7, R162, RZ, 0x3 ;  /* 0x000000a207077211 */ /* 0x000fe200078f18ff */
[----:B0-----:R-:W-:Y:S01]  /*0e10*/  IMAD R13, R0, 0x40, R9 ;  /* 0x00000040000d7824 */ /* 0x001fe200078e0209 */
[----:B------:R-:W-:Y:S01]  /*0e20*/  SHF.R.S32.HI R0, RZ, 0x1f, R189 ;  /* 0x0000001fff007819 */ /* 0x000fe200000114bd */
[----:B------:R-:W-:Y:S01]  /*0e30*/  VIADD R169, R160, 0x20 ;  /* 0x00000020a0a97836 */ /* 0x000fe20000000000 */
[----:B------:R-:W-:Y:S01]  /*0e40*/  SHF.R.S32.HI R4, RZ, 0x5, R5 ;  /* 0x00000005ff047819 */ /* 0x000fe20000011405 */
[----:B------:R-:W-:Y:S01]  /*0e50*/  IMAD.IADD R3, R6, 0x1, -R3 ;  /* 0x0000000106037824 */ /* 0x000fe200078e0a03 */
[----:B------:R-:W-:Y:S01]  /*0e60*/  LOP3.LUT R7, R7, 0xfffffff8, RZ, 0xc0, !PT ;  /* 0xfffffff807077812 */ /* 0x000fe200078ec0ff */
[----:B------:R-:W-:Y:S01]  /*0e70*/  VIADD R168, R160, 0x40 ;  /* 0x00000040a0a87836 */ /* 0x000fe20000000000 */
[----:B------:R-:W-:Y:S01]  /*0e80*/  LEA.HI R0, R0, R189, RZ, 0x3 ;  /* 0x000000bd00007211 */ /* 0x000fe200078f18ff */
[----:B------:R-:W-:Y:S01]  /*0e90*/  IMAD.IADD R165, R160, 0x1, R169 ;  /* 0x00000001a0a57824 */ /* 0x000fe200078e02a9 */
[----:B------:R-:W-:Y:S01]  /*0ea0*/  STL [R1+0x7c], R13 ;  /* 0x00007c0d01007387 */ /* 0x000fe20000100800 */
[----:B------:R-:W-:Y:S01]  /*0eb0*/  IMAD R3, R4, 0x10, R3 ;  /* 0x0000001004037824 */ /* 0x000fe200078e0203 */
[----:B------:R-:W-:Y:S01]  /*0ec0*/  SHF.R.S32.HI R227, RZ, 0x1f, R169 ;  /* 0x0000001fffe37819 */ /* 0x000fe200000114a9 */
[----:B------:R-:W-:Y:S01]  /*0ed0*/  IMAD.IADD R229, R162, 0x1, -R7 ;  /* 0x00000001a2e57824 */ /* 0x000fe200078e0a07 */
[--C-:B------:R-:W-:Y:S01]  /*0ee0*/  SHF.R.S32.HI R225, RZ, 0x1f, R168.reuse ;  /* 0x0000001fffe17819 */ /* 0x100fe200000114a8 */
[----:B------:R-:W-:-:S02]  /*0ef0*/  IMAD.IADD R166, R160, 0x1, R168 ;  /* 0x00000001a0a67824 */ /* 0x000fc400078e02a8 */
[----:B------:R-:W-:Y:S02]  /*0f00*/  IMAD.SHL.U32 R0, R0, 0x40, RZ ;  /* 0x0000004000007824 */ /* 0x000fe400078e00ff */
[----:B------:R-:W-:Y:S01]  /*0f10*/  IMAD.SHL.U32 R177, R4, 0x200, RZ ;  /* 0x0000020004b17824 */ /* 0x000fe200078e00ff */
[----:B------:R-:W-:Y:S01]  /*0f20*/  SHF.R.S32.HI R4, RZ, 0x1f, R165 ;  /* 0x0000001fff047819 */ /* 0x000fe200000114a5 */
[----:B------:R-:W-:Y:S01]  /*0f30*/  IMAD R12, R3, 0x8, R8 ;  /* 0x00000008030c7824 */ /* 0x000fe200078e0208 */
[----:B------:R-:W-:Y:S01]  /*0f40*/  SHF.R.S32.HI R3, RZ, 0x1f, R166 ;  /* 0x0000001fff037819 */ /* 0x000fe200000114a6 */
[----:B------:R-:W-:Y:S01]  /*0f50*/  IMAD.SHL.U32 R173, R189, 0x40, RZ ;  /* 0x00000040bdad7824 */ /* 0x000fe200078e00ff */
[----:B------:R-:W-:Y:S01]  /*0f60*/  LOP3.LUT R179, R0, 0xfffffe00, RZ, 0xc0, !PT ;  /* 0xfffffe0000b37812 */ /* 0x000fe200078ec0ff */
[----:B------:R-:W-:Y:S01]  /*0f70*/  IMAD.SHL.U32 R175, R229, 0x40, RZ ;  /* 0x00000040e5af7824 */ /* 0x000fe200078e00ff */
[-C--:B------:R-:W-:Y:S01]  /*0f80*/  LEA.HI R0, R4, R165.reuse, RZ, 0x6 ;  /* 0x000000a504007211 */ /* 0x080fe200078f30ff */
[----:B------:R-:W-:Y:S01]  /*0f90*/  IMAD.SHL.U32 R18, R191, 0x8, RZ ;  /* 0x00000008bf127824 */ /* 0x000fe200078e00ff */
[----:B------:R-:W-:Y:S01]  /*0fa0*/  LOP3.LUT R173, R173, 0x1c0, RZ, 0xc0, !PT ;  /* 0x000001c0adad7812 */ /* 0x000fe200078ec0ff */
[----:B------:R-:W-:Y:S01]  /*0fb0*/  VIADD R171, R160, 0x10 ;  /* 0x00000010a0ab7836 */ /* 0x000fe20000000000 */
[----:B------:R-:W-:Y:S01]  /*0fc0*/  LOP3.LUT R175, R175, 0x1c0, RZ, 0xc0, !PT ;  /* 0x000001c0afaf7812 */ /* 0x000fe200078ec0ff */
[----:B------:R-:W-:Y:S01]  /*0fd0*/  IMAD.SHL.U32 R0, R0, 0x80, RZ ;  /* 0x0000008000007824 */ /* 0x000fe200078e00ff */
[----:B------:R-:W-:Y:S01]  /*0fe0*/  LEA.HI R6, R4, R165, RZ, 0x3 ;  /* 0x000000a504067211 */ /* 0x000fe200078f18ff */
[C---:B------:R-:W-:Y:S01]  /*0ff0*/  VIADD R170, R160.reuse, 0x30 ;  /* 0x00000030a0aa7836 */ /* 0x040fe20000000000 */
[CC--:B------:R-:W-:Y:S01]  /*1000*/  LEA.HI R5, R3.reuse, R166.reuse, RZ, 0x6 ;  /* 0x000000a603057211 */ /* 0x0c0fe200078f30ff */
[----:B------:R-:W-:Y:S01]  /*1010*/  VIADD R172, R160, 0x50 ;  /* 0x00000050a0ac7836 */ /* 0x000fe20000000000 */
[----:B------:R-:W-:-:S02]  /*1020*/  LEA.HI R4, R3, R166, RZ, 0x3 ;  /* 0x000000a603047211 */ /* 0x000fc400078f18ff */
[----:B------:R-:W-:Y:S01]  /*1030*/  SHF.R.U32.HI R14, RZ, 0x3, R173 ;  /* 0x00000003ff0e7819 */ /* 0x000fe200000116ad */
[----:B------:R-:W-:Y:S01]  /*1040*/  IMAD.SHL.U32 R7, R5, 0x80, RZ ;  /* 0x0000008005077824 */ /* 0x000fe200078e00ff */
[----:B------:R-:W-:Y:S02]  /*1050*/  SHF.R.U32.HI R176, RZ, 0x3, R175 ;  /* 0x00000003ffb07819 */ /* 0x000fe400000116af */
[--C-:B------:R-:W-:Y:S02]  /*1060*/  LOP3.LUT R3, R175, 0x38, R6.reuse, 0xf8, !PT ;  /* 0x00000038af037812 */ /* 0x100fe400078ef806 */
[----:B------:R-:W-:Y:S02]  /*1070*/  LOP3.LUT R8, R173, 0x38, R6, 0xf8, !PT ;  /* 0x00000038ad087812 */ /* 0x000fe400078ef806 */
[----:B------:R-:W-:Y:S02]  /*1080*/  LOP3.LUT R5, R175, 0x38, R4, 0xf8, !PT ;  /* 0x00000038af057812 */ /* 0x000fe400078ef804 */
[----:B------:R-:W-:-:S02]  /*1090*/  LOP3.LUT R0, R0, 0xffffe000, RZ, 0xc0, !PT ;  /* 0xffffe00000007812 */ /* 0x000fc400078ec0ff */
[----:B------:R-:W-:Y:S02]  /*10a0*/  LOP3.LUT R3, R3, R176, RZ, 0x3c, !PT ;  /* 0x000000b003037212 */ /* 0x000fe400078e3cff */
[----:B------:R-:W-:Y:S02]  /*10b0*/  LOP3.LUT R9, R8, R14, RZ, 0x3c, !PT ;  /* 0x0000000e08097212 */ /* 0x000fe400078e3cff */
[----:B------:R-:W-:Y:S02]  /*10c0*/  LOP3.LUT R8, R7, 0xffffe000, RZ, 0xc0, !PT ;  /* 0xffffe00007087812 */ /* 0x000fe400078ec0ff */
[----:B------:R-:W-:Y:S02]  /*10d0*/  LOP3.LUT R7, R5, R176, RZ, 0x3c, !PT ;  /* 0x000000b005077212 */ /* 0x000fe400078e3cff */
[-C--:B------:R-:W-:Y:S01]  /*10e0*/  IADD3 R5, R3, R0.reuse, R177 ;  /* 0x0000000003057210 */ /* 0x080fe20007ffe0b1 */
[----:B------:R-:W-:Y:S01]  /*10f0*/  IMAD.U32 R3, RZ, RZ, UR4 ;  /* 0x00000004ff037e24 */ /* 0x000fe2000f8e00ff */
[----:B------:R-:W-:Y:S01]  /*1100*/  IADD3 R9, R9, R0, R179 ;  /* 0x0000000009097210 */ /* 0x000fe20007ffe0b3 */
[----:B------:R-:W-:Y:S01]  /*1110*/  IMAD.U32 R0, RZ, RZ, UR5 ;  /* 0x00000005ff007e24 */ /* 0x000fe2000f8e00ff */
[----:B------:R-:W-:-:S02]  /*1120*/  LOP3.LUT R11, R173, 0x38, R4, 0xf8, !PT ;  /* 0x00000038ad0b7812 */ /* 0x000fc400078ef804 */
[----:B------:R-:W-:Y:S02]  /*1130*/  IADD3 R7, R7, R8, R177 ;  /* 0x0000000807077210 */ /* 0x000fe40007ffe0b1 */
[----:B------:R0:W-:Y:S01]  /*1140*/  STL [R1+0x38], R0 ;  /* 0x0000380001007387 */ /* 0x0001e20000100800 */
[----:B------:R-:W-:Y:S02]  /*1150*/  LOP3.LUT R11, R11, R14, RZ, 0x3c, !PT ;  /* 0x0000000e0b0b7212 */ /* 0x000fe400078e3cff */
[----:B------:R-:W-:Y:S01]  /*1160*/  SHF.R.S32.HI R223, RZ, 0x3, R4 ;  /* 0x00000003ffdf7819 */ /* 0x000fe20000011404 */
[----:B------:R1:W-:Y:S01]  /*1170*/  STL [R1+0x70], R3 ;  /* 0x0000700301007387 */ /* 0x0003e20000100800 */
[----:B------:R-:W-:Y:S02]  /*1180*/  IADD3 R11, R11, R8, R179 ;  /* 0x000000080b0b7210 */ /* 0x000fe40007ffe0b3 */
[----:B------:R-:W-:Y:S02]  /*1190*/  LOP3.LUT R8, R173, 0x38, R18, 0xf8, !PT ;  /* 0x00000038ad087812 */ /* 0x000fe400078ef812 */
[----:B------:R-:W-:-:S02]  /*11a0*/  SHF.R.S32.HI R221, RZ, 0x3, R6 ;  /* 0x00000003ffdd7819 */ /* 0x000fc40000011406 */
[----:B------:R-:W-:Y:S02]  /*11b0*/  LOP3.LUT R8, R179, R8, R14, 0xf6, !PT ;  /* 0x00000008b3087212 */ /* 0x000fe400078ef60e */
[----:B0-----:R-:W-:Y:S02]  /*11c0*/  LEA.HI R0, R191, R191, RZ, 0x1 ;  /* 0x000000bfbf007211 */ /* 0x001fe400078f08ff */
[----:B-1----:R-:W-:Y:S02]  /*11d0*/  SHF.R.S32.HI R3, RZ, 0x1f, R182 ;  /* 0x0000001fff037819 */ /* 0x002fe400000114b6 */
[----:B------:R-:W-:Y:S02]  /*11e0*/  LOP3.LUT R3, R10, 0x7ffffffc, RZ, 0xc0, !PT ;  /* 0x7ffffffc0a037812 */ /* 0x000fe400078ec0ff */
[----:B------:R-:W-:Y:S01]  /*11f0*/  SHF.R.S32.HI R10, RZ, 0x1f, R184 ;  /* 0x0000001fff0a7819 */ /* 0x000fe200000114b8 */
[----:B------:R-:W-:Y:S01]  /*1200*/  IMAD.SHL.U32 R10, R12, 0x8, RZ ;  /* 0x000000080c0a7824 */ /* 0x000fe200078e00ff */
[----:B------:R-:W-:Y:S01]  /*1210*/  LOP3.LUT R0, R0, 0x1ffffffe, RZ, 0xc0, !PT ;  /* 0x1ffffffe00007812 */ /* 0x000fe200078ec0ff */
[----:B------:R-:W-:Y:S01]  /*1220*/  IMAD.IADD R3, R230, 0x1, -R3 ;  /* 0x00000001e6037824 */ /* 0x000fe200078e0a03 */
[----:B------:R-:W-:-:S02]  /*1230*/  SHF.R.S32.HI R228, RZ, 0x1f, R171 ;  /* 0x0000001fffe47819 */ /* 0x000fc400000114ab */
[----:B------:R-:W-:Y:S01]  /*1240*/  STL [R1+0x80], R10 ;  /* 0x0000800a01007387 */ /* 0x000fe20000100800 */
[----:B------:R-:W-:Y:S01]  /*1250*/  IMAD.SHL.U32 R174, R3, 0x2, RZ ;  /* 0x0000000203ae7824 */ /* 0x000fe200078e00ff */
[----:B------:R-:W-:Y:S01]  /*1260*/  LEA R3, R8, UR4, 0x1 ;  /* 0x0000000408037c11 */ /* 0x000fe2000f8e08ff */
[----:B------:R-:W-:Y:S01]  /*1270*/  IMAD.IADD R0, R191, 0x1, -R0 ;  /* 0x00000001bf007824 */ /* 0x000fe200078e0a00 */
[----:B------:R-:W-:Y:S01]  /*1280*/  SHF.R.S32.HI R226, RZ, 0x1f, R170 ;  /* 0x0000001fffe27819 */ /* 0x000fe200000114aa */
[C---:B------:R-:W-:Y:S01]  /*1290*/  VIADD R205, R174.reuse, 0x10 ;  /* 0x00000010aecd7836 */ /* 0x040fe20000000000 */
[----:B------:R-:W-:Y:S01]  /*12a0*/  SHF.R.S32.HI R224, RZ, 0x1f, R172 ;  /* 0x0000001fffe07819 */ /* 0x000fe200000114ac */
[C---:B------:R-:W-:Y:S01]  /*12b0*/  VIADD R202, R174.reuse, 0x28 ;  /* 0x00000028aeca7836 */ /* 0x040fe20000000000 */
[----:B------:R0:W-:Y:S01]  /*12c0*/  STL [R1+0x68], R3 ;  /* 0x0000680301007387 */ /* 0x0001e20000100800 */
[C---:B------:R-:W-:Y:S02]  /*12d0*/  VIADD R199, R174.reuse, 0x40 ;  /* 0x00000040aec77836 */ /* 0x040fe40000000000 */
[----:B------:R-:W-:-:S02]  /*12e0*/  VIADD R207, R174, 0x8 ;  /* 0x00000008aecf7836 */ /* 0x000fc40000000000 */
[C---:B------:R-:W-:Y:S02]  /*12f0*/  VIADD R203, R174.reuse, 0x20 ;  /* 0x00000020aecb7836 */ /* 0x040fe40000000000 */
[C---:B------:R-:W-:Y:S01]  /*1300*/  VIADD R200, R174.reuse, 0x38 ;  /* 0x00000038aec87836 */ /* 0x040fe20000000000 */
[----:B------:R-:W-:Y:S01]  /*1310*/  SHF.R.S32.HI R4, RZ, 0x1f, R207 ;  /* 0x0000001fff047819 */ /* 0x000fe200000114cf */
[C---:B------:R-:W-:Y:S01]  /*1320*/  VIADD R204, R174.reuse, 0x18 ;  /* 0x00000018aecc7836 */ /* 0x040fe20000000000 */
[----:B0-----:R-:W-:Y:S01]  /*1330*/  SHF.R.S32.HI R3, RZ, 0x1f, R205 ;  /* 0x0000001fff037819 */ /* 0x001fe200000114cd */
[C---:B------:R-:W-:Y:S01]  /*1340*/  VIADD R201, R174.reuse, 0x30 ;  /* 0x00000030aec97836 */ /* 0x040fe20000000000 */
[----:B------:R-:W-:Y:S01]  /*1350*/  SHF.R.S32.HI R3, RZ, 0x1f, R202 ;  /* 0x0000001fff037819 */ /* 0x000fe200000114ca */
[C---:B------:R-:W-:Y:S01]  /*1360*/  VIADD R198, R174.reuse, 0x48 ;  /* 0x00000048aec67836 */ /* 0x040fe20000000000 */
[----:B------:R-:W-:Y:S01]  /*1370*/  SHF.R.S32.HI R3, RZ, 0x1f, R199 ;  /* 0x0000001fff037819 */ /* 0x000fe200000114c7 */
[C---:B------:R-:W-:Y:S01]  /*1380*/  VIADD R197, R174.reuse, 0x50 ;  /* 0x00000050aec57836 */ /* 0x040fe20000000000 */
[----:B------:R-:W-:Y:S01]  /*1390*/  LEA R3, R5, UR4, 0x1 ;  /* 0x0000000405037c11 */ /* 0x000fe2000f8e08ff */
[C---:B------:R-:W-:Y:S01]  /*13a0*/  VIADD R196, R174.reuse, 0x58 ;  /* 0x00000058aec47836 */ /* 0x040fe20000000000 */
[----:B------:R-:W-:Y:S01]  /*13b0*/  SHF.R.S32.HI R4, RZ, 0x1f, R203 ;  /* 0x0000001fff047819 */ /* 0x000fe200000114cb */
[C---:B------:R-:W-:Y:S01]  /*13c0*/  VIADD R195, R174.reuse, 0x60 ;  /* 0x00000060aec37836 */ /* 0x040fe20000000000 */
[----:B------:R-:W-:Y:S01]  /*13d0*/  SHF.R.S32.HI R4, RZ, 0x1f, R200 ;  /* 0x0000001fff047819 */ /* 0x000fe200000114c8 */
[----:B------:R0:W-:Y:S01]  /*13e0*/  STL [R1+0x6c], R3 ;  /* 0x00006c0301007387 */ /* 0x0001e20000100800 */
[----:B------:R-:W-:Y:S01]  /*13f0*/  LEA R5, R9, UR4, 0x1 ;  /* 0x0000000409057c11 */ /* 0x000fe2000f8e08ff */
[C---:B------:R-:W-:Y:S01]  /*1400*/  VIADD R194, R174.reuse, 0x68 ;  /* 0x00000068aec27836 */ /* 0x040fe20000000000 */
[----:B------:R-:W-:Y:S01]  /*1410*/  LEA R4, R7, UR4, 0x1 ;  /* 0x0000000407047c11 */ /* 0x000fe2000f8e08ff */
[C---:B------:R-:W-:Y:S01]  /*1420*/  VIADD R193, R174.reuse, 0x70 ;  /* 0x00000070aec17836 */ /* 0x040fe20000000000 */
[----:B------:R-:W-:Y:S01]  /*1430*/  SHF.R.S32.HI R6, RZ, 0x1f, R204 ;  /* 0x0000001fff067819 */ /* 0x000fe200000114cc */
[----:B------:R1:W-:Y:S01]  /*1440*/  STL [R1+0x60], R5 ;  /* 0x0000600501007387 */ /* 0x0003e20000100800 */
[----:B------:R-:W-:Y:S01]  /*1450*/  VIADD R192, R174, 0x78 ;  /* 0x00000078aec07836 */ /* 0x000fe20000000000 */
[----:B------:R-:W-:Y:S01]  /*1460*/  SHF.R.S32.HI R6, RZ, 0x1f, R201 ;  /* 0x0000001fff067819 */ /* 0x000fe200000114c9 */
[----:B------:R-:W-:Y:S01]  /*1470*/  IMAD R181, R0, 0x8, R13 ;  /* 0x0000000800b57824 */ /* 0x000fe200078e020d */
[----:B0-----:R-:W-:Y:S01]  /*1480*/  LEA R3, R11, UR4, 0x1 ;  /* 0x000000040b037c11 */ /* 0x001fe2000f8e08ff */
[----:B------:R1:W-:Y:S01]  /*1490*/  STL [R1+0x64], R4 ;  /* 0x0000640401007387 */ /* 0x0003e20000100800 */
[----:B------:R-:W-:-:S02]  /*14a0*/  SHF.R.S32.HI R237, RZ, 0x1f, R198 ;  /* 0x0000001fffed7819 */ /* 0x000fc400000114c6 */
[----:B------:R-:W-:Y:S01]  /*14b0*/  SHF.R.S32.HI R236, RZ, 0x1f, R197 ;  /* 0x0000001fffec7819 */ /* 0x000fe200000114c5 */
[----:B------:R1:W-:Y:S01]  /*14c0*/  STL [R1+0x5c], R3 ;  /* 0x00005c0301007387 */ /* 0x0003e20000100800 */
[----:B------:R-:W-:Y:S02]  /*14d0*/  SHF.R.S32.HI R235, RZ, 0x1f, R196 ;  /* 0x0000001fffeb7819 */ /* 0x000fe400000114c4 */
[----:B------:R-:W-:Y:S02]  /*14e0*/  SHF.R.S32.HI R234, RZ, 0x1f, R195 ;  /* 0x0000001fffea7819 */ /* 0x000fe400000114c3 */
[----:B------:R-:W-:Y:S02]  /*14f0*/  SHF.R.S32.HI R233, RZ, 0x1f, R194 ;  /* 0x0000001fffe97819 */ /* 0x000fe400000114c2 */
[----:B------:R-:W-:Y:S02]  /*1500*/  SHF.R.S32.HI R232, RZ, 0x1f, R193 ;  /* 0x0000001fffe87819 */ /* 0x000fe400000114c1 */
[----:B------:R-:W-:-:S07]  /*1510*/  SHF.R.S32.HI R231, RZ, 0x1f, R192 ;  /* 0x0000001fffe77819 */ /* 0x000fce00000114c0 */
.L_x_1743:
[----:B------:R-:W-:Y:S01]  /*1520*/  ULDC.64 UR4, c[0x0][0xa28] ;  /* 0x00028a0000047ab9 */ /* 0x000fe20000000a00 */
[----:B012-4-:R-:W0:Y:S01]  /*1530*/  LDC.64 R6, c[0x0][0xa08] ;  /* 0x00028200ff067b82 */ /* 0x017e220000000a00 */
[----:B------:R-:W-:Y:S01]  /*1540*/  ISETP.NE.U32.AND P0, PT, RZ, UR4, PT ;  /* 0x00000004ff007c0c */ /* 0x000fe2000bf05070 */
[----:B------:R-:W-:Y:S01]  /*1550*/  IMAD.MOV.U32 R12, RZ, RZ, RZ ;  /* 0x000000ffff0c7224 */ /* 0x000fe200078e00ff */
[----:B------:R-:W-:Y:S01]  /*1560*/  ULDC.64 UR6, c[0x0][0xa20] ;  /* 0x0002880000067ab9 */ /* 0x000fe20000000a00 */
[----:B------:R-:W-:Y:S01]  /*1570*/  IMAD.MOV.U32 R26, RZ, RZ, RZ ;  /* 0x000000ffff1a7224 */ /* 0x000fe200078e00ff */
[----:B------:R-:W-:Y:S01]  /*1580*/  ISETP.NE.AND.EX P0, PT, RZ, UR5, PT, P0 ;  /* 0x00000005ff007c0c */ /* 0x000fe2000bf05300 */
[----:B------:R-:W-:Y:S02]  /*1590*/  ULDC.64 UR4, c[0x0][0xa18] ;  /* 0x0002860000047ab9 */ /* 0x000fe40000000a00 */
[----:B------:R-:W-:-:S04]  /*15a0*/  ISETP.NE.U32.AND P1, PT, RZ, UR4, PT ;  /* 0x00000004ff007c0c */ /* 0x000fc8000bf25070 */
[----:B------:R-:W-:Y:S01]  /*15b0*/  ISETP.NE.AND.EX P1, PT, RZ, UR5, PT, P1 ;  /* 0x00000005ff007c0c */ /* 0x000fe2000bf25310 */
[----:B------:R-:W-:Y:S02]  /*15c0*/  ULDC.64 UR4, c[0x0][0xa08] ;  /* 0x0002820000047ab9 */ /* 0x000fe40000000a00 */
[----:B------:R-:W-:-:S03]  /*15d0*/  ISETP.NE.U32.AND P3, PT, RZ, UR4, PT ;  /* 0x00000004ff007c0c */ /* 0x000fc6000bf65070 */
[----:B-1-3--:R-:W1:Y:S01]  /*15e0*/  @P0 LDC.64 R4, c[0x0][0xa28] ;  /* 0x00028a00ff040b82 */ /* 0x00ae620000000a00 */
[----:B------:R-:W-:Y:S01]  /*15f0*/  ISETP.NE.AND.EX P3, PT, RZ, UR5, PT, P3 ;  /* 0x00000005ff007c0c */ /* 0x000fe2000bf65330 */
[----:B0-----:R-:W-:-:S06]  /*1600*/  IMAD.WIDE R10, R31, 0x4, R6 ;  /* 0x000000041f0a7825 */ /* 0x001fcc00078e0206 */
[----:B------:R-:W0:Y:S01]  /*1610*/  @P1 LDC.64 R8, c[0x0][0xa18] ;  /* 0x00028600ff081b82 */ /* 0x000e220000000a00 */
[----:B------:R-:W-:Y:S02]  /*1620*/  ULDC UR4, c[0x0][0x288] ;  /* 0x0000a20000047ab9 */ /* 0x000fe40000000800 */
[----:B------:R-:W-:Y:S01]  /*1630*/  IMAD.U32 R163, RZ, RZ, UR4 ;  /* 0x00000004ffa37e24 */ /* 0x000fe2000f8e00ff */
[----:B------:R-:W-:Y:S02]  /*1640*/  ULDC.64 UR4, c[0x0][0x418] ;  /* 0x0001060000047ab9 */ /* 0x000fe40000000a00 */
[----:B------:R2:W5:Y:S01]  /*1650*/  @P3 LDG.E R26, desc[UR46][R10.64] ;  /* 0x0000002e0a1a3981 */ /* 0x000562000c1e1900 */
[----:B-1----:R-:W-:-:S05]  /*1660*/  @P0 IMAD.WIDE R4, R31, 0x4, R4 ;  /* 0x000000041f040825 */ /* 0x002fca00078e0204 */
[----:B------:R2:W5:Y:S01]  /*1670*/  @P0 LDG.E R12, desc[UR46][R4.64] ;  /* 0x0000002e040c0981 */ /* 0x000562000c1e1900 */
[----:B0-----:R-:W-:-:S05]  /*1680*/  @P1 IMAD.WIDE R6, R31, 0x4, R8 ;  /* 0x000000041f061825 */ /* 0x001fca00078e0208 */
[----:B------:R2:W5:Y:S01]  /*1690*/  @P1 LDG.E R163, desc[UR46][R6.64] ;  /* 0x0000002e06a31981 */ /* 0x000562000c1e1900 */
[----:B------:R-:W-:Y:S01]  /*16a0*/  UISETP.NE.U32.AND UP0, UPT, UR4, URZ, UPT ;  /* 0x0000003f0400728c */ /* 0x000fe2000bf05070 */
[----:B------:R-:W-:Y:S01]  /*16b0*/  ISETP.NE.U32.AND P2, PT, RZ, UR6, PT ;  /* 0x00000006ff007c0c */ /* 0x000fe2000bf45070 */
[----:B------:R-:W-:Y:S01]  /*16c0*/  ULDC UR6, c[0x0][0x2f0] ;  /* 0x0000bc0000067ab9 */ /* 0x000fe20000000800 */
[----:B------:R-:W-:Y:S01]  /*16d0*/  ULDC UR4, c[0x0][0x424] ;  /* 0x0001090000047ab9 */ /* 0x000fe20000000800 */
[----:B------:R-:W-:Y:S01]  /*16e0*/  UISETP.NE.AND.EX UP0, UPT, UR5, URZ, UPT, UP0 ;  /* 0x0000003f0500728c */ /* 0x000fe2000bf05300 */
[----:B------:R-:W-:-:S03]  /*16f0*/  LOP3.LUT R3, R30, 0xff000000, RZ, 0xc0, !PT ;  /* 0xff0000001e037812 */ /* 0x000fc600078ec0ff */
[----:B------:R-:W-:Y:S01]  /*1700*/  USEL UR4, UR4, 0x1, UP0 ;  /* 0x0000000104047887 */ /* 0x000fe20008000000 */
[----:B------:R-:W-:Y:S01]  /*1710*/  ISETP.NE.AND.EX P2, PT, RZ, UR7, PT, P2 ;  /* 0x00000007ff007c0c */ /* 0x000fe2000bf45320 */
[----:B------:R-:W-:Y:S01]  /*1720*/  ULDC UR7, c[0x0][0x348] ;  /* 0x0000d20000077ab9 */ /* 0x000fe20000000800 */
[C---:B------:R-:W-:Y:S01]  /*1730*/  LOP3.LUT R0, R30.reuse, 0xff0000, RZ, 0xc0, !PT ;  /* 0x00ff00001e007812 */ /* 0x040fe200078ec0ff */
[----:B------:R-:W-:Y:S01]  /*1740*/  UIMAD UR6, UR4, UR6, URZ ;  /* 0x00000006040672a4 */ /* 0x000fe2000f8e023f */
[----:B------:R-:W-:Y:S01]  /*1750*/  SHF.R.U32.HI R3, RZ, 0x8, R3 ;  /* 0x00000008ff037819 */ /* 0x000fe20000011603 */
[----:B------:R-:W-:Y:S01]  /*1760*/  IMAD.MOV.U32 R187, RZ, RZ, R31 ;  /* 0x000000ffffbb7224 */ /* 0x000fe200078e001f */
[----:B------:R-:W-:Y:S02]  /*1770*/  LOP3.LUT R183, R30, 0xffff, RZ, 0xc0, !PT ;  /* 0x0000ffff1eb77812 */ /* 0x000fe400078ec0ff */
[----:B------:R-:W-:Y:S01]  /*1780*/  LEA.HI R186, R0, R3, RZ, 0x10 ;  /* 0x0000000300ba7211 */ /* 0x000fe200078f80ff */
[----:B--2---:R-:W-:Y:S06]  /*1790*/  @P1 BRA `(.L_x_1450) ;  /* 0x0000000000241947 */ /* 0x004fec0003800000 */
        /* <DEDUP_REMOVED lines=9> */
.L_x_1450:
[----:B------:R-:W-:Y:S02]  /*1830*/  IMAD.U32 R25, RZ, RZ, UR7 ;  /* 0x00000007ff197e24 */ /* 0x000fe4000f8e00ff */
[----:B------:R-:W-:Y:S01]  /*1840*/  IMAD.U32 R27, RZ, RZ, UR6 ;  /* 0x00000006ff1b7e24 */ /* 0x000fe2000f8e00ff */
[----:B------:R-:W-:Y:S06]  /*1850*/  @!P2 BRA `(.L_x_1451) ;  /* 0x000000000010a947 */ /* 0x000fec0003800000 */
[----:B------:R-:W0:Y:S02]  /*1860*/  LDC.64 R4, c[0x0][0xa20] ;  /* 0x00028800ff047b82 */ /* 0x000e240000000a00 */
[----:B0-----:R-:W-:-:S05]  /*1870*/  IMAD.WIDE R4, R31, 0x4, R4 ;  /* 0x000000041f047825 */ /* 0x001fca00078e0204 */
[----:B------:R0:W5:Y:S01]  /*1880*/  LDG.E R27, desc[UR46][R4.64] ;  /* 0x0000002e041b7981 */ /* 0x000162000c1e1900 */
[----:B------:R-:W-:Y:S05]  /*1890*/  BRA `(.L_x_1452) ;  /* 0x0000000000107947 */ /* 0x000fea0003800000 */
.L_x_1451:
[----:B------:R-:W-:Y:S05]  /*18a0*/  @!P3 BRA `(.L_x_1452) ;  /* 0x00000000000cb947 */ /* 0x000fea0003800000 */
[----:B------:R-:W2:Y:S04]  /*18b0*/  LDG.E R0, desc[UR46][R10.64] ;  /* 0x0000002e0a007981 */ /* 0x000ea8000c1e1900 */
[----:B------:R-:W2:Y:S02]  /*18c0*/  LDG.E R27, desc[UR46][R10.64+0x4] ;  /* 0x0000042e0a1b7981 */ /* 0x000ea4000c1e1900 */
[----:B--2---:R-:W-:-:S07]  /*18d0*/  IMAD.IADD R27, R27, 0x1, -R0 ;  /* 0x000000011b1b7824 */ /* 0x004fce00078e0a00 */
.L_x_1452:
[----:B------:R-:W-:Y:S01]  /*18e0*/  ULDC.64 UR4, c[0x0][0xa10] ;  /* 0x0002840000047ab9 */ /* 0x000fe20000000a00 */
[----:B0-----:R-:W0:Y:S01]  /*18f0*/  LDC R4, c[0x0][0x448] ;  /* 0x00011200ff047b82 */ /* 0x001e220000000800 */
[----:B------:R-:W-:-:S04]  /*1900*/  ISETP.NE.U32.AND P0, PT, RZ, UR4, PT ;  /* 0x00000004ff007c0c */ /* 0x000fc8000bf05070 */
[----:B------:R-:W-:Y:S01]  /*1910*/  ISETP.NE.AND.EX P0, PT, RZ, UR5, PT, P0 ;  /* 0x00000005ff007c0c */ /* 0x000fe2000bf05300 */
[----:B------:R-:W-:Y:S02]  /*1920*/  ULDC.64 UR4, c[0x0][0xa30] ;  /* 0x00028c0000047ab9 */ /* 0x000fe40000000a00 */
[----:B------:R-:W-:-:S04]  /*1930*/  ISETP.NE.U32.AND P1, PT, RZ, UR4, PT ;  /* 0x00000004ff007c0c */ /* 0x000fc8000bf25070 */
[----:B------:R-:W-:-:S06]  /*1940*/  ISETP.NE.AND.EX P1, PT, RZ, UR5, PT, P1 ;  /* 0x00000005ff007c0c */ /* 0x000fcc000bf25310 */
[----:B------:R-:W1:Y:S08]  /*1950*/  @P0 LDC.64 R6, c[0x0][0xa10] ;  /* 0x00028400ff060b82 */ /* 0x000e700000000a00 */
[----:B------:R-:W2:Y:S01]  /*1960*/  @P1 LDC.64 R8, c[0x0][0xa30] ;  /* 0x00028c00ff081b82 */ /* 0x000ea20000000a00 */
[----:B-1----:R-:W-:-:S05]  /*1970*/  @P0 IMAD.WIDE R6, R31, 0x4, R6 ;  /* 0x000000041f060825 */ /* 0x002fca00078e0206 */
[----:B------:R-:W3:Y:S04]  /*1980*/  @P0 LDG.E R0, desc[UR46][R6.64] ;  /* 0x0000002e06000981 */ /* 0x000ee8000c1e1900 */
[----:B------:R-:W3:Y:S01]  /*1990*/  @P0 LDG.E R3, desc[UR46][R6.64+0x4] ;  /* 0x0000042e06030981 */ /* 0x000ee2000c1e1900 */
[----:B-----5:R-:W-:Y:S02]  /*19a0*/  IMAD.MOV.U32 R144, RZ, RZ, R27 ;  /* 0x000000ffff907224 */ /* 0x020fe400078e001b */
[----:B--2---:R-:W-:-:S05]  /*19b0*/  @P1 IMAD.WIDE R8, R31, 0x4, R8 ;  /* 0x000000041f081825 */ /* 0x004fca00078e0208 */
[----:B------:R1:W5:Y:S01]  /*19c0*/  @P1 LDG.E R144, desc[UR46][R8.64] ;  /* 0x0000002e08901981 */ /* 0x000362000c1e1900 */
[----:B0-----:R-:W-:Y:S01]  /*19d0*/  ISETP.NE.AND P1, PT, R4, 0x1, PT ;  /* 0x000000010400780c */ /* 0x001fe20003f25270 */
[----:B------:R-:W-:Y:S01]  /*19e0*/  IMAD.SHL.U32 R178, R29, 0x80, RZ ;  /* 0x000000801db27824 */ /* 0x000fe200078e00ff */
[----:B------:R-:W0:Y:S01]  /*19f0*/  LDC.64 R4, c[0x0][0x9e0] ;  /* 0x00027800ff047b82 */ /* 0x000e220000000a00 */
[----:B------:R-:W-:-:S10]  /*1a00*/  IMAD.IADD R12, R27, 0x1, -R12 ;  /* 0x000000011b0c7824 */ /* 0x000fd400078e0a0c */
[----:B------:R-:W2:Y:S08]  /*1a10*/  @P1 LDC R10, c[0x0][0x44c] ;  /* 0x00011300ff0a1b82 */ /* 0x000eb00000000800 */
[----:B------:R-:W4:Y:S01]  /*1a20*/  @P1 LDC R11, c[0x0][0x450] ;  /* 0x00011400ff0b1b82 */ /* 0x000f220000000800 */
[----:B0-----:R-:W-:Y:S01]  /*1a30*/  ISETP.GE.AND P2, PT, R5, 0x1, PT ;  /* 0x000000010500780c */ /* 0x001fe20003f46270 */
[----:B---3--:R-:W-:-:S02]  /*1a40*/  @P0 IMAD.IADD R25, R3, 0x1, -R0 ;  /* 0x0000000103190824 */ /* 0x008fc400078e0a00 */
[----:B------:R-:W-:Y:S02]  /*1a50*/  VIADD R3, R178, 0x7f ;  /* 0x0000007fb2037836 */ /* 0x000fe40000000000 */
[----:B------:R-:W-:Y:S02]  /*1a60*/  IMAD.IADD R164, R12, 0x1, R25 ;  /* 0x000000010ca47824 */ /* 0x000fe400078e0219 */
[----:B--2---:R-:W-:-:S04]  /*1a70*/  @P1 IMAD.HI.U32 R6, R3, R10, RZ ;  /* 0x0000000a03061227 */ /* 0x004fc800078e00ff */
[C---:B------:R-:W-:Y:S01]  /*1a80*/  VIADD R0, R164.reuse, 0x5f ;  /* 0x0000005fa4007836 */ /* 0x040fe20000000000 */
[----:B----4-:R-:W-:Y:S02]  /*1a90*/  @P1 SHF.R.U32.HI R3, RZ, R11, R6 ;  /* 0x0000000bff031219 */ /* 0x010fe40000011606 */
[----:B------:R-:W-:Y:S01]  /*1aa0*/  IADD3 R6, R164, 0x1, -R163 ;  /* 0x00000001a4067810 */ /* 0x000fe20007ffe8a3 */
[----:B------:R-:W-:-:S04]  /*1ab0*/  IMAD.HI R0, R0, 0x2aaaaaab, RZ ;  /* 0x2aaaaaab00007827 */ /* 0x000fc800078e02ff */
[----:B------:R-:W-:Y:S01]  /*1ac0*/  IMAD.IADD R3, R6, 0x1, R3 ;  /* 0x0000000106037824 */ /* 0x000fe200078e0203 */
[----:B------:R-:W-:-:S03]  /*1ad0*/  SHF.R.U32.HI R149, RZ, 0x1f, R0 ;  /* 0x0000001fff957819 */ /* 0x000fc60000011600 */
[----:B------:R-:W-:Y:S01]  /*1ae0*/  IMAD.IADD R4, R3, 0x1, R4 ;  /* 0x0000000103047824 */ /* 0x000fe200078e0204 */
[----:B------:R-:W-:Y:S01]  /*1af0*/  LEA.HI.SX32 R149, R0, R149, 0x1c ;  /* 0x0000009500957211 */ /* 0x000fe200078fe2ff */
[----:B-1----:R-:W-:Y:S06]  /*1b00*/  @!P2 BRA `(.L_x_1453) ;  /* 0x000000000048a947 */ /* 0x002fec0003800000 */
[C---:B------:R-:W-:Y:S01]  /*1b10*/  ISETP.GT.AND P0, PT, R3.reuse, RZ, PT ;  /* 0x000000ff0300720c */ /* 0x040fe20003f04270 */
[----:B------:R-:W-:Y:S01]  /*1b20*/  BSSY B0, `(.L_x_1454) ;  /* 0x000000e000007945 */ /* 0x000fe20003800000 */
[----:B------:R-:W-:-:S11]  /*1b30*/  VIADD R0, R3, 0xffffffff ;  /* 0xffffffff03007836 */ /* 0x000fd60000000000 */
        /* <DEDUP_REMOVED lines=8> */
.L_x_1455:
[----:B------:R-:W-:-:S13]  /*1bc0*/  ISETP.NE.AND P0, PT, R5, 0x1, PT ;  /* 0x000000010500780c */ /* 0x000fda0003f05270 */
[----:B------:R-:W0:Y:S02]  /*1bd0*/  @P0 LDC.64 R6, c[0x0][0x9e8] ;  /* 0x00027a00ff060b82 */ /* 0x000e240000000a00 */
[----:B0-----:R-:W-:-:S05]  /*1be0*/  @P0 IMAD.HI.U32 R6, R0, R6, RZ ;  /* 0x0000000600060227 */ /* 0x001fca00078e00ff */
[----:B------:R-:W-:-:S07]  /*1bf0*/  @P0 SHF.R.U32.HI R0, RZ, R7, R6 ;  /* 0x00000007ff000219 */ /* 0x000fce0000011606 */
.L_x_1456:
[----:B------:R-:W-:Y:S05]  /*1c00*/  BSYNC B0 ;  /* 0x0000000000007941 */ /* 0x000fea0003800000 */
.L_x_1454:
[----:B------:R-:W-:-:S05]  /*1c10*/  IMAD R3, R0, R5, R5 ;  /* 0x0000000500037224 */ /* 0x000fca00078e0205 */
[----:B------:R-:W-:-:S07]  /*1c20*/  VIMNMX R4, R4, R3, PT ;  /* 0x0000000304047248 */ /* 0x000fce0003fe0100 */
.L_x_1453:
[----:B------:R-:W0:Y:S01]  /*1c30*/  @P1 LDC R3, c[0x0][0x44c] ;  /* 0x00011300ff031b82 */ /* 0x000e220000000800 */
[----:B------:R-:W-:Y:S01]  /*1c40*/  VIADD R4, R4, 0x5f ;  /* 0x0000005f04047836 */ /* 0x000fe20000000000 */
[----:B------:R-:W-:Y:S01]  /*1c50*/  ULDC UR4, c[0x0][0x9dc] ;  /* 0x0002770000047ab9 */ /* 0x000fe20000000800 */
[----:B------:R-:W-:Y:S02]  /*1c60*/  IMAD.MOV.U32 R7, RZ, RZ, R178 ;  /* 0x000000ffff077224 */ /* 0x000fe400078e00b2 */
[----:B------:R-:W-:-:S03]  /*1c70*/  IMAD.HI R4, R4, 0x2aaaaaab, RZ ;  /* 0x2aaaaaab04047827 */ /* 0x000fc600078e02ff */
[----:B------:R-:W1:Y:S01]  /*1c80*/  @P1 LDC R9, c[0x0][0x450] ;  /* 0x00011400ff091b82 */ /* 0x000e620000000800 */
[----:B------:R-:W-:Y:S02]  /*1c90*/  IMAD.IADD R150, R164, 0x1, -R163 ;  /* 0x00000001a4967824 */ /* 0x000fe400078e0aa3 */
        /* <DEDUP_REMOVED lines=8> */
[----:B------:R-:W-:Y:S01]  /*1d20*/  ISETP.GT.AND P0, PT, R0, -0x1, PT ;  /* 0xffffffff0000780c */ /* 0x000fe20003f04270 */
[----:B------:R-:W-:-:S12]  /*1d30*/  BSSY B0, `(.L_x_1458) ;  /* 0x000000d000007945 */ /* 0x000fd80003800000 */
        /* <DEDUP_REMOVED lines=8> */
.L_x_1459:
[----:B------:R-:W-:-:S13]  /*1dc0*/  ISETP.NE.AND P0, PT, R5, 0x1, PT ;  /* 0x000000010500780c */ /* 0x000fda0003f05270 */
[----:B------:R-:W0:Y:S02]  /*1dd0*/  @P0 LDC.64 R6, c[0x0][0x9e8] ;  /* 0x00027a00ff060b82 */ /* 0x000e240000000a00 */
[----:B0-----:R-:W-:-:S05]  /*1de0*/  @P0 IMAD.HI.U32 R4, R0, R6, RZ ;  /* 0x0000000600040227 */ /* 0x001fca00078e00ff */
[----:B------:R-:W-:-:S07]  /*1df0*/  @P0 SHF.R.U32.HI R0, RZ, R7, R4 ;  /* 0x00000007ff000219 */ /* 0x000fce0000011604 */
.L_x_1460:
[----:B------:R-:W-:Y:S05]  /*1e00*/  BSYNC B0 ;  /* 0x0000000000007941 */ /* 0x000fea0003800000 */
.L_x_1458:
[----:B------:R-:W-:-:S05]  /*1e10*/  IMAD R0, R0, R5, RZ ;  /* 0x0000000500007224 */ /* 0x000fca00078e02ff */
[----:B------:R-:W-:-:S07]  /*1e20*/  VIMNMX R3, R3, R0, !PT ;  /* 0x0000000003037248 */ /* 0x000fce0007fe0100 */
.L_x_1457:
[----:B------:R-:W-:Y:S01]  /*1e30*/  IMAD.HI R3, R3, 0x2aaaaaab, RZ ;  /* 0x2aaaaaab03037827 */ /* 0x000fe200078e02ff */
[----:B------:R-:W-:Y:S01]  /*1e40*/  BSSY B0, `(.L_x_1461) ;  /* 0x0000028000007945 */ /* 0x000fe20003800000 */
[----:B------:R-:W-:Y:S02]  /*1e50*/  LOP3.LUT R190, R186, 0xff, RZ, 0xc0, !PT ;  /* 0x000000ffbabe7812 */ /* 0x000fe400078ec0ff */
[----:B------:R-:W-:Y:S02]  /*1e60*/  SHF.R.U32.HI R186, RZ, 0x10, R186 ;  /* 0x00000010ffba7819 */ /* 0x000fe400000116ba */
[----:B------:R-:W-:-:S04]  /*1e70*/  SHF.R.U32.HI R0, RZ, 0x1f, R3 ;  /* 0x0000001fff007819 */ /* 0x000fc80000011603 */
[----:B------:R-:W-:Y:S01]  /*1e80*/  LEA.HI.SX32 R0, R3, R0, 0x1c ;  /* 0x0000000003007211 */ /* 0x000fe200078fe2ff */
[----:B------:R-:W-:-:S03]  /*1e90*/  IMAD.MOV.U32 R3, RZ, RZ, RZ ;  /* 0x000000ffff037224 */ /* 0x000fc600078e00ff */
[----:B------:R-:W-:-:S04]  /*1ea0*/  VIMNMX R9, RZ, R0, !PT ;  /* 0x00000000ff097248 */ /* 0x000fc80007fe0100 */
[----:B------:R-:W-:-:S13]  /*1eb0*/  ISETP.GT.AND P0, PT, R8, R9, PT ;  /* 0x000000090800720c */ /* 0x000fda0003f04270 */
[----:B------:R-:W-:Y:S05]  /*1ec0*/  @!P0 BRA `(.L_x_1462) ;  /* 0x00000000007c8947 */ /* 0x000fea0003800000 */
[----:B------:R-:W-:Y:S01]  /*1ed0*/  ISETP.NE.AND P0, PT, R186, RZ, PT ;  /* 0x000000ffba00720c */ /* 0x000fe20003f05270 */
[----:B------:R-:W-:-:S03]  /*1ee0*/  ULDC UR4, c[0x0][0x9f0] ;  /* 0x00027c0000047ab9 */ /* 0x000fc60000000800 */
[----:B------:R-:W-:-:S04]  /*1ef0*/  SEL R11, R186, UR4, P0 ;  /* 0x00000004ba0b7c07 */ /* 0x000fc80008000000 */
[-C--:B------:R-:W-:Y:S02]  /*1f00*/  IABS R6, R11.reuse ;  /* 0x0000000b00067213 */ /* 0x080fe40000000000 */
[----:B------:R-:W-:Y:S02]  /*1f10*/  IADD3 R0, R11, -0x1, R8 ;  /* 0xffffffff0b007810 */ /* 0x000fe40007ffe008 */
[----:B------:R-:W0:Y:S01]  /*1f20*/  I2F.RP R3, R6 ;  /* 0x0000000600037306 */ /* 0x000e220000209400 */
[----:B------:R-:W-:Y:S02]  /*1f30*/  IABS R13, R11 ;  /* 0x0000000b000d7213 */ /* 0x000fe40000000000 */
[----:B------:R-:W-:-:S05]  /*1f40*/  IMAD.IADD R0, R0, 0x1, -R9 ;  /* 0x0000000100007824 */ /* 0x000fca00078e0a09 */
        /* <DEDUP_REMOVED lines=23> */
.L_x_1462:
[----:B------:R-:W-:Y:S05]  /*20c0*/  BSYNC B0 ;  /* 0x0000000000007941 */ /* 0x000fea0003800000 */
.L_x_1461:
[----:B------:R-:W-:Y:S01]  /*20d0*/  IMAD R0, R190, R3, R9 ;  /* 0x00000003be007224 */ /* 0x000fe200078e0209 */
[----:B------:R-:W-:-:S04]  /*20e0*/  PLOP3.LUT P2, PT, PT, PT, PT, 0x80, 0x0 ;  /* 0x000000000000781c */ /* 0x000fc80003f4f070 */
[C---:B------:R-:W-:Y:S01]  /*20f0*/  VIADDMNMX R3, R0.reuse, R3, R8, PT ;  /* 0x0000000300037246 */ /* 0x040fe20003800108 */
[----:B------:R-:W-:-:S04]  /*2100*/  IMAD R0, R0, 0x60, -R12 ;  /* 0x0000006000007824 */ /* 0x000fc800078e0a0c */
[----:B------:R-:W-:Y:S01]  /*2110*/  IMAD R4, R3, 0x60, -R12 ;  /* 0x0000006003047824 */ /* 0x000fe200078e0a0c */
[----:B------:R-:W-:-:S04]  /*2120*/  VIMNMX R0, RZ, R0, !PT ;  /* 0x00000000ff007248 */ /* 0x000fc80007fe0100 */
[----:B------:R-:W-:Y:S01]  /*2130*/  VIMNMX R3, R4, R25, PT ;  /* 0x0000001904037248 */ /* 0x000fe20003fe0100 */
[----:B------:R-:W-:-:S03]  /*2140*/  IMAD.WIDE.U32 R128, R0, -0x55555555, RZ ;  /* 0xaaaaaaab00807825 */ /* 0x000fc600078e00ff */
[----:B------:R-:W-:Y:S02]  /*2150*/  ISETP.GT.AND P0, PT, R3, R0, PT ;  /* 0x000000000300720c */ /* 0x000fe40003f04270 */
[----:B------:R-:W-:-:S05]  /*2160*/  SHF.R.U32.HI R128, RZ, 0x6, R129 ;  /* 0x00000006ff807819 */ /* 0x000fca0000011681 */
[----:B------:R-:W-:-:S06]  /*2170*/  IMAD.MOV.U32 R24, RZ, RZ, R128 ;  /* 0x000000ffff187224 */ /* 0x000fcc00078e0080 */
[----:B------:R-:W-:-:S04]  /*2180*/  @P0 VIADD R0, R3, 0x5f ;  /* 0x0000005f03000836 */ /* 0x000fc80000000000 */
[----:B------:R-:W-:-:S05]  /*2190*/  @P0 IMAD.HI R0, R0, 0x2aaaaaab, RZ ;  /* 0x2aaaaaab00000827 */ /* 0x000fca00078e02ff */
[----:B------:R-:W-:-:S04]  /*21a0*/  @P0 SHF.R.U32.HI R3, RZ, 0x1f, R0 ;  /* 0x0000001fff030819 */ /* 0x000fc80000011600 */
[----:B------:R-:W-:-:S04]  /*21b0*/  @P0 LEA.HI.SX32 R24, R0, R3, 0x1c ;  /* 0x0000000300180211 */ /* 0x000fc800078fe2ff */
        /* <DEDUP_REMOVED lines=21> */
[----:B0----5:R-:W-:Y:S05]  /*2310*/  CALL.ABS.NOINC R14 ;  /* 0x000000000e007343 */ /* 0x021fea0003c00000 */
.L_x_1465:
[----:B------:R-:W-:Y:S05]  /*2320*/  BSYNC B6 ;  /* 0x0000000000067941 */ /* 0x000fea0003800000 */
.L_x_1464:
        /* <DEDUP_REMOVED lines=20> */
.L_x_1467:
[----:B------:R-:W-:Y:S05]  /*2470*/  BSYNC B6 ;  /* 0x0000000000067941 */ /* 0x000fea0003800000 */
.L_x_1466:
[----:B------:R-:W-:Y:S01]  /*2480*/  ULDC.64 UR4, c[0x0][0x9f8] ;  /* 0x00027e0000047ab9 */ /* 0x000fe20000000a00 */
[----:B------:R-:W0:Y:S01]  /*2490*/  LDC.64 R90, c[0x0][0x300] ;  /* 0x0000c000ff5a7b82 */ /* 0x000e220000000a00 */
[----:B------:R-:W-:Y:S01]  /*24a0*/  ISETP.NE.U32.AND P0, PT, RZ, UR4, PT ;  /* 0x00000004ff007c0c */ /* 0x000fe2000bf05070 */
[----:B------:R-:W-:-:S03]  /*24b0*/  ULDC UR6, c[0x0][0x2f4] ;  /* 0x0000bd0000067ab9 */ /* 0x000fc60000000800 */
[----:B------:R-:W-:Y:S01]  /*24c0*/  ISETP.NE.AND.EX P0, PT, RZ, UR5, PT, P0 ;  /* 0x00000005ff007c0c */ /* 0x000fe2000bf05300 */
[----:B------:R-:W-:Y:S01]  /*24d0*/  IMAD.IADD R121, R26, 0x1, R27 ;  /* 0x000000011a797824 */ /* 0x000fe200078e021b */
[----:B------:R-:W-:Y:S01]  /*24e0*/  ISETP.GE.AND P1, PT, R165, UR6, PT ;  /* 0x00000006a5007c0c */ /* 0x000fe2000bf26270 */
[C---:B------:R-:W-:Y:S01]  /*24f0*/  VIADD R104, R18.reuse, 0x60 ;  /* 0x0000006012687836 */ /* 0x040fe20000000000 */
[----:B------:R-:W-:Y:S01]  /*2500*/  SHF.R.S32.HI R19, RZ, 0x1f, R18 ;  /* 0x0000001fff137819 */ /* 0x000fe20000011412 */
[C---:B------:R-:W-:Y:S01]  /*2510*/  VIADD R3, R18.reuse, 0x80 ;  /* 0x0000008012037836 */ /* 0x040fe20000000000 */
[----:B------:R-:W-:Y:S01]  /*2520*/  ULDC.64 UR4, c[0x0][0x330] ;  /* 0x0000cc0000047ab9 */ /* 0x000fe20000000a00 */
[----:B------:R-:W-:Y:S01]  /*2530*/  VIADD R8, R18, 0xa0 ;  /* 0x000000a012087836 */ /* 0x000fe20000000000 */
[----:B------:R-:W1:Y:S08]  /*2540*/  LDC.64 R96, c[0x0][0x3f8] ;  /* 0x0000fe00ff607b82 */ /* 0x000e700000000a00 */
[----:B------:R-:W2:Y:S01]  /*2550*/  @P0 LDC.64 R4, c[0x0][0x9f8] ;  /* 0x00027e00ff040b82 */ /* 0x000ea20000000a00 */
[----:B------:R-:W-:-:S07]  /*2560*/  SHF.R.S32.HI R147, RZ, 0x1f, R162 ;  /* 0x0000001fff937819 */ /* 0x000fce00000114a2 */
[----:B------:R-:W3:Y:S08]  /*2570*/  LDC R123, c[0x0][0x3f4] ;  /* 0x0000fd00ff7b7b82 */ /* 0x000ef00000000800 */
[----:B------:R-:W4:Y:S01]  /*2580*/  LDC.64 R102, c[0x0][0x408] ;  /* 0x00010200ff667b82 */ /* 0x000f220000000a00 */
[----:B--2---:R-:W-:-:S05]  /*2590*/  @P0 IMAD.WIDE R4, R31, 0x4, R4 ;  /* 0x000000041f040825 */ /* 0x004fca00078e0204 */
[----:B------:R2:W3:Y:S01]  /*25a0*/  @P0 LDG.E R31, desc[UR46][R4.64] ;  /* 0x0000002e041f0981 */ /* 0x0004e2000c1e1900 */
[----:B------:R-:W-:Y:S01]  /*25b0*/  SEL R6, RZ, 0xffffffff, P1 ;  /* 0xffffffffff067807 */ /* 0x000fe20000800000 */
[C---:B------:R-:W-:Y:S01]  /*25c0*/  IMAD.WIDE.U32 R88, R183.reuse, UR4, R18 ;  /* 0x00000004b7587c25 */ /* 0x040fe2000f8e0012 */
[----:B------:R-:W-:Y:S01]  /*25d0*/  ISETP.GE.AND P0, PT, R18, UR6, PT ;  /* 0x0000000612007c0c */ /* 0x000fe2000bf06270 */
[----:B------:R-:W3:Y:S01]  /*25e0*/  S2R R222, SR_TID.X ;  /* 0x0000000000de7919 */ /* 0x000ee20000002100 */
[----:B------:R-:W-:Y:S01]  /*25f0*/  SHF.R.S32.HI R0, RZ, 0x1f, R121 ;  /* 0x0000001fff007819 */ /* 0x000fe20000011479 */
[----:B------:R-:W-:Y:S01]  /*2600*/  IMAD R89, R183, UR5, R89 ;  /* 0x00000005b7597c24 */ /* 0x000fe2000f8e0259 */
[----:B------:R-:W-:Y:S01]  /*2610*/  ISETP.GE.AND P1, PT, R104, UR6, PT ;  /* 0x0000000668007c0c */ /* 0x000fe2000bf26270 */
[----:B------:R-:W-:Y:S01]  /*2620*/  ULDC.64 UR4, c[0x0][0xa08] ;  /* 0x0002820000047ab9 */ /* 0x000fe20000000a00 */
[----:B------:R-:W-:Y:S01]  /*2630*/  ISETP.GE.AND P3, PT, R3, UR6, PT ;  /* 0x0000000603007c0c */ /* 0x000fe2000bf66270 */
[----:B--2---:R-:W-:Y:S01]  /*2640*/  IMAD.SHL.U32 R5, R6, 0x2, RZ ;  /* 0x0000000206057824 */ /* 0x004fe200078e00ff */
[----:B------:R-:W-:Y:S01]  /*2650*/  SEL R4, RZ, 0x1, P0 ;  /* 0x00000001ff047807 */ /* 0x000fe20000000000 */
[----:B0-----:R-:W-:Y:S01]  /*2660*/  IMAD R6, R0, R90, RZ ;  /* 0x0000005a00067224 */ /* 0x001fe200078e02ff */
[----:B------:R-:W-:Y:S01]  /*2670*/  ISETP.GE.AND P0, PT, R166, UR6, PT ;  /* 0x00000006a6007c0c */ /* 0x000fe2000bf06270 */
[----:B-1----:R-:W-:Y:S01]  /*2680*/  IMAD.WIDE.U32 R94, R162, R96, R18 ;  /* 0x00000060a25e7225 */ /* 0x002fe200078e0012 */
[----:B------:R-:W-:-:S02]  /*2690*/  LOP3.LUT R3, R5, 0x2, R4, 0xe2, !PT ;  /* 0x0000000205037812 */ /* 0x000fc400078ee204 */
[----:B------:R-:W-:Y:S01]  /*26a0*/  SEL R7, RZ, 0x8, P1 ;  /* 0x00000008ff077807 */ /* 0x000fe20000800000 */
[C---:B------:R-:W-:Y:S01]  /*26b0*/  IMAD.WIDE.U32 R4, R121.reuse, R90, RZ ;  /* 0x0000005a79047225 */ /* 0x040fe200078e00ff */
[----:B------:R-:W-:Y:S01]  /*26c0*/  ISETP.GE.AND P2, PT, R8, UR6, PT ;  /* 0x0000000608007c0c */ /* 0x000fe2000bf46270 */
[----:B------:R-:W-:Y:S01]  /*26d0*/  ULDC.64 UR6, c[0x0][0x308] ;  /* 0x0000c20000067ab9 */ /* 0x000fe20000000a00 */
[----:B------:R-:W-:Y:S01]  /*26e0*/  SHF.R.S32.HI R161, RZ, 0x1f, R160 ;  /* 0x0000001fffa17819 */ /* 0x000fe200000114a0 */
[----:B------:R-:W-:Y:S01]  /*26f0*/  IMAD R9, R121, R91, R6 ;  /* 0x0000005b79097224 */ /* 0x000fe200078e0206 */
[----:B------:R-:W-:Y:S01]  /*2700*/  SEL R6, RZ, 0x4, P0 ;  /* 0x00000004ff067807 */ /* 0x000fe20000000000 */
[C---:B----4-:R-:W-:Y:S01]  /*2710*/  IMAD.WIDE.U32 R100, R162.reuse, R102, R18 ;  /* 0x00000066a2647225 */ /* 0x050fe200078e0012 */
[----:B------:R-:W-:Y:S02]  /*2720*/  ISETP.NE.U32.AND P0, PT, RZ, UR4, PT ;  /* 0x00000004ff007c0c */ /* 0x000fe4000bf05070 */
[----:B------:R-:W-:Y:S01]  /*2730*/  LOP3.LUT R3, R7, R3, R6, 0xfe, !PT ;  /* 0x0000000307037212 */ /* 0x000fe200078efe06 */
[----:B------:R-:W-:Y:S01]  /*2740*/  IMAD.IADD R5, R5, 0x1, R9 ;  /* 0x0000000105057824 */ /* 0x000fe200078e0209 */
[----:B------:R-:W-:Y:S01]  /*2750*/  SEL R6, RZ, 0x10, P3 ;  /* 0x00000010ff067807 */ /* 0x000fe20001800000 */
[----:B------:R-:W-:Y:S01]  /*2760*/  IMAD.WIDE.U32 R92, R162, R96, R160 ;  /* 0x00000060a25c7225 */ /* 0x000fe200078e00a0 */
[----:B------:R-:W-:Y:S01]  /*2770*/  ISETP.NE.AND.EX P0, PT, RZ, UR5, PT, P0 ;  /* 0x00000005ff007c0c */ /* 0x000fe2000bf05300 */
[----:B------:R-:W-:Y:S01]  /*2780*/  ULDC.64 UR4, c[0x0][0x310] ;  /* 0x0000c40000047ab9 */ /* 0x000fe20000000a00 */
[----:B------:R-:W-:Y:S01]  /*2790*/  LOP3.LUT R11, R3, R6, RZ, 0xfc, !PT ;  /* 0x00000006030b7212 */ /* 0x000fe200078efcff */
[----:B------:R-:W-:Y:S01]  /*27a0*/  IMAD.WIDE.U32 R4, R183, UR6, R4 ;  /* 0x00000006b7047c25 */ /* 0x000fe2000f8e0004 */
[----:B---3--:R-:W-:-:S02]  /*27b0*/  ISETP.GE.AND P1, PT, R165, R123, PT ;  /* 0x0000007ba500720c */ /* 0x008fc40003f26270 */
[----:B------:R-:W-:Y:S01]  /*27c0*/  ISETP.GE.AND P4, PT, R166, R123, PT ;  /* 0x0000007ba600720c */ /* 0x000fe20003f86270 */
[----:B------:R-:W-:Y:S01]  /*27d0*/  IMAD R5, R183, UR7, R5 ;  /* 0x00000007b7057c24 */ /* 0x000fe2000f8e0205 */
[----:B------:R-:W-:Y:S01]  /*27e0*/  SHF.R.U32.HI R20, RZ, 0x3, R173 ;  /* 0x00000003ff147819 */ /* 0x000fe200000116ad */
[----:B------:R-:W-:Y:S01]  /*27f0*/  IMAD R6, R147, R96, RZ ;  /* 0x0000006093067224 */ /* 0x000fe200078e02ff */
[----:B------:R-:W-:Y:S01]  /*2800*/  LOP3.LUT R17, R17, 0xfffffffe, RZ, 0xc0, !PT ;  /* 0xfffffffe11117812 */ /* 0x000fe200078ec0ff */
[----:B------:R-:W-:Y:S01]  /*2810*/  IMAD.WIDE.U32 R98, R162, R102, R160 ;  /* 0x00000066a2627225 */ /* 0x000fe200078e00a0 */
[----:B------:R-:W-:Y:S02]  /*2820*/  LOP3.LUT P3, RZ, R229, 0x4, RZ, 0xc0, !PT ;  /* 0x00000004e5ff7812 */ /* 0x000fe4000786c0ff */
[----:B------:R-:W-:Y:S01]  /*2830*/  SHF.L.U64.HI R135, R90, 0x6, R91 ;  /* 0x000000065a877819 */ /* 0x000fe2000001025b */
[----:B------:R-:W-:Y:S01]  /*2840*/  IMAD R9, R162, R97, R6 ;  /* 0x00000061a2097224 */ /* 0x000fe200078e0206 */
[----:B------:R-:W-:Y:S01]  /*2850*/  SHF.L.U64.HI R106, R102, 0x6, R103 ;  /* 0x00000006666a7819 */ /* 0x000fe20000010267 */
[----:B------:R-:W-:Y:S01]  /*2860*/  IMAD.MOV.U32 R129, RZ, RZ, 0x20 ;  /* 0x00000020ff817424 */ /* 0x000fe200078e00ff */
[----:B------:R-:W-:Y:S01]  /*2870*/  SHF.L.U64.HI R108, R96, 0x6, R97 ;  /* 0x00000006606c7819 */ /* 0x000fe20000010261 */
[----:B------:R-:W-:Y:S01]  /*2880*/  IMAD.IADD R93, R93, 0x1, R9 ;  /* 0x000000015d5d7824 */ /* 0x000fe200078e0209 */
[----:B------:R-:W-:Y:S01]  /*2890*/  @P4 LOP3.LUT R17, R17, 0x1, RZ, 0xfc, !PT ;  /* 0x0000000111114812 */ /* 0x000fe200078efcff */
[----:B------:R-:W-:Y:S01]  /*28a0*/  IMAD.IADD R95, R9, 0x1, R95 ;  /* 0x00000001095f7824 */ /* 0x000fe200078e025f */
[----:B------:R-:W-:Y:S01]  /*28b0*/  SEL R129, R129, 0xffffffe0, !P3 ;  /* 0xffffffe081817807 */ /* 0x000fe20005800000 */
[----:B------:R-:W-:Y:S01]  /*28c0*/  IMAD.SHL.U32 R136, R90, 0x40, RZ ;  /* 0x000000405a887824 */ /* 0x000fe200078e00ff */
[----:B------:R-:W-:Y:S01]  /*28d0*/  SHF.R.S32.HI R148, RZ, 0x1f, R189 ;  /* 0x0000001fff947819 */ /* 0x000fe200000114bd */
[----:B------:R-:W-:Y:S01]  /*28e0*/  IMAD.SHL.U32 R107, R102, 0x40, RZ ;  /* 0x00000040666b7824 */ /* 0x000fe200078e00ff */
[----:B------:R-:W-:Y:S01]  /*28f0*/  LEA.HI R222, R222, 0x8, RZ, 0x19 ;  /* 0x00000008dede7811 */ /* 0x000fe200078fc8ff */
[----:B------:R-:W-:-:S02]  /*2900*/  IMAD R133, R97, 0x60, RZ ;  /* 0x0000006061857824 */ /* 0x000fc400078e02ff */
[----:B------:R-:W-:Y:S02]  /*2910*/  IMAD.SHL.U32 R109, R96, 0x40, RZ ;  /* 0x00000040606d7824 */ /* 0x000fe400078e00ff */
[----:B-----5:R-:W-:-:S04]  /*2920*/  IMAD.WIDE.U32 R92, R144, R96, R92 ;  /* 0x00000060905c7225 */ /* 0x020fc800078e005c */
[----:B------:R-:W-:Y:S01]  /*2930*/  IMAD.WIDE.U32 R94, R144, R96, R94 ;  /* 0x00000060905e7225 */ /* 0x000fe200078e005e */
[----:B------:R-:W-:Y:S02]  /*2940*/  SHF.R.S32.HI R7, RZ, 0x1f, R31 ;  /* 0x0000001fff077819 */ /* 0x000fe4000001141f */
[----:B------:R-:W-:Y:S02]  /*2950*/  SEL R3, R31, RZ, !P0 ;  /* 0x000000ff1f037207 */ /* 0x000fe40004000000 */
[----:B------:R-:W-:-:S03]  /*2960*/  SEL R7, R7, RZ, !P0 ;  /* 0x000000ff07077207 */ /* 0x000fc60004000000 */
[----:B------:R-:W-:-:S04]  /*2970*/  IMAD.WIDE.U32 R86, R3, UR4, R4 ;  /* 0x0000000403567c25 */ /* 0x000fc8000f8e0004 */
[-C--:B------:R-:W-:Y:S02]  /*2980*/  IMAD R4, R147, R90.reuse, RZ ;  /* 0x0000005a93047224 */ /* 0x080fe400078e02ff */
[----:B------:R-:W-:Y:S02]  /*2990*/  IMAD R8, R7, UR4, RZ ;  /* 0x0000000407087c24 */ /* 0x000fe4000f8e02ff */
[C---:B------:R-:W-:Y:S02]  /*29a0*/  IMAD R27, R162.reuse, R91, R4 ;  /* 0x0000005ba21b7224 */ /* 0x040fe400078e0204 */
[----:B------:R-:W-:Y:S01]  /*29b0*/  IMAD R85, R3, UR5, R8 ;  /* 0x0000000503557c24 */ /* 0x000fe2000f8e0208 */
[----:B------:R-:W-:Y:S01]  /*29c0*/  ULDC.64 UR4, c[0x0][0x338] ;  /* 0x0000ce0000047ab9 */ /* 0x000fe20000000a00 */
[----:B------:R-:W-:-:S04]  /*29d0*/  IMAD.WIDE.U32 R4, R162, R90, R18 ;  /* 0x0000005aa2047225 */ /* 0x000fc800078e0012 */
[----:B------:R-:W-:Y:S01]  /*29e0*/  IMAD.IADD R85, R87, 0x1, R85 ;  /* 0x0000000157557824 */ /* 0x000fe200078e0255 */
[----:B------:R-:W-:Y:S01]  /*29f0*/  IADD3 R84, P0, R86, R4, RZ ;  /* 0x0000000456547210 */ /* 0x000fe20007f1e0ff */
[----:B------:R-:W-:Y:S02]  /*2a00*/  IMAD R4, R147, R102, RZ ;  /* 0x0000006693047224 */ /* 0x000fe400078e02ff */
[----:B------:R-:W-:Y:S01]  /*2a10*/  IMAD R6, R7, UR4, RZ ;  /* 0x0000000407067c24 */ /* 0x000fe2000f8e02ff */
[----:B------:R-:W-:Y:S01]  /*2a20*/  IADD3.X R27, R85, R5, R27, P0, !PT ;  /* 0x00000005551b7210 */ /* 0x000fe200007fe41b */
[----:B------:R-:W-:Y:S01]  /*2a30*/  IMAD R9, R162, R103, R4 ;  /* 0x00000067a2097224 */ /* 0x000fe200078e0204 */
[----:B------:R-:W-:Y:S01]  /*2a40*/  ISETP.GE.AND P0, PT, R18, R123, PT ;  /* 0x0000007b1200720c */ /* 0x000fe20003f06270 */
[----:B------:R-:W-:Y:S01]  /*2a50*/  IMAD.WIDE.U32 R88, R3, UR4, R88 ;  /* 0x0000000403587c25 */ /* 0x000fe2000f8e0058 */
[C---:B------:R-:W-:Y:S02]  /*2a60*/  SEL R4, R123.reuse, RZ, P1 ;  /* 0x000000ff7b047207 */ /* 0x040fe40000800000 */
[----:B------:R-:W-:Y:S01]  /*2a70*/  SEL R5, R123, RZ, P0 ;  /* 0x000000ff7b057207 */ /* 0x000fe20000000000 */
[----:B------:R-:W-:Y:S01]  /*2a80*/  IMAD R3, R3, UR5, R6 ;  /* 0x0000000503037c24 */ /* 0x000fe2000f8e0206 */
[----:B------:R-:W-:Y:S01]  /*2a90*/  SEL R7, R123, RZ, P4 ;  /* 0x000000ff7b077207 */ /* 0x000fe20002000000 */
[----:B------:R-:W-:Y:S01]  /*2aa0*/  IMAD.IADD R6, R165, 0x1, R4 ;  /* 0x00000001a5067824 */ /* 0x000fe200078e0204 */
[----:B------:R-:W-:Y:S01]  /*2ab0*/  IADD3 R120, P4, R162, R121, RZ ;  /* 0x00000079a2787210 */ /* 0x000fe20007f9e0ff */
[----:B------:R-:W-:-:S02]  /*2ac0*/  IMAD.IADD R5, R18, 0x1, R5 ;  /* 0x0000000112057824 */ /* 0x000fc400078e0205 */
[----:B------:R-:W-:Y:S01]  /*2ad0*/  IMAD.IADD R12, R166, 0x1, R7 ;  /* 0x00000001a60c7824 */ /* 0x000fe200078e0207 */
[----:B------:R-:W-:Y:S01]  /*2ae0*/  SHF.R.S32.HI R7, RZ, 0x1f, R6 ;  /* 0x0000001fff077819 */ /* 0x000fe20000011406 */
[----:B------:R-:W-:Y:S01]  /*2af0*/  IMAD.IADD R99, R99, 0x1, R9 ;  /* 0x0000000163637824 */ /* 0x000fe200078e0209 */
[----:B------:R-:W-:Y:S01]  /*2b00*/  SHF.R.S32.HI R4, RZ, 0x1f, R5 ;  /* 0x0000001fff047819 */ /* 0x000fe20000011405 */
[----:B------:R-:W-:Y:S01]  /*2b10*/  IMAD.IADD R101, R9, 0x1, R101 ;  /* 0x0000000109657824 */ /* 0x000fe200078e0265 */
[----:B------:R-:W-:Y:S01]  /*2b20*/  SHF.R.S32.HI R13, RZ, 0x1f, R12 ;  /* 0x0000001fff0d7819 */ /* 0x000fe2000001140c */
[----:B------:R-:W-:Y:S01]  /*2b30*/  IMAD.X R121, R0, 0x1, R147, P4 ;  /* 0x0000000100797824 */ /* 0x000fe200020e0693 */
[-C--:B------:R-:W-:Y:S01]  /*2b40*/  LEA.HI R14, R4, R5.reuse, RZ, 0x3 ;  /* 0x00000005040e7211 */ /* 0x080fe200078f18ff */
[----:B------:R-:W-:Y:S01]  /*2b50*/  IMAD.WIDE.U32 R98, R144, R102, R98 ;  /* 0x0000006690627225 */ /* 0x000fe200078e0062 */
[----:B------:R-:W-:Y:S02]  /*2b60*/  LEA.HI R4, R4, R5, RZ, 0x6 ;  /* 0x0000000504047211 */ /* 0x000fe400078f30ff */
[----:B------:R-:W-:Y:S01]  /*2b70*/  LEA.HI R5, R7, R6, RZ, 0x6 ;  /* 0x0000000607057211 */ /* 0x000fe200078f30ff */
[----:B------:R-:W-:Y:S01]  /*2b80*/  IMAD.WIDE.U32 R100, R144, R102, R100 ;  /* 0x0000006690647225 */ /* 0x000fe200078e0064 */
[----:B------:R-:W-:-:S02]  /*2b90*/  SHF.R.S32.HI R4, RZ, 0x6, R4 ;  /* 0x00000006ff047819 */ /* 0x000fc40000011404 */
[----:B------:R-:W-:Y:S01]  /*2ba0*/  SHF.R.S32.HI R8, RZ, 0x6, R5 ;  /* 0x00000006ff087819 */ /* 0x000fe20000011405 */
[----:B------:R-:W-:Y:S01]  /*2bb0*/  IMAD.SHL.U32 R123, R123, 0x2, RZ ;  /* 0x000000027b7b7824 */ /* 0x000fe200078e00ff */
[----:B------:R-:W-:Y:S01]  /*2bc0*/  LOP3.LUT R5, R175, 0x38, R14, 0xf8, !PT ;  /* 0x00000038af057812 */ /* 0x000fe200078ef80e */
[C---:B------:R-:W-:Y:S01]  /*2bd0*/  IMAD R143, R4.reuse, 0x1800, R177 ;  /* 0x00001800048f7824 */ /* 0x040fe200078e02b1 */
[----:B------:R-:W-:Y:S01]  /*2be0*/  LEA.HI R6, R7, R6, RZ, 0x3 ;  /* 0x0000000607067211 */ /* 0x000fe200078f18ff */
[----:B------:R-:W-:Y:S01]  /*2bf0*/  IMAD R141, R4, 0x1800, R179 ;  /* 0x00001800048d7824 */ /* 0x000fe200078e02b3 */
[----:B------:R-:W-:Y:S01]  /*2c00*/  LOP3.LUT R4, R5, R176, RZ, 0x3c, !PT ;  /* 0x000000b005047212 */ /* 0x000fe200078e3cff */
[C---:B------:R-:W-:Y:S01]  /*2c10*/  IMAD R142, R8.reuse, 0x1800, R177 ;  /* 0x00001800088e7824 */ /* 0x040fe200078e02b1 */
[CC--:B------:R-:W-:Y:S01]  /*2c20*/  LEA.HI R28, R13.reuse, R12.reuse, RZ, 0x3 ;  /* 0x0000000c0d1c7211 */ /* 0x0c0fe200078f18ff */
[----:B------:R-:W-:Y:S01]  /*2c30*/  IMAD R139, R8, 0x1800, R179 ;  /* 0x00001800088b7824 */ /* 0x000fe200078e02b3 */
[----:B------:R-:W-:Y:S01]  /*2c40*/  LEA.HI R12, R13, R12, RZ, 0x6 ;  /* 0x0000000c0d0c7211 */ /* 0x000fe200078f30ff */
[----:B------:R-:W-:Y:S01]  /*2c50*/  IMAD.IADD R143, R143, 0x1, R4 ;  /* 0x000000018f8f7824 */ /* 0x000fe200078e0204 */
[----:B------:R-:W-:-:S02]  /*2c60*/  LOP3.LUT R7, R175, 0x38, R6, 0xf8, !PT ;  /* 0x00000038af077812 */ /* 0x000fc400078ef806 */
[C---:B------:R-:W-:Y:S02]  /*2c70*/  LOP3.LUT R9, R173.reuse, 0x38, R14, 0xf8, !PT ;  /* 0x00000038ad097812 */ /* 0x040fe400078ef80e */
[----:B------:R-:W-:Y:S02]  /*2c80*/  LOP3.LUT R4, R173, 0x38, R6, 0xf8, !PT ;  /* 0x00000038ad047812 */ /* 0x000fe400078ef806 */
[----:B------:R-:W-:Y:S02]  /*2c90*/  SHF.R.S32.HI R12, RZ, 0x6, R12 ;  /* 0x00000006ff0c7819 */ /* 0x000fe4000001140c */
[----:B------:R-:W-:Y:S02]  /*2ca0*/  LOP3.LUT R5, R175, 0x38, R28, 0xf8, !PT ;  /* 0x00000038af057812 */ /* 0x000fe400078ef81c */
[----:B------:R-:W-:Y:S01]  /*2cb0*/  LOP3.LUT R7, R7, R176, RZ, 0x3c, !PT ;  /* 0x000000b007077212 */ /* 0x000fe200078e3cff */
[C---:B------:R-:W-:Y:S01]  /*2cc0*/  IMAD R140, R12.reuse, 0x1800, R177 ;  /* 0x000018000c8c7824 */ /* 0x040fe200078e02b1 */
[-C--:B------:R-:W-:Y:S01]  /*2cd0*/  LOP3.LUT R10, R9, R20.reuse, RZ, 0x3c, !PT ;  /* 0x00000014090a7212 */ /* 0x080fe200078e3cff */
[----:B------:R-:W-:Y:S01]  /*2ce0*/  IMAD R138, R12, 0x1800, R179 ;  /* 0x000018000c8a7824 */ /* 0x000fe200078e02b3 */
[----:B------:R-:W-:Y:S01]  /*2cf0*/  LOP3.LUT R4, R4, R20, RZ, 0x3c, !PT ;  /* 0x0000001404047212 */ /* 0x000fe200078e3cff */
[----:B------:R-:W-:Y:S01]  /*2d00*/  IMAD.IADD R142, R142, 0x1, R7 ;  /* 0x000000018e8e7824 */ /* 0x000fe200078e0207 */
[----:B------:R-:W-:Y:S01]  /*2d10*/  SHF.R.S32.HI R9, RZ, 0x1f, R144 ;  /* 0x0000001fff097819 */ /* 0x000fe20000011490 */
[----:B------:R-:W-:Y:S01]  /*2d20*/  IMAD.IADD R141, R141, 0x1, R10 ;  /* 0x000000018d8d7824 */ /* 0x000fe200078e020a */
[----:B------:R-:W-:Y:S01]  /*2d30*/  LOP3.LUT R5, R5, R176, RZ, 0x3c, !PT ;  /* 0x000000b005057212 */ /* 0x000fe200078e3cff */
[----:B------:R-:W-:Y:S01]  /*2d40*/  IMAD.IADD R139, R139, 0x1, R4 ;  /* 0x000000018b8b7824 */ /* 0x000fe200078e0204 */
[----:B------:R-:W-:Y:S01]  /*2d50*/  LOP3.LUT R7, R173, 0x38, R28, 0xf8, !PT ;  /* 0x00000038ad077812 */ /* 0x000fe200078ef81c */
[----:B------:R-:W-:Y:S01]  /*2d60*/  IMAD R4, R9, R96, RZ ;  /* 0x0000006009047224 */ /* 0x000fe200078e02ff */
[----:B------:R-:W-:Y:S01]  /*2d70*/  SEL R0, RZ, 0x20, P2 ;  /* 0x00000020ff007807 */ /* 0x000fe20001000000 */
[----:B------:R-:W-:Y:S01]  /*2d80*/  IMAD.IADD R140, R140, 0x1, R5 ;  /* 0x000000018c8c7824 */ /* 0x000fe200078e0205 */
[----:B------:R-:W-:Y:S01]  /*2d90*/  LOP3.LUT R5, R175, 0x18, R18, 0xf8, !PT ;  /* 0x00000018af057812 */ /* 0x000fe200078ef812 */
[----:B------:R-:W-:Y:S01]  /*2da0*/  IMAD R21, R144, R97, R4 ;  /* 0x0000006190157224 */ /* 0x000fe200078e0204 */
[----:B------:R-:W-:Y:S01]  /*2db0*/  LOP3.LUT R7, R7, R20, RZ, 0x3c, !PT ;  /* 0x0000001407077212 */ /* 0x000fe200078e3cff */
[----:B------:R-:W-:Y:S01]  /*2dc0*/  IMAD R4, R9, R102, RZ ;  /* 0x0000006609047224 */ /* 0x000fe200078e02ff */
[----:B------:R-:W-:Y:S01]  /*2dd0*/  LOP3.LUT R26, R5, R176, RZ, 0x3c, !PT ;  /* 0x000000b0051a7212 */ /* 0x000fe200078e3cff */
[----:B------:R-:W-:Y:S01]  /*2de0*/  IMAD R9, R103, 0x60, RZ ;  /* 0x0000006067097824 */ /* 0x000fe200078e02ff */
[----:B------:R-:W-:Y:S01]  /*2df0*/  SHF.R.S32.HI R117, RZ, 0x3, R14 ;  /* 0x00000003ff757819 */ /* 0x000fe2000001140e */
[----:B------:R-:W-:Y:S01]  /*2e00*/  IMAD.IADD R138, R138, 0x1, R7 ;  /* 0x000000018a8a7824 */ /* 0x000fe200078e0207 */
[----:B------:R-:W-:Y:S01]  /*2e10*/  LOP3.LUT R14, R14, 0xfffffff8, RZ, 0xc0, !PT ;  /* 0xfffffff80e0e7812 */ /* 0x000fe200078ec0ff */
[----:B------:R-:W-:Y:S01]  /*2e20*/  IMAD R7, R91, 0x60, RZ ;  /* 0x000000605b077824 */ /* 0x000fe200078e02ff */
[----:B------:R-:W-:Y:S01]  /*2e30*/  LOP3.LUT R13, R6, 0xfffffff8, RZ, 0xc0, !PT ;  /* 0xfffffff8060d7812 */ /* 0x000fe200078ec0ff */
[----:B------:R-:W-:Y:S01]  /*2e40*/  IMAD R15, R144, R103, R4 ;  /* 0x00000067900f7224 */ /* 0x000fe200078e0204 */
[----:B------:R-:W-:Y:S01]  /*2e50*/  LOP3.LUT R12, R28, 0xfffffff8, RZ, 0xc0, !PT ;  /* 0xfffffff81c0c7812 */ /* 0x000fe200078ec0ff */
[----:B------:R-:W-:Y:S01]  /*2e60*/  IMAD.WIDE.U32 R90, R90, 0x60, RZ ;  /* 0x000000605a5a7825 */ /* 0x000fe200078e00ff */
[----:B------:R-:W-:-:S02]  /*2e70*/  LOP3.LUT R0, R11, R0, RZ, 0xfc, !PT ;  /* 0x000000000b007212 */ /* 0x000fc400078efcff */
[----:B------:R-:W-:Y:S01]  /*2e80*/  SHF.R.S32.HI R116, RZ, 0x3, R6 ;  /* 0x00000003ff747819 */ /* 0x000fe20000011406 */
[----:B------:R-:W-:Y:S01]  /*2e90*/  IMAD.WIDE.U32 R102, R102, 0x60, RZ ;  /* 0x0000006066667825 */ /* 0x000fe200078e00ff */
[----:B------:R-:W-:Y:S02]  /*2ea0*/  SHF.R.S32.HI R113, RZ, 0x3, R28 ;  /* 0x00000003ff717819 */ /* 0x000fe4000001141c */
[----:B------:R-:W-:Y:S01]  /*2eb0*/  LOP3.LUT R11, R11, 0x1, RZ, 0xc0, !PT ;  /* 0x000000010b0b7812 */ /* 0x000fe200078ec0ff */
[----:B------:R-:W-:Y:S01]  /*2ec0*/  IMAD.WIDE.U32 R96, R96, 0x60, RZ ;  /* 0x0000006060607825 */ /* 0x000fe200078e00ff */
[----:B------:R-:W-:Y:S02]  /*2ed0*/  SHF.R.S32.HI R112, RZ, 0x1f, R14 ;  /* 0x0000001fff707819 */ /* 0x000fe4000001140e */
[----:B------:R-:W-:Y:S01]  /*2ee0*/  SHF.R.S32.HI R111, RZ, 0x1f, R13 ;  /* 0x0000001fff6f7819 */ /* 0x000fe2000001140d */
[----:B------:R-:W-:Y:S01]  /*2ef0*/  IMAD.IADD R26, R177, 0x1, R26 ;  /* 0x00000001b11a7824 */ /* 0x000fe200078e021a */
[----:B------:R-:W-:Y:S01]  /*2f00*/  SHF.R.S32.HI R110, RZ, 0x1f, R12 ;  /* 0x0000001fff6e7819 */ /* 0x000fe2000001140c */
[----:B------:R-:W-:Y:S01]  /*2f10*/  IMAD.IADD R132, R91, 0x1, R7 ;  /* 0x000000015b847824 */ /* 0x000fe200078e0207 */
[C---:B------:R-:W-:Y:S01]  /*2f20*/  LOP3.LUT R10, R0.reuse, 0x2, RZ, 0xc0, !PT ;  /* 0x00000002000a7812 */ /* 0x040fe200078ec0ff */
[----:B------:R-:W-:Y:S01]  /*2f30*/  IMAD.IADD R134, R103, 0x1, R9 ;  /* 0x0000000167867824 */ /* 0x000fe200078e0209 */
[C---:B------:R-:W-:Y:S01]  /*2f40*/  LOP3.LUT R9, R0.reuse, 0x4, RZ, 0xc0, !PT ;  /* 0x0000000400097812 */ /* 0x040fe200078ec0ff */
[----:B------:R-:W-:Y:S01]  /*2f50*/  IMAD.IADD R105, R93, 0x1, R21 ;  /* 0x000000015d697824 */ /* 0x000fe200078e0215 */
[C---:B------:R-:W-:Y:S01]  /*2f60*/  LOP3.LUT R8, R0.reuse, 0x8, RZ, 0xc0, !PT ;  /* 0x0000000800087812 */ /* 0x040fe200078ec0ff */
[----:B------:R-:W-:Y:S01]  /*2f70*/  IMAD.IADD R20, R99, 0x1, R15 ;  /* 0x0000000163147824 */ /* 0x000fe200078e020f */
[C---:B------:R-:W-:Y:S01]  /*2f80*/  LOP3.LUT R7, R0.reuse, 0x10, RZ, 0xc0, !PT ;  /* 0x0000001000077812 */ /* 0x040fe200078ec0ff */
[----:B------:R-:W-:Y:S01]  /*2f90*/  IMAD.IADD R133, R97, 0x1, R133 ;  /* 0x0000000161857824 */ /* 0x000fe200078e0285 */
[----:B------:R-:W-:Y:S01]  /*2fa0*/  LOP3.LUT R6, R0, 0x20, RZ, 0xc0, !PT ;  /* 0x0000002000067812 */ /* 0x000fe200078ec0ff */
[----:B------:R-:W-:-:S02]  /*2fb0*/  IMAD.IADD R137, R129, 0x1, R26 ;  /* 0x0000000181897824 */ /* 0x000fc400078e021a */
[----:B------:R-:W-:Y:S02]  /*2fc0*/  IMAD.IADD R21, R21, 0x1, R95 ;  /* 0x0000000115157824 */ /* 0x000fe400078e025f */
[----:B------:R-:W-:Y:S02]  /*2fd0*/  IMAD.IADD R15, R15, 0x1, R101 ;  /* 0x000000010f0f7824 */ /* 0x000fe400078e0265 */
[----:B------:R-:W-:-:S07]  /*2fe0*/  IMAD.IADD R5, R89, 0x1, R3 ;  /* 0x0000000159057824 */ /* 0x000fce00078e0203 */
.L_x_1567:
[----:B0-----:R-:W0:Y:S01]  /*2ff0*/  LDC.64 R114, c[0x0][0x2e8] ;  /* 0x0000ba00ff727b82 */ /* 0x001e220000000a00 */
[----:B--2---:R-:W-:Y:S01]  /*3000*/  VIADD R31, R24, 0xffffffff ;  /* 0xffffffff181f7836 */ /* 0x004fe20000000000 */
[----:B------:R-:W-:Y:S05]  /*3010*/  YIELD ;  /* 0x0000000000007946 */ /* 0x000fea0003800000 */
[----:B------:R-:W-:Y:S01]  /*3020*/  SHF.R.S32.HI R28, RZ, 0x1f, R31 ;  /* 0x0000001fff1c7819 */ /* 0x000fe2000001141f */
[----:B-1----:R-:W1:Y:S01]  /*3030*/  LDC R122, c[0x0][0x3f4] ;  /* 0x0000fd00ff7a7b82 */ /* 0x002e620000000800 */
[-C--:B------:R-:W-:Y:S01]  /*3040*/  IMAD R3, R132, R31.reuse, RZ ;  /* 0x0000001f84037224 */ /* 0x080fe200078e02ff */
[----:B------:R-:W-:Y:S01]  /*3050*/  LOP3.LUT R17, R17, 0xfffffffd, RZ, 0xc0, !PT ;  /* 0xfffffffd11117812 */ /* 0x000fe200078ec0ff */
[----:B------:R-:W-:Y:S01]  /*3060*/  IMAD.WIDE.U32 R124, R90, R31, RZ ;  /* 0x0000001f5a7c7225 */ /* 0x000fe200078e00ff */
[----:B------:R-:W-:Y:S03]  /*3070*/  BSSY B0, `(.L_x_1468) ;  /* 0x00007b8000007945 */ /* 0x000fe60003800000 */
[----:B------:R-:W-:Y:S01]  /*3080*/  IMAD R3, R28, R90, R3 ;  /* 0x0000005a1c037224 */ /* 0x000fe200078e0203 */
[-C--:B------:R-:W-:Y:S01]  /*3090*/  IADD3 R4, P5, R84, R124.reuse, RZ ;  /* 0x0000007c54047210 */ /* 0x080fe20007fbe0ff */
[----:B------:R-:W-:Y:S01]  /*30a0*/  IMAD R38, R16, 0x4800, R137 ;  /* 0x0000480010267824 */ /* 0x000fe200078e0289 */
[----:B------:R-:W-:Y:S01]  /*30b0*/  IADD3 R0, P3, P4, R84, R124, R136 ;  /* 0x0000007c54007210 */ /* 0x000fe20007c7e088 */
[----:B------:R-:W-:-:S02]  /*30c0*/  IMAD.IADD R80, R125, 0x1, R3 ;  /* 0x000000017d507824 */ /* 0x000fc400078e0203 */
[----:B------:R-:W-:Y:S02]  /*30d0*/  IMAD R38, R38, 0x2, R119 ;  /* 0x0000000226267824 */ /* 0x000fe400078e0277 */
[----:B------:R-:W-:Y:S01]  /*30e0*/  IMAD.X R24, R80, 0x1, R27, P5 ;  /* 0x0000000150187824 */ /* 0x000fe200028e061b */
[C---:B0-----:R-:W-:Y:S02]  /*30f0*/  LEA R40, P2, R4.reuse, R114, 0x1 ;  /* 0x0000007204287211 */ /* 0x041fe400078408ff */
[----:B------:R-:W-:Y:S02]  /*3100*/  IADD3.X R3, R27, R80, R135, P3, P4 ;  /* 0x000000501b037210 */ /* 0x000fe40001fe8487 */
[----:B------:R-:W-:Y:S01]  /*3110*/  LEA.HI.X R41, R4, R115, R24, 0x1, P2 ;  /* 0x0000007304297211 */ /* 0x000fe200010f0c18 */
[----:B------:R-:W-:Y:S01]  /*3120*/  IMAD.MOV.U32 R24, RZ, RZ, R31 ;  /* 0x000000ffff187224 */ /* 0x000fe200078e001f */
[----:B------:R-:W-:Y:S02]  /*3130*/  ISETP.GT.AND P3, PT, R31, R128, PT ;  /* 0x000000801f00720c */ /* 0x000fe40003f64270 */
[----:B-1----:R-:W-:-:S02]  /*3140*/  ISETP.GE.AND P2, PT, R122, 0x1, PT ;  /* 0x000000017a00780c */ /* 0x002fc40003f46270 */
[----:B------:R-:W-:-:S04]  /*3150*/  LEA R36, P5, R0, R114, 0x1 ;  /* 0x0000007200247211 */ /* 0x000fc800078a08ff */
[----:B------:R-:W-:Y:S01]  /*3160*/  LEA.HI.X R37, R0, R115, R3, 0x1, P5 ;  /* 0x0000007300257211 */ /* 0x000fe200028f0c03 */
[----:B------:R-:W-:-:S04]  /*3170*/  IMAD R0, R16, 0x4800, R26 ;  /* 0x0000480010007824 */ /* 0x000fc800078e021a */
[----:B------:R-:W-:Y:S01]  /*3180*/  @P3 LOP3.LUT R17, R17, 0x2, RZ, 0xfc, !PT ;  /* 0x0000000211113812 */ /* 0x000fe200078efcff */
[----:B------:R-:W-:Y:S01]  /*3190*/  IMAD R39, R0, 0x2, R119 ;  /* 0x0000000200277824 */ /* 0x000fe200078e0277 */
[----:B------:R-:W-:Y:S06]  /*31a0*/  @!P2 BRA `(.L_x_1469) ;  /* 0x0000007400b0a947 */ /* 0x000fec0003800000 */
[----:B------:R-:W-:Y:S01]  /*31b0*/  ULDC.U8 UR4, c[0x0][0x410] ;  /* 0x0001040000047ab9 */ /* 0x000fe20000000000 */
[-C--:B------:R-:W-:Y:S01]  /*31c0*/  IMAD R3, R133, R31.reuse, RZ ;  /* 0x0000001f85037224 */ /* 0x080fe200078e02ff */
[----:B------:R-:W-:Y:S01]  /*31d0*/  ISETP.NE.AND P2, PT, RZ, UR4, PT ;  /* 0x00000004ff007c0c */ /* 0x000fe2000bf45270 */
[-C--:B------:R-:W-:Y:S02]  /*31e0*/  IMAD R29, R134, R31.reuse, RZ ;  /* 0x0000001f861d7224 */ /* 0x080fe400078e02ff */
[----:B------:R-:W-:Y:S02]  /*31f0*/  IMAD R3, R28, R96, R3 ;  /* 0x000000601c037224 */ /* 0x000fe400078e0203 */
[----:B------:R-:W-:Y:S02]  /*3200*/  IMAD R4, R24, -0x60, R25 ;  /* 0xffffffa018047824 */ /* 0x000fe400078e0219 */
[----:B------:R-:W-:-:S03]  /*3210*/  IMAD.WIDE.U32 R78, R96, R31, RZ ;  /* 0x0000001f604e7225 */ /* 0x000fc600078e00ff */
[----:B------:R-:W-:Y:S01]  /*3220*/  VIMNMX R4, R4, 0x60, PT ;  /* 0x0000006004047848 */ /* 0x000fe20003fe0100 */
[----:B------:R-:W-:Y:S02]  /*3230*/  IMAD R29, R28, R102, R29 ;  /* 0x000000661c1d7224 */ /* 0x000fe400078e021d */
        /* <DEDUP_REMOVED lines=22> */
[----:B------:R-:W-:Y:S01]  /*33a0*/  IADD3 R31, P2, R98, R76, RZ ;  /* 0x0000004c621f7210 */ /* 0x000fe20007f5e0ff */
[----:B------:R-:W-:Y:S01]  /*33b0*/  ULDC.64 UR6, c[0x0][0x400] ;  /* 0x0001000000067ab9 */ /* 0x000fe20000000a00 */
[----:B------:R-:W-:Y:S01]  /*33c0*/  CS2R R124, SRZ ;  /* 0x00000000007c7805 */ /* 0x000fe2000001ff00 */
[----:B------:R-:W-:Y:S01]  /*33d0*/  IMAD.X R30, R0, 0x1, R105, P4 ;  /* 0x00000001001e7824 */ /* 0x000fe200020e0669 */
[----:B------:R-:W-:Y:S01]  /*33e0*/  LEA R28, P4, R29, UR4, 0x1 ;  /* 0x000000041d1c7c11 */ /* 0x000fe2000f8808ff */
[----:B------:R-:W-:Y:S01]  /*33f0*/  IMAD.X R34, R3, 0x1, R20, P2 ;  /* 0x0000000103227824 */ /* 0x000fe200010e0614 */
[----:B------:R-:W-:Y:S02]  /*3400*/  ISETP.GE.AND P2, PT, R160, R122, PT ;  /* 0x0000007aa000720c */ /* 0x000fe40003f46270 */
[----:B------:R-:W-:-:S02]  /*3410*/  CS2R R82, SRZ ;  /* 0x0000000000527805 */ /* 0x000fc4000001ff00 */
[----:B------:R-:W-:Y:S02]  /*3420*/  LEA.HI.X R29, R29, UR5, R30, 0x1, P4 ;  /* 0x000000051d1d7c11 */ /* 0x000fe4000a0f0c1e */
[----:B------:R-:W-:Y:S02]  /*3430*/  CS2R R126, SRZ ;  /* 0x00000000007e7805 */ /* 0x000fe4000001ff00 */
[C---:B------:R-:W-:Y:S02]  /*3440*/  LEA R30, P4, R31.reuse, UR6, 0x1 ;  /* 0x000000061f1e7c11 */ /* 0x040fe4000f8808ff */
[----:B------:R-:W-:Y:S02]  /*3450*/  CS2R R114, SRZ ;  /* 0x0000000000727805 */ /* 0x000fe4000001ff00 */
[----:B------:R-:W-:Y:S02]  /*3460*/  LEA.HI.X R31, R31, UR7, R34, 0x1, P4 ;  /* 0x000000071f1f7c11 */ /* 0x000fe4000a0f0c22 */
[-C--:B------:R-:W-:Y:S01]  /*3470*/  ISETP.GE.AND P4, PT, R171, R122.reuse, PT ;  /* 0x0000007aab00720c */ /* 0x080fe20003f86270 */
[----:B------:R0:W5:Y:S04]  /*3480*/  @!P2 LDG.E.64 R124, desc[UR46][R28.64] ;  /* 0x0000002e1c7ca981 */ /* 0x000168000c1e1b00 */
[----:B------:R0:W5:Y:S01]  /*3490*/  @!P2 LDG.E.64 R126, desc[UR46][R30.64] ;  /* 0x0000002e1e7ea981 */ /* 0x000162000c1e1b00 */
[----:B------:R-:W-:-:S07]  /*34a0*/  ISETP.GE.AND P2, PT, R169, R122, PT ;  /* 0x0000007aa900720c */ /* 0x000fce0003f46270 */
[----:B------:R0:W5:Y:S04]  /*34b0*/  @!P4 LDG.E.64 R82, desc[UR46][R28.64+0x20] ;  /* 0x0000202e1c52c981 */ /* 0x000168000c1e1b00 */
[----:B------:R0:W5:Y:S01]  /*34c0*/  @!P4 LDG.E.64 R114, desc[UR46][R30.64+0x20] ;  /* 0x0000202e1e72c981 */ /* 0x000162000c1e1b00 */
[----:B------:R-:W-:Y:S02]  /*34d0*/  ISETP.GE.AND P4, PT, R170, R122, PT ;  /* 0x0000007aaa00720c */ /* 0x000fe40003f86270 */
[----:B------:R-:W-:Y:S02]  /*34e0*/  CS2R R74, SRZ ;  /* 0x00000000004a7805 */ /* 0x000fe4000001ff00 */
[----:B------:R-:W-:Y:S02]  /*34f0*/  CS2R R80, SRZ ;  /* 0x0000000000507805 */ /* 0x000fe4000001ff00 */
[----:B------:R-:W-:-:S02]  /*3500*/  CS2R R70, SRZ ;  /* 0x0000000000467805 */ /* 0x000fc4000001ff00 */
[----:B------:R-:W-:Y:S01]  /*3510*/  CS2R R72, SRZ ;  /* 0x0000000000487805 */ /* 0x000fe2000001ff00 */
[----:B------:R0:W5:Y:S04]  /*3520*/  @!P2 LDG.E.64 R74, desc[UR46][R28.64+0x40] ;  /* 0x0000402e1c4aa981 */ /* 0x000168000c1e1b00 */
[----:B------:R0:W5:Y:S01]  /*3530*/  @!P2 LDG.E.64 R80, desc[UR46][R30.64+0x40] ;  /* 0x0000402e1e50a981 */ /* 0x000162000c1e1b00 */
[----:B------:R-:W-:-:S03]  /*3540*/  ISETP.GE.AND P2, PT, R168, R122, PT ;  /* 0x0000007aa800720c */ /* 0x000fc60003f46270 */
        /* <DEDUP_REMOVED lines=8> */
[----:B------:R0:W5:Y:S04]  /*35d0*/  @!P2 LDG.E.64 R68, desc[UR46][R30.64+0x80] ;  /* 0x0000802e1e44a981 */ /* 0x000168000c1e1b00 */
[----:B------:R0:W5:Y:S04]  /*35e0*/  @!P4 LDG.E.64 R62, desc[UR46][R28.64+0xa0] ;  /* 0x0000a02e1c3ec981 */ /* 0x000168000c1e1b00 */
[----:B------:R0:W5:Y:S02]  /*35f0*/  @!P4 LDG.E.64 R64, desc[UR46][R30.64+0xa0] ;  /* 0x0000a02e1e40c981 */ /* 0x000164000c1e1b00 */
.L_x_1472:
[----:B------:R-:W-:Y:S05]  /*3600*/  BSYNC B1 ;  /* 0x0000000000017941 */ /* 0x000fea0003800000 */
.L_x_1471:
        /* <DEDUP_REMOVED lines=16> */
[----:B------:R-:W-:Y:S01]  /*3710*/  ULDC.64 UR6, c[0x0][0x400] ;  /* 0x0001000000067ab9 */ /* 0x000fe20000000a00 */
[----:B------:R-:W-:Y:S02]  /*3720*/  CS2R R58, SRZ ;  /* 0x00000000003a7805 */ /* 0x000fe4000001ff00 */
[----:B0-----:R-:W-:Y:S02]  /*3730*/  IADD3.X R29, R105, R0, R108, P2, P5 ;  /* 0x00000000691d7210 */ /* 0x001fe400017ea46c */
[----:B------:R-:W-:Y:S02]  /*3740*/  CS2R R60, SRZ ;  /* 0x00000000003c7805 */ /* 0x000fe4000001ff00 */
[----:B------:R-:W-:-:S04]  /*3750*/  IADD3 R76, P2, P5, R98, R76, R107 ;  /* 0x0000004c624c7210 */ /* 0x000fc80007d5e06b */
[----:B------:R-:W-:Y:S02]  /*3760*/  IADD3.X R3, R20, R3, R106, P2, P5 ;  /* 0x0000000314037210 */ /* 0x000fe400017ea46a */
[----:B------:R-:W-:-:S04]  /*3770*/  LEA R28, P2, R78, UR4, 0x1 ;  /* 0x000000044e1c7c11 */ /* 0x000fc8000f8408ff */
[----:B------:R-:W-:Y:S02]  /*3780*/  LEA.HI.X R29, R78, UR5, R29, 0x1, P2 ;  /* 0x000000054e1d7c11 */ /* 0x000fe400090f0c1d */
        /* <DEDUP_REMOVED lines=30> */
.L_x_1474:
[----:B------:R-:W-:Y:S05]  /*3970*/  BSYNC B1 ;  /* 0x0000000000017941 */ /* 0x000fea0003800000 */
.L_x_1473:
[----:B------:R-:W2:Y:S01]  /*3980*/  LDL R0, [R1+0x38] ;  /* 0x0000380001007983 */ /* 0x000ea20000100800 */
[----:B-----5:R-:W-:Y:S02]  /*3990*/  IMAD.MOV.U32 R3, RZ, RZ, R62 ;  /* 0x000000ffff037224 */ /* 0x020fe400078e003e */
[----:B01----:R-:W-:Y:S02]  /*39a0*/  IMAD.MOV.U32 R29, RZ, RZ, R66 ;  /* 0x000000ffff1d7224 */ /* 0x003fe400078e0042 */
[----:B------:R-:W-:-:S03]  /*39b0*/  IMAD.MOV.U32 R28, RZ, RZ, R67 ;  /* 0x000000ffff1c7224 */ /* 0x000fc600078e0043 */
[----:B------:R-:W-:Y:S01]  /*39c0*/  PRMT R210, R210, 0x5410, R29 ;  /* 0x00005410d2d27816 */ /* 0x000fe2000000001d */
[----:B------:R-:W-:Y:S01]  /*39d0*/  IMAD.MOV.U32 R29, RZ, RZ, R83 ;  /* 0x000000ffff1d7224 */ /* 0x000fe200078e0053 */
[----:B------:R-:W-:Y:S01]  /*39e0*/  PRMT R209, R209, 0x5410, R28 ;  /* 0x00005410d1d17816 */ /* 0x000fe2000000001c */
[----:B------:R-:W-:-:S03]  /*39f0*/  IMAD.MOV.U32 R28, RZ, RZ, R82 ;  /* 0x000000ffff1c7224 */ /* 0x000fc600078e0052 */
[----:B------:R-:W-:Y:S02]  /*3a00*/  PRMT R215, R215, 0x5410, R29 ;  /* 0x00005410d7d77816 */ /* 0x000fe4000000001d */
[----:B------:R-:W-:Y:S02]  /*3a10*/  PRMT R214, R214, 0x5410, R28 ;  /* 0x00005410d6d67816 */ /* 0x000fe4000000001c */
[----:B--2---:R-:W-:Y:S01]  /*3a20*/  R2UR UR4, R0 ;  /* 0x00000000000472ca */ /* 0x004fe200000e0000 */
[----:B------:R-:W-:-:S05]  /*3a30*/  IMAD.MOV.U32 R0, RZ, RZ, R63 ;  /* 0x000000ffff007224 */ /* 0x000fca00078e003f */
[----:B------:R-:W-:Y:S01]  /*3a40*/  PRMT R180, R0, 0x5410, R3 ;  /* 0x0000541000b47816 */ /* 0x000fe20000000003 */
[----:B------:R-:W-:Y:S02]  /*3a50*/  IMAD.MOV.U32 R0, RZ, RZ, R70 ;  /* 0x000000ffff007224 */ /* 0x000fe400078e0046 */
[----:B------:R-:W-:-:S04]  /*3a60*/  IMAD.MOV.U32 R3, RZ, RZ, R71 ;  /* 0x000000ffff037224 */ /* 0x000fc800078e0047 */
[----:B------:R-:W-:Y:S01]  /*3a70*/  UISETP.NE.AND UP0, UPT, UR4, 0x3, UPT ;  /* 0x000000030400788c */ /* 0x000fe2000bf05270 */
[----:B------:R-:W-:Y:S01]  /*3a80*/  PRMT R211, R3, 0x5410, R0 ;  /* 0x0000541003d37816 */ /* 0x000fe20000000000 */
[----:B------:R-:W-:Y:S02]  /*3a90*/  IMAD.MOV.U32 R0, RZ, RZ, R74 ;  /* 0x000000ffff007224 */ /* 0x000fe400078e004a */
[----:B------:R-:W-:Y:S02]  /*3aa0*/  IMAD.MOV.U32 R3, RZ, RZ, R75 ;  /* 0x000000ffff037224 */ /* 0x000fe400078e004b */
[----:B------:R-:W-:Y:S02]  /*3ab0*/  PLOP3.LUT P2, PT, PT, PT, UP0, 0x80, 0x0 ;  /* 0x000000000000781c */ /* 0x000fe40003f4f008 */
        /* <DEDUP_REMOVED lines=69> */
.L_x_1475:
[----:B------:R-:W-:Y:S01]  /*3f10*/  IMAD R3, R16, 0x8, R2 ;  /* 0x0000000810037824 */ /* 0x000fe200078e0202 */
[----:B------:R-:W-:Y:S01]  /*3f20*/  SHF.L.U32 R0, R167, 0x1f, RZ ;  /* 0x0000001fa7007819 */ /* 0x000fe200000006ff */
[----:B------:R-:W-:Y:S03]  /*3f30*/  BSSY B1, `(.L_x_1476) ;  /* 0x0000003000017945 */ /* 0x000fe60003800000 */
[----:B------:R-:W0:Y:S02]  /*3f40*/  SYNCS.PHASECHK.TRANS64.TRYWAIT P5, [R3+URZ+0x2a890], R0 ;  /* 0x02a89000030075a7 */ /* 0x000e2400080a017f */
[----:B0-----:R-:W-:Y:S05]  /*3f50*/  @!P5 BRA `(.L_x_1477) ;  /* 0x0000027000f4d947 */ /* 0x001fea0003800000 */
.L_x_1928:
[----:B------:R-:W-:Y:S05]  /*3f60*/  BSYNC B1 ;  /* 0x0000000000017941 */ /* 0x000fea0003800000 */
.L_x_1476:
        /* <DEDUP_REMOVED lines=9> */
[----:B------:R-:W-:Y:S02]  /*4000*/  SHF.R.U64 R126, R126, 0x10, R127 ;  /* 0x000000107e7e7819 */ /* 0x000fe4000000127f */
[--C-:B------:R-:W-:Y:S02]  /*4010*/  SHF.R.U64 R124, R124, 0x10, R125.reuse ;  /* 0x000000107c7c7819 */ /* 0x100fe4000000127d */
        /* <DEDUP_REMOVED lines=10> */
[----:B------:R-:W-:Y:S01]  /*40c0*/  LOP3.LUT R130, R124, 0xffff0000, RZ, 0xc0, !PT ;  /* 0xffff00007c827812 */ /* 0x000fe200078ec0ff */
        /* <DEDUP_REMOVED lines=34> */
.L_x_1483:
[----:B------:R-:W-:Y:S05]  /*42f0*/  BSYNC B3 ;  /* 0x0000000000037941 */ /* 0x000fea0003800000 */
.L_x_1482:
[----:B--2---:R1:W-:Y:S02]  /*4300*/  STG.E.128 desc[UR46][R40.64], R28 ;  /* 0x0000001c28007986 */ /* 0x0043e4000c101d2e */
.L_x_1481:
[----:B------:R-:W-:Y:S05]  /*4310*/  BSYNC B2 ;  /* 0x0000000000027941 */ /* 0x000fea0003800000 */
.L_x_1480:
[----:B------:R-:W-:Y:S01]  /*4320*/  ISETP.NE.AND P3, PT, R10, RZ, PT ;  /* 0x000000ff0a00720c */ /* 0x000fe20003f65270 */
[----:B------:R-:W-:-:S12]  /*4330*/  BSSY B2, `(.L_x_1484) ;  /* 0x0000037000027945 */ /* 0x000fd80003800000 */
[----:B------:R-:W-:Y:S05]  /*4340*/  @!P3 BRA `(.L_x_1485) ;  /* 0x0000000000d4b947 */ /* 0x000fea0003800000 */
[----:B-1----:R1:W2:Y:S01]  /*4350*/  LDS.128 R28, [R38] ;  /* 0x00000000261c7984 */ /* 0x0022a20000000c00 */
        /* <DEDUP_REMOVED lines=14> */
[C---:B------:R-:W-:Y:S01]  /*4440*/  LOP3.LUT R29, R82.reuse, 0xffff0000, RZ, 0xc0, !PT ;  /* 0xffff0000521d7812 */ /* 0x040fe200078ec0ff */
        /* <DEDUP_REMOVED lines=35> */
.L_x_1487:
[----:B------:R-:W-:Y:S05]  /*4680*/  BSYNC B3 ;  /* 0x0000000000037941 */ /* 0x000fea0003800000 */
.L_x_1486:
[----:B--2---:R2:W-:Y:S02]  /*4690*/  STG.E.128 desc[UR46][R40.64+0x40], R28 ;  /* 0x0000401c28007986 */ /* 0x0045e4000c101d2e */
.L_x_1485:
[----:B------:R-:W-:Y:S05]  /*46a0*/  BSYNC B2 ;  /* 0x0000000000027941 */ /* 0x000fea0003800000 */
.L_x_1484:
[----:B------:R-:W-:Y:S01]  /*46b0*/  ISETP.NE.AND P3, PT, R9, RZ, PT ;  /* 0x000000ff0900720c */ /* 0x000fe20003f65270 */
[----:B------:R-:W-:-:S12]  /*46c0*/  BSSY B2, `(.L_x_1488) ;  /* 0x0000037000027945 */ /* 0x000fd80003800000 */
[----:B------:R-:W-:Y:S05]  /*46d0*/  @!P3 BRA `(.L_x_1489) ;  /* 0x0000000000d4b947 */ /* 0x000fea0003800000 */
[----:B-12---:R1:W2:Y:S01]  /*46e0*/  LDS.128 R28, [R39+0x3000] ;  /* 0x00300000271c7984 */ /* 0x0062a20000000c00 */
        /* <DEDUP_REMOVED lines=50> */
.L_x_1491:
[----:B------:R-:W-:Y:S05]  /*4a10*/  BSYNC B3 ;  /* 0x0000000000037941 */ /* 0x000fea0003800000 */
.L_x_1490:
[----:B--2---:R3:W-:Y:S02]  /*4a20*/  STG.E.128 desc[UR46][R40.64+0x80], R28 ;  /* 0x0000801c28007986 */ /* 0x0047e4000c101d2e */
.L_x_1489:
[----:B------:R-:W-:Y:S05]  /*4a30*/  BSYNC B2 ;  /* 0x0000000000027941 */ /* 0x000fea0003800000 */
.L_x_1488:
[----:B------:R-:W-:Y:S01]  /*4a40*/  ISETP.NE.AND P3, PT, R8, RZ, PT ;  /* 0x000000ff0800720c */ /* 0x000fe20003f65270 */
[----:B------:R-:W-:-:S12]  /*4a50*/  BSSY B2, `(.L_x_1492) ;  /* 0x0000038000027945 */ /* 0x000fd80003800000 */
[----:B------:R-:W-:Y:S05]  /*4a60*/  @!P3 BRA `(.L_x_1493) ;  /* 0x0000000000d8b947 */ /* 0x000fea0003800000 */
[----:B-123--:R1:W2:Y:S01]  /*4a70*/  LDS.128 R28, [R38+0x3000] ;  /* 0x00300000261c7984 */ /* 0x00e2a20000000c00 */
        /* <DEDUP_REMOVED lines=21> */
[----:B------:R-:W-:Y:S02]  /*4bd0*/  PRMT R29, R211, 0x5410, R74 ;  /* 0x00005410d31d7816 */ /* 0x000fe4000000004a */
        /* <DEDUP_REMOVED lines=29> */
.L_x_1495:
[----:B------:R-:W-:Y:S05]  /*4db0*/  BSYNC B3 ;  /* 0x0000000000037941 */ /* 0x000fea0003800000 */
.L_x_1494:
[----:B--2---:R4:W-:Y:S02]  /*4dc0*/  STG.E.128 desc[UR46][R40.64+0xc0], R28 ;  /* 0x0000c01c28007986 */ /* 0x0049e4000c101d2e */
.L_x_1493:
[----:B------:R-:W-:Y:S05]  /*4dd0*/  BSYNC B2 ;  /* 0x0000000000027941 */ /* 0x000fea0003800000 */
.L_x_1492:
        /* <DEDUP_REMOVED lines=11> */
[C---:B------:R-:W-:Y:S01]  /*4e90*/  PRMT R69, R210.reuse, 0x5410, R67 ;  /* 0x00005410d2457816 */ /* 0x040fe20000000043 */
        /* <DEDUP_REMOVED lines=43> */
.L_x_1499:
[----:B------:R-:W-:Y:S05]  /*5150*/  BSYNC B3 ;  /* 0x0000000000037941 */ /* 0x000fea0003800000 */
.L_x_1498:
[----:B--2---:R1:W-:Y:S02]  /*5160*/  STG.E.128 desc[UR46][R40.64+0x100], R28 ;  /* 0x0001001c28007986 */ /* 0x0043e4000c101d2e */
.L_x_1497:
[----:B------:R-:W-:Y:S05]  /*5170*/  BSYNC B2 ;  /* 0x0000000000027941 */ /* 0x000fea0003800000 */
.L_x_1496:
[----:B------:R-:W-:-:S13]  /*5180*/  ISETP.NE.AND P3, PT, R6, RZ, PT ;  /* 0x000000ff0600720c */ /* 0x000fda0003f65270 */
[----:B------:R-:W-:Y:S05]  /*5190*/  @!P3 BRA `(.L_x_1479) ;  /* 0x0000000000d0b947 */ /* 0x000fea0003800000 */
[----:B-1234-:R1:W2:Y:S01]  /*51a0*/  LDS.128 R28, [R38+0x6000] ;  /* 0x00600000261c7984 */ /* 0x01e2a20000000c00 */
[----:B------:R-:W-:Y:S01]  /*51b0*/  ISETP.GE.AND P3, PT, R172, R122, PT ;  /* 0x0000007aac00720c */ /* 0x000fe20003f66270 */
[----:B------:R-:W-:-:S12]  /*51c0*/  BSSY B2, `(.L_x_1500) ;  /* 0x0000030000027945 */ /* 0x000fd80003800000 */
[----:B-1----:R-:W-:Y:S05]  /*51d0*/  @P3 BRA `(.L_x_1501) ;  /* 0x0000000000b83947 */ /* 0x002fea0003800000 */
[----:B------:R-:W-:Y:S02]  /*51e0*/  SHF.R.U64 R66, R62, 0x10, R63 ;  /* 0x000000103e427819 */ /* 0x000fe4000000123f */
[--C-:B------:R-:W-:Y:S02]  /*51f0*/  SHF.R.U64 R62, R64, 0x10, R65.reuse ;  /* 0x00000010403e7819 */ /* 0x100fe40000001241 */
[----:B------:R-:W-:Y:S02]  /*5200*/  PRMT R66, R180, 0x5432, R66 ;  /* 0x00005432b4427816 */ /* 0x000fe40000000042 */
[----:B------:R-:W-:Y:S02]  /*5210*/  PRMT R62, R159, 0x5432, R62 ;  /* 0x000054329f3e7816 */ /* 0x000fe4000000003e */
[----:B------:R-:W-:Y:S02]  /*5220*/  SHF.R.U32.HI R64, RZ, 0x10, R65 ;  /* 0x00000010ff407819 */ /* 0x000fe40000011641 */
[C---:B--2---:R-:W-:Y:S01]  /*5230*/  LOP3.LUT R67, R29.reuse, 0xffff0000, RZ, 0xc0, !PT ;  /* 0xffff00001d437812 */ /* 0x044fe200078ec0ff */
[----:B------:R-:W-:Y:S01]  /*5240*/  IMAD.U32 R29, R29, 0x10000, RZ ;  /* 0x000100001d1d7824 */ /* 0x000fe200078e00ff */
[----:B------:R-:W-:-:S02]  /*5250*/  LOP3.LUT R65, R62, 0xffff0000, RZ, 0xc0, !PT ;  /* 0xffff00003e417812 */ /* 0x000fc400078ec0ff */
        /* <DEDUP_REMOVED lines=20> */
[----:B------:R-:W-:Y:S01]  /*53a0*/  LOP3.LUT R29, R31, 0xffff0000, RZ, 0xc0, !PT ;  /* 0xffff00001f1d7812 */ /* 0x000fe200078ec0ff */
[----:B------:R-:W-:Y:S02]  /*53b0*/  IMAD.U32 R69, R62, 0x10000, RZ ;  /* 0x000100003e457824 */ /* 0x000fe400078e00ff */
[C---:B------:R-:W-:Y:S01]  /*53c0*/  IMAD.U32 R67, R28.reuse, 0x10000, RZ ;  /* 0x000100001c437824 */ /* 0x040fe200078e00ff */
[----:B------:R-:W-:Y:S01]  /*53d0*/  LOP3.LUT R28, R28, 0xffff0000, RZ, 0xc0, !PT ;  /* 0xffff00001c1c7812 */ /* 0x000fe200078ec0ff */
[----:B------:R-:W-:Y:S01]  /*53e0*/  FMUL.FTZ R62, R29, R64 ;  /* 0x000000401d3e7220 */ /* 0x000fe20000410000 */
[----:B------:R-:W-:-:S02]  /*53f0*/  IMAD.U32 R31, R31, 0x10000, RZ ;  /* 0x000100001f1f7824 */ /* 0x000fc400078e00ff */
[-C--:B------:R-:W-:Y:S01]  /*5400*/  FMUL.FTZ R29, R29, R63.reuse ;  /* 0x0000003f1d1d7220 */ /* 0x080fe20000410000 */
[----:B------:R-:W-:Y:S01]  /*5410*/  F2FP.BF16.F32.PACK_AB R30, R70, R30 ;  /* 0x0000001e461e723e */ /* 0x000fe200000010ff */
[C---:B------:R-:W-:Y:S02]  /*5420*/  FFMA.FTZ R63, R31.reuse, R63, -R62 ;  /* 0x0000003f1f3f7223 */ /* 0x040fe4000001083e */
[----:B------:R-:W-:Y:S01]  /*5430*/  FFMA.FTZ R29, R31, R64, R29 ;  /* 0x000000401f1d7223 */ /* 0x000fe2000001001d */
[C---:B------:R-:W-:Y:S01]  /*5440*/  FMUL.FTZ R62, R28.reuse, R69 ;  /* 0x000000451c3e7220 */ /* 0x040fe20000410000 */
[----:B------:R-:W-:-:S03]  /*5450*/  FMUL.FTZ R28, R28, R66 ;  /* 0x000000421c1c7220 */ /* 0x000fc60000410000 */
[----:B------:R-:W-:Y:S01]  /*5460*/  F2FP.BF16.F32.PACK_AB R29, R29, R63 ;  /* 0x0000003f1d1d723e */ /* 0x000fe200000010ff */
[C---:B------:R-:W-:Y:S01]  /*5470*/  FFMA.FTZ R62, R67.reuse, R66, -R62 ;  /* 0x00000042433e7223 */ /* 0x040fe2000001083e */
[----:B------:R-:W-:-:S03]  /*5480*/  FFMA.FTZ R28, R67, R69, R28 ;  /* 0x00000045431c7223 */ /* 0x000fc6000001001c */
[----:B------:R-:W-:Y:S02]  /*5490*/  IMAD.MOV.U32 R31, RZ, RZ, R29 ;  /* 0x000000ffff1f7224 */ /* 0x000fe400078e001d */
[----:B------:R-:W-:Y:S01]  /*54a0*/  F2FP.BF16.F32.PACK_AB R28, R28, R62 ;  /* 0x0000003e1c1c723e */ /* 0x000fe200000010ff */
[----:B------:R-:W-:-:S07]  /*54b0*/  IMAD.MOV.U32 R29, RZ, RZ, R65 ;  /* 0x000000ffff1d7224 */ /* 0x000fce00078e0041 */
.L_x_1501:
[----:B------:R-:W-:Y:S05]  /*54c0*/  BSYNC B2 ;  /* 0x0000000000027941 */ /* 0x000fea0003800000 */
.L_x_1500:
[----:B--2---:R1:W-:Y:S02]  /*54d0*/  STG.E.128 desc[UR46][R40.64+0x140], R28 ;  /* 0x0001401c28007986 */ /* 0x0043e4000c101d2e */
.L_x_1479:
[----:B------:R-:W-:Y:S05]  /*54e0*/  BSYNC B1 ;  /* 0x0000000000017941 */ /* 0x000fea0003800000 */
.L_x_1478:
        /* <DEDUP_REMOVED lines=14> */
[C---:B------:R-:W-:Y:S02]  /*55d0*/  PRMT R41, R206.reuse, 0x5410, R41 ;  /* 0x00005410ce297816 */ /* 0x040fe40000000029 */
        /* <DEDUP_REMOVED lines=38> */
.L_x_1506:
[----:B------:R-:W-:Y:S05]  /*5840*/  BSYNC B2 ;  /* 0x0000000000027941 */ /* 0x000fea0003800000 */
.L_x_1505:
[----:B--2---:R1:W-:Y:S02]  /*5850*/  STG.E.128 desc[UR46][R36.64], R28 ;  /* 0x0000001c24007986 */ /* 0x0043e4000c101d2e */
.L_x_1504:
[----:B------:R-:W-:Y:S05]  /*5860*/  BSYNC B1 ;  /* 0x0000000000017941 */ /* 0x000fea0003800000 */
.L_x_1503:
        /* <DEDUP_REMOVED lines=15> */
[----:B------:R-:W-:Y:S01]  /*5960*/  PRMT R158, R158, 0x5432, R57 ;  /* 0x000054329e9e7816 */ /* 0x000fe20000000039 */
[C---:B------:R-:W-:Y:S01]  /*5970*/  IMAD.U32 R57, R29.reuse, 0x10000, RZ ;  /* 0x000100001d397824 */ /* 0x040fe200078e00ff */
[----:B------:R-:W-:Y:S02]  /*5980*/  LOP3.LUT R63, R29, 0xffff0000, RZ, 0xc0, !PT ;  /* 0xffff00001d3f7812 */ /* 0x000fe400078ec0ff */
[C---:B------:R-:W-:Y:S01]  /*5990*/  LOP3.LUT R29, R41.reuse, 0xffff0000, RZ, 0xc0, !PT ;  /* 0xffff0000291d7812 */ /* 0x040fe200078ec0ff */
[----:B------:R-:W-:Y:S01]  /*59a0*/  IMAD.U32 R60, R158, 0x10000, RZ ;  /* 0x000100009e3c7824 */ /* 0x000fe200078e00ff */
[----:B------:R-:W-:Y:S01]  /*59b0*/  LOP3.LUT R58, R40, 0xffff0000, RZ, 0xc0, !PT ;  /* 0xffff0000283a7812 */ /* 0x000fe200078ec0ff */
[----:B------:R-:W-:Y:S01]  /*59c0*/  IMAD.U32 R41, R41, 0x10000, RZ ;  /* 0x0001000029297824 */ /* 0x000fe200078e00ff */
[----:B------:R-:W-:Y:S01]  /*59d0*/  PRMT R54, R156, 0x5432, R54 ;  /* 0x000054329c367816 */ /* 0x000fe20000000036 */
[CC--:B------:R-:W-:Y:S01]  /*59e0*/  FMUL.FTZ R62, R63.reuse, R29.reuse ;  /* 0x0000001d3f3e7220 */ /* 0x0c0fe20000410000 */
[----:B------:R-:W-:Y:S01]  /*59f0*/  LOP3.LUT R30, R30, 0xffff0000, RZ, 0xc0, !PT ;  /* 0xffff00001e1e7812 */ /* 0x000fe200078ec0ff */
[----:B------:R-:W-:Y:S01]  /*5a00*/  FMUL.FTZ R63, R63, R58 ;  /* 0x0000003a3f3f7220 */ /* 0x000fe20000410000 */
[----:B------:R-:W-:Y:S01]  /*5a10*/  LOP3.LUT R28, R28, 0xffff0000, RZ, 0xc0, !PT ;  /* 0xffff00001c1c7812 */ /* 0x000fe200078ec0ff */
[----:B------:R-:W-:Y:S01]  /*5a20*/  IMAD.U32 R61, R54, 0x10000, RZ ;  /* 0x00010000363d7824 */ /* 0x000fe200078e00ff */
[----:B------:R-:W-:Y:S01]  /*5a30*/  LOP3.LUT R55, R31, 0xffff0000, RZ, 0xc0, !PT ;  /* 0xffff00001f377812 */ /* 0x000fe200078ec0ff */
[C---:B------:R-:W-:Y:S01]  /*5a40*/  FFMA.FTZ R63, R57.reuse, R29, R63 ;  /* 0x0000001d393f7223 */ /* 0x040fe2000001003f */
[CC--:B------:R-:W-:Y:S01]  /*5a50*/  FMUL.FTZ R64, R30.reuse, R60.reuse ;  /* 0x0000003c1e407220 */ /* 0x0c0fe20000410000 */
[-C--:B------:R-:W-:Y:S01]  /*5a60*/  FMUL.FTZ R29, R30, R61.reuse ;  /* 0x0000003d1e1d7220 */ /* 0x080fe20000410000 */
[----:B------:R-:W-:Y:S01]  /*5a70*/  LOP3.LUT R158, R158, 0xffff0000, RZ, 0xc0, !PT ;  /* 0xffff00009e9e7812 */ /* 0x000fe200078ec0ff */
[----:B------:R-:W-:Y:S01]  /*5a80*/  IMAD.U32 R40, R40, 0x10000, RZ ;  /* 0x0001000028287824 */ /* 0x000fe200078e00ff */
[----:B------:R-:W-:Y:S01]  /*5a90*/  LOP3.LUT R54, R54, 0xffff0000, RZ, 0xc0, !PT ;  /* 0xffff000036367812 */ /* 0x000fe200078ec0ff */
[C---:B------:R-:W-:Y:S01]  /*5aa0*/  FFMA.FTZ R64, R56.reuse, R61, -R64 ;  /* 0x0000003d38407223 */ /* 0x040fe20000010840 */
[----:B------:R-:W-:Y:S01]  /*5ab0*/  FFMA.FTZ R29, R56, R60, R29 ;  /* 0x0000003c381d7223 */ /* 0x000fe2000001001d */
[C---:B------:R-:W-:Y:S01]  /*5ac0*/  FMUL.FTZ R30, R28.reuse, R41 ;  /* 0x000000291c1e7220 */ /* 0x040fe20000410000 */
[----:B------:R-:W-:Y:S01]  /*5ad0*/  FFMA.FTZ R62, R57, R58, -R62 ;  /* 0x0000003a393e7223 */ /* 0x000fe2000001083e */
[----:B------:R-:W-:Y:S01]  /*5ae0*/  FMUL.FTZ R56, R55, R158 ;  /* 0x0000009e37387220 */ /* 0x000fe20000410000 */
[----:B------:R-:W-:Y:S01]  /*5af0*/  FMUL.FTZ R28, R28, R40 ;  /* 0x000000281c1c7220 */ /* 0x000fe20000410000 */
[----:B------:R-:W-:-:S02]  /*5b00*/  IMAD.U32 R31, R31, 0x10000, RZ ;  /* 0x000100001f1f7824 */ /* 0x000fc400078e00ff */
        /* <DEDUP_REMOVED lines=9> */
[----:B------:R-:W-:Y:S01]  /*5ba0*/  F2FP.BF16.F32.PACK_AB R31, R55, R54 ;  /* 0x00000036371f723e */ /* 0x000fe200000010ff */
[----:B------:R-:W-:-:S07]  /*5bb0*/  IMAD.MOV.U32 R30, RZ, RZ, R64 ;  /* 0x000000ffff1e7224 */ /* 0x000fce00078e0040 */
.L_x_1510:
[----:B------:R-:W-:Y:S05]  /*5bc0*/  BSYNC B2 ;  /* 0x0000000000027941 */ /* 0x000fea0003800000 */
.L_x_1509:
[----:B--2---:R1:W-:Y:S02]  /*5bd0*/  STG.E.128 desc[UR46][R36.64+0x40], R28 ;  /* 0x0000401c24007986 */ /* 0x0043e4000c101d2e */
.L_x_1508:
[----:B------:R-:W-:Y:S05]  /*5be0*/  BSYNC B1 ;  /* 0x0000000000017941 */ /* 0x000fea0003800000 */
.L_x_1507:
        /* <DEDUP_REMOVED lines=11> */
[----:B------:R-:W-:Y:S02]  /*5ca0*/  PRMT R52, R155, 0x5410, R52 ;  /* 0x000054109b347816 */ /* 0x000fe40000000034 */
[----:B------:R-:W-:Y:S01]  /*5cb0*/  PRMT R50, R154, 0x5410, R55 ;  /* 0x000054109a327816 */ /* 0x000fe20000000037 */
[----:B------:R-:W-:Y:S01]  /*5cc0*/  IMAD.U32 R55, R29, 0x10000, RZ ;  /* 0x000100001d377824 */ /* 0x000fe200078e00ff */
[----:B------:R-:W-:-:S02]  /*5cd0*/  SHF.R.U32.HI R51, RZ, 0x10, R51 ;  /* 0x00000010ff337819 */ /* 0x000fc40000011633 */
[----:B------:R-:W-:Y:S02]  /*5ce0*/  PRMT R155, R155, 0x5432, R54 ;  /* 0x000054329b9b7816 */ /* 0x000fe40000000036 */
[----:B------:R-:W-:Y:S01]  /*5cf0*/  LOP3.LUT R53, R29, 0xffff0000, RZ, 0xc0, !PT ;  /* 0xffff00001d357812 */ /* 0x000fe200078ec0ff */
[----:B------:R-:W-:Y:S01]  /*5d00*/  IMAD.U32 R29, R28, 0x10000, RZ ;  /* 0x000100001c1d7824 */ /* 0x000fe200078e00ff */
[C---:B------:R-:W-:Y:S01]  /*5d10*/  LOP3.LUT R58, R52.reuse, 0xffff0000, RZ, 0xc0, !PT ;  /* 0xffff0000343a7812 */ /* 0x040fe200078ec0ff */
[----:B------:R-:W-:Y:S01]  /*5d20*/  IMAD.U32 R52, R52, 0x10000, RZ ;  /* 0x0001000034347824 */ /* 0x000fe200078e00ff */
[C---:B------:R-:W-:Y:S01]  /*5d30*/  LOP3.LUT R54, R50.reuse, 0xffff0000, RZ, 0xc0, !PT ;  /* 0xffff000032367812 */ /* 0x040fe200078ec0ff */
[----:B------:R-:W-:Y:S01]  /*5d40*/  IMAD.U32 R50, R50, 0x10000, RZ ;  /* 0x0001000032327824 */ /* 0x000fe200078e00ff */
[----:B------:R-:W-:Y:S01]  /*5d50*/  PRMT R154, R154, 0x5432, R51 ;  /* 0x000054329a9a7816 */ /* 0x000fe20000000033 */
[----:B------:R-:W-:Y:S01]  /*5d60*/  IMAD.U32 R51, R155, 0x10000, RZ ;  /* 0x000100009b337824 */ /* 0x000fe200078e00ff */
[----:B------:R-:W-:Y:S01]  /*5d70*/  LOP3.LUT R41, R30, 0xffff0000, RZ, 0xc0, !PT ;  /* 0xffff00001e297812 */ /* 0x000fe200078ec0ff */
[C---:B------:R-:W-:Y:S01]  /*5d80*/  FMUL.FTZ R60, R53.reuse, R58 ;  /* 0x0000003a353c7220 */ /* 0x040fe20000410000 */
[-C--:B------:R-:W-:Y:S01]  /*5d90*/  FMUL.FTZ R57, R53, R54.reuse ;  /* 0x0000003635397220 */ /* 0x080fe20000410000 */
[----:B------:R-:W-:Y:S01]  /*5da0*/  IMAD.U32 R56, R154, 0x10000, RZ ;  /* 0x000100009a387824 */ /* 0x000fe200078e00ff */
[----:B------:R-:W-:Y:S01]  /*5db0*/  LOP3.LUT R30, R31, 0xffff0000, RZ, 0xc0, !PT ;  /* 0xffff00001f1e7812 */ /* 0x000fe200078ec0ff */
[----:B------:R-:W-:Y:S01]  /*5dc0*/  FMUL.FTZ R59, R41, R51 ;  /* 0x00000033293b7220 */ /* 0x000fe20000410000 */
[----:B------:R-:W-:Y:S01]  /*5dd0*/  LOP3.LUT R53, R28, 0xffff0000, RZ, 0xc0, !PT ;  /* 0xffff00001c357812 */ /* 0x000fe200078ec0ff */
[----:B------:R-:W-:Y:S01]  /*5de0*/  FFMA.FTZ R28, R55, R54, -R60 ;  /* 0x00000036371c7223 */ /* 0x000fe2000001083c */
[----:B------:R-:W-:Y:S01]  /*5df0*/  LOP3.LUT R155, R155, 0xffff0000, RZ, 0xc0, !PT ;  /* 0xffff00009b9b7812 */ /* 0x000fe200078ec0ff */
[----:B------:R-:W-:Y:S01]  /*5e00*/  FFMA.FTZ R55, R55, R58, R57 ;  /* 0x0000003a37377223 */ /* 0x000fe20000010039 */
[----:B------:R-:W-:Y:S01]  /*5e10*/  LOP3.LUT R154, R154, 0xffff0000, RZ, 0xc0, !PT ;  /* 0xffff00009a9a7812 */ /* 0x000fe200078ec0ff */
[-C--:B------:R-:W-:Y:S01]  /*5e20*/  FMUL.FTZ R57, R41, R56.reuse ;  /* 0x0000003829397220 */ /* 0x080fe20000410000 */
[----:B------:R-:W-:Y:S01]  /*5e30*/  FFMA.FTZ R41, R40, R56, -R59 ;  /* 0x0000003828297223 */ /* 0x000fe2000001083b */
[----:B------:R-:W-:Y:S01]  /*5e40*/  FMUL.FTZ R54, R30, R155 ;  /* 0x0000009b1e367220 */ /* 0x000fe20000410000 */
[----:B------:R-:W-:-:S02]  /*5e50*/  IMAD.U32 R31, R31, 0x10000, RZ ;  /* 0x000100001f1f7824 */ /* 0x000fc400078e00ff */
[----:B------:R-:W-:Y:S01]  /*5e60*/  FMUL.FTZ R56, R30, R154 ;  /* 0x0000009a1e387220 */ /* 0x000fe20000410000 */
[C---:B------:R-:W-:Y:S01]  /*5e70*/  FMUL.FTZ R30, R53.reuse, R52 ;  /* 0x00000034351e7220 */ /* 0x040fe20000410000 */
[----:B------:R-:W-:Y:S01]  /*5e80*/  FFMA.FTZ R40, R40, R51, R57 ;  /* 0x0000003328287223 */ /* 0x000fe20000010039 */
[----:B------:R-:W-:Y:S01]  /*5e90*/  FMUL.FTZ R53, R53, R50 ;  /* 0x0000003235357220 */ /* 0x000fe20000410000 */
[----:B------:R-:W-:Y:S01]  /*5ea0*/  FFMA.FTZ R54, R31, R154, -R54 ;  /* 0x0000009a1f367223 */ /* 0x000fe20000010836 */
[----:B------:R-:W-:Y:S01]  /*5eb0*/  FFMA.FTZ R30, R29, R50, -R30 ;  /* 0x000000321d1e7223 */ /* 0x000fe2000001081e */
[----:B------:R-:W-:Y:S01]  /*5ec0*/  FFMA.FTZ R31, R31, R155, R56 ;  /* 0x0000009b1f1f7223 */ /* 0x000fe20000010038 */
[----:B------:R-:W-:Y:S01]  /*5ed0*/  FFMA.FTZ R53, R29, R52, R53 ;  /* 0x000000341d357223 */ /* 0x000fe20000010035 */
[----:B------:R-:W-:Y:S02]  /*5ee0*/  F2FP.BF16.F32.PACK_AB R40, R40, R41 ;  /* 0x000000292828723e */ /* 0x000fe400000010ff */
[----:B------:R-:W-:-:S02]  /*5ef0*/  F2FP.BF16.F32.PACK_AB R29, R55, R28 ;  /* 0x0000001c371d723e */ /* 0x000fc400000010ff */
[----:B------:R-:W-:Y:S01]  /*5f00*/  F2FP.BF16.F32.PACK_AB R28, R53, R30 ;  /* 0x0000001e351c723e */ /* 0x000fe200000010ff */
[----:B------:R-:W-:Y:S01]  /*5f10*/  IMAD.MOV.U32 R30, RZ, RZ, R40 ;  /* 0x000000ffff1e7224 */ /* 0x000fe200078e0028 */
[----:B------:R-:W-:-:S07]  /*5f20*/  F2FP.BF16.F32.PACK_AB R31, R31, R54 ;  /* 0x000000361f1f723e */ /* 0x000fce00000010ff */
.L_x_1514:
[----:B------:R-:W-:Y:S05]  /*5f30*/  BSYNC B2 ;  /* 0x0000000000027941 */ /* 0x000fea0003800000 */
.L_x_1513:
[----:B--2---:R1:W-:Y:S02]  /*5f40*/  STG.E.128 desc[UR46][R36.64+0x80], R28 ;  /* 0x0000801c24007986 */ /* 0x0043e4000c101d2e */
.L_x_1512:
[----:B------:R-:W-:Y:S05]  /*5f50*/  BSYNC B1 ;  /* 0x0000000000017941 */ /* 0x000fea0003800000 */
.L_x_1511:
        /* <DEDUP_REMOVED lines=9> */
[--C-:B------:R-:W-:Y:S02]  /*5ff0*/  SHF.R.U64 R41, R46, 0x10, R47.reuse ;  /* 0x000000102e297819 */ /* 0x100fe4000000122f */
[----:B------:R-:W-:Y:S02]  /*6000*/  SHF.R.U32.HI R47, RZ, 0x10, R47 ;  /* 0x00000010ff2f7819 */ /* 0x000fe4000001162f */
[----:B------:R-:W-:Y:S02]  /*6010*/  PRMT R50, R153, 0x5410, R50 ;  /* 0x0000541099327816 */ /* 0x000fe40000000032 */
[----:B------:R-:W-:Y:S02]  /*6020*/  SHF.R.U32.HI R48, RZ, 0x10, R49 ;  /* 0x00000010ff307819 */ /* 0x000fe40000011631 */
[----:B------:R-:W-:-:S02]  /*6030*/  PRMT R41, R152, 0x5410, R41 ;  /* 0x0000541098297816 */ /* 0x000fc40000000029 */
[----:B------:R-:W-:Y:S02]  /*6040*/  PRMT R152, R152, 0x5432, R47 ;  /* 0x0000543298987816 */ /* 0x000fe4000000002f */
[----:B------:R-:W-:Y:S02]  /*6050*/  LOP3.LUT R47, R29, 0xffff0000, RZ, 0xc0, !PT ;  /* 0xffff00001d2f7812 */ /* 0x000fe400078ec0ff */
[----:B------:R-:W-:Y:S01]  /*6060*/  LOP3.LUT R52, R50, 0xffff0000, RZ, 0xc0, !PT ;  /* 0xffff000032347812 */ /* 0x000fe200078ec0ff */
[----:B------:R-:W-:Y:S01]  /*6070*/  IMAD.U32 R51, R152, 0x10000, RZ ;  /* 0x0001000098337824 */ /* 0x000fe200078e00ff */
[----:B------:R-:W-:Y:S01]  /*6080*/  PRMT R153, R153, 0x5432, R48 ;  /* 0x0000543299997816 */ /* 0x000fe20000000030 */
[----:B------:R-:W-:Y:S01]  /*6090*/  IMAD.U32 R48, R29, 0x10000, RZ ;  /* 0x000100001d307824 */ /* 0x000fe200078e00ff */
[----:B------:R-:W-:Y:S01]  /*60a0*/  LOP3.LUT R49, R41, 0xffff0000, RZ, 0xc0, !PT ;  /* 0xffff000029317812 */ /* 0x000fe200078ec0ff */
[----:B------:R-:W-:Y:S01]  /*60b0*/  FMUL.FTZ R55, R47, R52 ;  /* 0x000000342f377220 */ /* 0x000fe20000410000 */
[----:B------:R-:W-:Y:S01]  /*60c0*/  LOP3.LUT R46, R30, 0xffff0000, RZ, 0xc0, !PT ;  /* 0xffff00001e2e7812 */ /* 0x000fe200078ec0ff */
[----:B------:R-:W-:Y:S01]  /*60d0*/  IMAD.U32 R53, R153, 0x10000, RZ ;  /* 0x0001000099357824 */ /* 0x000fe200078e00ff */
[----:B------:R-:W-:Y:S01]  /*60e0*/  LOP3.LUT R30, R31, 0xffff0000, RZ, 0xc0, !PT ;  /* 0xffff00001f1e7812 */ /* 0x000fe200078ec0ff */
[-C--:B------:R-:W-:Y:S01]  /*60f0*/  FMUL.FTZ R57, R47, R49.reuse ;  /* 0x000000312f397220 */ /* 0x080fe20000410000 */
[C---:B------:R-:W-:Y:S01]  /*6100*/  IMAD.U32 R29, R28.reuse, 0x10000, RZ ;  /* 0x000100001c1d7824 */ /* 0x040fe200078e00ff */
[----:B------:R-:W-:Y:S01]  /*6110*/  LOP3.LUT R47, R28, 0xffff0000, RZ, 0xc0, !PT ;  /* 0xffff00001c2f7812 */ /* 0x000fe200078ec0ff */
[----:B------:R-:W-:Y:S01]  /*6120*/  FFMA.FTZ R28, R48, R49, -R55 ;  /* 0x00000031301c7223 */ /* 0x000fe20000010837 */
[----:B------:R-:W-:Y:S01]  /*6130*/  LOP3.LUT R153, R153, 0xffff0000, RZ, 0xc0, !PT ;  /* 0xffff000099997812 */ /* 0x000fe200078ec0ff */
[----:B------:R-:W-:Y:S01]  /*6140*/  FMUL.FTZ R59, R46, R53 ;  /* 0x000000352e3b7220 */ /* 0x000fe20000410000 */
[----:B------:R-:W-:Y:S01]  /*6150*/  LOP3.LUT R152, R152, 0xffff0000, RZ, 0xc0, !PT ;  /* 0xffff000098987812 */ /* 0x000fe200078ec0ff */
[----:B------:R-:W-:Y:S01]  /*6160*/  FMUL.FTZ R49, R46, R51 ;  /* 0x000000332e317220 */ /* 0x000fe20000410000 */
[----:B------:R-:W-:-:S02]  /*6170*/  IMAD.U32 R50, R50, 0x10000, RZ ;  /* 0x0001000032327824 */ /* 0x000fc400078e00ff */
[----:B------:R-:W-:Y:S01]  /*6180*/  FFMA.FTZ R57, R48, R52, R57 ;  /* 0x0000003430397223 */ /* 0x000fe20000010039 */
[----:B------:R-:W-:Y:S02]  /*6190*/  IMAD.U32 R46, R41, 0x10000, RZ ;  /* 0x00010000292e7824 */ /* 0x000fe400078e00ff */
[C---:B------:R-:W-:Y:S01]  /*61a0*/  FMUL.FTZ R48, R30.reuse, R153 ;  /* 0x000000991e307220 */ /* 0x040fe20000410000 */
[----:B------:R-:W-:Y:S01]  /*61b0*/  FMUL.FTZ R52, R30, R152 ;  /* 0x000000981e347220 */ /* 0x000fe20000410000 */
[C---:B------:R-:W-:Y:S01]  /*61c0*/  FFMA.FTZ R59, R40.reuse, R51, -R59 ;  /* 0x00000033283b7223 */ /* 0x040fe2000001083b */
[----:B------:R-:W-:Y:S01]  /*61d0*/  FMUL.FTZ R30, R47, R50 ;  /* 0x000000322f1e7220 */ /* 0x000fe20000410000 */
[----:B------:R-:W-:Y:S02]  /*61e0*/  IMAD.U32 R31, R31, 0x10000, RZ ;  /* 0x000100001f1f7824 */ /* 0x000fe400078e00ff */
[----:B------:R-:W-:Y:S01]  /*61f0*/  FFMA.FTZ R40, R40, R53, R49 ;  /* 0x0000003528287223 */ /* 0x000fe20000010031 */
[-C--:B------:R-:W-:Y:S01]  /*6200*/  FMUL.FTZ R47, R47, R46.reuse ;  /* 0x0000002e2f2f7220 */ /* 0x080fe20000410000 */
[----:B------:R-:W-:Y:S01]  /*6210*/  FFMA.FTZ R30, R29, R46, -R30 ;  /* 0x0000002e1d1e7223 */ /* 0x000fe2000001081e */
[C---:B------:R-:W-:Y:S01]  /*6220*/  FFMA.FTZ R48, R31.reuse, R152, -R48 ;  /* 0x000000981f307223 */ /* 0x040fe20000010830 */
[----:B------:R-:W-:Y:S01]  /*6230*/  FFMA.FTZ R31, R31, R153, R52 ;  /* 0x000000991f1f7223 */ /* 0x000fe20000010034 */
[----:B------:R-:W-:Y:S01]  /*6240*/  FFMA.FTZ R47, R29, R50, R47 ;  /* 0x000000321d2f7223 */ /* 0x000fe2000001002f */
[----:B------:R-:W-:-:S02]  /*6250*/  F2FP.BF16.F32.PACK_AB R40, R40, R59 ;  /* 0x0000003b2828723e */ /* 0x000fc400000010ff */
[----:B------:R-:W-:Y:S02]  /*6260*/  F2FP.BF16.F32.PACK_AB R29, R57, R28 ;  /* 0x0000001c391d723e */ /* 0x000fe400000010ff */
[----:B------:R-:W-:Y:S01]  /*6270*/  F2FP.BF16.F32.PACK_AB R28, R47, R30 ;  /* 0x0000001e2f1c723e */ /* 0x000fe200000010ff */
[----:B------:R-:W-:Y:S01]  /*6280*/  IMAD.MOV.U32 R30, RZ, RZ, R40 ;  /* 0x000000ffff1e7224 */ /* 0x000fe200078e0028 */
[----:B------:R-:W-:-:S07]  /*6290*/  F2FP.BF16.F32.PACK_AB R31, R31, R48 ;  /* 0x000000301f1f723e */ /* 0x000fce00000010ff */
.L_x_1518:
[----:B------:R-:W-:Y:S05]  /*62a0*/  BSYNC B2 ;  /* 0x0000000000027941 */ /* 0x000fea0003800000 */
.L_x_1517:
[----:B--2---:R1:W-:Y:S02]  /*62b0*/  STG.E.128 desc[UR46][R36.64+0xc0], R28 ;  /* 0x0000c01c24007986 */ /* 0x0043e4000c101d2e */
.L_x_1516:
[----:B------:R-:W-:Y:S05]  /*62c0*/  BSYNC B1 ;  /* 0x0000000000017941 */ /* 0x000fea0003800000 */
.L_x_1515:
        /* <DEDUP_REMOVED lines=18> */
[C---:B------:R-:W-:Y:S01]  /*63f0*/  LOP3.LUT R48, R46.reuse, 0xffff0000, RZ, 0xc0, !PT ;  /* 0xffff00002e307812 */ /* 0x040fe200078ec0ff */
        /* <DEDUP_REMOVED lines=10> */
[C---:B------:R-:W-:Y:S02]  /*64a0*/  IMAD.U32 R29, R28.reuse, 0x10000, RZ ;  /* 0x000100001c1d7824 */ /* 0x040fe400078e00ff */
[C---:B------:R-:W-:Y:S01]  /*64b0*/  FFMA.FTZ R50, R31.reuse, R44, -R50 ;  /* 0x0000002c1f327223 */ /* 0x040fe20000010832 */
[----:B------:R-:W-:Y:S01]  /*64c0*/  FFMA.FTZ R49, R31, R48, R39 ;  /* 0x000000301f317223 */ /* 0x000fe20000010027 */
[----:B------:R-:W-:Y:S01]  /*64d0*/  FMUL.FTZ R41, R41, R45 ;  /* 0x0000002d29297220 */ /* 0x000fe20000410000 */
[----:B------:R-:W-:Y:S01]  /*64e0*/  LOP3.LUT R79, R79, 0xffff0000, RZ, 0xc0, !PT ;  /* 0xffff00004f4f7812 */ /* 0x000fe200078ec0ff */
[----:B------:R-:W-:Y:S01]  /*64f0*/  IMAD.U32 R43, R43, 0x10000, RZ ;  /* 0x000100002b2b7824 */ /* 0x000fe200078e00ff */
[----:B------:R-:W-:Y:S01]  /*6500*/  LOP3.LUT R28, R28, 0xffff0000, RZ, 0xc0, !PT ;  /* 0xffff00001c1c7812 */ /* 0x000fe200078ec0ff */
[----:B------:R-:W-:Y:S01]  /*6510*/  FFMA.FTZ R44, R40, R47, R41 ;  /* 0x0000002f282c7223 */ /* 0x000fe20000010029 */
[----:B------:R-:W-:Y:S01]  /*6520*/  LOP3.LUT R31, R78, 0xffff0000, RZ, 0xc0, !PT ;  /* 0xffff00004e1f7812 */ /* 0x000fe200078ec0ff */
[----:B------:R-:W-:Y:S01]  /*6530*/  FFMA.FTZ R51, R40, R45, -R51 ;  /* 0x0000002d28337223 */ /* 0x000fe20000010833 */
[----:B------:R-:W-:Y:S01]  /*6540*/  FMUL.FTZ R41, R42, R79 ;  /* 0x0000004f2a297220 */ /* 0x000fe20000410000 */
[CC--:B------:R-:W-:Y:S01]  /*6550*/  FMUL.FTZ R40, R28.reuse, R46.reuse ;  /* 0x0000002e1c287220 */ /* 0x0c0fe20000410000 */
[----:B------:R-:W-:Y:S01]  /*6560*/  FMUL.FTZ R39, R28, R43 ;  /* 0x0000002b1c277220 */ /* 0x000fe20000410000 */
[-C--:B------:R-:W-:Y:S01]  /*6570*/  FMUL.FTZ R42, R42, R31.reuse ;  /* 0x0000001f2a2a7220 */ /* 0x080fe20000410000 */
[C---:B------:R-:W-:Y:S01]  /*6580*/  FFMA.FTZ R41, R30.reuse, R31, -R41 ;  /* 0x0000001f1e297223 */ /* 0x040fe20000010829 */
[C---:B------:R-:W-:Y:S01]  /*6590*/  FFMA.FTZ R40, R29.reuse, R43, -R40 ;  /* 0x0000002b1d287223 */ /* 0x040fe20000010828 */
[----:B------:R-:W-:Y:S01]  /*65a0*/  FFMA.FTZ R39, R29, R46, R39 ;  /* 0x0000002e1d277223 */ /* 0x000fe20000010027 */
[----:B------:R-:W-:Y:S01]  /*65b0*/  FFMA.FTZ R42, R30, R79, R42 ;  /* 0x0000004f1e2a7223 */ /* 0x000fe2000001002a */
[----:B------:R-:W-:-:S02]  /*65c0*/  F2FP.BF16.F32.PACK_AB R29, R49, R50 ;  /* 0x00000032311d723e */ /* 0x000fc400000010ff */
[----:B------:R-:W-:Y:S02]  /*65d0*/  F2FP.BF16.F32.PACK_AB R30, R44, R51 ;  /* 0x000000332c1e723e */ /* 0x000fe400000010ff */
[----:B------:R-:W-:Y:S02]  /*65e0*/  F2FP.BF16.F32.PACK_AB R31, R42, R41 ;  /* 0x000000292a1f723e */ /* 0x000fe400000010ff */
[----:B------:R-:W-:-:S07]  /*65f0*/  F2FP.BF16.F32.PACK_AB R28, R39, R40 ;  /* 0x00000028271c723e */ /* 0x000fce00000010ff */
.L_x_1522:
[----:B------:R-:W-:Y:S05]  /*6600*/  BSYNC B2 ;  /* 0x0000000000027941 */ /* 0x000fea0003800000 */
.L_x_1521:
[----:B--2---:R1:W-:Y:S02]  /*6610*/  STG.E.128 desc[UR46][R36.64+0x100], R28 ;  /* 0x0001001c24007986 */ /* 0x0043e4000c101d2e */
.L_x_1520:
[----:B------:R-:W-:Y:S05]  /*6620*/  BSYNC B1 ;  /* 0x0000000000017941 */ /* 0x000fea0003800000 */
.L_x_1519:
        /* <DEDUP_REMOVED lines=8> */
[--C-:B------:R-:W-:Y:S01]  /*66b0*/  SHF.R.U64 R42, R34, 0x10, R35.reuse ;  /* 0x00000010222a7819 */ /* 0x100fe20000001223 */
        /* <DEDUP_REMOVED lines=43> */
.L_x_1524:
[----:B------:R-:W-:Y:S05]  /*6970*/  BSYNC B1 ;  /* 0x0000000000017941 */ /* 0x000fea0003800000 */
.L_x_1523:
[----:B--2---:R1:W-:Y:S01]  /*6980*/  STG.E.128 desc[UR46][R36.64+0x140], R28 ;  /* 0x0001401c24007986 */ /* 0x0043e2000c101d2e */
[----:B------:R-:W-:Y:S05]  /*6990*/  BRA `(.L_x_1502) ;  /* 0x0000004000947947 */ /* 0x000fea0003800000 */
.L_x_1470:
        /* <DEDUP_REMOVED lines=18> */
[----:B------:R-:W-:Y:S02]  /*6ac0*/  IADD3 R28, P3, R100, R76, RZ ;  /* 0x0000004c641c7210 */ /* 0x000fe40007f7e0ff */
[----:B------:R-:W-:Y:S02]  /*6ad0*/  CS2R R38, SRZ ;  /* 0x0000000000267805 */ /* 0x000fe4000001ff00 */
[----:B------:R-:W-:Y:S01]  /*6ae0*/  CS2R R36, SRZ ;  /* 0x0000000000247805 */ /* 0x000fe2000001ff00 */
[----:B------:R-:W-:Y:S01]  /*6af0*/  IMAD.X R30, R0, 0x1, R21, P2 ;  /* 0x00000001001e7824 */ /* 0x000fe200010e0615 */
[----:B------:R-:W-:Y:S02]  /*6b00*/  LEA R52, P2, R29, UR4, 0x1 ;  /* 0x000000041d347c11 */ /* 0x000fe4000f8408ff */
[----:B------:R-:W-:-:S02]  /*6b10*/  CS2R R50, SRZ ;  /* 0x0000000000327805 */ /* 0x000fc4000001ff00 */
[----:B------:R-:W-:Y:S02]  /*6b20*/  CS2R R48, SRZ ;  /* 0x0000000000307805 */ /* 0x000fe4000001ff00 */
[----:B------:R-:W-:Y:S01]  /*6b30*/  LEA.HI.X R53, R29, UR5, R30, 0x1, P2 ;  /* 0x000000051d357c11 */ /* 0x000fe200090f0c1e */
[----:B------:R-:W-:Y:S01]  /*6b40*/  ULDC.64 UR4, c[0x0][0x400] ;  /* 0x0001000000047ab9 */ /* 0x000fe20000000a00 */
[----:B------:R-:W-:Y:S01]  /*6b50*/  ISETP.GE.AND P2, PT, R18, R122, PT ;  /* 0x0000007a1200720c */ /* 0x000fe20003f46270 */
[----:B------:R-:W-:Y:S01]  /*6b60*/  IMAD.X R29, R3, 0x1, R15, P3 ;  /* 0x00000001031d7824 */ /* 0x000fe200018e060f */
[----:B------:R-:W-:-:S04]  /*6b70*/  LEA R56, P3, R28, UR4, 0x1 ;  /* 0x000000041c387c11 */ /* 0x000fc8000f8608ff */
[----:B------:R-:W-:Y:S02]  /*6b80*/  LEA.HI.X R57, R28, UR5, R29, 0x1, P3 ;  /* 0x000000051c397c11 */ /* 0x000fe400098f0c1d */
[----:B------:R-:W-:-:S05]  /*6b90*/  ISETP.GE.AND P3, PT, R165, R122, PT ;  /* 0x0000007aa500720c */ /* 0x000fca0003f66270 */
[----:B------:R0:W5:Y:S04]  /*6ba0*/  @!P2 LDG.E.128 R36, desc[UR46][R52.64] ;  /* 0x0000002e3424a981 */ /* 0x000168000c1e1d00 */
[----:B------:R0:W5:Y:S01]  /*6bb0*/  @!P2 LDG.E.128 R48, desc[UR46][R56.64] ;  /* 0x0000002e3830a981 */ /* 0x000162000c1e1d00 */
[----:B------:R-:W-:Y:S02]  /*6bc0*/  ISETP.GE.AND P2, PT, R166, R122, PT ;  /* 0x0000007aa600720c */ /* 0x000fe40003f46270 */
        /* <DEDUP_REMOVED lines=8> */
[----:B------:R0:W5:Y:S04]  /*6c50*/  @!P3 LDG.E.128 R32, desc[UR46][R52.64+0x40] ;  /* 0x0000402e3420b981 */ /* 0x000168000c1e1d00 */
[----:B------:R0:W5:Y:S04]  /*6c60*/  @!P2 LDG.E.128 R28, desc[UR46][R52.64+0x80] ;  /* 0x0000802e341ca981 */ /* 0x000168000c1e1d00 */
[----:B------:R0:W5:Y:S04]  /*6c70*/  @!P3 LDG.E.128 R44, desc[UR46][R56.64+0x40] ;  /* 0x0000402e382cb981 */ /* 0x000168000c1e1d00 */
[----:B------:R0:W5:Y:S02]  /*6c80*/  @!P2 LDG.E.128 R40, desc[UR46][R56.64+0x80] ;  /* 0x0000802e3828a981 */ /* 0x000164000c1e1d00 */
.L_x_1526:
[----:B------:R-:W-:Y:S05]  /*6c90*/  BSYNC B1 ;  /* 0x0000000000017941 */ /* 0x000fea0003800000 */
.L_x_1525:
        /* <DEDUP_REMOVED lines=18> */
[----:B------:R-:W-:Y:S02]  /*6dc0*/  IADD3.X R53, R21, R0, R108, P2, P5 ;  /* 0x0000000015357210 */ /* 0x000fe400017ea46c */
[----:B------:R-:W-:Y:S02]  /*6dd0*/  CS2R R60, SRZ ;  /* 0x00000000003c7805 */ /* 0x000fe4000001ff00 */
[----:B------:R-:W-:Y:S02]  /*6de0*/  IADD3 R0, P2, P5, R100, R76, R107 ;  /* 0x0000004c64007210 */ /* 0x000fe40007d5e06b */
[----:B------:R-:W-:-:S02]  /*6df0*/  CS2R R74, SRZ ;  /* 0x00000000004a7805 */ /* 0x000fc4000001ff00 */
[----:B------:R-:W-:Y:S02]  /*6e00*/  CS2R R72, SRZ ;  /* 0x0000000000487805 */ /* 0x000fe4000001ff00 */
[----:B------:R-:W-:Y:S02]  /*6e10*/  IADD3.X R3, R15, R3, R106, P2, P5 ;  /* 0x000000030f037210 */ /* 0x000fe400017ea46a */
[----:B------:R-:W-:-:S04]  /*6e20*/  LEA R76, P2, R78, UR4, 0x1 ;  /* 0x000000044e4c7c11 */ /* 0x000fc8000f8408ff */
[----:B------:R-:W-:Y:S02]  /*6e30*/  LEA.HI.X R77, R78, UR5, R53, 0x1, P2 ;  /* 0x000000054e4d7c11 */ /* 0x000fe400090f0c35 */
        /* <DEDUP_REMOVED lines=19> */
.L_x_1528:
[----:B------:R-:W-:Y:S05]  /*6f70*/  BSYNC B1 ;  /* 0x0000000000017941 */ /* 0x000fea0003800000 */
.L_x_1527:
[----:B------:R-:W2:Y:S01]  /*6f80*/  LDL R0, [R1+0x38] ;  /* 0x0000380001007983 */ /* 0x000ea20000100800 */
[----:B-----5:R-:W-:Y:S02]  /*6f90*/  IMAD.MOV.U32 R3, RZ, RZ, R30 ;  /* 0x000000ffff037224 */ /* 0x020fe400078e001e */
[----:B0-----:R-:W-:Y:S02]  /*6fa0*/  IMAD.MOV.U32 R77, RZ, RZ, R28 ;  /* 0x000000ffff4d7224 */ /* 0x001fe400078e001c */
[----:B------:R-:W-:-:S05]  /*6fb0*/  IMAD.MOV.U32 R76, RZ, RZ, R29 ;  /* 0x000000ffff4c7224 */ /* 0x000fca00078e001d */
[----:B------:R-:W-:Y:S01]  /*6fc0*/  PRMT R218, R77, 0x5410, R76 ;  /* 0x000054104dda7816 */ /* 0x000fe2000000004c */
[----:B------:R-:W-:Y:S02]  /*6fd0*/  IMAD.MOV.U32 R76, RZ, RZ, R38 ;  /* 0x000000ffff4c7224 */ /* 0x000fe400078e0026 */
[----:B------:R-:W-:-:S05]  /*6fe0*/  IMAD.MOV.U32 R77, RZ, RZ, R39 ;  /* 0x000000ffff4d7224 */ /* 0x000fca00078e0027 */
[----:B------:R-:W-:Y:S02]  /*6ff0*/  PRMT R209, R77, 0x5410, R76 ;  /* 0x000054104dd17816 */ /* 0x000fe4000000004c */
[----:B--2---:R-:W-:Y:S01]  /*7000*/  R2UR UR4, R0 ;  /* 0x00000000000472ca */ /* 0x004fe200000e0000 */
[----:B------:R-:W-:-:S05]  /*7010*/  IMAD.MOV.U32 R0, RZ, RZ, R31 ;  /* 0x000000ffff007224 */ /* 0x000fca00078e001f */
[----:B------:R-:W-:Y:S01]  /*7020*/  PRMT R217, R3, 0x5410, R0 ;  /* 0x0000541003d97816 */ /* 0x000fe20000000000 */
[----:B------:R-:W-:Y:S02]  /*7030*/  IMAD.MOV.U32 R3, RZ, RZ, R34 ;  /* 0x000000ffff037224 */ /* 0x000fe400078e0022 */
[----:B------:R-:W-:-:S03]  /*7040*/  IMAD.MOV.U32 R0, RZ, RZ, R35 ;  /* 0x000000ffff007224 */ /* 0x000fc600078e0023 */
[----:B------:R0:W-:Y:S01]  /*7050*/  STL.S16 [R1+0x7a], R3 ;  /* 0x00007a0301007387 */ /* 0x0001e20000100600 */
[----:B------:R-:W-:-:S03]  /*7060*/  UISETP.NE.AND UP0, UPT, UR4, 0x3, UPT ;  /* 0x000000030400788c */ /* 0x000fc6000bf05270 */
[----:B------:R1:W-:Y:S03]  /*7070*/  STL.S16 [R1+0x78], R0 ;  /* 0x0000780001007387 */ /* 0x0003e60000100600 */
[----:B------:R-:W-:Y:S01]  /*7080*/  PLOP3.LUT P2, PT, PT, PT, UP0, 0x80, 0x0 ;  /* 0x000000000000781c */ /* 0x000fe20003f4f008 */
[----:B0-----:R-:W-:Y:S02]  /*7090*/  IMAD.MOV.U32 R3, RZ, RZ, R33 ;  /* 0x000000ffff037224 */ /* 0x001fe400078e0021 */
[----:B-1----:R-:W-:-:S05]  /*70a0*/  IMAD.MOV.U32 R0, RZ, RZ, R32 ;  /* 0x000000ffff007224 */ /* 0x002fca00078e0020 */
[----:B------:R0:W-:Y:S04]  /*70b0*/  STL.S16 [R1+0x8e], R0 ;  /* 0x00008e0001007387 */ /* 0x0001e80000100600 */
[----:B------:R1:W-:Y:S01]  /*70c0*/  STL.S16 [R1+0x8c], R3 ;  /* 0x00008c0301007387 */ /* 0x0003e20000100600 */
[----:B0-----:R-:W-:Y:S02]  /*70d0*/  IMAD.MOV.U32 R0, RZ, RZ, R36 ;  /* 0x000000ffff007224 */ /* 0x001fe400078e0024 */
[----:B-1----:R-:W-:-:S05]  /*70e0*/  IMAD.MOV.U32 R3, RZ, RZ, R37 ;  /* 0x000000ffff037224 */ /* 0x002fca00078e0025 */
        /* <DEDUP_REMOVED lines=9> */
[----:B------:R0:W-:Y:S04]  /*7180*/  STL.S16 [R1+0x88], R0 ;  /* 0x0000880001007387 */ /* 0x0001e80000100600 */
[----:B------:R1:W-:Y:S01]  /*7190*/  STL.S16 [R1+0x8a], R3 ;  /* 0x00008a0301007387 */ /* 0x0003e20000100600 */
[----:B0-----:R-:W-:Y:S02]  /*71a0*/  IMAD.MOV.U32 R0, RZ, RZ, R44 ;  /* 0x000000ffff007224 */ /* 0x001fe400078e002c */
[----:B-1----:R-:W-:-:S03]  /*71b0*/  IMAD.MOV.U32 R3, RZ, RZ, R45 ;  /* 0x000000ffff037224 */ /* 0x002fc600078e002d */
[----:B------:R0:W-:Y:S04]  /*71c0*/  STL.S16 [R1+0x90], R0 ;  /* 0x0000900001007387 */ /* 0x0001e80000100600 */
[----:B------:R1:W-:Y:S01]  /*71d0*/  STL.S16 [R1+0x92], R3 ;  /* 0x0000920301007387 */ /* 0x0003e20000100600 */
[----:B0-----:R-:W-:Y:S02]  /*71e0*/  IMAD.MOV.U32 R0, RZ, RZ, R50 ;  /* 0x000000ffff007224 */ /* 0x001fe400078e0032 */
[----:B-1----:R-:W-:-:S03]  /*71f0*/  IMAD.MOV.U32 R3, RZ, RZ, R51 ;  /* 0x000000ffff037224 */ /* 0x002fc600078e0033 */
        /* <DEDUP_REMOVED lines=47> */
.L_x_1529:
[----:B------:R-:W-:Y:S01]  /*74f0*/  IMAD R3, R16, 0x8, R2 ;  /* 0x0000000810037824 */ /* 0x000fe200078e0202 */
[----:B------:R-:W-:Y:S01]  /*7500*/  SHF.L.U32 R0, R167, 0x1f, RZ ;  /* 0x0000001fa7007819 */ /* 0x000fe200000006ff */
[----:B------:R-:W0:Y:S01]  /*7510*/  LDC R145, c[0x0][0x2f4] ;  /* 0x0000bd00ff917b82 */ /* 0x000e220000000800 */
[----:B------:R-:W-:Y:S01]  /*7520*/  BSSY B1, `(.L_x_1530) ;  /* 0x0000004000017945 */ /* 0x000fe20003800000 */
[----:B------:R-:W-:Y:S01]  /*7530*/  IMAD.MOV.U32 R125, RZ, RZ, R80 ;  /* 0x000000ffff7d7224 */ /* 0x000fe200078e0050 */
[----:B------:R-:W1:Y:S02]  /*7540*/  SYNCS.PHASECHK.TRANS64.TRYWAIT P5, [R3+URZ+0x2a890], R0 ;  /* 0x02a89000030075a7 */ /* 0x000e6400080a017f */
[----:B-1----:R-:W-:Y:S05]  /*7550*/  @!P5 BRA `(.L_x_1531) ;  /* 0x0000023c0088d947 */ /* 0x002fea0003800000 */
.L_x_1929:
[----:B------:R-:W-:Y:S05]  /*7560*/  BSYNC B1 ;  /* 0x0000000000017941 */ /* 0x000fea0003800000 */
.L_x_1530:
        /* <DEDUP_REMOVED lines=19> */
[----:B------:R-:W-:-:S03]  /*76a0*/  IMAD.SHL.U32 R180, R180, 0x8, RZ ;  /* 0x00000008b4b47824 */ /* 0x000fc600078e00ff */
[----:B------:R-:W-:Y:S02]  /*76b0*/  SHF.R.S32.HI R77, RZ, 0x3, R77 ;  /* 0x00000003ff4d7819 */ /* 0x000fe4000001144d */
[----:B------:R-:W-:-:S03]  /*76c0*/  LOP3.LUT R76, R175, 0x38, R180, 0xf8, !PT ;  /* 0x00000038af4c7812 */ /* 0x000fc600078ef8b4 */
[----:B------:R-:W-:Y:S01]  /*76d0*/  IMAD R77, R77, 0x1800, R177 ;  /* 0x000018004d4d7824 */ /* 0x000fe200078e02b1 */
[----:B------:R-:W-:-:S05]  /*76e0*/  LOP3.LUT R76, R76, R176, RZ, 0x3c, !PT ;  /* 0x000000b04c4c7212 */ /* 0x000fca00078e3cff */
        /* <DEDUP_REMOVED lines=101> */
.L_x_1537:
[----:B------:R-:W-:Y:S05]  /*7d40*/  BSYNC B3 ;  /* 0x0000000000037941 */ /* 0x000fea0003800000 */
.L_x_1536:
        /* <DEDUP_REMOVED lines=12> */
.L_x_1535:
[----:B------:R-:W-:Y:S05]  /*7e10*/  BSYNC B2 ;  /* 0x0000000000027941 */ /* 0x000fea0003800000 */
.L_x_1534:
        /* <DEDUP_REMOVED lines=24> */
[----:B------:R-:W3:Y:S04]  /*7fa0*/  LDL.S16 R180, [R1+0x8e] ;  /* 0x00008e0001b47983 */ /* 0x000ee80000100600 */
[----:B------:R-:W4:Y:S04]  /*7fb0*/  LDL.LU.S16 R77, [R1+0x8c] ;  /* 0x00008c00014d7983 */ /* 0x000f280000300600 */
[----:B------:R-:W5:Y:S04]  /*7fc0*/  LDL.S16 R83, [R1+0x7a] ;  /* 0x00007a0001537983 */ /* 0x000f680000100600 */
[----:B------:R-:W2:Y:S04]  /*7fd0*/  LDL.LU.S16 R82, [R1+0x78] ;  /* 0x0000780001527983 */ /* 0x000ea80000300600 */
[----:B------:R-:W2:Y:S04]  /*7fe0*/  LDL.S16 R81, [R1+0x90] ;  /* 0x0000900001517983 */ /* 0x000ea80000100600 */
[----:B------:R-:W2:Y:S04]  /*7ff0*/  LDL.LU.S16 R80, [R1+0x92] ;  /* 0x0000920001507983 */ /* 0x000ea80000300600 */
[----:B------:R-:W2:Y:S04]  /*8000*/  LDL.S16 R79, [R1+0x88] ;  /* 0x00008800014f7983 */ /* 0x000ea80000100600 */
[----:B------:R-:W2:Y:S01]  /*8010*/  LDL.LU.S16 R78, [R1+0x8a] ;  /* 0x00008a00014e7983 */ /* 0x000ea20000300600 */
[----:B------:R-:W-:-:S02]  /*8020*/  SHF.R.U64 R32, R32, 0x10, R33 ;  /* 0x0000001020207819 */ /* 0x000fc40000001221 */
[----:B------:R-:W-:Y:S02]  /*8030*/  SHF.R.U32.HI R33, RZ, 0x10, R33 ;  /* 0x00000010ff217819 */ /* 0x000fe40000011621 */
[----:B------:R-:W-:Y:S02]  /*8040*/  SHF.R.U64 R34, R34, 0x10, R35 ;  /* 0x0000001022227819 */ /* 0x000fe40000001223 */
[----:B------:R-:W-:Y:S02]  /*8050*/  SHF.R.U64 R44, R44, 0x10, R45 ;  /* 0x000000102c2c7819 */ /* 0x000fe4000000122d */
[----:B------:R-:W-:Y:S02]  /*8060*/  SHF.R.U32.HI R35, RZ, 0x10, R35 ;  /* 0x00000010ff237819 */ /* 0x000fe40000011623 */
[----:B---3--:R-:W-:Y:S02]  /*8070*/  PRMT R32, R180, 0x5410, R32 ;  /* 0x00005410b4207816 */ /* 0x008fe40000000020 */
[----:B----4-:R-:W-:-:S02]  /*8080*/  PRMT R33, R77, 0x5410, R33 ;  /* 0x000054104d217816 */ /* 0x010fc40000000021 */
[----:B------:R-:W-:Y:S02]  /*8090*/  SHF.R.U32.HI R77, RZ, 0x10, R45 ;  /* 0x00000010ff4d7819 */ /* 0x000fe4000001162d */
[--C-:B------:R-:W-:Y:S02]  /*80a0*/  SHF.R.U64 R45, R46, 0x10, R47.reuse ;  /* 0x000000102e2d7819 */ /* 0x100fe4000000122f */
[----:B-----5:R-:W-:Y:S02]  /*80b0*/  PRMT R46, R83, 0x5410, R34 ;  /* 0x00005410532e7816 */ /* 0x020fe40000000022 */
[----:B------:R-:W-:Y:S02]  /*80c0*/  SHF.R.U32.HI R47, RZ, 0x10, R47 ;  /* 0x00000010ff2f7819 */ /* 0x000fe4000001162f */
[----:B--2---:R-:W-:Y:S02]  /*80d0*/  PRMT R35, R82, 0x5410, R35 ;  /* 0x0000541052237816 */ /* 0x004fe40000000023 */
[----:B------:R-:W-:Y:S01]  /*80e0*/  PRMT R44, R81, 0x5410, R44 ;  /* 0x00005410512c7816 */ /* 0x000fe2000000002c */
[C---:B0-----:R-:W-:Y:S01]  /*80f0*/  IMAD.U32 R81, R49.reuse, 0x10000, RZ ;  /* 0x0001000031517824 */ /* 0x041fe200078e00ff */
[----:B------:R-:W-:-:S02]  /*8100*/  LOP3.LUT R49, R49, 0xffff0000, RZ, 0xc0, !PT ;  /* 0xffff000031317812 */ /* 0x000fc400078ec0ff */
[----:B------:R-:W-:Y:S01]  /*8110*/  PRMT R34, R80, 0x5410, R77 ;  /* 0x0000541050227816 */ /* 0x000fe2000000004d */
[----:B------:R-:W-:Y:S01]  /*8120*/  IMAD.U32 R77, R33, 0x10000, RZ ;  /* 0x00010000214d7824 */ /* 0x000fe200078e00ff */
[----:B------:R-:W-:-:S03]  /*8130*/  PRMT R45, R79, 0x5410, R45 ;  /* 0x000054104f2d7816 */ /* 0x000fc6000000002d */
[C---:B------:R-:W-:Y:S01]  /*8140*/  IMAD.U32 R80, R34.reuse, 0x10000, RZ ;  /* 0x0001000022507824 */ /* 0x040fe200078e00ff */
[----:B------:R-:W-:Y:S01]  /*8150*/  LOP3.LUT R34, R34, 0xffff0000, RZ, 0xc0, !PT ;  /* 0xffff000022227812 */ /* 0x000fe200078ec0ff */
[----:B------:R-:W-:Y:S01]  /*8160*/  IMAD.U32 R79, R37, 0x10000, RZ ;  /* 0x00010000254f7824 */ /* 0x000fe200078e00ff */
[----:B------:R-:W-:Y:S01]  /*8170*/  PRMT R47, R78, 0x5410, R47 ;  /* 0x000054104e2f7816 */ /* 0x000fe2000000002f */
[----:B------:R-:W-:Y:S01]  /*8180*/  FMUL.FTZ R78, R81, R80 ;  /* 0x00000050514e7220 */ /* 0x000fe20000410000 */
[----:B------:R-:W-:-:S03]  /*8190*/  LOP3.LUT R37, R37, 0xffff0000, RZ, 0xc0, !PT ;  /* 0xffff000025257812 */ /* 0x000fc600078ec0ff */
[-C--:B------:R-:W-:Y:S01]  /*81a0*/  FFMA.FTZ R78, R79, R77.reuse, -R78 ;  /* 0x0000004d4f4e7223 */ /* 0x080fe2000001084e */
[----:B------:R-:W-:Y:S01]  /*81b0*/  FMUL.FTZ R77, R81, R77 ;  /* 0x0000004d514d7220 */ /* 0x000fe20000410000 */
[C---:B------:R-:W-:Y:S01]  /*81c0*/  IMAD.U32 R81, R51.reuse, 0x10000, RZ ;  /* 0x0001000033517824 */ /* 0x040fe200078e00ff */
[----:B------:R-:W-:Y:S02]  /*81d0*/  LOP3.LUT R51, R51, 0xffff0000, RZ, 0xc0, !PT ;  /* 0xffff000033337812 */ /* 0x000fe400078ec0ff */
[----:B------:R-:W-:Y:S01]  /*81e0*/  FFMA.FTZ R77, R79, R80, R77 ;  /* 0x000000504f4d7223 */ /* 0x000fe2000001004d */
[----:B------:R-:W-:Y:S01]  /*81f0*/  LOP3.LUT R79, R33, 0xffff0000, RZ, 0xc0, !PT ;  /* 0xffff0000214f7812 */ /* 0x000fe200078ec0ff */
[----:B------:R-:W-:Y:S01]  /*8200*/  FMUL.FTZ R33, R49, R34 ;  /* 0x0000002231217220 */ /* 0x000fe20000410000 */
[C---:B------:R-:W-:Y:S01]  /*8210*/  IMAD.U32 R80, R47.reuse, 0x10000, RZ ;  /* 0x000100002f507824 */ /* 0x040fe200078e00ff */
[----:B------:R-:W-:Y:S02]  /*8220*/  LOP3.LUT R47, R47, 0xffff0000, RZ, 0xc0, !PT ;  /* 0xffff00002f2f7812 */ /* 0x000fe400078ec0ff */
[-C--:B------:R-:W-:Y:S01]  /*8230*/  FMUL.FTZ R49, R49, R79.reuse ;  /* 0x0000004f31317220 */ /* 0x080fe20000410000 */
[----:B------:R-:W-:Y:S01]  /*8240*/  FFMA.FTZ R33, R37, R79, -R33 ;  /* 0x0000004f25217223 */ /* 0x000fe20000010821 */
[----:B------:R-:W-:-:S02]  /*8250*/  IMAD.U32 R79, R39, 0x10000, RZ ;  /* 0x00010000274f7824 */ /* 0x000fc400078e00ff */
        /* <DEDUP_REMOVED lines=10> */
[C---:B------:R-:W-:Y:S02]  /*8300*/  FMUL.FTZ R39, R51.reuse, R47 ;  /* 0x0000002f33277220 */ /* 0x040fe40000410000 */
        /* <DEDUP_REMOVED lines=45> */
.L_x_1541:
[----:B------:R-:W-:Y:S05]  /*85e0*/  BSYNC B3 ;  /* 0x0000000000037941 */ /* 0x000fea0003800000 */
.L_x_1540:
        /* <DEDUP_REMOVED lines=12> */
.L_x_1539:
[----:B------:R-:W-:Y:S05]  /*86b0*/  BSYNC B2 ;  /* 0x0000000000027941 */ /* 0x000fea0003800000 */
.L_x_1538:
[----:B------:R-:W-:-:S13]  /*86c0*/  ISETP.NE.AND P4, PT, R9, RZ, PT ;  /* 0x000000ff0900720c */ /* 0x000fda0003f85270 */
[----:B------:R-:W-:Y:S05]  /*86d0*/  @!P4 BRA `(.L_x_1533) ;  /* 0x000000080004c947 */ /* 0x000fea0003800000 */
[----:B------:R-:W-:Y:S01]  /*86e0*/  LOP3.LUT P5, RZ, R17, 0x1, RZ, 0xc0, !PT ;  /* 0x0000000111ff7812 */ /* 0x000fe200078ac0ff */
[----:B------:R-:W-:Y:S03]  /*86f0*/  BSSY B2, `(.L_x_1542) ;  /* 0x000007d000027945 */ /* 0x000fe60003800000 */
[----:B---3--:R-:W-:-:S04]  /*8700*/  SEL R32, R123, R146, !P5 ;  /* 0x000000927b207207 */ /* 0x008fc80006800000 */
[----:B------:R-:W-:-:S04]  /*8710*/  SHF.R.S32.HI R33, RZ, 0x1f, R32 ;  /* 0x0000001fff217819 */ /* 0x000fc80000011420 */
[----:B------:R-:W-:-:S04]  /*8720*/  LEA.HI R32, R33, R32, RZ, 0x4 ;  /* 0x0000002021207211 */ /* 0x000fc800078f20ff */
[----:B------:R-:W-:-:S05]  /*8730*/  LEA.HI.SX32 R32, R32, R113, 0x1c ;  /* 0x0000007120207211 */ /* 0x000fca00078fe2ff */
[----:B------:R-:W-:-:S05]  /*8740*/  IMAD.SHL.U32 R33, R32, 0x8, RZ ;  /* 0x0000000820217824 */ /* 0x000fca00078e00ff */
[----:B------:R-:W-:-:S13]  /*8750*/  ISETP.GE.AND P4, PT, R33, R145, PT ;  /* 0x000000912100720c */ /* 0x000fda0003f86270 */
[--C-:B------:R-:W-:Y:S02]  /*8760*/  @!P4 SHF.R.S32.HI R35, RZ, 0x1f, R33.reuse ;  /* 0x0000001fff23c819 */ /* 0x100fe40000011421 */
[CCC-:B------:R-:W-:Y:S02]  /*8770*/  @!P4 IADD3 R34, P5, P6, R86.reuse, R130.reuse, R33.reuse ;  /* 0x000000825622c210 */ /* 0x1c0fe40007ebe021 */
[----:B------:R-:W-:Y:S02]  /*8780*/  LOP3.LUT R33, R175, 0x38, R33, 0xf8, !PT ;  /* 0x00000038af217812 */ /* 0x000fe400078ef821 */
[----:B------:R-:W-:Y:S02]  /*8790*/  @!P4 IADD3.X R35, R85, R155, R35, P5, P6 ;  /* 0x0000009b5523c210 */ /* 0x000fe40002fec423 */
[----:B------:R-:W-:Y:S02]  /*87a0*/  IADD3 R130, P5, P6, R86, R130, R12 ;  /* 0x0000008256827210 */ /* 0x000fe40007ebe00c */
[----:B------:R-:W-:-:S02]  /*87b0*/  LOP3.LUT R33, R33, R176, RZ, 0x3c, !PT ;  /* 0x000000b021217212 */ /* 0x000fc400078e3cff */
[----:B------:R-:W-:Y:S02]  /*87c0*/  IADD3.X R155, R85, R155, R110, P5, P6 ;  /* 0x0000009b559b7210 */ /* 0x000fe40002fec46e */
[----:B------:R-:W-:-:S04]  /*87d0*/  LEA R44, P5, R130, R114, 0x1 ;  /* 0x00000072822c7211 */ /* 0x000fc800078a08ff */
[----:B------:R-:W-:Y:S02]  /*87e0*/  LEA.HI.X R45, R130, R115, R155, 0x1, P5 ;  /* 0x00000073822d7211 */ /* 0x000fe400028f0c9b */
[----:B------:R-:W-:-:S04]  /*87f0*/  @!P4 LEA R46, P5, R34, R114, 0x1 ;  /* 0x00000072222ec211 */ /* 0x000fc800078a08ff */
[----:B------:R-:W-:Y:S02]  /*8800*/  @!P4 LEA.HI.X R47, R34, R115, R35, 0x1, P5 ;  /* 0x00000073222fc211 */ /* 0x000fe400028f0c23 */
[----:B------:R-:W-:Y:S02]  /*8810*/  SHF.R.S32.HI R34, RZ, 0x1f, R32 ;  /* 0x0000001fff227819 */ /* 0x000fe40000011420 */
[----:B------:R-:W-:Y:S02]  /*8820*/  ISETP.GE.AND P5, PT, R166, R122, PT ;  /* 0x0000007aa600720c */ /* 0x000fe40003fa6270 */
[----:B------:R-:W-:-:S04]  /*8830*/  LEA.HI R32, R34, R32, RZ, 0x3 ;  /* 0x0000002022207211 */ /* 0x000fc800078f18ff */
[----:B------:R-:W-:-:S05]  /*8840*/  SHF.R.S32.HI R32, RZ, 0x3, R32 ;  /* 0x00000003ff207819 */ /* 0x000fca0000011420 */
        /* <DEDUP_REMOVED lines=12> */
[----:B------:R-:W-:Y:S01]  /*8910*/  IMAD.U32 R51, R39, 0x10000, RZ ;  /* 0x0001000027337824 */ /* 0x000fe200078e00ff */
[----:B------:R-:W-:Y:S02]  /*8920*/  SHF.R.U64 R29, R30, 0x10, R31 ;  /* 0x000000101e1d7819 */ /* 0x000fe4000000121f */
[--C-:B------:R-:W-:Y:S02]  /*8930*/  SHF.R.U64 R30, R40, 0x10, R41.reuse ;  /* 0x00000010281e7819 */ /* 0x100fe40000001229 */
[----:B------:R-:W-:Y:S02]  /*8940*/  SHF.R.U32.HI R40, RZ, 0x10, R41 ;  /* 0x00000010ff287819 */ /* 0x000fe40000011629 */
[----:B------:R-:W-:-:S02]  /*8950*/  PRMT R30, R220, 0x5410, R30 ;  /* 0x00005410dc1e7816 */ /* 0x000fc4000000001e */
[--C-:B------:R-:W-:Y:S02]  /*8960*/  SHF.R.U64 R41, R42, 0x10, R43.reuse ;  /* 0x000000102a297819 */ /* 0x100fe4000000122b */
[----:B------:R-:W-:Y:S01]  /*8970*/  PRMT R220, R220, 0x5432, R40 ;  /* 0x00005432dcdc7816 */ /* 0x000fe20000000028 */
[----:B--2---:R-:W-:Y:S01]  /*8980*/  IMAD.U32 R40, R33, 0x10000, RZ ;  /* 0x0001000021287824 */ /* 0x004fe200078e00ff */
[----:B------:R-:W-:Y:S02]  /*8990*/  SHF.R.U32.HI R42, RZ, 0x10, R43 ;  /* 0x00000010ff2a7819 */ /* 0x000fe4000001162b */
[----:B------:R-:W-:Y:S01]  /*89a0*/  PRMT R48, R218, 0x5432, R48 ;  /* 0x00005432da307816 */ /* 0x000fe20000000030 */
[----:B------:R-:W-:Y:S01]  /*89b0*/  IMAD.U32 R43, R220, 0x10000, RZ ;  /* 0x00010000dc2b7824 */ /* 0x000fe200078e00ff */
[C---:B------:R-:W-:Y:S02]  /*89c0*/  PRMT R41, R219.reuse, 0x5410, R41 ;  /* 0x00005410db297816 */ /* 0x040fe40000000029 */
[----:B------:R-:W-:Y:S01]  /*89d0*/  PRMT R219, R219, 0x5432, R42 ;  /* 0x00005432dbdb7816 */ /* 0x000fe2000000002a */
[----:B------:R-:W-:-:S02]  /*89e0*/  IMAD.U32 R42, R48, 0x10000, RZ ;  /* 0x00010000302a7824 */ /* 0x000fc400078e00ff */
[CC--:B------:R-:W-:Y:S01]  /*89f0*/  FMUL.FTZ R50, R49.reuse, R43.reuse ;  /* 0x0000002b31327220 */ /* 0x0c0fe20000410000 */
[----:B------:R-:W-:Y:S01]  /*8a00*/  LOP3.LUT R220, R220, 0xffff0000, RZ, 0xc0, !PT ;  /* 0xffff0000dcdc7812 */ /* 0x000fe200078ec0ff */
[-C--:B------:R-:W-:Y:S02]  /*8a10*/  FMUL.FTZ R49, R49, R42.reuse ;  /* 0x0000002a31317220 */ /* 0x080fe40000410000 */
[----:B------:R-:W-:Y:S01]  /*8a20*/  FFMA.FTZ R42, R40, R42, -R50 ;  /* 0x0000002a282a7223 */ /* 0x000fe20000010832 */
[----:B------:R-:W-:Y:S01]  /*8a30*/  LOP3.LUT R48, R48, 0xffff0000, RZ, 0xc0, !PT ;  /* 0xffff000030307812 */ /* 0x000fe200078ec0ff */
[----:B------:R-:W-:Y:S02]  /*8a40*/  IMAD.U32 R50, R219, 0x10000, RZ ;  /* 0x00010000db327824 */ /* 0x000fe400078e00ff */
[----:B------:R-:W-:Y:S01]  /*8a50*/  FFMA.FTZ R40, R40, R43, R49 ;  /* 0x0000002b28287223 */ /* 0x000fe20000010031 */
[----:B------:R-:W-:Y:S01]  /*8a60*/  LOP3.LUT R43, R37, 0xffff0000, RZ, 0xc0, !PT ;  /* 0xffff0000252b7812 */ /* 0x000fe200078ec0ff */
[----:B------:R-:W-:Y:S01]  /*8a70*/  IMAD.U32 R49, R35, 0x10000, RZ ;  /* 0x0001000023317824 */ /* 0x000fe200078e00ff */
[----:B------:R-:W-:-:S02]  /*8a80*/  SHF.R.U32.HI R31, RZ, 0x10, R31 ;  /* 0x00000010ff1f7819 */ /* 0x000fc4000001161f */
[----:B------:R-:W-:Y:S01]  /*8a90*/  LOP3.LUT R33, R33, 0xffff0000, RZ, 0xc0, !PT ;  /* 0xffff000021217812 */ /* 0x000fe200078ec0ff */
[----:B------:R-:W-:Y:S01]  /*8aa0*/  FMUL.FTZ R37, R43, R220 ;  /* 0x000000dc2b257220 */ /* 0x000fe20000410000 */
[----:B------:R-:W-:Y:S01]  /*8ab0*/  PRMT R31, R217, 0x5432, R31 ;  /* 0x00005432d91f7816 */ /* 0x000fe2000000001f */
[-C--:B------:R-:W-:Y:S01]  /*8ac0*/  FMUL.FTZ R43, R43, R48.reuse ;  /* 0x000000302b2b7220 */ /* 0x080fe20000410000 */
[----:B------:R-:W-:Y:S01]  /*8ad0*/  LOP3.LUT R219, R219, 0xffff0000, RZ, 0xc0, !PT ;  /* 0xffff0000dbdb7812 */ /* 0x000fe200078ec0ff */
[----:B------:R-:W-:Y:S01]  /*8ae0*/  FFMA.FTZ R37, R33, R48, -R37 ;  /* 0x0000003021257223 */ /* 0x000fe20000010825 */
[----:B------:R-:W-:Y:S01]  /*8af0*/  FMUL.FTZ R48, R51, R50 ;  /* 0x0000003233307220 */ /* 0x000fe20000410000 */
[----:B------:R-:W-:Y:S01]  /*8b00*/  FFMA.FTZ R33, R33, R220, R43 ;  /* 0x000000dc21217223 */ /* 0x000fe2000001002b */
[----:B------:R-:W-:Y:S01]  /*8b10*/  IMAD.U32 R43, R31, 0x10000, RZ ;  /* 0x000100001f2b7824 */ /* 0x000fe200078e00ff */
[----:B------:R-:W-:Y:S02]  /*8b20*/  LOP3.LUT R39, R39, 0xffff0000, RZ, 0xc0, !PT ;  /* 0xffff000027277812 */ /* 0x000fe400078ec0ff */
[----:B------:R-:W-:Y:S01]  /*8b30*/  LOP3.LUT R31, R31, 0xffff0000, RZ, 0xc0, !PT ;  /* 0xffff00001f1f7812 */ /* 0x000fe200078ec0ff */
[-C--:B------:R-:W-:Y:S01]  /*8b40*/  FFMA.FTZ R48, R49, R43.reuse, -R48 ;  /* 0x0000002b31307223 */ /* 0x080fe20000010830 */
[----:B------:R-:W-:Y:S01]  /*8b50*/  FMUL.FTZ R43, R51, R43 ;  /* 0x0000002b332b7220 */ /* 0x000fe20000410000 */
[----:B------:R-:W-:-:S02]  /*8b60*/  PRMT R28, R218, 0x5410, R28 ;  /* 0x00005410da1c7816 */ /* 0x000fc4000000001c */
[----:B------:R-:W-:Y:S01]  /*8b70*/  PRMT R29, R217, 0x5410, R29 ;  /* 0x00005410d91d7816 */ /* 0x000fe2000000001d */
[----:B------:R-:W-:Y:S01]  /*8b80*/  FFMA.FTZ R43, R49, R50, R43 ;  /* 0x00000032312b7223 */ /* 0x000fe2000001002b */
[----:B------:R-:W-:Y:S01]  /*8b90*/  LOP3.LUT R49, R35, 0xffff0000, RZ, 0xc0, !PT ;  /* 0xffff000023317812 */ /* 0x000fe200078ec0ff */
[----:B------:R-:W-:Y:S01]  /*8ba0*/  FMUL.FTZ R35, R39, R219 ;  /* 0x000000db27237220 */ /* 0x000fe20000410000 */
[C---:B------:R-:W-:Y:S01]  /*8bb0*/  IMAD.U32 R50, R36.reuse, 0x10000, RZ ;  /* 0x0001000024327824 */ /* 0x040fe200078e00ff */
[----:B------:R-:W-:Y:S01]  /*8bc0*/  LOP3.LUT R36, R36, 0xffff0000, RZ, 0xc0, !PT ;  /* 0xffff000024247812 */ /* 0x000fe200078ec0ff */
[----:B------:R-:W-:Y:S02]  /*8bd0*/  IMAD.U32 R51, R28, 0x10000, RZ ;  /* 0x000100001c337824 */ /* 0x000fe400078e00ff */
[-C--:B------:R-:W-:Y:S01]  /*8be0*/  FFMA.FTZ R35, R49, R31.reuse, -R35 ;  /* 0x0000001f31237223 */ /* 0x080fe20000010823 */
[----:B------:R-:W-:Y:S01]  /*8bf0*/  FMUL.FTZ R31, R39, R31 ;  /* 0x0000001f271f7220 */ /* 0x000fe20000410000 */
[----:B------:R-:W-:Y:S01]  /*8c00*/  IMAD.U32 R39, R32, 0x10000, RZ ;  /* 0x0001000020277824 */ /* 0x000fe200078e00ff */
[----:B------:R-:W-:-:S02]  /*8c10*/  LOP3.LUT R28, R28, 0xffff0000, RZ, 0xc0, !PT ;  /* 0xffff00001c1c7812 */ /* 0x000fc400078ec0ff */
[----:B------:R-:W-:Y:S01]  /*8c20*/  FFMA.FTZ R31, R49, R219, R31 ;  /* 0x000000db311f7223 */ /* 0x000fe2000001001f */
[C---:B------:R-:W-:Y:S01]  /*8c30*/  IMAD.U32 R49, R30.reuse, 0x10000, RZ ;  /* 0x000100001e317824 */ /* 0x040fe200078e00ff */
[----:B------:R-:W-:Y:S02]  /*8c40*/  LOP3.LUT R30, R30, 0xffff0000, RZ, 0xc0, !PT ;  /* 0xffff00001e1e7812 */ /* 0x000fe400078ec0ff */
[----:B------:R-:W-:Y:S01]  /*8c50*/  LOP3.LUT R32, R32, 0xffff0000, RZ, 0xc0, !PT ;  /* 0xffff000020207812 */ /* 0x000fe200078ec0ff */
[C---:B------:R-:W-:Y:S01]  /*8c60*/  FMUL.FTZ R76, R50.reuse, R49 ;  /* 0x00000031324c7220 */ /* 0x040fe20000410000 */
[-C--:B------:R-:W-:Y:S01]  /*8c70*/  FMUL.FTZ R50, R50, R51.reuse ;  /* 0x0000003332327220 */ /* 0x080fe20000410000 */
[----:B------:R-:W-:Y:S02]  /*8c80*/  F2FP.BF16.F32.PACK_AB R37, R37, R42 ;  /* 0x0000002a2525723e */ /* 0x000fe400000010ff */
[C---:B------:R-:W-:Y:S01]  /*8c90*/  FFMA.FTZ R76, R39.reuse, R51, -R76 ;  /* 0x00000033274c7223 */ /* 0x040fe2000001084c */
[----:B------:R-:W-:Y:S01]  /*8ca0*/  FFMA.FTZ R50, R39, R49, R50 ;  /* 0x0000003127327223 */ /* 0x000fe20000010032 */
[C---:B------:R-:W-:Y:S01]  /*8cb0*/  FMUL.FTZ R39, R36.reuse, R30 ;  /* 0x0000001e24277220 */ /* 0x040fe20000410000 */
[-C--:B------:R-:W-:Y:S01]  /*8cc0*/  FMUL.FTZ R36, R36, R28.reuse ;  /* 0x0000001c24247220 */ /* 0x080fe20000410000 */
[C---:B------:R-:W-:Y:S01]  /*8cd0*/  IMAD.U32 R49, R29.reuse, 0x10000, RZ ;  /* 0x000100001d317824 */ /* 0x040fe200078e00ff */
[----:B------:R-:W-:Y:S01]  /*8ce0*/  LOP3.LUT R29, R29, 0xffff0000, RZ, 0xc0, !PT ;  /* 0xffff00001d1d7812 */ /* 0x000fe200078ec0ff */
[C---:B------:R-:W-:Y:S01]  /*8cf0*/  FFMA.FTZ R28, R32.reuse, R28, -R39 ;  /* 0x0000001c201c7223 */ /* 0x040fe20000010827 */
[----:B------:R-:W-:Y:S01]  /*8d00*/  FFMA.FTZ R30, R32, R30, R36 ;  /* 0x0000001e201e7223 */ /* 0x000fe20000010024 */
[C---:B------:R-:W-:Y:S01]  /*8d10*/  IMAD.U32 R39, R38.reuse, 0x10000, RZ ;  /* 0x0001000026277824 */ /* 0x040fe200078e00ff */
[----:B------:R-:W-:Y:S01]  /*8d20*/  LOP3.LUT R38, R38, 0xffff0000, RZ, 0xc0, !PT ;  /* 0xffff000026267812 */ /* 0x000fe200078ec0ff */
[C---:B------:R-:W-:Y:S01]  /*8d30*/  IMAD.U32 R36, R41.reuse, 0x10000, RZ ;  /* 0x0001000029247824 */ /* 0x040fe200078e00ff */
[----:B------:R-:W-:Y:S01]  /*8d40*/  LOP3.LUT R41, R41, 0xffff0000, RZ, 0xc0, !PT ;  /* 0xffff000029297812 */ /* 0x000fe200078ec0ff */
[C---:B------:R-:W-:Y:S01]  /*8d50*/  IMAD.U32 R32, R34.reuse, 0x10000, RZ ;  /* 0x0001000022207824 */ /* 0x040fe200078e00ff */
[----:B------:R-:W-:Y:S01]  /*8d60*/  LOP3.LUT R34, R34, 0xffff0000, RZ, 0xc0, !PT ;  /* 0xffff000022227812 */ /* 0x000fe200078ec0ff */
[C---:B------:R-:W-:Y:S01]  /*8d70*/  FMUL.FTZ R51, R39.reuse, R36 ;  /* 0x0000002427337220 */ /* 0x040fe20000410000 */
[----:B------:R-:W-:Y:S01]  /*8d80*/  FMUL.FTZ R39, R39, R49 ;  /* 0x0000003127277220 */ /* 0x000fe20000410000 */
[----:B------:R-:W-:Y:S01]  /*8d90*/  F2FP.BF16.F32.PACK_AB R40, R33, R40 ;  /* 0x000000282128723e */ /* 0x000fe200000010ff */
[----:B------:R-:W-:-:S02]  /*8da0*/  IMAD.MOV.U32 R33, RZ, RZ, R37 ;  /* 0x000000ffff217224 */ /* 0x000fc400078e0025 */
[C---:B------:R-:W-:Y:S01]  /*8db0*/  FFMA.FTZ R51, R32.reuse, R49, -R51 ;  /* 0x0000003120337223 */ /* 0x040fe20000010833 */
[----:B------:R-:W-:Y:S01]  /*8dc0*/  FFMA.FTZ R39, R32, R36, R39 ;  /* 0x0000002420277223 */ /* 0x000fe20000010027 */
[C---:B------:R-:W-:Y:S01]  /*8dd0*/  FMUL.FTZ R32, R38.reuse, R41 ;  /* 0x0000002926207220 */ /* 0x040fe20000410000 */
[----:B------:R-:W-:Y:S01]  /*8de0*/  FMUL.FTZ R38, R38, R29 ;  /* 0x0000001d26267220 */ /* 0x000fe20000410000 */
[----:B------:R-:W-:Y:S01]  /*8df0*/  F2FP.BF16.F32.PACK_AB R31, R31, R43 ;  /* 0x0000002b1f1f723e */ /* 0x000fe200000010ff */
[----:B------:R-:W-:Y:S02]  /*8e00*/  IMAD.MOV.U32 R37, RZ, RZ, R40 ;  /* 0x000000ffff257224 */ /* 0x000fe400078e0028 */
[C---:B------:R-:W-:Y:S01]  /*8e10*/  FFMA.FTZ R32, R34.reuse, R29, -R32 ;  /* 0x0000001d22207223 */ /* 0x040fe20000010820 */
[----:B------:R-:W-:Y:S01]  /*8e20*/  FFMA.FTZ R38, R34, R41, R38 ;  /* 0x0000002922267223 */ /* 0x000fe20000010026 */
[----:B------:R-:W-:Y:S02]  /*8e30*/  F2FP.BF16.F32.PACK_AB R28, R28, R76 ;  /* 0x0000004c1c1c723e */ /* 0x000fe400000010ff */
[----:B------:R-:W-:-:S02]  /*8e40*/  F2FP.BF16.F32.PACK_AB R30, R30, R50 ;  /* 0x000000321e1e723e */ /* 0x000fc400000010ff */
[----:B------:R-:W-:Y:S01]  /*8e50*/  F2FP.BF16.F32.PACK_AB R51, R32, R51 ;  /* 0x000000332033723e */ /* 0x000fe200000010ff */
[----:B------:R-:W-:Y:S01]  /*8e60*/  IMAD.MOV.U32 R32, RZ, RZ, R28 ;  /* 0x000000ffff207224 */ /* 0x000fe200078e001c */
[----:B------:R-:W-:Y:S01]  /*8e70*/  F2FP.BF16.F32.PACK_AB R38, R38, R39 ;  /* 0x000000272626723e */ /* 0x000fe200000010ff */
[----:B------:R-:W-:Y:S01]  /*8e80*/  IMAD.MOV.U32 R36, RZ, RZ, R30 ;  /* 0x000000ffff247224 */ /* 0x000fe200078e001e */
[----:B------:R-:W-:Y:S01]  /*8e90*/  F2FP.BF16.F32.PACK_AB R35, R35, R48 ;  /* 0x000000302323723e */ /* 0x000fe200000010ff */
[----:B------:R-:W-:Y:S02]  /*8ea0*/  IMAD.MOV.U32 R34, RZ, RZ, R51 ;  /* 0x000000ffff227224 */ /* 0x000fe400078e0033 */
[----:B------:R-:W-:-:S07]  /*8eb0*/  IMAD.MOV.U32 R39, RZ, RZ, R31 ;  /* 0x000000ffff277224 */ /* 0x000fce00078e001f */
.L_x_1543:
[----:B------:R-:W-:Y:S05]  /*8ec0*/  BSYNC B2 ;  /* 0x0000000000027941 */ /* 0x000fea0003800000 */
.L_x_1542:
[----:B--2---:R4:W-:Y:S04]  /*8ed0*/  STG.E.128 desc[UR46][R44.64], R32 ;  /* 0x000000202c007986 */ /* 0x0049e8000c101d2e */
[----:B0-----:R4:W-:Y:S02]  /*8ee0*/  @!P4 STG.E.128 desc[UR46][R46.64], R36 ;  /* 0x000000242e00c986 */ /* 0x0019e4000c101d2e */
.L_x_1533:
[----:B------:R-:W-:Y:S05]  /*8ef0*/  BSYNC B1 ;  /* 0x0000000000017941 */ /* 0x000fea0003800000 */
.L_x_1532:
[-C--:B--2---:R-:W-:Y:S02]  /*8f00*/  IMAD R28, R148, R126.reuse, RZ ;  /* 0x0000007e941c7224 */ /* 0x084fe400078e02ff */
        /* <DEDUP_REMOVED lines=9> */
[----:B------:R-:W-:Y:S02]  /*8fa0*/  IADD3 R31, P3, P4, R86, R124, R14 ;  /* 0x0000007c561f7210 */ /* 0x000fe40007c7e00e */
[----:B------:R-:W-:Y:S02]  /*8fb0*/  SHF.R.S32.HI R29, RZ, 0x1f, R28 ;  /* 0x0000001fff1d7819 */ /* 0x000fe4000001141c */
[----:B---34-:R-:W-:Y:S02]  /*8fc0*/  IADD3.X R33, R85, R40, R112, P3, P4 ;  /* 0x0000002855217210 */ /* 0x018fe40001fe8470 */
[----:B------:R-:W-:Y:S02]  /*8fd0*/  LEA.HI R29, R29, R28, RZ, 0x4 ;  /* 0x0000001c1d1d7211 */ /* 0x000fe400078f20ff */
[----:B------:R-:W-:-:S02]  /*8fe0*/  SHF.R.U32.HI R35, RZ, 0x3, R173 ;  /* 0x00000003ff237819 */ /* 0x000fc400000116ad */
[----:B------:R-:W-:-:S04]  /*8ff0*/  LEA.HI.SX32 R30, R29, R117, 0x1c ;  /* 0x000000751d1e7211 */ /* 0x000fc800078fe2ff */
[----:B------:R-:W-:Y:S01]  /*9000*/  SHF.R.S32.HI R34, RZ, 0x1f, R30 ;  /* 0x0000001fff227819 */ /* 0x000fe2000001141e */
[----:B------:R-:W-:-:S03]  /*9010*/  IMAD.SHL.U32 R32, R30, 0x8, RZ ;  /* 0x000000081e207824 */ /* 0x000fc600078e00ff */
[----:B------:R-:W-:Y:S02]  /*9020*/  LEA.HI R30, R34, R30, RZ, 0x3 ;  /* 0x0000001e221e7211 */ /* 0x000fe400078f18ff */
[----:B------:R-:W-:Y:S02]  /*9030*/  ISETP.GE.AND P3, PT, R32, R145, PT ;  /* 0x000000912000720c */ /* 0x000fe40003f66270 */
[----:B------:R-:W-:-:S05]  /*9040*/  SHF.R.S32.HI R30, RZ, 0x3, R30 ;  /* 0x00000003ff1e7819 */ /* 0x000fca000001141e */
[----:B------:R-:W-:-:S06]  /*9050*/  IMAD R30, R30, 0x1800, R179 ;  /* 0x000018001e1e7824 */ /* 0x000fcc00078e02b3 */
[--C-:B------:R-:W-:Y:S02]  /*9060*/  @!P3 SHF.R.S32.HI R28, RZ, 0x1f, R32.reuse ;  /* 0x0000001fff1cb819 */ /* 0x100fe40000011420 */
[--C-:B------:R-:W-:Y:S02]  /*9070*/  @!P3 IADD3 R29, P4, P5, R86, R124, R32.reuse ;  /* 0x0000007c561db210 */ /* 0x100fe40007d9e020 */
[----:B------:R-:W-:Y:S02]  /*9080*/  LOP3.LUT R32, R173, 0x38, R32, 0xf8, !PT ;  /* 0x00000038ad207812 */ /* 0x000fe400078ef820 */
[----:B------:R-:W-:Y:S02]  /*9090*/  @!P3 IADD3.X R28, R85, R40, R28, P4, P5 ;  /* 0x00000028551cb210 */ /* 0x000fe400027ea41c */
[----:B------:R-:W-:Y:S02]  /*90a0*/  LOP3.LUT R32, R32, R35, RZ, 0x3c, !PT ;  /* 0x0000002320207212 */ /* 0x000fe400078e3cff */
[----:B------:R-:W-:-:S03]  /*90b0*/  LEA R36, P4, R31, R114, 0x1 ;  /* 0x000000721f247211 */ /* 0x000fc600078808ff */
[----:B------:R-:W-:Y:S01]  /*90c0*/  IMAD.IADD R32, R30, 0x1, R32 ;  /* 0x000000011e207824 */ /* 0x000fe200078e0220 */
[-C--:B------:R-:W-:Y:S01]  /*90d0*/  LEA.HI.X R37, R31, R115.reuse, R33, 0x1, P4 ;  /* 0x000000731f257211 */ /* 0x080fe200020f0c21 */
[C---:B------:R-:W-:Y:S01]  /*90e0*/  IMAD R30, R16.reuse, 0x4800, R141 ;  /* 0x00004800101e7824 */ /* 0x040fe200078e028d */
[C---:B------:R-:W-:Y:S01]  /*90f0*/  @!P3 LEA R38, P4, R29.reuse, R114, 0x1 ;  /* 0x000000721d26b211 */ /* 0x040fe200078808ff */
[----:B------:R-:W-:Y:S02]  /*9100*/  IMAD R32, R16, 0x4800, R32 ;  /* 0x0000480010207824 */ /* 0x000fe400078e0220 */
[----:B------:R-:W-:Y:S01]  /*9110*/  IMAD R30, R30, 0x2, R2 ;  /* 0x000000021e1e7824 */ /* 0x000fe200078e0202 */
[----:B------:R-:W-:Y:S01]  /*9120*/  @!P3 LEA.HI.X R39, R29, R115, R28, 0x1, P4 ;  /* 0x000000731d27b211 */ /* 0x000fe200020f0c1c */
[----:B------:R-:W-:Y:S01]  /*9130*/  IMAD R32, R32, 0x2, R2 ;  /* 0x0000000220207824 */ /* 0x000fe200078e0202 */
[----:B------:R-:W-:-:S03]  /*9140*/  ISETP.GE.AND P4, PT, R18, R122, PT ;  /* 0x0000007a1200720c */ /* 0x000fc60003f86270 */
[----:B------:R-:W0:Y:S04]  /*9150*/  LDS.128 R28, [R30+0x18400] ;  /* 0x018400001e1c7984 */ /* 0x000e280000000c00 */
[----:B------:R-:W2:Y:S06]  /*9160*/  LDS.128 R32, [R32+0x18400] ;  /* 0x0184000020207984 */ /* 0x000eac0000000c00 */
        /* <DEDUP_REMOVED lines=18> */
[C---:B------:R-:W-:Y:S01]  /*9290*/  FFMA.FTZ R42, R41.reuse, R42, -R47 ;  /* 0x0000002a292a7223 */ /* 0x040fe2000001082f */
        /* <DEDUP_REMOVED lines=20> */
[----:B------:R-:W-:Y:S01]  /*93e0*/  FMUL.FTZ R48, R49, R46 ;  /* 0x0000002e31307220 */ /* 0x000fe20000410000 */
        /* <DEDUP_REMOVED lines=55> */
.L_x_1547:
[----:B------:R-:W-:Y:S05]  /*9760*/  BSYNC B2 ;  /* 0x0000000000027941 */ /* 0x000fea0003800000 */
.L_x_1546:
[----:B0-----:R0:W-:Y:S04]  /*9770*/  STG.E.128 desc[UR46][R36.64], R28 ;  /* 0x0000001c24007986 */ /* 0x0011e8000c101d2e */
[----:B--2---:R0:W-:Y:S02]  /*9780*/  @!P3 STG.E.128 desc[UR46][R38.64], R32 ;  /* 0x000000202600b986 */ /* 0x0041e4000c101d2e */
.L_x_1545:
[----:B------:R-:W-:Y:S05]  /*9790*/  BSYNC B1 ;  /* 0x0000000000017941 */ /* 0x000fea0003800000 */
.L_x_1544:
[----:B------:R-:W-:Y:S01]  /*97a0*/  ISETP.NE.AND P3, PT, R10, RZ, PT ;  /* 0x000000ff0a00720c */ /* 0x000fe20003f65270 */
[----:B------:R-:W-:-:S12]  /*97b0*/  BSSY B1, `(.L_x_1548) ;  /* 0x0000084000017945 */ /* 0x000fd80003800000 */
[----:B------:R-:W-:Y:S05]  /*97c0*/  @!P3 BRA `(.L_x_1549) ;  /* 0x000000080008b947 */ /* 0x000fea0003800000 */
[----:B0-----:R-:W-:Y:S01]  /*97d0*/  SEL R28, R123, R146, !P1 ;  /* 0x000000927b1c7207 */ /* 0x001fe20004800000 */
[----:B------:R-:W-:Y:S01]  /*97e0*/  BSSY B2, `(.L_x_1550) ;  /* 0x000007e000027945 */ /* 0x000fe20003800000 */
[----:B------:R-:W-:Y:S02]  /*97f0*/  IADD3 R30, P3, P4, R86, R124, R13 ;  /* 0x0000007c561e7210 */ /* 0x000fe40007c7e00d */
[----:B------:R-:W-:Y:S02]  /*9800*/  SHF.R.S32.HI R29, RZ, 0x1f, R28 ;  /* 0x0000001fff1d7819 */ /* 0x000fe4000001141c */
[----:B------:R-:W-:Y:S02]  /*9810*/  IADD3.X R31, R85, R40, R111, P3, P4 ;  /* 0x00000028551f7210 */ /* 0x000fe40001fe846f */
[----:B------:R-:W-:Y:S02]  /*9820*/  LEA.HI R29, R29, R28, RZ, 0x4 ;  /* 0x0000001c1d1d7211 */ /* 0x000fe400078f20ff */
[----:B---34-:R-:W-:-:S02]  /*9830*/  SHF.R.U32.HI R36, RZ, 0x3, R173 ;  /* 0x00000003ff247819 */ /* 0x018fc400000116ad */
[----:B------:R-:W-:-:S04]  /*9840*/  LEA.HI.SX32 R32, R29, R116, 0x1c ;  /* 0x000000741d207211 */ /* 0x000fc800078fe2ff */
[----:B------:R-:W-:Y:S01]  /*9850*/  SHF.R.S32.HI R35, RZ, 0x1f, R32 ;  /* 0x0000001fff237819 */ /* 0x000fe20000011420 */
[----:B------:R-:W-:-:S03]  /*9860*/  IMAD.SHL.U32 R33, R32, 0x8, RZ ;  /* 0x0000000820217824 */ /* 0x000fc600078e00ff */
[----:B------:R-:W-:Y:S02]  /*9870*/  LEA.HI R35, R35, R32, RZ, 0x3 ;  /* 0x0000002023237211 */ /* 0x000fe400078f18ff */
[----:B------:R-:W-:Y:S02]  /*9880*/  ISETP.GE.AND P3, PT, R33, R145, PT ;  /* 0x000000912100720c */ /* 0x000fe40003f66270 */
[----:B------:R-:W-:Y:S02]  /*9890*/  SHF.R.S32.HI R34, RZ, 0x3, R35 ;  /* 0x00000003ff227819 */ /* 0x000fe40000011423 */
[----:B------:R-:W-:-:S04]  /*98a0*/  LOP3.LUT R32, R173, 0x38, R33, 0xf8, !PT ;  /* 0x00000038ad207812 */ /* 0x000fc800078ef821 */
[----:B------:R-:W-:-:S05]  /*98b0*/  LOP3.LUT R32, R32, R36, RZ, 0x3c, !PT ;  /* 0x0000002420207212 */ /* 0x000fca00078e3cff */
[--C-:B------:R-:W-:Y:S02]  /*98c0*/  @!P3 SHF.R.S32.HI R28, RZ, 0x1f, R33.reuse ;  /* 0x0000001fff1cb819 */ /* 0x100fe40000011421 */
[----:B------:R-:W-:Y:S01]  /*98d0*/  @!P3 IADD3 R29, P4, P5, R86, R124, R33 ;  /* 0x0000007c561db210 */ /* 0x000fe20007d9e021 */
[----:B------:R-:W-:-:S03]  /*98e0*/  IMAD R33, R34, 0x1800, R179 ;  /* 0x0000180022217824 */ /* 0x000fc600078e02b3 */
[----:B------:R-:W-:Y:S01]  /*98f0*/  @!P3 IADD3.X R28, R85, R40, R28, P4, P5 ;  /* 0x00000028551cb210 */ /* 0x000fe200027ea41c */
[----:B------:R-:W-:Y:S01]  /*9900*/  IMAD.IADD R35, R33, 0x1, R32 ;  /* 0x0000000121237824 */ /* 0x000fe200078e0220 */
[-C--:B------:R-:W-:Y:S01]  /*9910*/  LEA R36, P4, R30, R114.reuse, 0x1 ;  /* 0x000000721e247211 */ /* 0x080fe200078808ff */
[C---:B------:R-:W-:Y:S02]  /*9920*/  IMAD R33, R16.reuse, 0x4800, R139 ;  /* 0x0000480010217824 */ /* 0x040fe400078e028b */
[----:B------:R-:W-:Y:S01]  /*9930*/  IMAD R35, R16, 0x4800, R35 ;  /* 0x0000480010237824 */ /* 0x000fe200078e0223 */
[----:B------:R-:W-:Y:S01]  /*9940*/  LEA.HI.X R37, R30, R115, R31, 0x1, P4 ;  /* 0x000000731e257211 */ /* 0x000fe200020f0c1f */
[--C-:B------:R-:W-:Y:S01]  /*9950*/  IMAD R30, R33, 0x2, R2.reuse ;  /* 0x00000002211e7824 */ /* 0x100fe200078e0202 */
[----:B------:R-:W-:Y:S01]  /*9960*/  @!P3 LEA R38, P4, R29, R114, 0x1 ;  /* 0x000000721d26b211 */ /* 0x000fe200078808ff */
[----:B------:R-:W-:-:S03]  /*9970*/  IMAD R35, R35, 0x2, R2 ;  /* 0x0000000223237824 */ /* 0x000fc600078e0202 */
[----:B------:R-:W-:Y:S02]  /*9980*/  @!P3 LEA.HI.X R39, R29, R115, R28, 0x1, P4 ;  /* 0x000000731d27b211 */ /* 0x000fe400020f0c1c */
[----:B------:R-:W0:Y:S01]  /*9990*/  LDS.128 R28, [R30+0x18400] ;  /* 0x018400001e1c7984 */ /* 0x000e220000000c00 */
[----:B------:R-:W-:-:S03]  /*99a0*/  ISETP.GE.AND P4, PT, R165, R122, PT ;  /* 0x0000007aa500720c */ /* 0x000fc60003f86270 */
[----:B------:R-:W2:Y:S10]  /*99b0*/  LDS.128 R32, [R35+0x18400] ;  /* 0x0184000023207984 */ /* 0x000eb40000000c00 */
[----:B------:R-:W-:Y:S05]  /*99c0*/  @P4 BRA `(.L_x_1551) ;  /* 0x00000004007c4947 */ /* 0x000fea0003800000 */
[----:B------:R-:W-:Y:S01]  /*99d0*/  SHF.R.U64 R43, R68, 0x10, R69 ;  /* 0x00000010442b7819 */ /* 0x000fe20000001245 */
[----:B--2---:R-:W-:Y:S01]  /*99e0*/  IMAD.U32 R47, R33, 0x10000, RZ ;  /* 0x00010000212f7824 */ /* 0x004fe200078e00ff */
[----:B------:R-:W-:Y:S01]  /*99f0*/  SHF.R.U64 R41, R56, 0x10, R57 ;  /* 0x0000001038297819 */ /* 0x000fe20000001239 */
[----:B0-----:R-:W-:Y:S01]  /*9a00*/  IMAD.U32 R45, R29, 0x10000, RZ ;  /* 0x000100001d2d7824 */ /* 0x001fe200078e00ff */
[----:B------:R-:W-:Y:S01]  /*9a10*/  SHF.R.U32.HI R68, RZ, 0x10, R69 ;  /* 0x00000010ff447819 */ /* 0x000fe20000011645 */
[----:B------:R-:W-:Y:S01]  /*9a20*/  IMAD.U32 R51, R35, 0x10000, RZ ;  /* 0x0001000023337824 */ /* 0x000fe200078e00ff */
[----:B------:R-:W-:Y:S01]  /*9a30*/  SHF.R.U32.HI R56, RZ, 0x10, R57 ;  /* 0x00000010ff387819 */ /* 0x000fe20000011639 */
[----:B------:R-:W-:Y:S01]  /*9a40*/  IMAD.U32 R50, R31, 0x10000, RZ ;  /* 0x000100001f327824 */ /* 0x000fe200078e00ff */
[----:B------:R-:W-:Y:S01]  /*9a50*/  PRMT R68, R159, 0x5432, R68 ;  /* 0x000054329f447816 */ /* 0x000fe20000000044 */
[----:B------:R-:W-:Y:S01]  /*9a60*/  IMAD.U32 R57, R34, 0x10000, RZ ;  /* 0x0001000022397824 */ /* 0x000fe200078e00ff */
[----:B------:R-:W-:Y:S01]  /*9a70*/  PRMT R56, R157, 0x5432, R56 ;  /* 0x000054329d387816 */ /* 0x000fe20000000038 */
[----:B------:R-:W-:Y:S01]  /*9a80*/  IMAD.U32 R49, R30, 0x10000, RZ ;  /* 0x000100001e317824 */ /* 0x000fe200078e00ff */
[----:B------:R-:W-:-:S02]  /*9a90*/  SHF.R.U64 R42, R58, 0x10, R59 ;  /* 0x000000103a2a7819 */ /* 0x000fc4000000123b */
[----:B------:R-:W-:Y:S01]  /*9aa0*/  SHF.R.U32.HI R58, RZ, 0x10, R59 ;  /* 0x00000010ff3a7819 */ /* 0x000fe2000001163b */
[----:B------:R-:W-:Y:S01]  /*9ab0*/  IMAD.U32 R59, R68, 0x10000, RZ ;  /* 0x00010000443b7824 */ /* 0x000fe200078e00ff */
[--C-:B------:R-:W-:Y:S01]  /*9ac0*/  SHF.R.U64 R44, R70, 0x10, R71.reuse ;  /* 0x00000010462c7819 */ /* 0x100fe20000001247 */
[----:B------:R-:W-:Y:S01]  /*9ad0*/  IMAD.U32 R60, R56, 0x10000, RZ ;  /* 0x00010000383c7824 */ /* 0x000fe200078e00ff */
[----:B------:R-:W-:Y:S02]  /*9ae0*/  SHF.R.U32.HI R70, RZ, 0x10, R71 ;  /* 0x00000010ff467819 */ /* 0x000fe40000011647 */
[----:B------:R-:W-:Y:S01]  /*9af0*/  LOP3.LUT R48, R33, 0xffff0000, RZ, 0xc0, !PT ;  /* 0xffff000021307812 */ /* 0x000fe200078ec0ff */
[----:B------:R-:W-:Y:S01]  /*9b00*/  IMAD.U32 R33, R32, 0x10000, RZ ;  /* 0x0001000020217824 */ /* 0x000fe200078e00ff */
[----:B------:R-:W-:Y:S01]  /*9b10*/  PRMT R61, R158, 0x5410, R44 ;  /* 0x000054109e3d7816 */ /* 0x000fe2000000002c */
[CC--:B------:R-:W-:Y:S01]  /*9b20*/  FMUL.FTZ R44, R47.reuse, R59.reuse ;  /* 0x0000003b2f2c7220 */ /* 0x0c0fe20000410000 */
[----:B------:R-:W-:Y:S01]  /*9b30*/  LOP3.LUT R68, R68, 0xffff0000, RZ, 0xc0, !PT ;  /* 0xffff000044447812 */ /* 0x000fe200078ec0ff */
[-C--:B------:R-:W-:Y:S01]  /*9b40*/  FMUL.FTZ R47, R47, R60.reuse ;  /* 0x0000003c2f2f7220 */ /* 0x080fe20000410000 */
[----:B------:R-:W-:Y:S01]  /*9b50*/  PRMT R70, R158, 0x5432, R70 ;  /* 0x000054329e467816 */ /* 0x000fe20000000046 */
[----:B------:R-:W-:Y:S01]  /*9b60*/  FFMA.FTZ R44, R45, R60, -R44 ;  /* 0x0000003c2d2c7223 */ /* 0x000fe2000001082c */
[----:B------:R-:W-:Y:S01]  /*9b70*/  PRMT R58, R156, 0x5432, R58 ;  /* 0x000054329c3a7816 */ /* 0x000fe2000000003a */
[----:B------:R-:W-:Y:S01]  /*9b80*/  FMUL.FTZ R62, R48, R68 ;  /* 0x00000044303e7220 */ /* 0x000fe20000410000 */
[----:B------:R-:W-:Y:S01]  /*9b90*/  LOP3.LUT R46, R29, 0xffff0000, RZ, 0xc0, !PT ;  /* 0xffff00001d2e7812 */ /* 0x000fe200078ec0ff */
[----:B------:R-:W-:Y:S01]  /*9ba0*/  IMAD.U32 R60, R70, 0x10000, RZ ;  /* 0x00010000463c7824 */ /* 0x000fe200078e00ff */
[----:B------:R-:W-:Y:S01]  /*9bb0*/  LOP3.LUT R56, R56, 0xffff0000, RZ, 0xc0, !PT ;  /* 0xffff000038387812 */ /* 0x000fe200078ec0ff */
[----:B------:R-:W-:Y:S01]  /*9bc0*/  FFMA.FTZ R47, R45, R59, R47 ;  /* 0x0000003b2d2f7223 */ /* 0x000fe2000001002f */
[----:B------:R-:W-:Y:S01]  /*9bd0*/  IMAD.U32 R45, R58, 0x10000, RZ ;  /* 0x000100003a2d7824 */ /* 0x000fe200078e00ff */
[----:B------:R-:W-:Y:S01]  /*9be0*/  LOP3.LUT R35, R35, 0xffff0000, RZ, 0xc0, !PT ;  /* 0xffff000023237812 */ /* 0x000fe200078ec0ff */
[----:B------:R-:W-:-:S02]  /*9bf0*/  IMAD.U32 R29, R28, 0x10000, RZ ;  /* 0x000100001c1d7824 */ /* 0x000fc400078e00ff */
[-C--:B------:R-:W-:Y:S01]  /*9c00*/  FMUL.FTZ R48, R48, R56.reuse ;  /* 0x0000003830307220 */ /* 0x080fe20000410000 */
[----:B------:R-:W-:Y:S01]  /*9c10*/  FFMA.FTZ R62, R46, R56, -R62 ;  /* 0x000000382e3e7223 */ /* 0x000fe2000001083e */
[CC--:B------:R-:W-:Y:S01]  /*9c20*/  FMUL.FTZ R56, R51.reuse, R60.reuse ;  /* 0x0000003c33387220 */ /* 0x0c0fe20000410000 */
        /* <DEDUP_REMOVED lines=9> */
[----:B------:R-:W-:Y:S01]  /*9cc0*/  FFMA.FTZ R48, R46, R68, R48 ;  /* 0x000000442e307223 */ /* 0x000fe20000010030 */
[----:B------:R-:W-:-:S02]  /*9cd0*/  IMAD.U32 R50, R43, 0x10000, RZ ;  /* 0x000100002b327824 */ /* 0x000fc400078e00ff */
[-C--:B------:R-:W-:Y:S01]  /*9ce0*/  FMUL.FTZ R68, R35, R58.reuse ;  /* 0x0000003a23447220 */ /* 0x080fe20000410000 */
[----:B------:R-:W-:Y:S01]  /*9cf0*/  IMAD.U32 R46, R41, 0x10000, RZ ;  /* 0x00010000292e7824 */ /* 0x000fe200078e00ff */
[----:B------:R-:W-:Y:S01]  /*9d00*/  LOP3.LUT R32, R32, 0xffff0000, RZ, 0xc0, !PT ;  /* 0xffff000020207812 */ /* 0x000fe200078ec0ff */
[----:B------:R-:W-:Y:S01]  /*9d10*/  FFMA.FTZ R35, R31, R58, -R60 ;  /* 0x0000003a1f237223 */ /* 0x000fe2000001083c */
[----:B------:R-:W-:Y:S01]  /*9d20*/  LOP3.LUT R43, R43, 0xffff0000, RZ, 0xc0, !PT ;  /* 0xffff00002b2b7812 */ /* 0x000fe200078ec0ff */
[----:B------:R-:W-:Y:S01]  /*9d30*/  FMUL.FTZ R58, R33, R50 ;  /* 0x00000032213a7220 */ /* 0x000fe20000410000 */
[----:B------:R-:W-:Y:S01]  /*9d40*/  LOP3.LUT R41, R41, 0xffff0000, RZ, 0xc0, !PT ;  /* 0xffff000029297812 */ /* 0x000fe200078ec0ff */
[----:B------:R-:W-:Y:S01]  /*9d50*/  FMUL.FTZ R33, R33, R46 ;  /* 0x0000002e21217220 */ /* 0x000fe20000410000 */
[----:B------:R-:W-:Y:S01]  /*9d60*/  LOP3.LUT R28, R28, 0xffff0000, RZ, 0xc0, !PT ;  /* 0xffff00001c1c7812 */ /* 0x000fe200078ec0ff */
[----:B------:R-:W-:Y:S01]  /*9d70*/  FFMA.FTZ R68, R31, R70, R68 ;  /* 0x000000461f447223 */ /* 0x000fe20000010044 */
[----:B------:R-:W-:Y:S01]  /*9d80*/  FMUL.FTZ R31, R32, R43 ;  /* 0x0000002b201f7220 */ /* 0x000fe20000410000 */
[----:B------:R-:W-:Y:S01]  /*9d90*/  PRMT R42, R156, 0x5410, R42 ;  /* 0x000054109c2a7816 */ /* 0x000fe2000000002a */
[C---:B------:R-:W-:Y:S01]  /*9da0*/  FFMA.FTZ R58, R29.reuse, R46, -R58 ;  /* 0x0000002e1d3a7223 */ /* 0x040fe2000001083a */
[----:B------:R-:W-:Y:S01]  /*9db0*/  FFMA.FTZ R33, R29, R50, R33 ;  /* 0x000000321d217223 */ /* 0x000fe20000010021 */
[-C--:B------:R-:W-:Y:S01]  /*9dc0*/  FMUL.FTZ R29, R32, R41.reuse ;  /* 0x00000029201d7220 */ /* 0x080fe20000410000 */
[C---:B------:R-:W-:Y:S01]  /*9dd0*/  IMAD.U32 R32, R61.reuse, 0x10000, RZ ;  /* 0x000100003d207824 */ /* 0x040fe200078e00ff */
[----:B------:R-:W-:Y:S01]  /*9de0*/  LOP3.LUT R34, R34, 0xffff0000, RZ, 0xc0, !PT ;  /* 0xffff000022227812 */ /* 0x000fe200078ec0ff */
[----:B------:R-:W-:Y:S01]  /*9df0*/  FFMA.FTZ R31, R28, R41, -R31 ;  /* 0x000000291c1f7223 */ /* 0x000fe2000001081f */
[----:B------:R-:W-:Y:S01]  /*9e00*/  LOP3.LUT R61, R61, 0xffff0000, RZ, 0xc0, !PT ;  /* 0xffff00003d3d7812 */ /* 0x000fe200078ec0ff */
[C---:B------:R-:W-:Y:S01]  /*9e10*/  IMAD.U32 R46, R42.reuse, 0x10000, RZ ;  /* 0x000100002a2e7824 */ /* 0x040fe200078e00ff */
[----:B------:R-:W-:Y:S01]  /*9e20*/  LOP3.LUT R41, R42, 0xffff0000, RZ, 0xc0, !PT ;  /* 0xffff00002a297812 */ /* 0x000fe200078ec0ff */
[----:B------:R-:W-:Y:S01]  /*9e30*/  FFMA.FTZ R28, R28, R43, R29 ;  /* 0x0000002b1c1c7223 */ /* 0x000fe2000001001d */
[----:B------:R-:W-:Y:S01]  /*9e40*/  LOP3.LUT R30, R30, 0xffff0000, RZ, 0xc0, !PT ;  /* 0xffff00001e1e7812 */ /* 0x000fe200078ec0ff */
[C---:B------:R-:W-:Y:S01]  /*9e50*/  FMUL.FTZ R42, R57.reuse, R32 ;  /* 0x00000020392a7220 */ /* 0x040fe20000410000 */
[C---:B------:R-:W-:Y:S01]  /*9e60*/  FMUL.FTZ R29, R34.reuse, R61 ;  /* 0x0000003d221d7220 */ /* 0x040fe20000410000 */
[----:B------:R-:W-:Y:S01]  /*9e70*/  FMUL.FTZ R57, R57, R46 ;  /* 0x0000002e39397220 */ /* 0x000fe20000410000 */
[----:B------:R-:W-:Y:S01]  /*9e80*/  FMUL.FTZ R34, R34, R41 ;  /* 0x0000002922227220 */ /* 0x000fe20000410000 */
[----:B------:R-:W-:Y:S01]  /*9e90*/  F2FP.BF16.F32.PACK_AB R31, R31, R58 ;  /* 0x0000003a1f1f723e */ /* 0x000fe200000010ff */
[C---:B------:R-:W-:Y:S01]  /*9ea0*/  FFMA.FTZ R46, R49.reuse, R46, -R42 ;  /* 0x0000002e312e7223 */ /* 0x040fe2000001082a */
[----:B------:R-:W-:Y:S01]  /*9eb0*/  FFMA.FTZ R32, R49, R32, R57 ;  /* 0x0000002031207223 */ /* 0x000fe20000010039 */
[C---:B------:R-:W-:Y:S01]  /*9ec0*/  FFMA.FTZ R61, R30.reuse, R61, R34 ;  /* 0x0000003d1e3d7223 */ /* 0x040fe20000010022 */
[----:B------:R-:W-:Y:S01]  /*9ed0*/  FFMA.FTZ R29, R30, R41, -R29 ;  /* 0x000000291e1d7223 */ /* 0x000fe2000001081d */
[----:B------:R-:W-:-:S02]  /*9ee0*/  F2FP.BF16.F32.PACK_AB R35, R35, R56 ;  /* 0x000000382323723e */ /* 0x000fc400000010ff */
[----:B------:R-:W-:Y:S01]  /*9ef0*/  F2FP.BF16.F32.PACK_AB R34, R28, R33 ;  /* 0x000000211c22723e */ /* 0x000fe200000010ff */
[----:B------:R-:W-:Y:S01]  /*9f00*/  IMAD.MOV.U32 R28, RZ, RZ, R31 ;  /* 0x000000ffff1c7224 */ /* 0x000fe200078e001f */
[----:B------:R-:W-:Y:S01]  /*9f10*/  F2FP.BF16.F32.PACK_AB R44, R62, R44 ;  /* 0x0000002c3e2c723e */ /* 0x000fe200000010ff */
[----:B------:R-:W-:Y:S01]  /*9f20*/  IMAD.MOV.U32 R31, RZ, RZ, R35 ;  /* 0x000000ffff1f7224 */ /* 0x000fe200078e0023 */
[----:B------:R-:W-:Y:S02]  /*9f30*/  F2FP.BF16.F32.PACK_AB R47, R48, R47 ;  /* 0x0000002f302f723e */ /* 0x000fe400000010ff */
[----:B------:R-:W-:Y:S02]  /*9f40*/  F2FP.BF16.F32.PACK_AB R51, R68, R51 ;  /* 0x000000334433723e */ /* 0x000fe400000010ff */
[----:B------:R-:W-:Y:S01]  /*9f50*/  F2FP.BF16.F32.PACK_AB R50, R61, R32 ;  /* 0x000000203d32723e */ /* 0x000fe200000010ff */
[----:B------:R-:W-:Y:S01]  /*9f60*/  IMAD.MOV.U32 R32, RZ, RZ, R34 ;  /* 0x000000ffff207224 */ /* 0x000fe200078e0022 */
[----:B------:R-:W-:Y:S01]  /*9f70*/  F2FP.BF16.F32.PACK_AB R30, R29, R46 ;  /* 0x0000002e1d1e723e */ /* 0x000fe200000010ff */
[----:B------:R-:W-:-:S02]  /*9f80*/  IMAD.MOV.U32 R29, RZ, RZ, R44 ;  /* 0x000000ffff1d7224 */ /* 0x000fc400078e002c */
[----:B------:R-:W-:Y:S02]  /*9f90*/  IMAD.MOV.U32 R33, RZ, RZ, R47 ;  /* 0x000000ffff217224 */ /* 0x000fe400078e002f */
[----:B------:R-:W-:Y:S02]  /*9fa0*/  IMAD.MOV.U32 R34, RZ, RZ, R50 ;  /* 0x000000ffff227224 */ /* 0x000fe400078e0032 */
[----:B------:R-:W-:-:S07]  /*9fb0*/  IMAD.MOV.U32 R35, RZ, RZ, R51 ;  /* 0x000000ffff237224 */ /* 0x000fce00078e0033 */
.L_x_1551:
[----:B------:R-:W-:Y:S05]  /*9fc0*/  BSYNC B2 ;  /* 0x0000000000027941 */ /* 0x000fea0003800000 */
.L_x_1550:
[----:B0-----:R0:W-:Y:S04]  /*9fd0*/  STG.E.128 desc[UR46][R36.64], R28 ;  /* 0x0000001c24007986 */ /* 0x0011e8000c101d2e */
[----:B--2---:R0:W-:Y:S02]  /*9fe0*/  @!P3 STG.E.128 desc[UR46][R38.64], R32 ;  /* 0x000000202600b986 */ /* 0x0041e4000c101d2e */
.L_x_1549:
[----:B------:R-:W-:Y:S05]  /*9ff0*/  BSYNC B1 ;  /* 0x0000000000017941 */ /* 0x000fea0003800000 */
.L_x_1548:
[----:B------:R-:W-:-:S13]  /*a000*/  ISETP.NE.AND P3, PT, R9, RZ, PT ;  /* 0x000000ff0900720c */ /* 0x000fda0003f65270 */
[----:B------:R-:W-:Y:S05]  /*a010*/  @!P3 BRA `(.L_x_1502) ;  /* 0x0000000800f4b947 */ /* 0x000fea0003800000 */
[----:B------:R-:W-:Y:S01]  /*a020*/  LOP3.LUT P4, RZ, R17, 0x1, RZ, 0xc0, !PT ;  /* 0x0000000111ff7812 */ /* 0x000fe2000788c0ff */
[----:B------:R-:W-:Y:S01]  /*a030*/  BSSY B1, `(.L_x_1552) ;  /* 0x0000079000017945 */ /* 0x000fe20003800000 */
[----:B0-----:R-:W-:Y:S02]  /*a040*/  SHF.R.U32.HI R31, RZ, 0x3, R173 ;  /* 0x00000003ff1f7819 */ /* 0x001fe400000116ad */
[----:B------:R-:W-:Y:S02]  /*a050*/  SEL R146, R123, R146, !P4 ;  /* 0x000000927b927207 */ /* 0x000fe40006000000 */
[----:B---34-:R-:W-:Y:S02]  /*a060*/  IADD3 R37, P3, P4, R86, R124, R12 ;  /* 0x0000007c56257210 */ /* 0x018fe40007c7e00c */
[----:B------:R-:W-:Y:S02]  /*a070*/  SHF.R.S32.HI R29, RZ, 0x1f, R146 ;  /* 0x0000001fff1d7819 */ /* 0x000fe40000011492 */
[----:B------:R-:W-:-:S02]  /*a080*/  IADD3.X R42, R85, R40, R110, P3, P4 ;  /* 0x00000028552a7210 */ /* 0x000fc40001fe846e */
[----:B------:R-:W-:Y:S02]  /*a090*/  LEA.HI R146, R29, R146, RZ, 0x4 ;  /* 0x000000921d927211 */ /* 0x000fe400078f20ff */
[----:B------:R-:W-:Y:S02]  /*a0a0*/  ISETP.GE.AND P4, PT, R166, R122, PT ;  /* 0x0000007aa600720c */ /* 0x000fe40003f86270 */
[----:B------:R-:W-:Y:S02]  /*a0b0*/  LEA.HI.SX32 R146, R146, R113, 0x1c ;  /* 0x0000007192927211 */ /* 0x000fe400078fe2ff */
[C---:B------:R-:W-:Y:S02]  /*a0c0*/  LEA R36, P3, R37.reuse, R114, 0x1 ;  /* 0x0000007225247211 */ /* 0x040fe400078608ff */
[----:B------:R-:W-:Y:S01]  /*a0d0*/  SHF.R.S32.HI R29, RZ, 0x1f, R146 ;  /* 0x0000001fff1d7819 */ /* 0x000fe20000011492 */
[----:B------:R-:W-:Y:S01]  /*a0e0*/  IMAD.SHL.U32 R38, R146, 0x8, RZ ;  /* 0x0000000892267824 */ /* 0x000fe200078e00ff */
[----:B------:R-:W-:-:S02]  /*a0f0*/  LEA.HI.X R37, R37, R115, R42, 0x1, P3 ;  /* 0x0000007325257211 */ /* 0x000fc400018f0c2a */
[----:B------:R-:W-:Y:S02]  /*a100*/  LEA.HI R29, R29, R146, RZ, 0x3 ;  /* 0x000000921d1d7211 */ /* 0x000fe400078f18ff */
[----:B------:R-:W-:Y:S02]  /*a110*/  LOP3.LUT R28, R173, 0x38, R38, 0xf8, !PT ;  /* 0x00000038ad1c7812 */ /* 0x000fe400078ef826 */
[----:B------:R-:W-:Y:S02]  /*a120*/  SHF.R.S32.HI R30, RZ, 0x3, R29 ;  /* 0x00000003ff1e7819 */ /* 0x000fe4000001141d */
[----:B------:R-:W-:-:S03]  /*a130*/  LOP3.LUT R28, R28, R31, RZ, 0x3c, !PT ;  /* 0x0000001f1c1c7212 */ /* 0x000fc600078e3cff */
[----:B------:R-:W-:-:S04]  /*a140*/  IMAD R29, R30, 0x1800, R179 ;  /* 0x000018001e1d7824 */ /* 0x000fc800078e02b3 */
[----:B------:R-:W-:Y:S02]  /*a150*/  IMAD.IADD R31, R29, 0x1, R28 ;  /* 0x000000011d1f7824 */ /* 0x000fe400078e021c */
        /* <DEDUP_REMOVED lines=8> */
[----:B--2---:R-:W-:Y:S01]  /*a1e0*/  IMAD.U32 R50, R33, 0x10000, RZ ;  /* 0x0001000021327824 */ /* 0x004fe200078e00ff */
[----:B------:R-:W-:Y:S01]  /*a1f0*/  SHF.R.U32.HI R65, RZ, 0x10, R65 ;  /* 0x00000010ff417819 */ /* 0x000fe20000011641 */
[----:B0-----:R-:W-:Y:S01]  /*a200*/  IMAD.U32 R43, R29, 0x10000, RZ ;  /* 0x000100001d2b7824 */ /* 0x001fe200078e00ff */
[--C-:B------:R-:W-:Y:S01]  /*a210*/  SHF.R.U64 R39, R52, 0x10, R53.reuse ;  /* 0x0000001034277819 */ /* 0x100fe20000001235 */
[----:B------:R-:W-:Y:S01]  /*a220*/  IMAD.U32 R51, R35, 0x10000, RZ ;  /* 0x0001000023337824 */ /* 0x000fe200078e00ff */
[----:B------:R-:W-:Y:S01]  /*a230*/  SHF.R.U32.HI R53, RZ, 0x10, R53 ;  /* 0x00000010ff357819 */ /* 0x000fe20000011635 */
[----:B------:R-:W-:Y:S01]  /*a240*/  IMAD.U32 R48, R31, 0x10000, RZ ;  /* 0x000100001f307824 */ /* 0x000fe200078e00ff */
[----:B------:R-:W-:Y:S01]  /*a250*/  PRMT R65, R154, 0x5432, R65 ;  /* 0x000054329a417816 */ /* 0x000fe20000000041 */
[----:B------:R-:W-:Y:S01]  /*a260*/  IMAD.U32 R47, R30, 0x10000, RZ ;  /* 0x000100001e2f7824 */ /* 0x000fe200078e00ff */
[----:B------:R-:W-:-:S02]  /*a270*/  PRMT R53, R152, 0x5432, R53 ;  /* 0x0000543298357816 */ /* 0x000fc40000000035 */
[--C-:B------:R-:W-:Y:S01]  /*a280*/  SHF.R.U64 R44, R66, 0x10, R67.reuse ;  /* 0x00000010422c7819 */ /* 0x100fe20000001243 */
[----:B------:R-:W-:Y:S01]  /*a290*/  IMAD.U32 R52, R65, 0x10000, RZ ;  /* 0x0001000041347824 */ /* 0x000fe200078e00ff */
[----:B------:R-:W-:Y:S02]  /*a2a0*/  SHF.R.U32.HI R66, RZ, 0x10, R67 ;  /* 0x00000010ff427819 */ /* 0x000fe40000011643 */
[----:B------:R-:W-:Y:S01]  /*a2b0*/  PRMT R154, R154, 0x5410, R41 ;  /* 0x000054109a9a7816 */ /* 0x000fe20000000029 */
[----:B------:R-:W-:Y:S01]  /*a2c0*/  IMAD.U32 R41, R53, 0x10000, RZ ;  /* 0x0001000035297824 */ /* 0x000fe200078e00ff */
[--C-:B------:R-:W-:Y:S01]  /*a2d0*/  SHF.R.U64 R42, R54, 0x10, R55.reuse ;  /* 0x00000010362a7819 */ /* 0x100fe20000001237 */
[CC--:B------:R-:W-:Y:S01]  /*a2e0*/  FMUL.FTZ R56, R50.reuse, R52.reuse ;  /* 0x0000003432387220 */ /* 0x0c0fe20000410000 */
[----:B------:R-:W-:Y:S01]  /*a2f0*/  LOP3.LUT R46, R33, 0xffff0000, RZ, 0xc0, !PT ;  /* 0xffff0000212e7812 */ /* 0x000fe200078ec0ff */
[-C--:B------:R-:W-:Y:S01]  /*a300*/  FMUL.FTZ R50, R50, R41.reuse ;  /* 0x0000002932327220 */ /* 0x080fe20000410000 */
[----:B------:R-:W-:Y:S01]  /*a310*/  LOP3.LUT R65, R65, 0xffff0000, RZ, 0xc0, !PT ;  /* 0xffff000041417812 */ /* 0x000fe200078ec0ff */
[C---:B------:R-:W-:Y:S01]  /*a320*/  FFMA.FTZ R41, R43.reuse, R41, -R56 ;  /* 0x000000292b297223 */ /* 0x040fe20000010838 */
[----:B------:R-:W-:Y:S01]  /*a330*/  SHF.R.U32.HI R54, RZ, 0x10, R55 ;  /* 0x00000010ff367819 */ /* 0x000fe20000011637 */
[----:B------:R-:W-:Y:S01]  /*a340*/  FFMA.FTZ R43, R43, R52, R50 ;  /* 0x000000342b2b7223 */ /* 0x000fe20000010032 */
[----:B------:R-:W-:Y:S01]  /*a350*/  PRMT R66, R153, 0x5432, R66 ;  /* 0x0000543299427816 */ /* 0x000fe20000000042 */
[----:B------:R-:W-:Y:S01]  /*a360*/  FMUL.FTZ R56, R46, R65 ;  /* 0x000000412e387220 */ /* 0x000fe20000410000 */
[----:B------:R-:W-:Y:S01]  /*a370*/  LOP3.LUT R53, R53, 0xffff0000, RZ, 0xc0, !PT ;  /* 0xffff000035357812 */ /* 0x000fe200078ec0ff */
[----:B------:R-:W-:Y:S01]  /*a380*/  IMAD.U32 R33, R32, 0x10000, RZ ;  /* 0x0001000020217824 */ /* 0x000fe200078e00ff */
[----:B------:R-:W-:Y:S01]  /*a390*/  LOP3.LUT R45, R29, 0xffff0000, RZ, 0xc0, !PT ;  /* 0xffff00001d2d7812 */ /* 0x000fe200078ec0ff */
[----:B------:R-:W-:Y:S01]  /*a3a0*/  IMAD.U32 R55, R66, 0x10000, RZ ;  /* 0x0001000042377824 */ /* 0x000fe200078e00ff */
[----:B------:R-:W-:Y:S01]  /*a3b0*/  PRMT R54, R151, 0x5432, R54 ;  /* 0x0000543297367816 */ /* 0x000fe20000000036 */
[-C--:B------:R-:W-:Y:S01]  /*a3c0*/  FMUL.FTZ R50, R46, R53.reuse ;  /* 0x000000352e327220 */ /* 0x080fe20000410000 */
[----:B------:R-:W-:Y:S01]  /*a3d0*/  LOP3.LUT R35, R35, 0xffff0000, RZ, 0xc0, !PT ;  /* 0xffff000023237812 */ /* 0x000fe200078ec0ff */
[----:B------:R-:W-:Y:S01]  /*a3e0*/  FFMA.FTZ R46, R45, R53, -R56 ;  /* 0x000000352d2e7223 */ /* 0x000fe20000010838 */
[----:B------:R-:W-:Y:S01]  /*a3f0*/  FMUL.FTZ R53, R51, R55 ;  /* 0x0000003733357220 */ /* 0x000fe20000410000 */
[----:B------:R-:W-:-:S02]  /*a400*/  IMAD.U32 R52, R54, 0x10000, RZ ;  /* 0x0001000036347824 */ /* 0x000fc400078e00ff */
[----:B------:R-:W-:Y:S01]  /*a410*/  FFMA.FTZ R50, R45, R65, R50 ;  /* 0x000000412d327223 */ /* 0x000fe20000010032 */
[----:B------:R-:W-:Y:S01]  /*a420*/  LOP3.LUT R66, R66, 0xffff0000, RZ, 0xc0, !PT ;  /* 0xffff000042427812 */ /* 0x000fe200078ec0ff */
[----:B------:R-:W-:Y:S02]  /*a430*/  IMAD.U32 R29, R28, 0x10000, RZ ;  /* 0x000100001c1d7824 */ /* 0x000fe400078e00ff */
[-C--:B------:R-:W-:Y:S01]  /*a440*/  FMUL.FTZ R56, R51, R52.reuse ;  /* 0x0000003433387220 */ /* 0x080fe20000410000 */
[----:B------:R-:W-:Y:S01]  /*a450*/  FFMA.FTZ R45, R48, R52, -R53 ;  /* 0x00000034302d7223 */ /* 0x000fe20000010835 */
[----:B------:R-:W-:Y:S01]  /*a460*/  LOP3.LUT R52, R54, 0xffff0000, RZ, 0xc0, !PT ;  /* 0xffff000036347812 */ /* 0x000fe200078ec0ff */
[----:B------:R-:W-:Y:S01]  /*a470*/  FMUL.FTZ R58, R35, R66 ;  /* 0x00000042233a7220 */ /* 0x000fe20000410000 */
[----:B------:R-:W-:Y:S01]  /*a480*/  PRMT R39, R152, 0x5410, R39 ;  /* 0x0000541098277816 */ /* 0x000fe20000000027 */
[----:B------:R-:W-:Y:S01]  /*a490*/  FFMA.FTZ R48, R48, R55, R56 ;  /* 0x0000003730307223 */ /* 0x000fe20000010038 */
[----:B------:R-:W-:Y:S01]  /*a4a0*/  LOP3.LUT R31, R31, 0xffff0000, RZ, 0xc0, !PT ;  /* 0xffff00001f1f7812 */ /* 0x000fe200078ec0ff */
[-C--:B------:R-:W-:Y:S01]  /*a4b0*/  FMUL.FTZ R60, R35, R52.reuse ;  /* 0x00000034233c7220 */ /* 0x080fe20000410000 */
[----:B------:R-:W-:Y:S01]  /*a4c0*/  LOP3.LUT R32, R32, 0xffff0000, RZ, 0xc0, !PT ;  /* 0xffff000020207812 */ /* 0x000fe200078ec0ff */
[C---:B------:R-:W-:Y:S01]  /*a4d0*/  IMAD.U32 R56, R154.reuse, 0x10000, RZ ;  /* 0x000100009a387824 */ /* 0x040fe200078e00ff */
[----:B------:R-:W-:Y:S01]  /*a4e0*/  LOP3.LUT R35, R154, 0xffff0000, RZ, 0xc0, !PT ;  /* 0xffff00009a237812 */ /* 0x000fe200078ec0ff */
[C---:B------:R-:W-:Y:S01]  /*a4f0*/  IMAD.U32 R54, R39.reuse, 0x10000, RZ ;  /* 0x0001000027367824 */ /* 0x040fe200078e00ff */
[----:B------:R-:W-:Y:S01]  /*a500*/  LOP3.LUT R39, R39, 0xffff0000, RZ, 0xc0, !PT ;  /* 0xffff000027277812 */ /* 0x000fe200078ec0ff */
[C---:B------:R-:W-:Y:S01]  /*a510*/  FFMA.FTZ R52, R31.reuse, R52, -R58 ;  /* 0x000000341f347223 */ /* 0x040fe2000001083a */
[----:B------:R-:W-:Y:S01]  /*a520*/  LOP3.LUT R28, R28, 0xffff0000, RZ, 0xc0, !PT ;  /* 0xffff00001c1c7812 */ /* 0x000fe200078ec0ff */
[----:B------:R-:W-:Y:S01]  /*a530*/  FFMA.FTZ R53, R31, R66, R60 ;  /* 0x000000421f357223 */ /* 0x000fe2000001003c */
[----:B------:R-:W-:Y:S01]  /*a540*/  PRMT R44, R153, 0x5410, R44 ;  /* 0x00005410992c7816 */ /* 0x000fe2000000002c */
[----:B------:R-:W-:Y:S01]  /*a550*/  FMUL.FTZ R58, R33, R56 ;  /* 0x00000038213a7220 */ /* 0x000fe20000410000 */
[C---:B------:R-:W-:Y:S01]  /*a560*/  FMUL.FTZ R31, R32.reuse, R35 ;  /* 0x00000023201f7220 */ /* 0x040fe20000410000 */
[----:B------:R-:W-:Y:S01]  /*a570*/  PRMT R42, R151, 0x5410, R42 ;  /* 0x00005410972a7816 */ /* 0x000fe2000000002a */
[----:B------:R-:W-:Y:S01]  /*a580*/  FMUL.FTZ R33, R33, R54 ;  /* 0x0000003621217220 */ /* 0x000fe20000410000 */
[-C--:B------:R-:W-:Y:S01]  /*a590*/  FMUL.FTZ R51, R32, R39.reuse ;  /* 0x0000002720337220 */ /* 0x080fe20000410000 */
[----:B------:R-:W-:Y:S01]  /*a5a0*/  LOP3.LUT R49, R30, 0xffff0000, RZ, 0xc0, !PT ;  /* 0xffff00001e317812 */ /* 0x000fe200078ec0ff */
[----:B------:R-:W-:Y:S01]  /*a5b0*/  FFMA.FTZ R39, R28, R39, -R31 ;  /* 0x000000271c277223 */ /* 0x000fe2000001081f */
[----:B------:R-:W-:-:S02]  /*a5c0*/  IMAD.U32 R30, R34, 0x10000, RZ ;  /* 0x00010000221e7824 */ /* 0x000fc400078e00ff */
[C---:B------:R-:W-:Y:S01]  /*a5d0*/  FFMA.FTZ R58, R29.reuse, R54, -R58 ;  /* 0x000000361d3a7223 */ /* 0x040fe2000001083a */
[----:B------:R-:W-:Y:S01]  /*a5e0*/  FFMA.FTZ R33, R29, R56, R33 ;  /* 0x000000381d217223 */ /* 0x000fe20000010021 */
[----:B------:R-:W-:Y:S01]  /*a5f0*/  IMAD.U32 R31, R44, 0x10000, RZ ;  /* 0x000100002c1f7824 */ /* 0x000fe200078e00ff */
[----:B------:R-:W-:Y:S01]  /*a600*/  LOP3.LUT R34, R34, 0xffff0000, RZ, 0xc0, !PT ;  /* 0xffff000022227812 */ /* 0x000fe200078ec0ff */
[----:B------:R-:W-:Y:S01]  /*a610*/  IMAD.U32 R29, R42, 0x10000, RZ ;  /* 0x000100002a1d7824 */ /* 0x000fe200078e00ff */
[----:B------:R-:W-:Y:S01]  /*a620*/  LOP3.LUT R44, R44, 0xffff0000, RZ, 0xc0, !PT ;  /* 0xffff00002c2c7812 */ /* 0x000fe200078ec0ff */
[----:B------:R-:W-:Y:S01]  /*a630*/  FMUL.FTZ R32, R30, R31 ;  /* 0x0000001f1e207220 */ /* 0x000fe20000410000 */
[----:B------:R-:W-:Y:S01]  /*a640*/  LOP3.LUT R42, R42, 0xffff0000, RZ, 0xc0, !PT ;  /* 0xffff00002a2a7812 */ /* 0x000fe200078ec0ff */
[----:B------:R-:W-:Y:S01]  /*a650*/  FFMA.FTZ R28, R28, R35, R51 ;  /* 0x000000231c1c7223 */ /* 0x000fe20000010033 */
[-C--:B------:R-:W-:Y:S01]  /*a660*/  FMUL.FTZ R30, R30, R29.reuse ;  /* 0x0000001d1e1e7220 */ /* 0x080fe20000410000 */
[C---:B------:R-:W-:Y:S01]  /*a670*/  FMUL.FTZ R54, R34.reuse, R44 ;  /* 0x0000002c22367220 */ /* 0x040fe20000410000 */
[C---:B------:R-:W-:Y:S01]  /*a680*/  FFMA.FTZ R32, R47.reuse, R29, -R32 ;  /* 0x0000001d2f207223 */ /* 0x040fe20000010820 */
[-C--:B------:R-:W-:Y:S01]  /*a690*/  FMUL.FTZ R35, R34, R42.reuse ;  /* 0x0000002a22237220 */ /* 0x080fe20000410000 */
[----:B------:R-:W-:Y:S01]  /*a6a0*/  FFMA.FTZ R30, R47, R31, R30 ;  /* 0x0000001f2f1e7223 */ /* 0x000fe2000001001e */
[----:B------:R-:W-:Y:S01]  /*a6b0*/  FFMA.FTZ R29, R49, R42, -R54 ;  /* 0x0000002a311d7223 */ /* 0x000fe20000010836 */
[----:B------:R-:W-:Y:S01]  /*a6c0*/  F2FP.BF16.F32.PACK_AB R58, R39, R58 ;  /* 0x0000003a273a723e */ /* 0x000fe200000010ff */
[----:B------:R-:W-:Y:S01]  /*a6d0*/  FFMA.FTZ R35, R49, R44, R35 ;  /* 0x0000002c31237223 */ /* 0x000fe20000010023 */
[----:B------:R-:W-:-:S02]  /*a6e0*/  F2FP.BF16.F32.PACK_AB R41, R46, R41 ;  /* 0x000000292e29723e */ /* 0x000fc400000010ff */
[----:B------:R-:W-:Y:S02]  /*a6f0*/  F2FP.BF16.F32.PACK_AB R34, R29, R32 ;  /* 0x000000201d22723e */ /* 0x000fe400000010ff */
[----:B------:R-:W-:Y:S01]  /*a700*/  F2FP.BF16.F32.PACK_AB R43, R50, R43 ;  /* 0x0000002b322b723e */ /* 0x000fe200000010ff */
[----:B------:R-:W-:Y:S01]  /*a710*/  IMAD.MOV.U32 R29, RZ, RZ, R41 ;  /* 0x000000ffff1d7224 */ /* 0x000fe200078e0029 */
        /* <DEDUP_REMOVED lines=10> */
.L_x_1553:
[----:B------:R-:W-:Y:S05]  /*a7c0*/  BSYNC B1 ;  /* 0x0000000000017941 */ /* 0x000fea0003800000 */
.L_x_1552:
[----:B0-----:R0:W-:Y:S01]  /*a7d0*/  STG.E.128 desc[UR46][R36.64], R28 ;  /* 0x0000001c24007986 */ /* 0x0011e2000c101d2e */
[----:B------:R-:W-:-:S13]  /*a7e0*/  ISETP.GE.AND P3, PT, R38, R145, PT ;  /* 0x000000912600720c */ /* 0x000fda0003f66270 */
[----:B------:R-:W-:Y:S05]  /*a7f0*/  @P3 BRA `(.L_x_1502) ;  /* 0x0000000000fc3947 */ /* 0x000fea0003800000 */
[--C-:B------:R-:W-:Y:S02]  /*a800*/  IADD3 R124, P3, P4, R86, R124, R38.reuse ;  /* 0x0000007c567c7210 */ /* 0x100fe40007c7e026 */
[----:B------:R-:W-:-:S04]  /*a810*/  SHF.R.S32.HI R38, RZ, 0x1f, R38 ;  /* 0x0000001fff267819 */ /* 0x000fc80000011426 */
[----:B------:R-:W-:Y:S02]  /*a820*/  IADD3.X R40, R85, R40, R38, P3, P4 ;  /* 0x0000002855287210 */ /* 0x000fe40001fe8426 */
[----:B------:R-:W-:-:S04]  /*a830*/  LEA R114, P3, R124, R114, 0x1 ;  /* 0x000000727c727211 */ /* 0x000fc800078608ff */
[----:B------:R-:W-:-:S05]  /*a840*/  LEA.HI.X R115, R124, R115, R40, 0x1, P3 ;  /* 0x000000737c737211 */ /* 0x000fca00018f0c28 */
[----:B--2---:R2:W-:Y:S01]  /*a850*/  STG.E.128 desc[UR46][R114.64], R32 ;  /* 0x0000002072007986 */ /* 0x0045e2000c101d2e */
[----:B------:R-:W-:Y:S05]  /*a860*/  BRA `(.L_x_1502) ;  /* 0x0000000000e07947 */ /* 0x000fea0003800000 */
.L_x_1469:
[----:B------:R-:W2:Y:S02]  /*a870*/  LDL R28, [R1+0x38] ;  /* 0x00003800011c7983 */ /* 0x000ea40000100800 */
[----:B--2---:R-:W-:-:S13]  /*a880*/  R2UR UR4, R28 ;  /* 0x000000001c0472ca */ /* 0x004fda00000e0000 */
[----:B------:R-:W-:-:S06]  /*a890*/  UISETP.NE.AND UP0, UPT, UR4, 0x3, UPT ;  /* 0x000000030400788c */ /* 0x000fcc000bf05270 */
[----:B------:R-:W-:-:S13]  /*a8a0*/  PLOP3.LUT P2, PT, PT, PT, UP0, 0x80, 0x0 ;  /* 0x000000000000781c */ /* 0x000fda0003f4f008 */
[----:B------:R-:W-:Y:S05]  /*a8b0*/  @!P2 BRA `(.L_x_1554) ;  /* 0x000000000004a947 */ /* 0x000fea0003800000 */
[----:B------:R-:W-:Y:S01]  /*a8c0*/  BPT.TRAP 0x1 ;  /* 0x000000040000795c */ /* 0x000fe20000300000 */
.L_x_1554:
[----:B------:R-:W-:Y:S01]  /*a8d0*/  IMAD R3, R16, 0x8, R2 ;  /* 0x0000000810037824 */ /* 0x000fe200078e0202 */
[----:B------:R-:W-:Y:S01]  /*a8e0*/  SHF.L.U32 R0, R167, 0x1f, RZ ;  /* 0x0000001fa7007819 */ /* 0x000fe200000006ff */
[----:B------:R-:W-:Y:S01]  /*a8f0*/  IMAD R4, R24, -0x60, R25 ;  /* 0xffffffa018047824 */ /* 0x000fe200078e0219 */
[----:B------:R-:W-:Y:S02]  /*a900*/  BSSY B1, `(.L_x_1555) ;  /* 0x0000005000017945 */ /* 0x000fe40003800000 */
[----:B------:R-:W0:Y:S02]  /*a910*/  SYNCS.PHASECHK.TRANS64.TRYWAIT P4, [R3+URZ+0x2a890], R0 ;  /* 0x02a89000030075a7 */ /* 0x000e24000808017f */
[----:B------:R-:W-:-:S04]  /*a920*/  VIMNMX R4, R4, 0x60, PT ;  /* 0x0000006004047848 */ /* 0x000fc80003fe0100 */
[----:B------:R-:W-:Y:S01]  /*a930*/  ISETP.GE.AND P3, PT, R162, R4, PT ;  /* 0x00000004a200720c */ /* 0x000fe20003f66270 */
[----:B0-----:R-:W-:-:S12]  /*a940*/  @!P4 BRA `(.L_x_1556) ;  /* 0x0000020800a0c947 */ /* 0x001fd80003800000 */
.L_x_1930:
[----:B------:R-:W-:Y:S05]  /*a950*/  BSYNC B1 ;  /* 0x0000000000017941 */ /* 0x000fea0003800000 */
.L_x_1555:
[----:B------:R-:W-:Y:S04]  /*a960*/  BSSY B1, `(.L_x_1557) ;  /* 0x0000014000017945 */ /* 0x000fe80003800000 */
[----:B------:R-:W-:Y:S05]  /*a970*/  @P3 BRA `(.L_x_1558) ;  /* 0x0000000000483947 */ /* 0x000fea0003800000 */
[----:B------:R-:W-:Y:S02]  /*a980*/  ISETP.NE.AND P4, PT, R11, RZ, PT ;  /* 0x000000ff0b00720c */ /* 0x000fe40003f85270 */
[----:B------:R-:W-:-:S11]  /*a990*/  ISETP.NE.AND P3, PT, R10, RZ, PT ;  /* 0x000000ff0a00720c */ /* 0x000fd60003f65270 */
[----:B------:R-:W1:Y:S04]  /*a9a0*/  @P4 LDS.128 R28, [R39] ;  /* 0x00000000271c4984 */ /* 0x000e680000000c00 */
[----:B------:R-:W2:Y:S04]  /*a9b0*/  @P3 LDS.128 R32, [R38] ;  /* 0x0000000026203984 */ /* 0x000ea80000000c00 */
[----:B-1----:R-:W-:Y:S01]  /*a9c0*/  @P4 STG.E.128 desc[UR46][R40.64], R28 ;  /* 0x0000001c28004986 */ /* 0x002fe2000c101d2e */
[----:B------:R-:W-:-:S03]  /*a9d0*/  ISETP.NE.AND P4, PT, R9, RZ, PT ;  /* 0x000000ff0900720c */ /* 0x000fc60003f85270 */
[----:B--2---:R-:W-:Y:S01]  /*a9e0*/  @P3 STG.E.128 desc[UR46][R40.64+0x40], R32 ;  /* 0x0000402028003986 */ /* 0x004fe2000c101d2e */
[----:B------:R-:W-:-:S09]  /*a9f0*/  ISETP.NE.AND P3, PT, R8, RZ, PT ;  /* 0x000000ff0800720c */ /* 0x000fd20003f65270 */
[----:B------:R-:W1:Y:S04]  /*aa00*/  @P4 LDS.128 R28, [R39+0x3000] ;  /* 0x00300000271c4984 */ /* 0x000e680000000c00 */
[----:B------:R-:W2:Y:S04]  /*aa10*/  @P3 LDS.128 R32, [R38+0x3000] ;  /* 0x0030000026203984 */ /* 0x000ea80000000c00 */
[----:B-1----:R-:W-:Y:S01]  /*aa20*/  @P4 STG.E.128 desc[UR46][R40.64+0x80], R28 ;  /* 0x0000801c28004986 */ /* 0x002fe2000c101d2e */
[----:B------:R-:W-:-:S03]  /*aa30*/  ISETP.NE.AND P4, PT, R6, RZ, PT ;  /* 0x000000ff0600720c */ /* 0x000fc60003f85270 */
[----:B--2---:R-:W-:Y:S01]  /*aa40*/  @P3 STG.E.128 desc[UR46][R40.64+0xc0], R32 ;  /* 0x0000c02028003986 */ /* 0x004fe2000c101d2e */
[----:B------:R-:W-:-:S09]  /*aa50*/  ISETP.NE.AND P3, PT, R7, RZ, PT ;  /* 0x000000ff0700720c */ /* 0x000fd20003f65270 */
[----:B------:R-:W1:Y:S04]  /*aa60*/  @P4 LDS.128 R32, [R38+0x6000] ;  /* 0x0060000026204984 */ /* 0x000e680000000c00 */
[----:B------:R-:W2:Y:S04]  /*aa70*/  @P3 LDS.128 R28, [R39+0x6000] ;  /* 0x00600000271c3984 */ /* 0x000ea80000000c00 */
[----:B-1----:R1:W-:Y:S04]  /*aa80*/  @P4 STG.E.128 desc[UR46][R40.64+0x140], R32 ;  /* 0x0001402028004986 */ /* 0x0023e8000c101d2e */
[----:B--2---:R1:W-:Y:S02]  /*aa90*/  @P3 STG.E.128 desc[UR46][R40.64+0x100], R28 ;  /* 0x0001001c28003986 */ /* 0x0043e4000c101d2e */
.L_x_1558:
[----:B------:R-:W-:Y:S05]  /*aaa0*/  BSYNC B1 ;  /* 0x0000000000017941 */ /* 0x000fea0003800000 */
.L_x_1557:
[----:B------:R-:W-:-:S13]  /*aab0*/  ISETP.GE.AND P3, PT, R189, R4, PT ;  /* 0x00000004bd00720c */ /* 0x000fda0003f66270 */
[----:B------:R-:W-:Y:S05]  /*aac0*/  @P3 BRA `(.L_x_1502) ;  /* 0x0000000000483947 */ /* 0x000fea0003800000 */
[----:B------:R-:W-:Y:S02]  /*aad0*/  ISETP.NE.AND P4, PT, R11, RZ, PT ;  /* 0x000000ff0b00720c */ /* 0x000fe40003f85270 */
[----:B------:R-:W-:-:S11]  /*aae0*/  ISETP.NE.AND P3, PT, R9, RZ, PT ;  /* 0x000000ff0900720c */ /* 0x000fd60003f65270 */
[----:B-1----:R-:W1:Y:S04]  /*aaf0*/  @P4 LDS.128 R28, [R39+0x2000] ;  /* 0x00200000271c4984 */ /* 0x002e680000000c00 */
[----:B------:R-:W2:Y:S04]  /*ab00*/  @P3 LDS.128 R32, [R39+0x5000] ;  /* 0x0050000027203984 */ /* 0x000ea80000000c00 */
        /* <DEDUP_REMOVED lines=14> */
.L_x_1502:
[----:B------:R-:W-:Y:S05]  /*abf0*/  BSYNC B0 ;  /* 0x0000000000007941 */ /* 0x000fea0003800000 */
.L_x_1468:
        /* <DEDUP_REMOVED lines=17> */
.L_x_1560:
[----:B------:R-:W-:Y:S05]  /*ad10*/  BSYNC B0 ;  /* 0x0000000000007941 */ /* 0x000fea0003800000 */
.L_x_1559:
[----:B------:R-:W1:Y:S01]  /*ad20*/  SYNCS.PHASECHK.TRANS64.TRYWAIT P4, [R3+URZ+0x2a8b0], R0 ;  /* 0x02a8b000030075a7 */ /* 0x000e62000808017f */
[----:B0-----:R-:W-:Y:S01]  /*ad30*/  IMAD R28, R16, 0x3000, R26 ;  /* 0x00003000101c7824 */ /* 0x001fe200078e021a */
[----:B------:R-:W-:Y:S01]  /*ad40*/  ULDC.64 UR44, c[0x0][0x328] ;  /* 0x0000ca00002c7ab9 */ /* 0x000fe20000000a00 */
[----:B------:R-:W-:Y:S01]  /*ad50*/  ULDC.64 UR60, c[0x0][0x318] ;  /* 0x0000c600003c7ab9 */ /* 0x000fe20000000a00 */
[----:B------:R-:W-:Y:S01]  /*ad60*/  BSSY B0, `(.L_x_1561) ;  /* 0x0000004000007945 */ /* 0x000fe20003800000 */
[----:B------:R-:W-:Y:S01]  /*ad70*/  ISETP.GE.AND P2, PT, R162, R4, PT ;  /* 0x00000004a200720c */ /* 0x000fe20003f46270 */
[----:B------:R-:W-:Y:S02]  /*ad80*/  IMAD.IADD R29, R129, 0x1, R28 ;  /* 0x00000001811d7824 */ /* 0x000fe400078e021c */
[----:B-1----:R-:W-:Y:S10]  /*ad90*/  @!P4 BRA `(.L_x_1562) ;  /* 0x0000020400a0c947 */ /* 0x002ff40003800000 */
.L_x_1931:
[----:B------:R-:W-:Y:S05]  /*ada0*/  BSYNC B0 ;  /* 0x0000000000007941 */ /* 0x000fea0003800000 */
.L_x_1561:
[----:B------:R-:W-:Y:S01]  /*adb0*/  BSSY B0, `(.L_x_1563) ;  /* 0x000001a000007945 */ /* 0x000fe20003800000 */
[----:B0-----:R-:W-:Y:S02]  /*adc0*/  IMAD R0, R28, 0x2, R118 ;  /* 0x000000021c007824 */ /* 0x001fe400078e0276 */
[----:B------:R-:W-:-:S04]  /*add0*/  IMAD.WIDE R36, R24, 0x60, R120 ;  /* 0x0000006018247825 */ /* 0x000fc800078e0278 */
[----:B------:R-:W-:Y:S01]  /*ade0*/  IMAD R40, R29, 0x2, R118 ;  /* 0x000000021d287824 */ /* 0x000fe200078e0276 */
[----:B------:R-:W-:Y:S06]  /*adf0*/  @P2 BRA `(.L_x_1564) ;  /* 0x0000000000542947 */ /* 0x000fec0003800000 */
[----:B------:R-:W-:Y:S01]  /*ae00*/  IMAD R31, R37, UR44, RZ ;  /* 0x0000002c251f7c24 */ /* 0x000fe2000f8e02ff */
[----:B------:R-:W-:Y:S01]  /*ae10*/  ULDC UR4, c[0x0][0x320] ;  /* 0x0000c80000047ab9 */ /* 0x000fe20000000800 */
[----:B------:R-:W-:Y:S01]  /*ae20*/  IMAD.MOV.U32 R28, RZ, RZ, R88 ;  /* 0x000000ffff1c7224 */ /* 0x000fe200078e0058 */
[----:B------:R-:W-:Y:S01]  /*ae30*/  ISETP.GE.AND P4, PT, R18, UR4, PT ;  /* 0x0000000412007c0c */ /* 0x000fe2000bf86270 */
[----:B------:R-:W-:Y:S02]  /*ae40*/  IMAD.MOV.U32 R29, RZ, RZ, R5 ;  /* 0x000000ffff1d7224 */ /* 0x000fe400078e0005 */
[C---:B------:R-:W-:Y:S02]  /*ae50*/  IMAD R31, R36.reuse, UR45, R31 ;  /* 0x0000002d241f7c24 */ /* 0x040fe4000f8e021f */
[----:B------:R-:W-:-:S04]  /*ae60*/  IMAD.WIDE.U32 R28, R36, UR44, R28 ;  /* 0x0000002c241c7c25 */ /* 0x000fc8000f8e001c */
[----:B------:R-:W-:Y:S01]  /*ae70*/  IMAD.IADD R29, R29, 0x1, R31 ;  /* 0x000000011d1d7824 */ /* 0x000fe200078e021f */
[----:B------:R-:W-:-:S04]  /*ae80*/  LEA R38, P2, R28, UR60, 0x1 ;  /* 0x0000003c1c267c11 */ /* 0x000fc8000f8408ff */
[----:B------:R-:W-:Y:S02]  /*ae90*/  LEA.HI.X R39, R28, UR61, R29, 0x1, P2 ;  /* 0x0000003d1c277c11 */ /* 0x000fe400090f0c1d */
[----:B------:R-:W-:Y:S01]  /*aea0*/  ISETP.GE.AND P2, PT, R165, UR4, PT ;  /* 0x00000004a5007c0c */ /* 0x000fe2000bf46270 */
[----:B------:R-:W0:-:S12]  /*aeb0*/  @!P4 LDS.128 R28, [R0] ;  /* 0x00000000001cc984 */ /* 0x000e180000000c00 */
[----:B------:R-:W1:Y:S04]  /*aec0*/  @!P2 LDS.128 R32, [R40] ;  /* 0x000000002820a984 */ /* 0x000e680000000c00 */
[----:B0-----:R-:W-:Y:S01]  /*aed0*/  @!P4 STG.E.128 desc[UR46][R38.64], R28 ;  /* 0x0000001c2600c986 */ /* 0x001fe2000c101d2e */
[----:B------:R-:W-:-:S03]  /*aee0*/  ISETP.GE.AND P4, PT, R166, UR4, PT ;  /* 0x00000004a6007c0c */ /* 0x000fc6000bf86270 */
[----:B-1----:R-:W-:Y:S01]  /*aef0*/  @!P2 STG.E.128 desc[UR46][R38.64+0x40], R32 ;  /* 0x000040202600a986 */ /* 0x002fe2000c101d2e */
[----:B------:R-:W-:-:S09]  /*af00*/  ISETP.GE.AND P2, PT, R104, UR4, PT ;  /* 0x0000000468007c0c */ /* 0x000fd2000bf46270 */
[----:B------:R-:W0:Y:S04]  /*af10*/  @!P4 LDS.128 R28, [R0+0x3000] ;  /* 0x00300000001cc984 */ /* 0x000e280000000c00 */
[----:B------:R-:W1:Y:S04]  /*af20*/  @!P2 LDS.128 R32, [R40+0x3000] ;  /* 0x003000002820a984 */ /* 0x000e680000000c00 */
[----:B0-----:R0:W-:Y:S04]  /*af30*/  @!P4 STG.E.128 desc[UR46][R38.64+0x80], R28 ;  /* 0x0000801c2600c986 */ /* 0x0011e8000c101d2e */
[----:B-1----:R0:W-:Y:S02]  /*af40*/  @!P2 STG.E.128 desc[UR46][R38.64+0xc0], R32 ;  /* 0x0000c0202600a986 */ /* 0x0021e4000c101d2e */
.L_x_1564:
[----:B------:R-:W-:Y:S05]  /*af50*/  BSYNC B0 ;  /* 0x0000000000007941 */ /* 0x000fea0003800000 */
.L_x_1563:
[----:B------:R-:W-:Y:S01]  /*af60*/  ISETP.GE.AND P2, PT, R189, R4, PT ;  /* 0x00000004bd00720c */ /* 0x000fe20003f46270 */
[----:B------:R-:W-:-:S12]  /*af70*/  BSSY B0, `(.L_x_1565) ;  /* 0x0000018000007945 */ /* 0x000fd80003800000 */
[----:B------:R-:W-:Y:S05]  /*af80*/  @P2 BRA `(.L_x_1566) ;  /* 0x0000000000582947 */ /* 0x000fea0003800000 */
[----:B0-----:R-:W-:Y:S01]  /*af90*/  IADD3 R31, P2, R36, 0x40, RZ ;  /* 0x00000040241f7810 */ /* 0x001fe20007f5e0ff */
[----:B------:R-:W-:Y:S01]  /*afa0*/  IMAD.MOV.U32 R4, RZ, RZ, R88 ;  /* 0x000000ffff047224 */ /* 0x000fe200078e0058 */
[----:B------:R-:W-:Y:S02]  /*afb0*/  ULDC UR4, c[0x0][0x320] ;  /* 0x0000c80000047ab9 */ /* 0x000fe40000000800 */
[----:B------:R-:W-:Y:S01]  /*afc0*/  ISETP.GE.AND P4, PT, R18, UR4, PT ;  /* 0x0000000412007c0c */ /* 0x000fe2000bf86270 */
[----:B------:R-:W-:Y:S02]  /*afd0*/  IMAD.X R36, RZ, RZ, R37, P2 ;  /* 0x000000ffff247224 */ /* 0x000fe400010e0625 */
[----:B------:R-:W-:-:S04]  /*afe0*/  IMAD.WIDE.U32 R28, R31, UR44, R4 ;  /* 0x0000002c1f1c7c25 */ /* 0x000fc8000f8e0004 */
[----:B------:R-:W-:-:S04]  /*aff0*/  IMAD R36, R36, UR44, RZ ;  /* 0x0000002c24247c24 */ /* 0x000fc8000f8e02ff */
[----:B------:R-:W-:Y:S01]  /*b000*/  IMAD R31, R31, UR45, R36 ;  /* 0x0000002d1f1f7c24 */ /* 0x000fe2000f8e0224 */
[----:B------:R-:W-:-:S03]  /*b010*/  LEA R36, P2, R28, UR60, 0x1 ;  /* 0x0000003c1c247c11 */ /* 0x000fc6000f8408ff */
[----:B------:R-:W-:-:S05]  /*b020*/  IMAD.IADD R29, R29, 0x1, R31 ;  /* 0x000000011d1d7824 */ /* 0x000fca00078e021f */
[----:B------:R-:W-:Y:S02]  /*b030*/  LEA.HI.X R37, R28, UR61, R29, 0x1, P2 ;  /* 0x0000003d1c257c11 */ /* 0x000fe400090f0c1d */
[----:B------:R-:W-:Y:S01]  /*b040*/  ISETP.GE.AND P2, PT, R166, UR4, PT ;  /* 0x00000004a6007c0c */ /* 0x000fe2000bf46270 */
[----:B------:R-:W0:-:S12]  /*b050*/  @!P4 LDS.128 R28, [R0+0x2000] ;  /* 0x00200000001cc984 */ /* 0x000e180000000c00 */
[----:B------:R-:W1:Y:S04]  /*b060*/  @!P2 LDS.128 R32, [R0+0x5000] ;  /* 0x005000000020a984 */ /* 0x000e680000000c00 */
        /* <DEDUP_REMOVED lines=8> */
.L_x_1566:
[----:B------:R-:W-:Y:S05]  /*b0f0*/  BSYNC B0 ;  /* 0x0000000000007941 */ /* 0x000fea0003800000 */
.L_x_1565:
[----:B------:R-:W-:Y:S01]  /*b100*/  @!PT LDS RZ, [RZ] ;  /* 0x00000000fffff984 */ /* 0x000fe20000000800 */
[----:B------:R-:W-:Y:S01]  /*b110*/  @!PT LDS RZ, [RZ] ;  /* 0x00000000fffff984 */ /* 0x000fe20000000800 */
[----:B------:R-:W-:Y:S01]  /*b120*/  @!PT LDS RZ, [RZ] ;  /* 0x00000000fffff984 */ /* 0x000fe20000000800 */
[----:B------:R-:W-:Y:S01]  /*b130*/  @!PT LDS RZ, [RZ] ;  /* 0x00000000fffff984 */ /* 0x000fe20000000800 */
[----:B------:R1:W-:Y:S06]  /*b140*/  MEMBAR.ALL.CTA ;  /* 0x0000000000007992 */ /* 0x0003ec0000008000 */
[----:B-1----:R-:W1:Y:S01]  /*b150*/  FENCE.VIEW.ASYNC.S ;  /* 0x00000000000073c6 */ /* 0x002e620000000000 */
[----:B------:R-:W-:Y:S01]  /*b160*/  @!P3 VIADD R3, R3, 0x2a8c0 ;  /* 0x0002a8c00303b836 */ /* 0x000fe20000000000 */
[----:B-1----:R1:W-:Y:S01]  /*b170*/  BAR.SYNC.DEFER_BLOCKING R222, 0x80 ;  /* 0x000200de0000751d */ /* 0x0023e20000010000 */
[----:B------:R-:W-:Y:S01]  /*b180*/  LOP3.LUT P4, RZ, R17, 0x2, RZ, 0xc0, !PT ;  /* 0x0000000211ff7812 */ /* 0x000fe2000788c0ff */
[----:B------:R-:W-:-:S02]  /*b190*/  VIADD R16, R16, 0x1 ;  /* 0x0000000110107836 */ /* 0x000fc40000000000 */
[----:B------:R-:W-:Y:S02]  /*b1a0*/  @!P3 PRMT R3, RZ, 0x654, R3 ;  /* 0x00000654ff03b816 */ /* 0x000fe40000000003 */
[----:B------:R-:W-:Y:S02]  /*b1b0*/  PLOP3.LUT P2, PT, PT, PT, PT, 0x8, 0x0 ;  /* 0x000000000000781c */ /* 0x000fe40003f4e170 */
[----:B------:R1:W-:Y:S01]  /*b1c0*/  @!P3 SYNCS.ARRIVE.TRANS64.RED.A1T0 RZ, [R3+URZ], RZ ;  /* 0x000000ff03ffb9a7 */ /* 0x0003e2000810043f */
[----:B------:R-:W-:-:S04]  /*b1d0*/  ISETP.NE.AND P3, PT, R16, 0x2, PT ;  /* 0x000000021000780c */ /* 0x000fc80003f65270 */
[----:B------:R-:W-:Y:S02]  /*b1e0*/  SEL R0, RZ, 0x1, P3 ;  /* 0x00000001ff007807 */ /* 0x000fe40001800000 */
[----:B------:R-:W-:Y:S02]  /*b1f0*/  SEL R16, R16, RZ, P3 ;  /* 0x000000ff10107207 */ /* 0x000fe40001800000 */
[----:B------:R-:W-:Y:S01]  /*b200*/  LOP3.LUT R167, R167, R0, RZ, 0x3c, !PT ;  /* 0x00000000a7a77212 */ /* 0x000fe200078e3cff */
[----:B------:R-:W-:Y:S06]  /*b210*/  @P4 BRA `(.L_x_1567) ;  /* 0xffffff7c00744947 */ /* 0x000fec000383ffff */
.L_x_1463:
[----:B------:R-:W3:Y:S01]  /*b220*/  LDC R0, c[0x0][0x448] ;  /* 0x00011200ff007b82 */ /* 0x000ee20000000800 */
[----:B------:R-:W-:Y:S01]  /*b230*/  IADD3 R7, R164, 0x1, -R163 ;  /* 0x00000001a4077810 */ /* 0x000fe20007ffe8a3 */
[----:B------:R-:W-:Y:S06]  /*b240*/  BSSY B0, `(.L_x_1568) ;  /* 0x000000d000007945 */ /* 0x000fec0003800000 */
[----:B------:R-:W4:Y:S01]  /*b250*/  LDC.64 R4, c[0x0][0x9e0] ;  /* 0x00027800ff047b82 */ /* 0x000f220000000a00 */
[----:B---3--:R-:W-:Y:S01]  /*b260*/  ISETP.NE.AND P1, PT, R0, 0x1, PT ;  /* 0x000000010000780c */ /* 0x008fe20003f25270 */
[----:B------:R-:W-:Y:S01]  /*b270*/  VIADD R0, R178, 0x7f ;  /* 0x0000007fb2007836 */ /* 0x000fe20000000000 */
[----:B----4-:R-:W-:-:S11]  /*b280*/  ISETP.GE.AND P3, PT, R5, 0x1, PT ;  /* 0x000000010500780c */ /* 0x010fd60003f66270 */
[----:B-1----:R-:W1:Y:S08]  /*b290*/  @P1 LDC R3, c[0x0][0x44c] ;  /* 0x00011300ff031b82 */ /* 0x002e700000000800 */
[----:B------:R-:W3:Y:S01]  /*b2a0*/  @P1 LDC R6, c[0x0][0x450] ;  /* 0x00011400ff061b82 */ /* 0x000ee20000000800 */
[----:B-1----:R-:W-:-:S05]  /*b2b0*/  @P1 IMAD.HI.U32 R3, R0, R3, RZ ;  /* 0x0000000300031227 */ /* 0x002fca00078e00ff */
[----:B---3--:R-:W-:-:S05]  /*b2c0*/  @P1 SHF.R.U32.HI R0, RZ, R6, R3 ;  /* 0x00000006ff001219 */ /* 0x008fca0000011603 */
[----:B------:R-:W-:Y:S01]  /*b2d0*/  IMAD.IADD R3, R7, 0x1, R0 ;  /* 0x0000000107037824 */ /* 0x000fe200078e0200 */
[----:B------:R-:W-:Y:S06]  /*b2e0*/  @P2 BRA `(.L_x_1569) ;  /* 0x0000000000082947 */ /* 0x000fec0003800000 */
[----:B------:R-:W1:Y:S02]  /*b2f0*/  FENCE.VIEW.ASYNC.G ;  /* 0x00000000000073c6 */ /* 0x000e640000000100 */
[----:B-1----:R-:W-:Y:S06]  /*b300*/  BAR.ARV 0xc, 0x180 ;  /* 0x0306000000007b1d */ /* 0x002fec0000002000 */
.L_x_1569:
[----:B------:R-:W-:Y:S05]  /*b310*/  BSYNC B0 ;  /* 0x0000000000007941 */ /* 0x000fea0003800000 */
.L_x_1568:
[----:B------:R-:W-:Y:S01]  /*b320*/  IMAD.IADD R4, R3, 0x1, R4 ;  /* 0x0000000103047824 */ /* 0x000fe200078e0204 */
[----:B------:R-:W-:Y:S06]  /*b330*/  @!P3 BRA `(.L_x_1570) ;  /* 0x000000000048b947 */ /* 0x000fec0003800000 */
[C---:B------:R-:W-:Y:S01]  /*b340*/  ISETP.GT.AND P0, PT, R3.reuse, RZ, PT ;  /* 0x000000ff0300720c */ /* 0x040fe20003f04270 */
[----:B------:R-:W-:Y:S01]  /*b350*/  BSSY B0, `(.L_x_1571) ;  /* 0x000000e000007945 */ /* 0x000fe20003800000 */
[----:B------:R-:W-:-:S11]  /*b360*/  VIADD R0, R3, 0xffffffff ;  /* 0xffffffff03007836 */ /* 0x000fd60000000000 */
[----:B------:R-:W-:Y:S05]  /*b370*/  @P0 BRA `(.L_x_1572) ;  /* 0x00000000001c0947 */ /* 0x000fea0003800000 */
[----:B------:R-:W-:Y:S01]  /*b380*/  ISETP.NE.AND P0, PT, R5, 0x1, PT ;  /* 0x000000010500780c */ /* 0x000fe20003f05270 */
[----:B------:R-:W-:-:S12]  /*b390*/  IMAD.MOV R3, RZ, RZ, -R3 ;  /* 0x000000ffff037224 */ /* 0x000fd800078e0a03 */
[----:B------:R-:W1:Y:S02]  /*b3a0*/  @P0 LDC.64 R6, c[0x0][0x9e8] ;  /* 0x00027a00ff060b82 */ /* 0x000e640000000a00 */
[----:B-1----:R-:W-:-:S05]  /*b3b0*/  @P0 IMAD.HI.U32 R0, R3, R6, RZ ;  /* 0x0000000603000227 */ /* 0x002fca00078e00ff */
[----:B------:R-:W-:-:S04]  /*b3c0*/  @P0 SHF.R.U32.HI R3, RZ, R7, R0 ;  /* 0x00000007ff030219 */ /* 0x000fc80000011600 */
[----:B------:R-:W-:Y:S01]  /*b3d0*/  LOP3.LUT R0, RZ, R3, RZ, 0x33, !PT ;  /* 0x00000003ff007212 */ /* 0x000fe200078e33ff */
[----:B------:R-:W-:Y:S06]  /*b3e0*/  BRA `(.L_x_1573) ;  /* 0x0000000000107947 */ /* 0x000fec0003800000 */
.L_x_1572:
[----:B------:R-:W-:-:S13]  /*b3f0*/  ISETP.NE.AND P0, PT, R5, 0x1, PT ;  /* 0x000000010500780c */ /* 0x000fda0003f05270 */
[----:B------:R-:W1:Y:S02]  /*b400*/  @P0 LDC.64 R6, c[0x0][0x9e8] ;  /* 0x00027a00ff060b82 */ /* 0x000e640000000a00 */
[----:B-1----:R-:W-:-:S05]  /*b410*/  @P0 IMAD.HI.U32 R6, R0, R6, RZ ;  /* 0x0000000600060227 */ /* 0x002fca00078e00ff */
[----:B------:R-:W-:-:S07]  /*b420*/  @P0 SHF.R.U32.HI R0, RZ, R7, R6 ;  /* 0x00000007ff000219 */ /* 0x000fce0000011606 */
.L_x_1573:
[----:B------:R-:W-:Y:S05]  /*b430*/  BSYNC B0 ;  /* 0x0000000000007941 */ /* 0x000fea0003800000 */
.L_x_1571:
[----:B------:R-:W-:-:S05]  /*b440*/  IMAD R3, R0, R5, R5 ;  /* 0x0000000500037224 */ /* 0x000fca00078e0205 */
[----:B------:R-:W-:-:S07]  /*b450*/  VIMNMX R4, R4, R3, PT ;  /* 0x0000000304047248 */ /* 0x000fce0003fe0100 */
.L_x_1570:
[----:B------:R-:W1:Y:S01]  /*b460*/  @P1 LDC R3, c[0x0][0x44c] ;  /* 0x00011300ff031b82 */ /* 0x000e620000000800 */
[----:B------:R-:W-:Y:S01]  /*b470*/  VIADD R4, R4, 0x5f ;  /* 0x0000005f04047836 */ /* 0x000fe20000000000 */
[----:B------:R-:W-:Y:S01]  /*b480*/  ULDC UR4, c[0x0][0x9dc] ;  /* 0x0002770000047ab9 */ /* 0x000fe20000000800 */
[----:B------:R-:W-:Y:S02]  /*b490*/  IMAD.MOV.U32 R7, RZ, RZ, R178 ;  /* 0x000000ffff077224 */ /* 0x000fe400078e00b2 */
[----:B------:R-:W-:-:S03]  /*b4a0*/  IMAD.HI R4, R4, 0x2aaaaaab, RZ ;  /* 0x2aaaaaab04047827 */ /* 0x000fc600078e02ff */
[----:B------:R-:W3:Y:S01]  /*b4b0*/  @P1 LDC R9, c[0x0][0x450] ;  /* 0x00011400ff091b82 */ /* 0x000ee20000000800 */
[----:B-1----:R-:W-:Y:S01]  /*b4c0*/  @P1 IMAD.HI.U32 R0, R178, R3, RZ ;  /* 0x00000003b2001227 */ /* 0x002fe200078e00ff */
[----:B------:R-:W-:-:S04]  /*b4d0*/  SHF.R.U32.HI R3, RZ, 0x1f, R4 ;  /* 0x0000001fff037819 */ /* 0x000fc80000011604 */
[----:B------:R-:W-:Y:S02]  /*b4e0*/  LEA.HI.SX32 R4, R4, R3, 0x1c ;  /* 0x0000000304047211 */ /* 0x000fe400078fe2ff */
[----:B---3--:R-:W-:Y:S02]  /*b4f0*/  @P1 SHF.R.U32.HI R7, RZ, R9, R0 ;  /* 0x00000009ff071219 */ /* 0x008fe40000011600 */
        /* <DEDUP_REMOVED lines=9> */
[----:B------:R-:W1:Y:S02]  /*b590*/  @P0 LDC.64 R8, c[0x0][0x9e8] ;  /* 0x00027a00ff080b82 */ /* 0x000e640000000a00 */
[----:B-1----:R-:W-:-:S05]  /*b5a0*/  @P0 IMAD.HI.U32 R0, R7, R8, RZ ;  /* 0x0000000807000227 */ /* 0x002fca00078e00ff */
[----:B------:R-:W-:-:S04]  /*b5b0*/  @P0 SHF.R.U32.HI R7, RZ, R9, R0 ;  /* 0x00000009ff070219 */ /* 0x000fc80000011600 */
[----:B------:R-:W-:Y:S01]  /*b5c0*/  LOP3.LUT R0, RZ, R7, RZ, 0x33, !PT ;  /* 0x00000007ff007212 */ /* 0x000fe200078e33ff */
[----:B------:R-:W-:Y:S06]  /*b5d0*/  BRA `(.L_x_1577) ;  /* 0x0000000000107947 */ /* 0x000fec0003800000 */
.L_x_1576:
[----:B------:R-:W-:-:S13]  /*b5e0*/  ISETP.NE.AND P0, PT, R5, 0x1, PT ;  /* 0x000000010500780c */ /* 0x000fda0003f05270 */
[----:B------:R-:W1:Y:S02]  /*b5f0*/  @P0 LDC.64 R6, c[0x0][0x9e8] ;  /* 0x00027a00ff060b82 */ /* 0x000e640000000a00 */
[----:B-1----:R-:W-:-:S05]  /*b600*/  @P0 IMAD.HI.U32 R4, R0, R6, RZ ;  /* 0x0000000600040227 */ /* 0x002fca00078e00ff */
[----:B------:R-:W-:-:S07]  /*b610*/  @P0 SHF.R.U32.HI R0, RZ, R7, R4 ;  /* 0x00000007ff000219 */ /* 0x000fce0000011604 */
.L_x_1577:
[----:B------:R-:W-:Y:S05]  /*b620*/  BSYNC B0 ;  /* 0x0000000000007941 */ /* 0x000fea0003800000 */
.L_x_1575:
[----:B------:R-:W-:-:S05]  /*b630*/  IMAD R0, R0, R5, RZ ;  /* 0x0000000500007224 */ /* 0x000fca00078e02ff */
[----:B------:R-:W-:-:S07]  /*b640*/  VIMNMX R3, R3, R0, !PT ;  /* 0x0000000003037248 */ /* 0x000fce0007fe0100 */
.L_x_1574:
[----:B------:R-:W-:Y:S01]  /*b650*/  IMAD.HI R3, R3, 0x2aaaaaab, RZ ;  /* 0x2aaaaaab03037827 */ /* 0x000fe200078e02ff */
[----:B------:R-:W-:Y:S04]  /*b660*/  BSSY B0, `(.L_x_1578) ;  /* 0x0000026000007945 */ /* 0x000fe80003800000 */
        /* <DEDUP_REMOVED lines=11> */
[----:B------:R-:W1:Y:S01]  /*b720*/  I2F.RP R3, R6 ;  /* 0x0000000600037306 */ /* 0x000e620000209400 */
[----:B------:R-:W-:Y:S02]  /*b730*/  IABS R10, R11 ;  /* 0x0000000b000a7213 */ /* 0x000fe40000000000 */
[----:B------:R-:W-:-:S05]  /*b740*/  IMAD.IADD R0, R0, 0x1, -R9 ;  /* 0x0000000100007824 */ /* 0x000fca00078e0a09 */
[----:B------:R-:W-:Y:S02]  /*b750*/  IABS R8, R0 ;  /* 0x0000000000087213 */ /* 0x000fe40000000000 */
[----:B------:R-:W-:-:S04]  /*b760*/  LOP3.LUT R0, R0, R11, RZ, 0x3c, !PT ;  /* 0x0000000b00007212 */ /* 0x000fc800078e3cff */
[----:B------:R-:W-:Y:S01]  /*b770*/  ISETP.GE.AND P2, PT, R0, RZ, PT ;  /* 0x000000ff0000720c */ /* 0x000fe20003f46270 */
[----:B-1----:R-:W1:Y:S02]  /*b780*/  MUFU.RCP R3, R3 ;  /* 0x0000000300037308 */ /* 0x002e640000001000 */
[----:B-1----:R-:W-:Y:S02]  /*b790*/  VIADD R4, R3, 0xffffffe ;  /* 0x0ffffffe03047836 */ /* 0x002fe40000000000 */
[----:B------:R-:W-:-:S04]  /*b7a0*/  IMAD.MOV R3, RZ, RZ, -R10 ;  /* 0x000000ffff037224 */ /* 0x000fc800078e0a0a */
[----:B------:R1:W3:Y:S02]  /*b7b0*/  F2I.FTZ.U32.TRUNC.NTZ R5, R4 ;  /* 0x0000000400057305 */ /* 0x0002e4000021f000 */
[----:B-1----:R-:W-:Y:S02]  /*b7c0*/  IMAD.MOV.U32 R4, RZ, RZ, RZ ;  /* 0x000000ffff047224 */ /* 0x002fe400078e00ff */
[----:B---3--:R-:W-:-:S04]  /*b7d0*/  IMAD.MOV R7, RZ, RZ, -R5 ;  /* 0x000000ffff077224 */ /* 0x008fc800078e0a05 */
        /* <DEDUP_REMOVED lines=14> */
.L_x_1579:
[----:B------:R-:W-:Y:S05]  /*b8c0*/  BSYNC B0 ;  /* 0x0000000000007941 */ /* 0x000fea0003800000 */
.L_x_1578:
[-C--:B------:R-:W-:Y:S01]  /*b8d0*/  IMAD R180, R190, R3.reuse, R9 ;  /* 0x00000003beb47224 */ /* 0x080fe200078e0209 */
        /* <DEDUP_REMOVED lines=28> */
[----:B0-----:R-:W-:Y:S02]  /*baa0*/  CS2R R38, SRZ ;  /* 0x0000000000267805 */ /* 0x001fe4000001ff00 */
[----:B--2---:R-:W-:-:S02]  /*bab0*/  CS2R R36, SRZ ;  /* 0x0000000000247805 */ /* 0x004fc4000001ff00 */
[----:B------:R-:W-:Y:S02]  /*bac0*/  CS2R R100, SRZ ;  /* 0x0000000000647805 */ /* 0x000fe4000001ff00 */
[----:B------:R-:W-:Y:S02]  /*bad0*/  CS2R R92, SRZ ;  /* 0x00000000005c7805 */ /* 0x000fe4000001ff00 */
[----:B------:R-:W-:Y:S02]  /*bae0*/  CS2R R98, SRZ ;  /* 0x0000000000627805 */ /* 0x000fe4000001ff00 */
[----:B------:R-:W-:Y:S02]  /*baf0*/  CS2R R90, SRZ ;  /* 0x00000000005a7805 */ /* 0x000fe4000001ff00 */
[----:B------:R-:W-:Y:S02]  /*bb00*/  CS2R R96, SRZ ;  /* 0x0000000000607805 */ /* 0x000fe4000001ff00 */
[----:B------:R-:W-:Y:S01]  /*bb10*/  CS2R R88, SRZ ;  /* 0x0000000000587805 */ /* 0x000fe2000001ff00 */
[----:B------:R-:W-:Y:S06]  /*bb20*/  @!P1 BRA `(.L_x_1580) ;  /* 0x0000013800709947 */ /* 0x000fec0003800000 */
[----:B------:R-:W2:Y:S04]  /*bb30*/  LDL R0, [R1+0x74] ;  /* 0x0000740001007983 */ /* 0x000ea80000100800 */
[----:B------:R-:W3:Y:S04]  /*bb40*/  LDL R4, [R1+0x70] ;  /* 0x0000700001047983 */ /* 0x000ee80000100800 */
[----:B--2---:R-:W0:Y:S01]  /*bb50*/  SHFL.IDX PT, R0, R0, RZ, 0x1f ;  /* 0x00001fff00007589 */ /* 0x004e2200000e0000 */
[----:B---3--:R-:W-:-:S13]  /*bb60*/  R2UR UR4, R4 ;  /* 0x00000000040472ca */ /* 0x008fda00000e0000 */
[----:B------:R-:W-:Y:S01]  /*bb70*/  ULOP3.LUT UP0, URZ, UR4, 0x1bf, URZ, 0xc0, !UPT ;  /* 0x000001bf043f7892 */ /* 0x000fe2000f80c03f */
[----:B0-----:R-:W-:-:S04]  /*bb80*/  LEA.HI R3, R0, R0, RZ, 0x1 ;  /* 0x0000000000037211 */ /* 0x001fc800078f08ff */
[----:B------:R-:W-:Y:S02]  /*bb90*/  LOP3.LUT R3, R3, 0x1e, RZ, 0xc0, !PT ;  /* 0x0000001e03037812 */ /* 0x000fe400078ec0ff */
[----:B------:R-:W-:-:S03]  /*bba0*/  PLOP3.LUT P0, PT, PT, PT, UP0, 0x80, 0x0 ;  /* 0x000000000000781c */ /* 0x000fc60003f0f008 */
[----:B------:R-:W-:-:S05]  /*bbb0*/  IMAD.IADD R3, R0, 0x1, -R3 ;  /* 0x0000000100037824 */ /* 0x000fca00078e0a03 */
[----:B------:R-:W-:-:S04]  /*bbc0*/  LEA R3, R3, UR4, 0xd ;  /* 0x0000000403037c11 */ /* 0x000fc8000f8e68ff */
[----:B------:R-:W-:-:S04]  /*bbd0*/  SHF.R.U32.HI R3, RZ, 0x4, R3 ;  /* 0x00000004ff037819 */ /* 0x000fc80000011603 */
[----:B------:R-:W-:Y:S01]  /*bbe0*/  LOP3.LUT R68, R3, 0x3fff, RZ, 0xc0, !PT ;  /* 0x00003fff03447812 */ /* 0x000fe200078ec0ff */
[----:B------:R-:W-:Y:S06]  /*bbf0*/  @!P0 BRA `(.L_x_1581) ;  /* 0x0000000000408947 */ /* 0x000fec0003800000 */
        /* <DEDUP_REMOVED lines=15> */
[----:B-1---5:R-:W-:Y:S05]  /*bcf0*/  CALL.ABS.NOINC R14 ;  /* 0x000000000e007343 */ /* 0x022fea0003c00000 */
.L_x_1581:
[----:B------:R-:W-:Y:S02]  /*bd00*/  ULDC UR4, c[0x0][0x3f4] ;  /* 0x0000fd0000047ab9 */ /* 0x000fe40000000800 */
[----:B------:R-:W-:-:S13]  /*bd10*/  ISETP.LT.AND P0, PT, RZ, UR4, PT ;  /* 0x00000004ff007c0c */ /* 0x000fda000bf01270 */
[----:B------:R-:W-:Y:S05]  /*bd20*/  @P0 BRA `(.L_x_1582) ;  /* 0x00000000003c0947 */ /* 0x000fea0003800000 */
[----:B------:R-:W-:-:S04]  /*bd30*/  LEA.HI R0, R188, R188, RZ, 0x1 ;  /* 0x000000bcbc007211 */ /* 0x000fc800078f08ff */
[----:B------:R-:W-:-:S05]  /*bd40*/  LOP3.LUT R3, R0, 0xfffffffe, RZ, 0xc0, !PT ;  /* 0xfffffffe00037812 */ /* 0x000fca00078ec0ff */
[----:B------:R-:W-:-:S05]  /*bd50*/  IMAD.IADD R3, R188, 0x1, -R3 ;  /* 0x00000001bc037824 */ /* 0x000fca00078e0a03 */
[----:B------:R-:W-:-:S04]  /*bd60*/  SHF.L.U32 R3, R3, 0x1f, RZ ;  /* 0x0000001f03037819 */ /* 0x000fc800000006ff */
[----:B------:R0:W1:Y:S03]  /*bd70*/  SYNCS.PHASECHK.TRANS64.TRYWAIT P0, [R2+URZ+0x2a800], R3 ;  /* 0x02a80003020075a7 */ /* 0x000066000800017f */
[----:B-1----:R-:W-:Y:S05]  /*bd80*/  @!P0 NANOSLEEP.SYNCS 0x989680 ;  /* 0x009896800000895d */ /* 0x002fea0003900000 */
[----:B------:R-:W1:Y:S01]  /*bd90*/  @!P0 SYNCS.PHASECHK.TRANS64 P0, [R2+URZ+0x2a800], R3 ;  /* 0x02a80003020085a7 */ /* 0x000e62000800007f */
[----:B------:R-:W-:Y:S04]  /*bda0*/  BSSY B0, `(.L_x_1583) ;  /* 0x0000006000007945 */ /* 0x000fe80003800000 */
[----:B-1----:R-:W-:Y:S05]  /*bdb0*/  @P0 BRA `(.L_x_1584) ;  /* 0x0000000000100947 */ /* 0x002fea0003800000 */
.L_x_1585:
[----:B-1----:R1:W2:Y:S02]  /*bdc0*/  SYNCS.PHASECHK.TRANS64.TRYWAIT P0, [R2+URZ+0x2a800], R3 ;  /* 0x02a80003020075a7 */ /* 0x0022a4000800017f */
[----:B--2---:R-:W-:Y:S05]  /*bdd0*/  @!P0 NANOSLEEP.SYNCS 0x989680 ;  /* 0x009896800000895d */ /* 0x004fea0003900000 */
[----:B------:R-:W2:Y:S02]  /*bde0*/  @!P0 SYNCS.PHASECHK.TRANS64 P0, [R2+URZ+0x2a800], R3 ;  /* 0x02a80003020085a7 */ /* 0x000ea4000800007f */
[----:B--2---:R-:W-:Y:S05]  /*bdf0*/  @!P0 BRA `(.L_x_1585) ;  /* 0xfffffffc00f08947 */ /* 0x004fea000383ffff */
.L_x_1584:
[----:B------:R-:W-:Y:S05]  /*be00*/  BSYNC B0 ;  /* 0x0000000000007941 */ /* 0x000fea0003800000 */
.L_x_1583:
[----:B------:R-:W-:Y:S05]  /*be10*/  BRA `(.L_x_1586) ;  /* 0x0000007400147947 */ /* 0x000fea0003800000 */
.L_x_1582:
[----:B------:R-:W2:Y:S01]  /*be20*/  LDL R0, [R1+0x70] ;  /* 0x0000700001007983 */ /* 0x000ea20000100800 */
[----:B------:R-:W-:Y:S01]  /*be30*/  ULDC.64 UR6, c[0x0][0x408] ;  /* 0x0001020000067ab9 */ /* 0x000fe20000000a00 */
[----:B--2---:R-:W-:Y:S02]  /*be40*/  R2UR UR4, R0 ;  /* 0x00000000000472ca */ /* 0x004fe400000e0000 */
[----:B-----5:R-:W-:-:S05]  /*be50*/  SHF.R.S32.HI R0, RZ, 0x1f, R144 ;  /* 0x0000001fff007819 */ /* 0x020fca0000011490 */
[----:B------:R-:W-:-:S04]  /*be60*/  IMAD R5, R0, UR6, RZ ;  /* 0x0000000600057c24 */ /* 0x000fc8000f8e02ff */
[----:B------:R-:W-:Y:S02]  /*be70*/  IMAD R5, R144, UR7, R5 ;  /* 0x0000000790057c24 */ /* 0x000fe4000f8e0205 */
[----:B------:R-:W-:-:S03]  /*be80*/  ULOP3.LUT UP0, URZ, UR4, 0x3ff, URZ, 0xc0, !UPT ;  /* 0x000003ff043f7892 */ /* 0x000fc6000f80c03f */
[----:B------:R-:W-:Y:S02]  /*be90*/  ULDC.64 UR4, c[0x0][0x3f8] ;  /* 0x0000fe0000047ab9 */ /* 0x000fe40000000a00 */
[----:B------:R-:W-:Y:S01]  /*bea0*/  IMAD R3, R0, UR4, RZ ;  /* 0x0000000400037c24 */ /* 0x000fe2000f8e02ff */
[----:B------:R-:W-:Y:S01]  /*beb0*/  PLOP3.LUT P0, PT, PT, PT, UP0, 0x80, 0x0 ;  /* 0x000000000000781c */ /* 0x000fe20003f0f008 */
[----:B------:R-:W-:-:S04]  /*bec0*/  IMAD.WIDE.U32 R24, R144, UR4, RZ ;  /* 0x0000000490187c25 */ /* 0x000fc8000f8e00ff */
[C---:B------:R-:W-:Y:S02]  /*bed0*/  IMAD R3, R144.reuse, UR5, R3 ;  /* 0x0000000590037c24 */ /* 0x040fe4000f8e0203 */
[----:B------:R-:W-:-:S04]  /*bee0*/  IMAD.WIDE.U32 R144, R144, UR6, RZ ;  /* 0x0000000690907c25 */ /* 0x000fc8000f8e00ff */
[----:B------:R-:W-:Y:S02]  /*bef0*/  IMAD.IADD R27, R3, 0x1, R25 ;  /* 0x00000001031b7824 */ /* 0x000fe400078e0219 */
[----:B------:R-:W-:Y:S01]  /*bf00*/  IMAD.IADD R29, R5, 0x1, R145 ;  /* 0x00000001051d7824 */ /* 0x000fe200078e0291 */
        /* <DEDUP_REMOVED lines=17> */
.L_x_1587:
[----:B------:R-:W-:Y:S01]  /*c020*/  ULDC.U8 UR4, c[0x0][0x410] ;  /* 0x0001040000047ab9 */ /* 0x000fe20000000000 */
[----:B------:R-:W-:Y:S01]  /*c030*/  BSSY B0, `(.L_x_1588) ;  /* 0x000071b000007945 */ /* 0x000fe20003800000 */
[----:B------:R-:W-:Y:S01]  /*c040*/  ISETP.NE.AND P0, PT, RZ, UR4, PT ;  /* 0x00000004ff007c0c */ /* 0x000fe2000bf05270 */
[----:B------:R-:W-:-:S12]  /*c050*/  IMAD.IADD R64, R162, 0x1, R178 ;  /* 0x00000001a2407824 */ /* 0x000fd800078e02b2 */
[----:B------:R-:W-:Y:S05]  /*c060*/  @!P0 BRA `(.L_x_1589) ;  /* 0x00000038006c8947 */ /* 0x000fea0003800000 */
[----:B------:R-:W0:Y:S01]  /*c070*/  LDC R20, c[0x0][0x448] ;  /* 0x00011200ff147b82 */ /* 0x000e220000000800 */
[----:B------:R-:W-:Y:S01]  /*c080*/  IMAD R3, R191, 0x40, R64 ;  /* 0x00000040bf037824 */ /* 0x000fe200078e0240 */
[----:B------:R-:W-:Y:S01]  /*c090*/  ULDC.64 UR4, c[0x0][0x3f8] ;  /* 0x0000fe0000047ab9 */ /* 0x000fe20000000a00 */
[----:B------:R-:W-:Y:S01]  /*c0a0*/  ULDC.64 UR6, c[0x0][0x408] ;  /* 0x0001020000067ab9 */ /* 0x000fe20000000a00 */
[----:B------:R-:W-:Y:S02]  /*c0b0*/  IMAD.MOV.U32 R4, RZ, RZ, R24 ;  /* 0x000000ffff047224 */ /* 0x000fe400078e0018 */
[----:B------:R-:W-:Y:S02]  /*c0c0*/  IMAD.MOV.U32 R6, RZ, RZ, R144 ;  /* 0x000000ffff067224 */ /* 0x000fe400078e0090 */
[----:B------:R-:W-:Y:S01]  /*c0d0*/  IMAD.MOV.U32 R7, RZ, RZ, R29 ;  /* 0x000000ffff077224 */ /* 0x000fe200078e001d */
[----:B0-----:R-:W-:-:S13]  /*c0e0*/  ISETP.NE.AND P0, PT, R20, 0x1, PT ;  /* 0x000000011400780c */ /* 0x001fda0003f05270 */
[----:B------:R-:W0:Y:S08]  /*c0f0*/  @P0 LDC R0, c[0x0][0x44c] ;  /* 0x00011300ff000b82 */ /* 0x000e300000000800 */
[----:B------:R-:W1:Y:S01]  /*c100*/  @P0 LDC R5, c[0x0][0x450] ;  /* 0x00011400ff050b82 */ /* 0x000e620000000800 */
[----:B0-----:R-:W-:-:S05]  /*c110*/  @P0 IMAD.HI.U32 R0, R3, R0, RZ ;  /* 0x0000000003000227 */ /* 0x001fca00078e00ff */
[----:B-1----:R-:W-:Y:S01]  /*c120*/  @P0 SHF.R.U32.HI R3, RZ, R5, R0 ;  /* 0x00000005ff030219 */ /* 0x002fe20000011600 */
[----:B------:R-:W-:-:S03]  /*c130*/  IMAD.MOV.U32 R5, RZ, RZ, R27 ;  /* 0x000000ffff057224 */ /* 0x000fc600078e001b */
[----:B------:R-:W-:Y:S01]  /*c140*/  SHF.R.S32.HI R0, RZ, 0x1f, R3 ;  /* 0x0000001fff007819 */ /* 0x000fe20000011403 */
[----:B------:R-:W-:-:S04]  /*c150*/  IMAD.WIDE.U32 R4, R3, UR4, R4 ;  /* 0x0000000403047c25 */ /* 0x000fc8000f8e0004 */
[C---:B------:R-:W-:Y:S02]  /*c160*/  IMAD R8, R0.reuse, UR4, RZ ;  /* 0x0000000400087c24 */ /* 0x040fe4000f8e02ff */
[----:B------:R-:W-:Y:S02]  /*c170*/  IMAD R0, R0, UR6, RZ ;  /* 0x0000000600007c24 */ /* 0x000fe4000f8e02ff */
[C---:B------:R-:W-:Y:S01]  /*c180*/  IMAD R9, R3.reuse, UR5, R8 ;  /* 0x0000000503097c24 */ /* 0x040fe2000f8e0208 */
[----:B------:R-:W-:Y:S01]  /*c190*/  ULDC.64 UR4, c[0x0][0x3e8] ;  /* 0x0000fa0000047ab9 */ /* 0x000fe20000000a00 */
[C---:B------:R-:W-:Y:S01]  /*c1a0*/  IMAD.WIDE.U32 R6, R3.reuse, UR6, R6 ;  /* 0x0000000603067c25 */ /* 0x040fe2000f8e0006 */
[----:B------:R-:W-:Y:S01]  /*c1b0*/  LEA R10, P0, R4, UR4, 0x1 ;  /* 0x00000004040a7c11 */ /* 0x000fe2000f8008ff */
[----:B------:R-:W-:Y:S02]  /*c1c0*/  UMOV UR4, 0xffffffff ;  /* 0xffffffff00047882 */ /* 0x000fe40000000000 */
[----:B------:R-:W-:Y:S01]  /*c1d0*/  IMAD R63, R3, UR7, R0 ;  /* 0x00000007033f7c24 */ /* 0x000fe2000f8e0200 */
[----:B------:R-:W-:Y:S01]  /*c1e0*/  ULDC.64 UR6, c[0x0][0x400] ;  /* 0x0001000000067ab9 */ /* 0x000fe20000000a00 */
[----:B------:R-:W-:Y:S01]  /*c1f0*/  IMAD.IADD R5, R5, 0x1, R9 ;  /* 0x0000000105057824 */ /* 0x000fe200078e0209 */
[----:B------:R-:W-:Y:S01]  /*c200*/  LEA R3, P1, R6, UR6, 0x1 ;  /* 0x0000000606037c11 */ /* 0x000fe2000f8208ff */
[----:B------:R-:W-:-:S03]  /*c210*/  IMAD.IADD R63, R7, 0x1, R63 ;  /* 0x00000001073f7824 */ /* 0x000fc600078e023f */
[----:B------:R-:W-:Y:S02]  /*c220*/  LEA.HI.X R0, R4, UR5, R5, 0x1, P0 ;  /* 0x0000000504007c11 */ /* 0x000fe400080f0c05 */
[----:B------:R-:W-:Y:S01]  /*c230*/  LEA.HI.X R63, R6, UR7, R63, 0x1, P1 ;  /* 0x00000007063f7c11 */ /* 0x000fe200088f0c3f */
[----:B------:R-:W-:Y:S06]  /*c240*/  BRA.DIV UR4, `(.L_x_1590) ;  /* 0x000001f204887947 */ /* 0x000fec000b800000 */
[----:B------:R0:W1:Y:S04]  /*c250*/  SHFL.IDX PT, R7, R0, RZ, 0x1c1f ;  /* 0x001c1fff00077589 */ /* 0x00006800000e0000 */
[----:B------:R0:W2:Y:S04]  /*c260*/  SHFL.IDX PT, R6, R10, RZ, 0x1c1f ;  /* 0x001c1fff0a067589 */ /* 0x0000a800000e0000 */
[----:B------:R0:W3:Y:S04]  /*c270*/  SHFL.IDX PT, R9, R63, RZ, 0x1c1f ;  /* 0x001c1fff3f097589 */ /* 0x0000e800000e0000 */
[----:B------:R0:W4:Y:S02]  /*c280*/  SHFL.IDX PT, R8, R3, RZ, 0x1c1f ;  /* 0x001c1fff03087589 */ /* 0x00012400000e0000 */
.L_x_1937:
[----:B------:R-:W-:Y:S01]  /*c290*/  IMAD R67, R163, R20, RZ ;  /* 0x00000014a3437224 */ /* 0x000fe200078e02ff */
[----:B------:R-:W-:Y:S01]  /*c2a0*/  BSSY B1, `(.L_x_1591) ;  /* 0x0000050000017945 */ /* 0x000fe20003800000 */
[----:B------:R-:W-:Y:S02]  /*c2b0*/  CS2R R58, SRZ ;  /* 0x00000000003a7805 */ /* 0x000fe4000001ff00 */
[----:B------:R-:W-:Y:S02]  /*c2c0*/  CS2R R54, SRZ ;  /* 0x0000000000367805 */ /* 0x000fe4000001ff00 */
[----:B------:R-:W-:Y:S02]  /*c2d0*/  CS2R R50, SRZ ;  /* 0x0000000000327805 */ /* 0x000fe4000001ff00 */
[----:B------:R-:W-:Y:S02]  /*c2e0*/  ISETP.GE.AND P0, PT, R64, R67, PT ;  /* 0x000000434000720c */ /* 0x000fe40003f06270 */
        /* <DEDUP_REMOVED lines=10> */
[----:B------:R-:W-:Y:S01]  /*c390*/  ULDC UR4, c[0x0][0x3f4] ;  /* 0x0000fd0000047ab9 */ /* 0x000fe20000000800 */
[----:B------:R-:W-:Y:S02]  /*c3a0*/  CS2R R60, SRZ ;  /* 0x00000000003c7805 */ /* 0x000fe4000001ff00 */
[----:B------:R-:W-:Y:S02]  /*c3b0*/  ISETP.GE.AND P3, PT, R171, UR4, PT ;  /* 0x00000004ab007c0c */ /* 0x000fe4000bf66270 */
[----:B------:R-:W-:Y:S02]  /*c3c0*/  CS2R R58, SRZ ;  /* 0x00000000003a7805 */ /* 0x000fe4000001ff00 */
[----:B------:R-:W-:Y:S02]  /*c3d0*/  ISETP.GE.AND P2, PT, R169, UR4, PT ;  /* 0x00000004a9007c0c */ /* 0x000fe4000bf46270 */
[----:B------:R-:W-:Y:S02]  /*c3e0*/  ISETP.GE.AND P1, PT, R170, UR4, PT ;  /* 0x00000004aa007c0c */ /* 0x000fe4000bf26270 */
[----:B------:R-:W-:-:S02]  /*c3f0*/  ISETP.GE.AND P0, PT, R168, UR4, PT ;  /* 0x00000004a8007c0c */ /* 0x000fc4000bf06270 */
[----:B------:R-:W-:-:S03]  /*c400*/  ISETP.GE.AND P4, PT, R160, UR4, PT ;  /* 0x00000004a0007c0c */ /* 0x000fc6000bf86270 */
[C---:B------:R-:W-:Y:S01]  /*c410*/  @!P3 IMAD.SHL.U32 R29, R171.reuse, 0x2, RZ ;  /* 0x00000002ab1db824 */ /* 0x040fe200078e00ff */
[----:B------:R-:W-:-:S03]  /*c420*/  @!P3 SHF.L.U64.HI R4, R171, 0x1, R228 ;  /* 0x00000001ab04b819 */ /* 0x000fc600000102e4 */
[C---:B------:R-:W-:Y:S01]  /*c430*/  @!P2 IMAD.SHL.U32 R25, R169.reuse, 0x2, RZ ;  /* 0x00000002a919a824 */ /* 0x040fe200078e00ff */
[----:B------:R-:W-:Y:S01]  /*c440*/  @!P2 SHF.L.U64.HI R12, R169, 0x1, R227 ;  /* 0x00000001a90ca819 */ /* 0x000fe200000102e3 */
[----:B------:R-:W-:Y:S01]  /*c450*/  @!P1 IMAD.SHL.U32 R15, R170, 0x2, RZ ;  /* 0x00000002aa0f9824 */ /* 0x000fe200078e00ff */
[-C--:B--2---:R-:W-:Y:S01]  /*c460*/  @!P3 IADD3 R30, P6, R6, R29.reuse, RZ ;  /* 0x0000001d061eb210 */ /* 0x084fe20007fde0ff */
[----:B------:R-:W-:Y:S01]  /*c470*/  @!P0 IMAD.SHL.U32 R11, R168, 0x2, RZ ;  /* 0x00000002a80b8824 */ /* 0x000fe200078e00ff */
[----:B----4-:R-:W-:Y:S01]  /*c480*/  @!P3 IADD3 R28, P5, R8, R29, RZ ;  /* 0x0000001d081cb210 */ /* 0x010fe20007fbe0ff */
[----:B---3--:R-:W-:Y:S01]  /*c490*/  @!P4 IMAD.MOV.U32 R5, RZ, RZ, R9 ;  /* 0x000000ffff05c224 */ /* 0x008fe200078e0009 */
[----:B------:R-:W-:Y:S01]  /*c4a0*/  @!P0 SHF.L.U64.HI R38, R168, 0x1, R225 ;  /* 0x00000001a8268819 */ /* 0x000fe200000102e1 */
[--C-:B-1----:R-:W-:Y:S01]  /*c4b0*/  @!P3 IMAD.X R31, R7, 0x1, R4.reuse, P6 ;  /* 0x00000001071fb824 */ /* 0x102fe200030e0604 */
[-C--:B------:R-:W-:Y:S01]  /*c4c0*/  @!P2 IADD3 R26, P6, R6, R25.reuse, RZ ;  /* 0x00000019061aa210 */ /* 0x080fe20007fde0ff */
[----:B------:R-:W-:Y:S01]  /*c4d0*/  @!P3 IMAD.X R29, R9, 0x1, R4, P5 ;  /* 0x00000001091db824 */ /* 0x000fe200028e0604 */
[----:B------:R-:W-:Y:S01]  /*c4e0*/  @!P2 IADD3 R24, P5, R8, R25, RZ ;  /* 0x000000190818a210 */ /* 0x000fe20007fbe0ff */
[----:B------:R-:W-:Y:S01]  /*c4f0*/  @!P4 IMAD.WIDE R34, R160, 0x2, R6 ;  /* 0x00000002a022c825 */ /* 0x000fe200078e0206 */
[----:B------:R-:W-:-:S03]  /*c500*/  @!P1 SHF.L.U64.HI R4, R170, 0x1, R226 ;  /* 0x00000001aa049819 */ /* 0x000fc600000102e2 */
[--C-:B------:R-:W-:Y:S01]  /*c510*/  @!P2 IMAD.X R27, R7, 0x1, R12.reuse, P6 ;  /* 0x00000001071ba824 */ /* 0x100fe200030e060c */
[-C--:B------:R-:W-:Y:S01]  /*c520*/  @!P1 IADD3 R20, P6, R6, R15.reuse, RZ ;  /* 0x0000000f06149210 */ /* 0x080fe20007fde0ff */
[----:B------:R-:W-:Y:S01]  /*c530*/  @!P2 IMAD.X R25, R9, 0x1, R12, P5 ;  /* 0x000000010919a824 */ /* 0x000fe200028e060c */
[----:B------:R-:W-:Y:S01]  /*c540*/  ISETP.GE.AND P5, PT, R172, UR4, PT ;  /* 0x00000004ac007c0c */ /* 0x000fe2000bfa6270 */
[----:B------:R1:W5:Y:S02]  /*c550*/  @!P4 LD.E.64 R60, desc[UR46][R34.64] ;  /* 0x0000002e223cc980 */ /* 0x000364000c101b00 */
[----:B------:R-:W-:Y:S01]  /*c560*/  @!P1 IMAD.X R21, R7, 0x1, R4, P6 ;  /* 0x0000000107159824 */ /* 0x000fe200030e0604 */
[----:B------:R-:W-:-:S05]  /*c570*/  @!P1 IADD3 R14, P6, R8, R15, RZ ;  /* 0x0000000f080e9210 */ /* 0x000fca0007fde0ff */
[----:B------:R-:W-:Y:S01]  /*c580*/  @!P1 IMAD.X R15, R9, 0x1, R4, P6 ;  /* 0x00000001090f9824 */ /* 0x000fe200030e0604 */
[----:B------:R-:W-:Y:S01]  /*c590*/  @!P0 IADD3 R12, P6, R6, R11, RZ ;  /* 0x0000000b060c8210 */ /* 0x000fe20007fde0ff */
[----:B------:R-:W-:-:S04]  /*c5a0*/  @!P4 IMAD.MOV.U32 R4, RZ, RZ, R8 ;  /* 0x000000ffff04c224 */ /* 0x000fc800078e0008 */
[----:B------:R-:W-:-:S04]  /*c5b0*/  @!P4 IMAD.WIDE R32, R160, 0x2, R4 ;  /* 0x00000002a020c825 */ /* 0x000fc800078e0204 */
[----:B------:R-:W-:Y:S01]  /*c5c0*/  @!P0 IMAD.X R13, R7, 0x1, R38, P6 ;  /* 0x00000001070d8824 */ /* 0x000fe200030e0626 */
[----:B------:R-:W-:Y:S01]  /*c5d0*/  @!P0 IADD3 R4, P6, R8, R11, RZ ;  /* 0x0000000b08048210 */ /* 0x000fe20007fde0ff */
[C---:B------:R-:W-:Y:S01]  /*c5e0*/  @!P5 IMAD.SHL.U32 R11, R172.reuse, 0x2, RZ ;  /* 0x00000002ac0bd824 */ /* 0x040fe200078e00ff */
[----:B------:R1:W5:Y:S01]  /*c5f0*/  @!P4 LD.E.64 R58, desc[UR46][R32.64] ;  /* 0x0000002e203ac980 */ /* 0x000362000c101b00 */
[----:B------:R-:W-:Y:S02]  /*c600*/  @!P5 SHF.L.U64.HI R36, R172, 0x1, R224 ;  /* 0x00000001ac24d819 */ /* 0x000fe400000102e0 */
[----:B------:R-:W-:Y:S01]  /*c610*/  @!P0 IMAD.X R5, R9, 0x1, R38, P6 ;  /* 0x0000000109058824 */ /* 0x000fe200030e0626 */
[-C--:B------:R-:W-:Y:S02]  /*c620*/  @!P5 IADD3 R6, P4, R6, R11.reuse, RZ ;  /* 0x0000000b0606d210 */ /* 0x080fe40007f9e0ff */
[----:B------:R-:W-:Y:S02]  /*c630*/  @!P5 IADD3 R8, P6, R8, R11, RZ ;  /* 0x0000000b0808d210 */ /* 0x000fe40007fde0ff */
[----:B------:R-:W-:-:S02]  /*c640*/  CS2R R56, SRZ ;  /* 0x0000000000387805 */ /* 0x000fc4000001ff00 */
[----:B------:R-:W-:Y:S01]  /*c650*/  CS2R R54, SRZ ;  /* 0x0000000000367805 */ /* 0x000fe2000001ff00 */
[--C-:B------:R-:W-:Y:S01]  /*c660*/  @!P5 IMAD.X R7, R7, 0x1, R36.reuse, P4 ;  /* 0x000000010707d824 */ /* 0x100fe200020e0624 */
[----:B------:R-:W-:Y:S01]  /*c670*/  CS2R R52, SRZ ;  /* 0x0000000000347805 */ /* 0x000fe2000001ff00 */
[----:B------:R-:W-:Y:S01]  /*c680*/  @!P5 IMAD.X R9, R9, 0x1, R36, P6 ;  /* 0x000000010909d824 */ /* 0x000fe200030e0624 */
[----:B------:R-:W-:Y:S02]  /*c690*/  CS2R R50, SRZ ;  /* 0x0000000000327805 */ /* 0x000fe4000001ff00 */
[----:B------:R-:W-:Y:S02]  /*c6a0*/  CS2R R48, SRZ ;  /* 0x0000000000307805 */ /* 0x000fe4000001ff00 */
[----:B------:R-:W-:Y:S02]  /*c6b0*/  CS2R R46, SRZ ;  /* 0x00000000002e7805 */ /* 0x000fe4000001ff00 */
[----:B------:R-:W-:-:S02]  /*c6c0*/  CS2R R44, SRZ ;  /* 0x00000000002c7805 */ /* 0x000fc4000001ff00 */
[----:B------:R-:W-:Y:S02]  /*c6d0*/  CS2R R42, SRZ ;  /* 0x00000000002a7805 */ /* 0x000fe4000001ff00 */
[----:B------:R-:W-:Y:S02]  /*c6e0*/  CS2R R36, SRZ ;  /* 0x0000000000247805 */ /* 0x000fe4000001ff00 */
[----:B------:R-:W-:Y:S01]  /*c6f0*/  CS2R R38, SRZ ;  /* 0x0000000000267805 */ /* 0x000fe2000001ff00 */
[----:B------:R1:W5:Y:S04]  /*c700*/  @!P3 LD.E.64 R56, desc[UR46][R30.64] ;  /* 0x0000002e1e38b980 */ /* 0x000368000c101b00 */
        /* <DEDUP_REMOVED lines=8> */
[----:B------:R1:W5:Y:S02]  /*c790*/  @!P5 LD.E.64 R38, desc[UR46][R8.64] ;  /* 0x0000002e0826d980 */ /* 0x000364000c101b00 */
.L_x_1592:
[----:B------:R-:W-:Y:S05]  /*c7a0*/  BSYNC B1 ;  /* 0x0000000000017941 */ /* 0x000fea0003800000 */
.L_x_1591:
[----:B-1---5:R-:W-:Y:S01]  /*c7b0*/  IMAD.MOV.U32 R4, RZ, RZ, R58 ;  /* 0x000000ffff047224 */ /* 0x022fe200078e003a */
[----:B------:R-:W-:Y:S01]  /*c7c0*/  UMOV UR4, 0xffffffff ;  /* 0xffffffff00047882 */ /* 0x000fe20000000000 */
[----:B------:R-:W-:Y:S01]  /*c7d0*/  IMAD.MOV.U32 R5, RZ, RZ, R59 ;  /* 0x000000ffff057224 */ /* 0x000fe200078e003b */
[----:B------:R-:W-:Y:S01]  /*c7e0*/  CS2R R30, SRZ ;  /* 0x00000000001e7805 */ /* 0x000fe2000001ff00 */
[----:B--2---:R-:W-:Y:S01]  /*c7f0*/  IMAD.MOV.U32 R6, RZ, RZ, R54 ;  /* 0x000000ffff067224 */ /* 0x004fe200078e0036 */
        /* <DEDUP_REMOVED lines=23> */
[----:B------:R-:W-:-:S02]  /*c970*/  IMAD.MOV.U32 R6, RZ, RZ, R56 ;  /* 0x000000ffff067224 */ /* 0x000fc400078e0038 */
        /* <DEDUP_REMOVED lines=18> */
[----:B------:R-:W-:Y:S02]  /*caa0*/  PRMT R80, R5, 0x7610, R80 ;  /* 0x0000761005507816 */ /* 0x000fe40000000050 */
[----:B------:R-:W-:Y:S02]  /*cab0*/  PRMT R70, R6, 0x7610, R70 ;  /* 0x0000761006467816 */ /* 0x000fe40000000046 */
[----:B------:R-:W-:Y:S01]  /*cac0*/  PRMT R71, R7, 0x7610, R71 ;  /* 0x0000761007477816 */ /* 0x000fe20000000047 */
[----:B------:R-:W-:Y:S06]  /*cad0*/  BRA.DIV UR4, `(.L_x_1593) ;  /* 0x000001ea04d87947 */ /* 0x000fec000b800000 */
[----:B0-----:R-:W0:Y:S04]  /*cae0*/  SHFL.IDX PT, R0, R0, 0x1, 0x1c1f ;  /* 0x003c1f0000007f89 */ /* 0x001e2800000e0000 */
[----:B------:R1:W2:Y:S04]  /*caf0*/  SHFL.IDX PT, R65, R10, 0x1, 0x1c1f ;  /* 0x003c1f000a417f89 */ /* 0x0002a800000e0000 */
[----:B------:R-:W0:Y:S04]  /*cb00*/  SHFL.IDX PT, R63, R63, 0x1, 0x1c1f ;  /* 0x003c1f003f3f7f89 */ /* 0x000e2800000e0000 */
[----:B------:R1:W0:Y:S02]  /*cb10*/  SHFL.IDX PT, R62, R3, 0x1, 0x1c1f ;  /* 0x003c1f00033e7f89 */ /* 0x00022400000e0000 */
.L_x_1943:
[----:B------:R-:W-:Y:S01]  /*cb20*/  VIADD R64, R64, 0x40 ;  /* 0x0000004040407836 */ /* 0x000fe20000000000 */
[----:B-1----:R-:W-:Y:S01]  /*cb30*/  LOP3.LUT R3, R175, 0x18, R18, 0xf8, !PT ;  /* 0x00000018af037812 */ /* 0x002fe200078ef812 */
[----:B------:R-:W-:Y:S01]  /*cb40*/  BSSY B1, `(.L_x_1594) ;  /* 0x0000055000017945 */ /* 0x000fe20003800000 */
[----:B------:R-:W-:Y:S02]  /*cb50*/  LOP3.LUT P0, RZ, R229, 0x4, RZ, 0xc0, !PT ;  /* 0x00000004e5ff7812 */ /* 0x000fe4000780c0ff */
[----:B------:R-:W-:Y:S02]  /*cb60*/  CS2R R32, SRZ ;  /* 0x0000000000207805 */ /* 0x000fe4000001ff00 */
[----:B------:R-:W-:Y:S02]  /*cb70*/  ISETP.GE.AND P1, PT, R64, R67, PT ;  /* 0x000000434000720c */ /* 0x000fe40003f26270 */
[----:B------:R-:W-:Y:S02]  /*cb80*/  CS2R R26, SRZ ;  /* 0x00000000001a7805 */ /* 0x000fe4000001ff00 */
[----:B------:R-:W-:-:S02]  /*cb90*/  LOP3.LUT R4, R3, R176, RZ, 0x3c, !PT ;  /* 0x000000b003047212 */ /* 0x000fc400078e3cff */
[----:B------:R-:W-:Y:S02]  /*cba0*/  CS2R R20, SRZ ;  /* 0x0000000000147805 */ /* 0x000fe4000001ff00 */
[----:B------:R-:W-:Y:S02]  /*cbb0*/  CS2R R12, SRZ ;  /* 0x00000000000c7805 */ /* 0x000fe4000001ff00 */
[----:B---34-:R-:W-:Y:S02]  /*cbc0*/  CS2R R8, SRZ ;  /* 0x0000000000087805 */ /* 0x018fe4000001ff00 */
[----:B------:R-:W-:Y:S01]  /*cbd0*/  CS2R R40, SRZ ;  /* 0x0000000000287805 */ /* 0x000fe2000001ff00 */
[----:B------:R-:W-:Y:S01]  /*cbe0*/  IMAD.IADD R3, R177, 0x1, R4 ;  /* 0x00000001b1037824 */ /* 0x000fe200078e0204 */
[----:B------:R-:W-:Y:S02]  /*cbf0*/  CS2R R34, SRZ ;  /* 0x0000000000227805 */ /* 0x000fe4000001ff00 */
[----:B------:R-:W-:-:S02]  /*cc00*/  CS2R R28, SRZ ;  /* 0x00000000001c7805 */ /* 0x000fc4000001ff00 */
[----:B------:R-:W-:Y:S02]  /*cc10*/  CS2R R24, SRZ ;  /* 0x0000000000187805 */ /* 0x000fe4000001ff00 */
[----:B------:R-:W-:Y:S01]  /*cc20*/  CS2R R14, SRZ ;  /* 0x00000000000e7805 */ /* 0x000fe2000001ff00 */
[----:B------:R-:W-:Y:S01]  /*cc30*/  IMAD R3, R3, 0x2, R2 ;  /* 0x0000000203037824 */ /* 0x000fe200078e0202 */
        /* <DEDUP_REMOVED lines=8> */
[----:B------:R-:W-:-:S05]  /*ccc0*/  ISETP.GE.AND P1, PT, R168, UR4, PT ;  /* 0x00000004a8007c0c */ /* 0x000fca000bf26270 */
[C---:B------:R-:W-:Y:S01]  /*ccd0*/  @!P4 IMAD.SHL.U32 R24, R171.reuse, 0x2, RZ ;  /* 0x00000002ab18c824 */ /* 0x040fe200078e00ff */
[----:B------:R-:W-:-:S03]  /*cce0*/  @!P4 SHF.L.U64.HI R4, R171, 0x1, R228 ;  /* 0x00000001ab04c819 */ /* 0x000fc600000102e4 */
[C---:B------:R-:W-:Y:S01]  /*ccf0*/  @!P3 IMAD.SHL.U32 R14, R169.reuse, 0x2, RZ ;  /* 0x00000002a90eb824 */ /* 0x040fe200078e00ff */
[----:B------:R-:W-:Y:S01]  /*cd00*/  @!P3 SHF.L.U64.HI R5, R169, 0x1, R227 ;  /* 0x00000001a905b819 */ /* 0x000fe200000102e3 */
[----:B------:R-:W-:Y:S01]  /*cd10*/  @!P2 IMAD.SHL.U32 R10, R170, 0x2, RZ ;  /* 0x00000002aa0aa824 */ /* 0x000fe200078e00ff */
[CC--:B--2---:R-:W-:Y:S02]  /*cd20*/  @!P4 IADD3 R26, P5, R65.reuse, R24.reuse, RZ ;  /* 0x00000018411ac210 */ /* 0x0c4fe40007fbe0ff */
[----:B0-----:R-:W-:Y:S02]  /*cd30*/  @!P4 IADD3 R24, P6, R62, R24, RZ ;  /* 0x000000183e18c210 */ /* 0x001fe40007fde0ff */
[----:B------:R-:W-:Y:S01]  /*cd40*/  @!P2 SHF.L.U64.HI R6, R170, 0x1, R226 ;  /* 0x00000001aa06a819 */ /* 0x000fe200000102e2 */
[--C-:B------:R-:W-:Y:S01]  /*cd50*/  @!P4 IMAD.X R27, R0, 0x1, R4.reuse, P5 ;  /* 0x00000001001bc824 */ /* 0x100fe200028e0604 */
[-C--:B------:R-:W-:Y:S01]  /*cd60*/  @!P3 IADD3 R20, P5, R65, R14.reuse, RZ ;  /* 0x0000000e4114b210 */ /* 0x080fe20007fbe0ff */
[----:B------:R-:W-:Y:S01]  /*cd70*/  @!P4 IMAD.X R25, R63, 0x1, R4, P6 ;  /* 0x000000013f19c824 */ /* 0x000fe200030e0604 */
[----:B------:R-:W-:Y:S01]  /*cd80*/  @!P3 IADD3 R14, P6, R62, R14, RZ ;  /* 0x0000000e3e0eb210 */ /* 0x000fe20007fde0ff */
[C---:B------:R-:W-:Y:S01]  /*cd90*/  @!P1 IMAD.SHL.U32 R4, R168.reuse, 0x2, RZ ;  /* 0x00000002a8049824 */ /* 0x040fe200078e00ff */
[----:B------:R-:W-:Y:S01]  /*cda0*/  @!P1 SHF.L.U64.HI R7, R168, 0x1, R225 ;  /* 0x00000001a8079819 */ /* 0x000fe200000102e1 */
[--C-:B------:R-:W-:Y:S01]  /*cdb0*/  @!P3 IMAD.X R21, R0, 0x1, R5.reuse, P5 ;  /* 0x000000010015b824 */ /* 0x100fe200028e0605 */
[-C--:B------:R-:W-:Y:S01]  /*cdc0*/  @!P2 IADD3 R12, P5, R65, R10.reuse, RZ ;  /* 0x0000000a410ca210 */ /* 0x080fe20007fbe0ff */
[----:B------:R-:W-:Y:S01]  /*cdd0*/  @!P3 IMAD.X R15, R63, 0x1, R5, P6 ;  /* 0x000000013f0fb824 */ /* 0x000fe200030e0605 */
[----:B------:R-:W-:-:S03]  /*cde0*/  @!P2 IADD3 R10, P6, R62, R10, RZ ;  /* 0x0000000a3e0aa210 */ /* 0x000fc60007fde0ff */
[--C-:B------:R-:W-:Y:S01]  /*cdf0*/  @!P2 IMAD.X R13, R0, 0x1, R6.reuse, P5 ;  /* 0x00000001000da824 */ /* 0x100fe200028e0606 */
[----:B------:R-:W-:Y:S01]  /*ce00*/  @!P1 IADD3 R8, P5, R65, R4, RZ ;  /* 0x0000000441089210 */ /* 0x000fe20007fbe0ff */
[----:B------:R-:W-:Y:S01]  /*ce10*/  @!P2 IMAD.X R11, R63, 0x1, R6, P6 ;  /* 0x000000013f0ba824 */ /* 0x000fe200030e0606 */
[----:B------:R-:W-:-:S03]  /*ce20*/  ISETP.GE.AND P6, PT, R160, UR4, PT ;  /* 0x00000004a0007c0c */ /* 0x000fc6000bfc6270 */
[----:B------:R-:W-:Y:S01]  /*ce30*/  @!P1 IMAD.X R9, R0, 0x1, R7, P5 ;  /* 0x0000000100099824 */ /* 0x000fe200028e0607 */
[----:B------:R-:W-:-:S05]  /*ce40*/  @!P1 IADD3 R4, P5, R62, R4, RZ ;  /* 0x000000043e049210 */ /* 0x000fca0007fbe0ff */
[----:B------:R-:W-:Y:S01]  /*ce50*/  @!P1 IMAD.X R5, R63, 0x1, R7, P5 ;  /* 0x000000013f059824 */ /* 0x000fe200028e0607 */
[----:B------:R-:W-:-:S03]  /*ce60*/  ISETP.GE.AND P5, PT, R172, UR4, PT ;  /* 0x00000004ac007c0c */ /* 0x000fc6000bfa6270 */
[----:B------:R-:W-:Y:S02]  /*ce70*/  @!P6 IMAD.MOV.U32 R28, RZ, RZ, R65 ;  /* 0x000000ffff1ce224 */ /* 0x000fe400078e0041 */
[----:B------:R-:W-:Y:S02]  /*ce80*/  @!P6 IMAD.MOV.U32 R29, RZ, RZ, R0 ;  /* 0x000000ffff1de224 */ /* 0x000fe400078e0000 */
[----:B------:R-:W-:Y:S02]  /*ce90*/  @!P6 IMAD.MOV.U32 R6, RZ, RZ, R62 ;  /* 0x000000ffff06e224 */ /* 0x000fe400078e003e */
[----:B------:R-:W-:Y:S02]  /*cea0*/  @!P6 IMAD.MOV.U32 R7, RZ, RZ, R63 ;  /* 0x000000ffff07e224 */ /* 0x000fe400078e003f */
[----:B------:R-:W-:-:S04]  /*ceb0*/  @!P6 IMAD.WIDE R28, R160, 0x2, R28 ;  /* 0x00000002a01ce825 */ /* 0x000fc800078e021c */
[----:B------:R-:W-:Y:S01]  /*cec0*/  @!P6 IMAD.WIDE R6, R160, 0x2, R6 ;  /* 0x00000002a006e825 */ /* 0x000fe200078e0206 */
[----:B------:R0:W5:Y:S03]  /*ced0*/  @!P6 LD.E.64 R40, desc[UR46][R28.64] ;  /* 0x0000002e1c28e980 */ /* 0x000166000c101b00 */
[C---:B------:R-:W-:Y:S01]  /*cee0*/  @!P5 IMAD.SHL.U32 R33, R172.reuse, 0x2, RZ ;  /* 0x00000002ac21d824 */ /* 0x040fe200078e00ff */
[----:B------:R1:W5:Y:S01]  /*cef0*/  @!P6 LD.E.64 R30, desc[UR46][R6.64] ;  /* 0x0000002e061ee980 */ /* 0x000362000c101b00 */
[----:B------:R-:W-:Y:S02]  /*cf00*/  @!P5 SHF.L.U64.HI R32, R172, 0x1, R224 ;  /* 0x00000001ac20d819 */ /* 0x000fe400000102e0 */
[----:B------:R-:W-:Y:S02]  /*cf10*/  CS2R R34, SRZ ;  /* 0x0000000000227805 */ /* 0x000fe4000001ff00 */
[----:B0-----:R-:W-:-:S04]  /*cf20*/  CS2R R28, SRZ ;  /* 0x00000000001c7805 */ /* 0x001fc8000001ff00 */
[----:B------:R0:W5:Y:S01]  /*cf30*/  @!P4 LD.E.64 R34, desc[UR46][R26.64] ;  /* 0x0000002e1a22c980 */ /* 0x000162000c101b00 */
[----:B-1----:R-:W-:-:S03]  /*cf40*/  @!P5 IADD3 R6, P6, R65, R33, RZ ;  /* 0x000000214106d210 */ /* 0x002fc60007fde0ff */
[----:B------:R1:W5:Y:S02]  /*cf50*/  @!P3 LD.E.64 R28, desc[UR46][R20.64] ;  /* 0x0000002e141cb980 */ /* 0x000364000c101b00 */
[----:B------:R-:W-:Y:S01]  /*cf60*/  @!P5 IMAD.X R7, R0, 0x1, R32, P6 ;  /* 0x000000010007d824 */ /* 0x000fe200030e0620 */
[----:B------:R-:W-:Y:S02]  /*cf70*/  @!P5 IADD3 R62, P6, R62, R33, RZ ;  /* 0x000000213e3ed210 */ /* 0x000fe40007fde0ff */
[----:B0-----:R-:W-:-:S03]  /*cf80*/  CS2R R26, SRZ ;  /* 0x00000000001a7805 */ /* 0x001fc6000001ff00 */
[----:B------:R-:W-:Y:S01]  /*cf90*/  @!P5 IMAD.X R63, R63, 0x1, R32, P6 ;  /* 0x000000013f3fd824 */ /* 0x000fe200030e0620 */
[----:B------:R-:W-:Y:S02]  /*cfa0*/  CS2R R32, SRZ ;  /* 0x0000000000207805 */ /* 0x000fe4000001ff00 */
[----:B-1----:R-:W-:Y:S01]  /*cfb0*/  CS2R R20, SRZ ;  /* 0x0000000000147805 */ /* 0x002fe2000001ff00 */
[----:B------:R0:W5:Y:S04]  /*cfc0*/  @!P3 LD.E.64 R26, desc[UR46][R14.64] ;  /* 0x0000002e0e1ab980 */ /* 0x000168000c101b00 */
[----:B------:R1:W5:Y:S04]  /*cfd0*/  @!P4 LD.E.64 R32, desc[UR46][R24.64] ;  /* 0x0000002e1820c980 */ /* 0x000368000c101b00 */
[----:B------:R2:W5:Y:S01]  /*cfe0*/  @!P2 LD.E.64 R20, desc[UR46][R10.64] ;  /* 0x0000002e0a14a980 */ /* 0x000562000c101b00 */
[----:B0-----:R-:W-:-:S02]  /*cff0*/  CS2R R14, SRZ ;  /* 0x00000000000e7805 */ /* 0x001fc4000001ff00 */
[----:B-1----:R-:W-:-:S04]  /*d000*/  CS2R R24, SRZ ;  /* 0x0000000000187805 */ /* 0x002fc8000001ff00 */
[----:B------:R0:W5:Y:S01]  /*d010*/  @!P1 LD.E.64 R14, desc[UR46][R8.64] ;  /* 0x0000002e080e9980 */ /* 0x000162000c101b00 */
[----:B--2---:R-:W-:-:S03]  /*d020*/  CS2R R10, SRZ ;  /* 0x00000000000a7805 */ /* 0x004fc6000001ff00 */
[----:B------:R1:W5:Y:S04]  /*d030*/  @!P2 LD.E.64 R24, desc[UR46][R12.64] ;  /* 0x0000002e0c18a980 */ /* 0x000368000c101b00 */
[----:B------:R3:W5:Y:S01]  /*d040*/  @!P5 LD.E.64 R10, desc[UR46][R6.64] ;  /* 0x0000002e060ad980 */ /* 0x000762000c101b00 */
[----:B0-----:R-:W-:Y:S02]  /*d050*/  CS2R R8, SRZ ;  /* 0x0000000000087805 */ /* 0x001fe4000001ff00 */
[----:B-1----:R-:W-:-:S04]  /*d060*/  CS2R R12, SRZ ;  /* 0x00000000000c7805 */ /* 0x002fc8000001ff00 */
[----:B------:R3:W5:Y:S04]  /*d070*/  @!P5 LD.E.64 R8, desc[UR46][R62.64] ;  /* 0x0000002e3e08d980 */ /* 0x000768000c101b00 */
[----:B------:R3:W5:Y:S02]  /*d080*/  @!P1 LD.E.64 R12, desc[UR46][R4.64] ;  /* 0x0000002e040c9980 */ /* 0x000764000c101b00 */
.L_x_1595:
[----:B------:R-:W-:Y:S05]  /*d090*/  BSYNC B1 ;  /* 0x0000000000017941 */ /* 0x000fea0003800000 */
.L_x_1594:
[----:B---3-5:R-:W-:Y:S01]  /*d0a0*/  IMAD.MOV.U32 R5, RZ, RZ, R30 ;  /* 0x000000ffff057224 */ /* 0x028fe200078e001e */
[----:B------:R-:W-:Y:S01]  /*d0b0*/  LEA.HI R4, R188, R188, RZ, 0x1 ;  /* 0x000000bcbc047211 */ /* 0x000fe200078f08ff */
[----:B------:R-:W-:Y:S01]  /*d0c0*/  VIADD R6, R3, 0xc400 ;  /* 0x0000c40003067836 */ /* 0x000fe20000000000 */
[----:B------:R-:W-:Y:S01]  /*d0d0*/  VIADDMNMX R67, R67, -R178, 0x80, PT ;  /* 0x0000008043437446 */ /* 0x000fe200038009b2 */
[----:B0-----:R-:W-:Y:S01]  /*d0e0*/  VIADD R0, R3, 0xc440 ;  /* 0x0000c44003007836 */ /* 0x001fe20000000000 */
[----:B------:R-:W-:Y:S01]  /*d0f0*/  PRMT R105, R5, 0x7610, R105 ;  /* 0x0000761005697816 */ /* 0x000fe20000000069 */
[----:B------:R-:W-:Y:S01]  /*d100*/  @P0 VIADD R0, R6, 0xffffffc0 ;  /* 0xffffffc006000836 */ /* 0x000fe20000000000 */
[----:B------:R-:W-:Y:S01]  /*d110*/  LOP3.LUT R5, R4, 0xfffffffe, RZ, 0xc0, !PT ;  /* 0xfffffffe04057812 */ /* 0x000fe200078ec0ff */
[----:B------:R-:W-:Y:S01]  /*d120*/  IMAD.MOV.U32 R6, RZ, RZ, R31 ;  /* 0x000000ffff067224 */ /* 0x000fe200078e001f */
[----:B------:R-:W-:Y:S01]  /*d130*/  BSSY B1, `(.L_x_1596) ;  /* 0x0000030000017945 */ /* 0x000fe20003800000 */
[----:B------:R-:W-:Y:S01]  /*d140*/  IMAD.MOV.U32 R7, RZ, RZ, R32 ;  /* 0x000000ffff077224 */ /* 0x000fe200078e0020 */
[----:B------:R-:W-:Y:S01]  /*d150*/  ISETP.GE.AND P1, PT, R162, R67, PT ;  /* 0x00000043a200720c */ /* 0x000fe20003f26270 */
[----:B------:R-:W-:Y:S01]  /*d160*/  IMAD.IADD R5, R188, 0x1, -R5 ;  /* 0x00000001bc057824 */ /* 0x000fe200078e0a05 */
[----:B------:R-:W-:Y:S01]  /*d170*/  PRMT R106, R6, 0x7610, R106 ;  /* 0x00007610066a7816 */ /* 0x000fe2000000006a */
[----:B------:R-:W-:Y:S01]  /*d180*/  IMAD.MOV.U32 R4, RZ, RZ, R26 ;  /* 0x000000ffff047224 */ /* 0x000fe200078e001a */
[----:B------:R-:W-:Y:S01]  /*d190*/  PRMT R97, R7, 0x7610, R97 ;  /* 0x0000761007617816 */ /* 0x000fe20000000061 */
[----:B------:R-:W-:Y:S01]  /*d1a0*/  IMAD.MOV.U32 R6, RZ, RZ, R27 ;  /* 0x000000ffff067224 */ /* 0x000fe200078e001b */
[----:B------:R-:W-:Y:S01]  /*d1b0*/  SHF.L.U32 R5, R5, 0x1f, RZ ;  /* 0x0000001f05057819 */ /* 0x000fe200000006ff */
[----:B------:R-:W-:Y:S01]  /*d1c0*/  IMAD.MOV.U32 R7, RZ, RZ, R20 ;  /* 0x000000ffff077224 */ /* 0x000fe200078e0014 */
[----:B------:R-:W-:Y:S01]  /*d1d0*/  PRMT R89, R4, 0x7610, R89 ;  /* 0x0000761004597816 */ /* 0x000fe20000000059 */
[----:B------:R-:W-:Y:S01]  /*d1e0*/  IMAD.MOV.U32 R4, RZ, RZ, R21 ;  /* 0x000000ffff047224 */ /* 0x000fe200078e0015 */
[----:B------:R-:W0:Y:S01]  /*d1f0*/  SYNCS.PHASECHK.TRANS64.TRYWAIT P0, [R2+URZ+0x2a800], R5 ;  /* 0x02a80005020075a7 */ /* 0x000e22000800017f */
        /* <DEDUP_REMOVED lines=34> */
[----:B0-----:R-:W-:Y:S06]  /*d420*/  @!P0 BRA `(.L_x_1597) ;  /* 0x000001e000f88947 */ /* 0x001fec0003800000 */
.L_x_1944:
[----:B------:R-:W-:Y:S05]  /*d430*/  BSYNC B1 ;  /* 0x0000000000017941 */ /* 0x000fea0003800000 */
.L_x_1596:
[----:B------:R-:W-:Y:S01]  /*d440*/  BSSY B1, `(.L_x_1598) ;  /* 0x000012f000017945 */ /* 0x000fe20003800000 */
[----:B------:R-:W-:Y:S02]  /*d450*/  PRMT R64, R4, 0x7610, R64 ;  /* 0x0000761004407816 */ /* 0x000fe40000000040 */
[----:B--2---:R-:W-:Y:S01]  /*d460*/  PRMT R65, R6, 0x7610, R65 ;  /* 0x0000761006417816 */ /* 0x004fe20000000041 */
        /* <DEDUP_REMOVED lines=11> */
[----:B------:R-:W-:Y:S02]  /*d520*/  SHF.R.U64 R115, R60, 0x10, R61 ;  /* 0x000000103c737819 */ /* 0x000fe4000000123d */
[----:B------:R-:W-:Y:S02]  /*d530*/  SHF.R.U32.HI R112, RZ, 0x10, R59 ;  /* 0x00000010ff707819 */ /* 0x000fe4000001163b */
[----:B------:R-:W-:Y:S02]  /*d540*/  SHF.R.U32.HI R60, RZ, 0x10, R61 ;  /* 0x00000010ff3c7819 */ /* 0x000fe4000001163d */
[----:B------:R-:W-:Y:S02]  /*d550*/  PRMT R112, R109, 0x5410, R112 ;  /* 0x000054106d707816 */ /* 0x000fe40000000070 */
[----:B------:R-:W-:Y:S02]  /*d560*/  SHF.R.U64 R113, R58, 0x10, R59 ;  /* 0x000000103a717819 */ /* 0x000fe4000000123b */
[----:B------:R-:W-:Y:S01]  /*d570*/  PRMT R111, R111, 0x5410, R60 ;  /* 0x000054106f6f7816 */ /* 0x000fe2000000003c */
[----:B------:R-:W-:Y:S01]  /*d580*/  IMAD.U32 R114, R112, 0x10000, RZ ;  /* 0x0001000070727824 */ /* 0x000fe200078e00ff */
[----:B------:R-:W-:-:S02]  /*d590*/  PRMT R113, R110, 0x5410, R113 ;  /* 0x000054106e717816 */ /* 0x000fc40000000071 */
[----:B------:R-:W-:Y:S01]  /*d5a0*/  LOP3.LUT R116, R112, 0xffff0000, RZ, 0xc0, !PT ;  /* 0xffff000070747812 */ /* 0x000fe200078ec0ff */
[C---:B------:R-:W-:Y:S01]  /*d5b0*/  IMAD.U32 R110, R111.reuse, 0x10000, RZ ;  /* 0x000100006f6e7824 */ /* 0x040fe200078e00ff */
[----:B------:R-:W-:Y:S02]  /*d5c0*/  LOP3.LUT R112, R111, 0xffff0000, RZ, 0xc0, !PT ;  /* 0xffff00006f707812 */ /* 0x000fe400078ec0ff */
[----:B------:R-:W-:Y:S02]  /*d5d0*/  PRMT R58, R66, 0x5432, R115 ;  /* 0x00005432423a7816 */ /* 0x000fe40000000073 */
[C---:B0-----:R-:W-:Y:S01]  /*d5e0*/  LOP3.LUT R60, R6.reuse, 0xffff0000, RZ, 0xc0, !PT ;  /* 0xffff0000063c7812 */ /* 0x041fe200078ec0ff */
[----:B------:R-:W-:Y:S01]  /*d5f0*/  IMAD.U32 R59, R6, 0x10000, RZ ;  /* 0x00010000063b7824 */ /* 0x000fe200078e00ff */
[C---:B------:R-:W-:Y:S01]  /*d600*/  LOP3.LUT R109, R7.reuse, 0xffff0000, RZ, 0xc0, !PT ;  /* 0xffff0000076d7812 */ /* 0x040fe200078ec0ff */
[----:B------:R-:W-:Y:S01]  /*d610*/  IMAD.U32 R61, R7, 0x10000, RZ ;  /* 0x00010000073d7824 */ /* 0x000fe200078e00ff */
[----:B------:R-:W-:Y:S01]  /*d620*/  LOP3.LUT R7, R4, 0xffff0000, RZ, 0xc0, !PT ;  /* 0xffff000004077812 */ /* 0x000fe200078ec0ff */
[C---:B------:R-:W-:Y:S01]  /*d630*/  FMUL.FTZ R118, R60.reuse, R114 ;  /* 0x000000723c767220 */ /* 0x040fe20000410000 */
[----:B------:R-:W-:Y:S01]  /*d640*/  FMUL.FTZ R111, R60, R110 ;  /* 0x0000006e3c6f7220 */ /* 0x000fe20000410000 */
[----:B------:R-:W-:Y:S01]  /*d650*/  FMUL.FTZ R60, R109, R116 ;  /* 0x000000746d3c7220 */ /* 0x000fe20000410000 */
[----:B------:R-:W-:-:S02]  /*d660*/  IMAD.U32 R6, R4, 0x10000, RZ ;  /* 0x0001000004067824 */ /* 0x000fc400078e00ff */
[----:B------:R-:W-:Y:S01]  /*d670*/  FFMA.FTZ R118, R59, R110, -R118 ;  /* 0x0000006e3b767223 */ /* 0x000fe20000010876 */
[----:B------:R-:W-:Y:S01]  /*d680*/  FMUL.FTZ R110, R109, R112 ;  /* 0x000000706d6e7220 */ /* 0x000fe20000410000 */
[----:B------:R-:W-:Y:S01]  /*d690*/  FFMA.FTZ R111, R59, R114, R111 ;  /* 0x000000723b6f7223 */ /* 0x000fe2000001006f */
[----:B------:R-:W-:Y:S01]  /*d6a0*/  FFMA.FTZ R112, R61, R112, -R60 ;  /* 0x000000703d707223 */ /* 0x000fe2000001083c */
[C---:B------:R-:W-:Y:S01]  /*d6b0*/  IMAD.U32 R4, R5.reuse, 0x10000, RZ ;  /* 0x0001000005047824 */ /* 0x040fe200078e00ff */
[----:B------:R-:W-:Y:S01]  /*d6c0*/  LOP3.LUT R5, R5, 0xffff0000, RZ, 0xc0, !PT ;  /* 0xffff000005057812 */ /* 0x000fe200078ec0ff */
[C---:B------:R-:W-:Y:S01]  /*d6d0*/  IMAD.U32 R60, R113.reuse, 0x10000, RZ ;  /* 0x00010000713c7824 */ /* 0x040fe200078e00ff */
[----:B------:R-:W-:Y:S01]  /*d6e0*/  LOP3.LUT R113, R113, 0xffff0000, RZ, 0xc0, !PT ;  /* 0xffff000071717812 */ /* 0x000fe200078ec0ff */
[C---:B------:R-:W-:Y:S01]  /*d6f0*/  IMAD.U32 R59, R58.reuse, 0x10000, RZ ;  /* 0x000100003a3b7824 */ /* 0x040fe200078e00ff */
[----:B------:R-:W-:Y:S01]  /*d700*/  LOP3.LUT R58, R58, 0xffff0000, RZ, 0xc0, !PT ;  /* 0xffff00003a3a7812 */ /* 0x000fe200078ec0ff */
[----:B------:R-:W-:Y:S01]  /*d710*/  FFMA.FTZ R115, R61, R116, R110 ;  /* 0x000000743d737223 */ /* 0x000fe2000001006e */
[C---:B------:R-:W-:Y:S01]  /*d720*/  FMUL.FTZ R61, R7.reuse, R60 ;  /* 0x0000003c073d7220 */ /* 0x040fe20000410000 */
        /* <DEDUP_REMOVED lines=12> */
.L_x_1601:
[----:B------:R-:W-:Y:S05]  /*d7f0*/  BSYNC B2 ;  /* 0x0000000000027941 */ /* 0x000fea0003800000 */
.L_x_1600:
[----:B------:R-:W-:Y:S04]  /*d800*/  BSSY B2, `(.L_x_1602) ;  /* 0x0000030000027945 */ /* 0x000fe80003800000 */
[----:B------:R-:W-:Y:S05]  /*d810*/  @P1 BRA `(.L_x_1603) ;  /* 0x0000000000b81947 */ /* 0x000fea0003800000 */
[----:B0-----:R-:W0:Y:S01]  /*d820*/  LDS.128 R4, [R0] ;  /* 0x0000000000047984 */ /* 0x001e220000000c00 */
[----:B------:R-:W-:Y:S02]  /*d830*/  SHF.R.U64 R56, R56, 0x10, R57 ;  /* 0x0000001038387819 */ /* 0x000fe40000001239 */
[----:B------:R-:W-:Y:S02]  /*d840*/  SHF.R.U64 R54, R54, 0x10, R55 ;  /* 0x0000001036367819 */ /* 0x000fe40000001237 */
[----:B------:R-:W-:Y:S02]  /*d850*/  SHF.R.U32.HI R57, RZ, 0x10, R57 ;  /* 0x00000010ff397819 */ /* 0x000fe40000011639 */
[----:B------:R-:W-:Y:S02]  /*d860*/  SHF.R.U32.HI R55, RZ, 0x10, R55 ;  /* 0x00000010ff377819 */ /* 0x000fe40000011637 */
[----:B------:R-:W-:Y:S02]  /*d870*/  PRMT R104, R104, 0x5410, R57 ;  /* 0x0000541068687816 */ /* 0x000fe40000000039 */
[----:B------:R-:W-:-:S02]  /*d880*/  PRMT R102, R102, 0x5410, R55 ;  /* 0x0000541066667816 */ /* 0x000fc40000000037 */
[----:B------:R-:W-:Y:S01]  /*d890*/  PRMT R101, R101, 0x5410, R54 ;  /* 0x0000541065657816 */ /* 0x000fe20000000036 */
[C---:B------:R-:W-:Y:S01]  /*d8a0*/  IMAD.U32 R58, R104.reuse, 0x10000, RZ ;  /* 0x00010000683a7824 */ /* 0x040fe200078e00ff */
[----:B------:R-:W-:Y:S01]  /*d8b0*/  LOP3.LUT R104, R104, 0xffff0000, RZ, 0xc0, !PT ;  /* 0xffff000068687812 */ /* 0x000fe200078ec0ff */
[C---:B------:R-:W-:Y:S01]  /*d8c0*/  IMAD.U32 R59, R102.reuse, 0x10000, RZ ;  /* 0x00010000663b7824 */ /* 0x040fe200078e00ff */
[----:B------:R-:W-:Y:S02]  /*d8d0*/  LOP3.LUT R102, R102, 0xffff0000, RZ, 0xc0, !PT ;  /* 0xffff000066667812 */ /* 0x000fe400078ec0ff */
[----:B------:R-:W-:Y:S02]  /*d8e0*/  PRMT R103, R103, 0x5410, R56 ;  /* 0x0000541067677816 */ /* 0x000fe40000000038 */
[C---:B0-----:R-:W-:Y:S01]  /*d8f0*/  LOP3.LUT R55, R6.reuse, 0xffff0000, RZ, 0xc0, !PT ;  /* 0xffff000006377812 */ /* 0x041fe200078ec0ff */
[----:B------:R-:W-:Y:S01]  /*d900*/  IMAD.U32 R54, R6, 0x10000, RZ ;  /* 0x0001000006367824 */ /* 0x000fe200078e00ff */
[C---:B------:R-:W-:Y:S01]  /*d910*/  LOP3.LUT R57, R7.reuse, 0xffff0000, RZ, 0xc0, !PT ;  /* 0xffff000007397812 */ /* 0x040fe200078ec0ff */
[----:B------:R-:W-:-:S02]  /*d920*/  IMAD.U32 R56, R7, 0x10000, RZ ;  /* 0x0001000007387824 */ /* 0x000fc400078e00ff */
[C---:B------:R-:W-:Y:S01]  /*d930*/  FMUL.FTZ R60, R55.reuse, R58 ;  /* 0x0000003a373c7220 */ /* 0x040fe20000410000 */
[-C--:B------:R-:W-:Y:S01]  /*d940*/  FMUL.FTZ R61, R55, R59.reuse ;  /* 0x0000003b373d7220 */ /* 0x080fe20000410000 */
[----:B------:R-:W-:Y:S01]  /*d950*/  FMUL.FTZ R55, R57, R102 ;  /* 0x0000006639377220 */ /* 0x000fe20000410000 */
[----:B------:R-:W-:Y:S02]  /*d960*/  IMAD.U32 R6, R4, 0x10000, RZ ;  /* 0x0001000004067824 */ /* 0x000fe400078e00ff */
[C---:B------:R-:W-:Y:S01]  /*d970*/  FFMA.FTZ R110, R54.reuse, R59, R60 ;  /* 0x0000003b366e7223 */ /* 0x040fe2000001003c */
[----:B------:R-:W-:Y:S02]  /*d980*/  IMAD.U32 R7, R5, 0x10000, RZ ;  /* 0x0001000005077824 */ /* 0x000fe400078e00ff */
[----:B------:R-:W-:Y:S01]  /*d990*/  FFMA.FTZ R109, R54, R58, -R61 ;  /* 0x0000003a366d7223 */ /* 0x000fe2000001083d */
[-C--:B------:R-:W-:Y:S01]  /*d9a0*/  FMUL.FTZ R59, R57, R104.reuse ;  /* 0x00000068393b7220 */ /* 0x080fe20000410000 */
[----:B------:R-:W-:Y:S01]  /*d9b0*/  LOP3.LUT R4, R4, 0xffff0000, RZ, 0xc0, !PT ;  /* 0xffff000004047812 */ /* 0x000fe200078ec0ff */
[C---:B------:R-:W-:Y:S01]  /*d9c0*/  FFMA.FTZ R104, R56.reuse, R104, -R55 ;  /* 0x0000006838687223 */ /* 0x040fe20000010837 */
[----:B------:R-:W-:Y:S01]  /*d9d0*/  LOP3.LUT R5, R5, 0xffff0000, RZ, 0xc0, !PT ;  /* 0xffff000005057812 */ /* 0x000fe200078ec0ff */
[C---:B------:R-:W-:Y:S01]  /*d9e0*/  IMAD.U32 R57, R101.reuse, 0x10000, RZ ;  /* 0x0001000065397824 */ /* 0x040fe200078e00ff */
[----:B------:R-:W-:Y:S01]  /*d9f0*/  LOP3.LUT R58, R101, 0xffff0000, RZ, 0xc0, !PT ;  /* 0xffff0000653a7812 */ /* 0x000fe200078ec0ff */
[C---:B------:R-:W-:Y:S01]  /*da00*/  IMAD.U32 R55, R103.reuse, 0x10000, RZ ;  /* 0x0001000067377824 */ /* 0x040fe200078e00ff */
[----:B------:R-:W-:Y:S01]  /*da10*/  LOP3.LUT R54, R103, 0xffff0000, RZ, 0xc0, !PT ;  /* 0xffff000067367812 */ /* 0x000fe200078ec0ff */
        /* <DEDUP_REMOVED lines=14> */
.L_x_1603:
[----:B------:R-:W-:Y:S05]  /*db00*/  BSYNC B2 ;  /* 0x0000000000027941 */ /* 0x000fea0003800000 */
.L_x_1602:
[----:B------:R-:W-:Y:S04]  /*db10*/  BSSY B2, `(.L_x_1604) ;  /* 0x0000030000027945 */ /* 0x000fe80003800000 */
[----:B------:R-:W-:Y:S05]  /*db20*/  @P2 BRA `(.L_x_1605) ;  /* 0x0000000000b82947 */ /* 0x000fea0003800000 */
[----:B01----:R-:W0:Y:S01]  /*db30*/  LDS.128 R4, [R3+0x10400] ;  /* 0x0104000003047984 */ /* 0x003e220000000c00 */
        /* <DEDUP_REMOVED lines=45> */
.L_x_1605:
[----:B------:R-:W-:Y:S05]  /*de10*/  BSYNC B2 ;  /* 0x0000000000027941 */ /* 0x000fea0003800000 */
.L_x_1604:
[----:B------:R-:W-:Y:S04]  /*de20*/  BSSY B2, `(.L_x_1606) ;  /* 0x0000030000027945 */ /* 0x000fe80003800000 */
[----:B------:R-:W-:Y:S05]  /*de30*/  @P3 BRA `(.L_x_1607) ;  /* 0x0000000000b83947 */ /* 0x000fea0003800000 */
[----:B012---:R-:W0:Y:S01]  /*de40*/  LDS.128 R4, [R0+0x4000] ;  /* 0x0040000000047984 */ /* 0x007e220000000c00 */
        /* <DEDUP_REMOVED lines=45> */
.L_x_1607:
[----:B------:R-:W-:Y:S05]  /*e120*/  BSYNC B2 ;  /* 0x0000000000027941 */ /* 0x000fea0003800000 */
.L_x_1606:
[----:B------:R-:W-:Y:S04]  /*e130*/  BSSY B2, `(.L_x_1608) ;  /* 0x0000030000027945 */ /* 0x000fe80003800000 */
[----:B------:R-:W-:Y:S05]  /*e140*/  @P4 BRA `(.L_x_1609) ;  /* 0x0000000000b84947 */ /* 0x000fea0003800000 */
[----:B0123--:R-:W0:Y:S01]  /*e150*/  LDS.128 R4, [R3+0x14400] ;  /* 0x0144000003047984 */ /* 0x00fe220000000c00 */
[--C-:B------:R-:W-:Y:S02]  /*e160*/  SHF.R.U64 R44, R44, 0x10, R45.reuse ;  /* 0x000000102c2c7819 */ /* 0x100fe4000000122d */
[----:B------:R-:W-:Y:S02]  /*e170*/  SHF.R.U32.HI R47, RZ, 0x10, R45 ;  /* 0x00000010ff2f7819 */ /* 0x000fe4000001162d */
[--C-:B------:R-:W-:Y:S02]  /*e180*/  SHF.R.U64 R45, R42, 0x10, R43.reuse ;  /* 0x000000102a2d7819 */ /* 0x100fe4000000122b */
        /* <DEDUP_REMOVED lines=14> */
[----:B------:R-:W-:Y:S01]  /*e270*/  FMUL.FTZ R49, R43, R47 ;  /* 0x0000002f2b317220 */ /* 0x000fe20000410000 */
[C---:B------:R-:W-:Y:S01]  /*e280*/  FMUL.FTZ R43, R45.reuse, R77 ;  /* 0x0000004d2d2b7220 */ /* 0x040fe20000410000 */
[----:B------:R-:W-:Y:S02]  /*e290*/  IMAD.U32 R6, R4, 0x10000, RZ ;  /* 0x0001000004067824 */ /* 0x000fe400078e00ff */
[C---:B------:R-:W-:Y:S01]  /*e2a0*/  FFMA.FTZ R51, R42.reuse, R47, R50 ;  /* 0x0000002f2a337223 */ /* 0x040fe20000010032 */
[----:B------:R-:W-:Y:S01]  /*e2b0*/  FMUL.FTZ R47, R45, R80 ;  /* 0x000000502d2f7220 */ /* 0x000fe20000410000 */
[C---:B------:R-:W-:Y:S02]  /*e2c0*/  IMAD.U32 R7, R5.reuse, 0x10000, RZ ;  /* 0x0001000005077824 */ /* 0x040fe400078e00ff */
[----:B------:R-:W-:Y:S01]  /*e2d0*/  FFMA.FTZ R48, R42, R46, -R49 ;  /* 0x0000002e2a307223 */ /* 0x000fe20000010831 */
[----:B------:R-:W-:Y:S01]  /*e2e0*/  IMAD.U32 R45, R78, 0x10000, RZ ;  /* 0x000100004e2d7824 */ /* 0x000fe200078e00ff */
        /* <DEDUP_REMOVED lines=8> */
[----:B------:R-:W-:Y:S01]  /*e370*/  FMUL.FTZ R44, R4, R43 ;  /* 0x0000002b042c7220 */ /* 0x000fe20000410000 */
[----:B------:R-:W-:-:S02]  /*e380*/  FMUL.FTZ R46, R5, R78 ;  /* 0x0000004e052e7220 */ /* 0x000fc40000410000 */
[-C--:B------:R-:W-:Y:S01]  /*e390*/  FMUL.FTZ R49, R5, R42.reuse ;  /* 0x0000002a05317220 */ /* 0x080fe20000410000 */
[C---:B------:R-:W-:Y:S01]  /*e3a0*/  FFMA.FTZ R4, R6.reuse, R43, -R47 ;  /* 0x0000002b06047223 */ /* 0x040fe2000001082f */
[----:B------:R-:W-:Y:S01]  /*e3b0*/  FFMA.FTZ R45, R6, R45, R44 ;  /* 0x0000002d062d7223 */ /* 0x000fe2000001002c */
[C---:B------:R-:W-:Y:S01]  /*e3c0*/  FFMA.FTZ R5, R7.reuse, R42, -R46 ;  /* 0x0000002a07057223 */ /* 0x040fe2000001082e */
[----:B------:R-:W-:Y:S01]  /*e3d0*/  FFMA.FTZ R78, R7, R78, R49 ;  /* 0x0000004e074e7223 */ /* 0x000fe20000010031 */
[----:B------:R-:W-:Y:S02]  /*e3e0*/  F2FP.BF16.F32.PACK_AB R6, R51, R48 ;  /* 0x000000303306723e */ /* 0x000fe400000010ff */
[----:B------:R-:W-:Y:S02]  /*e3f0*/  F2FP.BF16.F32.PACK_AB R7, R77, R80 ;  /* 0x000000504d07723e */ /* 0x000fe400000010ff */
[----:B------:R-:W-:Y:S02]  /*e400*/  F2FP.BF16.F32.PACK_AB R4, R45, R4 ;  /* 0x000000042d04723e */ /* 0x000fe400000010ff */
[----:B------:R-:W-:-:S05]  /*e410*/  F2FP.BF16.F32.PACK_AB R5, R78, R5 ;  /* 0x000000054e05723e */ /* 0x000fca00000010ff */
[----:B------:R4:W-:Y:S02]  /*e420*/  STS.128 [R3+0x14400], R4 ;  /* 0x0144000403007388 */ /* 0x0009e40000000c00 */
.L_x_1609:
[----:B------:R-:W-:Y:S05]  /*e430*/  BSYNC B2 ;  /* 0x0000000000027941 */ /* 0x000fea0003800000 */
.L_x_1608:
[----:B------:R-:W-:Y:S05]  /*e440*/  @P5 BRA `(.L_x_1599) ;  /* 0x0000000000b85947 */ /* 0x000fea0003800000 */
[----:B01234-:R-:W0:Y:S01]  /*e450*/  LDS.128 R4, [R0+0x8000] ;  /* 0x0080000000047984 */ /* 0x01fe220000000c00 */
[----:B------:R-:W-:Y:S02]  /*e460*/  SHF.R.U64 R43, R36, 0x10, R37 ;  /* 0x00000010242b7819 */ /* 0x000fe40000001225 */
[----:B------:R-:W-:Y:S02]  /*e470*/  SHF.R.U64 R36, R38, 0x10, R39 ;  /* 0x0000001026247819 */ /* 0x000fe40000001227 */
[----:B------:R-:W-:Y:S02]  /*e480*/  SHF.R.U32.HI R42, RZ, 0x10, R37 ;  /* 0x00000010ff2a7819 */ /* 0x000fe40000011625 */
[----:B------:R-:W-:Y:S02]  /*e490*/  SHF.R.U32.HI R39, RZ, 0x10, R39 ;  /* 0x00000010ff277819 */ /* 0x000fe40000011627 */
[----:B------:R-:W-:Y:S02]  /*e4a0*/  PRMT R71, R71, 0x5410, R42 ;  /* 0x0000541047477816 */ /* 0x000fe4000000002a */
[----:B------:R-:W-:-:S02]  /*e4b0*/  PRMT R66, R66, 0x5410, R39 ;  /* 0x0000541042427816 */ /* 0x000fc40000000027 */
[----:B------:R-:W-:Y:S01]  /*e4c0*/  PRMT R70, R70, 0x5410, R43 ;  /* 0x0000541046467816 */ /* 0x000fe2000000002b */
[----:B------:R-:W-:Y:S01]  /*e4d0*/  IMAD.U32 R42, R71, 0x10000, RZ ;  /* 0x00010000472a7824 */ /* 0x000fe200078e00ff */
[----:B------:R-:W-:Y:S01]  /*e4e0*/  PRMT R69, R69, 0x5410, R36 ;  /* 0x0000541045457816 */ /* 0x000fe20000000024 */
[C---:B------:R-:W-:Y:S01]  /*e4f0*/  IMAD.U32 R43, R66.reuse, 0x10000, RZ ;  /* 0x00010000422b7824 */ /* 0x040fe200078e00ff */
[----:B------:R-:W-:Y:S02]  /*e500*/  LOP3.LUT R66, R66, 0xffff0000, RZ, 0xc0, !PT ;  /* 0xffff000042427812 */ /* 0x000fe400078ec0ff */
[----:B------:R-:W-:Y:S02]  /*e510*/  LOP3.LUT R71, R71, 0xffff0000, RZ, 0xc0, !PT ;  /* 0xffff000047477812 */ /* 0x000fe400078ec0ff */
[C---:B0-----:R-:W-:Y:S01]  /*e520*/  LOP3.LUT R37, R6.reuse, 0xffff0000, RZ, 0xc0, !PT ;  /* 0xffff000006257812 */ /* 0x041fe200078ec0ff */
[----:B------:R-:W-:Y:S01]  /*e530*/  IMAD.U32 R36, R6, 0x10000, RZ ;  /* 0x0001000006247824 */ /* 0x000fe200078e00ff */
[C---:B------:R-:W-:Y:S01]  /*e540*/  LOP3.LUT R39, R7.reuse, 0xffff0000, RZ, 0xc0, !PT ;  /* 0xffff000007277812 */ /* 0x040fe200078ec0ff */
[----:B------:R-:W-:-:S02]  /*e550*/  IMAD.U32 R38, R7, 0x10000, RZ ;  /* 0x0001000007267824 */ /* 0x000fc400078e00ff */
[C---:B------:R-:W-:Y:S01]  /*e560*/  FMUL.FTZ R46, R37.reuse, R42 ;  /* 0x0000002a252e7220 */ /* 0x040fe20000410000 */
[-C--:B------:R-:W-:Y:S01]  /*e570*/  FMUL.FTZ R45, R37, R43.reuse ;  /* 0x0000002b252d7220 */ /* 0x080fe20000410000 */
[C---:B------:R-:W-:Y:S01]  /*e580*/  FMUL.FTZ R37, R39.reuse, R66 ;  /* 0x0000004227257220 */ /* 0x040fe20000410000 */
[----:B------:R-:W-:Y:S02]  /*e590*/  IMAD.U32 R6, R4, 0x10000, RZ ;  /* 0x0001000004067824 */ /* 0x000fe400078e00ff */
[----:B------:R-:W-:Y:S01]  /*e5a0*/  FFMA.FTZ R47, R36, R43, R46 ;  /* 0x0000002b242f7223 */ /* 0x000fe2000001002e */
[-C--:B------:R-:W-:Y:S01]  /*e5b0*/  FMUL.FTZ R43, R39, R71.reuse ;  /* 0x00000047272b7220 */ /* 0x080fe20000410000 */
[----:B------:R-:W-:Y:S01]  /*e5c0*/  FFMA.FTZ R71, R38, R71, -R37 ;  /* 0x0000004726477223 */ /* 0x000fe20000010825 */
[----:B------:R-:W-:Y:S02]  /*e5d0*/  IMAD.U32 R7, R5, 0x10000, RZ ;  /* 0x0001000005077824 */ /* 0x000fe400078e00ff */
[----:B------:R-:W-:Y:S01]  /*e5e0*/  FFMA.FTZ R44, R36, R42, -R45 ;  /* 0x0000002a242c7223 */ /* 0x000fe2000001082d */
[----:B------:R-:W-:Y:S01]  /*e5f0*/  IMAD.U32 R37, R70, 0x10000, RZ ;  /* 0x0001000046257824 */ /* 0x000fe200078e00ff */
[----:B------:R-:W-:Y:S01]  /*e600*/  LOP3.LUT R4, R4, 0xffff0000, RZ, 0xc0, !PT ;  /* 0xffff000004047812 */ /* 0x000fe200078ec0ff */
[----:B------:R-:W-:Y:S01]  /*e610*/  IMAD.U32 R39, R69, 0x10000, RZ ;  /* 0x0001000045277824 */ /* 0x000fe200078e00ff */
[----:B------:R-:W-:Y:S01]  /*e620*/  LOP3.LUT R5, R5, 0xffff0000, RZ, 0xc0, !PT ;  /* 0xffff000005057812 */ /* 0x000fe200078ec0ff */
[----:B------:R-:W-:Y:S01]  /*e630*/  FFMA.FTZ R66, R38, R66, R43 ;  /* 0x0000004226427223 */ /* 0x000fe2000001002b */
[----:B------:R-:W-:Y:S01]  /*e640*/  LOP3.LUT R36, R69, 0xffff0000, RZ, 0xc0, !PT ;  /* 0xffff000045247812 */ /* 0x000fe200078ec0ff */
[----:B------:R-:W-:Y:S01]  /*e650*/  FMUL.FTZ R43, R4, R39 ;  /* 0x00000027042b7220 */ /* 0x000fe20000410000 */
[----:B------:R-:W-:Y:S01]  /*e660*/  LOP3.LUT R70, R70, 0xffff0000, RZ, 0xc0, !PT ;  /* 0xffff000046467812 */ /* 0x000fe200078ec0ff */
[----:B------:R-:W-:-:S02]  /*e670*/  FMUL.FTZ R38, R4, R37 ;  /* 0x0000002504267220 */ /* 0x000fc40000410000 */
[C---:B------:R-:W-:Y:S01]  /*e680*/  FMUL.FTZ R42, R5.reuse, R36 ;  /* 0x00000024052a7220 */ /* 0x040fe20000410000 */
[C---:B------:R-:W-:Y:S01]  /*e690*/  FFMA.FTZ R4, R6.reuse, R37, -R43 ;  /* 0x0000002506047223 */ /* 0x040fe2000001082b */
[-C--:B------:R-:W-:Y:S01]  /*e6a0*/  FMUL.FTZ R45, R5, R70.reuse ;  /* 0x00000046052d7220 */ /* 0x080fe20000410000 */
[----:B------:R-:W-:Y:S01]  /*e6b0*/  FFMA.FTZ R39, R6, R39, R38 ;  /* 0x0000002706277223 */ /* 0x000fe20000010026 */
[----:B------:R-:W-:Y:S01]  /*e6c0*/  FFMA.FTZ R5, R7, R70, -R42 ;  /* 0x0000004607057223 */ /* 0x000fe2000001082a */
[----:B------:R-:W-:Y:S01]  /*e6d0*/  F2FP.BF16.F32.PACK_AB R6, R47, R44 ;  /* 0x0000002c2f06723e */ /* 0x000fe200000010ff */
[----:B------:R-:W-:Y:S01]  /*e6e0*/  FFMA.FTZ R36, R7, R36, R45 ;  /* 0x0000002407247223 */ /* 0x000fe2000001002d */
[----:B------:R-:W-:Y:S02]  /*e6f0*/  F2FP.BF16.F32.PACK_AB R7, R66, R71 ;  /* 0x000000474207723e */ /* 0x000fe400000010ff */
[----:B------:R-:W-:Y:S02]  /*e700*/  F2FP.BF16.F32.PACK_AB R4, R39, R4 ;  /* 0x000000042704723e */ /* 0x000fe400000010ff */
[----:B------:R-:W-:-:S05]  /*e710*/  F2FP.BF16.F32.PACK_AB R5, R36, R5 ;  /* 0x000000052405723e */ /* 0x000fca00000010ff */
[----:B------:R0:W-:Y:S02]  /*e720*/  STS.128 [R0+0x8000], R4 ;  /* 0x0080000400007388 */ /* 0x0001e40000000c00 */
.L_x_1599:
[----:B------:R-:W-:Y:S05]  /*e730*/  BSYNC B1 ;  /* 0x0000000000017941 */ /* 0x000fea0003800000 */
.L_x_1598:
        /* <DEDUP_REMOVED lines=57> */
.L_x_1612:
[----:B------:R-:W-:Y:S05]  /*ead0*/  BSYNC B1 ;  /* 0x0000000000017941 */ /* 0x000fea0003800000 */
.L_x_1611:
[----:B------:R-:W-:Y:S04]  /*eae0*/  BSSY B1, `(.L_x_1613) ;  /* 0x0000030000017945 */ /* 0x000fe80003800000 */
[----:B------:R-:W-:Y:S05]  /*eaf0*/  @P1 BRA `(.L_x_1614) ;  /* 0x0000000000b81947 */ /* 0x000fea0003800000 */
[----:B0-----:R-:W0:Y:S01]  /*eb00*/  LDS.128 R4, [R0+0x2000] ;  /* 0x0020000000047984 */ /* 0x001e220000000c00 */
        /* <DEDUP_REMOVED lines=45> */
.L_x_1614:
[----:B------:R-:W-:Y:S05]  /*ede0*/  BSYNC B1 ;  /* 0x0000000000017941 */ /* 0x000fea0003800000 */
.L_x_1613:
        /* <DEDUP_REMOVED lines=48> */
.L_x_1616:
[----:B------:R-:W-:Y:S05]  /*f0f0*/  BSYNC B1 ;  /* 0x0000000000017941 */ /* 0x000fea0003800000 */
.L_x_1615:
        /* <DEDUP_REMOVED lines=48> */
.L_x_1618:
[----:B------:R-:W-:Y:S05]  /*f400*/  BSYNC B1 ;  /* 0x0000000000017941 */ /* 0x000fea0003800000 */
.L_x_1617:
[----:B------:R-:W-:Y:S04]  /*f410*/  BSSY B1, `(.L_x_1619) ;  /* 0x0000030000017945 */ /* 0x000fe80003800000 */
[----:B------:R-:W-:Y:S05]  /*f420*/  @P4 BRA `(.L_x_1620) ;  /* 0x0000000000b84947 */ /* 0x000fea0003800000 */
[----:B0123--:R-:W0:Y:S01]  /*f430*/  LDS.128 R4, [R3+0x16400] ;  /* 0x0164000003047984 */ /* 0x00fe220000000c00 */
        /* <DEDUP_REMOVED lines=45> */
.L_x_1620:
[----:B------:R-:W-:Y:S05]  /*f710*/  BSYNC B1 ;  /* 0x0000000000017941 */ /* 0x000fea0003800000 */
.L_x_1619:
        /* <DEDUP_REMOVED lines=15> */
[C---:B------:R-:W-:Y:S01]  /*f810*/  IMAD.U32 R10, R7.reuse, 0x10000, RZ ;  /* 0x00010000070a7824 */ /* 0x040fe200078e00ff */
[----:B------:R-:W-:Y:S01]  /*f820*/  LOP3.LUT R7, R7, 0xffff0000, RZ, 0xc0, !PT ;  /* 0xffff000007077812 */ /* 0x000fe200078ec0ff */
[----:B------:R-:W-:-:S02]  /*f830*/  IMAD.U32 R8, R6, 0x10000, RZ ;  /* 0x0001000006087824 */ /* 0x000fc400078e00ff */
[CC--:B------:R-:W-:Y:S01]  /*f840*/  FMUL.FTZ R13, R9.reuse, R12.reuse ;  /* 0x0000000c090d7220 */ /* 0x0c0fe20000410000 */
[----:B------:R-:W-:Y:S01]  /*f850*/  FMUL.FTZ R9, R9, R11 ;  /* 0x0000000b09097220 */ /* 0x000fe20000410000 */
[C---:B------:R-:W-:Y:S01]  /*f860*/  FMUL.FTZ R21, R7.reuse, R63 ;  /* 0x0000003f07157220 */ /* 0x040fe20000410000 */
[----:B------:R-:W-:Y:S02]  /*f870*/  IMAD.U32 R3, R4, 0x10000, RZ ;  /* 0x0001000004037824 */ /* 0x000fe400078e00ff */
[C---:B------:R-:W-:Y:S01]  /*f880*/  FFMA.FTZ R14, R8.reuse, R11, -R13 ;  /* 0x0000000b080e7223 */ /* 0x040fe2000001080d */
[----:B------:R-:W-:Y:S01]  /*f890*/  FFMA.FTZ R15, R8, R12, R9 ;  /* 0x0000000c080f7223 */ /* 0x000fe20000010009 */
[-C--:B------:R-:W-:Y:S01]  /*f8a0*/  FMUL.FTZ R9, R7, R65.reuse ;  /* 0x0000004107097220 */ /* 0x080fe20000410000 */
[C---:B------:R-:W-:Y:S01]  /*f8b0*/  IMAD.U32 R6, R5.reuse, 0x10000, RZ ;  /* 0x0001000005067824 */ /* 0x040fe200078e00ff */
[----:B------:R-:W-:Y:S01]  /*f8c0*/  LOP3.LUT R4, R4, 0xffff0000, RZ, 0xc0, !PT ;  /* 0xffff000004047812 */ /* 0x000fe200078ec0ff */
[----:B------:R-:W-:Y:S01]  /*f8d0*/  IMAD.U32 R8, R62, 0x10000, RZ ;  /* 0x000100003e087824 */ /* 0x000fe200078e00ff */
[----:B------:R-:W-:Y:S01]  /*f8e0*/  LOP3.LUT R5, R5, 0xffff0000, RZ, 0xc0, !PT ;  /* 0xffff000005057812 */ /* 0x000fe200078ec0ff */
[----:B------:R-:W-:Y:S01]  /*f8f0*/  IMAD.U32 R7, R64, 0x10000, RZ ;  /* 0x0001000040077824 */ /* 0x000fe200078e00ff */
[----:B------:R-:W-:Y:S01]  /*f900*/  LOP3.LUT R62, R62, 0xffff0000, RZ, 0xc0, !PT ;  /* 0xffff00003e3e7812 */ /* 0x000fe200078ec0ff */
[----:B------:R-:W-:Y:S01]  /*f910*/  FFMA.FTZ R21, R10, R65, -R21 ;  /* 0x000000410a157223 */ /* 0x000fe20000010815 */
[----:B------:R-:W-:Y:S01]  /*f920*/  LOP3.LUT R64, R64, 0xffff0000, RZ, 0xc0, !PT ;  /* 0xffff000040407812 */ /* 0x000fe200078ec0ff */
[----:B------:R-:W-:Y:S01]  /*f930*/  FFMA.FTZ R12, R10, R63, R9 ;  /* 0x0000003f0a0c7223 */ /* 0x000fe20000010009 */
        /* <DEDUP_REMOVED lines=12> */
[----:B------:R0:W-:Y:S01]  /*fa00*/  STS.128 [R0+0xa000], R4 ;  /* 0x00a0000400007388 */ /* 0x0001e20000000c00 */
[----:B------:R-:W-:Y:S05]  /*fa10*/  BRA `(.L_x_1610) ;  /* 0x0000003400f07947 */ /* 0x000fea0003800000 */
.L_x_1589:
        /* <DEDUP_REMOVED lines=30> */
[----:B------:R-:W0:Y:S04]  /*fc00*/  SHFL.IDX PT, R3, R61, RZ, 0x1c1f ;  /* 0x001c1fff3d037589 */ /* 0x000e2800000e0000 */
[----:B------:R-:W1:Y:S04]  /*fc10*/  SHFL.IDX PT, R0, R60, RZ, 0x1c1f ;  /* 0x001c1fff3c007589 */ /* 0x000e6800000e0000 */
[----:B------:R2:W3:Y:S04]  /*fc20*/  SHFL.IDX PT, R4, R67, RZ, 0x1c1f ;  /* 0x001c1fff43047589 */ /* 0x0004e800000e0000 */
[----:B------:R2:W4:Y:S01]  /*fc30*/  SHFL.IDX PT, R14, R66, RZ, 0x1c1f ;  /* 0x001c1fff420e7589 */ /* 0x00052200000e0000 */
[----:B0-----:R-:W-:-:S02]  /*fc40*/  IMAD.MOV.U32 R7, RZ, RZ, R3 ;  /* 0x000000ffff077224 */ /* 0x001fc400078e0003 */
[----:B-12---:R-:W-:-:S07]  /*fc50*/  IMAD.MOV.U32 R6, RZ, RZ, R0 ;  /* 0x000000ffff067224 */ /* 0x006fce00078e0000 */
.L_x_1950:
[----:B------:R-:W-:Y:S01]  /*fc60*/  IMAD R71, R163, R10, RZ ;  /* 0x0000000aa3477224 */ /* 0x000fe200078e02ff */
[----:B------:R-:W-:Y:S01]  /*fc70*/  BSSY B1, `(.L_x_1622) ;  /* 0x000002f000017945 */ /* 0x000fe20003800000 */
[----:B----4-:R-:W-:Y:S01]  /*fc80*/  IMAD.MOV.U32 R12, RZ, RZ, R14 ;  /* 0x000000ffff0c7224 */ /* 0x010fe200078e000e */
[----:B------:R-:W-:Y:S01]  /*fc90*/  CS2R R44, SRZ ;  /* 0x00000000002c7805 */ /* 0x000fe2000001ff00 */
[----:B---3--:R-:W-:Y:S01]  /*fca0*/  IMAD.MOV.U32 R13, RZ, RZ, R4 ;  /* 0x000000ffff0d7224 */ /* 0x008fe200078e0004 */
        /* <DEDUP_REMOVED lines=19> */
[----:B------:R-:W-:-:S02]  /*fde0*/  CS2R R44, SRZ ;  /* 0x00000000002c7805 */ /* 0x000fc4000001ff00 */
[----:B------:R-:W-:Y:S02]  /*fdf0*/  CS2R R46, SRZ ;  /* 0x00000000002e7805 */ /* 0x000fe4000001ff00 */
[----:B------:R-:W-:Y:S01]  /*fe00*/  CS2R R28, SRZ ;  /* 0x00000000001c7805 */ /* 0x000fe2000001ff00 */
[----:B------:R-:W-:-:S04]  /*fe10*/  @!P0 IMAD.WIDE R8, R18, 0x2, R6 ;  /* 0x0000000212088825 */ /* 0x000fc800078e0206 */
        /* <DEDUP_REMOVED lines=11> */
[----:B------:R-:W-:Y:S01]  /*fed0*/  CS2R R38, SRZ ;  /* 0x0000000000267805 */ /* 0x000fe2000001ff00 */
[--C-:B0-----:R-:W-:Y:S01]  /*fee0*/  @!P1 IMAD.WIDE R8, R3, 0x2, R12.reuse ;  /* 0x0000000203089825 */ /* 0x101fe200078e020c */
[----:B------:R0:W5:Y:S03]  /*fef0*/  @!P1 LD.E.128 R28, desc[UR46][R4.64] ;  /* 0x0000002e041c9980 */ /* 0x000166000c101d00 */
[--C-:B------:R-:W-:Y:S01]  /*ff00*/  @!P2 IMAD.WIDE R10, R11, 0x2, R12.reuse ;  /* 0x000000020b0aa825 */ /* 0x100fe200078e020c */
[----:B------:R0:W5:Y:S03]  /*ff10*/  @!P1 LD.E.128 R40, desc[UR46][R8.64] ;  /* 0x0000002e08289980 */ /* 0x000166000c101d00 */
[----:B------:R-:W-:Y:S01]  /*ff20*/  @!P0 IMAD.WIDE R12, R18, 0x2, R12 ;  /* 0x00000002120c8825 */ /* 0x000fe200078e020c */
[----:B------:R0:W5:Y:S04]  /*ff30*/  @!P2 LD.E.128 R24, desc[UR46][R6.64] ;  /* 0x0000002e0618a980 */ /* 0x000168000c101d00 */
[----:B------:R0:W5:Y:S04]  /*ff40*/  @!P0 LD.E.128 R44, desc[UR46][R12.64] ;  /* 0x0000002e0c2c8980 */ /* 0x000168000c101d00 */
[----:B------:R0:W5:Y:S02]  /*ff50*/  @!P2 LD.E.128 R36, desc[UR46][R10.64] ;  /* 0x0000002e0a24a980 */ /* 0x000164000c101d00 */
.L_x_1623:
[----:B------:R-:W-:Y:S05]  /*ff60*/  BSYNC B1 ;  /* 0x0000000000017941 */ /* 0x000fea0003800000 */
.L_x_1622:
[----:B-----5:R-:W-:Y:S01]  /*ff70*/  IMAD.MOV.U32 R3, RZ, RZ, R45 ;  /* 0x000000ffff037224 */ /* 0x020fe200078e002d */
[----:B------:R-:W-:Y:S01]  /*ff80*/  UMOV UR4, 0xffffffff ;  /* 0xffffffff00047882 */ /* 0x000fe20000000000 */
[----:B0-----:R-:W-:Y:S02]  /*ff90*/  IMAD.MOV.U32 R4, RZ, RZ, R46 ;  /* 0x000000ffff047224 */ /* 0x001fe400078e002e */
        /* <DEDUP_REMOVED lines=44> */
[----:B------:R-:W-:Y:S02]  /*10260*/  CS2R R4, SRZ ;  /* 0x0000000000047805 */ /* 0x000fe4000001ff00 */
[----:B------:R-:W-:Y:S02]  /*10270*/  PRMT R88, R0, 0x7610, R88 ;  /* 0x0000761000587816 */ /* 0x000fe40000000058 */
[----:B------:R-:W-:Y:S01]  /*10280*/  PRMT R91, R6, 0x7610, R91 ;  /* 0x00007610065b7816 */ /* 0x000fe2000000005b */
[----:B------:R-:W-:Y:S06]  /*10290*/  BRA.DIV UR4, `(.L_x_1624) ;  /* 0x000001b604e87947 */ /* 0x000fec000b800000 */
[----:B------:R-:W0:Y:S04]  /*102a0*/  SHFL.IDX PT, R61, R61, 0x1, 0x1c1f ;  /* 0x003c1f003d3d7f89 */ /* 0x000e2800000e0000 */
[----:B------:R-:W1:Y:S04]  /*102b0*/  SHFL.IDX PT, R60, R60, 0x1, 0x1c1f ;  /* 0x003c1f003c3c7f89 */ /* 0x000e6800000e0000 */
[----:B------:R-:W2:Y:S04]  /*102c0*/  SHFL.IDX PT, R67, R67, 0x1, 0x1c1f ;  /* 0x003c1f0043437f89 */ /* 0x000ea800000e0000 */
[----:B------:R-:W3:Y:S02]  /*102d0*/  SHFL.IDX PT, R66, R66, 0x1, 0x1c1f ;  /* 0x003c1f0042427f89 */ /* 0x000ee400000e0000 */
.L_x_1956:
[----:B------:R-:W-:Y:S01]  /*102e0*/  VIADD R64, R64, 0x40 ;  /* 0x0000004040407836 */ /* 0x000fe20000000000 */
        /* <DEDUP_REMOVED lines=23> */
[----:B01----:R-:W-:-:S04]  /*10460*/  @!P0 IMAD.WIDE R4, R18, 0x2, R60 ;  /* 0x0000000212048825 */ /* 0x003fc800078e023c */
        /* <DEDUP_REMOVED lines=12> */
[--C-:B--23--:R-:W-:Y:S01]  /*10530*/  @!P1 IMAD.WIDE R62, R63, 0x2, R66.reuse ;  /* 0x000000023f3e9825 */ /* 0x10cfe200078e0242 */
[----:B------:R4:W5:Y:S03]  /*10540*/  @!P1 LD.E.128 R52, desc[UR46][R20.64] ;  /* 0x0000002e14349980 */ /* 0x000966000c101d00 */
[--C-:B------:R-:W-:Y:S01]  /*10550*/  @!P2 IMAD.WIDE R64, R65, 0x2, R66.reuse ;  /* 0x000000024140a825 */ /* 0x100fe200078e0242 */
[----:B------:R4:W5:Y:S03]  /*10560*/  @!P1 LD.E.128 R8, desc[UR46][R62.64] ;  /* 0x0000002e3e089980 */ /* 0x000966000c101d00 */
[----:B------:R-:W-:Y:S01]  /*10570*/  @!P0 IMAD.WIDE R66, R18, 0x2, R66 ;  /* 0x0000000212428825 */ /* 0x000fe200078e0242 */
[----:B------:R4:W5:Y:S04]  /*10580*/  @!P2 LD.E.128 R56, desc[UR46][R60.64] ;  /* 0x0000002e3c38a980 */ /* 0x000968000c101d00 */
[----:B------:R4:W5:Y:S04]  /*10590*/  @!P0 LD.E.128 R4, desc[UR46][R66.64] ;  /* 0x0000002e42048980 */ /* 0x000968000c101d00 */
[----:B------:R4:W5:Y:S02]  /*105a0*/  @!P2 LD.E.128 R12, desc[UR46][R64.64] ;  /* 0x0000002e400ca980 */ /* 0x000964000c101d00 */
.L_x_1626:
[----:B------:R-:W-:Y:S05]  /*105b0*/  BSYNC B1 ;  /* 0x0000000000017941 */ /* 0x000fea0003800000 */
.L_x_1625:
[----:B------:R-:W-:Y:S01]  /*105c0*/  LEA.HI R0, R188, R188, RZ, 0x1 ;  /* 0x000000bcbc007211 */ /* 0x000fe200078f08ff */
[----:B0---45:R-:W-:Y:S01]  /*105d0*/  IMAD.MOV.U32 R61, RZ, RZ, R7 ;  /* 0x000000ffff3d7224 */ /* 0x031fe200078e0007 */
[----:B------:R-:W-:Y:S01]  /*105e0*/  BSSY B1, `(.L_x_1627) ;  /* 0x0000034000017945 */ /* 0x000fe20003800000 */
[----:B------:R-:W-:Y:S01]  /*105f0*/  IMAD.MOV.U32 R20, RZ, RZ, R4 ;  /* 0x000000ffff147224 */ /* 0x000fe200078e0004 */
[----:B------:R-:W-:Y:S01]  /*10600*/  LOP3.LUT R21, R0, 0xfffffffe, RZ, 0xc0, !PT ;  /* 0xfffffffe00157812 */ /* 0x000fe200078ec0ff */
[----:B-1----:R-:W-:Y:S01]  /*10610*/  IMAD.MOV.U32 R60, RZ, RZ, R5 ;  /* 0x000000ffff3c7224 */ /* 0x002fe200078e0005 */
[----:B------:R-:W-:Y:S01]  /*10620*/  PRMT R97, R61, 0x7610, R97 ;  /* 0x000076103d617816 */ /* 0x000fe20000000061 */
[----:B------:R-:W-:Y:S01]  /*10630*/  IMAD.MOV.U32 R0, RZ, RZ, R8 ;  /* 0x000000ffff007224 */ /* 0x000fe200078e0008 */
[----:B------:R-:W-:Y:S01]  /*10640*/  PRMT R94, R20, 0x7610, R94 ;  /* 0x00007610145e7816 */ /* 0x000fe2000000005e */
        /* <DEDUP_REMOVED lines=35> */
[----:B------:R-:W-:Y:S01]  /*10880*/  VIADDMNMX R0, R71, -R178, 0x80, PT ;  /* 0x0000008047007446 */ /* 0x000fe200038009b2 */
[----:B------:R-:W-:Y:S01]  /*10890*/  IMAD.MOV.U32 R21, RZ, RZ, R13 ;  /* 0x000000ffff157224 */ /* 0x000fe200078e000d */
[----:B------:R-:W-:Y:S01]  /*108a0*/  PRMT R83, R62, 0x7610, R83 ;  /* 0x000076103e537816 */ /* 0x000fe20000000053 */
[----:B------:R-:W-:Y:S01]  /*108b0*/  IMAD.MOV.U32 R62, RZ, RZ, R59 ;  /* 0x000000ffff3e7224 */ /* 0x000fe200078e003b */
[----:B------:R-:W-:Y:S01]  /*108c0*/  PRMT R82, R60, 0x7610, R82 ;  /* 0x000076103c527816 */ /* 0x000fe20000000052 */
[----:B------:R-:W-:Y:S01]  /*108d0*/  IMAD.MOV.U32 R60, RZ, RZ, R58 ;  /* 0x000000ffff3c7224 */ /* 0x000fe200078e003a */
[----:B------:R-:W-:-:S02]  /*108e0*/  ISETP.GE.AND P1, PT, R162, R0, PT ;  /* 0x00000000a200720c */ /* 0x000fc40003f26270 */
[----:B------:R-:W-:Y:S02]  /*108f0*/  PRMT R70, R63, 0x7610, R70 ;  /* 0x000076103f467816 */ /* 0x000fe40000000046 */
[----:B------:R-:W-:Y:S01]  /*10900*/  PRMT R71, R64, 0x7610, R71 ;  /* 0x0000761040477816 */ /* 0x000fe20000000047 */
[----:B0-----:R-:W-:Y:S08]  /*10910*/  @!P0 BRA `(.L_x_1628) ;  /* 0x000001b000bc8947 */ /* 0x001ff00003800000 */
.L_x_1957:
[----:B------:R-:W-:Y:S05]  /*10920*/  BSYNC B1 ;  /* 0x0000000000017941 */ /* 0x000fea0003800000 */
.L_x_1627:
[----:B------:R-:W-:Y:S01]  /*10930*/  BSSY B1, `(.L_x_1629) ;  /* 0x0000147000017945 */ /* 0x000fe20003800000 */
[----:B------:R-:W-:Y:S02]  /*10940*/  PRMT R73, R60, 0x7610, R73 ;  /* 0x000076103c497816 */ /* 0x000fe40000000049 */
[----:B------:R-:W-:Y:S01]  /*10950*/  PRMT R74, R62, 0x7610, R74 ;  /* 0x000076103e4a7816 */ /* 0x000fe2000000004a */
[----:B------:R-:W-:Y:S06]  /*10960*/  @P1 BRA `(.L_x_1630) ;  /* 0x00000014000c1947 */ /* 0x000fec0003800000 */
[----:B------:R-:W1:Y:S01]  /*10970*/  LDC R76, c[0x0][0x3f4] ;  /* 0x0000fd00ff4c7b82 */ /* 0x000e620000000800 */
[----:B------:R-:W-:Y:S01]  /*10980*/  BSSY B2, `(.L_x_1631) ;  /* 0x000006f000027945 */ /* 0x000fe20003800000 */
[-C--:B-1----:R-:W-:Y:S02]  /*10990*/  ISETP.GE.AND P0, PT, R18, R76.reuse, PT ;  /* 0x0000004c1200720c */ /* 0x082fe40003f06270 */
[-C--:B------:R-:W-:Y:S02]  /*109a0*/  ISETP.GE.AND P1, PT, R165, R76.reuse, PT ;  /* 0x0000004ca500720c */ /* 0x080fe40003f26270 */
[----:B------:R-:W-:-:S09]  /*109b0*/  ISETP.GE.AND P2, PT, R166, R76, PT ;  /* 0x0000004ca600720c */ /* 0x000fd20003f46270 */
[----:B------:R-:W-:Y:S05]  /*109c0*/  @P0 BRA `(.L_x_1632) ;  /* 0x0000000400a80947 */ /* 0x000fea0003800000 */
[----:B------:R-:W-:Y:S02]  /*109d0*/  LEA.HI R62, R76, R191, RZ, 0x1d ;  /* 0x000000bf4c3e7211 */ /* 0x000fe400078fe8ff */
[----:B0-----:R-:W-:Y:S02]  /*109e0*/  LOP3.LUT R61, R175, 0x38, R18, 0xf8, !PT ;  /* 0x00000038af3d7812 */ /* 0x001fe400078ef812 */
[----:B------:R-:W-:Y:S01]  /*109f0*/  SHF.R.S32.HI R63, RZ, 0x1f, R62 ;  /* 0x0000001fff3f7819 */ /* 0x000fe2000001143e */
[----:B------:R-:W-:Y:S01]  /*10a00*/  IMAD.SHL.U32 R64, R62, 0x8, RZ ;  /* 0x000000083e407824 */ /* 0x000fe200078e00ff */
[----:B------:R-:W-:Y:S02]  /*10a10*/  LOP3.LUT R60, R61, R176, RZ, 0x3c, !PT ;  /* 0x000000b03d3c7212 */ /* 0x000fe400078e3cff */
[----:B------:R-:W-:Y:S02]  /*10a20*/  LEA.HI R62, R63, R62, RZ, 0x3 ;  /* 0x0000003e3f3e7211 */ /* 0x000fe400078f18ff */
[----:B------:R-:W-:Y:S01]  /*10a30*/  LOP3.LUT R63, R175, 0x38, R64, 0xf8, !PT ;  /* 0x00000038af3f7812 */ /* 0x000fe200078ef840 */
[----:B------:R-:W-:Y:S01]  /*10a40*/  IMAD.IADD R61, R177, 0x1, R60 ;  /* 0x00000001b13d7824 */ /* 0x000fe200078e023c */
[----:B------:R-:W-:Y:S01]  /*10a50*/  SHF.R.U64 R112, R44, 0x10, R45 ;  /* 0x000000102c707819 */ /* 0x000fe2000000122d */
[----:B------:R-:W-:Y:S01]  /*10a60*/  IMAD.SHL.U32 R62, R62, 0x400, RZ ;  /* 0x000004003e3e7824 */ /* 0x000fe200078e00ff */
[----:B------:R-:W-:Y:S01]  /*10a70*/  LOP3.LUT R63, R63, R176, RZ, 0x3c, !PT ;  /* 0x000000b03f3f7212 */ /* 0x000fe200078e3cff */
[----:B------:R-:W-:Y:S01]  /*10a80*/  IMAD R92, R61, 0x2, R2 ;  /* 0x000000023d5c7824 */ /* 0x000fe200078e0202 */
[----:B------:R-:W-:-:S02]  /*10a90*/  SHF.R.U64 R116, R32, 0x10, R33 ;  /* 0x0000001020747819 */ /* 0x000fc40000001221 */
[----:B------:R-:W-:Y:S02]  /*10aa0*/  LOP3.LUT R62, R62, 0x7fffe000, RZ, 0xc0, !PT ;  /* 0x7fffe0003e3e7812 */ /* 0x000fe400078ec0ff */
[----:B------:R-:W-:Y:S02]  /*10ab0*/  SHF.R.U32.HI R32, RZ, 0x10, R33 ;  /* 0x00000010ff207819 */ /* 0x000fe40000011621 */
[----:B------:R-:W-:Y:S02]  /*10ac0*/  IADD3 R93, R63, R62, R177 ;  /* 0x0000003e3f5d7210 */ /* 0x000fe40007ffe0b1 */
[----:B------:R-:W0:Y:S01]  /*10ad0*/  LDS.128 R60, [R92+0xc400] ;  /* 0x00c400005c3c7984 */ /* 0x000e220000000c00 */
[----:B------:R-:W-:Y:S02]  /*10ae0*/  SHF.R.U64 R33, R34, 0x10, R35 ;  /* 0x0000001022217819 */ /* 0x000fe40000001223 */
[----:B------:R-:W-:Y:S01]  /*10af0*/  IMAD R93, R93, 0x2, R2 ;  /* 0x000000025d5d7824 */ /* 0x000fe200078e0202 */
[----:B------:R-:W-:-:S02]  /*10b00*/  SHF.R.U32.HI R45, RZ, 0x10, R45 ;  /* 0x00000010ff2d7819 */ /* 0x000fc4000001162d */
[----:B------:R-:W-:Y:S02]  /*10b10*/  SHF.R.U32.HI R114, RZ, 0x10, R35 ;  /* 0x00000010ff727819 */ /* 0x000fe40000011623 */
[----:B--23--:R-:W1:Y:S01]  /*10b20*/  LDS.128 R64, [R93+0xc400] ;  /* 0x00c400005d407984 */ /* 0x00ce620000000c00 */
[--C-:B------:R-:W-:Y:S02]  /*10b30*/  SHF.R.U32.HI R110, RZ, 0x10, R47.reuse ;  /* 0x00000010ff6e7819 */ /* 0x100fe4000001162f */
[----:B------:R-:W-:Y:S02]  /*10b40*/  PRMT R111, R111, 0x5410, R112 ;  /* 0x000054106f6f7816 */ /* 0x000fe40000000070 */
[----:B------:R-:W-:Y:S02]  /*10b50*/  PRMT R35, R77, 0x5432, R116 ;  /* 0x000054324d237816 */ /* 0x000fe40000000074 */
[----:B------:R-:W-:Y:S01]  /*10b60*/  SHF.R.U64 R44, R46, 0x10, R47 ;  /* 0x000000102e2c7819 */ /* 0x000fe2000000122f */
[----:B------:R-:W-:Y:S01]  /*10b70*/  IMAD.U32 R120, R111, 0x10000, RZ ;  /* 0x000100006f787824 */ /* 0x000fe200078e00ff */
[----:B------:R-:W-:-:S02]  /*10b80*/  PRMT R34, R75, 0x5432, R32 ;  /* 0x000054324b227816 */ /* 0x000fc40000000020 */
[----:B------:R-:W-:Y:S02]  /*10b90*/  PRMT R32, R74, 0x5432, R33 ;  /* 0x000054324a207816 */ /* 0x000fe40000000021 */
[----:B------:R-:W-:Y:S02]  /*10ba0*/  PRMT R46, R70, 0x5432, R45 ;  /* 0x00005432462e7816 */ /* 0x000fe4000000002d */
[----:B------:R-:W-:Y:S02]  /*10bb0*/  PRMT R33, R73, 0x5432, R114 ;  /* 0x0000543249217816 */ /* 0x000fe40000000072 */
[----:B------:R-:W-:Y:S01]  /*10bc0*/  PRMT R45, R3, 0x5432, R110 ;  /* 0x00005432032d7816 */ /* 0x000fe2000000006e */
[C---:B------:R-:W-:Y:S01]  /*10bd0*/  IMAD.U32 R121, R46.reuse, 0x10000, RZ ;  /* 0x000100002e797824 */ /* 0x040fe200078e00ff */
[----:B------:R-:W-:Y:S02]  /*10be0*/  LOP3.LUT R46, R46, 0xffff0000, RZ, 0xc0, !PT ;  /* 0xffff00002e2e7812 */ /* 0x000fe400078ec0ff */
[----:B------:R-:W-:Y:S01]  /*10bf0*/  PRMT R44, R69, 0x5432, R44 ;  /* 0x00005432452c7816 */ /* 0x000fe2000000002c */
        /* <DEDUP_REMOVED lines=11> */
[C---:B------:R-:W-:Y:S01]  /*10cb0*/  LOP3.LUT R112, R65.reuse, 0xffff0000, RZ, 0xc0, !PT ;  /* 0xffff000041707812 */ /* 0x040fe200078ec0ff */
[----:B------:R-:W-:Y:S01]  /*10cc0*/  IMAD.U32 R118, R65, 0x10000, RZ ;  /* 0x0001000041767824 */ /* 0x000fe200078e00ff */
[----:B------:R-:W-:Y:S01]  /*10cd0*/  LOP3.LUT R113, R64, 0xffff0000, RZ, 0xc0, !PT ;  /* 0xffff000040717812 */ /* 0x000fe200078ec0ff */
[----:B------:R-:W-:Y:S01]  /*10ce0*/  IMAD.U32 R65, R35, 0x10000, RZ ;  /* 0x0001000023417824 */ /* 0x000fe200078e00ff */
[C---:B------:R-:W-:Y:S01]  /*10cf0*/  LOP3.LUT R63, R66.reuse, 0xffff0000, RZ, 0xc0, !PT ;  /* 0xffff0000423f7812 */ /* 0x040fe200078ec0ff */
[----:B------:R-:W-:-:S02]  /*10d00*/  IMAD.U32 R64, R66, 0x10000, RZ ;  /* 0x0001000042407824 */ /* 0x000fc400078e00ff */
[-C--:B------:R-:W-:Y:S01]  /*10d10*/  FMUL.FTZ R123, R117, R120.reuse ;  /* 0x00000078757b7220 */ /* 0x080fe20000410000 */
[C---:B------:R-:W-:Y:S01]  /*10d20*/  IMAD.U32 R119, R67.reuse, 0x10000, RZ ;  /* 0x0001000043777824 */ /* 0x040fe200078e00ff */
[----:B------:R-:W-:Y:S01]  /*10d30*/  LOP3.LUT R66, R67, 0xffff0000, RZ, 0xc0, !PT ;  /* 0xffff000043427812 */ /* 0x000fe200078ec0ff */
[-C--:B------:R-:W-:Y:S01]  /*10d40*/  FMUL.FTZ R67, R117, R65.reuse ;  /* 0x0000004175437220 */ /* 0x080fe20000410000 */
[----:B------:R-:W-:Y:S01]  /*10d50*/  FFMA.FTZ R65, R114, R65, -R123 ;  /* 0x0000004172417223 */ /* 0x000fe2000001087b */
[----:B------:R-:W-:Y:S02]  /*10d60*/  IMAD.U32 R117, R34, 0x10000, RZ ;  /* 0x0001000022757824 */ /* 0x000fe400078e00ff */
[----:B------:R-:W-:Y:S01]  /*10d70*/  FMUL.FTZ R123, R118, R121 ;  /* 0x00000079767b7220 */ /* 0x000fe20000410000 */
[----:B------:R-:W-:Y:S01]  /*10d80*/  FFMA.FTZ R67, R114, R120, R67 ;  /* 0x0000007872437223 */ /* 0x000fe20000010043 */
[----:B------:R-:W-:Y:S02]  /*10d90*/  IMAD.U32 R120, R33, 0x10000, RZ ;  /* 0x0001000021787824 */ /* 0x000fe400078e00ff */
[-C--:B------:R-:W-:Y:S01]  /*10da0*/  FMUL.FTZ R125, R118, R117.reuse ;  /* 0x00000075767d7220 */ /* 0x080fe20000410000 */
[----:B------:R-:W-:Y:S01]  /*10db0*/  FFMA.FTZ R114, R116, R117, -R123 ;  /* 0x0000007574727223 */ /* 0x000fe2000001087b */
[----:B------:R-:W-:Y:S01]  /*10dc0*/  FMUL.FTZ R118, R119, R122 ;  /* 0x0000007a77767220 */ /* 0x000fe20000410000 */
[----:B------:R-:W-:Y:S01]  /*10dd0*/  LOP3.LUT R117, R111, 0xffff0000, RZ, 0xc0, !PT ;  /* 0xffff00006f757812 */ /* 0x000fe200078ec0ff */
[-C--:B------:R-:W-:Y:S01]  /*10de0*/  FMUL.FTZ R119, R119, R120.reuse ;  /* 0x0000007877777220 */ /* 0x080fe20000410000 */
[----:B------:R-:W-:Y:S01]  /*10df0*/  LOP3.LUT R35, R35, 0xffff0000, RZ, 0xc0, !PT ;  /* 0xffff000023237812 */ /* 0x000fe200078ec0ff */
[C---:B------:R-:W-:Y:S01]  /*10e00*/  FFMA.FTZ R111, R115.reuse, R120, -R118 ;  /* 0x00000078736f7223 */ /* 0x040fe20000010876 */
[----:B------:R-:W-:Y:S01]  /*10e10*/  LOP3.LUT R118, R34, 0xffff0000, RZ, 0xc0, !PT ;  /* 0xffff000022767812 */ /* 0x000fe200078ec0ff */
[----:B------:R-:W-:Y:S01]  /*10e20*/  FFMA.FTZ R115, R115, R122, R119 ;  /* 0x0000007a73737223 */ /* 0x000fe20000010077 */
[C---:B------:R-:W-:Y:S01]  /*10e30*/  FMUL.FTZ R119, R113.reuse, R117 ;  /* 0x0000007571777220 */ /* 0x040fe20000410000 */
[----:B------:R-:W-:Y:S01]  /*10e40*/  FFMA.FTZ R116, R116, R121, R125 ;  /* 0x0000007974747223 */ /* 0x000fe2000001007d */
[-C--:B------:R-:W-:Y:S01]  /*10e50*/  FMUL.FTZ R121, R113, R35.reuse ;  /* 0x0000002371797220 */ /* 0x080fe20000410000 */
[----:B------:R-:W-:Y:S01]  /*10e60*/  FMUL.FTZ R120, R112, R46 ;  /* 0x0000002e70787220 */ /* 0x000fe20000410000 */
[----:B------:R-:W-:Y:S01]  /*10e70*/  FFMA.FTZ R34, R110, R35, -R119 ;  /* 0x000000236e227223 */ /* 0x000fe20000010877 */
[----:B------:R-:W-:Y:S01]  /*10e80*/  FMUL.FTZ R123, R112, R118 ;  /* 0x00000076707b7220 */ /* 0x000fe20000410000 */
[----:B------:R-:W-:-:S02]  /*10e90*/  IMAD.U32 R119, R44, 0x10000, RZ ;  /* 0x000100002c777824 */ /* 0x000fc400078e00ff */
[----:B------:R-:W-:Y:S01]  /*10ea0*/  FFMA.FTZ R110, R110, R117, R121 ;  /* 0x000000756e6e7223 */ /* 0x000fe20000010079 */
[----:B------:R-:W-:Y:S02]  /*10eb0*/  IMAD.U32 R113, R32, 0x10000, RZ ;  /* 0x0001000020717824 */ /* 0x000fe400078e00ff */
[C---:B------:R-:W-:Y:S01]  /*10ec0*/  FFMA.FTZ R35, R61.reuse, R118, -R120 ;  /* 0x000000763d237223 */ /* 0x040fe20000010878 */
[----:B------:R-:W-:Y:S01]  /*10ed0*/  FFMA.FTZ R123, R61, R46, R123 ;  /* 0x0000002e3d7b7223 */ /* 0x000fe2000001007b */
[C---:B------:R-:W-:Y:S01]  /*10ee0*/  FMUL.FTZ R117, R64.reuse, R119 ;  /* 0x0000007740757220 */ /* 0x040fe20000410000 */
[-C--:B------:R-:W-:Y:S01]  /*10ef0*/  FMUL.FTZ R61, R64, R113.reuse ;  /* 0x00000071403d7220 */ /* 0x080fe20000410000 */
[----:B------:R-:W-:Y:S02]  /*10f00*/  LOP3.LUT R44, R44, 0xffff0000, RZ, 0xc0, !PT ;  /* 0xffff00002c2c7812 */ /* 0x000fe400078ec0ff */
[----:B------:R-:W-:Y:S01]  /*10f10*/  LOP3.LUT R32, R32, 0xffff0000, RZ, 0xc0, !PT ;  /* 0xffff000020207812 */ /* 0x000fe200078ec0ff */
[C---:B------:R-:W-:Y:S01]  /*10f20*/  FFMA.FTZ R117, R60.reuse, R113, -R117 ;  /* 0x000000713c757223 */ /* 0x040fe20000010875 */
[----:B------:R-:W-:Y:S01]  /*10f30*/  LOP3.LUT R33, R33, 0xffff0000, RZ, 0xc0, !PT ;  /* 0xffff000021217812 */ /* 0x000fe200078ec0ff */
[----:B------:R-:W-:Y:S01]  /*10f40*/  FFMA.FTZ R46, R60, R119, R61 ;  /* 0x000000773c2e7223 */ /* 0x000fe2000001003d */
[C---:B------:R-:W-:Y:S01]  /*10f50*/  FMUL.FTZ R60, R63.reuse, R44 ;  /* 0x0000002c3f3c7220 */ /* 0x040fe20000410000 */
[C---:B------:R-:W-:Y:S01]  /*10f60*/  FMUL.FTZ R61, R66.reuse, R45 ;  /* 0x0000002d423d7220 */ /* 0x040fe20000410000 */
[-C--:B------:R-:W-:Y:S01]  /*10f70*/  FMUL.FTZ R63, R63, R32.reuse ;  /* 0x000000203f3f7220 */ /* 0x080fe20000410000 */
        /* <DEDUP_REMOVED lines=11> */
[----:B------:R1:W-:Y:S01]  /*11030*/  STS.128 [R92+0xc400], R32 ;  /* 0x00c400205c007388 */ /* 0x0003e20000000c00 */
[----:B------:R-:W-:-:S02]  /*11040*/  F2FP.BF16.F32.PACK_AB R46, R63, R46 ;  /* 0x0000002e3f2e723e */ /* 0x000fc400000010ff */
[----:B------:R-:W-:-:S05]  /*11050*/  F2FP.BF16.F32.PACK_AB R47, R66, R115 ;  /* 0x00000073422f723e */ /* 0x000fca00000010ff */
[----:B------:R1:W-:Y:S02]  /*11060*/  STS.128 [R93+0xc400], R44 ;  /* 0x00c4002c5d007388 */ /* 0x0003e40000000c00 */
.L_x_1632:
[----:B------:R-:W-:Y:S05]  /*11070*/  BSYNC B2 ;  /* 0x0000000000027941 */ /* 0x000fea0003800000 */
.L_x_1631:
[----:B------:R-:W-:Y:S04]  /*11080*/  BSSY B2, `(.L_x_1633) ;  /* 0x0000069000027945 */ /* 0x000fe80003800000 */
[----:B------:R-:W-:Y:S05]  /*11090*/  @P1 BRA `(.L_x_1634) ;  /* 0x00000004009c1947 */ /* 0x000fea0003800000 */
[----:B------:R-:W4:Y:S01]  /*110a0*/  LDL R110, [R1+0x6c] ;  /* 0x00006c00016e7983 */ /* 0x000f220000100800 */
[----:B-1----:R-:W-:Y:S02]  /*110b0*/  LEA.HI R32, R76, R221, RZ, 0x1d ;  /* 0x000000dd4c207211 */ /* 0x002fe400078fe8ff */
[--C-:B0-----:R-:W-:Y:S02]  /*110c0*/  SHF.R.U64 R61, R30, 0x10, R31.reuse ;  /* 0x000000101e3d7819 */ /* 0x101fe4000000121f */
[----:B------:R-:W-:Y:S01]  /*110d0*/  SHF.R.S32.HI R33, RZ, 0x1f, R32 ;  /* 0x0000001fff217819 */ /* 0x000fe20000011420 */
[----:B------:R-:W-:Y:S01]  /*110e0*/  IMAD.SHL.U32 R34, R32, 0x8, RZ ;  /* 0x0000000820227824 */ /* 0x000fe200078e00ff */
[----:B------:R-:W-:Y:S02]  /*110f0*/  SHF.R.U32.HI R30, RZ, 0x10, R31 ;  /* 0x00000010ff1e7819 */ /* 0x000fe4000001161f */
[----:B------:R-:W-:Y:S02]  /*11100*/  LEA.HI R32, R33, R32, RZ, 0x3 ;  /* 0x0000002021207211 */ /* 0x000fe400078f18ff */
[----:B------:R-:W-:-:S02]  /*11110*/  LOP3.LUT R33, R175, 0x38, R34, 0xf8, !PT ;  /* 0x00000038af217812 */ /* 0x000fc400078ef822 */
[----:B------:R-:W-:Y:S01]  /*11120*/  SHF.R.U64 R31, R40, 0x10, R41 ;  /* 0x00000010281f7819 */ /* 0x000fe20000001229 */
[----:B------:R-:W-:Y:S01]  /*11130*/  IMAD.SHL.U32 R32, R32, 0x400, RZ ;  /* 0x0000040020207824 */ /* 0x000fe200078e00ff */
[----:B------:R-:W-:Y:S02]  /*11140*/  LOP3.LUT R33, R33, R176, RZ, 0x3c, !PT ;  /* 0x000000b021217212 */ /* 0x000fe400078e3cff */
[----:B------:R-:W-:Y:S02]  /*11150*/  SHF.R.U64 R63, R28, 0x10, R29 ;  /* 0x000000101c3f7819 */ /* 0x000fe4000000121d */
[----:B------:R-:W-:Y:S02]  /*11160*/  LOP3.LUT R32, R32, 0x7fffe000, RZ, 0xc0, !PT ;  /* 0x7fffe00020207812 */ /* 0x000fe400078ec0ff */
[----:B------:R-:W-:Y:S02]  /*11170*/  PRMT R102, R102, 0x5410, R31 ;  /* 0x0000541066667816 */ /* 0x000fe4000000001f */
[----:B------:R-:W-:-:S02]  /*11180*/  IADD3 R45, R33, R32, R177 ;  /* 0x00000020212d7210 */ /* 0x000fc40007ffe0b1 */
[----:B------:R-:W-:Y:S01]  /*11190*/  SHF.R.U32.HI R40, RZ, 0x10, R41 ;  /* 0x00000010ff287819 */ /* 0x000fe20000011629 */
[----:B------:R-:W-:Y:S01]  /*111a0*/  IMAD.U32 R64, R102, 0x10000, RZ ;  /* 0x0001000066407824 */ /* 0x000fe200078e00ff */
[----:B------:R-:W-:Y:S01]  /*111b0*/  SHF.R.U32.HI R28, RZ, 0x10, R29 ;  /* 0x00000010ff1c7819 */ /* 0x000fe2000001161d */
[----:B------:R-:W-:Y:S01]  /*111c0*/  IMAD R60, R45, 0x2, R2 ;  /* 0x000000022d3c7824 */ /* 0x000fe200078e0202 */
[----:B------:R-:W-:Y:S02]  /*111d0*/  PRMT R106, R106, 0x5410, R63 ;  /* 0x000054106a6a7816 */ /* 0x000fe4000000003f */
[--C-:B------:R-:W-:Y:S02]  /*111e0*/  SHF.R.U64 R29, R42, 0x10, R43.reuse ;  /* 0x000000102a1d7819 */ /* 0x100fe4000000122b */
[----:B------:R-:W0:Y:S01]  /*111f0*/  LDS.128 R44, [R60+0xc400] ;  /* 0x00c400003c2c7984 */ /* 0x000e220000000c00 */
[----:B------:R-:W-:Y:S02]  /*11200*/  SHF.R.U32.HI R42, RZ, 0x10, R43 ;  /* 0x00000010ff2a7819 */ /* 0x000fe4000001162b */
[----:B------:R-:W-:-:S02]  /*11210*/  PRMT R103, R103, 0x5410, R40 ;  /* 0x0000541067677816 */ /* 0x000fc40000000028 */
[----:B------:R-:W-:Y:S02]  /*11220*/  PRMT R105, R105, 0x5410, R42 ;  /* 0x0000541069697816 */ /* 0x000fe4000000002a */
[----:B------:R-:W-:Y:S01]  /*11230*/  PRMT R107, R107, 0x5410, R28 ;  /* 0x000054106b6b7816 */ /* 0x000fe2000000001c */
[----:B------:R-:W-:Y:S01]  /*11240*/  IMAD.U32 R65, R103, 0x10000, RZ ;  /* 0x0001000067417824 */ /* 0x000fe200078e00ff */
[----:B------:R-:W-:Y:S02]  /*11250*/  PRMT R104, R104, 0x5410, R29 ;  /* 0x0000541068687816 */ /* 0x000fe4000000001d */
[----:B------:R-:W-:Y:S02]  /*11260*/  PRMT R109, R109, 0x5410, R30 ;  /* 0x000054106d6d7816 */ /* 0x000fe4000000001e */
[----:B------:R-:W-:Y:S01]  /*11270*/  PRMT R108, R108, 0x5410, R61 ;  /* 0x000054106c6c7816 */ /* 0x000fe2000000003d */
[----:B0-----:R-:W-:Y:S01]  /*11280*/  IMAD.U32 R31, R44, 0x10000, RZ ;  /* 0x000100002c1f7824 */ /* 0x001fe200078e00ff */
[----:B------:R-:W-:Y:S01]  /*11290*/  LOP3.LUT R30, R46, 0xffff0000, RZ, 0xc0, !PT ;  /* 0xffff00002e1e7812 */ /* 0x000fe200078ec0ff */
[----:B------:R-:W-:Y:S01]  /*112a0*/  IMAD.U32 R62, R47, 0x10000, RZ ;  /* 0x000100002f3e7824 */ /* 0x000fe200078e00ff */
[----:B------:R-:W-:Y:S01]  /*112b0*/  LOP3.LUT R44, R44, 0xffff0000, RZ, 0xc0, !PT ;  /* 0xffff00002c2c7812 */ /* 0x000fe200078ec0ff */
[----:B---3--:R-:W-:Y:S01]  /*112c0*/  FMUL.FTZ R66, R31, R64 ;  /* 0x000000401f427220 */ /* 0x008fe20000410000 */
[----:B------:R-:W-:Y:S01]  /*112d0*/  IMAD.U32 R61, R46, 0x10000, RZ ;  /* 0x000100002e3d7824 */ /* 0x000fe200078e00ff */
[----:B------:R-:W-:Y:S01]  /*112e0*/  LOP3.LUT R46, R47, 0xffff0000, RZ, 0xc0, !PT ;  /* 0xffff00002f2e7812 */ /* 0x000fe200078ec0ff */
[----:B------:R-:W-:Y:S01]  /*112f0*/  IMAD.U32 R47, R107, 0x10000, RZ ;  /* 0x000100006b2f7824 */ /* 0x000fe200078e00ff */
[----:B----4-:R-:W0:Y:S02]  /*11300*/  LDS.128 R32, [R110] ;  /* 0x000000006e207984 */ /* 0x010e240000000c00 */
[C---:B0-----:R-:W-:Y:S01]  /*11310*/  IMAD.U32 R41, R32.reuse, 0x10000, RZ ;  /* 0x0001000020297824 */ /* 0x041fe200078e00ff */
[----:B------:R-:W-:Y:S01]  /*11320*/  LOP3.LUT R40, R32, 0xffff0000, RZ, 0xc0, !PT ;  /* 0xffff000020287812 */ /* 0x000fe200078ec0ff */
[----:B------:R-:W-:Y:S01]  /*11330*/  IMAD.U32 R32, R106, 0x10000, RZ ;  /* 0x000100006a207824 */ /* 0x000fe200078e00ff */
[C---:B------:R-:W-:Y:S01]  /*11340*/  LOP3.LUT R28, R34.reuse, 0xffff0000, RZ, 0xc0, !PT ;  /* 0xffff0000221c7812 */ /* 0x040fe200078ec0ff */
[----:B------:R-:W-:Y:S01]  /*11350*/  IMAD.U32 R29, R34, 0x10000, RZ ;  /* 0x00010000221d7824 */ /* 0x000fe200078e00ff */
[----:B------:R-:W-:Y:S01]  /*11360*/  LOP3.LUT R34, R35, 0xffff0000, RZ, 0xc0, !PT ;  /* 0xffff000023227812 */ /* 0x000fe200078ec0ff */
[----:B------:R-:W-:Y:S01]  /*11370*/  FMUL.FTZ R92, R31, R32 ;  /* 0x000000201f5c7220 */ /* 0x000fe20000410000 */
[----:B------:R-:W-:-:S02]  /*11380*/  IMAD.U32 R43, R35, 0x10000, RZ ;  /* 0x00010000232b7824 */ /* 0x000fc400078e00ff */
[----:B------:R-:W-:Y:S01]  /*11390*/  FFMA.FTZ R31, R41, R32, -R66 ;  /* 0x00000020291f7223 */ /* 0x000fe20000010842 */
[----:B------:R-:W-:Y:S02]  /*113a0*/  IMAD.U32 R35, R45, 0x10000, RZ ;  /* 0x000100002d237824 */ /* 0x000fe400078e00ff */
[----:B------:R-:W-:Y:S01]  /*113b0*/  FFMA.FTZ R32, R41, R64, R92 ;  /* 0x0000004029207223 */ /* 0x000fe2000001005c */
[----:B------:R-:W-:Y:S01]  /*113c0*/  IMAD.U32 R66, R105, 0x10000, RZ ;  /* 0x0001000069427824 */ /* 0x000fe200078e00ff */
[----:B------:R-:W-:Y:S01]  /*113d0*/  LOP3.LUT R45, R45, 0xffff0000, RZ, 0xc0, !PT ;  /* 0xffff00002d2d7812 */ /* 0x000fe200078ec0ff */
[----:B------:R-:W-:Y:S02]  /*113e0*/  IMAD.U32 R41, R109, 0x10000, RZ ;  /* 0x000100006d297824 */ /* 0x000fe400078e00ff */
[----:B------:R-:W-:Y:S01]  /*113f0*/  FMUL.FTZ R63, R35, R65 ;  /* 0x00000041233f7220 */ /* 0x000fe20000410000 */
[----:B------:R-:W-:Y:S02]  /*11400*/  IMAD.U32 R42, R33, 0x10000, RZ ;  /* 0x00010000212a7824 */ /* 0x000fe400078e00ff */
[CC--:B------:R-:W-:Y:S01]  /*11410*/  FMUL.FTZ R64, R62.reuse, R66.reuse ;  /* 0x000000423e407220 */ /* 0x0c0fe20000410000 */
[----:B--2---:R-:W-:Y:S01]  /*11420*/  FMUL.FTZ R67, R35, R47 ;  /* 0x0000002f23437220 */ /* 0x004fe20000410000 */
[----:B------:R-:W-:Y:S01]  /*11430*/  FMUL.FTZ R93, R62, R41 ;  /* 0x000000293e5d7220 */ /* 0x000fe20000410000 */
[----:B------:R-:W-:Y:S01]  /*11440*/  FFMA.FTZ R35, R42, R47, -R63 ;  /* 0x0000002f2a237223 */ /* 0x000fe2000001083f */
[C---:B------:R-:W-:Y:S01]  /*11450*/  FFMA.FTZ R41, R43.reuse, R41, -R64 ;  /* 0x000000292b297223 */ /* 0x040fe20000010840 */
[----:B------:R-:W-:Y:S01]  /*11460*/  LOP3.LUT R63, R102, 0xffff0000, RZ, 0xc0, !PT ;  /* 0xffff0000663f7812 */ /* 0x000fe200078ec0ff */
[----:B------:R-:W-:Y:S01]  /*11470*/  FFMA.FTZ R42, R42, R65, R67 ;  /* 0x000000412a2a7223 */ /* 0x000fe20000010043 */
[----:B------:R-:W-:Y:S01]  /*11480*/  LOP3.LUT R47, R106, 0xffff0000, RZ, 0xc0, !PT ;  /* 0xffff00006a2f7812 */ /* 0x000fe200078ec0ff */
[----:B------:R-:W-:Y:S01]  /*11490*/  FFMA.FTZ R93, R43, R66, R93 ;  /* 0x000000422b5d7223 */ /* 0x000fe2000001005d */
[----:B------:R-:W-:Y:S01]  /*114a0*/  LOP3.LUT R64, R103, 0xffff0000, RZ, 0xc0, !PT ;  /* 0xffff000067407812 */ /* 0x000fe200078ec0ff */
[C---:B------:R-:W-:Y:S01]  /*114b0*/  FMUL.FTZ R43, R44.reuse, R63 ;  /* 0x0000003f2c2b7220 */ /* 0x040fe20000410000 */
[----:B------:R-:W-:Y:S01]  /*114c0*/  LOP3.LUT R62, R107, 0xffff0000, RZ, 0xc0, !PT ;  /* 0xffff00006b3e7812 */ /* 0x000fe200078ec0ff */
[----:B------:R-:W-:Y:S01]  /*114d0*/  FMUL.FTZ R65, R44, R47 ;  /* 0x0000002f2c417220 */ /* 0x000fe20000410000 */
[----:B------:R-:W-:Y:S01]  /*114e0*/  LOP3.LUT R33, R33, 0xffff0000, RZ, 0xc0, !PT ;  /* 0xffff000021217812 */ /* 0x000fe200078ec0ff */
[----:B------:R-:W-:Y:S01]  /*114f0*/  FMUL.FTZ R102, R45, R64 ;  /* 0x000000402d667220 */ /* 0x000fe20000410000 */
[----:B------:R-:W-:-:S02]  /*11500*/  IMAD.U32 R66, R104, 0x10000, RZ ;  /* 0x0001000068427824 */ /* 0x000fc400078e00ff */
[-C--:B------:R-:W-:Y:S01]  /*11510*/  FMUL.FTZ R45, R45, R62.reuse ;  /* 0x0000003e2d2d7220 */ /* 0x080fe20000410000 */
[----:B------:R-:W-:Y:S02]  /*11520*/  IMAD.U32 R44, R108, 0x10000, RZ ;  /* 0x000100006c2c7824 */ /* 0x000fe400078e00ff */
[C---:B------:R-:W-:Y:S01]  /*11530*/  FFMA.FTZ R92, R40.reuse, R47, -R43 ;  /* 0x0000002f285c7223 */ /* 0x040fe2000001082b */
[----:B------:R-:W-:Y:S01]  /*11540*/  FFMA.FTZ R65, R40, R63, R65 ;  /* 0x0000003f28417223 */ /* 0x000fe20000010041 */
[----:B------:R-:W-:Y:S01]  /*11550*/  FFMA.FTZ R102, R33, R62, -R102 ;  /* 0x0000003e21667223 */ /* 0x000fe20000010866 */
[----:B------:R-:W-:Y:S01]  /*11560*/  FMUL.FTZ R40, R61, R66 ;  /* 0x000000423d287220 */ /* 0x000fe20000410000 */
[----:B------:R-:W-:Y:S01]  /*11570*/  FFMA.FTZ R45, R33, R64, R45 ;  /* 0x00000040212d7223 */ /* 0x000fe2000001002d */
[-C--:B------:R-:W-:Y:S01]  /*11580*/  FMUL.FTZ R62, R61, R44.reuse ;  /* 0x0000002c3d3e7220 */ /* 0x080fe20000410000 */
[----:B------:R-:W-:Y:S01]  /*11590*/  LOP3.LUT R43, R104, 0xffff0000, RZ, 0xc0, !PT ;  /* 0xffff0000682b7812 */ /* 0x000fe200078ec0ff */
[----:B------:R-:W-:Y:S01]  /*115a0*/  FFMA.FTZ R40, R29, R44, -R40 ;  /* 0x0000002c1d287223 */ /* 0x000fe20000010828 */
[----:B------:R-:W-:Y:S01]  /*115b0*/  LOP3.LUT R105, R105, 0xffff0000, RZ, 0xc0, !PT ;  /* 0xffff000069697812 */ /* 0x000fe200078ec0ff */
[----:B------:R-:W-:Y:S01]  /*115c0*/  FFMA.FTZ R62, R29, R66, R62 ;  /* 0x000000421d3e7223 */ /* 0x000fe2000001003e */
[----:B------:R-:W-:Y:S01]  /*115d0*/  LOP3.LUT R33, R108, 0xffff0000, RZ, 0xc0, !PT ;  /* 0xffff00006c217812 */ /* 0x000fe200078ec0ff */
[----:B------:R-:W-:Y:S01]  /*115e0*/  FMUL.FTZ R29, R30, R43 ;  /* 0x0000002b1e1d7220 */ /* 0x000fe20000410000 */
[----:B------:R-:W-:Y:S01]  /*115f0*/  LOP3.LUT R109, R109, 0xffff0000, RZ, 0xc0, !PT ;  /* 0xffff00006d6d7812 */ /* 0x000fe200078ec0ff */
[----:B------:R-:W-:Y:S01]  /*11600*/  FMUL.FTZ R61, R46, R105 ;  /* 0x000000692e3d7220 */ /* 0x000fe20000410000 */
[----:B------:R-:W-:Y:S01]  /*11610*/  F2FP.BF16.F32.PACK_AB R32, R65, R32 ;  /* 0x000000204120723e */ /* 0x000fe200000010ff */
[-C--:B------:R-:W-:Y:S01]  /*11620*/  FMUL.FTZ R30, R30, R33.reuse ;  /* 0x000000211e1e7220 */ /* 0x080fe20000410000 */
[----:B------:R-:W-:Y:S01]  /*11630*/  FFMA.FTZ R47, R28, R33, -R29 ;  /* 0x000000211c2f7223 */ /* 0x000fe2000001081d */
[-C--:B------:R-:W-:Y:S01]  /*11640*/  FMUL.FTZ R46, R46, R109.reuse ;  /* 0x0000006d2e2e7220 */ /* 0x080fe20000410000 */
[----:B------:R-:W-:Y:S01]  /*11650*/  FFMA.FTZ R44, R34, R109, -R61 ;  /* 0x0000006d222c7223 */ /* 0x000fe2000001083d */
[----:B------:R-:W-:Y:S01]  /*11660*/  FFMA.FTZ R43, R28, R43, R30 ;  /* 0x0000002b1c2b7223 */ /* 0x000fe2000001001e */
[----:B------:R-:W-:Y:S01]  /*11670*/  F2FP.BF16.F32.PACK_AB R28, R92, R31 ;  /* 0x0000001f5c1c723e */ /* 0x000fe200000010ff */
[----:B------:R-:W-:Y:S01]  /*11680*/  FFMA.FTZ R46, R34, R105, R46 ;  /* 0x00000069222e7223 */ /* 0x000fe2000001002e */
[----:B------:R-:W-:-:S02]  /*11690*/  F2FP.BF16.F32.PACK_AB R29, R102, R35 ;  /* 0x00000023661d723e */ /* 0x000fc400000010ff */
[----:B------:R-:W-:Y:S02]  /*116a0*/  F2FP.BF16.F32.PACK_AB R30, R47, R40 ;  /* 0x000000282f1e723e */ /* 0x000fe400000010ff */
[----:B------:R-:W-:Y:S02]  /*116b0*/  F2FP.BF16.F32.PACK_AB R31, R44, R41 ;  /* 0x000000292c1f723e */ /* 0x000fe400000010ff */
[----:B------:R-:W-:Y:S02]  /*116c0*/  F2FP.BF16.F32.PACK_AB R33, R45, R42 ;  /* 0x0000002a2d21723e */ /* 0x000fe400000010ff */
[----:B------:R-:W-:Y:S01]  /*116d0*/  F2FP.BF16.F32.PACK_AB R34, R43, R62 ;  /* 0x0000003e2b22723e */ /* 0x000fe200000010ff */
[----:B------:R4:W-:Y:S01]  /*116e0*/  STS.128 [R110], R28 ;  /* 0x0000001c6e007388 */ /* 0x0009e20000000c00 */
[----:B------:R-:W-:-:S05]  /*116f0*/  F2FP.BF16.F32.PACK_AB R35, R46, R93 ;  /* 0x0000005d2e23723e */ /* 0x000fca00000010ff */
[----:B------:R4:W-:Y:S02]  /*11700*/  STS.128 [R60+0xc400], R32 ;  /* 0x00c400203c007388 */ /* 0x0009e40000000c00 */
.L_x_1634:
[----:B------:R-:W-:Y:S05]  /*11710*/  BSYNC B2 ;  /* 0x0000000000027941 */ /* 0x000fea0003800000 */
.L_x_1633:
[----:B------:R-:W-:Y:S05]  /*11720*/  @P2 BRA `(.L_x_1630) ;  /* 0x00000004009c2947 */ /* 0x000fea0003800000 */
[----:B----4-:R-:W4:Y:S01]  /*11730*/  LDL R60, [R1+0x64] ;  /* 0x00006400013c7983 */ /* 0x010f220000100800 */
[----:B------:R-:W-:Y:S02]  /*11740*/  LEA.HI R76, R76, R223, RZ, 0x1d ;  /* 0x000000df4c4c7211 */ /* 0x000fe400078fe8ff */
[----:B------:R-:W-:Y:S02]  /*11750*/  SHF.R.U64 R43, R24, 0x10, R25 ;  /* 0x00000010182b7819 */ /* 0x000fe40000001219 */
[----:B------:R-:W-:Y:S01]  /*11760*/  SHF.R.S32.HI R29, RZ, 0x1f, R76 ;  /* 0x0000001fff1d7819 */ /* 0x000fe2000001144c */
[----:B------:R-:W-:Y:S01]  /*11770*/  IMAD.SHL.U32 R28, R76, 0x8, RZ ;  /* 0x000000084c1c7824 */ /* 0x000fe200078e00ff */
[----:B------:R-:W-:Y:S02]  /*11780*/  SHF.R.U64 R41, R26, 0x10, R27 ;  /* 0x000000101a297819 */ /* 0x000fe4000000121b */
[----:B------:R-:W-:Y:S02]  /*11790*/  LEA.HI R76, R29, R76, RZ, 0x3 ;  /* 0x0000004c1d4c7211 */ /* 0x000fe400078f18ff */
[----:B------:R-:W-:-:S02]  /*117a0*/  LOP3.LUT R29, R175, 0x38, R28, 0xf8, !PT ;  /* 0x00000038af1d7812 */ /* 0x000fc400078ef81c */
[----:B------:R-:W-:Y:S01]  /*117b0*/  SHF.R.U32.HI R24, RZ, 0x10, R25 ;  /* 0x00000010ff187819 */ /* 0x000fe20000011619 */
[----:B------:R-:W-:Y:S01]  /*117c0*/  IMAD.SHL.U32 R76, R76, 0x400, RZ ;  /* 0x000004004c4c7824 */ /* 0x000fe200078e00ff */
[----:B------:R-:W-:Y:S02]  /*117d0*/  LOP3.LUT R29, R29, R176, RZ, 0x3c, !PT ;  /* 0x000000b01d1d7212 */ /* 0x000fe400078e3cff */
[----:B------:R-:W-:Y:S02]  /*117e0*/  SHF.R.U32.HI R26, RZ, 0x10, R27 ;  /* 0x00000010ff1a7819 */ /* 0x000fe4000001161b */
[----:B------:R-:W-:Y:S02]  /*117f0*/  LOP3.LUT R76, R76, 0x7fffe000, RZ, 0xc0, !PT ;  /* 0x7fffe0004c4c7812 */ /* 0x000fe400078ec0ff */
[----:B------:R-:W-:Y:S02]  /*11800*/  SHF.R.U64 R27, R36, 0x10, R37 ;  /* 0x00000010241b7819 */ /* 0x000fe40000001225 */
[----:B-1----:R-:W-:-:S02]  /*11810*/  IADD3 R33, R29, R76, R177 ;  /* 0x0000004c1d217210 */ /* 0x002fc40007ffe0b1 */
[----:B------:R-:W-:Y:S02]  /*11820*/  SHF.R.U64 R25, R38, 0x10, R39 ;  /* 0x0000001026197819 */ /* 0x000fe40000001227 */
[----:B------:R-:W-:Y:S01]  /*11830*/  SHF.R.U32.HI R36, RZ, 0x10, R37 ;  /* 0x00000010ff247819 */ /* 0x000fe20000011625 */
[----:B------:R-:W-:Y:S01]  /*11840*/  IMAD R40, R33, 0x2, R2 ;  /* 0x0000000221287824 */ /* 0x000fe200078e0202 */
[----:B------:R-:W-:Y:S02]  /*11850*/  PRMT R89, R89, 0x5410, R24 ;  /* 0x0000541059597816 */ /* 0x000fe40000000018 */
[----:B------:R-:W-:Y:S02]  /*11860*/  PRMT R84, R84, 0x5410, R27 ;  /* 0x0000541054547816 */ /* 0x000fe4000000001b */
[----:B------:R-:W1:Y:S01]  /*11870*/  LDS.128 R32, [R40+0xc400] ;  /* 0x00c4000028207984 */ /* 0x000e620000000c00 */
[----:B------:R-:W-:Y:S02]  /*11880*/  PRMT R86, R86, 0x5410, R25 ;  /* 0x0000541056567816 */ /* 0x000fe40000000019 */
[----:B------:R-:W-:Y:S01]  /*11890*/  PRMT R91, R91, 0x5410, R26 ;  /* 0x000054105b5b7816 */ /* 0x000fe2000000001a */
[----:B------:R-:W-:Y:S01]  /*118a0*/  IMAD.U32 R42, R84, 0x10000, RZ ;  /* 0x00010000542a7824 */ /* 0x000fe200078e00ff */
[----:B------:R-:W-:-:S02]  /*118b0*/  PRMT R88, R88, 0x5410, R43 ;  /* 0x0000541058587816 */ /* 0x000fc4000000002b */
[----:B------:R-:W-:Y:S02]  /*118c0*/  PRMT R85, R85, 0x5410, R36 ;  /* 0x0000541055557816 */ /* 0x000fe40000000024 */
[----:B------:R-:W-:Y:S02]  /*118d0*/  SHF.R.U32.HI R38, RZ, 0x10, R39 ;  /* 0x00000010ff267819 */ /* 0x000fe40000011627 */
[----:B------:R-:W-:Y:S01]  /*118e0*/  PRMT R90, R90, 0x5410, R41 ;  /* 0x000054105a5a7816 */ /* 0x000fe20000000029 */
[----:B------:R-:W-:Y:S01]  /*118f0*/  IMAD.U32 R41, R88, 0x10000, RZ ;  /* 0x0001000058297824 */ /* 0x000fe200078e00ff */
[----:B------:R-:W-:Y:S01]  /*11900*/  PRMT R87, R87, 0x5410, R38 ;  /* 0x0000541057577816 */ /* 0x000fe20000000026 */
[----:B------:R-:W-:Y:S01]  /*11910*/  IMAD.U32 R43, R85, 0x10000, RZ ;  /* 0x00010000552b7824 */ /* 0x000fe200078e00ff */
[----:B------:R-:W-:Y:S02]  /*11920*/  LOP3.LUT R84, R84, 0xffff0000, RZ, 0xc0, !PT ;  /* 0xffff000054547812 */ /* 0x000fe400078ec0ff */
[----:B------:R-:W-:-:S02]  /*11930*/  LOP3.LUT R88, R88, 0xffff0000, RZ, 0xc0, !PT ;  /* 0xffff000058587812 */ /* 0x000fc400078ec0ff */
[----:B------:R-:W-:Y:S01]  /*11940*/  LOP3.LUT R85, R85, 0xffff0000, RZ, 0xc0, !PT ;  /* 0xffff000055557812 */ /* 0x000fe200078ec0ff */
[C---:B-1----:R-:W-:Y:S01]  /*11950*/  IMAD.U32 R37, R33.reuse, 0x10000, RZ ;  /* 0x0001000021257824 */ /* 0x042fe200078e00ff */
[----:B------:R-:W-:Y:S01]  /*11960*/  LOP3.LUT R33, R33, 0xffff0000, RZ, 0xc0, !PT ;  /* 0xffff000021217812 */ /* 0x000fe200078ec0ff */
[C---:B------:R-:W-:Y:S01]  /*11970*/  IMAD.U32 R39, R35.reuse, 0x10000, RZ ;  /* 0x0001000023277824 */ /* 0x040fe200078e00ff */
[----:B------:R-:W-:Y:S01]  /*11980*/  LOP3.LUT R35, R35, 0xffff0000, RZ, 0xc0, !PT ;  /* 0xffff000023237812 */ /* 0x000fe200078ec0ff */
[----:B0-----:R-:W-:Y:S01]  /*11990*/  FMUL.FTZ R61, R37, R43 ;  /* 0x0000002b253d7220 */ /* 0x001fe20000410000 */
[C---:B------:R-:W-:Y:S01]  /*119a0*/  IMAD.U32 R38, R34.reuse, 0x10000, RZ ;  /* 0x0001000022267824 */ /* 0x040fe200078e00ff */
[----:B------:R-:W-:Y:S01]  /*119b0*/  LOP3.LUT R34, R34, 0xffff0000, RZ, 0xc0, !PT ;  /* 0xffff000022227812 */ /* 0x000fe200078ec0ff */
[----:B----4-:R-:W0:Y:S02]  /*119c0*/  LDS.128 R28, [R60] ;  /* 0x000000003c1c7984 */ /* 0x010e240000000c00 */
        /* <DEDUP_REMOVED lines=8> */
[C---:B------:R-:W-:Y:S01]  /*11a50*/  IMAD.U32 R31, R32.reuse, 0x10000, RZ ;  /* 0x00010000201f7824 */ /* 0x040fe200078e00ff */
[----:B------:R-:W-:-:S03]  /*11a60*/  LOP3.LUT R32, R32, 0xffff0000, RZ, 0xc0, !PT ;  /* 0xffff000020207812 */ /* 0x000fc600078ec0ff */
[CC--:B------:R-:W-:Y:S01]  /*11a70*/  FMUL.FTZ R45, R31.reuse, R42.reuse ;  /* 0x0000002a1f2d7220 */ /* 0x0c0fe20000410000 */
[-C--:B------:R-:W-:Y:S01]  /*11a80*/  FMUL.FTZ R47, R31, R41.reuse ;  /* 0x000000291f2f7220 */ /* 0x080fe20000410000 */
[C---:B------:R-:W-:Y:S01]  /*11a90*/  IMAD.U32 R31, R89.reuse, 0x10000, RZ ;  /* 0x00010000591f7824 */ /* 0x040fe200078e00ff */
[----:B------:R-:W-:Y:S01]  /*11aa0*/  LOP3.LUT R89, R89, 0xffff0000, RZ, 0xc0, !PT ;  /* 0xffff000059597812 */ /* 0x000fe200078ec0ff */
[C---:B------:R-:W-:Y:S01]  /*11ab0*/  FFMA.FTZ R45, R24.reuse, R41, -R45 ;  /* 0x00000029182d7223 */ /* 0x040fe2000001082d */
[----:B------:R-:W-:Y:S02]  /*11ac0*/  IMAD.U32 R41, R87, 0x10000, RZ ;  /* 0x0001000057297824 */ /* 0x000fe400078e00ff */
[----:B------:R-:W-:Y:S01]  /*11ad0*/  FFMA.FTZ R47, R24, R42, R47 ;  /* 0x0000002a182f7223 */ /* 0x000fe2000001002f */
[----:B------:R-:W-:Y:S02]  /*11ae0*/  IMAD.U32 R24, R91, 0x10000, RZ ;  /* 0x000100005b187824 */ /* 0x000fe400078e00ff */
[-C--:B------:R-:W-:Y:S01]  /*11af0*/  FMUL.FTZ R37, R37, R31.reuse ;  /* 0x0000001f25257220 */ /* 0x080fe20000410000 */
[C---:B------:R-:W-:Y:S01]  /*11b00*/  FFMA.FTZ R61, R26.reuse, R31, -R61 ;  /* 0x0000001f1a3d7223 */ /* 0x040fe2000001083d */
[C---:B------:R-:W-:Y:S01]  /*11b10*/  FMUL.FTZ R31, R39.reuse, R41 ;  /* 0x00000029271f7220 */ /* 0x040fe20000410000 */
[----:B------:R-:W-:Y:S01]  /*11b20*/  FMUL.FTZ R42, R39, R24 ;  /* 0x00000018272a7220 */ /* 0x000fe20000410000 */
[----:B------:R-:W-:Y:S01]  /*11b30*/  FFMA.FTZ R37, R26, R43, R37 ;  /* 0x0000002b1a257223 */ /* 0x000fe20000010025 */
[----:B------:R-:W-:-:S02]  /*11b40*/  IMAD.U32 R26, R86, 0x10000, RZ ;  /* 0x00010000561a7824 */ /* 0x000fc400078e00ff */
[----:B------:R-:W-:Y:S01]  /*11b50*/  FFMA.FTZ R39, R36, R24, -R31 ;  /* 0x0000001824277223 */ /* 0x000fe2000001081f */
[C---:B------:R-:W-:Y:S01]  /*11b60*/  FMUL.FTZ R24, R32.reuse, R84 ;  /* 0x0000005420187220 */ /* 0x040fe20000410000 */
[----:B------:R-:W-:Y:S01]  /*11b70*/  FMUL.FTZ R32, R32, R88 ;  /* 0x0000005820207220 */ /* 0x000fe20000410000 */
[----:B------:R-:W-:Y:S01]  /*11b80*/  FMUL.FTZ R44, R38, R26 ;  /* 0x0000001a262c7220 */ /* 0x000fe20000410000 */
[----:B------:R-:W-:Y:S01]  /*11b90*/  LOP3.LUT R86, R86, 0xffff0000, RZ, 0xc0, !PT ;  /* 0xffff000056567812 */ /* 0x000fe200078ec0ff */
[----:B------:R-:W-:Y:S01]  /*11ba0*/  FFMA.FTZ R88, R25, R88, -R24 ;  /* 0x0000005819587223 */ /* 0x000fe20000010818 */
[C---:B------:R-:W-:Y:S01]  /*11bb0*/  IMAD.U32 R24, R90.reuse, 0x10000, RZ ;  /* 0x000100005a187824 */ /* 0x040fe200078e00ff */
[----:B------:R-:W-:Y:S01]  /*11bc0*/  LOP3.LUT R90, R90, 0xffff0000, RZ, 0xc0, !PT ;  /* 0xffff00005a5a7812 */ /* 0x000fe200078ec0ff */
[----:B------:R-:W-:Y:S01]  /*11bd0*/  FFMA.FTZ R41, R36, R41, R42 ;  /* 0x0000002924297223 */ /* 0x000fe2000001002a */
[----:B------:R-:W-:Y:S01]  /*11be0*/  LOP3.LUT R87, R87, 0xffff0000, RZ, 0xc0, !PT ;  /* 0xffff000057577812 */ /* 0x000fe200078ec0ff */
[-C--:B------:R-:W-:Y:S01]  /*11bf0*/  FMUL.FTZ R38, R38, R24.reuse ;  /* 0x0000001826267220 */ /* 0x080fe20000410000 */
[----:B------:R-:W-:Y:S01]  /*11c00*/  LOP3.LUT R91, R91, 0xffff0000, RZ, 0xc0, !PT ;  /* 0xffff00005b5b7812 */ /* 0x000fe200078ec0ff */
[----:B------:R-:W-:Y:S01]  /*11c10*/  FFMA.FTZ R44, R27, R24, -R44 ;  /* 0x000000181b2c7223 */ /* 0x000fe2000001082c */
[C---:B------:R-:W-:Y:S01]  /*11c20*/  FMUL.FTZ R31, R33.reuse, R85 ;  /* 0x00000055211f7220 */ /* 0x040fe20000410000 */
[----:B------:R-:W-:Y:S01]  /*11c30*/  FMUL.FTZ R42, R33, R89 ;  /* 0x00000059212a7220 */ /* 0x000fe20000410000 */
[----:B------:R-:W-:Y:S01]  /*11c40*/  FFMA.FTZ R32, R25, R84, R32 ;  /* 0x0000005419207223 */ /* 0x000fe20000010020 */
[C---:B------:R-:W-:Y:S01]  /*11c50*/  FMUL.FTZ R24, R34.reuse, R86 ;  /* 0x0000005622187220 */ /* 0x040fe20000410000 */
[----:B------:R-:W-:Y:S01]  /*11c60*/  FFMA.FTZ R38, R27, R26, R38 ;  /* 0x0000001a1b267223 */ /* 0x000fe20000010026 */
[-C--:B------:R-:W-:Y:S01]  /*11c70*/  FMUL.FTZ R25, R34, R90.reuse ;  /* 0x0000005a22197220 */ /* 0x080fe20000410000 */
[C---:B------:R-:W-:Y:S01]  /*11c80*/  FMUL.FTZ R33, R35.reuse, R87 ;  /* 0x0000005723217220 */ /* 0x040fe20000410000 */
[----:B------:R-:W-:Y:S01]  /*11c90*/  FMUL.FTZ R26, R35, R91 ;  /* 0x0000005b231a7220 */ /* 0x000fe20000410000 */
[----:B------:R-:W-:Y:S01]  /*11ca0*/  FFMA.FTZ R36, R28, R89, -R31 ;  /* 0x000000591c247223 */ /* 0x000fe2000001081f */
[C---:B------:R-:W-:Y:S01]  /*11cb0*/  FFMA.FTZ R27, R29.reuse, R90, -R24 ;  /* 0x0000005a1d1b7223 */ /* 0x040fe20000010818 */
[----:B------:R-:W-:Y:S01]  /*11cc0*/  FFMA.FTZ R31, R29, R86, R25 ;  /* 0x000000561d1f7223 */ /* 0x000fe20000010019 */
        /* <DEDUP_REMOVED lines=8> */
[----:B------:R-:W-:Y:S02]  /*11d50*/  F2FP.BF16.F32.PACK_AB R28, R32, R47 ;  /* 0x0000002f201c723e */ /* 0x000fe400000010ff */
[----:B------:R-:W-:Y:S01]  /*11d60*/  F2FP.BF16.F32.PACK_AB R29, R42, R37 ;  /* 0x000000252a1d723e */ /* 0x000fe200000010ff */
[----:B------:R0:W-:Y:S01]  /*11d70*/  STS.128 [R60], R24 ;  /* 0x000000183c007388 */ /* 0x0001e20000000c00 */
[----:B------:R-:W-:-:S05]  /*11d80*/  F2FP.BF16.F32.PACK_AB R31, R46, R41 ;  /* 0x000000292e1f723e */ /* 0x000fca00000010ff */
[----:B------:R0:W-:Y:S02]  /*11d90*/  STS.128 [R40+0xc400], R28 ;  /* 0x00c4001c28007388 */ /* 0x0001e40000000c00 */
.L_x_1630:
[----:B------:R-:W-:Y:S05]  /*11da0*/  BSYNC B1 ;  /* 0x0000000000017941 */ /* 0x000fea0003800000 */
.L_x_1629:
[----:B------:R-:W-:-:S13]  /*11db0*/  ISETP.GE.AND P0, PT, R189, R0, PT ;  /* 0x00000000bd00720c */ /* 0x000fda0003f06270 */
[----:B------:R-:W-:Y:S05]  /*11dc0*/  @P0 BRA `(.L_x_1610) ;  /* 0x0000001400040947 */ /* 0x000fea0003800000 */
[----:B------:R-:W5:Y:S01]  /*11dd0*/  LDC R0, c[0x0][0x3f4] ;  /* 0x0000fd00ff007b82 */ /* 0x000f620000000800 */
[----:B------:R-:W-:Y:S01]  /*11de0*/  BSSY B1, `(.L_x_1635) ;  /* 0x000006d000017945 */ /* 0x000fe20003800000 */
[----:B-1----:R-:W-:Y:S02]  /*11df0*/  SHF.R.U32.HI R44, RZ, 0x3, R173 ;  /* 0x00000003ff2c7819 */ /* 0x002fe400000116ad */
[-C--:B-----5:R-:W-:Y:S02]  /*11e00*/  ISETP.GE.AND P0, PT, R18, R0.reuse, PT ;  /* 0x000000001200720c */ /* 0x0a0fe40003f06270 */
[-C--:B------:R-:W-:Y:S02]  /*11e10*/  ISETP.GE.AND P1, PT, R165, R0.reuse, PT ;  /* 0x00000000a500720c */ /* 0x080fe40003f26270 */
[----:B------:R-:W-:-:S09]  /*11e20*/  ISETP.GE.AND P2, PT, R166, R0, PT ;  /* 0x00000000a600720c */ /* 0x000fd20003f46270 */
[----:B------:R-:W-:Y:S05]  /*11e30*/  @P0 BRA `(.L_x_1636) ;  /* 0x00000004009c0947 */ /* 0x000fea0003800000 */
[----:B------:R-:W5:Y:S01]  /*11e40*/  LDL R42, [R1+0x68] ;  /* 0x00006800012a7983 */ /* 0x000f620000100800 */
[----:B0-----:R-:W-:Y:S02]  /*11e50*/  LEA.HI R24, R0, R191, RZ, 0x1d ;  /* 0x000000bf00187211 */ /* 0x001fe400078fe8ff */
[--C-:B----4-:R-:W-:Y:S02]  /*11e60*/  SHF.R.U64 R33, R4, 0x10, R5.reuse ;  /* 0x0000001004217819 */ /* 0x110fe40000001205 */
[----:B------:R-:W-:Y:S01]  /*11e70*/  SHF.R.S32.HI R25, RZ, 0x1f, R24 ;  /* 0x0000001fff197819 */ /* 0x000fe20000011418 */
[----:B------:R-:W-:Y:S01]  /*11e80*/  IMAD.SHL.U32 R26, R24, 0x8, RZ ;  /* 0x00000008181a7824 */ /* 0x000fe200078e00ff */
[----:B------:R-:W-:Y:S02]  /*11e90*/  SHF.R.U32.HI R4, RZ, 0x10, R5 ;  /* 0x00000010ff047819 */ /* 0x000fe40000011605 */
[----:B------:R-:W-:Y:S02]  /*11ea0*/  LEA.HI R25, R25, R24, RZ, 0x3 ;  /* 0x0000001819197211 */ /* 0x000fe400078f18ff */
[----:B------:R-:W-:-:S02]  /*11eb0*/  LOP3.LUT R24, R173, 0x38, R26, 0xf8, !PT ;  /* 0x00000038ad187812 */ /* 0x000fc400078ef81a */
[--C-:B------:R-:W-:Y:S01]  /*11ec0*/  SHF.R.U64 R5, R6, 0x10, R7.reuse ;  /* 0x0000001006057819 */ /* 0x100fe20000001207 */
[----:B------:R-:W-:Y:S01]  /*11ed0*/  IMAD.SHL.U32 R25, R25, 0x400, RZ ;  /* 0x0000040019197824 */ /* 0x000fe200078e00ff */
[----:B------:R-:W-:Y:S02]  /*11ee0*/  LOP3.LUT R24, R24, R44, RZ, 0x3c, !PT ;  /* 0x0000002c18187212 */ /* 0x000fe400078e3cff */
[----:B------:R-:W-:Y:S02]  /*11ef0*/  SHF.R.U32.HI R6, RZ, 0x10, R7 ;  /* 0x00000010ff067819 */ /* 0x000fe40000011607 */
[----:B------:R-:W-:Y:S02]  /*11f00*/  LOP3.LUT R25, R25, 0x7fffe000, RZ, 0xc0, !PT ;  /* 0x7fffe00019197812 */ /* 0x000fe400078ec0ff */
[----:B------:R-:W-:Y:S02]  /*11f10*/  SHF.R.U64 R37, R48, 0x10, R49 ;  /* 0x0000001030257819 */ /* 0x000fe40000001231 */
[----:B------:R-:W-:-:S02]  /*11f20*/  IADD3 R29, R24, R25, R179 ;  /* 0x00000019181d7210 */ /* 0x000fc40007ffe0b3 */
[----:B------:R-:W-:Y:S02]  /*11f30*/  PRMT R94, R94, 0x5410, R33 ;  /* 0x000054105e5e7816 */ /* 0x000fe40000000021 */
[----:B------:R-:W-:Y:S01]  /*11f40*/  PRMT R95, R95, 0x5410, R4 ;  /* 0x000054105f5f7816 */ /* 0x000fe20000000004 */
[----:B------:R-:W-:Y:S01]  /*11f50*/  IMAD R32, R29, 0x2, R2 ;  /* 0x000000021d207824 */ /* 0x000fe200078e0202 */
[----:B------:R-:W-:Y:S01]  /*11f60*/  PRMT R96, R96, 0x5410, R5 ;  /* 0x0000541060607816 */ /* 0x000fe20000000005 */
[----:B------:R-:W-:Y:S01]  /*11f70*/  IMAD.U32 R38, R94, 0x10000, RZ ;  /* 0x000100005e267824 */ /* 0x000fe200078e00ff */
[----:B------:R-:W-:Y:S01]  /*11f80*/  PRMT R97, R97, 0x5410, R6 ;  /* 0x0000541061617816 */ /* 0x000fe20000000006 */
[----:B------:R-:W-:Y:S01]  /*11f90*/  IMAD.U32 R39, R95, 0x10000, RZ ;  /* 0x000100005f277824 */ /* 0x000fe200078e00ff */
[----:B------:R-:W0:Y:S01]  /*11fa0*/  LDS.128 R28, [R32+0xc400] ;  /* 0x00c40000201c7984 */ /* 0x000e220000000c00 */
[----:B------:R-:W-:Y:S02]  /*11fb0*/  PRMT R98, R98, 0x5410, R37 ;  /* 0x0000541062627816 */ /* 0x000fe40000000025 */
[----:B------:R-:W-:-:S02]  /*11fc0*/  SHF.R.U32.HI R48, RZ, 0x10, R49 ;  /* 0x00000010ff307819 */ /* 0x000fc40000011631 */
[--C-:B------:R-:W-:Y:S01]  /*11fd0*/  SHF.R.U64 R35, R50, 0x10, R51.reuse ;  /* 0x0000001032237819 */ /* 0x100fe20000001233 */
[----:B------:R-:W-:Y:S01]  /*11fe0*/  IMAD.U32 R37, R98, 0x10000, RZ ;  /* 0x0001000062257824 */ /* 0x000fe200078e00ff */
[----:B------:R-:W-:Y:S02]  /*11ff0*/  PRMT R99, R99, 0x5410, R48 ;  /* 0x0000541063637816 */ /* 0x000fe40000000030 */
[----:B------:R-:W-:Y:S02]  /*12000*/  SHF.R.U32.HI R50, RZ, 0x10, R51 ;  /* 0x00000010ff327819 */ /* 0x000fe40000011633 */
[----:B------:R-:W-:Y:S02]  /*12010*/  LOP3.LUT R94, R94, 0xffff0000, RZ, 0xc0, !PT ;  /* 0xffff00005e5e7812 */ /* 0x000fe400078ec0ff */
[----:B------:R-:W-:Y:S02]  /*12020*/  PRMT R101, R101, 0x5410, R50 ;  /* 0x0000541065657816 */ /* 0x000fe40000000032 */
[----:B------:R-:W-:-:S02]  /*12030*/  LOP3.LUT R98, R98, 0xffff0000, RZ, 0xc0, !PT ;  /* 0xffff000062627812 */ /* 0x000fc400078ec0ff */
[----:B------:R-:W-:Y:S02]  /*12040*/  LOP3.LUT R95, R95, 0xffff0000, RZ, 0xc0, !PT ;  /* 0xffff00005f5f7812 */ /* 0x000fe400078ec0ff */
[----:B------:R-:W-:Y:S01]  /*12050*/  PRMT R100, R100, 0x5410, R35 ;  /* 0x0000541064647816 */ /* 0x000fe20000000023 */
[C---:B0-----:R-:W-:Y:S01]  /*12060*/  IMAD.U32 R34, R29.reuse, 0x10000, RZ ;  /* 0x000100001d227824 */ /* 0x041fe200078e00ff */
[----:B------:R-:W-:Y:S01]  /*12070*/  LOP3.LUT R29, R29, 0xffff0000, RZ, 0xc0, !PT ;  /* 0xffff00001d1d7812 */ /* 0x000fe200078ec0ff */
[C---:B------:R-:W-:Y:S01]  /*12080*/  IMAD.U32 R36, R31.reuse, 0x10000, RZ ;  /* 0x000100001f247824 */ /* 0x040fe200078e00ff */
[----:B------:R-:W-:Y:S01]  /*12090*/  LOP3.LUT R31, R31, 0xffff0000, RZ, 0xc0, !PT ;  /* 0xffff00001f1f7812 */ /* 0x000fe200078ec0ff */
[----:B------:R-:W-:Y:S01]  /*120a0*/  FMUL.FTZ R45, R34, R39 ;  /* 0x00000027222d7220 */ /* 0x000fe20000410000 */
[C---:B------:R-:W-:Y:S01]  /*120b0*/  IMAD.U32 R35, R30.reuse, 0x10000, RZ ;  /* 0x000100001e237824 */ /* 0x040fe200078e00ff */
[----:B------:R-:W-:Y:S01]  /*120c0*/  LOP3.LUT R30, R30, 0xffff0000, RZ, 0xc0, !PT ;  /* 0xffff00001e1e7812 */ /* 0x000fe200078ec0ff */
[----:B-----5:R-:W0:Y:S02]  /*120d0*/  LDS.128 R24, [R42] ;  /* 0x000000002a187984 */ /* 0x020e240000000c00 */
        /* <DEDUP_REMOVED lines=17> */
[----:B------:R-:W-:Y:S01]  /*121f0*/  FMUL.FTZ R47, R34, R27 ;  /* 0x0000001b222f7220 */ /* 0x000fe20000410000 */
[----:B------:R-:W-:Y:S02]  /*12200*/  IMAD.U32 R4, R101, 0x10000, RZ ;  /* 0x0001000065047824 */ /* 0x000fe400078e00ff */
[----:B------:R-:W-:Y:S01]  /*12210*/  FMUL.FTZ R34, R36, R37 ;  /* 0x0000002524227220 */ /* 0x000fe20000410000 */
[C---:B------:R-:W-:Y:S01]  /*12220*/  FFMA.FTZ R45, R6.reuse, R27, -R45 ;  /* 0x0000001b062d7223 */ /* 0x040fe2000001082d */
[----:B------:R-:W-:Y:S01]  /*12230*/  FFMA.FTZ R47, R6, R39, R47 ;  /* 0x00000027062f7223 */ /* 0x000fe2000001002f */
        /* <DEDUP_REMOVED lines=8> */
[-C--:B------:R-:W-:Y:S01]  /*122c0*/  FMUL.FTZ R36, R29, R99.reuse ;  /* 0x000000631d247220 */ /* 0x080fe20000410000 */
[C---:B------:R-:W-:Y:S01]  /*122d0*/  IMAD.U32 R4, R100.reuse, 0x10000, RZ ;  /* 0x0001000064047824 */ /* 0x040fe200078e00ff */
[----:B------:R-:W-:Y:S01]  /*122e0*/  LOP3.LUT R100, R100, 0xffff0000, RZ, 0xc0, !PT ;  /* 0xffff000064647812 */ /* 0x000fe200078ec0ff */
[C---:B------:R-:W-:Y:S01]  /*122f0*/  FMUL.FTZ R38, R35.reuse, R6 ;  /* 0x0000000623267220 */ /* 0x040fe20000410000 */
[C---:B------:R-:W-:Y:S01]  /*12300*/  FFMA.FTZ R34, R24.reuse, R99, -R27 ;  /* 0x0000006318227223 */ /* 0x040fe2000001081b */
[----:B------:R-:W-:Y:S01]  /*12310*/  FFMA.FTZ R36, R24, R95, R36 ;  /* 0x0000005f18247223 */ /* 0x000fe20000010024 */
[----:B------:R-:W-:Y:S01]  /*12320*/  LOP3.LUT R96, R96, 0xffff0000, RZ, 0xc0, !PT ;  /* 0xffff000060607812 */ /* 0x000fe200078ec0ff */
[----:B------:R-:W-:Y:S01]  /*12330*/  FMUL.FTZ R24, R35, R4 ;  /* 0x0000000423187220 */ /* 0x000fe20000410000 */
[----:B------:R-:W-:Y:S01]  /*12340*/  LOP3.LUT R97, R97, 0xffff0000, RZ, 0xc0, !PT ;  /* 0xffff000061617812 */ /* 0x000fe200078ec0ff */
[----:B------:R-:W-:Y:S01]  /*12350*/  FFMA.FTZ R28, R5, R94, R28 ;  /* 0x0000005e051c7223 */ /* 0x000fe2000001001c */
[----:B------:R-:W-:Y:S01]  /*12360*/  LOP3.LUT R101, R101, 0xffff0000, RZ, 0xc0, !PT ;  /* 0xffff000065657812 */ /* 0x000fe200078ec0ff */
[C---:B------:R-:W-:Y:S01]  /*12370*/  FFMA.FTZ R38, R7.reuse, R4, -R38 ;  /* 0x0000000407267223 */ /* 0x040fe20000010826 */
[C---:B------:R-:W-:Y:S01]  /*12380*/  FMUL.FTZ R5, R30.reuse, R100 ;  /* 0x000000641e057220 */ /* 0x040fe20000410000 */
[----:B------:R-:W-:Y:S01]  /*12390*/  FFMA.FTZ R7, R7, R6, R24 ;  /* 0x0000000607077223 */ /* 0x000fe20000010018 */
[-C--:B------:R-:W-:Y:S01]  /*123a0*/  FMUL.FTZ R4, R30, R96.reuse ;  /* 0x000000601e047220 */ /* 0x080fe20000410000 */
[C---:B------:R-:W-:Y:S01]  /*123b0*/  FMUL.FTZ R29, R31.reuse, R97 ;  /* 0x000000611f1d7220 */ /* 0x040fe20000410000 */
[-C--:B------:R-:W-:Y:S01]  /*123c0*/  FMUL.FTZ R6, R31, R101.reuse ;  /* 0x000000651f067220 */ /* 0x080fe20000410000 */
[C---:B------:R-:W-:Y:S01]  /*123d0*/  FFMA.FTZ R96, R25.reuse, R96, R5 ;  /* 0x0000006019607223 */ /* 0x040fe20000010005 */
[----:B------:R-:W-:Y:S01]  /*123e0*/  FFMA.FTZ R27, R25, R100, -R4 ;  /* 0x00000064191b7223 */ /* 0x000fe20000010804 */
[C---:B------:R-:W-:Y:S01]  /*123f0*/  FFMA.FTZ R30, R26.reuse, R101, -R29 ;  /* 0x000000651a1e7223 */ /* 0x040fe2000001081d */
        /* <DEDUP_REMOVED lines=11> */
.L_x_1636:
[----:B------:R-:W-:Y:S05]  /*124b0*/  BSYNC B1 ;  /* 0x0000000000017941 */ /* 0x000fea0003800000 */
.L_x_1635:
[----:B------:R-:W-:Y:S04]  /*124c0*/  BSSY B1, `(.L_x_1637) ;  /* 0x0000069000017945 */ /* 0x000fe80003800000 */
[----:B------:R-:W-:Y:S05]  /*124d0*/  @P1 BRA `(.L_x_1638) ;  /* 0x00000004009c1947 */ /* 0x000fea0003800000 */
[----:B------:R-:W5:Y:S01]  /*124e0*/  LDL R41, [R1+0x60] ;  /* 0x0000600001297983 */ /* 0x000f620000100800 */
[----:B-1----:R-:W-:Y:S02]  /*124f0*/  LEA.HI R4, R0, R221, RZ, 0x1d ;  /* 0x000000dd00047211 */ /* 0x002fe400078fe8ff */
[----:B0---4-:R-:W-:Y:S02]  /*12500*/  SHF.R.U64 R30, R8, 0x10, R9 ;  /* 0x00000010081e7819 */ /* 0x011fe40000001209 */
[----:B------:R-:W-:Y:S01]  /*12510*/  SHF.R.S32.HI R5, RZ, 0x1f, R4 ;  /* 0x0000001fff057819 */ /* 0x000fe20000011404 */
[----:B------:R-:W-:Y:S01]  /*12520*/  IMAD.SHL.U32 R6, R4, 0x8, RZ ;  /* 0x0000000804067824 */ /* 0x000fe200078e00ff */
[----:B------:R-:W-:Y:S02]  /*12530*/  SHF.R.U64 R31, R52, 0x10, R53 ;  /* 0x00000010341f7819 */ /* 0x000fe40000001235 */
[----:B------:R-:W-:Y:S02]  /*12540*/  LEA.HI R5, R5, R4, RZ, 0x3 ;  /* 0x0000000405057211 */ /* 0x000fe400078f18ff */
[----:B------:R-:W-:-:S02]  /*12550*/  LOP3.LUT R4, R173, 0x38, R6, 0xf8, !PT ;  /* 0x00000038ad047812 */ /* 0x000fc400078ef806 */
[----:B------:R-:W-:Y:S01]  /*12560*/  SHF.R.U64 R29, R54, 0x10, R55 ;  /* 0x00000010361d7819 */ /* 0x000fe20000001237 */
[----:B------:R-:W-:Y:S01]  /*12570*/  IMAD.SHL.U32 R5, R5, 0x400, RZ ;  /* 0x0000040005057824 */ /* 0x000fe200078e00ff */
[----:B------:R-:W-:Y:S02]  /*12580*/  LOP3.LUT R4, R4, R44, RZ, 0x3c, !PT ;  /* 0x0000002c04047212 */ /* 0x000fe400078e3cff */
[----:B------:R-:W-:Y:S02]  /*12590*/  PRMT R75, R75, 0x5410, R30 ;  /* 0x000054104b4b7816 */ /* 0x000fe4000000001e */
[----:B------:R-:W-:Y:S02]  /*125a0*/  LOP3.LUT R5, R5, 0x7fffe000, RZ, 0xc0, !PT ;  /* 0x7fffe00005057812 */ /* 0x000fe400078ec0ff */
[----:B------:R-:W-:Y:S01]  /*125b0*/  PRMT R80, R80, 0x5410, R31 ;  /* 0x0000541050507816 */ /* 0x000fe2000000001f */
[----:B------:R-:W-:Y:S01]  /*125c0*/  IMAD.U32 R34, R75, 0x10000, RZ ;  /* 0x000100004b227824 */ /* 0x000fe200078e00ff */
[----:B------:R-:W-:-:S02]  /*125d0*/  IADD3 R25, R4, R5, R179 ;  /* 0x0000000504197210 */ /* 0x000fc40007ffe0b3 */
[----:B------:R-:W-:Y:S01]  /*125e0*/  SHF.R.U32.HI R8, RZ, 0x10, R9 ;  /* 0x00000010ff087819 */ /* 0x000fe20000011609 */
[----:B------:R-:W-:Y:S01]  /*125f0*/  IMAD.U32 R33, R80, 0x10000, RZ ;  /* 0x0001000050217824 */ /* 0x000fe200078e00ff */
[----:B------:R-:W-:Y:S01]  /*12600*/  SHF.R.U32.HI R52, RZ, 0x10, R53 ;  /* 0x00000010ff347819 */ /* 0x000fe20000011635 */
[----:B------:R-:W-:Y:S01]  /*12610*/  IMAD R28, R25, 0x2, R2 ;  /* 0x00000002191c7824 */ /* 0x000fe200078e0202 */
[----:B------:R-:W-:Y:S02]  /*12620*/  SHF.R.U64 R9, R10, 0x10, R11 ;  /* 0x000000100a097819 */ /* 0x000fe4000000120b */
[----:B------:R-:W-:Y:S02]  /*12630*/  PRMT R82, R82, 0x5410, R29 ;  /* 0x0000541052527816 */ /* 0x000fe4000000001d */
[----:B------:R-:W0:Y:S01]  /*12640*/  LDS.128 R24, [R28+0xc400] ;  /* 0x00c400001c187984 */ /* 0x000e220000000c00 */
[----:B------:R-:W-:Y:S02]  /*12650*/  SHF.R.U32.HI R10, RZ, 0x10, R11 ;  /* 0x00000010ff0a7819 */ /* 0x000fe4000001160b */
[----:B------:R-:W-:-:S02]  /*12660*/  SHF.R.U32.HI R54, RZ, 0x10, R55 ;  /* 0x00000010ff367819 */ /* 0x000fc40000011637 */
[----:B------:R-:W-:Y:S02]  /*12670*/  PRMT R77, R77, 0x5410, R8 ;  /* 0x000054104d4d7816 */ /* 0x000fe40000000008 */
[----:B------:R-:W-:Y:S02]  /*12680*/  PRMT R81, R81, 0x5410, R52 ;  /* 0x0000541051517816 */ /* 0x000fe40000000034 */
[----:B------:R-:W-:Y:S01]  /*12690*/  PRMT R79, R79, 0x5410, R10 ;  /* 0x000054104f4f7816 */ /* 0x000fe2000000000a */
[----:B------:R-:W-:Y:S01]  /*126a0*/  IMAD.U32 R35, R77, 0x10000, RZ ;  /* 0x000100004d237824 */ /* 0x000fe200078e00ff */
[----:B------:R-:W-:Y:S02]  /*126b0*/  PRMT R83, R83, 0x5410, R54 ;  /* 0x0000541053537816 */ /* 0x000fe40000000036 */
[----:B------:R-:W-:Y:S02]  /*126c0*/  PRMT R78, R78, 0x5410, R9 ;  /* 0x000054104e4e7816 */ /* 0x000fe40000000009 */
[----:B------:R-:W-:Y:S01]  /*126d0*/  LOP3.LUT R75, R75, 0xffff0000, RZ, 0xc0, !PT ;  /* 0xffff00004b4b7812 */ /* 0x000fe200078ec0ff */
[C---:B0-----:R-:W-:Y:S01]  /*126e0*/  IMAD.U32 R29, R24.reuse, 0x10000, RZ ;  /* 0x00010000181d7824 */ /* 0x041fe200078e00ff */
[----:B------:R-:W-:Y:S01]  /*126f0*/  LOP3.LUT R24, R24, 0xffff0000, RZ, 0xc0, !PT ;  /* 0xffff000018187812 */ /* 0x000fe200078ec0ff */
[C---:B------:R-:W-:Y:S01]  /*12700*/  IMAD.U32 R30, R25.reuse, 0x10000, RZ ;  /* 0x00010000191e7824 */ /* 0x040fe200078e00ff */
[----:B------:R-:W-:Y:S01]  /*12710*/  LOP3.LUT R25, R25, 0xffff0000, RZ, 0xc0, !PT ;  /* 0xffff000019197812 */ /* 0x000fe200078ec0ff */
[C---:B------:R-:W-:Y:S01]  /*12720*/  FMUL.FTZ R37, R29.reuse, R34 ;  /* 0x000000221d257220 */ /* 0x040fe20000410000 */
[----:B------:R-:W-:Y:S01]  /*12730*/  FMUL.FTZ R39, R29, R33 ;  /* 0x000000211d277220 */ /* 0x000fe20000410000 */
[----:B------:R-:W-:-:S02]  /*12740*/  IMAD.U32 R29, R81, 0x10000, RZ ;  /* 0x00010000511d7824 */ /* 0x000fc400078e00ff */
[C---:B------:R-:W-:Y:S01]  /*12750*/  FMUL.FTZ R36, R30.reuse, R35 ;  /* 0x000000231e247220 */ /* 0x040fe20000410000 */
        /* <DEDUP_REMOVED lines=10> */
[----:B------:R-:W-:Y:S01]  /*12800*/  FFMA.FTZ R37, R8, R33, -R37 ;  /* 0x0000002108257223 */ /* 0x000fe20000010825 */
[----:B------:R-:W-:-:S02]  /*12810*/  IMAD.U32 R33, R79, 0x10000, RZ ;  /* 0x000100004f217824 */ /* 0x000fc400078e00ff */
[----:B------:R-:W-:Y:S01]  /*12820*/  FFMA.FTZ R39, R8, R34, R39 ;  /* 0x0000002208277223 */ /* 0x000fe20000010027 */
[----:B------:R-:W-:Y:S02]  /*12830*/  IMAD.U32 R8, R83, 0x10000, RZ ;  /* 0x0001000053087824 */ /* 0x000fe400078e00ff */
[----:B------:R-:W-:Y:S01]  /*12840*/  FFMA.FTZ R36, R9, R29, -R36 ;  /* 0x0000001d09247223 */ /* 0x000fe20000010824 */
[C---:B------:R-:W-:Y:S01]  /*12850*/  FMUL.FTZ R34, R32.reuse, R33 ;  /* 0x0000002120227220 */ /* 0x040fe20000410000 */
[----:B------:R-:W-:Y:S02]  /*12860*/  IMAD.U32 R11, R7, 0x10000, RZ ;  /* 0x00010000070b7824 */ /* 0x000fe400078e00ff */
[-C--:B------:R-:W-:Y:S01]  /*12870*/  FMUL.FTZ R32, R32, R8.reuse ;  /* 0x0000000820207220 */ /* 0x080fe20000410000 */
[----:B------:R-:W-:Y:S01]  /*12880*/  FFMA.FTZ R35, R9, R35, R30 ;  /* 0x0000002309237223 */ /* 0x000fe2000001001e */
[----:B------:R-:W-:Y:S01]  /*12890*/  LOP3.LUT R9, R80, 0xffff0000, RZ, 0xc0, !PT ;  /* 0xffff000050097812 */ /* 0x000fe200078ec0ff */
[C---:B------:R-:W-:Y:S01]  /*128a0*/  FFMA.FTZ R38, R11.reuse, R8, -R34 ;  /* 0x000000080b267223 */ /* 0x040fe20000010822 */
[----:B------:R-:W-:Y:S01]  /*128b0*/  FFMA.FTZ R40, R11, R33, R32 ;  /* 0x000000210b287223 */ /* 0x000fe20000010020 */
[C---:B------:R-:W-:Y:S01]  /*128c0*/  FMUL.FTZ R11, R24.reuse, R75 ;  /* 0x0000004b180b7220 */ /* 0x040fe20000410000 */
[----:B------:R-:W-:Y:S01]  /*128d0*/  LOP3.LUT R8, R81, 0xffff0000, RZ, 0xc0, !PT ;  /* 0xffff000051087812 */ /* 0x000fe200078ec0ff */
[-C--:B------:R-:W-:Y:S01]  /*128e0*/  FMUL.FTZ R29, R24, R9.reuse ;  /* 0x00000009181d7220 */ /* 0x080fe20000410000 */
[----:B------:R-:W-:Y:S01]  /*128f0*/  LOP3.LUT R30, R77, 0xffff0000, RZ, 0xc0, !PT ;  /* 0xffff00004d1e7812 */ /* 0x000fe200078ec0ff */
[----:B------:R-:W-:Y:S01]  /*12900*/  FFMA.FTZ R24, R4, R9, -R11 ;  /* 0x0000000904187223 */ /* 0x000fe2000001080b */
[----:B------:R-:W-:-:S02]  /*12910*/  IMAD.U32 R11, R78, 0x10000, RZ ;  /* 0x000100004e0b7824 */ /* 0x000fc400078e00ff */
[----:B------:R-:W-:Y:S01]  /*12920*/  FFMA.FTZ R32, R4, R75, R29 ;  /* 0x0000004b04207223 */ /* 0x000fe2000001001d */
[----:B------:R-:W-:Y:S02]  /*12930*/  IMAD.U32 R10, R6, 0x10000, RZ ;  /* 0x00010000060a7824 */ /* 0x000fe400078e00ff */
[----:B------:R-:W-:Y:S01]  /*12940*/  FMUL.FTZ R34, R25, R30 ;  /* 0x0000001e19227220 */ /* 0x000fe20000410000 */
[----:B------:R-:W-:Y:S02]  /*12950*/  IMAD.U32 R9, R82, 0x10000, RZ ;  /* 0x0001000052097824 */ /* 0x000fe400078e00ff */
[----:B------:R-:W-:Y:S01]  /*12960*/  FMUL.FTZ R29, R31, R11 ;  /* 0x0000000b1f1d7220 */ /* 0x000fe20000410000 */
[-C--:B------:R-:W-:Y:S01]  /*12970*/  FMUL.FTZ R33, R25, R8.reuse ;  /* 0x0000000819217220 */ /* 0x080fe20000410000 */
[----:B------:R-:W-:Y:S01]  /*12980*/  FFMA.FTZ R25, R5, R8, -R34 ;  /* 0x0000000805197223 */ /* 0x000fe20000010822 */
[-C--:B------:R-:W-:Y:S01]  /*12990*/  FMUL.FTZ R31, R31, R9.reuse ;  /* 0x000000091f1f7220 */ /* 0x080fe20000410000 */
[----:B------:R-:W-:Y:S01]  /*129a0*/  FFMA.FTZ R29, R10, R9, -R29 ;  /* 0x000000090a1d7223 */ /* 0x000fe2000001081d */
[----:B------:R-:W-:Y:S01]  /*129b0*/  FFMA.FTZ R30, R5, R30, R33 ;  /* 0x0000001e051e7223 */ /* 0x000fe20000010021 */
[----:B------:R-:W-:Y:S01]  /*129c0*/  LOP3.LUT R9, R78, 0xffff0000, RZ, 0xc0, !PT ;  /* 0xffff00004e097812 */ /* 0x000fe200078ec0ff */
[----:B------:R-:W-:Y:S01]  /*129d0*/  FFMA.FTZ R10, R10, R11, R31 ;  /* 0x0000000b0a0a7223 */ /* 0x000fe2000001001f */
[----:B------:R-:W-:-:S02]  /*129e0*/  LOP3.LUT R5, R82, 0xffff0000, RZ, 0xc0, !PT ;  /* 0xffff000052057812 */ /* 0x000fc400078ec0ff */
[----:B------:R-:W-:Y:S01]  /*129f0*/  LOP3.LUT R8, R79, 0xffff0000, RZ, 0xc0, !PT ;  /* 0xffff00004f087812 */ /* 0x000fe200078ec0ff */
[C---:B------:R-:W-:Y:S01]  /*12a00*/  FMUL.FTZ R11, R26.reuse, R9 ;  /* 0x000000091a0b7220 */ /* 0x040fe20000410000 */
[----:B------:R-:W-:Y:S01]  /*12a10*/  LOP3.LUT R4, R83, 0xffff0000, RZ, 0xc0, !PT ;  /* 0xffff000053047812 */ /* 0x000fe200078ec0ff */
[-C--:B------:R-:W-:Y:S01]  /*12a20*/  FMUL.FTZ R34, R26, R5.reuse ;  /* 0x000000051a227220 */ /* 0x080fe20000410000 */
[----:B------:R-:W-:Y:S01]  /*12a30*/  LOP3.LUT R6, R6, 0xffff0000, RZ, 0xc0, !PT ;  /* 0xffff000006067812 */ /* 0x000fe200078ec0ff */
[----:B------:R-:W-:Y:S01]  /*12a40*/  FMUL.FTZ R42, R27, R8 ;  /* 0x000000081b2a7220 */ /* 0x000fe20000410000 */
[----:B------:R-:W-:Y:S01]  /*12a50*/  LOP3.LUT R7, R7, 0xffff0000, RZ, 0xc0, !PT ;  /* 0xffff000007077812 */ /* 0x000fe200078ec0ff */
[-C--:B------:R-:W-:Y:S02]  /*12a60*/  FMUL.FTZ R31, R27, R4.reuse ;  /* 0x000000041b1f7220 */ /* 0x080fe40000410000 */
[C---:B------:R-:W-:Y:S01]  /*12a70*/  FFMA.FTZ R26, R6.reuse, R5, -R11 ;  /* 0x00000005061a7223 */ /* 0x040fe2000001080b */
[----:B------:R-:W-:Y:S01]  /*12a80*/  FFMA.FTZ R11, R6, R9, R34 ;  /* 0x00000009060b7223 */ /* 0x000fe20000010022 */
        /* <DEDUP_REMOVED lines=12> */
.L_x_1638:
[----:B------:R-:W-:Y:S05]  /*12b50*/  BSYNC B1 ;  /* 0x0000000000017941 */ /* 0x000fea0003800000 */
.L_x_1637:
[----:B------:R-:W-:Y:S05]  /*12b60*/  @P2 BRA `(.L_x_1610) ;  /* 0x00000004009c2947 */ /* 0x000fea0003800000 */
[----:B------:R-:W5:Y:S01]  /*12b70*/  LDL R36, [R1+0x5c] ;  /* 0x00005c0001247983 */ /* 0x000f620000100800 */
[----:B------:R-:W-:Y:S02]  /*12b80*/  LEA.HI R0, R0, R223, RZ, 0x1d ;  /* 0x000000df00007211 */ /* 0x000fe400078fe8ff */
[----:B01----:R-:W-:Y:S02]  /*12b90*/  SHF.R.U64 R25, R56, 0x10, R57 ;  /* 0x0000001038197819 */ /* 0x003fe40000001239 */
        /* <DEDUP_REMOVED lines=8> */
[----:B------:R-:W-:Y:S02]  /*12c20*/  SHF.R.U64 R26, R58, 0x10, R59 ;  /* 0x000000103a1a7819 */ /* 0x000fe4000000123b */
[----:B------:R-:W-:Y:S02]  /*12c30*/  LOP3.LUT R5, R5, 0x7fffe000, RZ, 0xc0, !PT ;  /* 0x7fffe00005057812 */ /* 0x000fe400078ec0ff */
[----:B------:R-:W-:Y:S02]  /*12c40*/  PRMT R70, R70, 0x5410, R25 ;  /* 0x0000541046467816 */ /* 0x000fe40000000019 */
[----:B------:R-:W-:-:S02]  /*12c50*/  IADD3 R9, R0, R5, R179 ;  /* 0x0000000500097210 */ /* 0x000fc40007ffe0b3 */
[----:B------:R-:W-:Y:S02]  /*12c60*/  PRMT R69, R69, 0x5410, R24 ;  /* 0x0000541045457816 */ /* 0x000fe40000000018 */
[----:B------:R-:W-:Y:S01]  /*12c70*/  SHF.R.U32.HI R56, RZ, 0x10, R57 ;  /* 0x00000010ff387819 */ /* 0x000fe20000011639 */
[----:B------:R-:W-:Y:S01]  /*12c80*/  IMAD R0, R9, 0x2, R2 ;  /* 0x0000000209007824 */ /* 0x000fe200078e0202 */
[--C-:B----4-:R-:W-:Y:S01]  /*12c90*/  SHF.R.U64 R29, R14, 0x10, R15.reuse ;  /* 0x000000100e1d7819 */ /* 0x110fe2000000120f */
[----:B------:R-:W-:Y:S01]  /*12ca0*/  IMAD.U32 R28, R69, 0x10000, RZ ;  /* 0x00010000451c7824 */ /* 0x000fe200078e00ff */
[----:B------:R-:W-:Y:S02]  /*12cb0*/  PRMT R25, R21, 0x5410, R12 ;  /* 0x0000541015197816 */ /* 0x000fe4000000000c */
[----:B------:R-:W0:Y:S01]  /*12cc0*/  LDS.128 R8, [R0+0xc400] ;  /* 0x00c4000000087984 */ /* 0x000e220000000c00 */
[----:B------:R-:W-:Y:S02]  /*12cd0*/  SHF.R.U32.HI R30, RZ, 0x10, R15 ;  /* 0x00000010ff1e7819 */ /* 0x000fe4000001160f */
[----:B------:R-:W-:Y:S01]  /*12ce0*/  PRMT R73, R73, 0x5410, R26 ;  /* 0x0000541049497816 */ /* 0x000fe2000000001a */
[----:B------:R-:W-:Y:S01]  /*12cf0*/  IMAD.U32 R26, R70, 0x10000, RZ ;  /* 0x00010000461a7824 */ /* 0x000fe200078e00ff */
[----:B------:R-:W-:Y:S01]  /*12d00*/  PRMT R71, R71, 0x5410, R56 ;  /* 0x0000541047477816 */ /* 0x000fe20000000038 */
[----:B------:R-:W-:Y:S01]  /*12d10*/  IMAD.U32 R27, R25, 0x10000, RZ ;  /* 0x00010000191b7824 */ /* 0x000fe200078e00ff */
[----:B------:R-:W-:-:S02]  /*12d20*/  PRMT R29, R20, 0x5410, R29 ;  /* 0x00005410141d7816 */ /* 0x000fc4000000001d */
[----:B------:R-:W-:Y:S02]  /*12d30*/  SHF.R.U32.HI R59, RZ, 0x10, R59 ;  /* 0x00000010ff3b7819 */ /* 0x000fe4000001163b */
[----:B------:R-:W-:Y:S02]  /*12d40*/  PRMT R30, R3, 0x5410, R30 ;  /* 0x00005410031e7816 */ /* 0x000fe4000000001e */
[----:B------:R-:W-:Y:S02]  /*12d50*/  PRMT R74, R74, 0x5410, R59 ;  /* 0x000054104a4a7816 */ /* 0x000fe4000000003b */
[----:B------:R-:W-:Y:S01]  /*12d60*/  LOP3.LUT R69, R69, 0xffff0000, RZ, 0xc0, !PT ;  /* 0xffff000045457812 */ /* 0x000fe200078ec0ff */
[C---:B------:R-:W-:Y:S01]  /*12d70*/  IMAD.U32 R31, R30.reuse, 0x10000, RZ ;  /* 0x000100001e1f7824 */ /* 0x040fe200078e00ff */
        /* <DEDUP_REMOVED lines=11> */
[-C--:B------:R-:W-:Y:S01]  /*12e30*/  FMUL.FTZ R35, R20, R15.reuse ;  /* 0x0000000f14237220 */ /* 0x080fe20000410000 */
[C---:B------:R-:W-:Y:S01]  /*12e40*/  IMAD.U32 R21, R10.reuse, 0x10000, RZ ;  /* 0x000100000a157824 */ /* 0x040fe200078e00ff */
[----:B------:R-:W-:Y:S01]  /*12e50*/  LOP3.LUT R10, R10, 0xffff0000, RZ, 0xc0, !PT ;  /* 0xffff00000a0a7812 */ /* 0x000fe200078ec0ff */
[C---:B------:R-:W-:Y:S01]  /*12e60*/  IMAD.U32 R20, R29.reuse, 0x10000, RZ ;  /* 0x000100001d147824 */ /* 0x040fe200078e00ff */
[----:B------:R-:W-:Y:S01]  /*12e70*/  LOP3.LUT R29, R29, 0xffff0000, RZ, 0xc0, !PT ;  /* 0xffff00001d1d7812 */ /* 0x000fe200078ec0ff */
[----:B-----5:R-:W0:Y:S02]  /*12e80*/  LDS.128 R4, [R36] ;  /* 0x0000000024047984 */ /* 0x020e240000000c00 */
[C---:B0-----:R-:W-:Y:S01]  /*12e90*/  IMAD.U32 R3, R4.reuse, 0x10000, RZ ;  /* 0x0001000004037824 */ /* 0x041fe200078e00ff */
[----:B------:R-:W-:Y:S01]  /*12ea0*/  LOP3.LUT R4, R4, 0xffff0000, RZ, 0xc0, !PT ;  /* 0xffff000004047812 */ /* 0x000fe200078ec0ff */
[C---:B------:R-:W-:Y:S01]  /*12eb0*/  IMAD.U32 R12, R5.reuse, 0x10000, RZ ;  /* 0x00010000050c7824 */ /* 0x040fe200078e00ff */
[----:B------:R-:W-:Y:S01]  /*12ec0*/  LOP3.LUT R5, R5, 0xffff0000, RZ, 0xc0, !PT ;  /* 0xffff000005057812 */ /* 0x000fe200078ec0ff */
[C---:B------:R-:W-:Y:S01]  /*12ed0*/  FFMA.FTZ R32, R3.reuse, R26, -R32 ;  /* 0x0000001a03207223 */ /* 0x040fe20000010820 */
[----:B------:R-:W-:Y:S01]  /*12ee0*/  FFMA.FTZ R34, R3, R28, R34 ;  /* 0x0000001c03227223 */ /* 0x000fe20000010022 */
[----:B------:R-:W-:Y:S01]  /*12ef0*/  FFMA.FTZ R33, R12, R15, -R33 ;  /* 0x0000000f0c217223 */ /* 0x000fe20000010821 */
[----:B------:R-:W-:-:S02]  /*12f00*/  IMAD.U32 R14, R7, 0x10000, RZ ;  /* 0x00010000070e7824 */ /* 0x000fc400078e00ff */
[----:B------:R-:W-:Y:S01]  /*12f10*/  FMUL.FTZ R15, R24, R31 ;  /* 0x0000001f180f7220 */ /* 0x000fe20000410000 */
[----:B------:R-:W-:Y:S02]  /*12f20*/  IMAD.U32 R3, R74, 0x10000, RZ ;  /* 0x000100004a037824 */ /* 0x000fe400078e00ff */
[----:B------:R-:W-:Y:S01]  /*12f30*/  FFMA.FTZ R35, R12, R27, R35 ;  /* 0x0000001b0c237223 */ /* 0x000fe20000010023 */
[----:B------:R-:W-:Y:S01]  /*12f40*/  LOP3.LUT R12, R71, 0xffff0000, RZ, 0xc0, !PT ;  /* 0xffff0000470c7812 */ /* 0x000fe200078ec0ff */
[----:B------:R-:W-:Y:S02]  /*12f50*/  IMAD.U32 R13, R6, 0x10000, RZ ;  /* 0x00010000060d7824 */ /* 0x000fe400078e00ff */
[-C--:B------:R-:W-:Y:S01]  /*12f60*/  FMUL.FTZ R24, R24, R3.reuse ;  /* 0x0000000318187220 */ /* 0x080fe20000410000 */
[----:B------:R-:W-:Y:S01]  /*12f70*/  FFMA.FTZ R26, R14, R3, -R15 ;  /* 0x000000030e1a7223 */ /* 0x000fe2000001080f */
[----:B------:R-:W-:Y:S01]  /*12f80*/  LOP3.LUT R3, R70, 0xffff0000, RZ, 0xc0, !PT ;  /* 0xffff000046037812 */ /* 0x000fe200078ec0ff */
[----:B------:R-:W-:Y:S01]  /*12f90*/  FMUL.FTZ R15, R8, R69 ;  /* 0x00000045080f7220 */ /* 0x000fe20000410000 */
[----:B------:R-:W-:Y:S01]  /*12fa0*/  FFMA.FTZ R31, R14, R31, R24 ;  /* 0x0000001f0e1f7223 */ /* 0x000fe20000010018 */
[----:B------:R-:W-:-:S02]  /*12fb0*/  LOP3.LUT R14, R25, 0xffff0000, RZ, 0xc0, !PT ;  /* 0xffff0000190e7812 */ /* 0x000fc400078ec0ff */
[-C--:B------:R-:W-:Y:S01]  /*12fc0*/  FMUL.FTZ R25, R8, R3.reuse ;  /* 0x0000000308197220 */ /* 0x080fe20000410000 */
[C---:B------:R-:W-:Y:S01]  /*12fd0*/  FFMA.FTZ R15, R4.reuse, R3, -R15 ;  /* 0x00000003040f7223 */ /* 0x040fe2000001080f */
[----:B------:R-:W-:Y:S02]  /*12fe0*/  IMAD.U32 R8, R73, 0x10000, RZ ;  /* 0x0001000049087824 */ /* 0x000fe400078e00ff */
[C---:B------:R-:W-:Y:S01]  /*12ff0*/  FMUL.FTZ R24, R9.reuse, R14 ;  /* 0x0000000e09187220 */ /* 0x040fe20000410000 */
[----:B------:R-:W-:Y:S01]  /*13000*/  FFMA.FTZ R25, R4, R69, R25 ;  /* 0x0000004504197223 */ /* 0x000fe20000010019 */
[----:B------:R-:W-:Y:S01]  /*13010*/  FMUL.FTZ R9, R9, R12 ;  /* 0x0000000c09097220 */ /* 0x000fe20000410000 */
[----:B------:R-:W-:Y:S01]  /*13020*/  FMUL.FTZ R4, R21, R20 ;  /* 0x0000001415047220 */ /* 0x000fe20000410000 */
[----:B------:R-:W-:Y:S01]  /*13030*/  LOP3.LUT R73, R73, 0xffff0000, RZ, 0xc0, !PT ;  /* 0xffff000049497812 */ /* 0x000fe200078ec0ff */
[C---:B------:R-:W-:Y:S01]  /*13040*/  FFMA.FTZ R24, R5.reuse, R12, -R24 ;  /* 0x0000000c05187223 */ /* 0x040fe20000010818 */
[----:B------:R-:W-:Y:S01]  /*13050*/  LOP3.LUT R74, R74, 0xffff0000, RZ, 0xc0, !PT ;  /* 0xffff00004a4a7812 */ /* 0x000fe200078ec0ff */
[----:B------:R-:W-:Y:S01]  /*13060*/  FFMA.FTZ R14, R5, R14, R9 ;  /* 0x0000000e050e7223 */ /* 0x000fe20000010009 */
[----:B------:R-:W-:Y:S01]  /*13070*/  LOP3.LUT R6, R6, 0xffff0000, RZ, 0xc0, !PT ;  /* 0xffff000006067812 */ /* 0x000fe200078ec0ff */
[-C--:B------:R-:W-:Y:S01]  /*13080*/  FMUL.FTZ R12, R21, R8.reuse ;  /* 0x00000008150c7220 */ /* 0x080fe20000410000 */
[----:B------:R-:W-:Y:S01]  /*13090*/  LOP3.LUT R7, R7, 0xffff0000, RZ, 0xc0, !PT ;  /* 0xffff000007077812 */ /* 0x000fe200078ec0ff */
[----:B------:R-:W-:Y:S01]  /*130a0*/  FFMA.FTZ R3, R13, R8, -R4 ;  /* 0x000000080d037223 */ /* 0x000fe20000010804 */
[C---:B------:R-:W-:Y:S01]  /*130b0*/  FMUL.FTZ R5, R10.reuse, R29 ;  /* 0x0000001d0a057220 */ /* 0x040fe20000410000 */
[C---:B------:R-:W-:Y:S01]  /*130c0*/  FMUL.FTZ R8, R11.reuse, R30 ;  /* 0x0000001e0b087220 */ /* 0x040fe20000410000 */
[-C--:B------:R-:W-:Y:S01]  /*130d0*/  FMUL.FTZ R4, R10, R73.reuse ;  /* 0x000000490a047220 */ /* 0x080fe20000410000 */
[-C--:B------:R-:W-:Y:S01]  /*130e0*/  FMUL.FTZ R9, R11, R74.reuse ;  /* 0x0000004a0b097220 */ /* 0x080fe20000410000 */
[C---:B------:R-:W-:Y:S01]  /*130f0*/  FFMA.FTZ R10, R6.reuse, R73, -R5 ;  /* 0x00000049060a7223 */ /* 0x040fe20000010805 */
        /* <DEDUP_REMOVED lines=14> */
.L_x_1610:
[----:B------:R-:W-:Y:S05]  /*131e0*/  BSYNC B0 ;  /* 0x0000000000007941 */ /* 0x000fea0003800000 */
.L_x_1588:
        /* <DEDUP_REMOVED lines=8> */
.L_x_1586:
[----:B01-3--:R-:W3:Y:S02]  /*13270*/  LDL R0, [R1+0x38] ;  /* 0x0000380001007983 */ /* 0x00bee40000100800 */
[----:B---3--:R-:W-:-:S13]  /*13280*/  R2UR UR4, R0 ;  /* 0x00000000000472ca */ /* 0x008fda00000e0000 */
[----:B------:R-:W-:-:S05]  /*13290*/  IMAD.U32 R0, RZ, RZ, UR4 ;  /* 0x00000004ff007e24 */ /* 0x000fca000f8e00ff */
[----:B------:R-:W-:-:S13]  /*132a0*/  ISETP.NE.AND P0, PT, R0, 0x3, PT ;  /* 0x000000030000780c */ /* 0x000fda0003f05270 */
[----:B------:R-:W-:Y:S05]  /*132b0*/  @!P0 BRA `(.L_x_1639) ;  /* 0x0000000000048947 */ /* 0x000fea0003800000 */
[----:B------:R-:W-:Y:S01]  /*132c0*/  BPT.TRAP 0x1 ;  /* 0x000000040000795c */ /* 0x000fe20000300000 */
.L_x_1639:
[----:B------:R-:W-:Y:S01]  /*132d0*/  IMAD R9, R22, 0x8, R2 ;  /* 0x0000000816097824 */ /* 0x000fe200078e0202 */
[----:B------:R-:W-:-:S04]  /*132e0*/  SHF.L.U32 R0, R23, 0x1f, RZ ;  /* 0x0000001f17007819 */ /* 0x000fc800000006ff */
[----:B------:R0:W1:Y:S01]  /*132f0*/  SYNCS.PHASECHK.TRANS64.TRYWAIT P2, [R9+URZ+0x2a830], R0 ;  /* 0x02a83000090075a7 */ /* 0x000062000804017f */
[----:B------:R-:W-:Y:S05]  /*13300*/  @!P0 BRA `(.L_x_1640) ;  /* 0x0000000000048947 */ /* 0x000fea0003800000 */
[----:B------:R-:W-:Y:S01]  /*13310*/  BPT.TRAP 0x1 ;  /* 0x000000040000795c */ /* 0x000fe20000300000 */
.L_x_1640:
[----:B--2-4-:R-:W2:Y:S02]  /*13320*/  S2R R3, SR_TID.X ;  /* 0x0000000000037919 */ /* 0x014ea40000002100 */
[----:B--2---:R-:W-:-:S04]  /*13330*/  LOP3.LUT R3, R3, 0x7f, RZ, 0xc0, !PT ;  /* 0x0000007f03037812 */ /* 0x004fc800078ec0ff */
[----:B------:R-:W-:Y:S01]  /*13340*/  ISETP.NE.AND P1, PT, R3, RZ, PT ;  /* 0x000000ff0300720c */ /* 0x000fe20003f25270 */
[----:B-1----:R-:W-:-:S12]  /*13350*/  @P2 BRA `(.L_x_1641) ;  /* 0x0000000000082947 */ /* 0x002fd80003800000 */
[----:B------:R-:W1:Y:S02]  /*13360*/  SYNCS.PHASECHK.TRANS64.TRYWAIT P2, [R9+URZ+0x2a830], R0 ;  /* 0x02a83000090075a7 */ /* 0x000e64000804017f */
[----:B-1----:R-:W-:Y:S05]  /*13370*/  @!P2 BRA `(.L_x_1642) ;  /* 0x000001880038a947 */ /* 0x002fea0003800000 */
.L_x_1641:
[----:B------:R-:W-:Y:S05]  /*13380*/  WARPSYNC.ALL ;  /* 0x0000000000007948 */ /* 0x000fea0003800000 */
[----:B01----:R-:W-:Y:S01]  /*13390*/  VIADD R0, R2, 0x18400 ;  /* 0x0001840002007836 */ /* 0x003fe20000000000 */
[----:B------:R-:W-:Y:S01]  /*133a0*/  R2UR UR52, R68 ;  /* 0x00000000443472ca */ /* 0x000fe200000e0000 */
[----:B------:R-:W-:Y:S01]  /*133b0*/  IMAD.MOV.U32 R5, RZ, RZ, 0x40000040 ;  /* 0x40000040ff057424 */ /* 0x000fe200078e00ff */
[----:B------:R-:W-:Y:S01]  /*133c0*/  WARPGROUP.ARRIVE ;  /* 0x00000000000079c5 */ /* 0x000fe20000000000 */
[----:B------:R-:W-:Y:S01]  /*133d0*/  UMOV UR53, 0x40000040 ;  /* 0x4000004000357882 */ /* 0x000fe20000000000 */
[----:B------:R-:W-:Y:S01]  /*133e0*/  SHF.R.U32.HI R0, RZ, 0x4, R0 ;  /* 0x00000004ff007819 */ /* 0x000fe20000011600 */
[----:B------:R-:W-:Y:S01]  /*133f0*/  IMAD.MOV.U32 R7, RZ, RZ, 0x40000040 ;  /* 0x40000040ff077424 */ /* 0x000fe200078e00ff */
[----:B------:R-:W-:Y:S01]  /*13400*/  R2UR UR55, R5 ;  /* 0x00000000053772ca */ /* 0x000fe200000e0000 */
[----:B------:R-:W-:Y:S01]  /*13410*/  UMOV UR49, 0x40000040 ;  /* 0x4000004000317882 */ /* 0x000fe20000000000 */
[----:B------:R-:W-:Y:S01]  /*13420*/  LOP3.LUT R0, R0, 0x3fff, RZ, 0xc0, !PT ;  /* 0x00003fff00007812 */ /* 0x000fe200078ec0ff */
[----:B------:R-:W-:Y:S01]  /*13430*/  UMOV UR9, 0x40000040 ;  /* 0x4000004000097882 */ /* 0x000fe20000000000 */
[----:B------:R-:W-:Y:S01]  /*13440*/  R2UR UR51, R7 ;  /* 0x00000000073372ca */ /* 0x000fe200000e0000 */
[----:B------:R-:W-:Y:S01]  /*13450*/  IMAD.MOV.U32 R7, RZ, RZ, 0x40000040 ;  /* 0x40000040ff077424 */ /* 0x000fe200078e00ff */
[----:B------:R-:W-:Y:S01]  /*13460*/  LOP3.LUT R8, R0, 0x10000, RZ, 0xfc, !PT ;  /* 0x0001000000087812 */ /* 0x000fe200078efcff */
[----:B------:R-:W-:Y:S01]  /*13470*/  ULOP3.LUT UR52, UR52, 0x10000, URZ, 0xfc, !UPT ;  /* 0x0001000034347892 */ /* 0x000fe2000f8efc3f */
[----:B------:R-:W-:Y:S01]  /*13480*/  IMAD.U32 R11, RZ, RZ, UR9 ;  /* 0x00000009ff0b7e24 */ /* 0x000fe2000f8e00ff */
[----:B------:R-:W-:Y:S01]  /*13490*/  UMOV UR57, 0x40000040 ;  /* 0x4000004000397882 */ /* 0x000fe20000000000 */
[----:B------:R-:W-:Y:S01]  /*134a0*/  R2UR UR11, R7 ;  /* 0x00000000070b72ca */ /* 0x000fe200000e0000 */
[----:B------:R-:W-:Y:S01]  /*134b0*/  IMAD R4, R22, 0x900, R8 ;  /* 0x0000090016047824 */ /* 0x000fe200078e0208 */
[----:B------:R-:W-:Y:S01]  /*134c0*/  UIADD3 UR48, UR52, 0x2, URZ ;  /* 0x0000000234307890 */ /* 0x000fe2000fffe03f */
[----:B------:R-:W-:Y:S01]  /*134d0*/  IMAD.MOV.U32 R7, RZ, RZ, 0x40000040 ;  /* 0x40000040ff077424 */ /* 0x000fe200078e00ff */
[----:B------:R-:W-:Y:S01]  /*134e0*/  UIADD3 UR4, UR52, 0x4, URZ ;  /* 0x0000000434047890 */ /* 0x000fe2000fffe03f */
[C---:B------:R-:W-:Y:S01]  /*134f0*/  VIADD R6, R4.reuse, 0x2 ;  /* 0x0000000204067836 */ /* 0x040fe20000000000 */
[----:B------:R-:W-:Y:S01]  /*13500*/  R2UR UR54, R4 ;  /* 0x00000000043672ca */ /* 0x000fe200000e0000 */
[----:B------:R-:W-:Y:S01]  /*13510*/  UIADD3 UR56, UR52, 0x802, URZ ;  /* 0x0000080234387890 */ /* 0x000fe2000fffe03f */
[----:B------:R-:W-:Y:S01]  /*13520*/  IMAD.MOV.U32 R5, RZ, RZ, 0x40000040 ;  /* 0x40000040ff057424 */ /* 0x000fe200078e00ff */
[----:B------:R-:W-:Y:S01]  /*13530*/  UIADD3 UR40, UR52, 0x804, URZ ;  /* 0x0000080434287890 */ /* 0x000fe2000fffe03f */
[----:B------:R-:W-:Y:S01]  /*13540*/  R2UR UR50, R6 ;  /* 0x00000000063272ca */ /* 0x000fe200000e0000 */
[----:B------:R-:W-:Y:S01]  /*13550*/  VIADD R6, R4, 0x4 ;  /* 0x0000000404067836 */ /* 0x000fe20000000000 */
[----:B------:R-:W-:Y:S01]  /*13560*/  UMOV UR8, UR4 ;  /* 0x0000000400087c82 */ /* 0x000fe20008000000 */
[----:B------:R-:W-:Y:S01]  /*13570*/  UIADD3 UR4, UR52, 0x6, URZ ;  /* 0x0000000634047890 */ /* 0x000fe2000fffe03f */
[----:B------:R-:W-:Y:S01]  /*13580*/  IMAD.U32 R10, RZ, RZ, UR8 ;  /* 0x00000008ff0a7e24 */ /* 0x000fe2000f8e00ff */
[----:B------:R-:W-:Y:S01]  /*13590*/  UMOV UR41, 0x40000040 ;  /* 0x4000004000297882 */ /* 0x000fe20000000000 */
[----:B------:R-:W-:Y:S01]  /*135a0*/  R2UR UR10, R6 ;  /* 0x00000000060a72ca */ /* 0x000fe200000e0000 */
[----:B------:R-:W-:Y:S01]  /*135b0*/  VIADD R6, R4, 0x6 ;  /* 0x0000000604067836 */ /* 0x000fe20000000000 */
[----:B------:R-:W-:Y:S01]  /*135c0*/  R2UR UR39, R5 ;  /* 0x00000000052772ca */ /* 0x000fe200000e0000 */
[----:B------:R-:W-:Y:S01]  /*135d0*/  HGMMA.64x96x16.F32.BF16 R24, gdesc[UR52], RZ, !UPT, gsb0 ;  /* 0x01600000341879f0 */ /* 0x000fe2000c0018ff */
[----:B------:R0:W-:Y:S01]  /*135e0*/  STL.64 [R1+0x30], R10 ;  /* 0x0000300a01007387 */ /* 0x0001e20000100a00 */
[----:B------:R-:W-:Y:S01]  /*135f0*/  UIADD3 UR36, UR52, 0x806, URZ ;  /* 0x0000080634247890 */ /* 0x000fe2000fffe03f */
[----:B------:R-:W1:Y:S01]  /*13600*/  LDC R209, c[0x0][0x448] ;  /* 0x00011200ffd17b82 */ /* 0x000e620000000800 */
[----:B------:R-:W-:Y:S01]  /*13610*/  UMOV UR37, 0x40000040 ;  /* 0x4000004000257882 */ /* 0x000fe20000000000 */
[----:B------:R-:W-:Y:S01]  /*13620*/  IMAD.IADD R0, R181, 0x1, R178 ;  /* 0x00000001b5007824 */ /* 0x000fe200078e02b2 */
[----:B------:R-:W-:Y:S01]  /*13630*/  LOP3.LUT R17, R17, 0xffdfffff, RZ, 0xc0, !PT ;  /* 0xffdfffff11117812 */ /* 0x000fe200078ec0ff */
[----:B------:R-:W-:-:S04]  /*13640*/  IMAD.MOV.U32 R5, RZ, RZ, -0x60 ;  /* 0xffffffa0ff057424 */ /* 0x000fc800078e00ff */
[----:B------:R-:W2:Y:S01]  /*13650*/  LDC.64 R12, c[0x0][0x9e0] ;  /* 0x00027800ff0c7b82 */ /* 0x000ea20000000a00 */
[----:B------:R-:W-:-:S04]  /*13660*/  IMAD R5, R72, R5, 0x61 ;  /* 0x0000006148057424 */ /* 0x000fc800078e0205 */
[----:B------:R-:W-:-:S04]  /*13670*/  VIADD R73, R5, 0xffffffff ;  /* 0xffffffff05497836 */ /* 0x000fc80000000000 */
[----:B------:R-:W-:Y:S01]  /*13680*/  IMAD.IADD R75, R73, 0x1, -R174 ;  /* 0x00000001494b7824 */ /* 0x000fe200078e0aae */
[----:B-1----:R-:W-:-:S13]  /*13690*/  ISETP.NE.AND P2, PT, R209, 0x1, PT ;  /* 0x00000001d100780c */ /* 0x002fda0003f45270 */
[----:B------:R-:W1:Y:S01]  /*136a0*/  @P2 LDC R3, c[0x0][0x44c] ;  /* 0x00011300ff032b82 */ /* 0x000e620000000800 */
[----:B------:R-:W-:-:S04]  /*136b0*/  @P2 LOP3.LUT R17, R17, 0x200000, RZ, 0xfc, !PT ;  /* 0x0020000011112812 */ /* 0x000fc800078efcff */
[----:B------:R-:W-:Y:S01]  /*136c0*/  LOP3.LUT R17, R17, 0xffefffff, RZ, 0xc0, !PT ;  /* 0xffefffff11117812 */ /* 0x000fe200078ec0ff */
[----:B-1----:R-:W-:Y:S01]  /*136d0*/  @P2 IMAD.HI.U32 R3, R0, R3, RZ ;  /* 0x0000000300032227 */ /* 0x002fe200078e00ff */
[----:B------:R-:W-:Y:S02]  /*136e0*/  WARPGROUP.DEPBAR.LE gsb0, 0x0 ;  /* 0x00008000000079c5 */ /* 0x000fe40000010000 */
[----:B------:R-:W-:-:S06]  /*136f0*/  WARPGROUP.ARRIVE ;  /* 0x00000000000079c5 */ /* 0x000fcc0000000000 */
[----:B------:R-:W-:Y:S03]  /*13700*/  HGMMA.64x96x16.F32.BF16 R24, gdesc[UR48], R24, gsb0 ;  /* 0x01600000301879f0 */ /* 0x000fe60008001818 */
[----:B------:R-:W-:Y:S02]  /*13710*/  WARPGROUP.DEPBAR.LE gsb0, 0x0 ;  /* 0x00008000000079c5 */ /* 0x000fe40000010000 */
[----:B------:R-:W-:-:S06]  /*13720*/  WARPGROUP.ARRIVE ;  /* 0x00000000000079c5 */ /* 0x000fcc0000000000 */
[----:B------:R-:W-:Y:S01]  /*13730*/  HGMMA.64x96x16.F32.BF16 R24, gdesc[UR8], R24, gsb0 ;  /* 0x01600000081879f0 */ /* 0x000fe20008001818 */
[----:B------:R-:W-:Y:S01]  /*13740*/  R2UR UR10, R6 ;  /* 0x00000000060a72ca */ /* 0x000fe200000e0000 */
[----:B------:R-:W-:Y:S01]  /*13750*/  UMOV UR8, UR4 ;  /* 0x0000000400087c82 */ /* 0x000fe20008000000 */
[----:B------:R-:W-:Y:S01]  /*13760*/  R2UR UR11, R7 ;  /* 0x00000000070b72ca */ /* 0x000fe200000e0000 */
[----:B------:R-:W-:Y:S01]  /*13770*/  UMOV UR9, 0x40000040 ;  /* 0x4000004000097882 */ /* 0x000fe20000000000 */
[----:B------:R-:W-:Y:S01]  /*13780*/  VIADD R6, R4, 0x300 ;  /* 0x0000030004067836 */ /* 0x000fe20000000000 */
[----:B------:R-:W-:Y:S01]  /*13790*/  UIADD3 UR4, UR52, 0x400, URZ ;  /* 0x0000040034047890 */ /* 0x000fe2000fffe03f */
[----:B------:R-:W-:Y:S02]  /*137a0*/  IMAD.MOV.U32 R7, RZ, RZ, 0x40000040 ;  /* 0x40000040ff077424 */ /* 0x000fe400078e00ff */
[----:B0-----:R-:W-:Y:S02]  /*137b0*/  IMAD.U32 R10, RZ, RZ, UR8 ;  /* 0x00000008ff0a7e24 */ /* 0x001fe4000f8e00ff */
[----:B------:R-:W-:-:S05]  /*137c0*/  IMAD.U32 R11, RZ, RZ, UR9 ;  /* 0x00000009ff0b7e24 */ /* 0x000fca000f8e00ff */
[----:B------:R0:W-:Y:S01]  /*137d0*/  STL.64 [R1+0x28], R10 ;  /* 0x0000280a01007387 */ /* 0x0001e20000100a00 */
        /* <DEDUP_REMOVED lines=60> */
[----:B------:R-:W-:Y:S01]  /*13ba0*/  ULDC UR4, c[0x0][0x9dc] ;  /* 0x0002770000047ab9 */ /* 0x000fe20000000800 */
[----:B------:R-:W-:Y:S02]  /*13bb0*/  IMAD.MOV.U32 R7, RZ, RZ, 0x40000040 ;  /* 0x40000040ff077424 */ /* 0x000fe400078e00ff */
[----:B0-----:R-:W-:Y:S01]  /*13bc0*/  IMAD.U32 R10, RZ, RZ, UR8 ;  /* 0x00000008ff0a7e24 */ /* 0x001fe2000f8e00ff */
[----:B------:R-:W-:Y:S01]  /*13bd0*/  R2UR UR58, R6 ;  /* 0x00000000063a72ca */ /* 0x000fe200000e0000 */
[----:B------:R-:W-:Y:S01]  /*13be0*/  VIADD R6, R4, 0x604 ;  /* 0x0000060404067836 */ /* 0x000fe20000000000 */
[----:B------:R-:W-:Y:S01]  /*13bf0*/  R2UR UR59, R7 ;  /* 0x00000000073b72ca */ /* 0x000fe200000e0000 */
[----:B------:R-:W-:-:S02]  /*13c00*/  IMAD.MOV.U32 R7, RZ, RZ, 0x40000040 ;  /* 0x40000040ff077424 */ /* 0x000fc400078e00ff */
[----:B------:R-:W-:Y:S01]  /*13c10*/  VIADD R4, R4, 0x606 ;  /* 0x0000060604047836 */ /* 0x000fe20000000000 */
[----:B------:R-:W-:Y:S01]  /*13c20*/  R2UR UR42, R6 ;  /* 0x00000000062a72ca */ /* 0x000fe200000e0000 */
[----:B------:R-:W-:Y:S01]  /*13c30*/  IMAD.U32 R11, RZ, RZ, UR9 ;  /* 0x00000009ff0b7e24 */ /* 0x000fe2000f8e00ff */
[----:B------:R-:W-:Y:S01]  /*13c40*/  R2UR UR43, R7 ;  /* 0x00000000072b72ca */ /* 0x000fe200000e0000 */
[----:B------:R-:W-:Y:S01]  /*13c50*/  IMAD.MOV.U32 R7, RZ, RZ, R0 ;  /* 0x000000ffff077224 */ /* 0x000fe200078e0000 */
[----:B------:R-:W-:Y:S01]  /*13c60*/  R2UR UR38, R4 ;  /* 0x00000000042672ca */ /* 0x000fe200000e0000 */
[----:B------:R-:W-:Y:S01]  /*13c70*/  @!P1 VIADD R0, R9, 0x2a840 ;  /* 0x0002a84009009836 */ /* 0x000fe20000000000 */
[----:B------:R-:W0:Y:S01]  /*13c80*/  @P2 LDC R4, c[0x0][0x450] ;  /* 0x00011400ff042b82 */ /* 0x000e220000000800 */
[----:B------:R-:W-:Y:S01]  /*13c90*/  IMAD.U32 R9, RZ, RZ, UR4 ;  /* 0x00000004ff097e24 */ /* 0x000fe2000f8e00ff */
[----:B------:R1:W-:Y:S02]  /*13ca0*/  STL.64 [R1], R10 ;  /* 0x0000000a01007387 */ /* 0x0003e40000100a00 */
[----:B------:R-:W-:-:S02]  /*13cb0*/  @!P1 PRMT R0, RZ, 0x654, R0 ;  /* 0x00000654ff009816 */ /* 0x000fc40000000000 */
[----:B0-----:R-:W-:Y:S01]  /*13cc0*/  @P2 SHF.R.U32.HI R7, RZ, R4, R3 ;  /* 0x00000004ff072219 */ /* 0x001fe20000011603 */
[----:B------:R-:W-:Y:S01]  /*13cd0*/  IMAD R3, R72, -0x60, R164 ;  /* 0xffffffa048037824 */ /* 0x000fe200078e02a4 */
[----:B--2---:R-:W-:Y:S02]  /*13ce0*/  ISETP.GE.AND P2, PT, R13, 0x1, PT ;  /* 0x000000010d00780c */ /* 0x004fe40003f46270 */
[----:B------:R-:W-:Y:S01]  /*13cf0*/  LOP3.LUT R4, RZ, R9, RZ, 0x33, !PT ;  /* 0x00000009ff047212 */ /* 0x000fe200078e33ff */
[----:B------:R-:W0:Y:S01]  /*13d00*/  SHFL.IDX PT, R6, R7, RZ, 0x1c1f ;  /* 0x001c1fff07067589 */ /* 0x000e2200000e0000 */
[----:B------:R-:W-:-:S09]  /*13d10*/  IADD3 R106, -R174, 0x60, R3 ;  /* 0x00000060ae6a7810 */ /* 0x000fd20007ffe103 */
[----:B------:R-:W-:Y:S01]  /*13d20*/  @P2 LOP3.LUT R17, R17, 0x100000, RZ, 0xfc, !PT ;  /* 0x0010000011112812 */ /* 0x000fe200078efcff */
        /* <DEDUP_REMOVED lines=14> */
[----:B--2---:R-:W-:-:S05]  /*13e10*/  IADD3 R0, R164, R5, -R174 ;  /* 0x00000005a4007210 */ /* 0x004fca0007ffe8ae */
[----:B-1----:R-:W-:-:S04]  /*13e20*/  IMAD.IADD R11, R0, 0x1, -R163 ;  /* 0x00000001000b7824 */ /* 0x002fc800078e0aa3 */
[C---:B------:R-:W-:Y:S02]  /*13e30*/  IMAD.IADD R15, R11.reuse, 0x1, R12 ;  /* 0x000000010b0f7824 */ /* 0x040fe400078e020c */
[----:B------:R-:W-:-:S03]  /*13e40*/  IMAD.IADD R21, R11, 0x1, R4 ;  /* 0x000000010b157824 */ /* 0x000fc600078e0204 */
[----:B0-----:R-:W-:Y:S01]  /*13e50*/  VIADDMNMX R0, R6, R15, R106, PT ;  /* 0x0000000f06007246 */ /* 0x001fe2000380016a */
[----:B------:R-:W-:Y:S01]  /*13e60*/  IMAD.IADD R3, R21, 0x1, R6 ;  /* 0x0000000115037824 */ /* 0x000fe200078e0206 */
[----:B------:R-:W-:Y:S06]  /*13e70*/  @!P2 BRA `(.L_x_1643) ;  /* 0x00000000004ca947 */ /* 0x000fec0003800000 */
[----:B------:R-:W-:Y:S01]  /*13e80*/  IADD3 R6, -R163, R164, R6 ;  /* 0x000000a4a3067210 */ /* 0x000fe20007ffe106 */
        /* <DEDUP_REMOVED lines=10> */
.L_x_1645:
[----:B------:R-:W-:-:S13]  /*13f30*/  ISETP.NE.AND P2, PT, R13, 0x1, PT ;  /* 0x000000010d00780c */ /* 0x000fda0003f45270 */
[----:B------:R-:W0:Y:S02]  /*13f40*/  @P2 LDC.64 R4, c[0x0][0x9e8] ;  /* 0x00027a00ff042b82 */ /* 0x000e240000000a00 */
[----:B0-----:R-:W-:-:S05]  /*13f50*/  @P2 IMAD.HI.U32 R4, R6, R4, RZ ;  /* 0x0000000406042227 */ /* 0x001fca00078e00ff */
[----:B------:R-:W-:-:S07]  /*13f60*/  @P2 SHF.R.U32.HI R6, RZ, R5, R4 ;  /* 0x00000005ff062219 */ /* 0x000fce0000011604 */
.L_x_1646:
[----:B------:R-:W-:Y:S05]  /*13f70*/  BSYNC B0 ;  /* 0x0000000000007941 */ /* 0x000fea0003800000 */
.L_x_1644:
[----:B------:R-:W-:-:S05]  /*13f80*/  IMAD R6, R6, R13, R75 ;  /* 0x0000000d06067224 */ /* 0x000fca00078e024b */
[----:B------:R-:W-:Y:S02]  /*13f90*/  VIMNMX R3, R3, R6, !PT ;  /* 0x0000000603037248 */ /* 0x000fe40007fe0100 */
[----:B------:R-:W-:-:S07]  /*13fa0*/  VIADDMNMX R0, R6, R13, R0, PT ;  /* 0x0000000d06007246 */ /* 0x000fce0003800100 */
.L_x_1643:
[C---:B------:R-:W-:Y:S02]  /*13fb0*/  ISETP.GE.AND P2, PT, R73.reuse, 0x2, PT ;  /* 0x000000024900780c */ /* 0x040fe40003f46270 */
[----:B------:R-:W-:Y:S02]  /*13fc0*/  ISETP.GE.AND P6, PT, R73, 0x9, PT ;  /* 0x000000094900780c */ /* 0x000fe40003fc6270 */
        /* <DEDUP_REMOVED lines=115> */
[----:B------:R-:W-:Y:S02]  /*14700*/  ISETP.GE.AND P5, PT, R13, 0x1, PT ;  /* 0x000000010d00780c */ /* 0x000fe40003fa6270 */
[----:B0-----:R-:W-:Y:S01]  /*14710*/  VIADDMNMX R106, R0, R15, R106, PT ;  /* 0x0000000f006a7246 */ /* 0x001fe2000380016a */
[----:B------:R-:W-:-:S10]  /*14720*/  IMAD.IADD R3, R21, 0x1, R0 ;  /* 0x0000000115037824 */ /* 0x000fd400078e0200 */
[----:B------:R-:W-:Y:S05]  /*14730*/  @!P5 BRA `(.L_x_1647) ;  /* 0x00000000004cd947 */ /* 0x000fea0003800000 */
        /* <DEDUP_REMOVED lines=11> */
.L_x_1649:
[----:B------:R-:W-:-:S13]  /*147f0*/  ISETP.NE.AND P5, PT, R13, 0x1, PT ;  /* 0x000000010d00780c */ /* 0x000fda0003fa5270 */
[----:B------:R-:W0:Y:S02]  /*14800*/  @P5 LDC.64 R4, c[0x0][0x9e8] ;  /* 0x00027a00ff045b82 */ /* 0x000e240000000a00 */
[----:B0-----:R-:W-:-:S05]  /*14810*/  @P5 IMAD.HI.U32 R4, R0, R4, RZ ;  /* 0x0000000400045227 */ /* 0x001fca00078e00ff */
[----:B------:R-:W-:-:S07]  /*14820*/  @P5 SHF.R.U32.HI R0, RZ, R5, R4 ;  /* 0x00000005ff005219 */ /* 0x000fce0000011604 */
.L_x_1650:
[----:B------:R-:W-:Y:S05]  /*14830*/  BSYNC B0 ;  /* 0x0000000000007941 */ /* 0x000fea0003800000 */
.L_x_1648:
[----:B------:R-:W-:-:S05]  /*14840*/  IMAD R0, R0, R13, R75 ;  /* 0x0000000d00007224 */ /* 0x000fca00078e024b */
[----:B------:R-:W-:Y:S02]  /*14850*/  VIMNMX R3, R3, R0, !PT ;  /* 0x0000000003037248 */ /* 0x000fe40007fe0100 */
[----:B------:R-:W-:-:S07]  /*14860*/  VIADDMNMX R106, R0, R13, R106, PT ;  /* 0x0000000d006a7246 */ /* 0x000fce000380016a */
.L_x_1647:
        /* <DEDUP_REMOVED lines=16> */
[C---:B------:R-:W-:Y:S02]  /*14970*/  ISETP.GT.AND P2, PT, R3.reuse, 0x10, !P2 ;  /* 0x000000100300780c */ /* 0x040fe40005744270 */
[----:B------:R-:W-:Y:S02]  /*14980*/  ISETP.GT.AND P6, PT, R3, 0x8, !P6 ;  /* 0x000000080300780c */ /* 0x000fe400077c4270 */
[----:B------:R-:W-:Y:S02]  /*14990*/  ISETP.LT.OR P2, PT, R106, 0x11, P2 ;  /* 0x000000116a00780c */ /* 0x000fe40001741670 */
[----:B------:R-:W-:-:S02]  /*149a0*/  FMNMX.FTZ R5, R74, R5, !PT ;  /* 0x000000054a057209 */ /* 0x000fc40007810000 */
[----:B------:R-:W-:Y:S02]  /*149b0*/  FSEL R34, R34, -INF , !P2 ;  /* 0xff80000022227808 */ /* 0x000fe40005000000 */
[----:B------:R-:W-:Y:S02]  /*149c0*/  ISETP.NE.AND P2, PT, R79, RZ, PT ;  /* 0x000000ff4f00720c */ /* 0x000fe40003f45270 */
[----:B------:R-:W-:Y:S02]  /*149d0*/  ISETP.LT.OR P6, PT, R106, 0x9, P6 ;  /* 0x000000096a00780c */ /* 0x000fe400037c1670 */
[----:B------:R-:W-:Y:S02]  /*149e0*/  ISETP.GT.AND P2, PT, R3, 0x11, !P2 ;  /* 0x000000110300780c */ /* 0x000fe40005744270 */
[----:B------:R-:W-:Y:S02]  /*149f0*/  FMNMX.FTZ R5, R40, R5, !PT ;  /* 0x0000000528057209 */ /* 0x000fe40007810000 */
[----:B------:R-:W-:-:S02]  /*14a00*/  ISETP.LT.OR P2, PT, R106, 0x12, P2 ;  /* 0x000000126a00780c */ /* 0x000fc40001741670 */
[----:B------:R-:W-:Y:S02]  /*14a10*/  FSEL R30, R30, -INF , !P6 ;  /* 0xff8000001e1e7808 */ /* 0x000fe40007000000 */
[----:B------:R-:W-:Y:S02]  /*14a20*/  FSEL R98, R35, -INF , !P2 ;  /* 0xff80000023627808 */ /* 0x000fe40005000000 */
[----:B------:R-:W-:Y:S02]  /*14a30*/  ISETP.NE.AND P2, PT, R33, RZ, PT ;  /* 0x000000ff2100720c */ /* 0x000fe40003f45270 */
[----:B------:R-:W-:Y:S02]  /*14a40*/  ISETP.NE.AND P6, PT, R81, RZ, PT ;  /* 0x000000ff5100720c */ /* 0x000fe40003fc5270 */
        /* <DEDUP_REMOVED lines=8> */
[----:B------:R-:W-:Y:S02]  /*14ad0*/  ISETP.NE.AND P5, PT, R37, RZ, PT ;  /* 0x000000ff2500720c */ /* 0x000fe40003fa5270 */
[----:B------:R-:W-:Y:S02]  /*14ae0*/  FSEL R96, R39, -INF , !P2 ;  /* 0xff80000027607808 */ /* 0x000fe40005000000 */
        /* <DEDUP_REMOVED lines=27> */
[----:B------:R-:W-:Y:S01]  /*14ca0*/  IMAD.MOV.U32 R47, RZ, RZ, R178 ;  /* 0x000000ffff2f7224 */ /* 0x000fe200078e00b2 */
[----:B------:R-:W-:Y:S01]  /*14cb0*/  ISETP.NE.AND P2, PT, R45, RZ, PT ;  /* 0x000000ff2d00720c */ /* 0x000fe20003f45270 */
[----:B------:R-:W0:Y:S01]  /*14cc0*/  SHFL.BFLY PT, R0, R5, 0x2, 0x1f ;  /* 0x0c401f0005007f89 */ /* 0x000e2200000e0000 */
[----:B------:R-:W-:-:S02]  /*14cd0*/  ISETP.NE.AND P5, PT, R88, RZ, PT ;  /* 0x000000ff5800720c */ /* 0x000fc40003fa5270 */
[C---:B------:R-:W-:Y:S02]  /*14ce0*/  ISETP.GT.AND P2, PT, R3.reuse, 0x30, !P2 ;  /* 0x000000300300780c */ /* 0x040fe40005744270 */
[----:B------:R-:W-:Y:S02]  /*14cf0*/  ISETP.GT.AND P4, PT, R3, RZ, !P4 ;  /* 0x000000ff0300720c */ /* 0x000fe40006784270 */
        /* <DEDUP_REMOVED lines=8> */
[----:B------:R-:W-:Y:S02]  /*14d80*/  ISETP.GT.AND P3, PT, R3, 0x58, !P3 ;  /* 0x000000580300780c */ /* 0x000fe40005f64270 */
[----:B0-----:R-:W-:-:S02]  /*14d90*/  FMNMX.FTZ R11, R5, R0, !PT ;  /* 0x00000000050b7209 */ /* 0x001fc40007810000 */
[----:B------:R-:W-:Y:S02]  /*14da0*/  FSEL R4, R51, -INF , !P2 ;  /* 0xff80000033047808 */ /* 0x000fe40005000000 */
[----:B------:R-:W-:Y:S01]  /*14db0*/  ISETP.NE.AND P2, PT, R49, RZ, PT ;  /* 0x000000ff3100720c */ /* 0x000fe20003f45270 */
[----:B------:R-:W0:Y:S01]  /*14dc0*/  SHFL.BFLY PT, R0, R11, 0x1, 0x1f ;  /* 0x0c201f000b007f89 */ /* 0x000e2200000e0000 */
[----:B------:R-:W-:Y:S02]  /*14dd0*/  FMNMX.FTZ R5, R26, R102, !PT ;  /* 0x000000661a057209 */ /* 0x000fe40007810000 */
[----:B------:R-:W-:Y:S02]  /*14de0*/  ISETP.GT.AND P2, PT, R3, 0x38, !P2 ;  /* 0x000000380300780c */ /* 0x000fe40005744270 */
[----:B------:R-:W-:Y:S02]  /*14df0*/  FMNMX.FTZ R5, R30, R5, !PT ;  /* 0x000000051e057209 */ /* 0x000fe40007810000 */
[----:B------:R-:W-:-:S02]  /*14e00*/  ISETP.LT.OR P2, PT, R106, 0x39, P2 ;  /* 0x000000396a00780c */ /* 0x000fc40001741670 */
[----:B------:R-:W-:Y:S02]  /*14e10*/  FMNMX.FTZ R5, R100, R5, !PT ;  /* 0x0000000564057209 */ /* 0x000fe40007810000 */
[----:B------:R-:W-:Y:S02]  /*14e20*/  FSEL R54, R54, -INF , !P2 ;  /* 0xff80000036367808 */ /* 0x000fe40005000000 */
[----:B------:R-:W-:Y:S02]  /*14e30*/  ISETP.NE.AND P2, PT, R89, RZ, PT ;  /* 0x000000ff5900720c */ /* 0x000fe40003f45270 */
[----:B------:R-:W-:Y:S02]  /*14e40*/  ISETP.LT.OR P3, PT, R106, 0x59, P3 ;  /* 0x000000596a00780c */ /* 0x000fe40001f61670 */
[----:B------:R-:W-:Y:S02]  /*14e50*/  ISETP.GT.AND P2, PT, R3, 0x39, !P2 ;  /* 0x000000390300780c */ /* 0x000fe40005744270 */
[----:B------:R-:W-:-:S02]  /*14e60*/  FSEL R70, R70, -INF , !P3 ;  /* 0xff80000046467808 */ /* 0x000fc40005800000 */
[----:B------:R-:W-:Y:S02]  /*14e70*/  ISETP.LT.OR P2, PT, R106, 0x3a, P2 ;  /* 0x0000003a6a00780c */ /* 0x000fe40001741670 */
[----:B0-----:R-:W-:Y:S02]  /*14e80*/  FMNMX.FTZ R0, R11, R0, !PT ;  /* 0x000000000b007209 */ /* 0x001fe40007810000 */
[----:B------:R-:W-:Y:S02]  /*14e90*/  FSEL R50, R55, -INF , !P2 ;  /* 0xff80000037327808 */ /* 0x000fe40005000000 */
[----:B------:R-:W-:Y:S01]  /*14ea0*/  ISETP.NE.AND P2, PT, R53, RZ, PT ;  /* 0x000000ff3500720c */ /* 0x000fe20003f45270 */
[----:B------:R-:W-:Y:S01]  /*14eb0*/  FMUL.FTZ R15, R0, R7 ;  /* 0x00000007000f7220 */ /* 0x000fe20000410000 */
        /* <DEDUP_REMOVED lines=17> */
[----:B------:R-:W-:Y:S02]  /*14fd0*/  ISETP.NE.AND P6, PT, R25, RZ, PT ;  /* 0x000000ff1900720c */ /* 0x000fe40003fc5270 */
[----:B------:R-:W-:Y:S02]  /*14fe0*/  FSEL R62, R62, -INF , !P2 ;  /* 0xff8000003e3e7808 */ /* 0x000fe40005000000 */
[----:B------:R-:W-:-:S02]  /*14ff0*/  FMNMX.FTZ R25, R88, R21, !PT ;  /* 0x0000001558197209 */ /* 0x000fc40007810000 */
[----:B------:R-:W-:Y:S02]  /*15000*/  ISETP.GT.AND P2, PT, R3, 0x49, !P5 ;  /* 0x000000490300780c */ /* 0x000fe40006f44270 */
[----:B------:R-:W-:Y:S02]  /*15010*/  FMNMX.FTZ R25, R4, R25, !PT ;  /* 0x0000001904197209 */ /* 0x000fe40007810000 */
[----:B------:R-:W-:Y:S02]  /*15020*/  ISETP.LT.OR P2, PT, R106, 0x4a, P2 ;  /* 0x0000004a6a00780c */ /* 0x000fe40001741670 */
[----:B------:R-:W-:Y:S02]  /*15030*/  FMNMX.FTZ R25, R54, R25, !PT ;  /* 0x0000001936197209 */ /* 0x000fe40007810000 */
[----:B------:R-:W-:Y:S02]  /*15040*/  FSEL R104, R63, -INF , !P2 ;  /* 0xff8000003f687808 */ /* 0x000fe40005000000 */
[----:B------:R-:W-:-:S02]  /*15050*/  FSETP.NEU.FTZ.AND P2, PT, R0, -INF , PT ;  /* 0xff8000000000780b */ /* 0x000fc40003f5d000 */
[----:B------:R-:W-:Y:S02]  /*15060*/  ISETP.NE.AND P5, PT, R61, RZ, PT ;  /* 0x000000ff3d00720c */ /* 0x000fe40003fa5270 */
[----:B------:R-:W-:Y:S02]  /*15070*/  FMNMX.FTZ R25, R50, R25, !PT ;  /* 0x0000001932197209 */ /* 0x000fe40007810000 */
[----:B------:R-:W-:Y:S02]  /*15080*/  FSEL R15, R15, RZ, P2 ;  /* 0x000000ff0f0f7208 */ /* 0x000fe40001000000 */
[C---:B------:R-:W-:Y:S02]  /*15090*/  ISETP.GT.AND P2, PT, R3.reuse, 0x50, !P5 ;  /* 0x000000500300780c */ /* 0x040fe40006f44270 */
[----:B------:R-:W-:Y:S01]  /*150a0*/  FMNMX.FTZ R27, R58, R25, !PT ;  /* 0x000000193a1b7209 */ /* 0x000fe20007810000 */
[-CC-:B------:R-:W-:Y:S01]  /*150b0*/  FFMA.FTZ R148, R40, R7.reuse, -R15.reuse ;  /* 0x0000000728947223 */ /* 0x180fe2000001080f */
[----:B------:R-:W-:Y:S01]  /*150c0*/  ISETP.LT.OR P2, PT, R106, 0x51, P2 ;  /* 0x000000516a00780c */ /* 0x000fe20001741670 */
[--C-:B------:R-:W-:Y:S01]  /*150d0*/  FFMA.FTZ R31, R36, R7, -R15.reuse ;  /* 0x00000007241f7223 */ /* 0x100fe2000001080f */
[----:B------:R-:W-:Y:S01]  /*150e0*/  FMNMX.FTZ R27, R90, R27, !PT ;  /* 0x0000001b5a1b7209 */ /* 0x000fe20007810000 */
[-CC-:B------:R-:W-:Y:S01]  /*150f0*/  FFMA.FTZ R156, R108, R7.reuse, -R15.reuse ;  /* 0x000000076c9c7223 */ /* 0x180fe2000001080f */
[----:B------:R-:W-:Y:S01]  /*15100*/  FSEL R66, R66, -INF , !P2 ;  /* 0xff80000042427808 */ /* 0x000fe20005000000 */
[-CC-:B------:R-:W-:Y:S01]  /*15110*/  FFMA.FTZ R86, R86, R7.reuse, -R15.reuse ;  /* 0x0000000756567223 */ /* 0x180fe2000001080f */
[----:B------:R-:W-:Y:S01]  /*15120*/  ISETP.GT.AND P2, PT, R3, 0x51, !P6 ;  /* 0x000000510300780c */ /* 0x000fe20007744270 */
[--C-:B------:R-:W-:Y:S01]  /*15130*/  FFMA.FTZ R39, R10, R7, -R15.reuse ;  /* 0x000000070a277223 */ /* 0x100fe2000001080f */
[----:B------:R-:W-:Y:S01]  /*15140*/  FMNMX.FTZ R27, R62, R27, !PT ;  /* 0x0000001b3e1b7209 */ /* 0x000fe20007810000 */
[-CC-:B------:R-:W-:Y:S01]  /*15150*/  FFMA.FTZ R158, R84, R7.reuse, -R15.reuse ;  /* 0x00000007549e7223 */ /* 0x180fe2000001080f */
[----:B------:R-:W-:Y:S01]  /*15160*/  ISETP.NE.AND P5, PT, R29, RZ, PT ;  /* 0x000000ff1d00720c */ /* 0x000fe20003fa5270 */
[--C-:B------:R-:W-:Y:S01]  /*15170*/  FFMA.FTZ R29, R44, R7, -R15.reuse ;  /* 0x000000072c1d7223 */ /* 0x100fe2000001080f */
[----:B------:R-:W-:Y:S01]  /*15180*/  ISETP.LT.OR P2, PT, R106, 0x52, P2 ;  /* 0x000000526a00780c */ /* 0x000fe20001741670 */
[----:B------:R-:W-:Y:S01]  /*15190*/  MUFU.EX2 R156, R156 ;  /* 0x0000009c009c7308 */ /* 0x000fe20000000800 */
[----:B------:R-:W-:Y:S01]  /*151a0*/  FMNMX.FTZ R27, R104, R27, !PT ;  /* 0x0000001b681b7209 */ /* 0x000fe20007810000 */
[-CC-:B------:R-:W-:Y:S01]  /*151b0*/  FFMA.FTZ R76, R76, R7.reuse, -R15.reuse ;  /* 0x000000074c4c7223 */ /* 0x180fe2000001080f */
[----:B------:R-:W-:Y:S01]  /*151c0*/  ISETP.GT.AND P4, PT, R3, 0x59, !P5 ;  /* 0x000000590300780c */ /* 0x000fe20006f84270 */
[-CC-:B------:R-:W-:Y:S01]  /*151d0*/  FFMA.FTZ R152, R82, R7.reuse, -R15.reuse ;  /* 0x0000000752987223 */ /* 0x180fe2000001080f */
[----:B------:R-:W-:Y:S01]  /*151e0*/  FSEL R40, R67, -INF , !P2 ;  /* 0xff80000043287808 */ /* 0x000fe20005000000 */
[--C-:B------:R-:W-:Y:S01]  /*151f0*/  FFMA.FTZ R78, R78, R7, -R15.reuse ;  /* 0x000000074e4e7223 */ /* 0x100fe2000001080f */
[----:B------:R-:W-:Y:S01]  /*15200*/  FMNMX.FTZ R3, R66, R27, !PT ;  /* 0x0000001b42037209 */ /* 0x000fe20007810000 */
[----:B------:R-:W0:Y:S01]  /*15210*/  MUFU.EX2 R5, R86 ;  /* 0x0000005600057308 */ /* 0x000e220000000800 */
[----:B------:R-:W-:Y:S01]  /*15220*/  ISETP.LT.OR P4, PT, R106, 0x5a, P4 ;  /* 0x0000005a6a00780c */ /* 0x000fe20002781670 */
[--C-:B------:R-:W-:Y:S01]  /*15230*/  FFMA.FTZ R154, R80, R7, -R15.reuse ;  /* 0x00000007509a7223 */ /* 0x100fe2000001080f */
[----:B------:R-:W-:Y:S01]  /*15240*/  FMNMX.FTZ R3, R40, R3, !PT ;  /* 0x0000000328037209 */ /* 0x000fe20007810000 */
[-CC-:B------:R-:W-:Y:S01]  /*15250*/  FFMA.FTZ R37, R14, R7.reuse, -R15.reuse ;  /* 0x000000070e257223 */ /* 0x180fe2000001080f */
[----:B------:R-:W-:Y:S01]  /*15260*/  FSEL R36, R71, -INF , !P4 ;  /* 0xff80000047247808 */ /* 0x000fe20006000000 */
[--C-:B------:R-:W-:Y:S01]  /*15270*/  FFMA.FTZ R74, R74, R7, -R15.reuse ;  /* 0x000000074a4a7223 */ /* 0x100fe2000001080f */
[----:B------:R-:W-:Y:S01]  /*15280*/  FMNMX.FTZ R3, R70, R3, !PT ;  /* 0x0000000346037209 */ /* 0x000fe20007810000 */
[----:B------:R-:W1:Y:S01]  /*15290*/  MUFU.EX2 R158, R158 ;  /* 0x0000009e009e7308 */ /* 0x000e620000000800 */
[-CC-:B------:R-:W-:Y:S01]  /*152a0*/  FFMA.FTZ R35, R20, R7.reuse, -R15.reuse ;  /* 0x0000000714237223 */ /* 0x180fe2000001080f */
[--C-:B------:R-:W-:Y:S01]  /*152b0*/  FFMA.FTZ R6, R6, R7, -R15.reuse ;  /* 0x0000000706067223 */ /* 0x100fe2000001080f */
[----:B------:R-:W-:Y:S01]  /*152c0*/  FMNMX.FTZ R3, R36, R3, !PT ;  /* 0x0000000324037209 */ /* 0x000fe20007810000 */
[-CC-:B-----5:R-:W-:Y:S01]  /*152d0*/  FFMA.FTZ R144, R48, R7.reuse, -R15.reuse ;  /* 0x0000000730907223 */ /* 0x1a0fe2000001080f */
[-CC-:B------:R-:W-:Y:S01]  /*152e0*/  FFMA.FTZ R146, R52, R7.reuse, -R15.reuse ;  /* 0x0000000734927223 */ /* 0x180fe2000001080f */
[-CC-:B------:R-:W-:Y:S01]  /*152f0*/  FFMA.FTZ R33, R28, R7.reuse, -R15.reuse ;  /* 0x000000071c217223 */ /* 0x180fe2000001080f */
[-C--:B------:R-:W-:Y:S01]  /*15300*/  FFMA.FTZ R140, R56, R7.reuse, -R15 ;  /* 0x00000007388c7223 */ /* 0x080fe2000001080f */
[----:B------:R-:W2:Y:S01]  /*15310*/  SHFL.BFLY PT, R44, R3, 0x2, 0x1f ;  /* 0x0c401f00032c7f89 */ /* 0x000ea200000e0000 */
[----:B------:R-:W3:Y:S01]  /*15320*/  MUFU.EX2 R11, R76 ;  /* 0x0000004c000b7308 */ /* 0x000ee20000000800 */
[----:B0-----:R-:W-:Y:S01]  /*15330*/  FADD.FTZ R43, R156, R5 ;  /* 0x000000059c2b7221 */ /* 0x001fe20000010000 */
[-CC-:B------:R-:W-:Y:S01]  /*15340*/  FFMA.FTZ R142, R60, R7.reuse, -R15.reuse ;  /* 0x000000073c8e7223 */ /* 0x180fe2000001080f */
[-CC-:B------:R-:W-:Y:S01]  /*15350*/  FFMA.FTZ R136, R64, R7.reuse, -R15.reuse ;  /* 0x0000000740887223 */ /* 0x180fe2000001080f */
[----:B------:R-:W-:Y:S01]  /*15360*/  FFMA.FTZ R138, R68, R7, -R15 ;  /* 0x00000007448a7223 */ /* 0x000fe2000001080f */
[----:B------:R-:W-:-:S02]  /*15370*/  ISETP.NE.AND P5, PT, R209, 0x1, PT ;  /* 0x00000001d100780c */ /* 0x000fc40003fa5270 */
[----:B------:R-:W-:Y:S01]  /*15380*/  F2FP.BF16.F32.PACK_AB R156, R5, R156 ;  /* 0x0000009c059c723e */ /* 0x000fe200000010ff */
[----:B------:R-:W0:Y:S08]  /*15390*/  MUFU.EX2 R152, R152 ;  /* 0x0000009800987308 */ /* 0x000e300000000800 */
[----:B------:R-:W4:Y:S02]  /*153a0*/  MUFU.EX2 R21, R78 ;  /* 0x0000004e00157308 */ /* 0x000f240000000800 */
[----:B------:R-:W1:Y:S01]  /*153b0*/  @P5 LDC R49, c[0x0][0x44c] ;  /* 0x00011300ff315b82 */ /* 0x000e620000000800 */
[----:B--2---:R-:W-:-:S05]  /*153c0*/  FMNMX.FTZ R44, R3, R44, !PT ;  /* 0x0000002c032c7209 */ /* 0x004fca0007810000 */
[----:B------:R-:W2:Y:S01]  /*153d0*/  MUFU.EX2 R154, R154 ;  /* 0x0000009a009a7308 */ /* 0x000ea20000000800 */
[----:B------:R-:W3:Y:S07]  /*153e0*/  SHFL.BFLY PT, R3, R44, 0x1, 0x1f ;  /* 0x0c201f002c037f89 */ /* 0x000eee00000e0000 */
[----:B------:R-:W2:Y:S08]  /*153f0*/  MUFU.EX2 R25, R74 ;  /* 0x0000004a00197308 */ /* 0x000eb00000000800 */
[----:B------:R-:W2:Y:S01]  /*15400*/  MUFU.EX2 R148, R148 ;  /* 0x0000009400947308 */ /* 0x000ea20000000800 */
[----:B-1----:R-:W-:-:S07]  /*15410*/  @P5 IMAD.HI.U32 R49, R178, R49, RZ ;  /* 0x00000031b2315227 */ /* 0x002fce00078e00ff */
[----:B------:R1:W-:Y:S01]  /*15420*/  MUFU.EX2 R27, R31 ;  /* 0x0000001f001b7308 */ /* 0x0003e20000000800 */
[----:B---3--:R-:W-:-:S04]  /*15430*/  FMNMX.FTZ R3, R44, R3, !PT ;  /* 0x000000032c037209 */ /* 0x008fc80007810000 */
[C---:B------:R-:W-:Y:S01]  /*15440*/  FSETP.NEU.FTZ.AND P2, PT, R3.reuse, -INF , PT ;  /* 0xff8000000300780b */ /* 0x040fe20003f5d000 */
[-C--:B------:R-:W-:Y:S01]  /*15450*/  FMUL.FTZ R10, R3, R7.reuse ;  /* 0x00000007030a7220 */ /* 0x080fe20000410000 */
[-CC-:B-1----:R-:W-:Y:S01]  /*15460*/  FFMA.FTZ R31, R32, R7.reuse, -R15.reuse ;  /* 0x00000007201f7223 */ /* 0x182fe2000001080f */
[----:B------:R-:W-:Y:S01]  /*15470*/  FFMA.FTZ R15, R24, R7, -R15 ;  /* 0x00000007180f7223 */ /* 0x000fe2000001080f */
[----:B------:R-:W-:Y:S02]  /*15480*/  MUFU.EX2 R29, R29 ;  /* 0x0000001d001d7308 */ /* 0x000fe40000000800 */
[----:B------:R-:W-:-:S05]  /*15490*/  FSEL R41, R10, RZ, P2 ;  /* 0x000000ff0a297208 */ /* 0x000fca0001000000 */
[-CC-:B------:R-:W-:Y:S01]  /*154a0*/  FFMA.FTZ R157, R26, R7.reuse, -R41.reuse ;  /* 0x000000071a9d7223 */ /* 0x180fe20000010829 */
[-CC-:B------:R-:W-:Y:S01]  /*154b0*/  FFMA.FTZ R10, R102, R7.reuse, -R41.reuse ;  /* 0x00000007660a7223 */ /* 0x180fe20000010829 */
[-CC-:B------:R-:W-:Y:S01]  /*154c0*/  FFMA.FTZ R159, R30, R7.reuse, -R41.reuse ;  /* 0x000000071e9f7223 */ /* 0x180fe20000010829 */
[-CC-:B------:R-:W-:Y:S01]  /*154d0*/  FFMA.FTZ R14, R100, R7.reuse, -R41.reuse ;  /* 0x00000007640e7223 */ /* 0x180fe20000010829 */
[-C--:B------:R-:W-:Y:S01]  /*154e0*/  FFMA.FTZ R153, R34, R7.reuse, -R41 ;  /* 0x0000000722997223 */ /* 0x080fe20000010829 */
[----:B------:R-:W-:Y:S01]  /*154f0*/  FADD.FTZ R30, R158, R43 ;  /* 0x0000002b9e1e7221 */ /* 0x000fe20000010000 */
[----:B------:R-:W-:Y:S01]  /*15500*/  MUFU.EX2 R157, R157 ;  /* 0x0000009d009d7308 */ /* 0x000fe20000000800 */
[-CC-:B------:R-:W-:Y:S01]  /*15510*/  FFMA.FTZ R20, R98, R7.reuse, -R41.reuse ;  /* 0x0000000762147223 */ /* 0x180fe20000010829 */
[-CC-:B------:R-:W-:Y:S01]  /*15520*/  FFMA.FTZ R155, R38, R7.reuse, -R41.reuse ;  /* 0x00000007269b7223 */ /* 0x180fe20000010829 */
[----:B------:R-:W-:Y:S01]  /*15530*/  FADD.FTZ R43, R11, R30 ;  /* 0x0000001e0b2b7221 */ /* 0x000fe20000010000 */
[-CC-:B------:R-:W-:Y:S01]  /*15540*/  FFMA.FTZ R24, R96, R7.reuse, -R41.reuse ;  /* 0x0000000760187223 */ /* 0x180fe20000010829 */
[-CC-:B------:R-:W-:Y:S01]  /*15550*/  FFMA.FTZ R149, R42, R7.reuse, -R41.reuse ;  /* 0x000000072a957223 */ /* 0x180fe20000010829 */
[-C--:B------:R-:W-:Y:S01]  /*15560*/  FFMA.FTZ R26, R94, R7.reuse, -R41 ;  /* 0x000000075e1a7223 */ /* 0x080fe20000010829 */
[----:B0-----:R-:W-:Y:S01]  /*15570*/  FADD.FTZ R30, R152, R43 ;  /* 0x0000002b981e7221 */ /* 0x001fe20000010000 */
[----:B------:R-:W0:Y:S01]  /*15580*/  MUFU.EX2 R10, R10 ;  /* 0x0000000a000a7308 */ /* 0x000e220000000800 */
[-CC-:B------:R-:W-:Y:S01]  /*15590*/  FFMA.FTZ R151, R46, R7.reuse, -R41.reuse ;  /* 0x000000072e977223 */ /* 0x180fe20000010829 */
[-CC-:B------:R-:W-:Y:S01]  /*155a0*/  FFMA.FTZ R28, R92, R7.reuse, -R41.reuse ;  /* 0x000000075c1c7223 */ /* 0x180fe20000010829 */
[----:B----4-:R-:W-:Y:S01]  /*155b0*/  FADD.FTZ R45, R21, R30 ;  /* 0x0000001e152d7221 */ /* 0x010fe20000010000 */
[-CC-:B------:R-:W-:Y:S01]  /*155c0*/  FFMA.FTZ R145, R88, R7.reuse, -R41.reuse ;  /* 0x0000000758917223 */ /* 0x180fe20000010829 */
[-CC-:B------:R-:W-:Y:S01]  /*155d0*/  FFMA.FTZ R4, R4, R7.reuse, -R41.reuse ;  /* 0x0000000704047223 */ /* 0x180fe20000010829 */
[-C--:B------:R-:W-:Y:S01]  /*155e0*/  FFMA.FTZ R147, R54, R7.reuse, -R41 ;  /* 0x0000000736937223 */ /* 0x080fe20000010829 */
[----:B--2---:R-:W-:Y:S01]  /*155f0*/  FADD.FTZ R34, R154, R45 ;  /* 0x0000002d9a227221 */ /* 0x004fe20000010000 */
[----:B------:R-:W1:Y:S01]  /*15600*/  MUFU.EX2 R159, R159 ;  /* 0x0000009f009f7308 */ /* 0x000e620000000800 */
[----:B------:R-:W2:Y:S01]  /*15610*/  @P5 LDC R38, c[0x0][0x450] ;  /* 0x00011400ff265b82 */ /* 0x000ea20000000800 */
[-CC-:B------:R-:W-:Y:S01]  /*15620*/  FFMA.FTZ R30, R50, R7.reuse, -R41.reuse ;  /* 0x00000007321e7223 */ /* 0x180fe20000010829 */
[----:B------:R-:W-:Y:S01]  /*15630*/  FADD.FTZ R45, R25, R34 ;  /* 0x00000022192d7221 */ /* 0x000fe20000010000 */
[-CC-:B------:R-:W-:Y:S01]  /*15640*/  FFMA.FTZ R141, R58, R7.reuse, -R41.reuse ;  /* 0x000000073a8d7223 */ /* 0x180fe20000010829 */
[-CC-:B------:R-:W-:Y:S01]  /*15650*/  FFMA.FTZ R90, R90, R7.reuse, -R41.reuse ;  /* 0x000000075a5a7223 */ /* 0x180fe20000010829 */
[-C--:B------:R-:W-:Y:S01]  /*15660*/  FFMA.FTZ R62, R62, R7.reuse, -R41 ;  /* 0x000000073e3e7223 */ /* 0x080fe20000010829 */
[----:B------:R-:W-:Y:S01]  /*15670*/  FADD.FTZ R34, R148, R45 ;  /* 0x0000002d94227221 */ /* 0x000fe20000010000 */
[----:B------:R-:W3:Y:S01]  /*15680*/  MUFU.EX2 R14, R14 ;  /* 0x0000000e000e7308 */ /* 0x000ee20000000800 */
[----:B0-----:R-:W-:Y:S01]  /*15690*/  FADD.FTZ R32, R157, R10 ;  /* 0x0000000a9d207221 */ /* 0x001fe20000010000 */
[-CC-:B------:R-:W-:Y:S01]  /*156a0*/  FFMA.FTZ R104, R104, R7.reuse, -R41.reuse ;  /* 0x0000000768687223 */ /* 0x180fe20000010829 */
[----:B------:R-:W-:Y:S01]  /*156b0*/  FADD.FTZ R34, R27, R34 ;  /* 0x000000221b227221 */ /* 0x000fe20000010000 */
[-CC-:B------:R-:W-:Y:S01]  /*156c0*/  FFMA.FTZ R66, R66, R7.reuse, -R41.reuse ;  /* 0x0000000742427223 */ /* 0x180fe20000010829 */
[-CC-:B------:R-:W-:Y:S01]  /*156d0*/  FFMA.FTZ R40, R40, R7.reuse, -R41.reuse ;  /* 0x0000000728287223 */ /* 0x180fe20000010829 */
[-CC-:B------:R-:W-:Y:S01]  /*156e0*/  FFMA.FTZ R70, R70, R7.reuse, -R41.reuse ;  /* 0x0000000746467223 */ /* 0x180fe20000010829 */
[----:B------:R-:W-:Y:S01]  /*156f0*/  FADD.FTZ R45, R29, R34 ;  /* 0x000000221d2d7221 */ /* 0x000fe20000010000 */
[----:B------:R-:W0:Y:S01]  /*15700*/  MUFU.EX2 R153, R153 ;  /* 0x0000009900997308 */ /* 0x000e220000000800 */
[----:B-1----:R-:W-:Y:S01]  /*15710*/  FADD.FTZ R43, R159, R32 ;  /* 0x000000209f2b7221 */ /* 0x002fe20000010000 */
[----:B------:R-:W-:Y:S01]  /*15720*/  FFMA.FTZ R36, R36, R7, -R41 ;  /* 0x0000000724247223 */ /* 0x000fe20000010829 */
[----:B------:R-:W-:-:S02]  /*15730*/  F2FP.BF16.F32.PACK_AB R158, R11, R158 ;  /* 0x0000009e0b9e723e */ /* 0x000fc400000010ff */
[----:B------:R-:W-:Y:S02]  /*15740*/  F2FP.BF16.F32.PACK_AB R157, R10, R157 ;  /* 0x0000009d0a9d723e */ /* 0x000fe400000010ff */
[----:B------:R-:W-:Y:S01]  /*15750*/  F2FP.BF16.F32.PACK_AB R152, R21, R152 ;  /* 0x000000981598723e */ /* 0x000fe200000010ff */
[----:B------:R-:W1:Y:S01]  /*15760*/  MUFU.EX2 R20, R20 ;  /* 0x0000001400147308 */ /* 0x000e620000000800 */
[----:B---3--:R-:W-:Y:S01]  /*15770*/  FADD.FTZ R32, R14, R43 ;  /* 0x0000002b0e207221 */ /* 0x008fe20000010000 */
[----:B--2---:R-:W-:Y:S02]  /*15780*/  @P5 SHF.R.U32.HI R47, RZ, R38, R49 ;  /* 0x00000026ff2f5219 */ /* 0x004fe40000011631 */
[----:B------:R-:W-:Y:S02]  /*15790*/  ISETP.GE.AND P5, PT, R13, 0x1, PT ;  /* 0x000000010d00780c */ /* 0x000fe40003fa6270 */
[----:B------:R-:W-:Y:S02]  /*157a0*/  F2FP.BF16.F32.PACK_AB R154, R25, R154 ;  /* 0x0000009a199a723e */ /* 0x000fe400000010ff */
[----:B------:R-:W2:Y:S01]  /*157b0*/  MUFU.EX2 R155, R155 ;  /* 0x0000009b009b7308 */ /* 0x000ea20000000800 */
[----:B0-----:R-:W-:Y:S01]  /*157c0*/  FADD.FTZ R43, R153, R32 ;  /* 0x00000020992b7221 */ /* 0x001fe20000010000 */
[----:B------:R-:W-:-:S02]  /*157d0*/  F2FP.BF16.F32.PACK_AB R148, R27, R148 ;  /* 0x000000941b94723e */ /* 0x000fc400000010ff */
[----:B------:R-:W-:-:S04]  /*157e0*/  F2FP.BF16.F32.PACK_AB R159, R14, R159 ;  /* 0x0000009f0e9f723e */ /* 0x000fc800000010ff */
[----:B------:R-:W0:Y:S01]  /*157f0*/  MUFU.EX2 R24, R24 ;  /* 0x0000001800187308 */ /* 0x000e220000000800 */
[C---:B-1----:R-:W-:Y:S01]  /*15800*/  FADD.FTZ R32, R20.reuse, R43 ;  /* 0x0000002b14207221 */ /* 0x042fe20000010000 */
        /* <DEDUP_REMOVED lines=22> */
[----:B------:R-:W-:Y:S01]  /*15970*/  IMAD.IADD R43, R150, 0x1, R47 ;  /* 0x00000001962b7824 */ /* 0x000fe200078e022f */
[----:B------:R-:W-:-:S03]  /*15980*/  F2FP.BF16.F32.PACK_AB R150, R6, R29 ;  /* 0x0000001d0696723e */ /* 0x000fc600000010ff */
[----:B------:R-:W-:Y:S02]  /*15990*/  IMAD.IADD R12, R43, 0x1, R12 ;  /* 0x000000012b0c7824 */ /* 0x000fe400078e020c */
        /* <DEDUP_REMOVED lines=45> */
[----:B------:R-:W-:Y:S01]  /*15c70*/  F2FP.BF16.F32.PACK_AB R137, R137, R66 ;  /* 0x000000428989723e */ /* 0x000fe200000010ff */
[----:B------:R-:W-:-:S05]  /*15c80*/  VIADD R10, R72, 0xfffffffe ;  /* 0xfffffffe480a7836 */ /* 0x000fca0000000000 */
[----:B------:R-:W1:Y:S01]  /*15c90*/  MUFU.EX2 R139, R36 ;  /* 0x00000024008b7308 */ /* 0x000e620000000800 */
[----:B--2---:R-:W-:-:S07]  /*15ca0*/  FADD.FTZ R4, R70, R5 ;  /* 0x0000000546047221 */ /* 0x004fce0000010000 */
[----:B------:R-:W2:Y:S01]  /*15cb0*/  MUFU.EX2 R15, R15 ;  /* 0x0000000f000f7308 */ /* 0x000ea20000000800 */
[----:B0-----:R-:W-:Y:S01]  /*15cc0*/  FADD.FTZ R32, R138, R11 ;  /* 0x0000000b8a207221 */ /* 0x001fe20000010000 */
[C---:B-1----:R-:W-:Y:S01]  /*15cd0*/  FADD.FTZ R5, R139.reuse, R4 ;  /* 0x000000048b057221 */ /* 0x042fe20000010000 */
[----:B------:R-:W-:Y:S02]  /*15ce0*/  F2FP.BF16.F32.PACK_AB R139, R139, R70 ;  /* 0x000000468b8b723e */ /* 0x000fe400000010ff */
[C---:B--2---:R-:W-:Y:S01]  /*15cf0*/  FADD.FTZ R6, R15.reuse, R32 ;  /* 0x000000200f067221 */ /* 0x044fe20000010000 */
[----:B------:R-:W-:Y:S01]  /*15d00*/  F2FP.BF16.F32.PACK_AB R138, R15, R138 ;  /* 0x0000008a0f8a723e */ /* 0x000fe200000010ff */
[----:B------:R-:W-:Y:S06]  /*15d10*/  @!P5 BRA `(.L_x_1651) ;  /* 0x000000000048d947 */ /* 0x000fec0003800000 */
        /* <DEDUP_REMOVED lines=11> */
.L_x_1653:
[----:B------:R-:W-:-:S13]  /*15dd0*/  ISETP.NE.AND P2, PT, R13, 0x1, PT ;  /* 0x000000010d00780c */ /* 0x000fda0003f45270 */
[----:B------:R-:W0:Y:S02]  /*15de0*/  @P2 LDC.64 R14, c[0x0][0x9e8] ;  /* 0x00027a00ff0e2b82 */ /* 0x000e240000000a00 */
[----:B0-----:R-:W-:-:S05]  /*15df0*/  @P2 IMAD.HI.U32 R14, R4, R14, RZ ;  /* 0x0000000e040e2227 */ /* 0x001fca00078e00ff */
[----:B------:R-:W-:-:S07]  /*15e00*/  @P2 SHF.R.U32.HI R4, RZ, R15, R14 ;  /* 0x0000000fff042219 */ /* 0x000fce000001160e */
.L_x_1654:
[----:B------:R-:W-:Y:S05]  /*15e10*/  BSYNC B0 ;  /* 0x0000000000007941 */ /* 0x000fea0003800000 */
.L_x_1652:
[----:B------:R-:W-:-:S05]  /*15e20*/  IMAD R13, R4, R13, R13 ;  /* 0x0000000d040d7224 */ /* 0x000fca00078e020d */
[----:B------:R-:W-:-:S07]  /*15e30*/  VIMNMX R12, R12, R13, PT ;  /* 0x0000000d0c0c7248 */ /* 0x000fce0003fe0100 */
.L_x_1651:
[----:B------:R-:W-:Y:S01]  /*15e40*/  IMAD.HI R12, R12, 0x2aaaaaab, RZ ;  /* 0x2aaaaaab0c0c7827 */ /* 0x000fe200078e02ff */
[----:B------:R-:W-:Y:S01]  /*15e50*/  ULDC UR59, c[0x0][0x9e4] ;  /* 0x00027900003b7ab9 */ /* 0x000fe20000000800 */
[----:B------:R-:W-:Y:S01]  /*15e60*/  ULDC UR58, c[0x0][0x9e4] ;  /* 0x00027900003a7ab9 */ /* 0x000fe20000000800 */
[----:B------:R-:W-:Y:S01]  /*15e70*/  BSSY B0, `(.L_x_1655) ;  /* 0x0000346000007945 */ /* 0x000fe20003800000 */
[----:B------:R-:W-:Y:S01]  /*15e80*/  IMAD.MOV.U32 R4, RZ, RZ, 0x3f800000 ;  /* 0x3f800000ff047424 */ /* 0x000fe200078e00ff */
[----:B------:R-:W-:Y:S02]  /*15e90*/  SHF.R.U32.HI R11, RZ, 0x1f, R12 ;  /* 0x0000001fff0b7819 */ /* 0x000fe4000001160c */
[----:B------:R-:W-:Y:S02]  /*15ea0*/  CS2R R86, SRZ ;  /* 0x0000000000567805 */ /* 0x000fe4000001ff00 */
[----:B------:R-:W-:Y:S02]  /*15eb0*/  CS2R R84, SRZ ;  /* 0x0000000000547805 */ /* 0x000fe4000001ff00 */
[----:B------:R-:W-:-:S02]  /*15ec0*/  CS2R R82, SRZ ;  /* 0x0000000000527805 */ /* 0x000fc4000001ff00 */
[----:B------:R-:W-:Y:S01]  /*15ed0*/  LEA.HI.SX32 R13, R12, R11, 0x1c ;  /* 0x0000000b0c0d7211 */ /* 0x000fe200078fe2ff */
[----:B------:R-:W-:Y:S01]  /*15ee0*/  IMAD.MOV.U32 R11, RZ, RZ, 0x3f800000 ;  /* 0x3f800000ff0b7424 */ /* 0x000fe200078e00ff */
        /* <DEDUP_REMOVED lines=31> */
[----:B------:R-:W-:Y:S06]  /*160e0*/  @!P2 BRA `(.L_x_1656) ;  /* 0x000000300078a947 */ /* 0x000fec0003800000 */
[----:B------:R-:W-:Y:S01]  /*160f0*/  BSSY B1, `(.L_x_1657) ;  /* 0x0000319000017945 */ /* 0x000fe20003800000 */
[----:B------:R-:W-:Y:S02]  /*16100*/  IMAD.MOV.U32 R4, RZ, RZ, 0x3f800000 ;  /* 0x3f800000ff047424 */ /* 0x000fe400078e00ff */
[----:B------:R-:W-:-:S07]  /*16110*/  IMAD.MOV.U32 R87, RZ, RZ, RZ ;  /* 0x000000ffff577224 */ /* 0x000fce00078e00ff */
.L_x_1676:
[----:B------:R-:W-:-:S05]  /*16120*/  VIADD R21, R22, 0x1 ;  /* 0x0000000116157836 */ /* 0x000fca0000000000 */
[----:B------:R-:W-:-:S04]  /*16130*/  ISETP.NE.AND P2, PT, R21, 0x2, PT ;  /* 0x000000021500780c */ /* 0x000fc80003f45270 */
[----:B------:R-:W-:Y:S02]  /*16140*/  SEL R206, RZ, 0x1, P2 ;  /* 0x00000001ffce7807 */ /* 0x000fe40001000000 */
[----:B------:R-:W-:Y:S02]  /*16150*/  SEL R21, R21, RZ, P2 ;  /* 0x000000ff15157207 */ /* 0x000fe40001000000 */
[----:B------:R-:W-:Y:S01]  /*16160*/  LOP3.LUT R206, R23, R206, RZ, 0x3c, !PT ;  /* 0x000000ce17ce7212 */ /* 0x000fe200078e3cff */
[----:B------:R-:W-:Y:S06]  /*16170*/  @!P0 BRA `(.L_x_1658) ;  /* 0x0000000000048947 */ /* 0x000fec0003800000 */
[----:B------:R-:W-:Y:S01]  /*16180*/  BPT.TRAP 0x1 ;  /* 0x000000040000795c */ /* 0x000fe20000300000 */
.L_x_1658:
[----:B------:R-:W-:Y:S01]  /*16190*/  IMAD R7, R21, 0x8, R2 ;  /* 0x0000000815077824 */ /* 0x000fe200078e0202 */
[----:B------:R-:W-:-:S04]  /*161a0*/  SHF.L.U32 R12, R206, 0x1f, RZ ;  /* 0x0000001fce0c7819 */ /* 0x000fc800000006ff */
[----:B------:R0:W1:Y:S01]  /*161b0*/  SYNCS.PHASECHK.TRANS64.TRYWAIT P2, [R7+URZ+0x2a830], R12 ;  /* 0x02a8300c070075a7 */ /* 0x000062000804017f */
[----:B------:R-:W-:Y:S05]  /*161c0*/  @!P0 BRA `(.L_x_1659) ;  /* 0x0000000000048947 */ /* 0x000fea0003800000 */
[----:B------:R-:W-:Y:S01]  /*161d0*/  BPT.TRAP 0x1 ;  /* 0x000000040000795c */ /* 0x000fe20000300000 */
.L_x_1659:
[----:B------:R-:W-:Y:S01]  /*161e0*/  IMAD R92, R21, 0x900, R8 ;  /* 0x00000900155c7824 */ /* 0x000fe200078e0208 */
[----:B------:R-:W-:Y:S03]  /*161f0*/  BSSY B2, `(.L_x_1660) ;  /* 0x0000006000027945 */ /* 0x000fe60003800000 */
[C---:B------:R-:W-:Y:S02]  /*16200*/  VIADD R14, R92.reuse, 0x2 ;  /* 0x000000025c0e7836 */ /* 0x040fe40000000000 */
[----:B------:R-:W-:Y:S01]  /*16210*/  VIADD R9, R92, 0x4 ;  /* 0x000000045c097836 */ /* 0x000fe20000000000 */
[----:B-1----:R-:W-:Y:S06]  /*16220*/  @P2 BRA `(.L_x_1661) ;  /* 0x0000000000082947 */ /* 0x002fec0003800000 */
[----:B------:R-:W1:Y:S02]  /*16230*/  SYNCS.PHASECHK.TRANS64.TRYWAIT P2, [R7+URZ+0x2a830], R12 ;  /* 0x02a8300c070075a7 */ /* 0x000e64000804017f */
[----:B-1----:R-:W-:Y:S05]  /*16240*/  @!P2 BRA `(.L_x_1662) ;  /* 0x000001580098a947 */ /* 0x002fea0003800000 */
.L_x_1661:
[----:B------:R-:W-:Y:S05]  /*16250*/  BSYNC B2 ;  /* 0x0000000000027941 */ /* 0x000fea0003800000 */
.L_x_1660:
[----:B------:R-:W-:Y:S01]  /*16260*/  R2UR UR50, R14 ;  /* 0x000000000e3272ca */ /* 0x000fe200000e0000 */
[----:B------:R-:W-:Y:S01]  /*16270*/  VIADD R14, R92, 0x300 ;  /* 0x000003005c0e7836 */ /* 0x000fe20000000000 */
[----:B------:R-:W2:Y:S01]  /*16280*/  LDL.64 R218, [R1+0x20] ;  /* 0x0000200001da7983 */ /* 0x000ea20000100a00 */
[----:B------:R-:W-:-:S03]  /*16290*/  IMAD.MOV.U32 R15, RZ, RZ, 0x40000040 ;  /* 0x40000040ff0f7424 */ /* 0x000fc600078e00ff */
[----:B------:R-:W-:Y:S01]  /*162a0*/  R2UR UR26, R14 ;  /* 0x000000000e1a72ca */ /* 0x000fe200000e0000 */
[----:B------:R-:W-:Y:S01]  /*162b0*/  VIADD R14, R92, 0x600 ;  /* 0x000006005c0e7836 */ /* 0x000fe20000000000 */
[C---:B------:R-:W-:Y:S01]  /*162c0*/  R2UR UR51, R15.reuse ;  /* 0x000000000f3372ca */ /* 0x040fe200000e0000 */
[----:B------:R-:W3:Y:S01]  /*162d0*/  LDL.64 R216, [R1+0x18] ;  /* 0x0000180001d87983 */ /* 0x000ee20000100a00 */
[C---:B------:R-:W-:Y:S02]  /*162e0*/  R2UR UR27, R15.reuse ;  /* 0x000000000f1b72ca */ /* 0x040fe400000e0000 */
[----:B------:R-:W-:Y:S01]  /*162f0*/  R2UR UR10, R14 ;  /* 0x000000000e0a72ca */ /* 0x000fe200000e0000 */
[----:B------:R-:W4:Y:S01]  /*16300*/  LDL.64 R214, [R1+0x10] ;  /* 0x0000100001d67983 */ /* 0x000f220000100a00 */
[----:B------:R-:W-:-:S03]  /*16310*/  R2UR UR11, R15 ;  /* 0x000000000f0b72ca */ /* 0x000fc600000e0000 */
[----:B------:R-:W5:Y:S01]  /*16320*/  LDL.64 R14, [R1+0x30] ;  /* 0x00003000010e7983 */ /* 0x000f620000100a00 */
[----:B01----:R-:W-:-:S03]  /*16330*/  IMAD.MOV.U32 R12, RZ, RZ, R92 ;  /* 0x000000ffff0c7224 */ /* 0x003fc600078e005c */
[----:B------:R-:W4:Y:S02]  /*16340*/  LDL.64 R212, [R1+0x8] ;  /* 0x0000080001d47983 */ /* 0x000f240000100a00 */
[----:B------:R-:W-:Y:S01]  /*16350*/  R2UR UR54, R12 ;  /* 0x000000000c3672ca */ /* 0x000fe200000e0000 */
[----:B------:R-:W-:Y:S01]  /*16360*/  IMAD.MOV.U32 R12, RZ, RZ, R9 ;  /* 0x000000ffff0c7224 */ /* 0x000fe200078e0009 */
[----:B------:R-:W4:Y:S01]  /*16370*/  LDL.64 R210, [R1] ;  /* 0x0000000001d27983 */ /* 0x000f220000100a00 */
[----:B------:R-:W-:Y:S02]  /*16380*/  VIADD R88, R92, 0x6 ;  /* 0x000000065c587836 */ /* 0x000fe40000000000 */
[-C--:B------:R-:W-:Y:S01]  /*16390*/  FMUL.FTZ R24, R24, R11.reuse ;  /* 0x0000000b18187220 */ /* 0x080fe20000410000 */
[----:B------:R-:W-:Y:S01]  /*163a0*/  IMAD.MOV.U32 R13, RZ, RZ, 0x40000040 ;  /* 0x40000040ff0d7424 */ /* 0x000fe200078e00ff */
[----:B------:R-:W-:Y:S01]  /*163b0*/  R2UR UR34, R12 ;  /* 0x000000000c2272ca */ /* 0x000fe200000e0000 */
[----:B------:R-:W-:Y:S01]  /*163c0*/  VIADD R12, R92, 0x302 ;  /* 0x000003025c0c7836 */ /* 0x000fe20000000000 */
[----:B------:R-:W-:Y:S01]  /*163d0*/  R2UR UR30, R88 ;  /* 0x00000000581e72ca */ /* 0x000fe200000e0000 */
[C---:B------:R-:W-:Y:S01]  /*163e0*/  VIADD R88, R92.reuse, 0x304 ;  /* 0x000003045c587836 */ /* 0x040fe20000000000 */
[C---:B------:R-:W-:Y:S01]  /*163f0*/  R2UR UR55, R13.reuse ;  /* 0x000000000d3772ca */ /* 0x040fe200000e0000 */
[----:B------:R-:W-:Y:S01]  /*16400*/  VIADD R90, R92, 0x604 ;  /* 0x000006045c5a7836 */ /* 0x000fe20000000000 */
[----:B------:R-:W-:Y:S01]  /*16410*/  R2UR UR22, R12 ;  /* 0x000000000c1672ca */ /* 0x000fe200000e0000 */
[----:B------:R-:W-:Y:S01]  /*16420*/  VIADD R12, R92, 0x306 ;  /* 0x000003065c0c7836 */ /* 0x000fe20000000000 */
[C---:B------:R-:W-:Y:S01]  /*16430*/  R2UR UR35, R13.reuse ;  /* 0x000000000d2372ca */ /* 0x040fe200000e0000 */
[----:B------:R-:W-:Y:S01]  /*16440*/  IMAD.MOV.U32 R89, RZ, RZ, 0x40000040 ;  /* 0x40000040ff597424 */ /* 0x000fe200078e00ff */
[C---:B------:R-:W-:Y:S01]  /*16450*/  R2UR UR23, R13.reuse ;  /* 0x000000000d1772ca */ /* 0x040fe200000e0000 */
[----:B------:R-:W-:Y:S01]  /*16460*/  IMAD.MOV.U32 R91, RZ, RZ, 0x40000040 ;  /* 0x40000040ff5b7424 */ /* 0x000fe200078e00ff */
[----:B------:R-:W-:Y:S01]  /*16470*/  R2UR UR14, R12 ;  /* 0x000000000c0e72ca */ /* 0x000fe200000e0000 */
[----:B------:R-:W-:Y:S01]  /*16480*/  IMAD.MOV.U32 R93, RZ, RZ, 0x40000040 ;  /* 0x40000040ff5d7424 */ /* 0x000fe200078e00ff */
[----:B------:R-:W-:Y:S01]  /*16490*/  R2UR UR15, R13 ;  /* 0x000000000d0f72ca */ /* 0x000fe200000e0000 */
[-C--:B------:R-:W-:Y:S01]  /*164a0*/  FMUL.FTZ R25, R25, R11.reuse ;  /* 0x0000000b19197220 */ /* 0x080fe20000410000 */
[----:B------:R-:W2:Y:S01]  /*164b0*/  LDL.64 R12, [R1+0x28] ;  /* 0x00002800010c7983 */ /* 0x000ea20000100a00 */
[----:B------:R-:W-:Y:S01]  /*164c0*/  R2UR UR18, R88 ;  /* 0x00000000581272ca */ /* 0x000fe200000e0000 */
[C---:B------:R-:W-:Y:S01]  /*164d0*/  VIADD R88, R92.reuse, 0x602 ;  /* 0x000006025c587836 */ /* 0x040fe20000000000 */
[C---:B------:R-:W-:Y:S01]  /*164e0*/  R2UR UR31, R89.reuse ;  /* 0x00000000591f72ca */ /* 0x040fe200000e0000 */
[----:B------:R-:W-:Y:S01]  /*164f0*/  VIADD R92, R92, 0x606 ;  /* 0x000006065c5c7836 */ /* 0x000fe20000000000 */
[----:B------:R-:W-:Y:S01]  /*16500*/  R2UR UR19, R89 ;  /* 0x00000000591372ca */ /* 0x000fe200000e0000 */
[-C--:B------:R-:W-:Y:S01]  /*16510*/  FMUL.FTZ R28, R28, R11.reuse ;  /* 0x0000000b1c1c7220 */ /* 0x080fe20000410000 */
        /* <DEDUP_REMOVED lines=12> */
[----:B------:R-:W-:Y:S01]  /*165e0*/  WARPGROUP.ARRIVE ;  /* 0x00000000000079c5 */ /* 0x000fe20000000000 */
[-C--:B------:R-:W-:Y:S01]  /*165f0*/  FMUL.FTZ R41, R41, R11.reuse ;  /* 0x0000000b29297220 */ /* 0x080fe20000410000 */
[-C--:B------:R-:W-:Y:S01]  /*16600*/  FMUL.FTZ R44, R44, R11.reuse ;  /* 0x0000000b2c2c7220 */ /* 0x080fe20000410000 */
[-C--:B------:R-:W-:Y:S01]  /*16610*/  FMUL.FTZ R45, R45, R11.reuse ;  /* 0x0000000b2d2d7220 */ /* 0x080fe20000410000 */
[-C--:B------:R-:W-:Y:S01]  /*16620*/  FMUL.FTZ R48, R48, R11.reuse ;  /* 0x0000000b30307220 */ /* 0x080fe20000410000 */
[-C--:B------:R-:W-:Y:S01]  /*16630*/  FMUL.FTZ R49, R49, R11.reuse ;  /* 0x0000000b31317220 */ /* 0x080fe20000410000 */
[----:B------:R-:W-:Y:S01]  /*16640*/  HGMMA.64x96x16.F32.BF16 R88, gdesc[UR52], RZ, !UPT, gsb0 ;  /* 0x01600000345879f0 */ /* 0x000fe2000c0018ff */
        /* <DEDUP_REMOVED lines=54> */
[----:B------:R-:W-:Y:S01]  /*169b0*/  WARPGROUP.ARRIVE ;  /* 0x00000000000079c5 */ /* 0x000fe20000000000 */
[----:B-----5:R-:W-:Y:S02]  /*169c0*/  R2UR UR32, R14 ;  /* 0x000000000e2072ca */ /* 0x020fe400000e0000 */
[----:B------:R-:W-:-:S13]  /*169d0*/  R2UR UR33, R15 ;  /* 0x000000000f2172ca */ /* 0x000fda00000e0000 */
[----:B------:R-:W-:Y:S01]  /*169e0*/  HGMMA.64x96x16.F32.BF16 R88, gdesc[UR32], R88, gsb0 ;  /* 0x01600000205879f0 */ /* 0x000fe20008001858 */
[----:B--2---:R-:W-:Y:S02]  /*169f0*/  R2UR UR28, R12 ;  /* 0x000000000c1c72ca */ /* 0x004fe400000e0000 */
[----:B------:R-:W-:Y:S01]  /*16a00*/  R2UR UR29, R13 ;  /* 0x000000000d1d72ca */ /* 0x000fe200000e0000 */
[----:B------:R-:W-:Y:S02]  /*16a10*/  WARPGROUP.DEPBAR.LE gsb0, 0x0 ;  /* 0x00008000000079c5 */ /* 0x000fe40000010000 */
[----:B------:R-:W-:-:S10]  /*16a20*/  WARPGROUP.ARRIVE ;  /* 0x00000000000079c5 */ /* 0x000fd40000000000 */
[----:B------:R-:W-:Y:S01]  /*16a30*/  HGMMA.64x96x16.F32.BF16 R88, gdesc[UR28], R88, gsb0 ;  /* 0x016000001c5879f0 */ /* 0x000fe20008001858 */
[----:B------:R-:W-:Y:S02]  /*16a40*/  R2UR UR24, R218 ;  /* 0x00000000da1872ca */ /* 0x000fe400000e0000 */
[----:B------:R-:W-:Y:S02]  /*16a50*/  R2UR UR25, R219 ;  /* 0x00000000db1972ca */ /* 0x000fe400000e0000 */
[----:B---3--:R-:W-:Y:S02]  /*16a60*/  R2UR UR20, R216 ;  /* 0x00000000d81472ca */ /* 0x008fe400000e0000 */
[----:B------:R-:W-:Y:S01]  /*16a70*/  R2UR UR21, R217 ;  /* 0x00000000d91572ca */ /* 0x000fe200000e0000 */
[----:B------:R-:W-:Y:S02]  /*16a80*/  WARPGROUP.DEPBAR.LE gsb0, 0x0 ;  /* 0x00008000000079c5 */ /* 0x000fe40000010000 */
[----:B------:R-:W-:-:S06]  /*16a90*/  WARPGROUP.ARRIVE ;  /* 0x00000000000079c5 */ /* 0x000fcc0000000000 */
[----:B------:R-:W-:Y:S01]  /*16aa0*/  HGMMA.64x96x16.F32.BF16 R88, gdesc[UR24], R88, gsb0 ;  /* 0x01600000185879f0 */ /* 0x000fe20008001858 */
[----:B----4-:R-:W-:Y:S02]  /*16ab0*/  R2UR UR16, R214 ;  /* 0x00000000d61072ca */ /* 0x010fe400000e0000 */
[----:B------:R-:W-:Y:S01]  /*16ac0*/  R2UR UR17, R215 ;  /* 0x00000000d71172ca */ /* 0x000fe200000e0000 */
[----:B------:R-:W-:Y:S02]  /*16ad0*/  WARPGROUP.DEPBAR.LE gsb0, 0x0 ;  /* 0x00008000000079c5 */ /* 0x000fe40000010000 */
[----:B------:R-:W-:-:S06]  /*16ae0*/  WARPGROUP.ARRIVE ;  /* 0x00000000000079c5 */ /* 0x000fcc0000000000 */
[----:B------:R-:W-:Y:S01]  /*16af0*/  HGMMA.64x96x16.F32.BF16 R88, gdesc[UR20], R88, gsb0 ;  /* 0x01600000145879f0 */ /* 0x000fe20008001858 */
[----:B------:R-:W-:Y:S02]  /*16b00*/  R2UR UR12, R212 ;  /* 0x00000000d40c72ca */ /* 0x000fe400000e0000 */
        /* <DEDUP_REMOVED lines=8> */
[----:B------:R-:W-:Y:S03]  /*16b90*/  HGMMA.64x96x16.F32.BF16 R88, gdesc[UR12], R88, gsb0 ;  /* 0x016000000c5879f0 */ /* 0x000fe60008001858 */
[----:B------:R-:W-:Y:S02]  /*16ba0*/  WARPGROUP.DEPBAR.LE gsb0, 0x0 ;  /* 0x00008000000079c5 */ /* 0x000fe40000010000 */
[----:B------:R-:W-:-:S06]  /*16bb0*/  WARPGROUP.ARRIVE ;  /* 0x00000000000079c5 */ /* 0x000fcc0000000000 */
[----:B------:R-:W-:Y:S01]  /*16bc0*/  HGMMA.64x96x16.F32.BF16 R88, gdesc[UR8], R88, gsb0 ;  /* 0x01600000085879f0 */ /* 0x000fe20008001858 */
[----:B------:R-:W-:Y:S01]  /*16bd0*/  UMOV UR4, UR56 ;  /* 0x0000003800047c82 */ /* 0x000fe20008000000 */
[----:B------:R-:W-:Y:S01]  /*16be0*/  UMOV UR5, UR57 ;  /* 0x0000003900057c82 */ /* 0x000fe20008000000 */
        /* <DEDUP_REMOVED lines=12> */
.L_x_1663:
[----:B------:R-:W-:Y:S01]  /*16cb0*/  SHF.L.U32 R4, R23, 0x1f, RZ ;  /* 0x0000001f17047819 */ /* 0x000fe200000006ff */
[----:B------:R-:W-:-:S04]  /*16cc0*/  IMAD R23, R22, 0x8, R2 ;  /* 0x0000000816177824 */ /* 0x000fc800078e0202 */
[----:B------:R0:W1:Y:S01]  /*16cd0*/  SYNCS.PHASECHK.TRANS64.TRYWAIT P2, [R23+URZ+0x2a850], R4 ;  /* 0x02a85004170075a7 */ /* 0x000062000804017f */
[----:B------:R-:W-:Y:S05]  /*16ce0*/  @!P0 BRA `(.L_x_1664) ;  /* 0x0000000000048947 */ /* 0x000fea0003800000 */
[----:B------:R-:W-:Y:S01]  /*16cf0*/  BPT.TRAP 0x1 ;  /* 0x000000040000795c */ /* 0x000fe20000300000 */
.L_x_1664:
[----:B------:R-:W-:Y:S04]  /*16d00*/  BSSY B2, `(.L_x_1665) ;  /* 0x0000004000027945 */ /* 0x000fe80003800000 */
[----:B-1----:R-:W-:Y:S05]  /*16d10*/  @P2 BRA `(.L_x_1666) ;  /* 0x0000000000082947 */ /* 0x002fea0003800000 */
[----:B------:R-:W1:Y:S02]  /*16d20*/  SYNCS.PHASECHK.TRANS64.TRYWAIT P2, [R23+URZ+0x2a850], R4 ;  /* 0x02a85004170075a7 */ /* 0x000e64000804017f */
[----:B-1----:R-:W-:Y:S05]  /*16d30*/  @!P2 BRA `(.L_x_1667) ;  /* 0x0000014c00f0a947 */ /* 0x002fea0003800000 */
.L_x_1666:
[----:B------:R-:W-:Y:S05]  /*16d40*/  BSYNC B2 ;  /* 0x0000000000027941 */ /* 0x000fea0003800000 */
.L_x_1665:
[----:B01----:R-:W-:Y:S01]  /*16d50*/  VIADD R4, R2, 0x400 ;  /* 0x0000040002047836 */ /* 0x003fe20000000000 */
[----:B------:R-:W-:Y:S01]  /*16d60*/  WARPGROUP.ARRIVE ;  /* 0x00000000000079c5 */ /* 0x000fe20000000000 */
[----:B------:R-:W-:Y:S01]  /*16d70*/  IMAD.MOV.U32 R13, RZ, RZ, 0x40000040 ;  /* 0x40000040ff0d7424 */ /* 0x000fe200078e00ff */
[----:B------:R-:W-:Y:S01]  /*16d80*/  ISETP.NE.AND P3, PT, R209, 0x1, PT ;  /* 0x00000001d100780c */ /* 0x000fe20003f65270 */
[----:B------:R-:W-:Y:S01]  /*16d90*/  IMAD.MOV.U32 R15, RZ, RZ, 0x40000040 ;  /* 0x40000040ff0f7424 */ /* 0x000fe200078e00ff */
[----:B------:R-:W-:Y:S01]  /*16da0*/  SHF.R.U32.HI R4, RZ, 0x4, R4 ;  /* 0x00000004ff047819 */ /* 0x000fe20000011604 */
[----:B------:R-:W-:Y:S01]  /*16db0*/  IMAD.IADD R11, R181, 0x1, R178 ;  /* 0x00000001b50b7824 */ /* 0x000fe200078e02b2 */
[----:B------:R-:W-:Y:S01]  /*16dc0*/  R2UR UR7, R13 ;  /* 0x000000000d0772ca */ /* 0x000fe200000e0000 */
[----:B------:R-:W-:Y:S01]  /*16dd0*/  IMAD.MOV.U32 R13, RZ, RZ, 0x40000040 ;  /* 0x40000040ff0d7424 */ /* 0x000fe200078e00ff */
[----:B------:R-:W-:Y:S01]  /*16de0*/  LOP3.LUT R4, R4, 0x3fff, RZ, 0xc0, !PT ;  /* 0x00003fff04047812 */ /* 0x000fe200078ec0ff */
[----:B------:R-:W-:Y:S01]  /*16df0*/  ULDC UR5, c[0x0][0x9dc] ;  /* 0x0002770000057ab9 */ /* 0x000fe20000000800 */
[----:B------:R-:W-:Y:S01]  /*16e00*/  LOP3.LUT P2, RZ, R17, 0x100000, RZ, 0xc0, !PT ;  /* 0x0010000011ff7812 */ /* 0x000fe2000784c0ff */
[----:B------:R-:W-:Y:S01]  /*16e10*/  @!P1 VIADD R7, R7, 0x2a840 ;  /* 0x0002a84007079836 */ /* 0x000fe20000000000 */
[----:B------:R-:W-:Y:S01]  /*16e20*/  LOP3.LUT R4, R4, 0x3000000, RZ, 0xfc, !PT ;  /* 0x0300000004047812 */ /* 0x000fe200078efcff */
[----:B------:R-:W-:-:S02]  /*16e30*/  ULDC UR4, c[0x0][0x9e0] ;  /* 0x0002780000047ab9 */ /* 0x000fc40000000800 */
[----:B------:R-:W0:Y:S01]  /*16e40*/  @P3 LDC R9, c[0x0][0x450] ;  /* 0x00011400ff093b82 */ /* 0x000e220000000800 */
[----:B------:R-:W-:Y:S01]  /*16e50*/  @!P1 PRMT R7, RZ, 0x654, R7 ;  /* 0x00000654ff079816 */ /* 0x000fe20000000007 */
[----:B------:R-:W-:-:S04]  /*16e60*/  IMAD R12, R22, 0x600, R4 ;  /* 0x00000600160c7824 */ /* 0x000fc800078e0204 */
[C---:B------:R-:W-:Y:S01]  /*16e70*/  VIADD R14, R12.reuse, 0x80 ;  /* 0x000000800c0e7836 */ /* 0x040fe20000000000 */
[----:B------:R-:W-:Y:S01]  /*16e80*/  R2UR UR6, R12 ;  /* 0x000000000c0672ca */ /* 0x000fe200000e0000 */
[----:B------:R-:W1:-:S12]  /*16e90*/  @P3 LDC R4, c[0x0][0x44c] ;  /* 0x00011300ff043b82 */ /* 0x000e580000000800 */
[----:B------:R-:W-:Y:S01]  /*16ea0*/  HGMMA.64x128x16.F32.BF16 R24, R156, gdesc[UR4].tnspB, R24, gsb0 ;  /* 0x41e000049c187df0 */ /* 0x000fe20008001818 */
[----:B------:R-:W-:Y:S01]  /*16eb0*/  R2UR UR6, R14 ;  /* 0x000000000e0672ca */ /* 0x000fe200000e0000 */
[----:B------:R-:W-:Y:S01]  /*16ec0*/  VIADD R14, R12, 0x100 ;  /* 0x000001000c0e7836 */ /* 0x000fe20000000000 */
[----:B------:R-:W-:Y:S01]  /*16ed0*/  R2UR UR7, R15 ;  /* 0x000000000f0772ca */ /* 0x000fe200000e0000 */
[----:B------:R-:W-:Y:S02]  /*16ee0*/  IMAD.MOV.U32 R15, RZ, RZ, 0x40000040 ;  /* 0x40000040ff0f7424 */ /* 0x000fe400078e00ff */
[----:B-1----:R-:W-:-:S05]  /*16ef0*/  @P3 IMAD.HI.U32 R4, R11, R4, RZ ;  /* 0x000000040b043227 */ /* 0x002fca00078e00ff */
[----:B0-----:R-:W-:Y:S01]  /*16f00*/  @P3 SHF.R.U32.HI R11, RZ, R9, R4 ;  /* 0x00000009ff0b3219 */ /* 0x001fe20000011604 */
[----:B------:R-:W-:Y:S01]  /*16f10*/  IMAD.U32 R9, RZ, RZ, UR5 ;  /* 0x00000005ff097e24 */ /* 0x000fe2000f8e00ff */
        /* <DEDUP_REMOVED lines=18> */
[----:B------:R-:W-:Y:S02]  /*17040*/  R2UR UR6, R14 ;  /* 0x000000000e0672ca */ /* 0x000fe400000e0000 */
[----:B------:R-:W-:Y:S02]  /*17050*/  R2UR UR7, R15 ;  /* 0x000000000f0772ca */ /* 0x000fe400000e0000 */
[----:B------:R-:W-:Y:S01]  /*17060*/  LOP3.LUT R15, RZ, R9, RZ, 0x33, !PT ;  /* 0x00000009ff0f7212 */ /* 0x000fe200078e33ff */
[----:B------:R-:W-:Y:S02]  /*17070*/  WARPGROUP.DEPBAR.LE gsb0, 0x0 ;  /* 0x00008000000079c5 */ /* 0x000fe40000010000 */
[----:B------:R-:W-:-:S08]  /*17080*/  WARPGROUP.ARRIVE ;  /* 0x00000000000079c5 */ /* 0x000fd00000000000 */
[----:B------:R-:W-:Y:S01]  /*17090*/  HGMMA.64x128x16.F32.BF16 R24, R140, gdesc[UR4].tnspB, R24, gsb0 ;  /* 0x41e000048c187df0 */ /* 0x000fe20008001818 */
[----:B------:R-:W-:Y:S02]  /*170a0*/  R2UR UR6, R12 ;  /* 0x000000000c0672ca */ /* 0x000fe400000e0000 */
[----:B------:R-:W-:Y:S01]  /*170b0*/  R2UR UR7, R13 ;  /* 0x000000000d0772ca */ /* 0x000fe200000e0000 */
[----:B------:R-:W-:Y:S02]  /*170c0*/  WARPGROUP.DEPBAR.LE gsb0, 0x0 ;  /* 0x00008000000079c5 */ /* 0x000fe40000010000 */
[----:B------:R-:W-:-:S10]  /*170d0*/  WARPGROUP.ARRIVE ;  /* 0x00000000000079c5 */ /* 0x000fd40000000000 */
[----:B------:R-:W-:Y:S03]  /*170e0*/  HGMMA.64x128x16.F32.BF16 R24, R136, gdesc[UR4].tnspB, R24, gsb0 ;  /* 0x41e0000488187df0 */ /* 0x000fe60008001818 */
[----:B------:R-:W-:Y:S02]  /*170f0*/  WARPGROUP.DEPBAR.LE gsb0, 0x0 ;  /* 0x00008000000079c5 */ /* 0x000fe40000010000 */
[----:B------:R-:W0:Y:S01]  /*17100*/  SHFL.IDX PT, R137, R11, RZ, 0x1c1f ;  /* 0x001c1fff0b897589 */ /* 0x000e2200000e0000 */
[----:B------:R-:W-:Y:S01]  /*17110*/  IMAD R136, R10, -0x60, RZ ;  /* 0xffffffa00a887824 */ /* 0x000fe200078e02ff */
[----:B------:R1:W-:Y:S04]  /*17120*/  @!P1 SYNCS.ARRIVE.TRANS64.RED.A1T0 RZ, [R7+URZ], RZ ;  /* 0x000000ff07ff99a7 */ /* 0x0003e8000810043f */
[----:B------:R-:W-:-:S04]  /*17130*/  IADD3 R4, -R174, 0x1, R136 ;  /* 0x00000001ae047810 */ /* 0x000fc80007ffe188 */
[----:B------:R-:W-:-:S05]  /*17140*/  IADD3 R4, -R163, R4, R164 ;  /* 0x00000004a3047210 */ /* 0x000fca0007ffe1a4 */
[----:B------:R-:W-:Y:S02]  /*17150*/  VIADD R22, R4, UR4 ;  /* 0x0000000404167c36 */ /* 0x000fe40008000000 */
[----:B------:R-:W-:Y:S02]  /*17160*/  IMAD.IADD R15, R15, 0x1, R4 ;  /* 0x000000010f0f7824 */ /* 0x000fe400078e0204 */
[----:B------:R-:W-:Y:S02]  /*17170*/  IMAD.IADD R4, R136, 0x1, -R174 ;  /* 0x0000000188047824 */ /* 0x000fe400078e0aae */
[--C-:B0-----:R-:W-:Y:S02]  /*17180*/  IMAD.IADD R14, R22, 0x1, R137.reuse ;  /* 0x00000001160e7824 */ /* 0x101fe400078e0289 */
[----:B-1----:R-:W-:Y:S01]  /*17190*/  IMAD.IADD R7, R15, 0x1, R137 ;  /* 0x000000010f077824 */ /* 0x002fe200078e0289 */
[----:B------:R-:W-:Y:S06]  /*171a0*/  @!P2 BRA `(.L_x_1668) ;  /* 0x000000000054a947 */ /* 0x000fec0003800000 */
        /* <DEDUP_REMOVED lines=12> */
.L_x_1670:
[----:B------:R-:W-:-:S05]  /*17270*/  IMAD.U32 R138, RZ, RZ, UR59 ;  /* 0x0000003bff8a7e24 */ /* 0x000fca000f8e00ff */
[----:B------:R-:W-:-:S13]  /*17280*/  ISETP.NE.AND P2, PT, R138, 0x1, PT ;  /* 0x000000018a00780c */ /* 0x000fda0003f45270 */
[----:B------:R-:W0:Y:S02]  /*17290*/  @P2 LDC.64 R12, c[0x0][0x9e8] ;  /* 0x00027a00ff0c2b82 */ /* 0x000e240000000a00 */
[----:B0-----:R-:W-:-:S05]  /*172a0*/  @P2 IMAD.HI.U32 R12, R137, R12, RZ ;  /* 0x0000000c890c2227 */ /* 0x001fca00078e00ff */
[----:B------:R-:W-:-:S07]  /*172b0*/  @P2 SHF.R.U32.HI R137, RZ, R13, R12 ;  /* 0x0000000dff892219 */ /* 0x000fce000001160c */
.L_x_1671:
[----:B------:R-:W-:Y:S05]  /*172c0*/  BSYNC B2 ;  /* 0x0000000000027941 */ /* 0x000fea0003800000 */
.L_x_1669:
[----:B------:R-:W-:-:S05]  /*172d0*/  IMAD R137, R137, R138, R4 ;  /* 0x0000008a89897224 */ /* 0x000fca00078e0204 */
[----:B------:R-:W-:Y:S02]  /*172e0*/  VIADDMNMX R14, R137, R138, R14, PT ;  /* 0x0000008a890e7246 */ /* 0x000fe4000380010e */
[----:B------:R-:W-:-:S07]  /*172f0*/  VIMNMX R7, R7, R137, !PT ;  /* 0x0000008907077248 */ /* 0x000fce0007fe0100 */
.L_x_1668:
[C---:B------:R-:W-:Y:S02]  /*17300*/  ISETP.GE.AND P2, PT, R136.reuse, 0x2, PT ;  /* 0x000000028800780c */ /* 0x040fe40003f46270 */
[----:B------:R-:W-:Y:S02]  /*17310*/  ISETP.GE.AND P5, PT, R136, 0xa, PT ;  /* 0x0000000a8800780c */ /* 0x000fe40003fa6270 */
[----:B------:R-:W-:Y:S02]  /*17320*/  ISETP.GT.AND P3, PT, R7, 0x1, !P2 ;  /* 0x000000010700780c */ /* 0x000fe40005764270 */
[----:B------:R-:W-:Y:S02]  /*17330*/  LOP3.LUT R17, R17, 0xfffffffb, RZ, 0xc0, !PT ;  /* 0xfffffffb11117812 */ /* 0x000fe400078ec0ff */
[----:B------:R-:W-:Y:S02]  /*17340*/  ISETP.LT.OR P4, PT, R14, 0x2, P3 ;  /* 0x000000020e00780c */ /* 0x000fe40001f81670 */
[----:B------:R-:W-:-:S02]  /*17350*/  ISETP.GE.AND P3, PT, R136, 0x9, PT ;  /* 0x000000098800780c */ /* 0x000fc40003f66270 */
[----:B------:R-:W-:Y:S02]  /*17360*/  FSEL R89, R89, -INF , !P4 ;  /* 0xff80000059597808 */ /* 0x000fe40006000000 */
[----:B------:R-:W-:Y:S02]  /*17370*/  ISETP.GT.AND P4, PT, R7, 0x8, !P3 ;  /* 0x000000080700780c */ /* 0x000fe40005f84270 */
[----:B------:R-:W-:Y:S02]  /*17380*/  @P5 LOP3.LUT R17, R17, 0x4, RZ, 0xfc, !PT ;  /* 0x0000000411115812 */ /* 0x000fe400078efcff */
[----:B------:R-:W-:Y:S02]  /*17390*/  ISETP.LT.OR P4, PT, R14, 0x9, P4 ;  /* 0x000000090e00780c */ /* 0x000fe40002781670 */
[----:B------:R-:W-:Y:S02]  /*173a0*/  LOP3.LUT R17, R17, 0xfffffff7, RZ, 0xc0, !PT ;  /* 0xfffffff711117812 */ /* 0x000fe400078ec0ff */
[----:B------:R-:W-:-:S02]  /*173b0*/  FSEL R92, R92, -INF , !P4 ;  /* 0xff8000005c5c7808 */ /* 0x000fc40006000000 */
[----:B------:R-:W-:Y:S02]  /*173c0*/  ISETP.GT.AND P4, PT, R7, 0x9, !P5 ;  /* 0x000000090700780c */ /* 0x000fe40006f84270 */
[----:B------:R-:W-:Y:S02]  /*173d0*/  ISETP.GE.AND P5, PT, R136, 0x11, PT ;  /* 0x000000118800780c */ /* 0x000fe40003fa6270 */
[----:B------:R-:W-:-:S04]  /*173e0*/  ISETP.LT.OR P4, PT, R14, 0xa, P4 ;  /* 0x0000000a0e00780c */ /* 0x000fc80002781670 */
[----:B------:R-:W-:Y:S02]  /*173f0*/  FSEL R93, R93, -INF , !P4 ;  /* 0xff8000005d5d7808 */ /* 0x000fe40006000000 */
[----:B------:R-:W-:-:S04]  /*17400*/  ISETP.GT.AND P4, PT, R7, 0x10, !P5 ;  /* 0x000000100700780c */ /* 0x000fc80006f84270 */
[----:B------:R-:W-:Y:S02]  /*17410*/  ISETP.LT.OR P4, PT, R14, 0x11, P4 ;  /* 0x000000110e00780c */ /* 0x000fe40002781670 */
[----:B------:R-:W-:Y:S02]  /*17420*/  @P5 LOP3.LUT R17, R17, 0x8, RZ, 0xfc, !PT ;  /* 0x0000000811115812 */ /* 0x000fe400078efcff */
[----:B------:R-:W-:Y:S02]  /*17430*/  ISETP.GE.AND P5, PT, R136, 0x12, PT ;  /* 0x000000128800780c */ /* 0x000fe40003fa6270 */
[----:B------:R-:W-:Y:S02]  /*17440*/  LOP3.LUT R17, R17, 0xfff7ffff, RZ, 0xc0, !PT ;  /* 0xfff7ffff11117812 */ /* 0x000fe400078ec0ff */
[----:B------:R-:W-:Y:S02]  /*17450*/  FSEL R96, R96, -INF , !P4 ;  /* 0xff80000060607808 */ /* 0x000fe40006000000 */
[----:B------:R-:W-:-:S04]  /*17460*/  ISETP.GT.AND P4, PT, R7, 0x11, !P5 ;  /* 0x000000110700780c */ /* 0x000fc80006f84270 */
[----:B------:R-:W-:-:S03]  /*17470*/  ISETP.LT.OR P4, PT, R14, 0x12, P4 ;  /* 0x000000120e00780c */ /* 0x000fc60002781670 */
        /* <DEDUP_REMOVED lines=80> */
[----:B------:R-:W-:Y:S02]  /*17980*/  FSEL R124, R124, -INF , !P4 ;  /* 0xff8000007c7c7808 */ /* 0x000fe40006000000 */
[----:B------:R-:W-:Y:S02]  /*17990*/  LOP3.LUT R17, R17, 0xffffffdf, RZ, 0xc0, !PT ;  /* 0xffffffdf11117812 */ /* 0x000fe400078ec0ff */
[----:B------:R-:W-:-:S04]  /*179a0*/  ISETP.GT.AND P4, PT, R7, 0x49, !P5 ;  /* 0x000000490700780c */ /* 0x000fc80006f84270 */
[----:B------:R-:W-:-:S03]  /*179b0*/  ISETP.LT.OR P4, PT, R14, 0x4a, P4 ;  /* 0x0000004a0e00780c */ /* 0x000fc60002781670 */
[----:B------:R-:W-:Y:S02]  /*179c0*/  @P5 LOP3.LUT R17, R17, 0x20, RZ, 0xfc, !PT ;  /* 0x0000002011115812 */ /* 0x000fe400078efcff */
[----:B------:R-:W-:Y:S02]  /*179d0*/  ISETP.GE.AND P5, PT, R136, 0x51, PT ;  /* 0x000000518800780c */ /* 0x000fe40003fa6270 */
[----:B------:R-:W-:Y:S02]  /*179e0*/  FSEL R125, R125, -INF , !P4 ;  /* 0xff8000007d7d7808 */ /* 0x000fe40006000000 */
[----:B------:R-:W-:Y:S02]  /*179f0*/  ISETP.GT.AND P4, PT, R7, 0x50, !P5 ;  /* 0x000000500700780c */ /* 0x000fe40006f84270 */
[----:B------:R-:W-:Y:S02]  /*17a00*/  LOP3.LUT R17, R17, 0xffffffef, RZ, 0xc0, !PT ;  /* 0xffffffef11117812 */ /* 0x000fe400078ec0ff */
[----:B------:R-:W-:-:S04]  /*17a10*/  ISETP.LT.OR P4, PT, R14, 0x51, P4 ;  /* 0x000000510e00780c */ /* 0x000fc80002781670 */
[----:B------:R-:W-:Y:S02]  /*17a20*/  FSEL R128, R128, -INF , !P4 ;  /* 0xff80000080807808 */ /* 0x000fe40006000000 */
[----:B------:R-:W-:Y:S02]  /*17a30*/  ISETP.GE.AND P4, PT, R136, 0x52, PT ;  /* 0x000000528800780c */ /* 0x000fe40003f86270 */
[----:B------:R-:W-:Y:S02]  /*17a40*/  @P5 LOP3.LUT R17, R17, 0x10, RZ, 0xfc, !PT ;  /* 0x0000001011115812 */ /* 0x000fe400078efcff */
[----:B------:R-:W-:Y:S02]  /*17a50*/  ISETP.GT.AND P5, PT, R7, 0x51, !P4 ;  /* 0x000000510700780c */ /* 0x000fe400067a4270 */
[----:B------:R-:W-:Y:S02]  /*17a60*/  LOP3.LUT R17, R17, 0xfffffffd, RZ, 0xc0, !PT ;  /* 0xfffffffd11117812 */ /* 0x000fe400078ec0ff */
[----:B------:R-:W-:-:S04]  /*17a70*/  ISETP.LT.OR P5, PT, R14, 0x52, P5 ;  /* 0x000000520e00780c */ /* 0x000fc80002fa1670 */
[----:B------:R-:W-:Y:S02]  /*17a80*/  FSEL R129, R129, -INF , !P5 ;  /* 0xff80000081817808 */ /* 0x000fe40006800000 */
[----:B------:R-:W-:-:S04]  /*17a90*/  ISETP.GE.AND P5, PT, R136, 0x59, PT ;  /* 0x000000598800780c */ /* 0x000fc80003fa6270 */
[----:B------:R-:W-:-:S04]  /*17aa0*/  ISETP.GT.AND P6, PT, R7, 0x58, !P5 ;  /* 0x000000580700780c */ /* 0x000fc80006fc4270 */
[----:B------:R-:W-:-:S04]  /*17ab0*/  ISETP.LT.OR P6, PT, R14, 0x59, P6 ;  /* 0x000000590e00780c */ /* 0x000fc800037c1670 */
[----:B------:R-:W-:Y:S02]  /*17ac0*/  FSEL R132, R132, -INF , !P6 ;  /* 0xff80000084847808 */ /* 0x000fe40007000000 */
[----:B------:R-:W-:-:S13]  /*17ad0*/  ISETP.GE.AND P6, PT, R136, 0x1, PT ;  /* 0x000000018800780c */ /* 0x000fda0003fc6270 */
[----:B------:R-:W-:Y:S02]  /*17ae0*/  @P6 LOP3.LUT R17, R17, 0x2, RZ, 0xfc, !PT ;  /* 0x0000000211116812 */ /* 0x000fe400078efcff */
[----:B------:R-:W-:Y:S02]  /*17af0*/  ISETP.GT.AND P6, PT, R7, RZ, !P6 ;  /* 0x000000ff0700720c */ /* 0x000fe400077c4270 */
[----:B------:R-:W-:Y:S02]  /*17b00*/  LOP3.LUT R17, R17, 0xfffffffe, RZ, 0xc0, !PT ;  /* 0xfffffffe11117812 */ /* 0x000fe400078ec0ff */
[----:B------:R-:W-:-:S04]  /*17b10*/  ISETP.LT.OR P6, PT, R14, 0x1, P6 ;  /* 0x000000010e00780c */ /* 0x000fc800037c1670 */
[----:B------:R-:W-:Y:S02]  /*17b20*/  FSEL R88, R88, -INF , !P6 ;  /* 0xff80000058587808 */ /* 0x000fe40007000000 */
[----:B------:R-:W-:-:S13]  /*17b30*/  ISETP.GE.AND P6, PT, R136, 0x5a, PT ;  /* 0x0000005a8800780c */ /* 0x000fda0003fc6270 */
[----:B------:R-:W-:Y:S02]  /*17b40*/  @P6 LOP3.LUT R17, R17, 0x1, RZ, 0xfc, !PT ;  /* 0x0000000111116812 */ /* 0x000fe400078efcff */
[----:B------:R-:W-:Y:S02]  /*17b50*/  ISETP.GT.AND P6, PT, R7, 0x59, !P6 ;  /* 0x000000590700780c */ /* 0x000fe400077c4270 */
[----:B------:R-:W0:Y:S02]  /*17b60*/  SHFL.IDX PT, R7, R11, 0x1, 0x1c1f ;  /* 0x003c1f000b077f89 */ /* 0x000e2400000e0000 */
[----:B------:R-:W-:-:S04]  /*17b70*/  ISETP.LT.OR P6, PT, R14, 0x5a, P6 ;  /* 0x0000005a0e00780c */ /* 0x000fc800037c1670 */
[----:B------:R-:W-:Y:S02]  /*17b80*/  FSEL R133, R133, -INF , !P6 ;  /* 0xff80000085857808 */ /* 0x000fe40007000000 */
[----:B------:R-:W-:Y:S01]  /*17b90*/  LOP3.LUT P6, RZ, R17, 0x100000, RZ, 0xc0, !PT ;  /* 0x0010000011ff7812 */ /* 0x000fe200078cc0ff */
[--C-:B0-----:R-:W-:Y:S02]  /*17ba0*/  IMAD.IADD R22, R22, 0x1, R7.reuse ;  /* 0x0000000116167824 */ /* 0x101fe400078e0207 */
[----:B------:R-:W-:-:S10]  /*17bb0*/  IMAD.IADD R15, R15, 0x1, R7 ;  /* 0x000000010f0f7824 */ /* 0x000fd400078e0207 */
[----:B------:R-:W-:Y:S05]  /*17bc0*/  @!P6 BRA `(.L_x_1672) ;  /* 0x000000000054e947 */ /* 0x000fea0003800000 */
        /* <DEDUP_REMOVED lines=12> */
.L_x_1674:
[----:B------:R-:W-:-:S05]  /*17c90*/  IMAD.U32 R11, RZ, RZ, UR59 ;  /* 0x0000003bff0b7e24 */ /* 0x000fca000f8e00ff */
[----:B------:R-:W-:-:S13]  /*17ca0*/  ISETP.NE.AND P6, PT, R11, 0x1, PT ;  /* 0x000000010b00780c */ /* 0x000fda0003fc5270 */
[----:B------:R-:W0:Y:S02]  /*17cb0*/  @P6 LDC.64 R12, c[0x0][0x9e8] ;  /* 0x00027a00ff0c6b82 */ /* 0x000e240000000a00 */
[----:B0-----:R-:W-:-:S05]  /*17cc0*/  @P6 IMAD.HI.U32 R12, R7, R12, RZ ;  /* 0x0000000c070c6227 */ /* 0x001fca00078e00ff */
[----:B------:R-:W-:-:S07]  /*17cd0*/  @P6 SHF.R.U32.HI R7, RZ, R13, R12 ;  /* 0x0000000dff076219 */ /* 0x000fce000001160c */
.L_x_1675:
[----:B------:R-:W-:Y:S05]  /*17ce0*/  BSYNC B2 ;  /* 0x0000000000027941 */ /* 0x000fea0003800000 */
.L_x_1673:
[----:B------:R-:W-:-:S05]  /*17cf0*/  IMAD R4, R7, R11, R4 ;  /* 0x0000000b07047224 */ /* 0x000fca00078e0204 */
[----:B------:R-:W-:Y:S02]  /*17d00*/  VIADDMNMX R22, R4, R11, R22, PT ;  /* 0x0000000b04167246 */ /* 0x000fe40003800116 */
[----:B------:R-:W-:-:S07]  /*17d10*/  VIMNMX R15, R15, R4, !PT ;  /* 0x000000040f0f7248 */ /* 0x000fce0007fe0100 */
.L_x_1672:
[C---:B------:R-:W-:Y:S01]  /*17d20*/  ISETP.GT.AND P2, PT, R15.reuse, 0x1, !P2 ;  /* 0x000000010f00780c */ /* 0x040fe20005744270 */
[----:B------:R-:W-:Y:S01]  /*17d30*/  ULDC UR4, c[0x0][0x988] ;  /* 0x0002620000047ab9 */ /* 0x000fe20000000800 */
[----:B------:R-:W-:Y:S01]  /*17d40*/  ISETP.GT.AND P3, PT, R15, 0x8, !P3 ;  /* 0x000000080f00780c */ /* 0x000fe20005f64270 */
[----:B------:R-:W-:Y:S01]  /*17d50*/  @!P1 VIADD R23, R23, 0x2a860 ;  /* 0x0002a86017179836 */ /* 0x000fe20000000000 */
[C---:B------:R-:W-:Y:S02]  /*17d60*/  ISETP.LT.OR P2, PT, R22.reuse, 0x2, P2 ;  /* 0x000000021600780c */ /* 0x040fe40001741670 */
[----:B------:R-:W-:Y:S02]  /*17d70*/  ISETP.LT.OR P3, PT, R22, 0x9, P3 ;  /* 0x000000091600780c */ /* 0x000fe40001f61670 */
[----:B------:R-:W-:Y:S02]  /*17d80*/  FSEL R91, R91, -INF , !P2 ;  /* 0xff8000005b5b7808 */ /* 0x000fe40005000000 */
[----:B------:R-:W-:-:S02]  /*17d90*/  LOP3.LUT P2, RZ, R17, 0x4, RZ, 0xc0, !PT ;  /* 0x0000000411ff7812 */ /* 0x000fc4000784c0ff */
[----:B------:R-:W-:Y:S02]  /*17da0*/  FSEL R94, R94, -INF , !P3 ;  /* 0xff8000005e5e7808 */ /* 0x000fe40005800000 */
[----:B------:R-:W-:Y:S02]  /*17db0*/  ISETP.GT.AND P2, PT, R15, 0x9, !P2 ;  /* 0x000000090f00780c */ /* 0x000fe40005744270 */
[C---:B------:R-:W-:Y:S02]  /*17dc0*/  LOP3.LUT P3, RZ, R17.reuse, 0x10000, RZ, 0xc0, !PT ;  /* 0x0001000011ff7812 */ /* 0x040fe4000786c0ff */
[----:B------:R-:W-:Y:S02]  /*17dd0*/  ISETP.LT.OR P2, PT, R22, 0xa, P2 ;  /* 0x0000000a1600780c */ /* 0x000fe40001741670 */
[----:B------:R-:W-:Y:S02]  /*17de0*/  LOP3.LUT P6, RZ, R17, 0x8000, RZ, 0xc0, !PT ;  /* 0x0000800011ff7812 */ /* 0x000fe400078cc0ff */
[----:B------:R-:W-:-:S02]  /*17df0*/  FSEL R95, R95, -INF , !P2 ;  /* 0xff8000005f5f7808 */ /* 0x000fc40005000000 */
[----:B------:R-:W-:Y:S02]  /*17e00*/  LOP3.LUT P2, RZ, R17, 0x8, RZ, 0xc0, !PT ;  /* 0x0000000811ff7812 */ /* 0x000fe4000784c0ff */
[----:B------:R-:W-:Y:S02]  /*17e10*/  FMNMX.FTZ R4, R88, R0, !PT ;  /* 0x0000000058047209 */ /* 0x000fe40007810000 */
[----:B------:R-:W-:Y:S02]  /*17e20*/  ISETP.GT.AND P2, PT, R15, 0x10, !P2 ;  /* 0x000000100f00780c */ /* 0x000fe40005744270 */
[----:B------:R-:W-:Y:S02]  /*17e30*/  FMNMX.FTZ R7, R89, R4, !PT ;  /* 0x0000000459077209 */ /* 0x000fe40007810000 */
[----:B------:R-:W-:Y:S02]  /*17e40*/  ISETP.LT.OR P2, PT, R22, 0x11, P2 ;  /* 0x000000111600780c */ /* 0x000fe40001741670 */
[----:B------:R-:W-:-:S02]  /*17e50*/  FMNMX.FTZ R4, R92, R7, !PT ;  /* 0x000000075c047209 */ /* 0x000fc40007810000 */
[----:B------:R-:W-:Y:S02]  /*17e60*/  FSEL R98, R98, -INF , !P2 ;  /* 0xff80000062627808 */ /* 0x000fe40005000000 */
[----:B------:R-:W-:Y:S02]  /*17e70*/  LOP3.LUT P2, RZ, R17, 0x80000, RZ, 0xc0, !PT ;  /* 0x0008000011ff7812 */ /* 0x000fe4000784c0ff */
[----:B------:R-:W-:Y:S02]  /*17e80*/  FMNMX.FTZ R7, R93, R4, !PT ;  /* 0x000000045d077209 */ /* 0x000fe40007810000 */
[----:B------:R-:W-:Y:S02]  /*17e90*/  ISETP.GT.AND P2, PT, R15, 0x11, !P2 ;  /* 0x000000110f00780c */ /* 0x000fe40005744270 */
[----:B------:R-:W-:Y:S02]  /*17ea0*/  FMNMX.FTZ R4, R96, R7, !PT ;  /* 0x0000000760047209 */ /* 0x000fe40007810000 */
[----:B------:R-:W-:-:S02]  /*17eb0*/  ISETP.LT.OR P2, PT, R22, 0x12, P2 ;  /* 0x000000121600780c */ /* 0x000fc40001741670 */
[----:B------:R-:W-:Y:S02]  /*17ec0*/  FMNMX.FTZ R7, R97, R4, !PT ;  /* 0x0000000461077209 */ /* 0x000fe40007810000 */
[----:B------:R-:W-:Y:S02]  /*17ed0*/  FSEL R99, R99, -INF , !P2 ;  /* 0xff80000063637808 */ /* 0x000fe40005000000 */
[----:B------:R-:W-:Y:S02]  /*17ee0*/  LOP3.LUT P2, RZ, R17, 0x40000, RZ, 0xc0, !PT ;  /* 0x0004000011ff7812 */ /* 0x000fe4000784c0ff */
[----:B------:R-:W-:Y:S02]  /*17ef0*/  FMNMX.FTZ R4, R100, R7, !PT ;  /* 0x0000000764047209 */ /* 0x000fe40007810000 */
[----:B------:R-:W-:Y:S02]  /*17f00*/  ISETP.GT.AND P2, PT, R15, 0x18, !P2 ;  /* 0x000000180f00780c */ /* 0x000fe40005744270 */
[----:B------:R-:W-:-:S02]  /*17f10*/  FMNMX.FTZ R7, R101, R4, !PT ;  /* 0x0000000465077209 */ /* 0x000fc40007810000 */
[----:B------:R-:W-:Y:S02]  /*17f20*/  ISETP.LT.OR P2, PT, R22, 0x19, P2 ;  /* 0x000000191600780c */ /* 0x000fe40001741670 */
[----:B------:R-:W-:Y:S02]  /*17f30*/  FMNMX.FTZ R4, R104, R7, !PT ;  /* 0x0000000768047209 */ /* 0x000fe40007810000 */
[----:B------:R-:W-:Y:S02]  /*17f40*/  FSEL R102, R102, -INF , !P2 ;  /* 0xff80000066667808 */ /* 0x000fe40005000000 */
[----:B------:R-:W-:Y:S02]  /*17f50*/  LOP3.LUT P2, RZ, R17, 0x20000, RZ, 0xc0, !PT ;  /* 0x0002000011ff7812 */ /* 0x000fe4000784c0ff */
        /* <DEDUP_REMOVED lines=28> */
[----:B------:R-:W-:Y:S02]  /*18120*/  LOP3.LUT P3, RZ, R17, 0x20, RZ, 0xc0, !PT ;  /* 0x0000002011ff7812 */ /* 0x000fe4000786c0ff */
[----:B------:R-:W-:Y:S02]  /*18130*/  FSEL R111, R111, -INF , !P2 ;  /* 0xff8000006f6f7808 */ /* 0x000fe40005000000 */
[----:B------:R-:W-:Y:S02]  /*18140*/  LOP3.LUT P2, RZ, R17, 0x1000, RZ, 0xc0, !PT ;  /* 0x0000100011ff7812 */ /* 0x000fe4000784c0ff */
[----:B------:R-:W-:-:S02]  /*18150*/  FMNMX.FTZ R7, R129, R4, !PT ;  /* 0x0000000481077209 */ /* 0x000fc40007810000 */
[----:B------:R-:W-:Y:S02]  /*18160*/  ISETP.GT.AND P2, PT, R15, 0x30, !P2 ;  /* 0x000000300f00780c */ /* 0x000fe40005744270 */
[----:B------:R-:W-:Y:S01]  /*18170*/  FMNMX.FTZ R4, R132, R7, !PT ;  /* 0x0000000784047209 */ /* 0x000fe20007810000 */
[----:B------:R-:W-:Y:S01]  /*18180*/  IMAD.U32 R7, RZ, RZ, UR4 ;  /* 0x00000004ff077e24 */ /* 0x000fe2000f8e00ff */
[----:B------:R-:W-:Y:S02]  /*18190*/  ISETP.LT.OR P2, PT, R22, 0x31, P2 ;  /* 0x000000311600780c */ /* 0x000fe40001741670 */
[----:B------:R-:W-:Y:S02]  /*181a0*/  FMNMX.FTZ R11, R133, R4, !PT ;  /* 0x00000004850b7209 */ /* 0x000fe40007810000 */
[----:B------:R-:W-:Y:S02]  /*181b0*/  FSEL R114, R114, -INF , !P2 ;  /* 0xff80000072727808 */ /* 0x000fe40005000000 */
[C---:B------:R-:W-:Y:S01]  /*181c0*/  LOP3.LUT P2, RZ, R17.reuse, 0x800, RZ, 0xc0, !PT ;  /* 0x0000080011ff7812 */ /* 0x040fe2000784c0ff */
[----:B------:R-:W0:Y:S01]  /*181d0*/  SHFL.BFLY PT, R4, R11, 0x2, 0x1f ;  /* 0x0c401f000b047f89 */ /* 0x000e2200000e0000 */
[----:B------:R-:W-:-:S02]  /*181e0*/  LOP3.LUT P6, RZ, R17, 0x10, RZ, 0xc0, !PT ;  /* 0x0000001011ff7812 */ /* 0x000fc400078cc0ff */
[C---:B------:R-:W-:Y:S02]  /*181f0*/  ISETP.GT.AND P2, PT, R15.reuse, 0x31, !P2 ;  /* 0x000000310f00780c */ /* 0x040fe40005744270 */
[----:B------:R-:W-:Y:S02]  /*18200*/  ISETP.GT.AND P4, PT, R15, 0x51, !P4 ;  /* 0x000000510f00780c */ /* 0x000fe40006784270 */
[C---:B------:R-:W-:Y:S02]  /*18210*/  ISETP.LT.OR P2, PT, R22.reuse, 0x32, P2 ;  /* 0x000000321600780c */ /* 0x040fe40001741670 */
[----:B------:R-:W-:Y:S02]  /*18220*/  ISETP.LT.OR P4, PT, R22, 0x52, P4 ;  /* 0x000000521600780c */ /* 0x000fe40002781670 */
[----:B------:R-:W-:Y:S02]  /*18230*/  FSEL R115, R115, -INF , !P2 ;  /* 0xff80000073737808 */ /* 0x000fe40005000000 */
[----:B------:R-:W-:-:S02]  /*18240*/  LOP3.LUT P2, RZ, R17, 0x400, RZ, 0xc0, !PT ;  /* 0x0000040011ff7812 */ /* 0x000fc4000784c0ff */
[C---:B------:R-:W-:Y:S02]  /*18250*/  ISETP.GT.AND P5, PT, R15.reuse, 0x58, !P5 ;  /* 0x000000580f00780c */ /* 0x040fe40006fa4270 */
[----:B------:R-:W-:Y:S02]  /*18260*/  ISETP.GT.AND P2, PT, R15, 0x38, !P2 ;  /* 0x000000380f00780c */ /* 0x000fe40005744270 */
[----:B------:R-:W-:Y:S02]  /*18270*/  FSEL R131, R131, -INF , !P4 ;  /* 0xff80000083837808 */ /* 0x000fe40006000000 */
[C---:B------:R-:W-:Y:S02]  /*18280*/  ISETP.LT.OR P2, PT, R22.reuse, 0x39, P2 ;  /* 0x000000391600780c */ /* 0x040fe40001741670 */
[----:B------:R-:W-:Y:S02]  /*18290*/  ISETP.LT.OR P5, PT, R22, 0x59, P5 ;  /* 0x000000591600780c */ /* 0x000fe40002fa1670 */
[----:B------:R-:W-:-:S02]  /*182a0*/  FSEL R118, R118, -INF , !P2 ;  /* 0xff80000076767808 */ /* 0x000fc40005000000 */
[----:B------:R-:W-:Y:S02]  /*182b0*/  LOP3.LUT P2, RZ, R17, 0x200, RZ, 0xc0, !PT ;  /* 0x0000020011ff7812 */ /* 0x000fe4000784c0ff */
[----:B0-----:R-:W-:Y:S02]  /*182c0*/  FMNMX.FTZ R13, R11, R4, !PT ;  /* 0x000000040b0d7209 */ /* 0x001fe40007810000 */
[----:B------:R-:W-:Y:S02]  /*182d0*/  ISETP.GT.AND P2, PT, R15, 0x39, !P2 ;  /* 0x000000390f00780c */ /* 0x000fe40005744270 */
[----:B------:R-:W-:Y:S01]  /*182e0*/  FSEL R134, R134, -INF , !P5 ;  /* 0xff80000086867808 */ /* 0x000fe20006800000 */
[----:B------:R-:W0:Y:S01]  /*182f0*/  SHFL.BFLY PT, R12, R13, 0x1, 0x1f ;  /* 0x0c201f000d0c7f89 */ /* 0x000e2200000e0000 */
[----:B------:R-:W-:-:S04]  /*18300*/  ISETP.LT.OR P2, PT, R22, 0x3a, P2 ;  /* 0x0000003a1600780c */ /* 0x000fc80001741670 */
[----:B------:R-:W-:Y:S02]  /*18310*/  FSEL R119, R119, -INF , !P2 ;  /* 0xff80000077777808 */ /* 0x000fe40005000000 */
[----:B------:R-:W-:-:S04]  /*18320*/  LOP3.LUT P2, RZ, R17, 0x100, RZ, 0xc0, !PT ;  /* 0x0000010011ff7812 */ /* 0x000fc8000784c0ff */
[----:B------:R-:W-:-:S04]  /*18330*/  ISETP.GT.AND P2, PT, R15, 0x40, !P2 ;  /* 0x000000400f00780c */ /* 0x000fc80005744270 */
[----:B------:R-:W-:-:S04]  /*18340*/  ISETP.LT.OR P2, PT, R22, 0x41, P2 ;  /* 0x000000411600780c */ /* 0x000fc80001741670 */
[----:B------:R-:W-:Y:S02]  /*18350*/  FSEL R122, R122, -INF , !P2 ;  /* 0xff8000007a7a7808 */ /* 0x000fe40005000000 */
[----:B------:R-:W-:Y:S02]  /*18360*/  LOP3.LUT P2, RZ, R17, 0x80, RZ, 0xc0, !PT ;  /* 0x0000008011ff7812 */ /* 0x000fe4000784c0ff */
[----:B0-----:R-:W-:Y:S02]  /*18370*/  FMNMX.FTZ R12, R13, R12, !PT ;  /* 0x0000000c0d0c7209 */ /* 0x001fe40007810000 */
[----:B------:R-:W-:-:S03]  /*18380*/  ISETP.GT.AND P2, PT, R15, 0x41, !P2 ;  /* 0x000000410f00780c */ /* 0x000fc60005744270 */
[----:B------:R-:W-:Y:S01]  /*18390*/  FMUL.FTZ R4, R12, R7 ;  /* 0x000000070c047220 */ /* 0x000fe20000410000 */
[----:B------:R-:W-:-:S04]  /*183a0*/  ISETP.LT.OR P2, PT, R22, 0x42, P2 ;  /* 0x000000421600780c */ /* 0x000fc80001741670 */
[----:B------:R-:W-:Y:S02]  /*183b0*/  FSEL R123, R123, -INF , !P2 ;  /* 0xff8000007b7b7808 */ /* 0x000fe40005000000 */
[----:B------:R-:W-:-:S04]  /*183c0*/  LOP3.LUT P2, RZ, R17, 0x40, RZ, 0xc0, !PT ;  /* 0x0000004011ff7812 */ /* 0x000fc8000784c0ff */
[----:B------:R-:W-:-:S04]  /*183d0*/  ISETP.GT.AND P2, PT, R15, 0x48, !P2 ;  /* 0x000000480f00780c */ /* 0x000fc80005744270 */
[----:B------:R-:W-:-:S04]  /*183e0*/  ISETP.LT.OR P2, PT, R22, 0x49, P2 ;  /* 0x000000491600780c */ /* 0x000fc80001741670 */
[----:B------:R-:W-:Y:S02]  /*183f0*/  FSEL R126, R126, -INF , !P2 ;  /* 0xff8000007e7e7808 */ /* 0x000fe40005000000 */
[----:B------:R-:W-:-:S04]  /*18400*/  ISETP.GT.AND P2, PT, R15, 0x49, !P3 ;  /* 0x000000490f00780c */ /* 0x000fc80005f44270 */
[----:B------:R-:W-:-:S04]  /*18410*/  ISETP.LT.OR P2, PT, R22, 0x4a, P2 ;  /* 0x0000004a1600780c */ /* 0x000fc80001741670 */
[----:B------:R-:W-:Y:S02]  /*18420*/  FSEL R127, R127, -INF , !P2 ;  /* 0xff8000007f7f7808 */ /* 0x000fe40005000000 */
[----:B------:R-:W-:Y:S02]  /*18430*/  ISETP.GT.AND P2, PT, R15, 0x50, !P6 ;  /* 0x000000500f00780c */ /* 0x000fe40007744270 */
[----:B------:R-:W-:Y:S02]  /*18440*/  LOP3.LUT P6, RZ, R17, 0x2, RZ, 0xc0, !PT ;  /* 0x0000000211ff7812 */ /* 0x000fe400078cc0ff */
[----:B------:R-:W-:-:S04]  /*18450*/  ISETP.LT.OR P2, PT, R22, 0x51, P2 ;  /* 0x000000511600780c */ /* 0x000fc80001741670 */
[----:B------:R-:W-:Y:S02]  /*18460*/  FSEL R130, R130, -INF , !P2 ;  /* 0xff80000082827808 */ /* 0x000fe40005000000 */
[----:B------:R-:W-:Y:S02]  /*18470*/  ISETP.GT.AND P2, PT, R15, RZ, !P6 ;  /* 0x000000ff0f00720c */ /* 0x000fe40007744270 */
[----:B------:R-:W-:Y:S02]  /*18480*/  LOP3.LUT P6, RZ, R17, 0x1, RZ, 0xc0, !PT ;  /* 0x0000000111ff7812 */ /* 0x000fe400078cc0ff */
[----:B------:R-:W-:Y:S02]  /*18490*/  ISETP.LT.OR P2, PT, R22, 0x1, P2 ;  /* 0x000000011600780c */ /* 0x000fe40001741670 */
[----:B------:R-:W-:Y:S02]  /*184a0*/  ISETP.GT.AND P3, PT, R15, 0x59, !P6 ;  /* 0x000000590f00780c */ /* 0x000fe40007764270 */
[----:B------:R-:W-:-:S02]  /*184b0*/  FSEL R90, R90, -INF , !P2 ;  /* 0xff8000005a5a7808 */ /* 0x000fc40005000000 */
[----:B------:R-:W-:Y:S02]  /*184c0*/  ISETP.LT.OR P3, PT, R22, 0x5a, P3 ;  /* 0x0000005a1600780c */ /* 0x000fe40001f61670 */
[----:B------:R-:W-:Y:S02]  /*184d0*/  FMNMX.FTZ R14, R90, R3, !PT ;  /* 0x000000035a0e7209 */ /* 0x000fe40007810000 */
[----:B------:R-:W-:Y:S02]  /*184e0*/  FSEL R135, R135, -INF , !P3 ;  /* 0xff80000087877808 */ /* 0x000fe40005800000 */
[----:B------:R-:W-:Y:S02]  /*184f0*/  FMNMX.FTZ R11, R91, R14, !PT ;  /* 0x0000000e5b0b7209 */ /* 0x000fe40007810000 */
[----:B------:R-:W-:Y:S02]  /*18500*/  FSETP.NEU.FTZ.AND P2, PT, R12, -INF , PT ;  /* 0xff8000000c00780b */ /* 0x000fe40003f5d000 */
[----:B------:R-:W-:-:S02]  /*18510*/  FMNMX.FTZ R14, R94, R11, !PT ;  /* 0x0000000b5e0e7209 */ /* 0x000fc40007810000 */
[----:B------:R-:W-:Y:S02]  /*18520*/  FSEL R4, R4, RZ, P2 ;  /* 0x000000ff04047208 */ /* 0x000fe40001000000 */
[----:B------:R-:W-:-:S03]  /*18530*/  FMNMX.FTZ R11, R95, R14, !PT ;  /* 0x0000000e5f0b7209 */ /* 0x000fc60007810000 */
[--C-:B------:R-:W-:Y:S01]  /*18540*/  FFMA.FTZ R156, R88, R7, -R4.reuse ;  /* 0x00000007589c7223 */ /* 0x100fe20000010804 */
[----:B------:R-:W-:Y:S01]  /*18550*/  FMNMX.FTZ R14, R98, R11, !PT ;  /* 0x0000000b620e7209 */ /* 0x000fe20007810000 */
[-CC-:B------:R-:W-:Y:S01]  /*18560*/  FFMA.FTZ R88, R93, R7.reuse, -R4.reuse ;  /* 0x000000075d587223 */ /* 0x180fe20000010804 */
[-CC-:B------:R-:W-:Y:S01]  /*18570*/  FFMA.FTZ R93, R105, R7.reuse, -R4.reuse ;  /* 0x00000007695d7223 */ /* 0x180fe20000010804 */
[----:B------:R-:W-:Y:S01]  /*18580*/  FSEL R105, R12, RZ, P2 ;  /* 0x000000ff0c697208 */ /* 0x000fe20001000000 */
        /* <DEDUP_REMOVED lines=27> */
[----:B------:R-:W-:Y:S01]  /*18740*/  FFMA.FTZ R133, R133, R7, -R4 ;  /* 0x0000000785857223 */ /* 0x000fe20000010804 */
[----:B------:R-:W-:Y:S01]  /*18750*/  FADD.FTZ R4, -R105, R0 ;  /* 0x0000000069047221 */ /* 0x000fe20000010100 */
[----:B------:R-:W-:Y:S01]  /*18760*/  FMNMX.FTZ R14, R114, R11, !PT ;  /* 0x0000000b720e7209 */ /* 0x000fe20007810000 */
[----:B------:R-:W-:Y:S02]  /*18770*/  MUFU.EX2 R156, R156 ;  /* 0x0000009c009c7308 */ /* 0x000fe40000000800 */
[----:B------:R-:W-:Y:S01]  /*18780*/  FMUL.FTZ R4, R4, R7 ;  /* 0x0000000704047220 */ /* 0x000fe20000410000 */
        /* <DEDUP_REMOVED lines=27> */
[----:B------:R-:W-:-:S03]  /*18940*/  FSETP.NEU.FTZ.AND P2, PT, R14, -INF , PT ;  /* 0xff8000000e00780b */ /* 0x000fc60003f5d000 */
[----:B------:R0:W1:Y:S01]  /*18950*/  MUFU.EX2 R11, R4 ;  /* 0x00000004000b7308 */ /* 0x0000620000000800 */
[----:B------:R-:W-:-:S05]  /*18960*/  FMUL.FTZ R104, R14, R7 ;  /* 0x000000070e687220 */ /* 0x000fca0000410000 */
[----:B------:R-:W-:Y:S02]  /*18970*/  FSEL R104, R104, RZ, P2 ;  /* 0x000000ff68687208 */ /* 0x000fe40001000000 */
[----:B------:R-:W-:Y:S01]  /*18980*/  MUFU.EX2 R22, R22 ;  /* 0x0000001600167308 */ /* 0x000fe20000000800 */
[----:B0-----:R-:W-:Y:S02]  /*18990*/  FSEL R4, R14, RZ, P2 ;  /* 0x000000ff0e047208 */ /* 0x001fe40001000000 */
[-CC-:B------:R-:W-:Y:S01]  /*189a0*/  FFMA.FTZ R157, R90, R7.reuse, -R104.reuse ;  /* 0x000000075a9d7223 */ /* 0x180fe20000010868 */
[-CC-:B------:R-:W-:Y:S01]  /*189b0*/  FFMA.FTZ R90, R91, R7.reuse, -R104.reuse ;  /* 0x000000075b5a7223 */ /* 0x180fe20000010868 */
[-CC-:B------:R-:W-:Y:S01]  /*189c0*/  FFMA.FTZ R159, R94, R7.reuse, -R104.reuse ;  /* 0x000000075e9f7223 */ /* 0x180fe20000010868 */
[----:B------:R-:W-:Y:S01]  /*189d0*/  FADD.FTZ R4, -R4, R3 ;  /* 0x0000000304047221 */ /* 0x000fe20000010100 */
[-CC-:B------:R-:W-:Y:S01]  /*189e0*/  FFMA.FTZ R94, R99, R7.reuse, -R104.reuse ;  /* 0x00000007635e7223 */ /* 0x180fe20000010868 */
[-C--:B------:R-:W-:Y:S01]  /*189f0*/  FFMA.FTZ R91, R95, R7.reuse, -R104 ;  /* 0x000000075f5b7223 */ /* 0x080fe20000010868 */
[----:B------:R-:W-:Y:S01]  /*18a00*/  MUFU.EX2 R157, R157 ;  /* 0x0000009d009d7308 */ /* 0x000fe20000000800 */
[-C--:B------:R-:W-:Y:S01]  /*18a10*/  FMUL.FTZ R4, R4, R7.reuse ;  /* 0x0000000704047220 */ /* 0x080fe20000410000 */
[----:B-1----:R-:W-:Y:S01]  /*18a20*/  FFMA.FTZ R6, R11, R6, R156 ;  /* 0x000000060b067223 */ /* 0x002fe2000001009c */
[-CC-:B------:R-:W-:Y:S01]  /*18a30*/  FFMA.FTZ R95, R103, R7.reuse, -R104.reuse ;  /* 0x00000007675f7223 */ /* 0x180fe20000010868 */
[-CC-:B------:R-:W-:Y:S01]  /*18a40*/  FFMA.FTZ R153, R98, R7.reuse, -R104.reuse ;  /* 0x0000000762997223 */ /* 0x180fe20000010868 */
[-C--:B------:R-:W-:Y:S01]  /*18a50*/  FFMA.FTZ R155, R102, R7.reuse, -R104 ;  /* 0x00000007669b7223 */ /* 0x080fe20000010868 */
[----:B------:R-:W-:Y:S01]  /*18a60*/  FADD.FTZ R99, R13, R6 ;  /* 0x000000060d637221 */ /* 0x000fe20000010000 */
[-CC-:B------:R-:W-:Y:S01]  /*18a70*/  FFMA.FTZ R149, R106, R7.reuse, -R104.reuse ;  /* 0x000000076a957223 */ /* 0x180fe20000010868 */
[----:B------:R-:W0:Y:S01]  /*18a80*/  MUFU.EX2 R4, R4 ;  /* 0x0000000400047308 */ /* 0x000e220000000800 */
[-CC-:B------:R-:W-:Y:S01]  /*18a90*/  FFMA.FTZ R98, R107, R7.reuse, -R104.reuse ;  /* 0x000000076b627223 */ /* 0x180fe20000010868 */
[----:B------:R-:W-:Y:S01]  /*18aa0*/  FADD.FTZ R103, R158, R99 ;  /* 0x000000639e677221 */ /* 0x000fe20000010000 */
[-CC-:B------:R-:W-:Y:S01]  /*18ab0*/  FFMA.FTZ R151, R110, R7.reuse, -R104.reuse ;  /* 0x000000076e977223 */ /* 0x180fe20000010868 */
[-CC-:B------:R-:W-:Y:S01]  /*18ac0*/  FFMA.FTZ R111, R111, R7.reuse, -R104.reuse ;  /* 0x000000076f6f7223 */ /* 0x180fe20000010868 */
[-CC-:B------:R-:W-:Y:S01]  /*18ad0*/  FFMA.FTZ R145, R114, R7.reuse, -R104.reuse ;  /* 0x0000000772917223 */ /* 0x180fe20000010868 */
[----:B------:R-:W-:Y:S01]  /*18ae0*/  FADD.FTZ R103, R88, R103 ;  /* 0x0000006758677221 */ /* 0x000fe20000010000 */
[-CC-:B------:R-:W-:Y:S01]  /*18af0*/  FFMA.FTZ R99, R115, R7.reuse, -R104.reuse ;  /* 0x0000000773637223 */ /* 0x180fe20000010868 */
[----:B------:R-:W1:Y:S01]  /*18b00*/  MUFU.EX2 R90, R90 ;  /* 0x0000005a005a7308 */ /* 0x000e620000000800 */
[-CC-:B------:R-:W-:Y:S01]  /*18b10*/  FFMA.FTZ R147, R118, R7.reuse, -R104.reuse ;  /* 0x0000000776937223 */ /* 0x180fe20000010868 */
[----:B------:R-:W-:Y:S01]  /*18b20*/  FADD.FTZ R6, R152, R103 ;  /* 0x0000006798067221 */ /* 0x000fe20000010000 */
[-CC-:B------:R-:W-:Y:S01]  /*18b30*/  FFMA.FTZ R141, R122, R7.reuse, -R104.reuse ;  /* 0x000000077a8d7223 */ /* 0x180fe20000010868 */
[-C--:B------:R-:W-:Y:S01]  /*18b40*/  FFMA.FTZ R143, R126, R7.reuse, -R104 ;  /* 0x000000077e8f7223 */ /* 0x080fe20000010868 */
[----:B------:R-:W-:Y:S01]  /*18b50*/  F2FP.BF16.F32.PACK_AB R156, R13, R156 ;  /* 0x0000009c0d9c723e */ /* 0x000fe200000010ff */
[C---:B------:R-:W-:Y:S01]  /*18b60*/  FADD.FTZ R103, R89.reuse, R6 ;  /* 0x0000000659677221 */ /* 0x040fe20000010000 */
[--C-:B------:R-:W-:Y:S01]  /*18b70*/  FFMA.FTZ R137, R130, R7, -R104.reuse ;  /* 0x0000000782897223 */ /* 0x100fe20000010868 */
[----:B------:R-:W2:Y:S01]  /*18b80*/  MUFU.EX2 R159, R159 ;  /* 0x0000009f009f7308 */ /* 0x000ea20000000800 */
[----:B0-----:R-:W-:Y:S01]  /*18b90*/  FFMA.FTZ R5, R4, R5, R157 ;  /* 0x0000000504057223 */ /* 0x001fe2000001009d */
[----:B------:R-:W-:Y:S01]  /*18ba0*/  FADD.FTZ R103, R154, R103 ;  /* 0x000000679a677221 */ /* 0x000fe20000010000 */
[----:B------:R-:W-:Y:S01]  /*18bb0*/  F2FP.BF16.F32.PACK_AB R152, R89, R152 ;  /* 0x000000985998723e */ /* 0x000fe200000010ff */
[-CC-:B------:R-:W-:Y:S01]  /*18bc0*/  FFMA.FTZ R131, R131, R7.reuse, -R104.reuse ;  /* 0x0000000783837223 */ /* 0x180fe20000010868 */
[----:B------:R-:W-:Y:S01]  /*18bd0*/  F2FP.BF16.F32.PACK_AB R158, R88, R158 ;  /* 0x0000009e589e723e */ /* 0x000fe200000010ff */
[----:B------:R-:W-:Y:S01]  /*18be0*/  FADD.FTZ R103, R92, R103 ;  /* 0x000000675c677221 */ /* 0x000fe20000010000 */
[-CC-:B------:R-:W-:Y:S01]  /*18bf0*/  FFMA.FTZ R134, R134, R7.reuse, -R104.reuse ;  /* 0x0000000786867223 */ /* 0x180fe20000010868 */
[----:B------:R-:W0:Y:S01]  /*18c00*/  MUFU.EX2 R91, R91 ;  /* 0x0000005b005b7308 */ /* 0x000e220000000800 */
[----:B-1----:R-:W-:Y:S01]  /*18c10*/  FADD.FTZ R6, R90, R5 ;  /* 0x000000055a067221 */ /* 0x002fe20000010000 */
[----:B------:R-:W-:Y:S01]  /*18c20*/  FADD.FTZ R102, R148, R103 ;  /* 0x0000006794667221 */ /* 0x000fe20000010000 */
[----:B------:R-:W-:Y:S01]  /*18c30*/  FFMA.FTZ R5, R119, R7, -R104 ;  /* 0x0000000777057223 */ /* 0x000fe20000010868 */
[C---:B------:R-:W-:Y:S01]  /*18c40*/  ISETP.GT.AND P2, PT, R10.reuse, R20, PT ;  /* 0x000000140a00720c */ /* 0x040fe20003f44270 */
[----:B------:R-:W-:-:S02]  /*18c50*/  VIADD R10, R10, 0xffffffff ;  /* 0xffffffff0a0a7836 */ /* 0x000fc40000000000 */
[----:B------:R-:W-:Y:S01]  /*18c60*/  FADD.FTZ R105, R93, R102 ;  /* 0x000000665d697221 */ /* 0x000fe20000010000 */
[----:B------:R-:W-:Y:S01]  /*18c70*/  F2FP.BF16.F32.PACK_AB R154, R92, R154 ;  /* 0x0000009a5c9a723e */ /* 0x000fe200000010ff */
[----:B------:R-:W1:Y:S01]  /*18c80*/  MUFU.EX2 R153, R153 ;  /* 0x0000009900997308 */ /* 0x000e620000000800 */
[----:B--2---:R-:W-:Y:S01]  /*18c90*/  FADD.FTZ R6, R159, R6 ;  /* 0x000000069f067221 */ /* 0x004fe20000010000 */
[----:B------:R-:W-:Y:S01]  /*18ca0*/  FADD.FTZ R102, R150, R105 ;  /* 0x0000006996667221 */ /* 0x000fe20000010000 */
[----:B------:R-:W-:Y:S01]  /*18cb0*/  @!P1 PRMT R105, RZ, 0x654, R23 ;  /* 0x00000654ff699816 */ /* 0x000fe20000000017 */
[----:B------:R-:W-:Y:S01]  /*18cc0*/  FFMA.FTZ R23, R123, R7, -R104 ;  /* 0x000000077b177223 */ /* 0x000fe20000010868 */
[----:B------:R-:W-:Y:S02]  /*18cd0*/  F2FP.BF16.F32.PACK_AB R150, R15, R150 ;  /* 0x000000960f96723e */ /* 0x000fe400000010ff */
[----:B------:R2:W-:Y:S01]  /*18ce0*/  @!P1 SYNCS.ARRIVE.TRANS64.RED.A1T0 RZ, [R105+URZ], RZ ;  /* 0x000000ff69ff99a7 */ /* 0x0005e2000810043f */
[----:B------:R-:W3:Y:S01]  /*18cf0*/  MUFU.EX2 R94, R94 ;  /* 0x0000005e005e7308 */ /* 0x000ee20000000800 */
[----:B0-----:R-:W-:Y:S01]  /*18d00*/  FADD.FTZ R6, R91, R6 ;  /* 0x000000065b067221 */ /* 0x001fe20000010000 */
[----:B------:R-:W-:-:S02]  /*18d10*/  F2FP.BF16.F32.PACK_AB R148, R93, R148 ;  /* 0x000000945d94723e */ /* 0x000fc400000010ff */
[----:B------:R-:W-:Y:S02]  /*18d20*/  F2FP.BF16.F32.PACK_AB R157, R90, R157 ;  /* 0x0000009d5a9d723e */ /* 0x000fe400000010ff */
[----:B------:R-:W-:Y:S02]  /*18d30*/  F2FP.BF16.F32.PACK_AB R159, R91, R159 ;  /* 0x0000009f5b9f723e */ /* 0x000fe400000010ff */
[----:B------:R-:W0:Y:S01]  /*18d40*/  MUFU.EX2 R155, R155 ;  /* 0x0000009b009b7308 */ /* 0x000e220000000800 */
[----:B-1----:R-:W-:-:S07]  /*18d50*/  FADD.FTZ R103, R153, R6 ;  /* 0x0000000699677221 */ /* 0x002fce0000010000 */
[----:B------:R-:W1:Y:S01]  /*18d60*/  MUFU.EX2 R95, R95 ;  /* 0x0000005f005f7308 */ /* 0x000e620000000800 */
[C---:B---3--:R-:W-:Y:S01]  /*18d70*/  FADD.FTZ R6, R94.reuse, R103 ;  /* 0x000000675e067221 */ /* 0x048fe20000010000 */
[----:B------:R-:W-:Y:S01]  /*18d80*/  FADD.FTZ R103, R15, R102 ;  /* 0x000000660f677221 */ /* 0x000fe20000010000 */
[-CC-:B------:R-:W-:Y:S01]  /*18d90*/  FFMA.FTZ R102, R127, R7.reuse, -R104.reuse ;  /* 0x000000077f667223 */ /* 0x180fe20000010868 */
[----:B------:R-:W-:Y:S01]  /*18da0*/  FFMA.FTZ R104, R135, R7, -R104 ;  /* 0x0000000787687223 */ /* 0x000fe20000010868 */
[----:B------:R-:W-:Y:S01]  /*18db0*/  F2FP.BF16.F32.PACK_AB R153, R94, R153 ;  /* 0x000000995e99723e */ /* 0x000fe200000010ff */
[----:B--2---:R-:W-:Y:S01]  /*18dc0*/  FADD.FTZ R105, R144, R103 ;  /* 0x0000006790697221 */ /* 0x004fe20000010000 */
[C---:B------:R-:W-:Y:S01]  /*18dd0*/  F2FP.BF16.F32.PACK_AB R144, R22.reuse, R144 ;  /* 0x000000901690723e */ /* 0x040fe200000010ff */
[----:B------:R-:W2:Y:S01]  /*18de0*/  MUFU.EX2 R149, R149 ;  /* 0x0000009500957308 */ /* 0x000ea20000000800 */
[----:B0-----:R-:W-:Y:S01]  /*18df0*/  FADD.FTZ R6, R155, R6 ;  /* 0x000000069b067221 */ /* 0x001fe20000010000 */
[----:B------:R-:W-:Y:S01]  /*18e00*/  FADD.FTZ R105, R22, R105 ;  /* 0x0000006916697221 */ /* 0x000fe20000010000 */
[----:B------:R-:W-:-:S05]  /*18e10*/  IMAD.MOV.U32 R22, RZ, RZ, R21 ;  /* 0x000000ffff167224 */ /* 0x000fca00078e0015 */
        /* <DEDUP_REMOVED lines=47> */
[----:B------:R-:W-:Y:S01]  /*19110*/  F2FP.BF16.F32.PACK_AB R141, R23, R141 ;  /* 0x0000008d178d723e */ /* 0x000fe200000010ff */
[----:B------:R-:W-:-:S05]  /*19120*/  IMAD.MOV.U32 R23, RZ, RZ, R206 ;  /* 0x000000ffff177224 */ /* 0x000fca00078e00ce */
        /* <DEDUP_REMOVED lines=15> */
[----:B------:R-:W-:Y:S02]  /*19220*/  IMAD.MOV.U32 R0, RZ, RZ, R12 ;  /* 0x000000ffff007224 */ /* 0x000fe400078e000c */
[----:B--2---:R-:W-:-:S04]  /*19230*/  FADD.FTZ R3, R134, R3 ;  /* 0x0000000386037221 */ /* 0x004fc80000010000 */
[C---:B0-----:R-:W-:Y:S01]  /*19240*/  FADD.FTZ R5, R104.reuse, R3 ;  /* 0x0000000368057221 */ /* 0x041fe20000010000 */
[----:B------:R-:W-:Y:S01]  /*19250*/  F2FP.BF16.F32.PACK_AB R139, R104, R134 ;  /* 0x00000086688b723e */ /* 0x000fe200000010ff */
[----:B------:R-:W-:Y:S01]  /*19260*/  IMAD.MOV.U32 R3, RZ, RZ, R14 ;  /* 0x000000ffff037224 */ /* 0x000fe200078e000e */
[----:B------:R-:W-:Y:S06]  /*19270*/  @P2 BRA `(.L_x_1676) ;  /* 0xffffffcc00a82947 */ /* 0x000fec000383ffff */
[----:B------:R-:W-:Y:S05]  /*19280*/  BSYNC B1 ;  /* 0x0000000000017941 */ /* 0x000fea0003800000 */
.L_x_1657:
[----:B------:R-:W-:Y:S02]  /*19290*/  IMAD.MOV.U32 R3, RZ, RZ, R14 ;  /* 0x000000ffff037224 */ /* 0x000fe400078e000e */
[----:B------:R-:W-:Y:S02]  /*192a0*/  IMAD.MOV.U32 R0, RZ, RZ, R12 ;  /* 0x000000ffff007224 */ /* 0x000fe400078e000c */
[----:B------:R-:W-:Y:S02]  /*192b0*/  IMAD.MOV.U32 R22, RZ, RZ, R21 ;  /* 0x000000ffff167224 */ /* 0x000fe400078e0015 */
[----:B------:R-:W-:-:S07]  /*192c0*/  IMAD.MOV.U32 R23, RZ, RZ, R206 ;  /* 0x000000ffff177224 */ /* 0x000fce00078e00ce */
.L_x_1656:
[----:B------:R-:W-:Y:S05]  /*192d0*/  BSYNC B0 ;  /* 0x0000000000007941 */ /* 0x000fea0003800000 */
.L_x_1655:
[----:B------:R-:W0:Y:S01]  /*192e0*/  LDC R210, c[0x0][0x448] ;  /* 0x00011200ffd27b82 */ /* 0x000e220000000800 */
[----:B------:R-:W-:Y:S01]  /*192f0*/  VIADD R12, R178, 0x7f ;  /* 0x0000007fb20c7836 */ /* 0x000fe20000000000 */
[----:B------:R-:W-:Y:S02]  /*19300*/  LOP3.LUT R17, R17, 0xffefffff, RZ, 0xc0, !PT ;  /* 0xffefffff11117812 */ /* 0x000fe400078ec0ff */
[----:B------:R-:W-:-:S04]  /*19310*/  IADD3 R15, R164, 0x1, -R163 ;  /* 0x00000001a40f7810 */ /* 0x000fc80007ffe8a3 */
[----:B------:R-:W1:Y:S01]  /*19320*/  LDC R206, c[0x0][0x9e4] ;  /* 0x00027900ffce7b82 */ /* 0x000e620000000800 */
[----:B0-----:R-:W-:-:S13]  /*19330*/  ISETP.NE.AND P2, PT, R210, 0x1, PT ;  /* 0x00000001d200780c */ /* 0x001fda0003f45270 */
[----:B------:R-:W0:Y:S01]  /*19340*/  @P2 LDC R13, c[0x0][0x44c] ;  /* 0x00011300ff0d2b82 */ /* 0x000e220000000800 */
[----:B------:R-:W-:-:S04]  /*19350*/  @P2 LOP3.LUT R17, R17, 0x100000, RZ, 0xfc, !PT ;  /* 0x0010000011112812 */ /* 0x000fc800078efcff */
[----:B------:R-:W-:-:S03]  /*19360*/  LOP3.LUT R17, R17, 0xffdfffff, RZ, 0xc0, !PT ;  /* 0xffdfffff11117812 */ /* 0x000fc600078ec0ff */
[----:B------:R-:W2:Y:S01]  /*19370*/  @P2 LDC R14, c[0x0][0x450] ;  /* 0x00011400ff0e2b82 */ /* 0x000ea20000000800 */
[----:B0-----:R-:W-:-:S05]  /*19380*/  @P2 IMAD.HI.U32 R13, R12, R13, RZ ;  /* 0x0000000d0c0d2227 */ /* 0x001fca00078e00ff */
[----:B--2---:R-:W-:Y:S02]  /*19390*/  @P2 SHF.R.U32.HI R12, RZ, R14, R13 ;  /* 0x0000000eff0c2219 */ /* 0x004fe4000001160d */
[----:B-1----:R-:W-:-:S03]  /*193a0*/  ISETP.GE.AND P2, PT, R206, 0x1, PT ;  /* 0x00000001ce00780c */ /* 0x002fc60003f46270 */
[----:B------:R-:W-:-:S04]  /*193b0*/  IMAD.IADD R12, R15, 0x1, R12 ;  /* 0x000000010f0c7824 */ /* 0x000fc800078e020c */
[----:B------:R-:W-:-:S06]  /*193c0*/  IMAD.IADD R14, R12, 0x1, -R9 ;  /* 0x000000010c0e7824 */ /* 0x000fcc00078e0a09 */
[----:B------:R-:W-:Y:S01]  /*193d0*/  @P2 LOP3.LUT R17, R17, 0x200000, RZ, 0xfc, !PT ;  /* 0x0020000011112812 */ /* 0x000fe200078efcff */
[----:B------:R-:W-:Y:S06]  /*193e0*/  @!P2 BRA `(.L_x_1677) ;  /* 0x000000000048a947 */ /* 0x000fec0003800000 */
[----:B------:R-:W-:Y:S01]  /*193f0*/  IMAD.MOV.U32 R9, RZ, RZ, R12 ;  /* 0x000000ffff097224 */ /* 0x000fe200078e000c */
[----:B------:R-:W-:Y:S04]  /*19400*/  BSSY B0, `(.L_x_1678) ;  /* 0x000000e000007945 */ /* 0x000fe80003800000 */
        /* <DEDUP_REMOVED lines=9> */
.L_x_1679:
[----:B------:R-:W-:-:S13]  /*194a0*/  ISETP.NE.AND P2, PT, R206, 0x1, PT ;  /* 0x00000001ce00780c */ /* 0x000fda0003f45270 */
[----:B------:R-:W0:Y:S02]  /*194b0*/  @P2 LDC.64 R12, c[0x0][0x9e8] ;  /* 0x00027a00ff0c2b82 */ /* 0x000e240000000a00 */
[----:B0-----:R-:W-:-:S05]  /*194c0*/  @P2 IMAD.HI.U32 R12, R9, R12, RZ ;  /* 0x0000000c090c2227 */ /* 0x001fca00078e00ff */
[----:B------:R-:W-:-:S07]  /*194d0*/  @P2 SHF.R.U32.HI R9, RZ, R13, R12 ;  /* 0x0000000dff092219 */ /* 0x000fce000001160c */
.L_x_1680:
[----:B------:R-:W-:Y:S05]  /*194e0*/  BSYNC B0 ;  /* 0x0000000000007941 */ /* 0x000fea0003800000 */
.L_x_1678:
[----:B------:R-:W-:-:S05]  /*194f0*/  IMAD R9, R9, R206, RZ ;  /* 0x000000ce09097224 */ /* 0x000fca00078e02ff */
[----:B------:R-:W-:-:S07]  /*19500*/  VIMNMX R14, R14, R9, !PT ;  /* 0x000000090e0e7248 */ /* 0x000fce0007fe0100 */
.L_x_1677:
[----:B------:R-:W-:Y:S01]  /*19510*/  VIADD R14, R14, 0x5f ;  /* 0x0000005f0e0e7836 */ /* 0x000fe20000000000 */
[----:B------:R-:W-:Y:S03]  /*19520*/  BSSY B0, `(.L_x_1681) ;  /* 0x00001fd000007945 */ /* 0x000fe60003800000 */
[----:B------:R-:W-:-:S05]  /*19530*/  IMAD.HI R14, R14, 0x2aaaaaab, RZ ;  /* 0x2aaaaaab0e0e7827 */ /* 0x000fca00078e02ff */
[----:B------:R-:W-:-:S04]  /*19540*/  SHF.R.U32.HI R9, RZ, 0x1f, R14 ;  /* 0x0000001fff097819 */ /* 0x000fc8000001160e */
[----:B------:R-:W-:-:S04]  /*19550*/  LEA.HI.SX32 R9, R14, R9, 0x1c ;  /* 0x000000090e097211 */ /* 0x000fc800078fe2ff */
[----:B------:R-:W-:-:S04]  /*19560*/  VIMNMX R9, R180, R9, !PT ;  /* 0x00000009b4097248 */ /* 0x000fc80007fe0100 */
[----:B------:R-:W-:-:S13]  /*19570*/  ISETP.GE.AND P2, PT, R10, R9, PT ;  /* 0x000000090a00720c */ /* 0x000fda0003f46270 */
[----:B------:R-:W-:Y:S05]  /*19580*/  @!P2 BRA `(.L_x_1682) ;  /* 0x0000001c00d8a947 */ /* 0x000fea0003800000 */
[----:B------:R-:W-:Y:S01]  /*19590*/  BSSY B1, `(.L_x_1683) ;  /* 0x00001f4000017945 */ /* 0x000fe20003800000 */
[----:B------:R-:W-:Y:S02]  /*195a0*/  IMAD.MOV.U32 R20, RZ, RZ, R10 ;  /* 0x000000ffff147224 */ /* 0x000fe400078e000a */
[----:B------:R-:W-:Y:S02]  /*195b0*/  IMAD.MOV.U32 R14, RZ, RZ, R3 ;  /* 0x000000ffff0e7224 */ /* 0x000fe400078e0003 */
[----:B------:R-:W-:Y:S02]  /*195c0*/  IMAD.MOV.U32 R15, RZ, RZ, R0 ;  /* 0x000000ffff0f7224 */ /* 0x000fe400078e0000 */
[----:B------:R-:W-:Y:S02]  /*195d0*/  IMAD.MOV.U32 R10, RZ, RZ, R23 ;  /* 0x000000ffff0a7224 */ /* 0x000fe400078e0017 */
[----:B------:R-:W-:-:S07]  /*195e0*/  IMAD.MOV.U32 R12, RZ, RZ, R22 ;  /* 0x000000ffff0c7224 */ /* 0x000fce00078e0016 */
.L_x_1694:
[----:B------:R-:W-:-:S05]  /*195f0*/  VIADD R21, R12, 0x1 ;  /* 0x000000010c157836 */ /* 0x000fca0000000000 */
[----:B------:R-:W-:-:S04]  /*19600*/  ISETP.NE.AND P2, PT, R21, 0x2, PT ;  /* 0x000000021500780c */ /* 0x000fc80003f45270 */
[----:B------:R-:W-:Y:S02]  /*19610*/  SEL R21, R21, RZ, P2 ;  /* 0x000000ff15157207 */ /* 0x000fe40001000000 */
[----:B------:R-:W-:-:S03]  /*19620*/  SEL R23, RZ, 0x1, P2 ;  /* 0x00000001ff177807 */ /* 0x000fc60001000000 */
[----:B------:R-:W-:Y:S01]  /*19630*/  IMAD.MOV.U32 R22, RZ, RZ, R21 ;  /* 0x000000ffff167224 */ /* 0x000fe200078e0015 */
[----:B------:R-:W-:Y:S01]  /*19640*/  LOP3.LUT R23, R10, R23, RZ, 0x3c, !PT ;  /* 0x000000170a177212 */ /* 0x000fe200078e3cff */
[----:B------:R-:W-:Y:S06]  /*19650*/  @!P0 BRA `(.L_x_1684) ;  /* 0x0000000000048947 */ /* 0x000fec0003800000 */
[----:B------:R-:W-:Y:S01]  /*19660*/  BPT.TRAP 0x1 ;  /* 0x000000040000795c */ /* 0x000fe20000300000 */
.L_x_1684:
[----:B------:R-:W-:Y:S01]  /*19670*/  IMAD R0, R22, 0x8, R2 ;  /* 0x0000000816007824 */ /* 0x000fe200078e0202 */
[----:B------:R-:W-:-:S04]  /*19680*/  SHF.L.U32 R3, R23, 0x1f, RZ ;  /* 0x0000001f17037819 */ /* 0x000fc800000006ff */
[----:B------:R0:W1:Y:S01]  /*19690*/  SYNCS.PHASECHK.TRANS64.TRYWAIT P2, [R0+URZ+0x2a830], R3 ;  /* 0x02a83003000075a7 */ /* 0x000062000804017f */
[----:B------:R-:W-:Y:S05]  /*196a0*/  @!P0 BRA `(.L_x_1685) ;  /* 0x0000000000048947 */ /* 0x000fea0003800000 */
[----:B------:R-:W-:Y:S01]  /*196b0*/  BPT.TRAP 0x1 ;  /* 0x000000040000795c */ /* 0x000fe20000300000 */
.L_x_1685:
[----:B------:R-:W-:Y:S01]  /*196c0*/  IMAD R96, R22, 0x900, R8 ;  /* 0x0000090016607824 */ /* 0x000fe200078e0208 */
[----:B------:R-:W-:Y:S03]  /*196d0*/  BSSY B2, `(.L_x_1686) ;  /* 0x0000006000027945 */ /* 0x000fe60003800000 */
[C---:B------:R-:W-:Y:S02]  /*196e0*/  VIADD R90, R96.reuse, 0x2 ;  /* 0x00000002605a7836 */ /* 0x040fe40000000000 */
[----:B------:R-:W-:Y:S01]  /*196f0*/  VIADD R7, R96, 0x4 ;  /* 0x0000000460077836 */ /* 0x000fe20000000000 */
[----:B-1----:R-:W-:Y:S06]  /*19700*/  @P2 BRA `(.L_x_1687) ;  /* 0x0000000000082947 */ /* 0x002fec0003800000 */
[----:B------:R-:W1:Y:S02]  /*19710*/  SYNCS.PHASECHK.TRANS64.TRYWAIT P2, [R0+URZ+0x2a830], R3 ;  /* 0x02a83003000075a7 */ /* 0x000e64000804017f */
[----:B-1----:R-:W-:Y:S05]  /*19720*/  @!P2 BRA `(.L_x_1688) ;  /* 0x000001240088a947 */ /* 0x002fea0003800000 */
.L_x_1687:
[----:B------:R-:W-:Y:S05]  /*19730*/  BSYNC B2 ;  /* 0x0000000000027941 */ /* 0x000fea0003800000 */
.L_x_1686:
[----:B------:R-:W2:Y:S01]  /*19740*/  LDL.64 R212, [R1+0x30] ;  /* 0x0000300001d47983 */ /* 0x000ea20000100a00 */
[----:B------:R-:W-:Y:S02]  /*19750*/  IMAD.MOV.U32 R88, RZ, RZ, R96 ;  /* 0x000000ffff587224 */ /* 0x000fe400078e0060 */
[----:B------:R-:W-:Y:S01]  /*19760*/  VIADD R92, R96, 0x6 ;  /* 0x00000006605c7836 */ /* 0x000fe20000000000 */
[----:B------:R-:W-:Y:S01]  /*19770*/  R2UR UR50, R90 ;  /* 0x000000005a3272ca */ /* 0x000fe200000e0000 */
[----:B------:R-:W-:Y:S01]  /*19780*/  IMAD.MOV.U32 R89, RZ, RZ, 0x40000040 ;  /* 0x40000040ff597424 */ /* 0x000fe200078e00ff */
[----:B------:R-:W-:Y:S01]  /*19790*/  R2UR UR54, R88 ;  /* 0x00000000583672ca */ /* 0x000fe200000e0000 */
[----:B------:R-:W-:Y:S01]  /*197a0*/  IMAD.MOV.U32 R88, RZ, RZ, R7 ;  /* 0x000000ffff587224 */ /* 0x000fe200078e0007 */
[----:B------:R-:W-:Y:S01]  /*197b0*/  R2UR UR30, R92 ;  /* 0x000000005c1e72ca */ /* 0x000fe200000e0000 */
[C---:B------:R-:W-:Y:S01]  /*197c0*/  VIADD R90, R96.reuse, 0x300 ;  /* 0x00000300605a7836 */ /* 0x040fe20000000000 */
[----:B------:R3:W-:Y:S01]  /*197d0*/  STL.64 [R1+0x98], R8 ;  /* 0x0000980801007387 */ /* 0x0007e20000100a00 */
[----:B------:R-:W-:Y:S01]  /*197e0*/  VIADD R92, R96, 0x304 ;  /* 0x00000304605c7836 */ /* 0x000fe20000000000 */
[----:B------:R-:W-:Y:S01]  /*197f0*/  R2UR UR34, R88 ;  /* 0x00000000582272ca */ /* 0x000fe200000e0000 */
[----:B------:R-:W-:Y:S01]  /*19800*/  VIADD R88, R96, 0x302 ;  /* 0x0000030260587836 */ /* 0x000fe20000000000 */
[----:B------:R-:W-:Y:S01]  /*19810*/  R2UR UR26, R90 ;  /* 0x000000005a1a72ca */ /* 0x000fe200000e0000 */
[----:B------:R-:W-:Y:S01]  /*19820*/  VIADD R90, R96, 0x600 ;  /* 0x00000600605a7836 */ /* 0x000fe20000000000 */
[----:B------:R-:W-:Y:S01]  /*19830*/  R2UR UR18, R92 ;  /* 0x000000005c1272ca */ /* 0x000fe200000e0000 */
[----:B------:R-:W-:Y:S01]  /*19840*/  VIADD R92, R96, 0x602 ;  /* 0x00000602605c7836 */ /* 0x000fe20000000000 */
[----:B------:R-:W-:Y:S01]  /*19850*/  R2UR UR22, R88 ;  /* 0x00000000581672ca */ /* 0x000fe200000e0000 */
[C---:B------:R-:W-:Y:S01]  /*19860*/  VIADD R88, R96.reuse, 0x306 ;  /* 0x0000030660587836 */ /* 0x040fe20000000000 */
[----:B---3--:R-:W3:Y:S01]  /*19870*/  LDL.64 R8, [R1+0x28] ;  /* 0x0000280001087983 */ /* 0x008ee20000100a00 */
[----:B------:R-:W-:Y:S01]  /*19880*/  R2UR UR55, R89 ;  /* 0x00000000593772ca */ /* 0x000fe200000e0000 */
[----:B------:R-:W-:-:S02]  /*19890*/  VIADD R94, R96, 0x604 ;  /* 0x00000604605e7836 */ /* 0x000fc40000000000 */
[----:B------:R-:W-:Y:S02]  /*198a0*/  IMAD.MOV.U32 R91, RZ, RZ, 0x40000040 ;  /* 0x40000040ff5b7424 */ /* 0x000fe400078e00ff */
[----:B------:R-:W-:Y:S02]  /*198b0*/  IMAD.MOV.U32 R93, RZ, RZ, 0x40000040 ;  /* 0x40000040ff5d7424 */ /* 0x000fe400078e00ff */
[----:B------:R-:W-:Y:S02]  /*198c0*/  IMAD.MOV.U32 R95, RZ, RZ, 0x40000040 ;  /* 0x40000040ff5f7424 */ /* 0x000fe400078e00ff */
[----:B------:R-:W-:Y:S01]  /*198d0*/  IMAD.MOV.U32 R97, RZ, RZ, 0x40000040 ;  /* 0x40000040ff617424 */ /* 0x000fe200078e00ff */
[----:B------:R-:W-:Y:S01]  /*198e0*/  R2UR UR35, R89 ;  /* 0x00000000592372ca */ /* 0x000fe200000e0000 */
[----:B------:R-:W-:Y:S01]  /*198f0*/  VIADD R96, R96, 0x606 ;  /* 0x0000060660607836 */ /* 0x000fe20000000000 */
[----:B------:R-:W-:Y:S01]  /*19900*/  R2UR UR51, R91 ;  /* 0x000000005b3372ca */ /* 0x000fe200000e0000 */
[----:B------:R0:W-:Y:S01]  /*19910*/  STL [R1+0x94], R2 ;  /* 0x0000940201007387 */ /* 0x0001e20000100800 */
[----:B------:R-:W-:-:S02]  /*19920*/  R2UR UR31, R93 ;  /* 0x000000005d1f72ca */ /* 0x000fc400000e0000 */
[----:B------:R-:W-:Y:S01]  /*19930*/  R2UR UR27, R91 ;  /* 0x000000005b1b72ca */ /* 0x000fe200000e0000 */
[----:B------:R-:W4:Y:S01]  /*19940*/  LDL.64 R218, [R1+0x18] ;  /* 0x0000180001da7983 */ /* 0x000f220000100a00 */
[----:B------:R-:W-:Y:S02]  /*19950*/  R2UR UR23, R89 ;  /* 0x00000000591772ca */ /* 0x000fe400000e0000 */
[----:B------:R-:W-:Y:S01]  /*19960*/  R2UR UR19, R93 ;  /* 0x000000005d1372ca */ /* 0x000fe200000e0000 */
[----:B------:R-:W4:Y:S01]  /*19970*/  LDL.64 R216, [R1+0x10] ;  /* 0x0000100001d87983 */ /* 0x000f220000100a00 */
[----:B------:R-:W-:Y:S02]  /*19980*/  R2UR UR14, R88 ;  /* 0x00000000580e72ca */ /* 0x000fe400000e0000 */
[----:B------:R-:W-:Y:S01]  /*19990*/  R2UR UR15, R89 ;  /* 0x00000000590f72ca */ /* 0x000fe200000e0000 */
[----:B01----:R-:W4:Y:S01]  /*199a0*/  LDL.64 R2, [R1+0x20] ;  /* 0x0000200001027983 */ /* 0x003f220000100a00 */
[----:B------:R-:W-:-:S02]  /*199b0*/  R2UR UR10, R90 ;  /* 0x000000005a0a72ca */ /* 0x000fc400000e0000 */
[----:B------:R-:W-:Y:S01]  /*199c0*/  R2UR UR11, R91 ;  /* 0x000000005b0b72ca */ /* 0x000fe200000e0000 */
[----:B------:R-:W4:Y:S01]  /*199d0*/  LDL.64 R214, [R1+0x8] ;  /* 0x0000080001d67983 */ /* 0x000f220000100a00 */
[----:B------:R-:W-:Y:S02]  /*199e0*/  R2UR UR6, R92 ;  /* 0x000000005c0672ca */ /* 0x000fe400000e0000 */
[----:B------:R-:W-:Y:S02]  /*199f0*/  R2UR UR7, R93 ;  /* 0x000000005d0772ca */ /* 0x000fe400000e0000 */
[----:B------:R-:W-:Y:S02]  /*19a00*/  R2UR UR42, R94 ;  /* 0x000000005e2a72ca */ /* 0x000fe400000e0000 */
[----:B------:R-:W-:Y:S02]  /*19a10*/  R2UR UR43, R95 ;  /* 0x000000005f2b72ca */ /* 0x000fe400000e0000 */
[----:B------:R-:W-:-:S02]  /*19a20*/  R2UR UR38, R96 ;  /* 0x00000000602672ca */ /* 0x000fc400000e0000 */
[----:B------:R-:W-:Y:S02]  /*19a30*/  R2UR UR39, R97 ;  /* 0x00000000612772ca */ /* 0x000fe400000e0000 */
[----:B------:R-:W-:-:S06]  /*19a40*/  WARPGROUP.ARRIVE ;  /* 0x00000000000079c5 */ /* 0x000fcc0000000000 */
[----:B------:R-:W-:Y:S03]  /*19a50*/  HGMMA.64x96x16.F32.BF16 R88, gdesc[UR52], RZ, !UPT, gsb0 ;  /* 0x01600000345879f0 */ /* 0x000fe6000c0018ff */
[----:B------:R-:W-:Y:S02]  /*19a60*/  WARPGROUP.DEPBAR.LE gsb0, 0x0 ;  /* 0x00008000000079c5 */ /* 0x000fe40000010000 */
[----:B------:R-:W-:-:S06]  /*19a70*/  WARPGROUP.ARRIVE ;  /* 0x00000000000079c5 */ /* 0x000fcc0000000000 */
[----:B------:R-:W-:Y:S03]  /*19a80*/  HGMMA.64x96x16.F32.BF16 R88, gdesc[UR48], R88, gsb0 ;  /* 0x01600000305879f0 */ /* 0x000fe60008001858 */
[----:B------:R-:W-:Y:S02]  /*19a90*/  WARPGROUP.DEPBAR.LE gsb0, 0x0 ;  /* 0x00008000000079c5 */ /* 0x000fe40000010000 */
[----:B------:R-:W-:Y:S01]  /*19aa0*/  WARPGROUP.ARRIVE ;  /* 0x00000000000079c5 */ /* 0x000fe20000000000 */
[----:B--2---:R-:W-:Y:S02]  /*19ab0*/  R2UR UR32, R212 ;  /* 0x00000000d42072ca */ /* 0x004fe400000e0000 */
[----:B------:R-:W-:Y:S02]  /*19ac0*/  R2UR UR33, R213 ;  /* 0x00000000d52172ca */ /* 0x000fe400000e0000 */
[----:B------:R-:W2:Y:S11]  /*19ad0*/  LDL.64 R212, [R1] ;  /* 0x0000000001d47983 */ /* 0x000eb60000100a00 */
[----:B------:R-:W-:Y:S01]  /*19ae0*/  HGMMA.64x96x16.F32.BF16 R88, gdesc[UR32], R88, gsb0 ;  /* 0x01600000205879f0 */ /* 0x000fe20008001858 */
[----:B---3--:R-:W-:-:S02]  /*19af0*/  R2UR UR28, R8 ;  /* 0x00000000081c72ca */ /* 0x008fc400000e0000 */
[----:B------:R-:W-:Y:S02]  /*19b00*/  R2UR UR29, R9 ;  /* 0x00000000091d72ca */ /* 0x000fe400000e0000 */
[----:B------:R0:W5:Y:S01]  /*19b10*/  LDL.LU.64 R8, [R1+0x98] ;  /* 0x0000980001087983 */ /* 0x0001620000300a00 */
[----:B------:R-:W-:Y:S02]  /*19b20*/  WARPGROUP.DEPBAR.LE gsb0, 0x0 ;  /* 0x00008000000079c5 */ /* 0x000fe40000010000 */
[----:B------:R-:W-:-:S08]  /*19b30*/  WARPGROUP.ARRIVE ;  /* 0x00000000000079c5 */ /* 0x000fd00000000000 */
[----:B------:R-:W-:Y:S01]  /*19b40*/  HGMMA.64x96x16.F32.BF16 R88, gdesc[UR28], R88, gsb0 ;  /* 0x016000001c5879f0 */ /* 0x000fe20008001858 */
[----:B----4-:R-:W-:Y:S02]  /*19b50*/  R2UR UR24, R2 ;  /* 0x00000000021872ca */ /* 0x010fe400000e0000 */
[----:B------:R-:W-:Y:S01]  /*19b60*/  R2UR UR25, R3 ;  /* 0x00000000031972ca */ /* 0x000fe200000e0000 */
[----:B------:R0:W5:Y:S01]  /*19b70*/  LDL.LU R2, [R1+0x94] ;  /* 0x0000940001027983 */ /* 0x0001620000300800 */
        /* <DEDUP_REMOVED lines=15> */
[----:B--2---:R-:W-:Y:S02]  /*19c70*/  R2UR UR8, R212 ;  /* 0x00000000d40872ca */ /* 0x004fe400000e0000 */
        /* <DEDUP_REMOVED lines=17> */
[----:B------:R-:W-:Y:S01]  /*19d90*/  HGMMA.64x96x16.F32.BF16 R88, gdesc[UR36], R88, gsb0 ;  /* 0x01600000245879f0 */ /* 0x000fe20008001858 */
        /* <DEDUP_REMOVED lines=65> */
[----:B0-----:R-:W-:Y:S05]  /*1a1b0*/  @!P0 BRA `(.L_x_1689) ;  /* 0x0000000000048947 */ /* 0x001fea0003800000 */
[----:B------:R-:W-:Y:S01]  /*1a1c0*/  BPT.TRAP 0x1 ;  /* 0x000000040000795c */ /* 0x000fe20000300000 */
.L_x_1689:
[----:B------:R-:W-:Y:S01]  /*1a1d0*/  SHF.L.U32 R0, R10, 0x1f, RZ ;  /* 0x0000001f0a007819 */ /* 0x000fe200000006ff */
[----:B-----5:R-:W-:-:S04]  /*1a1e0*/  IMAD R209, R12, 0x8, R2 ;  /* 0x000000080cd17824 */ /* 0x020fc800078e0202 */
[----:B------:R0:W1:Y:S01]  /*1a1f0*/  SYNCS.PHASECHK.TRANS64.TRYWAIT P2, [R209+URZ+0x2a850], R0 ;  /* 0x02a85000d10075a7 */ /* 0x000062000804017f */
[----:B------:R-:W-:Y:S05]  /*1a200*/  @!P0 BRA `(.L_x_1690) ;  /* 0x0000000000048947 */ /* 0x000fea0003800000 */
[----:B------:R-:W-:Y:S01]  /*1a210*/  BPT.TRAP 0x1 ;  /* 0x000000040000795c */ /* 0x000fe20000300000 */
.L_x_1690:
[----:B------:R-:W-:Y:S04]  /*1a220*/  BSSY B2, `(.L_x_1691) ;  /* 0x0000004000027945 */ /* 0x000fe80003800000 */
[----:B-1----:R-:W-:Y:S05]  /*1a230*/  @P2 BRA `(.L_x_1692) ;  /* 0x0000000000082947 */ /* 0x002fea0003800000 */
[----:B------:R-:W1:Y:S02]  /*1a240*/  SYNCS.PHASECHK.TRANS64.TRYWAIT P2, [R209+URZ+0x2a850], R0 ;  /* 0x02a85000d10075a7 */ /* 0x000e64000804017f */
[----:B-1----:R-:W-:Y:S05]  /*1a250*/  @!P2 BRA `(.L_x_1693) ;  /* 0x0000011800d0a947 */ /* 0x002fea0003800000 */
.L_x_1692:
[----:B------:R-:W-:Y:S05]  /*1a260*/  BSYNC B2 ;  /* 0x0000000000027941 */ /* 0x000fea0003800000 */
.L_x_1691:
[----:B01----:R-:W-:Y:S01]  /*1a270*/  VIADD R0, R2, 0x400 ;  /* 0x0000040002007836 */ /* 0x003fe20000000000 */
[----:B------:R-:W-:Y:S01]  /*1a280*/  WARPGROUP.ARRIVE ;  /* 0x00000000000079c5 */ /* 0x000fe20000000000 */
[----:B------:R-:W-:Y:S01]  /*1a290*/  IMAD.MOV.U32 R11, RZ, RZ, 0x40000040 ;  /* 0x40000040ff0b7424 */ /* 0x000fe200078e00ff */
[----:B------:R-:W-:Y:S01]  /*1a2a0*/  ULDC UR4, c[0x0][0x988] ;  /* 0x0002620000047ab9 */ /* 0x000fe20000000800 */
[----:B------:R-:W-:Y:S01]  /*1a2b0*/  IMAD.MOV.U32 R13, RZ, RZ, 0x40000040 ;  /* 0x40000040ff0d7424 */ /* 0x000fe200078e00ff */
[----:B------:R-:W-:Y:S01]  /*1a2c0*/  SHF.R.U32.HI R0, RZ, 0x4, R0 ;  /* 0x00000004ff007819 */ /* 0x000fe20000011600 */
[----:B------:R-:W-:Y:S01]  /*1a2d0*/  IMAD.U32 R7, RZ, RZ, UR4 ;  /* 0x00000004ff077e24 */ /* 0x000fe2000f8e00ff */
[----:B------:R-:W-:Y:S01]  /*1a2e0*/  R2UR UR7, R11 ;  /* 0x000000000b0772ca */ /* 0x000fe200000e0000 */
[----:B------:R-:W-:Y:S01]  /*1a2f0*/  @!P1 VIADD R209, R209, 0x2a860 ;  /* 0x0002a860d1d19836 */ /* 0x000fe20000000000 */
[----:B------:R-:W-:Y:S02]  /*1a300*/  LOP3.LUT R0, R0, 0x3fff, RZ, 0xc0, !PT ;  /* 0x00003fff00007812 */ /* 0x000fe400078ec0ff */
[C---:B------:R-:W-:Y:S01]  /*1a310*/  ISETP.GT.AND P2, PT, R20.reuse, R9, PT ;  /* 0x000000091400720c */ /* 0x040fe20003f44270 */
[----:B------:R-:W-:Y:S01]  /*1a320*/  VIADD R20, R20, 0xffffffff ;  /* 0xffffffff14147836 */ /* 0x000fe20000000000 */
[----:B------:R-:W-:-:S02]  /*1a330*/  LOP3.LUT R0, R0, 0x3000000, RZ, 0xfc, !PT ;  /* 0x0300000000007812 */ /* 0x000fc400078efcff */
        /* <DEDUP_REMOVED lines=34> */
[----:B0-----:R-:W-:-:S05]  /*1a560*/  FMNMX.FTZ R0, R0, R3, !PT ;  /* 0x0000000300007209 */ /* 0x001fca0007810000 */
[----:B------:R-:W0:Y:S02]  /*1a570*/  SHFL.BFLY PT, R3, R0, 0x1, 0x1f ;  /* 0x0c201f0000037f89 */ /* 0x000e2400000e0000 */
[----:B0-----:R-:W-:Y:S02]  /*1a580*/  FMNMX.FTZ R0, R0, R3, !PT ;  /* 0x0000000300007209 */ /* 0x001fe40007810000 */
[----:B------:R-:W-:Y:S01]  /*1a590*/  FMNMX.FTZ R3, R90, R14, !PT ;  /* 0x0000000e5a037209 */ /* 0x000fe20007810000 */
[----:B------:R-:W-:Y:S02]  /*1a5a0*/  WARPGROUP.DEPBAR.LE gsb0, 0x0 ;  /* 0x00008000000079c5 */ /* 0x000fe40000010000 */
[----:B------:R-:W-:Y:S01]  /*1a5b0*/  WARPGROUP.ARRIVE ;  /* 0x00000000000079c5 */ /* 0x000fe20000000000 */
[----:B------:R-:W-:Y:S01]  /*1a5c0*/  FMNMX.FTZ R3, R91, R3, !PT ;  /* 0x000000035b037209 */ /* 0x000fe20007810000 */
[C---:B------:R-:W-:Y:S01]  /*1a5d0*/  FMUL.FTZ R4, R0.reuse, R7 ;  /* 0x0000000700047220 */ /* 0x040fe20000410000 */
[----:B------:R-:W-:-:S02]  /*1a5e0*/  FADD.FTZ R11, -R0, R15 ;  /* 0x0000000f000b7221 */ /* 0x000fc40000010100 */
[----:B------:R-:W-:Y:S01]  /*1a5f0*/  FMNMX.FTZ R3, R94, R3, !PT ;  /* 0x000000035e037209 */ /* 0x000fe20007810000 */
[----:B------:R-:W-:Y:S01]  /*1a600*/  HGMMA.64x128x16.F32.BF16 R24, R152, gdesc[UR4].tnspB, R24, gsb0 ;  /* 0x41e0000498187df0 */ /* 0x000fe20008001818 */
[----:B------:R-:W-:Y:S01]  /*1a610*/  R2UR UR6, R12 ;  /* 0x000000000c0672ca */ /* 0x000fe200000e0000 */
[----:B------:R-:W-:Y:S01]  /*1a620*/  VIADD R12, R10, 0x180 ;  /* 0x000001800a0c7836 */ /* 0x000fe20000000000 */
[----:B------:R-:W-:Y:S01]  /*1a630*/  R2UR UR7, R13 ;  /* 0x000000000d0772ca */ /* 0x000fe200000e0000 */
[----:B------:R-:W-:Y:S01]  /*1a640*/  IMAD.MOV.U32 R13, RZ, RZ, 0x40000040 ;  /* 0x40000040ff0d7424 */ /* 0x000fe200078e00ff */
        /* <DEDUP_REMOVED lines=9> */
[----:B------:R-:W-:Y:S01]  /*1a6e0*/  FMUL.FTZ R11, R11, R7 ;  /* 0x000000070b0b7220 */ /* 0x000fe20000410000 */
[----:B------:R-:W-:Y:S02]  /*1a6f0*/  MUFU.EX2 R156, R156 ;  /* 0x0000009c009c7308 */ /* 0x000fe40000000800 */
[----:B------:R-:W-:-:S04]  /*1a700*/  FMNMX.FTZ R3, R102, R3, !PT ;  /* 0x0000000366037209 */ /* 0x000fc80007810000 */
[----:B------:R-:W-:Y:S02]  /*1a710*/  FMNMX.FTZ R3, R103, R3, !PT ;  /* 0x0000000367037209 */ /* 0x000fe40007810000 */
[----:B------:R-:W0:Y:S02]  /*1a720*/  MUFU.EX2 R11, R11 ;  /* 0x0000000b000b7308 */ /* 0x000e240000000800 */
[----:B------:R-:W-:-:S04]  /*1a730*/  FMNMX.FTZ R3, R106, R3, !PT ;  /* 0x000000036a037209 */ /* 0x000fc80007810000 */
[----:B------:R-:W-:Y:S02]  /*1a740*/  FMNMX.FTZ R3, R107, R3, !PT ;  /* 0x000000036b037209 */ /* 0x000fe40007810000 */
[----:B------:R-:W-:Y:S02]  /*1a750*/  MUFU.EX2 R158, R158 ;  /* 0x0000009e009e7308 */ /* 0x000fe40000000800 */
[----:B------:R-:W-:-:S04]  /*1a760*/  FMNMX.FTZ R3, R110, R3, !PT ;  /* 0x000000036e037209 */ /* 0x000fc80007810000 */
[----:B------:R-:W-:Y:S02]  /*1a770*/  FMNMX.FTZ R3, R111, R3, !PT ;  /* 0x000000036f037209 */ /* 0x000fe40007810000 */
[----:B------:R-:W-:Y:S01]  /*1a780*/  MUFU.EX2 R88, R88 ;  /* 0x0000005800587308 */ /* 0x000fe20000000800 */
[----:B0-----:R-:W-:Y:S01]  /*1a790*/  FFMA.FTZ R6, R11, R6, R156 ;  /* 0x000000060b067223 */ /* 0x001fe2000001009c */
[----:B------:R-:W-:-:S04]  /*1a7a0*/  FMNMX.FTZ R3, R114, R3, !PT ;  /* 0x0000000372037209 */ /* 0x000fc80007810000 */
[----:B------:R-:W-:Y:S02]  /*1a7b0*/  FMNMX.FTZ R3, R115, R3, !PT ;  /* 0x0000000373037209 */ /* 0x000fe40007810000 */
[----:B------:R-:W-:Y:S02]  /*1a7c0*/  MUFU.EX2 R92, R92 ;  /* 0x0000005c005c7308 */ /* 0x000fe40000000800 */
[----:B------:R-:W-:-:S04]  /*1a7d0*/  FMNMX.FTZ R3, R118, R3, !PT ;  /* 0x0000000376037209 */ /* 0x000fc80007810000 */
[----:B------:R-:W-:Y:S02]  /*1a7e0*/  FMNMX.FTZ R3, R119, R3, !PT ;  /* 0x0000000377037209 */ /* 0x000fe40007810000 */
[----:B------:R-:W-:Y:S02]  /*1a7f0*/  MUFU.EX2 R101, R101 ;  /* 0x0000006500657308 */ /* 0x000fe40000000800 */
[----:B------:R-:W-:-:S04]  /*1a800*/  FMNMX.FTZ R3, R122, R3, !PT ;  /* 0x000000037a037209 */ /* 0x000fc80007810000 */
[----:B------:R-:W-:Y:S02]  /*1a810*/  FMNMX.FTZ R3, R123, R3, !PT ;  /* 0x000000037b037209 */ /* 0x000fe40007810000 */
[----:B------:R-:W-:Y:S02]  /*1a820*/  MUFU.EX2 R15, R15 ;  /* 0x0000000f000f7308 */ /* 0x000fe40000000800 */
        /* <DEDUP_REMOVED lines=8> */
[-CC-:B------:R-:W-:Y:S01]  /*1a8b0*/  FFMA.FTZ R152, R96, R7.reuse, -R4.reuse ;  /* 0x0000000760987223 */ /* 0x180fe20000010804 */
[-CC-:B------:R-:W-:Y:S01]  /*1a8c0*/  FFMA.FTZ R154, R100, R7.reuse, -R4.reuse ;  /* 0x00000007649a7223 */ /* 0x180fe20000010804 */
[-CC-:B------:R-:W-:Y:S01]  /*1a8d0*/  FFMA.FTZ R96, R121, R7.reuse, -R4.reuse ;  /* 0x0000000779607223 */ /* 0x180fe20000010804 */
[----:B------:R-:W-:Y:S02]  /*1a8e0*/  FFMA.FTZ R100, R129, R7, -R4 ;  /* 0x0000000781647223 */ /* 0x000fe40000010804 */
[----:B------:R-:W-:Y:S01]  /*1a8f0*/  HGMMA.64x128x16.F32.BF16 R24, R148, gdesc[UR4].tnspB, R24, gsb0 ;  /* 0x41e0000494187df0 */ /* 0x000fe20008001818 */
[----:B------:R-:W-:Y:S01]  /*1a900*/  R2UR UR6, R12 ;  /* 0x000000000c0672ca */ /* 0x000fe200000e0000 */
[----:B------:R-:W-:Y:S01]  /*1a910*/  VIADD R12, R10, 0x200 ;  /* 0x000002000a0c7836 */ /* 0x000fe20000000000 */
[----:B------:R-:W-:Y:S01]  /*1a920*/  R2UR UR7, R13 ;  /* 0x000000000d0772ca */ /* 0x000fe200000e0000 */
[----:B------:R-:W-:Y:S01]  /*1a930*/  IMAD.MOV.U32 R13, RZ, RZ, 0x40000040 ;  /* 0x40000040ff0d7424 */ /* 0x000fe200078e00ff */
        /* <DEDUP_REMOVED lines=8> */
[----:B------:R-:W-:-:S03]  /*1a9c0*/  FFMA.FTZ R104, R132, R7, -R4 ;  /* 0x0000000784687223 */ /* 0x000fc60000010804 */
[----:B------:R-:W-:Y:S01]  /*1a9d0*/  HGMMA.64x128x16.F32.BF16 R24, R144, gdesc[UR4].tnspB, R24, gsb0 ;  /* 0x41e0000490187df0 */ /* 0x000fe20008001818 */
[----:B------:R-:W-:Y:S01]  /*1a9e0*/  R2UR UR6, R12 ;  /* 0x000000000c0672ca */ /* 0x000fe200000e0000 */
[----:B------:R-:W-:Y:S01]  /*1a9f0*/  MUFU.EX2 R148, R148 ;  /* 0x0000009400947308 */ /* 0x000fe20000000800 */
[----:B------:R-:W-:Y:S01]  /*1aa00*/  R2UR UR7, R13 ;  /* 0x000000000d0772ca */ /* 0x000fe200000e0000 */
[----:B------:R-:W0:Y:S01]  /*1aa10*/  SHFL.BFLY PT, R12, R3, 0x2, 0x1f ;  /* 0x0c401f00030c7f89 */ /* 0x000e2200000e0000 */
[----:B------:R-:W-:-:S05]  /*1aa20*/  IMAD.MOV.U32 R13, RZ, RZ, 0x40000040 ;  /* 0x40000040ff0d7424 */ /* 0x000fca00078e00ff */
[----:B------:R-:W-:Y:S08]  /*1aa30*/  MUFU.EX2 R150, R150 ;  /* 0x0000009600967308 */ /* 0x000ff00000000800 */
[----:B------:R-:W-:Y:S01]  /*1aa40*/  MUFU.EX2 R104, R104 ;  /* 0x0000006800687308 */ /* 0x000fe20000000800 */
[----:B0-----:R-:W-:-:S05]  /*1aa50*/  FMNMX.FTZ R3, R3, R12, !PT ;  /* 0x0000000c03037209 */ /* 0x001fca0007810000 */
[----:B------:R-:W0:Y:S02]  /*1aa60*/  SHFL.BFLY PT, R12, R3, 0x1, 0x1f ;  /* 0x0c201f00030c7f89 */ /* 0x000e2400000e0000 */
[----:B0-----:R-:W-:-:S05]  /*1aa70*/  FMNMX.FTZ R3, R3, R12, !PT ;  /* 0x0000000c03037209 */ /* 0x001fca0007810000 */
        /* <DEDUP_REMOVED lines=21> */
[----:B------:R-:W-:-:S04]  /*1abd0*/  FFMA.FTZ R134, R134, R7, -R108 ;  /* 0x0000000786867223 */ /* 0x000fc8000001086c */
        /* <DEDUP_REMOVED lines=12> */
[-C--:B------:R-:W-:Y:S01]  /*1aca0*/  FFMA.FTZ R93, R117, R7.reuse, -R4 ;  /* 0x00000007755d7223 */ /* 0x080fe20000010804 */
[----:B------:R-:W-:Y:S01]  /*1acb0*/  MUFU.EX2 R98, R98 ;  /* 0x0000006200627308 */ /* 0x000fe20000000800 */
[----:B------:R-:W-:Y:S01]  /*1acc0*/  HGMMA.64x128x16.F32.BF16 R24, R140, gdesc[UR4].tnspB, R24, gsb0 ;  /* 0x41e000048c187df0 */ /* 0x000fe20008001818 */
[----:B------:R-:W-:Y:S01]  /*1acd0*/  R2UR UR7, R13 ;  /* 0x000000000d0772ca */ /* 0x000fe200000e0000 */
[----:B------:R-:W-:Y:S02]  /*1ace0*/  @!P1 IMAD R13, R21, 0x8, R2 ;  /* 0x00000008150d9824 */ /* 0x000fe400078e0202 */
[----:B------:R-:W-:-:S02]  /*1acf0*/  FFMA.FTZ R147, R118, R7, -R108 ;  /* 0x0000000776937223 */ /* 0x000fc4000001086c */
[----:B------:R-:W-:Y:S01]  /*1ad00*/  @!P1 VIADD R13, R13, 0x2a840 ;  /* 0x0002a8400d0d9836 */ /* 0x000fe20000000000 */
[----:B------:R-:W-:Y:S04]  /*1ad10*/  MUFU.EX2 R145, R145 ;  /* 0x0000009100917308 */ /* 0x000fe80000000800 */
[----:B------:R-:W-:-:S04]  /*1ad20*/  @!P1 PRMT R21, RZ, 0x654, R13 ;  /* 0x00000654ff159816 */ /* 0x000fc8000000000d */
        /* <DEDUP_REMOVED lines=11> */
[-CC-:B------:R-:W-:Y:S01]  /*1ade0*/  FFMA.FTZ R141, R89, R7.reuse, -R4.reuse ;  /* 0x00000007598d7223 */ /* 0x180fe20000010804 */
[-CC-:B------:R-:W-:Y:S01]  /*1adf0*/  FFMA.FTZ R143, R97, R7.reuse, -R4.reuse ;  /* 0x00000007618f7223 */ /* 0x180fe20000010804 */
[-CC-:B------:R-:W-:Y:S01]  /*1ae00*/  FFMA.FTZ R89, R113, R7.reuse, -R4.reuse ;  /* 0x0000000771597223 */ /* 0x180fe20000010804 */
[-CC-:B------:R-:W-:Y:S01]  /*1ae10*/  FFMA.FTZ R140, R120, R7.reuse, -R4.reuse ;  /* 0x00000007788c7223 */ /* 0x180fe20000010804 */
[-CC-:B------:R-:W-:Y:S01]  /*1ae20*/  FFMA.FTZ R142, R124, R7.reuse, -R4.reuse ;  /* 0x000000077c8e7223 */ /* 0x180fe20000010804 */
[-CC-:B------:R-:W-:Y:S01]  /*1ae30*/  FFMA.FTZ R97, R125, R7.reuse, -R4.reuse ;  /* 0x000000077d617223 */ /* 0x180fe20000010804 */
[----:B------:R-:W-:Y:S01]  /*1ae40*/  FFMA.FTZ R4, R133, R7, -R4 ;  /* 0x0000000785047223 */ /* 0x000fe20000010804 */
[----:B------:R-:W-:Y:S01]  /*1ae50*/  WARPGROUP.ARRIVE ;  /* 0x00000000000079c5 */ /* 0x000fe20000000000 */
[----:B------:R-:W0:Y:S08]  /*1ae60*/  MUFU.EX2 R141, R141 ;  /* 0x0000008d008d7308 */ /* 0x000e300000000800 */
[----:B------:R-:W-:Y:S08]  /*1ae70*/  MUFU.EX2 R14, R4 ;  /* 0x00000004000e7308 */ /* 0x000ff00000000800 */
[----:B------:R1:W2:Y:S01]  /*1ae80*/  MUFU.EX2 R4, R12 ;  /* 0x0000000c00047308 */ /* 0x0002a20000000800 */
[----:B0-----:R-:W-:-:S07]  /*1ae90*/  F2FP.BF16.F32.PACK_AB R156, R141, R156 ;  /* 0x0000009c8d9c723e */ /* 0x001fce00000010ff */
[----:B------:R-:W0:Y:S01]  /*1aea0*/  MUFU.EX2 R143, R143 ;  /* 0x0000008f008f7308 */ /* 0x000e220000000800 */
[----:B-1----:R-:W-:Y:S02]  /*1aeb0*/  VIADD R12, R10, 0x280 ;  /* 0x000002800a0c7836 */ /* 0x002fe40000000000 */
[----:B------:R-:W-:-:S03]  /*1aec0*/  FFMA.FTZ R10, R111, R7, -R108 ;  /* 0x000000076f0a7223 */ /* 0x000fc6000001086c */
[----:B------:R-:W-:Y:S01]  /*1aed0*/  R2UR UR6, R12 ;  /* 0x000000000c0672ca */ /* 0x000fe200000e0000 */
[----:B------:R-:W-:Y:S02]  /*1aee0*/  FFMA.FTZ R12, R114, R7, -R108 ;  /* 0x00000007720c7223 */ /* 0x000fe4000001086c */
[----:B------:R-:W-:Y:S01]  /*1aef0*/  MUFU.EX2 R10, R10 ;  /* 0x0000000a000a7308 */ /* 0x000fe20000000800 */
[----:B--2---:R-:W-:Y:S01]  /*1af00*/  FFMA.FTZ R5, R4, R5, R157 ;  /* 0x0000000504057223 */ /* 0x004fe2000001009d */
[----:B------:R-:W-:-:S06]  /*1af10*/  F2FP.BF16.F32.PACK_AB R157, R90, R157 ;  /* 0x0000009d5a9d723e */ /* 0x000fcc00000010ff */
[----:B------:R-:W1:Y:S02]  /*1af20*/  MUFU.EX2 R12, R12 ;  /* 0x0000000c000c7308 */ /* 0x000e640000000800 */
[----:B------:R-:W-:Y:S06]  /*1af30*/  HGMMA.64x128x16.F32.BF16 R24, R136, gdesc[UR4].tnspB, R24, gsb0 ;  /* 0x41e0000488187df0 */ /* 0x000fec0008001818 */
[----:B------:R-:W-:Y:S08]  /*1af40*/  MUFU.EX2 R89, R89 ;  /* 0x0000005900597308 */ /* 0x000ff00000000800 */
[----:B------:R-:W-:Y:S08]  /*1af50*/  MUFU.EX2 R140, R140 ;  /* 0x0000008c008c7308 */ /* 0x000ff00000000800 */
[----:B------:R-:W-:Y:S08]  /*1af60*/  MUFU.EX2 R142, R142 ;  /* 0x0000008e008e7308 */ /* 0x000ff00000000800 */
[----:B------:R-:W-:Y:S01]  /*1af70*/  MUFU.EX2 R97, R97 ;  /* 0x0000006100617308 */ /* 0x000fe20000000800 */
[----:B------:R-:W-:-:S02]  /*1af80*/  WARPGROUP.DEPBAR.LE gsb0, 0x0 ;  /* 0x00008000000079c5 */ /* 0x000fc40000010000 */
[----:B------:R2:W-:Y:S01]  /*1af90*/  @!P1 SYNCS.ARRIVE.TRANS64.RED.A1T0 RZ, [R21+URZ], RZ ;  /* 0x000000ff15ff99a7 */ /* 0x0005e2000810043f */
[----:B------:R-:W-:Y:S02]  /*1afa0*/  F2FP.BF16.F32.PACK_AB R136, R100, R15 ;  /* 0x0000000f6488723e */ /* 0x000fe400000010ff */
[----:B------:R-:W-:Y:S02]  /*1afb0*/  F2FP.BF16.F32.PACK_AB R138, R14, R104 ;  /* 0x000000680e8a723e */ /* 0x000fe400000010ff */
[----:B------:R-:W-:Y:S01]  /*1afc0*/  F2FP.BF16.F32.PACK_AB R137, R131, R130 ;  /* 0x000000828389723e */ /* 0x000fe200000010ff */
[----:B--2---:R-:W-:Y:S01]  /*1afd0*/  FADD.FTZ R21, R141, R6 ;  /* 0x000000068d157221 */ /* 0x004fe20000010000 */
[----:B------:R-:W-:Y:S01]  /*1afe0*/  FADD.FTZ R6, R90, R5 ;  /* 0x000000055a067221 */ /* 0x000fe20000010000 */
[----:B------:R-:W-:Y:S01]  /*1aff0*/  FFMA.FTZ R5, R119, R7, -R108 ;  /* 0x0000000777057223 */ /* 0x000fe2000001086c */
[----:B------:R-:W-:Y:S01]  /*1b000*/  MUFU.EX2 R90, R127 ;  /* 0x0000007f005a7308 */ /* 0x000fe20000000800 */
[----:B------:R-:W-:Y:S01]  /*1b010*/  FADD.FTZ R102, R158, R21 ;  /* 0x000000159e667221 */ /* 0x000fe20000010000 */
[----:B------:R-:W-:Y:S01]  /*1b020*/  FADD.FTZ R6, R159, R6 ;  /* 0x000000069f067221 */ /* 0x000fe20000010000 */
[----:B------:R-:W-:Y:S01]  /*1b030*/  F2FP.BF16.F32.PACK_AB R159, R91, R159 ;  /* 0x0000009f5b9f723e */ /* 0x000fe200000010ff */
[----:B------:R2:W-:Y:S01]  /*1b040*/  @!P1 SYNCS.ARRIVE.TRANS64.RED.A1T0 RZ, [R209+URZ], RZ ;  /* 0x000000ffd1ff99a7 */ /* 0x0005e2000810043f */
[----:B------:R-:W-:Y:S01]  /*1b050*/  FADD.FTZ R21, R145, R102 ;  /* 0x0000006691157221 */ /* 0x000fe20000010000 */
[----:B------:R-:W-:Y:S01]  /*1b060*/  FADD.FTZ R102, R91, R6 ;  /* 0x000000065b667221 */ /* 0x000fe20000010000 */
[-C--:B------:R-:W-:Y:S01]  /*1b070*/  FFMA.FTZ R6, R122, R7.reuse, -R108 ;  /* 0x000000077a067223 */ /* 0x080fe2000001086c */
[----:B------:R-:W-:Y:S01]  /*1b080*/  MUFU.EX2 R5, R5 ;  /* 0x0000000500057308 */ /* 0x000fe20000000800 */
[----:B------:R-:W-:Y:S01]  /*1b090*/  FADD.FTZ R106, R152, R21 ;  /* 0x00000015986a7221 */ /* 0x000fe20000010000 */
[----:B------:R-:W-:Y:S01]  /*1b0a0*/  FADD.FTZ R103, R153, R102 ;  /* 0x0000006699677221 */ /* 0x000fe20000010000 */
[----:B------:R-:W-:Y:S01]  /*1b0b0*/  FFMA.FTZ R21, R123, R7, -R108 ;  /* 0x000000077b157223 */ /* 0x000fe2000001086c */
[C---:B------:R-:W-:Y:S01]  /*1b0c0*/  F2FP.BF16.F32.PACK_AB R153, R94.reuse, R153 ;  /* 0x000000995e99723e */ /* 0x040fe200000010ff */
[----:B0-----:R-:W-:Y:S01]  /*1b0d0*/  FADD.FTZ R105, R143, R106 ;  /* 0x0000006a8f697221 */ /* 0x001fe20000010000 */
[----:B------:R-:W-:Y:S01]  /*1b0e0*/  FADD.FTZ R102, R94, R103 ;  /* 0x000000675e667221 */ /* 0x000fe20000010000 */
[----:B------:R-:W-:Y:S01]  /*1b0f0*/  FFMA.FTZ R108, R135, R7, -R108 ;  /* 0x00000007876c7223 */ /* 0x000fe2000001086c */
[----:B------:R-:W-:Y:S01]  /*1b100*/  MUFU.EX2 R6, R6 ;  /* 0x0000000600067308 */ /* 0x000fe20000000800 */
[----:B------:R-:W-:Y:S01]  /*1b110*/  FADD.FTZ R105, R154, R105 ;  /* 0x000000699a697221 */ /* 0x000fe20000010000 */
[----:B------:R-:W-:Y:S01]  /*1b120*/  FADD.FTZ R102, R155, R102 ;  /* 0x000000669b667221 */ /* 0x000fe20000010000 */
[----:B------:R-:W-:-:S02]  /*1b130*/  F2FP.BF16.F32.PACK_AB R154, R88, R154 ;  /* 0x0000009a589a723e */ /* 0x000fc400000010ff */
[----:B------:R-:W-:Y:S01]  /*1b140*/  FADD.FTZ R105, R88, R105 ;  /* 0x0000006958697221 */ /* 0x000fe20000010000 */
[C---:B------:R-:W-:Y:S01]  /*1b150*/  FADD.FTZ R102, R95.reuse, R102 ;  /* 0x000000665f667221 */ /* 0x040fe20000010000 */
[----:B------:R-:W-:Y:S01]  /*1b160*/  F2FP.BF16.F32.PACK_AB R155, R95, R155 ;  /* 0x0000009b5f9b723e */ /* 0x000fe200000010ff */
[----:B------:R-:W0:Y:S01]  /*1b170*/  MUFU.EX2 R21, R21 ;  /* 0x0000001500157308 */ /* 0x000e220000000800 */
[----:B------:R-:W-:Y:S01]  /*1b180*/  FADD.FTZ R105, R148, R105 ;  /* 0x0000006994697221 */ /* 0x000fe20000010000 */
[----:B------:R-:W-:Y:S01]  /*1b190*/  FADD.FTZ R103, R149, R102 ;  /* 0x0000006695677221 */ /* 0x000fe20000010000 */
[----:B------:R-:W-:Y:S02]  /*1b1a0*/  F2FP.BF16.F32.PACK_AB R158, R145, R158 ;  /* 0x0000009e919e723e */ /* 0x000fe400000010ff */
[----:B------:R-:W-:Y:S01]  /*1b1b0*/  FADD.FTZ R105, R92, R105 ;  /* 0x000000695c697221 */ /* 0x000fe20000010000 */
[----:B------:R-:W-:Y:S01]  /*1b1c0*/  FADD.FTZ R102, R98, R103 ;  /* 0x0000006762667221 */ /* 0x000fe20000010000 */
[----:B-1----:R-:W-:Y:S01]  /*1b1d0*/  F2FP.BF16.F32.PACK_AB R145, R13, R12 ;  /* 0x0000000c0d91723e */ /* 0x002fe200000010ff */
[----:B------:R-:W1:Y:S01]  /*1b1e0*/  MUFU.EX2 R108, R108 ;  /* 0x0000006c006c7308 */ /* 0x000e620000000800 */
        /* <DEDUP_REMOVED lines=8> */
[----:B0-----:R-:W-:Y:S01]  /*1b270*/  F2FP.BF16.F32.PACK_AB R141, R21, R6 ;  /* 0x00000006158d723e */ /* 0x001fe200000010ff */
[----:B------:R-:W-:Y:S02]  /*1b280*/  IMAD.MOV.U32 R12, RZ, RZ, R22 ;  /* 0x000000ffff0c7224 */ /* 0x000fe400078e0016 */
        /* <DEDUP_REMOVED lines=17> */
[----:B------:R-:W-:Y:S01]  /*1b3a0*/  F2FP.BF16.F32.PACK_AB R146, R93, R146 ;  /* 0x000000925d92723e */ /* 0x000fe200000010ff */
[----:B------:R-:W-:Y:S02]  /*1b3b0*/  IMAD.MOV.U32 R10, RZ, RZ, R23 ;  /* 0x000000ffff0a7224 */ /* 0x000fe400078e0017 */
[----:B------:R-:W-:Y:S01]  /*1b3c0*/  FADD.FTZ R88, R97, R88 ;  /* 0x0000005861587221 */ /* 0x000fe20000010000 */
[----:B------:R-:W-:Y:S01]  /*1b3d0*/  FADD.FTZ R13, R90, R13 ;  /* 0x0000000d5a0d7221 */ /* 0x000fe20000010000 */
[----:B------:R-:W-:-:S02]  /*1b3e0*/  F2FP.BF16.F32.PACK_AB R140, R96, R140 ;  /* 0x0000008c608c723e */ /* 0x000fc400000010ff */
[----:B------:R-:W-:Y:S01]  /*1b3f0*/  FADD.FTZ R5, R15, R88 ;  /* 0x000000580f057221 */ /* 0x000fe20000010000 */
[----:B------:R-:W-:Y:S01]  /*1b400*/  FADD.FTZ R6, R130, R13 ;  /* 0x0000000d82067221 */ /* 0x000fe20000010000 */
[----:B------:R-:W-:Y:S01]  /*1b410*/  F2FP.BF16.F32.PACK_AB R142, R97, R142 ;  /* 0x0000008e618e723e */ /* 0x000fe200000010ff */
[----:B------:R-:W-:Y:S02]  /*1b420*/  IMAD.MOV.U32 R15, RZ, RZ, R0 ;  /* 0x000000ffff0f7224 */ /* 0x000fe400078e0000 */
[----:B------:R-:W-:Y:S01]  /*1b430*/  FADD.FTZ R5, R100, R5 ;  /* 0x0000000564057221 */ /* 0x000fe20000010000 */
[----:B------:R-:W-:Y:S01]  /*1b440*/  FADD.FTZ R13, R131, R6 ;  /* 0x00000006830d7221 */ /* 0x000fe20000010000 */
[----:B------:R-:W-:Y:S02]  /*1b450*/  F2FP.BF16.F32.PACK_AB R143, R90, R99 ;  /* 0x000000635a8f723e */ /* 0x000fe400000010ff */
[----:B------:R-:W-:Y:S01]  /*1b460*/  FADD.FTZ R5, R104, R5 ;  /* 0x0000000568057221 */ /* 0x000fe20000010000 */
[----:B------:R-:W-:Y:S01]  /*1b470*/  FADD.FTZ R13, R134, R13 ;  /* 0x0000000d860d7221 */ /* 0x000fe20000010000 */
[----:B-1----:R-:W-:-:S02]  /*1b480*/  F2FP.BF16.F32.PACK_AB R139, R108, R134 ;  /* 0x000000866c8b723e */ /* 0x002fc400000010ff */
[----:B------:R-:W-:Y:S01]  /*1b490*/  FADD.FTZ R6, R14, R5 ;  /* 0x000000050e067221 */ /* 0x000fe20000010000 */
[----:B------:R-:W-:Y:S01]  /*1b4a0*/  FADD.FTZ R5, R108, R13 ;  /* 0x0000000d6c057221 */ /* 0x000fe20000010000 */
[----:B------:R-:W-:Y:S01]  /*1b4b0*/  IMAD.MOV.U32 R14, RZ, RZ, R3 ;  /* 0x000000ffff0e7224 */ /* 0x000fe200078e0003 */
[----:B--2---:R-:W-:Y:S06]  /*1b4c0*/  @P2 BRA `(.L_x_1694) ;  /* 0xffffffe000482947 */ /* 0x004fec000383ffff */
[----:B------:R-:W-:Y:S05]  /*1b4d0*/  BSYNC B1 ;  /* 0x0000000000017941 */ /* 0x000fea0003800000 */
.L_x_1683:
[----:B------:R-:W-:-:S07]  /*1b4e0*/  IMAD.MOV.U32 R10, RZ, RZ, R20 ;  /* 0x000000ffff0a7224 */ /* 0x000fce00078e0014 */
.L_x_1682:
[----:B------:R-:W-:Y:S05]  /*1b4f0*/  BSYNC B0 ;  /* 0x0000000000007941 */ /* 0x000fea0003800000 */
.L_x_1681:
[----:B------:R-:W-:Y:S01]  /*1b500*/  ISETP.GE.AND P2, PT, R10, R180, PT ;  /* 0x000000b40a00720c */ /* 0x000fe20003f46270 */
[----:B------:R-:W-:-:S12]  /*1b510*/  BSSY B0, `(.L_x_1695) ;  /* 0x000031f000007945 */ /* 0x000fd80003800000 */
[----:B------:R-:W-:Y:S05]  /*1b520*/  @!P2 BRA `(.L_x_1696) ;  /* 0x000000300074a947 */ /* 0x000fea0003800000 */
[----:B------:R-:W-:Y:S02]  /*1b530*/  IMAD.MOV.U32 R9, RZ, RZ, R3 ;  /* 0x000000ffff097224 */ /* 0x000fe400078e0003 */
[----:B------:R-:W-:Y:S02]  /*1b540*/  IMAD.MOV.U32 R20, RZ, RZ, R0 ;  /* 0x000000ffff147224 */ /* 0x000fe400078e0000 */
[----:B------:R-:W-:Y:S02]  /*1b550*/  IMAD.MOV.U32 R12, RZ, RZ, R23 ;  /* 0x000000ffff0c7224 */ /* 0x000fe400078e0017 */
[----:B------:R-:W-:-:S07]  /*1b560*/  IMAD.MOV.U32 R13, RZ, RZ, R22 ;  /* 0x000000ffff0d7224 */ /* 0x000fce00078e0016 */
.L_x_1715:
        /* <DEDUP_REMOVED lines=8> */
.L_x_1697:
[----:B------:R-:W-:Y:S01]  /*1b5f0*/  IMAD R3, R22, 0x8, R2 ;  /* 0x0000000816037824 */ /* 0x000fe200078e0202 */
[----:B------:R-:W-:-:S04]  /*1b600*/  SHF.L.U32 R14, R23, 0x1f, RZ ;  /* 0x0000001f170e7819 */ /* 0x000fc800000006ff */
[----:B------:R0:W1:Y:S01]  /*1b610*/  SYNCS.PHASECHK.TRANS64.TRYWAIT P2, [R3+URZ+0x2a830], R14 ;  /* 0x02a8300e030075a7 */ /* 0x000062000804017f */
[----:B------:R-:W-:Y:S05]  /*1b620*/  @!P0 BRA `(.L_x_1698) ;  /* 0x0000000000048947 */ /* 0x000fea0003800000 */
[----:B------:R-:W-:Y:S01]  /*1b630*/  BPT.TRAP 0x1 ;  /* 0x000000040000795c */ /* 0x000fe20000300000 */
.L_x_1698:
[----:B------:R-:W-:Y:S01]  /*1b640*/  IMAD R94, R22, 0x900, R8 ;  /* 0x00000900165e7824 */ /* 0x000fe200078e0208 */
[----:B------:R-:W-:Y:S03]  /*1b650*/  BSSY B1, `(.L_x_1699) ;  /* 0x0000006000017945 */ /* 0x000fe60003800000 */
[C---:B------:R-:W-:Y:S02]  /*1b660*/  VIADD R88, R94.reuse, 0x2 ;  /* 0x000000025e587836 */ /* 0x040fe40000000000 */
[----:B------:R-:W-:Y:S01]  /*1b670*/  VIADD R7, R94, 0x4 ;  /* 0x000000045e077836 */ /* 0x000fe20000000000 */
[----:B-1----:R-:W-:Y:S06]  /*1b680*/  @P2 BRA `(.L_x_1700) ;  /* 0x0000000000082947 */ /* 0x002fec0003800000 */
[----:B------:R-:W1:Y:S02]  /*1b690*/  SYNCS.PHASECHK.TRANS64.TRYWAIT P2, [R3+URZ+0x2a830], R14 ;  /* 0x02a8300e030075a7 */ /* 0x000e64000804017f */
[----:B-1----:R-:W-:Y:S05]  /*1b6a0*/  @!P2 BRA `(.L_x_1701) ;  /* 0x0000010400d0a947 */ /* 0x002fea0003800000 */
.L_x_1700:
[----:B------:R-:W-:Y:S05]  /*1b6b0*/  BSYNC B1 ;  /* 0x0000000000017941 */ /* 0x000fea0003800000 */
.L_x_1699:
[----:B01----:R-:W-:Y:S01]  /*1b6c0*/  IMAD.MOV.U32 R14, RZ, RZ, R94 ;  /* 0x000000ffff0e7224 */ /* 0x003fe200078e005e */
[----:B------:R0:W-:Y:S04]  /*1b6d0*/  STL [R1+0x94], R2 ;  /* 0x0000940201007387 */ /* 0x0001e80000100800 */
[----:B------:R-:W-:Y:S01]  /*1b6e0*/  R2UR UR54, R14 ;  /* 0x000000000e3672ca */ /* 0x000fe200000e0000 */
[----:B------:R-:W-:Y:S02]  /*1b6f0*/  IMAD.MOV.U32 R14, RZ, RZ, R7 ;  /* 0x000000ffff0e7224 */ /* 0x000fe400078e0007 */
[----:B------:R-:W-:Y:S01]  /*1b700*/  IMAD.MOV.U32 R15, RZ, RZ, 0x40000040 ;  /* 0x40000040ff0f7424 */ /* 0x000fe200078e00ff */
[----:B------:R-:W-:Y:S01]  /*1b710*/  R2UR UR50, R88 ;  /* 0x00000000583272ca */ /* 0x000fe200000e0000 */
[----:B------:R-:W-:Y:S01]  /*1b720*/  VIADD R90, R94, 0x6 ;  /* 0x000000065e5a7836 */ /* 0x000fe20000000000 */
[----:B------:R-:W-:Y:S01]  /*1b730*/  R2UR UR34, R14 ;  /* 0x000000000e2272ca */ /* 0x000fe200000e0000 */
[----:B------:R-:W-:Y:S01]  /*1b740*/  VIADD R14, R94, 0x302 ;  /* 0x000003025e0e7836 */ /* 0x000fe20000000000 */
[----:B0-----:R-:W2:Y:S04]  /*1b750*/  LDL.64 R2, [R1+0x28] ;  /* 0x0000280001027983 */ /* 0x001ea80000100a00 */
[----:B------:R-:W-:Y:S01]  /*1b760*/  R2UR UR22, R14 ;  /* 0x000000000e1672ca */ /* 0x000fe200000e0000 */
[C---:B------:R-:W-:Y:S01]  /*1b770*/  VIADD R14, R94.reuse, 0x306 ;  /* 0x000003065e0e7836 */ /* 0x040fe20000000000 */
[C---:B------:R-:W-:Y:S01]  /*1b780*/  R2UR UR55, R15.reuse ;  /* 0x000000000f3772ca */ /* 0x040fe200000e0000 */
        /* <DEDUP_REMOVED lines=8> */
[----:B------:R-:W-:Y:S01]  /*1b810*/  IMAD.MOV.U32 R95, RZ, RZ, 0x40000040 ;  /* 0x40000040ff5f7424 */ /* 0x000fe200078e00ff */
[----:B------:R-:W3:Y:S01]  /*1b820*/  LDL.64 R14, [R1+0x30] ;  /* 0x00003000010e7983 */ /* 0x000ee20000100a00 */
[----:B------:R-:W-:Y:S01]  /*1b830*/  R2UR UR30, R90 ;  /* 0x000000005a1e72ca */ /* 0x000fe200000e0000 */
[----:B------:R-:W-:-:S02]  /*1b840*/  VIADD R88, R94, 0x300 ;  /* 0x000003005e587836 */ /* 0x000fc40000000000 */
[----:B------:R-:W-:Y:S01]  /*1b850*/  VIADD R90, R94, 0x304 ;  /* 0x000003045e5a7836 */ /* 0x000fe20000000000 */
[----:B------:R-:W4:Y:S02]  /*1b860*/  LDL.64 R218, [R1+0x20] ;  /* 0x0000200001da7983 */ /* 0x000f240000100a00 */
[----:B------:R-:W-:Y:S01]  /*1b870*/  R2UR UR26, R88 ;  /* 0x00000000581a72ca */ /* 0x000fe200000e0000 */
[----:B------:R-:W-:Y:S01]  /*1b880*/  VIADD R88, R94, 0x600 ;  /* 0x000006005e587836 */ /* 0x000fe20000000000 */
[----:B------:R-:W-:Y:S01]  /*1b890*/  R2UR UR18, R90 ;  /* 0x000000005a1272ca */ /* 0x000fe200000e0000 */
[C---:B------:R-:W-:Y:S01]  /*1b8a0*/  VIADD R90, R94.reuse, 0x602 ;  /* 0x000006025e5a7836 */ /* 0x040fe20000000000 */
[----:B------:R-:W4:Y:S01]  /*1b8b0*/  LDL.64 R216, [R1+0x18] ;  /* 0x0000180001d87983 */ /* 0x000f220000100a00 */
[----:B------:R-:W-:Y:S01]  /*1b8c0*/  VIADD R94, R94, 0x606 ;  /* 0x000006065e5e7836 */ /* 0x000fe20000000000 */
[----:B------:R-:W-:Y:S02]  /*1b8d0*/  R2UR UR51, R89 ;  /* 0x00000000593372ca */ /* 0x000fe400000e0000 */
[----:B------:R-:W-:Y:S01]  /*1b8e0*/  R2UR UR31, R91 ;  /* 0x000000005b1f72ca */ /* 0x000fe200000e0000 */
[----:B------:R-:W4:Y:S01]  /*1b8f0*/  LDL.64 R214, [R1+0x10] ;  /* 0x0000100001d67983 */ /* 0x000f220000100a00 */
[----:B------:R-:W-:-:S02]  /*1b900*/  R2UR UR27, R89 ;  /* 0x00000000591b72ca */ /* 0x000fc400000e0000 */
[----:B------:R-:W-:Y:S01]  /*1b910*/  R2UR UR19, R91 ;  /* 0x000000005b1372ca */ /* 0x000fe200000e0000 */
[----:B------:R-:W4:Y:S01]  /*1b920*/  LDL.64 R212, [R1+0x8] ;  /* 0x0000080001d47983 */ /* 0x000f220000100a00 */
        /* <DEDUP_REMOVED lines=47> */
[----:B---3--:R-:W-:Y:S02]  /*1bc20*/  R2UR UR32, R14 ;  /* 0x000000000e2072ca */ /* 0x008fe400000e0000 */
[----:B------:R-:W-:Y:S02]  /*1bc30*/  R2UR UR33, R15 ;  /* 0x000000000f2172ca */ /* 0x000fe400000e0000 */
[----:B--2---:R-:W-:Y:S01]  /*1bc40*/  R2UR UR28, R2 ;  /* 0x00000000021c72ca */ /* 0x004fe200000e0000 */
[----:B------:R-:W2:Y:S01]  /*1bc50*/  LDL.64 R14, [R1] ;  /* 0x00000000010e7983 */ /* 0x000ea20000100a00 */
[----:B------:R-:W-:-:S02]  /*1bc60*/  R2UR UR29, R3 ;  /* 0x00000000031d72ca */ /* 0x000fc400000e0000 */
[----:B----4-:R-:W-:Y:S01]  /*1bc70*/  R2UR UR24, R218 ;  /* 0x00000000da1872ca */ /* 0x010fe200000e0000 */
[----:B------:R0:W5:Y:S06]  /*1bc80*/  LDL.LU R2, [R1+0x94] ;  /* 0x0000940001027983 */ /* 0x00016c0000300800 */
[----:B------:R-:W-:Y:S01]  /*1bc90*/  HGMMA.64x96x16.F32.BF16 R88, gdesc[UR32], R88, gsb0 ;  /* 0x01600000205879f0 */ /* 0x000fe20008001858 */
[----:B------:R-:W-:Y:S02]  /*1bca0*/  R2UR UR25, R219 ;  /* 0x00000000db1972ca */ /* 0x000fe400000e0000 */
[----:B------:R-:W-:-:S02]  /*1bcb0*/  WARPGROUP.DEPBAR.LE gsb0, 0x0 ;  /* 0x00008000000079c5 */ /* 0x000fc40000010000 */
        /* <DEDUP_REMOVED lines=71> */
.L_x_1702:
[----:B------:R-:W-:Y:S01]  /*1c130*/  SHF.L.U32 R3, R12, 0x1f, RZ ;  /* 0x0000001f0c037819 */ /* 0x000fe200000006ff */
[----:B-----5:R-:W-:-:S04]  /*1c140*/  IMAD R21, R13, 0x8, R2 ;  /* 0x000000080d157824 */ /* 0x020fc800078e0202 */
[----:B------:R0:W1:Y:S01]  /*1c150*/  SYNCS.PHASECHK.TRANS64.TRYWAIT P2, [R21+URZ+0x2a850], R3 ;  /* 0x02a85003150075a7 */ /* 0x000062000804017f */
[----:B------:R-:W-:Y:S05]  /*1c160*/  @!P0 BRA `(.L_x_1703) ;  /* 0x0000000000048947 */ /* 0x000fea0003800000 */
[----:B------:R-:W-:Y:S01]  /*1c170*/  BPT.TRAP 0x1 ;  /* 0x000000040000795c */ /* 0x000fe20000300000 */
.L_x_1703:
[----:B------:R-:W-:Y:S04]  /*1c180*/  BSSY B1, `(.L_x_1704) ;  /* 0x0000004000017945 */ /* 0x000fe80003800000 */
[----:B-1----:R-:W-:Y:S05]  /*1c190*/  @P2 BRA `(.L_x_1705) ;  /* 0x0000000000082947 */ /* 0x002fea0003800000 */
[----:B------:R-:W1:Y:S02]  /*1c1a0*/  SYNCS.PHASECHK.TRANS64.TRYWAIT P2, [R21+URZ+0x2a850], R3 ;  /* 0x02a85003150075a7 */ /* 0x000e64000804017f */
[----:B-1----:R-:W-:Y:S05]  /*1c1b0*/  @!P2 BRA `(.L_x_1706) ;  /* 0x000000fc0020a947 */ /* 0x002fea0003800000 */
.L_x_1705:
[----:B------:R-:W-:Y:S05]  /*1c1c0*/  BSYNC B1 ;  /* 0x0000000000017941 */ /* 0x000fea0003800000 */
.L_x_1704:
[----:B01----:R-:W-:Y:S01]  /*1c1d0*/  VIADD R3, R2, 0x400 ;  /* 0x0000040002037836 */ /* 0x003fe20000000000 */
[----:B------:R-:W-:Y:S01]  /*1c1e0*/  WARPGROUP.ARRIVE ;  /* 0x00000000000079c5 */ /* 0x000fe20000000000 */
[----:B------:R-:W-:Y:S01]  /*1c1f0*/  IMAD.MOV.U32 R15, RZ, RZ, 0x40000040 ;  /* 0x40000040ff0f7424 */ /* 0x000fe200078e00ff */
[----:B------:R-:W-:Y:S01]  /*1c200*/  ISETP.NE.AND P2, PT, R210, 0x1, PT ;  /* 0x00000001d200780c */ /* 0x000fe20003f45270 */
[----:B------:R-:W-:Y:S01]  /*1c210*/  @!P1 IMAD R0, R0, 0x8, R2 ;  /* 0x0000000800009824 */ /* 0x000fe200078e0202 */
[----:B------:R-:W-:Y:S01]  /*1c220*/  SHF.R.U32.HI R3, RZ, 0x4, R3 ;  /* 0x00000004ff037819 */ /* 0x000fe20000011603 */
[----:B------:R-:W-:Y:S01]  /*1c230*/  ULDC UR4, c[0x0][0x9dc] ;  /* 0x0002770000047ab9 */ /* 0x000fe20000000800 */
[----:B------:R-:W-:Y:S01]  /*1c240*/  ULDC UR5, c[0x0][0x9e0] ;  /* 0x0002780000057ab9 */ /* 0x000fe20000000800 */
[----:B------:R-:W-:Y:S01]  /*1c250*/  @!P1 VIADD R0, R0, 0x2a840 ;  /* 0x0002a84000009836 */ /* 0x000fe20000000000 */
[----:B------:R-:W-:Y:S01]  /*1c260*/  LOP3.LUT R3, R3, 0x3fff, RZ, 0xc0, !PT ;  /* 0x00003fff03037812 */ /* 0x000fe200078ec0ff */
[----:B------:R-:W-:-:S03]  /*1c270*/  ULOP3.LUT UR4, URZ, UR4, URZ, 0x33, !UPT ;  /* 0x000000043f047292 */ /* 0x000fc6000f8e333f */
[----:B------:R-:W-:Y:S02]  /*1c280*/  LOP3.LUT R3, R3, 0x3000000, RZ, 0xfc, !PT ;  /* 0x0300000003037812 */ /* 0x000fe400078efcff */
[----:B------:R-:W-:Y:S01]  /*1c290*/  @!P1 PRMT R0, RZ, 0x654, R0 ;  /* 0x00000654ff009816 */ /* 0x000fe20000000000 */
[----:B------:R-:W0:Y:S02]  /*1c2a0*/  @P2 LDC R4, c[0x0][0x44c] ;  /* 0x00011300ff042b82 */ /* 0x000e240000000800 */
[----:B------:R-:W-:Y:S02]  /*1c2b0*/  IMAD R12, R13, 0x600, R3 ;  /* 0x000006000d0c7824 */ /* 0x000fe400078e0203 */
[----:B------:R-:W-:Y:S02]  /*1c2c0*/  IMAD.MOV.U32 R13, RZ, RZ, 0x40000040 ;  /* 0x40000040ff0d7424 */ /* 0x000fe400078e00ff */
[C---:B------:R-:W-:Y:S01]  /*1c2d0*/  VIADD R14, R12.reuse, 0x80 ;  /* 0x000000800c0e7836 */ /* 0x040fe20000000000 */
[----:B------:R-:W-:Y:S01]  /*1c2e0*/  R2UR UR6, R12 ;  /* 0x000000000c0672ca */ /* 0x000fe200000e0000 */
[----:B------:R-:W1:Y:S01]  /*1c2f0*/  @P2 LDC R7, c[0x0][0x450] ;  /* 0x00011400ff072b82 */ /* 0x000e620000000800 */
[----:B------:R-:W-:Y:S01]  /*1c300*/  R2UR UR7, R13 ;  /* 0x000000000d0772ca */ /* 0x000fe200000e0000 */
[----:B------:R-:W-:-:S02]  /*1c310*/  IMAD.MOV.U32 R13, RZ, RZ, 0x40000040 ;  /* 0x40000040ff0d7424 */ /* 0x000fc400078e00ff */
[----:B------:R-:W-:-:S10]  /*1c320*/  IMAD.IADD R3, R181, 0x1, R178 ;  /* 0x00000001b5037824 */ /* 0x000fd400078e02b2 */
[----:B------:R-:W-:Y:S01]  /*1c330*/  HGMMA.64x128x16.F32.BF16 R24, R156, gdesc[UR4].tnspB, R24, gsb0 ;  /* 0x41e000049c187df0 */ /* 0x000fe20008001818 */
[----:B------:R-:W-:Y:S01]  /*1c340*/  R2UR UR6, R14 ;  /* 0x000000000e0672ca */ /* 0x000fe200000e0000 */
[----:B------:R-:W-:Y:S01]  /*1c350*/  VIADD R14, R12, 0x100 ;  /* 0x000001000c0e7836 */ /* 0x000fe20000000000 */
[----:B------:R-:W-:Y:S01]  /*1c360*/  R2UR UR7, R15 ;  /* 0x000000000f0772ca */ /* 0x000fe200000e0000 */
[----:B------:R-:W-:Y:S02]  /*1c370*/  IMAD.MOV.U32 R15, RZ, RZ, 0x40000040 ;  /* 0x40000040ff0f7424 */ /* 0x000fe400078e00ff */
[----:B0-----:R-:W-:-:S05]  /*1c380*/  @P2 IMAD.HI.U32 R4, R3, R4, RZ ;  /* 0x0000000403042227 */ /* 0x001fca00078e00ff */
[----:B-1----:R-:W-:Y:S02]  /*1c390*/  @P2 SHF.R.U32.HI R3, RZ, R7, R4 ;  /* 0x00000007ff032219 */ /* 0x002fe40000011604 */
[----:B------:R-:W-:Y:S01]  /*1c3a0*/  ISETP.GE.AND P2, PT, R206, 0x1, PT ;  /* 0x00000001ce00780c */ /* 0x000fe20003f46270 */
        /* <DEDUP_REMOVED lines=19> */
[----:B------:R-:W-:Y:S01]  /*1c4e0*/  R2UR UR7, R15 ;  /* 0x000000000f0772ca */ /* 0x000fe200000e0000 */
[----:B------:R-:W-:Y:S01]  /*1c4f0*/  IMAD R15, R10, -0x60, RZ ;  /* 0xffffffa00a0f7824 */ /* 0x000fe200078e02ff */
[----:B------:R-:W-:Y:S02]  /*1c500*/  WARPGROUP.DEPBAR.LE gsb0, 0x0 ;  /* 0x00008000000079c5 */ /* 0x000fe40000010000 */
[----:B------:R-:W-:-:S09]  /*1c510*/  WARPGROUP.ARRIVE ;  /* 0x00000000000079c5 */ /* 0x000fd20000000000 */
        /* <DEDUP_REMOVED lines=8> */
[----:B------:R1:W-:Y:S02]  /*1c5a0*/  @!P1 SYNCS.ARRIVE.TRANS64.RED.A1T0 RZ, [R0+URZ], RZ ;  /* 0x000000ff00ff99a7 */ /* 0x0003e4000810043f */
[----:B-1----:R-:W-:-:S04]  /*1c5b0*/  IADD3 R0, -R174, 0x1, R15 ;  /* 0x00000001ae007810 */ /* 0x002fc80007ffe10f */
[----:B------:R-:W-:-:S05]  /*1c5c0*/  IADD3 R0, -R163, R0, R164 ;  /* 0x00000000a3007210 */ /* 0x000fca0007ffe1a4 */
[C---:B------:R-:W-:Y:S02]  /*1c5d0*/  VIADD R14, R0.reuse, UR5 ;  /* 0x00000005000e7c36 */ /* 0x040fe40008000000 */
[----:B------:R-:W-:Y:S02]  /*1c5e0*/  VIADD R11, R0, UR4 ;  /* 0x00000004000b7c36 */ /* 0x000fe40008000000 */
[----:B------:R-:W-:Y:S02]  /*1c5f0*/  IMAD.IADD R0, R15, 0x1, -R174 ;  /* 0x000000010f007824 */ /* 0x000fe400078e0aae */
[--C-:B0-----:R-:W-:Y:S02]  /*1c600*/  IMAD.IADD R7, R14, 0x1, R136.reuse ;  /* 0x000000010e077824 */ /* 0x101fe400078e0288 */
[----:B------:R-:W-:Y:S01]  /*1c610*/  IMAD.IADD R4, R11, 0x1, R136 ;  /* 0x000000010b047824 */ /* 0x000fe200078e0288 */
        /* <DEDUP_REMOVED lines=13> */
.L_x_1709:
[----:B------:R-:W-:-:S05]  /*1c6f0*/  IMAD.U32 R137, RZ, RZ, UR58 ;  /* 0x0000003aff897e24 */ /* 0x000fca000f8e00ff */
[----:B------:R-:W-:-:S13]  /*1c700*/  ISETP.NE.AND P2, PT, R137, 0x1, PT ;  /* 0x000000018900780c */ /* 0x000fda0003f45270 */
[----:B------:R-:W0:Y:S02]  /*1c710*/  @P2 LDC.64 R12, c[0x0][0x9e8] ;  /* 0x00027a00ff0c2b82 */ /* 0x000e240000000a00 */
[----:B0-----:R-:W-:-:S05]  /*1c720*/  @P2 IMAD.HI.U32 R12, R136, R12, RZ ;  /* 0x0000000c880c2227 */ /* 0x001fca00078e00ff */
[----:B------:R-:W-:-:S07]  /*1c730*/  @P2 SHF.R.U32.HI R136, RZ, R13, R12 ;  /* 0x0000000dff882219 */ /* 0x000fce000001160c */
.L_x_1710:
[----:B------:R-:W-:Y:S05]  /*1c740*/  BSYNC B1 ;  /* 0x0000000000017941 */ /* 0x000fea0003800000 */
.L_x_1708:
[----:B------:R-:W-:-:S05]  /*1c750*/  IMAD R136, R136, R137, R0 ;  /* 0x0000008988887224 */ /* 0x000fca00078e0200 */
[----:B------:R-:W-:Y:S02]  /*1c760*/  VIADDMNMX R7, R136, R137, R7, PT ;  /* 0x0000008988077246 */ /* 0x000fe40003800107 */
[----:B------:R-:W-:-:S07]  /*1c770*/  VIMNMX R4, R4, R136, !PT ;  /* 0x0000008804047248 */ /* 0x000fce0007fe0100 */
.L_x_1707:
[C---:B------:R-:W-:Y:S01]  /*1c780*/  ISETP.GE.AND P2, PT, R15.reuse, 0x2, PT ;  /* 0x000000020f00780c */ /* 0x040fe20003f46270 */
[----:B------:R-:W0:Y:S01]  /*1c790*/  SHFL.IDX PT, R3, R3, 0x1, 0x1c1f ;  /* 0x003c1f0003037f89 */ /* 0x000e2200000e0000 */
        /* <DEDUP_REMOVED lines=11> */
[----:B------:R-:W-:Y:S01]  /*1c850*/  ISETP.GT.AND P4, PT, R4, 0x9, !P5 ;  /* 0x000000090400780c */ /* 0x000fe20006f84270 */
[--C-:B0-----:R-:W-:Y:S01]  /*1c860*/  IMAD.IADD R14, R14, 0x1, R3.reuse ;  /* 0x000000010e0e7824 */ /* 0x101fe200078e0203 */
[----:B------:R-:W-:Y:S01]  /*1c870*/  ISETP.GE.AND P5, PT, R15, 0x11, PT ;  /* 0x000000110f00780c */ /* 0x000fe20003fa6270 */
[----:B------:R-:W-:Y:S01]  /*1c880*/  IMAD.IADD R11, R11, 0x1, R3 ;  /* 0x000000010b0b7824 */ /* 0x000fe200078e0203 */
        /* <DEDUP_REMOVED lines=119> */
[----:B------:R-:W-:-:S04]  /*1d000*/  ISETP.GT.AND P6, PT, R4, 0x59, !P6 ;  /* 0x000000590400780c */ /* 0x000fc800077c4270 */
[----:B------:R-:W-:-:S04]  /*1d010*/  ISETP.LT.OR P6, PT, R7, 0x5a, P6 ;  /* 0x0000005a0700780c */ /* 0x000fc800037c1670 */
[----:B------:R-:W-:Y:S02]  /*1d020*/  FSEL R133, R133, -INF , !P6 ;  /* 0xff80000085857808 */ /* 0x000fe40007000000 */
[----:B------:R-:W-:-:S13]  /*1d030*/  ISETP.GE.AND P6, PT, R206, 0x1, PT ;  /* 0x00000001ce00780c */ /* 0x000fda0003fc6270 */
        /* <DEDUP_REMOVED lines=13> */
.L_x_1713:
[----:B------:R-:W-:-:S05]  /*1d110*/  IMAD.U32 R4, RZ, RZ, UR58 ;  /* 0x0000003aff047e24 */ /* 0x000fca000f8e00ff */
[----:B------:R-:W-:-:S13]  /*1d120*/  ISETP.NE.AND P6, PT, R4, 0x1, PT ;  /* 0x000000010400780c */ /* 0x000fda0003fc5270 */
[----:B------:R-:W0:Y:S02]  /*1d130*/  @P6 LDC.64 R12, c[0x0][0x9e8] ;  /* 0x00027a00ff0c6b82 */ /* 0x000e240000000a00 */
[----:B0-----:R-:W-:-:S05]  /*1d140*/  @P6 IMAD.HI.U32 R12, R3, R12, RZ ;  /* 0x0000000c030c6227 */ /* 0x001fca00078e00ff */
[----:B------:R-:W-:-:S07]  /*1d150*/  @P6 SHF.R.U32.HI R3, RZ, R13, R12 ;  /* 0x0000000dff036219 */ /* 0x000fce000001160c */
.L_x_1714:
[----:B------:R-:W-:Y:S05]  /*1d160*/  BSYNC B1 ;  /* 0x0000000000017941 */ /* 0x000fea0003800000 */
.L_x_1712:
[----:B------:R-:W-:-:S05]  /*1d170*/  IMAD R3, R3, R4, R0 ;  /* 0x0000000403037224 */ /* 0x000fca00078e0200 */
[----:B------:R-:W-:Y:S02]  /*1d180*/  VIADDMNMX R14, R3, R4, R14, PT ;  /* 0x00000004030e7246 */ /* 0x000fe4000380010e */
[----:B------:R-:W-:-:S07]  /*1d190*/  VIMNMX R11, R11, R3, !PT ;  /* 0x000000030b0b7248 */ /* 0x000fce0007fe0100 */
.L_x_1711:
        /* <DEDUP_REMOVED lines=66> */
[----:B------:R-:W-:Y:S02]  /*1d5c0*/  LOP3.LUT P2, RZ, R17, 0x1000, RZ, 0xc0, !PT ;  /* 0x0000100011ff7812 */ /* 0x000fe4000784c0ff */
[----:B------:R-:W-:-:S02]  /*1d5d0*/  FMNMX.FTZ R0, R132, R3, !PT ;  /* 0x0000000384007209 */ /* 0x000fc40007810000 */
[----:B------:R-:W-:Y:S02]  /*1d5e0*/  ISETP.GT.AND P2, PT, R11, 0x30, !P2 ;  /* 0x000000300b00780c */ /* 0x000fe40005744270 */
[----:B------:R-:W-:Y:S02]  /*1d5f0*/  FMNMX.FTZ R3, R133, R0, !PT ;  /* 0x0000000085037209 */ /* 0x000fe40007810000 */
[----:B------:R-:W-:Y:S02]  /*1d600*/  ISETP.LT.OR P2, PT, R14, 0x31, P2 ;  /* 0x000000310e00780c */ /* 0x000fe40001741670 */
[C---:B------:R-:W-:Y:S01]  /*1d610*/  LOP3.LUT P3, RZ, R17.reuse, 0x20, RZ, 0xc0, !PT ;  /* 0x0000002011ff7812 */ /* 0x040fe2000786c0ff */
[----:B------:R-:W0:Y:S01]  /*1d620*/  SHFL.BFLY PT, R0, R3, 0x2, 0x1f ;  /* 0x0c401f0003007f89 */ /* 0x000e2200000e0000 */
[----:B------:R-:W-:Y:S02]  /*1d630*/  FSEL R114, R114, -INF , !P2 ;  /* 0xff80000072727808 */ /* 0x000fe40005000000 */
[----:B------:R-:W-:-:S02]  /*1d640*/  LOP3.LUT P2, RZ, R17, 0x800, RZ, 0xc0, !PT ;  /* 0x0000080011ff7812 */ /* 0x000fc4000784c0ff */
[----:B------:R-:W-:Y:S02]  /*1d650*/  LOP3.LUT P6, RZ, R17, 0x10, RZ, 0xc0, !PT ;  /* 0x0000001011ff7812 */ /* 0x000fe400078cc0ff */
[C---:B------:R-:W-:Y:S02]  /*1d660*/  ISETP.GT.AND P2, PT, R11.reuse, 0x31, !P2 ;  /* 0x000000310b00780c */ /* 0x040fe40005744270 */
[----:B------:R-:W-:Y:S02]  /*1d670*/  ISETP.GT.AND P4, PT, R11, 0x51, !P4 ;  /* 0x000000510b00780c */ /* 0x000fe40006784270 */
[C---:B------:R-:W-:Y:S02]  /*1d680*/  ISETP.LT.OR P2, PT, R14.reuse, 0x32, P2 ;  /* 0x000000320e00780c */ /* 0x040fe40001741670 */
[----:B------:R-:W-:Y:S02]  /*1d690*/  ISETP.LT.OR P4, PT, R14, 0x52, P4 ;  /* 0x000000520e00780c */ /* 0x000fe40002781670 */
[----:B------:R-:W-:-:S02]  /*1d6a0*/  FSEL R115, R115, -INF , !P2 ;  /* 0xff80000073737808 */ /* 0x000fc40005000000 */
[----:B------:R-:W-:Y:S02]  /*1d6b0*/  LOP3.LUT P2, RZ, R17, 0x400, RZ, 0xc0, !PT ;  /* 0x0000040011ff7812 */ /* 0x000fe4000784c0ff */
[C---:B------:R-:W-:Y:S02]  /*1d6c0*/  ISETP.GT.AND P5, PT, R11.reuse, 0x58, !P5 ;  /* 0x000000580b00780c */ /* 0x040fe40006fa4270 */
[----:B------:R-:W-:Y:S02]  /*1d6d0*/  ISETP.GT.AND P2, PT, R11, 0x38, !P2 ;  /* 0x000000380b00780c */ /* 0x000fe40005744270 */
[----:B------:R-:W-:Y:S02]  /*1d6e0*/  FSEL R131, R131, -INF , !P4 ;  /* 0xff80000083837808 */ /* 0x000fe40006000000 */
[----:B------:R-:W-:Y:S02]  /*1d6f0*/  ISETP.LT.OR P2, PT, R14, 0x39, P2 ;  /* 0x000000390e00780c */ /* 0x000fe40001741670 */
[----:B0-----:R-:W-:-:S02]  /*1d700*/  FMNMX.FTZ R12, R3, R0, !PT ;  /* 0x00000000030c7209 */ /* 0x001fc40007810000 */
[----:B------:R-:W-:Y:S02]  /*1d710*/  FSEL R118, R118, -INF , !P2 ;  /* 0xff80000076767808 */ /* 0x000fe40005000000 */
[----:B------:R-:W-:Y:S01]  /*1d720*/  LOP3.LUT P2, RZ, R17, 0x200, RZ, 0xc0, !PT ;  /* 0x0000020011ff7812 */ /* 0x000fe2000784c0ff */
[----:B------:R-:W0:Y:S01]  /*1d730*/  SHFL.BFLY PT, R7, R12, 0x1, 0x1f ;  /* 0x0c201f000c077f89 */ /* 0x000e2200000e0000 */
[----:B------:R-:W-:Y:S02]  /*1d740*/  ISETP.LT.OR P5, PT, R14, 0x59, P5 ;  /* 0x000000590e00780c */ /* 0x000fe40002fa1670 */
[----:B------:R-:W-:Y:S02]  /*1d750*/  ISETP.GT.AND P2, PT, R11, 0x39, !P2 ;  /* 0x000000390b00780c */ /* 0x000fe40005744270 */
[----:B------:R-:W-:Y:S02]  /*1d760*/  FSEL R134, R134, -INF , !P5 ;  /* 0xff80000086867808 */ /* 0x000fe40006800000 */
[----:B------:R-:W-:-:S04]  /*1d770*/  ISETP.LT.OR P2, PT, R14, 0x3a, P2 ;  /* 0x0000003a0e00780c */ /* 0x000fc80001741670 */
[----:B------:R-:W-:Y:S02]  /*1d780*/  FSEL R119, R119, -INF , !P2 ;  /* 0xff80000077777808 */ /* 0x000fe40005000000 */
[----:B------:R-:W-:-:S04]  /*1d790*/  LOP3.LUT P2, RZ, R17, 0x100, RZ, 0xc0, !PT ;  /* 0x0000010011ff7812 */ /* 0x000fc8000784c0ff */
[----:B------:R-:W-:-:S04]  /*1d7a0*/  ISETP.GT.AND P2, PT, R11, 0x40, !P2 ;  /* 0x000000400b00780c */ /* 0x000fc80005744270 */
[----:B------:R-:W-:Y:S02]  /*1d7b0*/  ISETP.LT.OR P2, PT, R14, 0x41, P2 ;  /* 0x000000410e00780c */ /* 0x000fe40001741670 */
[----:B0-----:R-:W-:Y:S01]  /*1d7c0*/  FMNMX.FTZ R0, R12, R7, !PT ;  /* 0x000000070c007209 */ /* 0x001fe20007810000 */
[----:B------:R-:W-:Y:S01]  /*1d7d0*/  IMAD.U32 R7, RZ, RZ, UR4 ;  /* 0x00000004ff077e24 */ /* 0x000fe2000f8e00ff */
[----:B------:R-:W-:Y:S02]  /*1d7e0*/  FSEL R122, R122, -INF , !P2 ;  /* 0xff8000007a7a7808 */ /* 0x000fe40005000000 */
[----:B------:R-:W-:Y:S01]  /*1d7f0*/  LOP3.LUT P2, RZ, R17, 0x80, RZ, 0xc0, !PT ;  /* 0x0000008011ff7812 */ /* 0x000fe2000784c0ff */
[----:B------:R-:W-:-:S03]  /*1d800*/  FMUL.FTZ R4, R0, R7 ;  /* 0x0000000700047220 */ /* 0x000fc60000410000 */
[----:B------:R-:W-:-:S04]  /*1d810*/  ISETP.GT.AND P2, PT, R11, 0x41, !P2 ;  /* 0x000000410b00780c */ /* 0x000fc80005744270 */
        /* <DEDUP_REMOVED lines=42> */
[-CC-:B0-----:R-:W-:Y:S01]  /*1dac0*/  FFMA.FTZ R89, R105, R7.reuse, -R4.reuse ;  /* 0x0000000769597223 */ /* 0x181fe20000010804 */
        /* <DEDUP_REMOVED lines=24> */
[----:B0-----:R-:W-:Y:S02]  /*1dc50*/  FSEL R101, R0, RZ, P2 ;  /* 0x000000ff00657208 */ /* 0x001fe40001000000 */
        /* <DEDUP_REMOVED lines=10> */
[----:B------:R-:W-:Y:S01]  /*1dd00*/  FFMA.FTZ R92, R113, R7, -R4 ;  /* 0x00000007715c7223 */ /* 0x000fe20000010804 */
[----:B------:R-:W-:-:S03]  /*1dd10*/  FADD.FTZ R4, -R101, R20 ;  /* 0x0000001465047221 */ /* 0x000fc60000010100 */
[----:B------:R-:W0:Y:S01]  /*1dd20*/  SHFL.BFLY PT, R11, R3, 0x2, 0x1f ;  /* 0x0c401f00030b7f89 */ /* 0x000e2200000e0000 */
[----:B------:R-:W-:Y:S01]  /*1dd30*/  FMUL.FTZ R4, R4, R7 ;  /* 0x0000000704047220 */ /* 0x000fe20000410000 */
        /* <DEDUP_REMOVED lines=27> */
[-CC-:B------:R-:W-:Y:S01]  /*1def0*/  FFMA.FTZ R95, R103, R7.reuse, -R104.reuse ;  /* 0x00000007675f7223 */ /* 0x180fe20000010868 */
[----:B------:R-:W-:Y:S01]  /*1df00*/  FADD.FTZ R99, R12, R99 ;  /* 0x000000630c637221 */ /* 0x000fe20000010000 */
[-CC-:B------:R-:W-:Y:S01]  /*1df10*/  FFMA.FTZ R149, R106, R7.reuse, -R104.reuse ;  /* 0x000000076a957223 */ /* 0x180fe20000010868 */
[----:B------:R-:W0:Y:S01]  /*1df20*/  MUFU.EX2 R4, R4 ;  /* 0x0000000400047308 */ /* 0x000e220000000800 */
[-CC-:B------:R-:W-:Y:S01]  /*1df30*/  FFMA.FTZ R98, R107, R7.reuse, -R104.reuse ;  /* 0x000000076b627223 */ /* 0x180fe20000010868 */
[----:B------:R-:W-:Y:S01]  /*1df40*/  FADD.FTZ R6, R158, R99 ;  /* 0x000000639e067221 */ /* 0x000fe20000010000 */
[-CC-:B------:R-:W-:Y:S01]  /*1df50*/  FFMA.FTZ R151, R110, R7.reuse, -R104.reuse ;  /* 0x000000076e977223 */ /* 0x180fe20000010868 */
[-CC-:B------:R-:W-:Y:S01]  /*1df60*/  FFMA.FTZ R111, R111, R7.reuse, -R104.reuse ;  /* 0x000000076f6f7223 */ /* 0x180fe20000010868 */
[-C--:B------:R-:W-:Y:S01]  /*1df70*/  FFMA.FTZ R145, R114, R7.reuse, -R104 ;  /* 0x0000000772917223 */ /* 0x080fe20000010868 */
[----:B------:R-:W-:Y:S01]  /*1df80*/  FADD.FTZ R101, R13, R6 ;  /* 0x000000060d657221 */ /* 0x000fe20000010000 */
[-CC-:B------:R-:W-:Y:S01]  /*1df90*/  FFMA.FTZ R99, R115, R7.reuse, -R104.reuse ;  /* 0x0000000773637223 */ /* 0x180fe20000010868 */
[----:B------:R-:W1:Y:S01]  /*1dfa0*/  MUFU.EX2 R90, R90 ;  /* 0x0000005a005a7308 */ /* 0x000e620000000800 */
[-CC-:B------:R-:W-:Y:S01]  /*1dfb0*/  FFMA.FTZ R147, R118, R7.reuse, -R104.reuse ;  /* 0x0000000776937223 */ /* 0x180fe20000010868 */
[----:B------:R-:W-:Y:S01]  /*1dfc0*/  FADD.FTZ R6, R152, R101 ;  /* 0x0000006598067221 */ /* 0x000fe20000010000 */
[-CC-:B------:R-:W-:Y:S01]  /*1dfd0*/  FFMA.FTZ R141, R122, R7.reuse, -R104.reuse ;  /* 0x000000077a8d7223 */ /* 0x180fe20000010868 */
[-CC-:B------:R-:W-:Y:S01]  /*1dfe0*/  FFMA.FTZ R143, R126, R7.reuse, -R104.reuse ;  /* 0x000000077e8f7223 */ /* 0x180fe20000010868 */
[----:B------:R-:W-:Y:S01]  /*1dff0*/  FFMA.FTZ R137, R130, R7, -R104 ;  /* 0x0000000782897223 */ /* 0x000fe20000010868 */
[----:B------:R-:W-:Y:S01]  /*1e000*/  FADD.FTZ R101, R15, R6 ;  /* 0x000000060f657221 */ /* 0x000fe20000010000 */
[----:B------:R-:W-:Y:S01]  /*1e010*/  F2FP.BF16.F32.PACK_AB R156, R12, R156 ;  /* 0x0000009c0c9c723e */ /* 0x000fe200000010ff */
[----:B------:R-:W2:Y:S01]  /*1e020*/  MUFU.EX2 R159, R159 ;  /* 0x0000009f009f7308 */ /* 0x000ea20000000800 */
[----:B0-----:R-:W-:Y:S01]  /*1e030*/  FFMA.FTZ R5, R4, R5, R157 ;  /* 0x0000000504057223 */ /* 0x001fe2000001009d */
[----:B------:R-:W-:Y:S01]  /*1e040*/  FADD.FTZ R101, R154, R101 ;  /* 0x000000659a657221 */ /* 0x000fe20000010000 */
[----:B------:R-:W-:Y:S01]  /*1e050*/  F2FP.BF16.F32.PACK_AB R158, R13, R158 ;  /* 0x0000009e0d9e723e */ /* 0x000fe200000010ff */
[-CC-:B------:R-:W-:Y:S01]  /*1e060*/  FFMA.FTZ R131, R131, R7.reuse, -R104.reuse ;  /* 0x0000000783837223 */ /* 0x180fe20000010868 */
[-CC-:B------:R-:W-:Y:S01]  /*1e070*/  FFMA.FTZ R134, R134, R7.reuse, -R104.reuse ;  /* 0x0000000786867223 */ /* 0x180fe20000010868 */
[----:B------:R-:W-:Y:S01]  /*1e080*/  FADD.FTZ R101, R88, R101 ;  /* 0x0000006558657221 */ /* 0x000fe20000010000 */
[----:B------:R-:W-:Y:S01]  /*1e090*/  ISETP.GT.AND P2, PT, R10, R180, PT ;  /* 0x000000b40a00720c */ /* 0x000fe20003f44270 */
[----:B------:R-:W0:Y:S01]  /*1e0a0*/  MUFU.EX2 R91, R91 ;  /* 0x0000005b005b7308 */ /* 0x000e220000000800 */
[----:B-1----:R-:W-:Y:S01]  /*1e0b0*/  FADD.FTZ R6, R90, R5 ;  /* 0x000000055a067221 */ /* 0x002fe20000010000 */
[----:B------:R-:W-:Y:S01]  /*1e0c0*/  FADD.FTZ R102, R148, R101 ;  /* 0x0000006594667221 */ /* 0x000fe20000010000 */
[----:B------:R-:W-:Y:S01]  /*1e0d0*/  FFMA.FTZ R5, R119, R7, -R104 ;  /* 0x0000000777057223 */ /* 0x000fe20000010868 */
[----:B------:R-:W-:Y:S01]  /*1e0e0*/  F2FP.BF16.F32.PACK_AB R152, R15, R152 ;  /* 0x000000980f98723e */ /* 0x000fe200000010ff */
[----:B------:R-:W-:-:S02]  /*1e0f0*/  VIADD R10, R10, 0xffffffff ;  /* 0xffffffff0a0a7836 */ /* 0x000fc40000000000 */
[----:B------:R-:W-:Y:S01]  /*1e100*/  FADD.FTZ R103, R89, R102 ;  /* 0x0000006659677221 */ /* 0x000fe20000010000 */
[----:B------:R-:W-:Y:S01]  /*1e110*/  F2FP.BF16.F32.PACK_AB R154, R88, R154 ;  /* 0x0000009a589a723e */ /* 0x000fe200000010ff */
[----:B------:R-:W1:Y:S01]  /*1e120*/  MUFU.EX2 R153, R153 ;  /* 0x0000009900997308 */ /* 0x000e620000000800 */
[----:B--2---:R-:W-:Y:S01]  /*1e130*/  FADD.FTZ R6, R159, R6 ;  /* 0x000000069f067221 */ /* 0x004fe20000010000 */
[----:B------:R-:W-:Y:S01]  /*1e140*/  FADD.FTZ R103, R150, R103 ;  /* 0x0000006796677221 */ /* 0x000fe20000010000 */
[C---:B------:R-:W-:Y:S02]  /*1e150*/  F2FP.BF16.F32.PACK_AB R150, R14.reuse, R150 ;  /* 0x000000960e96723e */ /* 0x040fe400000010ff */
[----:B------:R-:W-:Y:S01]  /*1e160*/  F2FP.BF16.F32.PACK_AB R148, R89, R148 ;  /* 0x000000945994723e */ /* 0x000fe200000010ff */
[----:B------:R-:W-:Y:S01]  /*1e170*/  FADD.FTZ R103, R14, R103 ;  /* 0x000000670e677221 */ /* 0x000fe20000010000 */
[----:B------:R-:W-:Y:S01]  /*1e180*/  F2FP.BF16.F32.PACK_AB R157, R90, R157 ;  /* 0x0000009d5a9d723e */ /* 0x000fe200000010ff */
[----:B------:R-:W2:Y:S01]  /*1e190*/  MUFU.EX2 R94, R94 ;  /* 0x0000005e005e7308 */ /* 0x000ea20000000800 */
[----:B0-----:R-:W-:Y:S01]  /*1e1a0*/  FADD.FTZ R6, R91, R6 ;  /* 0x000000065b067221 */ /* 0x001fe20000010000 */
[----:B------:R-:W-:Y:S01]  /*1e1b0*/  FADD.FTZ R105, R144, R103 ;  /* 0x0000006790697221 */ /* 0x000fe20000010000 */
[----:B------:R-:W-:-:S02]  /*1e1c0*/  F2FP.BF16.F32.PACK_AB R144, R92, R144 ;  /* 0x000000905c90723e */ /* 0x000fc400000010ff */
[----:B------:R-:W-:Y:S01]  /*1e1d0*/  F2FP.BF16.F32.PACK_AB R159, R91, R159 ;  /* 0x0000009f5b9f723e */ /* 0x000fe200000010ff */
[----:B------:R-:W-:Y:S02]  /*1e1e0*/  FADD.FTZ R105, R92, R105 ;  /* 0x000000695c697221 */ /* 0x000fe40000010000 */
[----:B------:R-:W0:Y:S01]  /*1e1f0*/  MUFU.EX2 R155, R155 ;  /* 0x0000009b009b7308 */ /* 0x000e220000000800 */
[----:B-1----:R-:W-:Y:S01]  /*1e200*/  FADD.FTZ R101, R153, R6 ;  /* 0x0000000699657221 */ /* 0x002fe20000010000 */
[----:B------:R-:W-:Y:S01]  /*1e210*/  FADD.FTZ R102, R146, R105 ;  /* 0x0000006992667221 */ /* 0x000fe20000010000 */
[----:B------:R-:W-:-:S05]  /*1e220*/  F2FP.BF16.F32.PACK_AB R146, R93, R146 ;  /* 0x000000925d92723e */ /* 0x000fca00000010ff */
[----:B------:R-:W1:Y:S01]  /*1e230*/  MUFU.EX2 R95, R95 ;  /* 0x0000005f005f7308 */ /* 0x000e620000000800 */
[C---:B--2---:R-:W-:Y:S01]  /*1e240*/  FADD.FTZ R6, R94.reuse, R101 ;  /* 0x000000655e067221 */ /* 0x044fe20000010000 */
[----:B------:R-:W-:Y:S01]  /*1e250*/  @!P1 PRMT R101, RZ, 0x654, R21 ;  /* 0x00000654ff659816 */ /* 0x000fe20000000015 */
[----:B------:R-:W-:Y:S01]  /*1e260*/  FFMA.FTZ R21, R123, R7, -R104 ;  /* 0x000000077b157223 */ /* 0x000fe20000010868 */
[----:B------:R-:W-:Y:S02]  /*1e270*/  F2FP.BF16.F32.PACK_AB R153, R94, R153 ;  /* 0x000000995e99723e */ /* 0x000fe400000010ff */
[----:B------:R2:W-:Y:S02]  /*1e280*/  @!P1 SYNCS.ARRIVE.TRANS64.RED.A1T0 RZ, [R101+URZ], RZ ;  /* 0x000000ff65ff99a7 */ /* 0x0005e4000810043f */
[----:B------:R-:W3:Y:S01]  /*1e290*/  MUFU.EX2 R149, R149 ;  /* 0x0000009500957308 */ /* 0x000ee20000000800 */
[----:B0-----:R-:W-:Y:S01]  /*1e2a0*/  FADD.FTZ R6, R155, R6 ;  /* 0x000000069b067221 */ /* 0x001fe20000010000 */
[-CC-:B--2---:R-:W-:Y:S01]  /*1e2b0*/  FFMA.FTZ R101, R127, R7.reuse, -R104.reuse ;  /* 0x000000077f657223 */ /* 0x184fe20000010868 */
[----:B------:R-:W-:-:S05]  /*1e2c0*/  FFMA.FTZ R104, R135, R7, -R104 ;  /* 0x0000000787687223 */ /* 0x000fca0000010868 */
[----:B------:R-:W0:Y:S01]  /*1e2d0*/  MUFU.EX2 R98, R98 ;  /* 0x0000006200627308 */ /* 0x000e220000000800 */
[C---:B-1----:R-:W-:Y:S01]  /*1e2e0*/  FADD.FTZ R6, R95.reuse, R6 ;  /* 0x000000065f067221 */ /* 0x042fe20000010000 */
[----:B------:R-:W-:-:S06]  /*1e2f0*/  F2FP.BF16.F32.PACK_AB R155, R95, R155 ;  /* 0x0000009b5f9b723e */ /* 0x000fcc00000010ff */
[----:B------:R-:W1:Y:S01]  /*1e300*/  MUFU.EX2 R151, R151 ;  /* 0x0000009700977308 */ /* 0x000e620000000800 */
[----:B---3--:R-:W-:-:S07]  /*1e310*/  FADD.FTZ R103, R149, R6 ;  /* 0x0000000695677221 */ /* 0x008fce0000010000 */
[----:B------:R-:W2:Y:S01]  /*1e320*/  MUFU.EX2 R9, R111 ;  /* 0x0000006f00097308 */ /* 0x000ea20000000800 */
[C---:B0-----:R-:W-:Y:S01]  /*1e330*/  FADD.FTZ R6, R98.reuse, R103 ;  /* 0x0000006762067221 */ /* 0x041fe20000010000 */
[----:B------:R-:W-:Y:S01]  /*1e340*/  FADD.FTZ R103, R93, R102 ;  /* 0x000000665d677221 */ /* 0x000fe20000010000 */
[----:B------:R-:W-:-:S05]  /*1e350*/  F2FP.BF16.F32.PACK_AB R149, R98, R149 ;  /* 0x000000956295723e */ /* 0x000fca00000010ff */
[----:B------:R-:W0:Y:S01]  /*1e360*/  MUFU.EX2 R145, R145 ;  /* 0x0000009100917308 */ /* 0x000e220000000800 */
[----:B-1----:R-:W-:-:S07]  /*1e370*/  FADD.FTZ R6, R151, R6 ;  /* 0x0000000697067221 */ /* 0x002fce0000010000 */
[----:B------:R-:W1:Y:S01]  /*1e380*/  MUFU.EX2 R140, R140 ;  /* 0x0000008c008c7308 */ /* 0x000e620000000800 */
[C---:B--2---:R-:W-:Y:S01]  /*1e390*/  FADD.FTZ R6, R9.reuse, R6 ;  /* 0x0000000609067221 */ /* 0x044fe20000010000 */
        /* <DEDUP_REMOVED lines=41> */
[----:B------:R-:W-:Y:S01]  /*1e630*/  F2FP.BF16.F32.PACK_AB R138, R20, R138 ;  /* 0x0000008a148a723e */ /* 0x000fe200000010ff */
[----:B------:R-:W-:-:S05]  /*1e640*/  IMAD.MOV.U32 R20, RZ, RZ, R0 ;  /* 0x000000ffff147224 */ /* 0x000fca00078e0000 */
[----:B------:R-:W0:Y:S01]  /*1e650*/  MUFU.EX2 R134, R134 ;  /* 0x0000008600867308 */ /* 0x000e220000000800 */
[----:B-1----:R-:W-:-:S07]  /*1e660*/  FADD.FTZ R13, R137, R14 ;  /* 0x0000000e890d7221 */ /* 0x002fce0000010000 */
[----:B------:R-:W1:Y:S01]  /*1e670*/  MUFU.EX2 R104, R104 ;  /* 0x0000006800687308 */ /* 0x000e620000000800 */
[C---:B--2---:R-:W-:Y:S01]  /*1e680*/  FADD.FTZ R13, R12.reuse, R13 ;  /* 0x0000000d0c0d7221 */ /* 0x044fe20000010000 */
[----:B------:R-:W-:Y:S01]  /*1e690*/  F2FP.BF16.F32.PACK_AB R137, R12, R137 ;  /* 0x000000890c89723e */ /* 0x000fe200000010ff */
[----:B------:R-:W-:Y:S02]  /*1e6a0*/  IMAD.MOV.U32 R12, RZ, RZ, R23 ;  /* 0x000000ffff0c7224 */ /* 0x000fe400078e0017 */
[----:B0-----:R-:W-:-:S04]  /*1e6b0*/  FADD.FTZ R13, R134, R13 ;  /* 0x0000000d860d7221 */ /* 0x001fc80000010000 */
[C---:B-1----:R-:W-:Y:S01]  /*1e6c0*/  FADD.FTZ R5, R104.reuse, R13 ;  /* 0x0000000d68057221 */ /* 0x042fe20000010000 */
[----:B------:R-:W-:Y:S01]  /*1e6d0*/  F2FP.BF16.F32.PACK_AB R139, R104, R134 ;  /* 0x00000086688b723e */ /* 0x000fe200000010ff */
[----:B------:R-:W-:Y:S01]  /*1e6e0*/  IMAD.MOV.U32 R13, RZ, RZ, R22 ;  /* 0x000000ffff0d7224 */ /* 0x000fe200078e0016 */
[----:B------:R-:W-:Y:S06]  /*1e6f0*/  @P2 BRA `(.L_x_1715) ;  /* 0xffffffcc009c2947 */ /* 0x000fec000383ffff */
.L_x_1696:
[----:B------:R-:W-:Y:S05]  /*1e700*/  BSYNC B0 ;  /* 0x0000000000007941 */ /* 0x000fea0003800000 */
.L_x_1695:
        /* <DEDUP_REMOVED lines=67> */
.L_x_1716:
[----:B------:R-:W-:Y:S01]  /*1eb40*/  IMAD R13, R22, 0x8, R2 ;  /* 0x00000008160d7824 */ /* 0x000fe200078e0202 */
[----:B------:R-:W-:-:S04]  /*1eb50*/  SHF.L.U32 R4, R23, 0x1f, RZ ;  /* 0x0000001f17047819 */ /* 0x000fc800000006ff */
[----:B------:R0:W1:Y:S01]  /*1eb60*/  SYNCS.PHASECHK.TRANS64.TRYWAIT P2, [R13+URZ+0x2a850], R4 ;  /* 0x02a850040d0075a7 */ /* 0x000062000804017f */
[----:B------:R-:W-:Y:S05]  /*1eb70*/  @!P0 BRA `(.L_x_1717) ;  /* 0x0000000000048947 */ /* 0x000fea0003800000 */
[----:B------:R-:W-:Y:S01]  /*1eb80*/  BPT.TRAP 0x1 ;  /* 0x000000040000795c */ /* 0x000fe20000300000 */
.L_x_1717:
        /* <DEDUP_REMOVED lines=9> */
.L_x_1719:
[----:B------:R-:W-:Y:S05]  /*1ec20*/  BSYNC B0 ;  /* 0x0000000000007941 */ /* 0x000fea0003800000 */
.L_x_1718:
[----:B------:R-:W-:Y:S01]  /*1ec30*/  IMAD.MOV.U32 R8, RZ, RZ, R2 ;  /* 0x000000ffff087224 */ /* 0x000fe200078e0002 */
[----:B------:R-:W-:Y:S01]  /*1ec40*/  WARPGROUP.ARRIVE ;  /* 0x00000000000079c5 */ /* 0x000fe20000000000 */
[----:B------:R-:W-:Y:S02]  /*1ec50*/  IMAD.MOV.U32 R9, RZ, RZ, 0x40000040 ;  /* 0x40000040ff097424 */ /* 0x000fe400078e00ff */
        /* <DEDUP_REMOVED lines=37> */
[----:B01----:R-:W-:Y:S01]  /*1eeb0*/  FADD.FTZ R4, R2, R5 ;  /* 0x0000000502047221 */ /* 0x003fe20000010000 */
[----:B------:R-:W-:-:S04]  /*1eec0*/  IMAD.MOV.U32 R5, RZ, RZ, RZ ;  /* 0x000000ffff057224 */ /* 0x000fc800078e00ff */
[----:B------:R-:W0:Y:S02]  /*1eed0*/  SHFL.BFLY PT, R11, R4, 0x1, 0x1f ;  /* 0x0c201f00040b7f89 */ /* 0x000e2400000e0000 */
[----:B0-----:R-:W-:Y:S01]  /*1eee0*/  FADD.FTZ R11, R4, R11 ;  /* 0x0000000b040b7221 */ /* 0x001fe20000010000 */
[----:B------:R-:W-:-:S04]  /*1eef0*/  @!P1 VIADD R4, R13, 0x2a860 ;  /* 0x0002a8600d049836 */ /* 0x000fc80000000000 */
[----:B------:R-:W-:Y:S02]  /*1ef00*/  FSETP.NE.FTZ.AND P3, PT, R11, RZ, PT ;  /* 0x000000ff0b00720b */ /* 0x000fe40003f75000 */
[----:B------:R-:W-:Y:S01]  /*1ef10*/  @!P1 PRMT R4, RZ, 0x654, R4 ;  /* 0x00000654ff049816 */ /* 0x000fe20000000004 */
[----:B------:R-:W-:Y:S02]  /*1ef20*/  WARPGROUP.DEPBAR.LE gsb0, 0x0 ;  /* 0x00008000000079c5 */ /* 0x000fe40000010000 */
[----:B------:R-:W-:-:S06]  /*1ef30*/  WARPGROUP.ARRIVE ;  /* 0x00000000000079c5 */ /* 0x000fcc0000000000 */
[----:B------:R-:W-:Y:S01]  /*1ef40*/  HGMMA.64x128x16.F32.BF16 R24, R140, gdesc[UR4].tnspB, R24, gsb0 ;  /* 0x41e000048c187df0 */ /* 0x000fe20008001818 */
[----:B------:R-:W-:Y:S02]  /*1ef50*/  R2UR UR6, R8 ;  /* 0x00000000080672ca */ /* 0x000fe400000e0000 */
[----:B------:R-:W-:Y:S01]  /*1ef60*/  R2UR UR7, R9 ;  /* 0x00000000090772ca */ /* 0x000fe200000e0000 */
[----:B------:R-:W0:Y:S01]  /*1ef70*/  @P3 MUFU.LG2 R8, R11 ;  /* 0x0000000b00083308 */ /* 0x000e220000000c00 */
[----:B------:R-:W1:Y:S01]  /*1ef80*/  SHFL.BFLY PT, R9, R6, 0x2, 0x1f ;  /* 0x0c401f0006097f89 */ /* 0x000e6200000e0000 */
[----:B0-----:R-:W-:Y:S01]  /*1ef90*/  @P3 FMUL.FTZ R8, R8, 0.69314718246459960938 ;  /* 0x3f31721808083820 */ /* 0x001fe20000410000 */
[----:B-1----:R-:W-:-:S05]  /*1efa0*/  FADD.FTZ R9, R9, R6 ;  /* 0x0000000609097221 */ /* 0x002fca0000010000 */
[----:B------:R-:W0:Y:S02]  /*1efb0*/  SHFL.BFLY PT, R2, R9, 0x1, 0x1f ;  /* 0x0c201f0009027f89 */ /* 0x000e2400000e0000 */
[----:B0-----:R-:W-:Y:S01]  /*1efc0*/  FADD.FTZ R10, R9, R2 ;  /* 0x00000002090a7221 */ /* 0x001fe20000010000 */
[----:B------:R-:W-:-:S04]  /*1efd0*/  SEL R2, RZ, 0x1, P2 ;  /* 0x00000001ff027807 */ /* 0x000fc80001000000 */
[----:B------:R-:W-:Y:S02]  /*1efe0*/  FSETP.NE.FTZ.AND P0, PT, R10, RZ, PT ;  /* 0x000000ff0a00720b */ /* 0x000fe40003f15000 */
[----:B------:R-:W-:Y:S01]  /*1eff0*/  LOP3.LUT R23, R23, R2, RZ, 0x3c, !PT ;  /* 0x0000000217177212 */ /* 0x000fe200078e3cff */
[----:B------:R-:W-:-:S06]  /*1f000*/  IMAD.MOV.U32 R2, RZ, RZ, RZ ;  /* 0x000000ffff027224 */ /* 0x000fcc00078e00ff */
[----:B------:R-:W-:Y:S04]  /*1f010*/  @P3 MUFU.RCP R2, R11 ;  /* 0x0000000b00023308 */ /* 0x000fe80000001000 */
[C---:B------:R-:W-:Y:S01]  /*1f020*/  @P0 FMUL.FTZ R9, R7.reuse, 0.69314718246459960938 ;  /* 0x3f31721807090820 */ /* 0x040fe20000410000 */
[----:B------:R-:W-:-:S03]  /*1f030*/  @P3 FMUL.FTZ R7, R7, 0.69314718246459960938 ;  /* 0x3f31721807073820 */ /* 0x000fc60000410000 */
[----:B------:R-:W0:Y:S01]  /*1f040*/  @P0 MUFU.LG2 R6, R10 ;  /* 0x0000000a00060308 */ /* 0x000e220000000c00 */
[----:B------:R-:W-:-:S07]  /*1f050*/  @P3 FFMA.FTZ R21, R7, R3, R8 ;  /* 0x0000000307153223 */ /* 0x000fce0000010008 */
[----:B------:R-:W1:Y:S01]  /*1f060*/  @P0 MUFU.RCP R5, R10 ;  /* 0x0000000a00050308 */ /* 0x000e620000001000 */
[----:B0-----:R-:W-:-:S04]  /*1f070*/  @P0 FMUL.FTZ R6, R6, 0.69314718246459960938 ;  /* 0x3f31721806060820 */ /* 0x001fc80000410000 */
[----:B------:R-:W-:Y:S01]  /*1f080*/  @P0 FFMA.FTZ R20, R9, R0, R6 ;  /* 0x0000000009140223 */ /* 0x000fe20000010006 */
[----:B------:R-:W-:Y:S01]  /*1f090*/  PLOP3.LUT P0, PT, PT, PT, PT, 0x8, 0x0 ;  /* 0x000000000000781c */ /* 0x000fe20003f0e170 */
[----:B------:R-:W-:Y:S02]  /*1f0a0*/  WARPGROUP.DEPBAR.LE gsb0, 0x0 ;  /* 0x00008000000079c5 */ /* 0x000fe40000010000 */
[----:B------:R-:W-:-:S06]  /*1f0b0*/  WARPGROUP.ARRIVE ;  /* 0x00000000000079c5 */ /* 0x000fcc0000000000 */
[----:B------:R-:W-:Y:S03]  /*1f0c0*/  HGMMA.64x128x16.F32.BF16 R24, R136, gdesc[UR4].tnspB, R24, gsb0 ;  /* 0x41e0000488187df0 */ /* 0x000fe60008001818 */
[----:B------:R-:W-:Y:S02]  /*1f0d0*/  WARPGROUP.DEPBAR.LE gsb0, 0x0 ;  /* 0x00008000000079c5 */ /* 0x000fe40000010000 */
[----:B------:R0:W-:Y:S01]  /*1f0e0*/  @!P1 SYNCS.ARRIVE.TRANS64.RED.A1T0 RZ, [R4+URZ], RZ ;  /* 0x000000ff04ff99a7 */ /* 0x0001e2000810043f */
        /* <DEDUP_REMOVED lines=63> */
[----:B0-----:R-:W-:-:S07]  /*1f4e0*/  FMUL.FTZ R87, R87, R2 ;  /* 0x0000000257577220 */ /* 0x001fce0000410000 */
.L_x_1580:
[----:B------:R-:W0:Y:S08]  /*1f4f0*/  S2UR UR5, SR_CgaCtaId ;  /* 0x00000000000579c3 */ /* 0x000e300000008800 */
[----:B------:R-:W-:Y:S06]  /*1f500*/  BAR.SYNC.DEFER_BLOCKING 0x5, 0x180 ;  /* 0x0146000000007b1d */ /* 0x000fec0000010000 */
[----:B------:R-:W-:Y:S01]  /*1f510*/  UMOV UR4, 0x400 ;  /* 0x0000040000047882 */ /* 0x000fe20000000000 */
[----:B------:R-:W-:Y:S01]  /*1f520*/  BSSY B0, `(.L_x_1721) ;  /* 0x00002d2000007945 */ /* 0x000fe20003800000 */
[----:B0-----:R-:W-:-:S06]  /*1f530*/  ULEA UR4, UR5, UR4, 0x18 ;  /* 0x0000000405047291 */ /* 0x001fcc000f8ec03f */
[----:B------:R-:W-:-:S05]  /*1f540*/  IMAD.U32 R2, RZ, RZ, UR4 ;  /* 0x00000004ff027e24 */ /* 0x000fca000f8e00ff */
[----:B------:R0:W1:Y:S01]  /*1f550*/  LDS.128 R28, [R2+0x2a8d0] ;  /* 0x02a8d000021c7984 */ /* 0x0000620000000c00 */
[----:B------:R-:W-:Y:S06]  /*1f560*/  BAR.ARV 0x4, 0x180 ;  /* 0x0106000000007b1d */ /* 0x000fec0000002000 */
[----:B------:R-:W-:Y:S05]  /*1f570*/  @P0 BRA `(.L_x_1722) ;  /* 0x0000002000480947 */ /* 0x000fea0003800000 */
[----:B------:R-:W2:Y:S01]  /*1f580*/  LDL R0, [R1+0x80] ;  /* 0x0000800001007983 */ /* 0x000ea20000100800 */
[----:B------:R-:W-:Y:S01]  /*1f590*/  F2FP.BF16.F32.PACK_AB R34, R69, R68 ;  /* 0x000000444522723e */ /* 0x000fe200000010ff */
[----:B------:R-:W-:Y:S01]  /*1f5a0*/  ULDC.64 UR4, c[0x0][0xc00] ;  /* 0x0003000000047ab9 */ /* 0x000fe20000000a00 */
[----:B------:R-:W-:Y:S01]  /*1f5b0*/  ULDC.64 UR6, c[0x0][0xc08] ;  /* 0x0003020000067ab9 */ /* 0x000fe20000000a00 */
[----:B------:R-:W3:Y:S01]  /*1f5c0*/  S2R R3, SR_SWINHI ;  /* 0x0000000000037919 */ /* 0x000ee20000002f00 */
[----:B------:R-:W-:Y:S02]  /*1f5d0*/  MOV R72, R2 ;  /* 0x0000000200487202 */ /* 0x000fe40000000f00 */
[----:B---3--:R-:W-:Y:S01]  /*1f5e0*/  MOV R73, R3 ;  /* 0x0000000300497202 */ /* 0x008fe20000000f00 */
[----:B------:R-:W-:Y:S02]  /*1f5f0*/  BAR.SYNC.DEFER_BLOCKING 0x1, 0x100 ;  /* 0x0044000000007b1d */ /* 0x000fe40000010000 */
[----:B--2---:R-:W-:-:S03]  /*1f600*/  IMAD.WIDE R4, R0, 0x2, R72 ;  /* 0x0000000200047825 */ /* 0x004fc600078e0248 */
        /* <DEDUP_REMOVED lines=12> */
[----:B------:R-:W-:Y:S01]  /*1f6d0*/  IADD3 R107, P0, R4, 0x4060, RZ ;  /* 0x00004060046b7810 */ /* 0x000fe20007f1e0ff */
[--C-:B------:R-:W-:Y:S01]  /*1f6e0*/  IMAD.X R25, RZ, RZ, R5.reuse, P2 ;  /* 0x000000ffff197224 */ /* 0x100fe200010e0605 */
[----:B------:R-:W-:Y:S01]  /*1f6f0*/  LOP3.LUT R4, R3, R4, RZ, 0x3c, !PT ;  /* 0x0000000403047212 */ /* 0x000fe200078e3cff */
[--C-:B------:R-:W-:Y:S01]  /*1f700*/  IMAD.X R27, RZ, RZ, R5.reuse, P1 ;  /* 0x000000ffff1b7224 */ /* 0x100fe200008e0605 */
[----:B------:R-:W-:Y:S01]  /*1f710*/  LOP3.LUT R0, R7, 0x380, RZ, 0xc0, !PT ;  /* 0x0000038007007812 */ /* 0x000fe200078ec0ff */
[----:B------:R-:W-:Y:S01]  /*1f720*/  IMAD.X R33, RZ, RZ, R5, P0 ;  /* 0x000000ffff217224 */ /* 0x000fe200000e0605 */
[----:B------:R-:W-:-:S02]  /*1f730*/  LOP3.LUT R3, R6, 0x380, RZ, 0xc0, !PT ;  /* 0x0000038006037812 */ /* 0x000fc400078ec0ff */
[----:B------:R-:W-:Y:S02]  /*1f740*/  SHF.R.U64 R0, R0, 0x3, RZ ;  /* 0x0000000300007819 */ /* 0x000fe400000012ff */
[----:B------:R-:W-:Y:S02]  /*1f750*/  SHF.R.U64 R3, R3, 0x3, RZ ;  /* 0x0000000303037819 */ /* 0x000fe400000012ff */
[----:B------:R-:W-:Y:S02]  /*1f760*/  LOP3.LUT R12, R35, 0x380, RZ, 0xc0, !PT ;  /* 0x00000380230c7812 */ /* 0x000fe400078ec0ff */
[----:B------:R-:W-:Y:S02]  /*1f770*/  LOP3.LUT R14, R103, 0x380, RZ, 0xc0, !PT ;  /* 0x00000380670e7812 */ /* 0x000fe400078ec0ff */
[----:B------:R-:W-:Y:S02]  /*1f780*/  LOP3.LUT R8, R0, R7, RZ, 0x3c, !PT ;  /* 0x0000000700087212 */ /* 0x000fe400078e3cff */
[----:B------:R-:W-:-:S02]  /*1f790*/  LOP3.LUT R10, R3, R6, RZ, 0x3c, !PT ;  /* 0x00000006030a7212 */ /* 0x000fc400078e3cff */
[----:B------:R-:W-:Y:S02]  /*1f7a0*/  LOP3.LUT R0, R105, 0x380, RZ, 0xc0, !PT ;  /* 0x0000038069007812 */ /* 0x000fe400078ec0ff */
[----:B------:R-:W-:Y:S02]  /*1f7b0*/  LOP3.LUT R3, R26, 0x380, RZ, 0xc0, !PT ;  /* 0x000003801a037812 */ /* 0x000fe400078ec0ff */
[----:B------:R-:W-:Y:S02]  /*1f7c0*/  LOP3.LUT R32, R107, 0x380, RZ, 0xc0, !PT ;  /* 0x000003806b207812 */ /* 0x000fe400078ec0ff */
[----:B-1----:R-:W-:Y:S02]  /*1f7d0*/  MOV R28, R4 ;  /* 0x00000004001c7202 */ /* 0x002fe40000000f00 */
[----:B------:R-:W-:Y:S02]  /*1f7e0*/  SHF.R.U64 R12, R12, 0x3, RZ ;  /* 0x000000030c0c7819 */ /* 0x000fe400000012ff */
[----:B------:R-:W-:-:S02]  /*1f7f0*/  SHF.R.U64 R14, R14, 0x3, RZ ;  /* 0x000000030e0e7819 */ /* 0x000fc400000012ff */
[----:B------:R-:W-:Y:S02]  /*1f800*/  F2FP.BF16.F32.PACK_AB R4, R89, R88 ;  /* 0x000000585904723e */ /* 0x000fe400000010ff */
[----:B------:R-:W-:Y:S02]  /*1f810*/  F2FP.BF16.F32.PACK_AB R5, R97, R96 ;  /* 0x000000606105723e */ /* 0x000fe400000010ff */
[----:B------:R-:W-:Y:S02]  /*1f820*/  F2FP.BF16.F32.PACK_AB R6, R91, R90 ;  /* 0x0000005a5b06723e */ /* 0x000fe400000010ff */
[----:B------:R-:W-:Y:S02]  /*1f830*/  F2FP.BF16.F32.PACK_AB R7, R99, R98 ;  /* 0x000000626307723e */ /* 0x000fe400000010ff */
[----:B------:R-:W-:Y:S02]  /*1f840*/  SHF.R.U64 R0, R0, 0x3, RZ ;  /* 0x0000000300007819 */ /* 0x000fe400000012ff */
[----:B------:R-:W-:Y:S01]  /*1f850*/  SHF.R.U64 R3, R3, 0x3, RZ ;  /* 0x0000000303037819 */ /* 0x000fe200000012ff */
[----:B------:R1:W-:Y:S01]  /*1f860*/  STSM.16.M88.4 [R28], R4 ;  /* 0x000000041c007844 */ /* 0x0003e20000000200 */
[----:B------:R-:W-:-:S02]  /*1f870*/  SHF.R.U64 R32, R32, 0x3, RZ ;  /* 0x0000000320207819 */ /* 0x000fc400000012ff */
[----:B------:R-:W-:Y:S02]  /*1f880*/  LOP3.LUT R12, R12, R35, RZ, 0x3c, !PT ;  /* 0x000000230c0c7212 */ /* 0x000fe400078e3cff */
[----:B------:R-:W-:Y:S02]  /*1f890*/  LOP3.LUT R14, R14, R103, RZ, 0x3c, !PT ;  /* 0x000000670e0e7212 */ /* 0x000fe400078e3cff */
[----:B------:R-:W-:Y:S01]  /*1f8a0*/  LOP3.LUT R24, R0, R105, RZ, 0x3c, !PT ;  /* 0x0000006900187212 */ /* 0x000fe200078e3cff */
[----:B------:R-:W2:Y:S01]  /*1f8b0*/  LDC.64 R102, c[0x0][0xc00] ;  /* 0x00030000ff667b82 */ /* 0x000ea20000000a00 */
[----:B------:R-:W-:Y:S02]  /*1f8c0*/  LOP3.LUT R26, R3, R26, RZ, 0x3c, !PT ;  /* 0x0000001a031a7212 */ /* 0x000fe400078e3cff */
[----:B------:R-:W-:Y:S02]  /*1f8d0*/  LOP3.LUT R32, R32, R107, RZ, 0x3c, !PT ;  /* 0x0000006b20207212 */ /* 0x000fe400078e3cff */
[----:B------:R-:W-:-:S02]  /*1f8e0*/  MOV R107, R8 ;  /* 0x00000008006b7202 */ /* 0x000fc40000000f00 */
[----:B------:R-:W-:Y:S02]  /*1f8f0*/  MOV R106, R10 ;  /* 0x0000000a006a7202 */ /* 0x000fe40000000f00 */
[----:B-1----:R-:W-:Y:S02]  /*1f900*/  F2FP.BF16.F32.PACK_AB R4, R93, R92 ;  /* 0x0000005c5d04723e */ /* 0x002fe400000010ff */
[----:B------:R-:W-:Y:S02]  /*1f910*/  F2FP.BF16.F32.PACK_AB R5, R101, R100 ;  /* 0x000000646505723e */ /* 0x000fe400000010ff */
[----:B------:R-:W-:Y:S02]  /*1f920*/  F2FP.BF16.F32.PACK_AB R6, R37, R36 ;  /* 0x000000242506723e */ /* 0x000fe400000010ff */
[----:B------:R-:W-:Y:S02]  /*1f930*/  F2FP.BF16.F32.PACK_AB R7, R39, R38 ;  /* 0x000000262707723e */ /* 0x000fe400000010ff */
[----:B------:R-:W-:-:S02]  /*1f940*/  F2FP.BF16.F32.PACK_AB R8, R41, R40 ;  /* 0x000000282908723e */ /* 0x000fc400000010ff */
[----:B------:R-:W-:Y:S01]  /*1f950*/  F2FP.BF16.F32.PACK_AB R9, R43, R42 ;  /* 0x0000002a2b09723e */ /* 0x000fe200000010ff */
[----:B------:R1:W-:Y:S01]  /*1f960*/  STSM.16.M88.4 [R107], R4 ;  /* 0x000000046b007844 */ /* 0x0003e20000000200 */
[----:B------:R-:W-:Y:S02]  /*1f970*/  F2FP.BF16.F32.PACK_AB R10, R45, R44 ;  /* 0x0000002c2d0a723e */ /* 0x000fe400000010ff */
[----:B------:R-:W-:Y:S02]  /*1f980*/  F2FP.BF16.F32.PACK_AB R11, R47, R46 ;  /* 0x0000002e2f0b723e */ /* 0x000fe400000010ff */
[----:B------:R-:W-:Y:S02]  /*1f990*/  MOV R3, R12 ;  /* 0x0000000c00037202 */ /* 0x000fe40000000f00 */
[----:B------:R-:W-:Y:S01]  /*1f9a0*/  MOV R0, R14 ;  /* 0x0000000e00007202 */ /* 0x000fe20000000f00 */
[----:B------:R-:W-:Y:S01]  /*1f9b0*/  STSM.16.M88.4 [R106], R8 ;  /* 0x000000086a007844 */ /* 0x000fe20000000200 */
[----:B------:R-:W-:-:S02]  /*1f9c0*/  MOV R105, R24 ;  /* 0x0000001800697202 */ /* 0x000fc40000000f00 */
[----:B------:R-:W-:Y:S02]  /*1f9d0*/  MOV R104, R26 ;  /* 0x0000001a00687202 */ /* 0x000fe40000000f00 */
[----:B------:R-:W-:Y:S02]  /*1f9e0*/  F2FP.BF16.F32.PACK_AB R12, R49, R48 ;  /* 0x00000030310c723e */ /* 0x000fe400000010ff */
        /* <DEDUP_REMOVED lines=13> */
[----:B-1----:R-:W-:Y:S02]  /*1fac0*/  F2FP.BF16.F32.PACK_AB R4, R95, R94 ;  /* 0x0000005e5f04723e */ /* 0x002fe400000010ff */
[----:B------:R-:W-:Y:S01]  /*1fad0*/  F2FP.BF16.F32.PACK_AB R5, R75, R74 ;  /* 0x0000004a4b05723e */ /* 0x000fe200000010ff */
[----:B------:R-:W-:Y:S01]  /*1fae0*/  STSM.16.M88.4 [R105], R32 ;  /* 0x0000002069007844 */ /* 0x000fe20000000200 */
[----:B------:R-:W-:Y:S01]  /*1faf0*/  F2FP.BF16.F32.PACK_AB R6, R77, R76 ;  /* 0x0000004c4d06723e */ /* 0x000fe200000010ff */
[----:B--2---:R-:W-:Y:S01]  /*1fb00*/  IMAD.WIDE R12, R187, 0x4, R102 ;  /* 0x00000004bb0c7825 */ /* 0x004fe200078e0266 */
[----:B------:R-:W-:Y:S01]  /*1fb10*/  F2FP.BF16.F32.PACK_AB R7, R79, R78 ;  /* 0x0000004e4f07723e */ /* 0x000fe200000010ff */
[----:B------:R-:W1:Y:S01]  /*1fb20*/  LDC R102, c[0x0][0xbe8] ;  /* 0x0002fa00ff667b82 */ /* 0x000e620000000800 */
[----:B------:R-:W-:-:S02]  /*1fb30*/  F2FP.BF16.F32.PACK_AB R8, R81, R80 ;  /* 0x000000505108723e */ /* 0x000fc400000010ff */
[----:B------:R-:W-:Y:S01]  /*1fb40*/  F2FP.BF16.F32.PACK_AB R9, R83, R82 ;  /* 0x000000525309723e */ /* 0x000fe200000010ff */
[----:B------:R2:W-:Y:S01]  /*1fb50*/  STSM.16.M88.4 [R104], R4 ;  /* 0x0000000468007844 */ /* 0x0005e20000000200 */
[----:B------:R-:W-:Y:S01]  /*1fb60*/  F2FP.BF16.F32.PACK_AB R10, R85, R84 ;  /* 0x00000054550a723e */ /* 0x000fe200000010ff */
[----:B---3--:R-:W-:Y:S01]  /*1fb70*/  IMAD.MOV.U32 R0, RZ, RZ, RZ ;  /* 0x000000ffff007224 */ /* 0x008fe200078e00ff */
[----:B------:R-:W-:Y:S01]  /*1fb80*/  F2FP.BF16.F32.PACK_AB R11, R87, R86 ;  /* 0x00000056570b723e */ /* 0x000fe200000010ff */
[----:B------:R-:W3:Y:S01]  /*1fb90*/  LDC.64 R14, c[0x0][0xba8] ;  /* 0x0002ea00ff0e7b82 */ /* 0x000ee20000000a00 */
[----:B------:R-:W-:-:S03]  /*1fba0*/  ISETP.NE.U32.AND P0, PT, RZ, UR4, PT ;  /* 0x00000004ff007c0c */ /* 0x000fc6000bf05070 */
[----:B------:R4:W-:Y:S04]  /*1fbb0*/  STSM.16.M88.4 [R28], R8 ;  /* 0x000000081c007844 */ /* 0x0009e80000000200 */
[----:B------:R-:W-:Y:S01]  /*1fbc0*/  BAR.SYNC.DEFER_BLOCKING 0x1, 0x100 ;  /* 0x0044000000007b1d */ /* 0x000fe20000010000 */
[----:B------:R-:W-:-:S13]  /*1fbd0*/  ISETP.NE.AND.EX P0, PT, RZ, UR5, PT, P0 ;  /* 0x00000005ff007c0c */ /* 0x000fda000bf05300 */
[----:B------:R-:W3:Y:S01]  /*1fbe0*/  @P0 LDG.E R0, desc[UR46][R12.64] ;  /* 0x0000002e0c000981 */ /* 0x000ee2000c1e1900 */
[----:B------:R-:W-:Y:S01]  /*1fbf0*/  ISETP.NE.U32.AND P1, PT, RZ, UR6, PT ;  /* 0x00000006ff007c0c */ /* 0x000fe2000bf25070 */
[----:B------:R-:W-:Y:S01]  /*1fc00*/  ULDC UR6, c[0x0][0xa88] ;  /* 0x0002a20000067ab9 */ /* 0x000fe20000000800 */
[C---:B------:R-:W-:Y:S01]  /*1fc10*/  ISETP.NE.AND P2, PT, R186.reuse, RZ, PT ;  /* 0x000000ffba00720c */ /* 0x040fe20003f45270 */
[----:B------:R-:W-:Y:S01]  /*1fc20*/  IMAD.U32 R3, RZ, RZ, UR6 ;  /* 0x00000006ff037e24 */ /* 0x000fe2000f8e00ff */
[----:B------:R-:W-:Y:S01]  /*1fc30*/  ULDC UR6, c[0x0][0xad4] ;  /* 0x0002b50000067ab9 */ /* 0x000fe20000000800 */
[----:B------:R-:W-:Y:S02]  /*1fc40*/  ISETP.NE.AND.EX P1, PT, RZ, UR7, PT, P1 ;  /* 0x00000007ff007c0c */ /* 0x000fe4000bf25310 */
[----:B------:R-:W-:Y:S01]  /*1fc50*/  SEL R186, R186, UR6, P2 ;  /* 0x00000006baba7c07 */ /* 0x000fe20009000000 */
[----:B------:R-:W-:-:S03]  /*1fc60*/  IMAD.MOV.U32 R26, RZ, RZ, 0x9b8 ;  /* 0x000009b8ff1a7424 */ /* 0x000fc600078e00ff */
[----:B------:R-:W-:-:S04]  /*1fc70*/  ISETP.GT.AND P3, PT, R186, 0x1, PT ;  /* 0x00000001ba00780c */ /* 0x000fc80003f64270 */
[----:B------:R-:W-:-:S03]  /*1fc80*/  SEL R26, R26, 0x978, P3 ;  /* 0x000009781a1a7807 */ /* 0x000fc60001800000 */
[----:B--2---:R-:W2:Y:S08]  /*1fc90*/  @P1 LDC.64 R4, c[0x0][0xc08] ;  /* 0x00030200ff041b82 */ /* 0x004eb00000000a00 */
[----:B------:R-:W0:Y:S08]  /*1fca0*/  LDC.64 R6, c[0x0][R26+0x220] ;  /* 0x000088001a067b82 */ /* 0x000e300000000a00 */
[----:B----4-:R-:W4:Y:S01]  /*1fcb0*/  LDC.64 R8, c[0x0][R26+0x218] ;  /* 0x000086001a087b82 */ /* 0x010f220000000a00 */
[----:B-1----:R-:W-:-:S07]  /*1fcc0*/  ISETP.NE.AND P4, PT, R102, 0x1, PT ;  /* 0x000000016600780c */ /* 0x002fce0003f85270 */
[----:B------:R-:W1:Y:S01]  /*1fcd0*/  LDC.64 R10, c[0x0][R26+0x228] ;  /* 0x00008a001a0a7b82 */ /* 0x000e620000000a00 */
[----:B--2---:R-:W-:-:S05]  /*1fce0*/  @P1 IMAD.WIDE R4, R187, 0x4, R4 ;  /* 0x00000004bb041825 */ /* 0x004fca00078e0204 */
[----:B------:R2:W5:Y:S01]  /*1fcf0*/  @P1 LDG.E R3, desc[UR46][R4.64] ;  /* 0x0000002e04031981 */ /* 0x000562000c1e1900 */
[----:B------:R-:W-:Y:S01]  /*1fd00*/  ISETP.NE.U32.AND P2, PT, RZ, UR4, PT ;  /* 0x00000004ff007c0c */ /* 0x000fe2000bf45070 */
[----:B------:R-:W1:Y:S01]  /*1fd10*/  @P4 LDC R32, c[0x0][0xbec] ;  /* 0x0002fb00ff204b82 */ /* 0x000e620000000800 */
[----:B------:R-:W-:Y:S02]  /*1fd20*/  SHF.R.S32.HI R24, RZ, 0x1f, R187 ;  /* 0x0000001fff187819 */ /* 0x000fe400000114bb */
[----:B------:R-:W-:Y:S02]  /*1fd30*/  ISETP.NE.AND.EX P2, PT, RZ, UR5, PT, P2 ;  /* 0x00000005ff007c0c */ /* 0x000fe4000bf45320 */
[----:B------:R-:W-:Y:S02]  /*1fd40*/  SEL R27, R190, RZ, P3 ;  /* 0x000000ffbe1b7207 */ /* 0x000fe40001800000 */
[----:B------:R-:W-:Y:S01]  /*1fd50*/  SEL R28, R187, RZ, !P2 ;  /* 0x000000ffbb1c7207 */ /* 0x000fe20005000000 */
[----:B--2---:R-:W2:Y:S01]  /*1fd60*/  LDC.64 R4, c[0x0][R26+0x210] ;  /* 0x000084001a047b82 */ /* 0x004ea20000000a00 */
[----:B------:R-:W-:-:S07]  /*1fd70*/  SEL R25, R24, RZ, !P2 ;  /* 0x000000ff18197207 */ /* 0x000fce0005000000 */
[----:B------:R-:W2:Y:S01]  /*1fd80*/  @P4 LDC R105, c[0x0][0xbf0] ;  /* 0x0002fc00ff694b82 */ /* 0x000ea20000000800 */
[----:B0-----:R-:W-:-:S07]  /*1fd90*/  IMAD R7, R7, R28, RZ ;  /* 0x0000001c07077224 */ /* 0x001fce00078e02ff */
[----:B---3--:R-:W0:Y:S01]  /*1fda0*/  @!P3 LDC R14, c[0x0][0xb50] ;  /* 0x0002d400ff0ebb82 */ /* 0x008e220000000800 */
[C---:B------:R-:W-:Y:S02]  /*1fdb0*/  IMAD R35, R6.reuse, R25, R7 ;  /* 0x0000001906237224 */ /* 0x040fe400078e0207 */
[----:B------:R-:W-:-:S05]  /*1fdc0*/  IMAD.WIDE.U32 R6, R6, R28, RZ ;  /* 0x0000001c06067225 */ /* 0x000fca00078e00ff */
[----:B------:R-:W3:Y:S01]  /*1fdd0*/  @!P3 LDC R15, c[0x0][0xb54] ;  /* 0x0002d500ff0fbb82 */ /* 0x000ee20000000800 */
[-C--:B----4-:R-:W-:Y:S02]  /*1fde0*/  IMAD R33, R9, R183.reuse, RZ ;  /* 0x000000b709217224 */ /* 0x090fe400078e02ff */
[----:B------:R-:W-:-:S04]  /*1fdf0*/  IMAD.WIDE.U32 R8, R8, R183, RZ ;  /* 0x000000b708087225 */ /* 0x000fc800078e00ff */
[----:B------:R-:W-:Y:S02]  /*1fe00*/  IMAD.IADD R25, R181, 0x1, R178 ;  /* 0x00000001b5197824 */ /* 0x000fe400078e02b2 */
[----:B------:R-:W-:Y:S02]  /*1fe10*/  IMAD.IADD R24, R9, 0x1, R33 ;  /* 0x0000000109187824 */ /* 0x000fe400078e0221 */
[----:B------:R-:W-:Y:S02]  /*1fe20*/  IMAD.IADD R9, R7, 0x1, R35 ;  /* 0x0000000107097824 */ /* 0x000fe400078e0223 */
[----:B------:R-:W-:Y:S02]  /*1fe30*/  IMAD.MOV.U32 R7, RZ, RZ, R25 ;  /* 0x000000ffff077224 */ /* 0x000fe400078e0019 */
[-C--:B-1----:R-:W-:Y:S02]  /*1fe40*/  IMAD R33, R11, R27.reuse, RZ ;  /* 0x0000001b0b217224 */ /* 0x082fe400078e02ff */
[----:B------:R-:W-:-:S04]  /*1fe50*/  IMAD.WIDE.U32 R10, R10, R27, RZ ;  /* 0x0000001b0a0a7225 */ /* 0x000fc800078e00ff */
[----:B------:R-:W-:Y:S01]  /*1fe60*/  IMAD.IADD R33, R11, 0x1, R33 ;  /* 0x000000010b217824 */ /* 0x000fe200078e0221 */
[--C-:B------:R-:W-:Y:S01]  /*1fe70*/  IADD3 R8, P2, P5, R6, R8, R0.reuse ;  /* 0x0000000806087210 */ /* 0x100fe20007d5e000 */
[----:B------:R-:W-:Y:S01]  /*1fe80*/  @P4 IMAD.HI.U32 R6, R25, R32, RZ ;  /* 0x0000002019064227 */ /* 0x000fe200078e00ff */
[----:B------:R-:W-:-:S04]  /*1fe90*/  SHF.R.S32.HI R103, RZ, 0x1f, R0 ;  /* 0x0000001fff677819 */ /* 0x000fc80000011400 */
[----:B--2---:R-:W-:Y:S02]  /*1fea0*/  @P4 SHF.R.U32.HI R7, RZ, R105, R6 ;  /* 0x00000069ff074219 */ /* 0x004fe40000011606 */
[----:B------:R-:W-:Y:S02]  /*1feb0*/  IADD3.X R9, R9, R24, R103, P2, P5 ;  /* 0x0000001809097210 */ /* 0x000fe400017ea467 */
[----:B------:R-:W-:Y:S01]  /*1fec0*/  IADD3 R10, P2, P5, R7, R8, R10 ;  /* 0x00000008070a7210 */ /* 0x000fe20007d5e00a */
[--C-:B------:R-:W-:Y:S01]  /*1fed0*/  IMAD.MOV R24, RZ, RZ, -R7.reuse ;  /* 0x000000ffff187224 */ /* 0x100fe200078e0a07 */
[----:B------:R-:W-:-:S03]  /*1fee0*/  SHF.R.S32.HI R6, RZ, 0x1f, R7 ;  /* 0x0000001fff067819 */ /* 0x000fc60000011407 */
[----:B------:R-:W-:Y:S01]  /*1fef0*/  IMAD R7, R102, R24, R25 ;  /* 0x0000001866077224 */ /* 0x000fe200078e0219 */
[----:B------:R-:W-:-:S03]  /*1ff00*/  IADD3.X R11, R6, R9, R33, P2, P5 ;  /* 0x00000009060b7210 */ /* 0x000fc600017ea421 */
[-C--:B------:R-:W-:Y:S01]  /*1ff10*/  IMAD R5, R5, R7.reuse, RZ ;  /* 0x0000000705057224 */ /* 0x080fe200078e02ff */
[----:B------:R-:W-:Y:S01]  /*1ff20*/  SHF.R.S32.HI R9, RZ, 0x1f, R7 ;  /* 0x0000001fff097819 */ /* 0x000fe20000011407 */
[----:B------:R-:W-:-:S04]  /*1ff30*/  IMAD.WIDE.U32 R10, R4, R7, R10 ;  /* 0x00000007040a7225 */ /* 0x000fc800078e000a */
[----:B------:R-:W-:Y:S01]  /*1ff40*/  IMAD R5, R4, R9, R5 ;  /* 0x0000000904057224 */ /* 0x000fe200078e0205 */
[----:B0-----:R-:W-:-:S03]  /*1ff50*/  LEA R14, P2, R10, R14, 0x2 ;  /* 0x0000000e0a0e7211 */ /* 0x001fc600078410ff */
[----:B------:R-:W-:-:S05]  /*1ff60*/  IMAD.IADD R4, R11, 0x1, R5 ;  /* 0x000000010b047824 */ /* 0x000fca00078e0205 */
[----:B---3--:R-:W-:Y:S01]  /*1ff70*/  LEA.HI.X R15, R10, R15, R4, 0x2, P2 ;  /* 0x0000000f0a0f7211 */ /* 0x008fe200010f1404 */
[----:B------:R-:W-:Y:S06]  /*1ff80*/  @P1 BRA `(.L_x_1723) ;  /* 0x0000000000101947 */ /* 0x000fec0003800000 */
[----:B------:R-:W-:Y:S05]  /*1ff90*/  @!P0 BRA `(.L_x_1723) ;  /* 0x00000000000c8947 */ /* 0x000fea0003800000 */
[----:B------:R-:W2:Y:S04]  /*1ffa0*/  LDG.E R4, desc[UR46][R12.64] ;  /* 0x0000002e0c047981 */ /* 0x000ea8000c1e1900 */
[----:B-----5:R-:W2:Y:S02]  /*1ffb0*/  LDG.E R3, desc[UR46][R12.64+0x4] ;  /* 0x0000042e0c037981 */ /* 0x020ea4000c1e1900 */
[----:B--2---:R-:W-:-:S07]  /*1ffc0*/  IMAD.IADD R3, R3, 0x1, -R4 ;  /* 0x0000000103037824 */ /* 0x004fce00078e0a04 */
.L_x_1723:
[----:B------:R-:W2:Y:S01]  /*1ffd0*/  LDL R8, [R1+0x7c] ;  /* 0x00007c0001087983 */ /* 0x000ea20000100800 */
[----:B-----5:R-:W-:Y:S01]  /*1ffe0*/  IMAD R3, R3, R102, RZ ;  /* 0x0000006603037224 */ /* 0x020fe200078e02ff */
[----:B------:R-:W-:Y:S02]  /*1fff0*/  LOP3.LUT P0, RZ, R230, 0x3, RZ, 0xc0, !PT ;  /* 0x00000003e6ff7812 */ /* 0x000fe4000780c0ff */
[----:B------:R-:W-:Y:S04]  /*20000*/  SHFL.IDX PT, R4, R14, RZ, 0x1c1f ;  /* 0x001c1fff0e047589 */ /* 0x000fe800000e0000 */
[----:B------:R-:W0:Y:S04]  /*20010*/  SHFL.IDX PT, R5, R15, RZ, 0x1c1f ;  /* 0x001c1fff0f057589 */ /* 0x000e2800000e0000 */
[----:B------:R-:W-:Y:S04]  /*20020*/  SHFL.IDX PT, R6, R14, 0x1, 0x1c1f ;  /* 0x003c1f000e067f89 */ /* 0x000fe800000e0000 */
[----:B------:R-:W1:Y:S01]  /*20030*/  SHFL.IDX PT, R7, R15, 0x1, 0x1c1f ;  /* 0x003c1f000f077f89 */ /* 0x000e6200000e0000 */
[----:B--2---:R-:W-:-:S04]  /*20040*/  IMAD.IADD R8, R8, 0x1, R178 ;  /* 0x0000000108087824 */ /* 0x004fc800078e02b2 */
        /* <DEDUP_REMOVED lines=23> */
[----:B------:R-:W-:Y:S01]  /*201c0*/  IMAD.IADD R48, R178, 0x1, R49 ;  /* 0x00000001b2307824 */ /* 0x000fe200078e0231 */
        /* <DEDUP_REMOVED lines=28> */
[C---:B------:R-:W-:Y:S01]  /*20390*/  IMAD R51, R28.reuse, UR5, R51 ;  /* 0x000000051c337c24 */ /* 0x040fe2000f8e0233 */
        /* <DEDUP_REMOVED lines=37> */
[----:B------:R-:W-:-:S02]  /*205f0*/  IMAD.IADD R178, R208, 0x1, R178 ;  /* 0x00000001d0b27824 */ /* 0x000fc400078e02b2 */
        /* <DEDUP_REMOVED lines=8> */
[----:B------:R-:W-:Y:S01]  /*20680*/  VIADD R28, R178, 0x40 ;  /* 0x00000040b21c7836 */ /* 0x000fe20000000000 */
[----:B------:R-:W-:Y:S01]  /*20690*/  LEA R50, P3, R20, UR4, 0x1 ;  /* 0x0000000414327c11 */ /* 0x000fe2000f8608ff */
[----:B------:R-:W-:-:S02]  /*206a0*/  IMAD.IADD R21, R21, 0x1, R49 ;  /* 0x0000000115157824 */ /* 0x000fc400078e0231 */
[----:B------:R-:W-:Y:S01]  /*206b0*/  VIADD R0, R2, 0x2a820 ;  /* 0x0002a82002007836 */ /* 0x000fe20000000000 */
[----:B------:R-:W-:Y:S02]  /*206c0*/  ISETP.GE.AND P1, PT, R28, R3, PT ;  /* 0x000000031c00720c */ /* 0x000fe40003f26270 */
[----:B------:R-:W-:Y:S02]  /*206d0*/  LEA.HI.X R28, R20, UR5, R21, 0x1, P3 ;  /* 0x00000005141c7c11 */ /* 0x000fe400098f0c15 */
[----:B------:R-:W-:Y:S01]  /*206e0*/  PRMT R0, RZ, 0x654, R0 ;  /* 0x00000654ff007816 */ /* 0x000fe20000000000 */
[----:B-1----:R0:W1:Y:S01]  /*206f0*/  SHFL.IDX PT, R21, R50, RZ, 0x181f ;  /* 0x00181fff32157589 */ /* 0x00206200000e0000 */
[----:B------:R-:W-:Y:S02]  /*20700*/  BSSY B1, `(.L_x_1725) ;  /* 0x000000f000017945 */ /* 0x000fe40003800000 */
[----:B------:R0:W-:Y:S01]  /*20710*/  SYNCS.ARRIVE.TRANS64.RED.A1T0 RZ, [R0+URZ], RZ ;  /* 0x000000ff00ff79a7 */ /* 0x0001e2000810043f */
[----:B------:R0:W2:Y:S01]  /*20720*/  SHFL.IDX PT, R49, R28, RZ, 0x181f ;  /* 0x00181fff1c317589 */ /* 0x0000a200000e0000 */
[----:B------:R-:W-:-:S02]  /*20730*/  SHF.R.S32.HI R104, RZ, 0x1f, R184 ;  /* 0x0000001fff687819 */ /* 0x000fc400000114b8 */
[----:B------:R-:W-:Y:S01]  /*20740*/  SHF.R.S32.HI R105, RZ, 0x1f, R182 ;  /* 0x0000001fff697819 */ /* 0x000fe200000114b6 */
[----:B------:R-:W-:Y:S06]  /*20750*/  @P2 BRA `(.L_x_1726) ;  /* 0x0000000000242947 */ /* 0x000fec0003800000 */
        /* <DEDUP_REMOVED lines=9> */
.L_x_1726:
[----:B------:R-:W-:Y:S05]  /*207f0*/  BSYNC B1 ;  /* 0x0000000000017941 */ /* 0x000fea0003800000 */
.L_x_1725:
        /* <DEDUP_REMOVED lines=13> */
.L_x_1728:
[----:B------:R-:W-:Y:S05]  /*208d0*/  BSYNC B1 ;  /* 0x0000000000017941 */ /* 0x000fea0003800000 */
.L_x_1727:
        /* <DEDUP_REMOVED lines=13> */
.L_x_1730:
[----:B------:R-:W-:Y:S05]  /*209b0*/  BSYNC B1 ;  /* 0x0000000000017941 */ /* 0x000fea0003800000 */
.L_x_1729:
[----:B------:R-:W-:Y:S01]  /*209c0*/  VIADD R0, R178, 0x60 ;  /* 0x00000060b2007836 */ /* 0x000fe20000000000 */
[----:B0---4-:R0:W4:Y:S04]  /*209d0*/  SHFL.IDX PT, R7, R28, 0x3, 0x181f ;  /* 0x00781f001c077f89 */ /* 0x01112800000e0000 */
[----:B------:R-:W-:Y:S01]  /*209e0*/  ISETP.GE.AND P0, PT, R0, R3, PT ;  /* 0x000000030000720c */ /* 0x000fe20003f06270 */
[----:B------:R0:W0:-:S12]  /*209f0*/  SHFL.IDX PT, R9, R50, 0x3, 0x181f ;  /* 0x00781f0032097f89 */ /* 0x00001800000e0000 */
[----:B------:R-:W-:Y:S05]  /*20a00*/  @P0 BRA `(.L_x_1731) ;  /* 0x00000018000c0947 */ /* 0x000fea0003800000 */
[----:B------:R-:W-:Y:S02]  /*20a10*/  ULDC UR4, c[0x0][0xac8] ;  /* 0x0002b20000047ab9 */ /* 0x000fe40000000800 */
[----:B------:R-:W-:-:S13]  /*20a20*/  ISETP.GE.AND P1, PT, R182, UR4, PT ;  /* 0x00000004b6007c0c */ /* 0x000fda000bf26270 */
[----:B0-----:R-:W-:-:S04]  /*20a30*/  @!P1 LEA R4, P0, R182, R9, 0x1 ;  /* 0x00000009b6049211 */ /* 0x001fc800078008ff */
[----:B----4-:R-:W-:Y:S02]  /*20a40*/  @!P1 LEA.HI.X R5, R182, R7, R105, 0x1, P0 ;  /* 0x00000007b6059211 */ /* 0x010fe400000f0c69 */
[----:B------:R-:W-:-:S03]  /*20a50*/  ISETP.GE.AND P0, PT, R184, UR4, PT ;  /* 0x00000004b8007c0c */ /* 0x000fc6000bf06270 */
[----:B------:R0:W-:Y:S10]  /*20a60*/  @!P1 ST.E.128 desc[UR46][R4.64], R24 ;  /* 0x0000001804009985 */ /* 0x0001f4000c101d2e */
[----:B------:R-:W-:Y:S05]  /*20a70*/  @P0 BRA `(.L_x_1731) ;  /* 0x0000001400f00947 */ /* 0x000fea0003800000 */
[----:B0-----:R-:W-:-:S04]  /*20a80*/  LEA R4, P0, R184, R9, 0x1 ;  /* 0x00000009b8047211 */ /* 0x001fc800078008ff */
[----:B------:R-:W-:-:S05]  /*20a90*/  LEA.HI.X R5, R184, R7, R104, 0x1, P0 ;  /* 0x00000007b8057211 */ /* 0x000fca00000f0c68 */
[----:B------:R0:W-:Y:S01]  /*20aa0*/  ST.E.128 desc[UR46][R4.64], R44 ;  /* 0x0000002c04007985 */ /* 0x0001e2000c101d2e */
[----:B------:R-:W-:Y:S05]  /*20ab0*/  BRA `(.L_x_1731) ;  /* 0x0000001400e07947 */ /* 0x000fea0003800000 */
.L_x_1724:
[----:B0-----:R-:W0:Y:S01]  /*20ac0*/  @P4 LDC R6, c[0x0][0xbec] ;  /* 0x0002fb00ff064b82 */ /* 0x001e220000000800 */
[----:B------:R-:W-:Y:S01]  /*20ad0*/  ULDC.64 UR4, c[0x0][0xb08] ;  /* 0x0002c20000047ab9 */ /* 0x000fe20000000a00 */
[----:B------:R-:W-:Y:S01]  /*20ae0*/  SHF.R.S32.HI R7, RZ, 0x1f, R28 ;  /* 0x0000001fff077819 */ /* 0x000fe2000001141c */
[----:B------:R-:W-:Y:S01]  /*20af0*/  IMAD R103, R103, UR4, RZ ;  /* 0x0000000467677c24 */ /* 0x000fe2000f8e02ff */
[----:B------:R-:W-:Y:S01]  /*20b00*/  ULDC.64 UR6, c[0x0][0xb30] ;  /* 0x0002cc0000067ab9 */ /* 0x000fe20000000a00 */
[----:B------:R-:W-:Y:S01]  /*20b10*/  IMAD.WIDE.U32 R4, R0, UR4, RZ ;  /* 0x0000000400047c25 */ /* 0x000fe2000f8e00ff */
[----:B------:R-:W-:Y:S01]  /*20b20*/  ISETP.GE.AND P0, PT, R8, R3, PT ;  /* 0x000000030800720c */ /* 0x000fe20003f06270 */
[----:B------:R-:W-:Y:S01]  /*20b30*/  BSSY B1, `(.L_x_1732) ;  /* 0x0000070000017945 */ /* 0x000fe20003800000 */
[----:B------:R-:W1:Y:S01]  /*20b40*/  @P4 LDC R11, c[0x0][0xbf0] ;  /* 0x0002fc00ff0b4b82 */ /* 0x000e620000000800 */
        /* <DEDUP_REMOVED lines=11> */
[----:B------:R-:W-:Y:S01]  /*20c00*/  SHF.R.S32.HI R20, RZ, 0x1f, R204 ;  /* 0x0000001fff147819 */ /* 0x000fe200000114cc */
[----:B------:R-:W-:Y:S01]  /*20c10*/  IMAD R7, R7, UR4, RZ ;  /* 0x0000000407077c24 */ /* 0x000fe2000f8e02ff */
[----:B------:R-:W-:Y:S01]  /*20c20*/  SHF.R.S32.HI R14, RZ, 0x1f, R205 ;  /* 0x0000001fff0e7819 */ /* 0x000fe200000114cd */
[----:B0-----:R-:W-:Y:S01]  /*20c30*/  @P4 IMAD.HI.U32 R6, R25, R6, RZ ;  /* 0x0000000619064227 */ /* 0x001fe200078e00ff */
[----:B------:R-:W-:-:S03]  /*20c40*/  SHF.R.S32.HI R15, RZ, 0x1f, R207 ;  /* 0x0000001fff0f7819 */ /* 0x000fc600000114cf */
[C---:B------:R-:W-:Y:S02]  /*20c50*/  IMAD R9, R28.reuse, UR5, R7 ;  /* 0x000000051c097c24 */ /* 0x040fe4000f8e0207 */
[----:B------:R-:W-:Y:S01]  /*20c60*/  IMAD.WIDE.U32 R4, R28, UR4, R4 ;  /* 0x000000041c047c25 */ /* 0x000fe2000f8e0004 */
[----:B------:R-:W-:-:S03]  /*20c70*/  ULDC.64 UR4, c[0x0][0xb48] ;  /* 0x0002d20000047ab9 */ /* 0x000fc60000000a00 */
[----:B------:R-:W-:Y:S01]  /*20c80*/  IMAD.MOV.U32 R7, RZ, RZ, R25 ;  /* 0x000000ffff077224 */ /* 0x000fe200078e0019 */
[----:B-1----:R-:W-:Y:S01]  /*20c90*/  @P4 SHF.R.U32.HI R7, RZ, R11, R6 ;  /* 0x0000000bff074219 */ /* 0x002fe20000011606 */
[----:B------:R-:W-:Y:S02]  /*20ca0*/  IMAD.IADD R5, R5, 0x1, R9 ;  /* 0x0000000105057824 */ /* 0x000fe400078e0209 */
[----:B------:R-:W-:Y:S01]  /*20cb0*/  VIADD R6, R2, 0x2a820 ;  /* 0x0002a82002067836 */ /* 0x000fe20000000000 */
[--C-:B------:R-:W-:Y:S01]  /*20cc0*/  SHF.R.S32.HI R0, RZ, 0x1f, R7.reuse ;  /* 0x0000001fff007819 */ /* 0x100fe20000011407 */
[----:B------:R-:W-:Y:S02]  /*20cd0*/  IMAD.MOV R9, RZ, RZ, -R7 ;  /* 0x000000ffff097224 */ /* 0x000fe400078e0a07 */
[----:B------:R-:W-:Y:S01]  /*20ce0*/  IMAD.WIDE.U32 R4, R190, UR4, R4 ;  /* 0x00000004be047c25 */ /* 0x000fe2000f8e0004 */
[----:B------:R-:W-:-:S03]  /*20cf0*/  PRMT R6, RZ, 0x654, R6 ;  /* 0x00000654ff067816 */ /* 0x000fc60000000006 */
[----:B------:R-:W-:Y:S01]  /*20d00*/  IMAD R9, R102, R9, R25 ;  /* 0x0000000966097224 */ /* 0x000fe200078e0219 */
[----:B------:R0:W-:Y:S01]  /*20d10*/  SYNCS.ARRIVE.TRANS64.RED.A1T0 RZ, [R6+URZ], RZ ;  /* 0x000000ff06ff79a7 */ /* 0x0001e2000810043f */
        /* <DEDUP_REMOVED lines=81> */
.L_x_1733:
[----:B------:R-:W-:Y:S05]  /*21230*/  BSYNC B1 ;  /* 0x0000000000017941 */ /* 0x000fea0003800000 */
.L_x_1732:
        /* <DEDUP_REMOVED lines=70> */
.L_x_1722:
[----:B------:R-:W-:Y:S01]  /*216a0*/  ULDC.64 UR4, c[0x0][0xc08] ;  /* 0x0003020000047ab9 */ /* 0x000fe20000000a00 */
[----:B------:R-:W2:Y:S01]  /*216b0*/  LDC.64 R4, c[0x0][0xc00] ;  /* 0x00030000ff047b82 */ /* 0x000ea20000000a00 */
[----:B------:R-:W-:Y:S01]  /*216c0*/  ISETP.NE.U32.AND P0, PT, RZ, UR4, PT ;  /* 0x00000004ff007c0c */ /* 0x000fe2000bf05070 */
[----:B------:R-:W-:-:S03]  /*216d0*/  IMAD.MOV.U32 R3, RZ, RZ, RZ ;  /* 0x000000ffff037224 */ /* 0x000fc600078e00ff */
[----:B------:R-:W-:Y:S01]  /*216e0*/  ISETP.NE.AND.EX P1, PT, RZ, UR5, PT, P0 ;  /* 0x00000005ff007c0c */ /* 0x000fe2000bf25300 */
[----:B------:R-:W-:Y:S02]  /*216f0*/  ULDC.64 UR4, c[0x0][0xc00] ;  /* 0x0003000000047ab9 */ /* 0x000fe40000000a00 */
[----:B------:R-:W-:-:S04]  /*21700*/  ISETP.NE.U32.AND P0, PT, RZ, UR4, PT ;  /* 0x00000004ff007c0c */ /* 0x000fc8000bf05070 */
[----:B------:R-:W-:-:S06]  /*21710*/  ISETP.NE.AND.EX P0, PT, RZ, UR5, PT, P0 ;  /* 0x00000005ff007c0c */ /* 0x000fcc000bf05300 */
[----:B------:R-:W3:Y:S01]  /*21720*/  @P1 LDC.64 R6, c[0x0][0xc08] ;  /* 0x00030200ff061b82 */ /* 0x000ee20000000a00 */
[----:B------:R-:W-:Y:S02]  /*21730*/  ULDC UR4, c[0x0][0xa88] ;  /* 0x0002a20000047ab9 */ /* 0x000fe40000000800 */
[----:B------:R-:W-:Y:S02]  /*21740*/  IMAD.U32 R0, RZ, RZ, UR4 ;  /* 0x00000004ff007e24 */ /* 0x000fe4000f8e00ff */
[----:B--2---:R-:W-:-:S05]  /*21750*/  IMAD.WIDE R4, R187, 0x4, R4 ;  /* 0x00000004bb047825 */ /* 0x004fca00078e0204 */
[----:B------:R2:W5:Y:S01]  /*21760*/  @P0 LDG.E R3, desc[UR46][R4.64] ;  /* 0x0000002e04030981 */ /* 0x000562000c1e1900 */
[----:B---3--:R-:W-:-:S05]  /*21770*/  @P1 IMAD.WIDE R6, R187, 0x4, R6 ;  /* 0x00000004bb061825 */ /* 0x008fca00078e0206 */
[----:B------:R2:W5:Y:S01]  /*21780*/  @P1 LDG.E R0, desc[UR46][R6.64] ;  /* 0x0000002e06001981 */ /* 0x000562000c1e1900 */
[----:B------:R-:W-:Y:S02]  /*21790*/  ISETP.NE.AND P2, PT, R186, RZ, PT ;  /* 0x000000ffba00720c */ /* 0x000fe40003f45270 */
[----:B-1----:R-:W-:Y:S01]  /*217a0*/  SHF.R.S32.HI R28, RZ, 0x1f, R187 ;  /* 0x0000001fff1c7819 */ /* 0x002fe200000114bb */
[----:B------:R-:W1:Y:S10]  /*217b0*/  S2R R35, SR_TID.X ;  /* 0x0000000000237919 */ /* 0x000e740000002100 */
[----:B------:R-:W3:Y:S01]  /*217c0*/  @!P2 LDC R186, c[0x0][0xad4] ;  /* 0x0002b500ffbaab82 */ /* 0x000ee20000000800 */
[----:B-1----:R-:W-:Y:S01]  /*217d0*/  VIADD R8, R35, 0xffffff80 ;  /* 0xffffff8023087836 */ /* 0x002fe20000000000 */
[----:B---3--:R-:W-:-:S04]  /*217e0*/  ISETP.GT.AND P2, PT, R186, 0x1, PT ;  /* 0x00000001ba00780c */ /* 0x008fc80003f44270 */
[----:B------:R-:W-:Y:S01]  /*217f0*/  ISETP.GT.AND P3, PT, R8, 0x7f, PT ;  /* 0x0000007f0800780c */ /* 0x000fe20003f64270 */
[----:B--2---:R-:W-:-:S12]  /*21800*/  @P1 BRA `(.L_x_1734) ;  /* 0x0000000000101947 */ /* 0x004fd80003800000 */
[----:B------:R-:W-:Y:S05]  /*21810*/  @!P0 BRA `(.L_x_1734) ;  /* 0x00000000000c8947 */ /* 0x000fea0003800000 */
[----:B------:R-:W2:Y:S04]  /*21820*/  LDG.E R7, desc[UR46][R4.64] ;  /* 0x0000002e04077981 */ /* 0x000ea8000c1e1900 */
[----:B-----5:R-:W2:Y:S02]  /*21830*/  LDG.E R0, desc[UR46][R4.64+0x4] ;  /* 0x0000042e04007981 */ /* 0x020ea4000c1e1900 */
[----:B--2---:R-:W-:-:S07]  /*21840*/  IMAD.IADD R0, R0, 0x1, -R7 ;  /* 0x0000000100007824 */ /* 0x004fce00078e0a07 */
.L_x_1734:
[----:B------:R-:W-:Y:S01]  /*21850*/  BSSY B1, `(.L_x_1735) ;  /* 0x0000035000017945 */ /* 0x000fe20003800000 */
[----:B------:R-:W-:Y:S02]  /*21860*/  SEL R33, R187, RZ, !P0 ;  /* 0x000000ffbb217207 */ /* 0x000fe40004000000 */
[----:B------:R-:W-:Y:S02]  /*21870*/  SEL R28, R28, RZ, !P0 ;  /* 0x000000ff1c1c7207 */ /* 0x000fe40004000000 */
[----:B-----5:R-:W-:Y:S01]  /*21880*/  SHF.R.S32.HI R26, RZ, 0x1f, R3 ;  /* 0x0000001fff1a7819 */ /* 0x020fe20000011403 */
[----:B------:R-:W-:Y:S06]  /*21890*/  @P3 BRA `(.L_x_1736) ;  /* 0x0000000000c03947 */ /* 0x000fec0003800000 */
[----:B------:R-:W1:Y:S01]  /*218a0*/  LDC R37, c[0x0][0xbe8] ;  /* 0x0002fa00ff257b82 */ /* 0x000e620000000800 */
[----:B------:R-:W-:Y:S01]  /*218b0*/  IADD3 R35, R178, -0x80, R35 ;  /* 0xffffff80b2237810 */ /* 0x000fe20007ffe023 */
[----:B-1----:R-:W-:-:S05]  /*218c0*/  IMAD R4, R0, R37, RZ ;  /* 0x0000002500047224 */ /* 0x002fca00078e02ff */
[----:B------:R-:W-:-:S13]  /*218d0*/  ISETP.GE.AND P0, PT, R35, R4, PT ;  /* 0x000000042300720c */ /* 0x000fda0003f06270 */
[----:B------:R-:W-:Y:S05]  /*218e0*/  @P0 BRA `(.L_x_1736) ;  /* 0x0000000000ac0947 */ /* 0x000fea0003800000 */
[----:B------:R-:W-:Y:S01]  /*218f0*/  IMAD.MOV.U32 R24, RZ, RZ, 0x9b8 ;  /* 0x000009b8ff187424 */ /* 0x000fe200078e00ff */
[----:B------:R-:W-:Y:S01]  /*21900*/  ISETP.GT.AND P0, PT, R186, 0x1, PT ;  /* 0x00000001ba00780c */ /* 0x000fe20003f04270 */
[----:B------:R-:W1:Y:S01]  /*21910*/  LDC.64 R4, c[0x0][0xba8] ;  /* 0x0002ea00ff047b82 */ /* 0x000e620000000a00 */
[----:B------:R-:W-:Y:S01]  /*21920*/  ISETP.NE.AND P1, PT, R37, 0x1, PT ;  /* 0x000000012500780c */ /* 0x000fe20003f25270 */
[----:B------:R-:W-:Y:S01]  /*21930*/  IMAD.MOV.U32 R21, RZ, RZ, R35 ;  /* 0x000000ffff157224 */ /* 0x000fe200078e0023 */
[----:B------:R-:W-:-:S05]  /*21940*/  SEL R24, R24, 0x978, P0 ;  /* 0x0000097818187807 */ /* 0x000fca0000000000 */
[----:B------:R-:W2:Y:S08]  /*21950*/  LDC.64 R12, c[0x0][R24+0x220] ;  /* 0x00008800180c7b82 */ /* 0x000eb00000000a00 */
[----:B------:R-:W3:Y:S08]  /*21960*/  LDC.64 R10, c[0x0][R24+0x218] ;  /* 0x00008600180a7b82 */ /* 0x000ef00000000a00 */
[----:B------:R-:W4:Y:S08]  /*21970*/  LDC.64 R8, c[0x0][R24+0x228] ;  /* 0x00008a0018087b82 */ /* 0x000f300000000a00 */
[----:B------:R-:W5:Y:S08]  /*21980*/  LDC.64 R6, c[0x0][R24+0x210] ;  /* 0x0000840018067b82 */ /* 0x000f700000000a00 */
[----:B------:R-:W0:Y:S08]  /*21990*/  @P1 LDC R20, c[0x0][0xbec] ;  /* 0x0002fb00ff141b82 */ /* 0x000e300000000800 */
[----:B------:R-:W4:Y:S01]  /*219a0*/  @P1 LDC R27, c[0x0][0xbf0] ;  /* 0x0002fc00ff1b1b82 */ /* 0x000f220000000800 */
[----:B--2---:R-:W-:-:S07]  /*219b0*/  IMAD R13, R13, R33, RZ ;  /* 0x000000210d0d7224 */ /* 0x004fce00078e02ff */
[----:B-1----:R-:W1:Y:S01]  /*219c0*/  @!P0 LDC R4, c[0x0][0xb50] ;  /* 0x0002d400ff048b82 */ /* 0x002e620000000800 */
[----:B0-----:R-:W-:-:S07]  /*219d0*/  @P1 IMAD.HI.U32 R20, R35, R20, RZ ;  /* 0x0000001423141227 */ /* 0x001fce00078e00ff */
[----:B------:R-:W0:Y:S01]  /*219e0*/  @!P0 LDC R5, c[0x0][0xb54] ;  /* 0x0002d500ff058b82 */ /* 0x000e220000000800 */
[-C--:B---3--:R-:W-:Y:S02]  /*219f0*/  IMAD R25, R11, R183.reuse, RZ ;  /* 0x000000b70b197224 */ /* 0x088fe400078e02ff */
[----:B------:R-:W-:Y:S01]  /*21a00*/  IMAD.WIDE.U32 R14, R10, R183, RZ ;  /* 0x000000b70a0e7225 */ /* 0x000fe200078e00ff */
[----:B----4-:R-:W-:-:S03]  /*21a10*/  @P1 SHF.R.U32.HI R21, RZ, R27, R20 ;  /* 0x0000001bff151219 */ /* 0x010fc60000011614 */
[----:B------:R-:W-:-:S04]  /*21a20*/  IMAD.WIDE.U32 R10, R12, R33, RZ ;  /* 0x000000210c0a7225 */ /* 0x000fc800078e00ff */
[----:B------:R-:W-:Y:S01]  /*21a30*/  IMAD R27, R12, R28, R13 ;  /* 0x0000001c0c1b7224 */ /* 0x000fe200078e020d */
[----:B------:R-:W-:Y:S01]  /*21a40*/  SEL R13, R190, RZ, P0 ;  /* 0x000000ffbe0d7207 */ /* 0x000fe20000000000 */
[----:B------:R-:W-:Y:S01]  /*21a50*/  IMAD.IADD R25, R15, 0x1, R25 ;  /* 0x000000010f197824 */ /* 0x000fe200078e0219 */
[----:B------:R-:W-:Y:S01]  /*21a60*/  IADD3 R14, P1, P3, R10, R14, R3 ;  /* 0x0000000e0a0e7210 */ /* 0x000fe20007b3e003 */
[----:B------:R-:W-:Y:S02]  /*21a70*/  IMAD.MOV R10, RZ, RZ, -R21 ;  /* 0x000000ffff0a7224 */ /* 0x000fe400078e0a15 */
[----:B------:R-:W-:Y:S02]  /*21a80*/  IMAD.IADD R27, R11, 0x1, R27 ;  /* 0x000000010b1b7824 */ /* 0x000fe400078e021b */
[-C--:B------:R-:W-:Y:S02]  /*21a90*/  IMAD R15, R9, R13.reuse, RZ ;  /* 0x0000000d090f7224 */ /* 0x080fe400078e02ff */
[----:B------:R-:W-:-:S04]  /*21aa0*/  IMAD.WIDE.U32 R8, R8, R13, RZ ;  /* 0x0000000d08087225 */ /* 0x000fc800078e00ff */
[----:B------:R-:W-:Y:S01]  /*21ab0*/  IMAD R11, R37, R10, R35 ;  /* 0x0000000a250b7224 */ /* 0x000fe200078e0223 */
[----:B------:R-:W-:Y:S01]  /*21ac0*/  IADD3.X R10, R27, R25, R26, P1, P3 ;  /* 0x000000191b0a7210 */ /* 0x000fe20000fe641a */
[----:B------:R-:W-:Y:S01]  /*21ad0*/  IMAD.IADD R15, R9, 0x1, R15 ;  /* 0x00000001090f7824 */ /* 0x000fe200078e020f */
[----:B------:R-:W-:Y:S01]  /*21ae0*/  IADD3 R8, P0, P1, R21, R14, R8 ;  /* 0x0000000e15087210 */ /* 0x000fe2000791e008 */
[----:B-----5:R-:W-:Y:S01]  /*21af0*/  IMAD R7, R7, R11, RZ ;  /* 0x0000000b07077224 */ /* 0x020fe200078e02ff */
[----:B------:R-:W-:Y:S02]  /*21b00*/  SHF.R.S32.HI R21, RZ, 0x1f, R21 ;  /* 0x0000001fff157819 */ /* 0x000fe40000011415 */
[----:B------:R-:W-:Y:S02]  /*21b10*/  SHF.R.S32.HI R13, RZ, 0x1f, R11 ;  /* 0x0000001fff0d7819 */ /* 0x000fe4000001140b */
[----:B------:R-:W-:-:S03]  /*21b20*/  IADD3.X R9, R21, R10, R15, P0, P1 ;  /* 0x0000000a15097210 */ /* 0x000fc600007e240f */
[C---:B------:R-:W-:Y:S02]  /*21b30*/  IMAD R13, R6.reuse, R13, R7 ;  /* 0x0000000d060d7224 */ /* 0x040fe400078e0207 */
[----:B------:R-:W-:-:S04]  /*21b40*/  IMAD.WIDE.U32 R6, R6, R11, R8 ;  /* 0x0000000b06067225 */ /* 0x000fc800078e0008 */
[----:B------:R-:W-:Y:S01]  /*21b50*/  IMAD.IADD R7, R7, 0x1, R13 ;  /* 0x0000000107077824 */ /* 0x000fe200078e020d */
[----:B-1----:R-:W-:-:S04]  /*21b60*/  LEA R4, P0, R6, R4, 0x2 ;  /* 0x0000000406047211 */ /* 0x002fc800078010ff */
[----:B0-----:R-:W-:Y:S01]  /*21b70*/  LEA.HI.X R5, R6, R5, R7, 0x2, P0 ;  /* 0x0000000506057211 */ /* 0x001fe200000f1407 */
[----:B------:R-:W-:-:S05]  /*21b80*/  IMAD.MOV.U32 R7, RZ, RZ, -0x800000 ;  /* 0xff800000ff077424 */ /* 0x000fca00078e00ff */
[----:B------:R1:W-:Y:S03]  /*21b90*/  STG.E desc[UR46][R4.64], R7 ;  /* 0x0000000704007986 */ /* 0x0003e6000c10192e */
.L_x_1736:
[----:B------:R-:W-:Y:S05]  /*21ba0*/  BSYNC B1 ;  /* 0x0000000000017941 */ /* 0x000fea0003800000 */
.L_x_1735:
[----:B------:R-:W-:Y:S05]  /*21bb0*/  @P2 BRA `(.L_x_1731) ;  /* 0x0000000400a02947 */ /* 0x000fea0003800000 */
[----:B------:R-:W2:Y:S01]  /*21bc0*/  LDC R11, c[0x0][0xbe8] ;  /* 0x0002fa00ff0b7b82 */ /* 0x000ea20000000800 */
[----:B------:R-:W-:Y:S01]  /*21bd0*/  ULDC.64 UR4, c[0x0][0xaa0] ;  /* 0x0002a80000047ab9 */ /* 0x000fe20000000a00 */
[----:B------:R-:W-:Y:S01]  /*21be0*/  ULDC.64 UR6, c[0x0][0xaf0] ;  /* 0x0002bc0000067ab9 */ /* 0x000fe20000000a00 */
[----:B-1----:R-:W-:Y:S01]  /*21bf0*/  IMAD R4, R26, UR4, RZ ;  /* 0x000000041a047c24 */ /* 0x002fe2000f8e02ff */
        /* <DEDUP_REMOVED lines=8> */
[----:B------:R-:W-:Y:S02]  /*21c80*/  IMAD.IADD R9, R178, 0x1, R3 ;  /* 0x00000001b2097824 */ /* 0x000fe400078e0203 */
[----:B------:R-:W-:-:S04]  /*21c90*/  IMAD.WIDE.U32 R4, R183, UR4, R4 ;  /* 0x00000004b7047c25 */ /* 0x000fc8000f8e0004 */
[----:B------:R-:W-:Y:S01]  /*21ca0*/  IMAD.MOV.U32 R3, RZ, RZ, R9 ;  /* 0x000000ffff037224 */ /* 0x000fe200078e0009 */
[----:B--2---:R-:W-:Y:S01]  /*21cb0*/  ISETP.NE.AND P0, PT, R11, 0x1, PT ;  /* 0x000000010b00780c */ /* 0x004fe20003f05270 */
[----:B------:R-:W-:Y:S02]  /*21cc0*/  IMAD R7, R28, UR6, RZ ;  /* 0x000000061c077c24 */ /* 0x000fe4000f8e02ff */
[----:B------:R-:W-:Y:S01]  /*21cd0*/  IMAD R5, R183, UR5, R5 ;  /* 0x00000005b7057c24 */ /* 0x000fe2000f8e0205 */
[----:B------:R-:W-:Y:S01]  /*21ce0*/  ULDC.64 UR4, c[0x0][0xae0] ;  /* 0x0002b80000047ab9 */ /* 0x000fe20000000a00 */
[C---:B------:R-:W-:Y:S02]  /*21cf0*/  IMAD R7, R33.reuse, UR7, R7 ;  /* 0x0000000721077c24 */ /* 0x040fe4000f8e0207 */
[----:B------:R-:W-:-:S04]  /*21d00*/  IMAD.WIDE.U32 R4, R33, UR6, R4 ;  /* 0x0000000621047c25 */ /* 0x000fc8000f8e0004 */
[----:B------:R-:W-:Y:S02]  /*21d10*/  IMAD.IADD R5, R5, 0x1, R7 ;  /* 0x0000000105057824 */ /* 0x000fe400078e0207 */
[----:B------:R-:W1:Y:S01]  /*21d20*/  @P0 LDC R6, c[0x0][0xbec] ;  /* 0x0002fb00ff060b82 */ /* 0x000e620000000800 */
[----:B------:R-:W-:-:S07]  /*21d30*/  IMAD.IADD R178, R208, 0x1, R178 ;  /* 0x00000001d0b27824 */ /* 0x000fce00078e02b2 */
[----:B------:R-:W2:Y:S01]  /*21d40*/  @P0 LDC R13, c[0x0][0xbf0] ;  /* 0x0002fc00ff0d0b82 */ /* 0x000ea20000000800 */
[----:B-1----:R-:W-:-:S05]  /*21d50*/  @P0 IMAD.HI.U32 R6, R9, R6, RZ ;  /* 0x0000000609060227 */ /* 0x002fca00078e00ff */
[----:B--2---:R-:W-:-:S04]  /*21d60*/  @P0 SHF.R.U32.HI R3, RZ, R13, R6 ;  /* 0x0000000dff030219 */ /* 0x004fc80000011606 */
[--C-:B------:R-:W-:Y:S01]  /*21d70*/  SHF.R.S32.HI R6, RZ, 0x1f, R3.reuse ;  /* 0x0000001fff067819 */ /* 0x100fe20000011403 */
[----:B------:R-:W-:Y:S02]  /*21d80*/  IMAD.MOV R8, RZ, RZ, -R3 ;  /* 0x000000ffff087224 */ /* 0x000fe400078e0a03 */
[----:B------:R-:W-:-:S04]  /*21d90*/  IMAD.WIDE.U32 R4, R3, UR4, R4 ;  /* 0x0000000403047c25 */ /* 0x000fc8000f8e0004 */
[----:B------:R-:W-:Y:S02]  /*21da0*/  IMAD R6, R6, UR4, RZ ;  /* 0x0000000406067c24 */ /* 0x000fe4000f8e02ff */
[----:B------:R-:W-:Y:S02]  /*21db0*/  IMAD R7, R11, R8, R9 ;  /* 0x000000080b077224 */ /* 0x000fe400078e0209 */
[----:B------:R-:W-:Y:S01]  /*21dc0*/  IMAD R9, R3, UR5, R6 ;  /* 0x0000000503097c24 */ /* 0x000fe2000f8e0206 */
[----:B------:R-:W-:Y:S01]  /*21dd0*/  ULDC.64 UR4, c[0x0][0xad8] ;  /* 0x0002b60000047ab9 */ /* 0x000fe20000000a00 */
[----:B------:R-:W-:Y:S01]  /*21de0*/  IMAD R11, R0, R11, RZ ;  /* 0x0000000b000b7224 */ /* 0x000fe200078e02ff */
[----:B------:R-:W-:Y:S01]  /*21df0*/  SHF.R.S32.HI R3, RZ, 0x1f, R7 ;  /* 0x0000001fff037819 */ /* 0x000fe20000011407 */
[----:B------:R-:W-:Y:S02]  /*21e00*/  IMAD.IADD R5, R5, 0x1, R9 ;  /* 0x0000000105057824 */ /* 0x000fe400078e0209 */
[C---:B------:R-:W-:Y:S01]  /*21e10*/  VIADD R0, R178.reuse, 0x20 ;  /* 0x00000020b2007836 */ /* 0x040fe20000000000 */
[----:B------:R-:W-:Y:S01]  /*21e20*/  ISETP.GE.AND P2, PT, R178, R11, PT ;  /* 0x0000000bb200720c */ /* 0x000fe20003f46270 */
[----:B------:R-:W-:-:S02]  /*21e30*/  IMAD R6, R3, UR4, RZ ;  /* 0x0000000403067c24 */ /* 0x000fc4000f8e02ff */
[----:B------:R-:W-:Y:S01]  /*21e40*/  IMAD.WIDE.U32 R4, R7, UR4, R4 ;  /* 0x0000000407047c25 */ /* 0x000fe2000f8e0004 */
[----:B------:R-:W-:-:S03]  /*21e50*/  ISETP.GE.AND P1, PT, R0, R11, PT ;  /* 0x0000000b0000720c */ /* 0x000fc60003f26270 */
[----:B------:R-:W-:Y:S01]  /*21e60*/  IMAD R3, R7, UR5, R6 ;  /* 0x0000000507037c24 */ /* 0x000fe2000f8e0206 */
[----:B------:R-:W-:Y:S01]  /*21e70*/  ULDC.64 UR4, c[0x0][0xa80] ;  /* 0x0002a00000047ab9 */ /* 0x000fe20000000a00 */
[----:B------:R-:W-:Y:S01]  /*21e80*/  VIADD R0, R178, 0x40 ;  /* 0x00000040b2007836 */ /* 0x000fe20000000000 */
[----:B------:R-:W-:Y:S01]  /*21e90*/  LEA R6, P3, R4, UR4, 0x1 ;  /* 0x0000000404067c11 */ /* 0x000fe2000f8608ff */
[----:B------:R-:W-:-:S03]  /*21ea0*/  IMAD.IADD R3, R5, 0x1, R3 ;  /* 0x0000000105037824 */ /* 0x000fc600078e0203 */
[----:B------:R-:W-:Y:S01]  /*21eb0*/  ISETP.GE.AND P0, PT, R0, R11, PT ;  /* 0x0000000b0000720c */ /* 0x000fe20003f06270 */
[----:B------:R1:W2:Y:S01]  /*21ec0*/  SHFL.IDX PT, R7, R6, RZ, 0x181f ;  /* 0x00181fff06077589 */ /* 0x0002a200000e0000 */
[----:B------:R-:W-:-:S05]  /*21ed0*/  LEA.HI.X R3, R4, UR5, R3, 0x1, P3 ;  /* 0x0000000504037c11 */ /* 0x000fca00098f0c03 */
[----:B------:R1:W3:Y:S01]  /*21ee0*/  SHFL.IDX PT, R5, R3, RZ, 0x181f ;  /* 0x00181fff03057589 */ /* 0x0002e200000e0000 */
[----:B------:R-:W-:Y:S05]  /*21ef0*/  @P2 BRA `(.L_x_1738) ;  /* 0x0000000000242947 */ /* 0x000fea0003800000 */
[----:B------:R-:W-:Y:S02]  /*21f00*/  ULDC UR4, c[0x0][0xac8] ;  /* 0x0002b20000047ab9 */ /* 0x000fe40000000800 */
[----:B------:R-:W-:Y:S02]  /*21f10*/  ISETP.GE.AND P4, PT, R182, UR4, PT ;  /* 0x00000004b6007c0c */ /* 0x000fe4000bf86270 */
[----:B------:R-:W-:-:S11]  /*21f20*/  ISETP.GE.AND P5, PT, R184, UR4, PT ;  /* 0x00000004b8007c0c */ /* 0x000fd6000bfa6270 */
[-C--:B--2---:R-:W-:Y:S02]  /*21f30*/  @!P4 LEA R8, P2, R182, R7.reuse, 0x1 ;  /* 0x00000007b608c211 */ /* 0x084fe400078408ff */
[----:B------:R-:W-:Y:S02]  /*21f40*/  @!P5 LEA R4, P3, R184, R7, 0x1 ;  /* 0x00000007b804d211 */ /* 0x000fe400078608ff */
[-C--:B---3--:R-:W-:Y:S02]  /*21f50*/  @!P4 LEA.HI.X R9, R182, R5.reuse, R12, 0x1, P2 ;  /* 0x00000005b609c211 */ /* 0x088fe400010f0c0c */
[----:B------:R-:W-:-:S03]  /*21f60*/  @!P5 LEA.HI.X R5, R184, R5, R10, 0x1, P3 ;  /* 0x00000005b805d211 */ /* 0x000fc600018f0c0a */
[----:B------:R4:W-:Y:S04]  /*21f70*/  @!P4 ST.E.128 desc[UR46][R8.64], RZ ;  /* 0x000000ff0800c985 */ /* 0x0009e8000c101d2e */
[----:B------:R4:W-:Y:S02]  /*21f80*/  @!P5 ST.E.128 desc[UR46][R4.64], RZ ;  /* 0x000000ff0400d985 */ /* 0x0009e4000c101d2e */
.L_x_1738:
[----:B------:R-:W-:Y:S05]  /*21f90*/  BSYNC B1 ;  /* 0x0000000000017941 */ /* 0x000fea0003800000 */
.L_x_1737:
[----:B---34-:R3:W4:Y:S01]  /*21fa0*/  SHFL.IDX PT, R5, R3, 0x1, 0x181f ;  /* 0x00381f0003057f89 */ /* 0x01872200000e0000 */
[----:B------:R-:W-:Y:S03]  /*21fb0*/  BSSY B1, `(.L_x_1739) ;  /* 0x000000c000017945 */ /* 0x000fe60003800000 */
[----:B--2---:R3:W2:Y:S01]  /*21fc0*/  SHFL.IDX PT, R7, R6, 0x1, 0x181f ;  /* 0x00381f0006077f89 */ /* 0x0046a200000e0000 */
[----:B------:R-:W-:Y:S05]  /*21fd0*/  @P1 BRA `(.L_x_1740) ;  /* 0x0000000000241947 */ /* 0x000fea0003800000 */
[----:B------:R-:W-:Y:S02]  /*21fe0*/  ULDC UR4, c[0x0][0xac8] ;  /* 0x0002b20000047ab9 */ /* 0x000fe40000000800 */
[----:B------:R-:W-:Y:S02]  /*21ff0*/  ISETP.GE.AND P3, PT, R182, UR4, PT ;  /* 0x00000004b6007c0c */ /* 0x000fe4000bf66270 */
[----:B------:R-:W-:-:S11]  /*22000*/  ISETP.GE.AND P4, PT, R184, UR4, PT ;  /* 0x00000004b8007c0c */ /* 0x000fd6000bf86270 */
[-C--:B--2---:R-:W-:Y:S02]  /*22010*/  @!P3 LEA R8, P1, R182, R7.reuse, 0x1 ;  /* 0x00000007b608b211 */ /* 0x084fe400078208ff */
[----:B------:R-:W-:Y:S02]  /*22020*/  @!P4 LEA R4, P2, R184, R7, 0x1 ;  /* 0x00000007b804c211 */ /* 0x000fe400078408ff */
[-C--:B----4-:R-:W-:Y:S02]  /*22030*/  @!P3 LEA.HI.X R9, R182, R5.reuse, R12, 0x1, P1 ;  /* 0x00000005b609b211 */ /* 0x090fe400008f0c0c */
[----:B------:R-:W-:-:S03]  /*22040*/  @!P4 LEA.HI.X R5, R184, R5, R10, 0x1, P2 ;  /* 0x00000005b805c211 */ /* 0x000fc600010f0c0a */
[----:B------:R2:W-:Y:S04]  /*22050*/  @!P3 ST.E.128 desc[UR46][R8.64], RZ ;  /* 0x000000ff0800b985 */ /* 0x0005e8000c101d2e */
[----:B------:R2:W-:Y:S02]  /*22060*/  @!P4 ST.E.128 desc[UR46][R4.64], RZ ;  /* 0x000000ff0400c985 */ /* 0x0005e4000c101d2e */
.L_x_1740:
[----:B------:R-:W-:Y:S05]  /*22070*/  BSYNC B1 ;  /* 0x0000000000017941 */ /* 0x000fea0003800000 */
.L_x_1739:
[----:B--2-4-:R2:W4:Y:S01]  /*22080*/  SHFL.IDX PT, R5, R3, 0x2, 0x181f ;  /* 0x00581f0003057f89 */ /* 0x01452200000e0000 */
        /* <DEDUP_REMOVED lines=12> */
.L_x_1742:
[----:B------:R-:W-:Y:S05]  /*22150*/  BSYNC B1 ;  /* 0x0000000000017941 */ /* 0x000fea0003800000 */
.L_x_1741:
[----:B------:R-:W-:Y:S01]  /*22160*/  VIADD R0, R178, 0x60 ;  /* 0x00000060b2007836 */ /* 0x000fe20000000000 */
[----:B-123--:R-:W1:Y:S04]  /*22170*/  SHFL.IDX PT, R3, R3, 0x3, 0x181f ;  /* 0x00781f0003037f89 */ /* 0x00ee6800000e0000 */
[----:B------:R-:W-:Y:S01]  /*22180*/  ISETP.GE.AND P0, PT, R0, R11, PT ;  /* 0x0000000b0000720c */ /* 0x000fe20003f06270 */
[----:B0---4-:R0:W2:-:S12]  /*22190*/  SHFL.IDX PT, R5, R6, 0x3, 0x181f ;  /* 0x00781f0006057f89 */ /* 0x01109800000e0000 */
[----:B0-----:R-:W-:Y:S05]  /*221a0*/  @P0 BRA `(.L_x_1731) ;  /* 0x0000000000240947 */ /* 0x001fea0003800000 */
[----:B------:R-:W-:Y:S02]  /*221b0*/  ULDC UR4, c[0x0][0xac8] ;  /* 0x0002b20000047ab9 */ /* 0x000fe40000000800 */
[----:B------:R-:W-:Y:S02]  /*221c0*/  ISETP.GE.AND P2, PT, R182, UR4, PT ;  /* 0x00000004b6007c0c */ /* 0x000fe4000bf46270 */
[----:B------:R-:W-:-:S11]  /*221d0*/  ISETP.GE.AND P3, PT, R184, UR4, PT ;  /* 0x00000004b8007c0c */ /* 0x000fd6000bf66270 */
[-C--:B--2---:R-:W-:Y:S02]  /*221e0*/  @!P2 LEA R6, P0, R182, R5.reuse, 0x1 ;  /* 0x00000005b606a211 */ /* 0x084fe400078008ff */
[----:B------:R-:W-:Y:S02]  /*221f0*/  @!P3 LEA R4, P1, R184, R5, 0x1 ;  /* 0x00000005b804b211 */ /* 0x000fe400078208ff */
[-C--:B-1----:R-:W-:Y:S02]  /*22200*/  @!P2 LEA.HI.X R7, R182, R3.reuse, R12, 0x1, P0 ;  /* 0x00000003b607a211 */ /* 0x082fe400000f0c0c */
[----:B------:R-:W-:-:S03]  /*22210*/  @!P3 LEA.HI.X R5, R184, R3, R10, 0x1, P1 ;  /* 0x00000003b805b211 */ /* 0x000fc600008f0c0a */
[----:B------:R0:W-:Y:S04]  /*22220*/  @!P2 ST.E.128 desc[UR46][R6.64], RZ ;  /* 0x000000ff0600a985 */ /* 0x0001e8000c101d2e */
[----:B------:R0:W-:Y:S02]  /*22230*/  @!P3 ST.E.128 desc[UR46][R4.64], RZ ;  /* 0x000000ff0400b985 */ /* 0x0001e4000c101d2e */
.L_x_1731:
[----:B------:R-:W-:Y:S05]  /*22240*/  BSYNC B0 ;  /* 0x0000000000007941 */ /* 0x000fea0003800000 */
.L_x_1721:
[----:B------:R-:W-:Y:S02]  /*22250*/  ULDC UR4, c[0x0][0xc3c] ;  /* 0x00030f0000047ab9 */ /* 0x000fe40000000800 */
[----:B------:R-:W-:-:S13]  /*22260*/  ISETP.GE.AND P0, PT, R31, UR4, PT ;  /* 0x000000041f007c0c */ /* 0x000fda000bf06270 */
[----:B------:R-:W-:Y:S05]  /*22270*/  @!P0 BRA `(.L_x_1743) ;  /* 0xfffffdf000a88947 */ /* 0x000fea000383ffff */
[----:B------:R-:W-:Y:S05]  /*22280*/  BRA `(.L_x_1449) ;  /* 0x0000009000207947 */ /* 0x000fea0003800000 */
.L_x_1447:
[----:B------:R-:W-:-:S08]  /*22290*/  NOP ;  /* 0x0000000000007918 */ /* 0x000fd00000000000 */
[----:B0-----:R-:W0:-:S00]  /*222a0*/  USETMAXREG.DEALLOC.CTAPOOL 0x18 ;  /* 0x00000018000079c8 */ /* 0x001e0000080e0500 */
[----:B0-----:R-:W-:Y:S01]  /*222b0*/  LOP3.LUT R0, R0, 0x3, RZ, 0xc0, !PT ;  /* 0x0000000300007812 */ /* 0x001fe200078ec0ff */
[----:B------:R-:W-:Y:S01]  /*222c0*/  IMAD.MOV.U32 R7, RZ, RZ, RZ ;  /* 0x000000ffff077224 */ /* 0x000fe200078e00ff */
[----:B------:R-:W-:-:S04]  /*222d0*/  LOP3.LUT R17, R17, 0xffffffef, RZ, 0xc0, !PT ;  /* 0xffffffef11117812 */ /* 0x000fc800078ec0ff */
[----:B------:R-:W0:Y:S02]  /*222e0*/  SHFL.IDX PT, R0, R0, RZ, 0x1f ;  /* 0x00001fff00007589 */ /* 0x000e2400000e0000 */
[----:B0-----:R-:W-:-:S13]  /*222f0*/  ISETP.NE.AND P0, PT, R0, RZ, PT ;  /* 0x000000ff0000720c */ /* 0x001fda0003f05270 */
[----:B------:R-:W-:Y:S01]  /*22300*/  @P0 LOP3.LUT R17, R17, 0x10, RZ, 0xfc, !PT ;  /* 0x0000001011110812 */ /* 0x000fe200078efcff */
[----:B------:R-:W-:Y:S06]  /*22310*/  @!P0 BRA `(.L_x_1744) ;  /* 0x0000000000248947 */ /* 0x000fec0003800000 */
[----:B------:R-:W0:Y:S08]  /*22320*/  S2UR UR5, SR_CgaCtaId ;  /* 0x00000000000579c3 */ /* 0x000e300000008800 */
[----:B------:R-:W-:Y:S06]  /*22330*/  BAR.SYNC.DEFER_BLOCKING 0x5, 0x180 ;  /* 0x0146000000007b1d */ /* 0x000fec0000010000 */
[----:B------:R-:W-:-:S02]  /*22340*/  UMOV UR4, 0x400 ;  /* 0x0000040000047882 */ /* 0x000fc40000000000 */
[----:B0-----:R-:W-:-:S09]  /*22350*/  ULEA UR4, UR5, UR4, 0x18 ;  /* 0x0000000405047291 */ /* 0x001fd2000f8ec03f */
[----:B------:R-:W0:Y:S04]  /*22360*/  LDS.128 R8, [UR4+0x2a8d0] ;  /* 0x02a8d004ff087984 */ /* 0x000e280008000c00 */
[----:B0-----:R0:W-:Y:S04]  /*22370*/  STL.64 [R1], R8 ;  /* 0x0000000801007387 */ /* 0x0011e80000100a00 */
[----:B------:R0:W-:Y:S01]  /*22380*/  STL.64 [R1+0x8], R10 ;  /* 0x0000080a01007387 */ /* 0x0001e20000100a00 */
[----:B------:R-:W-:Y:S06]  /*22390*/  BAR.ARV 0x4, 0x180 ;  /* 0x0106000000007b1d */ /* 0x000fec0000002000 */
[----:B------:R-:W-:Y:S05]  /*223a0*/  BRA `(.L_x_1745) ;  /* 0x0000000c00b07947 */ /* 0x000fea0003800000 */
.L_x_1744:
[----:B------:R-:W-:Y:S01]  /*223b0*/  LOP3.LUT R0, R6, 0x1f, RZ, 0xc0, !PT ;  /* 0x0000001f06007812 */ /* 0x000fe200078ec0ff */
[----:B------:R-:W-:Y:S01]  /*223c0*/  ULDC UR4, c[0x0][0xc3c] ;  /* 0x00030f0000047ab9 */ /* 0x000fe20000000800 */
[----:B------:R-:W-:Y:S01]  /*223d0*/  IMAD.MOV.U32 R8, RZ, RZ, RZ ;  /* 0x000000ffff087224 */ /* 0x000fe200078e00ff */
[----:B------:R-:W0:Y:S01]  /*223e0*/  S2UR UR6, SR_CTAID.X ;  /* 0x00000000000679c3 */ /* 0x000e220000002500 */
[----:B------:R-:W-:Y:S01]  /*223f0*/  ISETP.NE.AND P0, PT, R0, 0x1f, PT ;  /* 0x0000001f0000780c */ /* 0x000fe20003f05270 */
[----:B------:R-:W-:-:S03]  /*22400*/  ULDC UR5, c[0x0][0xc38] ;  /* 0x00030e0000057ab9 */ /* 0x000fc60000000800 */
[----:B------:R-:W-:-:S13]  /*22410*/  ISETP.GE.OR P1, PT, R0, UR4, !P0 ;  /* 0x0000000400007c0c */ /* 0x000fda000c726670 */
[----:B------:R-:W1:Y:S08]  /*22420*/  @!P1 LDC.64 R2, c[0x0][0xc80] ;  /* 0x00032000ff029b82 */ /* 0x000e700000000a00 */
[----:B------:R-:W2:Y:S01]  /*22430*/  @!P1 LDC.64 R4, c[0x0][0xc78] ;  /* 0x00031e00ff049b82 */ /* 0x000ea20000000a00 */
[----:B-1----:R-:W-:-:S05]  /*22440*/  @!P1 IMAD.WIDE.U32 R2, R0, 0x4, R2 ;  /* 0x0000000400029825 */ /* 0x002fca00078e0002 */
        /* <DEDUP_REMOVED lines=33> */
.L_x_1748:
        /* <DEDUP_REMOVED lines=39> */
.L_x_1746:
        /* <DEDUP_REMOVED lines=12> */
.L_x_1749:
        /* <DEDUP_REMOVED lines=63> */
.L_x_1750:
[----:B-1----:R-:W1:Y:S02]  /*22d80*/  LDC.64 R2, c[0x0][0xc90] ;  /* 0x00032400ff027b82 */ /* 0x002e640000000a00 */
        /* <DEDUP_REMOVED lines=60> */
.L_x_1751:
[----:B01----:R-:W-:-:S05]  /*23150*/  LOP3.LUT R3, RZ, R2, RZ, 0x33, !PT ;  /* 0x00000002ff037212 */ /* 0x003fca00078e33ff */
[----:B------:R-:W-:-:S05]  /*23160*/  IMAD.IADD R2, R4, 0x1, R3 ;  /* 0x0000000104027824 */ /* 0x000fca00078e0203 */
[----:B------:R1:W-:Y:S01]  /*23170*/  STL [R1+0x4], R2 ;  /* 0x0000040201007387 */ /* 0x0003e20000100800 */
[----:B------:R-:W-:Y:S05]  /*23180*/  BRA `(.L_x_1752) ;  /* 0x0000000000107947 */ /* 0x000fea0003800000 */
.L_x_1747:
[----:B------:R-:W-:Y:S01]  /*23190*/  IMAD.U32 R2, RZ, RZ, UR6 ;  /* 0x00000006ff027e24 */ /* 0x000fe2000f8e00ff */
[----:B------:R0:W-:Y:S04]  /*231a0*/  STL [R1+0x4], RZ ;  /* 0x000004ff01007387 */ /* 0x0001e80000100800 */
[----:B------:R0:W-:Y:S04]  /*231b0*/  STL [R1+0x8], RZ ;  /* 0x000008ff01007387 */ /* 0x0001e80000100800 */
[----:B------:R0:W-:Y:S02]  /*231c0*/  STL [R1], R2 ;  /* 0x0000000201007387 */ /* 0x0001e40000100800 */
.L_x_1752:
        /* <DEDUP_REMOVED lines=10> */
.L_x_1745:
[----:B--2---:R-:W2:Y:S01]  /*23270*/  LDL R0, [R1+0xc] ;  /* 0x00000c0001007983 */ /* 0x004ea20000100800 */
[----:B------:R-:W-:-:S03]  /*23280*/  ULDC UR4, c[0x0][0xc3c] ;  /* 0x00030f0000047ab9 */ /* 0x000fc60000000800 */
[----:B------:R3:W-:Y:S01]  /*23290*/  STL [R1+0x10], RZ ;  /* 0x000010ff01007387 */ /* 0x0007e20000100800 */
[----:B--2---:R-:W-:Y:S01]  /*232a0*/  ISETP.GE.AND P0, PT, R0, UR4, PT ;  /* 0x0000000400007c0c */ /* 0x004fe2000bf06270 */
[----:B------:R-:W-:-:S05]  /*232b0*/  IMAD.MOV.U32 R0, RZ, RZ, 0x1 ;  /* 0x00000001ff007424 */ /* 0x000fca00078e00ff */
[----:B------:R3:W-:Y:S04]  /*232c0*/  STL [R1+0x18], R0 ;  /* 0x0000180001007387 */ /* 0x0007e80000100800 */
[----:B------:R3:W-:Y:S03]  /*232d0*/  STL [R1+0x58], RZ ;  /* 0x000058ff01007387 */ /* 0x0007e60000100800 */
[----:B------:R-:W-:Y:S05]  /*232e0*/  @P0 BRA `(.L_x_1753) ;  /* 0x0000007c00180947 */ /* 0x000fea0003800000 */
[----:B---3--:R-:W2:Y:S01]  /*232f0*/  LDL R0, [R1+0x84] ;  /* 0x0000840001007983 */ /* 0x008ea20000100800 */
[----:B------:R-:W3:Y:S01]  /*23300*/  S2UR UR5, SR_CgaCtaId ;  /* 0x00000000000579c3 */ /* 0x000ee20000008800 */
[----:B------:R-:W-:Y:S01]  /*23310*/  LOP3.LUT R4, R6, 0x7f, RZ, 0xc0, !PT ;  /* 0x0000007f06047812 */ /* 0x000fe200078ec0ff */
[----:B------:R-:W-:Y:S01]  /*23320*/  UMOV UR4, 0x400 ;  /* 0x0000040000047882 */ /* 0x000fe20000000000 */
[----:B------:R-:W-:Y:S01]  /*23330*/  LOP3.LUT R17, R17, 0xfffffffd, RZ, 0xc0, !PT ;  /* 0xfffffffd11117812 */ /* 0x000fe200078ec0ff */
[----:B------:R-:W-:Y:S01]  /*23340*/  BSSY B8, `(.L_x_1753) ;  /* 0x00007c0000087945 */ /* 0x000fe20003800000 */
[C---:B------:R-:W-:Y:S01]  /*23350*/  ISETP.NE.AND P1, PT, R4.reuse, RZ, PT ;  /* 0x000000ff0400720c */ /* 0x040fe20003f25270 */
[----:B01----:R-:W-:Y:S01]  /*23360*/  IMAD.SHL.U32 R2, R4, 0x8, RZ ;  /* 0x0000000804027824 */ /* 0x003fe200078e00ff */
[----:B------:R-:W-:Y:S01]  /*23370*/  ULDC.64 UR36, c[0x0][0x198] ;  /* 0x0000660000247ab9 */ /* 0x000fe20000000a00 */
[----:B------:R-:W-:-:S10]  /*23380*/  ULDC UR39, c[0x0][0xc] ;  /* 0x0000030000277ab9 */ /* 0x000fd40000000800 */
[----:B------:R-:W-:-:S04]  /*23390*/  @P1 LOP3.LUT R17, R17, 0x2, RZ, 0xfc, !PT ;  /* 0x0000000211111812 */ /* 0x000fc800078efcff */
[----:B------:R-:W-:Y:S01]  /*233a0*/  LOP3.LUT R17, R17, 0xfffffffe, RZ, 0xc0, !PT ;  /* 0xfffffffe11117812 */ /* 0x000fe200078ec0ff */
[----:B---3--:R-:W-:-:S06]  /*233b0*/  ULEA UR4, UR5, UR4, 0x18 ;  /* 0x0000000405047291 */ /* 0x008fcc000f8ec03f */
[----:B------:R-:W-:Y:S01]  /*233c0*/  IMAD.U32 R19, RZ, RZ, UR4 ;  /* 0x00000004ff137e24 */ /* 0x000fe2000f8e00ff */
[----:B--2---:R-:W-:Y:S01]  /*233d0*/  R2UR UR6, R0 ;  /* 0x00000000000672ca */ /* 0x004fe200000e0000 */
[----:B------:R-:W-:-:S05]  /*233e0*/  IMAD.SHL.U32 R0, R6, 0x8, RZ ;  /* 0x0000000806007824 */ /* 0x000fca00078e00ff */
[C---:B------:R-:W-:Y:S02]  /*233f0*/  LOP3.LUT R3, R0.reuse, 0x1f8, RZ, 0xc0, !PT ;  /* 0x000001f800037812 */ /* 0x040fe400078ec0ff */
[----:B------:R-:W-:Y:S02]  /*23400*/  LOP3.LUT R0, R0, 0x38, RZ, 0xc0, !PT ;  /* 0x0000003800007812 */ /* 0x000fe400078ec0ff */
[----:B------:R-:W-:-:S03]  /*23410*/  LOP3.LUT R3, R3, 0x38, R6, 0x78, !PT ;  /* 0x0000003803037812 */ /* 0x000fc600078e7806 */
[----:B------:R-:W-:Y:S01]  /*23420*/  ULOP3.LUT UR38, UR6, 0x2, URZ, 0xfc, !UPT ;  /* 0x0000000206267892 */ /* 0x000fe2000f8efc3f */
[----:B------:R-:W-:Y:S02]  /*23430*/  LOP3.LUT R2, R3, 0x200, R2, 0xf8, !PT ;  /* 0x0000020003027812 */ /* 0x000fe400078ef802 */
[C---:B------:R-:W-:Y:S01]  /*23440*/  LOP3.LUT P0, R3, R6.reuse, 0x1f, RZ, 0xc0, !PT ;  /* 0x0000001f06037812 */ /* 0x040fe2000780c0ff */
[----:B------:R-:W-:Y:S02]  /*23450*/  IMAD.SHL.U32 R6, R6, 0x10, RZ ;  /* 0x0000001006067824 */ /* 0x000fe400078e00ff */
[----:B------:R-:W-:Y:S02]  /*23460*/  IMAD R2, R2, 0x2, R19 ;  /* 0x0000000202027824 */ /* 0x000fe400078e0213 */
[----:B------:R0:W-:Y:S04]  /*23470*/  STL [R1+0x28], R3 ;  /* 0x0000280301007387 */ /* 0x0001e80000100800 */
[----:B------:R1:W-:Y:S04]  /*23480*/  STL [R1+0x2c], R2 ;  /* 0x00002c0201007387 */ /* 0x0003e80000100800 */
[----:B------:R-:W-:Y:S01]  /*23490*/  STL [R1+0x58], RZ ;  /* 0x000058ff01007387 */ /* 0x000fe20000100800 */
[----:B------:R-:W-:-:S02]  /*234a0*/  @P0 LOP3.LUT R17, R17, 0x1, RZ, 0xfc, !PT ;  /* 0x0000000111110812 */ /* 0x000fc400078efcff */
[----:B0-----:R-:W-:Y:S02]  /*234b0*/  SHF.R.U32.HI R3, RZ, 0x3, R4 ;  /* 0x00000003ff037819 */ /* 0x001fe40000011604 */
[----:B------:R-:W-:Y:S01]  /*234c0*/  ISETP.NE.OR P0, PT, R4, RZ, !P0 ;  /* 0x000000ff0400720c */ /* 0x000fe20004705670 */
[----:B-1----:R-:W-:Y:S01]  /*234d0*/  IMAD.MOV.U32 R2, RZ, RZ, 0x1 ;  /* 0x00000001ff027424 */ /* 0x002fe200078e00ff */
[----:B------:R-:W-:Y:S01]  /*234e0*/  LOP3.LUT R3, R3, 0x70, R6, 0xf8, !PT ;  /* 0x0000007003037812 */ /* 0x000fe200078ef806 */
[----:B------:R-:W-:Y:S01]  /*234f0*/  IMAD.MOV.U32 R3, RZ, RZ, 0x1 ;  /* 0x00000001ff037424 */ /* 0x000fe200078e00ff */
[----:B------:R-:W-:Y:S02]  /*23500*/  LOP3.LUT R17, R17, 0xfffffff7, RZ, 0xc0, !PT ;  /* 0xfffffff711117812 */ /* 0x000fe400078ec0ff */
[----:B------:R0:W-:Y:S04]  /*23510*/  STL [R1+0x20], R2 ;  /* 0x0000200201007387 */ /* 0x0001e80000100800 */
[----:B------:R1:W-:Y:S03]  /*23520*/  STL [R1+0x14], RZ ;  /* 0x000014ff01007387 */ /* 0x0003e60000100800 */
[----:B------:R-:W-:Y:S01]  /*23530*/  @P0 LOP3.LUT R17, R17, 0x8, RZ, 0xfc, !PT ;  /* 0x0000000811110812 */ /* 0x000fe200078efcff */
[----:B------:R1:W-:Y:S01]  /*23540*/  STL [R1+0x10], RZ ;  /* 0x000010ff01007387 */ /* 0x0003e20000100800 */
[----:B0-----:R-:W-:-:S03]  /*23550*/  LOP3.LUT R2, R0, 0x40, RZ, 0xfc, !PT ;  /* 0x0000004000027812 */ /* 0x001fc600078efcff */
[----:B------:R1:W-:Y:S01]  /*23560*/  STL [R1+0x18], R3 ;  /* 0x0000180301007387 */ /* 0x0003e20000100800 */
[----:B------:R-:W-:-:S07]  /*23570*/  LOP3.LUT R0, R0, 0x80, RZ, 0xfc, !PT ;  /* 0x0000008000007812 */ /* 0x000fce00078efcff */
.L_x_1917:
[----:B------:R-:W2:Y:S01]  /*23580*/  LDL R14, [R1+0xc] ;  /* 0x00000c00010e7983 */ /* 0x000ea20000100800 */
[----:B------:R-:W2:Y:S01]  /*23590*/  LDC.64 R12, c[0x0][0xa00] ;  /* 0x00028000ff0c7b82 */ /* 0x000ea20000000a00 */
[----:B------:R-:W-:Y:S05]  /*235a0*/  YIELD ;  /* 0x0000000000007946 */ /* 0x000fea0003800000 */
[----:B------:R-:W-:Y:S01]  /*235b0*/  ULDC.64 UR4, c[0x0][0xa28] ;  /* 0x00028a0000047ab9 */ /* 0x000fe20000000a00 */
[----:B01----:R-:W-:Y:S02]  /*235c0*/  CS2R R6, SRZ ;  /* 0x0000000000067805 */ /* 0x003fe4000001ff00 */
[----:B------:R-:W-:Y:S01]  /*235d0*/  ISETP.NE.U32.AND P0, PT, RZ, UR4, PT ;  /* 0x00000004ff007c0c */ /* 0x000fe2000bf05070 */
[----:B------:R-:W-:Y:S01]  /*235e0*/  ULDC.64 UR8, c[0x0][0xa18] ;  /* 0x0002860000087ab9 */ /* 0x000fe20000000a00 */
[----:B------:R-:W0:Y:S01]  /*235f0*/  LDC.64 R4, c[0x0][0xa08] ;  /* 0x00028200ff047b82 */ /* 0x000e220000000a00 */
[----:B------:R-:W-:Y:S01]  /*23600*/  ULDC.64 UR6, c[0x0][0xa08] ;  /* 0x0002820000067ab9 */ /* 0x000fe20000000a00 */
[----:B------:R-:W-:Y:S01]  /*23610*/  ISETP.NE.AND.EX P0, PT, RZ, UR5, PT, P0 ;  /* 0x00000005ff007c0c */ /* 0x000fe2000bf05300 */
[----:B------:R-:W-:-:S02]  /*23620*/  ULDC.64 UR4, c[0x0][0xa00] ;  /* 0x0002800000047ab9 */ /* 0x000fc40000000a00 */
[----:B------:R-:W-:-:S04]  /*23630*/  ISETP.NE.U32.AND P1, PT, RZ, UR4, PT ;  /* 0x00000004ff007c0c */ /* 0x000fc8000bf25070 */
[----:B------:R-:W-:Y:S01]  /*23640*/  ISETP.NE.AND.EX P1, PT, RZ, UR5, PT, P1 ;  /* 0x00000005ff007c0c */ /* 0x000fe2000bf25310 */
[----:B------:R-:W-:Y:S01]  /*23650*/  ULDC.64 UR4, c[0x0][0xa10] ;  /* 0x0002840000047ab9 */ /* 0x000fe20000000a00 */
[----:B------:R-:W-:-:S04]  /*23660*/  ISETP.NE.U32.AND P3, PT, RZ, UR8, PT ;  /* 0x00000008ff007c0c */ /* 0x000fc8000bf65070 */
[----:B------:R-:W-:Y:S01]  /*23670*/  ISETP.NE.AND.EX P3, PT, RZ, UR9, PT, P3 ;  /* 0x00000009ff007c0c */ /* 0x000fe2000bf65330 */
[----:B-1-3--:R-:W1:-:S12]  /*23680*/  @P0 LDC.64 R2, c[0x0][0xa28] ;  /* 0x00028a00ff020b82 */ /* 0x00ae580000000a00 */
[----:B------:R-:W3:Y:S01]  /*23690*/  @P3 LDC.64 R10, c[0x0][0xa18] ;  /* 0x00028600ff0a3b82 */ /* 0x000ee20000000a00 */
[----:B--2---:R-:W-:-:S04]  /*236a0*/  IMAD.WIDE R12, R14, 0x4, R12 ;  /* 0x000000040e0c7825 */ /* 0x004fc800078e020c */
[C---:B-1----:R-:W-:Y:S01]  /*236b0*/  @P0 IMAD.WIDE R2, R14.reuse, 0x4, R2 ;  /* 0x000000040e020825 */ /* 0x042fe200078e0202 */
[----:B------:R-:W2:Y:S04]  /*236c0*/  @P1 LDG.E R7, desc[UR46][R12.64] ;  /* 0x0000002e0c071981 */ /* 0x000ea8000c1e1900 */
[----:B------:R1:W5:Y:S01]  /*236d0*/  @P0 LDG.E R6, desc[UR46][R2.64] ;  /* 0x0000002e02060981 */ /* 0x000362000c1e1900 */
[----:B------:R-:W-:Y:S01]  /*236e0*/  ISETP.NE.U32.AND P0, PT, RZ, UR4, PT ;  /* 0x00000004ff007c0c */ /* 0x000fe2000bf05070 */
[----:B------:R-:W-:Y:S01]  /*236f0*/  ULDC UR4, c[0x0][0x288] ;  /* 0x0000a20000047ab9 */ /* 0x000fe20000000800 */
[C---:B---3--:R-:W-:Y:S01]  /*23700*/  @P3 IMAD.WIDE R10, R14.reuse, 0x4, R10 ;  /* 0x000000040e0a3825 */ /* 0x048fe200078e020a */
[----:B------:R-:W-:Y:S02]  /*23710*/  ISETP.NE.U32.AND P2, PT, RZ, UR6, PT ;  /* 0x00000006ff007c0c */ /* 0x000fe4000bf45070 */
[----:B------:R-:W-:Y:S01]  /*23720*/  ISETP.NE.AND.EX P0, PT, RZ, UR5, PT, P0 ;  /* 0x00000005ff007c0c */ /* 0x000fe2000bf05300 */
[----:B------:R-:W-:Y:S01]  /*23730*/  IMAD.MOV.U32 R8, RZ, RZ, RZ ;  /* 0x000000ffff087224 */ /* 0x000fe200078e00ff */
[----:B------:R-:W-:Y:S01]  /*23740*/  ISETP.NE.AND.EX P2, PT, RZ, UR7, PT, P2 ;  /* 0x00000007ff007c0c */ /* 0x000fe2000bf45320 */
[----:B------:R-:W-:Y:S01]  /*23750*/  IMAD.MOV.U32 R0, RZ, RZ, RZ ;  /* 0x000000ffff007224 */ /* 0x000fe200078e00ff */
[----:B-1----:R-:W1:Y:S01]  /*23760*/  LDC.64 R2, c[0x0][0xa10] ;  /* 0x00028400ff027b82 */ /* 0x002e620000000a00 */
[----:B0-----:R-:W-:-:S10]  /*23770*/  IMAD.WIDE R4, R14, 0x4, R4 ;  /* 0x000000040e047825 */ /* 0x001fd400078e0204 */
[----:B------:R0:W5:Y:S01]  /*23780*/  @P2 LDG.E R8, desc[UR46][R4.64] ;  /* 0x0000002e04082981 */ /* 0x000162000c1e1900 */
[----:B-1----:R-:W-:-:S05]  /*23790*/  IMAD.WIDE R2, R14, 0x4, R2 ;  /* 0x000000040e027825 */ /* 0x002fca00078e0202 */
[----:B------:R0:W5:Y:S04]  /*237a0*/  @P0 LDG.E R0, desc[UR46][R2.64] ;  /* 0x0000002e02000981 */ /* 0x000168000c1e1900 */
[----:B--2---:R1:W-:Y:S02]  /*237b0*/  STL [R1+0x48], R7 ;  /* 0x0000480701007387 */ /* 0x0043e40000100800 */
[----:B-1----:R-:W-:Y:S01]  /*237c0*/  IMAD.U32 R7, RZ, RZ, UR4 ;  /* 0x00000004ff077e24 */ /* 0x002fe2000f8e00ff */
[----:B------:R-:W-:-:S05]  /*237d0*/  ULDC.64 UR4, c[0x0][0x418] ;  /* 0x0001060000047ab9 */ /* 0x000fca0000000a00 */
[----:B------:R-:W2:Y:S01]  /*237e0*/  @P3 LDG.E R7, desc[UR46][R10.64] ;  /* 0x0000002e0a073981 */ /* 0x000ea2000c1e1900 */
[----:B------:R-:W-:-:S03]  /*237f0*/  UISETP.NE.U32.AND UP0, UPT, UR4, URZ, UPT ;  /* 0x0000003f0400728c */ /* 0x000fc6000bf05070 */
[----:B------:R-:W-:Y:S01]  /*23800*/  ULDC UR4, c[0x0][0x424] ;  /* 0x0001090000047ab9 */ /* 0x000fe20000000800 */
[----:B------:R-:W-:-:S03]  /*23810*/  UISETP.NE.AND.EX UP0, UPT, UR5, URZ, UPT, UP0 ;  /* 0x0000003f0500728c */ /* 0x000fc6000bf05300 */
[----:B------:R-:W-:Y:S01]  /*23820*/  ULDC UR5, c[0x0][0x2f0] ;  /* 0x0000bc0000057ab9 */ /* 0x000fe20000000800 */
[----:B------:R-:W-:Y:S01]  /*23830*/  USEL UR4, UR4, 0x1, UP0 ;  /* 0x0000000104047887 */ /* 0x000fe20008000000 */
[----:B--2---:R1:W-:Y:S04]  /*23840*/  STL [R1+0x38], R7 ;  /* 0x0000380701007387 */ /* 0x0043e80000100800 */
[----:B------:R0:W5:Y:S01]  /*23850*/  LDL R15, [R1+0x38] ;  /* 0x00003800010f7983 */ /* 0x0001620000100800 */
[----:B------:R-:W-:-:S03]  /*23860*/  UIMAD UR4, UR4, UR5, URZ ;  /* 0x00000005040472a4 */ /* 0x000fc6000f8e023f */
[----:B------:R-:W-:Y:S02]  /*23870*/  ULDC UR5, c[0x0][0x348] ;  /* 0x0000d20000057ab9 */ /* 0x000fe40000000800 */
[----:B------:R-:W-:Y:S02]  /*23880*/  IMAD.U32 R10, RZ, RZ, UR5 ;  /* 0x00000005ff0a7e24 */ /* 0x000fe4000f8e00ff */
[----:B-1----:R-:W-:Y:S01]  /*23890*/  IMAD.U32 R7, RZ, RZ, UR4 ;  /* 0x00000004ff077e24 */ /* 0x002fe2000f8e00ff */
[----:B0-----:R-:W-:Y:S06]  /*238a0*/  @P3 BRA `(.L_x_1754) ;  /* 0x0000000000143947 */ /* 0x001fec0003800000 */
[----:B------:R-:W-:Y:S05]  /*238b0*/  @!P1 BRA `(.L_x_1754) ;  /* 0x0000000000109947 */ /* 0x000fea0003800000 */
[----:B------:R-:W2:Y:S04]  /*238c0*/  LDG.E R9, desc[UR46][R12.64] ;  /* 0x0000002e0c097981 */ /* 0x000ea8000c1e1900 */
[----:B------:R-:W2:Y:S02]  /*238d0*/  LDG.E R12, desc[UR46][R12.64+0x4] ;  /* 0x0000042e0c0c7981 */ /* 0x000ea4000c1e1900 */
[----:B--2--5:R-:W-:-:S05]  /*238e0*/  IMAD.IADD R15, R12, 0x1, -R9 ;  /* 0x000000010c0f7824 */ /* 0x024fca00078e0a09 */
[----:B------:R0:W-:Y:S02]  /*238f0*/  STL [R1+0x38], R15 ;  /* 0x0000380f01007387 */ /* 0x0001e40000100800 */
.L_x_1754:
[----:B------:R-:W2:Y:S01]  /*23900*/  LDL.LU R11, [R1+0x8] ;  /* 0x00000800010b7983 */ /* 0x000ea20000300800 */
[----:B-----5:R-:W-:Y:S01]  /*23910*/  IMAD.IADD R8, R8, 0x1, R6 ;  /* 0x0000000108087824 */ /* 0x020fe200078e0206 */
[----:B------:R-:W-:Y:S02]  /*23920*/  ULDC.64 UR4, c[0x0][0xa20] ;  /* 0x0002880000047ab9 */ /* 0x000fe40000000a00 */
[----:B------:R-:W-:Y:S02]  /*23930*/  ISETP.NE.U32.AND P1, PT, RZ, UR4, PT ;  /* 0x00000004ff007c0c */ /* 0x000fe4000bf25070 */
[----:B------:R1:W-:Y:S02]  /*23940*/  STL [R1+0x1c], R8 ;  /* 0x00001c0801007387 */ /* 0x0003e40000100800 */
[----:B------:R-:W-:Y:S02]  /*23950*/  ISETP.NE.AND.EX P1, PT, RZ, UR5, PT, P1 ;  /* 0x00000005ff007c0c */ /* 0x000fe4000bf25310 */
[----:B--2---:R-:W-:-:S02]  /*23960*/  LOP3.LUT R18, R11, 0xff000000, RZ, 0xc0, !PT ;  /* 0xff0000000b127812 */ /* 0x004fc400078ec0ff */
[C---:B------:R-:W-:Y:S02]  /*23970*/  LOP3.LUT R9, R11.reuse, 0xff0000, RZ, 0xc0, !PT ;  /* 0x00ff00000b097812 */ /* 0x040fe400078ec0ff */
[----:B------:R-:W-:Y:S02]  /*23980*/  SHF.R.U32.HI R18, RZ, 0x8, R18 ;  /* 0x00000008ff127819 */ /* 0x000fe40000011612 */
[----:B------:R-:W-:Y:S02]  /*23990*/  LOP3.LUT R16, R11, 0xffff, RZ, 0xc0, !PT ;  /* 0x0000ffff0b107812 */ /* 0x000fe400078ec0ff */
[----:B------:R-:W-:-:S03]  /*239a0*/  LEA.HI R18, R9, R18, RZ, 0x10 ;  /* 0x0000001209127211 */ /* 0x000fc600078f80ff */
[----:B-1----:R-:W-:Y:S05]  /*239b0*/  @!P1 BRA `(.L_x_1755) ;  /* 0x0000000000109947 */ /* 0x002fea0003800000 */
[----:B------:R-:W1:Y:S02]  /*239c0*/  LDC.64 R4, c[0x0][0xa20] ;  /* 0x00028800ff047b82 */ /* 0x000e640000000a00 */
[----:B-1----:R-:W-:-:S05]  /*239d0*/  IMAD.WIDE R4, R14, 0x4, R4 ;  /* 0x000000040e047825 */ /* 0x002fca00078e0204 */
[----:B------:R1:W5:Y:S01]  /*239e0*/  LDG.E R7, desc[UR46][R4.64] ;  /* 0x0000002e04077981 */ /* 0x000362000c1e1900 */
[----:B------:R-:W-:Y:S05]  /*239f0*/  BRA `(.L_x_1756) ;  /* 0x0000000000107947 */ /* 0x000fea0003800000 */
.L_x_1755:
[----:B------:R-:W-:Y:S05]  /*23a00*/  @!P2 BRA `(.L_x_1756) ;  /* 0x00000000000ca947 */ /* 0x000fea0003800000 */
[----:B------:R-:W2:Y:S04]  /*23a10*/  LDG.E R7, desc[UR46][R4.64] ;  /* 0x0000002e04077981 */ /* 0x000ea8000c1e1900 */
[----:B------:R-:W2:Y:S02]  /*23a20*/  LDG.E R4, desc[UR46][R4.64+0x4] ;  /* 0x0000042e04047981 */ /* 0x000ea4000c1e1900 */
[----:B--2---:R-:W-:-:S07]  /*23a30*/  IMAD.IADD R7, R4, 0x1, -R7 ;  /* 0x0000000104077824 */ /* 0x004fce00078e0a07 */
.L_x_1756:
[----:B------:R-:W2:Y:S04]  /*23a40*/  LDL.LU R8, [R1+0x4] ;  /* 0x0000040001087983 */ /* 0x000ea80000300800 */
[----:B-1----:R-:W3:Y:S04]  /*23a50*/  @P0 LDG.E R4, desc[UR46][R2.64] ;  /* 0x0000002e02040981 */ /* 0x002ee8000c1e1900 */
[----:B------:R1:W3:Y:S01]  /*23a60*/  @P0 LDG.E R2, desc[UR46][R2.64+0x4] ;  /* 0x0000042e02020981 */ /* 0x0002e2000c1e1900 */
[----:B-----5:R-:W-:Y:S01]  /*23a70*/  IMAD.IADD R9, R7, 0x1, -R6 ;  /* 0x0000000107097824 */ /* 0x020fe200078e0a06 */
[----:B-1----:R-:W1:Y:S02]  /*23a80*/  LDC R3, c[0x0][0x448] ;  /* 0x00011200ff037b82 */ /* 0x002e640000000800 */
[----:B-1----:R-:W-:-:S13]  /*23a90*/  ISETP.NE.AND P1, PT, R3, 0x1, PT ;  /* 0x000000010300780c */ /* 0x002fda0003f25270 */
[----:B------:R-:W1:Y:S08]  /*23aa0*/  @P1 LDC R3, c[0x0][0x44c] ;  /* 0x00011300ff031b82 */ /* 0x000e700000000800 */
[----:B------:R-:W4:Y:S01]  /*23ab0*/  @P1 LDC R5, c[0x0][0x450] ;  /* 0x00011400ff051b82 */ /* 0x000f220000000800 */
[----:B--2---:R-:W-:-:S04]  /*23ac0*/  IMAD.SHL.U32 R12, R8, 0x80, RZ ;  /* 0x00000080080c7824 */ /* 0x004fc800078e00ff */
[----:B------:R-:W-:Y:S01]  /*23ad0*/  VIADD R7, R12, 0x7f ;  /* 0x0000007f0c077836 */ /* 0x000fe20000000000 */
[----:B------:R2:W-:Y:S01]  /*23ae0*/  STL [R1+0x34], R12 ;  /* 0x0000340c01007387 */ /* 0x0005e20000100800 */
[----:B---3--:R-:W-:Y:S02]  /*23af0*/  @P0 IMAD.IADD R10, R2, 0x1, -R4 ;  /* 0x00000001020a0824 */ /* 0x008fe400078e0a04 */
[----:B-1----:R-:W-:-:S04]  /*23b00*/  @P1 IMAD.HI.U32 R2, R7, R3, RZ ;  /* 0x0000000307021227 */ /* 0x002fc800078e00ff */
[----:B------:R-:W-:Y:S01]  /*23b10*/  IMAD.IADD R6, R9, 0x1, R10 ;  /* 0x0000000109067824 */ /* 0x000fe200078e020a */
[----:B----4-:R-:W-:-:S03]  /*23b20*/  @P1 SHF.R.U32.HI R7, RZ, R5, R2 ;  /* 0x00000005ff071219 */ /* 0x010fc60000011602 */
[C---:B------:R-:W-:Y:S01]  /*23b30*/  VIADD R2, R6.reuse, 0x5f ;  /* 0x0000005f06027836 */ /* 0x040fe20000000000 */
[----:B------:R-:W-:-:S03]  /*23b40*/  IADD3 R21, R6, 0x1, -R15 ;  /* 0x0000000106157810 */ /* 0x000fc60007ffe80f */
[----:B------:R-:W-:-:S04]  /*23b50*/  IMAD.HI R2, R2, 0x2aaaaaab, RZ ;  /* 0x2aaaaaab02027827 */ /* 0x000fc800078e02ff */
[----:B------:R-:W-:Y:S01]  /*23b60*/  IMAD.IADD R7, R21, 0x1, R7 ;  /* 0x0000000115077824 */ /* 0x000fe200078e0207 */
[----:B------:R-:W-:-:S04]  /*23b70*/  SHF.R.U32.HI R3, RZ, 0x1f, R2 ;  /* 0x0000001fff037819 */ /* 0x000fc80000011602 */
[----:B------:R-:W-:Y:S02]  /*23b80*/  LEA.HI.SX32 R11, R2, R3, 0x1c ;  /* 0x00000003020b7211 */ /* 0x000fe400078fe2ff */
[----:B------:R-:W1:Y:S03]  /*23b90*/  LDC.64 R2, c[0x0][0x9e0] ;  /* 0x00027800ff027b82 */ /* 0x000e660000000a00 */
[----:B------:R2:W-:Y:S01]  /*23ba0*/  STL [R1+0x5c], R11 ;  /* 0x00005c0b01007387 */ /* 0x0005e20000100800 */
[----:B-1----:R-:W-:Y:S01]  /*23bb0*/  ISETP.GE.AND P2, PT, R3, 0x1, PT ;  /* 0x000000010300780c */ /* 0x002fe20003f46270 */
        /* <DEDUP_REMOVED lines=13> */
.L_x_1759:
[----:B------:R-:W-:-:S13]  /*23c90*/  ISETP.NE.AND P3, PT, R3, 0x1, PT ;  /* 0x000000010300780c */ /* 0x000fda0003f65270 */
[----:B------:R-:W1:Y:S02]  /*23ca0*/  @P3 LDC.64 R4, c[0x0][0x9e8] ;  /* 0x00027a00ff043b82 */ /* 0x000e640000000a00 */
[----:B-1----:R-:W-:-:S05]  /*23cb0*/  @P3 IMAD.HI.U32 R4, R2, R4, RZ ;  /* 0x0000000402043227 */ /* 0x002fca00078e00ff */
[----:B------:R-:W-:-:S07]  /*23cc0*/  @P3 SHF.R.U32.HI R2, RZ, R5, R4 ;  /* 0x00000005ff023219 */ /* 0x000fce0000011604 */
.L_x_1760:
[----:B------:R-:W-:Y:S05]  /*23cd0*/  BSYNC B0 ;  /* 0x0000000000007941 */ /* 0x000fea0003800000 */
.L_x_1758:
[----:B------:R-:W-:-:S05]  /*23ce0*/  IMAD R2, R2, R3, R3 ;  /* 0x0000000302027224 */ /* 0x000fca00078e0203 */
[----:B------:R-:W-:-:S07]  /*23cf0*/  VIMNMX R8, R8, R2, PT ;  /* 0x0000000208087248 */ /* 0x000fce0003fe0100 */
.L_x_1757:
[----:B------:R-:W1:Y:S01]  /*23d00*/  @P1 LDC R4, c[0x0][0x44c] ;  /* 0x00011300ff041b82 */ /* 0x000e620000000800 */
[----:B------:R-:W-:Y:S01]  /*23d10*/  VIADD R8, R8, 0x5f ;  /* 0x0000005f08087836 */ /* 0x000fe20000000000 */
[----:B------:R-:W-:Y:S01]  /*23d20*/  ULDC UR4, c[0x0][0x9dc] ;  /* 0x0002770000047ab9 */ /* 0x000fe20000000800 */
[----:B------:R-:W-:Y:S02]  /*23d30*/  IMAD.MOV.U32 R2, RZ, RZ, R12 ;  /* 0x000000ffff027224 */ /* 0x000fe400078e000c */
[----:B------:R-:W-:-:S03]  /*23d40*/  IMAD.HI R8, R8, 0x2aaaaaab, RZ ;  /* 0x2aaaaaab08087827 */ /* 0x000fc600078e02ff */
[----:B------:R-:W2:Y:S01]  /*23d50*/  @P1 LDC R5, c[0x0][0x450] ;  /* 0x00011400ff051b82 */ /* 0x000ea20000000800 */
[----:B------:R-:W-:Y:S01]  /*23d60*/  IMAD.IADD R20, R6, 0x1, -R15 ;  /* 0x0000000106147824 */ /* 0x000fe200078e0a0f */
[----:B------:R-:W-:-:S04]  /*23d70*/  SHF.R.U32.HI R7, RZ, 0x1f, R8 ;  /* 0x0000001fff077819 */ /* 0x000fc80000011608 */
[----:B------:R-:W-:-:S04]  /*23d80*/  LEA.HI.SX32 R7, R8, R7, 0x1c ;  /* 0x0000000708077211 */ /* 0x000fc800078fe2ff */
[----:B------:R-:W-:Y:S01]  /*23d90*/  VIMNMX R7, R11, R7, PT ;  /* 0x000000070b077248 */ /* 0x000fe20003fe0100 */
[----:B-1----:R-:W-:-:S05]  /*23da0*/  @P1 IMAD.HI.U32 R4, R12, R4, RZ ;  /* 0x000000040c041227 */ /* 0x002fca00078e00ff */
[----:B--2---:R-:W-:-:S05]  /*23db0*/  @P1 SHF.R.U32.HI R2, RZ, R5, R4 ;  /* 0x00000005ff021219 */ /* 0x004fca0000011604 */
        /* <DEDUP_REMOVED lines=13> */
.L_x_1763:
[----:B------:R-:W-:-:S13]  /*23e90*/  ISETP.NE.AND P1, PT, R3, 0x1, PT ;  /* 0x000000010300780c */ /* 0x000fda0003f25270 */
[----:B------:R-:W1:Y:S02]  /*23ea0*/  @P1 LDC.64 R4, c[0x0][0x9e8] ;  /* 0x00027a00ff041b82 */ /* 0x000e640000000a00 */
[----:B-1----:R-:W-:-:S05]  /*23eb0*/  @P1 IMAD.HI.U32 R4, R2, R4, RZ ;  /* 0x0000000402041227 */ /* 0x002fca00078e00ff */
[----:B------:R-:W-:-:S07]  /*23ec0*/  @P1 SHF.R.U32.HI R2, RZ, R5, R4 ;  /* 0x00000005ff021219 */ /* 0x000fce0000011604 */
.L_x_1764:
[----:B------:R-:W-:Y:S05]  /*23ed0*/  BSYNC B0 ;  /* 0x0000000000007941 */ /* 0x000fea0003800000 */
.L_x_1762:
[----:B------:R-:W-:-:S05]  /*23ee0*/  IMAD R2, R2, R3, RZ ;  /* 0x0000000302027224 */ /* 0x000fca00078e02ff */
[----:B------:R-:W-:-:S07]  /*23ef0*/  VIMNMX R6, R6, R2, !PT ;  /* 0x0000000206067248 */ /* 0x000fce0007fe0100 */
.L_x_1761:
[----:B------:R-:W-:Y:S01]  /*23f00*/  IMAD.HI R6, R6, 0x2aaaaaab, RZ ;  /* 0x2aaaaaab06067827 */ /* 0x000fe200078e02ff */
[----:B------:R-:W-:Y:S01]  /*23f10*/  LOP3.LUT R12, R18, 0xff, RZ, 0xc0, !PT ;  /* 0x000000ff120c7812 */ /* 0x000fe200078ec0ff */
[----:B------:R-:W-:Y:S01]  /*23f20*/  BSSY B0, `(.L_x_1765) ;  /* 0x0000027000007945 */ /* 0x000fe20003800000 */
[----:B------:R-:W-:Y:S01]  /*23f30*/  SHF.R.U32.HI R18, RZ, 0x10, R18 ;  /* 0x00000010ff127819 */ /* 0x000fe20000011612 */
[----:B------:R-:W-:Y:S01]  /*23f40*/  IMAD.MOV.U32 R2, RZ, RZ, RZ ;  /* 0x000000ffff027224 */ /* 0x000fe200078e00ff */
[----:B------:R-:W-:Y:S01]  /*23f50*/  SHF.R.U32.HI R4, RZ, 0x1f, R6 ;  /* 0x0000001fff047819 */ /* 0x000fe20000011606 */
[----:B------:R1:W-:Y:S03]  /*23f60*/  STL [R1+0x50], R12 ;  /* 0x0000500c01007387 */ /* 0x0003e60000100800 */
[----:B------:R-:W-:-:S04]  /*23f70*/  LEA.HI.SX32 R4, R6, R4, 0x1c ;  /* 0x0000000406047211 */ /* 0x000fc800078fe2ff */
[----:B------:R-:W-:-:S04]  /*23f80*/  VIMNMX R4, RZ, R4, !PT ;  /* 0x00000004ff047248 */ /* 0x000fc80007fe0100 */
[----:B------:R-:W-:-:S13]  /*23f90*/  ISETP.GT.AND P1, PT, R7, R4, PT ;  /* 0x000000040700720c */ /* 0x000fda0003f24270 */
[----:B-1----:R-:W-:Y:S05]  /*23fa0*/  @!P1 BRA `(.L_x_1766) ;  /* 0x0000000000789947 */ /* 0x002fea0003800000 */
[----:B------:R-:W-:Y:S01]  /*23fb0*/  ISETP.NE.AND P1, PT, R18, RZ, PT ;  /* 0x000000ff1200720c */ /* 0x000fe20003f25270 */
[----:B------:R-:W-:-:S03]  /*23fc0*/  ULDC UR4, c[0x0][0x9f0] ;  /* 0x00027c0000047ab9 */ /* 0x000fc60000000800 */
[----:B------:R-:W-:-:S04]  /*23fd0*/  SEL R5, R18, UR4, P1 ;  /* 0x0000000412057c07 */ /* 0x000fc80008800000 */
[----:B------:R-:W-:Y:S02]  /*23fe0*/  IABS R6, R5 ;  /* 0x0000000500067213 */ /* 0x000fe40000000000 */
[----:B------:R-:W-:Y:S02]  /*23ff0*/  IADD3 R8, R5, -0x1, R7 ;  /* 0xffffffff05087810 */ /* 0x000fe40007ffe007 */
[----:B------:R-:W1:Y:S03]  /*24000*/  I2F.RP R2, R6 ;  /* 0x0000000600027306 */ /* 0x000e660000209400 */
[----:B------:R-:W-:-:S05]  /*24010*/  IMAD.IADD R8, R8, 0x1, -R4 ;  /* 0x0000000108087824 */ /* 0x000fca00078e0a04 */
[----:B-1----:R-:W1:Y:S02]  /*24020*/  MUFU.RCP R2, R2 ;  /* 0x0000000200027308 */ /* 0x002e640000001000 */
[----:B-1----:R-:W-:-:S06]  /*24030*/  VIADD R2, R2, 0xffffffe ;  /* 0x0ffffffe02027836 */ /* 0x002fcc0000000000 */
[----:B------:R1:W2:Y:S02]  /*24040*/  F2I.FTZ.U32.TRUNC.NTZ R3, R2 ;  /* 0x0000000200037305 */ /* 0x0002a4000021f000 */
[----:B-1----:R-:W-:-:S04]  /*24050*/  LOP3.LUT R2, R8, R5, RZ, 0x3c, !PT ;  /* 0x0000000508027212 */ /* 0x002fc800078e3cff */
[----:B------:R-:W-:Y:S01]  /*24060*/  ISETP.GE.AND P1, PT, R2, RZ, PT ;  /* 0x000000ff0200720c */ /* 0x000fe20003f26270 */
[----:B--2---:R-:W-:-:S04]  /*24070*/  IMAD.MOV R2, RZ, RZ, -R3 ;  /* 0x000000ffff027224 */ /* 0x004fc800078e0a03 */
[----:B------:R-:W-:Y:S02]  /*24080*/  IMAD R11, R2, R6, RZ ;  /* 0x00000006020b7224 */ /* 0x000fe400078e02ff */
[----:B------:R-:W-:-:S04]  /*24090*/  IMAD.MOV.U32 R2, RZ, RZ, RZ ;  /* 0x000000ffff027224 */ /* 0x000fc800078e00ff */
[----:B------:R-:W-:Y:S01]  /*240a0*/  IMAD.HI.U32 R11, R3, R11, R2 ;  /* 0x0000000b030b7227 */ /* 0x000fe200078e0002 */
[----:B------:R-:W-:Y:S02]  /*240b0*/  IABS R2, R5 ;  /* 0x0000000500027213 */ /* 0x000fe40000000000 */
[----:B------:R-:W-:-:S03]  /*240c0*/  IABS R3, R8 ;  /* 0x0000000800037213 */ /* 0x000fc60000000000 */
[----:B------:R-:W-:-:S04]  /*240d0*/  IMAD.MOV R2, RZ, RZ, -R2 ;  /* 0x000000ffff027224 */ /* 0x000fc800078e0a02 */
        /* <DEDUP_REMOVED lines=8> */
[----:B------:R-:W-:-:S03]  /*24160*/  ISETP.NE.AND P2, PT, R5, RZ, PT ;  /* 0x000000ff0500720c */ /* 0x000fc60003f45270 */
[----:B------:R-:W-:-:S10]  /*24170*/  @!P1 IMAD.MOV R2, RZ, RZ, -R2 ;  /* 0x000000ffff029224 */ /* 0x000fd400078e0a02 */
[----:B------:R-:W-:-:S07]  /*24180*/  @!P2 LOP3.LUT R2, RZ, R5, RZ, 0x33, !PT ;  /* 0x00000005ff02a212 */ /* 0x000fce00078e33ff */
.L_x_1766:
[----:B------:R-:W-:Y:S05]  /*24190*/  BSYNC B0 ;  /* 0x0000000000007941 */ /* 0x000fea0003800000 */
.L_x_1765:
[----:B------:R-:W-:Y:S01]  /*241a0*/  IMAD R4, R12, R2, R4 ;  /* 0x000000020c047224 */ /* 0x000fe200078e0204 */
[----:B------:R-:W-:Y:S01]  /*241b0*/  BSSY B0, `(.L_x_1767) ;  /* 0x000013b000007945 */ /* 0x000fe20003800000 */
[----:B------:R-:W-:-:S03]  /*241c0*/  PLOP3.LUT P5, PT, PT, PT, PT, 0x80, 0x0 ;  /* 0x000000000000781c */ /* 0x000fc60003faf070 */
        /* <DEDUP_REMOVED lines=22> */
.L_x_1960:
[----:B--2---:R-:W-:Y:S02]  /*24330*/  ISETP.NE.AND P0, PT, R14, RZ, PT ;  /* 0x000000ff0e00720c */ /* 0x004fe40003f05270 */
[----:B------:R-:W-:-:S11]  /*24340*/  PLOP3.LUT P2, PT, PT, PT, PT, 0x8, 0x0 ;  /* 0x000000000000781c */ /* 0x000fd60003f4e170 */
[----:B------:R-:W-:Y:S05]  /*24350*/  @P0 BRA `(.L_x_1770) ;  /* 0x00000000000c0947 */ /* 0x000fea0003800000 */
[----:B------:R-:W-:-:S03]  /*24360*/  UMOV UR4, 0xffffffff ;  /* 0xffffffff00047882 */ /* 0x000fc60000000000 */
[----:B------:R-:W-:Y:S05]  /*24370*/  BRA.DIV UR4, `(.L_x_1771) ;  /* 0x0000007e040c7947 */ /* 0x000fea000b800000 */
[----:B------:R-:W-:-:S13]  /*24380*/  ELECT P2, URZ, PT ;  /* 0x00000000003f782f */ /* 0x000fda0003840000 */
.L_x_1770:
[----:B-1----:R-:W2:Y:S01]  /*24390*/  LDL R4, [R1+0x58] ;  /* 0x0000580001047983 */ /* 0x002ea20000100800 */
[----:B------:R-:W-:Y:S01]  /*243a0*/  BSSY B1, `(.L_x_1772) ;  /* 0x0000008000017945 */ /* 0x000fe20003800000 */
[----:B--2---:R-:W-:-:S05]  /*243b0*/  VIADD R4, R4, 0x1 ;  /* 0x0000000104047836 */ /* 0x004fca0000000000 */
[----:B------:R-:W-:-:S04]  /*243c0*/  LEA.HI R5, R4, R4, RZ, 0x1 ;  /* 0x0000000404057211 */ /* 0x000fc800078f08ff */
[----:B------:R-:W-:-:S05]  /*243d0*/  LOP3.LUT R5, R5, 0xfffffffe, RZ, 0xc0, !PT ;  /* 0xfffffffe05057812 */ /* 0x000fca00078ec0ff */
[----:B------:R-:W-:-:S05]  /*243e0*/  IMAD.IADD R4, R4, 0x1, -R5 ;  /* 0x0000000104047824 */ /* 0x000fca00078e0a05 */
[----:B------:R-:W-:-:S04]  /*243f0*/  SHF.L.U32 R4, R4, 0x1f, RZ ;  /* 0x0000001f04047819 */ /* 0x000fc800000006ff */
[----:B------:R-:W1:Y:S02]  /*24400*/  SYNCS.PHASECHK.TRANS64.TRYWAIT P0, [R19+URZ+0x2a820], R4 ;  /* 0x02a82004130075a7 */ /* 0x000e64000800017f */
[----:B-1----:R-:W-:Y:S05]  /*24410*/  @!P0 BRA `(.L_x_1773) ;  /* 0x0000007c00088947 */ /* 0x002fea0003800000 */
.L_x_1963:
[----:B------:R-:W-:Y:S05]  /*24420*/  BSYNC B1 ;  /* 0x0000000000017941 */ /* 0x000fea0003800000 */
.L_x_1772:
[----:B------:R-:W-:Y:S04]  /*24430*/  BSSY B1, `(.L_x_1774) ;  /* 0x000007c000017945 */ /* 0x000fe80003800000 */
[----:B------:R-:W-:Y:S05]  /*24440*/  @!P2 BRA `(.L_x_1775) ;  /* 0x0000000400e8a947 */ /* 0x000fea0003800000 */
[----:B------:R-:W2:Y:S04]  /*24450*/  LDL R6, [R1+0x14] ;  /* 0x0000140001067983 */ /* 0x000ea80000100800 */
[----:B------:R-:W3:Y:S01]  /*24460*/  LDL R7, [R1+0x20] ;  /* 0x0000200001077983 */ /* 0x000ee20000100800 */
[----:B------:R-:W-:Y:S01]  /*24470*/  BSSY B2, `(.L_x_1776) ;  /* 0x0000008000027945 */ /* 0x000fe20003800000 */
[----:B------:R-:W4:Y:S02]  /*24480*/  S2R R5, SR_TID.X ;  /* 0x0000000000057919 */ /* 0x000f240000002100 */
[----:B----4-:R-:W-:-:S04]  /*24490*/  LOP3.LUT R5, R5, 0x7f, RZ, 0xc0, !PT ;  /* 0x0000007f05057812 */ /* 0x010fc800078ec0ff */
[----:B------:R-:W-:Y:S01]  /*244a0*/  ISETP.NE.AND P4, PT, R5, RZ, PT ;  /* 0x000000ff0500720c */ /* 0x000fe20003f85270 */
[----:B--2---:R-:W-:Y:S01]  /*244b0*/  IMAD R6, R6, 0x8, R19 ;  /* 0x0000000806067824 */ /* 0x004fe200078e0213 */
[----:B---3--:R-:W-:-:S04]  /*244c0*/  SHF.L.U32 R10, R7, 0x1f, RZ ;  /* 0x0000001f070a7819 */ /* 0x008fc800000006ff */
[----:B------:R-:W2:Y:S02]  /*244d0*/  SYNCS.PHASECHK.TRANS64.TRYWAIT P0, [R6+URZ+0x2a8a0], R10 ;  /* 0x02a8a00a060075a7 */ /* 0x000ea4000800017f */
[----:B--2---:R-:W-:Y:S05]  /*244e0*/  @!P0 BRA `(.L_x_1777) ;  /* 0x0000007800e88947 */ /* 0x004fea0003800000 */
.L_x_1964:
[----:B------:R-:W-:Y:S05]  /*244f0*/  BSYNC B2 ;  /* 0x0000000000027941 */ /* 0x000fea0003800000 */
.L_x_1776:
[----:B------:R-:W-:Y:S04]  /*24500*/  BSSY B2, `(.L_x_1778) ;  /* 0x0000007000027945 */ /* 0x000fe80003800000 */
[----:B------:R-:W-:Y:S05]  /*24510*/  @P4 BRA `(.L_x_1779) ;  /* 0x0000000000144947 */ /* 0x000fea0003800000 */
[----:B------:R-:W-:Y:S01]  /*24520*/  LOP3.LUT P0, RZ, R17, 0x1, RZ, 0xc0, !PT ;  /* 0x0000000111ff7812 */ /* 0x000fe2000780c0ff */
[----:B-1----:R-:W-:-:S04]  /*24530*/  IMAD.MOV.U32 R4, RZ, RZ, 0x9000 ;  /* 0x00009000ff047424 */ /* 0x002fc800078e00ff */
[----:B------:R3:W-:Y:S08]  /*24540*/  SYNCS.ARRIVE.TRANS64 RZ, [R6+URZ+0x2a890], R4 ;  /* 0x02a8900406ff79a7 */ /* 0x0007f0000800003f */
[----:B------:R-:W-:Y:S05]  /*24550*/  @!P0 BRA `(.L_x_1779) ;  /* 0x0000000000048947 */ /* 0x000fea0003800000 */
[----:B------:R-:W-:Y:S01]  /*24560*/  BPT.TRAP 0x1 ;  /* 0x000000040000795c */ /* 0x000fe20000300000 */
.L_x_1779:
[----:B------:R-:W-:Y:S05]  /*24570*/  BSYNC B2 ;  /* 0x0000000000027941 */ /* 0x000fea0003800000 */
.L_x_1778:
[----:B-1-3--:R-:W3:Y:S01]  /*24580*/  LDL R4, [R1+0x14] ;  /* 0x0000140001047983 */ /* 0x00aee20000100800 */
[----:B------:R-:W-:Y:S01]  /*24590*/  IMAD.MOV.U32 R12, RZ, RZ, RZ ;  /* 0x000000ffff0c7224 */ /* 0x000fe200078e00ff */
[----:B------:R-:W-:Y:S01]  /*245a0*/  UIADD3 UR4, UP0, UR36, 0x570, URZ ;  /* 0x0000057024047890 */ /* 0x000fe2000ff1e03f */
[----:B------:R-:W-:Y:S01]  /*245b0*/  IMAD R5, R8, 0x60, R0 ;  /* 0x0000006008057824 */ /* 0x000fe200078e0200 */
[----:B------:R-:W-:Y:S01]  /*245c0*/  PLOP3.LUT P0, PT, PT, PT, PT, 0x80, 0x0 ;  /* 0x000000000000781c */ /* 0x000fe20003f0f070 */
[----:B------:R-:W-:Y:S01]  /*245d0*/  UMOV UR6, 0x0 ;  /* 0x0000000000067882 */ /* 0x000fe20000000000 */
[----:B------:R-:W-:Y:S01]  /*245e0*/  R2UR UR10, R12 ;  /* 0x000000000c0a72ca */ /* 0x000fe200000e0000 */
[----:B------:R-:W-:Y:S01]  /*245f0*/  VIADD R5, R5, 0xffffffa0 ;  /* 0xffffffa005057836 */ /* 0x000fe20000000000 */
[----:B------:R-:W-:Y:S01]  /*24600*/  UIADD3.X UR5, URZ, UR37, URZ, UP0, !UPT ;  /* 0x000000253f057290 */ /* 0x000fe200087fe43f */
[----:B------:R-:W-:Y:S01]  /*24610*/  UMOV UR7, 0x12f00000 ;  /* 0x12f0000000077882 */ /* 0x000fe20000000000 */
[----:B---3--:R-:W-:-:S02]  /*24620*/  IMAD R9, R4, 0x9000, R19 ;  /* 0x0000900004097824 */ /* 0x008fc400078e0213 */
[----:B------:R-:W-:Y:S02]  /*24630*/  VIADD R4, R6, 0x2a890 ;  /* 0x0002a89006047836 */ /* 0x000fe40000000000 */
[----:B------:R-:W-:-:S07]  /*24640*/  VIADD R7, R9, 0x18400 ;  /* 0x0001840009077836 */ /* 0x000fce0000000000 */
.L_x_1780:
        /* <DEDUP_REMOVED lines=16> */
.L_x_1781:
        /* <DEDUP_REMOVED lines=15> */
.L_x_1782:
        /* <DEDUP_REMOVED lines=13> */
.L_x_1965:
[----:B------:R-:W-:Y:S05]  /*24910*/  BSYNC B2 ;  /* 0x0000000000027941 */ /* 0x000fea0003800000 */
.L_x_1783:
[----:B------:R-:W-:Y:S01]  /*24920*/  BSSY B2, `(.L_x_1785) ;  /* 0x0000009000027945 */ /* 0x000fe20003800000 */
[----:B-12---:R-:W-:Y:S02]  /*24930*/  IMAD.MOV.U32 R10, RZ, RZ, 0x0 ;  /* 0x00000000ff0a7424 */ /* 0x006fe400078e00ff */
[----:B------:R-:W-:Y:S01]  /*24940*/  IMAD.MOV.U32 R11, RZ, RZ, 0x12f00000 ;  /* 0x12f00000ff0b7424 */ /* 0x000fe200078e00ff */
[----:B------:R-:W-:Y:S06]  /*24950*/  @P4 BRA `(.L_x_1786) ;  /* 0x0000000000144947 */ /* 0x000fec0003800000 */
[----:B------:R-:W-:Y:S01]  /*24960*/  LOP3.LUT P0, RZ, R17, 0x1, RZ, 0xc0, !PT ;  /* 0x0000000111ff7812 */ /* 0x000fe2000780c0ff */
[----:B------:R-:W-:-:S04]  /*24970*/  IMAD.MOV.U32 R4, RZ, RZ, 0x6000 ;  /* 0x00006000ff047424 */ /* 0x000fc800078e00ff */
[----:B------:R1:W-:Y:S08]  /*24980*/  SYNCS.ARRIVE.TRANS64 RZ, [R6+URZ+0x2a8b0], R4 ;  /* 0x02a8b00406ff79a7 */ /* 0x0003f0000800003f */
[----:B------:R-:W-:Y:S05]  /*24990*/  @!P0 BRA `(.L_x_1786) ;  /* 0x0000000000048947 */ /* 0x000fea0003800000 */
[----:B------:R-:W-:Y:S01]  /*249a0*/  BPT.TRAP 0x1 ;  /* 0x000000040000795c */ /* 0x000fe20000300000 */
.L_x_1786:
[----:B------:R-:W-:Y:S05]  /*249b0*/  BSYNC B2 ;  /* 0x0000000000027941 */ /* 0x000fea0003800000 */
.L_x_1785:
[----:B-1----:R-:W2:Y:S01]  /*249c0*/  LDL R4, [R1+0x14] ;  /* 0x0000140001047983 */ /* 0x002ea20000100800 */
[----:B------:R-:W-:Y:S01]  /*249d0*/  R2UR UR10, R12 ;  /* 0x000000000c0a72ca */ /* 0x000fe200000e0000 */
[----:B------:R-:W-:Y:S01]  /*249e0*/  UIADD3 UR4, UP0, UR36, 0x670, URZ ;  /* 0x0000067024047890 */ /* 0x000fe2000ff1e03f */
[----:B------:R-:W-:Y:S01]  /*249f0*/  R2UR UR6, R10 ;  /* 0x000000000a0672ca */ /* 0x000fe200000e0000 */
[----:B------:R-:W-:Y:S01]  /*24a00*/  VIADD R6, R6, 0x2a8b0 ;  /* 0x0002a8b006067836 */ /* 0x000fe20000000000 */
[----:B------:R-:W-:Y:S01]  /*24a10*/  R2UR UR7, R11 ;  /* 0x000000000b0772ca */ /* 0x000fe200000e0000 */
[----:B------:R-:W-:Y:S01]  /*24a20*/  UIADD3.X UR5, URZ, UR37, URZ, UP0, !UPT ;  /* 0x000000253f057290 */ /* 0x000fe200087fe43f */
[----:B------:R-:W-:Y:S01]  /*24a30*/  PLOP3.LUT P0, PT, PT, PT, PT, 0x80, 0x0 ;  /* 0x000000000000781c */ /* 0x000fe20003f0f070 */
[----:B--2---:R-:W-:-:S04]  /*24a40*/  IMAD R7, R4, 0x6000, R19 ;  /* 0x0000600004077824 */ /* 0x004fc800078e0213 */
[----:B------:R-:W-:-:S08]  /*24a50*/  VIADD R4, R7, 0x400 ;  /* 0x0000040007047836 */ /* 0x000fd00000000000 */
.L_x_1787:
        /* <DEDUP_REMOVED lines=10> */
[----:B------:R-:W-:Y:S01]  /*24b00*/  R2UR UR10, R13 ;  /* 0x000000000d0a72ca */ /* 0x000fe200000e0000 */
[----:B------:R-:W-:Y:S01]  /*24b10*/  VIADD R4, R7, 0x3400 ;  /* 0x0000340007047836 */ /* 0x000fe20000000000 */
[----:B------:R-:W-:Y:S02]  /*24b20*/  R2UR UR6, R10 ;  /* 0x000000000a0672ca */ /* 0x000fe400000e0000 */
[----:B------:R-:W-:Y:S02]  /*24b30*/  R2UR UR7, R11 ;  /* 0x000000000b0772ca */ /* 0x000fe400000e0000 */
[----:B------:R-:W-:-:S13]  /*24b40*/  PLOP3.LUT P0, PT, PT, PT, PT, 0x80, 0x0 ;  /* 0x000000000000781c */ /* 0x000fda0003f0f070 */
.L_x_1788:
        /* <DEDUP_REMOVED lines=10> */
.L_x_1775:
[----:B------:R-:W-:Y:S05]  /*24bf0*/  BSYNC B1 ;  /* 0x0000000000017941 */ /* 0x000fea0003800000 */
.L_x_1774:
[----:B------:R-:W1:Y:S04]  /*24c00*/  LDL.LU R9, [R1+0x14] ;  /* 0x0000140001097983 */ /* 0x000e680000300800 */
[----:B------:R-:W2:Y:S01]  /*24c10*/  LDL.LU R7, [R1+0x20] ;  /* 0x0000200001077983 */ /* 0x000ea20000300800 */
[----:B------:R-:W-:Y:S01]  /*24c20*/  PLOP3.LUT P5, PT, PT, PT, PT, 0x8, 0x0 ;  /* 0x000000000000781c */ /* 0x000fe20003fae170 */
[----:B-1----:R-:W-:Y:S02]  /*24c30*/  VIADD R4, R9, 0x1 ;  /* 0x0000000109047836 */ /* 0x002fe40000000000 */
        /* <DEDUP_REMOVED lines=9> */
.L_x_1804:
[----:B------:R-:W-:Y:S05]  /*24cd0*/  YIELD ;  /* 0x0000000000007946 */ /* 0x000fea0003800000 */
[----:B------:R-:W-:Y:S04]  /*24ce0*/  BSSY B1, `(.L_x_1789) ;  /* 0x000007b000017945 */ /* 0x000fe80003800000 */
[----:B--2---:R-:W-:Y:S05]  /*24cf0*/  @!P2 BRA `(.L_x_1790) ;  /* 0x0000000400e4a947 */ /* 0x004fea0003800000 */
[----:B------:R-:W2:Y:S04]  /*24d00*/  LDL R6, [R1+0x14] ;  /* 0x0000140001067983 */ /* 0x000ea80000100800 */
[----:B------:R-:W3:Y:S01]  /*24d10*/  LDL R5, [R1+0x20] ;  /* 0x0000200001057983 */ /* 0x000ee20000100800 */
[----:B------:R-:W-:Y:S01]  /*24d20*/  BSSY B2, `(.L_x_1791) ;  /* 0x0000008000027945 */ /* 0x000fe20003800000 */
[----:B-1----:R-:W1:Y:S02]  /*24d30*/  S2R R4, SR_TID.X ;  /* 0x0000000000047919 */ /* 0x002e640000002100 */
[----:B-1----:R-:W-:-:S04]  /*24d40*/  LOP3.LUT R4, R4, 0x7f, RZ, 0xc0, !PT ;  /* 0x0000007f04047812 */ /* 0x002fc800078ec0ff */
[----:B------:R-:W-:Y:S01]  /*24d50*/  ISETP.NE.AND P1, PT, R4, RZ, PT ;  /* 0x000000ff0400720c */ /* 0x000fe20003f25270 */
[----:B--2---:R-:W-:Y:S01]  /*24d60*/  IMAD R8, R6, 0x8, R19 ;  /* 0x0000000806087824 */ /* 0x004fe200078e0213 */
[----:B---3--:R-:W-:-:S04]  /*24d70*/  SHF.L.U32 R7, R5, 0x1f, RZ ;  /* 0x0000001f05077819 */ /* 0x008fc800000006ff */
[----:B------:R-:W1:Y:S02]  /*24d80*/  SYNCS.PHASECHK.TRANS64.TRYWAIT P0, [R8+URZ+0x2a8a0], R7 ;  /* 0x02a8a007080075a7 */ /* 0x000e64000800017f */
[----:B-1----:R-:W-:Y:S05]  /*24d90*/  @!P0 BRA `(.L_x_1792) ;  /* 0x0000007000e48947 */ /* 0x002fea0003800000 */
.L_x_1966:
[----:B------:R-:W-:Y:S05]  /*24da0*/  BSYNC B2 ;  /* 0x0000000000027941 */ /* 0x000fea0003800000 */
.L_x_1791:
[----:B------:R-:W-:Y:S04]  /*24db0*/  BSSY B2, `(.L_x_1793) ;  /* 0x0000007000027945 */ /* 0x000fe80003800000 */
[----:B------:R-:W-:Y:S05]  /*24dc0*/  @P1 BRA `(.L_x_1794) ;  /* 0x0000000000141947 */ /* 0x000fea0003800000 */
[----:B------:R-:W-:Y:S01]  /*24dd0*/  LOP3.LUT P0, RZ, R17, 0x1, RZ, 0xc0, !PT ;  /* 0x0000000111ff7812 */ /* 0x000fe2000780c0ff */
[----:B------:R-:W-:-:S04]  /*24de0*/  IMAD.MOV.U32 R4, RZ, RZ, 0x9000 ;  /* 0x00009000ff047424 */ /* 0x000fc800078e00ff */
[----:B------:R2:W-:Y:S08]  /*24df0*/  SYNCS.ARRIVE.TRANS64 RZ, [R8+URZ+0x2a890], R4 ;  /* 0x02a8900408ff79a7 */ /* 0x0005f0000800003f */
[----:B------:R-:W-:Y:S05]  /*24e00*/  @!P0 BRA `(.L_x_1794) ;  /* 0x0000000000048947 */ /* 0x000fea0003800000 */
[----:B------:R-:W-:Y:S01]  /*24e10*/  BPT.TRAP 0x1 ;  /* 0x000000040000795c */ /* 0x000fe20000300000 */
.L_x_1794:
[----:B------:R-:W-:Y:S05]  /*24e20*/  BSYNC B2 ;  /* 0x0000000000027941 */ /* 0x000fea0003800000 */
.L_x_1793:
[----:B--2---:R-:W2:Y:S01]  /*24e30*/  LDL R4, [R1+0x14] ;  /* 0x0000140001047983 */ /* 0x004ea20000100800 */
        /* <DEDUP_REMOVED lines=11> */
.L_x_1795:
        /* <DEDUP_REMOVED lines=10> */
[----:B------:R-:W-:Y:S01]  /*24f90*/  IMAD.MOV.U32 R13, RZ, RZ, 0x40 ;  /* 0x00000040ff0d7424 */ /* 0x000fe200078e00ff */
[----:B------:R-:W-:Y:S01]  /*24fa0*/  PLOP3.LUT P0, PT, PT, PT, PT, 0x80, 0x0 ;  /* 0x000000000000781c */ /* 0x000fe20003f0f070 */
[----:B------:R-:W-:Y:S01]  /*24fb0*/  VIADD R10, R6, 0x1b400 ;  /* 0x0001b400060a7836 */ /* 0x000fe20000000000 */
[----:B------:R-:W-:Y:S01]  /*24fc0*/  UMOV UR6, 0x0 ;  /* 0x0000000000067882 */ /* 0x000fe20000000000 */
[----:B------:R-:W-:Y:S01]  /*24fd0*/  UMOV UR7, 0x12f00000 ;  /* 0x12f0000000077882 */ /* 0x000fe20000000000 */
[----:B------:R-:W-:-:S15]  /*24fe0*/  R2UR UR10, R13 ;  /* 0x000000000d0a72ca */ /* 0x000fde00000e0000 */
.L_x_1796:
        /* <DEDUP_REMOVED lines=10> */
[----:B------:R-:W-:Y:S01]  /*25090*/  VIADD R6, R6, 0x1e400 ;  /* 0x0001e40006067836 */ /* 0x000fe20000000000 */
[----:B------:R-:W-:Y:S01]  /*250a0*/  PLOP3.LUT P0, PT, PT, PT, PT, 0x80, 0x0 ;  /* 0x000000000000781c */ /* 0x000fe20003f0f070 */
[----:B------:R-:W-:Y:S01]  /*250b0*/  UMOV UR6, 0x0 ;  /* 0x0000000000067882 */ /* 0x000fe20000000000 */
[----:B------:R-:W-:Y:S01]  /*250c0*/  UMOV UR7, 0x12f00000 ;  /* 0x12f0000000077882 */ /* 0x000fe20000000000 */
[----:B------:R-:W-:-:S10]  /*250d0*/  UMOV UR10, 0x80 ;  /* 0x00000080000a7882 */ /* 0x000fd40000000000 */
.L_x_1797:
        /* <DEDUP_REMOVED lines=10> */
[----:B------:R-:W2:Y:S01]  /*25180*/  SYNCS.PHASECHK.TRANS64.TRYWAIT P0, [R8+URZ+0x2a8c0], R7 ;  /* 0x02a8c007080075a7 */ /* 0x000ea2000800017f */
[----:B------:R-:W-:Y:S04]  /*25190*/  BSSY B2, `(.L_x_1798) ;  /* 0x0000002000027945 */ /* 0x000fe80003800000 */
[----:B--2---:R-:W-:Y:S05]  /*251a0*/  @!P0 BRA `(.L_x_1799) ;  /* 0x0000006c00f48947 */ /* 0x004fea0003800000 */
.L_x_1967:
[----:B------:R-:W-:Y:S05]  /*251b0*/  BSYNC B2 ;  /* 0x0000000000027941 */ /* 0x000fea0003800000 */
.L_x_1798:
[----:B------:R-:W-:Y:S01]  /*251c0*/  BSSY B2, `(.L_x_1800) ;  /* 0x0000009000027945 */ /* 0x000fe20003800000 */
[----:B------:R-:W-:Y:S02]  /*251d0*/  IMAD.MOV.U32 R10, RZ, RZ, 0x0 ;  /* 0x00000000ff0a7424 */ /* 0x000fe400078e00ff */
[----:B------:R-:W-:Y:S01]  /*251e0*/  IMAD.MOV.U32 R11, RZ, RZ, 0x12f00000 ;  /* 0x12f00000ff0b7424 */ /* 0x000fe200078e00ff */
[----:B------:R-:W-:Y:S06]  /*251f0*/  @P1 BRA `(.L_x_1801) ;  /* 0x0000000000141947 */ /* 0x000fec0003800000 */
[----:B------:R-:W-:Y:S01]  /*25200*/  LOP3.LUT P0, RZ, R17, 0x1, RZ, 0xc0, !PT ;  /* 0x0000000111ff7812 */ /* 0x000fe2000780c0ff */
[----:B------:R-:W-:-:S04]  /*25210*/  IMAD.MOV.U32 R4, RZ, RZ, 0x6000 ;  /* 0x00006000ff047424 */ /* 0x000fc800078e00ff */
[----:B------:R3:W-:Y:S08]  /*25220*/  SYNCS.ARRIVE.TRANS64 RZ, [R8+URZ+0x2a8b0], R4 ;  /* 0x02a8b00408ff79a7 */ /* 0x0007f0000800003f */
[----:B------:R-:W-:Y:S05]  /*25230*/  @!P0 BRA `(.L_x_1801) ;  /* 0x0000000000048947 */ /* 0x000fea0003800000 */
[----:B------:R-:W-:Y:S01]  /*25240*/  BPT.TRAP 0x1 ;  /* 0x000000040000795c */ /* 0x000fe20000300000 */
.L_x_1801:
[----:B------:R-:W-:Y:S05]  /*25250*/  BSYNC B2 ;  /* 0x0000000000027941 */ /* 0x000fea0003800000 */
.L_x_1800:
[----:B---3--:R-:W3:Y:S01]  /*25260*/  LDL R4, [R1+0x14] ;  /* 0x0000140001047983 */ /* 0x008ee20000100800 */
[----:B------:R-:W-:Y:S01]  /*25270*/  R2UR UR10, R12 ;  /* 0x000000000c0a72ca */ /* 0x000fe200000e0000 */
[----:B------:R-:W-:Y:S01]  /*25280*/  UIADD3 UR4, UP0, UR36, 0x670, URZ ;  /* 0x0000067024047890 */ /* 0x000fe2000ff1e03f */
[----:B------:R-:W-:Y:S01]  /*25290*/  R2UR UR6, R10 ;  /* 0x000000000a0672ca */ /* 0x000fe200000e0000 */
[----:B-12---:R-:W-:Y:S01]  /*252a0*/  VIADD R8, R8, 0x2a8b0 ;  /* 0x0002a8b008087836 */ /* 0x006fe20000000000 */
[----:B------:R-:W-:Y:S01]  /*252b0*/  R2UR UR7, R11 ;  /* 0x000000000b0772ca */ /* 0x000fe200000e0000 */
[----:B------:R-:W-:Y:S01]  /*252c0*/  UIADD3.X UR5, URZ, UR37, URZ, UP0, !UPT ;  /* 0x000000253f057290 */ /* 0x000fe200087fe43f */
[----:B------:R-:W-:Y:S01]  /*252d0*/  PLOP3.LUT P0, PT, PT, PT, PT, 0x80, 0x0 ;  /* 0x000000000000781c */ /* 0x000fe20003f0f070 */
[----:B---3--:R-:W-:-:S04]  /*252e0*/  IMAD R4, R4, 0x6000, R19 ;  /* 0x0000600004047824 */ /* 0x008fc800078e0213 */
[----:B------:R-:W-:-:S08]  /*252f0*/  VIADD R6, R4, 0x400 ;  /* 0x0000040004067836 */ /* 0x000fd00000000000 */
.L_x_1802:
        /* <DEDUP_REMOVED lines=15> */
.L_x_1803:
        /* <DEDUP_REMOVED lines=10> */
.L_x_1790:
[----:B------:R-:W-:Y:S05]  /*25490*/  BSYNC B1 ;  /* 0x0000000000017941 */ /* 0x000fea0003800000 */
.L_x_1789:
[----:B-1----:R-:W2:Y:S04]  /*254a0*/  LDL.LU R7, [R1+0x14] ;  /* 0x0000140001077983 */ /* 0x002ea80000300800 */
[----:B------:R-:W3:Y:S01]  /*254b0*/  LDL.LU R6, [R1+0x20] ;  /* 0x0000200001067983 */ /* 0x000ee20000300800 */
        /* <DEDUP_REMOVED lines=10> */
.L_x_1768:
[----:B------:R-:W-:Y:S05]  /*25560*/  BSYNC B0 ;  /* 0x0000000000007941 */ /* 0x000fea0003800000 */
.L_x_1767:
[----:B-1----:R-:W3:Y:S01]  /*25570*/  LDL R7, [R1+0x34] ;  /* 0x0000340001077983 */ /* 0x002ee20000100800 */
[----:B------:R-:W1:Y:S01]  /*25580*/  LDC R0, c[0x0][0x448] ;  /* 0x00011200ff007b82 */ /* 0x000e620000000800 */
[----:B------:R-:W-:Y:S07]  /*25590*/  @!P5 WARPSYNC.ALL ;  /* 0x000000000000d948 */ /* 0x000fee0003800000 */
[----:B------:R-:W-:Y:S01]  /*255a0*/  @!P5 BAR.SYNC.DEFER_BLOCKING 0xc, 0x180 ;  /* 0x030600000000db1d */ /* 0x000fe20000010000 */
[----:B-1----:R-:W-:-:S13]  /*255b0*/  ISETP.NE.AND P0, PT, R0, 0x1, PT ;  /* 0x000000010000780c */ /* 0x002fda0003f05270 */
[----:B------:R-:W1:Y:S08]  /*255c0*/  @P0 LDC R0, c[0x0][0x44c] ;  /* 0x00011300ff000b82 */ /* 0x000e700000000800 */
[----:B------:R-:W4:Y:S01]  /*255d0*/  @P0 LDC R3, c[0x0][0x450] ;  /* 0x00011400ff030b82 */ /* 0x000f220000000800 */
[----:B---3--:R-:W-:-:S04]  /*255e0*/  VIADD R2, R7, 0x7f ;  /* 0x0000007f07027836 */ /* 0x008fc80000000000 */
[----:B-1----:R-:W-:-:S05]  /*255f0*/  @P0 IMAD.HI.U32 R0, R2, R0, RZ ;  /* 0x0000000002000227 */ /* 0x002fca00078e00ff */
[----:B----4-:R-:W-:-:S05]  /*25600*/  @P0 SHF.R.U32.HI R2, RZ, R3, R0 ;  /* 0x00000003ff020219 */ /* 0x010fca0000011600 */
[----:B------:R-:W-:Y:S02]  /*25610*/  IMAD.IADD R0, R21, 0x1, R2 ;  /* 0x0000000115007824 */ /* 0x000fe400078e0202 */
[----:B------:R-:W1:Y:S02]  /*25620*/  LDC.64 R2, c[0x0][0x9e0] ;  /* 0x00027800ff027b82 */ /* 0x000e640000000a00 */
[----:B-1----:R-:W-:Y:S01]  /*25630*/  ISETP.GE.AND P1, PT, R3, 0x1, PT ;  /* 0x000000010300780c */ /* 0x002fe20003f26270 */
[----:B------:R-:W-:-:S12]  /*25640*/  IMAD.IADD R2, R0, 0x1, R2 ;  /* 0x0000000100027824 */ /* 0x000fd800078e0202 */
[----:B------:R-:W-:Y:S05]  /*25650*/  @!P1 BRA `(.L_x_1805) ;  /* 0x0000000000489947 */ /* 0x000fea0003800000 */
[C---:B------:R-:W-:Y:S01]  /*25660*/  ISETP.GT.AND P2, PT, R0.reuse, RZ, PT ;  /* 0x000000ff0000720c */ /* 0x040fe20003f44270 */
[----:B------:R-:W-:Y:S01]  /*25670*/  BSSY B0, `(.L_x_1806) ;  /* 0x000000e000007945 */ /* 0x000fe20003800000 */
[----:B--2---:R-:W-:-:S11]  /*25680*/  VIADD R6, R0, 0xffffffff ;  /* 0xffffffff00067836 */ /* 0x004fd60000000000 */
        /* <DEDUP_REMOVED lines=8> */
.L_x_1807:
[----:B------:R-:W-:-:S13]  /*25710*/  ISETP.NE.AND P2, PT, R3, 0x1, PT ;  /* 0x000000010300780c */ /* 0x000fda0003f45270 */
[----:B------:R-:W1:Y:S02]  /*25720*/  @P2 LDC.64 R4, c[0x0][0x9e8] ;  /* 0x00027a00ff042b82 */ /* 0x000e640000000a00 */
[----:B-1----:R-:W-:-:S05]  /*25730*/  @P2 IMAD.HI.U32 R4, R6, R4, RZ ;  /* 0x0000000406042227 */ /* 0x002fca00078e00ff */
[----:B------:R-:W-:-:S07]  /*25740*/  @P2 SHF.R.U32.HI R6, RZ, R5, R4 ;  /* 0x00000005ff062219 */ /* 0x000fce0000011604 */
.L_x_1808:
[----:B------:R-:W-:Y:S05]  /*25750*/  BSYNC B0 ;  /* 0x0000000000007941 */ /* 0x000fea0003800000 */
.L_x_1806:
[----:B------:R-:W-:-:S05]  /*25760*/  IMAD R6, R6, R3, R3 ;  /* 0x0000000306067224 */ /* 0x000fca00078e0203 */
[----:B------:R-:W-:-:S07]  /*25770*/  VIMNMX R2, R2, R6, PT ;  /* 0x0000000602027248 */ /* 0x000fce0003fe0100 */
.L_x_1805:
[----:B--2---:R-:W2:Y:S01]  /*25780*/  LDL R6, [R1+0x5c] ;  /* 0x00005c0001067983 */ /* 0x004ea20000100800 */
[----:B------:R-:W1:Y:S01]  /*25790*/  @P0 LDC R0, c[0x0][0x44c] ;  /* 0x00011300ff000b82 */ /* 0x000e620000000800 */
[----:B------:R-:W-:Y:S01]  /*257a0*/  VIADD R2, R2, 0x5f ;  /* 0x0000005f02027836 */ /* 0x000fe20000000000 */
[----:B------:R-:W-:Y:S01]  /*257b0*/  ULDC UR4, c[0x0][0x9dc] ;  /* 0x0002770000047ab9 */ /* 0x000fe20000000800 */
[----:B------:R-:W-:Y:S02]  /*257c0*/  IMAD.MOV.U32 R4, RZ, RZ, R7 ;  /* 0x000000ffff047224 */ /* 0x000fe400078e0007 */
[----:B------:R-:W-:-:S03]  /*257d0*/  IMAD.HI R2, R2, 0x2aaaaaab, RZ ;  /* 0x2aaaaaab02027827 */ /* 0x000fc600078e02ff */
[----:B------:R-:W3:Y:S01]  /*257e0*/  @P0 LDC R5, c[0x0][0x450] ;  /* 0x00011400ff050b82 */ /* 0x000ee20000000800 */
[----:B-1----:R-:W-:-:S05]  /*257f0*/  @P0 IMAD.HI.U32 R0, R7, R0, RZ ;  /* 0x0000000007000227 */ /* 0x002fca00078e00ff */
[----:B---3--:R-:W-:-:S05]  /*25800*/  @P0 SHF.R.U32.HI R4, RZ, R5, R0 ;  /* 0x00000005ff040219 */ /* 0x008fca0000011600 */
[----:B------:R-:W-:Y:S01]  /*25810*/  IMAD.IADD R0, R20, 0x1, R4 ;  /* 0x0000000114007824 */ /* 0x000fe200078e0204 */
[----:B------:R-:W-:-:S04]  /*25820*/  SHF.R.U32.HI R4, RZ, 0x1f, R2 ;  /* 0x0000001fff047819 */ /* 0x000fc80000011602 */
[----:B------:R-:W-:Y:S01]  /*25830*/  LEA.HI.SX32 R7, R2, R4, 0x1c ;  /* 0x0000000402077211 */ /* 0x000fe200078fe2ff */
[----:B------:R-:W-:-:S04]  /*25840*/  VIADD R2, R0, -UR4 ;  /* 0x8000000400027c36 */ /* 0x000fc80008000000 */
[----:B------:R1:W-:Y:S01]  /*25850*/  STL [R1+0x60], R7 ;  /* 0x0000600701007387 */ /* 0x0003e20000100800 */
[----:B--2---:R-:W-:Y:S01]  /*25860*/  VIMNMX R6, R6, R7, PT ;  /* 0x0000000706067248 */ /* 0x004fe20003fe0100 */
[----:B-1----:R-:W-:Y:S06]  /*25870*/  @!P1 BRA `(.L_x_1809) ;  /* 0x0000000000449947 */ /* 0x002fec0003800000 */
        /* <DEDUP_REMOVED lines=10> */
.L_x_1811:
[----:B------:R-:W-:-:S13]  /*25920*/  ISETP.NE.AND P0, PT, R3, 0x1, PT ;  /* 0x000000010300780c */ /* 0x000fda0003f05270 */
[----:B------:R-:W1:Y:S02]  /*25930*/  @P0 LDC.64 R4, c[0x0][0x9e8] ;  /* 0x00027a00ff040b82 */ /* 0x000e640000000a00 */
[----:B-1----:R-:W-:-:S05]  /*25940*/  @P0 IMAD.HI.U32 R4, R0, R4, RZ ;  /* 0x0000000400040227 */ /* 0x002fca00078e00ff */
[----:B------:R-:W-:-:S07]  /*25950*/  @P0 SHF.R.U32.HI R0, RZ, R5, R4 ;  /* 0x00000005ff000219 */ /* 0x000fce0000011604 */
.L_x_1812:
[----:B------:R-:W-:Y:S05]  /*25960*/  BSYNC B0 ;  /* 0x0000000000007941 */ /* 0x000fea0003800000 */
.L_x_1810:
[----:B------:R-:W-:-:S05]  /*25970*/  IMAD R0, R0, R3, RZ ;  /* 0x0000000300007224 */ /* 0x000fca00078e02ff */
[----:B------:R-:W-:-:S07]  /*25980*/  VIMNMX R2, R2, R0, !PT ;  /* 0x0000000002027248 */ /* 0x000fce0007fe0100 */
.L_x_1809:
[----:B------:R-:W-:Y:S01]  /*25990*/  IMAD.HI R2, R2, 0x2aaaaaab, RZ ;  /* 0x2aaaaaab02027827 */ /* 0x000fe200078e02ff */
[----:B------:R-:W-:Y:S01]  /*259a0*/  ISETP.NE.AND P1, PT, R18, RZ, PT ;  /* 0x000000ff1200720c */ /* 0x000fe20003f25270 */
[----:B------:R-:W-:Y:S03]  /*259b0*/  BSSY B0, `(.L_x_1813) ;  /* 0x0000025000007945 */ /* 0x000fe60003800000 */
[----:B------:R-:W-:-:S04]  /*259c0*/  SHF.R.U32.HI R0, RZ, 0x1f, R2 ;  /* 0x0000001fff007819 */ /* 0x000fc80000011602 */
[----:B------:R-:W-:-:S04]  /*259d0*/  LEA.HI.SX32 R0, R2, R0, 0x1c ;  /* 0x0000000002007211 */ /* 0x000fc800078fe2ff */
[----:B------:R-:W-:Y:S01]  /*259e0*/  VIMNMX R8, RZ, R0, !PT ;  /* 0x00000000ff087248 */ /* 0x000fe20007fe0100 */
[----:B------:R-:W1:Y:S03]  /*259f0*/  @!P1 LDC R18, c[0x0][0x9f0] ;  /* 0x00027c00ff129b82 */ /* 0x000e660000000800 */
[----:B------:R-:W-:Y:S01]  /*25a00*/  ISETP.GT.AND P0, PT, R6, R8, PT ;  /* 0x000000080600720c */ /* 0x000fe20003f04270 */
[----:B------:R2:W-:Y:S04]  /*25a10*/  STL [R1+0x3c], R8 ;  /* 0x00003c0801007387 */ /* 0x0005e80000100800 */
[----:B------:R2:W-:Y:S08]  /*25a20*/  STL [R1+0x40], RZ ;  /* 0x000040ff01007387 */ /* 0x0005f00000100800 */
[----:B--2---:R-:W-:Y:S05]  /*25a30*/  @!P0 BRA `(.L_x_1814) ;  /* 0x0000000000708947 */ /* 0x004fea0003800000 */
[----:B-1----:R-:W-:-:S04]  /*25a40*/  IABS R0, R18 ;  /* 0x0000001200007213 */ /* 0x002fc80000000000 */
[----:B------:R-:W1:Y:S08]  /*25a50*/  I2F.RP R2, R0 ;  /* 0x0000000000027306 */ /* 0x000e700000209400 */
[----:B-1----:R-:W1:Y:S02]  /*25a60*/  MUFU.RCP R2, R2 ;  /* 0x0000000200027308 */ /* 0x002e640000001000 */
[----:B-1----:R-:W-:-:S06]  /*25a70*/  VIADD R2, R2, 0xffffffe ;  /* 0x0ffffffe02027836 */ /* 0x002fcc0000000000 */
[----:B------:R-:W1:Y:S02]  /*25a80*/  F2I.FTZ.U32.TRUNC.NTZ R3, R2 ;  /* 0x0000000200037305 */ /* 0x000e64000021f000 */
[----:B-1----:R-:W-:-:S04]  /*25a90*/  IMAD.MOV R2, RZ, RZ, -R3 ;  /* 0x000000ffff027224 */ /* 0x002fc800078e0a03 */
[----:B------:R-:W-:Y:S02]  /*25aa0*/  IMAD R4, R2, R0, RZ ;  /* 0x0000000002047224 */ /* 0x000fe400078e02ff */
[----:B------:R-:W-:-:S04]  /*25ab0*/  IMAD.MOV.U32 R2, RZ, RZ, RZ ;  /* 0x000000ffff027224 */ /* 0x000fc800078e00ff */
[----:B------:R-:W-:Y:S01]  /*25ac0*/  IMAD.HI.U32 R7, R3, R4, R2 ;  /* 0x0000000403077227 */ /* 0x000fe200078e0002 */
[----:B------:R-:W-:Y:S02]  /*25ad0*/  IADD3 R4, R18, -0x1, R6 ;  /* 0xffffffff12047810 */ /* 0x000fe40007ffe006 */
[----:B------:R-:W-:-:S03]  /*25ae0*/  IABS R2, R18 ;  /* 0x0000001200027213 */ /* 0x000fc60000000000 */
[----:B------:R-:W-:Y:S02]  /*25af0*/  IMAD.IADD R4, R4, 0x1, -R8 ;  /* 0x0000000104047824 */ /* 0x000fe400078e0a08 */
[----:B------:R-:W-:-:S03]  /*25b00*/  IMAD.MOV R2, RZ, RZ, -R2 ;  /* 0x000000ffff027224 */ /* 0x000fc600078e0a02 */
[----:B------:R-:W-:Y:S01]  /*25b10*/  IABS R3, R4 ;  /* 0x0000000400037213 */ /* 0x000fe20000000000 */
[----:B------:R-:W-:Y:S01]  /*25b20*/  IMAD.MOV.U32 R5, RZ, RZ, R2 ;  /* 0x000000ffff057224 */ /* 0x000fe200078e0002 */
        /* <DEDUP_REMOVED lines=13> */
.L_x_1814:
[----:B------:R-:W-:Y:S05]  /*25c00*/  BSYNC B0 ;  /* 0x0000000000007941 */ /* 0x000fea0003800000 */
.L_x_1813:
[----:B------:R-:W3:Y:S04]  /*25c10*/  LDL R0, [R1+0x40] ;  /* 0x0000400001007983 */ /* 0x000ee80000100800 */
[----:B--2---:R-:W3:Y:S01]  /*25c20*/  LDL R2, [R1+0x50] ;  /* 0x0000500001027983 */ /* 0x004ee20000100800 */
[----:B------:R-:W-:Y:S01]  /*25c30*/  BSSY B7, `(.L_x_1815) ;  /* 0x0000414000077945 */ /* 0x000fe20003800000 */
[----:B---3--:R-:W-:-:S05]  /*25c40*/  IMAD R2, R2, R0, R8 ;  /* 0x0000000002027224 */ /* 0x008fca00078e0208 */
[----:B------:R-:W-:Y:S01]  /*25c50*/  VIADDMNMX R0, R2, R0, R6, PT ;  /* 0x0000000002007246 */ /* 0x000fe20003800106 */
[----:B------:R2:W-:Y:S03]  /*25c60*/  STL [R1+0x30], R2 ;  /* 0x0000300201007387 */ /* 0x0005e60000100800 */
[----:B------:R-:W-:Y:S01]  /*25c70*/  ISETP.GT.AND P0, PT, R0, R2, PT ;  /* 0x000000020000720c */ /* 0x000fe20003f04270 */
[----:B------:R2:W-:-:S12]  /*25c80*/  STL [R1+0x44], R0 ;  /* 0x0000440001007387 */ /* 0x0005d80000100800 */
[----:B--2---:R-:W-:Y:S05]  /*25c90*/  @P0 BRA `(.L_x_1816) ;  /* 0x0000000000480947 */ /* 0x004fea0003800000 */
[----:B------:R-:W2:Y:S02]  /*25ca0*/  S2R R0, SR_TID.X ;  /* 0x0000000000007919 */ /* 0x000ea40000002100 */
[----:B--2---:R-:W-:-:S04]  /*25cb0*/  LOP3.LUT R0, R0, 0x7f, RZ, 0xc0, !PT ;  /* 0x0000007f00007812 */ /* 0x004fc800078ec0ff */
[----:B------:R-:W-:-:S13]  /*25cc0*/  ISETP.NE.AND P1, PT, R0, RZ, PT ;  /* 0x000000ff0000720c */ /* 0x000fda0003f25270 */
[----:B------:R-:W-:Y:S05]  /*25cd0*/  @P1 BRA `(.L_x_1817) ;  /* 0x0000004000241947 */ /* 0x000fea0003800000 */
[----:B------:R-:W2:Y:S01]  /*25ce0*/  S2R R3, SR_LANEID ;  /* 0x0000000000037919 */ /* 0x000ea20000000000 */
[----:B------:R-:W-:Y:S02]  /*25cf0*/  VOTEU.ANY UR4, UPT, PT ;  /* 0x0000000000047886 */ /* 0x000fe400038e0100 */
[----:B------:R-:W2:Y:S08]  /*25d00*/  FLO.U32 R0, UR4 ;  /* 0x0000000400007d00 */ /* 0x000eb000080e0000 */
[----:B------:R-:W3:Y:S01]  /*25d10*/  POPC R4, UR4 ;  /* 0x0000000400047d09 */ /* 0x000ee20008000000 */
[----:B--2---:R-:W-:-:S02]  /*25d20*/  ISETP.EQ.U32.AND P0, PT, R0, R3, PT ;  /* 0x000000030000720c */ /* 0x004fc40003f02070 */
[----:B------:R-:W3:Y:S11]  /*25d30*/  LDC.64 R2, c[0x0][0xc60] ;  /* 0x00031800ff027b82 */ /* 0x000ef60000000a00 */
[----:B---3--:R-:W2:Y:S01]  /*25d40*/  @P0 ATOMG.E.ADD.STRONG.GPU PT, R3, desc[UR46][R2.64], R4 ;  /* 0x00000004020309a8 */ /* 0x008ea200081ee1ee */
[----:B------:R-:W3:Y:S02]  /*25d50*/  S2R R5, SR_LTMASK ;  /* 0x0000000000057919 */ /* 0x000ee40000003900 */
[----:B---3--:R-:W-:-:S06]  /*25d60*/  LOP3.LUT R5, R5, UR4, RZ, 0xc0, !PT ;  /* 0x0000000405057c12 */ /* 0x008fcc000f8ec0ff */
[----:B------:R-:W3:Y:S01]  /*25d70*/  POPC R5, R5 ;  /* 0x0000000500057309 */ /* 0x000ee20000000000 */
[----:B--2---:R-:W3:Y:S02]  /*25d80*/  SHFL.IDX PT, R0, R3, R0, 0x1f ;  /* 0x00001f0003007589 */ /* 0x004ee400000e0000 */
[----:B---3--:R-:W-:-:S05]  /*25d90*/  IADD3 R0, R0, UR39, R5 ;  /* 0x0000002700007c10 */ /* 0x008fca000fffe005 */
[----:B------:R2:W-:Y:S01]  /*25da0*/  STL [R1], R0 ;  /* 0x0000000001007387 */ /* 0x0005e20000100800 */
[----:B------:R-:W-:Y:S05]  /*25db0*/  BRA `(.L_x_1817) ;  /* 0x0000003c00ec7947 */ /* 0x000fea0003800000 */
.L_x_1816:
        /* <DEDUP_REMOVED lines=19> */
[----:B012---:R-:W-:Y:S05]  /*25ef0*/  CALL.ABS.NOINC R2 ;  /* 0x0000000002007343 */ /* 0x007fea0003c00000 */
.L_x_1819:
[----:B------:R-:W-:Y:S05]  /*25f00*/  BSYNC B6 ;  /* 0x0000000000067941 */ /* 0x000fea0003800000 */
.L_x_1818:
[----:B------:R-:W-:Y:S01]  /*25f10*/  VIADD R0, R19, 0x400 ;  /* 0x0000040013007836 */ /* 0x000fe20000000000 */
[----:B------:R-:W-:Y:S04]  /*25f20*/  BSSY B6, `(.L_x_1820) ;  /* 0x0000022000067945 */ /* 0x000fe80003800000 */
[----:B------:R-:W-:-:S13]  /*25f30*/  LOP3.LUT P0, RZ, R0, 0x3ff, RZ, 0xc0, !PT ;  /* 0x000003ff00ff7812 */ /* 0x000fda000780c0ff */
[----:B------:R-:W-:Y:S05]  /*25f40*/  @!P0 BRA `(.L_x_1821) ;  /* 0x00000000007c8947 */ /* 0x000fea0003800000 */
[----:B-1----:R-:W-:Y:S01]  /*25f50*/  MOV R18, 0x0 ;  /* 0x0000000000127802 */ /* 0x002fe20000000f00 */
[----:B------:R-:W-:Y:S01]  /*25f60*/  ULDC.64 UR6, c[0x4][0x118] ;  /* 0x0100460000067ab9 */ /* 0x000fe20000000a00 */
[----:B------:R-:W-:Y:S01]  /*25f70*/  ULDC.64 UR8, c[0x4][0x120] ;  /* 0x0100480000087ab9 */ /* 0x000fe20000000a00 */
[----:B------:R-:W-:Y:S01]  /*25f80*/  ULDC.64 UR4, c[0x4][0xa8] ;  /* 0x01002a0000047ab9 */ /* 0x000fe20000000a00 */
[----:B------:R1:W2:Y:S01]  /*25f90*/  LDC.64 R2, c[0x4][R18] ;  /* 0x0100000012027b82 */ /* 0x0002a20000000a00 */
        /* <DEDUP_REMOVED lines=10> */
[----:B0-2---:R-:W-:Y:S05]  /*26040*/  CALL.ABS.NOINC R2 ;  /* 0x0000000002007343 */ /* 0x005fea0003c00000 */
.L_x_1822:
        /* <DEDUP_REMOVED lines=15> */
.L_x_1821:
[----:B------:R-:W-:Y:S05]  /*26140*/  BSYNC B6 ;  /* 0x0000000000067941 */ /* 0x000fea0003800000 */
.L_x_1820:
[----:B------:R-:W2:Y:S01]  /*26150*/  LDL R0, [R1+0xc] ;  /* 0x00000c0001007983 */ /* 0x000ea20000100800 */
[----:B------:R-:W-:Y:S02]  /*26160*/  ULDC.64 UR4, c[0x0][0x9f8] ;  /* 0x00027e0000047ab9 */ /* 0x000fe40000000a00 */
[----:B------:R-:W-:Y:S01]  /*26170*/  ISETP.NE.U32.AND P0, PT, RZ, UR4, PT ;  /* 0x00000004ff007c0c */ /* 0x000fe2000bf05070 */
[----:B-1----:R-:W3:Y:S03]  /*26180*/  LDL R18, [R1+0x44] ;  /* 0x0000440001127983 */ /* 0x002ee60000100800 */
[----:B------:R-:W-:Y:S01]  /*26190*/  ISETP.NE.AND.EX P0, PT, RZ, UR5, PT, P0 ;  /* 0x00000005ff007c0c */ /* 0x000fe2000bf05300 */
[----:B------:R-:W-:-:S12]  /*261a0*/  ULDC.64 UR4, c[0x0][0xa08] ;  /* 0x0002820000047ab9 */ /* 0x000fd80000000a00 */
[----:B------:R-:W1:Y:S01]  /*261b0*/  @P0 LDC.64 R2, c[0x0][0x9f8] ;  /* 0x00027e00ff020b82 */ /* 0x000e620000000a00 */
[----:B--2---:R-:W-:Y:S02]  /*261c0*/  IMAD.MOV.U32 R7, RZ, RZ, R0 ;  /* 0x000000ffff077224 */ /* 0x004fe400078e0000 */
[----:B-1----:R-:W-:-:S05]  /*261d0*/  @P0 IMAD.WIDE R2, R0, 0x4, R2 ;  /* 0x0000000400020825 */ /* 0x002fca00078e0202 */
[----:B------:R1:W2:Y:S01]  /*261e0*/  @P0 LDG.E R7, desc[UR46][R2.64] ;  /* 0x0000002e02070981 */ /* 0x0002a2000c1e1900 */
[----:B---3--:R-:W-:Y:S01]  /*261f0*/  VIADD R0, R18, 0xffffffff ;  /* 0xffffffff12007836 */ /* 0x008fe20000000000 */
[----:B-1----:R-:W1:Y:S02]  /*26200*/  LDC.64 R2, c[0x0][0x418] ;  /* 0x00010600ff027b82 */ /* 0x002e640000000a00 */
[----:B-1----:R-:W-:Y:S01]  /*26210*/  LOP3.LUT P0, RZ, R2, UR4, RZ, 0xfc, !PT ;  /* 0x0000000402ff7c12 */ /* 0x002fe2000f80fcff */
[----:B------:R-:W-:-:S03]  /*26220*/  UMOV UR4, 0xffffffff ;  /* 0xffffffff00047882 */ /* 0x000fc60000000000 */
[----:B------:R-:W-:Y:S02]  /*26230*/  LOP3.LUT P0, RZ, R3, UR5, RZ, 0xfc, P0 ;  /* 0x0000000503ff7c12 */ /* 0x000fe4000800fcff */
[----:B--2---:R-:W-:Y:S01]  /*26240*/  SHF.R.S32.HI R8, RZ, 0x1f, R7 ;  /* 0x0000001fff087819 */ /* 0x004fe20000011407 */
[----:B------:R1:W-:Y:S01]  /*26250*/  STL [R1+0x8], R7 ;  /* 0x0000080701007387 */ /* 0x0003e20000100800 */
[----:B------:R-:W-:-:S03]  /*26260*/  SEL R18, R7, RZ, !P0 ;  /* 0x000000ff07127207 */ /* 0x000fc60004000000 */
[----:B------:R1:W-:Y:S01]  /*26270*/  STL [R1+0x24], R8 ;  /* 0x0000240801007387 */ /* 0x0003e20000100800 */
[----:B------:R-:W-:Y:S05]  /*26280*/  BRA.DIV UR4, `(.L_x_1823) ;  /* 0x0000005e04d07947 */ /* 0x000fea000b800000 */
[----:B------:R-:W2:Y:S02]  /*26290*/  S2R R4, SR_TID.X ;  /* 0x0000000000047919 */ /* 0x000ea40000002100 */
[----:B--2---:R-:W-:-:S04]  /*262a0*/  SHF.R.U32.HI R4, RZ, 0x5, R4 ;  /* 0x00000005ff047819 */ /* 0x004fc80000011604 */
[----:B------:R-:W-:-:S05]  /*262b0*/  LOP3.LUT R4, R4, 0x3, RZ, 0xc0, !PT ;  /* 0x0000000304047812 */ /* 0x000fca00078ec0ff */
[----:B------:R2:W3:Y:S02]  /*262c0*/  SHFL.IDX PT, R14, R4, RZ, 0x1f ;  /* 0x00001fff040e7589 */ /* 0x0004e400000e0000 */
.L_x_1970:
[----:B------:R4:W-:Y:S01]  /*262d0*/  STL [R1+0x4], R0 ;  /* 0x0000040001007387 */ /* 0x0009e20000100800 */
[----:B---3--:R-:W-:Y:S02]  /*262e0*/  ISETP.NE.AND P0, PT, R14, RZ, PT ;  /* 0x000000ff0e00720c */ /* 0x008fe40003f05270 */
[----:B------:R-:W-:Y:S02]  /*262f0*/  PLOP3.LUT P1, PT, PT, PT, PT, 0x8, 0x0 ;  /* 0x000000000000781c */ /* 0x000fe40003f2e170 */
[----:B------:R-:W-:-:S11]  /*26300*/  LOP3.LUT R17, R17, 0xfffffffb, RZ, 0xc0, !PT ;  /* 0xfffffffb11117812 */ /* 0x000fd600078ec0ff */
[----:B------:R-:W-:Y:S01]  /*26310*/  @P1 LOP3.LUT R17, R17, 0x4, RZ, 0xfc, !PT ;  /* 0x0000000411111812 */ /* 0x000fe200078efcff */
[----:B----4-:R-:W-:Y:S06]  /*26320*/  @P0 BRA `(.L_x_1824) ;  /* 0x0000000400300947 */ /* 0x010fec0003800000 */
[----:B------:R-:W-:-:S03]  /*26330*/  UMOV UR4, 0xffffffff ;  /* 0xffffffff00047882 */ /* 0x000fc60000000000 */
[----:B------:R-:W-:Y:S05]  /*26340*/  BRA.DIV UR4, `(.L_x_1825) ;  /* 0x0000005e04d47947 */ /* 0x000fea000b800000 */
[----:B------:R-:W-:-:S13]  /*26350*/  ELECT P6, URZ, PT ;  /* 0x00000000003f782f */ /* 0x000fda00038c0000 */
.L_x_1973:
[----:B------:R-:W-:Y:S05]  /*26360*/  @!P6 BRA `(.L_x_1824) ;  /* 0x000000040020e947 */ /* 0x000fea0003800000 */
[----:B------:R-:W-:-:S04]  /*26370*/  ISETP.NE.U32.AND P0, PT, R2, RZ, PT ;  /* 0x000000ff0200720c */ /* 0x000fc80003f05070 */
[----:B------:R-:W-:-:S13]  /*26380*/  ISETP.NE.AND.EX P0, PT, R3, RZ, PT, P0 ;  /* 0x000000ff0300720c */ /* 0x000fda0003f05300 */
[----:B------:R-:W-:Y:S05]  /*26390*/  @!P0 BRA `(.L_x_1826) ;  /* 0x0000000000508947 */ /* 0x000fea0003800000 */
[----:B------:R-:W3:Y:S01]  /*263a0*/  LDC R6, c[0x0][0x43c] ;  /* 0x00010f00ff067b82 */ /* 0x000ee20000000800 */
[----:B------:R-:W-:Y:S01]  /*263b0*/  IMAD.MOV.U32 R9, RZ, RZ, R0 ;  /* 0x000000ffff097224 */ /* 0x000fe200078e0000 */
[----:B------:R-:W-:-:S03]  /*263c0*/  ULDC.64 UR4, c[0x0][0x428] ;  /* 0x00010a0000047ab9 */ /* 0x000fc60000000a00 */
[----:B------:R-:W-:Y:S01]  /*263d0*/  IMAD.MOV.U32 R0, RZ, RZ, R9 ;  /* 0x000000ffff007224 */ /* 0x000fe200078e0009 */
[----:B---3--:R-:W-:-:S13]  /*263e0*/  ISETP.NE.AND P0, PT, R6, 0x1, PT ;  /* 0x000000010600780c */ /* 0x008fda0003f05270 */
[----:B--2---:R-:W2:Y:S02]  /*263f0*/  @P0 LDC.64 R4, c[0x0][0x440] ;  /* 0x00011000ff040b82 */ /* 0x004ea40000000a00 */
        /* <DEDUP_REMOVED lines=14> */
.L_x_1826:
[----:B------:R-:W4:Y:S04]  /*264e0*/  LDL R0, [R1+0x10] ;  /* 0x0000100001007983 */ /* 0x000f280000100800 */
[----:B---3--:R-:W3:Y:S01]  /*264f0*/  LDL R2, [R1+0x18] ;  /* 0x0000180001027983 */ /* 0x008ee20000100800 */
[----:B----4-:R-:W-:Y:S01]  /*26500*/  IMAD R0, R0, 0x8, R19 ;  /* 0x0000000800007824 */ /* 0x010fe200078e0213 */
[----:B---3--:R-:W-:-:S04]  /*26510*/  SHF.L.U32 R2, R2, 0x1f, RZ ;  /* 0x0000001f02027819 */ /* 0x008fc800000006ff */
[----:B------:R-:W3:Y:S02]  /*26520*/  SYNCS.PHASECHK.TRANS64.TRYWAIT P0, [R0+URZ+0x2a840], R2 ;  /* 0x02a84002000075a7 */ /* 0x000ee4000800017f */
[----:B---3--:R-:W-:Y:S05]  /*26530*/  @!P0 BRA `(.L_x_1827) ;  /* 0x0000005c00788947 */ /* 0x008fea0003800000 */
.L_x_1974:
[----:B------:R-:W4:Y:S02]  /*26540*/  S2R R3, SR_TID.X ;  /* 0x0000000000037919 */ /* 0x000f240000002100 */
[----:B----4-:R-:W-:-:S04]  /*26550*/  LOP3.LUT R3, R3, 0x7f, RZ, 0xc0, !PT ;  /* 0x0000007f03037812 */ /* 0x010fc800078ec0ff */
[----:B------:R-:W-:-:S13]  /*26560*/  ISETP.NE.AND P0, PT, R3, RZ, PT ;  /* 0x000000ff0300720c */ /* 0x000fda0003f05270 */
[----:B------:R-:W-:Y:S05]  /*26570*/  @P0 BRA `(.L_x_1828) ;  /* 0x0000000000140947 */ /* 0x000fea0003800000 */
[----:B------:R-:W-:Y:S01]  /*26580*/  LOP3.LUT P1, RZ, R17, 0x1, RZ, 0xc0, !PT ;  /* 0x0000000111ff7812 */ /* 0x000fe2000782c0ff */
[----:B---3--:R-:W-:-:S04]  /*26590*/  IMAD.MOV.U32 R2, RZ, RZ, 0x9000 ;  /* 0x00009000ff027424 */ /* 0x008fc800078e00ff */
[----:B------:R4:W-:Y:S08]  /*265a0*/  SYNCS.ARRIVE.TRANS64 RZ, [R0+URZ+0x2a830], R2 ;  /* 0x02a8300200ff79a7 */ /* 0x0009f0000800003f */
[----:B------:R-:W-:Y:S05]  /*265b0*/  @!P1 BRA `(.L_x_1828) ;  /* 0x0000000000049947 */ /* 0x000fea0003800000 */
[----:B------:R-:W-:Y:S01]  /*265c0*/  BPT.TRAP 0x1 ;  /* 0x000000040000795c */ /* 0x000fe20000300000 */
.L_x_1828:
[----:B--2---:R-:W2:Y:S04]  /*265d0*/  LDL R4, [R1+0x10] ;  /* 0x0000100001047983 */ /* 0x004ea80000100800 */
[----:B------:R-:W2:Y:S04]  /*265e0*/  LDL R3, [R1+0x4] ;  /* 0x0000040001037983 */ /* 0x000ea80000100800 */
[----:B---34-:R-:W3:Y:S01]  /*265f0*/  LDL R2, [R1+0x1c] ;  /* 0x00001c0001027983 */ /* 0x018ee20000100800 */
[----:B------:R-:W-:Y:S01]  /*26600*/  R2UR UR9, R0 ;  /* 0x00000000000972ca */ /* 0x000fe200000e0000 */
[----:B------:R-:W-:Y:S01]  /*26610*/  UIADD3 UR4, UP0, UR36, 0x370, URZ ;  /* 0x0000037024047890 */ /* 0x000fe2000ff1e03f */
[----:B------:R-:W-:Y:S01]  /*26620*/  R2UR UR12, R16 ;  /* 0x00000000100c72ca */ /* 0x000fe200000e0000 */
[----:B------:R-:W-:Y:S01]  /*26630*/  UMOV UR10, URZ ;  /* 0x0000003f000a7c82 */ /* 0x000fe20008000000 */
[----:B-----5:R-:W-:Y:S01]  /*26640*/  R2UR UR13, R18 ;  /* 0x00000000120d72ca */ /* 0x020fe200000e0000 */
[----:B------:R-:W-:Y:S01]  /*26650*/  UMOV UR6, 0x0 ;  /* 0x0000000000067882 */ /* 0x000fe20000000000 */
[----:B------:R-:W-:Y:S01]  /*26660*/  UMOV UR7, 0x14f00000 ;  /* 0x14f0000000077882 */ /* 0x000fe20000000000 */
[----:B------:R-:W-:Y:S01]  /*26670*/  UMOV UR17, 0x40 ;  /* 0x0000004000117882 */ /* 0x000fe20000000000 */
[----:B------:R-:W-:-:S02]  /*26680*/  PLOP3.LUT P0, PT, PT, PT, PT, 0x80, 0x0 ;  /* 0x000000000000781c */ /* 0x000fc40003f0f070 */
[----:B------:R-:W-:-:S03]  /*26690*/  LOP3.LUT R17, R17, 0xfffffffb, RZ, 0xc0, !PT ;  /* 0xfffffffb11117812 */ /* 0x000fc600078ec0ff */
[----:B------:R-:W-:-:S08]  /*266a0*/  UIADD3 UR9, UR9, 0x2a830, URZ ;  /* 0x0002a83009097890 */ /* 0x000fd0000fffe03f */
[----:B------:R-:W-:Y:S01]  /*266b0*/  @P0 LOP3.LUT R17, R17, 0x4, RZ, 0xfc, !PT ;  /* 0x0000000411110812 */ /* 0x000fe200078efcff */
[----:B--2---:R-:W-:Y:S01]  /*266c0*/  IMAD R0, R4, 0x9000, R19 ;  /* 0x0000900004007824 */ /* 0x004fe200078e0213 */
[----:B------:R-:W-:-:S04]  /*266d0*/  R2UR UR11, R3 ;  /* 0x00000000030b72ca */ /* 0x000fc800000e0000 */
[----:B------:R-:W-:Y:S02]  /*266e0*/  R2UR UR8, R0 ;  /* 0x00000000000872ca */ /* 0x000fe400000e0000 */
[----:B---3--:R-:W-:-:S11]  /*266f0*/  R2UR UR5, R2 ;  /* 0x00000000020572ca */ /* 0x008fd600000e0000 */
[----:B------:R-:W-:Y:S02]  /*26700*/  UIADD3 UR14, UR8, 0x18400, URZ ;  /* 0x00018400080e7890 */ /* 0x000fe4000fffe03f */
[----:B------:R-:W-:Y:S02]  /*26710*/  UIMAD UR11, UR11, 0x60, UR5 ;  /* 0x000000600b0b78a4 */ /* 0x000fe4000f8e0205 */
[----:B------:R-:W-:Y:S02]  /*26720*/  UIADD3.X UR5, URZ, UR37, URZ, UP0, !UPT ;  /* 0x000000253f057290 */ /* 0x000fe400087fe43f */
[----:B------:R-:W-:Y:S02]  /*26730*/  UIADD3 UR15, UR8, 0x1b400, URZ ;  /* 0x0001b400080f7890 */ /* 0x000fe4000fffe03f */
[----:B------:R-:W-:-:S03]  /*26740*/  UIADD3 UR16, UR8, 0x1e400, URZ ;  /* 0x0001e40008107890 */ /* 0x000fc6000fffe03f */
[----:B------:R-:W-:Y:S01]  /*26750*/  UMOV UR8, UR14 ;  /* 0x0000000e00087c82 */ /* 0x000fe20008000000 */
[----:B------:R-:W-:Y:S01]  /*26760*/  UMOV UR14, 0x80 ;  /* 0x00000080000e7882 */ /* 0x000fe20000000000 */
[----:B------:R2:W-:Y:S02]  /*26770*/  UTMALDG.4D [UR8], [UR4], desc[UR6] ;  /* 0x00000608040075b4 */ /* 0x0005e40008019000 */
[----:B--2---:R-:W-:Y:S01]  /*26780*/  UMOV UR8, UR15 ;  /* 0x0000000f00087c82 */ /* 0x004fe20008000000 */
[----:B------:R-:W-:Y:S02]  /*26790*/  UMOV UR10, UR17 ;  /* 0x00000011000a7c82 */ /* 0x000fe40008000000 */
[----:B------:R2:W-:Y:S02]  /*267a0*/  UTMALDG.4D [UR8], [UR4], desc[UR6] ;  /* 0x00000608040075b4 */ /* 0x0005e40008019000 */
[----:B--2---:R-:W-:Y:S01]  /*267b0*/  UMOV UR8, UR16 ;  /* 0x0000001000087c82 */ /* 0x004fe20008000000 */
[----:B------:R-:W-:-:S02]  /*267c0*/  UMOV UR10, UR14 ;  /* 0x0000000e000a7c82 */ /* 0x000fc40008000000 */
[----:B------:R3:W-:Y:S02]  /*267d0*/  UTMALDG.4D [UR8], [UR4], desc[UR6] ;  /* 0x00000608040075b4 */ /* 0x0007e40008019000 */
[----:B---3--:R-:W-:Y:S01]  /*267e0*/  NOP ;  /* 0x0000000000007918 */ /* 0x008fe20000000000 */
.L_x_1824:
[----:B------:R-:W3:Y:S01]  /*267f0*/  LDL.LU R3, [R1+0x48] ;  /* 0x0000480001037983 */ /* 0x000ee20000300800 */
[----:B------:R-:W-:Y:S05]  /*26800*/  WARPSYNC.ALL ;  /* 0x0000000000007948 */ /* 0x000fea0003800000 */
[----:B------:R-:W-:Y:S01]  /*26810*/  ULDC.64 UR4, c[0x0][0x298] ;  /* 0x0000a60000047ab9 */ /* 0x000fe20000000a00 */
[----:B------:R-:W-:Y:S01]  /*26820*/  BSSY B6, `(.L_x_1829) ;  /* 0x000001c000067945 */ /* 0x000fe20003800000 */
[----:B------:R-:W-:Y:S01]  /*26830*/  BAR.SYNC.DEFER_BLOCKING 0x8, 0x180 ;  /* 0x0206000000007b1d */ /* 0x000fe20000010000 */
[----:B---3--:R-:W-:Y:S01]  /*26840*/  SHF.R.S32.HI R0, RZ, 0x1f, R3 ;  /* 0x0000001fff007819 */ /* 0x008fe20000011403 */
[----:B--2---:R-:W-:-:S04]  /*26850*/  IMAD.WIDE.U32 R4, R3, UR4, RZ ;  /* 0x0000000403047c25 */ /* 0x004fc8000f8e00ff */
        /* <DEDUP_REMOVED lines=12> */
[----:B--2---:R-:W-:Y:S02]  /*26920*/  IMAD.U32 R4, RZ, RZ, UR4 ;  /* 0x00000004ff047e24 */ /* 0x004fe4000f8e00ff */
[----:B------:R-:W2:Y:S01]  /*26930*/  LDC.64 R2, c[0x4][R2] ;  /* 0x0100000002027b82 */ /* 0x000ea20000000a00 */
[----:B------:R-:W-:Y:S02]  /*26940*/  IMAD.U32 R5, RZ, RZ, UR5 ;  /* 0x00000005ff057e24 */ /* 0x000fe4000f8e00ff */
[----:B------:R-:W-:Y:S02]  /*26950*/  IMAD.U32 R6, RZ, RZ, UR6 ;  /* 0x00000006ff067e24 */ /* 0x000fe4000f8e00ff */
[----:B-1----:R-:W-:-:S02]  /*26960*/  IMAD.U32 R7, RZ, RZ, UR7 ;  /* 0x00000007ff077e24 */ /* 0x002fc4000f8e00ff */
[----:B------:R-:W-:Y:S02]  /*26970*/  IMAD.U32 R10, RZ, RZ, UR8 ;  /* 0x00000008ff0a7e24 */ /* 0x000fe4000f8e00ff */
[----:B------:R-:W-:Y:S02]  /*26980*/  IMAD.U32 R11, RZ, RZ, UR9 ;  /* 0x00000009ff0b7e24 */ /* 0x000fe4000f8e00ff */
[----:B------:R-:W-:Y:S02]  /*26990*/  IMAD.MOV.U32 R8, RZ, RZ, 0x70 ;  /* 0x00000070ff087424 */ /* 0x000fe400078e00ff */
[----:B------:R-:W-:Y:S02]  /*269a0*/  IMAD.MOV.U32 R12, RZ, RZ, 0x1 ;  /* 0x00000001ff0c7424 */ /* 0x000fe400078e00ff */
[----:B------:R-:W-:-:S07]  /*269b0*/  IMAD.MOV.U32 R13, RZ, RZ, RZ ;  /* 0x000000ffff0d7224 */ /* 0x000fce00078e00ff */
[----:B------:R-:W-:-:S07]  /*269c0*/  LEPC R20, `(.L_x_1830) ;  /* 0x000000001014794e */ /* 0x000fce0000000000 */
[----:B0-2---:R-:W-:Y:S05]  /*269d0*/  CALL.ABS.NOINC R2 ;  /* 0x0000000002007343 */ /* 0x005fea0003c00000 */
.L_x_1830:
[----:B------:R-:W-:Y:S05]  /*269e0*/  BSYNC B6 ;  /* 0x0000000000067941 */ /* 0x000fea0003800000 */
.L_x_1829:
[----:B--2---:R-:W2:Y:S01]  /*269f0*/  LDL.LU R0, [R1+0x54] ;  /* 0x0000540001007983 */ /* 0x004ea20000300800 */
[----:B------:R-:W-:Y:S01]  /*26a00*/  ULDC.64 UR6, c[0x0][0xa00] ;  /* 0x0002800000067ab9 */ /* 0x000fe20000000a00 */
[----:B-1----:R-:W1:Y:S01]  /*26a10*/  LDC R7, c[0x0][0x448] ;  /* 0x00011200ff077b82 */ /* 0x002e620000000800 */
[----:B------:R-:W-:Y:S01]  /*26a20*/  ULDC.64 UR4, c[0x0][0x2d8] ;  /* 0x0000b60000047ab9 */ /* 0x000fe20000000a00 */
[----:B------:R-:W2:Y:S04]  /*26a30*/  LDL.LU.64 R2, [R1+0x48] ;  /* 0x0000480001027983 */ /* 0x000ea80000300a00 */
[----:B------:R-:W3:Y:S04]  /*26a40*/  LDL R5, [R1+0xc] ;  /* 0x00000c0001057983 */ /* 0x000ee80000100800 */
[----:B------:R-:W4:Y:S01]  /*26a50*/  LDL R11, [R1+0x34] ;  /* 0x00003400010b7983 */ /* 0x000f220000100800 */
[----:B------:R-:W-:-:S04]  /*26a60*/  ISETP.NE.U32.AND P0, PT, RZ, UR6, PT ;  /* 0x00000006ff007c0c */ /* 0x000fc8000bf05070 */
[----:B------:R-:W-:Y:S01]  /*26a70*/  ISETP.NE.AND.EX P0, PT, RZ, UR7, PT, P0 ;  /* 0x00000007ff007c0c */ /* 0x000fe2000bf05300 */
[----:B------:R-:W5:Y:S02]  /*26a80*/  S2R R8, SR_TID.X ;  /* 0x0000000000087919 */ /* 0x000f640000002100 */
[----:B-----5:R-:W-:Y:S01]  /*26a90*/  IMAD.SHL.U32 R8, R8, 0x10, RZ ;  /* 0x0000001008087824 */ /* 0x020fe200078e00ff */
[----:B------:R-:W5:Y:S01]  /*26aa0*/  S2R R9, SR_TID.X ;  /* 0x0000000000097919 */ /* 0x000f620000002100 */
[----:B------:R-:W0:Y:S01]  /*26ab0*/  S2R R10, SR_TID.X ;  /* 0x00000000000a7919 */ /* 0x000e220000002100 */
[----:B-----5:R-:W-:-:S05]  /*26ac0*/  IMAD.SHL.U32 R9, R9, 0x8, RZ ;  /* 0x0000000809097824 */ /* 0x020fca00078e00ff */
[----:B------:R-:W-:-:S04]  /*26ad0*/  LOP3.LUT R9, R9, 0x38, RZ, 0xc0, !PT ;  /* 0x0000003809097812 */ /* 0x000fc800078ec0ff */
[C---:B------:R-:W-:Y:S02]  /*26ae0*/  LOP3.LUT R12, R9.reuse, 0x40, RZ, 0xfc, !PT ;  /* 0x00000040090c7812 */ /* 0x040fe400078efcff */
[----:B------:R-:W-:Y:S02]  /*26af0*/  LOP3.LUT R9, R9, 0x80, RZ, 0xfc, !PT ;  /* 0x0000008009097812 */ /* 0x000fe400078efcff */
[----:B0-----:R-:W-:-:S04]  /*26b00*/  LOP3.LUT R10, R10, 0x7f, RZ, 0xc0, !PT ;  /* 0x0000007f0a0a7812 */ /* 0x001fc800078ec0ff */
[----:B------:R-:W-:Y:S01]  /*26b10*/  SHF.R.U32.HI R10, RZ, 0x3, R10 ;  /* 0x00000003ff0a7819 */ /* 0x000fe2000001160a */
[----:B--2---:R-:W-:Y:S01]  /*26b20*/  IMAD.MOV.U32 R3, RZ, RZ, R0 ;  /* 0x000000ffff037224 */ /* 0x004fe200078e0000 */
[----:B---3--:R-:W-:-:S04]  /*26b30*/  SHF.R.S32.HI R0, RZ, 0x1f, R5 ;  /* 0x0000001fff007819 */ /* 0x008fc80000011405 */
[----:B------:R-:W-:Y:S02]  /*26b40*/  SEL R4, R0, RZ, !P0 ;  /* 0x000000ff00047207 */ /* 0x000fe40004000000 */
[----:B------:R-:W-:Y:S02]  /*26b50*/  SEL R0, R5, RZ, !P0 ;  /* 0x000000ff05007207 */ /* 0x000fe40004000000 */
[----:B------:R-:W0:Y:S01]  /*26b60*/  S2R R5, SR_TID.X ;  /* 0x0000000000057919 */ /* 0x000e220000002100 */
[----:B-1----:R-:W-:Y:S01]  /*26b70*/  ISETP.NE.AND P0, PT, R7, 0x1, PT ;  /* 0x000000010700780c */ /* 0x002fe20003f05270 */
[----:B------:R-:W-:-:S04]  /*26b80*/  IMAD.WIDE.U32 R2, R16, UR4, R2 ;  /* 0x0000000410027c25 */ /* 0x000fc8000f8e0002 */
[----:B------:R-:W-:Y:S01]  /*26b90*/  IMAD R3, R16, UR5, R3 ;  /* 0x0000000510037c24 */ /* 0x000fe2000f8e0203 */
[----:B------:R-:W-:-:S07]  /*26ba0*/  ULDC.64 UR4, c[0x0][0x2e0] ;  /* 0x0000b80000047ab9 */ /* 0x000fce0000000a00 */
[----:B------:R-:W1:Y:S01]  /*26bb0*/  @P0 LDC R6, c[0x0][0x450] ;  /* 0x00011400ff060b82 */ /* 0x000e620000000800 */
[----:B0-----:R-:W-:-:S04]  /*26bc0*/  LOP3.LUT R5, R5, 0x7f, RZ, 0xc0, !PT ;  /* 0x0000007f05057812 */ /* 0x001fc800078ec0ff */
[----:B------:R-:W-:-:S04]  /*26bd0*/  SHF.R.U32.HI R5, RZ, 0x3, R5 ;  /* 0x00000003ff057819 */ /* 0x000fc80000011605 */
[----:B------:R-:W-:Y:S02]  /*26be0*/  LOP3.LUT R8, R5, 0x70, R8, 0xf8, !PT ;  /* 0x0000007005087812 */ /* 0x000fe400078ef808 */
[----:B------:R-:W0:Y:S01]  /*26bf0*/  @P0 LDC R5, c[0x0][0x44c] ;  /* 0x00011300ff050b82 */ /* 0x000e220000000800 */
[----:B------:R-:W-:Y:S02]  /*26c00*/  IMAD R4, R4, UR4, RZ ;  /* 0x0000000404047c24 */ /* 0x000fe4000f8e02ff */
[----:B------:R-:W-:-:S04]  /*26c10*/  IMAD.WIDE.U32 R2, R0, UR4, R2 ;  /* 0x0000000400027c25 */ /* 0x000fc8000f8e0002 */
[----:B------:R-:W-:Y:S01]  /*26c20*/  IMAD R0, R0, UR5, R4 ;  /* 0x0000000500007c24 */ /* 0x000fe2000f8e0204 */
[----:B------:R-:W-:Y:S01]  /*26c30*/  ULDC.64 UR4, c[0x0][0x2d0] ;  /* 0x0000b40000047ab9 */ /* 0x000fe20000000a00 */
[----:B----4-:R-:W-:Y:S02]  /*26c40*/  IMAD.IADD R4, R8, 0x1, R11 ;  /* 0x0000000108047824 */ /* 0x010fe400078e020b */
[----:B------:R-:W-:Y:S02]  /*26c50*/  IMAD.IADD R3, R3, 0x1, R0 ;  /* 0x0000000103037824 */ /* 0x000fe400078e0200 */
[----:B------:R-:W-:Y:S01]  /*26c60*/  IMAD.MOV.U32 R0, RZ, RZ, R4 ;  /* 0x000000ffff007224 */ /* 0x000fe200078e0004 */
[----:B------:R-:W2:Y:S01]  /*26c70*/  S2R R8, SR_TID.X ;  /* 0x0000000000087919 */ /* 0x000ea20000002100 */
[----:B0-----:R-:W-:-:S05]  /*26c80*/  @P0 IMAD.HI.U32 R5, R4, R5, RZ ;  /* 0x0000000504050227 */ /* 0x001fca00078e00ff */
[----:B-1----:R-:W-:-:S05]  /*26c90*/  @P0 SHF.R.U32.HI R0, RZ, R6, R5 ;  /* 0x00000006ff000219 */ /* 0x002fca0000011605 */
        /* <DEDUP_REMOVED lines=8> */
[----:B------:R-:W-:-:S05]  /*26d20*/  SHF.R.S32.HI R0, RZ, 0x1f, R4 ;  /* 0x0000001fff007819 */ /* 0x000fca0000011404 */
[----:B------:R-:W-:Y:S02]  /*26d30*/  IMAD R0, R0, UR4, RZ ;  /* 0x0000000400007c24 */ /* 0x000fe4000f8e02ff */
[----:B------:R-:W-:-:S04]  /*26d40*/  IMAD.WIDE.U32 R2, R4, UR4, R2 ;  /* 0x0000000404027c25 */ /* 0x000fc8000f8e0002 */
[----:B------:R-:W-:Y:S01]  /*26d50*/  IMAD R4, R4, UR5, R0 ;  /* 0x0000000504047c24 */ /* 0x000fe2000f8e0200 */
[----:B------:R-:W-:Y:S01]  /*26d60*/  ULDC.64 UR4, c[0x0][0x280] ;  /* 0x0000a00000047ab9 */ /* 0x000fe20000000a00 */
[----:B--2---:R-:W-:Y:S02]  /*26d70*/  IMAD.SHL.U32 R8, R8, 0x8, RZ ;  /* 0x0000000808087824 */ /* 0x004fe400078e00ff */
[----:B------:R-:W-:Y:S01]  /*26d80*/  IMAD.IADD R3, R3, 0x1, R4 ;  /* 0x0000000103037824 */ /* 0x000fe200078e0204 */
[----:B------:R-:W-:Y:S01]  /*26d90*/  LEA R4, P0, R2, UR4, 0x1 ;  /* 0x0000000402047c11 */ /* 0x000fe2000f8008ff */
[----:B------:R-:W-:Y:S01]  /*26da0*/  ULDC UR4, c[0x0][0x2b8] ;  /* 0x0000ae0000047ab9 */ /* 0x000fe20000000800 */
[----:B------:R-:W-:Y:S02]  /*26db0*/  LOP3.LUT R8, R8, 0x38, RZ, 0xc0, !PT ;  /* 0x0000003808087812 */ /* 0x000fe400078ec0ff */
[----:B------:R-:W-:Y:S01]  /*26dc0*/  LEA.HI.X R3, R2, UR5, R3, 0x1, P0 ;  /* 0x0000000502037c11 */ /* 0x000fe200080f0c03 */
[----:B------:R-:W-:Y:S01]  /*26dd0*/  UMOV UR5, 0xffffffff ;  /* 0xffffffff00057882 */ /* 0x000fe20000000000 */
[----:B------:R-:W-:-:S02]  /*26de0*/  ISETP.GE.AND P3, PT, R8, UR4, PT ;  /* 0x0000000408007c0c */ /* 0x000fc4000bf66270 */
[----:B------:R-:W-:Y:S02]  /*26df0*/  ISETP.GE.AND P0, PT, R12, UR4, PT ;  /* 0x000000040c007c0c */ /* 0x000fe4000bf06270 */
[----:B------:R-:W-:Y:S01]  /*26e00*/  ISETP.GE.AND P1, PT, R9, UR4, PT ;  /* 0x0000000409007c0c */ /* 0x000fe2000bf26270 */
[----:B------:R-:W-:-:S12]  /*26e10*/  BRA.DIV UR5, `(.L_x_1831) ;  /* 0x0000005605547947 */ /* 0x000fd8000b800000 */
[----:B------:R-:W2:Y:S04]  /*26e20*/  LDL.LU R6, [R1+0x38] ;  /* 0x0000380001067983 */ /* 0x000ea80000300800 */
[----:B------:R-:W3:Y:S04]  /*26e30*/  LDL.LU R11, [R1+0x34] ;  /* 0x00003400010b7983 */ /* 0x000ee80000300800 */
[----:B------:R-:W4:Y:S01]  /*26e40*/  LDL R9, [R1+0x2c] ;  /* 0x00002c0001097983 */ /* 0x000f220000100800 */
[----:B--2---:R-:W-:-:S03]  /*26e50*/  IMAD R2, R6, R7, RZ ;  /* 0x0000000706027224 */ /* 0x004fc600078e02ff */
[----:B------:R-:W0:Y:S01]  /*26e60*/  SHFL.IDX PT, R7, R4, RZ, 0x181f ;  /* 0x00181fff04077589 */ /* 0x000e2200000e0000 */
[----:B---3--:R-:W-:-:S03]  /*26e70*/  IMAD.IADD R0, R10, 0x1, R11 ;  /* 0x000000010a007824 */ /* 0x008fc600078e020b */
[----:B------:R-:W1:Y:S01]  /*26e80*/  SHFL.IDX PT, R6, R3, RZ, 0x181f ;  /* 0x00181fff03067589 */ /* 0x000e6200000e0000 */
[C---:B------:R-:W-:Y:S01]  /*26e90*/  VIADD R5, R0.reuse, 0x10 ;  /* 0x0000001000057836 */ /* 0x040fe20000000000 */
[----:B------:R-:W-:-:S13]  /*26ea0*/  ISETP.GE.AND P2, PT, R0, R2, PT ;  /* 0x000000020000720c */ /* 0x000fda0003f46270 */
[----:B0-----:R-:W-:-:S05]  /*26eb0*/  @!P2 LEA R7, P4, R8, R7, 0x1 ;  /* 0x000000070807a211 */ /* 0x001fca00078808ff */
[----:B-1----:R-:W-:-:S05]  /*26ec0*/  @!P2 IMAD.X R6, RZ, RZ, R6, P4 ;  /* 0x000000ffff06a224 */ /* 0x002fca00020e0606 */
[----:B------:R-:W-:-:S04]  /*26ed0*/  @!P2 LOP3.LUT R7, R7, R6, RZ, 0x3c, !PT ;  /* 0x000000060707a212 */ /* 0x000fc800078e3cff */
[----:B------:R-:W-:-:S04]  /*26ee0*/  @!P2 LOP3.LUT R6, R7, R6, RZ, 0x3c, !PT ;  /* 0x000000060706a212 */ /* 0x000fc800078e3cff */
[----:B------:R-:W-:-:S05]  /*26ef0*/  @!P2 LOP3.LUT R7, R7, R6, RZ, 0x3c, !PT ;  /* 0x000000060707a212 */ /* 0x000fca00078e3cff */
[----:B------:R-:W-:Y:S01]  /*26f00*/  @!PT LDS RZ, [RZ] ;  /* 0x00000000fffff984 */ /* 0x000fe20000000800 */
[----:B----4-:R-:W-:Y:S04]  /*26f10*/  @!P2 LDGSTS.E.BYPASS.LTC128B.128 [R9+0xc400], desc[UR46][R6.64], !P3 ;  /* 0x0c4000000609afae */ /* 0x010fe8000d901d6e */
        /* <DEDUP_REMOVED lines=69> */
.L_x_1991:
        /* <DEDUP_REMOVED lines=13> */
.L_x_1833:
[----:B------:R-:W-:Y:S05]  /*27440*/  BSYNC B0 ;  /* 0x0000000000007941 */ /* 0x000fea0003800000 */
.L_x_1832:
[----:B------:R-:W-:Y:S01]  /*27450*/  NOP ;  /* 0x0000000000007918 */ /* 0x000fe20000000000 */
[----:B------:R-:W-:-:S13]  /*27460*/  PLOP3.LUT P0, PT, PT, PT, PT, 0x80, 0x0 ;  /* 0x000000000000781c */ /* 0x000fda0003f0f070 */
.L_x_1834:
        /* <DEDUP_REMOVED lines=18> */
.L_x_1992:
[----:B------:R-:W-:Y:S05]  /*27590*/  BSYNC B0 ;  /* 0x0000000000007941 */ /* 0x000fea0003800000 */
.L_x_1835:
[----:B------:R-:W4:Y:S04]  /*275a0*/  LDL R2, [R1+0x44] ;  /* 0x0000440001027983 */ /* 0x000f280000100800 */
[----:B-1----:R-:W5:Y:S01]  /*275b0*/  LDL R4, [R1+0x30] ;  /* 0x0000300001047983 */ /* 0x002f620000100800 */
[----:B------:R-:W-:Y:S01]  /*275c0*/  BSSY B0, `(.L_x_1837) ;  /* 0x000021d000007945 */ /* 0x000fe20003800000 */
[----:B----4-:R-:W-:-:S05]  /*275d0*/  VIADD R0, R2, 0xfffffffe ;  /* 0xfffffffe02007836 */ /* 0x010fca0000000000 */
[----:B-----5:R-:W-:-:S13]  /*275e0*/  ISETP.GE.AND P0, PT, R0, R4, PT ;  /* 0x000000040000720c */ /* 0x020fda0003f06270 */
[----:B------:R-:W-:Y:S05]  /*275f0*/  @!P0 BRA `(.L_x_1838) ;  /* 0x0000002000648947 */ /* 0x000fea0003800000 */
[----:B---3--:R-:W3:Y:S04]  /*27600*/  LDL.LU R3, [R1+0x50] ;  /* 0x0000500001037983 */ /* 0x008ee80000300800 */
[----:B0-----:R-:W4:Y:S04]  /*27610*/  LDL.LU R7, [R1+0x40] ;  /* 0x0000400001077983 */ /* 0x001f280000300800 */
[----:B------:R-:W5:Y:S04]  /*27620*/  LDL.LU R2, [R1+0x60] ;  /* 0x0000600001027983 */ /* 0x000f680000300800 */
[----:B------:R-:W5:Y:S04]  /*27630*/  LDL.LU R6, [R1+0x3c] ;  /* 0x00003c0001067983 */ /* 0x000f680000300800 */
[----:B--2---:R-:W2:Y:S01]  /*27640*/  LDL.LU R5, [R1+0x5c] ;  /* 0x00005c0001057983 */ /* 0x004ea20000300800 */
[----:B------:R-:W-:Y:S01]  /*27650*/  LOP3.LUT R10, RZ, R4, RZ, 0x33, !PT ;  /* 0x00000004ff0a7212 */ /* 0x000fe200078e33ff */
[----:B------:R-:W-:Y:S01]  /*27660*/  BSSY B2, `(.L_x_1839) ;  /* 0x00000ba000027945 */ /* 0x000fe20003800000 */
[----:B---3--:R-:W-:-:S04]  /*27670*/  VIADD R3, R3, 0x1 ;  /* 0x0000000103037836 */ /* 0x008fc80000000000 */
[----:B----4-:R-:W-:Y:S01]  /*27680*/  IMAD R3, R3, R7, RZ ;  /* 0x0000000703037224 */ /* 0x010fe200078e02ff */
[----:B-----5:R-:W-:-:S04]  /*27690*/  LOP3.LUT R2, RZ, R2, RZ, 0x33, !PT ;  /* 0x00000002ff027212 */ /* 0x020fc800078e33ff */
[----:B------:R-:W-:-:S04]  /*276a0*/  LOP3.LUT R3, RZ, R3, RZ, 0x33, !PT ;  /* 0x00000003ff037212 */ /* 0x000fc800078e33ff */
[----:B------:R-:W-:Y:S02]  /*276b0*/  VIADDMNMX R2, R3, -R6, R2, !PT ;  /* 0x8000000603027246 */ /* 0x000fe40007800102 */
[----:B--2---:R-:W-:-:S04]  /*276c0*/  LOP3.LUT R7, RZ, R5, RZ, 0x33, !PT ;  /* 0x00000005ff077212 */ /* 0x004fc800078e33ff */
        /* <DEDUP_REMOVED lines=9> */
[----:B------:R-:W-:Y:S01]  /*27760*/  LOP3.LUT P1, RZ, R17, 0x4, RZ, 0xc0, !PT ;  /* 0x0000000411ff7812 */ /* 0x000fe2000782c0ff */
[----:B------:R-:W-:Y:S01]  /*27770*/  BSSY B1, `(.L_x_1841) ;  /* 0x00000a4000017945 */ /* 0x000fe20003800000 */
[----:B--2---:R-:W-:-:S05]  /*27780*/  VIADD R8, R5, 0x1 ;  /* 0x0000000105087836 */ /* 0x004fca0000000000 */
[----:B------:R-:W-:-:S04]  /*27790*/  ISETP.NE.AND P0, PT, R8, 0x2, PT ;  /* 0x000000020800780c */ /* 0x000fc80003f05270 */
[----:B------:R-:W-:Y:S02]  /*277a0*/  SEL R9, RZ, 0x1, P0 ;  /* 0x00000001ff097807 */ /* 0x000fe40000000000 */
[----:B------:R-:W-:Y:S02]  /*277b0*/  SEL R8, R8, RZ, P0 ;  /* 0x000000ff08087207 */ /* 0x000fe40000000000 */
[----:B---3--:R-:W-:Y:S01]  /*277c0*/  LOP3.LUT R9, R4, R9, RZ, 0x3c, !PT ;  /* 0x0000000904097212 */ /* 0x008fe200078e3cff */
[----:B------:R-:W-:Y:S06]  /*277d0*/  @!P1 BRA `(.L_x_1842) ;  /* 0x0000000800749947 */ /* 0x000fec0003800000 */
        /* <DEDUP_REMOVED lines=24> */
.L_x_1843:
[----:B------:R-:W-:Y:S01]  /*27960*/  IMAD R3, R8, 0x8, R19 ;  /* 0x0000000808037824 */ /* 0x000fe200078e0213 */
[----:B------:R-:W-:Y:S01]  /*27970*/  SHF.L.U32 R2, R9, 0x1f, RZ ;  /* 0x0000001f09027819 */ /* 0x000fe200000006ff */
[----:B------:R-:W-:Y:S03]  /*27980*/  BSSY B3, `(.L_x_1844) ;  /* 0x0000003000037945 */ /* 0x000fe60003800000 */
[----:B------:R-:W1:Y:S02]  /*27990*/  SYNCS.PHASECHK.TRANS64.TRYWAIT P0, [R3+URZ+0x2a840], R2 ;  /* 0x02a84002030075a7 */ /* 0x000e64000800017f */
[----:B-1----:R-:W-:Y:S05]  /*279a0*/  @!P0 BRA `(.L_x_1845) ;  /* 0x0000005400608947 */ /* 0x002fea0003800000 */
.L_x_1993:
[----:B------:R-:W-:Y:S05]  /*279b0*/  BSYNC B3 ;  /* 0x0000000000037941 */ /* 0x000fea0003800000 */
.L_x_1844:
[----:B0-----:R-:W0:Y:S01]  /*279c0*/  S2R R5, SR_TID.X ;  /* 0x0000000000057919 */ /* 0x001e220000002100 */
[----:B------:R-:W-:Y:S01]  /*279d0*/  BSSY B3, `(.L_x_1846) ;  /* 0x0000009000037945 */ /* 0x000fe20003800000 */
[----:B0-----:R-:W-:-:S04]  /*279e0*/  LOP3.LUT R5, R5, 0x7f, RZ, 0xc0, !PT ;  /* 0x0000007f05057812 */ /* 0x001fc800078ec0ff */
[----:B------:R-:W-:-:S13]  /*279f0*/  ISETP.NE.AND P0, PT, R5, RZ, PT ;  /* 0x000000ff0500720c */ /* 0x000fda0003f05270 */
[----:B------:R-:W-:Y:S05]  /*27a00*/  @P0 BRA `(.L_x_1847) ;  /* 0x0000000000140947 */ /* 0x000fea0003800000 */
[----:B------:R-:W-:Y:S01]  /*27a10*/  LOP3.LUT P1, RZ, R17, 0x1, RZ, 0xc0, !PT ;  /* 0x0000000111ff7812 */ /* 0x000fe2000782c0ff */
[----:B-1----:R-:W-:-:S04]  /*27a20*/  IMAD.MOV.U32 R2, RZ, RZ, 0x9000 ;  /* 0x00009000ff027424 */ /* 0x002fc800078e00ff */
[----:B------:R0:W-:Y:S08]  /*27a30*/  SYNCS.ARRIVE.TRANS64 RZ, [R3+URZ+0x2a830], R2 ;  /* 0x02a8300203ff79a7 */ /* 0x0001f0000800003f */
[----:B------:R-:W-:Y:S05]  /*27a40*/  @!P1 BRA `(.L_x_1847) ;  /* 0x0000000000049947 */ /* 0x000fea0003800000 */
[----:B------:R-:W-:Y:S01]  /*27a50*/  BPT.TRAP 0x1 ;  /* 0x000000040000795c */ /* 0x000fe20000300000 */
.L_x_1847:
[----:B------:R-:W-:Y:S05]  /*27a60*/  BSYNC B3 ;  /* 0x0000000000037941 */ /* 0x000fea0003800000 */
.L_x_1846:
[----:B01----:R-:W2:Y:S01]  /*27a70*/  LDL R2, [R1+0x1c] ;  /* 0x00001c0001027983 */ /* 0x003ea20000100800 */
        /* <DEDUP_REMOVED lines=11> */
.L_x_1848:
        /* <DEDUP_REMOVED lines=16> */
.L_x_1849:
        /* <DEDUP_REMOVED lines=15> */
.L_x_1850:
        /* <DEDUP_REMOVED lines=10> */
[----:B------:R-:W2:Y:S04]  /*27dc0*/  LDL.LU R13, [R1+0x18] ;  /* 0x00001800010d7983 */ /* 0x000ea80000300800 */
[----:B------:R-:W3:Y:S01]  /*27dd0*/  LDL R6, [R1+0x10] ;  /* 0x0000100001067983 */ /* 0x000ee20000100800 */
[----:B------:R-:W-:Y:S01]  /*27de0*/  BSSY B3, `(.L_x_1851) ;  /* 0x0000005000037945 */ /* 0x000fe20003800000 */
[----:B--2---:R-:W-:Y:S01]  /*27df0*/  SHF.L.U32 R3, R13, 0x1f, RZ ;  /* 0x0000001f0d037819 */ /* 0x004fe200000006ff */
[----:B---3--:R-:W-:-:S04]  /*27e00*/  IMAD R2, R6, 0x8, R19 ;  /* 0x0000000806027824 */ /* 0x008fc800078e0213 */
[----:B------:R-:W0:Y:S02]  /*27e10*/  SYNCS.PHASECHK.TRANS64.TRYWAIT P0, [R2+URZ+0x2a860], R3 ;  /* 0x02a86003020075a7 */ /* 0x000e24000800017f */
[----:B0-----:R-:W-:Y:S05]  /*27e20*/  @!P0 BRA `(.L_x_1852) ;  /* 0x0000005000548947 */ /* 0x001fea0003800000 */
.L_x_1994:
[----:B------:R-:W-:Y:S05]  /*27e30*/  BSYNC B3 ;  /* 0x0000000000037941 */ /* 0x000fea0003800000 */
.L_x_1851:
        /* <DEDUP_REMOVED lines=10> */
.L_x_1853:
[----:B------:R-:W-:Y:S01]  /*27ee0*/  LOP3.LUT P0, RZ, R17, 0x8, RZ, 0xc0, !PT ;  /* 0x0000000811ff7812 */ /* 0x000fe2000780c0ff */
[----:B------:R-:W-:-:S12]  /*27ef0*/  BSSY B3, `(.L_x_1854) ;  /* 0x0000003000037945 */ /* 0x000fd80003800000 */
[----:B------:R-:W-:Y:S05]  /*27f00*/  @P0 BRA `(.L_x_1855) ;  /* 0x0000000000040947 */ /* 0x000fea0003800000 */
[----:B------:R-:W-:Y:S01]  /*27f10*/  BPT.TRAP 0x1 ;  /* 0x000000040000795c */ /* 0x000fe20000300000 */
.L_x_1855:
[----:B------:R-:W-:Y:S05]  /*27f20*/  BSYNC B3 ;  /* 0x0000000000037941 */ /* 0x000fea0003800000 */
.L_x_1854:
[----:B------:R-:W2:Y:S04]  /*27f30*/  LDL.LU R6, [R1+0x10] ;  /* 0x0000100001067983 */ /* 0x000ea80000300800 */
[----:B------:R-:W3:Y:S04]  /*27f40*/  LDL R5, [R1+0x1c] ;  /* 0x00001c0001057983 */ /* 0x000ee80000100800 */
[----:B------:R-:W3:Y:S01]  /*27f50*/  LDL.LU R3, [R1+0x4] ;  /* 0x0000040001037983 */ /* 0x000ee20000300800 */
[----:B------:R-:W-:Y:S01]  /*27f60*/  R2UR UR10, R11 ;  /* 0x000000000b0a72ca */ /* 0x000fe200000e0000 */
[----:B------:R-:W-:Y:S01]  /*27f70*/  UIADD3 UR4, UP0, UR36, 0x470, URZ ;  /* 0x0000047024047890 */ /* 0x000fe2000ff1e03f */
[----:B------:R-:W-:Y:S01]  /*27f80*/  PLOP3.LUT P0, PT, PT, PT, PT, 0x80, 0x0 ;  /* 0x000000000000781c */ /* 0x000fe20003f0f070 */
[----:B------:R-:W-:Y:S01]  /*27f90*/  VIADD R2, R2, 0x2a850 ;  /* 0x0002a85002027836 */ /* 0x000fe20000000000 */
[----:B------:R-:W-:Y:S01]  /*27fa0*/  UMOV UR6, 0x0 ;  /* 0x0000000000067882 */ /* 0x000fe20000000000 */
[----:B------:R-:W-:Y:S01]  /*27fb0*/  UIADD3.X UR5, URZ, UR37, URZ, UP0, !UPT ;  /* 0x000000253f057290 */ /* 0x000fe200087fe43f */
[----:B------:R-:W-:Y:S01]  /*27fc0*/  UMOV UR7, 0x14f00000 ;  /* 0x14f0000000077882 */ /* 0x000fe20000000000 */
[----:B--2---:R-:W-:-:S02]  /*27fd0*/  IMAD R6, R6, 0x6000, R19 ;  /* 0x0000600006067824 */ /* 0x004fc400078e0213 */
[----:B---3--:R-:W-:Y:S02]  /*27fe0*/  IMAD R3, R3, 0x60, R5 ;  /* 0x0000006003037824 */ /* 0x008fe400078e0205 */
[----:B------:R-:W-:-:S07]  /*27ff0*/  VIADD R5, R6, 0x400 ;  /* 0x0000040006057836 */ /* 0x000fce0000000000 */
.L_x_1856:
        /* <DEDUP_REMOVED lines=15> */
.L_x_1857:
        /* <DEDUP_REMOVED lines=12> */
.L_x_1842:
[----:B------:R-:W-:Y:S05]  /*281b0*/  BSYNC B1 ;  /* 0x0000000000017941 */ /* 0x000fea0003800000 */
.L_x_1841:
[----:B0-----:R-:W2:Y:S04]  /*281c0*/  LDL.LU R0, [R1+0x44] ;  /* 0x0000440001007983 */ /* 0x001ea80000300800 */
[----:B------:R0:W-:Y:S04]  /*281d0*/  STL [R1+0x10], R8 ;  /* 0x0000100801007387 */ /* 0x0001e80000100800 */
[----:B------:R0:W-:Y:S02]  /*281e0*/  STL [R1+0x18], R9 ;  /* 0x0000180901007387 */ /* 0x0001e40000100800 */
[----:B0-2---:R-:W-:-:S07]  /*281f0*/  VIADD R0, R0, 0xfffffffd ;  /* 0xfffffffd00007836 */ /* 0x005fce0000000000 */
.L_x_1840:
[----:B------:R-:W-:Y:S05]  /*28200*/  BSYNC B2 ;  /* 0x0000000000027941 */ /* 0x000fea0003800000 */
.L_x_1839:
[----:B------:R-:W-:-:S05]  /*28210*/  VIADD R10, R10, 0xfffffffe ;  /* 0xfffffffe0a0a7836 */ /* 0x000fca0000000000 */
[----:B------:R-:W-:-:S13]  /*28220*/  ISETP.NE.AND P0, PT, R10, R7, PT ;  /* 0x000000070a00720c */ /* 0x000fda0003f05270 */
[----:B------:R-:W-:Y:S05]  /*28230*/  @!P0 BRA `(.L_x_1838) ;  /* 0x0000001400548947 */ /* 0x000fea0003800000 */
[----:B------:R-:W-:-:S07]  /*28240*/  IMAD.MOV.U32 R9, RZ, RZ, R18 ;  /* 0x000000ffff097224 */ /* 0x000fce00078e0012 */
.L_x_1892:
[----:B------:R-:W2:Y:S04]  /*28250*/  LDL R3, [R1+0x10] ;  /* 0x0000100001037983 */ /* 0x000ea80000100800 */
[----:B------:R-:W3:Y:S01]  /*28260*/  LDL R2, [R1+0x18] ;  /* 0x0000180001027983 */ /* 0x000ee20000100800 */
[----:B------:R-:W-:Y:S01]  /*28270*/  LOP3.LUT P1, RZ, R17, 0x4, RZ, 0xc0, !PT ;  /* 0x0000000411ff7812 */ /* 0x000fe2000782c0ff */
[----:B------:R-:W-:Y:S05]  /*28280*/  YIELD ;  /* 0x0000000000007946 */ /* 0x000fea0003800000 */
[----:B------:R-:W-:Y:S01]  /*28290*/  BSSY B1, `(.L_x_1858) ;  /* 0x00000a4000017945 */ /* 0x000fe20003800000 */
[----:B--2---:R-:W-:-:S05]  /*282a0*/  VIADD R4, R3, 0x1 ;  /* 0x0000000103047836 */ /* 0x004fca0000000000 */
[----:B------:R-:W-:-:S04]  /*282b0*/  ISETP.NE.AND P0, PT, R4, 0x2, PT ;  /* 0x000000020400780c */ /* 0x000fc80003f05270 */
[----:B------:R-:W-:Y:S02]  /*282c0*/  SEL R5, RZ, 0x1, P0 ;  /* 0x00000001ff057807 */ /* 0x000fe40000000000 */
[----:B------:R-:W-:Y:S02]  /*282d0*/  SEL R4, R4, RZ, P0 ;  /* 0x000000ff04047207 */ /* 0x000fe40000000000 */
[----:B---3--:R-:W-:Y:S01]  /*282e0*/  LOP3.LUT R5, R2, R5, RZ, 0x3c, !PT ;  /* 0x0000000502057212 */ /* 0x008fe200078e3cff */
[----:B01----:R-:W-:Y:S06]  /*282f0*/  @!P1 BRA `(.L_x_1859) ;  /* 0x0000000800749947 */ /* 0x003fec0003800000 */
        /* <DEDUP_REMOVED lines=24> */
.L_x_1860:
[----:B------:R-:W-:Y:S01]  /*28480*/  IMAD R3, R4, 0x8, R19 ;  /* 0x0000000804037824 */ /* 0x000fe200078e0213 */
[----:B------:R-:W-:Y:S01]  /*28490*/  SHF.L.U32 R2, R5, 0x1f, RZ ;  /* 0x0000001f05027819 */ /* 0x000fe200000006ff */
[----:B------:R-:W-:Y:S03]  /*284a0*/  BSSY B2, `(.L_x_1861) ;  /* 0x0000003000027945 */ /* 0x000fe60003800000 */
[----:B------:R-:W1:Y:S02]  /*284b0*/  SYNCS.PHASECHK.TRANS64.TRYWAIT P0, [R3+URZ+0x2a840], R2 ;  /* 0x02a84002030075a7 */ /* 0x000e64000800017f */
[----:B-1----:R-:W-:Y:S05]  /*284c0*/  @!P0 BRA `(.L_x_1862) ;  /* 0x0000004800c08947 */ /* 0x002fea0003800000 */
.L_x_1995:
[----:B------:R-:W-:Y:S05]  /*284d0*/  BSYNC B2 ;  /* 0x0000000000027941 */ /* 0x000fea0003800000 */
.L_x_1861:
[----:B------:R-:W2:Y:S01]  /*284e0*/  S2R R7, SR_TID.X ;  /* 0x0000000000077919 */ /* 0x000ea20000002100 */
[----:B------:R-:W-:Y:S01]  /*284f0*/  BSSY B2, `(.L_x_1863) ;  /* 0x0000009000027945 */ /* 0x000fe20003800000 */
[----:B--2---:R-:W-:-:S04]  /*28500*/  LOP3.LUT R7, R7, 0x7f, RZ, 0xc0, !PT ;  /* 0x0000007f07077812 */ /* 0x004fc800078ec0ff */
[----:B------:R-:W-:-:S13]  /*28510*/  ISETP.NE.AND P0, PT, R7, RZ, PT ;  /* 0x000000ff0700720c */ /* 0x000fda0003f05270 */
[----:B------:R-:W-:Y:S05]  /*28520*/  @P0 BRA `(.L_x_1864) ;  /* 0x0000000000140947 */ /* 0x000fea0003800000 */
[----:B------:R-:W-:Y:S01]  /*28530*/  LOP3.LUT P1, RZ, R17, 0x1, RZ, 0xc0, !PT ;  /* 0x0000000111ff7812 */ /* 0x000fe2000782c0ff */
[----:B-1----:R-:W-:-:S04]  /*28540*/  IMAD.MOV.U32 R2, RZ, RZ, 0x9000 ;  /* 0x00009000ff027424 */ /* 0x002fc800078e00ff */
[----:B------:R2:W-:Y:S08]  /*28550*/  SYNCS.ARRIVE.TRANS64 RZ, [R3+URZ+0x2a830], R2 ;  /* 0x02a8300203ff79a7 */ /* 0x0005f0000800003f */
[----:B------:R-:W-:Y:S05]  /*28560*/  @!P1 BRA `(.L_x_1864) ;  /* 0x0000000000049947 */ /* 0x000fea0003800000 */
[----:B------:R-:W-:Y:S01]  /*28570*/  BPT.TRAP 0x1 ;  /* 0x000000040000795c */ /* 0x000fe20000300000 */
.L_x_1864:
[----:B------:R-:W-:Y:S05]  /*28580*/  BSYNC B2 ;  /* 0x0000000000027941 */ /* 0x000fea0003800000 */
.L_x_1863:
[----:B-12---:R-:W2:Y:S01]  /*28590*/  LDL R2, [R1+0x1c] ;  /* 0x00001c0001027983 */ /* 0x006ea20000100800 */
        /* <DEDUP_REMOVED lines=11> */
.L_x_1865:
        /* <DEDUP_REMOVED lines=16> */
.L_x_1866:
        /* <DEDUP_REMOVED lines=15> */
.L_x_1867:
        /* <DEDUP_REMOVED lines=17> */
.L_x_1996:
[----:B------:R-:W-:Y:S05]  /*28950*/  BSYNC B2 ;  /* 0x0000000000027941 */ /* 0x000fea0003800000 */
.L_x_1868:
        /* <DEDUP_REMOVED lines=10> */
.L_x_1870:
[----:B------:R-:W-:Y:S01]  /*28a00*/  LOP3.LUT P0, RZ, R17, 0x8, RZ, 0xc0, !PT ;  /* 0x0000000811ff7812 */ /* 0x000fe2000780c0ff */
[----:B------:R-:W-:-:S12]  /*28a10*/  BSSY B2, `(.L_x_1871) ;  /* 0x0000003000027945 */ /* 0x000fd80003800000 */
[----:B------:R-:W-:Y:S05]  /*28a20*/  @P0 BRA `(.L_x_1872) ;  /* 0x0000000000040947 */ /* 0x000fea0003800000 */
[----:B------:R-:W-:Y:S01]  /*28a30*/  BPT.TRAP 0x1 ;  /* 0x000000040000795c */ /* 0x000fe20000300000 */
.L_x_1872:
[----:B------:R-:W-:Y:S05]  /*28a40*/  BSYNC B2 ;  /* 0x0000000000027941 */ /* 0x000fea0003800000 */
.L_x_1871:
        /* <DEDUP_REMOVED lines=13> */
.L_x_1873:
        /* <DEDUP_REMOVED lines=15> */
.L_x_1874:
        /* <DEDUP_REMOVED lines=12> */
.L_x_1859:
[----:B------:R-:W-:Y:S05]  /*28cd0*/  BSYNC B1 ;  /* 0x0000000000017941 */ /* 0x000fea0003800000 */
.L_x_1858:
[----:B------:R-:W-:Y:S01]  /*28ce0*/  VIADD R3, R4, 0x1 ;  /* 0x0000000104037836 */ /* 0x000fe20000000000 */
[----:B------:R-:W-:Y:S01]  /*28cf0*/  LOP3.LUT P1, RZ, R17, 0x4, RZ, 0xc0, !PT ;  /* 0x0000000411ff7812 */ /* 0x000fe2000782c0ff */
[----:B------:R-:W-:Y:S01]  /*28d00*/  BSSY B1, `(.L_x_1875) ;  /* 0x00000a4000017945 */ /* 0x000fe20003800000 */
[----:B0-----:R-:W-:Y:S02]  /*28d10*/  VIADD R6, R0, 0xffffffff ;  /* 0xffffffff00067836 */ /* 0x001fe40000000000 */
[----:B------:R-:W-:-:S04]  /*28d20*/  ISETP.NE.AND P0, PT, R3, 0x2, PT ;  /* 0x000000020300780c */ /* 0x000fc80003f05270 */
[----:B------:R-:W-:Y:S02]  /*28d30*/  SEL R2, RZ, 0x1, P0 ;  /* 0x00000001ff027807 */ /* 0x000fe40000000000 */
[----:B------:R-:W-:Y:S02]  /*28d40*/  SEL R11, R3, RZ, P0 ;  /* 0x000000ff030b7207 */ /* 0x000fe40000000000 */
[----:B------:R-:W-:-:S05]  /*28d50*/  LOP3.LUT R10, R5, R2, RZ, 0x3c, !PT ;  /* 0x00000002050a7212 */ /* 0x000fca00078e3cff */
[----:B------:R0:W-:Y:S04]  /*28d60*/  STL [R1+0x18], R10 ;  /* 0x0000180a01007387 */ /* 0x0001e80000100800 */
[----:B------:R0:W-:Y:S01]  /*28d70*/  STL [R1+0x10], R11 ;  /* 0x0000100b01007387 */ /* 0x0001e20000100800 */
        /* <DEDUP_REMOVED lines=25> */
.L_x_1877:
[----:B------:R-:W-:Y:S01]  /*28f10*/  IMAD R3, R11, 0x8, R19 ;  /* 0x000000080b037824 */ /* 0x000fe200078e0213 */
[----:B------:R-:W-:Y:S01]  /*28f20*/  SHF.L.U32 R2, R10, 0x1f, RZ ;  /* 0x0000001f0a027819 */ /* 0x000fe200000006ff */
[----:B------:R-:W-:Y:S03]  /*28f30*/  BSSY B2, `(.L_x_1878) ;  /* 0x0000003000027945 */ /* 0x000fe60003800000 */
[----:B------:R-:W2:Y:S02]  /*28f40*/  SYNCS.PHASECHK.TRANS64.TRYWAIT P0, [R3+URZ+0x2a840], R2 ;  /* 0x02a84002030075a7 */ /* 0x000ea4000800017f */
[----:B--2---:R-:W-:Y:S05]  /*28f50*/  @!P0 BRA `(.L_x_1879) ;  /* 0x0000004000448947 */ /* 0x004fea0003800000 */
.L_x_1997:
[----:B------:R-:W-:Y:S05]  /*28f60*/  BSYNC B2 ;  /* 0x0000000000027941 */ /* 0x000fea0003800000 */
.L_x_1878:
[----:B-1----:R-:W1:Y:S01]  /*28f70*/  S2R R8, SR_TID.X ;  /* 0x0000000000087919 */ /* 0x002e620000002100 */
[----:B------:R-:W-:Y:S01]  /*28f80*/  BSSY B2, `(.L_x_1880) ;  /* 0x0000009000027945 */ /* 0x000fe20003800000 */
[----:B-1----:R-:W-:-:S04]  /*28f90*/  LOP3.LUT R8, R8, 0x7f, RZ, 0xc0, !PT ;  /* 0x0000007f08087812 */ /* 0x002fc800078ec0ff */
[----:B------:R-:W-:-:S13]  /*28fa0*/  ISETP.NE.AND P0, PT, R8, RZ, PT ;  /* 0x000000ff0800720c */ /* 0x000fda0003f05270 */
[----:B------:R-:W-:Y:S05]  /*28fb0*/  @P0 BRA `(.L_x_1881) ;  /* 0x0000000000140947 */ /* 0x000fea0003800000 */
[----:B------:R-:W-:Y:S01]  /*28fc0*/  LOP3.LUT P1, RZ, R17, 0x1, RZ, 0xc0, !PT ;  /* 0x0000000111ff7812 */ /* 0x000fe2000782c0ff */
[----:B--2---:R-:W-:-:S04]  /*28fd0*/  IMAD.MOV.U32 R2, RZ, RZ, 0x9000 ;  /* 0x00009000ff027424 */ /* 0x004fc800078e00ff */
[----:B------:R1:W-:Y:S08]  /*28fe0*/  SYNCS.ARRIVE.TRANS64 RZ, [R3+URZ+0x2a830], R2 ;  /* 0x02a8300203ff79a7 */ /* 0x0003f0000800003f */
[----:B------:R-:W-:Y:S05]  /*28ff0*/  @!P1 BRA `(.L_x_1881) ;  /* 0x0000000000049947 */ /* 0x000fea0003800000 */
[----:B------:R-:W-:Y:S01]  /*29000*/  BPT.TRAP 0x1 ;  /* 0x000000040000795c */ /* 0x000fe20000300000 */
.L_x_1881:
[----:B------:R-:W-:Y:S05]  /*29010*/  BSYNC B2 ;  /* 0x0000000000027941 */ /* 0x000fea0003800000 */
.L_x_1880:
[----:B------:R-:W3:Y:S04]  /*29020*/  LDL R8, [R1+0x10] ;  /* 0x0000100001087983 */ /* 0x000ee80000100800 */
[----:B-12---:R-:W2:Y:S01]  /*29030*/  LDL R2, [R1+0x1c] ;  /* 0x00001c0001027983 */ /* 0x006ea20000100800 */
[----:B0-----:R-:W-:Y:S01]  /*29040*/  IMAD.MOV.U32 R11, RZ, RZ, RZ ;  /* 0x000000ffff0b7224 */ /* 0x001fe200078e00ff */
[----:B------:R-:W-:Y:S01]  /*29050*/  UIADD3 UR4, UP0, UR36, 0x370, URZ ;  /* 0x0000037024047890 */ /* 0x000fe2000ff1e03f */
[----:B------:R-:W-:Y:S01]  /*29060*/  PLOP3.LUT P0, PT, PT, PT, PT, 0x80, 0x0 ;  /* 0x000000000000781c */ /* 0x000fe20003f0f070 */
[----:B------:R-:W-:Y:S01]  /*29070*/  VIADD R3, R3, 0x2a830 ;  /* 0x0002a83003037836 */ /* 0x000fe20000000000 */
[----:B------:R-:W-:Y:S01]  /*29080*/  UMOV UR6, 0x0 ;  /* 0x0000000000067882 */ /* 0x000fe20000000000 */
[----:B------:R-:W-:Y:S01]  /*29090*/  R2UR UR10, R11 ;  /* 0x000000000b0a72ca */ /* 0x000fe200000e0000 */
[----:B------:R-:W-:Y:S01]  /*290a0*/  UIADD3.X UR5, URZ, UR37, URZ, UP0, !UPT ;  /* 0x000000253f057290 */ /* 0x000fe200087fe43f */
[----:B------:R-:W-:Y:S01]  /*290b0*/  UMOV UR7, 0x14f00000 ;  /* 0x14f0000000077882 */ /* 0x000fe20000000000 */
[----:B---3--:R-:W-:-:S02]  /*290c0*/  IMAD R8, R8, 0x9000, R19 ;  /* 0x0000900008087824 */ /* 0x008fc400078e0213 */
[----:B--2---:R-:W-:Y:S02]  /*290d0*/  IMAD R2, R7, 0x60, R2 ;  /* 0x0000006007027824 */ /* 0x004fe400078e0202 */
[----:B------:R-:W-:-:S08]  /*290e0*/  VIADD R10, R8, 0x18400 ;  /* 0x00018400080a7836 */ /* 0x000fd00000000000 */
.L_x_1882:
        /* <DEDUP_REMOVED lines=16> */
.L_x_1883:
        /* <DEDUP_REMOVED lines=15> */
.L_x_1884:
        /* <DEDUP_REMOVED lines=15> */
.L_x_1998:
[----:B------:R-:W-:Y:S05]  /*293d0*/  BSYNC B2 ;  /* 0x0000000000027941 */ /* 0x000fea0003800000 */
.L_x_1885:
        /* <DEDUP_REMOVED lines=10> */
.L_x_1887:
[----:B------:R-:W-:Y:S01]  /*29480*/  LOP3.LUT P0, RZ, R17, 0x8, RZ, 0xc0, !PT ;  /* 0x0000000811ff7812 */ /* 0x000fe2000780c0ff */
[----:B------:R-:W-:-:S12]  /*29490*/  BSSY B2, `(.L_x_1888) ;  /* 0x0000003000027945 */ /* 0x000fd80003800000 */
[----:B------:R-:W-:Y:S05]  /*294a0*/  @P0 BRA `(.L_x_1889) ;  /* 0x0000000000040947 */ /* 0x000fea0003800000 */
[----:B------:R-:W-:Y:S01]  /*294b0*/  BPT.TRAP 0x1 ;  /* 0x000000040000795c */ /* 0x000fe20000300000 */
.L_x_1889:
[----:B------:R-:W-:Y:S05]  /*294c0*/  BSYNC B2 ;  /* 0x0000000000027941 */ /* 0x000fea0003800000 */
.L_x_1888:
        /* <DEDUP_REMOVED lines=12> */
.L_x_1890:
        /* <DEDUP_REMOVED lines=15> */
.L_x_1891:
        /* <DEDUP_REMOVED lines=12> */
.L_x_1876:
[----:B------:R-:W-:Y:S05]  /*29740*/  BSYNC B1 ;  /* 0x0000000000017941 */ /* 0x000fea0003800000 */
.L_x_1875:
[----:B------:R-:W2:Y:S01]  /*29750*/  LDL R2, [R1+0x30] ;  /* 0x0000300001027983 */ /* 0x000ea20000100800 */
[----:B------:R-:W-:Y:S01]  /*29760*/  VIADD R0, R0, 0xfffffffe ;  /* 0xfffffffe00007836 */ /* 0x000fe20000000000 */
[----:B--2---:R-:W-:-:S13]  /*29770*/  ISETP.GT.AND P0, PT, R6, R2, PT ;  /* 0x000000020600720c */ /* 0x004fda0003f04270 */
[----:B------:R-:W-:Y:S05]  /*29780*/  @P0 BRA `(.L_x_1892) ;  /* 0xffffffe800b00947 */ /* 0x000fea000383ffff */
.L_x_1838:
[----:B------:R-:W-:Y:S05]  /*29790*/  BSYNC B0 ;  /* 0x0000000000007941 */ /* 0x000fea0003800000 */
.L_x_1837:
[----:B------:R-:W4:Y:S01]  /*297a0*/  S2R R2, SR_TID.X ;  /* 0x0000000000027919 */ /* 0x000f220000002100 */
[----:B------:R-:W-:Y:S01]  /*297b0*/  BSSY B0, `(.L_x_1893) ;  /* 0x0000011000007945 */ /* 0x000fe20003800000 */
[----:B----4-:R-:W-:-:S04]  /*297c0*/  LOP3.LUT R2, R2, 0x7f, RZ, 0xc0, !PT ;  /* 0x0000007f02027812 */ /* 0x010fc800078ec0ff */
[----:B------:R-:W-:-:S13]  /*297d0*/  ISETP.NE.AND P0, PT, R2, RZ, PT ;  /* 0x000000ff0200720c */ /* 0x000fda0003f05270 */
[----:B------:R-:W-:Y:S05]  /*297e0*/  @P0 BRA `(.L_x_1894) ;  /* 0x0000000000340947 */ /* 0x000fea0003800000 */
[----:B------:R-:W4:Y:S01]  /*297f0*/  S2R R2, SR_LANEID ;  /* 0x0000000000027919 */ /* 0x000f220000000000 */
[----:B------:R-:W-:Y:S01]  /*29800*/  VOTEU.ANY UR4, UPT, PT ;  /* 0x0000000000047886 */ /* 0x000fe200038e0100 */
[----:B--2---:R-:W2:Y:S01]  /*29810*/  LDC.64 R4, c[0x0][0xc60] ;  /* 0x00031800ff047b82 */ /* 0x004ea20000000a00 */
[----:B------:R-:W4:Y:S02]  /*29820*/  FLO.U32 R0, UR4 ;  /* 0x0000000400007d00 */ /* 0x000f2400080e0000 */
[----:B----4-:R-:W-:-:S06]  /*29830*/  ISETP.EQ.U32.AND P0, PT, R0, R2, PT ;  /* 0x000000020000720c */ /* 0x010fcc0003f02070 */
[----:B------:R-:W2:Y:S07]  /*29840*/  POPC R2, UR4 ;  /* 0x0000000400027d09 */ /* 0x000eae0008000000 */
[----:B--2---:R-:W2:Y:S04]  /*29850*/  @P0 ATOMG.E.ADD.STRONG.GPU PT, R2, desc[UR46][R4.64], R2 ;  /* 0x00000002040209a8 */ /* 0x004ea800081ee1ee */
[----:B--2---:R2:W4:Y:S02]  /*29860*/  SHFL.IDX PT, R2, R2, R0, 0x1f ;  /* 0x00001f0002027589 */ /* 0x00452400000e0000 */
[----:B--2---:R-:W2:Y:S02]  /*29870*/  S2R R0, SR_LTMASK ;  /* 0x0000000000007919 */ /* 0x004ea40000003900 */
[----:B--2---:R-:W-:-:S06]  /*29880*/  LOP3.LUT R0, R0, UR4, RZ, 0xc0, !PT ;  /* 0x0000000400007c12 */ /* 0x004fcc000f8ec0ff */
[----:B------:R-:W4:Y:S02]  /*29890*/  POPC R0, R0 ;  /* 0x0000000000007309 */ /* 0x000f240000000000 */
[----:B----4-:R-:W-:-:S05]  /*298a0*/  IADD3 R0, R2, UR39, R0 ;  /* 0x0000002702007c10 */ /* 0x010fca000fffe000 */
[----:B------:R4:W-:Y:S02]  /*298b0*/  STL [R1], R0 ;  /* 0x0000000001007387 */ /* 0x0009e40000100800 */
.L_x_1894:
[----:B------:R-:W-:Y:S05]  /*298c0*/  BSYNC B0 ;  /* 0x0000000000007941 */ /* 0x000fea0003800000 */
.L_x_1893:
[----:B------:R-:W-:Y:S01]  /*298d0*/  LOP3.LUT P0, RZ, R17, 0x4, RZ, 0xc0, !PT ;  /* 0x0000000411ff7812 */ /* 0x000fe2000780c0ff */
[----:B------:R-:W-:-:S12]  /*298e0*/  BSSY B0, `(.L_x_1895) ;  /* 0x000003f000007945 */ /* 0x000fd80003800000 */
[----:B------:R-:W-:Y:S05]  /*298f0*/  @!P0 BRA `(.L_x_1896) ;  /* 0x0000000000f48947 */ /* 0x000fea0003800000 */
[----:B----4-:R-:W4:Y:S04]  /*29900*/  LDL R0, [R1+0x10] ;  /* 0x0000100001007983 */ /* 0x010f280000100800 */
[----:B------:R-:W5:Y:S01]  /*29910*/  LDL R2, [R1+0x18] ;  /* 0x0000180001027983 */ /* 0x000f620000100800 */
[----:B------:R-:W-:Y:S01]  /*29920*/  BSSY B1, `(.L_x_1897) ;  /* 0x0000005000017945 */ /* 0x000fe20003800000 */
[----:B----4-:R-:W-:Y:S01]  /*29930*/  IMAD R0, R0, 0x8, R19 ;  /* 0x0000000800007824 */ /* 0x010fe200078e0213 */
[----:B-----5:R-:W-:-:S04]  /*29940*/  SHF.L.U32 R2, R2, 0x1f, RZ ;  /* 0x0000001f02027819 */ /* 0x020fc800000006ff */
[----:B------:R-:W4:Y:S02]  /*29950*/  SYNCS.PHASECHK.TRANS64.TRYWAIT P0, [R0+URZ+0x2a860], R2 ;  /* 0x02a86002000075a7 */ /* 0x000f24000800017f */
[----:B----4-:R-:W-:Y:S05]  /*29960*/  @!P0 BRA `(.L_x_1898) ;  /* 0x0000003400e88947 */ /* 0x010fea0003800000 */
.L_x_1999:
[----:B------:R-:W-:Y:S05]  /*29970*/  BSYNC B1 ;  /* 0x0000000000017941 */ /* 0x000fea0003800000 */
.L_x_1897:
[----:B---3--:R-:W3:Y:S01]  /*29980*/  S2R R3, SR_TID.X ;  /* 0x0000000000037919 */ /* 0x008ee20000002100 */
[----:B------:R-:W-:-:S04]  /*29990*/  UPRMT UR4, UR38, 0x9910, URZ ;  /* 0x0000991026047896 */ /* 0x000fc8000800003f */
[----:B------:R-:W-:Y:S01]  /*299a0*/  UISETP.NE.AND UP0, UPT, UR4, 0x2, UPT ;  /* 0x000000020400788c */ /* 0x000fe2000bf05270 */
[----:B---3--:R-:W-:-:S04]  /*299b0*/  LOP3.LUT R3, R3, 0x7f, RZ, 0xc0, !PT ;  /* 0x0000007f03037812 */ /* 0x008fc800078ec0ff */
[----:B------:R-:W-:-:S13]  /*299c0*/  ISETP.NE.AND P0, PT, R3, RZ, PT ;  /* 0x000000ff0300720c */ /* 0x000fda0003f05270 */
[----:B----4-:R-:W-:-:S04]  /*299d0*/  @!P0 IMAD.MOV.U32 R2, RZ, RZ, 0x6000 ;  /* 0x00006000ff028424 */ /* 0x010fc800078e00ff */
[----:B------:R3:W-:Y:S01]  /*299e0*/  @!P0 SYNCS.ARRIVE.TRANS64 RZ, [R0+URZ+0x2a850], R2 ;  /* 0x02a8500200ff89a7 */ /* 0x0007e2000800003f */
[----:B------:R-:W-:-:S13]  /*299f0*/  PLOP3.LUT P0, PT, PT, PT, UP0, 0x80, 0x0 ;  /* 0x000000000000781c */ /* 0x000fda0003f0f008 */
[----:B---3--:R-:W-:Y:S05]  /*29a00*/  @P0 BRA `(.L_x_1899) ;  /* 0x0000000000040947 */ /* 0x008fea0003800000 */
[----:B------:R-:W-:Y:S01]  /*29a10*/  BPT.TRAP 0x1 ;  /* 0x000000040000795c */ /* 0x000fe20000300000 */
.L_x_1899:
[----:B------:R-:W-:Y:S01]  /*29a20*/  LOP3.LUT P0, RZ, R17, 0x8, RZ, 0xc0, !PT ;  /* 0x0000000811ff7812 */ /* 0x000fe2000780c0ff */
[----:B------:R-:W-:-:S12]  /*29a30*/  BSSY B1, `(.L_x_1900) ;  /* 0x0000003000017945 */ /* 0x000fd80003800000 */
[----:B------:R-:W-:Y:S05]  /*29a40*/  @P0 BRA `(.L_x_1901) ;  /* 0x0000000000040947 */ /* 0x000fea0003800000 */
[----:B------:R-:W-:Y:S01]  /*29a50*/  BPT.TRAP 0x1 ;  /* 0x000000040000795c */ /* 0x000fe20000300000 */
.L_x_1901:
[----:B------:R-:W-:Y:S05]  /*29a60*/  BSYNC B1 ;  /* 0x0000000000017941 */ /* 0x000fea0003800000 */
.L_x_1900:
[----:B------:R-:W3:Y:S04]  /*29a70*/  LDL.LU R4, [R1+0x1c] ;  /* 0x00001c0001047983 */ /* 0x000ee80000300800 */
[----:B------:R-:W3:Y:S04]  /*29a80*/  LDL.LU R3, [R1+0x4] ;  /* 0x0000040001037983 */ /* 0x000ee80000300800 */
[----:B------:R-:W4:Y:S01]  /*29a90*/  LDL R2, [R1+0x10] ;  /* 0x0000100001027983 */ /* 0x000f220000100800 */
        /* <DEDUP_REMOVED lines=8> */
[----:B----4-:R-:W-:-:S04]  /*29b20*/  IMAD R2, R2, 0x6000, R19 ;  /* 0x0000600002027824 */ /* 0x010fc800078e0213 */
[----:B------:R-:W-:-:S07]  /*29b30*/  VIADD R4, R2, 0x400 ;  /* 0x0000040002047836 */ /* 0x000fce0000000000 */
.L_x_1902:
        /* <DEDUP_REMOVED lines=15> */
.L_x_1903:
        /* <DEDUP_REMOVED lines=10> */
.L_x_1896:
[----:B------:R-:W-:Y:S05]  /*29cd0*/  BSYNC B0 ;  /* 0x0000000000007941 */ /* 0x000fea0003800000 */
.L_x_1895:
[----:B--2---:R-:W4:Y:S04]  /*29ce0*/  LDL.LU R5, [R1+0x10] ;  /* 0x0000100001057983 */ /* 0x004f280000300800 */
[----:B------:R-:W2:Y:S01]  /*29cf0*/  LDL.LU R4, [R1+0x18] ;  /* 0x0000180001047983 */ /* 0x000ea20000300800 */
[----:B----4-:R-:W-:-:S05]  /*29d00*/  VIADD R0, R5, 0x1 ;  /* 0x0000000105007836 */ /* 0x010fca0000000000 */
[----:B------:R-:W-:-:S04]  /*29d10*/  ISETP.NE.AND P0, PT, R0, 0x2, PT ;  /* 0x000000020000780c */ /* 0x000fc80003f05270 */
[----:B------:R-:W-:Y:S02]  /*29d20*/  SEL R2, RZ, 0x1, P0 ;  /* 0x00000001ff027807 */ /* 0x000fe40000000000 */
[----:B------:R-:W-:Y:S02]  /*29d30*/  SEL R0, R0, RZ, P0 ;  /* 0x000000ff00007207 */ /* 0x000fe40000000000 */
[----:B--2---:R-:W-:-:S03]  /*29d40*/  LOP3.LUT R4, R4, R2, RZ, 0x3c, !PT ;  /* 0x0000000204047212 */ /* 0x004fc600078e3cff */
[----:B------:R4:W-:Y:S04]  /*29d50*/  STL [R1+0x10], R0 ;  /* 0x0000100001007387 */ /* 0x0009e80000100800 */
[----:B------:R4:W-:Y:S02]  /*29d60*/  STL [R1+0x18], R4 ;  /* 0x0000180401007387 */ /* 0x0009e40000100800 */
.L_x_1817:
[----:B------:R-:W-:Y:S05]  /*29d70*/  BSYNC B7 ;  /* 0x0000000000077941 */ /* 0x000fea0003800000 */
.L_x_1815:
[----:B------:R-:W-:-:S13]  /*29d80*/  LOP3.LUT P0, RZ, R17, 0x10, RZ, 0xc0, !PT ;  /* 0x0000001011ff7812 */ /* 0x000fda000780c0ff */
[----:B------:R-:W-:Y:S05]  /*29d90*/  @!P0 BRA `(.L_x_1904) ;  /* 0x00000000002c8947 */ /* 0x000fea0003800000 */
[----:B------:R-:W-:Y:S05]  /*29da0*/  WARPSYNC.ALL ;  /* 0x0000000000007948 */ /* 0x000fea0003800000 */
[----:B------:R-:W5:Y:S08]  /*29db0*/  S2UR UR5, SR_CgaCtaId ;  /* 0x00000000000579c3 */ /* 0x000f700000008800 */
[----:B------:R-:W-:Y:S06]  /*29dc0*/  BAR.SYNC.DEFER_BLOCKING 0x5, 0x180 ;  /* 0x0146000000007b1d */ /* 0x000fec0000010000 */
[----:B------:R-:W-:-:S02]  /*29dd0*/  UMOV UR4, 0x400 ;  /* 0x0000040000047882 */ /* 0x000fc40000000000 */
[----:B-----5:R-:W-:-:S06]  /*29de0*/  ULEA UR4, UR5, UR4, 0x18 ;  /* 0x0000000405047291 */ /* 0x020fcc000f8ec03f */
[----:B------:R-:W-:-:S05]  /*29df0*/  IMAD.U32 R19, RZ, RZ, UR4 ;  /* 0x00000004ff137e24 */ /* 0x000fca000f8e00ff */
[----:B01--4-:R-:W0:Y:S04]  /*29e00*/  LDS.128 R4, [R19+0x2a8d0] ;  /* 0x02a8d00013047984 */ /* 0x013e280000000c00 */
[----:B0-----:R1:W-:Y:S04]  /*29e10*/  STL.64 [R1], R4 ;  /* 0x0000000401007387 */ /* 0x0013e80000100a00 */
[----:B------:R1:W-:Y:S01]  /*29e20*/  STL.64 [R1+0x8], R6 ;  /* 0x0000080601007387 */ /* 0x0003e20000100a00 */
[----:B------:R-:W-:Y:S06]  /*29e30*/  BAR.ARV 0x4, 0x180 ;  /* 0x0106000000007b1d */ /* 0x000fec0000002000 */
[----:B------:R-:W-:Y:S05]  /*29e40*/  BRA `(.L_x_1905) ;  /* 0x00000010002c7947 */ /* 0x000fea0003800000 */
.L_x_1904:
[----:B------:R-:W5:Y:S01]  /*29e50*/  LDL R16, [R1+0x28] ;  /* 0x0000280001107983 */ /* 0x000f620000100800 */
[----:B------:R-:W-:Y:S01]  /*29e60*/  UMOV UR4, 0xffffffff ;  /* 0xffffffff00047882 */ /* 0x000fe20000000000 */
[----:B-----5:R-:W-:Y:S02]  /*29e70*/  ISETP.NE.AND P5, PT, R16, 0x1f, PT ;  /* 0x0000001f1000780c */ /* 0x020fe40003fa5270 */
[----:B------:R-:W-:Y:S11]  /*29e80*/  BRA.DIV UR4, `(.L_x_1906) ;  /* 0x0000003204b47947 */ /* 0x000ff6000b800000 */
[----:B---3--:R-:W2:Y:S01]  /*29e90*/  LDL R3, [R1+0xc] ;  /* 0x00000c0001037983 */ /* 0x008ea20000100800 */
[----:B------:R-:W-:-:S03]  /*29ea0*/  ULDC UR4, c[0x0][0xc3c] ;  /* 0x00030f0000047ab9 */ /* 0x000fc60000000800 */
[----:B------:R-:W0:Y:S01]  /*29eb0*/  LDL.LU R2, [R1] ;  /* 0x0000000001027983 */ /* 0x000e220000300800 */
[----:B------:R-:W-:Y:S01]  /*29ec0*/  LOP3.LUT P4, RZ, R17, 0x1, RZ, 0xc0, !PT ;  /* 0x0000000111ff7812 */ /* 0x000fe2000788c0ff */
[----:B--2-4-:R-:W-:Y:S02]  /*29ed0*/  IMAD.IADD R0, R3, 0x1, R16 ;  /* 0x0000000103007824 */ /* 0x014fe400078e0210 */
[----:B0-----:R-:W-:-:S03]  /*29ee0*/  IMAD.MOV.U32 R10, RZ, RZ, R2 ;  /* 0x000000ffff0a7224 */ /* 0x001fc600078e0002 */
[----:B------:R-:W-:-:S13]  /*29ef0*/  ISETP.GE.OR P0, PT, R0, UR4, !P5 ;  /* 0x0000000400007c0c */ /* 0x000fda000ef06670 */
[----:B------:R-:W0:Y:S08]  /*29f00*/  @!P0 LDC.64 R2, c[0x0][0xc80] ;  /* 0x00032000ff028b82 */ /* 0x000e300000000a00 */
[----:B-1----:R-:W1:Y:S01]  /*29f10*/  @!P0 LDC.64 R6, c[0x0][0xc78] ;  /* 0x00031e00ff068b82 */ /* 0x002e620000000a00 */
        /* <DEDUP_REMOVED lines=8> */
[----:B------:R-:W-:Y:S01]  /*29fa0*/  SHFL.IDX PT, R5, R10, RZ, 0x1f ;  /* 0x00001fff0a057589 */ /* 0x000fe200000e0000 */
[----:B------:R-:W-:-:S03]  /*29fb0*/  ISETP.GE.U32.AND P3, PT, R16, 0x10, PT ;  /* 0x000000101000780c */ /* 0x000fc60003f66070 */
[----:B------:R-:W-:Y:S01]  /*29fc0*/  SHFL.IDX PT, R0, R10, 0x1, 0x1f ;  /* 0x00201f000a007f89 */ /* 0x000fe200000e0000 */
[----:B--2---:R-:W-:Y:S02]  /*29fd0*/  @!P0 IMAD.MOV.U32 R4, RZ, RZ, R8 ;  /* 0x000000ffff048224 */ /* 0x004fe400078e0008 */
[----:B------:R-:W-:Y:S02]  /*29fe0*/  IMAD.MOV.U32 R8, RZ, RZ, RZ ;  /* 0x000000ffff087224 */ /* 0x000fe400078e00ff */
[----:B---3--:R-:W-:Y:S01]  /*29ff0*/  @!P0 IMAD.MOV.U32 R6, RZ, RZ, R2 ;  /* 0x000000ffff068224 */ /* 0x008fe200078e0002 */
        /* <DEDUP_REMOVED lines=18> */
.L_x_2009:
[----:B------:R-:W-:Y:S02]  /*2a120*/  ULDC UR4, c[0x0][0xc38] ;  /* 0x00030e0000047ab9 */ /* 0x000fe40000000800 */
[----:B------:R-:W-:-:S04]  /*2a130*/  IMAD.U32 R2, RZ, RZ, UR4 ;  /* 0x00000004ff027e24 */ /* 0x000fc8000f8e00ff */
[----:B-1----:R-:W-:-:S04]  /*2a140*/  IMAD R9, R9, R2, RZ ;  /* 0x0000000209097224 */ /* 0x002fc800078e02ff */
[----:B------:R-:W-:-:S05]  /*2a150*/  IMAD.IADD R0, R0, 0x1, R9 ;  /* 0x0000000100007824 */ /* 0x000fca00078e0209 */
[----:B------:R-:W-:-:S13]  /*2a160*/  ISETP.GT.AND P4, PT, R0, R5, PT ;  /* 0x000000050000720c */ /* 0x000fda0003f84270 */
[----:B------:R-:W-:Y:S05]  /*2a170*/  @P4 BRA `(.L_x_1907) ;  /* 0x0000000000ac4947 */ /* 0x000fea0003800000 */
.L_x_1910:
        /* <DEDUP_REMOVED lines=20> */
[----:B------:R-:W1:Y:S01]  /*2a2c0*/  SHFL.UP PT, R3, R2, 0x1, RZ ;  /* 0x0420000002037989 */ /* 0x000e6200000e00ff */
[----:B------:R-:W-:-:S04]  /*2a2d0*/  LOP3.LUT P4, RZ, R17, 0x1, RZ, 0xc0, !PT ;  /* 0x0000000111ff7812 */ /* 0x000fc8000788c0ff */
        /* <DEDUP_REMOVED lines=15> */
.L_x_2017:
[----:B------:R-:W-:Y:S02]  /*2a3d0*/  ULDC UR4, c[0x0][0xc38] ;  /* 0x00030e0000047ab9 */ /* 0x000fe40000000800 */
[----:B------:R-:W-:-:S04]  /*2a3e0*/  IMAD.U32 R2, RZ, RZ, UR4 ;  /* 0x00000004ff027e24 */ /* 0x000fc8000f8e00ff */
[----:B-1----:R-:W-:-:S04]  /*2a3f0*/  IMAD R9, R9, R2, RZ ;  /* 0x0000000209097224 */ /* 0x002fc800078e02ff */
[----:B------:R-:W-:-:S05]  /*2a400*/  IMAD.IADD R0, R9, 0x1, R0 ;  /* 0x0000000109007824 */ /* 0x000fca00078e0200 */
[----:B------:R-:W-:-:S13]  /*2a410*/  ISETP.GT.AND P4, PT, R0, R5, PT ;  /* 0x000000050000720c */ /* 0x000fda0003f84270 */
[----:B------:R-:W-:Y:S05]  /*2a420*/  @!P4 BRA `(.L_x_1910) ;  /* 0xfffffffc0054c947 */ /* 0x000fea000383ffff */
.L_x_1907:
        /* <DEDUP_REMOVED lines=8> */
[----:B-1----:R1:W3:Y:S04]  /*2a4b0*/  SHFL.IDX PT, R4, R4, R3, 0x1f ;  /* 0x00001f0304047589 */ /* 0x0022e800000e0000 */
[----:B------:R1:W4:Y:S01]  /*2a4c0*/  SHFL.IDX PT, R6, R6, R3, 0x1f ;  /* 0x00001f0306067589 */ /* 0x00032200000e0000 */
[----:B--2---:R-:W-:-:S05]  /*2a4d0*/  IMAD.IADD R10, R3, 0x1, R10 ;  /* 0x00000001030a7824 */ /* 0x004fca00078e020a */
[----:B---34-:R1:W-:Y:S02]  /*2a4e0*/  STL [R1+0xc], R10 ;  /* 0x00000c0a01007387 */ /* 0x0183e40000100800 */
.L_x_2022:
[----:B------:R-:W-:-:S13]  /*2a4f0*/  ISETP.NE.AND P0, PT, R0, RZ, PT ;  /* 0x000000ff0000720c */ /* 0x000fda0003f05270 */
[----:B------:R-:W-:Y:S05]  /*2a500*/  @!P0 BRA `(.L_x_1912) ;  /* 0x0000000000148947 */ /* 0x000fea0003800000 */
[----:B------:R-:W-:Y:S01]  /*2a510*/  UMOV UR4, 0xffffffff ;  /* 0xffffffff00047882 */ /* 0x000fe20000000000 */
[----:B-1----:R-:W-:Y:S02]  /*2a520*/  VIADD R3, R3, 0xffffffff ;  /* 0xffffffff03037836 */ /* 0x002fe40000000000 */
[----:B------:R-:W-:Y:S05]  /*2a530*/  BRA.DIV UR4, `(.L_x_1913) ;  /* 0x0000003604ac7947 */ /* 0x000fea000b800000 */
[----:B------:R1:W3:Y:S02]  /*2a540*/  SHFL.IDX PT, R3, R7, R3, 0x1f ;  /* 0x00001f0307037589 */ /* 0x0002e400000e0000 */
.L_x_2025:
[----:B---3--:R-:W-:-:S07]  /*2a550*/  IMAD.MOV.U32 R8, RZ, RZ, R3 ;  /* 0x000000ffff087224 */ /* 0x008fce00078e0003 */
.L_x_1912:
[----:B------:R-:W-:Y:S01]  /*2a560*/  ISETP.NE.AND P0, PT, R6, 0x1, PT ;  /* 0x000000010600780c */ /* 0x000fe20003f05270 */
[----:B------:R-:W-:-:S05]  /*2a570*/  IMAD R0, R8, R2, R9 ;  /* 0x0000000208007224 */ /* 0x000fca00078e0209 */
[----:B------:R3:W-:Y:S02]  /*2a580*/  STL [R1], R0 ;  /* 0x0000000001007387 */ /* 0x0007e40000100800 */
[----:B---3--:R-:W-:-:S05]  /*2a590*/  IMAD.IADD R0, R5, 0x1, -R0 ;  /* 0x0000000105007824 */ /* 0x008fca00078e0a00 */
[----:B------:R-:W-:Y:S05]  /*2a5a0*/  @!P0 BRA `(.L_x_1914) ;  /* 0x0000000000e48947 */ /* 0x000fea0003800000 */
[----:B------:R-:W-:-:S04]  /*2a5b0*/  IABS R5, R4 ;  /* 0x0000000400057213 */ /* 0x000fc80000000000 */
[----:B------:R-:W3:Y:S08]  /*2a5c0*/  I2F.RP R2, R5 ;  /* 0x0000000500027306 */ /* 0x000ef00000209400 */
[----:B---3--:R-:W3:Y:S02]  /*2a5d0*/  MUFU.RCP R2, R2 ;  /* 0x0000000200027308 */ /* 0x008ee40000001000 */
[----:B---3--:R-:W-:-:S06]  /*2a5e0*/  VIADD R2, R2, 0xffffffe ;  /* 0x0ffffffe02027836 */ /* 0x008fcc0000000000 */
[----:B-1----:R-:W1:Y:S02]  /*2a5f0*/  F2I.FTZ.U32.TRUNC.NTZ R3, R2 ;  /* 0x0000000200037305 */ /* 0x002e64000021f000 */
[----:B-1----:R-:W-:-:S04]  /*2a600*/  IMAD.MOV R2, RZ, RZ, -R3 ;  /* 0x000000ffff027224 */ /* 0x002fc800078e0a03 */
        /* <DEDUP_REMOVED lines=14> */
[----:B------:R-:W1:Y:S07]  /*2a6f0*/  I2F.RP R2, R5 ;  /* 0x0000000500027306 */ /* 0x000e6e0000209400 */
[----:B------:R-:W-:Y:S01]  /*2a700*/  @P0 VIADD R8, R8, 0x1 ;  /* 0x0000000108080836 */ /* 0x000fe20000000000 */
[----:B-1----:R-:W1:Y:S02]  /*2a710*/  MUFU.RCP R2, R2 ;  /* 0x0000000200027308 */ /* 0x002e640000001000 */
[----:B-1----:R-:W-:-:S06]  /*2a720*/  VIADD R2, R2, 0xffffffe ;  /* 0x0ffffffe02027836 */ /* 0x002fcc0000000000 */
[----:B------:R-:W1:Y:S02]  /*2a730*/  F2I.FTZ.U32.TRUNC.NTZ R3, R2 ;  /* 0x0000000200037305 */ /* 0x000e64000021f000 */
[----:B-1----:R-:W-:-:S04]  /*2a740*/  IMAD.MOV R2, RZ, RZ, -R3 ;  /* 0x000000ffff027224 */ /* 0x002fc800078e0a03 */
[----:B0-----:R-:W-:Y:S02]  /*2a750*/  IMAD R7, R2, R5, RZ ;  /* 0x0000000502077224 */ /* 0x001fe400078e02ff */
        /* <DEDUP_REMOVED lines=30> */
.L_x_1914:
[----:B-1----:R-:W3:Y:S01]  /*2a940*/  LDL R3, [R1+0xc] ;  /* 0x00000c0001037983 */ /* 0x002ee20000100800 */
[----:B0-----:R-:W3:Y:S02]  /*2a950*/  LDC.64 R6, c[0x0][0xc90] ;  /* 0x00032400ff067b82 */ /* 0x001ee40000000a00 */
[----:B---3--:R-:W-:-:S05]  /*2a960*/  IMAD.WIDE R6, R3, 0x4, R6 ;  /* 0x0000000403067825 */ /* 0x008fca00078e0206 */
[----:B------:R-:W3:Y:S02]  /*2a970*/  LDG.E R3, desc[UR46][R6.64] ;  /* 0x0000002e06037981 */ /* 0x000ee4000c1e1900 */
[----:B---3--:R-:W-:-:S05]  /*2a980*/  IMAD R5, R4, R3, RZ ;  /* 0x0000000304057224 */ /* 0x008fca00078e02ff */
        /* <DEDUP_REMOVED lines=28> */
[----:B------:R-:W-:-:S04]  /*2ab50*/  VIADDMNMX R8, R8, R2, R3, PT ;  /* 0x0000000208087246 */ /* 0x000fc80003800103 */
[----:B------:R-:W-:-:S04]  /*2ab60*/  IABS R9, R8 ;  /* 0x0000000800097213 */ /* 0x000fc80000000000 */
        /* <DEDUP_REMOVED lines=18> */
[----:B------:R-:W-:Y:S02]  /*2ac90*/  LOP3.LUT R0, R6, R8, RZ, 0x3c, !PT ;  /* 0x0000000806007212 */ /* 0x000fe400078e3cff */
[----:B------:R-:W-:Y:S02]  /*2aca0*/  IADD3 R6, R7, 0x1000000, R6 ;  /* 0x0100000007067810 */ /* 0x000fe40007ffe006 */
[----:B------:R-:W-:-:S07]  /*2acb0*/  ISETP.GE.AND P1, PT, R0, RZ, PT ;  /* 0x000000ff0000720c */ /* 0x000fce0003f26270 */
[----:B------:R-:W-:-:S04]  /*2acc0*/  @P0 VIADD R2, R2, 0x1 ;  /* 0x0000000102020836 */ /* 0x000fc80000000000 */
[----:B------:R-:W-:-:S04]  /*2acd0*/  IMAD.MOV.U32 R0, RZ, RZ, R2 ;  /* 0x000000ffff007224 */ /* 0x000fc800078e0002 */
[----:B------:R-:W-:Y:S01]  /*2ace0*/  @!P1 IMAD.MOV R0, RZ, RZ, -R0 ;  /* 0x000000ffff009224 */ /* 0x000fe200078e0a00 */
[----:B------:R-:W-:Y:S01]  /*2acf0*/  @!P2 LOP3.LUT R0, RZ, R8, RZ, 0x33, !PT ;  /* 0x00000008ff00a212 */ /* 0x000fe200078e33ff */
[----:B------:R-:W-:-:S04]  /*2ad00*/  IMAD.MOV R8, RZ, RZ, -R8 ;  /* 0x000000ffff087224 */ /* 0x000fc800078e0a08 */
[----:B------:R-:W-:-:S05]  /*2ad10*/  IMAD R2, R0, R8, R6 ;  /* 0x0000000800027224 */ /* 0x000fca00078e0206 */
[----:B------:R0:W-:Y:S02]  /*2ad20*/  STL [R1+0x8], R2 ;  /* 0x0000080201007387 */ /* 0x0001e40000100800 */
.L_x_1915:
[----:B------:R-:W-:-:S05]  /*2ad30*/  LOP3.LUT R0, RZ, R0, RZ, 0x33, !PT ;  /* 0x00000000ff007212 */ /* 0x000fca00078e33ff */
[----:B------:R-:W-:-:S05]  /*2ad40*/  IMAD.IADD R0, R4, 0x1, R0 ;  /* 0x0000000104007824 */ /* 0x000fca00078e0200 */
[----:B------:R3:W-:Y:S01]  /*2ad50*/  STL [R1+0x4], R0 ;  /* 0x0000040001007387 */ /* 0x0007e20000100800 */
[----:B------:R-:W-:Y:S05]  /*2ad60*/  BRA `(.L_x_1916) ;  /* 0x0000000000287947 */ /* 0x000fea0003800000 */
.L_x_1908:
        /* <DEDUP_REMOVED lines=10> */
.L_x_1916:
[----:B-1-3--:R-:W3:Y:S04]  /*2ae10*/  LDL R0, [R1+0x28] ;  /* 0x0000280001007983 */ /* 0x00aee80000100800 */
[----:B0-----:R-:W4:Y:S04]  /*2ae20*/  LDL R2, [R1+0xc] ;  /* 0x00000c0001027983 */ /* 0x001f280000100800 */
[----:B------:R-:W5:Y:S04]  /*2ae30*/  LDL R3, [R1+0x8] ;  /* 0x0000080001037983 */ /* 0x000f680000100800 */
[----:B------:R-:W2:Y:S04]  /*2ae40*/  LDL R4, [R1] ;  /* 0x0000000001047983 */ /* 0x000ea80000100800 */
[----:B------:R-:W2:Y:S01]  /*2ae50*/  LDL R5, [R1+0x4] ;  /* 0x0000040001057983 */ /* 0x000ea20000100800 */
[----:B------:R-:W-:Y:S05]  /*2ae60*/  WARPSYNC.ALL ;  /* 0x0000000000007948 */ /* 0x000fea0003800000 */
[----:B------:R-:W-:Y:S01]  /*2ae70*/  BAR.SYNC.DEFER_BLOCKING 0x4, 0x180 ;  /* 0x0106000000007b1d */ /* 0x000fe20000010000 */
[----:B---3--:R-:W-:-:S13]  /*2ae80*/  ISETP.NE.AND P0, PT, R0, RZ, PT ;  /* 0x000000ff0000720c */ /* 0x008fda0003f05270 */
[----:B------:R-:W0:Y:S01]  /*2ae90*/  @!P0 S2R R0, SR_CgaCtaId ;  /* 0x0000000000008919 */ /* 0x000e220000008800 */
[----:B----4-:R-:W-:Y:S01]  /*2aea0*/  IMAD.MOV.U32 R7, RZ, RZ, R2 ;  /* 0x000000ffff077224 */ /* 0x010fe200078e0002 */
[----:B------:R-:W-:Y:S01]  /*2aeb0*/  @!P0 MOV R2, 0x400 ;  /* 0x0000040000028802 */ /* 0x000fe20000000f00 */
[----:B-----5:R-:W-:-:S03]  /*2aec0*/  IMAD.MOV.U32 R6, RZ, RZ, R3 ;  /* 0x000000ffff067224 */ /* 0x020fc600078e0003 */
[----:B0-----:R-:W-:-:S05]  /*2aed0*/  @!P0 LEA R19, R0, R2, 0x18 ;  /* 0x0000000200138211 */ /* 0x001fca00078ec0ff */
[----:B--2---:R0:W-:Y:S01]  /*2aee0*/  @!P0 STS.128 [R19+0x2a8d0], R4 ;  /* 0x02a8d00413008388 */ /* 0x0041e20000000c00 */
[----:B------:R-:W-:Y:S06]  /*2aef0*/  BAR.ARV 0x5, 0x180 ;  /* 0x0146000000007b1d */ /* 0x000fec0000002000 */
.L_x_1905:
[----:B--2---:R-:W2:Y:S01]  /*2af00*/  LDL R0, [R1+0xc] ;  /* 0x00000c0001007983 */ /* 0x004ea20000100800 */
[----:B------:R-:W-:Y:S02]  /*2af10*/  ULDC UR4, c[0x0][0xc3c] ;  /* 0x00030f0000047ab9 */ /* 0x000fe40000000800 */
[----:B--2---:R-:W-:-:S13]  /*2af20*/  ISETP.GE.AND P0, PT, R0, UR4, PT ;  /* 0x0000000400007c0c */ /* 0x004fda000bf06270 */
[----:B------:R-:W-:Y:S05]  /*2af30*/  @!P0 BRA `(.L_x_1917) ;  /* 0xffffff8400908947 */ /* 0x000fea000383ffff */
[----:B------:R-:W-:Y:S05]  /*2af40*/  BSYNC B8 ;  /* 0x0000000000087941 */ /* 0x000fea0003800000 */
.L_x_1753:
[----:B---3--:R-:W2:Y:S01]  /*2af50*/  LDL.LU R0, [R1+0x58] ;  /* 0x0000580001007983 */ /* 0x008ea20000300800 */
        /* <DEDUP_REMOVED lines=11> */
.L_x_2026:
[----:B------:R-:W-:Y:S05]  /*2b010*/  BSYNC B0 ;  /* 0x0000000000007941 */ /* 0x000fea0003800000 */
.L_x_1918:
[----:B------:R-:W-:-:S03]  /*2b020*/  UMOV UR4, 0xffffffff ;  /* 0xffffffff00047882 */ /* 0x000fc60000000000 */
[----:B------:R-:W-:Y:S05]  /*2b030*/  BRA.DIV UR4, `(.L_x_1920) ;  /* 0x0000002e042c7947 */ /* 0x000fea000b800000 */
[----:B------:R-:W1:Y:S02]  /*2b040*/  S2R R2, SR_TID.X ;  /* 0x0000000000027919 */ /* 0x000e640000002100 */
[----:B-1----:R-:W-:-:S04]  /*2b050*/  SHF.R.U32.HI R2, RZ, 0x5, R2 ;  /* 0x00000005ff027819 */ /* 0x002fc80000011602 */
[----:B------:R-:W-:-:S05]  /*2b060*/  LOP3.LUT R2, R2, 0x3, RZ, 0xc0, !PT ;  /* 0x0000000302027812 */ /* 0x000fca00078ec0ff */
[----:B------:R1:W2:Y:S02]  /*2b070*/  SHFL.IDX PT, R14, R2, RZ, 0x1f ;  /* 0x00001fff020e7589 */ /* 0x0002a400000e0000 */
.L_x_2029:
[----:B--2---:R-:W-:-:S13]  /*2b080*/  ISETP.NE.AND P0, PT, R14, RZ, PT ;  /* 0x000000ff0e00720c */ /* 0x004fda0003f05270 */
[----:B------:R-:W-:Y:S05]  /*2b090*/  @P0 BRA `(.L_x_1449) ;  /* 0x00000000009c0947 */ /* 0x000fea0003800000 */
[----:B------:R-:W-:-:S03]  /*2b0a0*/  UMOV UR4, 0xffffffff ;  /* 0xffffffff00047882 */ /* 0x000fc60000000000 */
[----:B------:R-:W-:Y:S05]  /*2b0b0*/  BRA.DIV UR4, `(.L_x_1921) ;  /* 0x0000002e04407947 */ /* 0x000fea000b800000 */
[----:B------:R-:W-:-:S13]  /*2b0c0*/  ELECT P6, URZ, PT ;  /* 0x00000000003f782f */ /* 0x000fda00038c0000 */
.L_x_2032:
        /* <DEDUP_REMOVED lines=8> */
.L_x_1922:
[----:B0-----:R-:W2:Y:S04]  /*2b150*/  LDL R3, [R1+0x10] ;  /* 0x0000100001037983 */ /* 0x001ea80000100800 */
[----:B------:R-:W3:Y:S01]  /*2b160*/  LDL.LU R7, [R1+0x18] ;  /* 0x0000180001077983 */ /* 0x000ee20000300800 */
[----:B------:R-:W-:-:S04]  /*2b170*/  VIADD R2, R0, 0x2a840 ;  /* 0x0002a84000027836 */ /* 0x000fc80000000000 */
[C---:B--2---:R-:W-:Y:S02]  /*2b180*/  IMAD R6, R3.reuse, 0x8, R2 ;  /* 0x0000000803067824 */ /* 0x044fe400078e0202 */
[----:B------:R-:W-:Y:S01]  /*2b190*/  VIADD R3, R3, 0x1 ;  /* 0x0000000103037836 */ /* 0x000fe20000000000 */
[----:B---3--:R-:W-:-:S04]  /*2b1a0*/  SHF.L.U32 R5, R7, 0x1f, RZ ;  /* 0x0000001f07057819 */ /* 0x008fc800000006ff */
        /* <DEDUP_REMOVED lines=8> */
.L_x_2033:
[----:B------:R-:W1:Y:S02]  /*2b230*/  SYNCS.PHASECHK.TRANS64.TRYWAIT P0, [R7+URZ], R2 ;  /* 0x00000002070075a7 */ /* 0x000e64000800017f */
[----:B-1----:R-:W-:Y:S05]  /*2b240*/  @!P0 BRA `(.L_x_1924) ;  /* 0x0000002c00108947 */ /* 0x002fea0003800000 */
.L_x_2034:
[----:B------:R-:W-:Y:S05]  /*2b250*/  @!P2 BRA `(.L_x_1925) ;  /* 0x000000000004a947 */ /* 0x000fea0003800000 */
[----:B------:R-:W-:Y:S01]  /*2b260*/  BPT.TRAP 0x1 ;  /* 0x000000040000795c */ /* 0x000fe20000300000 */
.L_x_1925:
[----:B------:R-:W2:Y:S01]  /*2b270*/  LDL.LU R4, [R1+0x10] ;  /* 0x0000100001047983 */ /* 0x000ea20000300800 */
[----:B------:R-:W-:-:S04]  /*2b280*/  VIADD R0, R0, 0x2a860 ;  /* 0x0002a86000007836 */ /* 0x000fc80000000000 */
[----:B--2---:R-:W-:-:S04]  /*2b290*/  IMAD R4, R4, 0x8, R0 ;  /* 0x0000000804047824 */ /* 0x004fc800078e0200 */
[----:B------:R-:W2:Y:S02]  /*2b2a0*/  SYNCS.PHASECHK.TRANS64.TRYWAIT P0, [R4+URZ], R5 ;  /* 0x00000005040075a7 */ /* 0x000ea4000800017f */
[----:B--2---:R-:W-:Y:S05]  /*2b2b0*/  @!P0 BRA `(.L_x_1926) ;  /* 0x0000002c00088947 */ /* 0x004fea0003800000 */
.L_x_2035:
[----:B------:R-:W-:-:S07]  /*2b2c0*/  IMAD R3, R3, 0x8, R0 ;  /* 0x0000000803037824 */ /* 0x000fce00078e0200 */
.L_x_1927:
[----:B---3--:R3:W4:Y:S02]  /*2b2d0*/  SYNCS.PHASECHK.TRANS64.TRYWAIT P0, [R3+URZ], R2 ;  /* 0x00000002030075a7 */ /* 0x008724000800017f */
[----:B----4-:R-:W-:Y:S05]  /*2b2e0*/  @!P0 NANOSLEEP.SYNCS 0x989680 ;  /* 0x009896800000895d */ /* 0x010fea0003900000 */
[----:B------:R-:W4:Y:S02]  /*2b2f0*/  @!P0 SYNCS.PHASECHK.TRANS64 P0, [R3+URZ], R2 ;  /* 0x00000002030085a7 */ /* 0x000f24000800007f */
[----:B----4-:R-:W-:Y:S05]  /*2b300*/  @!P0 BRA `(.L_x_1927) ;  /* 0xfffffffc00f08947 */ /* 0x010fea000383ffff */
.L_x_1449:
[----:B------:R-:W-:Y:S05]  /*2b310*/  BSYNC B9 ;  /* 0x0000000000097941 */ /* 0x000fea0003800000 */
.L_x_1446:
[----:B------:R-:W-:Y:S05]  /*2b320*/  EXIT ;  /* 0x000000000000794d */ /* 0x000fea0003800000 */
.L_x_1477:
[----:B0-----:R0:W1:Y:S02]  /*2b330*/  SYNCS.PHASECHK.TRANS64.TRYWAIT P5, [R3+URZ+0x2a890], R0 ;  /* 0x02a89000030075a7 */ /* 0x00106400080a017f */
[----:B-1----:R-:W-:Y:S05]  /*2b340*/  @!P5 NANOSLEEP.SYNCS 0x989680 ;  /* 0x009896800000d95d */ /* 0x002fea0003900000 */
[----:B------:R-:W1:Y:S02]  /*2b350*/  @!P5 SYNCS.PHASECHK.TRANS64 P5, [R3+URZ+0x2a890], R0 ;  /* 0x02a890000300d5a7 */ /* 0x000e6400080a007f */
[----:B-1----:R-:W-:Y:S05]  /*2b360*/  @!P5 BRA `(.L_x_1477) ;  /* 0xfffffffc00f0d947 */ /* 0x002fea000383ffff */
[----:B------:R-:W-:Y:S05]  /*2b370*/  BRA `(.L_x_1928) ;  /* 0xfffffd8800f87947 */ /* 0x000fea000383ffff */
.L_x_1531:
[----:B-1----:R1:W2:Y:S02]  /*2b380*/  SYNCS.PHASECHK.TRANS64.TRYWAIT P5, [R3+URZ+0x2a890], R0 ;  /* 0x02a89000030075a7 */ /* 0x0022a400080a017f */
[----:B--2---:R-:W-:Y:S05]  /*2b390*/  @!P5 NANOSLEEP.SYNCS 0x989680 ;  /* 0x009896800000d95d */ /* 0x004fea0003900000 */
[----:B------:R-:W2:Y:S02]  /*2b3a0*/  @!P5 SYNCS.PHASECHK.TRANS64 P5, [R3+URZ+0x2a890], R0 ;  /* 0x02a890000300d5a7 */ /* 0x000ea400080a007f */
[----:B--2---:R-:W-:Y:S05]  /*2b3b0*/  @!P5 BRA `(.L_x_1531) ;  /* 0xfffffffc00f0d947 */ /* 0x004fea000383ffff */
[----:B------:R-:W-:Y:S05]  /*2b3c0*/  BRA `(.L_x_1929) ;  /* 0xfffffdc000647947 */ /* 0x000fea000383ffff */
.L_x_1556:
[----:B0-----:R0:W1:Y:S02]  /*2b3d0*/  SYNCS.PHASECHK.TRANS64.TRYWAIT P4, [R3+URZ+0x2a890], R0 ;  /* 0x02a89000030075a7 */ /* 0x001064000808017f */
[----:B-1----:R-:W-:Y:S05]  /*2b3e0*/  @!P4 NANOSLEEP.SYNCS 0x989680 ;  /* 0x009896800000c95d */ /* 0x002fea0003900000 */
[----:B------:R-:W1:Y:S02]  /*2b3f0*/  @!P4 SYNCS.PHASECHK.TRANS64 P4, [R3+URZ+0x2a890], R0 ;  /* 0x02a890000300c5a7 */ /* 0x000e64000808007f */
[----:B-1----:R-:W-:Y:S05]  /*2b400*/  @!P4 BRA `(.L_x_1556) ;  /* 0xfffffffc00f0c947 */ /* 0x002fea000383ffff */
[----:B------:R-:W-:Y:S05]  /*2b410*/  BRA `(.L_x_1930) ;  /* 0xfffffdf4004c7947 */ /* 0x000fea000383ffff */
.L_x_1562:
[----:B0-----:R0:W1:Y:S02]  /*2b420*/  SYNCS.PHASECHK.TRANS64.TRYWAIT P4, [R3+URZ+0x2a8b0], R0 ;  /* 0x02a8b000030075a7 */ /* 0x001064000808017f */
[----:B-1----:R-:W-:Y:S05]  /*2b430*/  @!P4 NANOSLEEP.SYNCS 0x989680 ;  /* 0x009896800000c95d */ /* 0x002fea0003900000 */
[----:B------:R-:W1:Y:S02]  /*2b440*/  @!P4 SYNCS.PHASECHK.TRANS64 P4, [R3+URZ+0x2a8b0], R0 ;  /* 0x02a8b0000300c5a7 */ /* 0x000e64000808007f */
[----:B-1----:R-:W-:Y:S05]  /*2b450*/  @!P4 BRA `(.L_x_1562) ;  /* 0xfffffffc00f0c947 */ /* 0x002fea000383ffff */
[----:B------:R-:W-:Y:S05]  /*2b460*/  BRA `(.L_x_1931) ;  /* 0xfffffdf8004c7947 */ /* 0x000fea000383ffff */
.L_x_1590:
        /* <DEDUP_REMOVED lines=8> */
.L_x_1933:
[----:B------:R-:W-:Y:S05]  /*2b4f0*/  BSYNC B1 ;  /* 0x0000000000017941 */ /* 0x000fea0003800000 */
.L_x_1932:
        /* <DEDUP_REMOVED lines=8> */
.L_x_1934:
[----:B------:R-:W-:Y:S02]  /*2b580*/  IMAD.MOV.U32 R13, RZ, RZ, R63 ;  /* 0x000000ffff0d7224 */ /* 0x000fe400078e003f */
[----:B------:R-:W-:-:S07]  /*2b590*/  IMAD.MOV.U32 R6, RZ, RZ, R14 ;  /* 0x000000ffff067224 */ /* 0x000fce00078e000e */
[----:B------:R-:W-:Y:S05]  /*2b5a0*/  WARPSYNC.COLLECTIVE R15, `(.L_x_1935) ;  /* 0x000000000f087348 */ /* 0x000fea0003c00000 */
[----:B------:R0:W1:Y:S02]  /*2b5b0*/  SHFL.IDX P6, R14, R13, R12, R11 ;  /* 0x0000000c0d0e7389 */ /* 0x00006400000c000b */
[----:B01----:R-:W-:Y:S01]  /*2b5c0*/  ENDCOLLECTIVE ;  /* 0x000000000000791b */ /* 0x003fe20003800000 */
.L_x_1935:
[----:B------:R-:W-:Y:S02]  /*2b5d0*/  IMAD.MOV.U32 R13, RZ, RZ, R3 ;  /* 0x000000ffff0d7224 */ /* 0x000fe400078e0003 */
[----:B------:R-:W-:-:S07]  /*2b5e0*/  IMAD.MOV.U32 R9, RZ, RZ, R14 ;  /* 0x000000ffff097224 */ /* 0x000fce00078e000e */
[----:B------:R-:W-:Y:S05]  /*2b5f0*/  WARPSYNC.COLLECTIVE R15, `(.L_x_1936) ;  /* 0x000000000f087348 */ /* 0x000fea0003c00000 */
[----:B------:R0:W1:Y:S02]  /*2b600*/  SHFL.IDX P6, R14, R13, R12, R11 ;  /* 0x0000000c0d0e7389 */ /* 0x00006400000c000b */
[----:B01----:R-:W-:Y:S01]  /*2b610*/  ENDCOLLECTIVE ;  /* 0x000000000000791b */ /* 0x003fe20003800000 */
.L_x_1936:
[----:B------:R-:W-:Y:S01]  /*2b620*/  IMAD.MOV.U32 R8, RZ, RZ, R14 ;  /* 0x000000ffff087224 */ /* 0x000fe200078e000e */
[----:B------:R-:W-:Y:S06]  /*2b630*/  BRA `(.L_x_1937) ;  /* 0xfffffe0c00147947 */ /* 0x000fec000383ffff */
.L_x_1593:
[----:B------:R-:W-:Y:S01]  /*2b640*/  BSSY B1, `(.L_x_1938) ;  /* 0x0000008000017945 */ /* 0x000fe20003800000 */
[----:B------:R-:W-:Y:S02]  /*2b650*/  IMAD.MOV.U32 R13, RZ, RZ, R0 ;  /* 0x000000ffff0d7224 */ /* 0x000fe400078e0000 */
[----:B------:R-:W-:Y:S02]  /*2b660*/  IMAD.MOV.U32 R12, RZ, RZ, 0x1 ;  /* 0x00000001ff0c7424 */ /* 0x000fe400078e00ff */
[----:B------:R-:W-:Y:S02]  /*2b670*/  IMAD.MOV.U32 R11, RZ, RZ, 0x1c1f ;  /* 0x00001c1fff0b7424 */ /* 0x000fe400078e00ff */
[----:B------:R-:W-:-:S07]  /*2b680*/  IMAD.MOV.U32 R15, RZ, RZ, -0x1 ;  /* 0xffffffffff0f7424 */ /* 0x000fce00078e00ff */
[----:B0--34-:R-:W-:Y:S05]  /*2b690*/  WARPSYNC.COLLECTIVE R15, `(.L_x_1939) ;  /* 0x000000000f087348 */ /* 0x019fea0003c00000 */
[----:B------:R1:W2:Y:S02]  /*2b6a0*/  SHFL.IDX P6, R14, R13, R12, R11 ;  /* 0x0000000c0d0e7389 */ /* 0x0002a400000c000b */
[----:B01234-:R-:W-:Y:S01]  /*2b6b0*/  ENDCOLLECTIVE ;  /* 0x000000000000791b */ /* 0x01ffe20003800000 */
.L_x_1939:
[----:B------:R-:W-:Y:S05]  /*2b6c0*/  BSYNC B1 ;  /* 0x0000000000017941 */ /* 0x000fea0003800000 */
.L_x_1938:
[----:B------:R-:W-:Y:S02]  /*2b6d0*/  IMAD.MOV.U32 R13, RZ, RZ, R10 ;  /* 0x000000ffff0d7224 */ /* 0x000fe400078e000a */
[----:B------:R-:W-:Y:S02]  /*2b6e0*/  IMAD.MOV.U32 R12, RZ, RZ, 0x1 ;  /* 0x00000001ff0c7424 */ /* 0x000fe400078e00ff */
[----:B------:R-:W-:Y:S02]  /*2b6f0*/  IMAD.MOV.U32 R11, RZ, RZ, 0x1c1f ;  /* 0x00001c1fff0b7424 */ /* 0x000fe400078e00ff */
[----:B------:R-:W-:Y:S02]  /*2b700*/  IMAD.MOV.U32 R15, RZ, RZ, -0x1 ;  /* 0xffffffffff0f7424 */ /* 0x000fe400078e00ff */
[----:B------:R-:W-:-:S07]  /*2b710*/  IMAD.MOV.U32 R0, RZ, RZ, R14 ;  /* 0x000000ffff007224 */ /* 0x000fce00078e000e */
[----:B------:R-:W-:Y:S05]  /*2b720*/  WARPSYNC.COLLECTIVE R15, `(.L_x_1940) ;  /* 0x000000000f087348 */ /* 0x000fea0003c00000 */
[----:B------:R0:W1:Y:S02]  /*2b730*/  SHFL.IDX P6, R14, R13, R12, R11 ;  /* 0x0000000c0d0e7389 */ /* 0x00006400000c000b */
[----:B01----:R-:W-:Y:S01]  /*2b740*/  ENDCOLLECTIVE ;  /* 0x000000000000791b */ /* 0x003fe20003800000 */
.L_x_1940:
[----:B------:R-:W-:Y:S02]  /*2b750*/  IMAD.MOV.U32 R13, RZ, RZ, R63 ;  /* 0x000000ffff0d7224 */ /* 0x000fe400078e003f */
[----:B------:R-:W-:-:S07]  /*2b760*/  IMAD.MOV.U32 R65, RZ, RZ, R14 ;  /* 0x000000ffff417224 */ /* 0x000fce00078e000e */
[----:B------:R-:W-:Y:S05]  /*2b770*/  WARPSYNC.COLLECTIVE R15, `(.L_x_1941) ;  /* 0x000000000f087348 */ /* 0x000fea0003c00000 */
[----:B------:R0:W1:Y:S02]  /*2b780*/  SHFL.IDX P6, R14, R13, R12, R11 ;  /* 0x0000000c0d0e7389 */ /* 0x00006400000c000b */
[----:B01----:R-:W-:Y:S01]  /*2b790*/  ENDCOLLECTIVE ;  /* 0x000000000000791b */ /* 0x003fe20003800000 */
.L_x_1941:
[----:B------:R-:W-:Y:S02]  /*2b7a0*/  IMAD.MOV.U32 R13, RZ, RZ, R3 ;  /* 0x000000ffff0d7224 */ /* 0x000fe400078e0003 */
[----:B------:R-:W-:-:S07]  /*2b7b0*/  IMAD.MOV.U32 R63, RZ, RZ, R14 ;  /* 0x000000ffff3f7224 */ /* 0x000fce00078e000e */
[----:B------:R-:W-:Y:S05]  /*2b7c0*/  WARPSYNC.COLLECTIVE R15, `(.L_x_1942) ;  /* 0x000000000f087348 */ /* 0x000fea0003c00000 */
[----:B------:R0:W1:Y:S02]  /*2b7d0*/  SHFL.IDX P6, R14, R13, R12, R11 ;  /* 0x0000000c0d0e7389 */ /* 0x00006400000c000b */
[----:B01----:R-:W-:Y:S01]  /*2b7e0*/  ENDCOLLECTIVE ;  /* 0x000000000000791b */ /* 0x003fe20003800000 */
.L_x_1942:
[----:B------:R-:W-:Y:S01]  /*2b7f0*/  IMAD.MOV.U32 R62, RZ, RZ, R14 ;  /* 0x000000ffff3e7224 */ /* 0x000fe200078e000e */
[----:B------:R-:W-:Y:S06]  /*2b800*/  BRA `(.L_x_1943) ;  /* 0xfffffe1000c47947 */ /* 0x000fec000383ffff */
.L_x_1597:
[----:B0-----:R0:W1:Y:S02]  /*2b810*/  SYNCS.PHASECHK.TRANS64.TRYWAIT P0, [R2+URZ+0x2a800], R5 ;  /* 0x02a80005020075a7 */ /* 0x001064000800017f */
[----:B-1----:R-:W-:Y:S05]  /*2b820*/  @!P0 NANOSLEEP.SYNCS 0x989680 ;  /* 0x009896800000895d */ /* 0x002fea0003900000 */
[----:B------:R-:W1:Y:S02]  /*2b830*/  @!P0 SYNCS.PHASECHK.TRANS64 P0, [R2+URZ+0x2a800], R5 ;  /* 0x02a80005020085a7 */ /* 0x000e64000800007f */
[----:B-1----:R-:W-:Y:S05]  /*2b840*/  @!P0 BRA `(.L_x_1597) ;  /* 0xfffffffc00f08947 */ /* 0x002fea000383ffff */
[----:B------:R-:W-:Y:S05]  /*2b850*/  BRA `(.L_x_1944) ;  /* 0xfffffe1800f47947 */ /* 0x000fea000383ffff */
.L_x_1621:
        /* <DEDUP_REMOVED lines=8> */
.L_x_1946:
[----:B------:R-:W-:Y:S05]  /*2b8e0*/  BSYNC B1 ;  /* 0x0000000000017941 */ /* 0x000fea0003800000 */
.L_x_1945:
        /* <DEDUP_REMOVED lines=8> */
.L_x_1947:
[----:B------:R-:W-:Y:S02]  /*2b970*/  IMAD.MOV.U32 R7, RZ, RZ, R3 ;  /* 0x000000ffff077224 */ /* 0x000fe400078e0003 */
[----:B------:R-:W-:Y:S02]  /*2b980*/  IMAD.MOV.U32 R13, RZ, RZ, R67 ;  /* 0x000000ffff0d7224 */ /* 0x000fe400078e0043 */
[----:B------:R-:W-:-:S07]  /*2b990*/  IMAD.MOV.U32 R0, RZ, RZ, R14 ;  /* 0x000000ffff007224 */ /* 0x000fce00078e000e */
[----:B------:R-:W-:Y:S05]  /*2b9a0*/  WARPSYNC.COLLECTIVE R15, `(.L_x_1948) ;  /* 0x000000000f087348 */ /* 0x000fea0003c00000 */
[----:B------:R0:W1:Y:S02]  /*2b9b0*/  SHFL.IDX P6, R14, R13, R12, R11 ;  /* 0x0000000c0d0e7389 */ /* 0x00006400000c000b */
[----:B01----:R-:W-:Y:S01]  /*2b9c0*/  ENDCOLLECTIVE ;  /* 0x000000000000791b */ /* 0x003fe20003800000 */
.L_x_1948:
[----:B------:R-:W-:Y:S02]  /*2b9d0*/  IMAD.MOV.U32 R6, RZ, RZ, R0 ;  /* 0x000000ffff067224 */ /* 0x000fe400078e0000 */
[----:B------:R-:W-:Y:S02]  /*2b9e0*/  IMAD.MOV.U32 R13, RZ, RZ, R66 ;  /* 0x000000ffff0d7224 */ /* 0x000fe400078e0042 */
[----:B------:R-:W-:-:S07]  /*2b9f0*/  IMAD.MOV.U32 R4, RZ, RZ, R14 ;  /* 0x000000ffff047224 */ /* 0x000fce00078e000e */
[----:B------:R-:W-:Y:S05]  /*2ba00*/  WARPSYNC.COLLECTIVE R15, `(.L_x_1949) ;  /* 0x000000000f087348 */ /* 0x000fea0003c00000 */
[----:B------:R0:W1:Y:S02]  /*2ba10*/  SHFL.IDX P6, R14, R13, R12, R11 ;  /* 0x0000000c0d0e7389 */ /* 0x00006400000c000b */
[----:B01----:R-:W-:Y:S01]  /*2ba20*/  ENDCOLLECTIVE ;  /* 0x000000000000791b */ /* 0x003fe20003800000 */
.L_x_1949:
[----:B------:R-:W-:Y:S05]  /*2ba30*/  BRA `(.L_x_1950) ;  /* 0xfffffe4000887947 */ /* 0x000fea000383ffff */
.L_x_1624:
[----:B------:R-:W-:Y:S01]  /*2ba40*/  BSSY B1, `(.L_x_1951) ;  /* 0x0000008000017945 */ /* 0x000fe20003800000 */
[----:B------:R-:W-:Y:S02]  /*2ba50*/  IMAD.MOV.U32 R13, RZ, RZ, R61 ;  /* 0x000000ffff0d7224 */ /* 0x000fe400078e003d */
[----:B------:R-:W-:Y:S02]  /*2ba60*/  IMAD.MOV.U32 R12, RZ, RZ, 0x1 ;  /* 0x00000001ff0c7424 */ /* 0x000fe400078e00ff */
[----:B------:R-:W-:Y:S02]  /*2ba70*/  IMAD.MOV.U32 R11, RZ, RZ, 0x1c1f ;  /* 0x00001c1fff0b7424 */ /* 0x000fe400078e00ff */
[----:B------:R-:W-:-:S07]  /*2ba80*/  IMAD.MOV.U32 R15, RZ, RZ, -0x1 ;  /* 0xffffffffff0f7424 */ /* 0x000fce00078e00ff */
[----:B------:R-:W-:Y:S05]  /*2ba90*/  WARPSYNC.COLLECTIVE R15, `(.L_x_1952) ;  /* 0x000000000f087348 */ /* 0x000fea0003c00000 */
[----:B------:R0:W1:Y:S02]  /*2baa0*/  SHFL.IDX P6, R14, R13, R12, R11 ;  /* 0x0000000c0d0e7389 */ /* 0x00006400000c000b */
[----:B01----:R-:W-:Y:S01]  /*2bab0*/  ENDCOLLECTIVE ;  /* 0x000000000000791b */ /* 0x003fe20003800000 */
.L_x_1952:
[----:B------:R-:W-:Y:S05]  /*2bac0*/  BSYNC B1 ;  /* 0x0000000000017941 */ /* 0x000fea0003800000 */
.L_x_1951:
        /* <DEDUP_REMOVED lines=8> */
.L_x_1953:
[----:B------:R-:W-:Y:S02]  /*2bb50*/  IMAD.MOV.U32 R13, RZ, RZ, R67 ;  /* 0x000000ffff0d7224 */ /* 0x000fe400078e0043 */
[----:B------:R-:W-:-:S07]  /*2bb60*/  IMAD.MOV.U32 R60, RZ, RZ, R14 ;  /* 0x000000ffff3c7224 */ /* 0x000fce00078e000e */
[----:B------:R-:W-:Y:S05]  /*2bb70*/  WARPSYNC.COLLECTIVE R15, `(.L_x_1954) ;  /* 0x000000000f087348 */ /* 0x000fea0003c00000 */
[----:B------:R0:W1:Y:S02]  /*2bb80*/  SHFL.IDX P6, R14, R13, R12, R11 ;  /* 0x0000000c0d0e7389 */ /* 0x00006400000c000b */
[----:B01----:R-:W-:Y:S01]  /*2bb90*/  ENDCOLLECTIVE ;  /* 0x000000000000791b */ /* 0x003fe20003800000 */
.L_x_1954:
[----:B------:R-:W-:Y:S02]  /*2bba0*/  IMAD.MOV.U32 R13, RZ, RZ, R66 ;  /* 0x000000ffff0d7224 */ /* 0x000fe400078e0042 */
[----:B------:R-:W-:-:S07]  /*2bbb0*/  IMAD.MOV.U32 R67, RZ, RZ, R14 ;  /* 0x000000ffff437224 */ /* 0x000fce00078e000e */
[----:B------:R-:W-:Y:S05]  /*2bbc0*/  WARPSYNC.COLLECTIVE R15, `(.L_x_1955) ;  /* 0x000000000f087348 */ /* 0x000fea0003c00000 */
[----:B------:R0:W1:Y:S02]  /*2bbd0*/  SHFL.IDX P6, R14, R13, R12, R11 ;  /* 0x0000000c0d0e7389 */ /* 0x00006400000c000b */
[----:B01----:R-:W-:Y:S01]  /*2bbe0*/  ENDCOLLECTIVE ;  /* 0x000000000000791b */ /* 0x003fe20003800000 */
.L_x_1955:
[----:B------:R-:W-:Y:S01]  /*2bbf0*/  IMAD.MOV.U32 R66, RZ, RZ, R14 ;  /* 0x000000ffff427224 */ /* 0x000fe200078e000e */
[----:B------:R-:W-:Y:S06]  /*2bc00*/  BRA `(.L_x_1956) ;  /* 0xfffffe4400b47947 */ /* 0x000fec000383ffff */
.L_x_1628:
[----:B0-----:R0:W1:Y:S02]  /*2bc10*/  SYNCS.PHASECHK.TRANS64.TRYWAIT P0, [R2+URZ+0x2a800], R61 ;  /* 0x02a8003d020075a7 */ /* 0x001064000800017f */
[----:B-1----:R-:W-:Y:S05]  /*2bc20*/  @!P0 NANOSLEEP.SYNCS 0x989680 ;  /* 0x009896800000895d */ /* 0x002fea0003900000 */
[----:B------:R-:W1:Y:S02]  /*2bc30*/  @!P0 SYNCS.PHASECHK.TRANS64 P0, [R2+URZ+0x2a800], R61 ;  /* 0x02a8003d020085a7 */ /* 0x000e64000800007f */
[----:B-1----:R-:W-:Y:S05]  /*2bc40*/  @!P0 BRA `(.L_x_1628) ;  /* 0xfffffffc00f08947 */ /* 0x002fea000383ffff */
[----:B------:R-:W-:Y:S05]  /*2bc50*/  BRA `(.L_x_1957) ;  /* 0xfffffe4c00307947 */ /* 0x000fea000383ffff */
.L_x_1642:
[----:B-1----:R1:W2:Y:S02]  /*2bc60*/  SYNCS.PHASECHK.TRANS64.TRYWAIT P2, [R9+URZ+0x2a830], R0 ;  /* 0x02a83000090075a7 */ /* 0x0022a4000804017f */
[----:B--2---:R-:W-:Y:S05]  /*2bc70*/  @!P2 NANOSLEEP.SYNCS 0x989680 ;  /* 0x009896800000a95d */ /* 0x004fea0003900000 */
[----:B------:R-:W2:Y:S02]  /*2bc80*/  @!P2 SYNCS.PHASECHK.TRANS64 P2, [R9+URZ+0x2a830], R0 ;  /* 0x02a830000900a5a7 */ /* 0x000ea4000804007f */
[----:B--2---:R-:W-:Y:S05]  /*2bc90*/  @!P2 BRA `(.L_x_1642) ;  /* 0xfffffffc00f0a947 */ /* 0x004fea000383ffff */
[----:B------:R-:W-:Y:S05]  /*2bca0*/  BRA `(.L_x_1641) ;  /* 0xfffffe7400b47947 */ /* 0x000fea000383ffff */
.L_x_1662:
[----:B-1----:R1:W2:Y:S02]  /*2bcb0*/  SYNCS.PHASECHK.TRANS64.TRYWAIT P2, [R7+URZ+0x2a830], R12 ;  /* 0x02a8300c070075a7 */ /* 0x0022a4000804017f */
[----:B--2---:R-:W-:Y:S05]  /*2bcc0*/  @!P2 NANOSLEEP.SYNCS 0x989680 ;  /* 0x009896800000a95d */ /* 0x004fea0003900000 */
[----:B------:R-:W2:Y:S02]  /*2bcd0*/  @!P2 SYNCS.PHASECHK.TRANS64 P2, [R7+URZ+0x2a830], R12 ;  /* 0x02a8300c0700a5a7 */ /* 0x000ea4000804007f */
[----:B--2---:R-:W-:Y:S05]  /*2bce0*/  @!P2 BRA `(.L_x_1662) ;  /* 0xfffffffc00f0a947 */ /* 0x004fea000383ffff */
[----:B------:R-:W-:Y:S05]  /*2bcf0*/  BRA `(.L_x_1661) ;  /* 0xfffffea400547947 */ /* 0x000fea000383ffff */
.L_x_1667:
[----:B-1----:R1:W2:Y:S02]  /*2bd00*/  SYNCS.PHASECHK.TRANS64.TRYWAIT P2, [R23+URZ+0x2a850], R4 ;  /* 0x02a85004170075a7 */ /* 0x0022a4000804017f */
[----:B--2---:R-:W-:Y:S05]  /*2bd10*/  @!P2 NANOSLEEP.SYNCS 0x989680 ;  /* 0x009896800000a95d */ /* 0x004fea0003900000 */
[----:B------:R-:W2:Y:S02]  /*2bd20*/  @!P2 SYNCS.PHASECHK.TRANS64 P2, [R23+URZ+0x2a850], R4 ;  /* 0x02a850041700a5a7 */ /* 0x000ea4000804007f */
[----:B--2---:R-:W-:Y:S05]  /*2bd30*/  @!P2 BRA `(.L_x_1667) ;  /* 0xfffffffc00f0a947 */ /* 0x004fea000383ffff */
[----:B------:R-:W-:Y:S05]  /*2bd40*/  BRA `(.L_x_1666) ;  /* 0xfffffeac00fc7947 */ /* 0x000fea000383ffff */
.L_x_1688:
[----:B-1----:R1:W2:Y:S02]  /*2bd50*/  SYNCS.PHASECHK.TRANS64.TRYWAIT P2, [R0+URZ+0x2a830], R3 ;  /* 0x02a83003000075a7 */ /* 0x0022a4000804017f */
[----:B--2---:R-:W-:Y:S05]  /*2bd60*/  @!P2 NANOSLEEP.SYNCS 0x989680 ;  /* 0x009896800000a95d */ /* 0x004fea0003900000 */
[----:B------:R-:W2:Y:S02]  /*2bd70*/  @!P2 SYNCS.PHASECHK.TRANS64 P2, [R0+URZ+0x2a830], R3 ;  /* 0x02a830030000a5a7 */ /* 0x000ea4000804007f */
[----:B--2---:R-:W-:Y:S05]  /*2bd80*/  @!P2 BRA `(.L_x_1688) ;  /* 0xfffffffc00f0a947 */ /* 0x004fea000383ffff */
[----:B------:R-:W-:Y:S05]  /*2bd90*/  BRA `(.L_x_1687) ;  /* 0xfffffed800647947 */ /* 0x000fea000383ffff */
.L_x_1693:
[----:B-1----:R1:W2:Y:S02]  /*2bda0*/  SYNCS.PHASECHK.TRANS64.TRYWAIT P2, [R209+URZ+0x2a850], R0 ;  /* 0x02a85000d10075a7 */ /* 0x0022a4000804017f */
[----:B--2---:R-:W-:Y:S05]  /*2bdb0*/  @!P2 NANOSLEEP.SYNCS 0x989680 ;  /* 0x009896800000a95d */ /* 0x004fea0003900000 */
[----:B------:R-:W2:Y:S02]  /*2bdc0*/  @!P2 SYNCS.PHASECHK.TRANS64 P2, [R209+URZ+0x2a850], R0 ;  /* 0x02a85000d100a5a7 */ /* 0x000ea4000804007f */
[----:B--2---:R-:W-:Y:S05]  /*2bdd0*/  @!P2 BRA `(.L_x_1693) ;  /* 0xfffffffc00f0a947 */ /* 0x004fea000383ffff */
[----:B------:R-:W-:Y:S05]  /*2bde0*/  BRA `(.L_x_1692) ;  /* 0xfffffee4001c7947 */ /* 0x000fea000383ffff */
.L_x_1701:
[----:B-1----:R1:W2:Y:S02]  /*2bdf0*/  SYNCS.PHASECHK.TRANS64.TRYWAIT P2, [R3+URZ+0x2a830], R14 ;  /* 0x02a8300e030075a7 */ /* 0x0022a4000804017f */
[----:B--2---:R-:W-:Y:S05]  /*2be00*/  @!P2 NANOSLEEP.SYNCS 0x989680 ;  /* 0x009896800000a95d */ /* 0x004fea0003900000 */
[----:B------:R-:W2:Y:S02]  /*2be10*/  @!P2 SYNCS.PHASECHK.TRANS64 P2, [R3+URZ+0x2a830], R14 ;  /* 0x02a8300e0300a5a7 */ /* 0x000ea4000804007f */
[----:B--2---:R-:W-:Y:S05]  /*2be20*/  @!P2 BRA `(.L_x_1701) ;  /* 0xfffffffc00f0a947 */ /* 0x004fea000383ffff */
[----:B------:R-:W-:Y:S05]  /*2be30*/  BRA `(.L_x_1700) ;  /* 0xfffffef8001c7947 */ /* 0x000fea000383ffff */
.L_x_1706:
[----:B-1----:R1:W2:Y:S02]  /*2be40*/  SYNCS.PHASECHK.TRANS64.TRYWAIT P2, [R21+URZ+0x2a850], R3 ;  /* 0x02a85003150075a7 */ /* 0x0022a4000804017f */
[----:B--2---:R-:W-:Y:S05]  /*2be50*/  @!P2 NANOSLEEP.SYNCS 0x989680 ;  /* 0x009896800000a95d */ /* 0x004fea0003900000 */
[----:B------:R-:W2:Y:S02]  /*2be60*/  @!P2 SYNCS.PHASECHK.TRANS64 P2, [R21+URZ+0x2a850], R3 ;  /* 0x02a850031500a5a7 */ /* 0x000ea4000804007f */
[----:B--2---:R-:W-:Y:S05]  /*2be70*/  @!P2 BRA `(.L_x_1706) ;  /* 0xfffffffc00f0a947 */ /* 0x004fea000383ffff */
[----:B------:R-:W-:Y:S05]  /*2be80*/  BRA `(.L_x_1705) ;  /* 0xffffff0000cc7947 */ /* 0x000fea000383ffff */
.L_x_1720:
[----:B-1----:R1:W2:Y:S02]  /*2be90*/  SYNCS.PHASECHK.TRANS64.TRYWAIT P0, [R13+URZ+0x2a850], R4 ;  /* 0x02a850040d0075a7 */ /* 0x0022a4000800017f */
[----:B--2---:R-:W-:Y:S05]  /*2bea0*/  @!P0 NANOSLEEP.SYNCS 0x989680 ;  /* 0x009896800000895d */ /* 0x004fea0003900000 */
[----:B------:R-:W2:Y:S02]  /*2beb0*/  @!P0 SYNCS.PHASECHK.TRANS64 P0, [R13+URZ+0x2a850], R4 ;  /* 0x02a850040d0085a7 */ /* 0x000ea4000800007f */
[----:B--2---:R-:W-:Y:S05]  /*2bec0*/  @!P0 BRA `(.L_x_1720) ;  /* 0xfffffffc00f08947 */ /* 0x004fea000383ffff */
[----:B------:R-:W-:Y:S05]  /*2bed0*/  BRA `(.L_x_1719) ;  /* 0xffffff2c00507947 */ /* 0x000fea000383ffff */
.L_x_1769:
[----:B------:R-:W1:Y:S01]  /*2bee0*/  S2R R6, SR_TID.X ;  /* 0x0000000000067919 */ /* 0x000e620000002100 */
[----:B------:R-:W-:Y:S01]  /*2bef0*/  BSSY B1, `(.L_x_1958) ;  /* 0x000000a000017945 */ /* 0x000fe20003800000 */
[----:B------:R-:W-:Y:S02]  /*2bf00*/  IMAD.MOV.U32 R12, RZ, RZ, RZ ;  /* 0x000000ffff0c7224 */ /* 0x000fe400078e00ff */
[----:B------:R-:W-:Y:S02]  /*2bf10*/  IMAD.MOV.U32 R11, RZ, RZ, 0x1f ;  /* 0x0000001fff0b7424 */ /* 0x000fe400078e00ff */
[----:B0-----:R-:W-:Y:S01]  /*2bf20*/  IMAD.MOV.U32 R15, RZ, RZ, -0x1 ;  /* 0xffffffffff0f7424 */ /* 0x001fe200078e00ff */
[----:B-1----:R-:W-:-:S04]  /*2bf30*/  SHF.R.U32.HI R6, RZ, 0x5, R6 ;  /* 0x00000005ff067819 */ /* 0x002fc80000011606 */
[----:B------:R-:W-:-:S05]  /*2bf40*/  LOP3.LUT R6, R6, 0x3, RZ, 0xc0, !PT ;  /* 0x0000000306067812 */ /* 0x000fca00078ec0ff */
[----:B------:R-:W-:-:S07]  /*2bf50*/  IMAD.MOV.U32 R13, RZ, RZ, R6 ;  /* 0x000000ffff0d7224 */ /* 0x000fce00078e0006 */
[----:B------:R-:W-:Y:S05]  /*2bf60*/  WARPSYNC.COLLECTIVE R15, `(.L_x_1959) ;  /* 0x000000000f087348 */ /* 0x000fea0003c00000 */
[----:B------:R0:W1:Y:S02]  /*2bf70*/  SHFL.IDX P6, R14, R13, R12, R11 ;  /* 0x0000000c0d0e7389 */ /* 0x00006400000c000b */
[----:B01----:R-:W-:Y:S01]  /*2bf80*/  ENDCOLLECTIVE ;  /* 0x000000000000791b */ /* 0x003fe20003800000 */
.L_x_1959:
[----:B------:R-:W-:Y:S05]  /*2bf90*/  BSYNC B1 ;  /* 0x0000000000017941 */ /* 0x000fea0003800000 */
.L_x_1958:
[----:B------:R-:W-:Y:S05]  /*2bfa0*/  BRA `(.L_x_1960) ;  /* 0xffffff8000e07947 */ /* 0x000fea000383ffff */
.L_x_1771:
[----:B------:R-:W-:Y:S01]  /*2bfb0*/  BSSY B1, `(.L_x_1961) ;  /* 0x0000006000017945 */ /* 0x000fe20003800000 */
[----:B0-----:R-:W-:-:S07]  /*2bfc0*/  IMAD.MOV.U32 R15, RZ, RZ, -0x1 ;  /* 0xffffffffff0f7424 */ /* 0x001fce00078e00ff */
[----:B-1----:R-:W-:Y:S05]  /*2bfd0*/  WARPSYNC.COLLECTIVE R15, `(.L_x_1962) ;  /* 0x000000000f0c7348 */ /* 0x002fea0003c00000 */
[----:B------:R-:W-:Y:S02]  /*2bfe0*/  ELECT P6, UR62, PT ;  /* 0x00000000003e782f */ /* 0x000fe400038c0000 */
[----:B------:R-:W-:Y:S01]  /*2bff0*/  MOV R14, UR62 ;  /* 0x0000003e000e7c02 */ /* 0x000fe20008000f00 */
[----:B-1----:R-:W-:Y:S10]  /*2c000*/  ENDCOLLECTIVE ;  /* 0x000000000000791b */ /* 0x002ff40003800000 */
.L_x_1962:
[----:B------:R-:W-:Y:S05]  /*2c010*/  BSYNC B1 ;  /* 0x0000000000017941 */ /* 0x000fea0003800000 */
.L_x_1961:
[----:B------:R-:W-:Y:S01]  /*2c020*/  PLOP3.LUT P2, PT, P6, PT, PT, 0x80, 0x0 ;  /* 0x000000000000781c */ /* 0x000fe2000374f070 */
[----:B------:R-:W-:-:S12]  /*2c030*/  BRA `(.L_x_1770) ;  /* 0xffffff8000d47947 */ /* 0x000fd8000383ffff */
.L_x_1773:
[----:B-1----:R1:W2:Y:S02]  /*2c040*/  SYNCS.PHASECHK.TRANS64.TRYWAIT P0, [R19+URZ+0x2a820], R4 ;  /* 0x02a82004130075a7 */ /* 0x0022a4000800017f */
[----:B--2---:R-:W-:Y:S05]  /*2c050*/  @!P0 NANOSLEEP.SYNCS 0x989680 ;  /* 0x009896800000895d */ /* 0x004fea0003900000 */
[----:B------:R-:W2:Y:S02]  /*2c060*/  @!P0 SYNCS.PHASECHK.TRANS64 P0, [R19+URZ+0x2a820], R4 ;  /* 0x02a82004130085a7 */ /* 0x000ea4000800007f */
[----:B--2---:R-:W-:Y:S05]  /*2c070*/  @!P0 BRA `(.L_x_1773) ;  /* 0xfffffffc00f08947 */ /* 0x004fea000383ffff */
[----:B------:R-:W-:Y:S05]  /*2c080*/  BRA `(.L_x_1963) ;  /* 0xffffff8000e47947 */ /* 0x000fea000383ffff */
.L_x_1777:
[----:B--2---:R2:W3:Y:S02]  /*2c090*/  SYNCS.PHASECHK.TRANS64.TRYWAIT P0, [R6+URZ+0x2a8a0], R10 ;  /* 0x02a8a00a060075a7 */ /* 0x0044e4000800017f */
[----:B---3--:R-:W-:Y:S05]  /*2c0a0*/  @!P0 NANOSLEEP.SYNCS 0x989680 ;  /* 0x009896800000895d */ /* 0x008fea0003900000 */
[----:B------:R-:W3:Y:S02]  /*2c0b0*/  @!P0 SYNCS.PHASECHK.TRANS64 P0, [R6+URZ+0x2a8a0], R10 ;  /* 0x02a8a00a060085a7 */ /* 0x000ee4000800007f */
[----:B---3--:R-:W-:Y:S05]  /*2c0c0*/  @!P0 BRA `(.L_x_1777) ;  /* 0xfffffffc00f08947 */ /* 0x008fea000383ffff */
[----:B------:R-:W-:Y:S05]  /*2c0d0*/  BRA `(.L_x_1964) ;  /* 0xffffff8400047947 */ /* 0x000fea000383ffff */
.L_x_1784:
[----:B-1----:R1:W3:Y:S02]  /*2c0e0*/  SYNCS.PHASECHK.TRANS64.TRYWAIT P0, [R6+URZ+0x2a8c0], R10 ;  /* 0x02a8c00a060075a7 */ /* 0x0022e4000800017f */
[----:B---3--:R-:W-:Y:S05]  /*2c0f0*/  @!P0 NANOSLEEP.SYNCS 0x989680 ;  /* 0x009896800000895d */ /* 0x008fea0003900000 */
[----:B------:R-:W3:Y:S02]  /*2c100*/  @!P0 SYNCS.PHASECHK.TRANS64 P0, [R6+URZ+0x2a8c0], R10 ;  /* 0x02a8c00a060085a7 */ /* 0x000ee4000800007f */
[----:B---3--:R-:W-:Y:S05]  /*2c110*/  @!P0 BRA `(.L_x_1784) ;  /* 0xfffffffc00f08947 */ /* 0x008fea000383ffff */
[----:B------:R-:W-:Y:S05]  /*2c120*/  BRA `(.L_x_1965) ;  /* 0xffffff8400f87947 */ /* 0x000fea000383ffff */
.L_x_1792:
[----:B-1----:R1:W2:Y:S02]  /*2c130*/  SYNCS.PHASECHK.TRANS64.TRYWAIT P0, [R8+URZ+0x2a8a0], R7 ;  /* 0x02a8a007080075a7 */ /* 0x0022a4000800017f */
[----:B--2---:R-:W-:Y:S05]  /*2c140*/  @!P0 NANOSLEEP.SYNCS 0x989680 ;  /* 0x009896800000895d */ /* 0x004fea0003900000 */
[----:B------:R-:W2:Y:S02]  /*2c150*/  @!P0 SYNCS.PHASECHK.TRANS64 P0, [R8+URZ+0x2a8a0], R7 ;  /* 0x02a8a007080085a7 */ /* 0x000ea4000800007f */
[----:B--2---:R-:W-:Y:S05]  /*2c160*/  @!P0 BRA `(.L_x_1792) ;  /* 0xfffffffc00f08947 */ /* 0x004fea000383ffff */
[----:B------:R-:W-:Y:S05]  /*2c170*/  BRA `(.L_x_1966) ;  /* 0xffffff8c00087947 */ /* 0x000fea000383ffff */
.L_x_1799:
[----:B--2---:R2:W3:Y:S02]  /*2c180*/  SYNCS.PHASECHK.TRANS64.TRYWAIT P0, [R8+URZ+0x2a8c0], R7 ;  /* 0x02a8c007080075a7 */ /* 0x0044e4000800017f */
[----:B---3--:R-:W-:Y:S05]  /*2c190*/  @!P0 NANOSLEEP.SYNCS 0x989680 ;  /* 0x009896800000895d */ /* 0x008fea0003900000 */
[----:B------:R-:W3:Y:S02]  /*2c1a0*/  @!P0 SYNCS.PHASECHK.TRANS64 P0, [R8+URZ+0x2a8c0], R7 ;  /* 0x02a8c007080085a7 */ /* 0x000ee4000800007f */
[----:B---3--:R-:W-:Y:S05]  /*2c1b0*/  @!P0 BRA `(.L_x_1799) ;  /* 0xfffffffc00f08947 */ /* 0x008fea000383ffff */
[----:B------:R-:W-:Y:S05]  /*2c1c0*/  BRA `(.L_x_1967) ;  /* 0xffffff8c00f87947 */ /* 0x000fea000383ffff */
.L_x_1823:
[----:B------:R-:W2:Y:S01]  /*2c1d0*/  S2R R4, SR_TID.X ;  /* 0x0000000000047919 */ /* 0x000ea20000002100 */
[----:B------:R-:W-:Y:S01]  /*2c1e0*/  BSSY B0, `(.L_x_1968) ;  /* 0x000000a000007945 */ /* 0x000fe20003800000 */
[----:B------:R-:W-:Y:S02]  /*2c1f0*/  IMAD.MOV.U32 R12, RZ, RZ, RZ ;  /* 0x000000ffff0c7224 */ /* 0x000fe400078e00ff */
[----:B------:R-:W-:Y:S02]  /*2c200*/  IMAD.MOV.U32 R11, RZ, RZ, 0x1f ;  /* 0x0000001fff0b7424 */ /* 0x000fe400078e00ff */
[----:B0-----:R-:W-:Y:S01]  /*2c210*/  IMAD.MOV.U32 R15, RZ, RZ, -0x1 ;  /* 0xffffffffff0f7424 */ /* 0x001fe200078e00ff */
[----:B--2---:R-:W-:-:S04]  /*2c220*/  SHF.R.U32.HI R4, RZ, 0x5, R4 ;  /* 0x00000005ff047819 */ /* 0x004fc80000011604 */
[----:B------:R-:W-:-:S05]  /*2c230*/  LOP3.LUT R4, R4, 0x3, RZ, 0xc0, !PT ;  /* 0x0000000304047812 */ /* 0x000fca00078ec0ff */
[----:B------:R-:W-:-:S07]  /*2c240*/  IMAD.MOV.U32 R13, RZ, RZ, R4 ;  /* 0x000000ffff0d7224 */ /* 0x000fce00078e0004 */
[----:B-1----:R-:W-:Y:S05]  /*2c250*/  WARPSYNC.COLLECTIVE R15, `(.L_x_1969) ;  /* 0x000000000f087348 */ /* 0x002fea0003c00000 */
[----:B------:R0:W2:Y:S02]  /*2c260*/  SHFL.IDX P6, R14, R13, R12, R11 ;  /* 0x0000000c0d0e7389 */ /* 0x0000a400000c000b */
[----:B012---:R-:W-:Y:S01]  /*2c270*/  ENDCOLLECTIVE ;  /* 0x000000000000791b */ /* 0x007fe20003800000 */
.L_x_1969:
[----:B------:R-:W-:Y:S05]  /*2c280*/  BSYNC B0 ;  /* 0x0000000000007941 */ /* 0x000fea0003800000 */
.L_x_1968:
[----:B------:R-:W-:Y:S05]  /*2c290*/  BRA `(.L_x_1970) ;  /* 0xffffffa0000c7947 */ /* 0x000fea000383ffff */
.L_x_1825:
[----:B------:R-:W-:Y:S01]  /*2c2a0*/  BSSY B0, `(.L_x_1971) ;  /* 0x0000006000007945 */ /* 0x000fe20003800000 */
[----:B0-----:R-:W-:-:S07]  /*2c2b0*/  IMAD.MOV.U32 R15, RZ, RZ, -0x1 ;  /* 0xffffffffff0f7424 */ /* 0x001fce00078e00ff */
[----:B-12---:R-:W-:Y:S05]  /*2c2c0*/  WARPSYNC.COLLECTIVE R15, `(.L_x_1972) ;  /* 0x000000000f0c7348 */ /* 0x006fea0003c00000 */
[----:B------:R-:W-:Y:S02]  /*2c2d0*/  ELECT P6, UR62, PT ;  /* 0x00000000003e782f */ /* 0x000fe400038c0000 */
[----:B------:R-:W-:Y:S01]  /*2c2e0*/  MOV R14, UR62 ;  /* 0x0000003e000e7c02 */ /* 0x000fe20008000f00 */
[----:B-12---:R-:W-:Y:S10]  /*2c2f0*/  ENDCOLLECTIVE ;  /* 0x000000000000791b */ /* 0x006ff40003800000 */
.L_x_1972:
[----:B------:R-:W-:Y:S05]  /*2c300*/  BSYNC B0 ;  /* 0x0000000000007941 */ /* 0x000fea0003800000 */
.L_x_1971:
[----:B------:R-:W-:Y:S05]  /*2c310*/  BRA `(.L_x_1973) ;  /* 0xffffffa000107947 */ /* 0x000fea000383ffff */
.L_x_1827:
[----:B---3--:R3:W4:Y:S02]  /*2c320*/  SYNCS.PHASECHK.TRANS64.TRYWAIT P0, [R0+URZ+0x2a840], R2 ;  /* 0x02a84002000075a7 */ /* 0x008724000800017f */
[----:B----4-:R-:W-:Y:S05]  /*2c330*/  @!P0 NANOSLEEP.SYNCS 0x989680 ;  /* 0x009896800000895d */ /* 0x010fea0003900000 */
[----:B------:R-:W4:Y:S02]  /*2c340*/  @!P0 SYNCS.PHASECHK.TRANS64 P0, [R0+URZ+0x2a840], R2 ;  /* 0x02a84002000085a7 */ /* 0x000f24000800007f */
[----:B----4-:R-:W-:Y:S05]  /*2c350*/  @!P0 BRA `(.L_x_1827) ;  /* 0xfffffffc00f08947 */ /* 0x010fea000383ffff */
[----:B------:R-:W-:Y:S05]  /*2c360*/  BRA `(.L_x_1974) ;  /* 0xffffffa000747947 */ /* 0x000fea000383ffff */
.L_x_1831:
[----:B------:R0:W5:Y:S01]  /*2c370*/  LDL.LU R9, [R1+0x38] ;  /* 0x0000380001097983 */ /* 0x0001620000300800 */
[----:B------:R-:W-:Y:S02]  /*2c380*/  IMAD.MOV.U32 R5, RZ, RZ, R11 ;  /* 0x000000ffff057224 */ /* 0x000fe400078e000b */
[----:B------:R-:W-:Y:S02]  /*2c390*/  IMAD.MOV.U32 R13, RZ, RZ, R3 ;  /* 0x000000ffff0d7224 */ /* 0x000fe400078e0003 */
[----:B------:R-:W-:Y:S02]  /*2c3a0*/  IMAD.MOV.U32 R12, RZ, RZ, RZ ;  /* 0x000000ffff0c7224 */ /* 0x000fe400078e00ff */
[----:B------:R-:W-:Y:S02]  /*2c3b0*/  IMAD.MOV.U32 R11, RZ, RZ, 0x181f ;  /* 0x0000181fff0b7424 */ /* 0x000fe400078e00ff */
[----:B0-----:R-:W-:-:S07]  /*2c3c0*/  IMAD.MOV.U32 R15, RZ, RZ, -0x1 ;  /* 0xffffffffff0f7424 */ /* 0x001fce00078e00ff */
[----:B-----5:R-:W-:Y:S05]  /*2c3d0*/  WARPSYNC.COLLECTIVE R15, `(.L_x_1975) ;  /* 0x000000000f087348 */ /* 0x020fea0003c00000 */
[----:B------:R0:W1:Y:S02]  /*2c3e0*/  SHFL.IDX P6, R14, R13, R12, R11 ;  /* 0x0000000c0d0e7389 */ /* 0x00006400000c000b */
[----:B01---5:R-:W-:Y:S01]  /*2c3f0*/  ENDCOLLECTIVE ;  /* 0x000000000000791b */ /* 0x023fe20003800000 */
.L_x_1975:
[----:B------:R-:W-:Y:S02]  /*2c400*/  IMAD.MOV.U32 R13, RZ, RZ, R4 ;  /* 0x000000ffff0d7224 */ /* 0x000fe400078e0004 */
[----:B------:R-:W-:-:S07]  /*2c410*/  IMAD.MOV.U32 R6, RZ, RZ, R14 ;  /* 0x000000ffff067224 */ /* 0x000fce00078e000e */
[----:B------:R-:W-:Y:S05]  /*2c420*/  WARPSYNC.COLLECTIVE R15, `(.L_x_1976) ;  /* 0x000000000f087348 */ /* 0x000fea0003c00000 */
[----:B------:R0:W1:Y:S02]  /*2c430*/  SHFL.IDX P6, R14, R13, R12, R11 ;  /* 0x0000000c0d0e7389 */ /* 0x00006400000c000b */
[----:B01----:R-:W-:Y:S01]  /*2c440*/  ENDCOLLECTIVE ;  /* 0x000000000000791b */ /* 0x003fe20003800000 */
.L_x_1976:
[----:B------:R-:W-:Y:S02]  /*2c450*/  IMAD R2, R9, R7, RZ ;  /* 0x0000000709027224 */ /* 0x000fe400078e02ff */
[----:B------:R0:W5:Y:S01]  /*2c460*/  LDL R9, [R1+0x2c] ;  /* 0x00002c0001097983 */ /* 0x0001620000100800 */
[----:B------:R-:W-:Y:S02]  /*2c470*/  IMAD.IADD R0, R10, 0x1, R5 ;  /* 0x000000010a007824 */ /* 0x000fe400078e0205 */
[----:B------:R-:W-:Y:S02]  /*2c480*/  IMAD.MOV.U32 R7, RZ, RZ, R14 ;  /* 0x000000ffff077224 */ /* 0x000fe400078e000e */
[----:B------:R-:W-:Y:S01]  /*2c490*/  IMAD.MOV.U32 R13, RZ, RZ, R3 ;  /* 0x000000ffff0d7224 */ /* 0x000fe200078e0003 */
[C---:B------:R-:W-:Y:S01]  /*2c4a0*/  ISETP.GE.AND P2, PT, R0.reuse, R2, PT ;  /* 0x000000020000720c */ /* 0x040fe20003f46270 */
[----:B------:R-:W-:Y:S02]  /*2c4b0*/  IMAD.MOV.U32 R12, RZ, RZ, 0x1 ;  /* 0x00000001ff0c7424 */ /* 0x000fe400078e00ff */
[----:B0-----:R-:W-:-:S10]  /*2c4c0*/  VIADD R5, R0, 0x10 ;  /* 0x0000001000057836 */ /* 0x001fd40000000000 */
[----:B-----5:R-:W-:Y:S05]  /*2c4d0*/  WARPSYNC.COLLECTIVE R15, `(.L_x_1977) ;  /* 0x000000000f087348 */ /* 0x020fea0003c00000 */
[----:B------:R0:W1:Y:S02]  /*2c4e0*/  SHFL.IDX P6, R14, R13, R12, R11 ;  /* 0x0000000c0d0e7389 */ /* 0x00006400000c000b */
[----:B01---5:R-:W-:Y:S01]  /*2c4f0*/  ENDCOLLECTIVE ;  /* 0x000000000000791b */ /* 0x023fe20003800000 */
.L_x_1977:
        /* <DEDUP_REMOVED lines=17> */
.L_x_1978:
[----:B------:R-:W-:Y:S02]  /*2c610*/  IMAD.MOV.U32 R13, RZ, RZ, R3 ;  /* 0x000000ffff0d7224 */ /* 0x000fe400078e0003 */
[----:B------:R-:W-:Y:S02]  /*2c620*/  IMAD.MOV.U32 R12, RZ, RZ, 0x2 ;  /* 0x00000002ff0c7424 */ /* 0x000fe400078e00ff */
[----:B------:R-:W-:-:S07]  /*2c630*/  IMAD.MOV.U32 R5, RZ, RZ, R14 ;  /* 0x000000ffff057224 */ /* 0x000fce00078e000e */
[----:B------:R-:W-:Y:S05]  /*2c640*/  WARPSYNC.COLLECTIVE R15, `(.L_x_1979) ;  /* 0x000000000f087348 */ /* 0x000fea0003c00000 */
[----:B------:R0:W1:Y:S02]  /*2c650*/  SHFL.IDX P6, R14, R13, R12, R11 ;  /* 0x0000000c0d0e7389 */ /* 0x00006400000c000b */
[----:B01----:R-:W-:Y:S01]  /*2c660*/  ENDCOLLECTIVE ;  /* 0x000000000000791b */ /* 0x003fe20003800000 */
.L_x_1979:
        /* <DEDUP_REMOVED lines=17> */
.L_x_1980:
[----:B------:R-:W-:Y:S02]  /*2c780*/  IMAD.MOV.U32 R13, RZ, RZ, R3 ;  /* 0x000000ffff0d7224 */ /* 0x000fe400078e0003 */
[----:B------:R-:W-:Y:S02]  /*2c790*/  IMAD.MOV.U32 R12, RZ, RZ, 0x3 ;  /* 0x00000003ff0c7424 */ /* 0x000fe400078e00ff */
[----:B------:R-:W-:-:S07]  /*2c7a0*/  IMAD.MOV.U32 R5, RZ, RZ, R14 ;  /* 0x000000ffff057224 */ /* 0x000fce00078e000e */
[----:B------:R-:W-:Y:S05]  /*2c7b0*/  WARPSYNC.COLLECTIVE R15, `(.L_x_1981) ;  /* 0x000000000f087348 */ /* 0x000fea0003c00000 */
[----:B------:R0:W1:Y:S02]  /*2c7c0*/  SHFL.IDX P6, R14, R13, R12, R11 ;  /* 0x0000000c0d0e7389 */ /* 0x00006400000c000b */
[----:B01----:R-:W-:Y:S01]  /*2c7d0*/  ENDCOLLECTIVE ;  /* 0x000000000000791b */ /* 0x003fe20003800000 */
.L_x_1981:
        /* <DEDUP_REMOVED lines=17> */
.L_x_1982:
[----:B------:R-:W-:Y:S02]  /*2c8f0*/  IMAD.MOV.U32 R13, RZ, RZ, R3 ;  /* 0x000000ffff0d7224 */ /* 0x000fe400078e0003 */
[----:B------:R-:W-:Y:S02]  /*2c900*/  IMAD.MOV.U32 R12, RZ, RZ, 0x4 ;  /* 0x00000004ff0c7424 */ /* 0x000fe400078e00ff */
[----:B------:R-:W-:-:S07]  /*2c910*/  IMAD.MOV.U32 R5, RZ, RZ, R14 ;  /* 0x000000ffff057224 */ /* 0x000fce00078e000e */
[----:B------:R-:W-:Y:S05]  /*2c920*/  WARPSYNC.COLLECTIVE R15, `(.L_x_1983) ;  /* 0x000000000f087348 */ /* 0x000fea0003c00000 */
[----:B------:R0:W1:Y:S02]  /*2c930*/  SHFL.IDX P6, R14, R13, R12, R11 ;  /* 0x0000000c0d0e7389 */ /* 0x00006400000c000b */
[----:B01----:R-:W-:Y:S01]  /*2c940*/  ENDCOLLECTIVE ;  /* 0x000000000000791b */ /* 0x003fe20003800000 */
.L_x_1983:
        /* <DEDUP_REMOVED lines=17> */
.L_x_1984:
[----:B------:R-:W-:Y:S02]  /*2ca60*/  IMAD.MOV.U32 R13, RZ, RZ, R3 ;  /* 0x000000ffff0d7224 */ /* 0x000fe400078e0003 */
[----:B------:R-:W-:Y:S02]  /*2ca70*/  IMAD.MOV.U32 R12, RZ, RZ, 0x5 ;  /* 0x00000005ff0c7424 */ /* 0x000fe400078e00ff */
[----:B------:R-:W-:-:S07]  /*2ca80*/  IMAD.MOV.U32 R5, RZ, RZ, R14 ;  /* 0x000000ffff057224 */ /* 0x000fce00078e000e */
[----:B------:R-:W-:Y:S05]  /*2ca90*/  WARPSYNC.COLLECTIVE R15, `(.L_x_1985) ;  /* 0x000000000f087348 */ /* 0x000fea0003c00000 */
[----:B------:R0:W1:Y:S02]  /*2caa0*/  SHFL.IDX P6, R14, R13, R12, R11 ;  /* 0x0000000c0d0e7389 */ /* 0x00006400000c000b */
[----:B01----:R-:W-:Y:S01]  /*2cab0*/  ENDCOLLECTIVE ;  /* 0x000000000000791b */ /* 0x003fe20003800000 */
.L_x_1985:
        /* <DEDUP_REMOVED lines=17> */
.L_x_1986:
[----:B------:R-:W-:Y:S02]  /*2cbd0*/  IMAD.MOV.U32 R13, RZ, RZ, R3 ;  /* 0x000000ffff0d7224 */ /* 0x000fe400078e0003 */
[----:B------:R-:W-:Y:S02]  /*2cbe0*/  IMAD.MOV.U32 R12, RZ, RZ, 0x6 ;  /* 0x00000006ff0c7424 */ /* 0x000fe400078e00ff */
[----:B------:R-:W-:-:S07]  /*2cbf0*/  IMAD.MOV.U32 R5, RZ, RZ, R14 ;  /* 0x000000ffff057224 */ /* 0x000fce00078e000e */
[----:B------:R-:W-:Y:S05]  /*2cc00*/  WARPSYNC.COLLECTIVE R15, `(.L_x_1987) ;  /* 0x000000000f087348 */ /* 0x000fea0003c00000 */
[----:B------:R0:W1:Y:S02]  /*2cc10*/  SHFL.IDX P6, R14, R13, R12, R11 ;  /* 0x0000000c0d0e7389 */ /* 0x00006400000c000b */
[----:B01----:R-:W-:Y:S01]  /*2cc20*/  ENDCOLLECTIVE ;  /* 0x000000000000791b */ /* 0x003fe20003800000 */
.L_x_1987:
        /* <DEDUP_REMOVED lines=17> */
.L_x_1988:
[----:B------:R-:W-:Y:S02]  /*2cd40*/  IMAD.MOV.U32 R13, RZ, RZ, R3 ;  /* 0x000000ffff0d7224 */ /* 0x000fe400078e0003 */
[----:B------:R-:W-:Y:S02]  /*2cd50*/  IMAD.MOV.U32 R12, RZ, RZ, 0x7 ;  /* 0x00000007ff0c7424 */ /* 0x000fe400078e00ff */
[----:B------:R-:W-:-:S07]  /*2cd60*/  IMAD.MOV.U32 R5, RZ, RZ, R14 ;  /* 0x000000ffff057224 */ /* 0x000fce00078e000e */
[----:B------:R-:W-:Y:S05]  /*2cd70*/  WARPSYNC.COLLECTIVE R15, `(.L_x_1989) ;  /* 0x000000000f087348 */ /* 0x000fea0003c00000 */
[----:B------:R0:W1:Y:S02]  /*2cd80*/  SHFL.IDX P6, R14, R13, R12, R11 ;  /* 0x0000000c0d0e7389 */ /* 0x00006400000c000b */
[----:B01----:R-:W-:Y:S01]  /*2cd90*/  ENDCOLLECTIVE ;  /* 0x000000000000791b */ /* 0x003fe20003800000 */
.L_x_1989:
        /* <DEDUP_REMOVED lines=14> */
.L_x_1990:
[----:B------:R-:W-:Y:S01]  /*2ce80*/  @!PT LDS RZ, [RZ] ;  /* 0x00000000fffff984 */ /* 0x000fe20000000800 */
[----:B------:R-:W-:Y:S01]  /*2ce90*/  @!PT LDS RZ, [RZ] ;  /* 0x00000000fffff984 */ /* 0x000fe20000000800 */
[----:B------:R-:W-:Y:S01]  /*2cea0*/  @!PT LDS RZ, [RZ] ;  /* 0x00000000fffff984 */ /* 0x000fe20000000800 */
[----:B------:R0:W-:Y:S01]  /*2ceb0*/  @!P2 LDGSTS.E.BYPASS.LTC128B.128 [R9+0x17400], desc[UR46][R6.64+0x100], !P1 ;  /* 0x174001000609afae */ /* 0x0001e2000c901d6e */
[----:B------:R-:W-:Y:S01]  /*2cec0*/  IMAD.MOV.U32 R3, RZ, RZ, R14 ;  /* 0x000000ffff037224 */ /* 0x000fe200078e000e */
[----:B------:R-:W-:Y:S06]  /*2ced0*/  BRA `(.L_x_1991) ;  /* 0xffffffa400247947 */ /* 0x000fec000383ffff */
.L_x_1836:
[----:B----4-:R4:W0:Y:S02]  /*2cee0*/  SYNCS.PHASECHK.TRANS64.TRYWAIT P0, [R19+URZ+0x2a820], R0 ;  /* 0x02a82000130075a7 */ /* 0x010824000800017f */
[----:B0-----:R-:W-:Y:S05]  /*2cef0*/  @!P0 NANOSLEEP.SYNCS 0x989680 ;  /* 0x009896800000895d */ /* 0x001fea0003900000 */
[----:B------:R-:W0:Y:S02]  /*2cf00*/  @!P0 SYNCS.PHASECHK.TRANS64 P0, [R19+URZ+0x2a820], R0 ;  /* 0x02a82000130085a7 */ /* 0x000e24000800007f */
[----:B0-----:R-:W-:Y:S05]  /*2cf10*/  @!P0 BRA `(.L_x_1836) ;  /* 0xfffffffc00f08947 */ /* 0x001fea000383ffff */
[----:B------:R-:W-:Y:S05]  /*2cf20*/  BRA `(.L_x_1992) ;  /* 0xffffffa400987947 */ /* 0x000fea000383ffff */
.L_x_1845:
[----:B-1----:R1:W2:Y:S02]  /*2cf30*/  SYNCS.PHASECHK.TRANS64.TRYWAIT P0, [R3+URZ+0x2a840], R2 ;  /* 0x02a84002030075a7 */ /* 0x0022a4000800017f */
[----:B--2---:R-:W-:Y:S05]  /*2cf40*/  @!P0 NANOSLEEP.SYNCS 0x989680 ;  /* 0x009896800000895d */ /* 0x004fea0003900000 */
[----:B------:R-:W2:Y:S02]  /*2cf50*/  @!P0 SYNCS.PHASECHK.TRANS64 P0, [R3+URZ+0x2a840], R2 ;  /* 0x02a84002030085a7 */ /* 0x000ea4000800007f */
[----:B--2---:R-:W-:Y:S05]  /*2cf60*/  @!P0 BRA `(.L_x_1845) ;  /* 0xfffffffc00f08947 */ /* 0x004fea000383ffff */
[----:B------:R-:W-:Y:S05]  /*2cf70*/  BRA `(.L_x_1993) ;  /* 0xffffffa8008c7947 */ /* 0x000fea000383ffff */
.L_x_1852:
[----:B0-----:R0:W1:Y:S02]  /*2cf80*/  SYNCS.PHASECHK.TRANS64.TRYWAIT P0, [R2+URZ+0x2a860], R3 ;  /* 0x02a86003020075a7 */ /* 0x001064000800017f */
[----:B-1----:R-:W-:Y:S05]  /*2cf90*/  @!P0 NANOSLEEP.SYNCS 0x989680 ;  /* 0x009896800000895d */ /* 0x002fea0003900000 */
[----:B------:R-:W1:Y:S02]  /*2cfa0*/  @!P0 SYNCS.PHASECHK.TRANS64 P0, [R2+URZ+0x2a860], R3 ;  /* 0x02a86003020085a7 */ /* 0x000e64000800007f */
[----:B-1----:R-:W-:Y:S05]  /*2cfb0*/  @!P0 BRA `(.L_x_1852) ;  /* 0xfffffffc00f08947 */ /* 0x002fea000383ffff */
[----:B------:R-:W-:Y:S05]  /*2cfc0*/  BRA `(.L_x_1994) ;  /* 0xffffffac00987947 */ /* 0x000fea000383ffff */
.L_x_1862:
[----:B-1----:R1:W2:Y:S02]  /*2cfd0*/  SYNCS.PHASECHK.TRANS64.TRYWAIT P0, [R3+URZ+0x2a840], R2 ;  /* 0x02a84002030075a7 */ /* 0x0022a4000800017f */
[----:B--2---:R-:W-:Y:S05]  /*2cfe0*/  @!P0 NANOSLEEP.SYNCS 0x989680 ;  /* 0x009896800000895d */ /* 0x004fea0003900000 */
[----:B------:R-:W2:Y:S02]  /*2cff0*/  @!P0 SYNCS.PHASECHK.TRANS64 P0, [R3+URZ+0x2a840], R2 ;  /* 0x02a84002030085a7 */ /* 0x000ea4000800007f */
[----:B--2---:R-:W-:Y:S05]  /*2d000*/  @!P0 BRA `(.L_x_1862) ;  /* 0xfffffffc00f08947 */ /* 0x004fea000383ffff */
[----:B------:R-:W-:Y:S05]  /*2d010*/  BRA `(.L_x_1995) ;  /* 0xffffffb4002c7947 */ /* 0x000fea000383ffff */
.L_x_1869:
[----:B0-----:R0:W1:Y:S02]  /*2d020*/  SYNCS.PHASECHK.TRANS64.TRYWAIT P0, [R2+URZ+0x2a860], R3 ;  /* 0x02a86003020075a7 */ /* 0x001064000800017f */
[----:B-1----:R-:W-:Y:S05]  /*2d030*/  @!P0 NANOSLEEP.SYNCS 0x989680 ;  /* 0x009896800000895d */ /* 0x002fea0003900000 */
[----:B------:R-:W1:Y:S02]  /*2d040*/  @!P0 SYNCS.PHASECHK.TRANS64 P0, [R2+URZ+0x2a860], R3 ;  /* 0x02a86003020085a7 */ /* 0x000e64000800007f */
[----:B-1----:R-:W-:Y:S05]  /*2d050*/  @!P0 BRA `(.L_x_1869) ;  /* 0xfffffffc00f08947 */ /* 0x002fea000383ffff */
[----:B------:R-:W-:Y:S05]  /*2d060*/  BRA `(.L_x_1996) ;  /* 0xffffffb800387947 */ /* 0x000fea000383ffff */
.L_x_1879:
[----:B--2---:R2:W3:Y:S02]  /*2d070*/  SYNCS.PHASECHK.TRANS64.TRYWAIT P0, [R3+URZ+0x2a840], R2 ;  /* 0x02a84002030075a7 */ /* 0x0044e4000800017f */
[----:B---3--:R-:W-:Y:S05]  /*2d080*/  @!P0 NANOSLEEP.SYNCS 0x989680 ;  /* 0x009896800000895d */ /* 0x008fea0003900000 */
[----:B------:R-:W3:Y:S02]  /*2d090*/  @!P0 SYNCS.PHASECHK.TRANS64 P0, [R3+URZ+0x2a840], R2 ;  /* 0x02a84002030085a7 */ /* 0x000ee4000800007f */
[----:B---3--:R-:W-:Y:S05]  /*2d0a0*/  @!P0 BRA `(.L_x_1879) ;  /* 0xfffffffc00f08947 */ /* 0x008fea000383ffff */
[----:B------:R-:W-:Y:S05]  /*2d0b0*/  BRA `(.L_x_1997) ;  /* 0xffffffbc00a87947 */ /* 0x000fea000383ffff */
.L_x_1886:
[----:B0-----:R0:W1:Y:S02]  /*2d0c0*/  SYNCS.PHASECHK.TRANS64.TRYWAIT P0, [R2+URZ+0x2a860], R5 ;  /* 0x02a86005020075a7 */ /* 0x001064000800017f */
[----:B-1----:R-:W-:Y:S05]  /*2d0d0*/  @!P0 NANOSLEEP.SYNCS 0x989680 ;  /* 0x009896800000895d */ /* 0x002fea0003900000 */
[----:B------:R-:W1:Y:S02]  /*2d0e0*/  @!P0 SYNCS.PHASECHK.TRANS64 P0, [R2+URZ+0x2a860], R5 ;  /* 0x02a86005020085a7 */ /* 0x000e64000800007f */
[----:B-1----:R-:W-:Y:S05]  /*2d0f0*/  @!P0 BRA `(.L_x_1886) ;  /* 0xfffffffc00f08947 */ /* 0x002fea000383ffff */
[----:B------:R-:W-:Y:S05]  /*2d100*/  BRA `(.L_x_1998) ;  /* 0xffffffc000b07947 */ /* 0x000fea000383ffff */
.L_x_1898:
[----:B----4-:R4:W0:Y:S02]  /*2d110*/  SYNCS.PHASECHK.TRANS64.TRYWAIT P0, [R0+URZ+0x2a860], R2 ;  /* 0x02a86002000075a7 */ /* 0x010824000800017f */
[----:B0-----:R-:W-:Y:S05]  /*2d120*/  @!P0 NANOSLEEP.SYNCS 0x989680 ;  /* 0x009896800000895d */ /* 0x001fea0003900000 */
[----:B------:R-:W0:Y:S02]  /*2d130*/  @!P0 SYNCS.PHASECHK.TRANS64 P0, [R0+URZ+0x2a860], R2 ;  /* 0x02a86002000085a7 */ /* 0x000e24000800007f */
[----:B0-----:R-:W-:Y:S05]  /*2d140*/  @!P0 BRA `(.L_x_1898) ;  /* 0xfffffffc00f08947 */ /* 0x001fea000383ffff */
[----:B------:R-:W-:Y:S05]  /*2d150*/  BRA `(.L_x_1999) ;  /* 0xffffffc800047947 */ /* 0x000fea000383ffff */
.L_x_1906:
[----:B--2-4-:R-:W2:Y:S01]  /*2d160*/  LDL R0, [R1] ;  /* 0x0000000001007983 */ /* 0x014ea20000100800 */
[----:B------:R-:W-:Y:S01]  /*2d170*/  BSSY B0, `(.L_x_2000) ;  /* 0x0000008000007945 */ /* 0x000fe20003800000 */
[----:B------:R-:W-:Y:S02]  /*2d180*/  IMAD.MOV.U32 R12, RZ, RZ, RZ ;  /* 0x000000ffff0c7224 */ /* 0x000fe400078e00ff */
[----:B0-----:R-:W-:Y:S02]  /*2d190*/  IMAD.MOV.U32 R11, RZ, RZ, 0x1f ;  /* 0x0000001fff0b7424 */ /* 0x001fe400078e00ff */
[----:B------:R-:W-:Y:S02]  /*2d1a0*/  IMAD.MOV.U32 R15, RZ, RZ, -0x1 ;  /* 0xffffffffff0f7424 */ /* 0x000fe400078e00ff */
[----:B--2---:R-:W-:-:S07]  /*2d1b0*/  IMAD.MOV.U32 R13, RZ, RZ, R0 ;  /* 0x000000ffff0d7224 */ /* 0x004fce00078e0000 */
[----:B-1-3--:R-:W-:Y:S05]  /*2d1c0*/  WARPSYNC.COLLECTIVE R15, `(.L_x_2001) ;  /* 0x000000000f087348 */ /* 0x00afea0003c00000 */
[----:B------:R0:W2:Y:S02]  /*2d1d0*/  SHFL.IDX P6, R14, R13, R12, R11 ;  /* 0x0000000c0d0e7389 */ /* 0x0000a400000c000b */
[----:B0123--:R-:W-:Y:S01]  /*2d1e0*/  ENDCOLLECTIVE ;  /* 0x000000000000791b */ /* 0x00ffe20003800000 */
.L_x_2001:
[----:B------:R-:W-:Y:S05]  /*2d1f0*/  BSYNC B0 ;  /* 0x0000000000007941 */ /* 0x000fea0003800000 */
.L_x_2000:
        /* <DEDUP_REMOVED lines=10> */
.L_x_2002:
        /* <DEDUP_REMOVED lines=16> */
[----:B------:R-:W-:Y:S02]  /*2d3a0*/  IMAD.MOV.U32 R8, RZ, RZ, RZ ;  /* 0x000000ffff087224 */ /* 0x000fe400078e00ff */
[----:B---3--:R-:W-:Y:S01]  /*2d3b0*/  @!P0 IMAD.MOV.U32 R6, RZ, RZ, R2 ;  /* 0x000000ffff068224 */ /* 0x008fe200078e0002 */
[----:B------:R-:W-:-:S03]  /*2d3c0*/  ISETP.GE.U32.AND P0, PT, R16, 0x2, PT ;  /* 0x000000021000780c */ /* 0x000fc60003f06070 */
[----:B------:R-:W-:-:S04]  /*2d3d0*/  IMAD R2, R6, R4, RZ ;  /* 0x0000000406027224 */ /* 0x000fc800078e02ff */
[----:B------:R-:W-:-:S07]  /*2d3e0*/  IMAD.MOV.U32 R13, RZ, RZ, R2 ;  /* 0x000000ffff0d7224 */ /* 0x000fce00078e0002 */
[----:B------:R-:W-:Y:S05]  /*2d3f0*/  WARPSYNC.COLLECTIVE R15, `(.L_x_2003) ;  /* 0x000000000f087348 */ /* 0x000fea0003c00000 */
[----:B------:R0:W1:Y:S02]  /*2d400*/  SHFL.UP P6, R14, R13, R12, R11 ;  /* 0x0400000c0d0e7389 */ /* 0x00006400000c000b */
[----:B01----:R-:W-:Y:S01]  /*2d410*/  ENDCOLLECTIVE ;  /* 0x000000000000791b */ /* 0x003fe20003800000 */
.L_x_2003:
        /* <DEDUP_REMOVED lines=9> */
.L_x_2004:
        /* <DEDUP_REMOVED lines=8> */
.L_x_2005:
        /* <DEDUP_REMOVED lines=8> */
.L_x_2006:
        /* <DEDUP_REMOVED lines=8> */
.L_x_2007:
        /* <DEDUP_REMOVED lines=9> */
.L_x_2008:
[----:B------:R-:W-:Y:S01]  /*2d6c0*/  IMAD.MOV.U32 R9, RZ, RZ, R14 ;  /* 0x000000ffff097224 */ /* 0x000fe200078e000e */
[----:B------:R-:W-:Y:S06]  /*2d6d0*/  BRA `(.L_x_2009) ;  /* 0xffffffc800907947 */ /* 0x000fec000383ffff */
.L_x_1909:
        /* <DEDUP_REMOVED lines=8> */
.L_x_2011:
[----:B------:R-:W-:Y:S05]  /*2d760*/  BSYNC B0 ;  /* 0x0000000000007941 */ /* 0x000fea0003800000 */
.L_x_2010:
[----:B------:R-:W-:Y:S01]  /*2d770*/  IMAD.MOV.U32 R3, RZ, RZ, R14 ;  /* 0x000000ffff037224 */ /* 0x000fe200078e000e */
[----:B------:R-:W-:Y:S01]  /*2d780*/  LOP3.LUT P4, RZ, R17, 0x1, RZ, 0xc0, !PT ;  /* 0x0000000111ff7812 */ /* 0x000fe2000788c0ff */
        /* <DEDUP_REMOVED lines=9> */
.L_x_2012:
        /* <DEDUP_REMOVED lines=8> */
.L_x_2013:
        /* <DEDUP_REMOVED lines=8> */
.L_x_2014:
        /* <DEDUP_REMOVED lines=8> */
.L_x_2015:
        /* <DEDUP_REMOVED lines=9> */
.L_x_2016:
[----:B------:R-:W-:Y:S01]  /*2da30*/  IMAD.MOV.U32 R9, RZ, RZ, R14 ;  /* 0x000000ffff097224 */ /* 0x000fe200078e000e */
[----:B------:R-:W-:Y:S06]  /*2da40*/  BRA `(.L_x_2017) ;  /* 0xffffffc800607947 */ /* 0x000fec000383ffff */
.L_x_1911:
[----:B------:R-:W-:Y:S01]  /*2da50*/  BSSY B0, `(.L_x_2018) ;  /* 0x0000006000007945 */ /* 0x000fe20003800000 */
[----:B------:R-:W-:Y:S01]  /*2da60*/  PLOP3.LUT P6, PT, P6, PT, PT, 0x8, 0x0 ;  /* 0x000000000000781c */ /* 0x000fe200037ce170 */
[----:B------:R-:W-:-:S12]  /*2da70*/  IMAD.MOV.U32 R15, RZ, RZ, -0x1 ;  /* 0xffffffffff0f7424 */ /* 0x000fd800078e00ff */
[----:B0-----:R-:W-:Y:S05]  /*2da80*/  WARPSYNC.COLLECTIVE R15, `(.L_x_2019) ;  /* 0x000000000f087348 */ /* 0x001fea0003c00000 */
[----:B------:R-:W-:Y:S01]  /*2da90*/  VOTE.ANY R14, PT, P6 ;  /* 0x00000000000e7806 */ /* 0x000fe200030e0100 */
[----:B0-----:R-:W-:Y:S06]  /*2daa0*/  ENDCOLLECTIVE ;  /* 0x000000000000791b */ /* 0x001fec0003800000 */
.L_x_2019:
[----:B------:R-:W-:Y:S05]  /*2dab0*/  BSYNC B0 ;  /* 0x0000000000007941 */ /* 0x000fea0003800000 */
.L_x_2018:
        /* <DEDUP_REMOVED lines=10> */
.L_x_2020:
[----:B------:R-:W-:Y:S02]  /*2db60*/  IMAD.MOV.U32 R13, RZ, RZ, R6 ;  /* 0x000000ffff0d7224 */ /* 0x000fe400078e0006 */
[----:B------:R-:W-:-:S07]  /*2db70*/  IMAD.MOV.U32 R4, RZ, RZ, R14 ;  /* 0x000000ffff047224 */ /* 0x000fce00078e000e */
[----:B------:R-:W-:Y:S05]  /*2db80*/  WARPSYNC.COLLECTIVE R15, `(.L_x_2021) ;  /* 0x000000000f087348 */ /* 0x000fea0003c00000 */
[----:B------:R0:W1:Y:S02]  /*2db90*/  SHFL.IDX P6, R14, R13, R12, R11 ;  /* 0x0000000c0d0e7389 */ /* 0x00006400000c000b */
[----:B01----:R-:W-:Y:S01]  /*2dba0*/  ENDCOLLECTIVE ;  /* 0x000000000000791b */ /* 0x003fe20003800000 */
.L_x_2021:
[----:B------:R-:W-:Y:S02]  /*2dbb0*/  IMAD.MOV.U32 R6, RZ, RZ, R14 ;  /* 0x000000ffff067224 */ /* 0x000fe400078e000e */
[----:B------:R-:W-:-:S05]  /*2dbc0*/  IMAD.IADD R10, R3, 0x1, R10 ;  /* 0x00000001030a7824 */ /* 0x000fca00078e020a */
[----:B------:R2:W-:Y:S01]  /*2dbd0*/  STL [R1+0xc], R10 ;  /* 0x00000c0a01007387 */ /* 0x0005e20000100800 */
[----:B------:R-:W-:Y:S05]  /*2dbe0*/  BRA `(.L_x_2022) ;  /* 0xffffffc800407947 */ /* 0x000fea000383ffff */
.L_x_1913:
[----:B------:R-:W-:Y:S01]  /*2dbf0*/  BSSY B0, `(.L_x_2023) ;  /* 0x0000008000007945 */ /* 0x000fe20003800000 */
[----:B------:R-:W-:Y:S02]  /*2dc00*/  IMAD.MOV.U32 R13, RZ, RZ, R7 ;  /* 0x000000ffff0d7224 */ /* 0x000fe400078e0007 */
[----:B------:R-:W-:Y:S02]  /*2dc10*/  IMAD.MOV.U32 R12, RZ, RZ, R3 ;  /* 0x000000ffff0c7224 */ /* 0x000fe400078e0003 */
[----:B------:R-:W-:Y:S02]  /*2dc20*/  IMAD.MOV.U32 R11, RZ, RZ, 0x1f ;  /* 0x0000001fff0b7424 */ /* 0x000fe400078e00ff */
[----:B------:R-:W-:-:S07]  /*2dc30*/  IMAD.MOV.U32 R15, RZ, RZ, -0x1 ;  /* 0xffffffffff0f7424 */ /* 0x000fce00078e00ff */
[----:B0-2---:R-:W-:Y:S05]  /*2dc40*/  WARPSYNC.COLLECTIVE R15, `(.L_x_2024) ;  /* 0x000000000f087348 */ /* 0x005fea0003c00000 */
[----:B------:R1:W3:Y:S02]  /*2dc50*/  SHFL.IDX P6, R14, R13, R12, R11 ;  /* 0x0000000c0d0e7389 */ /* 0x0002e400000c000b */
[----:B0123--:R-:W-:Y:S01]  /*2dc60*/  ENDCOLLECTIVE ;  /* 0x000000000000791b */ /* 0x00ffe20003800000 */
.L_x_2024:
[----:B------:R-:W-:Y:S05]  /*2dc70*/  BSYNC B0 ;  /* 0x0000000000007941 */ /* 0x000fea0003800000 */
.L_x_2023:
[----:B------:R-:W-:Y:S01]  /*2dc80*/  IMAD.MOV.U32 R3, RZ, RZ, R14 ;  /* 0x000000ffff037224 */ /* 0x000fe200078e000e */
[----:B------:R-:W-:Y:S06]  /*2dc90*/  BRA `(.L_x_2025) ;  /* 0xffffffc8002c7947 */ /* 0x000fec000383ffff */
.L_x_1919:
[----:B0-----:R0:W1:Y:S02]  /*2dca0*/  SYNCS.PHASECHK.TRANS64.TRYWAIT P0, [R0+URZ+0x2a820], R3 ;  /* 0x02a82003000075a7 */ /* 0x001064000800017f */
[----:B-1----:R-:W-:Y:S05]  /*2dcb0*/  @!P0 NANOSLEEP.SYNCS 0x989680 ;  /* 0x009896800000895d */ /* 0x002fea0003900000 */
[----:B------:R-:W1:Y:S02]  /*2dcc0*/  @!P0 SYNCS.PHASECHK.TRANS64 P0, [R0+URZ+0x2a820], R3 ;  /* 0x02a82003000085a7 */ /* 0x000e64000800007f */
[----:B-1----:R-:W-:Y:S05]  /*2dcd0*/  @!P0 BRA `(.L_x_1919) ;  /* 0xfffffffc00f08947 */ /* 0x002fea000383ffff */
[----:B------:R-:W-:Y:S05]  /*2dce0*/  BRA `(.L_x_2026) ;  /* 0xffffffd000c87947 */ /* 0x000fea000383ffff */
.L_x_1920:
        /* <DEDUP_REMOVED lines=11> */
.L_x_2028:
[----:B------:R-:W-:Y:S05]  /*2dda0*/  BSYNC B0 ;  /* 0x0000000000007941 */ /* 0x000fea0003800000 */
.L_x_2027:
[----:B------:R-:W-:Y:S05]  /*2ddb0*/  BRA `(.L_x_2029) ;  /* 0xffffffd000b07947 */ /* 0x000fea000383ffff */
.L_x_1921:
[----:B------:R-:W-:Y:S01]  /*2ddc0*/  BSSY B0, `(.L_x_2030) ;  /* 0x0000006000007945 */ /* 0x000fe20003800000 */
[----:B------:R-:W-:-:S07]  /*2ddd0*/  IMAD.MOV.U32 R15, RZ, RZ, -0x1 ;  /* 0xffffffffff0f7424 */ /* 0x000fce00078e00ff */
[----:B01----:R-:W-:Y:S05]  /*2dde0*/  WARPSYNC.COLLECTIVE R15, `(.L_x_2031) ;  /* 0x000000000f0c7348 */ /* 0x003fea0003c00000 */
[----:B------:R-:W-:Y:S02]  /*2ddf0*/  ELECT P6, UR62, PT ;  /* 0x00000000003e782f */ /* 0x000fe400038c0000 */
[----:B------:R-:W-:Y:S01]  /*2de00*/  MOV R14, UR62 ;  /* 0x0000003e000e7c02 */ /* 0x000fe20008000f00 */
[----:B01----:R-:W-:Y:S10]  /*2de10*/  ENDCOLLECTIVE ;  /* 0x000000000000791b */ /* 0x003ff40003800000 */
.L_x_2031:
[----:B------:R-:W-:Y:S05]  /*2de20*/  BSYNC B0 ;  /* 0x0000000000007941 */ /* 0x000fea0003800000 */
.L_x_2030:
[----:B------:R-:W-:Y:S05]  /*2de30*/  BRA `(.L_x_2032) ;  /* 0xffffffd000a47947 */ /* 0x000fea000383ffff */
.L_x_1923:
[----:B0-----:R0:W1:Y:S02]  /*2de40*/  SYNCS.PHASECHK.TRANS64.TRYWAIT P0, [R6+URZ], R5 ;  /* 0x00000005060075a7 */ /* 0x001064000800017f */
[----:B-1----:R-:W-:Y:S05]  /*2de50*/  @!P0 NANOSLEEP.SYNCS 0x989680 ;  /* 0x009896800000895d */ /* 0x002fea0003900000 */
[----:B------:R-:W1:Y:S02]  /*2de60*/  @!P0 SYNCS.PHASECHK.TRANS64 P0, [R6+URZ], R5 ;  /* 0x00000005060085a7 */ /* 0x000e64000800007f */
[----:B-1----:R-:W-:Y:S05]  /*2de70*/  @!P0 BRA `(.L_x_1923) ;  /* 0xfffffffc00f08947 */ /* 0x002fea000383ffff */
[----:B------:R-:W-:Y:S05]  /*2de80*/  BRA `(.L_x_2033) ;  /* 0xffffffd000e87947 */ /* 0x000fea000383ffff */
.L_x_1924:
[----:B-1----:R1:W2:Y:S02]  /*2de90*/  SYNCS.PHASECHK.TRANS64.TRYWAIT P0, [R7+URZ], R2 ;  /* 0x00000002070075a7 */ /* 0x0022a4000800017f */
[----:B--2---:R-:W-:Y:S05]  /*2dea0*/  @!P0 NANOSLEEP.SYNCS 0x989680 ;  /* 0x009896800000895d */ /* 0x004fea0003900000 */
[----:B------:R-:W2:Y:S02]  /*2deb0*/  @!P0 SYNCS.PHASECHK.TRANS64 P0, [R7+URZ], R2 ;  /* 0x00000002070085a7 */ /* 0x000ea4000800007f */
[----:B--2---:R-:W-:Y:S05]  /*2dec0*/  @!P0 BRA `(.L_x_1924) ;  /* 0xfffffffc00f08947 */ /* 0x004fea000383ffff */
[----:B------:R-:W-:Y:S05]  /*2ded0*/  BRA `(.L_x_2034) ;  /* 0xffffffd000dc7947 */ /* 0x000fea000383ffff */
.L_x_1926:
[----:B--2---:R2:W3:Y:S02]  /*2dee0*/  SYNCS.PHASECHK.TRANS64.TRYWAIT P0, [R4+URZ], R5 ;  /* 0x00000005040075a7 */ /* 0x0044e4000800017f */
[----:B---3--:R-:W-:Y:S05]  /*2def0*/  @!P0 NANOSLEEP.SYNCS 0x989680 ;  /* 0x009896800000895d */ /* 0x008fea0003900000 */
[----:B------:R-:W3:Y:S02]  /*2df00*/  @!P0 SYNCS.PHASECHK.TRANS64 P0, [R4+URZ], R5 ;  /* 0x00000005040085a7 */ /* 0x000ee4000800007f */
[----:B---3--:R-:W-:Y:S05]  /*2df10*/  @!P0 BRA `(.L_x_1926) ;  /* 0xfffffffc00f08947 */ /* 0x008fea000383ffff */
[----:B------:R-:W-:Y:S05]  /*2df20*/  BRA `(.L_x_2035) ;  /* 0xffffffd000e47947 */ /* 0x000fea000383ffff */
.L_x_2036:
        /* <DEDUP_REMOVED lines=13> */
.L_x_14992:


//--------------------- .text._ZN7cutlass13device_kernelIN5flash11enable_sm90INS1_16FlashAttnFwdSm90INS1_25CollectiveMainloopFwdSm90ILi2EN4cute5tupleIJNS5_1CILi1EEES8_S8_EEENS6_IJNS7_ILi128EEESA_NS7_ILi192EEEEEELi128ENS_10bfloat16_tEfNS_4arch4Sm90ELb1ELb0ELb0ELb0ELb0ELb0ELb0ELb1ELb1ELb1ELb1ELb0EEENS1_21CollectiveEpilogueFwdINS6_IJSA_SA_SA_EEES9_SD_SF_Li256ELb0ELb1ELb1ELb0EEENS1_19SingleTileSchedulerILb0ELb1ELb1ELi128EEEEEEEEEvNT_6ParamsE --------------------------
	.section	.text._ZN7cutlass13device_kernelIN5flash11enable_sm90INS1_16FlashAttnFwdSm90INS1_25CollectiveMainloopFwdSm90ILi2EN4cute5tupleIJNS5_1CILi1EEES8_S8_EEENS6_IJNS7_ILi128EEESA_NS7_ILi192EEEEEELi128ENS_10bfloat16_tEfNS_4arch4Sm90ELb1ELb0ELb0ELb0ELb0ELb0ELb0ELb1ELb1ELb1ELb1ELb0EEENS1_21CollectiveEpilogueFwdINS6_IJSA_SA_SA_EEES9_SD_SF_Li256ELb0ELb1ELb1ELb0EEENS1_19SingleTileSchedulerILb0ELb1ELb1ELi128EEEEEEEEEvNT_6ParamsE,"ax",@progbits
	.align	128
.text._ZN7cutlass13device_kernelIN5flash11enable_sm90INS1_16FlashAttnFwdSm90INS1_25CollectiveMainloopFwdSm90ILi2EN4cute5tupleIJNS5_1CILi1EEES8_S8_EEENS6_IJNS7_ILi128EEESA_NS7_ILi192EEEEEELi128ENS_10bfloat16_tEfNS_4arch4Sm90ELb1ELb0ELb0ELb0ELb0ELb0ELb0ELb1ELb1ELb1ELb1ELb0EEENS1_21CollectiveEpilogueFwdINS6_IJSA_SA_SA_EEES9_SD_SF_Li256ELb0ELb1ELb1ELb0EEENS1_19SingleTileSchedulerILb0ELb1ELb1ELi128EEEEEEEEEvNT_6ParamsE:
        .type           _ZN7cutlass13device_kernelIN5flash11enable_sm90INS1_16FlashAttnFwdSm90INS1_25CollectiveMainloopFwdSm90ILi2EN4cute5tupleIJNS5_1CILi1EEES8_S8_EEENS6_IJNS7_ILi128EEESA_NS7_ILi192EEEEEELi128ENS_10bfloat16_tEfNS_4arch4Sm90ELb1ELb0ELb0ELb0ELb0ELb0ELb0ELb1ELb1ELb1ELb1ELb0EEENS1_21CollectiveEpilogueFwdINS6_IJSA_SA_SA_EEES9_SD_SF_Li256ELb0ELb1ELb1ELb0EEENS1_19SingleTileSchedulerILb0ELb1ELb1ELi128EEEEEEEEEvNT_6ParamsE,@function
        .size           _ZN7cutlass13device_kernelIN5flash11enable_sm90INS1_16FlashAttnFwdSm90INS1_25CollectiveMainloopFwdSm90ILi2EN4cute5tupleIJNS5_1CILi1EEES8_S8_EEENS6_IJNS7_ILi128EEESA_NS7_ILi192EEEEEELi128ENS_10bfloat16_tEfNS_4arch4Sm90ELb1ELb0ELb0ELb0ELb0ELb0ELb0ELb1ELb1ELb1ELb1ELb0EEENS1_21CollectiveEpilogueFwdINS6_IJSA_SA_SA_EEES9_SD_SF_Li256ELb0ELb1ELb1ELb0EEENS1_19SingleTileSchedulerILb0ELb1ELb1ELi128EEEEEEEEEvNT_6ParamsE,(.L_x_14993 - _ZN7cutlass13device_kernelIN5flash11enable_sm90INS1_16FlashAttnFwdSm90INS1_25CollectiveMainloopFwdSm90ILi2EN4cute5tupleIJNS5_1CILi1EEES8_S8_EEENS6_IJNS7_ILi128EEESA_NS7_ILi192EEEEEELi128ENS_10bfloat16_tEfNS_4arch4Sm90ELb1ELb0ELb0ELb0ELb0ELb0ELb0ELb1ELb1ELb1ELb1ELb0EEENS1_21CollectiveEpilogueFwdINS6_IJSA_SA_SA_EEES9_SD_SF_Li256ELb0ELb1ELb1ELb0EEENS1_19SingleTileSchedulerILb0ELb1ELb1ELi128EEEEEEEEEvNT_6ParamsE)
        .other          _ZN7cutlass13device_kernelIN5flash11enable_sm90INS1_16FlashAttnFwdSm90INS1_25CollectiveMainloopFwdSm90ILi2EN4cute5tupleIJNS5_1CILi1EEES8_S8_EEENS6_IJNS7_ILi128EEESA_NS7_ILi192EEEEEELi128ENS_10bfloat16_tEfNS_4arch4Sm90ELb1ELb0ELb0ELb0ELb0ELb0ELb0ELb1ELb1ELb1ELb1ELb0EEENS1_21CollectiveEpilogueFwdINS6_IJSA_SA_SA_EEES9_SD_SF_Li256ELb0ELb1ELb1ELb0EEENS1_19SingleTileSchedulerILb0ELb1ELb1ELi128EEEEEEEEEvNT_6ParamsE,@"STO_CUDA_ENTRY STV_DEFAULT"
_ZN7cutlass13device_kernelIN5flash11enable_sm90INS1_16FlashAttnFwdSm90INS1_25CollectiveMainloopFwdSm90ILi2EN4cute5tupleIJNS5_1CILi1EEES8_S8_EEENS6_IJNS7_ILi128EEESA_NS7_ILi192EEEEEELi128ENS_10bfloat16_tEfNS_4arch4Sm90ELb1ELb0ELb0ELb0ELb0ELb0ELb0ELb1ELb1ELb1ELb1ELb0EEENS1_21CollectiveEpilogueFwdINS6_IJSA_SA_SA_EEES9_SD_SF_Li256ELb0ELb1ELb1ELb0EEENS1_19SingleTileSchedulerILb0ELb1ELb1ELi128EEEEEEEEEvNT_6ParamsE:
        /* <DEDUP_REMOVED lines=17> */
.L_x_2038:
[----:B------:R-:W-:Y:S05]  /*0110*/  BSYNC B0 ;  /* 0x0000000000007941 */ /* 0x000fea0003800000 */
.L_x_2037:
        /* <DEDUP_REMOVED lines=40> */
.L_x_2039:
        /* <DEDUP_REMOVED lines=22> */
.L_x_2040:
        /* <DEDUP_REMOVED lines=18> */
.L_x_2041:
        /* <DEDUP_REMOVED lines=22> */
.L_x_2042:
        /* <DEDUP_REMOVED lines=22> */
.L_x_2043:
        /* <DEDUP_REMOVED lines=9> */
.L_x_2046:
        /* <DEDUP_REMOVED lines=20> */
[----:B------:R-:W-:Y:S01]  /*0ab0*/  SHF.R.U32.HI R4, RZ, 0x10, R17 ;  /* 0x00000010ff047819 */ /* 0x000fe20000011611 */
[----:B------:R-:W-:Y:S01]  /*0ac0*/  IMAD.MOV.U32 R22, RZ, RZ, RZ ;  /* 0x000000ffff167224 */ /* 0x000fe200078e00ff */
[----:B------:R-:W-:-:S04]  /*0ad0*/  LOP3.LUT R17, R17, 0xffff, RZ, 0xc0, !PT ;  /* 0x0000ffff11117812 */ /* 0x000fc800078ec0ff */
[----:B------:R-:W2:Y:S08]  /*0ae0*/  LDC.64 R10, c[0x0][0x418] ;  /* 0x00010600ff0a7b82 */ /* 0x000eb00000000a00 */
[----:B------:R-:W3:Y:S01]  /*0af0*/  LDC R3, c[0x0][0x288] ;  /* 0x0000a200ff037b82 */ /* 0x000ee20000000800 */
[----:B0-----:R-:W-:-:S07]  /*0b00*/  ISETP.NE.AND P1, PT, R0, 0x1, PT ;  /* 0x000000010000780c */ /* 0x001fce0003f25270 */
[----:B------:R-:W0:Y:S01]  /*0b10*/  LDC R16, c[0x0][0x424] ;  /* 0x00010900ff107b82 */ /* 0x000e220000000800 */
[----:B--2---:R-:W-:-:S07]  /*0b20*/  ISETP.NE.U32.AND P0, PT, R10, RZ, PT ;  /* 0x000000ff0a00720c */ /* 0x004fce0003f05070 */
[----:B------:R-:W2:Y:S01]  /*0b30*/  LDC R9, c[0x0][0x2f0] ;  /* 0x0000bc00ff097b82 */ /* 0x000ea20000000800 */
[----:B-1----:R-:W-:Y:S01]  /*0b40*/  IMAD.SHL.U32 R19, R19, 0x80, RZ ;  /* 0x0000008013137824 */ /* 0x002fe200078e00ff */
[----:B------:R-:W-:-:S03]  /*0b50*/  ISETP.NE.AND.EX P0, PT, R11, RZ, PT, P0 ;  /* 0x000000ff0b00720c */ /* 0x000fc60003f05300 */
[----:B------:R-:W-:Y:S01]  /*0b60*/  @P1 VIADD R0, R19, 0x7f ;  /* 0x0000007f13001836 */ /* 0x000fe20000000000 */
[----:B---3--:R-:W-:Y:S02]  /*0b70*/  IADD3 R3, -R3, 0x80, RZ ;  /* 0x0000008003037810 */ /* 0x008fe40007ffe1ff */
[----:B------:R-:W1:Y:S08]  /*0b80*/  @P1 LDC R5, c[0x0][0x44c] ;  /* 0x00011300ff051b82 */ /* 0x000e700000000800 */
[----:B------:R-:W3:Y:S01]  /*0b90*/  @P1 LDC R7, c[0x0][0x450] ;  /* 0x00011400ff071b82 */ /* 0x000ee20000000800 */
[----:B0-----:R-:W-:-:S02]  /*0ba0*/  SEL R16, R16, 0x1, P0 ;  /* 0x0000000110107807 */ /* 0x001fc40000000000 */
[----:B------:R-:W-:-:S03]  /*0bb0*/  ISETP.NE.AND P0, PT, R4, RZ, PT ;  /* 0x000000ff0400720c */ /* 0x000fc60003f05270 */
[----:B--2---:R-:W-:Y:S02]  /*0bc0*/  IMAD R3, R16, R9, R3 ;  /* 0x0000000910037224 */ /* 0x004fe400078e0203 */
[----:B-1----:R-:W-:-:S08]  /*0bd0*/  @P1 IMAD.HI.U32 R2, R0, R5, RZ ;  /* 0x0000000500021227 */ /* 0x002fd000078e00ff */
[----:B------:R-:W0:Y:S01]  /*0be0*/  @!P0 LDC R4, c[0x0][0x9f0] ;  /* 0x00027c00ff048b82 */ /* 0x000e220000000800 */
[----:B------:R-:W-:Y:S01]  /*0bf0*/  VIADD R0, R19, 0x7f ;  /* 0x0000007f13007836 */ /* 0x000fe20000000000 */
[----:B---3--:R-:W-:Y:S01]  /*0c00*/  @P1 SHF.R.U32.HI R0, RZ, R7, R2 ;  /* 0x00000007ff001219 */ /* 0x008fe20000011602 */
[----:B------:R-:W-:-:S04]  /*0c10*/  IMAD R2, R16, R9, 0x7f ;  /* 0x0000007f10027424 */ /* 0x000fc800078e0209 */
[----:B------:R-:W-:Y:S01]  /*0c20*/  IMAD.IADD R0, R3, 0x1, R0 ;  /* 0x0000000103007824 */ /* 0x000fe200078e0200 */
[----:B------:R-:W-:-:S04]  /*0c30*/  SHF.R.S32.HI R3, RZ, 0x1f, R2 ;  /* 0x0000001fff037819 */ /* 0x000fc80000011402 */
[----:B------:R-:W-:Y:S02]  /*0c40*/  SHF.R.S32.HI R5, RZ, 0x1f, R0 ;  /* 0x0000001fff057819 */ /* 0x000fe40000011400 */
[----:B------:R-:W-:Y:S02]  /*0c50*/  LEA.HI R3, R3, R2, RZ, 0x7 ;  /* 0x0000000203037211 */ /* 0x000fe400078f38ff */
[----:B------:R-:W-:Y:S02]  /*0c60*/  LEA.HI R5, R5, R0, RZ, 0x7 ;  /* 0x0000000005057211 */ /* 0x000fe400078f38ff */
[----:B------:R-:W-:Y:S02]  /*0c70*/  SHF.R.S32.HI R3, RZ, 0x7, R3 ;  /* 0x00000007ff037819 */ /* 0x000fe40000011403 */
[----:B------:R-:W-:-:S04]  /*0c80*/  SHF.R.S32.HI R0, RZ, 0x7, R5 ;  /* 0x00000007ff007819 */ /* 0x000fc80000011405 */
[----:B------:R-:W-:-:S04]  /*0c90*/  VIMNMX R11, R3, R0, PT ;  /* 0x00000000030b7248 */ /* 0x000fc80003fe0100 */
[----:B------:R-:W-:-:S13]  /*0ca0*/  ISETP.GE.AND P1, PT, R11, 0x1, PT ;  /* 0x000000010b00780c */ /* 0x000fda0003f26270 */
[----:B------:R-:W-:Y:S05]  /*0cb0*/  @!P1 BRA `(.L_x_2048) ;  /* 0x00000000006c9947 */ /* 0x000fea0003800000 */
[-C--:B0-----:R-:W-:Y:S02]  /*0cc0*/  IABS R7, R4.reuse ;  /* 0x0000000400077213 */ /* 0x081fe40000000000 */
[----:B------:R-:W-:Y:S02]  /*0cd0*/  IADD3 R5, R4, -0x1, R11 ;  /* 0xffffffff04057810 */ /* 0x000fe40007ffe00b */
[----:B------:R-:W0:Y:S01]  /*0ce0*/  I2F.RP R0, R7 ;  /* 0x0000000700007306 */ /* 0x000e220000209400 */
[----:B------:R-:W-:-:S05]  /*0cf0*/  IABS R8, R4 ;  /* 0x0000000400087213 */ /* 0x000fca0000000000 */
[----:B------:R-:W-:Y:S02]  /*0d00*/  IMAD.MOV R8, RZ, RZ, -R8 ;  /* 0x000000ffff087224 */ /* 0x000fe400078e0a08 */
[----:B0-----:R-:W0:Y:S02]  /*0d10*/  MUFU.RCP R0, R0 ;  /* 0x0000000000007308 */ /* 0x001e240000001000 */
[----:B0-----:R-:W-:Y:S01]  /*0d20*/  VIADD R2, R0, 0xffffffe ;  /* 0x0ffffffe00027836 */ /* 0x001fe20000000000 */
[----:B------:R-:W-:Y:S02]  /*0d30*/  IABS R0, R5 ;  /* 0x0000000500007213 */ /* 0x000fe40000000000 */
[----:B------:R-:W-:-:S03]  /*0d40*/  LOP3.LUT R5, R5, R4, RZ, 0x3c, !PT ;  /* 0x0000000405057212 */ /* 0x000fc600078e3cff */
[----:B------:R0:W1:Y:S01]  /*0d50*/  F2I.FTZ.U32.TRUNC.NTZ R3, R2 ;  /* 0x0000000200037305 */ /* 0x000062000021f000 */
        /* <DEDUP_REMOVED lines=17> */
.L_x_2048:
[----:B------:R-:W1:Y:S01]  /*0e70*/  S2R R0, SR_TID.X ;  /* 0x0000000000007919 */ /* 0x000e620000002100 */
[-C--:B------:R-:W-:Y:S01]  /*0e80*/  IMAD R17, R17, R22.reuse, RZ ;  /* 0x0000001611117224 */ /* 0x080fe200078e02ff */
[----:B------:R-:W-:Y:S02]  /*0e90*/  PLOP3.LUT P0, PT, PT, PT, PT, 0x80, 0x0 ;  /* 0x000000000000781c */ /* 0x000fe40003f0f070 */
[----:B------:R-:W-:Y:S02]  /*0ea0*/  CS2R R2, SRZ ;  /* 0x0000000000027805 */ /* 0x000fe4000001ff00 */
[----:B------:R-:W-:Y:S02]  /*0eb0*/  CS2R R86, SRZ ;  /* 0x0000000000567805 */ /* 0x000fe4000001ff00 */
[----:B------:R-:W-:Y:S02]  /*0ec0*/  CS2R R84, SRZ ;  /* 0x0000000000547805 */ /* 0x000fe4000001ff00 */
[----:B------:R-:W-:-:S02]  /*0ed0*/  VIADDMNMX R22, R17, R22, R11, PT ;  /* 0x0000001611167246 */ /* 0x000fc4000380010b */
[----:B------:R-:W-:Y:S02]  /*0ee0*/  CS2R R82, SRZ ;  /* 0x0000000000527805 */ /* 0x000fe4000001ff00 */
[----:B------:R-:W-:Y:S02]  /*0ef0*/  CS2R R80, SRZ ;  /* 0x0000000000507805 */ /* 0x000fe4000001ff00 */
[----:B------:R-:W-:Y:S02]  /*0f00*/  CS2R R78, SRZ ;  /* 0x00000000004e7805 */ /* 0x000fe4000001ff00 */
[----:B------:R-:W-:Y:S02]  /*0f10*/  ISETP.GT.AND P1, PT, R22, R17, PT ;  /* 0x000000111600720c */ /* 0x000fe40003f24270 */
        /* <DEDUP_REMOVED lines=21> */
[----:B-1----:R-:W-:Y:S01]  /*1070*/  VIADD R23, R0, 0xffffff80 ;  /* 0xffffff8000177836 */ /* 0x002fe20000000000 */
[----:B------:R-:W-:Y:S02]  /*1080*/  CS2R R34, SRZ ;  /* 0x0000000000227805 */ /* 0x000fe4000001ff00 */
[----:B------:R-:W-:Y:S02]  /*1090*/  CS2R R32, SRZ ;  /* 0x0000000000207805 */ /* 0x000fe4000001ff00 */
[----:B------:R-:W-:Y:S02]  /*10a0*/  CS2R R30, SRZ ;  /* 0x00000000001e7805 */ /* 0x000fe4000001ff00 */
[----:B------:R-:W-:Y:S02]  /*10b0*/  CS2R R28, SRZ ;  /* 0x00000000001c7805 */ /* 0x000fe4000001ff00 */
[----:B------:R-:W-:-:S02]  /*10c0*/  CS2R R26, SRZ ;  /* 0x00000000001a7805 */ /* 0x000fc4000001ff00 */
[----:B------:R-:W-:Y:S01]  /*10d0*/  CS2R R24, SRZ ;  /* 0x0000000000187805 */ /* 0x000fe2000001ff00 */
[----:B------:R-:W-:Y:S06]  /*10e0*/  @!P1 BRA `(.L_x_2049) ;  /* 0x00000080008c9947 */ /* 0x000fec0003800000 */
[----:B------:R-:W-:Y:S01]  /*10f0*/  SHF.R.S32.HI R88, RZ, 0x1f, R23 ;  /* 0x0000001fff587819 */ /* 0x000fe20000011417 */
[----:B------:R-:W1:Y:S01]  /*1100*/  S2UR UR6, SR_CgaCtaId ;  /* 0x00000000000679c3 */ /* 0x000e620000008800 */
[----:B------:R-:W-:Y:S02]  /*1110*/  UMOV UR36, 0x400 ;  /* 0x0000040000247882 */ /* 0x000fe40000000000 */
[----:B------:R-:W-:-:S04]  /*1120*/  LEA.HI R89, R88, R23, RZ, 0x7 ;  /* 0x0000001758597211 */ /* 0x000fc800078f38ff */
[----:B------:R-:W-:-:S05]  /*1130*/  SHF.R.S32.HI R90, RZ, 0x7, R89 ;  /* 0x00000007ff5a7819 */ /* 0x000fca0000011459 */
[----:B------:R-:W2:Y:S01]  /*1140*/  SHFL.IDX PT, R0, R90, RZ, 0x1f ;  /* 0x00001fff5a007589 */ /* 0x000ea200000e0000 */
[----:B-1----:R-:W-:-:S04]  /*1150*/  ULEA UR36, UR6, UR36, 0x18 ;  /* 0x0000002406247291 */ /* 0x002fc8000f8ec03f */
[----:B------:R-:W-:-:S04]  /*1160*/  UIADD3 UR6, UR36, 0x10400, URZ ;  /* 0x0001040024067890 */ /* 0x000fc8000fffe03f */
[----:B------:R-:W-:Y:S01]  /*1170*/  ULOP3.LUT UP0, URZ, UR6, 0x3ff, URZ, 0xc0, !UPT ;  /* 0x000003ff063f7892 */ /* 0x000fe2000f80c03f */
[----:B--2---:R-:W-:-:S05]  /*1180*/  R2UR UR4, R0 ;  /* 0x00000000000472ca */ /* 0x004fca00000e0000 */
        /* <DEDUP_REMOVED lines=11> */
[----:B0-----:R-:W-:Y:S01]  /*1240*/  IMAD.U32 R4, RZ, RZ, UR4 ;  /* 0x00000004ff047e24 */ /* 0x001fe2000f8e00ff */
        /* <DEDUP_REMOVED lines=12> */
.L_x_2050:
[----:B------:R-:W2:Y:S01]  /*1310*/  LDL.LU R20, [R1+0x14] ;  /* 0x0000140001147983 */ /* 0x000ea20000300800 */
[----:B------:R-:W-:-:S04]  /*1320*/  SHF.L.U32 R2, RZ, 0x1f, RZ ;  /* 0x0000001fff027819 */ /* 0x000fc800000006ff */
[----:B------:R-:W1:Y:S01]  /*1330*/  SYNCS.PHASECHK.TRANS64.TRYWAIT P1, [UR36+0x34800], R2 ;  /* 0x03480002ff0075a7 */ /* 0x000e620008020164 */
[----:B--2---:R-:W-:-:S04]  /*1340*/  LOP3.LUT R0, R20, 0x1, RZ, 0xfc, !PT ;  /* 0x0000000114007812 */ /* 0x004fc800078efcff */
[----:B------:R-:W-:Y:S01]  /*1350*/  ISETP.NE.AND P0, PT, R0, 0x3, PT ;  /* 0x000000030000780c */ /* 0x000fe20003f05270 */
[----:B-1----:R-:W-:-:S12]  /*1360*/  @!P1 BRA `(.L_x_2051) ;  /* 0x000000d400bc9947 */ /* 0x002fd80003800000 */
.L_x_2168:
[----:B------:R-:W-:Y:S05]  /*1370*/  @!P0 BRA `(.L_x_2052) ;  /* 0x0000000000048947 */ /* 0x000fea0003800000 */
[----:B------:R-:W-:Y:S01]  /*1380*/  BPT.TRAP 0x1 ;  /* 0x000000040000795c */ /* 0x000fe20000300000 */
.L_x_2052:
[----:B------:R2:W3:Y:S01]  /*1390*/  SYNCS.PHASECHK.TRANS64.TRYWAIT P2, [UR36+0x34830], R2 ;  /* 0x03483002ff0075a7 */ /* 0x0004e20008040164 */
[----:B------:R-:W-:Y:S05]  /*13a0*/  @!P0 BRA `(.L_x_2053) ;  /* 0x0000000000048947 */ /* 0x000fea0003800000 */
[----:B------:R-:W-:Y:S01]  /*13b0*/  BPT.TRAP 0x1 ;  /* 0x000000040000795c */ /* 0x000fe20000300000 */
.L_x_2053:
[----:B------:R-:W4:Y:S01]  /*13c0*/  S2R R0, SR_TID.X ;  /* 0x0000000000007919 */ /* 0x000f220000002100 */
[----:B------:R-:W-:-:S05]  /*13d0*/  IMAD.U32 R6, RZ, RZ, UR37 ;  /* 0x00000025ff067e24 */ /* 0x000fca000f8e00ff */
[----:B------:R-:W-:Y:S02]  /*13e0*/  LOP3.LUT R6, R6, 0x10000, RZ, 0xfc, !PT ;  /* 0x0001000006067812 */ /* 0x000fe400078efcff */
[----:B----4-:R-:W-:-:S04]  /*13f0*/  LOP3.LUT R0, R0, 0x7f, RZ, 0xc0, !PT ;  /* 0x0000007f00007812 */ /* 0x010fc800078ec0ff */
[----:B------:R-:W-:Y:S01]  /*1400*/  ISETP.NE.AND P1, PT, R0, RZ, PT ;  /* 0x000000ff0000720c */ /* 0x000fe20003f25270 */
[----:B---3--:R-:W-:-:S12]  /*1410*/  @P2 BRA `(.L_x_2054) ;  /* 0x0000000000082947 */ /* 0x008fd80003800000 */
[----:B------:R-:W3:Y:S02]  /*1420*/  SYNCS.PHASECHK.TRANS64.TRYWAIT P2, [UR36+0x34830], R2 ;  /* 0x03483002ff0075a7 */ /* 0x000ee40008040164 */
[----:B---3--:R-:W-:Y:S05]  /*1430*/  @!P2 BRA `(.L_x_2055) ;  /* 0x000000d400a0a947 */ /* 0x008fea0003800000 */
.L_x_2054:
[----:B------:R-:W-:Y:S05]  /*1440*/  WARPSYNC.ALL ;  /* 0x0000000000007948 */ /* 0x000fea0003800000 */
[----:B------:R-:W-:Y:S01]  /*1450*/  IMAD.MOV.U32 R7, RZ, RZ, 0x40000040 ;  /* 0x40000040ff077424 */ /* 0x000fe200078e00ff */
[----:B------:R-:W-:Y:S01]  /*1460*/  UIADD3 UR4, UR36, 0x1c400, URZ ;  /* 0x0001c40024047890 */ /* 0x000fe2000fffe03f */
[C---:B------:R-:W-:Y:S01]  /*1470*/  R2UR UR8, R6.reuse ;  /* 0x00000000060872ca */ /* 0x040fe200000e0000 */
[----:B------:R-:W-:Y:S02]  /*1480*/  WARPGROUP.ARRIVE ;  /* 0x00000000000079c5 */ /* 0x000fe40000000000 */
[----:B------:R-:W-:Y:S01]  /*1490*/  R2UR UR9, R7 ;  /* 0x00000000070972ca */ /* 0x000fe200000e0000 */
[----:B------:R-:W-:Y:S01]  /*14a0*/  USHF.R.U32.HI UR4, URZ, 0x4, UR4 ;  /* 0x000000043f047899 */ /* 0x000fe20008011604 */
[----:B------:R-:W-:Y:S01]  /*14b0*/  R2UR UR6, R6 ;  /* 0x00000000060672ca */ /* 0x000fe200000e0000 */
[----:B------:R-:W-:Y:S01]  /*14c0*/  UMOV UR11, 0x40000040 ;  /* 0x40000040000b7882 */ /* 0x000fe20000000000 */
[----:B------:R-:W-:Y:S01]  /*14d0*/  UMOV UR5, 0x40000040 ;  /* 0x4000004000057882 */ /* 0x000fe20000000000 */
[----:B------:R-:W-:Y:S01]  /*14e0*/  ULOP3.LUT UR4, UR4, 0x3fff, URZ, 0xc0, !UPT ;  /* 0x00003fff04047892 */ /* 0x000fe2000f8ec03f */
[----:B-12---:R-:W1:Y:S01]  /*14f0*/  LDC R2, c[0x0][0x448] ;  /* 0x00011200ff027b82 */ /* 0x006e620000000800 */
[----:B------:R-:W-:Y:S01]  /*1500*/  UMOV UR13, 0x40000040 ;  /* 0x40000040000d7882 */ /* 0x000fe20000000000 */
[----:B------:R-:W-:Y:S01]  /*1510*/  UMOV UR15, 0x40000040 ;  /* 0x40000040000f7882 */ /* 0x000fe20000000000 */
[----:B------:R-:W-:Y:S01]  /*1520*/  ULOP3.LUT UR38, UR4, 0x10000, URZ, 0xfc, !UPT ;  /* 0x0001000004267892 */ /* 0x000fe2000f8efc3f */
[----:B------:R-:W-:Y:S01]  /*1530*/  LOP3.LUT R0, R89, 0xffffff80, RZ, 0xc0, !PT ;  /* 0xffffff8059007812 */ /* 0x000fe200078ec0ff */
[----:B------:R-:W-:Y:S01]  /*1540*/  UMOV UR17, 0x40000040 ;  /* 0x4000004000117882 */ /* 0x000fe20000000000 */
[----:B------:R-:W-:Y:S01]  /*1550*/  UMOV UR19, 0x40000040 ;  /* 0x4000004000137882 */ /* 0x000fe20000000000 */
[----:B------:R-:W-:Y:S01]  /*1560*/  UIADD3 UR14, UR38, 0x6, URZ ;  /* 0x00000006260e7890 */ /* 0x000fe2000fffe03f */
[----:B------:R-:W-:Y:S01]  /*1570*/  LEA.HI R88, R88, R23, RZ, 0x2 ;  /* 0x0000001758587211 */ /* 0x000fe200078f10ff */
[----:B------:R-:W-:Y:S01]  /*1580*/  UIADD3 UR4, UR6, 0x2, URZ ;  /* 0x0000000206047890 */ /* 0x000fe2000fffe03f */
[----:B------:R-:W-:Y:S01]  /*1590*/  IMAD.IADD R0, R23, 0x1, -R0 ;  /* 0x0000000117007824 */ /* 0x000fe200078e0a00 */
[----:B------:R-:W-:Y:S01]  /*15a0*/  UMOV UR10, UR38 ;  /* 0x00000026000a7c82 */ /* 0x000fe20008000000 */
[----:B------:R-:W-:Y:S01]  /*15b0*/  UIADD3 UR12, UR6, 0x6, URZ ;  /* 0x00000006060c7890 */ /* 0x000fe2000fffe03f */
[----:B------:R-:W-:Y:S01]  /*15c0*/  HGMMA.64x128x16.F32.BF16 R24, gdesc[UR8], RZ, !UPT, gsb0 ;  /* 0x01e00000081879f0 */ /* 0x000fe2000c0018ff */
[----:B------:R-:W-:Y:S01]  /*15d0*/  UIADD3 UR10, UR38, 0x2, URZ ;  /* 0x00000002260a7890 */ /* 0x000fe2000fffe03f */
[----:B------:R-:W-:Y:S01]  /*15e0*/  SHF.R.S32.HI R3, RZ, 0x1f, R0 ;  /* 0x0000001fff037819 */ /* 0x000fe20000011400 */
[----:B------:R-:W-:Y:S01]  /*15f0*/  UMOV UR8, UR4 ;  /* 0x0000000400087c82 */ /* 0x000fe20008000000 */
[----:B------:R-:W-:Y:S01]  /*1600*/  UMOV UR9, UR5 ;  /* 0x0000000500097c82 */ /* 0x000fe20008000000 */
[----:B------:R-:W-:Y:S01]  /*1610*/  UMOV UR11, 0x40000040 ;  /* 0x40000040000b7882 */ /* 0x000fe20000000000 */
[----:B------:R-:W-:Y:S01]  /*1620*/  UIADD3 UR16, UR6, 0x400, URZ ;  /* 0x0000040006107890 */ /* 0x000fe2000fffe03f */
[----:B------:R-:W-:Y:S01]  /*1630*/  LOP3.LUT R88, R88, 0xfffffffc, RZ, 0xc0, !PT ;  /* 0xfffffffc58587812 */ /* 0x000fe200078ec0ff */
[----:B------:R-:W-:Y:S01]  /*1640*/  UIADD3 UR18, UR38, 0x400, URZ ;  /* 0x0000040026127890 */ /* 0x000fe2000fffe03f */
[CC--:B0-----:R-:W-:Y:S01]  /*1650*/  LEA.HI R4, R3.reuse, R0.reuse, RZ, 0x5 ;  /* 0x0000000003047211 */ /* 0x0c1fe200078f28ff */
[----:B------:R-:W-:Y:S01]  /*1660*/  UIADD3 UR20, UR6, 0x402, URZ ;  /* 0x0000040206147890 */ /* 0x000fe2000fffe03f */
[----:B-1----:R-:W-:Y:S01]  /*1670*/  ISETP.NE.AND P2, PT, R2, 0x1, PT ;  /* 0x000000010200780c */ /* 0x002fe20003f45270 */
[----:B------:R-:W-:Y:S01]  /*1680*/  UIADD3 UR22, UR38, 0x402, URZ ;  /* 0x0000040226167890 */ /* 0x000fe2000fffe03f */
[----:B------:R-:W-:Y:S01]  /*1690*/  LEA.HI R2, R3, R0, RZ, 0x2 ;  /* 0x0000000003027211 */ /* 0x000fe200078f10ff */
[----:B------:R-:W-:Y:S01]  /*16a0*/  UMOV UR21, 0x40000040 ;  /* 0x4000004000157882 */ /* 0x000fe20000000000 */
[----:B------:R-:W-:Y:S01]  /*16b0*/  UMOV UR23, 0x40000040 ;  /* 0x4000004000177882 */ /* 0x000fe20000000000 */
[----:B------:R-:W-:Y:S01]  /*16c0*/  UIADD3 UR24, UR6, 0x404, URZ ;  /* 0x0000040406187890 */ /* 0x000fe2000fffe03f */
[--C-:B------:R-:W-:Y:S01]  /*16d0*/  SHF.R.S32.HI R3, RZ, 0x2, R2.reuse ;  /* 0x00000002ff037819 */ /* 0x100fe20000011402 */
[----:B------:R-:W-:Y:S01]  /*16e0*/  UIADD3 UR26, UR38, 0x404, URZ ;  /* 0x00000404261a7890 */ /* 0x000fe2000fffe03f */
[----:B------:R-:W-:Y:S01]  /*16f0*/  SHF.R.S32.HI R8, RZ, 0x1f, R2 ;  /* 0x0000001fff087819 */ /* 0x000fe20000011402 */
[----:B------:R-:W-:Y:S01]  /*1700*/  UMOV UR25, 0x40000040 ;  /* 0x4000004000197882 */ /* 0x000fe20000000000 */
[----:B------:R-:W-:Y:S01]  /*1710*/  UMOV UR27, 0x40000040 ;  /* 0x40000040001b7882 */ /* 0x000fe20000000000 */
[----:B------:R-:W-:Y:S01]  /*1720*/  UIADD3 UR28, UR6, 0x406, URZ ;  /* 0x00000406061c7890 */ /* 0x000fe2000fffe03f */
[----:B------:R-:W-:Y:S01]  /*1730*/  SHF.R.S32.HI R4, RZ, 0x5, R4 ;  /* 0x00000005ff047819 */ /* 0x000fe20000011404 */
[----:B------:R-:W-:Y:S01]  /*1740*/  UIADD3 UR30, UR38, 0x406, URZ ;  /* 0x00000406261e7890 */ /* 0x000fe2000fffe03f */
[----:B------:R-:W0:Y:S01]  /*1750*/  @P2 LDC R11, c[0x0][0x44c] ;  /* 0x00011300ff0b2b82 */ /* 0x000e220000000800 */
[----:B------:R-:W-:Y:S01]  /*1760*/  UMOV UR29, 0x40000040 ;  /* 0x40000040001d7882 */ /* 0x000fe20000000000 */
[----:B------:R-:W-:Y:S01]  /*1770*/  UMOV UR31, 0x40000040 ;  /* 0x40000040001f7882 */ /* 0x000fe20000000000 */
[----:B------:R-:W-:Y:S01]  /*1780*/  UIADD3 UR32, UR6, 0x800, URZ ;  /* 0x0000080006207890 */ /* 0x000fe2000fffe03f */
[----:B------:R-:W-:Y:S01]  /*1790*/  IMAD.IADD R88, R23, 0x1, -R88 ;  /* 0x0000000117587824 */ /* 0x000fe200078e0a58 */
[----:B------:R-:W-:Y:S01]  /*17a0*/  UIADD3 UR34, UR38, 0x800, URZ ;  /* 0x0000080026227890 */ /* 0x000fe2000fffe03f */
[----:B------:R-:W-:Y:S01]  /*17b0*/  LEA.HI R5, R90, R90, RZ, 0x1 ;  /* 0x0000005a5a057211 */ /* 0x000fe200078f08ff */
[----:B------:R-:W-:Y:S01]  /*17c0*/  UMOV UR33, 0x40000040 ;  /* 0x4000004000217882 */ /* 0x000fe20000000000 */
[----:B------:R-:W-:Y:S01]  /*17d0*/  UMOV UR35, 0x40000040 ;  /* 0x4000004000237882 */ /* 0x000fe20000000000 */
[----:B------:R-:W-:Y:S01]  /*17e0*/  UIADD3 UR44, UR6, 0x802, URZ ;  /* 0x00000802062c7890 */ /* 0x000fe2000fffe03f */
[-C--:B------:R-:W-:Y:S01]  /*17f0*/  LEA.HI R8, R8, R3.reuse, RZ, 0x3 ;  /* 0x0000000308087211 */ /* 0x080fe200078f18ff */
[----:B------:R-:W-:Y:S01]  /*1800*/  UIADD3 UR46, UR38, 0x802, URZ ;  /* 0x00000802262e7890 */ /* 0x000fe2000fffe03f */
[----:B------:R-:W1:Y:S01]  /*1810*/  @P2 LDC R12, c[0x0][0x450] ;  /* 0x00011400ff0c2b82 */ /* 0x000e620000000800 */
[----:B------:R-:W-:Y:S01]  /*1820*/  UMOV UR45, 0x40000040 ;  /* 0x40000040002d7882 */ /* 0x000fe20000000000 */
[----:B------:R-:W-:Y:S01]  /*1830*/  UMOV UR47, 0x40000040 ;  /* 0x40000040002f7882 */ /* 0x000fe20000000000 */
[----:B------:R-:W-:Y:S01]  /*1840*/  UIADD3 UR48, UR6, 0x804, URZ ;  /* 0x0000080406307890 */ /* 0x000fe2000fffe03f */
[----:B------:R-:W-:Y:S01]  /*1850*/  IMAD R4, R4, 0x10, R19 ;  /* 0x0000001004047824 */ /* 0x000fe200078e0213 */
[----:B------:R-:W-:Y:S01]  /*1860*/  UIADD3 UR50, UR38, 0x804, URZ ;  /* 0x0000080426327890 */ /* 0x000fe2000fffe03f */
[----:B------:R-:W-:Y:S01]  /*1870*/  LOP3.LUT R5, R5, 0x3fffffe, RZ, 0xc0, !PT ;  /* 0x03fffffe05057812 */ /* 0x000fe200078ec0ff */
[----:B------:R-:W-:Y:S01]  /*1880*/  UMOV UR49, 0x40000040 ;  /* 0x4000004000317882 */ /* 0x000fe20000000000 */
[----:B------:R-:W-:Y:S01]  /*1890*/  UMOV UR51, 0x40000040 ;  /* 0x4000004000337882 */ /* 0x000fe20000000000 */
[----:B------:R-:W-:Y:S01]  /*18a0*/  UIADD3 UR52, UR6, 0x806, URZ ;  /* 0x0000080606347890 */ /* 0x000fe2000fffe03f */
[----:B------:R-:W-:Y:S01]  /*18b0*/  LEA.HI R9, R88, R88, RZ, 0x1 ;  /* 0x0000005858097211 */ /* 0x000fe200078f08ff */
[----:B------:R-:W-:Y:S01]  /*18c0*/  UIADD3 UR54, UR38, 0x806, URZ ;  /* 0x0000080626367890 */ /* 0x000fe2000fffe03f */
[----:B------:R-:W-:Y:S01]  /*18d0*/  LOP3.LUT R8, R8, 0xfffffff8, RZ, 0xc0, !PT ;  /* 0xfffffff808087812 */ /* 0x000fe200078ec0ff */
[----:B------:R-:W-:Y:S01]  /*18e0*/  UMOV UR53, 0x40000040 ;  /* 0x4000004000357882 */ /* 0x000fe20000000000 */
[----:B------:R-:W-:Y:S01]  /*18f0*/  UMOV UR55, 0x40000040 ;  /* 0x4000004000377882 */ /* 0x000fe20000000000 */
[----:B------:R-:W-:Y:S01]  /*1900*/  LOP3.LUT R9, R9, 0x1ffffffe, RZ, 0xc0, !PT ;  /* 0x1ffffffe09097812 */ /* 0x000fe200078ec0ff */
[----:B------:R-:W-:Y:S01]  /*1910*/  IMAD.IADD R5, R90, 0x1, -R5 ;  /* 0x000000015a057824 */ /* 0x000fe200078e0a05 */
[----:B------:R-:W-:Y:S01]  /*1920*/  IADD3 R4, R4, R3, -R8 ;  /* 0x0000000304047210 */ /* 0x000fe20007ffe808 */
[----:B------:R-:W-:Y:S01]  /*1930*/  ULDC UR7, c[0x0][0x988] ;  /* 0x0002620000077ab9 */ /* 0x000fe20000000800 */
[----:B------:R-:W-:Y:S01]  /*1940*/  UMOV UR37, URZ ;  /* 0x0000003f00257c82 */ /* 0x000fe20008000000 */
[----:B------:R-:W-:Y:S01]  /*1950*/  IMAD.IADD R9, R88, 0x1, -R9 ;  /* 0x0000000158097824 */ /* 0x000fe200078e0a09 */
[----:B------:R-:W-:Y:S01]  /*1960*/  CS2R R150, SRZ ;  /* 0x0000000000967805 */ /* 0x000fe2000001ff00 */
[----:B------:R-:W-:Y:S01]  /*1970*/  IMAD R4, R5, 0x40, R4 ;  /* 0x0000004005047824 */ /* 0x000fe200078e0204 */
[----:B------:R-:W-:-:S02]  /*1980*/  CS2R R148, SRZ ;  /* 0x0000000000947805 */ /* 0x000fc4000001ff00 */
[----:B------:R-:W-:Y:S02]  /*1990*/  CS2R R146, SRZ ;  /* 0x0000000000927805 */ /* 0x000fe4000001ff00 */
[----:B------:R-:W-:Y:S01]  /*19a0*/  CS2R R144, SRZ ;  /* 0x0000000000907805 */ /* 0x000fe2000001ff00 */
[----:B------:R-:W-:Y:S01]  /*19b0*/  IMAD R10, R9, 0x8, R4 ;  /* 0x00000008090a7824 */ /* 0x000fe200078e0204 */
[----:B------:R-:W-:Y:S01]  /*19c0*/  CS2R R142, SRZ ;  /* 0x00000000008e7805 */ /* 0x000fe2000001ff00 */
[----:B------:R-:W-:Y:S01]  /*19d0*/  IMAD.MOV.U32 R9, RZ, RZ, -0x80 ;  /* 0xffffff80ff097424 */ /* 0x000fe200078e00ff */
[----:B------:R-:W-:Y:S01]  /*19e0*/  CS2R R140, SRZ ;  /* 0x00000000008c7805 */ /* 0x000fe2000001ff00 */
[----:B0-----:R-:W-:Y:S01]  /*19f0*/  @P2 IMAD.HI.U32 R3, R10, R11, RZ ;  /* 0x0000000b0a032227 */ /* 0x001fe200078e00ff */
[----:B------:R-:W-:Y:S02]  /*1a00*/  LOP3.LUT R11, R2, 0x7ffffffc, RZ, 0xc0, !PT ;  /* 0x7ffffffc020b7812 */ /* 0x000fe400078ec0ff */
[----:B------:R-:W-:-:S02]  /*1a10*/  CS2R R138, SRZ ;  /* 0x00000000008a7805 */ /* 0x000fc4000001ff00 */
[----:B------:R-:W-:Y:S01]  /*1a20*/  CS2R R136, SRZ ;  /* 0x0000000000887805 */ /* 0x000fe2000001ff00 */
[----:B------:R-:W-:Y:S01]  /*1a30*/  IMAD.MOV.U32 R5, RZ, RZ, R10 ;  /* 0x000000ffff057224 */ /* 0x000fe200078e000a */
[----:B-1----:R-:W-:Y:S01]  /*1a40*/  @P2 SHF.R.U32.HI R5, RZ, R12, R3 ;  /* 0x0000000cff052219 */ /* 0x002fe20000011603 */
[----:B------:R-:W-:Y:S01]  /*1a50*/  IMAD R9, R22, R9, 0x80 ;  /* 0x0000008016097424 */ /* 0x000fe200078e0209 */
[----:B------:R-:W0:Y:S01]  /*1a60*/  LDC R3, c[0x0][0x288] ;  /* 0x0000a200ff037b82 */ /* 0x000e220000000800 */
[----:B------:R-:W-:Y:S01]  /*1a70*/  IMAD.IADD R11, R0, 0x1, -R11 ;  /* 0x00000001000b7824 */ /* 0x000fe200078e0a0b */
[----:B------:R-:W-:Y:S01]  /*1a80*/  CS2R R134, SRZ ;  /* 0x0000000000867805 */ /* 0x000fe2000001ff00 */
[----:B------:R-:W0:Y:S01]  /*1a90*/  SHFL.IDX PT, R4, R5, 0x1, 0x1c1f ;  /* 0x003c1f0005047f89 */ /* 0x000e2200000e0000 */
[----:B------:R-:W-:Y:S01]  /*1aa0*/  VIADD R0, R9, 0x1 ;  /* 0x0000000109007836 */ /* 0x000fe20000000000 */
[----:B------:R-:W-:Y:S02]  /*1ab0*/  CS2R R132, SRZ ;  /* 0x0000000000847805 */ /* 0x000fe4000001ff00 */
[----:B------:R-:W-:Y:S01]  /*1ac0*/  CS2R R130, SRZ ;  /* 0x0000000000827805 */ /* 0x000fe2000001ff00 */
[----:B------:R-:W-:Y:S01]  /*1ad0*/  SHFL.IDX PT, R5, R5, RZ, 0x1c1f ;  /* 0x001c1fff05057589 */ /* 0x000fe200000e0000 */
[----:B------:R-:W-:Y:S01]  /*1ae0*/  IMAD R13, R11, -0x2, R0 ;  /* 0xfffffffe0b0d7824 */ /* 0x000fe200078e0200 */
[----:B------:R-:W-:-:S02]  /*1af0*/  CS2R R128, SRZ ;  /* 0x0000000000807805 */ /* 0x000fc4000001ff00 */
[----:B------:R-:W-:Y:S02]  /*1b00*/  CS2R R126, SRZ ;  /* 0x00000000007e7805 */ /* 0x000fe4000001ff00 */
[----:B------:R-:W-:Y:S02]  /*1b10*/  CS2R R124, SRZ ;  /* 0x00000000007c7805 */ /* 0x000fe4000001ff00 */
[----:B------:R-:W-:Y:S01]  /*1b20*/  CS2R R122, SRZ ;  /* 0x00000000007a7805 */ /* 0x000fe2000001ff00 */
[----:B------:R-:W-:Y:S02]  /*1b30*/  WARPGROUP.DEPBAR.LE gsb0, 0x0 ;  /* 0x00008000000079c5 */ /* 0x000fe40000010000 */
[----:B------:R-:W-:-:S06]  /*1b40*/  WARPGROUP.ARRIVE ;  /* 0x00000000000079c5 */ /* 0x000fcc0000000000 */
[----:B------:R-:W-:Y:S01]  /*1b50*/  HGMMA.64x128x16.F32.BF16 R24, gdesc[UR8], R24, gsb0 ;  /* 0x01e00000081879f0 */ /* 0x000fe20008001818 */
[----:B------:R-:W-:Y:S02]  /*1b60*/  UIADD3 UR8, UR6, 0x4, URZ ;  /* 0x0000000406087890 */ /* 0x000fe4000fffe03f */
[----:B------:R-:W-:Y:S01]  /*1b70*/  UIADD3 UR10, UR38, 0x4, URZ ;  /* 0x00000004260a7890 */ /* 0x000fe2000fffe03f */
[----:B------:R-:W-:Y:S01]  /*1b80*/  UMOV UR9, 0x40000040 ;  /* 0x4000004000097882 */ /* 0x000fe20000000000 */
[----:B------:R-:W-:Y:S01]  /*1b90*/  UMOV UR11, 0x40000040 ;  /* 0x40000040000b7882 */ /* 0x000fe20000000000 */
[----:B------:R-:W-:Y:S02]  /*1ba0*/  ULDC UR6, c[0x0][0x2f0] ;  /* 0x0000bc0000067ab9 */ /* 0x000fe40000000800 */
[C---:B------:R-:W-:Y:S02]  /*1bb0*/  IMAD R0, R16.reuse, UR6, R9 ;  /* 0x0000000610007c24 */ /* 0x040fe4000f8e0209 */
[----:B------:R-:W-:-:S02]  /*1bc0*/  IMAD R8, R16, UR6, R13 ;  /* 0x0000000610087c24 */ /* 0x000fc4000f8e020d */
[----:B------:R-:W-:-:S03]  /*1bd0*/  IMAD R2, R11, -0x2, R0 ;  /* 0xfffffffe0b027824 */ /* 0x000fc600078e0200 */
[----:B0-----:R-:W-:-:S04]  /*1be0*/  IADD3 R9, R4, -R3, R8 ;  /* 0x8000000304097210 */ /* 0x001fc80007ffe008 */
[----:B------:R-:W-:-:S04]  /*1bf0*/  VIMNMX R9, R2, R9, PT ;  /* 0x0000000902097248 */ /* 0x000fc80003fe0100 */
[C---:B------:R-:W-:Y:S02]  /*1c00*/  ISETP.GT.AND P3, PT, R9.reuse, RZ, PT ;  /* 0x000000ff0900720c */ /* 0x040fe40003f64270 */
[C---:B------:R-:W-:Y:S02]  /*1c10*/  ISETP.GT.AND P4, PT, R9.reuse, 0x1, PT ;  /* 0x000000010900780c */ /* 0x040fe40003f84270 */
        /* <DEDUP_REMOVED lines=34> */
[----:B------:R-:W-:Y:S02]  /*1e40*/  ISETP.GT.AND P3, PT, R9, 0x9, PT ;  /* 0x000000090900780c */ /* 0x000fe40003f64270 */
[----:B------:R-:W-:-:S02]  /*1e50*/  FSEL R15, R30, -INF , P5 ;  /* 0xff8000001e0f7808 */ /* 0x000fc40002800000 */
[----:B------:R-:W-:Y:S02]  /*1e60*/  FMNMX.FTZ R0, R13, R27, !PT ;  /* 0x0000001b0d007209 */ /* 0x000fe40007810000 */
[----:B------:R-:W-:Y:S02]  /*1e70*/  ISETP.GT.AND P4, PT, R9, 0x10, PT ;  /* 0x000000100900780c */ /* 0x000fe40003f84270 */
[----:B------:R-:W-:Y:S02]  /*1e80*/  FSEL R31, R31, -INF , P3 ;  /* 0xff8000001f1f7808 */ /* 0x000fe40001800000 */
[----:B------:R-:W-:Y:S02]  /*1e90*/  FMNMX.FTZ R0, R15, R0, !PT ;  /* 0x000000000f007209 */ /* 0x000fe40007810000 */
        /* <DEDUP_REMOVED lines=32> */
[----:B------:R-:W-:Y:S01]  /*20a0*/  FMNMX.FTZ R0, R97, R0, !PT ;  /* 0x0000000061007209 */ /* 0x000fe20007810000 */
[----:B------:R-:W0:Y:S01]  /*20b0*/  @P2 LDC R54, c[0x0][0x44c] ;  /* 0x00011300ff362b82 */ /* 0x000e220000000800 */
        /* <DEDUP_REMOVED lines=48> */
[----:B------:R-:W-:Y:S02]  /*23c0*/  FSEL R87, R87, -INF , P3 ;  /* 0xff80000057577808 */ /* 0x000fe40001800000 */
[----:B------:R-:W-:-:S04]  /*23d0*/  FMNMX.FTZ R0, R121, R0, !PT ;  /* 0x0000000079007209 */ /* 0x000fc80007810000 */
[----:B------:R-:W-:-:S05]  /*23e0*/  FMNMX.FTZ R9, R87, R0, !PT ;  /* 0x0000000057097209 */ /* 0x000fca0007810000 */
[----:B------:R-:W1:Y:S02]  /*23f0*/  SHFL.BFLY PT, R0, R9, 0x2, 0x1f ;  /* 0x0c401f0009007f89 */ /* 0x000e6400000e0000 */
[----:B-1----:R-:W-:Y:S01]  /*2400*/  FMNMX.FTZ R12, R9, R0, !PT ;  /* 0x00000000090c7209 */ /* 0x002fe20007810000 */
[----:B------:R-:W-:Y:S02]  /*2410*/  IMAD.U32 R0, RZ, RZ, UR7 ;  /* 0x00000007ff007e24 */ /* 0x000fe4000f8e00ff */
[----:B------:R-:W-:Y:S02]  /*2420*/  IMAD.IADD R9, R8, 0x1, -R3 ;  /* 0x0000000108097824 */ /* 0x000fe400078e0a03 */
[----:B------:R-:W1:Y:S03]  /*2430*/  SHFL.BFLY PT, R23, R12, 0x1, 0x1f ;  /* 0x0c201f000c177f89 */ /* 0x000e6600000e0000 */
[----:B------:R-:W-:-:S04]  /*2440*/  VIADDMNMX R9, R5, R9, R2, PT ;  /* 0x0000000905097246 */ /* 0x000fc80003800102 */
[C---:B------:R-:W-:Y:S02]  /*2450*/  ISETP.GT.AND P4, PT, R9.reuse, 0x1, PT ;  /* 0x000000010900780c */ /* 0x040fe40003f84270 */
[----:B------:R-:W-:Y:S02]  /*2460*/  ISETP.GT.AND P5, PT, R9, 0x8, PT ;  /* 0x000000080900780c */ /* 0x000fe40003fa4270 */
[----:B------:R-:W-:Y:S02]  /*2470*/  FSEL R25, R25, -INF , P4 ;  /* 0xff80000019197808 */ /* 0x000fe40002000000 */
[----:B------:R-:W-:Y:S02]  /*2480*/  ISETP.GT.AND P4, PT, R9, 0x10, PT ;  /* 0x000000100900780c */ /* 0x000fe40003f84270 */
[----:B-1----:R-:W-:-:S04]  /*2490*/  FMNMX.FTZ R4, R12, R23, !PT ;  /* 0x000000170c047209 */ /* 0x002fc80007810000 */
[C---:B------:R-:W-:Y:S01]  /*24a0*/  FSETP.NEU.FTZ.AND P3, PT, R4.reuse, -INF , PT ;  /* 0xff8000000400780b */ /* 0x040fe20003f7d000 */
[----:B------:R-:W-:-:S05]  /*24b0*/  FMUL.FTZ R14, R4, R0 ;  /* 0x00000000040e7220 */ /* 0x000fca0000410000 */
[----:B------:R-:W-:Y:S02]  /*24c0*/  FSEL R38, R14, RZ, P3 ;  /* 0x000000ff0e267208 */ /* 0x000fe40001800000 */
[----:B------:R-:W-:-:S03]  /*24d0*/  ISETP.GT.AND P3, PT, R9, RZ, PT ;  /* 0x000000ff0900720c */ /* 0x000fc60003f64270 */
[-CC-:B------:R-:W-:Y:S01]  /*24e0*/  FFMA.FTZ R181, R13, R0.reuse, -R38.reuse ;  /* 0x000000000db57223 */ /* 0x180fe20000010826 */
[----:B------:R-:W-:Y:S01]  /*24f0*/  FSEL R5, R24, -INF , P3 ;  /* 0xff80000018057808 */ /* 0x000fe20001800000 */
[-CC-:B------:R-:W-:Y:S01]  /*2500*/  FFMA.FTZ R183, R15, R0.reuse, -R38.reuse ;  /* 0x000000000fb77223 */ /* 0x180fe20000010826 */
[----:B------:R-:W-:Y:S01]  /*2510*/  ISETP.GT.AND P3, PT, R9, 0x9, PT ;  /* 0x000000090900780c */ /* 0x000fe20003f64270 */
[-CC-:B------:R-:W-:Y:S01]  /*2520*/  FFMA.FTZ R177, R21, R0.reuse, -R38.reuse ;  /* 0x0000000015b17223 */ /* 0x180fe20000010826 */
[----:B------:R-:W-:Y:S01]  /*2530*/  FSEL R13, R28, -INF , P5 ;  /* 0xff8000001c0d7808 */ /* 0x000fe20002800000 */
[-CC-:B------:R-:W-:Y:S01]  /*2540*/  FFMA.FTZ R27, R27, R0.reuse, -R38.reuse ;  /* 0x000000001b1b7223 */ /* 0x180fe20000010826 */
[----:B------:R-:W-:Y:S01]  /*2550*/  FMNMX.FTZ R12, R5, R25, !PT ;  /* 0x00000019050c7209 */ /* 0x000fe20007810000 */
[--C-:B------:R-:W-:Y:S01]  /*2560*/  FFMA.FTZ R8, R31, R0, -R38.reuse ;  /* 0x000000001f087223 */ /* 0x100fe20000010826 */
[----:B------:R-:W-:Y:S01]  /*2570*/  FSEL R29, R29, -INF , P3 ;  /* 0xff8000001d1d7808 */ /* 0x000fe20001800000 */
[----:B------:R-:W-:Y:S01]  /*2580*/  MUFU.EX2 R2, R27 ;  /* 0x0000001b00027308 */ /* 0x000fe20000000800 */
[----:B------:R-:W-:Y:S01]  /*2590*/  FMNMX.FTZ R12, R13, R12, !PT ;  /* 0x0000000c0d0c7209 */ /* 0x000fe20007810000 */
[-CC-:B------:R-:W-:Y:S01]  /*25a0*/  FFMA.FTZ R14, R35, R0.reuse, -R38.reuse ;  /* 0x00000000230e7223 */ /* 0x180fe20000010826 */
[----:B------:R-:W-:Y:S01]  /*25b0*/  ISETP.GT.AND P3, PT, R9, 0x11, PT ;  /* 0x000000110900780c */ /* 0x000fe20003f64270 */
[-CC-:B------:R-:W-:Y:S01]  /*25c0*/  FFMA.FTZ R20, R39, R0.reuse, -R38.reuse ;  /* 0x0000000027147223 */ /* 0x180fe20000010826 */
[----:B------:R-:W-:Y:S01]  /*25d0*/  FSEL R15, R32, -INF , P4 ;  /* 0xff800000200f7808 */ /* 0x000fe20002000000 */
[--C-:B------:R-:W-:Y:S01]  /*25e0*/  FFMA.FTZ R24, R43, R0, -R38.reuse ;  /* 0x000000002b187223 */ /* 0x100fe20000010826 */
[----:B------:R-:W-:Y:S01]  /*25f0*/  FMNMX.FTZ R12, R29, R12, !PT ;  /* 0x0000000c1d0c7209 */ /* 0x000fe20007810000 */
[-CC-:B------:R-:W-:Y:S01]  /*2600*/  FFMA.FTZ R26, R47, R0.reuse, -R38.reuse ;  /* 0x000000002f1a7223 */ /* 0x180fe20000010826 */
[----:B------:R-:W-:Y:S01]  /*2610*/  ISETP.GT.AND P4, PT, R9, 0x18, PT ;  /* 0x000000180900780c */ /* 0x000fe20003f84270 */
[--C-:B------:R-:W-:Y:S01]  /*2620*/  FFMA.FTZ R179, R89, R0, -R38.reuse ;  /* 0x0000000059b37223 */ /* 0x100fe20000010826 */
[----:B------:R-:W-:Y:S01]  /*2630*/  FSEL R33, R33, -INF , P3 ;  /* 0xff80000021217808 */ /* 0x000fe20001800000 */
[----:B------:R-:W1:Y:S01]  /*2640*/  MUFU.EX2 R181, R181 ;  /* 0x000000b500b57308 */ /* 0x000e620000000800 */
[----:B------:R-:W-:Y:S01]  /*2650*/  FMNMX.FTZ R12, R15, R12, !PT ;  /* 0x0000000c0f0c7209 */ /* 0x000fe20007810000 */
[-CC-:B------:R-:W-:Y:S01]  /*2660*/  FFMA.FTZ R173, R91, R0.reuse, -R38.reuse ;  /* 0x000000005bad7223 */ /* 0x180fe20000010826 */
[----:B------:R-:W-:Y:S01]  /*2670*/  ISETP.GT.AND P3, PT, R9, 0x19, PT ;  /* 0x000000190900780c */ /* 0x000fe20003f64270 */
[-CC-:B------:R-:W-:Y:S01]  /*2680*/  FFMA.FTZ R175, R93, R0.reuse, -R38.reuse ;  /* 0x000000005daf7223 */ /* 0x180fe20000010826 */
[----:B------:R-:W-:Y:S01]  /*2690*/  FSEL R21, R36, -INF , P4 ;  /* 0xff80000024157808 */ /* 0x000fe20002000000 */
[--C-:B------:R-:W-:Y:S01]  /*26a0*/  FFMA.FTZ R169, R95, R0, -R38.reuse ;  /* 0x000000005fa97223 */ /* 0x100fe20000010826 */
[----:B------:R-:W-:Y:S01]  /*26b0*/  FMNMX.FTZ R12, R33, R12, !PT ;  /* 0x0000000c210c7209 */ /* 0x000fe20007810000 */
[----:B------:R-:W-:Y:S01]  /*26c0*/  MUFU.EX2 R183, R183 ;  /* 0x000000b700b77308 */ /* 0x000fe20000000800 */
[----:B------:R-:W-:Y:S01]  /*26d0*/  ISETP.GT.AND P4, PT, R9, 0x20, PT ;  /* 0x000000200900780c */ /* 0x000fe20003f84270 */
[-CC-:B------:R-:W-:Y:S01]  /*26e0*/  FFMA.FTZ R28, R97, R0.reuse, -R38.reuse ;  /* 0x00000000611c7223 */ /* 0x180fe20000010826 */
[----:B------:R-:W-:Y:S01]  /*26f0*/  FSEL R37, R37, -INF , P3 ;  /* 0xff80000025257808 */ /* 0x000fe20001800000 */
[--C-:B------:R-:W-:Y:S01]  /*2700*/  FFMA.FTZ R171, R99, R0, -R38.reuse ;  /* 0x0000000063ab7223 */ /* 0x100fe20000010826 */
[----:B------:R-:W-:Y:S01]  /*2710*/  FMNMX.FTZ R12, R21, R12, !PT ;  /* 0x0000000c150c7209 */ /* 0x000fe20007810000 */
[----:B------:R-:W-:Y:S01]  /*2720*/  FFMA.FTZ R30, R101, R0, -R38 ;  /* 0x00000000651e7223 */ /* 0x000fe20000010826 */
[----:B------:R-:W-:Y:S01]  /*2730*/  ISETP.GT.AND P3, PT, R9, 0x21, PT ;  /* 0x000000210900780c */ /* 0x000fe20003f64270 */
[----:B------:R-:W-:Y:S01]  /*2740*/  MUFU.EX2 R8, R8 ;  /* 0x0000000800087308 */ /* 0x000fe20000000800 */
[----:B------:R-:W-:Y:S01]  /*2750*/  FSEL R23, R40, -INF , P4 ;  /* 0xff80000028177808 */ /* 0x000fe20002000000 */
[----:B-1----:R-:W-:Y:S01]  /*2760*/  FADD.FTZ R50, R181, R2 ;  /* 0x00000002b5327221 */ /* 0x002fe20000010000 */
[----:B------:R-:W-:Y:S01]  /*2770*/  FMNMX.FTZ R12, R37, R12, !PT ;  /* 0x0000000c250c7209 */ /* 0x000fe20007810000 */
[-CC-:B------:R-:W-:Y:S01]  /*2780*/  FFMA.FTZ R165, R103, R0.reuse, -R38.reuse ;  /* 0x0000000067a57223 */ /* 0x180fe20000010826 */
[----:B------:R-:W-:Y:S01]  /*2790*/  ISETP.GT.AND P4, PT, R9, 0x28, PT ;  /* 0x000000280900780c */ /* 0x000fe20003f84270 */
        /* <DEDUP_REMOVED lines=16> */
[-CC-:B------:R-:W-:Y:S01]  /*28a0*/  FFMA.FTZ R71, R71, R0.reuse, -R38.reuse ;  /* 0x0000000047477223 */ /* 0x180fe20000010826 */
[----:B------:R-:W-:Y:S01]  /*28b0*/  ISETP.GT.AND P3, PT, R9, 0x31, PT ;  /* 0x000000310900780c */ /* 0x000fe20003f64270 */
[----:B------:R-:W-:Y:S01]  /*28c0*/  MUFU.EX2 R179, R179 ;  /* 0x000000b300b37308 */ /* 0x000fe20000000800 */
[----:B------:R-:W-:Y:S01]  /*28d0*/  FSEL R31, R48, -INF , P4 ;  /* 0xff800000301f7808 */ /* 0x000fe20002000000 */
[--C-:B------:R-:W-:Y:S01]  /*28e0*/  FFMA.FTZ R115, R115, R0, -R38.reuse ;  /* 0x0000000073737223 */ /* 0x100fe20000010826 */
        /* <DEDUP_REMOVED lines=17> */
[----:B------:R-:W-:Y:S01]  /*2a00*/  FFMA.FTZ R38, R87, R0, -R38 ;  /* 0x0000000057267223 */ /* 0x000fe20000010826 */
[----:B------:R-:W-:-:S02]  /*2a10*/  FMNMX.FTZ R12, R35, R12, !PT ;  /* 0x0000000c230c7209 */ /* 0x000fc40007810000 */
[----:B------:R-:W-:Y:S02]  /*2a20*/  CS2R R106, SRZ ;  /* 0x00000000006a7805 */ /* 0x000fe4000001ff00 */
[----:B------:R-:W-:Y:S01]  /*2a30*/  ISETP.GT.AND P3, PT, R9, 0x41, PT ;  /* 0x000000410900780c */ /* 0x000fe20003f64270 */
[----:B------:R-:W-:Y:S01]  /*2a40*/  MUFU.EX2 R24, R24 ;  /* 0x0000001800187308 */ /* 0x000fe20000000800 */
[----:B------:R-:W-:Y:S02]  /*2a50*/  FSEL R39, R56, -INF , P4 ;  /* 0xff80000038277808 */ /* 0x000fe40002000000 */
[----:B------:R-:W-:Y:S02]  /*2a60*/  CS2R R104, SRZ ;  /* 0x0000000000687805 */ /* 0x000fe4000001ff00 */
[----:B------:R-:W-:Y:S01]  /*2a70*/  FMNMX.FTZ R12, R53, R12, !PT ;  /* 0x0000000c350c7209 */ /* 0x000fe20007810000 */
[----:B------:R-:W1:Y:S01]  /*2a80*/  @P2 LDC R56, c[0x0][0x450] ;  /* 0x00011400ff382b82 */ /* 0x000e620000000800 */
[----:B------:R-:W-:-:S02]  /*2a90*/  ISETP.GT.AND P4, PT, R9, 0x48, PT ;  /* 0x000000480900780c */ /* 0x000fc40003f84270 */
[----:B------:R-:W-:Y:S02]  /*2aa0*/  CS2R R102, SRZ ;  /* 0x0000000000667805 */ /* 0x000fe4000001ff00 */
[----:B------:R-:W-:Y:S01]  /*2ab0*/  FSEL R57, R57, -INF , P3 ;  /* 0xff80000039397808 */ /* 0x000fe20001800000 */
[----:B------:R-:W-:Y:S01]  /*2ac0*/  MUFU.EX2 R175, R175 ;  /* 0x000000af00af7308 */ /* 0x000fe20000000800 */
[----:B------:R-:W-:Y:S02]  /*2ad0*/  FMNMX.FTZ R12, R39, R12, !PT ;  /* 0x0000000c270c7209 */ /* 0x000fe40007810000 */
[----:B------:R-:W-:Y:S02]  /*2ae0*/  CS2R R100, SRZ ;  /* 0x0000000000647805 */ /* 0x000fe4000001ff00 */
[----:B------:R-:W-:Y:S02]  /*2af0*/  ISETP.GT.AND P3, PT, R9, 0x49, PT ;  /* 0x000000490900780c */ /* 0x000fe40003f64270 */
[----:B------:R-:W-:-:S02]  /*2b00*/  CS2R R98, SRZ ;  /* 0x0000000000627805 */ /* 0x000fc4000001ff00 */
[----:B------:R-:W-:Y:S02]  /*2b10*/  FSEL R43, R60, -INF , P4 ;  /* 0xff8000003c2b7808 */ /* 0x000fe40002000000 */
[----:B------:R-:W-:Y:S02]  /*2b20*/  CS2R R96, SRZ ;  /* 0x0000000000607805 */ /* 0x000fe4000001ff00 */
[----:B------:R-:W-:Y:S01]  /*2b30*/  FMNMX.FTZ R12, R57, R12, !PT ;  /* 0x0000000c390c7209 */ /* 0x000fe20007810000 */
[----:B------:R-:W-:Y:S01]  /*2b40*/  MUFU.EX2 R26, R26 ;  /* 0x0000001a001a7308 */ /* 0x000fe20000000800 */
[----:B------:R-:W-:Y:S02]  /*2b50*/  ISETP.GT.AND P4, PT, R9, 0x50, PT ;  /* 0x000000500900780c */ /* 0x000fe40003f84270 */
[----:B------:R-:W-:Y:S02]  /*2b60*/  CS2R R94, SRZ ;  /* 0x00000000005e7805 */ /* 0x000fe4000001ff00 */
[----:B------:R-:W-:-:S02]  /*2b70*/  FSEL R61, R61, -INF , P3 ;  /* 0xff8000003d3d7808 */ /* 0x000fc40001800000 */
[----:B------:R-:W-:Y:S02]  /*2b80*/  CS2R R92, SRZ ;  /* 0x00000000005c7805 */ /* 0x000fe4000001ff00 */
[----:B------:R-:W-:Y:S02]  /*2b90*/  FMNMX.FTZ R12, R43, R12, !PT ;  /* 0x0000000c2b0c7209 */ /* 0x000fe40007810000 */
[----:B------:R-:W-:Y:S02]  /*2ba0*/  CS2R R90, SRZ ;  /* 0x00000000005a7805 */ /* 0x000fe4000001ff00 */
[----:B------:R-:W-:Y:S01]  /*2bb0*/  ISETP.GT.AND P3, PT, R9, 0x51, PT ;  /* 0x000000510900780c */ /* 0x000fe20003f64270 */
[----:B------:R-:W-:Y:S01]  /*2bc0*/  MUFU.EX2 R169, R169 ;  /* 0x000000a900a97308 */ /* 0x000fe20000000800 */
[----:B------:R-:W-:Y:S02]  /*2bd0*/  FSEL R47, R64, -INF , P4 ;  /* 0xff800000402f7808 */ /* 0x000fe40002000000 */
[----:B------:R-:W-:-:S02]  /*2be0*/  FMNMX.FTZ R12, R61, R12, !PT ;  /* 0x0000000c3d0c7209 */ /* 0x000fc40007810000 */
[----:B------:R-:W-:Y:S02]  /*2bf0*/  ISETP.GT.AND P4, PT, R9, 0x58, PT ;  /* 0x000000580900780c */ /* 0x000fe40003f84270 */
[----:B------:R-:W-:Y:S01]  /*2c00*/  FSEL R65, R65, -INF , P3 ;  /* 0xff80000041417808 */ /* 0x000fe20001800000 */
[----:B------:R-:W-:Y:S01]  /*2c10*/  MUFU.EX2 R28, R28 ;  /* 0x0000001c001c7308 */ /* 0x000fe20000000800 */
[----:B------:R-:W-:Y:S02]  /*2c20*/  FMNMX.FTZ R12, R47, R12, !PT ;  /* 0x0000000c2f0c7209 */ /* 0x000fe40007810000 */
[----:B------:R-:W-:Y:S02]  /*2c30*/  ISETP.GT.AND P3, PT, R9, 0x59, PT ;  /* 0x000000590900780c */ /* 0x000fe40003f64270 */
[----:B------:R-:W-:Y:S02]  /*2c40*/  FSEL R51, R68, -INF , P4 ;  /* 0xff80000044337808 */ /* 0x000fe40002000000 */
[----:B------:R-:W-:Y:S01]  /*2c50*/  FMNMX.FTZ R12, R65, R12, !PT ;  /* 0x0000000c410c7209 */ /* 0x000fe20007810000 */
[----:B------:R-:W-:Y:S01]  /*2c60*/  MUFU.EX2 R171, R171 ;  /* 0x000000ab00ab7308 */ /* 0x000fe20000000800 */
[----:B------:R-:W-:-:S02]  /*2c70*/  ISETP.GT.AND P4, PT, R9, 0x60, PT ;  /* 0x000000600900780c */ /* 0x000fc40003f84270 */
[----:B------:R-:W-:Y:S02]  /*2c80*/  FSEL R69, R69, -INF , P3 ;  /* 0xff80000045457808 */ /* 0x000fe40001800000 */
[----:B------:R-:W-:Y:S02]  /*2c90*/  FMNMX.FTZ R12, R51, R12, !PT ;  /* 0x0000000c330c7209 */ /* 0x000fe40007810000 */
[----:B------:R-:W-:Y:S01]  /*2ca0*/  ISETP.GT.AND P3, PT, R9, 0x61, PT ;  /* 0x000000610900780c */ /* 0x000fe20003f64270 */
[----:B------:R-:W-:Y:S01]  /*2cb0*/  MUFU.EX2 R30, R30 ;  /* 0x0000001e001e7308 */ /* 0x000fe20000000800 */
[----:B------:R-:W-:Y:S02]  /*2cc0*/  FSEL R55, R72, -INF , P4 ;  /* 0xff80000048377808 */ /* 0x000fe40002000000 */
[----:B------:R-:W-:Y:S02]  /*2cd0*/  FMNMX.FTZ R12, R69, R12, !PT ;  /* 0x0000000c450c7209 */ /* 0x000fe40007810000 */
[----:B------:R-:W-:-:S02]  /*2ce0*/  ISETP.GT.AND P4, PT, R9, 0x68, PT ;  /* 0x000000680900780c */ /* 0x000fc40003f84270 */
        /* <DEDUP_REMOVED lines=16> */
[----:B------:R2:W-:Y:S01]  /*2df0*/  MUFU.EX2 R36, R109 ;  /* 0x0000006d00247308 */ /* 0x0005e20000000800 */
[----:B------:R-:W-:Y:S02]  /*2e00*/  FMNMX.FTZ R12, R63, R12, !PT ;  /* 0x0000000c3f0c7209 */ /* 0x000fe40007810000 */
[----:B------:R-:W-:Y:S02]  /*2e10*/  ISETP.GT.AND P3, PT, R9, 0x79, PT ;  /* 0x000000790900780c */ /* 0x000fe40003f64270 */
[----:B------:R-:W-:Y:S02]  /*2e20*/  FSEL R9, R84, -INF , P4 ;  /* 0xff80000054097808 */ /* 0x000fe40002000000 */
[----:B------:R-:W-:Y:S01]  /*2e30*/  FMNMX.FTZ R12, R81, R12, !PT ;  /* 0x0000000c510c7209 */ /* 0x000fe20007810000 */
[----:B------:R-:W-:Y:S01]  /*2e40*/  MUFU.EX2 R111, R111 ;  /* 0x0000006f006f7308 */ /* 0x000fe20000000800 */
[----:B------:R-:W-:-:S02]  /*2e50*/  FSEL R85, R85, -INF , P3 ;  /* 0xff80000055557808 */ /* 0x000fc40001800000 */
[----:B--2---:R-:W-:Y:S02]  /*2e60*/  CS2R R108, SRZ ;  /* 0x00000000006c7805 */ /* 0x004fe4000001ff00 */
[----:B------:R-:W-:Y:S02]  /*2e70*/  FMNMX.FTZ R12, R9, R12, !PT ;  /* 0x0000000c090c7209 */ /* 0x000fe40007810000 */
[----:B------:R-:W-:Y:S02]  /*2e80*/  F2FP.BF16.F32.PACK_AB R181, R2, R181 ;  /* 0x000000b502b5723e */ /* 0x000fe400000010ff */
[----:B------:R-:W-:Y:S01]  /*2e90*/  FMNMX.FTZ R12, R85, R12, !PT ;  /* 0x0000000c550c7209 */ /* 0x000fe20007810000 */
[----:B------:R-:W2:Y:S04]  /*2ea0*/  MUFU.EX2 R40, R67 ;  /* 0x0000004300287308 */ /* 0x000ea80000000800 */
[----:B------:R-:W3:Y:S04]  /*2eb0*/  SHFL.BFLY PT, R89, R12, 0x2, 0x1f ;  /* 0x0c401f000c597f89 */ /* 0x000ee800000e0000 */
[----:B------:R-:W-:Y:S08]  /*2ec0*/  MUFU.EX2 R113, R113 ;  /* 0x0000007100717308 */ /* 0x000ff00000000800 */
[----:B------:R-:W4:Y:S01]  /*2ed0*/  MUFU.EX2 R42, R71 ;  /* 0x00000047002a7308 */ /* 0x000f220000000800 */
[----:B--2---:R-:W-:-:S07]  /*2ee0*/  F2FP.BF16.F32.PACK_AB R161, R40, R111 ;  /* 0x0000006f28a1723e */ /* 0x004fce00000010ff */
[----:B------:R-:W-:Y:S01]  /*2ef0*/  MUFU.EX2 R115, R115 ;  /* 0x0000007300737308 */ /* 0x000fe20000000800 */
[----:B---3--:R-:W-:-:S07]  /*2f00*/  FMNMX.FTZ R89, R12, R89, !PT ;  /* 0x000000590c597209 */ /* 0x008fce0007810000 */
[----:B------:R-:W2:Y:S01]  /*2f10*/  MUFU.EX2 R44, R75 ;  /* 0x0000004b002c7308 */ /* 0x000ea20000000800 */
[----:B------:R-:W3:Y:S01]  /*2f20*/  SHFL.BFLY PT, R12, R89, 0x1, 0x1f ;  /* 0x0c201f00590c7f89 */ /* 0x000ee200000e0000 */
[----:B----4-:R-:W-:-:S06]  /*2f30*/  F2FP.BF16.F32.PACK_AB R163, R42, R113 ;  /* 0x000000712aa3723e */ /* 0x010fcc00000010ff */
[----:B------:R-:W-:Y:S08]  /*2f40*/  MUFU.EX2 R117, R117 ;  /* 0x0000007500757308 */ /* 0x000ff00000000800 */
[----:B------:R-:W4:Y:S01]  /*2f50*/  MUFU.EX2 R46, R79 ;  /* 0x0000004f002e7308 */ /* 0x000f220000000800 */
[----:B--2---:R-:W-:-:S07]  /*2f60*/  F2FP.BF16.F32.PACK_AB R157, R44, R115 ;  /* 0x000000732c9d723e */ /* 0x004fce00000010ff */
[----:B------:R-:W-:Y:S01]  /*2f70*/  MUFU.EX2 R119, R119 ;  /* 0x0000007700777308 */ /* 0x000fe20000000800 */
[----:B---3--:R-:W-:Y:S02]  /*2f80*/  FMNMX.FTZ R12, R89, R12, !PT ;  /* 0x0000000c590c7209 */ /* 0x008fe40007810000 */
[----:B------:R-:W-:Y:S02]  /*2f90*/  CS2R R88, SRZ ;  /* 0x0000000000587805 */ /* 0x000fe4000001ff00 */
[C---:B------:R-:W-:Y:S01]  /*2fa0*/  FSETP.NEU.FTZ.AND P3, PT, R12.reuse, -INF , PT ;  /* 0xff8000000c00780b */ /* 0x040fe20003f7d000 */
[----:B------:R-:W-:Y:S02]  /*2fb0*/  FMUL.FTZ R34, R12, R0 ;  /* 0x000000000c227220 */ /* 0x000fe40000410000 */
[----:B------:R-:W-:Y:S01]  /*2fc0*/  MUFU.EX2 R48, R83 ;  /* 0x0000005300307308 */ /* 0x000fe20000000800 */
[----:B----4-:R-:W-:Y:S02]  /*2fd0*/  F2FP.BF16.F32.PACK_AB R159, R46, R117 ;  /* 0x000000752e9f723e */ /* 0x010fe400000010ff */
[----:B------:R-:W-:-:S05]  /*2fe0*/  FSEL R34, R34, RZ, P3 ;  /* 0x000000ff22227208 */ /* 0x000fca0001800000 */
        /* <DEDUP_REMOVED lines=13> */
[----:B------:R-:W3:Y:S01]  /*30c0*/  MUFU.EX2 R25, R25 ;  /* 0x0000001900197308 */ /* 0x000ee20000000800 */
[----:B--2---:R-:W-:Y:S01]  /*30d0*/  FADD.FTZ R5, R183, R50 ;  /* 0x00000032b7057221 */ /* 0x004fe20000010000 */
[-CC-:B------:R-:W-:Y:S01]  /*30e0*/  FFMA.FTZ R31, R31, R0.reuse, -R34.reuse ;  /* 0x000000001f1f7223 */ /* 0x180fe20000010822 */
[-CC-:B------:R-:W-:Y:S01]  /*30f0*/  FFMA.FTZ R49, R49, R0.reuse, -R34.reuse ;  /* 0x0000000031317223 */ /* 0x180fe20000010822 */
[-CC-:B------:R-:W-:Y:S01]  /*3100*/  FFMA.FTZ R35, R35, R0.reuse, -R34.reuse ;  /* 0x0000000023237223 */ /* 0x180fe20000010822 */
[----:B------:R-:W-:Y:S01]  /*3110*/  FADD.FTZ R50, R8, R5 ;  /* 0x0000000508327221 */ /* 0x000fe20000010000 */
[-CC-:B------:R-:W-:Y:S01]  /*3120*/  FFMA.FTZ R53, R53, R0.reuse, -R34.reuse ;  /* 0x0000000035357223 */ /* 0x180fe20000010822 */
[-C--:B------:R-:W-:Y:S01]  /*3130*/  FFMA.FTZ R39, R39, R0.reuse, -R34 ;  /* 0x0000000027277223 */ /* 0x080fe20000010822 */
[----:B------:R-:W2:Y:S01]  /*3140*/  MUFU.EX2 R13, R13 ;  /* 0x0000000d000d7308 */ /* 0x000ea20000000800 */
[----:B------:R-:W-:Y:S01]  /*3150*/  FADD.FTZ R5, R177, R50 ;  /* 0x00000032b1057221 */ /* 0x000fe20000010000 */
[-CC-:B------:R-:W-:Y:S01]  /*3160*/  FFMA.FTZ R57, R57, R0.reuse, -R34.reuse ;  /* 0x0000000039397223 */ /* 0x180fe20000010822 */
[-CC-:B------:R-:W-:Y:S01]  /*3170*/  FFMA.FTZ R43, R43, R0.reuse, -R34.reuse ;  /* 0x000000002b2b7223 */ /* 0x180fe20000010822 */
[-CC-:B------:R-:W-:Y:S01]  /*3180*/  FFMA.FTZ R61, R61, R0.reuse, -R34.reuse ;  /* 0x000000003d3d7223 */ /* 0x180fe20000010822 */
[----:B------:R-:W-:Y:S01]  /*3190*/  FADD.FTZ R50, R14, R5 ;  /* 0x000000050e327221 */ /* 0x000fe20000010000 */
[-CC-:B------:R-:W-:Y:S01]  /*31a0*/  FFMA.FTZ R47, R47, R0.reuse, -R34.reuse ;  /* 0x000000002f2f7223 */ /* 0x180fe20000010822 */
[-CC-:B------:R-:W-:Y:S01]  /*31b0*/  FFMA.FTZ R65, R65, R0.reuse, -R34.reuse ;  /* 0x0000000041417223 */ /* 0x180fe20000010822 */
[----:B------:R4:W5:Y:S01]  /*31c0*/  MUFU.EX2 R182, R29 ;  /* 0x0000001d00b67308 */ /* 0x0009620000000800 */
[-CC-:B------:R-:W-:Y:S01]  /*31d0*/  FFMA.FTZ R51, R51, R0.reuse, -R34.reuse ;  /* 0x0000000033337223 */ /* 0x180fe20000010822 */
[----:B------:R-:W-:Y:S01]  /*31e0*/  F2FP.BF16.F32.PACK_AB R183, R8, R183 ;  /* 0x000000b708b7723e */ /* 0x000fe200000010ff */
[-CC-:B------:R-:W-:Y:S01]  /*31f0*/  FFMA.FTZ R69, R69, R0.reuse, -R34.reuse ;  /* 0x0000000045457223 */ /* 0x180fe20000010822 */
[-CC-:B------:R-:W-:Y:S01]  /*3200*/  FFMA.FTZ R55, R55, R0.reuse, -R34.reuse ;  /* 0x0000000037377223 */ /* 0x180fe20000010822 */
[-CC-:B------:R-:W-:Y:S01]  /*3210*/  FFMA.FTZ R73, R73, R0.reuse, -R34.reuse ;  /* 0x0000000049497223 */ /* 0x180fe20000010822 */
[-CC-:B------:R-:W-:Y:S01]  /*3220*/  FFMA.FTZ R59, R59, R0.reuse, -R34.reuse ;  /* 0x000000003b3b7223 */ /* 0x180fe20000010822 */
[-C--:B------:R-:W-:Y:S01]  /*3230*/  FFMA.FTZ R77, R77, R0.reuse, -R34 ;  /* 0x000000004d4d7223 */ /* 0x080fe20000010822 */
[----:B------:R-:W1:Y:S01]  /*3240*/  MUFU.EX2 R15, R15 ;  /* 0x0000000f000f7308 */ /* 0x000e620000000800 */
[----:B----4-:R-:W-:Y:S01]  /*3250*/  FADD.FTZ R29, R179, R50 ;  /* 0x00000032b31d7221 */ /* 0x010fe20000010000 */
[----:B---3--:R-:W-:Y:S01]  /*3260*/  FADD.FTZ R50, R180, R25 ;  /* 0x00000019b4327221 */ /* 0x008fe20000010000 */
[-CC-:B------:R-:W-:Y:S01]  /*3270*/  FFMA.FTZ R63, R63, R0.reuse, -R34.reuse ;  /* 0x000000003f3f7223 */ /* 0x180fe20000010822 */
[-C--:B------:R-:W-:Y:S01]  /*3280*/  FFMA.FTZ R81, R81, R0.reuse, -R34 ;  /* 0x0000000051517223 */ /* 0x080fe20000010822 */
[C---:B------:R-:W-:Y:S01]  /*3290*/  FADD.FTZ R52, R20.reuse, R29 ;  /* 0x0000001d14347221 */ /* 0x040fe20000010000 */
[----:B--2---:R-:W-:Y:S01]  /*32a0*/  FADD.FTZ R29, R13, R50 ;  /* 0x000000320d1d7221 */ /* 0x004fe20000010000 */
[-CC-:B------:R-:W-:Y:S01]  /*32b0*/  FFMA.FTZ R9, R9, R0.reuse, -R34.reuse ;  /* 0x0000000009097223 */ /* 0x180fe20000010822 */
[----:B------:R2:W3:Y:S01]  /*32c0*/  MUFU.EX2 R176, R33 ;  /* 0x0000002100b07308 */ /* 0x0004e20000000800 */
[----:B------:R-:W-:Y:S01]  /*32d0*/  F2FP.BF16.F32.PACK_AB R179, R20, R179 ;  /* 0x000000b314b3723e */ /* 0x000fe200000010ff */
[----:B-----5:R-:W-:Y:S01]  /*32e0*/  FADD.FTZ R50, R182, R29 ;  /* 0x0000001db6327221 */ /* 0x020fe20000010000 */
[----:B------:R-:W-:Y:S01]  /*32f0*/  FFMA.FTZ R34, R85, R0, -R34 ;  /* 0x0000000055227223 */ /* 0x000fe20000010822 */
[----:B------:R-:W-:Y:S01]  /*3300*/  F2FP.BF16.F32.PACK_AB R177, R14, R177 ;  /* 0x000000b10eb1723e */ /* 0x000fe200000010ff */
[----:B------:R-:W-:Y:S01]  /*3310*/  VIADD R14, R22, 0xfffffffe ;  /* 0xfffffffe160e7836 */ /* 0x000fe20000000000 */
[----:B------:R-:W-:-:S02]  /*3320*/  F2FP.BF16.F32.PACK_AB R153, R48, R119 ;  /* 0x000000773099723e */ /* 0x000fc400000010ff */
[----:B------:R-:W4:Y:S01]  /*3330*/  MUFU.EX2 R21, R21 ;  /* 0x0000001500157308 */ /* 0x000f220000000800 */
[----:B--2---:R-:W-:Y:S01]  /*3340*/  IMAD.U32 R33, RZ, RZ, UR36 ;  /* 0x00000024ff217e24 */ /* 0x004fe2000f8e00ff */
[----:B------:R-:W-:Y:S02]  /*3350*/  F2FP.BF16.F32.PACK_AB R180, R25, R180 ;  /* 0x000000b419b4723e */ /* 0x000fe400000010ff */
[----:B------:R-:W-:Y:S01]  /*3360*/  F2FP.BF16.F32.PACK_AB R182, R182, R13 ;  /* 0x0000000db6b6723e */ /* 0x000fe200000010ff */
[----:B------:R-:W-:Y:S02]  /*3370*/  @!P1 VIADD R5, R33, 0x34840 ;  /* 0x0003484021059836 */ /* 0x000fe40000000000 */
[----:B------:R-:W-:Y:S01]  /*3380*/  FADD.FTZ R33, R173, R52 ;  /* 0x00000034ad217221 */ /* 0x000fe20000010000 */
[C---:B------:R-:W-:Y:S01]  /*3390*/  F2FP.BF16.F32.PACK_AB R173, R24.reuse, R173 ;  /* 0x000000ad18ad723e */ /* 0x040fe200000010ff */
[----:B------:R-:W2:Y:S01]  /*33a0*/  MUFU.EX2 R178, R37 ;  /* 0x0000002500b27308 */ /* 0x000ea20000000800 */
[----:B------:R-:W-:Y:S01]  /*33b0*/  @!P1 PRMT R5, RZ, 0x654, R5 ;  /* 0x00000654ff059816 */ /* 0x000fe20000000005 */
[----:B------:R-:W-:Y:S01]  /*33c0*/  FADD.FTZ R52, R24, R33 ;  /* 0x0000002118347221 */ /* 0x000fe20000010000 */
[----:B0-----:R-:W-:-:S02]  /*33d0*/  @P2 IMAD.HI.U32 R33, R19, R54, RZ ;  /* 0x0000003613212227 */ /* 0x001fc400078e00ff */
[----:B------:R0:W-:Y:S02]  /*33e0*/  @!P1 SYNCS.ARRIVE.TRANS64.RED.A1T0 RZ, [R5+URZ], RZ ;  /* 0x000000ff05ff99a7 */ /* 0x0001e4000810043f */
[----:B------:R-:W-:Y:S01]  /*33f0*/  FADD.FTZ R29, R175, R52 ;  /* 0x00000034af1d7221 */ /* 0x000fe20000010000 */
[----:B------:R-:W5:Y:S01]  /*3400*/  MUFU.EX2 R23, R23 ;  /* 0x0000001700177308 */ /* 0x000f620000000800 */
[----:B------:R-:W-:Y:S01]  /*3410*/  IMAD R54, R16, UR6, -R3 ;  /* 0x0000000610367c24 */ /* 0x000fe2000f8e0a03 */
[----:B-1----:R-:W-:Y:S01]  /*3420*/  @P2 SHF.R.U32.HI R19, RZ, R56, R33 ;  /* 0x00000038ff132219 */ /* 0x002fe20000011621 */
[C---:B------:R-:W-:Y:S01]  /*3430*/  FADD.FTZ R52, R26.reuse, R29 ;  /* 0x0000001d1a347221 */ /* 0x040fe20000010000 */
[----:B------:R-:W-:Y:S01]  /*3440*/  F2FP.BF16.F32.PACK_AB R175, R26, R175 ;  /* 0x000000af1aaf723e */ /* 0x000fe200000010ff */
[----:B0-----:R-:W-:Y:S02]  /*3450*/  FADD.FTZ R5, R15, R50 ;  /* 0x000000320f057221 */ /* 0x001fe40000010000 */
[----:B------:R-:W-:Y:S01]  /*3460*/  IMAD.IADD R54, R54, 0x1, R19 ;  /* 0x0000000136367824 */ /* 0x000fe200078e0213 */
[----:B------:R-:W0:Y:S01]  /*3470*/  MUFU.EX2 R172, R41 ;  /* 0x0000002900ac7308 */ /* 0x000e220000000800 */
[----:B---3--:R-:W-:Y:S01]  /*3480*/  FADD.FTZ R50, R176, R5 ;  /* 0x00000005b0327221 */ /* 0x008fe20000010000 */
[----:B------:R-:W-:-:S02]  /*3490*/  FADD.FTZ R5, R169, R52 ;  /* 0x00000034a9057221 */ /* 0x000fc40000010000 */
[----:B------:R-:W-:Y:S01]  /*34a0*/  SHF.R.S32.HI R19, RZ, 0x1f, R54 ;  /* 0x0000001fff137819 */ /* 0x000fe20000011436 */
[----:B----4-:R-:W-:Y:S01]  /*34b0*/  FADD.FTZ R3, R21, R50 ;  /* 0x0000003215037221 */ /* 0x010fe20000010000 */
[----:B------:R-:W-:Y:S02]  /*34c0*/  FADD.FTZ R52, R28, R5 ;  /* 0x000000051c347221 */ /* 0x000fe40000010000 */
[----:B------:R-:W1:Y:S01]  /*34d0*/  MUFU.EX2 R27, R27 ;  /* 0x0000001b001b7308 */ /* 0x000e620000000800 */
[----:B------:R-:W-:Y:S01]  /*34e0*/  LEA.HI R19, R19, R54, RZ, 0x7 ;  /* 0x0000003613137211 */ /* 0x000fe200078f38ff */
[----:B--2---:R-:W-:Y:S01]  /*34f0*/  FADD.FTZ R50, R178, R3 ;  /* 0x00000003b2327221 */ /* 0x004fe20000010000 */
[----:B------:R-:W-:Y:S01]  /*3500*/  FADD.FTZ R5, R171, R52 ;  /* 0x00000034ab057221 */ /* 0x000fe20000010000 */
[----:B------:R-:W-:Y:S02]  /*3510*/  F2FP.BF16.F32.PACK_AB R169, R28, R169 ;  /* 0x000000a91ca9723e */ /* 0x000fe400000010ff */
[----:B-----5:R-:W-:Y:S01]  /*3520*/  FADD.FTZ R3, R23, R50 ;  /* 0x0000003217037221 */ /* 0x020fe20000010000 */
[----:B------:R-:W-:Y:S01]  /*3530*/  FADD.FTZ R52, R30, R5 ;  /* 0x000000051e347221 */ /* 0x000fe20000010000 */
[----:B------:R-:W2:Y:S01]  /*3540*/  MUFU.EX2 R174, R45 ;  /* 0x0000002d00ae7308 */ /* 0x000ea20000000800 */
[----:B------:R-:W-:Y:S01]  /*3550*/  SHF.R.S32.HI R20, RZ, 0x7, R19 ;  /* 0x00000007ff147819 */ /* 0x000fe20000011413 */
[----:B0-----:R-:W-:Y:S01]  /*3560*/  FADD.FTZ R50, R172, R3 ;  /* 0x00000003ac327221 */ /* 0x001fe20000010000 */
[----:B------:R-:W-:Y:S01]  /*3570*/  FADD.FTZ R5, R165, R52 ;  /* 0x00000034a5057221 */ /* 0x000fe20000010000 */
[----:B------:R-:W-:-:S02]  /*3580*/  F2FP.BF16.F32.PACK_AB R171, R30, R171 ;  /* 0x000000ab1eab723e */ /* 0x000fc400000010ff */
[----:B------:R-:W-:Y:S01]  /*3590*/  VIMNMX R19, R17, R20, !PT ;  /* 0x0000001411137248 */ /* 0x000fe20007fe0100 */
[----:B------:R-:W-:Y:S01]  /*35a0*/  FADD.FTZ R52, R32, R5 ;  /* 0x0000000520347221 */ /* 0x000fe20000010000 */
[----:B------:R-:W0:Y:S01]  /*35b0*/  MUFU.EX2 R31, R31 ;  /* 0x0000001f001f7308 */ /* 0x000e220000000800 */
[----:B-1----:R-:W-:Y:S01]  /*35c0*/  FADD.FTZ R3, R27, R50 ;  /* 0x000000321b037221 */ /* 0x002fe20000010000 */
[----:B------:R-:W-:Y:S01]  /*35d0*/  ISETP.GE.AND P3, PT, R14, R19, PT ;  /* 0x000000130e00720c */ /* 0x000fe20003f66270 */
[----:B------:R-:W-:Y:S01]  /*35e0*/  FADD.FTZ R5, R167, R52 ;  /* 0x00000034a7057221 */ /* 0x000fe20000010000 */
[----:B------:R-:W-:Y:S02]  /*35f0*/  F2FP.BF16.F32.PACK_AB R165, R32, R165 ;  /* 0x000000a520a5723e */ /* 0x000fe400000010ff */
[C---:B------:R-:W-:Y:S01]  /*3600*/  F2FP.BF16.F32.PACK_AB R167, R36.reuse, R167 ;  /* 0x000000a724a7723e */ /* 0x040fe200000010ff */
[----:B------:R-:W-:Y:S01]  /*3610*/  FADD.FTZ R52, R36, R5 ;  /* 0x0000000524347221 */ /* 0x000fe20000010000 */
[----:B------:R-:W1:Y:S01]  /*3620*/  MUFU.EX2 R168, R49 ;  /* 0x0000003100a87308 */ /* 0x000e620000000800 */
[----:B--2---:R-:W-:Y:S01]  /*3630*/  FADD.FTZ R50, R174, R3 ;  /* 0x00000003ae327221 */ /* 0x004fe20000010000 */
[----:B------:R-:W-:Y:S01]  /*3640*/  F2FP.BF16.F32.PACK_AB R176, R176, R15 ;  /* 0x0000000fb0b0723e */ /* 0x000fe200000010ff */
[----:B------:R-:W-:Y:S01]  /*3650*/  FADD.FTZ R5, R111, R52 ;  /* 0x000000346f057221 */ /* 0x000fe20000010000 */
[----:B------:R-:W-:-:S02]  /*3660*/  F2FP.BF16.F32.PACK_AB R178, R178, R21 ;  /* 0x00000015b2b2723e */ /* 0x000fc400000010ff */
[----:B------:R-:W-:Y:S02]  /*3670*/  CS2R R110, SRZ ;  /* 0x00000000006e7805 */ /* 0x000fe4000001ff00 */
[----:B------:R-:W-:Y:S01]  /*3680*/  F2FP.BF16.F32.PACK_AB R172, R172, R23 ;  /* 0x00000017acac723e */ /* 0x000fe200000010ff */
[----:B------:R-:W-:Y:S01]  /*3690*/  FADD.FTZ R52, R40, R5 ;  /* 0x0000000528347221 */ /* 0x000fe20000010000 */
[----:B------:R-:W2:Y:S01]  /*36a0*/  MUFU.EX2 R35, R35 ;  /* 0x0000002300237308 */ /* 0x000ea20000000800 */
[----:B0-----:R-:W-:Y:S01]  /*36b0*/  FADD.FTZ R3, R31, R50 ;  /* 0x000000321f037221 */ /* 0x001fe20000010000 */
[----:B------:R-:W-:Y:S01]  /*36c0*/  F2FP.BF16.F32.PACK_AB R174, R174, R27 ;  /* 0x0000001baeae723e */ /* 0x000fe200000010ff */
[----:B------:R-:W-:Y:S01]  /*36d0*/  FADD.FTZ R5, R113, R52 ;  /* 0x0000003471057221 */ /* 0x000fe20000010000 */
[----:B------:R-:W-:-:S03]  /*36e0*/  CS2R R112, SRZ ;  /* 0x0000000000707805 */ /* 0x000fc6000001ff00 */
[----:B------:R-:W-:Y:S01]  /*36f0*/  FADD.FTZ R8, R42, R5 ;  /* 0x000000052a087221 */ /* 0x000fe20000010000 */
[----:B------:R-:W0:Y:S01]  /*3700*/  MUFU.EX2 R170, R53 ;  /* 0x0000003500aa7308 */ /* 0x000e220000000800 */
[C---:B-1----:R-:W-:Y:S01]  /*3710*/  FADD.FTZ R50, R168.reuse, R3 ;  /* 0x00000003a8327221 */ /* 0x042fe20000010000 */
[----:B------:R-:W-:Y:S01]  /*3720*/  F2FP.BF16.F32.PACK_AB R168, R168, R31 ;  /* 0x0000001fa8a8723e */ /* 0x000fe200000010ff */
[----:B------:R-:W-:Y:S01]  /*3730*/  FADD.FTZ R5, R115, R8 ;  /* 0x0000000873057221 */ /* 0x000fe20000010000 */
[----:B------:R-:W-:-:S03]  /*3740*/  CS2R R114, SRZ ;  /* 0x0000000000727805 */ /* 0x000fc6000001ff00 */
[----:B------:R-:W-:Y:S01]  /*3750*/  FADD.FTZ R8, R44, R5 ;  /* 0x000000052c087221 */ /* 0x000fe20000010000 */
[----:B------:R-:W1:Y:S01]  /*3760*/  MUFU.EX2 R39, R39 ;  /* 0x0000002700277308 */ /* 0x000e620000000800 */
[----:B--2---:R-:W-:Y:S02]  /*3770*/  FADD.FTZ R3, R35, R50 ;  /* 0x0000003223037221 */ /* 0x004fe40000010000 */
[----:B------:R-:W-:Y:S01]  /*3780*/  FADD.FTZ R5, R117, R8 ;  /* 0x0000000875057221 */ /* 0x000fe20000010000 */
[----:B------:R-:W-:-:S03]  /*3790*/  CS2R R116, SRZ ;  /* 0x0000000000747805 */ /* 0x000fc6000001ff00 */
[----:B------:R-:W-:Y:S01]  /*37a0*/  FADD.FTZ R8, R46, R5 ;  /* 0x000000052e087221 */ /* 0x000fe20000010000 */
[----:B------:R-:W2:Y:S01]  /*37b0*/  MUFU.EX2 R164, R57 ;  /* 0x0000003900a47308 */ /* 0x000ea20000000800 */
[C---:B0-----:R-:W-:Y:S01]  /*37c0*/  FADD.FTZ R50, R170.reuse, R3 ;  /* 0x00000003aa327221 */ /* 0x041fe20000010000 */
[----:B------:R-:W-:Y:S01]  /*37d0*/  F2FP.BF16.F32.PACK_AB R170, R170, R35 ;  /* 0x00000023aaaa723e */ /* 0x000fe200000010ff */
[----:B------:R-:W-:Y:S01]  /*37e0*/  FADD.FTZ R5, R119, R8 ;  /* 0x0000000877057221 */ /* 0x000fe20000010000 */
[----:B------:R-:W-:-:S03]  /*37f0*/  CS2R R118, SRZ ;  /* 0x0000000000767805 */ /* 0x000fc6000001ff00 */
[----:B------:R-:W-:Y:S01]  /*3800*/  FADD.FTZ R8, R48, R5 ;  /* 0x0000000530087221 */ /* 0x000fe20000010000 */
        /* <DEDUP_REMOVED lines=29> */
[----:B------:R-:W-:Y:S02]  /*39e0*/  F2FP.BF16.F32.PACK_AB R155, R38, R121 ;  /* 0x00000079269b723e */ /* 0x000fe400000010ff */
[----:B------:R-:W-:-:S04]  /*39f0*/  CS2R R120, SRZ ;  /* 0x0000000000787805 */ /* 0x000fc8000001ff00 */
        /* <DEDUP_REMOVED lines=10> */
[----:B--2---:R-:W-:Y:S01]  /*3aa0*/  FADD.FTZ R2, R154, R5 ;  /* 0x000000059a027221 */ /* 0x004fe20000010000 */
[----:B------:R-:W-:-:S03]  /*3ab0*/  IMAD.MOV.U32 R5, RZ, RZ, RZ ;  /* 0x000000ffff057224 */ /* 0x000fc600078e00ff */
[C---:B0-----:R-:W-:Y:S01]  /*3ac0*/  FADD.FTZ R9, R3.reuse, R2 ;  /* 0x0000000203097221 */ /* 0x041fe20000010000 */
[----:B------:R-:W-:Y:S01]  /*3ad0*/  F2FP.BF16.F32.PACK_AB R154, R3, R154 ;  /* 0x0000009a039a723e */ /* 0x000fe200000010ff */
[----:B------:R-:W-:Y:S02]  /*3ae0*/  IMAD.MOV.U32 R2, RZ, RZ, 0x3f800000 ;  /* 0x3f800000ff027424 */ /* 0x000fe400078e00ff */
[----:B------:R-:W-:Y:S01]  /*3af0*/  IMAD.MOV.U32 R3, RZ, RZ, 0x3f800000 ;  /* 0x3f800000ff037424 */ /* 0x000fe200078e00ff */
[----:B------:R-:W-:Y:S06]  /*3b00*/  @!P3 BRA `(.L_x_2056) ;  /* 0x000000280080b947 */ /* 0x000fec0003800000 */
[----:B------:R-:W-:Y:S01]  /*3b10*/  IMAD.MOV.U32 R13, RZ, RZ, R4 ;  /* 0x000000ffff0d7224 */ /* 0x000fe200078e0004 */
[----:B------:R-:W-:Y:S01]  /*3b20*/  UMOV UR39, URZ ;  /* 0x0000003f00277c82 */ /* 0x000fe20008000000 */
[----:B------:R-:W-:Y:S01]  /*3b30*/  IMAD.MOV.U32 R15, RZ, RZ, R12 ;  /* 0x000000ffff0f7224 */ /* 0x000fe200078e000c */
[----:B------:R-:W-:Y:S01]  /*3b40*/  ULDC UR41, c[0x0][0x288] ;  /* 0x0000a20000297ab9 */ /* 0x000fe20000000800 */
[----:B------:R-:W-:Y:S01]  /*3b50*/  IMAD.MOV.U32 R20, RZ, RZ, RZ ;  /* 0x000000ffff147224 */ /* 0x000fe200078e00ff */
[----:B------:R-:W-:Y:S01]  /*3b60*/  ULDC UR40, c[0x0][0x2f0] ;  /* 0x0000bc0000287ab9 */ /* 0x000fe20000000800 */
[----:B------:R-:W-:Y:S02]  /*3b70*/  IMAD.MOV.U32 R2, RZ, RZ, 0x3f800000 ;  /* 0x3f800000ff027424 */ /* 0x000fe400078e00ff */
[----:B------:R-:W-:-:S07]  /*3b80*/  IMAD.MOV.U32 R151, RZ, RZ, RZ ;  /* 0x000000ffff977224 */ /* 0x000fce00078e00ff */
.L_x_2065:
[----:B------:R-:W-:-:S04]  /*3b90*/  UIADD3 UR6, UR39, 0x1, URZ ;  /* 0x0000000127067890 */ /* 0x000fc8000fffe03f */
[----:B------:R-:W-:-:S04]  /*3ba0*/  UISETP.NE.AND UP0, UPT, UR6, 0x2, UPT ;  /* 0x000000020600788c */ /* 0x000fc8000bf05270 */
[----:B------:R-:W-:Y:S02]  /*3bb0*/  USEL UR7, URZ, 0x1, UP0 ;  /* 0x000000013f077887 */ /* 0x000fe40008000000 */
[----:B------:R-:W-:-:S04]  /*3bc0*/  USEL UR37, UR6, URZ, UP0 ;  /* 0x0000003f06257287 */ /* 0x000fc80008000000 */
[----:B------:R-:W-:Y:S01]  /*3bd0*/  LOP3.LUT R5, R20, UR7, RZ, 0x3c, !PT ;  /* 0x0000000714057c12 */ /* 0x000fe2000f8e3cff */
[----:B------:R-:W-:Y:S07]  /*3be0*/  @!P0 BRA `(.L_x_2057) ;  /* 0x0000000000048947 */ /* 0x000fee0003800000 */
[----:B------:R-:W-:Y:S01]  /*3bf0*/  BPT.TRAP 0x1 ;  /* 0x000000040000795c */ /* 0x000fe20000300000 */
.L_x_2057:
[----:B------:R-:W-:Y:S01]  /*3c00*/  ULEA UR60, UR37, UR36, 0x3 ;  /* 0x00000024253c7291 */ /* 0x000fe2000f8e183f */
[----:B------:R-:W-:-:S08]  /*3c10*/  SHF.L.U32 R0, R5, 0x1f, RZ ;  /* 0x0000001f05007819 */ /* 0x000fd000000006ff */
[----:B------:R0:W1:Y:S01]  /*3c20*/  SYNCS.PHASECHK.TRANS64.TRYWAIT P3, [UR60+0x34830], R0 ;  /* 0x03483000ff0075a7 */ /* 0x000062000806017c */
[----:B------:R-:W-:Y:S05]  /*3c30*/  @!P0 BRA `(.L_x_2058) ;  /* 0x0000000000048947 */ /* 0x000fea0003800000 */
[----:B------:R-:W-:Y:S01]  /*3c40*/  BPT.TRAP 0x1 ;  /* 0x000000040000795c */ /* 0x000fe20000300000 */
.L_x_2058:
[----:B-1----:R-:W-:Y:S05]  /*3c50*/  @P3 BRA `(.L_x_2059) ;  /* 0x0000000000083947 */ /* 0x002fea0003800000 */
[----:B------:R-:W1:Y:S02]  /*3c60*/  SYNCS.PHASECHK.TRANS64.TRYWAIT P3, [UR60+0x34830], R0 ;  /* 0x03483000ff0075a7 */ /* 0x000e64000806017c */
[----:B-1----:R-:W-:Y:S05]  /*3c70*/  @!P3 BRA `(.L_x_2060) ;  /* 0x000000ac00a8b947 */ /* 0x002fea0003800000 */
.L_x_2059:
        /* <DEDUP_REMOVED lines=12> */
[----:B------:R-:W-:Y:S01]  /*3d40*/  FMUL.FTZ R92, R92, R3 ;  /* 0x000000035c5c7220 */ /* 0x000fe20000410000 */
[----:B------:R-:W-:Y:S01]  /*3d50*/  UMOV UR15, 0x40000040 ;  /* 0x40000040000f7882 */ /* 0x000fe20000000000 */
[----:B------:R-:W-:-:S02]  /*3d60*/  UIADD3 UR18, UR58, 0x400, URZ ;  /* 0x000004003a127890 */ /* 0x000fc4000fffe03f */
[----:B------:R-:W-:Y:S01]  /*3d70*/  HGMMA.64x128x16.F32.BF16 R24, gdesc[UR56], RZ, !UPT, gsb0 ;  /* 0x01e00000381879f0 */ /* 0x000fe2000c0018ff */
        /* <DEDUP_REMOVED lines=112> */
.L_x_2061:
[----:B------:R-:W-:Y:S01]  /*4480*/  ULEA UR7, UR39, UR36, 0x3 ;  /* 0x0000002427077291 */ /* 0x000fe2000f8e183f */
[----:B01----:R-:W-:-:S08]  /*4490*/  SHF.L.U32 R0, R20, 0x1f, RZ ;  /* 0x0000001f14007819 */ /* 0x003fd000000006ff */
[----:B------:R0:W1:Y:S01]  /*44a0*/  SYNCS.PHASECHK.TRANS64.TRYWAIT P3, [UR7+0x34850], R0 ;  /* 0x03485000ff0075a7 */ /* 0x0000620008060147 */
[----:B------:R-:W-:Y:S05]  /*44b0*/  @!P0 BRA `(.L_x_2062) ;  /* 0x0000000000048947 */ /* 0x000fea0003800000 */
[----:B------:R-:W-:Y:S01]  /*44c0*/  BPT.TRAP 0x1 ;  /* 0x000000040000795c */ /* 0x000fe20000300000 */
.L_x_2062:
[----:B-1----:R-:W-:Y:S05]  /*44d0*/  @P3 BRA `(.L_x_2063) ;  /* 0x0000000000083947 */ /* 0x002fea0003800000 */
[----:B------:R-:W1:Y:S02]  /*44e0*/  SYNCS.PHASECHK.TRANS64.TRYWAIT P3, [UR7+0x34850], R0 ;  /* 0x03485000ff0075a7 */ /* 0x000e640008060147 */
[----:B-1----:R-:W-:Y:S05]  /*44f0*/  @!P3 BRA `(.L_x_2064) ;  /* 0x000000a400a0b947 */ /* 0x002fea0003800000 */
.L_x_2063:
[----:B------:R-:W-:Y:S01]  /*4500*/  UIADD3 UR6, UR36, 0x400, URZ ;  /* 0x0000040024067890 */ /* 0x000fe2000fffe03f */
[----:B------:R-:W-:Y:S01]  /*4510*/  WARPGROUP.ARRIVE ;  /* 0x00000000000079c5 */ /* 0x000fe20000000000 */
[----:B------:R-:W-:Y:S01]  /*4520*/  UMOV UR11, 0x40000040 ;  /* 0x40000040000b7882 */ /* 0x000fe20000000000 */
[----:B-1----:R-:W0:Y:S01]  /*4530*/  @P2 LDC R3, c[0x0][0x44c] ;  /* 0x00011300ff032b82 */ /* 0x002e220000000800 */
[----:B------:R-:W-:-:S04]  /*4540*/  USHF.R.U32.HI UR6, URZ, 0x4, UR6 ;  /* 0x000000043f067899 */ /* 0x000fc80008011606 */
[----:B------:R-:W-:-:S03]  /*4550*/  ULOP3.LUT UR6, UR6, 0x3fff, URZ, 0xc0, !UPT ;  /* 0x00003fff06067892 */ /* 0x000fc6000f8ec03f */
[----:B------:R-:W1:Y:S01]  /*4560*/  @P2 LDC R21, c[0x0][0x450] ;  /* 0x00011400ff152b82 */ /* 0x000e620000000800 */
[----:B------:R-:W-:-:S04]  /*4570*/  ULOP3.LUT UR6, UR6, 0x4000000, URZ, 0xfc, !UPT ;  /* 0x0400000006067892 */ /* 0x000fc8000f8efc3f */
[----:B------:R-:W-:-:S03]  /*4580*/  ULEA UR6, UR39, UR6, 0xb ;  /* 0x0000000627067291 */ /* 0x000fc6000f8e583f */
[----:B------:R-:W-:-:S04]  /*4590*/  UMOV UR39, UR37 ;  /* 0x0000002500277c82 */ /* 0x000fc80008000000 */
[----:B------:R-:W-:Y:S02]  /*45a0*/  UMOV UR10, UR6 ;  /* 0x00000006000a7c82 */ /* 0x000fe40008000000 */
[----:B------:R-:W-:Y:S01]  /*45b0*/  HGMMA.64x128x16.F32.BF16 R88, R180, gdesc[UR8].tnspB, R88, gsb0 ;  /* 0x41e00008b4587df0 */ /* 0x000fe20008001858 */
[----:B------:R-:W-:Y:S01]  /*45c0*/  UIADD3 UR10, UR6, 0x80, URZ ;  /* 0x00000080060a7890 */ /* 0x000fe2000fffe03f */
[----:B0-----:R-:W-:Y:S01]  /*45d0*/  @P2 IMAD.HI.U32 R0, R10, R3, RZ ;  /* 0x000000030a002227 */ /* 0x001fe200078e00ff */
[----:B------:R-:W-:-:S03]  /*45e0*/  UMOV UR11, 0x40000040 ;  /* 0x40000040000b7882 */ /* 0x000fc60000000000 */
[----:B------:R-:W-:Y:S01]  /*45f0*/  IMAD.MOV.U32 R3, RZ, RZ, R10 ;  /* 0x000000ffff037224 */ /* 0x000fe200078e000a */
[----:B-1----:R-:W-:Y:S01]  /*4600*/  @P2 SHF.R.U32.HI R3, RZ, R21, R0 ;  /* 0x00000015ff032219 */ /* 0x002fe20000011600 */
[----:B------:R-:W-:-:S04]  /*4610*/  IMAD.MOV.U32 R21, RZ, RZ, -0x80 ;  /* 0xffffff80ff157424 */ /* 0x000fc800078e00ff */
[----:B------:R-:W0:Y:S01]  /*4620*/  SHFL.IDX PT, R2, R3, 0x1, 0x1c1f ;  /* 0x003c1f0003027f89 */ /* 0x000e2200000e0000 */
[----:B------:R-:W-:-:S04]  /*4630*/  IMAD R0, R14, R21, 0x1 ;  /* 0x000000010e007424 */ /* 0x000fc800078e0215 */
[----:B------:R-:W-:-:S04]  /*4640*/  IMAD R21, R11, -0x2, R0 ;  /* 0xfffffffe0b157824 */ /* 0x000fc800078e0200 */
[----:B------:R-:W-:-:S05]  /*4650*/  IMAD R21, R16, UR40, R21 ;  /* 0x0000002810157c24 */ /* 0x000fca000f8e0215 */
[----:B0-----:R-:W-:-:S04]  /*4660*/  IADD3 R0, R2, -UR41, R21 ;  /* 0x8000002902007c10 */ /* 0x001fc8000fffe015 */
[C---:B------:R-:W-:Y:S02]  /*4670*/  ISETP.GT.AND P3, PT, R0.reuse, RZ, PT ;  /* 0x000000ff0000720c */ /* 0x040fe40003f64270 */
[----:B------:R-:W-:Y:S02]  /*4680*/  ISETP.GT.AND P4, PT, R0, 0x1, PT ;  /* 0x000000010000780c */ /* 0x000fe40003f84270 */
[----:B------:R-:W-:Y:S02]  /*4690*/  FSEL R20, R26, -INF , P3 ;  /* 0xff8000001a147808 */ /* 0x000fe40001800000 */
[----:B------:R-:W-:Y:S02]  /*46a0*/  ISETP.GT.AND P3, PT, R0, 0x8, PT ;  /* 0x000000080000780c */ /* 0x000fe40003f64270 */
        /* <DEDUP_REMOVED lines=15> */
[----:B------:R-:W-:Y:S01]  /*47a0*/  FMNMX.FTZ R23, R184, R23, !PT ;  /* 0x00000017b8177209 */ /* 0x000fe20007810000 */
[----:B------:R-:W-:Y:S02]  /*47b0*/  WARPGROUP.DEPBAR.LE gsb0, 0x0 ;  /* 0x00008000000079c5 */ /* 0x000fe40000010000 */
[----:B------:R-:W-:Y:S01]  /*47c0*/  WARPGROUP.ARRIVE ;  /* 0x00000000000079c5 */ /* 0x000fe20000000000 */
[----:B------:R-:W-:Y:S02]  /*47d0*/  FSEL R182, R38, -INF , P3 ;  /* 0xff80000026b67808 */ /* 0x000fe40001800000 */
[----:B------:R-:W-:Y:S02]  /*47e0*/  ISETP.GT.AND P3, PT, R0, 0x20, PT ;  /* 0x000000200000780c */ /* 0x000fe40003f64270 */
[----:B------:R-:W-:Y:S01]  /*47f0*/  FSEL R180, R39, -INF , P4 ;  /* 0xff80000027b47808 */ /* 0x000fe20002000000 */
[----:B------:R-:W-:Y:S01]  /*4800*/  HGMMA.64x128x16.F32.BF16 R88, R176, gdesc[UR8].tnspB, R88, gsb0 ;  /* 0x41e00008b0587df0 */ /* 0x000fe20008001858 */
[----:B------:R-:W-:Y:S01]  /*4810*/  UIADD3 UR10, UR6, 0x100, URZ ;  /* 0x00000100060a7890 */ /* 0x000fe2000fffe03f */
[----:B------:R-:W-:Y:S01]  /*4820*/  FMNMX.FTZ R23, R182, R23, !PT ;  /* 0x00000017b6177209 */ /* 0x000fe20007810000 */
[----:B------:R-:W-:Y:S01]  /*4830*/  UMOV UR11, 0x40000040 ;  /* 0x40000040000b7882 */ /* 0x000fe20000000000 */
[----:B------:R-:W-:-:S02]  /*4840*/  ISETP.GT.AND P4, PT, R0, 0x21, PT ;  /* 0x000000210000780c */ /* 0x000fc40003f84270 */
        /* <DEDUP_REMOVED lines=22> */
[----:B------:R-:W-:Y:S02]  /*49b0*/  FSEL R50, R50, -INF , P3 ;  /* 0xff80000032327808 */ /* 0x000fe40001800000 */
[----:B------:R-:W-:Y:S02]  /*49c0*/  FMNMX.FTZ R23, R172, R23, !PT ;  /* 0x00000017ac177209 */ /* 0x000fe40007810000 */
[----:B------:R-:W-:Y:S02]  /*49d0*/  ISETP.GT.AND P3, PT, R0, 0x38, PT ;  /* 0x000000380000780c */ /* 0x000fe40003f64270 */
[----:B------:R-:W-:Y:S02]  /*49e0*/  FSEL R46, R51, -INF , P4 ;  /* 0xff800000332e7808 */ /* 0x000fe40002000000 */
[----:B------:R-:W-:Y:S02]  /*49f0*/  FMNMX.FTZ R23, R50, R23, !PT ;  /* 0x0000001732177209 */ /* 0x000fe40007810000 */
        /* <DEDUP_REMOVED lines=51> */
[----:B------:R-:W-:Y:S02]  /*4d30*/  FSEL R87, R87, -INF , P4 ;  /* 0xff80000057577808 */ /* 0x000fe40002000000 */
[----:B------:R-:W-:-:S04]  /*4d40*/  FMNMX.FTZ R0, R86, R23, !PT ;  /* 0x0000001756007209 */ /* 0x000fc80007810000 */
[----:B------:R-:W-:-:S05]  /*4d50*/  FMNMX.FTZ R23, R87, R0, !PT ;  /* 0x0000000057177209 */ /* 0x000fca0007810000 */
[----:B------:R-:W0:Y:S01]  /*4d60*/  SHFL.BFLY PT, R0, R23, 0x2, 0x1f ;  /* 0x0c401f0017007f89 */ /* 0x000e2200000e0000 */
[----:B------:R-:W-:Y:S02]  /*4d70*/  WARPGROUP.DEPBAR.LE gsb0, 0x0 ;  /* 0x00008000000079c5 */ /* 0x000fe40000010000 */
[----:B------:R-:W-:Y:S01]  /*4d80*/  WARPGROUP.ARRIVE ;  /* 0x00000000000079c5 */ /* 0x000fe20000000000 */
[----:B------:R-:W1:Y:S05]  /*4d90*/  SHFL.IDX PT, R168, R3, RZ, 0x1c1f ;  /* 0x001c1fff03a87589 */ /* 0x000e6a00000e0000 */
[----:B------:R-:W-:Y:S01]  /*4da0*/  HGMMA.64x128x16.F32.BF16 R88, R164, gdesc[UR8].tnspB, R88, gsb0 ;  /* 0x41e00008a4587df0 */ /* 0x000fe20008001858 */
[----:B------:R-:W-:Y:S01]  /*4db0*/  UIADD3 UR10, UR6, 0x280, URZ ;  /* 0x00000280060a7890 */ /* 0x000fe2000fffe03f */
[----:B------:R-:W-:Y:S01]  /*4dc0*/  UMOV UR11, 0x40000040 ;  /* 0x40000040000b7882 */ /* 0x000fe20000000000 */
[----:B0-----:R-:W-:-:S02]  /*4dd0*/  FMNMX.FTZ R27, R23, R0, !PT ;  /* 0x00000000171b7209 */ /* 0x001fc40007810000 */
[----:B------:R-:W0:Y:S03]  /*4de0*/  LDC R0, c[0x0][0x988] ;  /* 0x00026200ff007b82 */ /* 0x000e260000000800 */
[----:B------:R-:W2:Y:S01]  /*4df0*/  SHFL.BFLY PT, R4, R27, 0x1, 0x1f ;  /* 0x0c201f001b047f89 */ /* 0x000ea200000e0000 */
[----:B-1----:R-:W-:-:S04]  /*4e00*/  IADD3 R79, R168, -UR41, R21 ;  /* 0x80000029a84f7c10 */ /* 0x002fc8000fffe015 */
[C---:B------:R-:W-:Y:S02]  /*4e10*/  ISETP.GT.AND P4, PT, R79.reuse, RZ, PT ;  /* 0x000000ff4f00720c */ /* 0x040fe40003f84270 */
[C---:B------:R-:W-:Y:S02]  /*4e20*/  ISETP.GT.AND P5, PT, R79.reuse, 0x1, PT ;  /* 0x000000014f00780c */ /* 0x040fe40003fa4270 */
        /* <DEDUP_REMOVED lines=10> */
[----:B--2---:R-:W-:Y:S02]  /*4ed0*/  FMNMX.FTZ R4, R27, R4, !PT ;  /* 0x000000041b047209 */ /* 0x004fe40007810000 */
[----:B------:R-:W-:Y:S02]  /*4ee0*/  ISETP.GT.AND P5, PT, R79, 0x11, PT ;  /* 0x000000114f00780c */ /* 0x000fe40003fa4270 */
[----:B------:R-:W-:Y:S01]  /*4ef0*/  FSEL R27, R32, -INF , P4 ;  /* 0xff800000201b7808 */ /* 0x000fe20002000000 */
[C---:B0-----:R-:W-:Y:S01]  /*4f00*/  FMUL.FTZ R31, R4.reuse, R0 ;  /* 0x00000000041f7220 */ /* 0x041fe20000410000 */
[----:B------:R-:W-:Y:S02]  /*4f10*/  FMNMX.FTZ R24, R29, R24, !PT ;  /* 0x000000181d187209 */ /* 0x000fe40007810000 */
[----:B------:R-:W-:Y:S02]  /*4f20*/  FSETP.NEU.FTZ.AND P3, PT, R4, -INF , PT ;  /* 0xff8000000400780b */ /* 0x000fe40003f7d000 */
[----:B------:R-:W-:-:S02]  /*4f30*/  ISETP.GT.AND P4, PT, R79, 0x18, PT ;  /* 0x000000184f00780c */ /* 0x000fc40003f84270 */
[----:B------:R-:W-:Y:S02]  /*4f40*/  FSEL R33, R33, -INF , P5 ;  /* 0xff80000021217808 */ /* 0x000fe40002800000 */
[----:B------:R-:W-:Y:S02]  /*4f50*/  FMNMX.FTZ R28, R27, R24, !PT ;  /* 0x000000181b1c7209 */ /* 0x000fe40007810000 */
[----:B------:R-:W-:Y:S02]  /*4f60*/  FSEL R21, R31, RZ, P3 ;  /* 0x000000ff1f157208 */ /* 0x000fe40001800000 */
[----:B------:R-:W-:Y:S02]  /*4f70*/  ISETP.GT.AND P5, PT, R79, 0x19, PT ;  /* 0x000000194f00780c */ /* 0x000fe40003fa4270 */
[----:B------:R-:W-:Y:S01]  /*4f80*/  FSEL R31, R36, -INF , P4 ;  /* 0xff800000241f7808 */ /* 0x000fe20002000000 */
[--C-:B------:R-:W-:Y:S01]  /*4f90*/  FFMA.FTZ R169, R50, R0, -R21.reuse ;  /* 0x0000000032a97223 */ /* 0x100fe20000010815 */
        /* <DEDUP_REMOVED lines=46> */
[----:B------:R-:W-:-:S02]  /*5280*/  FSEL R55, R52, -INF , P4 ;  /* 0xff80000034377808 */ /* 0x000fc40002000000 */
[----:B------:R-:W-:Y:S02]  /*5290*/  FMNMX.FTZ R36, R49, R36, !PT ;  /* 0x0000002431247209 */ /* 0x000fe40007810000 */
[----:B------:R-:W-:Y:S02]  /*52a0*/  ISETP.GT.AND P4, PT, R79, 0x40, PT ;  /* 0x000000404f00780c */ /* 0x000fe40003f84270 */
[----:B------:R-:W-:Y:S01]  /*52b0*/  FSEL R53, R53, -INF , P5 ;  /* 0xff80000035357808 */ /* 0x000fe20002800000 */
[----:B------:R-:W-:Y:S01]  /*52c0*/  MUFU.EX2 R177, R177 ;  /* 0x000000b100b17308 */ /* 0x000fe20000000800 */
[----:B------:R-:W-:Y:S02]  /*52d0*/  FMNMX.FTZ R36, R55, R36, !PT ;  /* 0x0000002437247209 */ /* 0x000fe40007810000 */
[----:B------:R-:W-:Y:S02]  /*52e0*/  ISETP.GT.AND P5, PT, R79, 0x41, PT ;  /* 0x000000414f00780c */ /* 0x000fe40003fa4270 */
[----:B------:R-:W-:-:S02]  /*52f0*/  FSEL R59, R56, -INF , P4 ;  /* 0xff800000383b7808 */ /* 0x000fc40002000000 */
[----:B------:R-:W-:Y:S01]  /*5300*/  FMNMX.FTZ R36, R53, R36, !PT ;  /* 0x0000002435247209 */ /* 0x000fe20007810000 */
[----:B------:R-:W-:Y:S01]  /*5310*/  MUFU.EX2 R28, R184 ;  /* 0x000000b8001c7308 */ /* 0x000fe20000000800 */
[----:B------:R-:W-:Y:S02]  /*5320*/  ISETP.GT.AND P4, PT, R79, 0x48, PT ;  /* 0x000000484f00780c */ /* 0x000fe40003f84270 */
[----:B------:R-:W-:Y:S02]  /*5330*/  FSEL R57, R57, -INF , P5 ;  /* 0xff80000039397808 */ /* 0x000fe40002800000 */
[----:B------:R-:W-:Y:S02]  /*5340*/  FMNMX.FTZ R40, R59, R36, !PT ;  /* 0x000000243b287209 */ /* 0x000fe40007810000 */
[----:B------:R-:W-:Y:S01]  /*5350*/  ISETP.GT.AND P5, PT, R79, 0x49, PT ;  /* 0x000000494f00780c */ /* 0x000fe20003fa4270 */
[----:B------:R-:W-:Y:S01]  /*5360*/  MUFU.EX2 R36, R176 ;  /* 0x000000b000247308 */ /* 0x000fe20000000800 */
[----:B------:R-:W-:-:S02]  /*5370*/  FSEL R47, R60, -INF , P4 ;  /* 0xff8000003c2f7808 */ /* 0x000fc40002000000 */
[----:B------:R-:W-:Y:S01]  /*5380*/  FMNMX.FTZ R40, R57, R40, !PT ;  /* 0x0000002839287209 */ /* 0x000fe20007810000 */
[----:B------:R-:W-:Y:S02]  /*5390*/  WARPGROUP.DEPBAR.LE gsb0, 0x0 ;  /* 0x00008000000079c5 */ /* 0x000fe40000010000 */
[----:B------:R-:W-:Y:S01]  /*53a0*/  WARPGROUP.ARRIVE ;  /* 0x00000000000079c5 */ /* 0x000fe20000000000 */
[----:B------:R-:W-:Y:S01]  /*53b0*/  ISETP.GT.AND P4, PT, R79, 0x50, PT ;  /* 0x000000504f00780c */ /* 0x000fe20003f84270 */
[----:B------:R-:W-:Y:S01]  /*53c0*/  MUFU.EX2 R179, R179 ;  /* 0x000000b300b37308 */ /* 0x000fe20000000800 */
[----:B------:R-:W-:Y:S01]  /*53d0*/  FSEL R61, R61, -INF , P5 ;  /* 0xff8000003d3d7808 */ /* 0x000fe20002800000 */
[--C-:B------:R-:W-:Y:S01]  /*53e0*/  FFMA.FTZ R165, R58, R0, -R21.reuse ;  /* 0x000000003aa57223 */ /* 0x100fe20000010815 */
[----:B------:R-:W-:Y:S01]  /*53f0*/  FMNMX.FTZ R40, R47, R40, !PT ;  /* 0x000000282f287209 */ /* 0x000fe20007810000 */
[----:B------:R-:W-:Y:S01]  /*5400*/  HGMMA.64x128x16.F32.BF16 R88, R160, gdesc[UR8].tnspB, R88, gsb0 ;  /* 0x41e00008a0587df0 */ /* 0x000fe20008001858 */
[----:B------:R-:W-:Y:S01]  /*5410*/  UIADD3 UR10, UR6, 0x300, URZ ;  /* 0x00000300060a7890 */ /* 0x000fe2000fffe03f */
[----:B------:R-:W-:Y:S01]  /*5420*/  ISETP.GT.AND P5, PT, R79, 0x51, PT ;  /* 0x000000514f00780c */ /* 0x000fe20003fa4270 */
[----:B------:R-:W-:Y:S01]  /*5430*/  UMOV UR11, 0x40000040 ;  /* 0x40000040000b7882 */ /* 0x000fe20000000000 */
[----:B------:R-:W-:Y:S01]  /*5440*/  FSEL R51, R64, -INF , P4 ;  /* 0xff80000040337808 */ /* 0x000fe20002000000 */
[----:B------:R-:W-:Y:S01]  /*5450*/  UIADD3 UR6, UR6, 0x380, URZ ;  /* 0x0000038006067890 */ /* 0x000fe2000fffe03f */
[----:B------:R-:W-:Y:S01]  /*5460*/  FMNMX.FTZ R40, R61, R40, !PT ;  /* 0x000000283d287209 */ /* 0x000fe20007810000 */
[----:B------:R-:W-:Y:S01]  /*5470*/  MUFU.EX2 R173, R173 ;  /* 0x000000ad00ad7308 */ /* 0x000fe20000000800 */
[----:B------:R-:W-:Y:S01]  /*5480*/  ISETP.GT.AND P4, PT, R79, 0x58, PT ;  /* 0x000000584f00780c */ /* 0x000fe20003f84270 */
[----:B------:R-:W-:Y:S01]  /*5490*/  FFMA.FTZ R167, R62, R0, -R21 ;  /* 0x000000003ea77223 */ /* 0x000fe20000010815 */
[----:B------:R-:W-:-:S02]  /*54a0*/  FSEL R65, R65, -INF , P5 ;  /* 0xff80000041417808 */ /* 0x000fc40002800000 */
[----:B------:R-:W-:Y:S02]  /*54b0*/  FMNMX.FTZ R44, R51, R40, !PT ;  /* 0x00000028332c7209 */ /* 0x000fe40007810000 */
[----:B------:R-:W-:Y:S01]  /*54c0*/  ISETP.GT.AND P5, PT, R79, 0x59, PT ;  /* 0x000000594f00780c */ /* 0x000fe20003fa4270 */
[----:B------:R-:W-:Y:S01]  /*54d0*/  MUFU.EX2 R40, R172 ;  /* 0x000000ac00287308 */ /* 0x000fe20000000800 */
[----:B------:R-:W-:Y:S02]  /*54e0*/  FSEL R63, R68, -INF , P4 ;  /* 0xff800000443f7808 */ /* 0x000fe40002000000 */
[----:B------:R-:W-:Y:S02]  /*54f0*/  FMNMX.FTZ R44, R65, R44, !PT ;  /* 0x0000002c412c7209 */ /* 0x000fe40007810000 */
[----:B------:R-:W-:Y:S02]  /*5500*/  ISETP.GT.AND P4, PT, R79, 0x60, PT ;  /* 0x000000604f00780c */ /* 0x000fe40003f84270 */
[----:B------:R-:W-:Y:S01]  /*5510*/  FSEL R69, R69, -INF , P5 ;  /* 0xff80000045457808 */ /* 0x000fe20002800000 */
[----:B------:R-:W-:Y:S01]  /*5520*/  MUFU.EX2 R175, R175 ;  /* 0x000000af00af7308 */ /* 0x000fe20000000800 */
[----:B------:R-:W-:-:S02]  /*5530*/  FMNMX.FTZ R44, R63, R44, !PT ;  /* 0x0000002c3f2c7209 */ /* 0x000fc40007810000 */
[----:B------:R-:W-:Y:S02]  /*5540*/  ISETP.GT.AND P5, PT, R79, 0x61, PT ;  /* 0x000000614f00780c */ /* 0x000fe40003fa4270 */
[----:B------:R-:W-:Y:S02]  /*5550*/  FSEL R67, R72, -INF , P4 ;  /* 0xff80000048437808 */ /* 0x000fe40002000000 */
[----:B------:R-:W-:Y:S01]  /*5560*/  FMNMX.FTZ R44, R69, R44, !PT ;  /* 0x0000002c452c7209 */ /* 0x000fe20007810000 */
[----:B------:R-:W-:Y:S01]  /*5570*/  MUFU.EX2 R169, R169 ;  /* 0x000000a900a97308 */ /* 0x000fe20000000800 */
[----:B------:R-:W-:Y:S02]  /*5580*/  ISETP.GT.AND P4, PT, R79, 0x68, PT ;  /* 0x000000684f00780c */ /* 0x000fe40003f84270 */
[----:B------:R-:W-:Y:S02]  /*5590*/  FSEL R73, R73, -INF , P5 ;  /* 0xff80000049497808 */ /* 0x000fe40002800000 */
[----:B------:R-:W-:-:S02]  /*55a0*/  FMNMX.FTZ R46, R67, R44, !PT ;  /* 0x0000002c432e7209 */ /* 0x000fc40007810000 */
[----:B------:R-:W-:Y:S01]  /*55b0*/  ISETP.GT.AND P5, PT, R79, 0x69, PT ;  /* 0x000000694f00780c */ /* 0x000fe20003fa4270 */
[----:B------:R0:W-:Y:S01]  /*55c0*/  MUFU.EX2 R44, R48 ;  /* 0x00000030002c7308 */ /* 0x0001e20000000800 */
[----:B------:R-:W-:Y:S02]  /*55d0*/  FSEL R71, R76, -INF , P4 ;  /* 0xff8000004c477808 */ /* 0x000fe40002000000 */
[----:B------:R-:W-:Y:S02]  /*55e0*/  FMNMX.FTZ R46, R73, R46, !PT ;  /* 0x0000002e492e7209 */ /* 0x000fe40007810000 */
[----:B------:R-:W-:Y:S02]  /*55f0*/  ISETP.GT.AND P4, PT, R79, 0x70, PT ;  /* 0x000000704f00780c */ /* 0x000fe40003f84270 */
[----:B------:R-:W-:Y:S01]  /*5600*/  FSEL R77, R77, -INF , P5 ;  /* 0xff8000004d4d7808 */ /* 0x000fe20002800000 */
[----:B------:R-:W-:Y:S01]  /*5610*/  MUFU.EX2 R171, R171 ;  /* 0x000000ab00ab7308 */ /* 0x000fe20000000800 */
[----:B------:R-:W-:Y:S01]  /*5620*/  FMNMX.FTZ R46, R71, R46, !PT ;  /* 0x0000002e472e7209 */ /* 0x000fe20007810000 */
[-CC-:B0-----:R-:W-:Y:S01]  /*5630*/  FFMA.FTZ R48, R22, R0.reuse, -R21.reuse ;  /* 0x0000000016307223 */ /* 0x181fe20000010815 */
[----:B------:R-:W-:Y:S01]  /*5640*/  ISETP.GT.AND P5, PT, R79, 0x71, PT ;  /* 0x000000714f00780c */ /* 0x000fe20003fa4270 */
[----:B------:R-:W-:Y:S01]  /*5650*/  FFMA.FTZ R22, R12, R0, -R21 ;  /* 0x000000000c167223 */ /* 0x000fe20000010815 */
        /* <DEDUP_REMOVED lines=9> */
[----:B------:R-:W-:Y:S02]  /*56f0*/  FMNMX.FTZ R46, R81, R46, !PT ;  /* 0x0000002e512e7209 */ /* 0x000fe40007810000 */
[----:B------:R-:W-:Y:S02]  /*5700*/  FSEL R187, R85, -INF , P5 ;  /* 0xff80000055bb7808 */ /* 0x000fe40002800000 */
        /* <DEDUP_REMOVED lines=9> */
[----:B------:R-:W-:-:S06]  /*57a0*/  FFMA.FTZ R50, R74, R0, -R21 ;  /* 0x000000004a327223 */ /* 0x000fcc0000010815 */
[----:B------:R-:W-:Y:S01]  /*57b0*/  MUFU.EX2 R30, R30 ;  /* 0x0000001e001e7308 */ /* 0x000fe20000000800 */
[-CC-:B------:R-:W-:Y:S01]  /*57c0*/  FFMA.FTZ R79, R26, R0.reuse, -R21.reuse ;  /* 0x000000001a4f7223 */ /* 0x180fe20000010815 */
[-CC-:B------:R-:W-:Y:S01]  /*57d0*/  FFMA.FTZ R26, R78, R0.reuse, -R21.reuse ;  /* 0x000000004e1a7223 */ /* 0x180fe20000010815 */
[----:B------:R-:W0:Y:S05]  /*57e0*/  SHFL.BFLY PT, R85, R2, 0x1, 0x1f ;  /* 0x0c201f0002557f89 */ /* 0x000e2a00000e0000 */
[----:B------:R-:W-:Y:S08]  /*57f0*/  MUFU.EX2 R50, R50 ;  /* 0x0000003200327308 */ /* 0x000ff00000000800 */
[----:B------:R-:W-:Y:S08]  /*5800*/  MUFU.EX2 R79, R79 ;  /* 0x0000004f004f7308 */ /* 0x000ff00000000800 */
[----:B------:R-:W-:Y:S01]  /*5810*/  MUFU.EX2 R26, R26 ;  /* 0x0000001a001a7308 */ /* 0x000fe20000000800 */
[----:B0-----:R-:W-:Y:S01]  /*5820*/  FMNMX.FTZ R12, R2, R85, !PT ;  /* 0x00000055020c7209 */ /* 0x001fe20007810000 */
[-CC-:B------:R-:W-:Y:S01]  /*5830*/  FFMA.FTZ R85, R38, R0.reuse, -R21.reuse ;  /* 0x0000000026557223 */ /* 0x180fe20000010815 */
[----:B------:R-:W-:Y:S01]  /*5840*/  FSEL R2, R4, RZ, P3 ;  /* 0x000000ff04027208 */ /* 0x000fe20001800000 */
[-C--:B------:R-:W-:Y:S01]  /*5850*/  FFMA.FTZ R38, R86, R0.reuse, -R21 ;  /* 0x0000000056267223 */ /* 0x080fe20000010815 */
[C---:B------:R-:W-:Y:S01]  /*5860*/  FSETP.NEU.FTZ.AND P4, PT, R12.reuse, -INF , PT ;  /* 0xff8000000c00780b */ /* 0x040fe20003f9d000 */
[----:B------:R-:W-:-:S02]  /*5870*/  FMUL.FTZ R52, R12, R0 ;  /* 0x000000000c347220 */ /* 0x000fc40000410000 */
[----:B------:R-:W-:Y:S01]  /*5880*/  MUFU.EX2 R83, R83 ;  /* 0x0000005300537308 */ /* 0x000fe20000000800 */
[C---:B------:R-:W-:Y:S01]  /*5890*/  ISETP.GT.AND P3, PT, R14.reuse, R19, PT ;  /* 0x000000130e00720c */ /* 0x040fe20003f64270 */
[----:B------:R-:W-:Y:S01]  /*58a0*/  VIADD R14, R14, 0xffffffff ;  /* 0xffffffff0e0e7836 */ /* 0x000fe20000000000 */
[----:B------:R-:W-:Y:S02]  /*58b0*/  WARPGROUP.DEPBAR.LE gsb0, 0x0 ;  /* 0x00008000000079c5 */ /* 0x000fe40000010000 */
[----:B------:R-:W-:Y:S01]  /*58c0*/  WARPGROUP.ARRIVE ;  /* 0x00000000000079c5 */ /* 0x000fe20000000000 */
[----:B------:R-:W-:Y:S01]  /*58d0*/  FSEL R52, R52, RZ, P4 ;  /* 0x000000ff34347208 */ /* 0x000fe20002000000 */
[-CC-:B------:R-:W-:Y:S01]  /*58e0*/  FFMA.FTZ R161, R66, R0.reuse, -R21.reuse ;  /* 0x0000000042a17223 */ /* 0x180fe20000010815 */
[-CC-:B------:R-:W-:Y:S01]  /*58f0*/  FFMA.FTZ R163, R70, R0.reuse, -R21.reuse ;  /* 0x0000000046a37223 */ /* 0x180fe20000010815 */
[----:B------:R-:W-:Y:S01]  /*5900*/  MUFU.EX2 R42, R42 ;  /* 0x0000002a002a7308 */ /* 0x000fe20000000800 */
[-C--:B------:R-:W-:Y:S01]  /*5910*/  FFMA.FTZ R21, R87, R0.reuse, -R21 ;  /* 0x0000000057157223 */ /* 0x080fe20000010815 */
[----:B------:R-:W-:Y:S01]  /*5920*/  HGMMA.64x128x16.F32.BF16 R88, R156, gdesc[UR8].tnspB, R88, gsb0 ;  /* 0x41e000089c587df0 */ /* 0x000fe20008001858 */
[----:B------:R-:W-:Y:S01]  /*5930*/  UMOV UR10, UR6 ;  /* 0x00000006000a7c82 */ /* 0x000fe20008000000 */
[----:B------:R-:W-:Y:S01]  /*5940*/  UMOV UR11, 0x40000040 ;  /* 0x40000040000b7882 */ /* 0x000fe20000000000 */
[-CC-:B------:R-:W-:Y:S01]  /*5950*/  FFMA.FTZ R180, R3, R0.reuse, -R52.reuse ;  /* 0x0000000003b47223 */ /* 0x180fe20000010834 */
[----:B------:R-:W-:Y:S01]  /*5960*/  FADD.FTZ R3, -R2, R13 ;  /* 0x0000000d02037221 */ /* 0x000fe20000010100 */
[----:B------:R-:W-:Y:S01]  /*5970*/  FSEL R2, R12, RZ, P4 ;  /* 0x000000ff0c027208 */ /* 0x000fe20002000000 */
[-CC-:B------:R-:W-:Y:S01]  /*5980*/  FFMA.FTZ R174, R39, R0.reuse, -R52.reuse ;  /* 0x0000000027ae7223 */ /* 0x180fe20000010834 */
[-CC-:B------:R-:W-:Y:S01]  /*5990*/  FFMA.FTZ R25, R25, R0.reuse, -R52.reuse ;  /* 0x0000000019197223 */ /* 0x180fe20000010834 */
[-C--:B------:R-:W-:Y:S01]  /*59a0*/  FMUL.FTZ R39, R3, R0.reuse ;  /* 0x0000000003277220 */ /* 0x080fe20000410000 */
[----:B------:R-:W-:Y:S01]  /*59b0*/  MUFU.EX2 R180, R180 ;  /* 0x000000b400b47308 */ /* 0x000fe20000000800 */
[----:B------:R-:W-:Y:S01]  /*59c0*/  FADD.FTZ R3, -R2, R15 ;  /* 0x0000000f02037221 */ /* 0x000fe20000010100 */
[-CC-:B------:R-:W-:Y:S01]  /*59d0*/  FFMA.FTZ R182, R23, R0.reuse, -R52.reuse ;  /* 0x0000000017b67223 */ /* 0x180fe20000010834 */
[----:B------:R-:W-:Y:S01]  /*59e0*/  FFMA.FTZ R23, R29, R0, -R52 ;  /* 0x000000001d177223 */ /* 0x000fe20000010834 */
[----:B------:R-:W-:-:S02]  /*59f0*/  IMAD.U32 R15, RZ, RZ, UR60 ;  /* 0x0000003cff0f7e24 */ /* 0x000fc4000f8e00ff */
[-C--:B------:R-:W-:Y:S01]  /*5a00*/  FMUL.FTZ R3, R3, R0.reuse ;  /* 0x0000000003037220 */ /* 0x080fe20000410000 */
[-CC-:B------:R-:W-:Y:S01]  /*5a10*/  FFMA.FTZ R176, R27, R0.reuse, -R52.reuse ;  /* 0x000000001bb07223 */ /* 0x180fe20000010834 */
[-CC-:B------:R-:W-:Y:S01]  /*5a20*/  FFMA.FTZ R33, R33, R0.reuse, -R52.reuse ;  /* 0x0000000021217223 */ /* 0x180fe20000010834 */
[----:B------:R-:W-:Y:S01]  /*5a30*/  MUFU.EX2 R2, R39 ;  /* 0x0000002700027308 */ /* 0x000fe20000000800 */
[----:B------:R-:W-:Y:S02]  /*5a40*/  @!P1 VIADD R15, R15, 0x34840 ;  /* 0x000348400f0f9836 */ /* 0x000fe40000000000 */
[-CC-:B------:R-:W-:Y:S01]  /*5a50*/  FFMA.FTZ R178, R31, R0.reuse, -R52.reuse ;  /* 0x000000001fb27223 */ /* 0x180fe20000010834 */
[-CC-:B------:R-:W-:Y:S01]  /*5a60*/  FFMA.FTZ R37, R37, R0.reuse, -R52.reuse ;  /* 0x0000000025257223 */ /* 0x180fe20000010834 */
[-CC-:B------:R-:W-:Y:S01]  /*5a70*/  FFMA.FTZ R172, R35, R0.reuse, -R52.reuse ;  /* 0x0000000023ac7223 */ /* 0x180fe20000010834 */
[-CC-:B------:R-:W-:Y:S01]  /*5a80*/  FFMA.FTZ R35, R41, R0.reuse, -R52.reuse ;  /* 0x0000000029237223 */ /* 0x180fe20000010834 */
[----:B------:R-:W-:Y:S01]  /*5a90*/  @!P1 PRMT R15, RZ, 0x654, R15 ;  /* 0x00000654ff0f9816 */ /* 0x000fe2000000000f */
        /* <DEDUP_REMOVED lines=12> */
[-CC-:B------:R-:W-:Y:S01]  /*5b60*/  FFMA.FTZ R65, R65, R0.reuse, -R52.reuse ;  /* 0x0000000041417223 */ /* 0x180fe20000010834 */
[-CC-:B------:R-:W-:Y:S01]  /*5b70*/  FFMA.FTZ R63, R63, R0.reuse, -R52.reuse ;  /* 0x000000003f3f7223 */ /* 0x180fe20000010834 */
[-CC-:B------:R-:W-:Y:S01]  /*5b80*/  FFMA.FTZ R69, R69, R0.reuse, -R52.reuse ;  /* 0x0000000045457223 */ /* 0x180fe20000010834 */
[-CC-:B------:R-:W-:Y:S01]  /*5b90*/  FFMA.FTZ R67, R67, R0.reuse, -R52.reuse ;  /* 0x0000000043437223 */ /* 0x180fe20000010834 */
[----:B------:R-:W-:Y:S01]  /*5ba0*/  FFMA.FTZ R73, R73, R0, -R52 ;  /* 0x0000000049497223 */ /* 0x000fe20000010834 */
[----:B------:R-:W-:Y:S01]  /*5bb0*/  MUFU.EX2 R182, R182 ;  /* 0x000000b600b67308 */ /* 0x000fe20000000800 */
[----:B0-----:R-:W-:Y:S01]  /*5bc0*/  FFMA.FTZ R54, R3, R9, R180 ;  /* 0x0000000903367223 */ /* 0x001fe200000100b4 */
[----:B------:R-:W-:Y:S01]  /*5bd0*/  FFMA.FTZ R9, R2, R8, R181 ;  /* 0x0000000802097223 */ /* 0x000fe200000100b5 */
[C---:B------:R-:W-:Y:S01]  /*5be0*/  F2FP.BF16.F32.PACK_AB R181, R20.reuse, R181 ;  /* 0x000000b514b5723e */ /* 0x040fe200000010ff */
[-CC-:B------:R-:W-:Y:S01]  /*5bf0*/  FFMA.FTZ R71, R71, R0.reuse, -R52.reuse ;  /* 0x0000000047477223 */ /* 0x180fe20000010834 */
[-CC-:B------:R-:W-:Y:S01]  /*5c00*/  FFMA.FTZ R77, R77, R0.reuse, -R52.reuse ;  /* 0x000000004d4d7223 */ /* 0x180fe20000010834 */
[----:B------:R-:W-:Y:S01]  /*5c10*/  FADD.FTZ R8, R20, R9 ;  /* 0x0000000914087221 */ /* 0x000fe20000010000 */
[-CC-:B------:R-:W-:Y:S01]  /*5c20*/  FFMA.FTZ R75, R75, R0.reuse, -R52.reuse ;  /* 0x000000004b4b7223 */ /* 0x180fe20000010834 */
[----:B------:R-:W-:Y:S01]  /*5c30*/  MUFU.EX2 R23, R23 ;  /* 0x0000001700177308 */ /* 0x000fe20000000800 */
[-C--:B------:R-:W-:Y:S01]  /*5c40*/  FFMA.FTZ R81, R81, R0.reuse, -R52 ;  /* 0x0000000051517223 */ /* 0x080fe20000010834 */
[----:B------:R-:W-:Y:S01]  /*5c50*/  FADD.FTZ R9, R183, R8 ;  /* 0x00000008b7097221 */ /* 0x000fe20000010000 */
[-CC-:B------:R-:W-:Y:S01]  /*5c60*/  FFMA.FTZ R185, R185, R0.reuse, -R52.reuse ;  /* 0x00000000b9b97223 */ /* 0x180fe20000010834 */
[----:B------:R-:W-:Y:S01]  /*5c70*/  FFMA.FTZ R52, R187, R0, -R52 ;  /* 0x00000000bb347223 */ /* 0x000fe20000010834 */
[----:B------:R-:W-:-:S02]  /*5c80*/  IMAD.U32 R39, RZ, RZ, UR7 ;  /* 0x00000007ff277e24 */ /* 0x000fc4000f8e00ff */
[C---:B------:R-:W-:Y:S01]  /*5c90*/  FADD.FTZ R8, R24.reuse, R9 ;  /* 0x0000000918087221 */ /* 0x040fe20000010000 */
[----:B------:R-:W-:Y:S01]  /*5ca0*/  F2FP.BF16.F32.PACK_AB R183, R24, R183 ;  /* 0x000000b718b7723e */ /* 0x000fe200000010ff */
[----:B------:R-:W-:Y:S01]  /*5cb0*/  MUFU.EX2 R176, R176 ;  /* 0x000000b000b07308 */ /* 0x000fe20000000800 */
[----:B------:R-:W-:Y:S02]  /*5cc0*/  @!P1 VIADD R39, R39, 0x34860 ;  /* 0x0003486027279836 */ /* 0x000fe40000000000 */
[----:B------:R-:W-:Y:S01]  /*5cd0*/  FADD.FTZ R9, R177, R8 ;  /* 0x00000008b1097221 */ /* 0x000fe20000010000 */
[C---:B------:R-:W-:Y:S02]  /*5ce0*/  F2FP.BF16.F32.PACK_AB R177, R28.reuse, R177 ;  /* 0x000000b11cb1723e */ /* 0x040fe400000010ff */
[----:B-1----:R-:W-:Y:S01]  /*5cf0*/  F2FP.BF16.F32.PACK_AB R180, R25, R180 ;  /* 0x000000b419b4723e */ /* 0x002fe200000010ff */
[----:B------:R-:W-:Y:S01]  /*5d00*/  FADD.FTZ R8, R28, R9 ;  /* 0x000000091c087221 */ /* 0x000fe20000010000 */
[----:B------:R-:W-:Y:S01]  /*5d10*/  @!P1 PRMT R39, RZ, 0x654, R39 ;  /* 0x00000654ff279816 */ /* 0x000fe20000000027 */
[----:B------:R-:W-:Y:S02]  /*5d20*/  MUFU.EX2 R33, R33 ;  /* 0x0000002100217308 */ /* 0x000fe40000000800 */
[----:B------:R-:W-:Y:S01]  /*5d30*/  FADD.FTZ R9, R179, R8 ;  /* 0x00000008b3097221 */ /* 0x000fe20000010000 */
[----:B------:R-:W-:-:S03]  /*5d40*/  F2FP.BF16.F32.PACK_AB R179, R32, R179 ;  /* 0x000000b320b3723e */ /* 0x000fc600000010ff */
[----:B------:R-:W-:Y:S02]  /*5d50*/  FADD.FTZ R8, R32, R9 ;  /* 0x0000000920087221 */ /* 0x000fe40000010000 */
        /* <DEDUP_REMOVED lines=24> */
[----:B------:R-:W-:Y:S08]  /*5ee0*/  MUFU.EX2 R168, R168 ;  /* 0x000000a800a87308 */ /* 0x000ff00000000800 */
[----:B------:R-:W-:Y:S08]  /*5ef0*/  MUFU.EX2 R27, R27 ;  /* 0x0000001b001b7308 */ /* 0x000ff00000000800 */
[----:B------:R-:W-:Y:S01]  /*5f00*/  MUFU.EX2 R170, R170 ;  /* 0x000000aa00aa7308 */ /* 0x000fe20000000800 */
[----:B------:R-:W-:-:S02]  /*5f10*/  WARPGROUP.DEPBAR.LE gsb0, 0x0 ;  /* 0x00008000000079c5 */ /* 0x000fc40000010000 */
[----:B------:R-:W-:-:S05]  /*5f20*/  WARPGROUP.ARRIVE ;  /* 0x00000000000079c5 */ /* 0x000fca0000000000 */
[----:B------:R-:W-:Y:S01]  /*5f30*/  MUFU.EX2 R29, R29 ;  /* 0x0000001d001d7308 */ /* 0x000fe20000000800 */
[----:B------:R-:W-:Y:S02]  /*5f40*/  F2FP.BF16.F32.PACK_AB R157, R79, R50 ;  /* 0x000000324f9d723e */ /* 0x000fe400000010ff */
[----:B------:R-:W-:Y:S01]  /*5f50*/  F2FP.BF16.F32.PACK_AB R159, R83, R26 ;  /* 0x0000001a539f723e */ /* 0x000fe200000010ff */
[----:B------:R-:W-:Y:S04]  /*5f60*/  HGMMA.64x128x16.F32.BF16 R88, R152, gdesc[UR8].tnspB, R88, gsb0 ;  /* 0x41e0000898587df0 */ /* 0x000fe80008001858 */
[----:B------:R-:W-:Y:S08]  /*5f70*/  MUFU.EX2 R164, R164 ;  /* 0x000000a400a47308 */ /* 0x000ff00000000800 */
[----:B------:R-:W-:Y:S08]  /*5f80*/  MUFU.EX2 R13, R13 ;  /* 0x0000000d000d7308 */ /* 0x000ff00000000800 */
[----:B------:R-:W-:Y:S08]  /*5f90*/  MUFU.EX2 R166, R166 ;  /* 0x000000a600a67308 */ /* 0x000ff00000000800 */
[----:B------:R-:W-:Y:S08]  /*5fa0*/  MUFU.EX2 R61, R61 ;  /* 0x0000003d003d7308 */ /* 0x000ff00000000800 */
[----:B------:R-:W-:Y:S08]  /*5fb0*/  MUFU.EX2 R160, R51 ;  /* 0x0000003300a07308 */ /* 0x000ff00000000800 */
[----:B------:R-:W0:Y:S08]  /*5fc0*/  MUFU.EX2 R161, R161 ;  /* 0x000000a100a17308 */ /* 0x000e300000000800 */
[----:B------:R-:W-:Y:S08]  /*5fd0*/  MUFU.EX2 R65, R65 ;  /* 0x0000004100417308 */ /* 0x000ff00000000800 */
[----:B------:R-:W-:Y:S01]  /*5fe0*/  MUFU.EX2 R162, R63 ;  /* 0x0000003f00a27308 */ /* 0x000fe20000000800 */
[----:B0-----:R-:W-:Y:S01]  /*5ff0*/  FADD.FTZ R9, R161, R8 ;  /* 0x00000008a1097221 */ /* 0x001fe20000010000 */
[----:B------:R-:W-:-:S03]  /*6000*/  F2FP.BF16.F32.PACK_AB R161, R22, R161 ;  /* 0x000000a116a1723e */ /* 0x000fc600000010ff */
[----:B------:R-:W-:-:S03]  /*6010*/  FADD.FTZ R8, R22, R9 ;  /* 0x0000000916087221 */ /* 0x000fc60000010000 */
[----:B------:R-:W0:Y:S08]  /*6020*/  MUFU.EX2 R163, R163 ;  /* 0x000000a300a37308 */ /* 0x000e300000000800 */
[----:B------:R-:W-:Y:S08]  /*6030*/  MUFU.EX2 R69, R69 ;  /* 0x0000004500457308 */ /* 0x000ff00000000800 */
[----:B------:R-:W-:Y:S01]  /*6040*/  MUFU.EX2 R156, R67 ;  /* 0x00000043009c7308 */ /* 0x000fe20000000800 */
[----:B0-----:R-:W-:Y:S01]  /*6050*/  FADD.FTZ R9, R163, R8 ;  /* 0x00000008a3097221 */ /* 0x001fe20000010000 */
[----:B------:R-:W-:-:S03]  /*6060*/  F2FP.BF16.F32.PACK_AB R163, R30, R163 ;  /* 0x000000a31ea3723e */ /* 0x000fc600000010ff */
[----:B------:R-:W-:-:S03]  /*6070*/  FADD.FTZ R9, R30, R9 ;  /* 0x000000091e097221 */ /* 0x000fc60000010000 */
[----:B------:R-:W-:Y:S01]  /*6080*/  MUFU.EX2 R73, R73 ;  /* 0x0000004900497308 */ /* 0x000fe20000000800 */
[----:B------:R-:W-:-:S04]  /*6090*/  FADD.FTZ R8, R50, R9 ;  /* 0x0000000932087221 */ /* 0x000fc80000010000 */
[----:B------:R-:W-:-:S03]  /*60a0*/  FADD.FTZ R9, R79, R8 ;  /* 0x000000084f097221 */ /* 0x000fc60000010000 */
[----:B------:R-:W-:Y:S01]  /*60b0*/  MUFU.EX2 R158, R71 ;  /* 0x00000047009e7308 */ /* 0x000fe20000000800 */
[----:B------:R-:W-:-:S04]  /*60c0*/  FADD.FTZ R8, R26, R9 ;  /* 0x000000091a087221 */ /* 0x000fc80000010000 */
[----:B------:R-:W-:-:S03]  /*60d0*/  FADD.FTZ R9, R83, R8 ;  /* 0x0000000853097221 */ /* 0x000fc60000010000 */
[----:B------:R-:W-:Y:S01]  /*60e0*/  MUFU.EX2 R77, R77 ;  /* 0x0000004d004d7308 */ /* 0x000fe20000000800 */
[----:B------:R-:W-:-:S07]  /*60f0*/  FADD.FTZ R8, R42, R9 ;  /* 0x000000092a087221 */ /* 0x000fce0000010000 */
[----:B------:R-:W-:Y:S08]  /*6100*/  MUFU.EX2 R81, R81 ;  /* 0x0000005100517308 */ /* 0x000ff00000000800 */
[----:B------:R-:W0:Y:S08]  /*6110*/  MUFU.EX2 R85, R85 ;  /* 0x0000005500557308 */ /* 0x000e300000000800 */
[----:B------:R-:W1:Y:S08]  /*6120*/  MUFU.EX2 R38, R38 ;  /* 0x0000002600267308 */ /* 0x000e700000000800 */
[----:B------:R-:W-:Y:S01]  /*6130*/  MUFU.EX2 R52, R52 ;  /* 0x0000003400347308 */ /* 0x000fe20000000800 */
[----:B0-----:R-:W-:Y:S01]  /*6140*/  FADD.FTZ R9, R85, R8 ;  /* 0x0000000855097221 */ /* 0x001fe20000010000 */
[----:B------:R-:W-:-:S02]  /*6150*/  WARPGROUP.DEPBAR.LE gsb0, 0x0 ;  /* 0x00008000000079c5 */ /* 0x000fc40000010000 */
[----:B------:R0:W-:Y:S01]  /*6160*/  @!P1 SYNCS.ARRIVE.TRANS64.RED.A1T0 RZ, [R15+URZ], RZ ;  /* 0x000000ff0fff99a7 */ /* 0x0001e2000810043f */
[----:B------:R-:W-:-:S03]  /*6170*/  F2FP.BF16.F32.PACK_AB R153, R85, R42 ;  /* 0x0000002a5599723e */ /* 0x000fc600000010ff */
[----:B------:R-:W-:Y:S01]  /*6180*/  MUFU.EX2 R152, R75 ;  /* 0x0000004b00987308 */ /* 0x000fe20000000800 */
[----:B-1----:R-:W-:Y:S01]  /*6190*/  FADD.FTZ R8, R38, R9 ;  /* 0x0000000926087221 */ /* 0x002fe20000010000 */
[----:B0-----:R-:W-:Y:S01]  /*61a0*/  FADD.FTZ R15, R25, R54 ;  /* 0x00000036190f7221 */ /* 0x001fe20000010000 */
[----:B------:R0:W-:Y:S05]  /*61b0*/  @!P1 SYNCS.ARRIVE.TRANS64.RED.A1T0 RZ, [R39+URZ], RZ ;  /* 0x000000ff27ff99a7 */ /* 0x0001ea000810043f */
[----:B------:R-:W-:Y:S01]  /*61c0*/  MUFU.EX2 R154, R185 ;  /* 0x000000b9009a7308 */ /* 0x000fe20000000800 */
[----:B------:R-:W-:Y:S01]  /*61d0*/  FADD.FTZ R54, R182, R15 ;  /* 0x0000000fb6367221 */ /* 0x000fe20000010000 */
[----:B------:R-:W-:-:S03]  /*61e0*/  F2FP.BF16.F32.PACK_AB R182, R23, R182 ;  /* 0x000000b617b6723e */ /* 0x000fc600000010ff */
[----:B------:R-:W-:-:S03]  /*61f0*/  FADD.FTZ R15, R23, R54 ;  /* 0x00000036170f7221 */ /* 0x000fc60000010000 */
[----:B------:R-:W1:Y:S01]  /*6200*/  MUFU.EX2 R21, R21 ;  /* 0x0000001500157308 */ /* 0x000e620000000800 */
[----:B------:R-:W-:Y:S01]  /*6210*/  FADD.FTZ R54, R176, R15 ;  /* 0x0000000fb0367221 */ /* 0x000fe20000010000 */
[----:B------:R-:W-:-:S03]  /*6220*/  F2FP.BF16.F32.PACK_AB R176, R33, R176 ;  /* 0x000000b021b0723e */ /* 0x000fc600000010ff */
[----:B------:R-:W-:-:S04]  /*6230*/  FADD.FTZ R15, R33, R54 ;  /* 0x00000036210f7221 */ /* 0x000fc80000010000 */
[----:B------:R-:W-:Y:S01]  /*6240*/  FADD.FTZ R54, R178, R15 ;  /* 0x0000000fb2367221 */ /* 0x000fe20000010000 */
[----:B------:R-:W-:-:S03]  /*6250*/  F2FP.BF16.F32.PACK_AB R178, R37, R178 ;  /* 0x000000b225b2723e */ /* 0x000fc600000010ff */
[----:B------:R-:W-:-:S04]  /*6260*/  FADD.FTZ R15, R37, R54 ;  /* 0x00000036250f7221 */ /* 0x000fc80000010000 */
[----:B------:R-:W-:Y:S01]  /*6270*/  FADD.FTZ R54, R172, R15 ;  /* 0x0000000fac367221 */ /* 0x000fe20000010000 */
[----:B------:R-:W-:Y:S01]  /*6280*/  F2FP.BF16.F32.PACK_AB R172, R35, R172 ;  /* 0x000000ac23ac723e */ /* 0x000fe200000010ff */
[C---:B-1----:R-:W-:Y:S01]  /*6290*/  FADD.FTZ R8, R21.reuse, R8 ;  /* 0x0000000815087221 */ /* 0x042fe20000010000 */
[----:B------:R-:W-:Y:S01]  /*62a0*/  F2FP.BF16.F32.PACK_AB R155, R21, R38 ;  /* 0x00000026159b723e */ /* 0x000fe200000010ff */
        /* <DEDUP_REMOVED lines=13> */
[----:B------:R-:W-:Y:S02]  /*6380*/  IMAD.MOV.U32 R20, RZ, RZ, R5 ;  /* 0x000000ffff147224 */ /* 0x000fe400078e0005 */
[----:B------:R-:W-:Y:S02]  /*6390*/  IMAD.MOV.U32 R13, RZ, RZ, R4 ;  /* 0x000000ffff0d7224 */ /* 0x000fe400078e0004 */
        /* <DEDUP_REMOVED lines=21> */
[----:B------:R-:W-:Y:S01]  /*64f0*/  IMAD.MOV.U32 R15, RZ, RZ, R12 ;  /* 0x000000ffff0f7224 */ /* 0x000fe200078e000c */
[----:B0-----:R-:W-:Y:S06]  /*6500*/  @P3 BRA `(.L_x_2065) ;  /* 0xffffffd400a03947 */ /* 0x001fec000383ffff */
.L_x_2056:
[----:B------:R-:W-:-:S13]  /*6510*/  ISETP.GE.AND P2, PT, R14, R17, PT ;  /* 0x000000110e00720c */ /* 0x000fda0003f46270 */
[----:B------:R-:W-:Y:S05]  /*6520*/  @!P2 BRA `(.L_x_2066) ;  /* 0x000000200024a947 */ /* 0x000fea0003800000 */
[----:B------:R-:W-:Y:S01]  /*6530*/  IMAD.MOV.U32 R11, RZ, RZ, R4 ;  /* 0x000000ffff0b7224 */ /* 0x000fe200078e0004 */
[----:B------:R-:W-:Y:S01]  /*6540*/  UMOV UR40, UR37 ;  /* 0x0000002500287c82 */ /* 0x000fe20008000000 */
[----:B------:R-:W-:Y:S02]  /*6550*/  IMAD.MOV.U32 R13, RZ, RZ, R12 ;  /* 0x000000ffff0d7224 */ /* 0x000fe400078e000c */
[----:B------:R-:W-:-:S07]  /*6560*/  IMAD.MOV.U32 R10, RZ, RZ, R5 ;  /* 0x000000ffff0a7224 */ /* 0x000fce00078e0005 */
.L_x_2075:
[----:B------:R-:W-:-:S04]  /*6570*/  UIADD3 UR37, UR40, 0x1, URZ ;  /* 0x0000000128257890 */ /* 0x000fc8000fffe03f */
[----:B------:R-:W-:-:S04]  /*6580*/  UISETP.NE.AND UP0, UPT, UR37, 0x2, UPT ;  /* 0x000000022500788c */ /* 0x000fc8000bf05270 */
[----:B------:R-:W-:Y:S02]  /*6590*/  USEL UR6, URZ, 0x1, UP0 ;  /* 0x000000013f067887 */ /* 0x000fe40008000000 */
[----:B------:R-:W-:-:S04]  /*65a0*/  USEL UR37, UR37, URZ, UP0 ;  /* 0x0000003f25257287 */ /* 0x000fc80008000000 */
[----:B------:R-:W-:Y:S01]  /*65b0*/  LOP3.LUT R5, R10, UR6, RZ, 0x3c, !PT ;  /* 0x000000060a057c12 */ /* 0x000fe2000f8e3cff */
[----:B------:R-:W-:Y:S07]  /*65c0*/  @!P0 BRA `(.L_x_2067) ;  /* 0x0000000000048947 */ /* 0x000fee0003800000 */
[----:B------:R-:W-:Y:S01]  /*65d0*/  BPT.TRAP 0x1 ;  /* 0x000000040000795c */ /* 0x000fe20000300000 */
.L_x_2067:
[----:B------:R-:W-:Y:S01]  /*65e0*/  ULEA UR39, UR37, UR36, 0x3 ;  /* 0x0000002425277291 */ /* 0x000fe2000f8e183f */
[----:B------:R-:W-:-:S08]  /*65f0*/  SHF.L.U32 R0, R5, 0x1f, RZ ;  /* 0x0000001f05007819 */ /* 0x000fd000000006ff */
[----:B------:R0:W1:Y:S01]  /*6600*/  SYNCS.PHASECHK.TRANS64.TRYWAIT P2, [UR39+0x34830], R0 ;  /* 0x03483000ff0075a7 */ /* 0x0000620008040167 */
[----:B------:R-:W-:Y:S05]  /*6610*/  @!P0 BRA `(.L_x_2068) ;  /* 0x0000000000048947 */ /* 0x000fea0003800000 */
[----:B------:R-:W-:Y:S01]  /*6620*/  BPT.TRAP 0x1 ;  /* 0x000000040000795c */ /* 0x000fe20000300000 */
.L_x_2068:
[----:B-1----:R-:W-:Y:S05]  /*6630*/  @P2 BRA `(.L_x_2069) ;  /* 0x0000000000082947 */ /* 0x002fea0003800000 */
[----:B------:R-:W1:Y:S02]  /*6640*/  SYNCS.PHASECHK.TRANS64.TRYWAIT P2, [UR39+0x34830], R0 ;  /* 0x03483000ff0075a7 */ /* 0x000e640008040167 */
[----:B-1----:R-:W-:Y:S05]  /*6650*/  @!P2 BRA `(.L_x_2070) ;  /* 0x000000840060a947 */ /* 0x002fea0003800000 */
.L_x_2069:
        /* <DEDUP_REMOVED lines=128> */
.L_x_2071:
[----:B------:R-:W-:Y:S01]  /*6e60*/  ULEA UR7, UR40, UR36, 0x3 ;  /* 0x0000002428077291 */ /* 0x000fe2000f8e183f */
[----:B01----:R-:W-:-:S08]  /*6e70*/  SHF.L.U32 R0, R10, 0x1f, RZ ;  /* 0x0000001f0a007819 */ /* 0x003fd000000006ff */
[----:B------:R0:W1:Y:S01]  /*6e80*/  SYNCS.PHASECHK.TRANS64.TRYWAIT P2, [UR7+0x34850], R0 ;  /* 0x03485000ff0075a7 */ /* 0x0000620008040147 */
[----:B------:R-:W-:Y:S05]  /*6e90*/  @!P0 BRA `(.L_x_2072) ;  /* 0x0000000000048947 */ /* 0x000fea0003800000 */
[----:B------:R-:W-:Y:S01]  /*6ea0*/  BPT.TRAP 0x1 ;  /* 0x000000040000795c */ /* 0x000fe20000300000 */
.L_x_2072:
[----:B-1----:R-:W-:Y:S05]  /*6eb0*/  @P2 BRA `(.L_x_2073) ;  /* 0x0000000000082947 */ /* 0x002fea0003800000 */
[----:B------:R-:W1:Y:S02]  /*6ec0*/  SYNCS.PHASECHK.TRANS64.TRYWAIT P2, [UR7+0x34850], R0 ;  /* 0x03485000ff0075a7 */ /* 0x000e640008040147 */
[----:B-1----:R-:W-:Y:S05]  /*6ed0*/  @!P2 BRA `(.L_x_2074) ;  /* 0x0000007c0058a947 */ /* 0x002fea0003800000 */
.L_x_2073:
[----:B------:R-:W-:Y:S01]  /*6ee0*/  UIADD3 UR6, UR36, 0x400, URZ ;  /* 0x0000040024067890 */ /* 0x000fe2000fffe03f */
[----:B------:R-:W-:Y:S01]  /*6ef0*/  WARPGROUP.ARRIVE ;  /* 0x00000000000079c5 */ /* 0x000fe20000000000 */
[----:B------:R-:W-:Y:S01]  /*6f00*/  UMOV UR11, 0x40000040 ;  /* 0x40000040000b7882 */ /* 0x000fe20000000000 */
[----:B01----:R-:W-:Y:S01]  /*6f10*/  FMNMX.FTZ R0, R24, R13, !PT ;  /* 0x0000000d18007209 */ /* 0x003fe20007810000 */
[----:B------:R-:W-:Y:S01]  /*6f20*/  USHF.R.U32.HI UR6, URZ, 0x4, UR6 ;  /* 0x000000043f067899 */ /* 0x000fe20008011606 */
[C---:B------:R-:W-:Y:S01]  /*6f30*/  ISETP.GT.AND P2, PT, R14.reuse, R17, PT ;  /* 0x000000110e00720c */ /* 0x040fe20003f44270 */
[----:B------:R-:W-:Y:S01]  /*6f40*/  VIADD R14, R14, 0xffffffff ;  /* 0xffffffff0e0e7836 */ /* 0x000fe20000000000 */
[----:B------:R-:W-:Y:S01]  /*6f50*/  FMNMX.FTZ R3, R25, R0, !PT ;  /* 0x0000000019037209 */ /* 0x000fe20007810000 */
[----:B------:R-:W-:-:S03]  /*6f60*/  ULOP3.LUT UR6, UR6, 0x3fff, URZ, 0xc0, !UPT ;  /* 0x00003fff06067892 */ /* 0x000fc6000f8ec03f */
[----:B------:R-:W-:Y:S01]  /*6f70*/  FMNMX.FTZ R0, R28, R3, !PT ;  /* 0x000000031c007209 */ /* 0x000fe20007810000 */
[----:B------:R-:W-:-:S03]  /*6f80*/  ULOP3.LUT UR6, UR6, 0x4000000, URZ, 0xfc, !UPT ;  /* 0x0400000006067892 */ /* 0x000fc6000f8efc3f */
[----:B------:R-:W-:Y:S01]  /*6f90*/  FMNMX.FTZ R3, R29, R0, !PT ;  /* 0x000000001d037209 */ /* 0x000fe20007810000 */
[----:B------:R-:W-:-:S03]  /*6fa0*/  ULEA UR6, UR40, UR6, 0xb ;  /* 0x0000000628067291 */ /* 0x000fc6000f8e583f */
[----:B------:R-:W-:Y:S01]  /*6fb0*/  FMNMX.FTZ R0, R32, R3, !PT ;  /* 0x0000000320007209 */ /* 0x000fe20007810000 */
[----:B------:R-:W-:-:S03]  /*6fc0*/  UMOV UR40, UR37 ;  /* 0x0000002500287c82 */ /* 0x000fc60008000000 */
        /* <DEDUP_REMOVED lines=36> */
[----:B------:R-:W-:Y:S01]  /*7210*/  FMNMX.FTZ R21, R27, R2, !PT ;  /* 0x000000021b157209 */ /* 0x000fe20007810000 */
[----:B------:R-:W-:Y:S02]  /*7220*/  WARPGROUP.DEPBAR.LE gsb0, 0x0 ;  /* 0x00008000000079c5 */ /* 0x000fe40000010000 */
        /* <DEDUP_REMOVED lines=10> */
[C---:B0-----:R-:W-:Y:S01]  /*72d0*/  FMUL.FTZ R19, R12.reuse, R0 ;  /* 0x000000000c137220 */ /* 0x041fe20000410000 */
[----:B------:R-:W-:-:S03]  /*72e0*/  FADD.FTZ R3, -R12, R13 ;  /* 0x0000000d0c037221 */ /* 0x000fc60000010100 */
[--C-:B------:R-:W-:Y:S01]  /*72f0*/  FFMA.FTZ R13, R25, R0, -R19.reuse ;  /* 0x00000000190d7223 */ /* 0x100fe20000010813 */
[----:B------:R-:W-:Y:S01]  /*7300*/  FMNMX.FTZ R25, R39, R2, !PT ;  /* 0x0000000227197209 */ /* 0x000fe20007810000 */
[-CC-:B------:R-:W-:Y:S01]  /*7310*/  FFMA.FTZ R15, R29, R0.reuse, -R19.reuse ;  /* 0x000000001d0f7223 */ /* 0x180fe20000010813 */
[-CC-:B------:R-:W-:Y:S01]  /*7320*/  FFMA.FTZ R33, R33, R0.reuse, -R19.reuse ;  /* 0x0000000021217223 */ /* 0x180fe20000010813 */
[-CC-:B------:R-:W-:Y:S01]  /*7330*/  FFMA.FTZ R37, R37, R0.reuse, -R19.reuse ;  /* 0x0000000025257223 */ /* 0x180fe20000010813 */
[----:B------:R-:W-:Y:S01]  /*7340*/  FMNMX.FTZ R2, R42, R25, !PT ;  /* 0x000000192a027209 */ /* 0x000fe20007810000 */
[-CC-:B------:R-:W-:Y:S01]  /*7350*/  FFMA.FTZ R41, R41, R0.reuse, -R19.reuse ;  /* 0x0000000029297223 */ /* 0x180fe20000010813 */
[----:B------:R0:W-:Y:S01]  /*7360*/  MUFU.EX2 R21, R33 ;  /* 0x0000002100157308 */ /* 0x0001e20000000800 */
        /* <DEDUP_REMOVED lines=15> */
[----:B------:R-:W-:Y:S01]  /*7460*/  MUFU.EX2 R25, R41 ;  /* 0x0000002900197308 */ /* 0x000fe20000000800 */
[--C-:B------:R-:W-:Y:S01]  /*7470*/  FFMA.FTZ R20, R80, R0, -R19.reuse ;  /* 0x0000000050147223 */ /* 0x100fe20000010813 */
[----:B------:R-:W-:Y:S01]  /*7480*/  FMNMX.FTZ R29, R51, R2, !PT ;  /* 0x00000002331d7209 */ /* 0x000fe20007810000 */
[-CC-:B------:R-:W-:Y:S01]  /*7490*/  FFMA.FTZ R22, R84, R0.reuse, -R19.reuse ;  /* 0x0000000054167223 */ /* 0x180fe20000010813 */
[-C--:B------:R-:W-:Y:S01]  /*74a0*/  FFMA.FTZ R85, R85, R0.reuse, -R19 ;  /* 0x0000000055557223 */ /* 0x080fe20000010813 */
[----:B------:R-:W-:Y:S01]  /*74b0*/  FMUL.FTZ R3, R3, R0 ;  /* 0x0000000003037220 */ /* 0x000fe20000410000 */
[----:B------:R-:W-:-:S02]  /*74c0*/  FMNMX.FTZ R2, R54, R29, !PT ;  /* 0x0000001d36027209 */ /* 0x000fc40007810000 */
[----:B------:R-:W-:Y:S02]  /*74d0*/  MUFU.EX2 R29, R45 ;  /* 0x0000002d001d7308 */ /* 0x000fe40000000800 */
[----:B0-----:R-:W-:-:S04]  /*74e0*/  FMNMX.FTZ R33, R55, R2, !PT ;  /* 0x0000000237217209 */ /* 0x001fc80007810000 */
[----:B------:R-:W-:Y:S02]  /*74f0*/  FMNMX.FTZ R2, R58, R33, !PT ;  /* 0x000000213a027209 */ /* 0x000fe40007810000 */
[----:B------:R-:W-:Y:S02]  /*7500*/  MUFU.EX2 R3, R3 ;  /* 0x0000000300037308 */ /* 0x000fe40000000800 */
[----:B------:R-:W-:-:S04]  /*7510*/  FMNMX.FTZ R33, R59, R2, !PT ;  /* 0x000000023b217209 */ /* 0x000fc80007810000 */
[----:B------:R-:W-:Y:S02]  /*7520*/  FMNMX.FTZ R2, R62, R33, !PT ;  /* 0x000000213e027209 */ /* 0x000fe40007810000 */
[----:B------:R0:W-:Y:S02]  /*7530*/  MUFU.EX2 R33, R49 ;  /* 0x0000003100217308 */ /* 0x0001e40000000800 */
[----:B-1----:R-:W-:-:S04]  /*7540*/  FMNMX.FTZ R37, R63, R2, !PT ;  /* 0x000000023f257209 */ /* 0x002fc80007810000 */
[----:B------:R-:W-:Y:S02]  /*7550*/  FMNMX.FTZ R2, R66, R37, !PT ;  /* 0x0000002542027209 */ /* 0x000fe40007810000 */
[----:B------:R-:W1:Y:S01]  /*7560*/  MUFU.EX2 R180, R180 ;  /* 0x000000b400b47308 */ /* 0x000e620000000800 */
[--C-:B0-----:R-:W-:Y:S01]  /*7570*/  FFMA.FTZ R49, R65, R0, -R19.reuse ;  /* 0x0000000041317223 */ /* 0x101fe20000010813 */
[----:B------:R-:W-:Y:S01]  /*7580*/  FMNMX.FTZ R37, R67, R2, !PT ;  /* 0x0000000243257209 */ /* 0x000fe20007810000 */
[----:B------:R-:W-:-:S03]  /*7590*/  FFMA.FTZ R65, R81, R0, -R19 ;  /* 0x0000000051417223 */ /* 0x000fc60000010813 */
[----:B------:R-:W-:Y:S02]  /*75a0*/  FMNMX.FTZ R2, R70, R37, !PT ;  /* 0x0000002546027209 */ /* 0x000fe40007810000 */
[----:B------:R0:W-:Y:S02]  /*75b0*/  MUFU.EX2 R37, R53 ;  /* 0x0000003500257308 */ /* 0x0001e40000000800 */
[----:B------:R-:W-:-:S04]  /*75c0*/  FMNMX.FTZ R41, R71, R2, !PT ;  /* 0x0000000247297209 */ /* 0x000fc80007810000 */
[----:B------:R-:W-:Y:S02]  /*75d0*/  FMNMX.FTZ R2, R74, R41, !PT ;  /* 0x000000294a027209 */ /* 0x000fe40007810000 */
[----:B------:R-:W2:Y:S01]  /*75e0*/  MUFU.EX2 R13, R13 ;  /* 0x0000000d000d7308 */ /* 0x000ea20000000800 */
[----:B0-----:R-:W-:Y:S01]  /*75f0*/  FFMA.FTZ R53, R69, R0, -R19 ;  /* 0x0000000045357223 */ /* 0x001fe20000010813 */
[----:B------:R-:W-:Y:S01]  /*7600*/  FMNMX.FTZ R41, R75, R2, !PT ;  /* 0x000000024b297209 */ /* 0x000fe20007810000 */
[----:B-1----:R-:W-:-:S03]  /*7610*/  FFMA.FTZ R28, R3, R9, R180 ;  /* 0x00000009031c7223 */ /* 0x002fc600000100b4 */
[----:B------:R-:W-:Y:S02]  /*7620*/  FMNMX.FTZ R2, R78, R41, !PT ;  /* 0x000000294e027209 */ /* 0x000fe40007810000 */
[----:B------:R0:W-:Y:S02]  /*7630*/  MUFU.EX2 R41, R57 ;  /* 0x0000003900297308 */ /* 0x0001e40000000800 */
[----:B------:R-:W-:-:S04]  /*7640*/  FMNMX.FTZ R45, R79, R2, !PT ;  /* 0x000000024f2d7209 */ /* 0x000fc80007810000 */
[----:B------:R-:W-:Y:S02]  /*7650*/  FMNMX.FTZ R2, R82, R45, !PT ;  /* 0x0000002d52027209 */ /* 0x000fe40007810000 */
[----:B------:R-:W1:Y:S01]  /*7660*/  MUFU.EX2 R182, R182 ;  /* 0x000000b600b67308 */ /* 0x000e620000000800 */
[----:B--2---:R-:W-:Y:S01]  /*7670*/  FADD.FTZ R9, R13, R28 ;  /* 0x0000001c0d097221 */ /* 0x004fe20000010000 */
[----:B------:R-:W-:Y:S02]  /*7680*/  FMNMX.FTZ R45, R83, R2, !PT ;  /* 0x00000002532d7209 */ /* 0x000fe40007810000 */
[----:B------:R-:W-:Y:S02]  /*7690*/  F2FP.BF16.F32.PACK_AB R180, R13, R180 ;  /* 0x000000b40db4723e */ /* 0x000fe400000010ff */
[----:B------:R-:W-:Y:S02]  /*76a0*/  FMNMX.FTZ R2, R86, R45, !PT ;  /* 0x0000002d56027209 */ /* 0x000fe40007810000 */
[----:B------:R2:W-:Y:S02]  /*76b0*/  MUFU.EX2 R45, R61 ;  /* 0x0000003d002d7308 */ /* 0x0005e40000000800 */
[----:B------:R-:W-:-:S05]  /*76c0*/  FMNMX.FTZ R2, R87, R2, !PT ;  /* 0x0000000257027209 */ /* 0x000fca0007810000 */
[----:B0-----:R-:W0:Y:S01]  /*76d0*/  SHFL.BFLY PT, R57, R2, 0x2, 0x1f ;  /* 0x0c401f0002397f89 */ /* 0x001e2200000e0000 */
[----:B------:R-:W3:Y:S01]  /*76e0*/  MUFU.EX2 R15, R15 ;  /* 0x0000000f000f7308 */ /* 0x000ee20000000800 */
[----:B--2---:R-:W-:Y:S01]  /*76f0*/  FFMA.FTZ R61, R77, R0, -R19 ;  /* 0x000000004d3d7223 */ /* 0x004fe20000010813 */
[----:B-1----:R-:W-:-:S06]  /*7700*/  FADD.FTZ R28, R182, R9 ;  /* 0x00000009b61c7221 */ /* 0x002fcc0000010000 */
[----:B------:R-:W-:Y:S08]  /*7710*/  MUFU.EX2 R49, R49 ;  /* 0x0000003100317308 */ /* 0x000ff00000000800 */
[----:B------:R-:W-:Y:S01]  /*7720*/  MUFU.EX2 R53, R53 ;  /* 0x0000003500357308 */ /* 0x000fe20000000800 */
[----:B---3--:R-:W-:Y:S01]  /*7730*/  FADD.FTZ R9, R15, R28 ;  /* 0x0000001c0f097221 */ /* 0x008fe20000010000 */
[----:B------:R-:W-:-:S02]  /*7740*/  WARPGROUP.DEPBAR.LE gsb0, 0x0 ;  /* 0x00008000000079c5 */ /* 0x000fc40000010000 */
[----:B------:R-:W-:Y:S01]  /*7750*/  WARPGROUP.ARRIVE ;  /* 0x00000000000079c5 */ /* 0x000fe20000000000 */
[-CC-:B------:R-:W-:Y:S01]  /*7760*/  FFMA.FTZ R176, R32, R0.reuse, -R19.reuse ;  /* 0x0000000020b07223 */ /* 0x180fe20000010813 */
[----:B------:R-:W-:Y:S01]  /*7770*/  FFMA.FTZ R178, R36, R0, -R19 ;  /* 0x0000000024b27223 */ /* 0x000fe20000010813 */
[----:B0-----:R-:W-:Y:S01]  /*7780*/  FMNMX.FTZ R24, R2, R57, !PT ;  /* 0x0000003902187209 */ /* 0x001fe20007810000 */
[----:B------:R-:W-:Y:S01]  /*7790*/  MUFU.EX2 R10, R10 ;  /* 0x0000000a000a7308 */ /* 0x000fe20000000800 */
[----:B------:R-:W-:Y:S01]  /*77a0*/  F2FP.BF16.F32.PACK_AB R182, R15, R182 ;  /* 0x000000b60fb6723e */ /* 0x000fe200000010ff */
[----:B------:R-:W-:Y:S01]  /*77b0*/  HGMMA.64x128x16.F32.BF16 R88, R172, gdesc[UR8].tnspB, R88, gsb0 ;  /* 0x41e00008ac587df0 */ /* 0x000fe20008001858 */
[----:B------:R-:W-:Y:S01]  /*77c0*/  UIADD3 UR10, UR6, 0x180, URZ ;  /* 0x00000180060a7890 */ /* 0x000fe2000fffe03f */
[----:B------:R-:W0:Y:S01]  /*77d0*/  SHFL.BFLY PT, R69, R24, 0x1, 0x1f ;  /* 0x0c201f0018457f89 */ /* 0x000e2200000e0000 */
[----:B------:R-:W-:-:S03]  /*77e0*/  UMOV UR11, 0x40000040 ;  /* 0x40000040000b7882 */ /* 0x000fc60000000000 */
[----:B------:R-:W1:Y:S08]  /*77f0*/  MUFU.EX2 R176, R176 ;  /* 0x000000b000b07308 */ /* 0x000e700000000800 */
[----:B------:R-:W2:Y:S08]  /*7800*/  MUFU.EX2 R178, R178 ;  /* 0x000000b200b27308 */ /* 0x000eb00000000800 */
[----:B------:R-:W-:Y:S01]  /*7810*/  MUFU.EX2 R57, R73 ;  /* 0x0000004900397308 */ /* 0x000fe20000000800 */
[----:B-1----:R-:W-:Y:S01]  /*7820*/  FADD.FTZ R28, R176, R9 ;  /* 0x00000009b01c7221 */ /* 0x002fe20000010000 */
[----:B------:R-:W-:-:S02]  /*7830*/  F2FP.BF16.F32.PACK_AB R176, R21, R176 ;  /* 0x000000b015b0723e */ /* 0x000fc400000010ff */
[----:B0-----:R-:W-:Y:S01]  /*7840*/  FMNMX.FTZ R4, R24, R69, !PT ;  /* 0x0000004518047209 */ /* 0x001fe20007810000 */
[----:B------:R-:W-:-:S03]  /*7850*/  FADD.FTZ R9, R21, R28 ;  /* 0x0000001c15097221 */ /* 0x000fc60000010000 */
[----:B------:R-:W-:Y:S01]  /*7860*/  MUFU.EX2 R16, R16 ;  /* 0x0000001000107308 */ /* 0x000fe20000000800 */
[----:B------:R-:W-:Y:S01]  /*7870*/  FMUL.FTZ R69, R4, R0 ;  /* 0x0000000004457220 */ /* 0x000fe20000410000 */
[----:B--2---:R-:W-:Y:S01]  /*7880*/  FADD.FTZ R28, R178, R9 ;  /* 0x00000009b21c7221 */ /* 0x004fe20000010000 */
[----:B------:R-:W-:Y:S02]  /*7890*/  F2FP.BF16.F32.PACK_AB R178, R23, R178 ;  /* 0x000000b217b2723e */ /* 0x000fe400000010ff */
        /* <DEDUP_REMOVED lines=11> */
[----:B------:R-:W-:Y:S01]  /*7950*/  FADD.FTZ R9, R23, R28 ;  /* 0x0000001c17097221 */ /* 0x000fe20000010000 */
        /* <DEDUP_REMOVED lines=33> */
[----:B------:R-:W-:Y:S01]  /*7b70*/  FFMA.FTZ R175, R46, R0, -R69 ;  /* 0x000000002eaf7223 */ /* 0x000fe20000010845 */
[----:B------:R-:W-:Y:S01]  /*7b80*/  MUFU.EX2 R63, R63 ;  /* 0x0000003f003f7308 */ /* 0x000fe20000000800 */
[----:B------:R-:W-:Y:S01]  /*7b90*/  HGMMA.64x128x16.F32.BF16 R88, R168, gdesc[UR8].tnspB, R88, gsb0 ;  /* 0x41e00008a8587df0 */ /* 0x000fe20008001858 */
[----:B------:R-:W-:Y:S01]  /*7ba0*/  UIADD3 UR10, UR6, 0x200, URZ ;  /* 0x00000200060a7890 */ /* 0x000fe2000fffe03f */
[----:B------:R-:W-:-:S05]  /*7bb0*/  UMOV UR11, 0x40000040 ;  /* 0x40000040000b7882 */ /* 0x000fca0000000000 */
[----:B------:R-:W0:Y:S08]  /*7bc0*/  MUFU.EX2 R172, R172 ;  /* 0x000000ac00ac7308 */ /* 0x000e300000000800 */
[----:B------:R-:W-:Y:S08]  /*7bd0*/  MUFU.EX2 R173, R173 ;  /* 0x000000ad00ad7308 */ /* 0x000ff00000000800 */
[----:B------:R-:W1:Y:S01]  /*7be0*/  MUFU.EX2 R174, R174 ;  /* 0x000000ae00ae7308 */ /* 0x000e620000000800 */
[----:B0-----:R-:W-:Y:S01]  /*7bf0*/  FADD.FTZ R28, R172, R9 ;  /* 0x00000009ac1c7221 */ /* 0x001fe20000010000 */
[----:B------:R-:W-:-:S03]  /*7c00*/  F2FP.BF16.F32.PACK_AB R172, R25, R172 ;  /* 0x000000ac19ac723e */ /* 0x000fc600000010ff */
[----:B------:R-:W-:-:S03]  /*7c10*/  FADD.FTZ R9, R25, R28 ;  /* 0x0000001c19097221 */ /* 0x000fc60000010000 */
[----:B------:R-:W-:Y:S08]  /*7c20*/  MUFU.EX2 R175, R175 ;  /* 0x000000af00af7308 */ /* 0x000ff00000000800 */
[----:B------:R-:W-:Y:S01]  /*7c30*/  MUFU.EX2 R67, R67 ;  /* 0x0000004300437308 */ /* 0x000fe20000000800 */
[----:B-1----:R-:W-:Y:S01]  /*7c40*/  FADD.FTZ R28, R174, R9 ;  /* 0x00000009ae1c7221 */ /* 0x002fe20000010000 */
[----:B------:R-:W-:-:S03]  /*7c50*/  F2FP.BF16.F32.PACK_AB R174, R29, R174 ;  /* 0x000000ae1dae723e */ /* 0x000fc600000010ff */
[----:B------:R-:W-:-:S03]  /*7c60*/  FADD.FTZ R9, R29, R28 ;  /* 0x0000001c1d097221 */ /* 0x000fc60000010000 */
        /* <DEDUP_REMOVED lines=16> */
[----:B------:R-:W0:Y:S01]  /*7d70*/  MUFU.EX2 R168, R168 ;  /* 0x000000a800a87308 */ /* 0x000e220000000800 */
[----:B------:R-:W-:-:S07]  /*7d80*/  UMOV UR11, 0x40000040 ;  /* 0x40000040000b7882 */ /* 0x000fce0000000000 */
[----:B------:R-:W-:Y:S08]  /*7d90*/  MUFU.EX2 R169, R169 ;  /* 0x000000a900a97308 */ /* 0x000ff00000000800 */
[----:B------:R-:W1:Y:S01]  /*7da0*/  MUFU.EX2 R170, R170 ;  /* 0x000000aa00aa7308 */ /* 0x000e620000000800 */
[----:B0-----:R-:W-:Y:S01]  /*7db0*/  FADD.FTZ R28, R168, R9 ;  /* 0x00000009a81c7221 */ /* 0x001fe20000010000 */
[----:B------:R-:W-:-:S03]  /*7dc0*/  F2FP.BF16.F32.PACK_AB R168, R33, R168 ;  /* 0x000000a821a8723e */ /* 0x000fc600000010ff */
[----:B------:R-:W-:-:S03]  /*7dd0*/  FADD.FTZ R13, R33, R28 ;  /* 0x0000001c210d7221 */ /* 0x000fc60000010000 */
[----:B------:R-:W-:Y:S01]  /*7de0*/  MUFU.EX2 R171, R171 ;  /* 0x000000ab00ab7308 */ /* 0x000fe20000000800 */
[----:B-1----:R-:W-:Y:S01]  /*7df0*/  FADD.FTZ R28, R170, R13 ;  /* 0x0000000daa1c7221 */ /* 0x002fe20000010000 */
[----:B------:R-:W-:-:S03]  /*7e00*/  F2FP.BF16.F32.PACK_AB R170, R37, R170 ;  /* 0x000000aa25aa723e */ /* 0x000fc600000010ff */
[----:B------:R-:W-:Y:S01]  /*7e10*/  FADD.FTZ R13, R37, R28 ;  /* 0x0000001c250d7221 */ /* 0x000fe20000010000 */
[----:B------:R-:W-:Y:S02]  /*7e20*/  WARPGROUP.DEPBAR.LE gsb0, 0x0 ;  /* 0x00008000000079c5 */ /* 0x000fe40000010000 */
[----:B------:R-:W-:Y:S01]  /*7e30*/  WARPGROUP.ARRIVE ;  /* 0x00000000000079c5 */ /* 0x000fe20000000000 */
[-CC-:B------:R-:W-:Y:S01]  /*7e40*/  FFMA.FTZ R164, R56, R0.reuse, -R19.reuse ;  /* 0x0000000038a47223 */ /* 0x180fe20000010813 */
[-C--:B------:R-:W-:Y:S01]  /*7e50*/  FFMA.FTZ R166, R60, R0.reuse, -R19 ;  /* 0x000000003ca67223 */ /* 0x080fe20000010813 */
[-CC-:B------:R-:W-:Y:S01]  /*7e60*/  FFMA.FTZ R165, R58, R0.reuse, -R69.reuse ;  /* 0x000000003aa57223 */ /* 0x180fe20000010845 */
[----:B------:R-:W-:Y:S01]  /*7e70*/  MUFU.EX2 R167, R62 ;  /* 0x0000003e00a77308 */ /* 0x000fe20000000800 */
[----:B------:R-:W-:Y:S01]  /*7e80*/  FFMA.FTZ R69, R87, R0, -R69 ;  /* 0x0000000057457223 */ /* 0x000fe20000010845 */
[----:B------:R-:W-:Y:S01]  /*7e90*/  HGMMA.64x128x16.F32.BF16 R88, R160, gdesc[UR8].tnspB, R88, gsb0 ;  /* 0x41e00008a0587df0 */ /* 0x000fe20008001858 */
[----:B------:R-:W-:Y:S01]  /*7ea0*/  UIADD3 UR10, UR6, 0x300, URZ ;  /* 0x00000300060a7890 */ /* 0x000fe2000fffe03f */
[----:B------:R-:W-:Y:S01]  /*7eb0*/  UMOV UR11, 0x40000040 ;  /* 0x40000040000b7882 */ /* 0x000fe20000000000 */
[----:B------:R-:W-:-:S03]  /*7ec0*/  UIADD3 UR6, UR6, 0x380, URZ ;  /* 0x0000038006067890 */ /* 0x000fc6000fffe03f */
[----:B------:R-:W0:Y:S08]  /*7ed0*/  MUFU.EX2 R164, R164 ;  /* 0x000000a400a47308 */ /* 0x000e300000000800 */
[----:B------:R-:W-:Y:S08]  /*7ee0*/  MUFU.EX2 R165, R165 ;  /* 0x000000a500a57308 */ /* 0x000ff00000000800 */
[----:B------:R-:W-:Y:S01]  /*7ef0*/  MUFU.EX2 R166, R166 ;  /* 0x000000a600a67308 */ /* 0x000fe20000000800 */
[----:B0-----:R-:W-:Y:S01]  /*7f00*/  FADD.FTZ R28, R164, R13 ;  /* 0x0000000da41c7221 */ /* 0x001fe20000010000 */
[----:B------:R-:W-:Y:S01]  /*7f10*/  F2FP.BF16.F32.PACK_AB R164, R41, R164 ;  /* 0x000000a429a4723e */ /* 0x000fe200000010ff */
[----:B------:R-:W-:-:S05]  /*7f20*/  IMAD.MOV.U32 R13, RZ, RZ, R12 ;  /* 0x000000ffff0d7224 */ /* 0x000fca00078e000c */
[----:B------:R-:W-:Y:S01]  /*7f30*/  MUFU.EX2 R69, R69 ;  /* 0x0000004500457308 */ /* 0x000fe20000000800 */
[----:B------:R-:W-:Y:S02]  /*7f40*/  WARPGROUP.DEPBAR.LE gsb0, 0x0 ;  /* 0x00008000000079c5 */ /* 0x000fe40000010000 */
[----:B------:R-:W-:Y:S01]  /*7f50*/  WARPGROUP.ARRIVE ;  /* 0x00000000000079c5 */ /* 0x000fe20000000000 */
[-CC-:B------:R-:W-:Y:S01]  /*7f60*/  FFMA.FTZ R160, R64, R0.reuse, -R19.reuse ;  /* 0x0000000040a07223 */ /* 0x180fe20000010813 */
[-C--:B------:R-:W-:Y:S01]  /*7f70*/  FFMA.FTZ R162, R68, R0.reuse, -R19 ;  /* 0x0000000044a27223 */ /* 0x080fe20000010813 */
[----:B------:R-:W-:Y:S02]  /*7f80*/  FADD.FTZ R19, -R4, R11 ;  /* 0x0000000b04137221 */ /* 0x000fe40000010100 */
[----:B------:R-:W-:Y:S01]  /*7f90*/  MUFU.EX2 R161, R66 ;  /* 0x0000004200a17308 */ /* 0x000fe20000000800 */
[----:B------:R-:W-:Y:S01]  /*7fa0*/  HGMMA.64x128x16.F32.BF16 R88, R156, gdesc[UR8].tnspB, R88, gsb0 ;  /* 0x41e000089c587df0 */ /* 0x000fe20008001858 */
[----:B------:R-:W-:Y:S01]  /*7fb0*/  FMUL.FTZ R19, R19, R0 ;  /* 0x0000000013137220 */ /* 0x000fe20000410000 */
[----:B------:R-:W-:Y:S01]  /*7fc0*/  UMOV UR10, UR6 ;  /* 0x00000006000a7c82 */ /* 0x000fe20008000000 */
[----:B------:R-:W-:-:S04]  /*7fd0*/  UMOV UR11, 0x40000040 ;  /* 0x40000040000b7882 */ /* 0x000fc80000000000 */
[----:B------:R0:W1:Y:S08]  /*7fe0*/  MUFU.EX2 R2, R19 ;  /* 0x0000001300027308 */ /* 0x0000700000000800 */
[----:B------:R-:W2:Y:S01]  /*7ff0*/  MUFU.EX2 R160, R160 ;  /* 0x000000a000a07308 */ /* 0x000ea20000000800 */
[----:B0-----:R-:W-:-:S04]  /*8000*/  IMAD.U32 R19, RZ, RZ, UR39 ;  /* 0x00000027ff137e24 */ /* 0x001fc8000f8e00ff */
[----:B------:R-:W-:-:S03]  /*8010*/  @!P1 VIADD R19, R19, 0x34840 ;  /* 0x0003484013139836 */ /* 0x000fc60000000000 */
[----:B------:R-:W0:Y:S01]  /*8020*/  MUFU.EX2 R162, R162 ;  /* 0x000000a200a27308 */ /* 0x000e220000000800 */
[----:B-1----:R-:W-:Y:S01]  /*8030*/  FFMA.FTZ R8, R2, R8, R181 ;  /* 0x0000000802087223 */ /* 0x002fe200000100b5 */
[----:B------:R-:W-:Y:S02]  /*8040*/  @!P1 PRMT R19, RZ, 0x654, R19 ;  /* 0x00000654ff139816 */ /* 0x000fe40000000013 */
[C---:B------:R-:W-:Y:S01]  /*8050*/  F2FP.BF16.F32.PACK_AB R181, R27.reuse, R181 ;  /* 0x000000b51bb5723e */ /* 0x040fe200000010ff */
[----:B------:R-:W-:-:S03]  /*8060*/  FADD.FTZ R8, R27, R8 ;  /* 0x000000081b087221 */ /* 0x000fc60000010000 */
[----:B------:R-:W1:Y:S01]  /*8070*/  MUFU.EX2 R163, R70 ;  /* 0x0000004600a37308 */ /* 0x000e620000000800 */
[----:B------:R-:W-:Y:S01]  /*8080*/  FADD.FTZ R8, R183, R8 ;  /* 0x00000008b7087221 */ /* 0x000fe20000010000 */
[----:B------:R-:W-:-:S03]  /*8090*/  F2FP.BF16.F32.PACK_AB R183, R31, R183 ;  /* 0x000000b71fb7723e */ /* 0x000fc600000010ff */
[----:B------:R-:W-:-:S03]  /*80a0*/  FADD.FTZ R8, R31, R8 ;  /* 0x000000081f087221 */ /* 0x000fc60000010000 */
[----:B------:R-:W3:Y:S01]  /*80b0*/  MUFU.EX2 R11, R85 ;  /* 0x00000055000b7308 */ /* 0x000ee20000000800 */
        /* <DEDUP_REMOVED lines=19> */
[----:B------:R-:W-:Y:S01]  /*81f0*/  FADD.FTZ R8, R165, R8 ;  /* 0x00000008a5087221 */ /* 0x000fe20000010000 */
[----:B------:R-:W-:Y:S01]  /*8200*/  FADD.FTZ R28, R166, R9 ;  /* 0x00000009a61c7221 */ /* 0x000fe20000010000 */
[C---:B------:R-:W-:Y:S02]  /*8210*/  F2FP.BF16.F32.PACK_AB R165, R59.reuse, R165 ;  /* 0x000000a53ba5723e */ /* 0x040fe400000010ff */
[----:B------:R-:W-:Y:S01]  /*8220*/  FADD.FTZ R8, R59, R8 ;  /* 0x000000083b087221 */ /* 0x000fe20000010000 */
[C---:B------:R-:W-:Y:S01]  /*8230*/  FADD.FTZ R9, R45.reuse, R28 ;  /* 0x0000001c2d097221 */ /* 0x040fe20000010000 */
[----:B------:R-:W-:Y:S02]  /*8240*/  F2FP.BF16.F32.PACK_AB R166, R45, R166 ;  /* 0x000000a62da6723e */ /* 0x000fe400000010ff */
[----:B------:R-:W-:Y:S01]  /*8250*/  FADD.FTZ R8, R167, R8 ;  /* 0x00000008a7087221 */ /* 0x000fe20000010000 */
[----:B--2---:R-:W-:Y:S01]  /*8260*/  FADD.FTZ R28, R160, R9 ;  /* 0x00000009a01c7221 */ /* 0x004fe20000010000 */
[----:B------:R-:W-:-:S02]  /*8270*/  F2FP.BF16.F32.PACK_AB R167, R63, R167 ;  /* 0x000000a73fa7723e */ /* 0x000fc400000010ff */
[----:B------:R-:W-:Y:S01]  /*8280*/  FADD.FTZ R8, R63, R8 ;  /* 0x000000083f087221 */ /* 0x000fe20000010000 */
[C---:B------:R-:W-:Y:S01]  /*8290*/  FADD.FTZ R9, R49.reuse, R28 ;  /* 0x0000001c31097221 */ /* 0x040fe20000010000 */
[----:B------:R-:W-:Y:S02]  /*82a0*/  F2FP.BF16.F32.PACK_AB R160, R49, R160 ;  /* 0x000000a031a0723e */ /* 0x000fe400000010ff */
[----:B------:R-:W-:Y:S01]  /*82b0*/  FADD.FTZ R8, R161, R8 ;  /* 0x00000008a1087221 */ /* 0x000fe20000010000 */
[----:B0-----:R-:W-:Y:S01]  /*82c0*/  FADD.FTZ R26, R162, R9 ;  /* 0x00000009a21a7221 */ /* 0x001fe20000010000 */
[C---:B------:R-:W-:Y:S02]  /*82d0*/  F2FP.BF16.F32.PACK_AB R161, R67.reuse, R161 ;  /* 0x000000a143a1723e */ /* 0x040fe400000010ff */
[----:B------:R-:W-:Y:S01]  /*82e0*/  FADD.FTZ R8, R67, R8 ;  /* 0x0000000843087221 */ /* 0x000fe20000010000 */
[C---:B------:R-:W-:Y:S01]  /*82f0*/  FADD.FTZ R9, R53.reuse, R26 ;  /* 0x0000001a35097221 */ /* 0x040fe20000010000 */
[----:B------:R-:W-:-:S02]  /*8300*/  F2FP.BF16.F32.PACK_AB R162, R53, R162 ;  /* 0x000000a235a2723e */ /* 0x000fc400000010ff */
[----:B-1----:R-:W-:Y:S01]  /*8310*/  FADD.FTZ R8, R163, R8 ;  /* 0x00000008a3087221 */ /* 0x002fe20000010000 */
[----:B------:R-:W-:Y:S01]  /*8320*/  FADD.FTZ R24, R10, R9 ;  /* 0x000000090a187221 */ /* 0x000fe20000010000 */
[C---:B------:R-:W-:Y:S02]  /*8330*/  F2FP.BF16.F32.PACK_AB R163, R71.reuse, R163 ;  /* 0x000000a347a3723e */ /* 0x040fe400000010ff */
[----:B------:R-:W-:Y:S01]  /*8340*/  FADD.FTZ R8, R71, R8 ;  /* 0x0000000847087221 */ /* 0x000fe20000010000 */
[----:B------:R-:W-:-:S04]  /*8350*/  FADD.FTZ R9, R57, R24 ;  /* 0x0000001839097221 */ /* 0x000fc80000010000 */
[----:B------:R-:W-:-:S04]  /*8360*/  FADD.FTZ R24, R16, R9 ;  /* 0x0000000910187221 */ /* 0x000fc80000010000 */
[----:B------:R-:W-:-:S04]  /*8370*/  FADD.FTZ R9, R61, R24 ;  /* 0x000000183d097221 */ /* 0x000fc80000010000 */
[----:B------:R-:W-:-:S04]  /*8380*/  FADD.FTZ R24, R20, R9 ;  /* 0x0000000914187221 */ /* 0x000fc80000010000 */
[----:B------:R-:W-:Y:S01]  /*8390*/  FADD.FTZ R9, R65, R24 ;  /* 0x0000001841097221 */ /* 0x000fe20000010000 */
[----:B------:R-:W-:Y:S02]  /*83a0*/  WARPGROUP.DEPBAR.LE gsb0, 0x0 ;  /* 0x00008000000079c5 */ /* 0x000fe40000010000 */
[----:B------:R-:W-:Y:S01]  /*83b0*/  WARPGROUP.ARRIVE ;  /* 0x00000000000079c5 */ /* 0x000fe20000000000 */
[----:B------:R-:W0:Y:S01]  /*83c0*/  MUFU.EX2 R157, R74 ;  /* 0x0000004a009d7308 */ /* 0x000e220000000800 */
[----:B------:R-:W-:Y:S01]  /*83d0*/  F2FP.BF16.F32.PACK_AB R156, R57, R10 ;  /* 0x0000000a399c723e */ /* 0x000fe200000010ff */
[----:B------:R-:W-:Y:S01]  /*83e0*/  FADD.FTZ R10, R22, R9 ;  /* 0x00000009160a7221 */ /* 0x000fe20000010000 */
[----:B------:R-:W-:Y:S02]  /*83f0*/  F2FP.BF16.F32.PACK_AB R158, R61, R16 ;  /* 0x000000103d9e723e */ /* 0x000fe400000010ff */
[----:B------:R-:W-:Y:S01]  /*8400*/  HGMMA.64x128x16.F32.BF16 R88, R152, gdesc[UR8].tnspB, R88, gsb0 ;  /* 0x41e0000898587df0 */ /* 0x000fe20008001858 */
[----:B---3--:R-:W-:Y:S01]  /*8410*/  FADD.FTZ R9, R11, R10 ;  /* 0x0000000a0b097221 */ /* 0x008fe20000010000 */
[----:B------:R-:W-:Y:S01]  /*8420*/  IMAD.MOV.U32 R10, RZ, RZ, R5 ;  /* 0x000000ffff0a7224 */ /* 0x000fe200078e0005 */
[----:B------:R-:W1:Y:S01]  /*8430*/  MUFU.EX2 R159, R78 ;  /* 0x0000004e009f7308 */ /* 0x000e620000000800 */
[----:B0-----:R-:W-:Y:S01]  /*8440*/  FADD.FTZ R8, R157, R8 ;  /* 0x000000089d087221 */ /* 0x001fe20000010000 */
[----:B------:R-:W-:-:S03]  /*8450*/  F2FP.BF16.F32.PACK_AB R157, R75, R157 ;  /* 0x0000009d4b9d723e */ /* 0x000fc600000010ff */
[----:B------:R-:W-:-:S04]  /*8460*/  FADD.FTZ R8, R75, R8 ;  /* 0x000000084b087221 */ /* 0x000fc80000010000 */
[----:B-1----:R-:W-:Y:S01]  /*8470*/  FADD.FTZ R8, R159, R8 ;  /* 0x000000089f087221 */ /* 0x002fe20000010000 */
[----:B------:R-:W-:-:S03]  /*8480*/  F2FP.BF16.F32.PACK_AB R159, R79, R159 ;  /* 0x0000009f4f9f723e */ /* 0x000fc600000010ff */
[----:B------:R-:W-:Y:S01]  /*8490*/  FADD.FTZ R8, R79, R8 ;  /* 0x000000084f087221 */ /* 0x000fe20000010000 */
[----:B------:R-:W-:Y:S02]  /*84a0*/  WARPGROUP.DEPBAR.LE gsb0, 0x0 ;  /* 0x00008000000079c5 */ /* 0x000fe40000010000 */
[----:B------:R-:W0:Y:S01]  /*84b0*/  MUFU.EX2 R153, R82 ;  /* 0x0000005200997308 */ /* 0x000e220000000800 */
[----:B------:R1:W-:Y:S01]  /*84c0*/  @!P1 SYNCS.ARRIVE.TRANS64.RED.A1T0 RZ, [R19+URZ], RZ ;  /* 0x000000ff13ff99a7 */ /* 0x0003e2000810043f */
[----:B------:R-:W-:Y:S01]  /*84d0*/  F2FP.BF16.F32.PACK_AB R154, R11, R22 ;  /* 0x000000160b9a723e */ /* 0x000fe200000010ff */
[----:B------:R-:W-:Y:S01]  /*84e0*/  IMAD.MOV.U32 R11, RZ, RZ, R4 ;  /* 0x000000ffff0b7224 */ /* 0x000fe200078e0004 */
[----:B------:R-:W-:-:S04]  /*84f0*/  F2FP.BF16.F32.PACK_AB R152, R65, R20 ;  /* 0x000000144198723e */ /* 0x000fc800000010ff */
[----:B------:R-:W2:Y:S01]  /*8500*/  MUFU.EX2 R155, R86 ;  /* 0x00000056009b7308 */ /* 0x000ea20000000800 */
[----:B-1----:R-:W-:-:S04]  /*8510*/  IMAD.U32 R19, RZ, RZ, UR7 ;  /* 0x00000007ff137e24 */ /* 0x002fc8000f8e00ff */
[----:B------:R-:W-:Y:S02]  /*8520*/  @!P1 VIADD R19, R19, 0x34860 ;  /* 0x0003486013139836 */ /* 0x000fe40000000000 */
[----:B0-----:R-:W-:-:S03]  /*8530*/  FADD.FTZ R8, R153, R8 ;  /* 0x0000000899087221 */ /* 0x001fc60000010000 */
[----:B------:R-:W-:Y:S02]  /*8540*/  @!P1 PRMT R19, RZ, 0x654, R19 ;  /* 0x00000654ff139816 */ /* 0x000fe40000000013 */
[C---:B------:R-:W-:Y:S01]  /*8550*/  F2FP.BF16.F32.PACK_AB R153, R83.reuse, R153 ;  /* 0x000000995399723e */ /* 0x040fe200000010ff */
[----:B------:R-:W-:Y:S01]  /*8560*/  FADD.FTZ R8, R83, R8 ;  /* 0x0000000853087221 */ /* 0x000fe20000010000 */
[----:B------:R0:W-:Y:S03]  /*8570*/  @!P1 SYNCS.ARRIVE.TRANS64.RED.A1T0 RZ, [R19+URZ], RZ ;  /* 0x000000ff13ff99a7 */ /* 0x0001e6000810043f */
[----:B--2---:R-:W-:Y:S01]  /*8580*/  FADD.FTZ R8, R155, R8 ;  /* 0x000000089b087221 */ /* 0x004fe20000010000 */
[----:B------:R-:W-:-:S03]  /*8590*/  F2FP.BF16.F32.PACK_AB R155, R69, R155 ;  /* 0x0000009b459b723e */ /* 0x000fc600000010ff */
[----:B------:R-:W-:Y:S01]  /*85a0*/  FADD.FTZ R8, R69, R8 ;  /* 0x0000000845087221 */ /* 0x000fe20000010000 */
[----:B0-----:R-:W-:Y:S06]  /*85b0*/  @P2 BRA `(.L_x_2075) ;  /* 0xffffffdc00ec2947 */ /* 0x001fec000383ffff */
.L_x_2066:
        /* <DEDUP_REMOVED lines=67> */
.L_x_2076:
[----:B------:R-:W-:Y:S01]  /*89f0*/  ULEA UR5, UR37, UR36, 0x3 ;  /* 0x0000002425057291 */ /* 0x000fe2000f8e183f */
[----:B------:R-:W-:-:S08]  /*8a00*/  SHF.L.U32 R5, R5, 0x1f, RZ ;  /* 0x0000001f05057819 */ /* 0x000fd000000006ff */
[----:B------:R0:W1:Y:S01]  /*8a10*/  SYNCS.PHASECHK.TRANS64.TRYWAIT P2, [UR5+0x34850], R5 ;  /* 0x03485005ff0075a7 */ /* 0x0000620008040145 */
[----:B------:R-:W-:Y:S05]  /*8a20*/  @!P0 BRA `(.L_x_2077) ;  /* 0x0000000000048947 */ /* 0x000fea0003800000 */
[----:B------:R-:W-:Y:S01]  /*8a30*/  BPT.TRAP 0x1 ;  /* 0x000000040000795c */ /* 0x000fe20000300000 */
.L_x_2077:
[----:B-1----:R-:W-:Y:S05]  /*8a40*/  @P2 BRA `(.L_x_2078) ;  /* 0x0000000000082947 */ /* 0x002fea0003800000 */
[----:B------:R-:W1:Y:S02]  /*8a50*/  SYNCS.PHASECHK.TRANS64.TRYWAIT P0, [UR5+0x34850], R5 ;  /* 0x03485005ff0075a7 */ /* 0x000e640008000145 */
[----:B-1----:R-:W-:Y:S05]  /*8a60*/  @!P0 BRA `(.L_x_2079) ;  /* 0x00000060008c8947 */ /* 0x002fea0003800000 */
.L_x_2078:
[----:B------:R-:W-:Y:S01]  /*8a70*/  UIADD3 UR36, UR36, 0x400, URZ ;  /* 0x0000040024247890 */ /* 0x000fe2000fffe03f */
[----:B------:R-:W-:Y:S01]  /*8a80*/  WARPGROUP.ARRIVE ;  /* 0x00000000000079c5 */ /* 0x000fe20000000000 */
[----:B------:R-:W-:Y:S01]  /*8a90*/  UMOV UR7, 0x40000040 ;  /* 0x4000004000077882 */ /* 0x000fe20000000000 */
[----:B-1----:R-:W1:Y:S01]  /*8aa0*/  SHFL.BFLY PT, R2, R9, 0x2, 0x1f ;  /* 0x0c401f0009027f89 */ /* 0x002e6200000e0000 */
[----:B------:R-:W-:Y:S01]  /*8ab0*/  USHF.R.U32.HI UR36, URZ, 0x4, UR36 ;  /* 0x000000043f247899 */ /* 0x000fe20008011624 */
[----:B------:R-:W-:Y:S02]  /*8ac0*/  IMAD.U32 R10, RZ, RZ, UR5 ;  /* 0x00000005ff0a7e24 */ /* 0x000fe4000f8e00ff */
[----:B------:R-:W0:Y:S01]  /*8ad0*/  SHFL.BFLY PT, R3, R8, 0x2, 0x1f ;  /* 0x0c401f0008037f89 */ /* 0x000e2200000e0000 */
[----:B------:R-:W-:Y:S01]  /*8ae0*/  ULOP3.LUT UR36, UR36, 0x3fff, URZ, 0xc0, !UPT ;  /* 0x00003fff24247892 */ /* 0x000fe2000f8ec03f */
[----:B------:R-:W-:-:S03]  /*8af0*/  @!P1 VIADD R10, R10, 0x34860 ;  /* 0x000348600a0a9836 */ /* 0x000fc60000000000 */
[----:B------:R-:W-:Y:S02]  /*8b00*/  ULOP3.LUT UR4, UR36, 0x4000000, URZ, 0xfc, !UPT ;  /* 0x0400000024047892 */ /* 0x000fe4000f8efc3f */
[----:B------:R-:W-:Y:S02]  /*8b10*/  @!P1 PRMT R10, RZ, 0x654, R10 ;  /* 0x00000654ff0a9816 */ /* 0x000fe4000000000a */
[----:B------:R-:W-:-:S07]  /*8b20*/  ULEA UR4, UR37, UR4, 0xb ;  /* 0x0000000425047291 */ /* 0x000fce000f8e583f */
[----:B------:R-:W-:Y:S02]  /*8b30*/  UMOV UR6, UR4 ;  /* 0x0000000400067c82 */ /* 0x000fe40008000000 */
[----:B------:R-:W-:Y:S01]  /*8b40*/  HGMMA.64x128x16.F32.BF16 R24, R180, gdesc[UR4].tnspB, R24, gsb0 ;  /* 0x41e00004b4187df0 */ /* 0x000fe20008001818 */
[----:B------:R-:W-:Y:S01]  /*8b50*/  UIADD3 UR6, UR4, 0x80, URZ ;  /* 0x0000008004067890 */ /* 0x000fe2000fffe03f */
[----:B-1----:R-:W-:Y:S01]  /*8b60*/  FADD.FTZ R2, R2, R9 ;  /* 0x0000000902027221 */ /* 0x002fe20000010000 */
[----:B------:R-:W-:Y:S01]  /*8b70*/  UMOV UR7, 0x40000040 ;  /* 0x4000004000077882 */ /* 0x000fe20000000000 */
[----:B0-----:R-:W-:Y:S01]  /*8b80*/  FADD.FTZ R5, R3, R8 ;  /* 0x0000000803057221 */ /* 0x001fe20000010000 */
[----:B------:R-:W-:Y:S02]  /*8b90*/  IMAD.MOV.U32 R8, RZ, RZ, RZ ;  /* 0x000000ffff087224 */ /* 0x000fe400078e00ff */
[----:B------:R-:W0:Y:S04]  /*8ba0*/  SHFL.BFLY PT, R3, R2, 0x1, 0x1f ;  /* 0x0c201f0002037f89 */ /* 0x000e2800000e0000 */
[----:B------:R-:W1:Y:S01]  /*8bb0*/  SHFL.BFLY PT, R6, R5, 0x1, 0x1f ;  /* 0x0c201f0005067f89 */ /* 0x000e6200000e0000 */
[----:B0-----:R-:W-:Y:S01]  /*8bc0*/  FADD.FTZ R11, R2, R3 ;  /* 0x00000003020b7221 */ /* 0x001fe20000010000 */
[----:B------:R-:W-:-:S02]  /*8bd0*/  IMAD.MOV.U32 R3, RZ, RZ, -0x800000 ;  /* 0xff800000ff037424 */ /* 0x000fc400078e00ff */
[----:B------:R-:W-:Y:S02]  /*8be0*/  IMAD.MOV.U32 R2, RZ, RZ, -0x800000 ;  /* 0xff800000ff027424 */ /* 0x000fe400078e00ff */
[----:B-1----:R-:W-:Y:S01]  /*8bf0*/  FADD.FTZ R13, R5, R6 ;  /* 0x00000006050d7221 */ /* 0x002fe20000010000 */
[----:B------:R-:W-:Y:S01]  /*8c00*/  FSETP.NE.FTZ.AND P0, PT, R11, RZ, PT ;  /* 0x000000ff0b00720b */ /* 0x000fe20003f15000 */
[----:B------:R-:W-:-:S03]  /*8c10*/  IMAD.MOV.U32 R6, RZ, RZ, RZ ;  /* 0x000000ffff067224 */ /* 0x000fc600078e00ff */
[----:B------:R-:W-:-:S09]  /*8c20*/  FSETP.NE.FTZ.AND P2, PT, R13, RZ, PT ;  /* 0x000000ff0d00720b */ /* 0x000fd20003f55000 */
        /* <DEDUP_REMOVED lines=111> */
.L_x_2049:
[----:B------:R-:W-:Y:S05]  /*9320*/  @P0 BRA `(.L_x_2080) ;  /* 0x0000001400340947 */ /* 0x000fea0003800000 */
[----:B------:R-:W1:Y:S01]  /*9330*/  S2R R0, SR_TID.X ;  /* 0x0000000000007919 */ /* 0x000e620000002100 */
[----:B------:R-:W2:Y:S01]  /*9340*/  LDC R17, c[0x0][0xbe8] ;  /* 0x0002fa00ff117b82 */ /* 0x000ea20000000800 */
[----:B------:R-:W-:Y:S01]  /*9350*/  ULDC.64 UR4, c[0x0][0xbd0] ;  /* 0x0002f40000047ab9 */ /* 0x000fe20000000a00 */
[----:B------:R-:W-:Y:S01]  /*9360*/  ULDC.64 UR6, c[0x0][0xb38] ;  /* 0x0002ce0000067ab9 */ /* 0x000fe20000000a00 */
[----:B------:R-:W3:Y:S01]  /*9370*/  S2R R19, SR_CTAID.X ;  /* 0x0000000000137919 */ /* 0x000ee20000002500 */
[----:B------:R-:W-:Y:S04]  /*9380*/  BSSY B0, `(.L_x_2081) ;  /* 0x00000e3000007945 */ /* 0x000fe80003800000 */
[----:B------:R-:W4:Y:S08]  /*9390*/  S2UR UR9, SR_CTAID.Z ;  /* 0x00000000000979c3 */ /* 0x000f300000002700 */
[----:B------:R-:W5:Y:S08]  /*93a0*/  LDC.64 R20, c[0x0][0xbd8] ;  /* 0x0002f600ff147b82 */ /* 0x000f700000000a00 */
[----:B------:R-:W-:Y:S01]  /*93b0*/  BAR.SYNC.DEFER_BLOCKING 0x1, 0x100 ;  /* 0x0044000000007b1d */ /* 0x000fe20000010000 */
[----:B--2---:R-:W-:-:S07]  /*93c0*/  ISETP.NE.AND P0, PT, R17, 0x1, PT ;  /* 0x000000011100780c */ /* 0x004fce0003f05270 */
[----:B------:R-:W2:Y:S01]  /*93d0*/  S2UR UR8, SR_CTAID.Y ;  /* 0x00000000000879c3 */ /* 0x000ea20000002600 */
[----:B-1----:R-:W-:-:S07]  /*93e0*/  VIADD R0, R0, 0xffffff80 ;  /* 0xffffff8000007836 */ /* 0x002fce0000000000 */
[----:B------:R-:W2:Y:S01]  /*93f0*/  LDC R89, c[0x0][0xc50] ;  /* 0x00031400ff597b82 */ /* 0x000ea20000000800 */
[----:B------:R-:W-:-:S04]  /*9400*/  SHF.R.S32.HI R5, RZ, 0x1f, R0 ;  /* 0x0000001fff057819 */ /* 0x000fc80000011400 */
[----:B------:R-:W-:-:S03]  /*9410*/  LEA.HI R6, R5, R0, RZ, 0x7 ;  /* 0x0000000005067211 */ /* 0x000fc600078f38ff */
[----:B------:R-:W1:Y:S01]  /*9420*/  LDC.64 R22, c[0x0][0xb40] ;  /* 0x0002d000ff167b82 */ /* 0x000e620000000a00 */
[----:B------:R-:W-:Y:S02]  /*9430*/  LEA.HI R5, R5, R0, RZ, 0x2 ;  /* 0x0000000005057211 */ /* 0x000fe400078f10ff */
[----:B------:R-:W-:Y:S02]  /*9440*/  LOP3.LUT R7, R6, 0xffffff80, RZ, 0xc0, !PT ;  /* 0xffffff8006077812 */ /* 0x000fe400078ec0ff */
[----:B------:R-:W-:Y:S02]  /*9450*/  LOP3.LUT R11, R5, 0xfffffffc, RZ, 0xc0, !PT ;  /* 0xfffffffc050b7812 */ /* 0x000fe400078ec0ff */
[----:B------:R-:W-:Y:S01]  /*9460*/  SHF.R.S32.HI R5, RZ, 0x7, R6 ;  /* 0x00000007ff057819 */ /* 0x000fe20000011406 */
[C---:B------:R-:W-:Y:S01]  /*9470*/  IMAD.IADD R88, R0.reuse, 0x1, -R7 ;  /* 0x0000000100587824 */ /* 0x040fe200078e0a07 */
[----:B------:R-:W2:Y:S01]  /*9480*/  @P0 LDC R13, c[0x0][0xbec] ;  /* 0x0002fb00ff0d0b82 */ /* 0x000ea20000000800 */
[----:B------:R-:W-:Y:S01]  /*9490*/  IMAD.IADD R11, R0, 0x1, -R11 ;  /* 0x00000001000b7824 */ /* 0x000fe200078e0a0b */
[----:B------:R-:W-:-:S02]  /*94a0*/  LEA.HI R0, R6, R5, RZ, 0x1 ;  /* 0x0000000506007211 */ /* 0x000fc400078f08ff */
[----:B------:R-:W-:Y:S02]  /*94b0*/  SHF.R.S32.HI R7, RZ, 0x1f, R88 ;  /* 0x0000001fff077819 */ /* 0x000fe40000011458 */
[----:B------:R-:W-:Y:S02]  /*94c0*/  LEA.HI R6, R11, R11, RZ, 0x1 ;  /* 0x0000000b0b067211 */ /* 0x000fe400078f08ff */
[-C--:B------:R-:W-:Y:S01]  /*94d0*/  LEA.HI R90, R7, R88.reuse, RZ, 0x2 ;  /* 0x00000058075a7211 */ /* 0x080fe200078f10ff */
[----:B------:R-:W2:Y:S01]  /*94e0*/  @P0 LDC R93, c[0x0][0xbec] ;  /* 0x0002fb00ff5d0b82 */ /* 0x000ea20000000800 */
[----:B------:R-:W-:Y:S02]  /*94f0*/  LOP3.LUT R6, R6, 0x1ffffffe, RZ, 0xc0, !PT ;  /* 0x1ffffffe06067812 */ /* 0x000fe400078ec0ff */
[--C-:B0-----:R-:W-:Y:S02]  /*9500*/  SHF.R.S32.HI R4, RZ, 0x2, R90.reuse ;  /* 0x00000002ff047819 */ /* 0x101fe4000001145a */
[----:B------:R-:W-:Y:S01]  /*9510*/  SHF.R.S32.HI R9, RZ, 0x1f, R90 ;  /* 0x0000001fff097819 */ /* 0x000fe2000001145a */
[----:B------:R-:W-:Y:S01]  /*9520*/  IMAD.IADD R91, R11, 0x1, -R6 ;  /* 0x000000010b5b7824 */ /* 0x000fe200078e0a06 */
[----:B------:R-:W-:Y:S01]  /*9530*/  LEA.HI R7, R7, R88, RZ, 0x5 ;  /* 0x0000005807077211 */ /* 0x000fe200078f28ff */
[----:B------:R-:W0:Y:S01]  /*9540*/  @P0 LDC R15, c[0x0][0xbf0] ;  /* 0x0002fc00ff0f0b82 */ /* 0x000e220000000800 */
[----:B------:R-:W-:-:S02]  /*9550*/  LEA.HI R9, R9, R4, RZ, 0x3 ;  /* 0x0000000409097211 */ /* 0x000fc400078f18ff */
[----:B------:R-:W-:Y:S02]  /*9560*/  LOP3.LUT R0, R0, 0x3fffffe, RZ, 0xc0, !PT ;  /* 0x03fffffe00007812 */ /* 0x000fe400078ec0ff */
[----:B------:R-:W-:Y:S02]  /*9570*/  LOP3.LUT R9, R9, 0xfffffff8, RZ, 0xc0, !PT ;  /* 0xfffffff809097812 */ /* 0x000fe400078ec0ff */
[----:B------:R-:W-:Y:S01]  /*9580*/  SHF.R.S32.HI R7, RZ, 0x5, R7 ;  /* 0x00000005ff077819 */ /* 0x000fe20000011407 */
[----:B------:R-:W-:Y:S01]  /*9590*/  IMAD.IADD R0, R5, 0x1, -R0 ;  /* 0x0000000105007824 */ /* 0x000fe200078e0a00 */
[----:B------:R-:W-:Y:S01]  /*95a0*/  SHF.R.S32.HI R11, RZ, 0x1f, R18 ;  /* 0x0000001fff0b7819 */ /* 0x000fe20000011412 */
[----:B------:R-:W-:Y:S01]  /*95b0*/  IMAD.IADD R4, R4, 0x1, -R9 ;  /* 0x0000000104047824 */ /* 0x000fe200078e0a09 */
[----:B------:R-:W0:Y:S03]  /*95c0*/  @P0 LDC R14, c[0x0][0xbf0] ;  /* 0x0002fc00ff0e0b82 */ /* 0x000e260000000800 */
[----:B------:R-:W-:-:S02]  /*95d0*/  IMAD R5, R7, 0x10, R4 ;  /* 0x0000001007057824 */ /* 0x000fc400078e0204 */
[----:B------:R-:W-:Y:S02]  /*95e0*/  IMAD R7, R11, UR4, RZ ;  /* 0x000000040b077c24 */ /* 0x000fe4000f8e02ff */
[----:B------:R-:W-:Y:S02]  /*95f0*/  IMAD R0, R0, 0x40, R5 ;  /* 0x0000004000007824 */ /* 0x000fe400078e0205 */
[----:B------:R-:W-:Y:S01]  /*9600*/  IMAD.WIDE.U32 R4, R18, UR4, RZ ;  /* 0x0000000412047c25 */ /* 0x000fe2000f8e00ff */
[----:B----4-:R-:W-:-:S03]  /*9610*/  USHF.R.S32.HI UR4, URZ, 0x1f, UR9 ;  /* 0x0000001f3f047899 */ /* 0x010fc60008011409 */
        /* <DEDUP_REMOVED lines=8> */
[----:B-----5:R-:W-:Y:S02]  /*96a0*/  IMAD R10, R20, UR4, RZ ;  /* 0x00000004140a7c24 */ /* 0x020fe4000f8e02ff */
[----:B---3--:R-:W-:Y:S02]  /*96b0*/  IMAD R8, R19, 0x80, R8 ;  /* 0x0000008013087824 */ /* 0x008fe400078e0208 */
[----:B-1----:R-:W-:Y:S01]  /*96c0*/  IMAD R12, R22, UR4, RZ ;  /* 0x00000004160c7c24 */ /* 0x002fe2000f8e02ff */
[----:B------:R-:W-:Y:S01]  /*96d0*/  ULDC.64 UR4, c[0x0][0xbe0] ;  /* 0x0002f80000047ab9 */ /* 0x000fe20000000a00 */
[----:B--2---:R-:W-:-:S02]  /*96e0*/  IMAD R89, R89, R18, UR8 ;  /* 0x0000000859597e24 */ /* 0x004fc4000f8e0212 */
[----:B------:R-:W-:Y:S02]  /*96f0*/  IMAD.IADD R7, R7, 0x1, R9 ;  /* 0x0000000107077824 */ /* 0x000fe400078e0209 */
[----:B------:R-:W-:Y:S02]  /*9700*/  IMAD R11, R21, UR9, R10 ;  /* 0x00000009150b7c24 */ /* 0x000fe4000f8e020a */
[----:B------:R-:W-:-:S04]  /*9710*/  IMAD.WIDE.U32 R4, R20, UR9, R4 ;  /* 0x0000000914047c25 */ /* 0x000fc8000f8e0004 */
[----:B------:R-:W-:-:S04]  /*9720*/  @P0 IMAD.HI.U32 R10, R8, R13, RZ ;  /* 0x0000000d080a0227 */ /* 0x000fc800078e00ff */
        /* <DEDUP_REMOVED lines=8> */
[----:B0-----:R-:W-:Y:S01]  /*97b0*/  @P0 SHF.R.U32.HI R9, RZ, R15, R10 ;  /* 0x0000000fff090219 */ /* 0x001fe2000001160a */
        /* <DEDUP_REMOVED lines=65> */
[C---:B------:R-:W-:Y:S01]  /*9bd0*/  VIADD R0, R19.reuse, 0x8 ;  /* 0x0000000813007836 */ /* 0x040fe20000000000 */
[----:B------:R-:W-:Y:S01]  /*9be0*/  ULDC UR4, c[0x0][0xac8] ;  /* 0x0002b20000047ab9 */ /* 0x000fe20000000800 */
[C---:B---3--:R-:W-:Y:S01]  /*9bf0*/  VIADD R6, R19.reuse, 0x10 ;  /* 0x0000001013067836 */ /* 0x048fe20000000000 */
        /* <DEDUP_REMOVED lines=91> */
.L_x_2082:
[----:B------:R-:W-:Y:S05]  /*a1b0*/  BSYNC B0 ;  /* 0x0000000000007941 */ /* 0x000fea0003800000 */
.L_x_2081:
[----:B------:R-:W-:Y:S01]  /*a1c0*/  ISETP.GE.AND P0, PT, R16, R17, PT ;  /* 0x000000111000720c */ /* 0x000fe20003f06270 */
[----:B0-----:R2:W0:Y:S04]  /*a1d0*/  SHFL.IDX PT, R13, R22, 0x1, 0x1c1f ;  /* 0x003c1f00160d7f89 */ /* 0x00142800000e0000 */
[----:B------:R2:W0:Y:S08]  /*a1e0*/  SHFL.IDX PT, R12, R20, 0x1, 0x1c1f ;  /* 0x003c1f00140c7f89 */ /* 0x00043000000e0000 */
[----:B--2---:R-:W-:Y:S05]  /*a1f0*/  @P0 BRA `(.L_x_2047) ;  /* 0x0000004800100947 */ /* 0x004fea0003800000 */
[----:B------:R-:W-:Y:S01]  /*a200*/  ULDC UR4, c[0x0][0xac8] ;  /* 0x0002b20000047ab9 */ /* 0x000fe20000000800 */
[C---:B------:R-:W-:Y:S01]  /*a210*/  VIADD R0, R19.reuse, 0x8 ;  /* 0x0000000813007836 */ /* 0x040fe20000000000 */
[C---:B------:R-:W-:Y:S01]  /*a220*/  ISETP.GE.AND P0, PT, R19.reuse, UR4, PT ;  /* 0x0000000413007c0c */ /* 0x040fe2000bf06270 */
[C---:B---3--:R-:W-:Y:S01]  /*a230*/  VIADD R4, R19.reuse, 0x10 ;  /* 0x0000001013047836 */ /* 0x048fe20000000000 */
[C---:B------:R-:W-:Y:S01]  /*a240*/  IADD3 R9, R19.reuse, 0x28, RZ ;  /* 0x0000002813097810 */ /* 0x040fe20007ffe0ff */
        /* <DEDUP_REMOVED lines=8> */
[C---:B------:R-:W-:Y:S01]  /*a2d0*/  VIADD R16, R19.reuse, 0x40 ;  /* 0x0000004013107836 */ /* 0x040fe20000000000 */
[----:B------:R-:W-:Y:S01]  /*a2e0*/  ISETP.GE.AND P2, PT, R10, UR4, PT ;  /* 0x000000040a007c0c */ /* 0x000fe2000bf46270 */
[----:B0-----:R-:W-:Y:S01]  /*a2f0*/  @!P0 IMAD.WIDE R2, R19, 0x4, R12 ;  /* 0x0000000413028825 */ /* 0x001fe200078e020c */
[----:B------:R-:W-:-:S03]  /*a300*/  ISETP.GE.AND P1, PT, R11, UR4, PT ;  /* 0x000000040b007c0c */ /* 0x000fc6000bf26270 */
[----:B------:R-:W-:Y:S01]  /*a310*/  @!P5 LEA.HI R0, R0, R0, RZ, 0x1 ;  /* 0x000000000000d211 */ /* 0x000fe200078f08ff */
[----:B------:R0:W-:Y:S01]  /*a320*/  @!P0 ST.E.64 desc[UR42][R2.64], R26 ;  /* 0x0000001a02008985 */ /* 0x0001e2000c101b2a */
[----:B------:R-:W-:Y:S01]  /*a330*/  ISETP.GE.AND P0, PT, R6, UR4, PT ;  /* 0x0000000406007c0c */ /* 0x000fe2000bf06270 */
[C---:B------:R-:W-:Y:S01]  /*a340*/  VIADD R18, R19.reuse, 0x48 ;  /* 0x0000004813127836 */ /* 0x040fe20000000000 */
[----:B------:R-:W-:Y:S01]  /*a350*/  @!P6 LEA.HI R4, R4, R4, RZ, 0x1 ;  /* 0x000000040404e211 */ /* 0x000fe200078f08ff */
[----:B------:R-:W-:Y:S01]  /*a360*/  VIADD R20, R19, 0x70 ;  /* 0x0000007013147836 */ /* 0x000fe20000000000 */
[----:B------:R-:W-:Y:S02]  /*a370*/  @!P5 LOP3.LUT R5, R0, 0xfffffffe, RZ, 0xc0, !PT ;  /* 0xfffffffe0005d812 */ /* 0x000fe400078ec0ff */
[----:B------:R-:W-:Y:S02]  /*a380*/  @!P6 LOP3.LUT R7, R4, 0xfffffffe, RZ, 0xc0, !PT ;  /* 0xfffffffe0407e812 */ /* 0x000fe400078ec0ff */
[----:B------:R-:W-:-:S02]  /*a390*/  @!P4 LEA.HI R8, R8, R8, RZ, 0x1 ;  /* 0x000000080808c211 */ /* 0x000fc400078f08ff */
[----:B------:R-:W-:Y:S02]  /*a3a0*/  @!P3 LEA.HI R0, R9, R9, RZ, 0x1 ;  /* 0x000000090900b211 */ /* 0x000fe400078f08ff */
[----:B------:R-:W-:Y:S01]  /*a3b0*/  @!P2 LEA.HI R10, R10, R10, RZ, 0x1 ;  /* 0x0000000a0a0aa211 */ /* 0x000fe200078f08ff */
[--C-:B0-----:R-:W-:Y:S01]  /*a3c0*/  @!P5 IMAD.WIDE R2, R5, 0x4, R12.reuse ;  /* 0x000000040502d825 */ /* 0x101fe200078e020c */
[----:B------:R-:W-:Y:S02]  /*a3d0*/  @!P0 LEA.HI R6, R6, R6, RZ, 0x1 ;  /* 0x0000000606068211 */ /* 0x000fe400078f08ff */
[----:B----4-:R-:W-:Y:S01]  /*a3e0*/  @!P1 LEA.HI R14, R11, R11, RZ, 0x1 ;  /* 0x0000000b0b0e9211 */ /* 0x010fe200078f08ff */
[----:B------:R-:W-:Y:S01]  /*a3f0*/  @!P6 IMAD.WIDE R4, R7, 0x4, R12 ;  /* 0x000000040704e825 */ /* 0x000fe200078e020c */
[----:B------:R-:W-:Y:S01]  /*a400*/  @!P0 LOP3.LUT R7, R6, 0xfffffffe, RZ, 0xc0, !PT ;  /* 0xfffffffe06078812 */ /* 0x000fe200078ec0ff */
[----:B------:R0:W-:Y:S01]  /*a410*/  @!P5 ST.E.64 desc[UR42][R2.64], R30 ;  /* 0x0000001e0200d985 */ /* 0x0001e2000c101b2a */
[----:B------:R-:W-:-:S02]  /*a420*/  @!P4 LOP3.LUT R9, R8, 0xfffffffe, RZ, 0xc0, !PT ;  /* 0xfffffffe0809c812 */ /* 0x000fc400078ec0ff */
[----:B------:R-:W-:Y:S01]  /*a430*/  @!P3 LOP3.LUT R11, R0, 0xfffffffe, RZ, 0xc0, !PT ;  /* 0xfffffffe000bb812 */ /* 0x000fe200078ec0ff */
[----:B------:R2:W-:Y:S01]  /*a440*/  @!P6 ST.E.64 desc[UR42][R4.64], R34 ;  /* 0x000000220400e985 */ /* 0x0005e2000c101b2a */
[----:B-1----:R-:W-:Y:S01]  /*a450*/  @!P2 LOP3.LUT R15, R10, 0xfffffffe, RZ, 0xc0, !PT ;  /* 0xfffffffe0a0fa812 */ /* 0x002fe200078ec0ff */
[C---:B------:R-:W-:Y:S01]  /*a460*/  VIADD R0, R19.reuse, 0x50 ;  /* 0x0000005013007836 */ /* 0x040fe20000000000 */
[----:B------:R-:W-:Y:S01]  /*a470*/  @!P1 LOP3.LUT R17, R14, 0xfffffffe, RZ, 0xc0, !PT ;  /* 0xfffffffe0e119812 */ /* 0x000fe200078ec0ff */
        /* <DEDUP_REMOVED lines=56> */
.L_x_2080:
[----:B------:R-:W1:Y:S02]  /*a800*/  S2R R0, SR_TID.X ;  /* 0x0000000000007919 */ /* 0x000e640000002100 */
[----:B-1----:R-:W-:-:S05]  /*a810*/  VIADD R2, R0, 0xffffff80 ;  /* 0xffffff8000027836 */ /* 0x002fca0000000000 */
[----:B------:R-:W-:-:S13]  /*a820*/  ISETP.GT.AND P0, PT, R2, 0x7f, PT ;  /* 0x0000007f0200780c */ /* 0x000fda0003f04270 */
[----:B------:R-:W-:Y:S05]  /*a830*/  @P0 BRA `(.L_x_2047) ;  /* 0x0000004000800947 */ /* 0x000fea0003800000 */
[----:B------:R-:W1:Y:S01]  /*a840*/  S2R R3, SR_CTAID.X ;  /* 0x0000000000037919 */ /* 0x000e620000002500 */
[----:B------:R-:W2:Y:S01]  /*a850*/  LDC R6, c[0x0][0xbe8] ;  /* 0x0002fa00ff067b82 */ /* 0x000ea20000000800 */
[----:B------:R-:W-:Y:S01]  /*a860*/  ULDC UR4, c[0x0][0xa88] ;  /* 0x0002a20000047ab9 */ /* 0x000fe20000000800 */
[----:B-1----:R-:W-:Y:S02]  /*a870*/  IMAD R0, R3, 0x80, R0 ;  /* 0x0000008003007824 */ /* 0x002fe400078e0200 */
[----:B--2---:R-:W-:Y:S02]  /*a880*/  IMAD R3, R6, UR4, RZ ;  /* 0x0000000406037c24 */ /* 0x004fe4000f8e02ff */
[----:B------:R-:W-:-:S05]  /*a890*/  VIADD R0, R0, 0xffffff80 ;  /* 0xffffff8000007836 */ /* 0x000fca0000000000 */
[----:B------:R-:W-:-:S13]  /*a8a0*/  ISETP.GE.AND P0, PT, R0, R3, PT ;  /* 0x000000030000720c */ /* 0x000fda0003f06270 */
[----:B------:R-:W-:Y:S05]  /*a8b0*/  @P0 BRA `(.L_x_2047) ;  /* 0x0000004000600947 */ /* 0x000fea0003800000 */
[----:B------:R-:W-:Y:S01]  /*a8c0*/  ISETP.NE.AND P0, PT, R6, 0x1, PT ;  /* 0x000000010600780c */ /* 0x000fe20003f05270 */
[----:B------:R-:W1:Y:S01]  /*a8d0*/  S2UR UR4, SR_CTAID.Z ;  /* 0x00000000000479c3 */ /* 0x000e620000002700 */
[----:B------:R-:W-:Y:S01]  /*a8e0*/  SHF.R.S32.HI R5, RZ, 0x1f, R18 ;  /* 0x0000001fff057819 */ /* 0x000fe20000011412 */
[----:B------:R-:W-:Y:S02]  /*a8f0*/  ULDC.64 UR6, c[0x0][0xbd0] ;  /* 0x0002f40000067ab9 */ /* 0x000fe40000000a00 */
[----:B------:R-:W-:-:S04]  /*a900*/  IMAD.WIDE.U32 R2, R18, UR6, RZ ;  /* 0x0000000612027c25 */ /* 0x000fc8000f8e00ff */
[----:B------:R-:W2:Y:S01]  /*a910*/  LDC.64 R12, c[0x0][0xbd8] ;  /* 0x0002f600ff0c7b82 */ /* 0x000ea20000000a00 */
[----:B------:R-:W-:-:S04]  /*a920*/  IMAD R5, R5, UR6, RZ ;  /* 0x0000000605057c24 */ /* 0x000fc8000f8e02ff */
[----:B------:R-:W-:Y:S02]  /*a930*/  IMAD R5, R18, UR7, R5 ;  /* 0x0000000712057c24 */ /* 0x000fe4000f8e0205 */
[----:B------:R-:W-:Y:S01]  /*a940*/  IMAD.MOV R18, RZ, RZ, -R18 ;  /* 0x000000ffff127224 */ /* 0x000fe200078e0a12 */
[----:B------:R-:W0:Y:S01]  /*a950*/  @P0 LDC R9, c[0x0][0xbec] ;  /* 0x0002fb00ff090b82 */ /* 0x000e220000000800 */
[----:B------:R-:W-:Y:S02]  /*a960*/  IMAD.IADD R3, R3, 0x1, R5 ;  /* 0x0000000103037824 */ /* 0x000fe400078e0205 */
[----:B------:R-:W-:-:S05]  /*a970*/  IMAD.MOV.U32 R5, RZ, RZ, R0 ;  /* 0x000000ffff057224 */ /* 0x000fca00078e0000 */
[----:B------:R-:W3:Y:S01]  /*a980*/  S2UR UR8, SR_CTAID.Y ;  /* 0x00000000000879c3 */ /* 0x000ee20000002600 */
[----:B-1----:R-:W-:-:S07]  /*a990*/  USHF.R.S32.HI UR5, URZ, 0x1f, UR4 ;  /* 0x0000001f3f057899 */ /* 0x002fce0008011404 */
[----:B------:R-:W3:Y:S01]  /*a9a0*/  LDC R7, c[0x0][0xc50] ;  /* 0x00031400ff077b82 */ /* 0x000ee20000000800 */
[C---:B--2---:R-:W-:Y:S02]  /*a9b0*/  IMAD R8, R12.reuse, UR5, RZ ;  /* 0x000000050c087c24 */ /* 0x044fe4000f8e02ff */
[----:B------:R-:W-:-:S04]  /*a9c0*/  IMAD.WIDE.U32 R2, R12, UR4, R2 ;  /* 0x000000040c027c25 */ /* 0x000fc8000f8e0002 */
[----:B------:R-:W-:Y:S01]  /*a9d0*/  IMAD R13, R13, UR4, R8 ;  /* 0x000000040d0d7c24 */ /* 0x000fe2000f8e0208 */
[----:B------:R-:W1:Y:S01]  /*a9e0*/  @P0 LDC R11, c[0x0][0xbf0] ;  /* 0x0002fc00ff0b0b82 */ /* 0x000e620000000800 */
[----:B0-----:R-:W-:Y:S01]  /*a9f0*/  @P0 IMAD.HI.U32 R4, R0, R9, RZ ;  /* 0x0000000900040227 */ /* 0x001fe200078e00ff */
[----:B------:R-:W-:-:S03]  /*aa00*/  ULDC.64 UR4, c[0x0][0xbe0] ;  /* 0x0002f80000047ab9 */ /* 0x000fc60000000a00 */
[----:B------:R-:W-:Y:S02]  /*aa10*/  IMAD.IADD R3, R13, 0x1, R3 ;  /* 0x000000010d037824 */ /* 0x000fe400078e0203 */
[----:B---3--:R-:W-:-:S04]  /*aa20*/  IMAD R9, R7, R18, UR8 ;  /* 0x0000000807097e24 */ /* 0x008fc8000f8e0212 */
[----:B------:R-:W-:Y:S01]  /*aa30*/  IMAD.WIDE.U32 R2, R9, UR4, R2 ;  /* 0x0000000409027c25 */ /* 0x000fe2000f8e0002 */
[----:B-1----:R-:W-:Y:S02]  /*aa40*/  @P0 SHF.R.U32.HI R5, RZ, R11, R4 ;  /* 0x0000000bff050219 */ /* 0x002fe40000011604 */
        /* <DEDUP_REMOVED lines=20> */
.L_x_2045:
        /* <DEDUP_REMOVED lines=18> */
.L_x_2083:
[----:B------:R-:W-:Y:S01]  /*acb0*/  ULDC UR39, c[0x0][0xc50] ;  /* 0x0003140000277ab9 */ /* 0x000fe20000000800 */
[----:B------:R-:W-:Y:S01]  /*acc0*/  UMOV UR36, UR6 ;  /* 0x0000000600247c82 */ /* 0x000fe20008000000 */
[----:B------:R-:W-:-:S11]  /*acd0*/  UISETP.NE.AND UP0, UPT, UR39, 0x1, UPT ;  /* 0x000000012700788c */ /* 0x000fd6000bf05270 */
[----:B------:R-:W-:Y:S01]  /*ace0*/  @UP0 ULDC UR4, c[0x0][0xc54] ;  /* 0x0003150000040ab9 */ /* 0x000fe20000000800 */
[----:B------:R-:W-:Y:S01]  /*acf0*/  @UP0 ULDC UR7, c[0x0][0xc58] ;  /* 0x0003160000070ab9 */ /* 0x000fe20000000800 */
[----:B------:R-:W-:-:S04]  /*ad00*/  UIMAD.WIDE.U32 UR4, UR6, UR4, URZ ;  /* 0x00000004060472a5 */ /* 0x000fc8000f8e003f */
[----:B------:R-:W-:-:S12]  /*ad10*/  @UP0 USHF.R.U32.HI UR36, URZ, UR7, UR5 ;  /* 0x000000073f240299 */ /* 0x000fd80008011605 */
.L_x_2084:
        /* <DEDUP_REMOVED lines=10> */
[----:B------:R-:W-:Y:S01]  /*adc0*/  UISETP.NE.AND UP1, UPT, UR5, 0x1, UPT ;  /* 0x000000010500788c */ /* 0x000fe2000bf25270 */
[----:B------:R1:W-:Y:S01]  /*add0*/  STL [R1+0xc], RZ ;  /* 0x00000cff01007387 */ /* 0x0003e20000100800 */
[----:B------:R-:W-:Y:S01]  /*ade0*/  UISETP.NE.U32.AND UP0, UPT, UR6, URZ, UPT ;  /* 0x0000003f0600728c */ /* 0x000fe2000bf05070 */
[----:B------:R-:W-:Y:S02]  /*adf0*/  ULDC UR5, c[0x0][0x288] ;  /* 0x0000a20000057ab9 */ /* 0x000fe40000000800 */
[----:B------:R-:W-:Y:S01]  /*ae00*/  ULDC UR6, c[0x0][0x424] ;  /* 0x0001090000067ab9 */ /* 0x000fe20000000800 */
[----:B------:R-:W-:Y:S02]  /*ae10*/  UISETP.NE.AND.EX UP0, UPT, UR7, URZ, UPT, UP0 ;  /* 0x0000003f0700728c */ /* 0x000fe4000bf05300 */
[----:B------:R-:W-:-:S02]  /*ae20*/  UIADD3 UR10, -UR5, 0x80, URZ ;  /* 0x00000080050a7890 */ /* 0x000fc4000fffe13f */
[----:B------:R-:W-:Y:S01]  /*ae30*/  USEL UR7, UR6, 0x1, UP0 ;  /* 0x0000000106077887 */ /* 0x000fe20008000000 */
[----:B------:R-:W-:-:S03]  /*ae40*/  ULDC UR9, c[0x0][0x2f0] ;  /* 0x0000bc0000097ab9 */ /* 0x000fc60000000800 */
[----:B------:R-:W-:Y:S02]  /*ae50*/  UIMAD UR10, UR7, UR9, UR10 ;  /* 0x00000009070a72a4 */ /* 0x000fe4000f8e020a */
[----:B------:R-:W-:Y:S02]  /*ae60*/  UIMAD UR7, UR7, UR9, 0x7f ;  /* 0x0000007f070774a4 */ /* 0x000fe4000f8e0209 */
[----:B0-----:R-:W-:-:S03]  /*ae70*/  ULEA UR8, UR4, 0x7f, 0x7 ;  /* 0x0000007f04087891 */ /* 0x001fc6000f8e383f */
[----:B------:R-:W-:Y:S02]  /*ae80*/  @UP1 ULDC UR4, c[0x0][0x44c] ;  /* 0x0001130000041ab9 */ /* 0x000fe40000000800 */
[----:B------:R-:W-:Y:S02]  /*ae90*/  UIMAD.WIDE.U32 UR4, UR8, UR4, URZ ;  /* 0x00000004080472a5 */ /* 0x000fe4000f8e003f */
[----:B------:R-:W-:Y:S01]  /*aea0*/  UMOV UR6, UR8 ;  /* 0x0000000800067c82 */ /* 0x000fe20008000000 */
[----:B------:R-:W-:Y:S02]  /*aeb0*/  @UP1 ULDC UR8, c[0x0][0x450] ;  /* 0x0001140000081ab9 */ /* 0x000fe40000000800 */
[----:B------:R-:W-:Y:S02]  /*aec0*/  @UP1 USHF.R.U32.HI UR6, URZ, UR8, UR5 ;  /* 0x000000083f061299 */ /* 0x000fe40008011605 */
[----:B------:R-:W-:Y:S02]  /*aed0*/  USHF.R.S32.HI UR5, URZ, 0x1f, UR7 ;  /* 0x0000001f3f057899 */ /* 0x000fe40008011407 */
[----:B------:R-:W-:-:S02]  /*aee0*/  UIADD3 UR6, UR10, UR6, URZ ;  /* 0x000000060a067290 */ /* 0x000fc4000fffe03f */
[----:B------:R-:W-:Y:S02]  /*aef0*/  ULEA.HI UR5, UR5, UR7, URZ, 0x7 ;  /* 0x0000000705057291 */ /* 0x000fe4000f8f383f */
[----:B------:R-:W-:Y:S02]  /*af00*/  USHF.R.S32.HI UR4, URZ, 0x1f, UR6 ;  /* 0x0000001f3f047899 */ /* 0x000fe40008011406 */
[----:B------:R-:W-:Y:S02]  /*af10*/  USHF.R.S32.HI UR5, URZ, 0x7, UR5 ;  /* 0x000000073f057899 */ /* 0x000fe40008011405 */
[----:B------:R-:W-:-:S04]  /*af20*/  ULEA.HI UR4, UR4, UR6, URZ, 0x7 ;  /* 0x0000000604047291 */ /* 0x000fc8000f8f383f */
[----:B------:R-:W-:-:S04]  /*af30*/  USHF.R.S32.HI UR4, URZ, 0x7, UR4 ;  /* 0x000000073f047899 */ /* 0x000fc80008011404 */
[----:B------:R-:W-:-:S04]  /*af40*/  UISETP.LT.AND UP0, UPT, UR5, UR4, UPT ;  /* 0x000000040500728c */ /* 0x000fc8000bf01270 */
[----:B------:R-:W-:Y:S02]  /*af50*/  USEL UR40, UR5, UR4, UP0 ;  /* 0x0000000405287287 */ /* 0x000fe40008000000 */
[----:B------:R-:W-:Y:S02]  /*af60*/  USHF.R.U32.HI UR5, URZ, 0x10, UR39 ;  /* 0x000000103f057899 */ /* 0x000fe40008011627 */
[----:B------:R-:W-:Y:S02]  /*af70*/  UISETP.GE.AND UP1, UPT, UR40, 0x1, UPT ;  /* 0x000000012800788c */ /* 0x000fe4000bf26270 */
[----:B------:R-:W-:Y:S02]  /*af80*/  UISETP.NE.AND UP0, UPT, UR5, URZ, UPT ;  /* 0x0000003f0500728c */ /* 0x000fe4000bf05270 */
[----:B------:R-:W-:Y:S02]  /*af90*/  ULOP3.LUT UR39, UR39, 0xffff, URZ, 0xc0, !UPT ;  /* 0x0000ffff27277892 */ /* 0x000fe4000f8ec03f */
[----:B------:R-:W-:-:S07]  /*afa0*/  PLOP3.LUT P0, PT, PT, PT, UP1, 0x80, 0x0 ;  /* 0x000000000000781c */ /* 0x000fce0003f0f018 */
[----:B------:R-:W-:-:S06]  /*afb0*/  @!UP0 ULDC UR5, c[0x0][0x9f0] ;  /* 0x00027c0000058ab9 */ /* 0x000fcc0000000800 */
[----:B-1----:R-:W-:Y:S05]  /*afc0*/  @!P0 BRA `(.L_x_2086) ;  /* 0x0000000000708947 */ /* 0x002fea0003800000 */
[----:B------:R-:W-:Y:S01]  /*afd0*/  IMAD.U32 R6, RZ, RZ, UR5 ;  /* 0x00000005ff067e24 */ /* 0x000fe2000f8e00ff */
[----:B------:R-:W-:-:S04]  /*afe0*/  UIADD3 UR4, UR5, -0x1, UR40 ;  /* 0xffffffff05047890 */ /* 0x000fc8000fffe028 */
[-C--:B------:R-:W-:Y:S02]  /*aff0*/  IABS R0, R6.reuse ;  /* 0x0000000600007213 */ /* 0x080fe40000000000 */
[----:B------:R-:W-:Y:S02]  /*b000*/  IABS R6, R6 ;  /* 0x0000000600067213 */ /* 0x000fe40000000000 */
[----:B------:R-:W0:Y:S08]  /*b010*/  I2F.RP R4, R0 ;  /* 0x0000000000047306 */ /* 0x000e300000209400 */
[----:B0-----:R-:W0:Y:S02]  /*b020*/  MUFU.RCP R4, R4 ;  /* 0x0000000400047308 */ /* 0x001e240000001000 */
[----:B0-----:R-:W-:-:S06]  /*b030*/  VIADD R2, R4, 0xffffffe ;  /* 0x0ffffffe04027836 */ /* 0x001fcc0000000000 */
        /* <DEDUP_REMOVED lines=21> */
.L_x_2086:
        /* <DEDUP_REMOVED lines=32> */
.L_x_2087:
        /* <DEDUP_REMOVED lines=20> */
.L_x_2089:
        /* <DEDUP_REMOVED lines=15> */
.L_x_2088:
[----:B------:R-:W0:Y:S02]  /*b5c0*/  LDC.64 R2, c[0x0][0x9f8] ;  /* 0x00027e00ff027b82 */ /* 0x000e240000000a00 */
[----:B0-----:R-:W-:-:S04]  /*b5d0*/  ISETP.NE.U32.AND P0, PT, R2, RZ, PT ;  /* 0x000000ff0200720c */ /* 0x001fc80003f05070 */
[----:B------:R-:W-:-:S13]  /*b5e0*/  ISETP.NE.AND.EX P0, PT, R3, RZ, PT, P0 ;  /* 0x000000ff0300720c */ /* 0x000fda0003f05300 */
[----:B------:R-:W0:Y:S02]  /*b5f0*/  @P0 LDC.64 R2, c[0x0][0x9f8] ;  /* 0x00027e00ff020b82 */ /* 0x000e240000000a00 */
[----:B0-----:R-:W-:-:S05]  /*b600*/  @P0 IMAD.WIDE R2, R18, 0x4, R2 ;  /* 0x0000000412020825 */ /* 0x001fca00078e0202 */
[----:B------:R0:W2:Y:S01]  /*b610*/  @P0 LDG.E R18, desc[UR42][R2.64] ;  /* 0x0000002a02120981 */ /* 0x0000a2000c1e1900 */
[----:B------:R-:W-:Y:S01]  /*b620*/  UMOV UR4, 0xffffffff ;  /* 0xffffffff00047882 */ /* 0x000fe20000000000 */
[----:B------:R-:W-:Y:S01]  /*b630*/  VIADD R17, R17, 0xffffffff ;  /* 0xffffffff11117836 */ /* 0x000fe20000000000 */
[----:B------:R-:W1:Y:S01]  /*b640*/  S2R R16, SR_TID.X ;  /* 0x0000000000107919 */ /* 0x000e620000002100 */
[----:B0-----:R-:W0:Y:S02]  /*b650*/  LDC.64 R2, c[0x0][0x418] ;  /* 0x00010600ff027b82 */ /* 0x001e240000000a00 */
[----:B0-----:R-:W-:Y:S02]  /*b660*/  ISETP.NE.U32.AND P0, PT, R2, RZ, PT ;  /* 0x000000ff0200720c */ /* 0x001fe40003f05070 */
[----:B-1----:R-:W-:Y:S02]  /*b670*/  SHF.R.U32.HI R0, RZ, 0x5, R16 ;  /* 0x00000005ff007819 */ /* 0x002fe40000011610 */
[----:B------:R-:W-:-:S02]  /*b680*/  ISETP.NE.AND.EX P1, PT, R3, RZ, PT, P0 ;  /* 0x000000ff0300720c */ /* 0x000fc40003f25300 */
[----:B------:R-:W-:Y:S02]  /*b690*/  LOP3.LUT R0, R0, 0x3, RZ, 0xc0, !PT ;  /* 0x0000000300007812 */ /* 0x000fe400078ec0ff */
[----:B------:R-:W-:-:S05]  /*b6a0*/  P2R R4, PR, RZ, 0x2 ;  /* 0x00000002ff047803 */ /* 0x000fca0000000000 */
[----:B------:R0:W-:Y:S01]  /*b6b0*/  STL [R1+0x4], R4 ;  /* 0x0000040401007387 */ /* 0x0001e20000100800 */
[----:B--2---:R-:W-:Y:S02]  /*b6c0*/  SHF.R.S32.HI R19, RZ, 0x1f, R18 ;  /* 0x0000001fff137819 */ /* 0x004fe40000011412 */
[----:B------:R-:W-:Y:S01]  /*b6d0*/  SEL R16, R18, RZ, !P1 ;  /* 0x000000ff12107207 */ /* 0x000fe20004800000 */
[----:B0-----:R-:W-:Y:S06]  /*b6e0*/  BRA.DIV UR4, `(.L_x_2090) ;  /* 0x0000003604847947 */ /* 0x001fec000b800000 */
[----:B------:R0:W1:Y:S02]  /*b6f0*/  SHFL.IDX PT, R14, R0, RZ, 0x1f ;  /* 0x00001fff000e7589 */ /* 0x00006400000e0000 */
.L_x_2170:
[----:B------:R-:W-:Y:S02]  /*b700*/  PLOP3.LUT P2, PT, PT, PT, PT, 0x8, 0x0 ;  /* 0x000000000000781c */ /* 0x000fe40003f4e170 */
[----:B-1----:R-:W-:Y:S02]  /*b710*/  ISETP.NE.AND P0, PT, R14, RZ, PT ;  /* 0x000000ff0e00720c */ /* 0x002fe40003f05270 */
[----:B0-----:R-:W-:-:S05]  /*b720*/  P2R R0, PR, RZ, 0x4 ;  /* 0x00000004ff007803 */ /* 0x001fca0000000000 */
[----:B------:R0:W-:Y:S06]  /*b730*/  STL [R1], R0 ;  /* 0x0000000001007387 */ /* 0x0001ec0000100800 */
[----:B------:R-:W-:Y:S05]  /*b740*/  @P0 BRA `(.L_x_2091) ;  /* 0x0000000400100947 */ /* 0x000fea0003800000 */
[----:B------:R-:W-:-:S03]  /*b750*/  UMOV UR4, 0xffffffff ;  /* 0xffffffff00047882 */ /* 0x000fc60000000000 */
[----:B------:R-:W-:Y:S05]  /*b760*/  BRA.DIV UR4, `(.L_x_2092) ;  /* 0x0000003604847947 */ /* 0x000fea000b800000 */
[----:B------:R-:W-:-:S13]  /*b770*/  ELECT P6, URZ, PT ;  /* 0x00000000003f782f */ /* 0x000fda00038c0000 */
.L_x_2173:
[----:B------:R-:W-:Y:S05]  /*b780*/  @!P6 BRA `(.L_x_2091) ;  /* 0x000000040000e947 */ /* 0x000fea0003800000 */
[----:B------:R-:W-:Y:S01]  /*b790*/  IMAD.MOV.U32 R16, RZ, RZ, R18 ;  /* 0x000000ffff107224 */ /* 0x000fe200078e0012 */
[----:B------:R-:W-:Y:S06]  /*b7a0*/  @!P1 BRA `(.L_x_2093) ;  /* 0x0000000000489947 */ /* 0x000fec0003800000 */
[----:B------:R-:W1:Y:S01]  /*b7b0*/  LDC R6, c[0x0][0x43c] ;  /* 0x00010f00ff067b82 */ /* 0x000e620000000800 */
[----:B0-----:R-:W-:Y:S01]  /*b7c0*/  IMAD.MOV.U32 R0, RZ, RZ, R17 ;  /* 0x000000ffff007224 */ /* 0x001fe200078e0011 */
[----:B------:R-:W-:Y:S02]  /*b7d0*/  ULDC.64 UR4, c[0x0][0x428] ;  /* 0x00010a0000047ab9 */ /* 0x000fe40000000a00 */
[----:B------:R-:W-:-:S04]  /*b7e0*/  IMAD R7, R19, UR4, RZ ;  /* 0x0000000413077c24 */ /* 0x000fc8000f8e02ff */
[----:B------:R-:W-:Y:S01]  /*b7f0*/  IMAD R7, R18, UR5, R7 ;  /* 0x0000000512077c24 */ /* 0x000fe2000f8e0207 */
[----:B-1----:R-:W-:-:S13]  /*b800*/  ISETP.NE.AND P0, PT, R6, 0x1, PT ;  /* 0x000000010600780c */ /* 0x002fda0003f05270 */
[----:B------:R-:W0:Y:S02]  /*b810*/  @P0 LDC.64 R4, c[0x0][0x440] ;  /* 0x00011000ff040b82 */ /* 0x000e240000000a00 */
[----:B0-----:R-:W-:-:S05]  /*b820*/  @P0 IMAD.HI.U32 R4, R17, R4, RZ ;  /* 0x0000000411040227 */ /* 0x001fca00078e00ff */
[----:B------:R-:W-:-:S04]  /*b830*/  @P0 SHF.R.U32.HI R0, RZ, R5, R4 ;  /* 0x00000005ff000219 */ /* 0x000fc80000011604 */
[--C-:B------:R-:W-:Y:S01]  /*b840*/  SHF.R.S32.HI R5, RZ, 0x1f, R0.reuse ;  /* 0x0000001fff057819 */ /* 0x100fe20000011400 */
[----:B------:R-:W-:-:S04]  /*b850*/  IMAD.MOV.U32 R4, RZ, RZ, R0 ;  /* 0x000000ffff047224 */ /* 0x000fc800078e0000 */
[----:B------:R-:W-:-:S04]  /*b860*/  IMAD.WIDE.U32 R4, R18, UR4, R4 ;  /* 0x0000000412047c25 */ /* 0x000fc8000f8e0004 */
[----:B------:R-:W-:Y:S01]  /*b870*/  IMAD.IADD R5, R5, 0x1, R7 ;  /* 0x0000000105057824 */ /* 0x000fe200078e0207 */
[----:B------:R-:W-:-:S04]  /*b880*/  LEA R2, P0, R4, R2, 0x2 ;  /* 0x0000000204027211 */ /* 0x000fc800078010ff */
[----:B------:R-:W-:-:S05]  /*b890*/  LEA.HI.X R3, R4, R3, R5, 0x2, P0 ;  /* 0x0000000304037211 */ /* 0x000fca00000f1405 */
[----:B------:R1:W5:Y:S01]  /*b8a0*/  LDG.E R16, desc[UR42][R2.64] ;  /* 0x0000002a02107981 */ /* 0x000362000c1e1900 */
[----:B------:R-:W-:-:S04]  /*b8b0*/  IMAD.MOV R0, RZ, RZ, -R0 ;  /* 0x000000ffff007224 */ /* 0x000fc800078e0a00 */
[----:B------:R-:W-:-:S07]  /*b8c0*/  IMAD R17, R6, R0, R17 ;  /* 0x0000000006117224 */ /* 0x000fce00078e0211 */
.L_x_2093:
[----:B0-----:R-:W-:Y:S01]  /*b8d0*/  IMAD.MOV.U32 R0, RZ, RZ, 0x1 ;  /* 0x00000001ff007424 */ /* 0x001fe200078e00ff */
[----:B------:R-:W1:Y:S04]  /*b8e0*/  S2R R8, SR_TID.X ;  /* 0x0000000000087919 */ /* 0x000e680000002100 */
[----:B------:R-:W-:-:S04]  /*b8f0*/  SHF.L.U32 R0, R0, 0x1f, RZ ;  /* 0x0000001f00007819 */ /* 0x000fc800000006ff */
[----:B------:R-:W0:Y:S01]  /*b900*/  SYNCS.PHASECHK.TRANS64.TRYWAIT P0, [UR38+0x34840], R0 ;  /* 0x03484000ff0075a7 */ /* 0x000e220008000166 */
[----:B-1----:R-:W-:-:S04]  /*b910*/  LOP3.LUT R2, R8, 0x7f, RZ, 0xc0, !PT ;  /* 0x0000007f08027812 */ /* 0x002fc800078ec0ff */
[----:B------:R-:W-:Y:S01]  /*b920*/  ISETP.NE.AND P1, PT, R2, RZ, PT ;  /* 0x000000ff0200720c */ /* 0x000fe20003f25270 */
[----:B0-----:R-:W-:-:S12]  /*b930*/  @!P0 BRA `(.L_x_2094) ;  /* 0x0000003400308947 */ /* 0x001fd80003800000 */
.L_x_2174:
[----:B------:R-:W-:Y:S05]  /*b940*/  @P1 BRA `(.L_x_2095) ;  /* 0x0000000000181947 */ /* 0x000fea0003800000 */
[----:B------:R-:W1:Y:S01]  /*b950*/  S2R R2, SR_TID.X ;  /* 0x0000000000027919 */ /* 0x000e620000002100 */
[----:B0-----:R-:W-:-:S04]  /*b960*/  IMAD.MOV.U32 R0, RZ, RZ, 0xc000 ;  /* 0x0000c000ff007424 */ /* 0x001fc800078e00ff */
[----:B------:R2:W-:Y:S01]  /*b970*/  SYNCS.ARRIVE.TRANS64 RZ, [UR38+0x34830], R0 ;  /* 0x03483000ffff79a7 */ /* 0x0005e20008000026 */
[----:B-1----:R-:W-:-:S13]  /*b980*/  LOP3.LUT P0, RZ, R2, 0x1f, RZ, 0xc0, !PT ;  /* 0x0000001f02ff7812 */ /* 0x002fda000780c0ff */
[----:B--2---:R-:W-:Y:S05]  /*b990*/  @!P0 BRA `(.L_x_2095) ;  /* 0x0000000000048947 */ /* 0x004fea0003800000 */
[----:B------:R-:W-:Y:S01]  /*b9a0*/  BPT.TRAP 0x1 ;  /* 0x000000040000795c */ /* 0x000fe20000300000 */
.L_x_2095:
[----:B------:R-:W-:Y:S01]  /*b9b0*/  R2UR UR11, R17 ;  /* 0x00000000110b72ca */ /* 0x000fe200000e0000 */
[----:B------:R-:W-:Y:S01]  /*b9c0*/  ULDC.64 UR4, c[0x0][0x198] ;  /* 0x0000660000047ab9 */ /* 0x000fe20000000a00 */
[----:B-----5:R-:W-:Y:S01]  /*b9d0*/  R2UR UR13, R16 ;  /* 0x00000000100d72ca */ /* 0x020fe200000e0000 */
[----:B------:R-:W-:Y:S01]  /*b9e0*/  UIADD3 UR4, UP0, UR4, 0x370, URZ ;  /* 0x0000037004047890 */ /* 0x000fe2000ff1e03f */
[----:B------:R-:W-:Y:S01]  /*b9f0*/  PLOP3.LUT P0, PT, PT, PT, PT, 0x80, 0x0 ;  /* 0x000000000000781c */ /* 0x000fe20003f0f070 */
[----:B------:R-:W-:Y:S02]  /*ba00*/  UIADD3 UR8, UR38, 0x1c400, URZ ;  /* 0x0001c40026087890 */ /* 0x000fe4000fffe03f */
[----:B------:R-:W-:Y:S01]  /*ba10*/  UIADD3 UR9, UR38, 0x34830, URZ ;  /* 0x0003483026097890 */ /* 0x000fe2000fffe03f */
[----:B0-----:R-:W-:Y:S01]  /*ba20*/  P2R R0, PR, RZ, 0x1 ;  /* 0x00000001ff007803 */ /* 0x001fe20000000000 */
[----:B------:R-:W-:Y:S02]  /*ba30*/  UIADD3.X UR5, URZ, UR5, URZ, UP0, !UPT ;  /* 0x000000053f057290 */ /* 0x000fe400087fe43f */
[----:B------:R-:W-:-:S02]  /*ba40*/  UIADD3 UR16, UR38, 0x20400, URZ ;  /* 0x0002040026107890 */ /* 0x000fc4000fffe03f */
[----:B------:R-:W-:Y:S01]  /*ba50*/  USHF.L.U32 UR11, UR11, 0x7, URZ ;  /* 0x000000070b0b7899 */ /* 0x000fe2000800063f */
[----:B------:R1:W-:Y:S01]  /*ba60*/  STL [R1], R0 ;  /* 0x0000000001007387 */ /* 0x0003e20000100800 */
        /* <DEDUP_REMOVED lines=15> */
[----:B------:R1:W-:Y:S01]  /*bb60*/  UTMALDG.4D [UR16], [UR4], desc[UR6] ;  /* 0x00000610040075b4 */ /* 0x0003e20008019000 */
[----:B------:R1:W-:Y:S02]  /*bb70*/  UTMALDG.4D [UR32], [UR4], desc[UR6] ;  /* 0x00000620040075b4 */ /* 0x0003e40008019000 */
[----:B-1----:R-:W-:Y:S01]  /*bb80*/  NOP ;  /* 0x0000000000007918 */ /* 0x002fe20000000000 */
.L_x_2091:
        /* <DEDUP_REMOVED lines=21> */
[----:B01----:R-:W-:Y:S05]  /*bce0*/  CALL.ABS.NOINC R2 ;  /* 0x0000000002007343 */ /* 0x003fea0003c00000 */
.L_x_2096:
[----:B------:R-:W1:Y:S01]  /*bcf0*/  S2R R4, SR_CTAID.Z ;  /* 0x0000000000047919 */ /* 0x000e620000002700 */
[----:B------:R-:W2:Y:S01]  /*bd00*/  LDC R8, c[0x0][0x448] ;  /* 0x00011200ff087b82 */ /* 0x000ea20000000800 */
[----:B------:R-:W-:Y:S01]  /*bd10*/  USHF.R.S32.HI UR4, URZ, 0x1f, UR36 ;  /* 0x0000001f3f047899 */ /* 0x000fe20008011424 */
[----:B------:R-:W3:Y:S01]  /*bd20*/  S2R R12, SR_TID.X ;  /* 0x00000000000c7919 */ /* 0x000ee20000002100 */
[----:B------:R-:W-:Y:S02]  /*bd30*/  ULDC.64 UR8, c[0x0][0x2d8] ;  /* 0x0000b60000087ab9 */ /* 0x000fe40000000a00 */
[----:B------:R-:W-:Y:S01]  /*bd40*/  UIMAD UR6, UR4, UR8, URZ ;  /* 0x00000008040672a4 */ /* 0x000fe2000f8e023f */
[----:B------:R-:W4:Y:S02]  /*bd50*/  S2R R9, SR_CTAID.X ;  /* 0x0000000000097919 */ /* 0x000f240000002500 */
[----:B------:R-:W0:Y:S01]  /*bd60*/  LDC.64 R2, c[0x0][0x2e0] ;  /* 0x0000b800ff027b82 */ /* 0x000e220000000a00 */
[----:B------:R-:W-:-:S02]  /*bd70*/  UIMAD.WIDE.U32 UR4, UR36, UR8, URZ ;  /* 0x00000008240472a5 */ /* 0x000fc4000f8e003f */
[----:B------:R-:W-:-:S04]  /*bd80*/  UIMAD UR6, UR36, UR9, UR6 ;  /* 0x00000009240672a4 */ /* 0x000fc8000f8e0206 */
[----:B------:R-:W-:Y:S01]  /*bd90*/  UIADD3 UR5, UR5, UR6, URZ ;  /* 0x0000000605057290 */ /* 0x000fe2000fffe03f */
[----:B--2---:R-:W-:Y:S02]  /*bda0*/  ISETP.NE.AND P0, PT, R8, 0x1, PT ;  /* 0x000000010800780c */ /* 0x004fe40003f05270 */
[----:B-1----:R-:W-:Y:S02]  /*bdb0*/  SHF.R.S32.HI R5, RZ, 0x1f, R4 ;  /* 0x0000001fff057819 */ /* 0x002fe40000011404 */
[----:B---3--:R-:W-:-:S03]  /*bdc0*/  LOP3.LUT R11, R12, 0x7f, RZ, 0xc0, !PT ;  /* 0x0000007f0c0b7812 */ /* 0x008fc600078ec0ff */
[----:B0-----:R-:W-:Y:S01]  /*bdd0*/  IMAD R0, R5, R2, RZ ;  /* 0x0000000205007224 */ /* 0x001fe200078e02ff */
[----:B------:R-:W-:-:S03]  /*bde0*/  SHF.R.U32.HI R6, RZ, 0x3, R11 ;  /* 0x00000003ff067819 */ /* 0x000fc6000001160b */
[C---:B------:R-:W-:Y:S02]  /*bdf0*/  IMAD R5, R4.reuse, R3, R0 ;  /* 0x0000000304057224 */ /* 0x040fe400078e0200 */
[----:B------:R-:W-:Y:S01]  /*be00*/  IMAD.WIDE.U32 R2, R4, R2, UR4 ;  /* 0x0000000404027e25 */ /* 0x000fe2000f8e0002 */
[----:B------:R-:W0:Y:S01]  /*be10*/  @P0 LDC R0, c[0x0][0x450] ;  /* 0x00011400ff000b82 */ /* 0x000e220000000800 */
[----:B------:R-:W-:Y:S02]  /*be20*/  ULDC.64 UR4, c[0x0][0x2d0] ;  /* 0x0000b40000047ab9 */ /* 0x000fe40000000a00 */
[----:B------:R-:W-:Y:S02]  /*be30*/  IMAD.IADD R3, R3, 0x1, R5 ;  /* 0x0000000103037824 */ /* 0x000fe400078e0205 */
[----:B------:R-:W-:-:S03]  /*be40*/  IMAD.SHL.U32 R5, R12, 0x10, RZ ;  /* 0x000000100c057824 */ /* 0x000fc600078e00ff */
[----:B------:R-:W1:Y:S02]  /*be50*/  @P0 LDC R4, c[0x0][0x44c] ;  /* 0x00011300ff040b82 */ /* 0x000e640000000800 */
[----:B------:R-:W-:-:S05]  /*be60*/  LOP3.LUT R10, R6, 0x70, R5, 0xf8, !PT ;  /* 0x00000070060a7812 */ /* 0x000fca00078ef805 */
[----:B----4-:R-:W-:-:S04]  /*be70*/  IMAD R5, R9, 0x80, R10 ;  /* 0x0000008009057824 */ /* 0x010fc800078e020a */
[----:B-1----:R-:W-:-:S04]  /*be80*/  @P0 IMAD.HI.U32 R7, R5, R4, RZ ;  /* 0x0000000405070227 */ /* 0x002fc800078e00ff */
[----:B------:R-:W-:Y:S01]  /*be90*/  IMAD.MOV.U32 R4, RZ, RZ, R5 ;  /* 0x000000ffff047224 */ /* 0x000fe200078e0005 */
[----:B0-----:R-:W-:Y:S01]  /*bea0*/  @P0 SHF.R.U32.HI R4, RZ, R0, R7 ;  /* 0x00000000ff040219 */ /* 0x001fe20000011607 */
[----:B------:R-:W-:-:S04]  /*beb0*/  IMAD.SHL.U32 R7, R11, 0x8, RZ ;  /* 0x000000080b077824 */ /* 0x000fc800078e00ff */
        /* <DEDUP_REMOVED lines=14> */
[----:B------:R-:W-:Y:S01]  /*bfa0*/  IMAD.IADD R5, R3, 0x1, R4 ;  /* 0x0000000103057824 */ /* 0x000fe200078e0204 */
[----:B------:R-:W-:-:S04]  /*bfb0*/  ULDC UR4, c[0x0][0x2b8] ;  /* 0x0000ae0000047ab9 */ /* 0x000fc80000000800 */
[----:B------:R-:W-:Y:S02]  /*bfc0*/  LEA.HI.X R5, R2, UR5, R5, 0x1, P0 ;  /* 0x0000000502057c11 */ /* 0x000fe400080f0c05 */
[----:B------:R-:W-:-:S04]  /*bfd0*/  SHF.L.U32 R2, R12, 0x3, RZ ;  /* 0x000000030c027819 */ /* 0x000fc800000006ff */
        /* <DEDUP_REMOVED lines=14> */
[----:B------:R-:W-:Y:S02]  /*c0c0*/  IMAD R6, R9, 0x80, R6 ;  /* 0x0000008009067824 */ /* 0x000fe400078e0206 */
[----:B------:R-:W0:Y:S01]  /*c0d0*/  SHFL.IDX PT, R3, R0, RZ, 0x181f ;  /* 0x00181fff00037589 */ /* 0x000e2200000e0000 */
[----:B------:R-:W-:Y:S02]  /*c0e0*/  IMAD R4, R8, UR4, RZ ;  /* 0x0000000408047c24 */ /* 0x000fe4000f8e02ff */
[C---:B------:R-:W-:Y:S01]  /*c0f0*/  VIADD R9, R6.reuse, 0x10 ;  /* 0x0000001006097836 */ /* 0x040fe20000000000 */
[----:B------:R-:W1:Y:S02]  /*c100*/  SHFL.IDX PT, R8, R5, 0x1, 0x181f ;  /* 0x00381f0005087f89 */ /* 0x000e6400000e0000 */
[----:B------:R-:W-:-:S02]  /*c110*/  ISETP.GE.AND P3, PT, R6, R4, PT ;  /* 0x000000040600720c */ /* 0x000fc40003f66270 */
[----:B------:R-:W2:Y:S11]  /*c120*/  SHFL.IDX PT, R14, R0, 0x1, 0x181f ;  /* 0x00381f00000e7f89 */ /* 0x000eb600000e0000 */
[----:B------:R-:W-:-:S02]  /*c130*/  @!P3 LEA R21, R7, UR38, 0x1 ;  /* 0x000000260715bc11 */ /* 0x000fc4000f8e08ff */
[----:B0-----:R-:W-:-:S04]  /*c140*/  LOP3.LUT R3, R3, R2, RZ, 0x3c, !PT ;  /* 0x0000000203037212 */ /* 0x001fc800078e3cff */
[----:B------:R-:W-:-:S04]  /*c150*/  LOP3.LUT R2, R3, R2, RZ, 0x3c, !PT ;  /* 0x0000000203027212 */ /* 0x000fc800078e3cff */
[----:B------:R-:W-:-:S03]  /*c160*/  LOP3.LUT R3, R3, R2, RZ, 0x3c, !PT ;  /* 0x0000000203037212 */ /* 0x000fc600078e3cff */
[----:B------:R-:W-:-:S05]  /*c170*/  @!P3 IMAD.WIDE.U32 R2, R10, 0x2, R2 ;  /* 0x000000020a02b825 */ /* 0x000fca00078e0002 */
[----:B------:R-:W-:Y:S04]  /*c180*/  @!P3 LDGSTS.E.BYPASS.LTC128B.128 [R21+0x10400], desc[UR42][R2.64], !P2 ;  /* 0x104000000215bfae */ /* 0x000fe8000d101d6a */
[----:B------:R-:W-:Y:S04]  /*c190*/  @!P3 LDGSTS.E.BYPASS.LTC128B.128 [R21+0x14400], desc[UR42][R2.64+0x80], !P0 ;  /* 0x144000800215bfae */ /* 0x000fe8000c101d6a */
[----:B------:R0:W-:Y:S01]  /*c1a0*/  @!P3 LDGSTS.E.BYPASS.LTC128B.128 [R21+0x18400], desc[UR42][R2.64+0x100], !P1 ;  /* 0x184001000215bfae */ /* 0x0001e2000c901d6a */
[----:B------:R-:W-:Y:S01]  /*c1b0*/  ISETP.GE.AND P3, PT, R9, R4, PT ;  /* 0x000000040900720c */ /* 0x000fe20003f66270 */
[----:B-1----:R-:W-:-:S02]  /*c1c0*/  IMAD.MOV.U32 R9, RZ, RZ, R8 ;  /* 0x000000ffff097224 */ /* 0x002fc400078e0008 */
[----:B--2---:R-:W-:Y:S02]  /*c1d0*/  IMAD.MOV.U32 R8, RZ, RZ, R14 ;  /* 0x000000ffff087224 */ /* 0x004fe400078e000e */
[----:B------:R-:W-:Y:S04]  /*c1e0*/  SHFL.IDX PT, R14, R0, 0x2, 0x181f ;  /* 0x00581f00000e7f89 */ /* 0x000fe800000e0000 */
[----:B0-----:R-:W0:Y:S01]  /*c1f0*/  SHFL.IDX PT, R2, R5, 0x2, 0x181f ;  /* 0x00581f0005027f89 */ /* 0x001e2200000e0000 */
[----:B------:R-:W-:-:S03]  /*c200*/  VIADD R3, R6, 0x20 ;  /* 0x0000002006037836 */ /* 0x000fc60000000000 */
[----:B------:R-:W-:Y:S01]  /*c210*/  @!P3 LEA R20, R7, UR38, 0x1 ;  /* 0x000000260714bc11 */ /* 0x000fe2000f8e08ff */
[----:B------:R-:W-:-:S05]  /*c220*/  @!P3 IMAD.WIDE.U32 R8, R10, 0x2, R8 ;  /* 0x000000020a08b825 */ /* 0x000fca00078e0008 */
[----:B------:R-:W-:Y:S04]  /*c230*/  @!P3 LDGSTS.E.BYPASS.LTC128B.128 [R20+0x10c00], desc[UR42][R8.64], !P2 ;  /* 0x10c000000814bfae */ /* 0x000fe8000d101d6a */
[----:B------:R-:W-:Y:S04]  /*c240*/  @!P3 LDGSTS.E.BYPASS.LTC128B.128 [R20+0x14c00], desc[UR42][R8.64+0x80], !P0 ;  /* 0x14c000800814bfae */ /* 0x000fe8000c101d6a */
[----:B------:R1:W-:Y:S01]  /*c250*/  @!P3 LDGSTS.E.BYPASS.LTC128B.128 [R20+0x18c00], desc[UR42][R8.64+0x100], !P1 ;  /* 0x18c001000814bfae */ /* 0x0003e2000c901d6a */
[----:B------:R-:W-:Y:S01]  /*c260*/  ISETP.GE.AND P3, PT, R3, R4, PT ;  /* 0x000000040300720c */ /* 0x000fe20003f66270 */
[----:B0-----:R-:W-:-:S02]  /*c270*/  IMAD.MOV.U32 R3, RZ, RZ, R2 ;  /* 0x000000ffff037224 */ /* 0x001fc400078e0002 */
[----:B------:R-:W-:Y:S01]  /*c280*/  IMAD.MOV.U32 R2, RZ, RZ, R14 ;  /* 0x000000ffff027224 */ /* 0x000fe200078e000e */
[----:B-1----:R-:W0:Y:S01]  /*c290*/  SHFL.IDX PT, R8, R5, 0x3, 0x181f ;  /* 0x00781f0005087f89 */ /* 0x002e2200000e0000 */
[----:B------:R-:W-:-:S08]  /*c2a0*/  VIADD R9, R6, 0x30 ;  /* 0x0000003006097836 */ /* 0x000fd00000000000 */
[----:B------:R-:W-:Y:S01]  /*c2b0*/  @!P3 LEA R21, R7, UR38, 0x1 ;  /* 0x000000260715bc11 */ /* 0x000fe2000f8e08ff */
[----:B------:R-:W-:Y:S01]  /*c2c0*/  @!P3 IMAD.WIDE.U32 R2, R10, 0x2, R2 ;  /* 0x000000020a02b825 */ /* 0x000fe200078e0002 */
        /* <DEDUP_REMOVED lines=47> */
.L_x_2191:
[----:B0-----:R-:W-:Y:S01]  /*c5c0*/  VIADD R3, R6, 0x70 ;  /* 0x0000007006037836 */ /* 0x001fe20000000000 */
[----:B------:R-:W-:Y:S01]  /*c5d0*/  BSSY B0, `(.L_x_2098) ;  /* 0x000000d000007945 */ /* 0x000fe20003800000 */
[----:B--2---:R-:W-:-:S03]  /*c5e0*/  IMAD.MOV.U32 R2, RZ, RZ, R14 ;  /* 0x000000ffff027224 */ /* 0x004fc600078e000e */
        /* <DEDUP_REMOVED lines=11> */
.L_x_2099:
[----:B------:R-:W-:Y:S05]  /*c6a0*/  BSYNC B0 ;  /* 0x0000000000007941 */ /* 0x000fea0003800000 */
.L_x_2098:
        /* <DEDUP_REMOVED lines=13> */
.L_x_2192:
[----:B------:R-:W-:Y:S02]  /*c780*/  IMAD.MOV.U32 R9, RZ, RZ, 0x1 ;  /* 0x00000001ff097424 */ /* 0x000fe400078e00ff */
[----:B------:R-:W-:Y:S01]  /*c790*/  IMAD.MOV.U32 R8, RZ, RZ, RZ ;  /* 0x000000ffff087224 */ /* 0x000fe200078e00ff */
[----:B------:R-:W-:Y:S06]  /*c7a0*/  @!P1 BRA `(.L_x_2101) ;  /* 0x0000001800e89947 */ /* 0x000fec0003800000 */
[----:B------:R-:W2:Y:S04]  /*c7b0*/  LDL.LU R4, [R1+0xc] ;  /* 0x00000c0001047983 */ /* 0x000ea80000300800 */
[----:B-1----:R-:W3:Y:S01]  /*c7c0*/  LDL.LU R3, [R1+0x8] ;  /* 0x0000080001037983 */ /* 0x002ee20000300800 */
        /* <DEDUP_REMOVED lines=17> */
[----:B------:R-:W-:Y:S02]  /*c8e0*/  IMAD.IADD R6, R5, 0x1, -R12 ;  /* 0x0000000105067824 */ /* 0x000fe400078e0a0c */
[----:B------:R-:W-:Y:S02]  /*c8f0*/  IMAD.MOV.U32 R7, RZ, RZ, 0x1 ;  /* 0x00000001ff077424 */ /* 0x000fe400078e00ff */
[----:B------:R-:W-:-:S07]  /*c900*/  IMAD.MOV.U32 R4, RZ, RZ, R16 ;  /* 0x000000ffff047224 */ /* 0x000fce00078e0010 */
.L_x_2135:
[----:B------:R-:W2:Y:S01]  /*c910*/  LDL R2, [R1] ;  /* 0x0000000001027983 */ /* 0x000ea20000100800 */
[----:B------:R-:W-:Y:S01]  /*c920*/  VIADD R6, R6, 0xfffffffe ;  /* 0xfffffffe06067836 */ /* 0x000fe20000000000 */
[----:B------:R-:W-:Y:S04]  /*c930*/  BSSY B1, `(.L_x_2103) ;  /* 0x0000088000017945 */ /* 0x000fe80003800000 */
[----:B------:R-:W-:Y:S02]  /*c940*/  ISETP.NE.AND P1, PT, R6, RZ, PT ;  /* 0x000000ff0600720c */ /* 0x000fe40003f25270 */
[----:B--2---:R-:W-:-:S13]  /*c950*/  ISETP.NE.AND P0, PT, R2, RZ, PT ;  /* 0x000000ff0200720c */ /* 0x004fda0003f05270 */
[----:B------:R-:W-:Y:S05]  /*c960*/  @!P0 BRA `(.L_x_2104) ;  /* 0x0000000800108947 */ /* 0x000fea0003800000 */
[----:B------:R-:W2:Y:S01]  /*c970*/  LDL R2, [R1+0x4] ;  /* 0x0000040001027983 */ /* 0x000ea20000100800 */
[----:B------:R-:W-:Y:S01]  /*c980*/  IMAD.MOV.U32 R9, RZ, RZ, R0 ;  /* 0x000000ffff097224 */ /* 0x000fe200078e0000 */
[----:B--2---:R-:W-:-:S13]  /*c990*/  ISETP.NE.AND P0, PT, R2, RZ, PT ;  /* 0x000000ff0200720c */ /* 0x004fda0003f05270 */
[----:B------:R-:W-:Y:S05]  /*c9a0*/  @!P0 BRA `(.L_x_2105) ;  /* 0x0000000000488947 */ /* 0x000fea0003800000 */
[----:B------:R-:W0:Y:S01]  /*c9b0*/  LDC R9, c[0x0][0x43c] ;  /* 0x00010f00ff097b82 */ /* 0x000e220000000800 */
[----:B------:R-:W-:Y:S02]  /*c9c0*/  ULDC.64 UR4, c[0x0][0x428] ;  /* 0x00010a0000047ab9 */ /* 0x000fe40000000a00 */
[----:B------:R-:W-:Y:S01]  /*c9d0*/  IMAD R5, R19, UR4, RZ ;  /* 0x0000000413057c24 */ /* 0x000fe2000f8e02ff */
[----:B0-----:R-:W-:-:S13]  /*c9e0*/  ISETP.NE.AND P0, PT, R9, 0x1, PT ;  /* 0x000000010900780c */ /* 0x001fda0003f05270 */
[----:B------:R-:W0:Y:S02]  /*c9f0*/  @P0 LDC.64 R2, c[0x0][0x440] ;  /* 0x00011000ff020b82 */ /* 0x000e240000000a00 */
[----:B0-----:R-:W-:-:S04]  /*ca00*/  @P0 IMAD.HI.U32 R4, R0, R2, RZ ;  /* 0x0000000200040227 */ /* 0x001fc800078e00ff */
[----:B------:R-:W-:Y:S01]  /*ca10*/  IMAD.MOV.U32 R2, RZ, RZ, R0 ;  /* 0x000000ffff027224 */ /* 0x000fe200078e0000 */
[----:B------:R-:W-:Y:S01]  /*ca20*/  @P0 SHF.R.U32.HI R2, RZ, R3, R4 ;  /* 0x00000003ff020219 */ /* 0x000fe20000011604 */
[----:B------:R-:W-:-:S04]  /*ca30*/  IMAD R4, R18, UR5, R5 ;  /* 0x0000000512047c24 */ /* 0x000fc8000f8e0205 */
[----:B------:R-:W-:-:S04]  /*ca40*/  IMAD.MOV R3, RZ, RZ, -R2 ;  /* 0x000000ffff037224 */ /* 0x000fc800078e0a02 */
[----:B------:R-:W-:Y:S01]  /*ca50*/  IMAD R9, R9, R3, R0 ;  /* 0x0000000309097224 */ /* 0x000fe200078e0200 */
[----:B------:R-:W-:-:S03]  /*ca60*/  SHF.R.S32.HI R3, RZ, 0x1f, R2 ;  /* 0x0000001fff037819 */ /* 0x000fc60000011402 */
[----:B------:R-:W-:Y:S01]  /*ca70*/  IMAD.WIDE.U32 R2, R18, UR4, R2 ;  /* 0x0000000412027c25 */ /* 0x000fe2000f8e0002 */
[----:B------:R-:W-:-:S03]  /*ca80*/  ULDC.64 UR4, c[0x0][0x418] ;  /* 0x0001060000047ab9 */ /* 0x000fc60000000a00 */
[----:B------:R-:W-:Y:S01]  /*ca90*/  IMAD.IADD R3, R4, 0x1, R3 ;  /* 0x0000000104037824 */ /* 0x000fe200078e0203 */
[----:B------:R-:W-:-:S04]  /*caa0*/  LEA R4, P0, R2, UR4, 0x2 ;  /* 0x0000000402047c11 */ /* 0x000fc8000f8010ff */
[----:B------:R-:W-:-:S05]  /*cab0*/  LEA.HI.X R5, R2, UR5, R3, 0x2, P0 ;  /* 0x0000000502057c11 */ /* 0x000fca00080f1403 */
[----:B------:R0:W5:Y:S04]  /*cac0*/  LDG.E R4, desc[UR42][R4.64] ;  /* 0x0000002a04047981 */ /* 0x000168000c1e1900 */
.L_x_2105:
[----:B------:R-:W1:Y:S01]  /*cad0*/  S2R R2, SR_TID.X ;  /* 0x0000000000027919 */ /* 0x000e620000002100 */
[----:B------:R-:W-:Y:S01]  /*cae0*/  BSSY B2, `(.L_x_2106) ;  /* 0x0000006000027945 */ /* 0x000fe20003800000 */
[----:B-1----:R-:W-:Y:S02]  /*caf0*/  LOP3.LUT R3, R2, 0x7f, RZ, 0xc0, !PT ;  /* 0x0000007f02037812 */ /* 0x002fe400078ec0ff */
[----:B------:R-:W-:Y:S02]  /*cb00*/  SHF.L.U32 R2, R7, 0x1f, RZ ;  /* 0x0000001f07027819 */ /* 0x000fe400000006ff */
[----:B------:R-:W-:Y:S02]  /*cb10*/  ISETP.NE.AND P2, PT, R3, RZ, PT ;  /* 0x000000ff0300720c */ /* 0x000fe40003f45270 */
[----:B------:R-:W1:Y:S02]  /*cb20*/  SYNCS.PHASECHK.TRANS64.TRYWAIT P0, [UR38+0x34848], R2 ;  /* 0x03484802ff0075a7 */ /* 0x000e640008000166 */
[----:B-1----:R-:W-:Y:S09]  /*cb30*/  @!P0 BRA `(.L_x_2107) ;  /* 0x0000002c00988947 */ /* 0x002ff20003800000 */
.L_x_2193:
[----:B------:R-:W-:Y:S05]  /*cb40*/  BSYNC B2 ;  /* 0x0000000000027941 */ /* 0x000fea0003800000 */
.L_x_2106:
[----:B------:R-:W-:Y:S04]  /*cb50*/  BSSY B2, `(.L_x_2108) ;  /* 0x0000007000027945 */ /* 0x000fe80003800000 */
[----:B------:R-:W-:Y:S05]  /*cb60*/  @P2 BRA `(.L_x_2109) ;  /* 0x0000000000142947 */ /* 0x000fea0003800000 */
[----:B------:R-:W-:Y:S01]  /*cb70*/  ISETP.NE.AND P0, PT, R10, RZ, PT ;  /* 0x000000ff0a00720c */ /* 0x000fe20003f05270 */
[----:B-1----:R-:W-:-:S04]  /*cb80*/  IMAD.MOV.U32 R3, RZ, RZ, 0xc000 ;  /* 0x0000c000ff037424 */ /* 0x002fc800078e00ff */
[----:B------:R2:W-:Y:S08]  /*cb90*/  SYNCS.ARRIVE.TRANS64 RZ, [UR38+0x34838], R3 ;  /* 0x03483803ffff79a7 */ /* 0x0005f00008000026 */
[----:B--2---:R-:W-:Y:S05]  /*cba0*/  @!P0 BRA `(.L_x_2109) ;  /* 0x0000000000048947 */ /* 0x004fea0003800000 */
[----:B------:R-:W-:Y:S01]  /*cbb0*/  BPT.TRAP 0x1 ;  /* 0x000000040000795c */ /* 0x000fe20000300000 */
.L_x_2109:
[----:B------:R-:W-:Y:S05]  /*cbc0*/  BSYNC B2 ;  /* 0x0000000000027941 */ /* 0x000fea0003800000 */
.L_x_2108:
        /* <DEDUP_REMOVED lines=11> */
.L_x_2110:
        /* <DEDUP_REMOVED lines=13> */
.L_x_2111:
        /* <DEDUP_REMOVED lines=14> */
.L_x_2112:
        /* <DEDUP_REMOVED lines=12> */
.L_x_2194:
[----:B------:R-:W-:Y:S05]  /*cef0*/  BSYNC B2 ;  /* 0x0000000000027941 */ /* 0x000fea0003800000 */
.L_x_2113:
        /* <DEDUP_REMOVED lines=9> */
.L_x_2116:
[----:B------:R-:W-:Y:S05]  /*cf90*/  BSYNC B2 ;  /* 0x0000000000027941 */ /* 0x000fea0003800000 */
.L_x_2115:
        /* <DEDUP_REMOVED lines=10> */
.L_x_2117:
        /* <DEDUP_REMOVED lines=13> */
.L_x_2118:
        /* <DEDUP_REMOVED lines=10> */
.L_x_2104:
[----:B------:R-:W-:Y:S05]  /*d1b0*/  BSYNC B1 ;  /* 0x0000000000017941 */ /* 0x000fea0003800000 */
.L_x_2103:
[----:B------:R-:W2:Y:S01]  /*d1c0*/  LDL R2, [R1] ;  /* 0x0000000001027983 */ /* 0x000ea20000100800 */
[----:B------:R-:W-:Y:S01]  /*d1d0*/  BSSY B1, `(.L_x_2119) ;  /* 0x0000088000017945 */ /* 0x000fe20003800000 */
[----:B------:R-:W-:Y:S02]  /*d1e0*/  LOP3.LUT R9, R7, 0x1, RZ, 0x3c, !PT ;  /* 0x0000000107097812 */ /* 0x000fe400078e3cff */
[----:B--2---:R-:W-:-:S13]  /*d1f0*/  ISETP.NE.AND P0, PT, R2, RZ, PT ;  /* 0x000000ff0200720c */ /* 0x004fda0003f05270 */
[----:B------:R-:W-:Y:S05]  /*d200*/  @!P0 BRA `(.L_x_2120) ;  /* 0x0000000800108947 */ /* 0x000fea0003800000 */
[----:B------:R-:W2:Y:S01]  /*d210*/  LDL R2, [R1+0x4] ;  /* 0x0000040001027983 */ /* 0x000ea20000100800 */
[----:B------:R-:W-:Y:S01]  /*d220*/  VIADD R11, R0, 0xffffffff ;  /* 0xffffffff000b7836 */ /* 0x000fe20000000000 */
[----:B--2---:R-:W-:-:S13]  /*d230*/  ISETP.NE.AND P0, PT, R2, RZ, PT ;  /* 0x000000ff0200720c */ /* 0x004fda0003f05270 */
[----:B------:R-:W-:Y:S05]  /*d240*/  @!P0 BRA `(.L_x_2121) ;  /* 0x0000000000488947 */ /* 0x000fea0003800000 */
        /* <DEDUP_REMOVED lines=10> */
[----:B------:R-:W-:-:S04]  /*d2f0*/  IMAD R4, R19, UR4, RZ ;  /* 0x0000000413047c24 */ /* 0x000fc8000f8e02ff */
[C---:B------:R-:W-:Y:S02]  /*d300*/  IMAD R4, R18.reuse, UR5, R4 ;  /* 0x0000000512047c24 */ /* 0x040fe4000f8e0204 */
[----:B------:R-:W-:Y:S01]  /*d310*/  IMAD.WIDE.U32 R2, R18, UR4, R2 ;  /* 0x0000000412027c25 */ /* 0x000fe2000f8e0002 */
[----:B------:R-:W-:-:S03]  /*d320*/  ULDC.64 UR4, c[0x0][0x418] ;  /* 0x0001060000047ab9 */ /* 0x000fc60000000a00 */
[----:B------:R-:W-:Y:S01]  /*d330*/  IMAD.IADD R3, R4, 0x1, R3 ;  /* 0x0000000104037824 */ /* 0x000fe200078e0203 */
[----:B------:R-:W-:-:S04]  /*d340*/  LEA R4, P0, R2, UR4, 0x2 ;  /* 0x0000000402047c11 */ /* 0x000fc8000f8010ff */
[----:B------:R-:W-:-:S05]  /*d350*/  LEA.HI.X R5, R2, UR5, R3, 0x2, P0 ;  /* 0x0000000502057c11 */ /* 0x000fca00080f1403 */
[----:B------:R0:W5:Y:S04]  /*d360*/  LDG.E R4, desc[UR42][R4.64] ;  /* 0x0000002a04047981 */ /* 0x000168000c1e1900 */
.L_x_2121:
[----:B------:R-:W1:Y:S01]  /*d370*/  S2R R2, SR_TID.X ;  /* 0x0000000000027919 */ /* 0x000e620000002100 */
[----:B------:R-:W-:Y:S01]  /*d380*/  BSSY B2, `(.L_x_2122) ;  /* 0x0000006000027945 */ /* 0x000fe20003800000 */
[----:B-1----:R-:W-:Y:S02]  /*d390*/  LOP3.LUT R3, R2, 0x7f, RZ, 0xc0, !PT ;  /* 0x0000007f02037812 */ /* 0x002fe400078ec0ff */
[----:B------:R-:W-:Y:S02]  /*d3a0*/  SHF.L.U32 R2, R9, 0x1f, RZ ;  /* 0x0000001f09027819 */ /* 0x000fe400000006ff */
[----:B------:R-:W-:Y:S02]  /*d3b0*/  ISETP.NE.AND P2, PT, R3, RZ, PT ;  /* 0x000000ff0300720c */ /* 0x000fe40003f45270 */
[----:B------:R-:W1:Y:S02]  /*d3c0*/  SYNCS.PHASECHK.TRANS64.TRYWAIT P0, [UR38+0x34840], R2 ;  /* 0x03484002ff0075a7 */ /* 0x000e640008000166 */
[----:B-1----:R-:W-:Y:S09]  /*d3d0*/  @!P0 BRA `(.L_x_2123) ;  /* 0x0000002400a08947 */ /* 0x002ff20003800000 */
.L_x_2195:
[----:B------:R-:W-:Y:S05]  /*d3e0*/  BSYNC B2 ;  /* 0x0000000000027941 */ /* 0x000fea0003800000 */
.L_x_2122:
[----:B------:R-:W-:Y:S04]  /*d3f0*/  BSSY B2, `(.L_x_2124) ;  /* 0x0000007000027945 */ /* 0x000fe80003800000 */
[----:B------:R-:W-:Y:S05]  /*d400*/  @P2 BRA `(.L_x_2125) ;  /* 0x0000000000142947 */ /* 0x000fea0003800000 */
[----:B------:R-:W-:Y:S01]  /*d410*/  ISETP.NE.AND P0, PT, R10, RZ, PT ;  /* 0x000000ff0a00720c */ /* 0x000fe20003f05270 */
[----:B-1----:R-:W-:-:S04]  /*d420*/  IMAD.MOV.U32 R2, RZ, RZ, 0xc000 ;  /* 0x0000c000ff027424 */ /* 0x002fc800078e00ff */
[----:B------:R2:W-:Y:S08]  /*d430*/  SYNCS.ARRIVE.TRANS64 RZ, [UR38+0x34830], R2 ;  /* 0x03483002ffff79a7 */ /* 0x0005f00008000026 */
[----:B--2---:R-:W-:Y:S05]  /*d440*/  @!P0 BRA `(.L_x_2125) ;  /* 0x0000000000048947 */ /* 0x004fea0003800000 */
[----:B------:R-:W-:Y:S01]  /*d450*/  BPT.TRAP 0x1 ;  /* 0x000000040000795c */ /* 0x000fe20000300000 */
.L_x_2125:
[----:B------:R-:W-:Y:S05]  /*d460*/  BSYNC B2 ;  /* 0x0000000000027941 */ /* 0x000fea0003800000 */
.L_x_2124:
        /* <DEDUP_REMOVED lines=11> */
.L_x_2126:
        /* <DEDUP_REMOVED lines=14> */
.L_x_2127:
        /* <DEDUP_REMOVED lines=13> */
.L_x_2128:
        /* <DEDUP_REMOVED lines=12> */
.L_x_2196:
[----:B------:R-:W-:Y:S05]  /*d790*/  BSYNC B2 ;  /* 0x0000000000027941 */ /* 0x000fea0003800000 */
.L_x_2129:
        /* <DEDUP_REMOVED lines=9> */
.L_x_2132:
[----:B------:R-:W-:Y:S05]  /*d830*/  BSYNC B2 ;  /* 0x0000000000027941 */ /* 0x000fea0003800000 */
.L_x_2131:
        /* <DEDUP_REMOVED lines=10> */
.L_x_2133:
        /* <DEDUP_REMOVED lines=13> */
.L_x_2134:
        /* <DEDUP_REMOVED lines=10> */
.L_x_2120:
[----:B------:R-:W-:Y:S05]  /*da50*/  BSYNC B1 ;  /* 0x0000000000017941 */ /* 0x000fea0003800000 */
.L_x_2119:
[----:B------:R-:W-:Y:S02]  /*da60*/  VIADD R0, R0, 0xfffffffe ;  /* 0xfffffffe00007836 */ /* 0x000fe40000000000 */
[----:B------:R-:W-:Y:S01]  /*da70*/  IMAD.MOV.U32 R7, RZ, RZ, R9 ;  /* 0x000000ffff077224 */ /* 0x000fe200078e0009 */
[----:B------:R-:W-:Y:S06]  /*da80*/  @P1 BRA `(.L_x_2135) ;  /* 0xffffffec00a01947 */ /* 0x000fec000383ffff */
[----:B------:R-:W-:Y:S05]  /*da90*/  BSYNC B0 ;  /* 0x0000000000007941 */ /* 0x000fea0003800000 */
.L_x_2102:
[----:B------:R-:W-:Y:S01]  /*daa0*/  ISETP.NE.AND P0, PT, R12, RZ, PT ;  /* 0x000000ff0c00720c */ /* 0x000fe20003f05270 */
[----:B------:R-:W-:-:S12]  /*dab0*/  BSSY B0, `(.L_x_2101) ;  /* 0x0000089000007945 */ /* 0x000fd80003800000 */
[----:B------:R-:W-:Y:S05]  /*dac0*/  @!P0 BRA `(.L_x_2136) ;  /* 0x00000008001c8947 */ /* 0x000fea0003800000 */
[----:B------:R-:W2:Y:S01]  /*dad0*/  LDL R2, [R1] ;  /* 0x0000000001027983 */ /* 0x000ea20000100800 */
[----:B------:R-:W-:Y:S01]  /*dae0*/  IMAD.MOV.U32 R8, RZ, RZ, 0x1 ;  /* 0x00000001ff087424 */ /* 0x000fe200078e00ff */
[----:B--2---:R-:W-:-:S13]  /*daf0*/  ISETP.NE.AND P1, PT, R2, RZ, PT ;  /* 0x000000ff0200720c */ /* 0x004fda0003f25270 */
[----:B------:R-:W-:Y:S05]  /*db00*/  @!P1 BRA `(.L_x_2136) ;  /* 0x00000008000c9947 */ /* 0x000fea0003800000 */
[----:B------:R-:W2:Y:S02]  /*db10*/  LDL.LU R2, [R1+0x4] ;  /* 0x0000040001027983 */ /* 0x000ea40000300800 */
[----:B--2---:R-:W-:-:S13]  /*db20*/  ISETP.NE.AND P1, PT, R2, RZ, PT ;  /* 0x000000ff0200720c */ /* 0x004fda0003f25270 */
[----:B------:R-:W-:Y:S05]  /*db30*/  @!P1 BRA `(.L_x_2137) ;  /* 0x00000000004c9947 */ /* 0x000fea0003800000 */
[----:B------:R-:W0:Y:S01]  /*db40*/  LDC R7, c[0x0][0x43c] ;  /* 0x00010f00ff077b82 */ /* 0x000e220000000800 */
[----:B------:R-:W-:Y:S01]  /*db50*/  IMAD.MOV.U32 R6, RZ, RZ, R0 ;  /* 0x000000ffff067224 */ /* 0x000fe200078e0000 */
[----:B------:R-:W-:Y:S02]  /*db60*/  ULDC.64 UR4, c[0x0][0x428] ;  /* 0x00010a0000047ab9 */ /* 0x000fe40000000a00 */
[----:B------:R-:W-:-:S04]  /*db70*/  IMAD R19, R19, UR4, RZ ;  /* 0x0000000413137c24 */ /* 0x000fc8000f8e02ff */
[----:B------:R-:W-:Y:S01]  /*db80*/  IMAD R19, R18, UR5, R19 ;  /* 0x0000000512137c24 */ /* 0x000fe2000f8e0213 */
[----:B0-----:R-:W-:-:S13]  /*db90*/  ISETP.NE.AND P0, PT, R7, 0x1, PT ;  /* 0x000000010700780c */ /* 0x001fda0003f05270 */
[----:B------:R-:W0:Y:S02]  /*dba0*/  @P0 LDC.64 R2, c[0x0][0x440] ;  /* 0x00011000ff020b82 */ /* 0x000e240000000a00 */
[----:B0-----:R-:W-:-:S05]  /*dbb0*/  @P0 IMAD.HI.U32 R2, R0, R2, RZ ;  /* 0x0000000200020227 */ /* 0x001fca00078e00ff */
[----:B------:R-:W-:-:S04]  /*dbc0*/  @P0 SHF.R.U32.HI R6, RZ, R3, R2 ;  /* 0x00000003ff060219 */ /* 0x000fc80000011602 */
[--C-:B------:R-:W-:Y:S01]  /*dbd0*/  SHF.R.S32.HI R3, RZ, 0x1f, R6.reuse ;  /* 0x0000001fff037819 */ /* 0x100fe20000011406 */
        /* <DEDUP_REMOVED lines=9> */
.L_x_2137:
[----:B------:R-:W1:Y:S01]  /*dc70*/  S2R R2, SR_TID.X ;  /* 0x0000000000027919 */ /* 0x000e620000002100 */
[----:B------:R-:W-:Y:S01]  /*dc80*/  BSSY B1, `(.L_x_2138) ;  /* 0x0000006000017945 */ /* 0x000fe20003800000 */
[----:B-1----:R-:W-:Y:S02]  /*dc90*/  LOP3.LUT R3, R2, 0x7f, RZ, 0xc0, !PT ;  /* 0x0000007f02037812 */ /* 0x002fe400078ec0ff */
[----:B------:R-:W-:Y:S02]  /*dca0*/  SHF.L.U32 R2, R9, 0x1f, RZ ;  /* 0x0000001f09027819 */ /* 0x000fe400000006ff */
[----:B------:R-:W-:Y:S02]  /*dcb0*/  ISETP.NE.AND P1, PT, R3, RZ, PT ;  /* 0x000000ff0300720c */ /* 0x000fe40003f25270 */
[----:B------:R-:W1:Y:S02]  /*dcc0*/  SYNCS.PHASECHK.TRANS64.TRYWAIT P0, [UR38+0x34848], R2 ;  /* 0x03484802ff0075a7 */ /* 0x000e640008000166 */
[----:B-1----:R-:W-:Y:S09]  /*dcd0*/  @!P0 BRA `(.L_x_2139) ;  /* 0x0000001c00908947 */ /* 0x002ff20003800000 */
.L_x_2197:
[----:B------:R-:W-:Y:S05]  /*dce0*/  BSYNC B1 ;  /* 0x0000000000017941 */ /* 0x000fea0003800000 */
.L_x_2138:
[----:B------:R-:W-:Y:S04]  /*dcf0*/  BSSY B1, `(.L_x_2140) ;  /* 0x0000007000017945 */ /* 0x000fe80003800000 */
[----:B------:R-:W-:Y:S05]  /*dd00*/  @P1 BRA `(.L_x_2141) ;  /* 0x0000000000141947 */ /* 0x000fea0003800000 */
[----:B------:R-:W-:Y:S01]  /*dd10*/  ISETP.NE.AND P0, PT, R10, RZ, PT ;  /* 0x000000ff0a00720c */ /* 0x000fe20003f05270 */
[----:B-1----:R-:W-:-:S04]  /*dd20*/  IMAD.MOV.U32 R3, RZ, RZ, 0xc000 ;  /* 0x0000c000ff037424 */ /* 0x002fc800078e00ff */
[----:B------:R2:W-:Y:S08]  /*dd30*/  SYNCS.ARRIVE.TRANS64 RZ, [UR38+0x34838], R3 ;  /* 0x03483803ffff79a7 */ /* 0x0005f00008000026 */
[----:B--2---:R-:W-:Y:S05]  /*dd40*/  @!P0 BRA `(.L_x_2141) ;  /* 0x0000000000048947 */ /* 0x004fea0003800000 */
[----:B------:R-:W-:Y:S01]  /*dd50*/  BPT.TRAP 0x1 ;  /* 0x000000040000795c */ /* 0x000fe20000300000 */
.L_x_2141:
[----:B------:R-:W-:Y:S05]  /*dd60*/  BSYNC B1 ;  /* 0x0000000000017941 */ /* 0x000fea0003800000 */
.L_x_2140:
        /* <DEDUP_REMOVED lines=11> */
.L_x_2142:
        /* <DEDUP_REMOVED lines=14> */
.L_x_2143:
        /* <DEDUP_REMOVED lines=13> */
.L_x_2144:
        /* <DEDUP_REMOVED lines=11> */
.L_x_2198:
[----:B------:R-:W-:Y:S05]  /*e080*/  BSYNC B1 ;  /* 0x0000000000017941 */ /* 0x000fea0003800000 */
.L_x_2145:
        /* <DEDUP_REMOVED lines=9> */
.L_x_2148:
[----:B------:R-:W-:Y:S05]  /*e120*/  BSYNC B1 ;  /* 0x0000000000017941 */ /* 0x000fea0003800000 */
.L_x_2147:
        /* <DEDUP_REMOVED lines=10> */
.L_x_2149:
        /* <DEDUP_REMOVED lines=13> */
.L_x_2150:
        /* <DEDUP_REMOVED lines=10> */
.L_x_2136:
[----:B------:R-:W-:Y:S05]  /*e340*/  BSYNC B0 ;  /* 0x0000000000007941 */ /* 0x000fea0003800000 */
.L_x_2101:
[----:B------:R-:W2:Y:S01]  /*e350*/  LDL.LU R0, [R1] ;  /* 0x0000000001007983 */ /* 0x000ea20000300800 */
[----:B------:R-:W-:Y:S01]  /*e360*/  BSSY B0, `(.L_x_2151) ;  /* 0x0000037000007945 */ /* 0x000fe20003800000 */
[----:B--2---:R-:W-:-:S13]  /*e370*/  ISETP.NE.AND P0, PT, R0, RZ, PT ;  /* 0x000000ff0000720c */ /* 0x004fda0003f05270 */
[----:B------:R-:W-:Y:S05]  /*e380*/  @!P0 BRA `(.L_x_2152) ;  /* 0x0000000000d08947 */ /* 0x000fea0003800000 */
[----:B------:R-:W2:Y:S01]  /*e390*/  S2R R0, SR_TID.X ;  /* 0x0000000000007919 */ /* 0x000ea20000002100 */
[----:B-1----:R-:W-:Y:S01]  /*e3a0*/  LEA R3, R8, UR38, 0x3 ;  /* 0x0000002608037c11 */ /* 0x002fe2000f8e18ff */
[----:B------:R-:W-:Y:S01]  /*e3b0*/  BSSY B1, `(.L_x_2153) ;  /* 0x0000006000017945 */ /* 0x000fe20003800000 */
[----:B--2---:R-:W-:Y:S02]  /*e3c0*/  LOP3.LUT R2, R0, 0x7f, RZ, 0xc0, !PT ;  /* 0x0000007f00027812 */ /* 0x004fe400078ec0ff */
[----:B------:R-:W-:Y:S02]  /*e3d0*/  SHF.L.U32 R0, R9, 0x1f, RZ ;  /* 0x0000001f09007819 */ /* 0x000fe400000006ff */
[----:B------:R-:W-:Y:S02]  /*e3e0*/  ISETP.NE.AND P1, PT, R2, RZ, PT ;  /* 0x000000ff0200720c */ /* 0x000fe40003f25270 */
[----:B------:R-:W1:Y:S02]  /*e3f0*/  SYNCS.PHASECHK.TRANS64.TRYWAIT P0, [R3+URZ+0x34860], R0 ;  /* 0x03486000030075a7 */ /* 0x000e64000800017f */
[----:B-1----:R-:W-:Y:S09]  /*e400*/  @!P0 BRA `(.L_x_2154) ;  /* 0x0000001400f48947 */ /* 0x002ff20003800000 */
.L_x_2199:
[----:B------:R-:W-:Y:S05]  /*e410*/  BSYNC B1 ;  /* 0x0000000000017941 */ /* 0x000fea0003800000 */
.L_x_2153:
        /* <DEDUP_REMOVED lines=8> */
.L_x_2156:
[----:B------:R-:W-:Y:S05]  /*e4a0*/  BSYNC B1 ;  /* 0x0000000000017941 */ /* 0x000fea0003800000 */
.L_x_2155:
        /* <DEDUP_REMOVED lines=13> */
.L_x_2157:
        /* <DEDUP_REMOVED lines=13> */
.L_x_2158:
        /* <DEDUP_REMOVED lines=8> */
.L_x_2152:
[----:B------:R-:W-:Y:S05]  /*e6d0*/  BSYNC B0 ;  /* 0x0000000000007941 */ /* 0x000fea0003800000 */
.L_x_2151:
[----:B-1----:R-:W-:Y:S02]  /*e6e0*/  VIADD R0, R8, 0x1 ;  /* 0x0000000108007836 */ /* 0x002fe40000000000 */
[----:B------:R-:W-:-:S03]  /*e6f0*/  IMAD.MOV.U32 R3, RZ, RZ, RZ ;  /* 0x000000ffff037224 */ /* 0x000fc600078e00ff */
[----:B------:R-:W-:-:S04]  /*e700*/  ISETP.NE.AND P0, PT, R0, 0x2, PT ;  /* 0x000000020000780c */ /* 0x000fc80003f05270 */
[----:B------:R-:W-:Y:S02]  /*e710*/  SEL R2, RZ, 0x1, P0 ;  /* 0x00000001ff027807 */ /* 0x000fe40000000000 */
[----:B------:R-:W-:Y:S02]  /*e720*/  SEL R0, R0, RZ, P0 ;  /* 0x000000ff00007207 */ /* 0x000fe40000000000 */
[----:B------:R-:W-:-:S07]  /*e730*/  LOP3.LUT R9, R9, R2, RZ, 0x3c, !PT ;  /* 0x0000000209097212 */ /* 0x000fce00078e3cff */
.L_x_2085:
[----:B------:R-:W1:Y:S01]  /*e740*/  S2R R5, SR_CgaCtaId ;  /* 0x0000000000057919 */ /* 0x000e620000008800 */
[----:B------:R-:W-:Y:S02]  /*e750*/  MOV R2, 0x400 ;  /* 0x0000040000027802 */ /* 0x000fe40000000f00 */
[----:B------:R-:W-:Y:S02]  /*e760*/  SHF.L.U32 R3, R3, 0x1f, RZ ;  /* 0x0000001f03037819 */ /* 0x000fe400000006ff */
[----:B-1----:R-:W-:-:S04]  /*e770*/  LEA R2, R5, R2, 0x18 ;  /* 0x0000000205027211 */ /* 0x002fc800078ec0ff */
[----:B------:R-:W1:Y:S02]  /*e780*/  SYNCS.PHASECHK.TRANS64.TRYWAIT P0, [R2+URZ+0x34820], R3 ;  /* 0x03482003020075a7 */ /* 0x000e64000800017f */
[----:B-1----:R-:W-:Y:S05]  /*e790*/  @!P0 BRA `(.L_x_2159) ;  /* 0x0000001400248947 */ /* 0x002fea0003800000 */
.L_x_2200:
[----:B------:R-:W-:-:S03]  /*e7a0*/  UMOV UR4, 0xffffffff ;  /* 0xffffffff00047882 */ /* 0x000fc60000000000 */
[----:B------:R-:W-:Y:S05]  /*e7b0*/  BRA.DIV UR4, `(.L_x_2160) ;  /* 0x0000001604307947 */ /* 0x000fea000b800000 */
[----:B-1----:R-:W1:Y:S02]  /*e7c0*/  S2R R3, SR_TID.X ;  /* 0x0000000000037919 */ /* 0x002e640000002100 */
[----:B-1----:R-:W-:-:S04]  /*e7d0*/  SHF.R.U32.HI R3, RZ, 0x5, R3 ;  /* 0x00000005ff037819 */ /* 0x002fc80000011603 */
[----:B------:R-:W-:-:S05]  /*e7e0*/  LOP3.LUT R3, R3, 0x3, RZ, 0xc0, !PT ;  /* 0x0000000303037812 */ /* 0x000fca00078ec0ff */
[----:B------:R1:W2:Y:S02]  /*e7f0*/  SHFL.IDX PT, R14, R3, RZ, 0x1f ;  /* 0x00001fff030e7589 */ /* 0x0002a400000e0000 */
.L_x_2203:
[----:B--2---:R-:W-:-:S13]  /*e800*/  ISETP.NE.AND P0, PT, R14, RZ, PT ;  /* 0x000000ff0e00720c */ /* 0x004fda0003f05270 */
[----:B------:R-:W-:Y:S05]  /*e810*/  @P0 BRA `(.L_x_2047) ;  /* 0x0000000000880947 */ /* 0x000fea0003800000 */
[----:B------:R-:W-:-:S03]  /*e820*/  UMOV UR4, 0xffffffff ;  /* 0xffffffff00047882 */ /* 0x000fc60000000000 */
[----:B------:R-:W-:Y:S05]  /*e830*/  BRA.DIV UR4, `(.L_x_2161) ;  /* 0x0000001604447947 */ /* 0x000fea000b800000 */
[----:B------:R-:W-:-:S13]  /*e840*/  ELECT P6, URZ, PT ;  /* 0x00000000003f782f */ /* 0x000fda00038c0000 */
.L_x_2206:
[----:B------:R-:W-:Y:S05]  /*e850*/  @!P6 BRA `(.L_x_2047) ;  /* 0x000000000078e947 */ /* 0x000fea0003800000 */
[----:B-1----:R-:W2:Y:S02]  /*e860*/  LDL.LU R3, [R1+0x14] ;  /* 0x0000140001037983 */ /* 0x002ea40000300800 */
[----:B--2---:R-:W-:-:S04]  /*e870*/  LOP3.LUT R3, R3, 0x2, RZ, 0xfc, !PT ;  /* 0x0000000203037812 */ /* 0x004fc800078efcff */
[----:B------:R-:W-:-:S13]  /*e880*/  ISETP.NE.AND P2, PT, R3, 0x3, PT ;  /* 0x000000030300780c */ /* 0x000fda0003f45270 */
[----:B------:R-:W-:Y:S05]  /*e890*/  @!P2 BRA `(.L_x_2162) ;  /* 0x000000000004a947 */ /* 0x000fea0003800000 */
[----:B------:R-:W-:Y:S01]  /*e8a0*/  BPT.TRAP 0x1 ;  /* 0x000000040000795c */ /* 0x000fe20000300000 */
.L_x_2162:
[----:B0-----:R-:W-:Y:S01]  /*e8b0*/  VIADD R7, R2, 0x34840 ;  /* 0x0003484002077836 */ /* 0x001fe20000000000 */
        /* <DEDUP_REMOVED lines=11> */
.L_x_2207:
[----:B------:R-:W1:Y:S02]  /*e970*/  SYNCS.PHASECHK.TRANS64.TRYWAIT P0, [R3+URZ], R4 ;  /* 0x00000004030075a7 */ /* 0x000e64000800017f */
[----:B-1----:R-:W-:Y:S05]  /*e980*/  @!P0 BRA `(.L_x_2164) ;  /* 0x0000001400248947 */ /* 0x002fea0003800000 */
.L_x_2208:
[----:B------:R-:W-:Y:S05]  /*e990*/  @!P2 BRA `(.L_x_2165) ;  /* 0x000000000004a947 */ /* 0x000fea0003800000 */
[----:B------:R-:W-:Y:S01]  /*e9a0*/  BPT.TRAP 0x1 ;  /* 0x000000040000795c */ /* 0x000fe20000300000 */
.L_x_2165:
[----:B-1----:R-:W-:-:S04]  /*e9b0*/  VIADD R3, R2, 0x34860 ;  /* 0x0003486002037836 */ /* 0x002fc80000000000 */
[----:B------:R-:W-:-:S04]  /*e9c0*/  IMAD R0, R0, 0x8, R3 ;  /* 0x0000000800007824 */ /* 0x000fc800078e0203 */
[----:B------:R-:W1:Y:S02]  /*e9d0*/  SYNCS.PHASECHK.TRANS64.TRYWAIT P0, [R0+URZ], R5 ;  /* 0x00000005000075a7 */ /* 0x000e64000800017f */
[----:B-1----:R-:W-:Y:S05]  /*e9e0*/  @!P0 BRA `(.L_x_2166) ;  /* 0x0000001400208947 */ /* 0x002fea0003800000 */
.L_x_2209:
[----:B------:R-:W-:-:S07]  /*e9f0*/  IMAD R3, R8, 0x8, R3 ;  /* 0x0000000808037824 */ /* 0x000fce00078e0203 */
.L_x_2167:
[----:B--2---:R2:W3:Y:S02]  /*ea00*/  SYNCS.PHASECHK.TRANS64.TRYWAIT P0, [R3+URZ], R4 ;  /* 0x00000004030075a7 */ /* 0x0044e4000800017f */
[----:B---3--:R-:W-:Y:S05]  /*ea10*/  @!P0 NANOSLEEP.SYNCS 0x989680 ;  /* 0x009896800000895d */ /* 0x008fea0003900000 */
[----:B------:R-:W3:Y:S02]  /*ea20*/  @!P0 SYNCS.PHASECHK.TRANS64 P0, [R3+URZ], R4 ;  /* 0x00000004030085a7 */ /* 0x000ee4000800007f */
[----:B---3--:R-:W-:Y:S05]  /*ea30*/  @!P0 BRA `(.L_x_2167) ;  /* 0xfffffffc00f08947 */ /* 0x008fea000383ffff */
.L_x_2047:
[----:B------:R-:W-:Y:S05]  /*ea40*/  BSYNC B6 ;  /* 0x0000000000067941 */ /* 0x000fea0003800000 */
.L_x_2044:
[----:B------:R-:W-:Y:S05]  /*ea50*/  EXIT ;  /* 0x000000000000794d */ /* 0x000fea0003800000 */
.L_x_2051:
[----:B-1----:R-:W-:-:S04]  /*ea60*/  IMAD.U32 R3, RZ, RZ, UR36 ;  /* 0x00000024ff037e24 */ /* 0x002fc8000f8e00ff */
[----:B------:R1:W2:Y:S03]  /*ea70*/  SYNCS.PHASECHK.TRANS64.TRYWAIT P1, [R3+URZ+0x34800], R2 ;  /* 0x03480002030075a7 */ /* 0x0002a6000802017f */
[----:B--2---:R-:W-:Y:S05]  /*ea80*/  @!P1 NANOSLEEP.SYNCS 0x989680 ;  /* 0x009896800000995d */ /* 0x004fea0003900000 */
[----:B------:R-:W2:Y:S02]  /*ea90*/  @!P1 SYNCS.PHASECHK.TRANS64 P1, [R3+URZ+0x34800], R2 ;  /* 0x03480002030095a7 */ /* 0x000ea4000802007f */
[----:B--2---:R-:W-:Y:S05]  /*eaa0*/  @!P1 BRA `(.L_x_2051) ;  /* 0xfffffffc00ec9947 */ /* 0x004fea000383ffff */
[----:B------:R-:W-:Y:S05]  /*eab0*/  BRA `(.L_x_2168) ;  /* 0xffffff28002c7947 */ /* 0x000fea000383ffff */
.L_x_2055:
[----:B-1----:R-:W-:-:S04]  /*eac0*/  IMAD.U32 R3, RZ, RZ, UR36 ;  /* 0x00000024ff037e24 */ /* 0x002fc8000f8e00ff */
[----:B------:R1:W3:Y:S03]  /*ead0*/  SYNCS.PHASECHK.TRANS64.TRYWAIT P2, [R3+URZ+0x34830], R2 ;  /* 0x03483002030075a7 */ /* 0x0002e6000804017f */
[----:B---3--:R-:W-:Y:S05]  /*eae0*/  @!P2 NANOSLEEP.SYNCS 0x989680 ;  /* 0x009896800000a95d */ /* 0x008fea0003900000 */
[----:B------:R-:W3:Y:S02]  /*eaf0*/  @!P2 SYNCS.PHASECHK.TRANS64 P2, [R3+URZ+0x34830], R2 ;  /* 0x034830020300a5a7 */ /* 0x000ee4000804007f */
[----:B---3--:R-:W-:Y:S05]  /*eb00*/  @!P2 BRA `(.L_x_2055) ;  /* 0xfffffffc00eca947 */ /* 0x008fea000383ffff */
[----:B------:R-:W-:Y:S05]  /*eb10*/  BRA `(.L_x_2054) ;  /* 0xffffff2800487947 */ /* 0x000fea000383ffff */
.L_x_2060:
[----:B-1----:R-:W-:-:S04]  /*eb20*/  IMAD.U32 R21, RZ, RZ, UR60 ;  /* 0x0000003cff157e24 */ /* 0x002fc8000f8e00ff */
[----:B------:R1:W2:Y:S03]  /*eb30*/  SYNCS.PHASECHK.TRANS64.TRYWAIT P3, [R21+URZ+0x34830], R0 ;  /* 0x03483000150075a7 */ /* 0x0002a6000806017f */
[----:B--2---:R-:W-:Y:S05]  /*eb40*/  @!P3 NANOSLEEP.SYNCS 0x989680 ;  /* 0x009896800000b95d */ /* 0x004fea0003900000 */
[----:B------:R-:W2:Y:S02]  /*eb50*/  @!P3 SYNCS.PHASECHK.TRANS64 P3, [R21+URZ+0x34830], R0 ;  /* 0x034830001500b5a7 */ /* 0x000ea4000806007f */
[----:B--2---:R-:W-:Y:S05]  /*eb60*/  @!P3 BRA `(.L_x_2060) ;  /* 0xfffffffc00ecb947 */ /* 0x004fea000383ffff */
[----:B------:R-:W-:Y:S05]  /*eb70*/  BRA `(.L_x_2059) ;  /* 0xffffff5000407947 */ /* 0x000fea000383ffff */
.L_x_2064:
[----:B-1----:R-:W-:-:S04]  /*eb80*/  IMAD.U32 R3, RZ, RZ, UR7 ;  /* 0x00000007ff037e24 */ /* 0x002fc8000f8e00ff */
[----:B------:R1:W2:Y:S03]  /*eb90*/  SYNCS.PHASECHK.TRANS64.TRYWAIT P3, [R3+URZ+0x34850], R0 ;  /* 0x03485000030075a7 */ /* 0x0002a6000806017f */
[----:B--2---:R-:W-:Y:S05]  /*eba0*/  @!P3 NANOSLEEP.SYNCS 0x989680 ;  /* 0x009896800000b95d */ /* 0x004fea0003900000 */
[----:B------:R-:W2:Y:S02]  /*ebb0*/  @!P3 SYNCS.PHASECHK.TRANS64 P3, [R3+URZ+0x34850], R0 ;  /* 0x034850000300b5a7 */ /* 0x000ea4000806007f */
[----:B--2---:R-:W-:Y:S05]  /*ebc0*/  @!P3 BRA `(.L_x_2064) ;  /* 0xfffffffc00ecb947 */ /* 0x004fea000383ffff */
[----:B------:R-:W-:Y:S05]  /*ebd0*/  BRA `(.L_x_2063) ;  /* 0xffffff5800487947 */ /* 0x000fea000383ffff */
.L_x_2070:
[----:B-1----:R-:W-:-:S04]  /*ebe0*/  IMAD.U32 R15, RZ, RZ, UR39 ;  /* 0x00000027ff0f7e24 */ /* 0x002fc8000f8e00ff */
[----:B------:R1:W2:Y:S03]  /*ebf0*/  SYNCS.PHASECHK.TRANS64.TRYWAIT P2, [R15+URZ+0x34830], R0 ;  /* 0x034830000f0075a7 */ /* 0x0002a6000804017f */
[----:B--2---:R-:W-:Y:S05]  /*ec00*/  @!P2 NANOSLEEP.SYNCS 0x989680 ;  /* 0x009896800000a95d */ /* 0x004fea0003900000 */
[----:B------:R-:W2:Y:S02]  /*ec10*/  @!P2 SYNCS.PHASECHK.TRANS64 P2, [R15+URZ+0x34830], R0 ;  /* 0x034830000f00a5a7 */ /* 0x000ea4000804007f */
[----:B--2---:R-:W-:Y:S05]  /*ec20*/  @!P2 BRA `(.L_x_2070) ;  /* 0xfffffffc00eca947 */ /* 0x004fea000383ffff */
[----:B------:R-:W-:Y:S05]  /*ec30*/  BRA `(.L_x_2069) ;  /* 0xffffff7800887947 */ /* 0x000fea000383ffff */
.L_x_2074:
[----:B-1----:R-:W-:-:S04]  /*ec40*/  IMAD.U32 R3, RZ, RZ, UR7 ;  /* 0x00000007ff037e24 */ /* 0x002fc8000f8e00ff */
[----:B------:R1:W2:Y:S03]  /*ec50*/  SYNCS.PHASECHK.TRANS64.TRYWAIT P2, [R3+URZ+0x34850], R0 ;  /* 0x03485000030075a7 */ /* 0x0002a6000804017f */
[----:B--2---:R-:W-:Y:S05]  /*ec60*/  @!P2 NANOSLEEP.SYNCS 0x989680 ;  /* 0x009896800000a95d */ /* 0x004fea0003900000 */
[----:B------:R-:W2:Y:S02]  /*ec70*/  @!P2 SYNCS.PHASECHK.TRANS64 P2, [R3+URZ+0x34850], R0 ;  /* 0x034850000300a5a7 */ /* 0x000ea4000804007f */
[----:B--2---:R-:W-:Y:S05]  /*ec80*/  @!P2 BRA `(.L_x_2074) ;  /* 0xfffffffc00eca947 */ /* 0x004fea000383ffff */
[----:B------:R-:W-:Y:S05]  /*ec90*/  BRA `(.L_x_2073) ;  /* 0xffffff8000907947 */ /* 0x000fea000383ffff */
.L_x_2079:
[----:B-1----:R-:W-:-:S04]  /*eca0*/  IMAD.U32 R2, RZ, RZ, UR5 ;  /* 0x00000005ff027e24 */ /* 0x002fc8000f8e00ff */
[----:B------:R1:W2:Y:S03]  /*ecb0*/  SYNCS.PHASECHK.TRANS64.TRYWAIT P0, [R2+URZ+0x34850], R5 ;  /* 0x03485005020075a7 */ /* 0x0002a6000800017f */
[----:B--2---:R-:W-:Y:S05]  /*ecc0*/  @!P0 NANOSLEEP.SYNCS 0x989680 ;  /* 0x009896800000895d */ /* 0x004fea0003900000 */
[----:B------:R-:W2:Y:S02]  /*ecd0*/  @!P0 SYNCS.PHASECHK.TRANS64 P0, [R2+URZ+0x34850], R5 ;  /* 0x03485005020085a7 */ /* 0x000ea4000800007f */
[----:B--2---:R-:W-:Y:S05]  /*ece0*/  @!P0 BRA `(.L_x_2079) ;  /* 0xfffffffc00ec8947 */ /* 0x004fea000383ffff */
[----:B------:R-:W-:Y:S05]  /*ecf0*/  BRA `(.L_x_2078) ;  /* 0xffffff9c005c7947 */ /* 0x000fea000383ffff */
.L_x_2090:
[----:B------:R-:W-:Y:S02]  /*ed00*/  IMAD.MOV.U32 R13, RZ, RZ, R0 ;  /* 0x000000ffff0d7224 */ /* 0x000fe400078e0000 */
[----:B------:R-:W-:Y:S02]  /*ed10*/  IMAD.MOV.U32 R12, RZ, RZ, RZ ;  /* 0x000000ffff0c7224 */ /* 0x000fe400078e00ff */
[----:B------:R-:W-:Y:S02]  /*ed20*/  IMAD.MOV.U32 R11, RZ, RZ, 0x1f ;  /* 0x0000001fff0b7424 */ /* 0x000fe400078e00ff */
[----:B------:R-:W-:-:S07]  /*ed30*/  IMAD.MOV.U32 R15, RZ, RZ, -0x1 ;  /* 0xffffffffff0f7424 */ /* 0x000fce00078e00ff */
[----:B------:R-:W-:Y:S05]  /*ed40*/  WARPSYNC.COLLECTIVE R15, `(.L_x_2169) ;  /* 0x000000000f087348 */ /* 0x000fea0003c00000 */
[----:B------:R0:W1:Y:S02]  /*ed50*/  SHFL.IDX P6, R14, R13, R12, R11 ;  /* 0x0000000c0d0e7389 */ /* 0x00006400000c000b */
[----:B01----:R-:W-:Y:S01]  /*ed60*/  ENDCOLLECTIVE ;  /* 0x000000000000791b */ /* 0x003fe20003800000 */
.L_x_2169:
[----:B------:R-:W-:Y:S05]  /*ed70*/  BRA `(.L_x_2170) ;  /* 0xffffffc800607947 */ /* 0x000fea000383ffff */
.L_x_2092:
[----:B------:R-:W-:Y:S01]  /*ed80*/  BSSY B0, `(.L_x_2171) ;  /* 0x0000006000007945 */ /* 0x000fe20003800000 */
[----:B------:R-:W-:-:S07]  /*ed90*/  IMAD.MOV.U32 R15, RZ, RZ, -0x1 ;  /* 0xffffffffff0f7424 */ /* 0x000fce00078e00ff */
[----:B0-----:R-:W-:Y:S05]  /*eda0*/  WARPSYNC.COLLECTIVE R15, `(.L_x_2172) ;  /* 0x000000000f0c7348 */ /* 0x001fea0003c00000 */
[----:B------:R-:W-:Y:S02]  /*edb0*/  ELECT P6, UR62, PT ;  /* 0x00000000003e782f */ /* 0x000fe400038c0000 */
[----:B------:R-:W-:Y:S01]  /*edc0*/  MOV R14, UR62 ;  /* 0x0000003e000e7c02 */ /* 0x000fe20008000f00 */
[----:B0-----:R-:W-:Y:S10]  /*edd0*/  ENDCOLLECTIVE ;  /* 0x000000000000791b */ /* 0x001ff40003800000 */
.L_x_2172:
[----:B------:R-:W-:Y:S05]  /*ede0*/  BSYNC B0 ;  /* 0x0000000000007941 */ /* 0x000fea0003800000 */
.L_x_2171:
[----:B------:R-:W-:Y:S05]  /*edf0*/  BRA `(.L_x_2173) ;  /* 0xffffffc800607947 */ /* 0x000fea000383ffff */
.L_x_2094:
[----:B0-----:R-:W-:-:S04]  /*ee00*/  IMAD.U32 R3, RZ, RZ, UR38 ;  /* 0x00000026ff037e24 */ /* 0x001fc8000f8e00ff */
[----:B------:R0:W1:Y:S03]  /*ee10*/  SYNCS.PHASECHK.TRANS64.TRYWAIT P0, [R3+URZ+0x34840], R0 ;  /* 0x03484000030075a7 */ /* 0x000066000800017f */
[----:B-1----:R-:W-:Y:S05]  /*ee20*/  @!P0 NANOSLEEP.SYNCS 0x989680 ;  /* 0x009896800000895d */ /* 0x002fea0003900000 */
[----:B------:R-:W1:Y:S02]  /*ee30*/  @!P0 SYNCS.PHASECHK.TRANS64 P0, [R3+URZ+0x34840], R0 ;  /* 0x03484000030085a7 */ /* 0x000e64000800007f */
[----:B-1----:R-:W-:Y:S05]  /*ee40*/  @!P0 BRA `(.L_x_2094) ;  /* 0xfffffffc00ec8947 */ /* 0x002fea000383ffff */
[----:B------:R-:W-:Y:S05]  /*ee50*/  BRA `(.L_x_2174) ;  /* 0xffffffc800b87947 */ /* 0x000fea000383ffff */
.L_x_2097:
[----:B------:R-:W-:Y:S02]  /*ee60*/  IMAD.MOV.U32 R13, RZ, RZ, R5 ;  /* 0x000000ffff0d7224 */ /* 0x000fe400078e0005 */
[----:B------:R-:W-:Y:S02]  /*ee70*/  IMAD.MOV.U32 R12, RZ, RZ, RZ ;  /* 0x000000ffff0c7224 */ /* 0x000fe400078e00ff */
[----:B------:R-:W-:Y:S02]  /*ee80*/  IMAD.MOV.U32 R11, RZ, RZ, 0x181f ;  /* 0x0000181fff0b7424 */ /* 0x000fe400078e00ff */
[----:B------:R-:W-:Y:S02]  /*ee90*/  IMAD.MOV.U32 R15, RZ, RZ, -0x1 ;  /* 0xffffffffff0f7424 */ /* 0x000fe400078e00ff */
[----:B------:R-:W-:-:S07]  /*eea0*/  IMAD R6, R9, 0x80, R6 ;  /* 0x0000008009067824 */ /* 0x000fce00078e0206 */
[----:B------:R-:W-:Y:S05]  /*eeb0*/  WARPSYNC.COLLECTIVE R15, `(.L_x_2175) ;  /* 0x000000000f087348 */ /* 0x000fea0003c00000 */
[----:B------:R0:W1:Y:S02]  /*eec0*/  SHFL.IDX P6, R14, R13, R12, R11 ;  /* 0x0000000c0d0e7389 */ /* 0x00006400000c000b */
[----:B01----:R-:W-:Y:S01]  /*eed0*/  ENDCOLLECTIVE ;  /* 0x000000000000791b */ /* 0x003fe20003800000 */
.L_x_2175:
[----:B------:R-:W-:Y:S02]  /*eee0*/  VIADD R9, R6, 0x10 ;  /* 0x0000001006097836 */ /* 0x000fe40000000000 */
[----:B------:R-:W-:Y:S02]  /*eef0*/  IMAD.MOV.U32 R13, RZ, RZ, R0 ;  /* 0x000000ffff0d7224 */ /* 0x000fe400078e0000 */
[----:B------:R-:W-:-:S07]  /*ef00*/  IMAD.MOV.U32 R2, RZ, RZ, R14 ;  /* 0x000000ffff027224 */ /* 0x000fce00078e000e */
[----:B------:R-:W-:Y:S05]  /*ef10*/  WARPSYNC.COLLECTIVE R15, `(.L_x_2176) ;  /* 0x000000000f087348 */ /* 0x000fea0003c00000 */
[----:B------:R0:W1:Y:S02]  /*ef20*/  SHFL.IDX P6, R14, R13, R12, R11 ;  /* 0x0000000c0d0e7389 */ /* 0x00006400000c000b */
[----:B01----:R-:W-:Y:S01]  /*ef30*/  ENDCOLLECTIVE ;  /* 0x000000000000791b */ /* 0x003fe20003800000 */
.L_x_2176:
[----:B------:R-:W-:Y:S02]  /*ef40*/  ULDC UR4, c[0x0][0x288] ;  /* 0x0000a20000047ab9 */ /* 0x000fe40000000800 */
[----:B------:R-:W-:-:S05]  /*ef50*/  IMAD R4, R8, UR4, RZ ;  /* 0x0000000408047c24 */ /* 0x000fca000f8e02ff */
        /* <DEDUP_REMOVED lines=8> */
.L_x_2177:
        /* <DEDUP_REMOVED lines=14> */
.L_x_2178:
[----:B------:R-:W-:Y:S01]  /*f0c0*/  @!PT LDS RZ, [RZ] ;  /* 0x00000000fffff984 */ /* 0x000fe20000000800 */
[----:B------:R-:W-:Y:S01]  /*f0d0*/  @!PT LDS RZ, [RZ] ;  /* 0x00000000fffff984 */ /* 0x000fe20000000800 */
[----:B------:R-:W-:Y:S01]  /*f0e0*/  @!PT LDS RZ, [RZ] ;  /* 0x00000000fffff984 */ /* 0x000fe20000000800 */
[----:B------:R0:W-:Y:S01]  /*f0f0*/  @!P3 LDGSTS.E.BYPASS.LTC128B.128 [R21+0x18400], desc[UR42][R2.64+0x100], !P1 ;  /* 0x184001000215bfae */ /* 0x0001e2000c901d6a */
[----:B------:R-:W-:Y:S01]  /*f100*/  ISETP.GE.AND P3, PT, R9, R4, PT ;  /* 0x000000040900720c */ /* 0x000fe20003f66270 */
[----:B------:R-:W-:Y:S02]  /*f110*/  IMAD.MOV.U32 R9, RZ, RZ, R8 ;  /* 0x000000ffff097224 */ /* 0x000fe400078e0008 */
[----:B------:R-:W-:Y:S02]  /*f120*/  IMAD.MOV.U32 R13, RZ, RZ, R5 ;  /* 0x000000ffff0d7224 */ /* 0x000fe400078e0005 */
[----:B------:R-:W-:-:S08]  /*f130*/  IMAD.MOV.U32 R12, RZ, RZ, 0x2 ;  /* 0x00000002ff0c7424 */ /* 0x000fd000078e00ff */
[----:B------:R-:W-:Y:S01]  /*f140*/  @!P3 LEA R20, R7, UR38, 0x1 ;  /* 0x000000260714bc11 */ /* 0x000fe2000f8e08ff */
[----:B0-----:R-:W-:Y:S02]  /*f150*/  VIADD R3, R6, 0x20 ;  /* 0x0000002006037836 */ /* 0x001fe40000000000 */
[----:B------:R-:W-:-:S07]  /*f160*/  IMAD.MOV.U32 R8, RZ, RZ, R14 ;  /* 0x000000ffff087224 */ /* 0x000fce00078e000e */
[----:B------:R-:W-:Y:S05]  /*f170*/  WARPSYNC.COLLECTIVE R15, `(.L_x_2179) ;  /* 0x000000000f087348 */ /* 0x000fea0003c00000 */
[----:B------:R0:W1:Y:S02]  /*f180*/  SHFL.IDX P6, R14, R13, R12, R11 ;  /* 0x0000000c0d0e7389 */ /* 0x00006400000c000b */
[----:B01----:R-:W-:Y:S01]  /*f190*/  ENDCOLLECTIVE ;  /* 0x000000000000791b */ /* 0x003fe20003800000 */
.L_x_2179:
        /* <DEDUP_REMOVED lines=13> */
.L_x_2180:
        /* <DEDUP_REMOVED lines=9> */
.L_x_2181:
        /* <DEDUP_REMOVED lines=13> */
.L_x_2182:
        /* <DEDUP_REMOVED lines=9> */
.L_x_2183:
        /* <DEDUP_REMOVED lines=13> */
.L_x_2184:
        /* <DEDUP_REMOVED lines=9> */
.L_x_2185:
        /* <DEDUP_REMOVED lines=13> */
.L_x_2186:
        /* <DEDUP_REMOVED lines=9> */
.L_x_2187:
        /* <DEDUP_REMOVED lines=13> */
.L_x_2188:
        /* <DEDUP_REMOVED lines=8> */
.L_x_2189:
        /* <DEDUP_REMOVED lines=12> */
.L_x_2190:
[----:B------:R-:W-:Y:S05]  /*f930*/  BRA `(.L_x_2191) ;  /* 0xffffffcc00207947 */ /* 0x000fea000383ffff */
.L_x_2100:
[----:B-1----:R-:W-:-:S04]  /*f940*/  IMAD.U32 R3, RZ, RZ, UR38 ;  /* 0x00000026ff037e24 */ /* 0x002fc8000f8e00ff */
[----:B------:R1:W2:Y:S03]  /*f950*/  SYNCS.PHASECHK.TRANS64.TRYWAIT P0, [R3+URZ+0x34820], R2 ;  /* 0x03482002030075a7 */ /* 0x0002a6000800017f */
[----:B--2---:R-:W-:Y:S05]  /*f960*/  @!P0 NANOSLEEP.SYNCS 0x989680 ;  /* 0x009896800000895d */ /* 0x004fea0003900000 */
[----:B------:R-:W2:Y:S02]  /*f970*/  @!P0 SYNCS.PHASECHK.TRANS64 P0, [R3+URZ+0x34820], R2 ;  /* 0x03482002030085a7 */ /* 0x000ea4000800007f */
[----:B--2---:R-:W-:Y:S05]  /*f980*/  @!P0 BRA `(.L_x_2100) ;  /* 0xfffffffc00ec8947 */ /* 0x004fea000383ffff */
[----:B------:R-:W-:Y:S05]  /*f990*/  BRA `(.L_x_2192) ;  /* 0xffffffcc00787947 */ /* 0x000fea000383ffff */
.L_x_2107:
[----:B-1----:R-:W-:-:S04]  /*f9a0*/  IMAD.U32 R3, RZ, RZ, UR38 ;  /* 0x00000026ff037e24 */ /* 0x002fc8000f8e00ff */
[----:B------:R1:W2:Y:S03]  /*f9b0*/  SYNCS.PHASECHK.TRANS64.TRYWAIT P0, [R3+URZ+0x34848], R2 ;  /* 0x03484802030075a7 */ /* 0x0002a6000800017f */
[----:B--2---:R-:W-:Y:S05]  /*f9c0*/  @!P0 NANOSLEEP.SYNCS 0x989680 ;  /* 0x009896800000895d */ /* 0x004fea0003900000 */
[----:B------:R-:W2:Y:S02]  /*f9d0*/  @!P0 SYNCS.PHASECHK.TRANS64 P0, [R3+URZ+0x34848], R2 ;  /* 0x03484802030085a7 */ /* 0x000ea4000800007f */
[----:B--2---:R-:W-:Y:S05]  /*f9e0*/  @!P0 BRA `(.L_x_2107) ;  /* 0xfffffffc00ec8947 */ /* 0x004fea000383ffff */
[----:B------:R-:W-:Y:S05]  /*f9f0*/  BRA `(.L_x_2193) ;  /* 0xffffffd000507947 */ /* 0x000fea000383ffff */
.L_x_2114:
[----:B0-----:R-:W-:-:S04]  /*fa00*/  IMAD.U32 R3, RZ, RZ, UR38 ;  /* 0x00000026ff037e24 */ /* 0x001fc8000f8e00ff */
[----:B------:R0:W1:Y:S03]  /*fa10*/  SYNCS.PHASECHK.TRANS64.TRYWAIT P0, [R3+URZ+0x34860], R2 ;  /* 0x03486002030075a7 */ /* 0x000066000800017f */
[----:B-1----:R-:W-:Y:S05]  /*fa20*/  @!P0 NANOSLEEP.SYNCS 0x989680 ;  /* 0x009896800000895d */ /* 0x002fea0003900000 */
[----:B------:R-:W1:Y:S02]  /*fa30*/  @!P0 SYNCS.PHASECHK.TRANS64 P0, [R3+URZ+0x34860], R2 ;  /* 0x03486002030085a7 */ /* 0x000e64000800007f */
[----:B-1----:R-:W-:Y:S05]  /*fa40*/  @!P0 BRA `(.L_x_2114) ;  /* 0xfffffffc00ec8947 */ /* 0x002fea000383ffff */
[----:B------:R-:W-:Y:S05]  /*fa50*/  BRA `(.L_x_2194) ;  /* 0xffffffd400247947 */ /* 0x000fea000383ffff */
.L_x_2123:
[----:B-1----:R-:W-:-:S04]  /*fa60*/  IMAD.U32 R3, RZ, RZ, UR38 ;  /* 0x00000026ff037e24 */ /* 0x002fc8000f8e00ff */
[----:B------:R1:W2:Y:S03]  /*fa70*/  SYNCS.PHASECHK.TRANS64.TRYWAIT P0, [R3+URZ+0x34840], R2 ;  /* 0x03484002030075a7 */ /* 0x0002a6000800017f */
[----:B--2---:R-:W-:Y:S05]  /*fa80*/  @!P0 NANOSLEEP.SYNCS 0x989680 ;  /* 0x009896800000895d */ /* 0x004fea0003900000 */
[----:B------:R-:W2:Y:S02]  /*fa90*/  @!P0 SYNCS.PHASECHK.TRANS64 P0, [R3+URZ+0x34840], R2 ;  /* 0x03484002030085a7 */ /* 0x000ea4000800007f */
[----:B--2---:R-:W-:Y:S05]  /*faa0*/  @!P0 BRA `(.L_x_2123) ;  /* 0xfffffffc00ec8947 */ /* 0x004fea000383ffff */
[----:B------:R-:W-:Y:S05]  /*fab0*/  BRA `(.L_x_2195) ;  /* 0xffffffd800487947 */ /* 0x000fea000383ffff */
.L_x_2130:
[----:B0-----:R-:W-:-:S04]  /*fac0*/  IMAD.U32 R3, RZ, RZ, UR38 ;  /* 0x00000026ff037e24 */ /* 0x001fc8000f8e00ff */
[----:B------:R0:W1:Y:S03]  /*fad0*/  SYNCS.PHASECHK.TRANS64.TRYWAIT P0, [R3+URZ+0x34868], R2 ;  /* 0x03486802030075a7 */ /* 0x000066000800017f */
[----:B-1----:R-:W-:Y:S05]  /*fae0*/  @!P0 NANOSLEEP.SYNCS 0x989680 ;  /* 0x009896800000895d */ /* 0x002fea0003900000 */
[----:B------:R-:W1:Y:S02]  /*faf0*/  @!P0 SYNCS.PHASECHK.TRANS64 P0, [R3+URZ+0x34868], R2 ;  /* 0x03486802030085a7 */ /* 0x000e64000800007f */
[----:B-1----:R-:W-:Y:S05]  /*fb00*/  @!P0 BRA `(.L_x_2130) ;  /* 0xfffffffc00ec8947 */ /* 0x002fea000383ffff */
[----:B------:R-:W-:Y:S05]  /*fb10*/  BRA `(.L_x_2196) ;  /* 0xffffffdc001c7947 */ /* 0x000fea000383ffff */
.L_x_2139:
[----:B-1----:R-:W-:-:S04]  /*fb20*/  IMAD.U32 R3, RZ, RZ, UR38 ;  /* 0x00000026ff037e24 */ /* 0x002fc8000f8e00ff */
[----:B------:R1:W2:Y:S03]  /*fb30*/  SYNCS.PHASECHK.TRANS64.TRYWAIT P0, [R3+URZ+0x34848], R2 ;  /* 0x03484802030075a7 */ /* 0x0002a6000800017f */
[----:B--2---:R-:W-:Y:S05]  /*fb40*/  @!P0 NANOSLEEP.SYNCS 0x989680 ;  /* 0x009896800000895d */ /* 0x004fea0003900000 */
[----:B------:R-:W2:Y:S02]  /*fb50*/  @!P0 SYNCS.PHASECHK.TRANS64 P0, [R3+URZ+0x34848], R2 ;  /* 0x03484802030085a7 */ /* 0x000ea4000800007f */
[----:B--2---:R-:W-:Y:S05]  /*fb60*/  @!P0 BRA `(.L_x_2139) ;  /* 0xfffffffc00ec8947 */ /* 0x004fea000383ffff */
[----:B------:R-:W-:Y:S05]  /*fb70*/  BRA `(.L_x_2197) ;  /* 0xffffffe000587947 */ /* 0x000fea000383ffff */
.L_x_2146:
[----:B0-----:R-:W-:-:S04]  /*fb80*/  IMAD.U32 R3, RZ, RZ, UR38 ;  /* 0x00000026ff037e24 */ /* 0x001fc8000f8e00ff */
[----:B------:R0:W1:Y:S03]  /*fb90*/  SYNCS.PHASECHK.TRANS64.TRYWAIT P0, [R3+URZ+0x34860], R2 ;  /* 0x03486002030075a7 */ /* 0x000066000800017f */
[----:B-1----:R-:W-:Y:S05]  /*fba0*/  @!P0 NANOSLEEP.SYNCS 0x989680 ;  /* 0x009896800000895d */ /* 0x002fea0003900000 */
[----:B------:R-:W1:Y:S02]  /*fbb0*/  @!P0 SYNCS.PHASECHK.TRANS64 P0, [R3+URZ+0x34860], R2 ;  /* 0x03486002030085a7 */ /* 0x000e64000800007f */
[----:B-1----:R-:W-:Y:S05]  /*fbc0*/  @!P0 BRA `(.L_x_2146) ;  /* 0xfffffffc00ec8947 */ /* 0x002fea000383ffff */
[----:B------:R-:W-:Y:S05]  /*fbd0*/  BRA `(.L_x_2198) ;  /* 0xffffffe400287947 */ /* 0x000fea000383ffff */
.L_x_2154:
[----:B-1----:R1:W2:Y:S02]  /*fbe0*/  SYNCS.PHASECHK.TRANS64.TRYWAIT P0, [R3+URZ+0x34860], R0 ;  /* 0x03486000030075a7 */ /* 0x0022a4000800017f */
[----:B--2---:R-:W-:Y:S05]  /*fbf0*/  @!P0 NANOSLEEP.SYNCS 0x989680 ;  /* 0x009896800000895d */ /* 0x004fea0003900000 */
[----:B------:R-:W2:Y:S02]  /*fc00*/  @!P0 SYNCS.PHASECHK.TRANS64 P0, [R3+URZ+0x34860], R0 ;  /* 0x03486000030085a7 */ /* 0x000ea4000800007f */
[----:B--2---:R-:W-:Y:S05]  /*fc10*/  @!P0 BRA `(.L_x_2154) ;  /* 0xfffffffc00f08947 */ /* 0x004fea000383ffff */
[----:B------:R-:W-:Y:S05]  /*fc20*/  BRA `(.L_x_2199) ;  /* 0xffffffe400f87947 */ /* 0x000fea000383ffff */
.L_x_2159:
[----:B-1----:R1:W2:Y:S02]  /*fc30*/  SYNCS.PHASECHK.TRANS64.TRYWAIT P0, [R2+URZ+0x34820], R3 ;  /* 0x03482003020075a7 */ /* 0x0022a4000800017f */
[----:B--2---:R-:W-:Y:S05]  /*fc40*/  @!P0 NANOSLEEP.SYNCS 0x989680 ;  /* 0x009896800000895d */ /* 0x004fea0003900000 */
[----:B------:R-:W2:Y:S02]  /*fc50*/  @!P0 SYNCS.PHASECHK.TRANS64 P0, [R2+URZ+0x34820], R3 ;  /* 0x03482003020085a7 */ /* 0x000ea4000800007f */
[----:B--2---:R-:W-:Y:S05]  /*fc60*/  @!P0 BRA `(.L_x_2159) ;  /* 0xfffffffc00f08947 */ /* 0x004fea000383ffff */
[----:B------:R-:W-:Y:S05]  /*fc70*/  BRA `(.L_x_2200) ;  /* 0xffffffe800c87947 */ /* 0x000fea000383ffff */
.L_x_2160:
        /* <DEDUP_REMOVED lines=11> */
.L_x_2202:
[----:B------:R-:W-:Y:S05]  /*fd30*/  BSYNC B0 ;  /* 0x0000000000007941 */ /* 0x000fea0003800000 */
.L_x_2201:
[----:B------:R-:W-:Y:S05]  /*fd40*/  BRA `(.L_x_2203) ;  /* 0xffffffe800ac7947 */ /* 0x000fea000383ffff */
.L_x_2161:
[----:B------:R-:W-:Y:S01]  /*fd50*/  BSSY B0, `(.L_x_2204) ;  /* 0x0000006000007945 */ /* 0x000fe20003800000 */
[----:B------:R-:W-:-:S07]  /*fd60*/  IMAD.MOV.U32 R15, RZ, RZ, -0x1 ;  /* 0xffffffffff0f7424 */ /* 0x000fce00078e00ff */
[----:B01----:R-:W-:Y:S05]  /*fd70*/  WARPSYNC.COLLECTIVE R15, `(.L_x_2205) ;  /* 0x000000000f0c7348 */ /* 0x003fea0003c00000 */
[----:B------:R-:W-:Y:S02]  /*fd80*/  ELECT P6, UR62, PT ;  /* 0x00000000003e782f */ /* 0x000fe400038c0000 */
[----:B------:R-:W-:Y:S01]  /*fd90*/  MOV R14, UR62 ;  /* 0x0000003e000e7c02 */ /* 0x000fe20008000f00 */
[----:B01----:R-:W-:Y:S10]  /*fda0*/  ENDCOLLECTIVE ;  /* 0x000000000000791b */ /* 0x003ff40003800000 */
.L_x_2205:
[----:B------:R-:W-:Y:S05]  /*fdb0*/  BSYNC B0 ;  /* 0x0000000000007941 */ /* 0x000fea0003800000 */
.L_x_2204:
[----:B------:R-:W-:Y:S05]  /*fdc0*/  BRA `(.L_x_2206) ;  /* 0xffffffe800a07947 */ /* 0x000fea000383ffff */
.L_x_2163:
[----:B0-----:R0:W1:Y:S02]  /*fdd0*/  SYNCS.PHASECHK.TRANS64.TRYWAIT P0, [R6+URZ], R5 ;  /* 0x00000005060075a7 */ /* 0x001064000800017f */
[----:B-1----:R-:W-:Y:S05]  /*fde0*/  @!P0 NANOSLEEP.SYNCS 0x989680 ;  /* 0x009896800000895d */ /* 0x002fea0003900000 */
[----:B------:R-:W1:Y:S02]  /*fdf0*/  @!P0 SYNCS.PHASECHK.TRANS64 P0, [R6+URZ], R5 ;  /* 0x00000005060085a7 */ /* 0x000e64000800007f */
[----:B-1----:R-:W-:Y:S05]  /*fe00*/  @!P0 BRA `(.L_x_2163) ;  /* 0xfffffffc00f08947 */ /* 0x002fea000383ffff */
[----:B------:R-:W-:Y:S05]  /*fe10*/  BRA `(.L_x_2207) ;  /* 0xffffffe800d47947 */ /* 0x000fea000383ffff */
.L_x_2164:
[----:B-1----:R1:W2:Y:S02]  /*fe20*/  SYNCS.PHASECHK.TRANS64.TRYWAIT P0, [R3+URZ], R4 ;  /* 0x00000004030075a7 */ /* 0x0022a4000800017f */
[----:B--2---:R-:W-:Y:S05]  /*fe30*/  @!P0 NANOSLEEP.SYNCS 0x989680 ;  /* 0x009896800000895d */ /* 0x004fea0003900000 */
[----:B------:R-:W2:Y:S02]  /*fe40*/  @!P0 SYNCS.PHASECHK.TRANS64 P0, [R3+URZ], R4 ;  /* 0x00000004030085a7 */ /* 0x000ea4000800007f */
[----:B--2---:R-:W-:Y:S05]  /*fe50*/  @!P0 BRA `(.L_x_2164) ;  /* 0xfffffffc00f08947 */ /* 0x004fea000383ffff */
[----:B------:R-:W-:Y:S05]  /*fe60*/  BRA `(.L_x_2208) ;  /* 0xffffffe800c87947 */ /* 0x000fea000383ffff */
.L_x_2166:
[----:B-1----:R1:W2:Y:S02]  /*fe70*/  SYNCS.PHASECHK.TRANS64.TRYWAIT P0, [R0+URZ], R5 ;  /* 0x00000005000075a7 */ /* 0x0022a4000800017f */
[----:B--2---:R-:W-:Y:S05]  /*fe80*/  @!P0 NANOSLEEP.SYNCS 0x989680 ;  /* 0x009896800000895d */ /* 0x004fea0003900000 */
[----:B------:R-:W2:Y:S02]  /*fe90*/  @!P0 SYNCS.PHASECHK.TRANS64 P0, [R0+URZ], R5 ;  /* 0x00000005000085a7 */ /* 0x000ea4000800007f */
[----:B--2---:R-:W-:Y:S05]  /*fea0*/  @!P0 BRA `(.L_x_2166) ;  /* 0xfffffffc00f08947 */ /* 0x004fea000383ffff */
[----:B------:R-:W-:Y:S05]  /*feb0*/  BRA `(.L_x_2209) ;  /* 0xffffffe800cc7947 */ /* 0x000fea000383ffff */
.L_x_2210:
        /* <DEDUP_REMOVED lines=12> */
.L_x_14993:


//--------------------- .text._ZN7cutlass13device_kernelIN5flash11enable_sm90INS1_16FlashAttnFwdSm90INS1_25CollectiveMainloopFwdSm90ILi2EN4cute5tupleIJNS5_1CILi1EEES8_S8_EEENS6_IJNS7_ILi128EEESA_NS7_ILi192EEEEEELi128ENS_10bfloat16_tEfNS_4arch4Sm90ELb1ELb0ELb0ELb1ELb0ELb0ELb0ELb1ELb1ELb1ELb1ELb0EEENS1_21CollectiveEpilogueFwdINS6_IJSA_SA_SA_EEES9_SD_SF_Li256ELb1ELb1ELb1ELb0EEENS1_36VarlenDynamicPersistentTileSchedulerILi128ELi128ELi256ELi128ELb1ELb1ELb1ELb1ELb1ELb1EEEEEEEEEvNT_6ParamsE --------------------------
	.section	.text._ZN7cutlass13device_kernelIN5flash11enable_sm90INS1_16FlashAttnFwdSm90INS1_25CollectiveMainloopFwdSm90ILi2EN4cute5tupleIJNS5_1CILi1EEES8_S8_EEENS6_IJNS7_ILi128EEESA_NS7_ILi192EEEEEELi128ENS_10bfloat16_tEfNS_4arch4Sm90ELb1ELb0ELb0ELb1ELb0ELb0ELb0ELb1ELb1ELb1ELb1ELb0EEENS1_21CollectiveEpilogueFwdINS6_IJSA_SA_SA_EEES9_SD_SF_Li256ELb1ELb1ELb1ELb0EEENS1_36VarlenDynamicPersistentTileSchedulerILi128ELi128ELi256ELi128ELb1ELb1ELb1ELb1ELb1ELb1EEEEEEEEEvNT_6ParamsE,"ax",@progbits
	.align	128
.text._ZN7cutlass13device_kernelIN5flash11enable_sm90INS1_16FlashAttnFwdSm90INS1_25CollectiveMainloopFwdSm90ILi2EN4cute5tupleIJNS5_1CILi1EEES8_S8_EEENS6_IJNS7_ILi128EEESA_NS7_ILi192EEEEEELi128ENS_10bfloat16_tEfNS_4arch4Sm90ELb1ELb0ELb0ELb1ELb0ELb0ELb0ELb1ELb1ELb1ELb1ELb0EEENS1_21CollectiveEpilogueFwdINS6_IJSA_SA_SA_EEES9_SD_SF_Li256ELb1ELb1ELb1ELb0EEENS1_36VarlenDynamicPersistentTileSchedulerILi128ELi128ELi256ELi128ELb1ELb1ELb1ELb1ELb1ELb1EEEEEEEEEvNT_6ParamsE:
        .type           _ZN7cutlass13device_kernelIN5flash11enable_sm90INS1_16FlashAttnFwdSm90INS1_25CollectiveMainloopFwdSm90ILi2EN4cute5tupleIJNS5_1CILi1EEES8_S8_EEENS6_IJNS7_ILi128EEESA_NS7_ILi192EEEEEELi128ENS_10bfloat16_tEfNS_4arch4Sm90ELb1ELb0ELb0ELb1ELb0ELb0ELb0ELb1ELb1ELb1ELb1ELb0EEENS1_21CollectiveEpilogueFwdINS6_IJSA_SA_SA_EEES9_SD_SF_Li256ELb1ELb1ELb1ELb0EEENS1_36VarlenDynamicPersistentTileSchedulerILi128ELi128ELi256ELi128ELb1ELb1ELb1ELb1ELb1ELb1EEEEEEEEEvNT_6ParamsE,@function
        .size           _ZN7cutlass13device_kernelIN5flash11enable_sm90INS1_16FlashAttnFwdSm90INS1_25CollectiveMainloopFwdSm90ILi2EN4cute5tupleIJNS5_1CILi1EEES8_S8_EEENS6_IJNS7_ILi128EEESA_NS7_ILi192EEEEEELi128ENS_10bfloat16_tEfNS_4arch4Sm90ELb1ELb0ELb0ELb1ELb0ELb0ELb0ELb1ELb1ELb1ELb1ELb0EEENS1_21CollectiveEpilogueFwdINS6_IJSA_SA_SA_EEES9_SD_SF_Li256ELb1ELb1ELb1ELb0EEENS1_36VarlenDynamicPersistentTileSchedulerILi128ELi128ELi256ELi128ELb1ELb1ELb1ELb1ELb1ELb1EEEEEEEEEvNT_6ParamsE,(.L_x_14994 - _ZN7cutlass13device_kernelIN5flash11enable_sm90INS1_16FlashAttnFwdSm90INS1_25CollectiveMainloopFwdSm90ILi2EN4cute5tupleIJNS5_1CILi1EEES8_S8_EEENS6_IJNS7_ILi128EEESA_NS7_ILi192EEEEEELi128ENS_10bfloat16_tEfNS_4arch4Sm90ELb1ELb0ELb0ELb1ELb0ELb0ELb0ELb1ELb1ELb1ELb1ELb0EEENS1_21CollectiveEpilogueFwdINS6_IJSA_SA_SA_EEES9_SD_SF_Li256ELb1ELb1ELb1ELb0EEENS1_36VarlenDynamicPersistentTileSchedulerILi128ELi128ELi256ELi128ELb1ELb1ELb1ELb1ELb1ELb1EEEEEEEEEvNT_6ParamsE)
        .other          _ZN7cutlass13device_kernelIN5flash11enable_sm90INS1_16FlashAttnFwdSm90INS1_25CollectiveMainloopFwdSm90ILi2EN4cute5tupleIJNS5_1CILi1EEES8_S8_EEENS6_IJNS7_ILi128EEESA_NS7_ILi192EEEEEELi128ENS_10bfloat16_tEfNS_4arch4Sm90ELb1ELb0ELb0ELb1ELb0ELb0ELb0ELb1ELb1ELb1ELb1ELb0EEENS1_21CollectiveEpilogueFwdINS6_IJSA_SA_SA_EEES9_SD_SF_Li256ELb1ELb1ELb1ELb0EEENS1_36VarlenDynamicPersistentTileSchedulerILi128ELi128ELi256ELi128ELb1ELb1ELb1ELb1ELb1ELb1EEEEEEEEEvNT_6ParamsE,@"STO_CUDA_ENTRY STV_DEFAULT"
_ZN7cutlass13device_kernelIN5flash11enable_sm90INS1_16FlashAttnFwdSm90INS1_25CollectiveMainloopFwdSm90ILi2EN4cute5tupleIJNS5_1CILi1EEES8_S8_EEENS6_IJNS7_ILi128EEESA_NS7_ILi192EEEEEELi128ENS_10bfloat16_tEfNS_4arch4Sm90ELb1ELb0ELb0ELb1ELb0ELb0ELb0ELb1ELb1ELb1ELb1ELb0EEENS1_21CollectiveEpilogueFwdINS6_IJSA_SA_SA_EEES9_SD_SF_Li256ELb1ELb1ELb1ELb0EEENS1_36VarlenDynamicPersistentTileSchedulerILi128ELi128ELi256ELi128ELb1ELb1ELb1ELb1ELb1ELb1EEEEEEEEEvNT_6ParamsE:
        /* <DEDUP_REMOVED lines=17> */
.L_x_2212:
[----:B------:R-:W-:Y:S05]  /*0110*/  BSYNC B0 ;  /* 0x0000000000007941 */ /* 0x000fea0003800000 */
.L_x_2211:
        /* <DEDUP_REMOVED lines=40> */
.L_x_2213:
        /* <DEDUP_REMOVED lines=22> */
.L_x_2214:
        /* <DEDUP_REMOVED lines=18> */
.L_x_2215:
        /* <DEDUP_REMOVED lines=22> */
.L_x_2216:
        /* <DEDUP_REMOVED lines=22> */
.L_x_2217:
        /* <DEDUP_REMOVED lines=8> */
.L_x_2219:
        /* <DEDUP_REMOVED lines=24> */
[----:B------:R-:W-:Y:S02]  /*0ae0*/  SHF.R.S32.HI R7, RZ, 0x1f, R6 ;  /* 0x0000001fff077819 */ /* 0x000fe40000011406 */
[----:B------:R-:W-:Y:S02]  /*0af0*/  SHF.R.S32.HI R226, RZ, 0x7, R3 ;  /* 0x00000007ffe27819 */ /* 0x000fe40000011403 */
[----:B------:R-:W-:Y:S02]  /*0b00*/  LEA.HI R10, R7, R8, RZ, 0x3 ;  /* 0x00000008070a7211 */ /* 0x000fe400078f18ff */
[----:B------:R-:W-:Y:S02]  /*0b10*/  LEA.HI R4, R0, R231, RZ, 0x5 ;  /* 0x000000e700047211 */ /* 0x000fe400078f28ff */
[----:B------:R-:W-:-:S02]  /*0b20*/  LOP3.LUT R11, R10, 0xfffffff8, RZ, 0xc0, !PT ;  /* 0xfffffff80a0b7812 */ /* 0x000fc400078ec0ff */
[----:B------:R-:W-:Y:S02]  /*0b30*/  LEA.HI R9, R9, R210, RZ, 0x5 ;  /* 0x000000d209097211 */ /* 0x000fe400078f28ff */
[----:B------:R-:W-:Y:S01]  /*0b40*/  LEA.HI R3, R3, R226, RZ, 0x1 ;  /* 0x000000e203037211 */ /* 0x000fe200078f08ff */
[----:B------:R-:W-:Y:S01]  /*0b50*/  IMAD.SHL.U32 R5, R4, 0x20, RZ ;  /* 0x0000002004057824 */ /* 0x000fe200078e00ff */
[----:B------:R-:W-:Y:S01]  /*0b60*/  SHF.R.S32.HI R9, RZ, 0x5, R9 ;  /* 0x00000005ff097819 */ /* 0x000fe20000011409 */
[----:B------:R-:W-:Y:S01]  /*0b70*/  IMAD.IADD R8, R8, 0x1, -R11 ;  /* 0x0000000108087824 */ /* 0x000fe200078e0a0b */
[----:B------:R-:W-:Y:S02]  /*0b80*/  LOP3.LUT R3, R3, 0x3fffffe, RZ, 0xc0, !PT ;  /* 0x03fffffe03037812 */ /* 0x000fe400078ec0ff */
[CC--:B0-----:R-:W-:Y:S02]  /*0b90*/  LEA.HI R2, R0.reuse, R231.reuse, RZ, 0x4 ;  /* 0x000000e700027211 */ /* 0x0c1fe400078f20ff */
[----:B------:R-:W-:Y:S01]  /*0ba0*/  LEA.HI R10, R0, R231, RZ, 0x2 ;  /* 0x000000e7000a7211 */ /* 0x000fe200078f10ff */
[----:B------:R-:W-:Y:S01]  /*0bb0*/  IMAD R8, R9, 0x10, R8 ;  /* 0x0000001009087824 */ /* 0x000fe200078e0208 */
[----:B------:R-:W-:Y:S01]  /*0bc0*/  LOP3.LUT R7, R5, 0xfffffc00, RZ, 0xc0, !PT ;  /* 0xfffffc0005077812 */ /* 0x000fe200078ec0ff */
[----:B------:R-:W-:Y:S01]  /*0bd0*/  IMAD.IADD R3, R226, 0x1, -R3 ;  /* 0x00000001e2037824 */ /* 0x000fe200078e0a03 */
[----:B------:R-:W-:-:S02]  /*0be0*/  LOP3.LUT R4, R2, 0x3fffff0, RZ, 0xc0, !PT ;  /* 0x03fffff002047812 */ /* 0x000fc400078ec0ff */
[----:B------:R-:W-:Y:S02]  /*0bf0*/  SHF.R.S32.HI R5, RZ, 0x4, R2 ;  /* 0x00000004ff057819 */ /* 0x000fe40000011402 */
[----:B------:R-:W-:Y:S02]  /*0c00*/  LOP3.LUT R10, R10, 0xfffffffc, RZ, 0xc0, !PT ;  /* 0xfffffffc0a0a7812 */ /* 0x000fe400078ec0ff */
[----:B------:R-:W-:Y:S01]  /*0c10*/  LEA.HI R0, R0, R231, RZ, 0x3 ;  /* 0x000000e700007211 */ /* 0x000fe200078f18ff */
[----:B------:R-:W-:Y:S01]  /*0c20*/  IMAD R227, R3, 0x40, R8 ;  /* 0x0000004003e37824 */ /* 0x000fe200078e0208 */
[----:B------:R-:W-:Y:S01]  /*0c30*/  LEA.HI R2, R2, R5, RZ, 0x1 ;  /* 0x0000000502027211 */ /* 0x000fe200078f08ff */
[C---:B------:R-:W-:Y:S01]  /*0c40*/  IMAD.IADD R4, R231.reuse, 0x1, -R4 ;  /* 0x00000001e7047824 */ /* 0x040fe200078e0a04 */
[----:B------:R-:W-:Y:S01]  /*0c50*/  LOP3.LUT R188, R0, 0xfffffff8, RZ, 0xc0, !PT ;  /* 0xfffffff800bc7812 */ /* 0x000fe200078ec0ff */
[C---:B------:R-:W-:Y:S01]  /*0c60*/  IMAD.IADD R10, R231.reuse, 0x1, -R10 ;  /* 0x00000001e70a7824 */ /* 0x040fe200078e0a0a */
[----:B------:R-:W-:Y:S01]  /*0c70*/  LOP3.LUT R3, R6, 0x7ffffffc, RZ, 0xc0, !PT ;  /* 0x7ffffffc06037812 */ /* 0x000fe200078ec0ff */
[----:B------:R-:W-:Y:S01]  /*0c80*/  IMAD R7, R4, 0x40, R7 ;  /* 0x0000004004077824 */ /* 0x000fe200078e0207 */
[----:B------:R-:W-:Y:S01]  /*0c90*/  LOP3.LUT R2, R2, 0x1ffffffe, RZ, 0xc0, !PT ;  /* 0x1ffffffe02027812 */ /* 0x000fe200078ec0ff */
[----:B------:R-:W-:Y:S01]  /*0ca0*/  IMAD.IADD R188, R231, 0x1, -R188 ;  /* 0x00000001e7bc7824 */ /* 0x000fe200078e0abc */
[----:B------:R-:W-:Y:S01]  /*0cb0*/  LEA.HI R4, R10, R10, RZ, 0x1 ;  /* 0x0000000a0a047211 */ /* 0x000fe200078f08ff */
[----:B------:R-:W-:-:S02]  /*0cc0*/  IMAD.IADD R3, R210, 0x1, -R3 ;  /* 0x00000001d2037824 */ /* 0x000fc400078e0a03 */
[----:B------:R-:W-:Y:S01]  /*0cd0*/  IMAD.IADD R2, R5, 0x1, -R2 ;  /* 0x0000000105027824 */ /* 0x000fe200078e0a02 */
[----:B------:R-:W-:Y:S01]  /*0ce0*/  LOP3.LUT R5, R4, 0x1ffffffe, RZ, 0xc0, !PT ;  /* 0x1ffffffe04057812 */ /* 0x000fe200078ec0ff */
[----:B------:R-:W-:Y:S02]  /*0cf0*/  IMAD.SHL.U32 R23, R188, 0x8, RZ ;  /* 0x00000008bc177824 */ /* 0x000fe400078e00ff */
[----:B------:R-:W-:Y:S02]  /*0d00*/  IMAD.SHL.U32 R184, R3, 0x2, RZ ;  /* 0x0000000203b87824 */ /* 0x000fe400078e00ff */
[----:B------:R-:W-:Y:S02]  /*0d10*/  VIADD R187, R23, 0x40 ;  /* 0x0000004017bb7836 */ /* 0x000fe40000000000 */
        /* <DEDUP_REMOVED lines=14> */
[----:B------:R-:W-:Y:S02]  /*0e00*/  VIADD R192, R184, 0x78 ;  /* 0x00000078b8c07836 */ /* 0x000fe40000000000 */
[----:B------:R-:W-:Y:S01]  /*0e10*/  IMAD.IADD R10, R10, 0x1, -R5 ;  /* 0x000000010a0a7824 */ /* 0x000fe200078e0a05 */
[----:B------:R-:W-:Y:S01]  /*0e20*/  SHF.R.S32.HI R208, RZ, 0x3, R0 ;  /* 0x00000003ffd07819 */ /* 0x000fe20000011400 */
[----:B------:R-:W-:Y:S01]  /*0e30*/  IMAD R228, R2, 0x8, R7 ;  /* 0x0000000802e47824 */ /* 0x000fe200078e0207 */
[----:B------:R-:W-:Y:S01]  /*0e40*/  SHF.R.S32.HI R230, RZ, 0x1f, R23 ;  /* 0x0000001fffe67819 */ /* 0x000fe20000011417 */
[----:B------:R-:W-:Y:S01]  /*0e50*/  IMAD.MOV.U32 R209, RZ, RZ, RZ ;  /* 0x000000ffffd17224 */ /* 0x000fe200078e00ff */
[----:B------:R-:W-:Y:S01]  /*0e60*/  SHF.R.S32.HI R229, RZ, 0x1f, R187 ;  /* 0x0000001fffe57819 */ /* 0x000fe200000114bb */
[----:B------:R-:W-:Y:S01]  /*0e70*/  IMAD R185, R10, 0x8, R227 ;  /* 0x000000080ab97824 */ /* 0x000fe200078e02e3 */
[----:B------:R-:W-:Y:S02]  /*0e80*/  SHF.R.S32.HI R225, RZ, 0x1f, R206 ;  /* 0x0000001fffe17819 */ /* 0x000fe400000114ce */
        /* <DEDUP_REMOVED lines=13> */
[----:B------:R-:W-:Y:S01]  /*0f60*/  SHF.R.S32.HI R211, RZ, 0x1f, R192 ;  /* 0x0000001fffd37819 */ /* 0x000fe200000114c0 */
[----:B------:R-:W-:Y:S01]  /*0f70*/  UMOV UR38, URZ ;  /* 0x0000003f00267c82 */ /* 0x000fe20008000000 */
[----:B------:R-:W-:Y:S01]  /*0f80*/  UMOV UR36, URZ ;  /* 0x0000003f00247c82 */ /* 0x000fe20008000000 */
[----:B--2---:R-:W-:-:S07]  /*0f90*/  LOP3.LUT R19, R12, 0x1, RZ, 0xfc, !PT ;  /* 0x000000010c137812 */ /* 0x004fce00078efcff */
.L_x_2277:
[----:B0--34-:R-:W0:Y:S01]  /*0fa0*/  LDC.64 R2, c[0x0][0xc88] ;  /* 0x00032200ff027b82 */ /* 0x019e220000000a00 */
[----:B------:R-:W-:Y:S01]  /*0fb0*/  ULDC.64 UR4, c[0x0][0xa28] ;  /* 0x00028a0000047ab9 */ /* 0x000fe20000000a00 */
[----:B------:R-:W-:-:S06]  /*0fc0*/  ULDC.64 UR6, c[0x0][0xa18] ;  /* 0x0002860000067ab9 */ /* 0x000fcc0000000a00 */
[----:B------:R-:W1:Y:S08]  /*0fd0*/  LDC R17, c[0x0][0x288] ;  /* 0x0000a200ff117b82 */ /* 0x000e700000000800 */
[----:B--2---:R-:W2:Y:S01]  /*0fe0*/  LDC.64 R8, c[0x0][0x418] ;  /* 0x00010600ff087b82 */ /* 0x004ea20000000a00 */
[----:B0-----:R-:W-:-:S07]  /*0ff0*/  IMAD.WIDE R2, R27, 0x4, R2 ;  /* 0x000000041b027825 */ /* 0x001fce00078e0202 */
[----:B------:R-:W0:Y:S01]  /*1000*/  LDC R10, c[0x0][0x424] ;  /* 0x00010900ff0a7b82 */ /* 0x000e220000000800 */
[----:B------:R-:W3:Y:S01]  /*1010*/  LDG.E R186, desc[UR56][R2.64] ;  /* 0x0000003802ba7981 */ /* 0x000ee2000c1e1900 */
[----:B------:R-:W-:Y:S01]  /*1020*/  ISETP.NE.U32.AND P1, PT, RZ, UR4, PT ;  /* 0x00000004ff007c0c */ /* 0x000fe2000bf25070 */
[----:B------:R-:W-:Y:S01]  /*1030*/  IMAD.MOV.U32 R7, RZ, RZ, RZ ;  /* 0x000000ffff077224 */ /* 0x000fe200078e00ff */
[----:B------:R-:W-:-:S04]  /*1040*/  ISETP.NE.U32.AND P0, PT, RZ, UR6, PT ;  /* 0x00000006ff007c0c */ /* 0x000fc8000bf05070 */
[----:B------:R-:W4:Y:S01]  /*1050*/  LDC R11, c[0x0][0x2f0] ;  /* 0x0000bc00ff0b7b82 */ /* 0x000f220000000800 */
[----:B------:R-:W-:Y:S02]  /*1060*/  ISETP.NE.AND.EX P1, PT, RZ, UR5, PT, P1 ;  /* 0x00000005ff007c0c */ /* 0x000fe4000bf25310 */
[----:B------:R-:W-:Y:S02]  /*1070*/  ISETP.NE.AND.EX P0, PT, RZ, UR7, PT, P0 ;  /* 0x00000007ff007c0c */ /* 0x000fe4000bf05300 */
[----:B---3--:R-:W-:-:S09]  /*1080*/  SHF.R.S32.HI R191, RZ, 0x1f, R186 ;  /* 0x0000001fffbf7819 */ /* 0x008fd200000114ba */
[----:B------:R-:W-:-:S04]  /*1090*/  @P1 LEA R4, P2, R186, UR4, 0x2 ;  /* 0x00000004ba041c11 */ /* 0x000fc8000f8410ff */
[C-C-:B------:R-:W-:Y:S02]  /*10a0*/  @P1 LEA.HI.X R5, R186.reuse, UR5, R191.reuse, 0x2, P2 ;  /* 0x00000005ba051c11 */ /* 0x140fe400090f14bf */
[----:B------:R-:W-:Y:S02]  /*10b0*/  @P0 LEA R2, P2, R186, UR6, 0x2 ;  /* 0x00000006ba020c11 */ /* 0x000fe4000f8410ff */
[----:B------:R-:W-:Y:S01]  /*10c0*/  LOP3.LUT R6, R26, 0xff000000, RZ, 0xc0, !PT ;  /* 0xff0000001a067812 */ /* 0x000fe200078ec0ff */
[----:B------:R3:W5:Y:S01]  /*10d0*/  @P1 LDG.E R7, desc[UR56][R4.64] ;  /* 0x0000003804071981 */ /* 0x000762000c1e1900 */
[----:B------:R-:W-:Y:S01]  /*10e0*/  @P0 LEA.HI.X R3, R186, UR7, R191, 0x2, P2 ;  /* 0x00000007ba030c11 */ /* 0x000fe200090f14bf */
[----:B------:R-:W-:-:S04]  /*10f0*/  ULDC.64 UR6, c[0x0][0xa20] ;  /* 0x0002880000067ab9 */ /* 0x000fc80000000a00 */
[----:B-1----:R1:W5:Y:S01]  /*1100*/  @P0 LDG.E R17, desc[UR56][R2.64] ;  /* 0x0000003802110981 */ /* 0x002362000c1e1900 */
[----:B--2---:R-:W-:Y:S02]  /*1110*/  ISETP.NE.U32.AND P1, PT, R8, RZ, PT ;  /* 0x000000ff0800720c */ /* 0x004fe40003f25070 */
[----:B------:R-:W-:Y:S02]  /*1120*/  ISETP.NE.U32.AND P2, PT, RZ, UR6, PT ;  /* 0x00000006ff007c0c */ /* 0x000fe4000bf45070 */
[----:B------:R-:W-:Y:S02]  /*1130*/  LOP3.LUT R0, R26, 0xff0000, RZ, 0xc0, !PT ;  /* 0x00ff00001a007812 */ /* 0x000fe400078ec0ff */
[----:B---3--:R-:W-:Y:S02]  /*1140*/  SHF.R.U32.HI R5, RZ, 0x8, R6 ;  /* 0x00000008ff057819 */ /* 0x008fe40000011606 */
[----:B------:R-:W-:Y:S02]  /*1150*/  ISETP.NE.AND.EX P1, PT, R9, RZ, PT, P1 ;  /* 0x000000ff0900720c */ /* 0x000fe40003f25310 */
[----:B------:R-:W-:-:S02]  /*1160*/  ISETP.NE.AND.EX P2, PT, RZ, UR7, PT, P2 ;  /* 0x00000007ff007c0c */ /* 0x000fc4000bf45320 */
[----:B------:R-:W-:Y:S02]  /*1170*/  LEA.HI R190, R0, R5, RZ, 0x10 ;  /* 0x0000000500be7211 */ /* 0x000fe400078f80ff */
[----:B0-----:R-:W-:Y:S01]  /*1180*/  SEL R0, R10, 0x1, P1 ;  /* 0x000000010a007807 */ /* 0x001fe20000800000 */
[----:B-1--4-:R-:W-:Y:S08]  /*1190*/  @P0 BRA `(.L_x_2220) ;  /* 0x0000000000240947 */ /* 0x012ff00003800000 */
        /* <DEDUP_REMOVED lines=9> */
.L_x_2220:
[----:B------:R-:W-:Y:S01]  /*1230*/  IMAD R16, R0, R11, RZ ;  /* 0x0000000b00107224 */ /* 0x000fe200078e02ff */
[----:B------:R-:W-:Y:S01]  /*1240*/  LOP3.LUT R189, R26, 0xffff, RZ, 0xc0, !PT ;  /* 0x0000ffff1abd7812 */ /* 0x000fe200078ec0ff */
[----:B------:R-:W-:Y:S06]  /*1250*/  @!P2 BRA `(.L_x_2221) ;  /* 0x000000000010a947 */ /* 0x000fec0003800000 */
[----:B------:R-:W-:-:S04]  /*1260*/  LEA R2, P0, R186, UR6, 0x2 ;  /* 0x00000006ba027c11 */ /* 0x000fc8000f8010ff */
[----:B------:R-:W-:-:S05]  /*1270*/  LEA.HI.X R3, R186, UR7, R191, 0x2, P0 ;  /* 0x00000007ba037c11 */ /* 0x000fca00080f14bf */
[----:B------:R0:W5:Y:S01]  /*1280*/  LDG.E R16, desc[UR56][R2.64] ;  /* 0x0000003802107981 */ /* 0x000162000c1e1900 */
[----:B------:R-:W-:Y:S05]  /*1290*/  BRA `(.L_x_2222) ;  /* 0x0000000000247947 */ /* 0x000fea0003800000 */
.L_x_2221:
[----:B------:R-:W-:Y:S02]  /*12a0*/  ULDC.64 UR4, c[0x0][0xa08] ;  /* 0x0002820000047ab9 */ /* 0x000fe40000000a00 */
[----:B------:R-:W-:-:S04]  /*12b0*/  ISETP.NE.U32.AND P0, PT, RZ, UR4, PT ;  /* 0x00000004ff007c0c */ /* 0x000fc8000bf05070 */
[----:B------:R-:W-:-:S13]  /*12c0*/  ISETP.NE.AND.EX P0, PT, RZ, UR5, PT, P0 ;  /* 0x00000005ff007c0c */ /* 0x000fda000bf05300 */
[----:B------:R-:W-:Y:S05]  /*12d0*/  @!P0 BRA `(.L_x_2222) ;  /* 0x0000000000148947 */ /* 0x000fea0003800000 */
[----:B------:R-:W0:Y:S02]  /*12e0*/  LDC.64 R2, c[0x0][0xa08] ;  /* 0x00028200ff027b82 */ /* 0x000e240000000a00 */
[----:B0-----:R-:W-:-:S05]  /*12f0*/  IMAD.WIDE R2, R186, 0x4, R2 ;  /* 0x00000004ba027825 */ /* 0x001fca00078e0202 */
[----:B------:R-:W2:Y:S04]  /*1300*/  LDG.E R16, desc[UR56][R2.64] ;  /* 0x0000003802107981 */ /* 0x000ea8000c1e1900 */
[----:B------:R-:W2:Y:S02]  /*1310*/  LDG.E R5, desc[UR56][R2.64+0x4] ;  /* 0x0000043802057981 */ /* 0x000ea4000c1e1900 */
[----:B--2---:R-:W-:-:S07]  /*1320*/  IMAD.IADD R16, R5, 0x1, -R16 ;  /* 0x0000000105107824 */ /* 0x004fce00078e0a10 */
.L_x_2222:
[----:B------:R-:W1:Y:S01]  /*1330*/  LDC R0, c[0x0][0x448] ;  /* 0x00011200ff007b82 */ /* 0x000e620000000800 */
[----:B------:R-:W-:Y:S01]  /*1340*/  IMAD.SHL.U32 R18, R25, 0x80, RZ ;  /* 0x0000008019127824 */ /* 0x000fe200078e00ff */
[----:B------:R-:W-:Y:S01]  /*1350*/  LOP3.LUT R207, R190, 0xff, RZ, 0xc0, !PT ;  /* 0x000000ffbecf7812 */ /* 0x000fe200078ec0ff */
[----:B-----5:R-:W-:Y:S01]  /*1360*/  IMAD.IADD R16, R16, 0x1, -R7 ;  /* 0x0000000110107824 */ /* 0x020fe200078e0a07 */
[----:B------:R-:W-:Y:S01]  /*1370*/  SHF.R.U32.HI R190, RZ, 0x10, R190 ;  /* 0x00000010ffbe7819 */ /* 0x000fe200000116be */
[----:B------:R-:W-:Y:S01]  /*1380*/  IMAD.MOV.U32 R95, RZ, RZ, RZ ;  /* 0x000000ffff5f7224 */ /* 0x000fe200078e00ff */
[----:B-1----:R-:W-:Y:S01]  /*1390*/  ISETP.NE.AND P0, PT, R0, 0x1, PT ;  /* 0x000000010000780c */ /* 0x002fe20003f05270 */
[----:B------:R-:W-:-:S12]  /*13a0*/  VIADD R0, R18, 0x7f ;  /* 0x0000007f12007836 */ /* 0x000fd80000000000 */
[----:B0-----:R-:W0:Y:S08]  /*13b0*/  @P0 LDC R3, c[0x0][0x44c] ;  /* 0x00011300ff030b82 */ /* 0x001e300000000800 */
[----:B------:R-:W1:Y:S01]  /*13c0*/  @P0 LDC R5, c[0x0][0x450] ;  /* 0x00011400ff050b82 */ /* 0x000e620000000800 */
[----:B0-----:R-:W-:Y:S01]  /*13d0*/  @P0 IMAD.HI.U32 R2, R0, R3, RZ ;  /* 0x0000000300020227 */ /* 0x001fe200078e00ff */
[----:B------:R-:W-:-:S04]  /*13e0*/  IADD3 R3, R16, 0x80, -R17 ;  /* 0x0000008010037810 */ /* 0x000fc80007ffe811 */
[----:B-1----:R-:W-:Y:S01]  /*13f0*/  @P0 SHF.R.U32.HI R0, RZ, R5, R2 ;  /* 0x00000005ff000219 */ /* 0x002fe20000011602 */
[----:B------:R-:W-:-:S04]  /*1400*/  VIADD R2, R16, 0x7f ;  /* 0x0000007f10027836 */ /* 0x000fc80000000000 */
        /* <DEDUP_REMOVED lines=10> */
[----:B------:R-:W0:Y:S01]  /*14b0*/  LDC R3, c[0x0][0x9f0] ;  /* 0x00027c00ff037b82 */ /* 0x000e220000000800 */
[----:B------:R-:W-:-:S04]  /*14c0*/  ISETP.NE.AND P0, PT, R190, RZ, PT ;  /* 0x000000ffbe00720c */ /* 0x000fc80003f05270 */
[----:B0-----:R-:W-:-:S04]  /*14d0*/  SEL R9, R190, R3, P0 ;  /* 0x00000003be097207 */ /* 0x001fc80000000000 */
[-C--:B------:R-:W-:Y:S02]  /*14e0*/  IABS R5, R9.reuse ;  /* 0x0000000900057213 */ /* 0x080fe40000000000 */
        /* <DEDUP_REMOVED lines=26> */
.L_x_2223:
[-C--:B------:R-:W-:Y:S01]  /*1690*/  IMAD R22, R207, R95.reuse, RZ ;  /* 0x0000005fcf167224 */ /* 0x080fe200078e02ff */
[----:B------:R-:W-:Y:S01]  /*16a0*/  PLOP3.LUT P0, PT, PT, PT, PT, 0x80, 0x0 ;  /* 0x000000000000781c */ /* 0x000fe20003f0f070 */
[----:B------:R-:W-:Y:S01]  /*16b0*/  IMAD.MOV.U32 R94, RZ, RZ, RZ ;  /* 0x000000ffff5e7224 */ /* 0x000fe200078e00ff */
        /* <DEDUP_REMOVED lines=67> */
.L_x_2225:
[----:B------:R-:W-:Y:S02]  /*1af0*/  LEA.HI R0, R209, R209, RZ, 0x1 ;  /* 0x000000d1d1007211 */ /* 0x000fe400078f08ff */
[----:B------:R-:W-:Y:S02]  /*1b00*/  ISETP.NE.AND P0, PT, R19, 0x3, PT ;  /* 0x000000031300780c */ /* 0x000fe40003f05270 */
[----:B------:R-:W-:-:S05]  /*1b10*/  LOP3.LUT R0, R0, 0xfffffffe, RZ, 0xc0, !PT ;  /* 0xfffffffe00007812 */ /* 0x000fca00078ec0ff */
[----:B------:R-:W-:-:S05]  /*1b20*/  IMAD.IADD R0, R209, 0x1, -R0 ;  /* 0x00000001d1007824 */ /* 0x000fca00078e0a00 */
[----:B------:R-:W-:-:S04]  /*1b30*/  SHF.L.U32 R0, R0, 0x1f, RZ ;  /* 0x0000001f00007819 */ /* 0x000fc800000006ff */
[----:B------:R-:W0:Y:S02]  /*1b40*/  SYNCS.PHASECHK.TRANS64.TRYWAIT P1, [UR37+0x34800], R0 ;  /* 0x03480000ff0075a7 */ /* 0x000e240008020165 */
[----:B0-----:R-:W-:Y:S05]  /*1b50*/  @!P1 BRA `(.L_x_2226) ;  /* 0x0000011800dc9947 */ /* 0x001fea0003800000 */
.L_x_2404:
[----:B------:R-:W-:Y:S05]  /*1b60*/  @!P0 BRA `(.L_x_2227) ;  /* 0x0000000000048947 */ /* 0x000fea0003800000 */
[----:B------:R-:W-:Y:S01]  /*1b70*/  BPT.TRAP 0x1 ;  /* 0x000000040000795c */ /* 0x000fe20000300000 */
.L_x_2227:
[----:B------:R-:W-:Y:S02]  /*1b80*/  IMAD.U32 R2, RZ, RZ, UR36 ;  /* 0x00000024ff027e24 */ /* 0x000fe4000f8e00ff */
[----:B0-----:R-:W-:-:S03]  /*1b90*/  IMAD.U32 R3, RZ, RZ, UR38 ;  /* 0x00000026ff037e24 */ /* 0x001fc6000f8e00ff */
[----:B------:R-:W-:Y:S02]  /*1ba0*/  LEA R2, R2, UR37, 0x3 ;  /* 0x0000002502027c11 */ /* 0x000fe4000f8e18ff */
[----:B------:R-:W-:-:S04]  /*1bb0*/  SHF.L.U32 R3, R3, 0x1f, RZ ;  /* 0x0000001f03037819 */ /* 0x000fc800000006ff */
[----:B------:R0:W1:Y:S01]  /*1bc0*/  SYNCS.PHASECHK.TRANS64.TRYWAIT P2, [R2+URZ+0x34830], R3 ;  /* 0x03483003020075a7 */ /* 0x000062000804017f */
[----:B------:R-:W-:Y:S05]  /*1bd0*/  @!P0 BRA `(.L_x_2228) ;  /* 0x0000000000048947 */ /* 0x000fea0003800000 */
[----:B------:R-:W-:Y:S01]  /*1be0*/  BPT.TRAP 0x1 ;  /* 0x000000040000795c */ /* 0x000fe20000300000 */
.L_x_2228:
[----:B------:R-:W2:Y:S02]  /*1bf0*/  S2R R0, SR_TID.X ;  /* 0x0000000000007919 */ /* 0x000ea40000002100 */
[----:B--2---:R-:W-:Y:S01]  /*1c00*/  LOP3.LUT P1, RZ, R0, 0x7f, RZ, 0xc0, !PT ;  /* 0x0000007f00ff7812 */ /* 0x004fe2000782c0ff */
[----:B-1----:R-:W-:-:S12]  /*1c10*/  @P2 BRA `(.L_x_2229) ;  /* 0x0000000000082947 */ /* 0x002fd80003800000 */
[----:B------:R-:W1:Y:S02]  /*1c20*/  SYNCS.PHASECHK.TRANS64.TRYWAIT P2, [R2+URZ+0x34830], R3 ;  /* 0x03483003020075a7 */ /* 0x000e64000804017f */
[----:B-1----:R-:W-:Y:S05]  /*1c30*/  @!P2 BRA `(.L_x_2230) ;  /* 0x0000011800bca947 */ /* 0x002fea0003800000 */
.L_x_2229:
[----:B------:R-:W-:Y:S05]  /*1c40*/  WARPSYNC.ALL ;  /* 0x0000000000007948 */ /* 0x000fea0003800000 */
[----:B------:R-:W-:Y:S01]  /*1c50*/  UIADD3 UR4, UR37, 0x1c400, URZ ;  /* 0x0001c40025047890 */ /* 0x000fe2000fffe03f */
[----:B------:R-:W-:Y:S01]  /*1c60*/  WARPGROUP.ARRIVE ;  /* 0x00000000000079c5 */ /* 0x000fe20000000000 */
[----:B------:R-:W-:Y:S01]  /*1c70*/  ULOP3.LUT UR52, UR52, 0x10000, URZ, 0xfc, !UPT ;  /* 0x0001000034347892 */ /* 0x000fe2000f8efc3f */
[----:B------:R-:W2:Y:S01]  /*1c80*/  LDC R0, c[0x0][0x448] ;  /* 0x00011200ff007b82 */ /* 0x000ea20000000800 */
[----:B------:R-:W-:Y:S01]  /*1c90*/  USHF.R.U32.HI UR4, URZ, 0x4, UR4 ;  /* 0x000000043f047899 */ /* 0x000fe20008011604 */
[----:B01----:R-:W-:Y:S01]  /*1ca0*/  @!P1 VIADD R2, R2, 0x34840 ;  /* 0x0003484002029836 */ /* 0x003fe20000000000 */
[----:B------:R-:W-:Y:S01]  /*1cb0*/  UMOV UR53, 0x40000040 ;  /* 0x4000004000357882 */ /* 0x000fe20000000000 */
[----:B------:R-:W-:Y:S01]  /*1cc0*/  UMOV UR55, 0x40000040 ;  /* 0x4000004000377882 */ /* 0x000fe20000000000 */
[----:B------:R-:W-:Y:S01]  /*1cd0*/  ULOP3.LUT UR4, UR4, 0x3fff, URZ, 0xc0, !UPT ;  /* 0x00003fff04047892 */ /* 0x000fe2000f8ec03f */
[----:B------:R-:W-:Y:S01]  /*1ce0*/  CS2R R150, SRZ ;  /* 0x0000000000967805 */ /* 0x000fe2000001ff00 */
[----:B------:R-:W-:Y:S01]  /*1cf0*/  UMOV UR5, 0x40000040 ;  /* 0x4000004000057882 */ /* 0x000fe20000000000 */
[----:B------:R-:W-:Y:S01]  /*1d00*/  UMOV UR7, 0x40000040 ;  /* 0x4000004000077882 */ /* 0x000fe20000000000 */
[----:B------:R-:W-:Y:S01]  /*1d10*/  ULOP3.LUT UR39, UR4, 0x10000, URZ, 0xfc, !UPT ;  /* 0x0001000004277892 */ /* 0x000fe2000f8efc3f */
[----:B------:R-:W-:Y:S01]  /*1d20*/  @!P1 PRMT R2, RZ, 0x654, R2 ;  /* 0x00000654ff029816 */ /* 0x000fe20000000002 */
[----:B------:R-:W-:Y:S01]  /*1d30*/  UIADD3 UR4, UR52, 0x2, URZ ;  /* 0x0000000234047890 */ /* 0x000fe2000fffe03f */
[----:B------:R-:W-:Y:S01]  /*1d40*/  CS2R R148, SRZ ;  /* 0x0000000000947805 */ /* 0x000fe2000001ff00 */
[----:B------:R-:W-:Y:S01]  /*1d50*/  UIMAD UR54, UR36, 0xc00, UR39 ;  /* 0x00000c00243678a4 */ /* 0x000fe2000f8e0227 */
[----:B------:R-:W-:Y:S01]  /*1d60*/  CS2R R146, SRZ ;  /* 0x0000000000927805 */ /* 0x000fe2000001ff00 */
[----:B------:R-:W-:Y:S01]  /*1d70*/  UIADD3 UR8, UR52, 0x4, URZ ;  /* 0x0000000434087890 */ /* 0x000fe2000fffe03f */
[----:B------:R-:W-:Y:S01]  /*1d80*/  CS2R R144, SRZ ;  /* 0x0000000000907805 */ /* 0x000fe2000001ff00 */
[----:B------:R-:W-:Y:S01]  /*1d90*/  UIADD3 UR6, UR54, 0x2, URZ ;  /* 0x0000000236067890 */ /* 0x000fe2000fffe03f */
[----:B------:R-:W-:Y:S01]  /*1da0*/  CS2R R142, SRZ ;  /* 0x00000000008e7805 */ /* 0x000fe2000001ff00 */
[----:B------:R-:W-:Y:S01]  /*1db0*/  UIADD3 UR10, UR54, 0x4, URZ ;  /* 0x00000004360a7890 */ /* 0x000fe2000fffe03f */
[----:B------:R-:W-:Y:S01]  /*1dc0*/  CS2R R140, SRZ ;  /* 0x00000000008c7805 */ /* 0x000fe2000001ff00 */
[----:B------:R-:W-:Y:S01]  /*1dd0*/  UMOV UR9, 0x40000040 ;  /* 0x4000004000097882 */ /* 0x000fe20000000000 */
[----:B------:R-:W-:Y:S01]  /*1de0*/  HGMMA.64x128x16.F32.BF16 R24, gdesc[UR52], RZ, !UPT, gsb0 ;  /* 0x01e00000341879f0 */ /* 0x000fe2000c0018ff */
[----:B------:R-:W-:Y:S01]  /*1df0*/  UMOV UR11, 0x40000040 ;  /* 0x40000040000b7882 */ /* 0x000fe20000000000 */
[----:B------:R-:W-:Y:S01]  /*1e00*/  UIADD3 UR12, UR52, 0x6, URZ ;  /* 0x00000006340c7890 */ /* 0x000fe2000fffe03f */
[----:B--2---:R-:W-:Y:S01]  /*1e10*/  ISETP.NE.AND P2, PT, R0, 0x1, PT ;  /* 0x000000010000780c */ /* 0x004fe20003f45270 */
[----:B------:R-:W-:Y:S01]  /*1e20*/  UIADD3 UR14, UR54, 0x6, URZ ;  /* 0x00000006360e7890 */ /* 0x000fe2000fffe03f */
[----:B------:R-:W-:Y:S01]  /*1e30*/  IMAD.IADD R0, R185, 0x1, R18 ;  /* 0x00000001b9007824 */ /* 0x000fe200078e0212 */
[----:B------:R-:W-:Y:S01]  /*1e40*/  UMOV UR13, 0x40000040 ;  /* 0x40000040000d7882 */ /* 0x000fe20000000000 */
[----:B------:R-:W-:Y:S01]  /*1e50*/  UMOV UR15, 0x40000040 ;  /* 0x40000040000f7882 */ /* 0x000fe20000000000 */
[----:B------:R-:W-:Y:S01]  /*1e60*/  UIADD3 UR16, UR52, 0x400, URZ ;  /* 0x0000040034107890 */ /* 0x000fe2000fffe03f */
[----:B------:R-:W-:Y:S01]  /*1e70*/  CS2R R138, SRZ ;  /* 0x00000000008a7805 */ /* 0x000fe2000001ff00 */
[----:B------:R-:W-:Y:S01]  /*1e80*/  UIADD3 UR18, UR54, 0x400, URZ ;  /* 0x0000040036127890 */ /* 0x000fe2000fffe03f */
[----:B------:R-:W-:Y:S01]  /*1e90*/  CS2R R136, SRZ ;  /* 0x0000000000887805 */ /* 0x000fe2000001ff00 */
[----:B------:R-:W-:Y:S01]  /*1ea0*/  UMOV UR17, 0x40000040 ;  /* 0x4000004000117882 */ /* 0x000fe20000000000 */
[----:B------:R-:W-:Y:S01]  /*1eb0*/  UMOV UR19, 0x40000040 ;  /* 0x4000004000137882 */ /* 0x000fe20000000000 */
[----:B------:R-:W-:Y:S01]  /*1ec0*/  UIADD3 UR20, UR52, 0x402, URZ ;  /* 0x0000040234147890 */ /* 0x000fe2000fffe03f */
[----:B------:R-:W-:Y:S01]  /*1ed0*/  CS2R R134, SRZ ;  /* 0x0000000000867805 */ /* 0x000fe2000001ff00 */
[----:B------:R-:W-:Y:S01]  /*1ee0*/  UIADD3 UR22, UR54, 0x402, URZ ;  /* 0x0000040236167890 */ /* 0x000fe2000fffe03f */
[----:B------:R-:W0:Y:S01]  /*1ef0*/  @P2 LDC R3, c[0x0][0x44c] ;  /* 0x00011300ff032b82 */ /* 0x000e220000000800 */
        /* <DEDUP_REMOVED lines=9> */
[----:B------:R-:W1:Y:S01]  /*1f90*/  @P2 LDC R4, c[0x0][0x450] ;  /* 0x00011400ff042b82 */ /* 0x000e620000000800 */
[----:B------:R-:W-:Y:S01]  /*1fa0*/  UIADD3 UR30, UR54, 0x406, URZ ;  /* 0x00000406361e7890 */ /* 0x000fe2000fffe03f */
[----:B------:R-:W-:Y:S01]  /*1fb0*/  CS2R R128, SRZ ;  /* 0x0000000000807805 */ /* 0x000fe2000001ff00 */
        /* <DEDUP_REMOVED lines=11> */
[----:B0-----:R-:W-:Y:S01]  /*2070*/  @P2 IMAD.HI.U32 R3, R0, R3, RZ ;  /* 0x0000000300032227 */ /* 0x001fe200078e00ff */
        /* <DEDUP_REMOVED lines=9> */
[----:B-1----:R-:W-:Y:S01]  /*2110*/  @P2 SHF.R.U32.HI R0, RZ, R4, R3 ;  /* 0x00000004ff002219 */ /* 0x002fe20000011603 */
[----:B------:R-:W-:Y:S01]  /*2120*/  UIADD3 UR50, UR54, 0x806, URZ ;  /* 0x0000080636327890 */ /* 0x000fe2000fffe03f */
[----:B------:R-:W-:Y:S01]  /*2130*/  IMAD.MOV.U32 R4, RZ, RZ, -0x80 ;  /* 0xffffff80ff047424 */ /* 0x000fe200078e00ff */
[----:B------:R-:W-:Y:S01]  /*2140*/  UMOV UR49, 0x40000040 ;  /* 0x4000004000317882 */ /* 0x000fe20000000000 */
[----:B------:R-:W-:Y:S01]  /*2150*/  UMOV UR51, 0x40000040 ;  /* 0x4000004000337882 */ /* 0x000fe20000000000 */
[----:B------:R-:W0:Y:S01]  /*2160*/  SHFL.IDX PT, R5, R0, 0x1, 0x1c1f ;  /* 0x003c1f0000057f89 */ /* 0x000e2200000e0000 */
[----:B------:R-:W-:Y:S01]  /*2170*/  IMAD R3, R95, R4, 0x80 ;  /* 0x000000805f037424 */ /* 0x000fe200078e0204 */
[----:B------:R-:W-:-:S04]  /*2180*/  CS2R R116, SRZ ;  /* 0x0000000000747805 */ /* 0x000fc8000001ff00 */
[C-C-:B------:R-:W-:Y:S02]  /*2190*/  IADD3 R4, -R184.reuse, 0x1, R3.reuse ;  /* 0x00000001b8047810 */ /* 0x140fe40007ffe103 */
[----:B------:R-:W-:Y:S02]  /*21a0*/  IADD3 R6, -R184, R16, R3 ;  /* 0x00000010b8067210 */ /* 0x000fe40007ffe103 */
[----:B------:R-:W-:-:S04]  /*21b0*/  IADD3 R89, -R17, R4, R16 ;  /* 0x0000000411597210 */ /* 0x000fc80007ffe110 */
[----:B0-----:R-:W-:-:S04]  /*21c0*/  VIADDMNMX R4, R5, R89, R6, PT ;  /* 0x0000005905047246 */ /* 0x001fc80003800106 */
[C---:B------:R-:W-:Y:S02]  /*21d0*/  ISETP.GT.AND P3, PT, R4.reuse, RZ, PT ;  /* 0x000000ff0400720c */ /* 0x040fe40003f64270 */
[C---:B------:R-:W-:Y:S02]  /*21e0*/  ISETP.GT.AND P4, PT, R4.reuse, 0x1, PT ;  /* 0x000000010400780c */ /* 0x040fe40003f84270 */
[----:B------:R-:W-:Y:S01]  /*21f0*/  ISETP.GT.AND P5, PT, R4, 0x8, PT ;  /* 0x000000080400780c */ /* 0x000fe20003fa4270 */
[----:B------:R-:W-:Y:S02]  /*2200*/  WARPGROUP.DEPBAR.LE gsb0, 0x0 ;  /* 0x00008000000079c5 */ /* 0x000fe40000010000 */
[----:B------:R-:W-:-:S06]  /*2210*/  WARPGROUP.ARRIVE ;  /* 0x00000000000079c5 */ /* 0x000fcc0000000000 */
[----:B------:R-:W-:Y:S01]  /*2220*/  HGMMA.64x128x16.F32.BF16 R24, gdesc[UR4], R24, gsb0 ;  /* 0x01e00000041879f0 */ /* 0x000fe20008001818 */
[----:B------:R-:W-:Y:S02]  /*2230*/  ULDC UR6, c[0x0][0x988] ;  /* 0x0002620000067ab9 */ /* 0x000fe40000000800 */
        /* <DEDUP_REMOVED lines=31> */
[----:B------:R-:W-:Y:S01]  /*2430*/  FSEL R91, R26, -INF , P3 ;  /* 0xff8000001a5b7808 */ /* 0x000fe20001800000 */
[----:B------:R0:W-:Y:S01]  /*2440*/  @!P1 SYNCS.ARRIVE.TRANS64.RED.A1T0 RZ, [R2+URZ], RZ ;  /* 0x000000ff02ff99a7 */ /* 0x0001e2000810043f */
[----:B------:R-:W-:Y:S02]  /*2450*/  FSEL R93, R27, -INF , P4 ;  /* 0xff8000001b5d7808 */ /* 0x000fe40002000000 */
[----:B------:R-:W-:Y:S02]  /*2460*/  ISETP.GT.AND P3, PT, R4, 0x9, PT ;  /* 0x000000090400780c */ /* 0x000fe40003f64270 */
[----:B------:R-:W-:-:S02]  /*2470*/  FSEL R97, R30, -INF , P5 ;  /* 0xff8000001e617808 */ /* 0x000fc40002800000 */
[----:B------:R-:W-:Y:S02]  /*2480*/  FMNMX.FTZ R8, R91, R93, !PT ;  /* 0x0000005d5b087209 */ /* 0x000fe40007810000 */
[C---:B------:R-:W-:Y:S02]  /*2490*/  ISETP.GT.AND P4, PT, R4.reuse, 0x10, PT ;  /* 0x000000100400780c */ /* 0x040fe40003f84270 */
[----:B------:R-:W-:Y:S02]  /*24a0*/  FSEL R99, R31, -INF , P3 ;  /* 0xff8000001f637808 */ /* 0x000fe40001800000 */
[----:B------:R-:W-:Y:S02]  /*24b0*/  FMNMX.FTZ R8, R97, R8, !PT ;  /* 0x0000000861087209 */ /* 0x000fe40007810000 */
        /* <DEDUP_REMOVED lines=26> */
[----:B------:R-:W-:Y:S01]  /*2660*/  FMNMX.FTZ R8, R115, R8, !PT ;  /* 0x0000000873087209 */ /* 0x000fe20007810000 */
[----:B------:R-:W1:Y:S01]  /*2670*/  @P2 LDC R50, c[0x0][0x450] ;  /* 0x00011400ff322b82 */ /* 0x000e620000000800 */
        /* <DEDUP_REMOVED lines=54> */
[----:B------:R-:W-:Y:S02]  /*29e0*/  FSEL R87, R87, -INF , P3 ;  /* 0xff80000057577808 */ /* 0x000fe40001800000 */
[----:B------:R-:W-:-:S04]  /*29f0*/  FMNMX.FTZ R8, R21, R8, !PT ;  /* 0x0000000815087209 */ /* 0x000fc80007810000 */
[----:B------:R-:W-:Y:S02]  /*2a00*/  FMNMX.FTZ R10, R87, R8, !PT ;  /* 0x00000008570a7209 */ /* 0x000fe40007810000 */
[----:B------:R2:W3:Y:S04]  /*2a10*/  SHFL.IDX PT, R8, R0, RZ, 0x1c1f ;  /* 0x001c1fff00087589 */ /* 0x0004e800000e0000 */
[----:B------:R-:W4:Y:S01]  /*2a20*/  SHFL.BFLY PT, R35, R10, 0x2, 0x1f ;  /* 0x0c401f000a237f89 */ /* 0x000f2200000e0000 */
[----:B--2---:R-:W-:Y:S01]  /*2a30*/  IMAD.U32 R0, RZ, RZ, UR6 ;  /* 0x00000006ff007e24 */ /* 0x004fe2000f8e00ff */
[----:B---3--:R-:W-:Y:S02]  /*2a40*/  VIADDMNMX R34, R8, R89, R6, PT ;  /* 0x0000005908227246 */ /* 0x008fe40003800106 */
[----:B----4-:R-:W-:-:S02]  /*2a50*/  FMNMX.FTZ R35, R10, R35, !PT ;  /* 0x000000230a237209 */ /* 0x010fc40007810000 */
[C---:B------:R-:W-:Y:S02]  /*2a60*/  ISETP.GT.AND P4, PT, R34.reuse, 0x1, PT ;  /* 0x000000012200780c */ /* 0x040fe40003f84270 */
[----:B------:R-:W-:Y:S01]  /*2a70*/  ISETP.GT.AND P5, PT, R34, 0x8, PT ;  /* 0x000000082200780c */ /* 0x000fe20003fa4270 */
[----:B------:R-:W2:Y:S01]  /*2a80*/  SHFL.BFLY PT, R4, R35, 0x1, 0x1f ;  /* 0x0c201f0023047f89 */ /* 0x000ea200000e0000 */
[----:B------:R-:W-:Y:S02]  /*2a90*/  FSEL R30, R25, -INF , P4 ;  /* 0xff800000191e7808 */ /* 0x000fe40002000000 */
[----:B------:R-:W-:Y:S02]  /*2aa0*/  FSEL R25, R28, -INF , P5 ;  /* 0xff8000001c197808 */ /* 0x000fe40002800000 */
[----:B------:R-:W-:-:S04]  /*2ab0*/  ISETP.GT.AND P4, PT, R34, 0x10, PT ;  /* 0x000000102200780c */ /* 0x000fc80003f84270 */
[----:B------:R-:W-:Y:S02]  /*2ac0*/  FSEL R39, R32, -INF , P4 ;  /* 0xff80000020277808 */ /* 0x000fe40002000000 */
[----:B------:R-:W-:-:S04]  /*2ad0*/  ISETP.GT.AND P4, PT, R34, 0x18, PT ;  /* 0x000000182200780c */ /* 0x000fc80003f84270 */
[----:B------:R-:W-:Y:S02]  /*2ae0*/  FSEL R43, R36, -INF , P4 ;  /* 0xff800000242b7808 */ /* 0x000fe40002000000 */
[----:B------:R-:W-:-:S04]  /*2af0*/  ISETP.GT.AND P4, PT, R34, 0x20, PT ;  /* 0x000000202200780c */ /* 0x000fc80003f84270 */
[----:B------:R-:W-:Y:S02]  /*2b00*/  FSEL R47, R40, -INF , P4 ;  /* 0xff800000282f7808 */ /* 0x000fe40002000000 */
[----:B------:R-:W-:Y:S02]  /*2b10*/  ISETP.GT.AND P4, PT, R34, 0x28, PT ;  /* 0x000000282200780c */ /* 0x000fe40003f84270 */
[----:B--2---:R-:W-:Y:S02]  /*2b20*/  FMNMX.FTZ R4, R35, R4, !PT ;  /* 0x0000000423047209 */ /* 0x004fe40007810000 */
[----:B------:R-:W-:Y:S02]  /*2b30*/  FSEL R89, R44, -INF , P4 ;  /* 0xff8000002c597808 */ /* 0x000fe40002000000 */
[C---:B------:R-:W-:Y:S01]  /*2b40*/  FSETP.NEU.FTZ.AND P3, PT, R4.reuse, -INF , PT ;  /* 0xff8000000400780b */ /* 0x040fe20003f7d000 */
[----:B------:R-:W-:Y:S01]  /*2b50*/  FMUL.FTZ R26, R4, R0 ;  /* 0x00000000041a7220 */ /* 0x000fe20000410000 */
[----:B------:R-:W-:-:S04]  /*2b60*/  ISETP.GT.AND P4, PT, R34, 0x30, PT ;  /* 0x000000302200780c */ /* 0x000fc80003f84270 */
[----:B------:R-:W-:Y:S02]  /*2b70*/  FSEL R26, R26, RZ, P3 ;  /* 0x000000ff1a1a7208 */ /* 0x000fe40001800000 */
[----:B------:R-:W-:-:S03]  /*2b80*/  ISETP.GT.AND P3, PT, R34, RZ, PT ;  /* 0x000000ff2200720c */ /* 0x000fc60003f64270 */
[-CC-:B------:R-:W-:Y:S01]  /*2b90*/  FFMA.FTZ R181, R91, R0.reuse, -R26.reuse ;  /* 0x000000005bb57223 */ /* 0x180fe2000001081a */
[----:B------:R-:W-:Y:S01]  /*2ba0*/  FSEL R35, R24, -INF , P3 ;  /* 0xff80000018237808 */ /* 0x000fe20001800000 */
[-CC-:B------:R-:W-:Y:S01]  /*2bb0*/  FFMA.FTZ R93, R93, R0.reuse, -R26.reuse ;  /* 0x000000005d5d7223 */ /* 0x180fe2000001081a */
[C---:B------:R-:W-:Y:S01]  /*2bc0*/  ISETP.GT.AND P3, PT, R34.reuse, 0x9, PT ;  /* 0x000000092200780c */ /* 0x040fe20003f64270 */
[--C-:B------:R-:W-:Y:S01]  /*2bd0*/  FFMA.FTZ R183, R97, R0, -R26.reuse ;  /* 0x0000000061b77223 */ /* 0x100fe2000001081a */
[----:B------:R-:W-:Y:S01]  /*2be0*/  FMNMX.FTZ R10, R35, R30, !PT ;  /* 0x0000001e230a7209 */ /* 0x000fe20007810000 */
[----:B------:R2:W-:Y:S01]  /*2bf0*/  MUFU.EX2 R6, R93 ;  /* 0x0000005d00067308 */ /* 0x0005e20000000800 */
[----:B------:R-:W-:Y:S01]  /*2c00*/  FSEL R29, R29, -INF , P3 ;  /* 0xff8000001d1d7808 */ /* 0x000fe20001800000 */
[--C-:B------:R-:W-:Y:S01]  /*2c10*/  FFMA.FTZ R177, R101, R0, -R26.reuse ;  /* 0x0000000065b17223 */ /* 0x100fe2000001081a */
[----:B------:R-:W-:Y:S01]  /*2c20*/  FMNMX.FTZ R10, R25, R10, !PT ;  /* 0x0000000a190a7209 */ /* 0x000fe20007810000 */
[-CC-:B------:R-:W-:Y:S01]  /*2c30*/  FFMA.FTZ R8, R99, R0.reuse, -R26.reuse ;  /* 0x0000000063087223 */ /* 0x180fe2000001081a */
[C---:B------:R-:W-:Y:S01]  /*2c40*/  ISETP.GT.AND P3, PT, R34.reuse, 0x11, PT ;  /* 0x000000112200780c */ /* 0x040fe20003f64270 */
[--C-:B------:R-:W-:Y:S01]  /*2c50*/  FFMA.FTZ R169, R31, R0, -R26.reuse ;  /* 0x000000001fa97223 */ /* 0x100fe2000001081a */
[----:B------:R-:W-:Y:S01]  /*2c60*/  FMNMX.FTZ R10, R29, R10, !PT ;  /* 0x0000000a1d0a7209 */ /* 0x000fe20007810000 */
[-CC-:B------:R-:W-:Y:S01]  /*2c70*/  FFMA.FTZ R32, R51, R0.reuse, -R26.reuse ;  /* 0x0000000033207223 */ /* 0x180fe2000001081a */
        /* <DEDUP_REMOVED lines=11> */
[--C-:B------:R-:W-:Y:S01]  /*2d30*/  FFMA.FTZ R163, R7, R0, -R26.reuse ;  /* 0x0000000007a37223 */ /* 0x100fe2000001081a */
[C---:B------:R-:W-:Y:S01]  /*2d40*/  ISETP.GT.AND P3, PT, R34.reuse, 0x21, PT ;  /* 0x000000212200780c */ /* 0x040fe20003f64270 */
[----:B------:R-:W3:Y:S01]  /*2d50*/  MUFU.EX2 R181, R181 ;  /* 0x000000b500b57308 */ /* 0x000ee20000000800 */
[----:B------:R-:W-:Y:S01]  /*2d60*/  FMNMX.FTZ R12, R37, R12, !PT ;  /* 0x0000000c250c7209 */ /* 0x000fe20007810000 */
[-CC-:B------:R-:W-:Y:S01]  /*2d70*/  FFMA.FTZ R103, R103, R0.reuse, -R26.reuse ;  /* 0x0000000067677223 */ /* 0x180fe2000001081a */
[----:B------:R-:W-:Y:S01]  /*2d80*/  FSEL R41, R41, -INF , P3 ;  /* 0xff80000029297808 */ /* 0x000fe20001800000 */
[--C-:B------:R-:W-:Y:S01]  /*2d90*/  FFMA.FTZ R179, R105, R0, -R26.reuse ;  /* 0x0000000069b37223 */ /* 0x100fe2000001081a */
[----:B------:R-:W-:Y:S01]  /*2da0*/  FMNMX.FTZ R12, R47, R12, !PT ;  /* 0x0000000c2f0c7209 */ /* 0x000fe20007810000 */
[--C-:B------:R-:W-:Y:S01]  /*2db0*/  FFMA.FTZ R107, R107, R0, -R26.reuse ;  /* 0x000000006b6b7223 */ /* 0x100fe2000001081a */
[C---:B------:R-:W-:Y:S01]  /*2dc0*/  ISETP.GT.AND P3, PT, R34.reuse, 0x29, PT ;  /* 0x000000292200780c */ /* 0x040fe20003f64270 */
[----:B------:R-:W4:Y:S01]  /*2dd0*/  MUFU.EX2 R183, R183 ;  /* 0x000000b700b77308 */ /* 0x000f220000000800 */
[----:B------:R-:W-:Y:S01]  /*2de0*/  FMNMX.FTZ R14, R41, R12, !PT ;  /* 0x0000000c290e7209 */ /* 0x000fe20007810000 */
[-CC-:B------:R-:W-:Y:S01]  /*2df0*/  FFMA.FTZ R173, R109, R0.reuse, -R26.reuse ;  /* 0x000000006dad7223 */ /* 0x180fe2000001081a */
[----:B------:R-:W-:Y:S01]  /*2e00*/  FSEL R45, R45, -INF , P3 ;  /* 0xff8000002d2d7808 */ /* 0x000fe20001800000 */
[--C-:B------:R-:W-:Y:S01]  /*2e10*/  FFMA.FTZ R157, R9, R0, -R26.reuse ;  /* 0x00000000099d7223 */ /* 0x100fe2000001081a */
[----:B------:R-:W-:Y:S01]  /*2e20*/  FMNMX.FTZ R14, R89, R14, !PT ;  /* 0x0000000e590e7209 */ /* 0x000fe20007810000 */
[-CC-:B------:R-:W-:Y:S01]  /*2e30*/  FFMA.FTZ R111, R111, R0.reuse, -R26.reuse ;  /* 0x000000006f6f7223 */ /* 0x180fe2000001081a */
[----:B------:R-:W-:Y:S01]  /*2e40*/  ISETP.GT.AND P3, PT, R34, 0x31, PT ;  /* 0x000000312200780c */ /* 0x000fe20003f64270 */
[----:B------:R-:W5:Y:S01]  /*2e50*/  MUFU.EX2 R8, R8 ;  /* 0x0000000800087308 */ /* 0x000f620000000800 */
[----:B------:R-:W-:Y:S01]  /*2e60*/  FSEL R91, R48, -INF , P4 ;  /* 0xff800000305b7808 */ /* 0x000fe20002000000 */
[--C-:B------:R-:W-:Y:S01]  /*2e70*/  FFMA.FTZ R175, R113, R0, -R26.reuse ;  /* 0x0000000071af7223 */ /* 0x100fe2000001081a */
[----:B------:R-:W-:Y:S01]  /*2e80*/  FMNMX.FTZ R14, R45, R14, !PT ;  /* 0x0000000e2d0e7209 */ /* 0x000fe20007810000 */
[-CC-:B------:R-:W-:Y:S01]  /*2e90*/  FFMA.FTZ R159, R11, R0.reuse, -R26.reuse ;  /* 0x000000000b9f7223 */ /* 0x180fe2000001081a */
[C---:B------:R-:W-:Y:S01]  /*2ea0*/  ISETP.GT.AND P4, PT, R34.reuse, 0x38, PT ;  /* 0x000000382200780c */ /* 0x040fe20003f84270 */
[--C-:B------:R-:W-:Y:S01]  /*2eb0*/  FFMA.FTZ R153, R15, R0, -R26.reuse ;  /* 0x000000000f997223 */ /* 0x100fe2000001081a */
[----:B------:R-:W-:Y:S01]  /*2ec0*/  FSEL R49, R49, -INF , P3 ;  /* 0xff80000031317808 */ /* 0x000fe20001800000 */
[----:B------:R-:W0:Y:S01]  /*2ed0*/  MUFU.EX2 R177, R177 ;  /* 0x000000b100b17308 */ /* 0x000e220000000800 */
[----:B------:R-:W-:Y:S01]  /*2ee0*/  FMNMX.FTZ R14, R91, R14, !PT ;  /* 0x0000000e5b0e7209 */ /* 0x000fe20007810000 */
[-CC-:B------:R-:W-:Y:S01]  /*2ef0*/  FFMA.FTZ R115, R115, R0.reuse, -R26.reuse ;  /* 0x0000000073737223 */ /* 0x180fe2000001081a */
[----:B------:R-:W-:Y:S01]  /*2f00*/  ISETP.GT.AND P3, PT, R34, 0x39, PT ;  /* 0x000000392200780c */ /* 0x000fe20003f64270 */
[-CC-:B------:R-:W-:Y:S01]  /*2f10*/  FFMA.FTZ R155, R21, R0.reuse, -R26.reuse ;  /* 0x00000000159b7223 */ /* 0x180fe2000001081a */
[----:B--2---:R-:W-:Y:S01]  /*2f20*/  FSEL R93, R52, -INF , P4 ;  /* 0xff800000345d7808 */ /* 0x004fe20002000000 */
[--C-:B------:R-:W-:Y:S01]  /*2f30*/  FFMA.FTZ R59, R59, R0, -R26.reuse ;  /* 0x000000003b3b7223 */ /* 0x100fe2000001081a */
[----:B------:R-:W-:Y:S01]  /*2f40*/  FMNMX.FTZ R20, R49, R14, !PT ;  /* 0x0000000e31147209 */ /* 0x000fe20007810000 */
[----:B------:R2:W1:Y:S01]  /*2f50*/  MUFU.EX2 R10, R103 ;  /* 0x00000067000a7308 */ /* 0x0004620000000800 */
[C---:B------:R-:W-:Y:S01]  /*2f60*/  ISETP.GT.AND P4, PT, R34.reuse, 0x40, PT ;  /* 0x000000402200780c */ /* 0x040fe20003f84270 */
[-CC-:B------:R-:W-:Y:S01]  /*2f70*/  FFMA.FTZ R38, R71, R0.reuse, -R26.reuse ;  /* 0x0000000047267223 */ /* 0x180fe2000001081a */
[----:B------:R-:W-:Y:S01]  /*2f80*/  FSEL R53, R53, -INF , P3 ;  /* 0xff80000035357808 */ /* 0x000fe20001800000 */
[--C-:B------:R-:W-:Y:S01]  /*2f90*/  FFMA.FTZ R42, R79, R0, -R26.reuse ;  /* 0x000000004f2a7223 */ /* 0x100fe2000001081a */
[----:B------:R-:W-:Y:S01]  /*2fa0*/  FMNMX.FTZ R20, R93, R20, !PT ;  /* 0x000000145d147209 */ /* 0x000fe20007810000 */
[----:B------:R-:W-:Y:S01]  /*2fb0*/  FFMA.FTZ R83, R83, R0, -R26 ;  /* 0x0000000053537223 */ /* 0x000fe2000001081a */
[----:B------:R-:W-:Y:S01]  /*2fc0*/  ISETP.GT.AND P3, PT, R34, 0x41, PT ;  /* 0x000000412200780c */ /* 0x000fe20003f64270 */
[----:B------:R-:W1:Y:S01]  /*2fd0*/  MUFU.EX2 R179, R179 ;  /* 0x000000b300b37308 */ /* 0x000e620000000800 */
[----:B------:R-:W-:-:S02]  /*2fe0*/  FSEL R97, R56, -INF , P4 ;  /* 0xff80000038617808 */ /* 0x000fc40002000000 */
[----:B------:R-:W-:Y:S02]  /*2ff0*/  CS2R R112, SRZ ;  /* 0x0000000000707805 */ /* 0x000fe4000001ff00 */
[----:B------:R-:W-:Y:S02]  /*3000*/  FMNMX.FTZ R20, R53, R20, !PT ;  /* 0x0000001435147209 */ /* 0x000fe40007810000 */
[----:B------:R-:W-:Y:S02]  /*3010*/  CS2R R108, SRZ ;  /* 0x00000000006c7805 */ /* 0x000fe4000001ff00 */
[----:B------:R-:W-:Y:S02]  /*3020*/  ISETP.GT.AND P4, PT, R34, 0x48, PT ;  /* 0x000000482200780c */ /* 0x000fe40003f84270 */
[----:B------:R-:W-:Y:S02]  /*3030*/  CS2R R104, SRZ ;  /* 0x0000000000687805 */ /* 0x000fe4000001ff00 */
[----:B------:R-:W-:Y:S01]  /*3040*/  FSEL R57, R57, -INF , P3 ;  /* 0xff80000039397808 */ /* 0x000fe20001800000 */
[----:B------:R3:W1:Y:S01]  /*3050*/  MUFU.EX2 R12, R107 ;  /* 0x0000006b000c7308 */ /* 0x0006620000000800 */
[----:B------:R-:W-:-:S02]  /*3060*/  FMNMX.FTZ R20, R97, R20, !PT ;  /* 0x0000001461147209 */ /* 0x000fc40007810000 */
[----:B--2---:R-:W-:Y:S02]  /*3070*/  CS2R R102, SRZ ;  /* 0x0000000000667805 */ /* 0x004fe4000001ff00 */
[----:B------:R-:W-:Y:S02]  /*3080*/  ISETP.GT.AND P3, PT, R34, 0x49, PT ;  /* 0x000000492200780c */ /* 0x000fe40003f64270 */
[----:B------:R-:W-:Y:S02]  /*3090*/  FSEL R101, R60, -INF , P4 ;  /* 0xff8000003c657808 */ /* 0x000fe40002000000 */
[----:B------:R-:W-:Y:S01]  /*30a0*/  FMNMX.FTZ R24, R57, R20, !PT ;  /* 0x0000001439187209 */ /* 0x000fe20007810000 */
[----:B------:R-:W-:Y:S01]  /*30b0*/  MUFU.EX2 R173, R173 ;  /* 0x000000ad00ad7308 */ /* 0x000fe20000000800 */
[----:B------:R-:W-:Y:S02]  /*30c0*/  ISETP.GT.AND P4, PT, R34, 0x50, PT ;  /* 0x000000502200780c */ /* 0x000fe40003f84270 */
[----:B---3--:R-:W-:-:S02]  /*30d0*/  CS2R R106, SRZ ;  /* 0x00000000006a7805 */ /* 0x008fc4000001ff00 */
[----:B------:R-:W-:Y:S02]  /*30e0*/  FSEL R61, R61, -INF , P3 ;  /* 0xff8000003d3d7808 */ /* 0x000fe40001800000 */
[----:B------:R-:W-:Y:S02]  /*30f0*/  FMNMX.FTZ R24, R101, R24, !PT ;  /* 0x0000001865187209 */ /* 0x000fe40007810000 */
[----:B------:R-:W-:Y:S01]  /*3100*/  ISETP.GT.AND P3, PT, R34, 0x51, PT ;  /* 0x000000512200780c */ /* 0x000fe20003f64270 */
[----:B------:R2:W-:Y:S01]  /*3110*/  MUFU.EX2 R14, R111 ;  /* 0x0000006f000e7308 */ /* 0x0005e20000000800 */
[----:B------:R-:W-:Y:S02]  /*3120*/  FSEL R99, R64, -INF , P4 ;  /* 0xff80000040637808 */ /* 0x000fe40002000000 */
[----:B------:R-:W-:Y:S02]  /*3130*/  FMNMX.FTZ R24, R61, R24, !PT ;  /* 0x000000183d187209 */ /* 0x000fe40007810000 */
[----:B------:R-:W-:-:S02]  /*3140*/  ISETP.GT.AND P4, PT, R34, 0x58, PT ;  /* 0x000000582200780c */ /* 0x000fc40003f84270 */
[----:B------:R-:W-:Y:S01]  /*3150*/  FSEL R65, R65, -INF , P3 ;  /* 0xff80000041417808 */ /* 0x000fe20001800000 */
[----:B------:R-:W-:Y:S01]  /*3160*/  MUFU.EX2 R175, R175 ;  /* 0x000000af00af7308 */ /* 0x000fe20000000800 */
[----:B------:R-:W-:Y:S02]  /*3170*/  FMNMX.FTZ R24, R99, R24, !PT ;  /* 0x0000001863187209 */ /* 0x000fe40007810000 */
[----:B--2---:R-:W-:Y:S02]  /*3180*/  CS2R R110, SRZ ;  /* 0x00000000006e7805 */ /* 0x004fe4000001ff00 */
[----:B------:R-:W-:Y:S02]  /*3190*/  ISETP.GT.AND P3, PT, R34, 0x59, PT ;  /* 0x000000592200780c */ /* 0x000fe40003f64270 */
[----:B------:R-:W-:Y:S02]  /*31a0*/  FSEL R31, R68, -INF , P4 ;  /* 0xff800000441f7808 */ /* 0x000fe40002000000 */
[----:B------:R-:W-:Y:S01]  /*31b0*/  FMNMX.FTZ R28, R65, R24, !PT ;  /* 0x00000018411c7209 */ /* 0x000fe20007810000 */
[----:B------:R2:W-:Y:S01]  /*31c0*/  MUFU.EX2 R20, R115 ;  /* 0x0000007300147308 */ /* 0x0005e20000000800 */
[----:B------:R-:W-:-:S02]  /*31d0*/  ISETP.GT.AND P4, PT, R34, 0x60, PT ;  /* 0x000000602200780c */ /* 0x000fc40003f84270 */
[----:B------:R-:W-:Y:S02]  /*31e0*/  FSEL R69, R69, -INF , P3 ;  /* 0xff80000045457808 */ /* 0x000fe40001800000 */
[----:B------:R-:W-:Y:S02]  /*31f0*/  FMNMX.FTZ R28, R31, R28, !PT ;  /* 0x0000001c1f1c7209 */ /* 0x000fe40007810000 */
[----:B------:R-:W-:Y:S01]  /*3200*/  ISETP.GT.AND P3, PT, R34, 0x61, PT ;  /* 0x000000612200780c */ /* 0x000fe20003f64270 */
[----:B------:R3:W-:Y:S01]  /*3210*/  MUFU.EX2 R24, R32 ;  /* 0x0000002000187308 */ /* 0x0007e20000000800 */
[----:B------:R-:W-:Y:S02]  /*3220*/  FSEL R51, R72, -INF , P4 ;  /* 0xff80000048337808 */ /* 0x000fe40002000000 */
[----:B--2---:R-:W-:Y:S02]  /*3230*/  CS2R R114, SRZ ;  /* 0x0000000000727805 */ /* 0x004fe4000001ff00 */
[----:B------:R-:W-:-:S02]  /*3240*/  FMNMX.FTZ R28, R69, R28, !PT ;  /* 0x0000001c451c7209 */ /* 0x000fc40007810000 */
[C---:B------:R-:W-:Y:S02]  /*3250*/  ISETP.GT.AND P4, PT, R34.reuse, 0x68, PT ;  /* 0x000000682200780c */ /* 0x040fe40003f84270 */
[----:B------:R-:W-:Y:S01]  /*3260*/  FSEL R73, R73, -INF , P3 ;  /* 0xff80000049497808 */ /* 0x000fe20001800000 */
[----:B------:R-:W-:Y:S01]  /*3270*/  MUFU.EX2 R169, R169 ;  /* 0x000000a900a97308 */ /* 0x000fe20000000800 */
[----:B------:R-:W-:Y:S02]  /*3280*/  FMNMX.FTZ R28, R51, R28, !PT ;  /* 0x0000001c331c7209 */ /* 0x000fe40007810000 */
[----:B------:R-:W-:Y:S02]  /*3290*/  ISETP.GT.AND P3, PT, R34, 0x69, PT ;  /* 0x000000692200780c */ /* 0x000fe40003f64270 */
[----:B------:R-:W-:Y:S02]  /*32a0*/  FSEL R27, R76, -INF , P4 ;  /* 0xff8000004c1b7808 */ /* 0x000fe40002000000 */
[----:B---3--:R-:W-:Y:S01]  /*32b0*/  FMNMX.FTZ R32, R73, R28, !PT ;  /* 0x0000001c49207209 */ /* 0x008fe20007810000 */
[----:B------:R-:W-:Y:S01]  /*32c0*/  MUFU.EX2 R171, R171 ;  /* 0x000000ab00ab7308 */ /* 0x000fe20000000800 */
[----:B------:R-:W-:-:S02]  /*32d0*/  ISETP.GT.AND P4, PT, R34, 0x70, PT ;  /* 0x000000702200780c */ /* 0x000fc40003f84270 */
        /* <DEDUP_REMOVED lines=9> */
[----:B------:R-:W-:Y:S01]  /*3370*/  FMNMX.FTZ R32, R55, R32, !PT ;  /* 0x0000002037207209 */ /* 0x000fe20007810000 */
[----:B--2---:R-:W-:Y:S01]  /*3380*/  FFMA.FTZ R36, R67, R0, -R26 ;  /* 0x0000000043247223 */ /* 0x004fe2000001081a */
[----:B------:R-:W-:Y:S02]  /*3390*/  ISETP.GT.AND P3, PT, R34, 0x79, PT ;  /* 0x000000792200780c */ /* 0x000fe40003f64270 */
[----:B------:R-:W-:Y:S02]  /*33a0*/  FSEL R13, R84, -INF , P4 ;  /* 0xff800000540d7808 */ /* 0x000fe40002000000 */
[----:B------:R-:W-:Y:S01]  /*33b0*/  FMNMX.FTZ R34, R81, R32, !PT ;  /* 0x0000002051227209 */ /* 0x000fe20007810000 */
[----:B------:R-:W-:Y:S01]  /*33c0*/  MUFU.EX2 R167, R167 ;  /* 0x000000a700a77308 */ /* 0x000fe20000000800 */
[----:B------:R-:W-:-:S02]  /*33d0*/  FSEL R85, R85, -INF , P3 ;  /* 0xff80000055557808 */ /* 0x000fc40001800000 */
[----:B------:R-:W-:-:S04]  /*33e0*/  FMNMX.FTZ R34, R13, R34, !PT ;  /* 0x000000220d227209 */ /* 0x000fc80007810000 */
[----:B------:R-:W-:Y:S01]  /*33f0*/  FMNMX.FTZ R3, R85, R34, !PT ;  /* 0x0000002255037209 */ /* 0x000fe20007810000 */
[----:B------:R-:W-:Y:S01]  /*3400*/  MUFU.EX2 R32, R59 ;  /* 0x0000003b00207308 */ /* 0x000fe20000000800 */
[----:B------:R-:W-:-:S03]  /*3410*/  FFMA.FTZ R34, R63, R0, -R26 ;  /* 0x000000003f227223 */ /* 0x000fc6000001081a */
[----:B------:R-:W2:Y:S04]  /*3420*/  SHFL.BFLY PT, R40, R3, 0x2, 0x1f ;  /* 0x0c401f0003287f89 */ /* 0x000ea800000e0000 */
[----:B------:R-:W-:Y:S08]  /*3430*/  MUFU.EX2 R34, R34 ;  /* 0x0000002200227308 */ /* 0x000ff00000000800 */
[----:B------:R-:W-:Y:S08]  /*3440*/  MUFU.EX2 R161, R161 ;  /* 0x000000a100a17308 */ /* 0x000ff00000000800 */
[----:B------:R-:W-:Y:S01]  /*3450*/  MUFU.EX2 R36, R36 ;  /* 0x0000002400247308 */ /* 0x000fe20000000800 */
[----:B--2---:R-:W-:Y:S01]  /*3460*/  FMNMX.FTZ R5, R3, R40, !PT ;  /* 0x0000002803057209 */ /* 0x004fe20007810000 */
[-CC-:B------:R-:W-:Y:S01]  /*3470*/  FFMA.FTZ R40, R75, R0.reuse, -R26.reuse ;  /* 0x000000004b287223 */ /* 0x180fe2000001081a */
[----:B------:R-:W-:-:S05]  /*3480*/  FFMA.FTZ R26, R87, R0, -R26 ;  /* 0x00000000571a7223 */ /* 0x000fca000001081a */
[----:B------:R-:W-:Y:S01]  /*3490*/  MUFU.EX2 R163, R163 ;  /* 0x000000a300a37308 */ /* 0x000fe20000000800 */
[----:B------:R-:W2:Y:S07]  /*34a0*/  SHFL.BFLY PT, R44, R5, 0x1, 0x1f ;  /* 0x0c201f00052c7f89 */ /* 0x000eae00000e0000 */
[----:B------:R-:W-:Y:S08]  /*34b0*/  MUFU.EX2 R38, R38 ;  /* 0x0000002600267308 */ /* 0x000ff00000000800 */
[----:B------:R-:W-:Y:S08]  /*34c0*/  MUFU.EX2 R157, R157 ;  /* 0x0000009d009d7308 */ /* 0x000ff00000000800 */
[----:B------:R-:W-:Y:S01]  /*34d0*/  MUFU.EX2 R40, R40 ;  /* 0x0000002800287308 */ /* 0x000fe20000000800 */
[----:B--2---:R-:W-:-:S04]  /*34e0*/  FMNMX.FTZ R7, R5, R44, !PT ;  /* 0x0000002c05077209 */ /* 0x004fc80007810000 */
[C---:B------:R-:W-:Y:S01]  /*34f0*/  FSETP.NEU.FTZ.AND P3, PT, R7.reuse, -INF , PT ;  /* 0xff8000000700780b */ /* 0x040fe20003f7d000 */
[----:B------:R-:W-:Y:S02]  /*3500*/  FMUL.FTZ R3, R7, R0 ;  /* 0x0000000007037220 */ /* 0x000fe40000410000 */
[----:B------:R-:W-:Y:S03]  /*3510*/  MUFU.EX2 R159, R159 ;  /* 0x0000009f009f7308 */ /* 0x000fe60000000800 */
[----:B------:R-:W-:-:S05]  /*3520*/  FSEL R46, R3, RZ, P3 ;  /* 0x000000ff032e7208 */ /* 0x000fca0001800000 */
[-CC-:B------:R-:W-:Y:S01]  /*3530*/  FFMA.FTZ R180, R35, R0.reuse, -R46.reuse ;  /* 0x0000000023b47223 */ /* 0x180fe2000001082e */
[-C--:B------:R-:W-:Y:S01]  /*3540*/  FFMA.FTZ R3, R30, R0.reuse, -R46 ;  /* 0x000000001e037223 */ /* 0x080fe2000001082e */
[----:B------:R-:W-:Y:S01]  /*3550*/  FADD.FTZ R30, R181, R6 ;  /* 0x00000006b51e7221 */ /* 0x000fe20000010000 */
[-CC-:B------:R-:W-:Y:S01]  /*3560*/  FFMA.FTZ R182, R25, R0.reuse, -R46.reuse ;  /* 0x0000000019b67223 */ /* 0x180fe2000001082e */
[-CC-:B------:R-:W-:Y:S01]  /*3570*/  FFMA.FTZ R9, R29, R0.reuse, -R46.reuse ;  /* 0x000000001d097223 */ /* 0x180fe2000001082e */
[-C--:B------:R-:W-:Y:S01]  /*3580*/  FFMA.FTZ R176, R39, R0.reuse, -R46 ;  /* 0x0000000027b07223 */ /* 0x080fe2000001082e */
[----:B------:R-:W-:Y:S01]  /*3590*/  MUFU.EX2 R180, R180 ;  /* 0x000000b400b47308 */ /* 0x000fe20000000800 */
        /* <DEDUP_REMOVED lines=23> */
[----:B------:R-:W1:Y:S01]  /*3710*/  MUFU.EX2 R9, R9 ;  /* 0x0000000900097308 */ /* 0x000e620000000800 */
[----:B--2---:R-:W-:Y:S01]  /*3720*/  FADD.FTZ R5, R180, R3 ;  /* 0x00000003b4057221 */ /* 0x004fe20000010000 */
[----:B------:R-:W-:Y:S01]  /*3730*/  FADD.FTZ R37, R173, R48 ;  /* 0x00000030ad257221 */ /* 0x000fe20000010000 */
[-CC-:B------:R-:W-:Y:S01]  /*3740*/  FFMA.FTZ R99, R99, R0.reuse, -R46.reuse ;  /* 0x0000000063637223 */ /* 0x180fe2000001082e */
[-CC-:B------:R-:W-:Y:S01]  /*3750*/  FFMA.FTZ R65, R65, R0.reuse, -R46.reuse ;  /* 0x0000000041417223 */ /* 0x180fe2000001082e */
[----:B------:R-:W-:Y:S01]  /*3760*/  F2FP.BF16.F32.PACK_AB R181, R6, R181 ;  /* 0x000000b506b5723e */ /* 0x000fe200000010ff */
[-CC-:B------:R-:W-:Y:S01]  /*3770*/  FFMA.FTZ R31, R31, R0.reuse, -R46.reuse ;  /* 0x000000001f1f7223 */ /* 0x180fe2000001082e */
[----:B------:R-:W-:Y:S01]  /*3780*/  F2FP.BF16.F32.PACK_AB R183, R8, R183 ;  /* 0x000000b708b7723e */ /* 0x000fe200000010ff */
[----:B------:R-:W2:Y:S01]  /*3790*/  MUFU.EX2 R176, R176 ;  /* 0x000000b000b07308 */ /* 0x000ea20000000800 */
[----:B0-----:R-:W-:Y:S01]  /*37a0*/  FADD.FTZ R30, R182, R5 ;  /* 0x00000005b61e7221 */ /* 0x001fe20000010000 */
[-CC-:B------:R-:W-:Y:S01]  /*37b0*/  FFMA.FTZ R69, R69, R0.reuse, -R46.reuse ;  /* 0x0000000045457223 */ /* 0x180fe2000001082e */
[----:B------:R-:W0:Y:S01]  /*37c0*/  @P2 LDC R41, c[0x0][0x44c] ;  /* 0x00011300ff292b82 */ /* 0x000e220000000800 */
[-CC-:B------:R-:W-:Y:S01]  /*37d0*/  FFMA.FTZ R51, R51, R0.reuse, -R46.reuse ;  /* 0x0000000033337223 */ /* 0x180fe2000001082e */
[-CC-:B------:R-:W-:Y:S01]  /*37e0*/  FFMA.FTZ R73, R73, R0.reuse, -R46.reuse ;  /* 0x0000000049497223 */ /* 0x180fe2000001082e */
[-CC-:B------:R-:W-:Y:S01]  /*37f0*/  FFMA.FTZ R27, R27, R0.reuse, -R46.reuse ;  /* 0x000000001b1b7223 */ /* 0x180fe2000001082e */
[-C--:B------:R-:W-:Y:S01]  /*3800*/  FFMA.FTZ R77, R77, R0.reuse, -R46 ;  /* 0x000000004d4d7223 */ /* 0x080fe2000001082e */
[----:B------:R-:W3:Y:S01]  /*3810*/  MUFU.EX2 R11, R11 ;  /* 0x0000000b000b7308 */ /* 0x000ee20000000800 */
[----:B-1----:R-:W-:Y:S01]  /*3820*/  FADD.FTZ R5, R9, R30 ;  /* 0x0000001e09057221 */ /* 0x002fe20000010000 */
[----:B------:R-:W-:Y:S01]  /*3830*/  FADD.FTZ R30, R14, R37 ;  /* 0x000000250e1e7221 */ /* 0x000fe20000010000 */
[-CC-:B------:R-:W-:Y:S01]  /*3840*/  FFMA.FTZ R55, R55, R0.reuse, -R46.reuse ;  /* 0x0000000037377223 */ /* 0x180fe2000001082e */
[----:B------:R-:W-:Y:S01]  /*3850*/  FFMA.FTZ R81, R81, R0, -R46 ;  /* 0x0000000051517223 */ /* 0x000fe2000001082e */
[----:B------:R-:W-:-:S02]  /*3860*/  IMAD.MOV.U32 R39, RZ, RZ, R18 ;  /* 0x000000ffff277224 */ /* 0x000fc400078e0012 */
[----:B------:R-:W-:Y:S01]  /*3870*/  FADD.FTZ R37, R175, R30 ;  /* 0x0000001eaf257221 */ /* 0x000fe20000010000 */
[----:B------:R-:W-:Y:S01]  /*3880*/  F2FP.BF16.F32.PACK_AB R182, R9, R182 ;  /* 0x000000b609b6723e */ /* 0x000fe200000010ff */
[----:B------:R-:W1:Y:S01]  /*3890*/  MUFU.EX2 R178, R178 ;  /* 0x000000b200b27308 */ /* 0x000e620000000800 */
[----:B--2---:R-:W-:Y:S01]  /*38a0*/  FADD.FTZ R2, R176, R5 ;  /* 0x00000005b0027221 */ /* 0x004fe20000010000 */
[----:B------:R-:W-:Y:S01]  /*38b0*/  FADD.FTZ R30, R20, R37 ;  /* 0x00000025141e7221 */ /* 0x000fe20000010000 */
[----:B------:R-:W-:Y:S02]  /*38c0*/  F2FP.BF16.F32.PACK_AB R179, R12, R179 ;  /* 0x000000b30cb3723e */ /* 0x000fe400000010ff */
[----:B------:R-:W-:Y:S02]  /*38d0*/  CS2R R100, SRZ ;  /* 0x0000000000647805 */ /* 0x000fe4000001ff00 */
[----:B------:R-:W-:Y:S01]  /*38e0*/  F2FP.BF16.F32.PACK_AB R180, R3, R180 ;  /* 0x000000b403b4723e */ /* 0x000fe200000010ff */
[----:B------:R-:W-:Y:S01]  /*38f0*/  FADD.FTZ R37, R169, R30 ;  /* 0x0000001ea9257221 */ /* 0x000fe20000010000 */
[----:B------:R-:W-:Y:S01]  /*3900*/  F2FP.BF16.F32.PACK_AB R177, R10, R177 ;  /* 0x000000b10ab1723e */ /* 0x000fe200000010ff */
[----:B------:R-:W2:Y:S01]  /*3910*/  MUFU.EX2 R15, R15 ;  /* 0x0000000f000f7308 */ /* 0x000ea20000000800 */
[----:B---3--:R-:W-:Y:S01]  /*3920*/  FADD.FTZ R5, R11, R2 ;  /* 0x000000020b057221 */ /* 0x008fe20000010000 */
[----:B------:R-:W-:Y:S01]  /*3930*/  FADD.FTZ R30, R24, R37 ;  /* 0x00000025181e7221 */ /* 0x000fe20000010000 */
[----:B0-----:R-:W-:Y:S01]  /*3940*/  @P2 IMAD.HI.U32 R41, R18, R41, RZ ;  /* 0x0000002912292227 */ /* 0x001fe200078e00ff */
[----:B------:R-:W-:-:S02]  /*3950*/  F2FP.BF16.F32.PACK_AB R173, R14, R173 ;  /* 0x000000ad0ead723e */ /* 0x000fc400000010ff */
[----:B------:R-:W-:Y:S01]  /*3960*/  CS2R R96, SRZ ;  /* 0x0000000000607805 */ /* 0x000fe2000001ff00 */
[----:B------:R-:W-:Y:S01]  /*3970*/  FADD.FTZ R37, R171, R30 ;  /* 0x0000001eab257221 */ /* 0x000fe20000010000 */
[----:B------:R-:W-:Y:S01]  /*3980*/  F2FP.BF16.F32.PACK_AB R175, R20, R175 ;  /* 0x000000af14af723e */ /* 0x000fe200000010ff */
[----:B------:R-:W0:Y:S01]  /*3990*/  MUFU.EX2 R172, R172 ;  /* 0x000000ac00ac7308 */ /* 0x000e220000000800 */
[----:B-1----:R-:W-:Y:S01]  /*39a0*/  FADD.FTZ R2, R178, R5 ;  /* 0x00000005b2027221 */ /* 0x002fe20000010000 */
[----:B------:R-:W-:Y:S01]  /*39b0*/  FADD.FTZ R30, R28, R37 ;  /* 0x000000251c1e7221 */ /* 0x000fe20000010000 */
[----:B------:R-:W-:Y:S02]  /*39c0*/  @P2 SHF.R.U32.HI R39, RZ, R50, R41 ;  /* 0x00000032ff272219 */ /* 0x000fe40000011629 */
[----:B------:R-:W-:Y:S02]  /*39d0*/  CS2R R92, SRZ ;  /* 0x00000000005c7805 */ /* 0x000fe4000001ff00 */
[----:B------:R-:W-:Y:S01]  /*39e0*/  F2FP.BF16.F32.PACK_AB R169, R24, R169 ;  /* 0x000000a918a9723e */ /* 0x000fe200000010ff */
[----:B------:R-:W-:Y:S01]  /*39f0*/  FADD.FTZ R37, R165, R30 ;  /* 0x0000001ea5257221 */ /* 0x000fe20000010000 */
[----:B------:R-:W-:Y:S01]  /*3a00*/  IADD3 R39, R39, R16, -R17 ;  /* 0x0000001027277210 */ /* 0x000fe20007ffe811 */
[----:B------:R-:W1:Y:S01]  /*3a10*/  MUFU.EX2 R21, R21 ;  /* 0x0000001500157308 */ /* 0x000e620000000800 */
[----:B--2---:R-:W-:Y:S01]  /*3a20*/  FADD.FTZ R5, R15, R2 ;  /* 0x000000020f057221 */ /* 0x004fe20000010000 */
[----:B------:R-:W-:Y:S01]  /*3a30*/  FADD.FTZ R30, R32, R37 ;  /* 0x00000025201e7221 */ /* 0x000fe20000010000 */
[----:B------:R-:W-:-:S02]  /*3a40*/  SHF.R.S32.HI R50, RZ, 0x1f, R39 ;  /* 0x0000001fff327819 */ /* 0x000fc40000011427 */
[----:B------:R-:W-:Y:S02]  /*3a50*/  CS2R R90, SRZ ;  /* 0x00000000005a7805 */ /* 0x000fe4000001ff00 */
[----:B------:R-:W-:Y:S01]  /*3a60*/  F2FP.BF16.F32.PACK_AB R171, R28, R171 ;  /* 0x000000ab1cab723e */ /* 0x000fe200000010ff */
[----:B------:R-:W-:Y:S01]  /*3a70*/  FADD.FTZ R37, R167, R30 ;  /* 0x0000001ea7257221 */ /* 0x000fe20000010000 */
[----:B------:R-:W-:Y:S01]  /*3a80*/  F2FP.BF16.F32.PACK_AB R165, R32, R165 ;  /* 0x000000a520a5723e */ /* 0x000fe200000010ff */
[----:B------:R-:W2:Y:S01]  /*3a90*/  MUFU.EX2 R174, R174 ;  /* 0x000000ae00ae7308 */ /* 0x000ea20000000800 */
[----:B0-----:R-:W-:Y:S01]  /*3aa0*/  FADD.FTZ R2, R172, R5 ;  /* 0x00000005ac027221 */ /* 0x001fe20000010000 */
[C---:B------:R-:W-:Y:S01]  /*3ab0*/  FADD.FTZ R48, R34.reuse, R37 ;  /* 0x0000002522307221 */ /* 0x040fe20000010000 */
[----:B------:R-:W-:Y:S02]  /*3ac0*/  F2FP.BF16.F32.PACK_AB R167, R34, R167 ;  /* 0x000000a722a7723e */ /* 0x000fe400000010ff */
[----:B------:R-:W-:-:S02]  /*3ad0*/  CS2R R88, SRZ ;  /* 0x0000000000587805 */ /* 0x000fc4000001ff00 */
[----:B------:R-:W-:Y:S01]  /*3ae0*/  F2FP.BF16.F32.PACK_AB R176, R11, R176 ;  /* 0x000000b00bb0723e */ /* 0x000fe200000010ff */
[----:B------:R-:W-:Y:S01]  /*3af0*/  FADD.FTZ R37, R161, R48 ;  /* 0x00000030a1257221 */ /* 0x000fe20000010000 */
[----:B------:R-:W-:Y:S01]  /*3b00*/  F2FP.BF16.F32.PACK_AB R161, R36, R161 ;  /* 0x000000a124a1723e */ /* 0x000fe200000010ff */
[----:B------:R-:W0:Y:S01]  /*3b10*/  MUFU.EX2 R25, R25 ;  /* 0x0000001900197308 */ /* 0x000e220000000800 */
[----:B-1----:R-:W-:Y:S01]  /*3b20*/  FADD.FTZ R5, R21, R2 ;  /* 0x0000000215057221 */ /* 0x002fe20000010000 */
[----:B------:R-:W-:Y:S02]  /*3b30*/  F2FP.BF16.F32.PACK_AB R178, R15, R178 ;  /* 0x000000b20fb2723e */ /* 0x000fe400000010ff */
[----:B------:R-:W-:-:S04]  /*3b40*/  F2FP.BF16.F32.PACK_AB R172, R21, R172 ;  /* 0x000000ac15ac723e */ /* 0x000fc800000010ff */
        /* <DEDUP_REMOVED lines=8> */
[----:B--2---:R-:W-:Y:S01]  /*3bd0*/  FADD.FTZ R5, R29, R2 ;  /* 0x000000021d057221 */ /* 0x004fe20000010000 */
[-CC-:B------:R-:W-:Y:S01]  /*3be0*/  FFMA.FTZ R2, R13, R0.reuse, -R46.reuse ;  /* 0x000000000d027223 */ /* 0x180fe2000001082e */
[----:B------:R-:W-:Y:S01]  /*3bf0*/  LEA.HI R13, R50, R39, RZ, 0x7 ;  /* 0x00000027320d7211 */ /* 0x000fe200078f38ff */
[----:B------:R-:W-:Y:S01]  /*3c00*/  FFMA.FTZ R46, R85, R0, -R46 ;  /* 0x00000000552e7223 */ /* 0x000fe2000001082e */
[----:B------:R-:W-:Y:S02]  /*3c10*/  F2FP.BF16.F32.PACK_AB R168, R29, R168 ;  /* 0x000000a81da8723e */ /* 0x000fe400000010ff */
[----:B------:R-:W-:Y:S01]  /*3c20*/  SHF.R.S32.HI R13, RZ, 0x7, R13 ;  /* 0x00000007ff0d7819 */ /* 0x000fe2000001140d */
[----:B------:R-:W2:Y:S01]  /*3c30*/  MUFU.EX2 R164, R164 ;  /* 0x000000a400a47308 */ /* 0x000ea20000000800 */
[----:B0-----:R-:W-:Y:S02]  /*3c40*/  FADD.FTZ R30, R170, R5 ;  /* 0x00000005aa1e7221 */ /* 0x001fe40000010000 */
[----:B------:R-:W-:-:S05]  /*3c50*/  VIMNMX R12, R22, R13, !PT ;  /* 0x0000000d160c7248 */ /* 0x000fca0007fe0100 */
[----:B------:R-:W0:Y:S01]  /*3c60*/  MUFU.EX2 R35, R35 ;  /* 0x0000002300237308 */ /* 0x000e220000000800 */
[C---:B-1----:R-:W-:Y:S01]  /*3c70*/  FADD.FTZ R5, R33.reuse, R30 ;  /* 0x0000001e21057221 */ /* 0x042fe20000010000 */
[----:B------:R-:W-:Y:S01]  /*3c80*/  FADD.FTZ R30, R36, R37 ;  /* 0x00000025241e7221 */ /* 0x000fe20000010000 */
[----:B------:R-:W-:-:S03]  /*3c90*/  F2FP.BF16.F32.PACK_AB R170, R33, R170 ;  /* 0x000000aa21aa723e */ /* 0x000fc600000010ff */
[----:B------:R-:W-:Y:S01]  /*3ca0*/  FADD.FTZ R37, R163, R30 ;  /* 0x0000001ea3257221 */ /* 0x000fe20000010000 */
[----:B------:R-:W-:Y:S01]  /*3cb0*/  F2FP.BF16.F32.PACK_AB R163, R38, R163 ;  /* 0x000000a326a3723e */ /* 0x000fe200000010ff */
[----:B------:R-:W1:Y:S01]  /*3cc0*/  MUFU.EX2 R166, R166 ;  /* 0x000000a600a67308 */ /* 0x000e620000000800 */
[----:B--2---:R-:W-:Y:S01]  /*3cd0*/  FADD.FTZ R6, R164, R5 ;  /* 0x00000005a4067221 */ /* 0x004fe20000010000 */
[----:B------:R-:W-:-:S06]  /*3ce0*/  FADD.FTZ R8, R38, R37 ;  /* 0x0000002526087221 */ /* 0x000fcc0000010000 */
[----:B------:R-:W2:Y:S01]  /*3cf0*/  MUFU.EX2 R61, R61 ;  /* 0x0000003d003d7308 */ /* 0x000ea20000000800 */
[C---:B0-----:R-:W-:Y:S01]  /*3d00*/  FADD.FTZ R5, R35.reuse, R6 ;  /* 0x0000000623057221 */ /* 0x041fe20000010000 */
[----:B------:R-:W-:-:S06]  /*3d10*/  F2FP.BF16.F32.PACK_AB R164, R35, R164 ;  /* 0x000000a423a4723e */ /* 0x000fcc00000010ff */
[----:B------:R-:W0:Y:S01]  /*3d20*/  MUFU.EX2 R99, R99 ;  /* 0x0000006300637308 */ /* 0x000e220000000800 */
[----:B-1----:R-:W-:Y:S01]  /*3d30*/  FADD.FTZ R6, R166, R5 ;  /* 0x00000005a6067221 */ /* 0x002fe20000010000 */
[----:B------:R-:W-:Y:S01]  /*3d40*/  FADD.FTZ R5, R157, R8 ;  /* 0x000000089d057221 */ /* 0x000fe20000010000 */
[----:B------:R-:W-:-:S03]  /*3d50*/  F2FP.BF16.F32.PACK_AB R157, R40, R157 ;  /* 0x0000009d289d723e */ /* 0x000fc600000010ff */
[----:B------:R-:W-:Y:S02]  /*3d60*/  FADD.FTZ R8, R40, R5 ;  /* 0x0000000528087221 */ /* 0x000fe40000010000 */
[----:B------:R-:W1:Y:S01]  /*3d70*/  MUFU.EX2 R160, R65 ;  /* 0x0000004100a07308 */ /* 0x000e620000000800 */
[----:B--2---:R-:W-:Y:S01]  /*3d80*/  FADD.FTZ R6, R61, R6 ;  /* 0x000000063d067221 */ /* 0x004fe20000010000 */
[----:B------:R-:W-:Y:S01]  /*3d90*/  FADD.FTZ R37, R159, R8 ;  /* 0x000000089f257221 */ /* 0x000fe20000010000 */
[----:B------:R-:W-:-:S05]  /*3da0*/  F2FP.BF16.F32.PACK_AB R166, R61, R166 ;  /* 0x000000a63da6723e */ /* 0x000fca00000010ff */
[----:B------:R-:W2:Y:S01]  /*3db0*/  MUFU.EX2 R42, R42 ;  /* 0x0000002a002a7308 */ /* 0x000ea20000000800 */
[----:B0-----:R-:W-:-:S07]  /*3dc0*/  FADD.FTZ R5, R99, R6 ;  /* 0x0000000663057221 */ /* 0x001fce0000010000 */
[----:B------:R-:W0:Y:S01]  /*3dd0*/  MUFU.EX2 R31, R31 ;  /* 0x0000001f001f7308 */ /* 0x000e220000000800 */
[C---:B-1----:R-:W-:Y:S01]  /*3de0*/  FADD.FTZ R6, R160.reuse, R5 ;  /* 0x00000005a0067221 */ /* 0x042fe20000010000 */
[----:B------:R-:W-:Y:S02]  /*3df0*/  F2FP.BF16.F32.PACK_AB R160, R160, R99 ;  /* 0x00000063a0a0723e */ /* 0x000fe400000010ff */
[----:B------:R-:W-:-:S04]  /*3e00*/  CS2R R98, SRZ ;  /* 0x0000000000627805 */ /* 0x000fc8000001ff00 */
        /* <DEDUP_REMOVED lines=32> */
[----:B------:R-:W-:-:S03]  /*4010*/  F2FP.BF16.F32.PACK_AB R152, R152, R55 ;  /* 0x000000379898723e */ /* 0x000fc600000010ff */
[----:B0-----:R-:W-:Y:S01]  /*4020*/  FADD.FTZ R6, R2, R9 ;  /* 0x0000000902067221 */ /* 0x001fe20000010000 */
[----:B------:R-:W-:Y:S01]  /*4030*/  VIADD R9, R95, 0xfffffffe ;  /* 0xfffffffe5f097836 */ /* 0x000fe20000000000 */
[----:B------:R-:W-:-:S04]  /*4040*/  CS2R R94, SRZ ;  /* 0x00000000005e7805 */ /* 0x000fc8000001ff00 */
[----:B------:R-:W-:Y:S01]  /*4050*/  ISETP.GE.AND P3, PT, R9, R12, PT ;  /* 0x0000000c0900720c */ /* 0x000fe20003f66270 */
[C---:B-1----:R-:W-:Y:S01]  /*4060*/  FADD.FTZ R6, R3.reuse, R6 ;  /* 0x0000000603067221 */ /* 0x042fe20000010000 */
[----:B------:R-:W-:Y:S01]  /*4070*/  F2FP.BF16.F32.PACK_AB R154, R3, R2 ;  /* 0x00000002039a723e */ /* 0x000fe200000010ff */
[----:B------:R-:W-:Y:S02]  /*4080*/  IMAD.MOV.U32 R2, RZ, RZ, 0x3f800000 ;  /* 0x3f800000ff027424 */ /* 0x000fe400078e00ff */
[----:B------:R-:W-:-:S08]  /*4090*/  IMAD.MOV.U32 R3, RZ, RZ, 0x3f800000 ;  /* 0x3f800000ff037424 */ /* 0x000fd000078e00ff */
[----:B------:R-:W-:Y:S05]  /*40a0*/  @!P3 BRA `(.L_x_2231) ;  /* 0x000000280074b947 */ /* 0x000fea0003800000 */
[----:B------:R-:W-:Y:S01]  /*40b0*/  IMAD.MOV.U32 R8, RZ, RZ, R4 ;  /* 0x000000ffff087224 */ /* 0x000fe200078e0004 */
[----:B------:R-:W-:Y:S01]  /*40c0*/  UMOV UR60, UR38 ;  /* 0x00000026003c7c82 */ /* 0x000fe20008000000 */
[----:B------:R-:W-:Y:S01]  /*40d0*/  IMAD.MOV.U32 R10, RZ, RZ, R7 ;  /* 0x000000ffff0a7224 */ /* 0x000fe200078e0007 */
[----:B------:R-:W-:Y:S01]  /*40e0*/  UMOV UR59, UR36 ;  /* 0x00000024003b7c82 */ /* 0x000fe20008000000 */
[----:B------:R-:W-:Y:S02]  /*40f0*/  IMAD.MOV.U32 R2, RZ, RZ, 0x3f800000 ;  /* 0x3f800000ff027424 */ /* 0x000fe400078e00ff */
[----:B------:R-:W-:-:S07]  /*4100*/  IMAD.MOV.U32 R151, RZ, RZ, RZ ;  /* 0x000000ffff977224 */ /* 0x000fce00078e00ff */
.L_x_2240:
[----:B------:R-:W-:-:S04]  /*4110*/  UIADD3 UR6, UR59, 0x1, URZ ;  /* 0x000000013b067890 */ /* 0x000fc8000fffe03f */
[----:B------:R-:W-:-:S04]  /*4120*/  UISETP.NE.AND UP0, UPT, UR6, 0x2, UPT ;  /* 0x000000020600788c */ /* 0x000fc8000bf05270 */
[----:B------:R-:W-:Y:S02]  /*4130*/  USEL UR38, URZ, 0x1, UP0 ;  /* 0x000000013f267887 */ /* 0x000fe40008000000 */
[----:B------:R-:W-:Y:S02]  /*4140*/  USEL UR36, UR6, URZ, UP0 ;  /* 0x0000003f06247287 */ /* 0x000fe40008000000 */
[----:B------:R-:W-:Y:S01]  /*4150*/  ULOP3.LUT UR38, UR60, UR38, URZ, 0x3c, !UPT ;  /* 0x000000263c267292 */ /* 0x000fe2000f8e3c3f */
[----:B------:R-:W-:Y:S11]  /*4160*/  @!P0 BRA `(.L_x_2232) ;  /* 0x0000000000048947 */ /* 0x000ff60003800000 */
[----:B------:R-:W-:Y:S01]  /*4170*/  BPT.TRAP 0x1 ;  /* 0x000000040000795c */ /* 0x000fe20000300000 */
.L_x_2232:
[----:B------:R-:W-:Y:S01]  /*4180*/  ULEA UR58, UR36, UR37, 0x3 ;  /* 0x00000025243a7291 */ /* 0x000fe2000f8e183f */
[----:B------:R-:W-:-:S05]  /*4190*/  IMAD.U32 R0, RZ, RZ, UR38 ;  /* 0x00000026ff007e24 */ /* 0x000fca000f8e00ff */
[----:B------:R-:W-:-:S04]  /*41a0*/  SHF.L.U32 R0, R0, 0x1f, RZ ;  /* 0x0000001f00007819 */ /* 0x000fc800000006ff */
[----:B------:R0:W1:Y:S01]  /*41b0*/  SYNCS.PHASECHK.TRANS64.TRYWAIT P3, [UR58+0x34830], R0 ;  /* 0x03483000ff0075a7 */ /* 0x000062000806017a */
[----:B------:R-:W-:Y:S05]  /*41c0*/  @!P0 BRA `(.L_x_2233) ;  /* 0x0000000000048947 */ /* 0x000fea0003800000 */
[----:B------:R-:W-:Y:S01]  /*41d0*/  BPT.TRAP 0x1 ;  /* 0x000000040000795c */ /* 0x000fe20000300000 */
.L_x_2233:
[----:B-1----:R-:W-:Y:S05]  /*41e0*/  @P3 BRA `(.L_x_2234) ;  /* 0x0000000000083947 */ /* 0x002fea0003800000 */
[----:B------:R-:W1:Y:S02]  /*41f0*/  SYNCS.PHASECHK.TRANS64.TRYWAIT P3, [UR58+0x34830], R0 ;  /* 0x03483000ff0075a7 */ /* 0x000e64000806017a */
[----:B-1----:R-:W-:Y:S05]  /*4200*/  @!P3 BRA `(.L_x_2235) ;  /* 0x000000f4005cb947 */ /* 0x002fea0003800000 */
.L_x_2234:
[----:B------:R-:W-:Y:S01]  /*4210*/  UIMAD UR54, UR36, 0xc00, UR39 ;  /* 0x00000c00243678a4 */ /* 0x000fe2000f8e0227 */
[----:B------:R-:W-:Y:S01]  /*4220*/  WARPGROUP.ARRIVE ;  /* 0x00000000000079c5 */ /* 0x000fe20000000000 */
[----:B------:R-:W-:Y:S01]  /*4230*/  UMOV UR55, 0x40000040 ;  /* 0x4000004000377882 */ /* 0x000fe20000000000 */
[----:B------:R-:W-:Y:S01]  /*4240*/  UMOV UR7, 0x40000040 ;  /* 0x4000004000077882 */ /* 0x000fe20000000000 */
[----:B------:R-:W-:Y:S01]  /*4250*/  UIADD3 UR6, UR54, 0x2, URZ ;  /* 0x0000000236067890 */ /* 0x000fe2000fffe03f */
[-C--:B------:R-:W-:Y:S01]  /*4260*/  FMUL.FTZ R88, R88, R3.reuse ;  /* 0x0000000358587220 */ /* 0x080fe20000410000 */
[----:B------:R-:W-:Y:S01]  /*4270*/  UIADD3 UR10, UR54, 0x4, URZ ;  /* 0x00000004360a7890 */ /* 0x000fe2000fffe03f */
[-C--:B------:R-:W-:Y:S01]  /*4280*/  FMUL.FTZ R89, R89, R3.reuse ;  /* 0x0000000359597220 */ /* 0x080fe20000410000 */
[----:B------:R-:W-:Y:S01]  /*4290*/  UMOV UR11, 0x40000040 ;  /* 0x40000040000b7882 */ /* 0x000fe20000000000 */
[----:B------:R-:W-:Y:S01]  /*42a0*/  HGMMA.64x128x16.F32.BF16 R24, gdesc[UR52], RZ, !UPT, gsb0 ;  /* 0x01e00000341879f0 */ /* 0x000fe2000c0018ff */
        /* <DEDUP_REMOVED lines=116> */
.L_x_2236:
[----:B------:R-:W-:Y:S01]  /*49f0*/  ULEA UR7, UR59, UR37, 0x3 ;  /* 0x000000253b077291 */ /* 0x000fe2000f8e183f */
[----:B01----:R-:W-:-:S05]  /*4a00*/  IMAD.U32 R0, RZ, RZ, UR60 ;  /* 0x0000003cff007e24 */ /* 0x003fca000f8e00ff */
[----:B------:R-:W-:-:S04]  /*4a10*/  SHF.L.U32 R0, R0, 0x1f, RZ ;  /* 0x0000001f00007819 */ /* 0x000fc800000006ff */
[----:B------:R0:W1:Y:S01]  /*4a20*/  SYNCS.PHASECHK.TRANS64.TRYWAIT P3, [UR7+0x34850], R0 ;  /* 0x03485000ff0075a7 */ /* 0x0000620008060147 */
[----:B------:R-:W-:Y:S05]  /*4a30*/  @!P0 BRA `(.L_x_2237) ;  /* 0x0000000000048947 */ /* 0x000fea0003800000 */
[----:B------:R-:W-:Y:S01]  /*4a40*/  BPT.TRAP 0x1 ;  /* 0x000000040000795c */ /* 0x000fe20000300000 */
.L_x_2237:
[----:B-1----:R-:W-:Y:S05]  /*4a50*/  @P3 BRA `(.L_x_2238) ;  /* 0x0000000000083947 */ /* 0x002fea0003800000 */
[----:B------:R-:W1:Y:S02]  /*4a60*/  SYNCS.PHASECHK.TRANS64.TRYWAIT P3, [UR7+0x34850], R0 ;  /* 0x03485000ff0075a7 */ /* 0x000e640008060147 */
[----:B-1----:R-:W-:Y:S05]  /*4a70*/  @!P3 BRA `(.L_x_2239) ;  /* 0x000000ec0058b947 */ /* 0x002fea0003800000 */
.L_x_2238:
[----:B------:R-:W-:Y:S01]  /*4a80*/  UIADD3 UR6, UR37, 0x400, URZ ;  /* 0x0000040025067890 */ /* 0x000fe2000fffe03f */
[----:B------:R-:W-:Y:S01]  /*4a90*/  WARPGROUP.ARRIVE ;  /* 0x00000000000079c5 */ /* 0x000fe20000000000 */
[----:B------:R-:W-:Y:S01]  /*4aa0*/  UMOV UR11, 0x40000040 ;  /* 0x40000040000b7882 */ /* 0x000fe20000000000 */
[----:B01----:R-:W0:Y:S01]  /*4ab0*/  @P2 LDC R0, c[0x0][0x44c] ;  /* 0x00011300ff002b82 */ /* 0x003e220000000800 */
[----:B------:R-:W-:Y:S01]  /*4ac0*/  USHF.R.U32.HI UR6, URZ, 0x4, UR6 ;  /* 0x000000043f067899 */ /* 0x000fe20008011606 */
[----:B------:R-:W-:Y:S01]  /*4ad0*/  IMAD.IADD R3, R185, 0x1, R18 ;  /* 0x00000001b9037824 */ /* 0x000fe200078e0212 */
[----:B------:R-:W-:Y:S02]  /*4ae0*/  UMOV UR60, UR38 ;  /* 0x00000026003c7c82 */ /* 0x000fe40008000000 */
        /* <DEDUP_REMOVED lines=9> */
[----:B------:R-:W-:-:S04]  /*4b80*/  UMOV UR11, 0x40000040 ;  /* 0x40000040000b7882 */ /* 0x000fc80000000000 */
[----:B-1----:R-:W-:Y:S01]  /*4b90*/  @P2 SHF.R.U32.HI R3, RZ, R7, R0 ;  /* 0x00000007ff032219 */ /* 0x002fe20000011600 */
[----:B------:R-:W-:-:S04]  /*4ba0*/  IMAD.MOV.U32 R0, RZ, RZ, -0x80 ;  /* 0xffffff80ff007424 */ /* 0x000fc800078e00ff */
[----:B------:R-:W0:Y:S01]  /*4bb0*/  SHFL.IDX PT, R11, R3, 0x1, 0x1c1f ;  /* 0x003c1f00030b7f89 */ /* 0x000e2200000e0000 */
[----:B------:R-:W-:-:S03]  /*4bc0*/  IMAD R7, R9, R0, 0x1 ;  /* 0x0000000109077424 */ /* 0x000fc600078e0200 */
[----:B------:R-:W1:Y:S02]  /*4bd0*/  SHFL.IDX PT, R3, R3, RZ, 0x1c1f ;  /* 0x001c1fff03037589 */ /* 0x000e6400000e0000 */
[----:B------:R-:W-:-:S05]  /*4be0*/  IADD3 R2, R16, R7, -R184 ;  /* 0x0000000710027210 */ /* 0x000fca0007ffe8b8 */
[----:B------:R-:W-:-:S04]  /*4bf0*/  IMAD.IADD R2, R2, 0x1, -R17 ;  /* 0x0000000102027824 */ /* 0x000fc800078e0a11 */
[C---:B0-----:R-:W-:Y:S02]  /*4c00*/  IMAD.IADD R0, R2.reuse, 0x1, R11 ;  /* 0x0000000102007824 */ /* 0x041fe400078e020b */
[----:B-1----:R-:W-:-:S03]  /*4c10*/  IMAD.IADD R2, R2, 0x1, R3 ;  /* 0x0000000102027824 */ /* 0x002fc600078e0203 */
        /* <DEDUP_REMOVED lines=30> */
[C---:B------:R-:W-:Y:S02]  /*4e00*/  ISETP.GT.AND P4, PT, R0.reuse, 0x29, PT ;  /* 0x000000290000780c */ /* 0x040fe40003f84270 */
[----:B------:R-:W-:Y:S02]  /*4e10*/  FMNMX.FTZ R4, R43, R4, !PT ;  /* 0x000000042b047209 */ /* 0x000fe40007810000 */
[----:B------:R-:W-:Y:S02]  /*4e20*/  FSEL R47, R47, -INF , P4 ;  /* 0xff8000002f2f7808 */ /* 0x000fe40002000000 */
[----:B------:R-:W-:Y:S02]  /*4e30*/  ISETP.GT.AND P4, PT, R0, 0x31, PT ;  /* 0x000000310000780c */ /* 0x000fe40003f84270 */
[----:B------:R-:W-:Y:S02]  /*4e40*/  ISETP.GT.AND P5, PT, R2, 0x1, PT ;  /* 0x000000010200780c */ /* 0x000fe40003fa4270 */
[----:B------:R-:W-:-:S02]  /*4e50*/  FSEL R51, R51, -INF , P4 ;  /* 0xff80000033337808 */ /* 0x000fc40002000000 */
[C---:B------:R-:W-:Y:S02]  /*4e60*/  ISETP.GT.AND P4, PT, R0.reuse, 0x39, PT ;  /* 0x000000390000780c */ /* 0x040fe40003f84270 */
[----:B------:R-:W-:Y:S02]  /*4e70*/  FSEL R25, R25, -INF , P5 ;  /* 0xff80000019197808 */ /* 0x000fe40002800000 */
        /* <DEDUP_REMOVED lines=10> */
[C---:B------:R-:W-:Y:S01]  /*4f20*/  ISETP.GT.AND P4, PT, R0.reuse, 0x59, PT ;  /* 0x000000590000780c */ /* 0x040fe20003f84270 */
[----:B------:R-:W-:Y:S02]  /*4f30*/  WARPGROUP.DEPBAR.LE gsb0, 0x0 ;  /* 0x00008000000079c5 */ /* 0x000fe40000010000 */
[----:B------:R-:W-:Y:S01]  /*4f40*/  WARPGROUP.ARRIVE ;  /* 0x00000000000079c5 */ /* 0x000fe20000000000 */
[----:B------:R-:W-:Y:S02]  /*4f50*/  FSEL R71, R71, -INF , P4 ;  /* 0xff80000047477808 */ /* 0x000fe40002000000 */
[C---:B------:R-:W-:Y:S02]  /*4f60*/  ISETP.GT.AND P4, PT, R0.reuse, 0x61, PT ;  /* 0x000000610000780c */ /* 0x040fe40003f84270 */
[----:B------:R-:W-:Y:S01]  /*4f70*/  FSEL R33, R33, -INF , P5 ;  /* 0xff80000021217808 */ /* 0x000fe20002800000 */
[----:B------:R-:W-:Y:S01]  /*4f80*/  HGMMA.64x128x16.F32.BF16 R88, R176, gdesc[UR8].tnspB, R88, gsb0 ;  /* 0x41e00008b0587df0 */ /* 0x000fe20008001858 */
[----:B------:R-:W-:Y:S01]  /*4f90*/  UIADD3 UR10, UR6, 0x100, URZ ;  /* 0x00000100060a7890 */ /* 0x000fe2000fffe03f */
[----:B------:R-:W-:Y:S01]  /*4fa0*/  FSEL R75, R75, -INF , P4 ;  /* 0xff8000004b4b7808 */ /* 0x000fe20002000000 */
[----:B------:R-:W-:Y:S01]  /*4fb0*/  UMOV UR11, 0x40000040 ;  /* 0x40000040000b7882 */ /* 0x000fe20000000000 */
[----:B------:R-:W-:-:S02]  /*4fc0*/  ISETP.GT.AND P4, PT, R0, 0x69, PT ;  /* 0x000000690000780c */ /* 0x000fc40003f84270 */
[----:B------:R-:W-:-:S04]  /*4fd0*/  ISETP.GT.AND P5, PT, R2, 0x19, PT ;  /* 0x000000190200780c */ /* 0x000fc80003fa4270 */
[----:B------:R-:W-:Y:S02]  /*4fe0*/  FSEL R37, R37, -INF , P5 ;  /* 0xff80000025257808 */ /* 0x000fe40002800000 */
        /* <DEDUP_REMOVED lines=23> */
[----:B------:R-:W-:Y:S01]  /*5160*/  FSEL R85, R85, -INF , P5 ;  /* 0xff80000055557808 */ /* 0x000fe20002800000 */
        /* <DEDUP_REMOVED lines=12> */
[----:B------:R-:W-:Y:S02]  /*5230*/  FSEL R169, R46, -INF , P3 ;  /* 0xff8000002ea97808 */ /* 0x000fe40001800000 */
[----:B------:R-:W-:Y:S02]  /*5240*/  ISETP.GT.AND P3, PT, R0, 0x30, PT ;  /* 0x000000300000780c */ /* 0x000fe40003f64270 */
[----:B------:R-:W-:-:S02]  /*5250*/  FMNMX.FTZ R4, R169, R4, !PT ;  /* 0x00000004a9047209 */ /* 0x000fc40007810000 */
[----:B------:R-:W-:Y:S01]  /*5260*/  HGMMA.64x128x16.F32.BF16 R88, R164, gdesc[UR8].tnspB, R88, gsb0 ;  /* 0x41e00008a4587df0 */ /* 0x000fe20008001858 */
[----:B------:R-:W-:Y:S01]  /*5270*/  FSEL R171, R50, -INF , P3 ;  /* 0xff80000032ab7808 */ /* 0x000fe20001800000 */
[----:B------:R-:W-:Y:S01]  /*5280*/  UIADD3 UR10, UR6, 0x280, URZ ;  /* 0x00000280060a7890 */ /* 0x000fe2000fffe03f */
[----:B------:R-:W-:Y:S01]  /*5290*/  FMNMX.FTZ R4, R47, R4, !PT ;  /* 0x000000042f047209 */ /* 0x000fe20007810000 */
[----:B------:R-:W-:Y:S01]  /*52a0*/  UMOV UR11, 0x40000040 ;  /* 0x40000040000b7882 */ /* 0x000fe20000000000 */
[----:B------:R-:W-:Y:S02]  /*52b0*/  ISETP.GT.AND P3, PT, R0, 0x38, PT ;  /* 0x000000380000780c */ /* 0x000fe40003f64270 */
[----:B------:R-:W-:Y:S02]  /*52c0*/  FMNMX.FTZ R4, R171, R4, !PT ;  /* 0x00000004ab047209 */ /* 0x000fe40007810000 */
[----:B------:R-:W-:Y:S02]  /*52d0*/  FSEL R173, R54, -INF , P3 ;  /* 0xff80000036ad7808 */ /* 0x000fe40001800000 */
[----:B------:R-:W-:-:S02]  /*52e0*/  FMNMX.FTZ R4, R51, R4, !PT ;  /* 0x0000000433047209 */ /* 0x000fc40007810000 */
[----:B------:R-:W-:Y:S02]  /*52f0*/  ISETP.GT.AND P3, PT, R0, 0x40, PT ;  /* 0x000000400000780c */ /* 0x000fe40003f64270 */
[----:B------:R-:W-:Y:S02]  /*5300*/  FMNMX.FTZ R4, R173, R4, !PT ;  /* 0x00000004ad047209 */ /* 0x000fe40007810000 */
[----:B------:R-:W-:Y:S02]  /*5310*/  FSEL R175, R58, -INF , P3 ;  /* 0xff8000003aaf7808 */ /* 0x000fe40001800000 */
[----:B------:R-:W-:Y:S02]  /*5320*/  FMNMX.FTZ R4, R55, R4, !PT ;  /* 0x0000000437047209 */ /* 0x000fe40007810000 */
[----:B------:R-:W-:Y:S02]  /*5330*/  ISETP.GT.AND P3, PT, R0, 0x48, PT ;  /* 0x000000480000780c */ /* 0x000fe40003f64270 */
[----:B------:R-:W-:-:S02]  /*5340*/  FMNMX.FTZ R4, R175, R4, !PT ;  /* 0x00000004af047209 */ /* 0x000fc40007810000 */
[----:B------:R-:W-:Y:S02]  /*5350*/  FSEL R177, R62, -INF , P3 ;  /* 0xff8000003eb17808 */ /* 0x000fe40001800000 */
[----:B------:R-:W-:Y:S02]  /*5360*/  FMNMX.FTZ R4, R59, R4, !PT ;  /* 0x000000043b047209 */ /* 0x000fe40007810000 */
        /* <DEDUP_REMOVED lines=16> */
[C---:B------:R-:W-:Y:S02]  /*5470*/  ISETP.GT.AND P3, PT, R0.reuse, 0x70, PT ;  /* 0x000000700000780c */ /* 0x040fe40003f64270 */
[----:B------:R-:W-:Y:S01]  /*5480*/  FMNMX.FTZ R4, R233, R4, !PT ;  /* 0x00000004e9047209 */ /* 0x000fe20007810000 */
[----:B------:R-:W-:Y:S02]  /*5490*/  WARPGROUP.DEPBAR.LE gsb0, 0x0 ;  /* 0x00008000000079c5 */ /* 0x000fe40000010000 */
[----:B------:R-:W-:Y:S01]  /*54a0*/  WARPGROUP.ARRIVE ;  /* 0x00000000000079c5 */ /* 0x000fe20000000000 */
[----:B------:R-:W-:Y:S02]  /*54b0*/  FSEL R165, R79, -INF , P4 ;  /* 0xff8000004fa57808 */ /* 0x000fe40002000000 */
[----:B------:R-:W-:Y:S02]  /*54c0*/  ISETP.GT.AND P4, PT, R0, 0x71, PT ;  /* 0x000000710000780c */ /* 0x000fe40003f84270 */
[----:B------:R-:W-:Y:S01]  /*54d0*/  FSEL R79, R82, -INF , P3 ;  /* 0xff800000524f7808 */ /* 0x000fe20001800000 */
[----:B------:R-:W-:Y:S01]  /*54e0*/  HGMMA.64x128x16.F32.BF16 R88, R160, gdesc[UR8].tnspB, R88, gsb0 ;  /* 0x41e00008a0587df0 */ /* 0x000fe20008001858 */
[----:B------:R-:W-:Y:S01]  /*54f0*/  FMNMX.FTZ R4, R165, R4, !PT ;  /* 0x00000004a5047209 */ /* 0x000fe20007810000 */
[----:B------:R-:W-:Y:S01]  /*5500*/  UIADD3 UR10, UR6, 0x300, URZ ;  /* 0x00000300060a7890 */ /* 0x000fe2000fffe03f */
[----:B------:R-:W-:Y:S01]  /*5510*/  ISETP.GT.AND P3, PT, R0, 0x78, PT ;  /* 0x000000780000780c */ /* 0x000fe20003f64270 */
[----:B------:R-:W-:Y:S01]  /*5520*/  UMOV UR11, 0x40000040 ;  /* 0x40000040000b7882 */ /* 0x000fe20000000000 */
[----:B------:R-:W-:Y:S01]  /*5530*/  FSEL R83, R83, -INF , P4 ;  /* 0xff80000053537808 */ /* 0x000fe20002000000 */
[----:B------:R-:W-:Y:S01]  /*5540*/  UIADD3 UR6, UR6, 0x380, URZ ;  /* 0x0000038006067890 */ /* 0x000fe2000fffe03f */
[----:B------:R-:W-:-:S02]  /*5550*/  FMNMX.FTZ R4, R79, R4, !PT ;  /* 0x000000044f047209 */ /* 0x000fc40007810000 */
[----:B------:R-:W-:Y:S02]  /*5560*/  ISETP.GT.AND P4, PT, R0, 0x79, PT ;  /* 0x000000790000780c */ /* 0x000fe40003f84270 */
[----:B------:R-:W-:Y:S01]  /*5570*/  FSEL R167, R86, -INF , P3 ;  /* 0xff80000056a77808 */ /* 0x000fe20001800000 */
[----:B------:R-:W0:Y:S01]  /*5580*/  LDC R0, c[0x0][0x988] ;  /* 0x00026200ff007b82 */ /* 0x000e220000000800 */
[----:B------:R-:W-:Y:S02]  /*5590*/  FMNMX.FTZ R4, R83, R4, !PT ;  /* 0x0000000453047209 */ /* 0x000fe40007810000 */
[----:B------:R-:W-:Y:S02]  /*55a0*/  FSEL R87, R87, -INF , P4 ;  /* 0xff80000057577808 */ /* 0x000fe40002000000 */
[----:B------:R-:W-:Y:S02]  /*55b0*/  FMNMX.FTZ R4, R167, R4, !PT ;  /* 0x00000004a7047209 */ /* 0x000fe40007810000 */
[----:B------:R-:W-:-:S02]  /*55c0*/  ISETP.GT.AND P4, PT, R2, RZ, PT ;  /* 0x000000ff0200720c */ /* 0x000fc40003f84270 */
[----:B------:R-:W-:Y:S02]  /*55d0*/  FMNMX.FTZ R20, R87, R4, !PT ;  /* 0x0000000457147209 */ /* 0x000fe40007810000 */
[----:B------:R-:W-:Y:S02]  /*55e0*/  FSEL R3, R24, -INF , P4 ;  /* 0xff80000018037808 */ /* 0x000fe40002000000 */
[----:B------:R-:W-:Y:S01]  /*55f0*/  ISETP.GT.AND P4, PT, R2, 0x8, PT ;  /* 0x000000080200780c */ /* 0x000fe20003f84270 */
[----:B------:R-:W1:Y:S01]  /*5600*/  SHFL.BFLY PT, R235, R20, 0x2, 0x1f ;  /* 0x0c401f0014eb7f89 */ /* 0x000e6200000e0000 */
[----:B------:R-:W-:-:S04]  /*5610*/  FMNMX.FTZ R24, R3, R10, !PT ;  /* 0x0000000a03187209 */ /* 0x000fc80007810000 */
[----:B------:R-:W-:Y:S02]  /*5620*/  FMNMX.FTZ R24, R25, R24, !PT ;  /* 0x0000001819187209 */ /* 0x000fe40007810000 */
[----:B-1----:R-:W-:-:S05]  /*5630*/  FMNMX.FTZ R235, R20, R235, !PT ;  /* 0x000000eb14eb7209 */ /* 0x002fca0007810000 */
[----:B------:R-:W1:Y:S02]  /*5640*/  SHFL.BFLY PT, R4, R235, 0x1, 0x1f ;  /* 0x0c201f00eb047f89 */ /* 0x000e6400000e0000 */
[----:B-1----:R-:W-:-:S04]  /*5650*/  FMNMX.FTZ R4, R235, R4, !PT ;  /* 0x00000004eb047209 */ /* 0x002fc80007810000 */
[C---:B------:R-:W-:Y:S01]  /*5660*/  FSETP.NEU.FTZ.AND P3, PT, R4.reuse, -INF , PT ;  /* 0xff8000000400780b */ /* 0x040fe20003f7d000 */
[----:B0-----:R-:W-:-:S05]  /*5670*/  FMUL.FTZ R14, R4, R0 ;  /* 0x00000000040e7220 */ /* 0x001fca0000410000 */
[----:B------:R-:W-:-:S05]  /*5680*/  FSEL R14, R14, RZ, P3 ;  /* 0x000000ff0e0e7208 */ /* 0x000fca0001800000 */
[-CC-:B------:R-:W-:Y:S01]  /*5690*/  FFMA.FTZ R20, R27, R0.reuse, -R14.reuse ;  /* 0x000000001b147223 */ /* 0x180fe2000001080e */
[----:B------:R-:W-:Y:S01]  /*56a0*/  FSEL R27, R28, -INF , P4 ;  /* 0xff8000001c1b7808 */ /* 0x000fe20002000000 */
[-CC-:B------:R-:W-:Y:S01]  /*56b0*/  FFMA.FTZ R7, R7, R0.reuse, -R14.reuse ;  /* 0x0000000007077223 */ /* 0x180fe2000001080e */
[----:B------:R-:W-:Y:S01]  /*56c0*/  ISETP.GT.AND P4, PT, R2, 0x10, PT ;  /* 0x000000100200780c */ /* 0x000fe20003f84270 */
        /* <DEDUP_REMOVED lines=8> */
[-CC-:B------:R-:W-:Y:S01]  /*5750*/  FFMA.FTZ R21, R21, R0.reuse, -R14.reuse ;  /* 0x0000000015157223 */ /* 0x180fe2000001080e */
[-CC-:B------:R-:W-:Y:S01]  /*5760*/  FFMA.FTZ R55, R55, R0.reuse, -R14.reuse ;  /* 0x0000000037377223 */ /* 0x180fe2000001080e */
[-CC-:B------:R-:W-:Y:S01]  /*5770*/  FFMA.FTZ R42, R181, R0.reuse, -R14.reuse ;  /* 0x00000000b52a7223 */ /* 0x180fe2000001080e */
[----:B------:R-:W-:Y:S01]  /*5780*/  MUFU.EX2 R11, R11 ;  /* 0x0000000b000b7308 */ /* 0x000fe20000000800 */
[-CC-:B------:R-:W-:Y:S01]  /*5790*/  FFMA.FTZ R46, R183, R0.reuse, -R14.reuse ;  /* 0x00000000b72e7223 */ /* 0x180fe2000001080e */
[----:B------:R-:W-:-:S06]  /*57a0*/  FFMA.FTZ R54, R167, R0, -R14 ;  /* 0x00000000a7367223 */ /* 0x000fcc000001080e */
[----:B------:R-:W-:Y:S08]  /*57b0*/  MUFU.EX2 R13, R13 ;  /* 0x0000000d000d7308 */ /* 0x000ff00000000800 */
[----:B------:R-:W-:Y:S08]  /*57c0*/  MUFU.EX2 R15, R15 ;  /* 0x0000000f000f7308 */ /* 0x000ff00000000800 */
[----:B------:R-:W-:Y:S08]  /*57d0*/  MUFU.EX2 R21, R21 ;  /* 0x0000001500157308 */ /* 0x000ff00000000800 */
[----:B------:R-:W-:Y:S01]  /*57e0*/  MUFU.EX2 R42, R42 ;  /* 0x0000002a002a7308 */ /* 0x000fe20000000800 */
[----:B------:R-:W-:-:S02]  /*57f0*/  WARPGROUP.DEPBAR.LE gsb0, 0x0 ;  /* 0x00008000000079c5 */ /* 0x000fc40000010000 */
[----:B------:R-:W-:Y:S01]  /*5800*/  FSEL R163, R32, -INF , P4 ;  /* 0xff80000020a37808 */ /* 0x000fe20002000000 */
[----:B------:R-:W-:Y:S01]  /*5810*/  WARPGROUP.ARRIVE ;  /* 0x00000000000079c5 */ /* 0x000fe20000000000 */
[----:B------:R-:W-:Y:S02]  /*5820*/  ISETP.GT.AND P4, PT, R2, 0x18, PT ;  /* 0x000000180200780c */ /* 0x000fe40003f84270 */
[----:B------:R-:W-:Y:S01]  /*5830*/  FMNMX.FTZ R26, R163, R24, !PT ;  /* 0x00000018a31a7209 */ /* 0x000fe20007810000 */
[----:B------:R0:W1:Y:S02]  /*5840*/  MUFU.EX2 R161, R7 ;  /* 0x0000000700a17308 */ /* 0x0000640000000800 */
[----:B------:R-:W-:Y:S01]  /*5850*/  HGMMA.64x128x16.F32.BF16 R88, R156, gdesc[UR8].tnspB, R88, gsb0 ;  /* 0x41e000089c587df0 */ /* 0x000fe20008001858 */
[----:B------:R-:W-:-:S05]  /*5860*/  FMNMX.FTZ R26, R33, R26, !PT ;  /* 0x0000001a211a7209 */ /* 0x000fca0007810000 */
[----:B------:R-:W-:Y:S01]  /*5870*/  MUFU.EX2 R46, R46 ;  /* 0x0000002e002e7308 */ /* 0x000fe20000000800 */
[--C-:B0-----:R-:W-:Y:S01]  /*5880*/  FFMA.FTZ R7, R31, R0, -R14.reuse ;  /* 0x000000001f077223 */ /* 0x101fe2000001080e */
[----:B------:R-:W-:Y:S02]  /*5890*/  FSEL R31, R36, -INF , P4 ;  /* 0xff800000241f7808 */ /* 0x000fe40002000000 */
[----:B------:R-:W-:Y:S02]  /*58a0*/  ISETP.GT.AND P4, PT, R2, 0x20, PT ;  /* 0x000000200200780c */ /* 0x000fe40003f84270 */
[----:B------:R-:W-:Y:S02]  /*58b0*/  FMNMX.FTZ R26, R31, R26, !PT ;  /* 0x0000001a1f1a7209 */ /* 0x000fe40007810000 */
[----:B------:R-:W-:Y:S01]  /*58c0*/  FSEL R235, R40, -INF , P4 ;  /* 0xff80000028eb7808 */ /* 0x000fe20002000000 */
[----:B------:R0:W-:Y:S01]  /*58d0*/  MUFU.EX2 R24, R7 ;  /* 0x0000000700187308 */ /* 0x0001e20000000800 */
[----:B------:R-:W-:Y:S01]  /*58e0*/  FMNMX.FTZ R26, R37, R26, !PT ;  /* 0x0000001a251a7209 */ /* 0x000fe20007810000 */
[----:B------:R-:W-:Y:S01]  /*58f0*/  FFMA.FTZ R40, R175, R0, -R14 ;  /* 0x00000000af287223 */ /* 0x000fe2000001080e */
[----:B------:R-:W-:-:S02]  /*5900*/  ISETP.GT.AND P4, PT, R2, 0x28, PT ;  /* 0x000000280200780c */ /* 0x000fc40003f84270 */
[----:B------:R-:W-:Y:S02]  /*5910*/  FMNMX.FTZ R28, R235, R26, !PT ;  /* 0x0000001aeb1c7209 */ /* 0x000fe40007810000 */
[----:B-1----:R-:W-:Y:S01]  /*5920*/  F2FP.BF16.F32.PACK_AB R181, R20, R161 ;  /* 0x000000a114b5723e */ /* 0x002fe200000010ff */
[----:B------:R-:W-:Y:S01]  /*5930*/  MUFU.EX2 R40, R40 ;  /* 0x0000002800287308 */ /* 0x000fe20000000800 */
[-CC-:B0-----:R-:W-:Y:S01]  /*5940*/  FFMA.FTZ R7, R35, R0.reuse, -R14.reuse ;  /* 0x0000000023077223 */ /* 0x181fe2000001080e */
[----:B------:R-:W-:Y:S01]  /*5950*/  FSEL R35, R44, -INF , P4 ;  /* 0xff8000002c237808 */ /* 0x000fe20002000000 */
[--C-:B------:R-:W-:Y:S01]  /*5960*/  FFMA.FTZ R44, R179, R0, -R14.reuse ;  /* 0x00000000b32c7223 */ /* 0x100fe2000001080e */
[----:B------:R-:W-:Y:S02]  /*5970*/  FMNMX.FTZ R28, R41, R28, !PT ;  /* 0x0000001c291c7209 */ /* 0x000fe40007810000 */
[----:B------:R-:W-:Y:S02]  /*5980*/  ISETP.GT.AND P4, PT, R2, 0x30, PT ;  /* 0x000000300200780c */ /* 0x000fe40003f84270 */
[----:B------:R-:W-:Y:S01]  /*5990*/  FMNMX.FTZ R28, R35, R28, !PT ;  /* 0x0000001c231c7209 */ /* 0x000fe20007810000 */
[----:B------:R0:W1:Y:S01]  /*59a0*/  MUFU.EX2 R26, R7 ;  /* 0x00000007001a7308 */ /* 0x0000620000000800 */
[----:B------:R-:W-:Y:S01]  /*59b0*/  FSEL R237, R48, -INF , P4 ;  /* 0xff80000030ed7808 */ /* 0x000fe20002000000 */
[----:B------:R-:W-:Y:S01]  /*59c0*/  FFMA.FTZ R48, R233, R0, -R14 ;  /* 0x00000000e9307223 */ /* 0x000fe2000001080e */
[----:B------:R-:W-:-:S02]  /*59d0*/  FMNMX.FTZ R28, R45, R28, !PT ;  /* 0x0000001c2d1c7209 */ /* 0x000fc40007810000 */
[----:B------:R-:W-:Y:S02]  /*59e0*/  ISETP.GT.AND P4, PT, R2, 0x38, PT ;  /* 0x000000380200780c */ /* 0x000fe40003f84270 */
[----:B------:R-:W-:Y:S01]  /*59f0*/  FMNMX.FTZ R30, R237, R28, !PT ;  /* 0x0000001ced1e7209 */ /* 0x000fe20007810000 */
[----:B------:R-:W-:Y:S01]  /*5a00*/  MUFU.EX2 R44, R44 ;  /* 0x0000002c002c7308 */ /* 0x000fe20000000800 */
[----:B------:R-:W-:Y:S02]  /*5a10*/  FSEL R52, R52, -INF , P4 ;  /* 0xff80000034347808 */ /* 0x000fe40002000000 */
[----:B0-----:R-:W-:Y:S02]  /*5a20*/  FMNMX.FTZ R7, R49, R30, !PT ;  /* 0x0000001e31077209 */ /* 0x001fe40007810000 */
[----:B------:R-:W-:Y:S02]  /*5a30*/  ISETP.GT.AND P4, PT, R2, 0x40, PT ;  /* 0x000000400200780c */ /* 0x000fe40003f84270 */
[----:B------:R-:W-:Y:S01]  /*5a40*/  FMNMX.FTZ R30, R52, R7, !PT ;  /* 0x00000007341e7209 */ /* 0x000fe20007810000 */
[----:B------:R0:W2:Y:S01]  /*5a50*/  MUFU.EX2 R28, R39 ;  /* 0x00000027001c7308 */ /* 0x0000a20000000800 */
[----:B------:R-:W-:-:S02]  /*5a60*/  FSEL R56, R56, -INF , P4 ;  /* 0xff80000038387808 */ /* 0x000fc40002000000 */
[----:B------:R-:W-:Y:S01]  /*5a70*/  FMNMX.FTZ R7, R53, R30, !PT ;  /* 0x0000001e35077209 */ /* 0x000fe20007810000 */
[-CC-:B------:R-:W-:Y:S01]  /*5a80*/  FFMA.FTZ R30, R43, R0.reuse, -R14.reuse ;  /* 0x000000002b1e7223 */ /* 0x180fe2000001080e */
[----:B------:R-:W-:Y:S02]  /*5a90*/  ISETP.GT.AND P4, PT, R2, 0x48, PT ;  /* 0x000000480200780c */ /* 0x000fe40003f84270 */
[----:B------:R-:W-:Y:S01]  /*5aa0*/  FMNMX.FTZ R32, R56, R7, !PT ;  /* 0x0000000738207209 */ /* 0x000fe20007810000 */
[----:B------:R-:W-:Y:S01]  /*5ab0*/  MUFU.EX2 R48, R48 ;  /* 0x0000003000307308 */ /* 0x000fe20000000800 */
[----:B------:R-:W-:Y:S01]  /*5ac0*/  FSEL R43, R60, -INF , P4 ;  /* 0xff8000003c2b7808 */ /* 0x000fe20002000000 */
[--C-:B0-----:R-:W-:Y:S01]  /*5ad0*/  FFMA.FTZ R39, R47, R0, -R14.reuse ;  /* 0x000000002f277223 */ /* 0x101fe2000001080e */
[----:B------:R-:W-:Y:S01]  /*5ae0*/  FMNMX.FTZ R32, R57, R32, !PT ;  /* 0x0000002039207209 */ /* 0x000fe20007810000 */
[-CC-:B------:R-:W-:Y:S01]  /*5af0*/  FFMA.FTZ R47, R59, R0.reuse, -R14.reuse ;  /* 0x000000003b2f7223 */ /* 0x180fe2000001080e */
[----:B------:R-:W-:Y:S01]  /*5b00*/  ISETP.GT.AND P4, PT, R2, 0x50, PT ;  /* 0x000000500200780c */ /* 0x000fe20003f84270 */
[--C-:B------:R-:W-:Y:S01]  /*5b10*/  FFMA.FTZ R59, R67, R0, -R14.reuse ;  /* 0x00000000433b7223 */ /* 0x100fe2000001080e */
[----:B------:R-:W-:Y:S01]  /*5b20*/  FMNMX.FTZ R34, R43, R32, !PT ;  /* 0x000000202b227209 */ /* 0x000fe20007810000 */
[----:B------:R-:W-:Y:S01]  /*5b30*/  MUFU.EX2 R30, R30 ;  /* 0x0000001e001e7308 */ /* 0x000fe20000000800 */
[----:B------:R-:W-:Y:S01]  /*5b40*/  FSEL R64, R64, -INF , P4 ;  /* 0xff80000040407808 */ /* 0x000fe20002000000 */
[----:B------:R-:W-:Y:S01]  /*5b50*/  FFMA.FTZ R67, R165, R0, -R14 ;  /* 0x00000000a5437223 */ /* 0x000fe2000001080e */
[----:B------:R-:W-:-:S02]  /*5b60*/  FMNMX.FTZ R7, R61, R34, !PT ;  /* 0x000000223d077209 */ /* 0x000fc40007810000 */
[----:B------:R-:W-:Y:S02]  /*5b70*/  ISETP.GT.AND P4, PT, R2, 0x58, PT ;  /* 0x000000580200780c */ /* 0x000fe40003f84270 */
[----:B------:R-:W-:Y:S01]  /*5b80*/  FMNMX.FTZ R34, R64, R7, !PT ;  /* 0x0000000740227209 */ /* 0x000fe20007810000 */
[----:B------:R0:W-:Y:S01]  /*5b90*/  MUFU.EX2 R32, R169 ;  /* 0x000000a900207308 */ /* 0x0001e20000000800 */
[----:B------:R-:W-:Y:S02]  /*5ba0*/  FSEL R68, R68, -INF , P4 ;  /* 0xff80000044447808 */ /* 0x000fe40002000000 */
[----:B------:R-:W-:Y:S02]  /*5bb0*/  FMNMX.FTZ R7, R65, R34, !PT ;  /* 0x0000002241077209 */ /* 0x000fe40007810000 */
[----:B------:R-:W-:Y:S02]  /*5bc0*/  ISETP.GT.AND P4, PT, R2, 0x60, PT ;  /* 0x000000600200780c */ /* 0x000fe40003f84270 */
[----:B------:R-:W-:Y:S01]  /*5bd0*/  FMNMX.FTZ R34, R68, R7, !PT ;  /* 0x0000000744227209 */ /* 0x000fe20007810000 */
[----:B------:R-:W3:Y:S01]  /*5be0*/  MUFU.EX2 R39, R39 ;  /* 0x0000002700277308 */ /* 0x000ee20000000800 */
[----:B------:R-:W-:Y:S01]  /*5bf0*/  FSEL R72, R72, -INF , P4 ;  /* 0xff80000048487808 */ /* 0x000fe20002000000 */
[--C-:B0-----:R-:W-:Y:S01]  /*5c00*/  FFMA.FTZ R169, R171, R0, -R14.reuse ;  /* 0x00000000aba97223 */ /* 0x101fe2000001080e */
[----:B------:R-:W-:Y:S01]  /*5c10*/  FMNMX.FTZ R7, R69, R34, !PT ;  /* 0x0000002245077209 */ /* 0x000fe20007810000 */
[-CC-:B------:R-:W-:Y:S01]  /*5c20*/  FFMA.FTZ R171, R173, R0.reuse, -R14.reuse ;  /* 0x00000000adab7223 */ /* 0x180fe2000001080e */
[----:B------:R-:W-:Y:S01]  /*5c30*/  ISETP.GT.AND P4, PT, R2, 0x68, PT ;  /* 0x000000680200780c */ /* 0x000fe20003f84270 */
[-CC-:B------:R-:W-:Y:S01]  /*5c40*/  FFMA.FTZ R34, R51, R0.reuse, -R14.reuse ;  /* 0x0000000033227223 */ /* 0x180fe2000001080e */
[----:B------:R-:W-:Y:S01]  /*5c50*/  FMNMX.FTZ R36, R72, R7, !PT ;  /* 0x0000000748247209 */ /* 0x000fe20007810000 */
[----:B------:R-:W-:Y:S01]  /*5c60*/  MUFU.EX2 R169, R169 ;  /* 0x000000a900a97308 */ /* 0x000fe20000000800 */
[----:B------:R-:W-:Y:S01]  /*5c70*/  FSEL R76, R76, -INF , P4 ;  /* 0xff8000004c4c7808 */ /* 0x000fe20002000000 */
[--C-:B------:R-:W-:Y:S01]  /*5c80*/  FFMA.FTZ R51, R63, R0, -R14.reuse ;  /* 0x000000003f337223 */ /* 0x100fe2000001080e */
[----:B------:R-:W-:Y:S01]  /*5c90*/  FMNMX.FTZ R7, R73, R36, !PT ;  /* 0x0000002449077209 */ /* 0x000fe20007810000 */
[----:B------:R-:W-:Y:S01]  /*5ca0*/  FFMA.FTZ R63, R75, R0, -R14 ;  /* 0x000000004b3f7223 */ /* 0x000fe2000001080e */
[----:B------:R-:W-:-:S02]  /*5cb0*/  ISETP.GT.AND P4, PT, R2, 0x70, PT ;  /* 0x000000700200780c */ /* 0x000fc40003f84270 */
[----:B------:R-:W-:Y:S01]  /*5cc0*/  FMNMX.FTZ R36, R76, R7, !PT ;  /* 0x000000074c247209 */ /* 0x000fe20007810000 */
[----:B------:R-:W-:Y:S01]  /*5cd0*/  MUFU.EX2 R34, R34 ;  /* 0x0000002200227308 */ /* 0x000fe20000000800 */
[----:B------:R-:W-:Y:S02]  /*5ce0*/  FSEL R173, R80, -INF , P4 ;  /* 0xff80000050ad7808 */ /* 0x000fe40002000000 */
[----:B------:R-:W-:Y:S02]  /*5cf0*/  FMNMX.FTZ R36, R77, R36, !PT ;  /* 0x000000244d247209 */ /* 0x000fe40007810000 */
[----:B------:R-:W-:Y:S02]  /*5d00*/  ISETP.GT.AND P4, PT, R2, 0x78, PT ;  /* 0x000000780200780c */ /* 0x000fe40003f84270 */
[----:B------:R-:W-:Y:S01]  /*5d10*/  FMNMX.FTZ R38, R173, R36, !PT ;  /* 0x00000024ad267209 */ /* 0x000fe20007810000 */
[----:B------:R-:W-:Y:S01]  /*5d20*/  MUFU.EX2 R171, R171 ;  /* 0x000000ab00ab7308 */ /* 0x000fe20000000800 */
[----:B------:R-:W-:-:S02]  /*5d30*/  FSEL R84, R84, -INF , P4 ;  /* 0xff80000054547808 */ /* 0x000fc40002000000 */
[----:B------:R-:W-:Y:S01]  /*5d40*/  FMNMX.FTZ R7, R81, R38, !PT ;  /* 0x0000002651077209 */ /* 0x000fe20007810000 */
[----:B------:R-:W-:Y:S01]  /*5d50*/  FFMA.FTZ R38, R177, R0, -R14 ;  /* 0x00000000b1267223 */ /* 0x000fe2000001080e */
[----:B-1----:R-:W-:Y:S02]  /*5d60*/  F2FP.BF16.F32.PACK_AB R177, R26, R13 ;  /* 0x0000000d1ab1723e */ /* 0x002fe400000010ff */
[----:B------:R-:W-:Y:S01]  /*5d70*/  FMNMX.FTZ R2, R84, R7, !PT ;  /* 0x0000000754027209 */ /* 0x000fe20007810000 */
[----:B------:R0:W-:Y:S01]  /*5d80*/  MUFU.EX2 R36, R55 ;  /* 0x0000003700247308 */ /* 0x0001e20000000800 */
[----:B--2---:R-:W-:Y:S02]  /*5d90*/  F2FP.BF16.F32.PACK_AB R179, R28, R15 ;  /* 0x0000000f1cb3723e */ /* 0x004fe400000010ff */
[----:B------:R-:W-:Y:S02]  /*5da0*/  FMNMX.FTZ R2, R85, R2, !PT ;  /* 0x0000000255027209 */ /* 0x000fe40007810000 */
[----:B------:R-:W-:-:S02]  /*5db0*/  F2FP.BF16.F32.PACK_AB R183, R24, R11 ;  /* 0x0000000b18b7723e */ /* 0x000fc400000010ff */
[----:B---3--:R-:W-:Y:S01]  /*5dc0*/  F2FP.BF16.F32.PACK_AB R175, R39, R32 ;  /* 0x0000002027af723e */ /* 0x008fe200000010ff */
[----:B------:R-:W1:Y:S01]  /*5dd0*/  SHFL.BFLY PT, R7, R2, 0x2, 0x1f ;  /* 0x0c401f0002077f89 */ /* 0x000e6200000e0000 */
[----:B------:R-:W2:Y:S01]  /*5de0*/  MUFU.EX2 R47, R47 ;  /* 0x0000002f002f7308 */ /* 0x000ea20000000800 */
[-CC-:B0-----:R-:W-:Y:S01]  /*5df0*/  FFMA.FTZ R55, R71, R0.reuse, -R14.reuse ;  /* 0x0000000047377223 */ /* 0x181fe2000001080e */
[----:B------:R-:W-:-:S06]  /*5e00*/  FFMA.FTZ R71, R83, R0, -R14 ;  /* 0x0000000053477223 */ /* 0x000fcc000001080e */
[----:B------:R-:W-:Y:S08]  /*5e10*/  MUFU.EX2 R38, R38 ;  /* 0x0000002600267308 */ /* 0x000ff00000000800 */
[----:B------:R-:W0:Y:S01]  /*5e20*/  MUFU.EX2 R51, R51 ;  /* 0x0000003300337308 */ /* 0x000e220000000800 */
[----:B--2---:R-:W-:Y:S01]  /*5e30*/  F2FP.BF16.F32.PACK_AB R165, R47, R40 ;  /* 0x000000282fa5723e */ /* 0x004fe200000010ff */
[----:B------:R-:W-:-:S02]  /*5e40*/  WARPGROUP.DEPBAR.LE gsb0, 0x0 ;  /* 0x00008000000079c5 */ /* 0x000fc40000010000 */
[----:B-1----:R-:W-:Y:S01]  /*5e50*/  FMNMX.FTZ R50, R2, R7, !PT ;  /* 0x0000000702327209 */ /* 0x002fe20007810000 */
[----:B------:R-:W-:-:S03]  /*5e60*/  WARPGROUP.ARRIVE ;  /* 0x00000000000079c5 */ /* 0x000fc60000000000 */
[----:B------:R-:W-:Y:S01]  /*5e70*/  MUFU.EX2 R59, R59 ;  /* 0x0000003b003b7308 */ /* 0x000fe20000000800 */
[----:B------:R-:W1:Y:S07]  /*5e80*/  SHFL.BFLY PT, R7, R50, 0x1, 0x1f ;  /* 0x0c201f0032077f89 */ /* 0x000e6e00000e0000 */
[----:B------:R-:W-:Y:S01]  /*5e90*/  MUFU.EX2 R55, R55 ;  /* 0x0000003700377308 */ /* 0x000fe20000000800 */
[----:B0-----:R-:W-:-:S07]  /*5ea0*/  F2FP.BF16.F32.PACK_AB R167, R51, R38 ;  /* 0x0000002633a7723e */ /* 0x001fce00000010ff */
[----:B------:R-:W0:Y:S08]  /*5eb0*/  MUFU.EX2 R63, R63 ;  /* 0x0000003f003f7308 */ /* 0x000e300000000800 */
[----:B------:R-:W-:Y:S01]  /*5ec0*/  MUFU.EX2 R67, R67 ;  /* 0x0000004300437308 */ /* 0x000fe20000000800 */
[----:B-1----:R-:W-:Y:S01]  /*5ed0*/  FMNMX.FTZ R7, R50, R7, !PT ;  /* 0x0000000732077209 */ /* 0x002fe20007810000 */
[-CC-:B------:R-:W-:Y:S01]  /*5ee0*/  FFMA.FTZ R50, R79, R0.reuse, -R14.reuse ;  /* 0x000000004f327223 */ /* 0x180fe2000001080e */
[----:B------:R-:W-:-:S02]  /*5ef0*/  FFMA.FTZ R14, R87, R0, -R14 ;  /* 0x00000000570e7223 */ /* 0x000fc4000001080e */
[C---:B------:R-:W-:Y:S01]  /*5f00*/  FSETP.NEU.FTZ.AND P4, PT, R7.reuse, -INF , PT ;  /* 0xff8000000700780b */ /* 0x040fe20003f9d000 */
[----:B------:R-:W-:Y:S02]  /*5f10*/  FMUL.FTZ R58, R7, R0 ;  /* 0x00000000073a7220 */ /* 0x000fe40000410000 */
[----:B------:R-:W-:Y:S01]  /*5f20*/  MUFU.EX2 R71, R71 ;  /* 0x0000004700477308 */ /* 0x000fe20000000800 */
[----:B0-----:R-:W-:Y:S02]  /*5f30*/  F2FP.BF16.F32.PACK_AB R157, R63, R46 ;  /* 0x0000002e3f9d723e */ /* 0x001fe400000010ff */
[----:B------:R-:W-:-:S05]  /*5f40*/  FSEL R58, R58, RZ, P4 ;  /* 0x000000ff3a3a7208 */ /* 0x000fca0002000000 */
[----:B------:R-:W-:Y:S01]  /*5f50*/  MUFU.EX2 R50, R50 ;  /* 0x0000003200327308 */ /* 0x000fe20000000800 */
[-CC-:B------:R-:W-:Y:S01]  /*5f60*/  FFMA.FTZ R180, R3, R0.reuse, -R58.reuse ;  /* 0x0000000003b47223 */ /* 0x180fe2000001083a */
[----:B------:R-:W-:Y:S01]  /*5f70*/  FSEL R3, R4, RZ, P3 ;  /* 0x000000ff04037208 */ /* 0x000fe20001800000 */
[-CC-:B------:R-:W-:Y:S01]  /*5f80*/  FFMA.FTZ R174, R35, R0.reuse, -R58.reuse ;  /* 0x0000000023ae7223 */ /* 0x180fe2000001083a */
[-CC-:B------:R-:W-:Y:S01]  /*5f90*/  FFMA.FTZ R35, R45, R0.reuse, -R58.reuse ;  /* 0x000000002d237223 */ /* 0x180fe2000001083a */
[-CC-:B------:R-:W-:Y:S01]  /*5fa0*/  FFMA.FTZ R25, R25, R0.reuse, -R58.reuse ;  /* 0x0000000019197223 */ /* 0x180fe2000001083a */
[----:B------:R-:W-:Y:S01]  /*5fb0*/  FFMA.FTZ R182, R27, R0, -R58 ;  /* 0x000000001bb67223 */ /* 0x000fe2000001083a */
[----:B------:R-:W-:Y:S01]  /*5fc0*/  FADD.FTZ R45, -R3, R8 ;  /* 0x00000008032d7221 */ /* 0x000fe20000010100 */
[----:B------:R-:W-:Y:S01]  /*5fd0*/  FSEL R3, R7, RZ, P4 ;  /* 0x000000ff07037208 */ /* 0x000fe20002000000 */
[----:B------:R-:W-:Y:S01]  /*5fe0*/  MUFU.EX2 R180, R180 ;  /* 0x000000b400b47308 */ /* 0x000fe20000000800 */
[----:B------:R-:W-:-:S02]  /*5ff0*/  IMAD.U32 R8, RZ, RZ, UR58 ;  /* 0x0000003aff087e24 */ /* 0x000fc4000f8e00ff */
[-C--:B------:R-:W-:Y:S01]  /*6000*/  FMUL.FTZ R2, R45, R0.reuse ;  /* 0x000000002d027220 */ /* 0x080fe20000410000 */
[-C--:B------:R-:W-:Y:S01]  /*6010*/  FFMA.FTZ R27, R29, R0.reuse, -R58 ;  /* 0x000000001d1b7223 */ /* 0x080fe2000001083a */
[----:B------:R-:W-:Y:S01]  /*6020*/  FADD.FTZ R3, -R3, R10 ;  /* 0x0000000a03037221 */ /* 0x000fe20000010100 */
[----:B------:R-:W-:Y:S01]  /*6030*/  IMAD.U32 R10, RZ, RZ, UR7 ;  /* 0x00000007ff0a7e24 */ /* 0x000fe2000f8e00ff */
[----:B------:R-:W-:Y:S01]  /*6040*/  UMOV UR7, 0x40000040 ;  /* 0x4000004000077882 */ /* 0x000fe20000000000 */
[----:B------:R-:W-:Y:S01]  /*6050*/  @!P1 VIADD R8, R8, 0x34840 ;  /* 0x0003484008089836 */ /* 0x000fe20000000000 */
[----:B------:R-:W-:Y:S01]  /*6060*/  HGMMA.64x128x16.F32.BF16 R88, R152, gdesc[UR4].tnspB, R88, gsb0 ;  /* 0x41e0000498587df0 */ /* 0x000fe20008001858 */
[-C--:B------:R-:W-:Y:S01]  /*6070*/  FMUL.FTZ R3, R3, R0.reuse ;  /* 0x0000000003037220 */ /* 0x080fe20000410000 */
[----:B------:R-:W0:Y:S01]  /*6080*/  MUFU.EX2 R2, R2 ;  /* 0x0000000200027308 */ /* 0x000e220000000800 */
[-C--:B------:R-:W-:Y:S01]  /*6090*/  FFMA.FTZ R176, R163, R0.reuse, -R58 ;  /* 0x00000000a3b07223 */ /* 0x080fe2000001083a */
[----:B------:R-:W-:Y:S01]  /*60a0*/  @!P1 PRMT R8, RZ, 0x654, R8 ;  /* 0x00000654ff089816 */ /* 0x000fe20000000008 */
        /* <DEDUP_REMOVED lines=12> */
[-CC-:B------:R-:W-:Y:S01]  /*6170*/  FFMA.FTZ R164, R56, R0.reuse, -R58.reuse ;  /* 0x0000000038a47223 */ /* 0x180fe2000001083a */
[----:B------:R-:W2:Y:S01]  /*6180*/  MUFU.EX2 R25, R25 ;  /* 0x0000001900197308 */ /* 0x000ea20000000800 */
[----:B0-----:R-:W-:Y:S01]  /*6190*/  FFMA.FTZ R43, R2, R5, R161 ;  /* 0x00000005022b7223 */ /* 0x001fe200000100a1 */
[-CC-:B------:R-:W-:Y:S01]  /*61a0*/  FFMA.FTZ R61, R61, R0.reuse, -R58.reuse ;  /* 0x000000003d3d7223 */ /* 0x180fe2000001083a */
[-CC-:B------:R-:W-:Y:S01]  /*61b0*/  FFMA.FTZ R160, R64, R0.reuse, -R58.reuse ;  /* 0x0000000040a07223 */ /* 0x180fe2000001083a */
[-CC-:B------:R-:W-:Y:S01]  /*61c0*/  FFMA.FTZ R162, R68, R0.reuse, -R58.reuse ;  /* 0x0000000044a27223 */ /* 0x180fe2000001083a */
[-CC-:B------:R-:W-:Y:S01]  /*61d0*/  FFMA.FTZ R156, R72, R0.reuse, -R58.reuse ;  /* 0x00000000489c7223 */ /* 0x180fe2000001083a */
[-CC-:B------:R-:W-:Y:S01]  /*61e0*/  FFMA.FTZ R73, R73, R0.reuse, -R58.reuse ;  /* 0x0000000049497223 */ /* 0x180fe2000001083a */
[----:B------:R-:W-:Y:S01]  /*61f0*/  FFMA.FTZ R76, R76, R0, -R58 ;  /* 0x000000004c4c7223 */ /* 0x000fe2000001083a */
[----:B------:R-:W0:Y:S01]  /*6200*/  MUFU.EX2 R182, R182 ;  /* 0x000000b600b67308 */ /* 0x000e220000000800 */
[----:B-1----:R-:W-:Y:S01]  /*6210*/  FFMA.FTZ R6, R3, R6, R180 ;  /* 0x0000000603067223 */ /* 0x002fe200000100b4 */
[-CC-:B------:R-:W-:Y:S01]  /*6220*/  FFMA.FTZ R77, R77, R0.reuse, -R58.reuse ;  /* 0x000000004d4d7223 */ /* 0x180fe2000001083a */
[-CC-:B------:R-:W-:Y:S01]  /*6230*/  FFMA.FTZ R81, R81, R0.reuse, -R58.reuse ;  /* 0x0000000051517223 */ /* 0x180fe2000001083a */
[----:B------:R-:W-:Y:S01]  /*6240*/  FFMA.FTZ R84, R84, R0, -R58 ;  /* 0x0000000054547223 */ /* 0x000fe2000001083a */
[C---:B------:R-:W-:Y:S01]  /*6250*/  ISETP.GT.AND P3, PT, R9.reuse, R12, PT ;  /* 0x0000000c0900720c */ /* 0x040fe20003f64270 */
[----:B------:R-:W-:Y:S01]  /*6260*/  VIADD R9, R9, 0xffffffff ;  /* 0xffffffff09097836 */ /* 0x000fe20000000000 */
[----:B------:R-:W-:Y:S01]  /*6270*/  F2FP.BF16.F32.PACK_AB R161, R59, R44 ;  /* 0x0000002c3ba1723e */ /* 0x000fe200000010ff */
[----:B------:R-:W1:Y:S01]  /*6280*/  MUFU.EX2 R27, R27 ;  /* 0x0000001b001b7308 */ /* 0x000e620000000800 */
[C---:B--2---:R-:W-:Y:S01]  /*6290*/  FADD.FTZ R49, R25.reuse, R6 ;  /* 0x0000000619317221 */ /* 0x044fe20000010000 */
[----:B------:R-:W-:Y:S01]  /*62a0*/  FADD.FTZ R6, R20, R43 ;  /* 0x0000002b14067221 */ /* 0x000fe20000010000 */
[----:B------:R-:W-:-:S02]  /*62b0*/  F2FP.BF16.F32.PACK_AB R180, R25, R180 ;  /* 0x000000b419b4723e */ /* 0x000fc400000010ff */
[----:B------:R-:W-:Y:S01]  /*62c0*/  F2FP.BF16.F32.PACK_AB R163, R55, R42 ;  /* 0x0000002a37a3723e */ /* 0x000fe200000010ff */
[----:B------:R-:W-:Y:S01]  /*62d0*/  FADD.FTZ R43, R11, R6 ;  /* 0x000000060b2b7221 */ /* 0x000fe20000010000 */
[----:B------:R-:W-:Y:S01]  /*62e0*/  F2FP.BF16.F32.PACK_AB R159, R67, R48 ;  /* 0x00000030439f723e */ /* 0x000fe200000010ff */
[----:B------:R-:W2:Y:S02]  /*62f0*/  MUFU.EX2 R176, R176 ;  /* 0x000000b000b07308 */ /* 0x000ea40000000800 */
[----:B------:R-:W-:Y:S01]  /*6300*/  FADD.FTZ R6, R24, R43 ;  /* 0x0000002b18067221 */ /* 0x000fe20000010000 */
[----:B------:R-:W-:-:S03]  /*6310*/  FFMA.FTZ R43, R65, R0, -R58 ;  /* 0x00000000412b7223 */ /* 0x000fc6000001083a */
[----:B------:R-:W-:Y:S02]  /*6320*/  FADD.FTZ R53, R13, R6 ;  /* 0x000000060d357221 */ /* 0x000fe40000010000 */
[----:B------:R-:W3:Y:S02]  /*6330*/  MUFU.EX2 R29, R29 ;  /* 0x0000001d001d7308 */ /* 0x000ee40000000800 */
[----:B------:R-:W-:-:S04]  /*6340*/  FADD.FTZ R6, R26, R53 ;  /* 0x000000351a067221 */ /* 0x000fc80000010000 */
[----:B------:R-:W-:Y:S01]  /*6350*/  FADD.FTZ R53, R15, R6 ;  /* 0x000000060f357221 */ /* 0x000fe20000010000 */
[----:B------:R-:W-:Y:S01]  /*6360*/  FFMA.FTZ R6, R173, R0, -R58 ;  /* 0x00000000ad067223 */ /* 0x000fe2000001083a */
[----:B------:R-:W4:Y:S01]  /*6370*/  MUFU.EX2 R178, R178 ;  /* 0x000000b200b27308 */ /* 0x000f220000000800 */
[----:B------:R-:W-:-:S07]  /*6380*/  F2FP.BF16.F32.PACK_AB R173, R30, R21 ;  /* 0x000000151ead723e */ /* 0x000fce00000010ff */
[----:B------:R-:W5:Y:S08]  /*6390*/  MUFU.EX2 R31, R31 ;  /* 0x0000001f001f7308 */ /* 0x000f700000000800 */
        /* <DEDUP_REMOVED lines=8> */
[----:B------:R-:W5:Y:S01]  /*6420*/  MUFU.EX2 R164, R164 ;  /* 0x000000a400a47308 */ /* 0x000f620000000800 */
[----:B------:R-:W-:-:S02]  /*6430*/  WARPGROUP.DEPBAR.LE gsb0, 0x0 ;  /* 0x00008000000079c5 */ /* 0x000fc40000010000 */
[----:B------:R0:W-:Y:S01]  /*6440*/  @!P1 SYNCS.ARRIVE.TRANS64.RED.A1T0 RZ, [R8+URZ], RZ ;  /* 0x000000ff08ff99a7 */ /* 0x0001e2000810043f */
[----:B------:R-:W-:-:S04]  /*6450*/  F2FP.BF16.F32.PACK_AB R153, R71, R50 ;  /* 0x000000324799723e */ /* 0x000fc800000010ff */
[----:B------:R-:W5:Y:S01]  /*6460*/  MUFU.EX2 R45, R45 ;  /* 0x0000002d002d7308 */ /* 0x000f620000000800 */
[----:B0-----:R-:W-:-:S07]  /*6470*/  @!P1 VIADD R8, R10, 0x34860 ;  /* 0x000348600a089836 */ /* 0x001fce0000000000 */
[----:B------:R-:W0:Y:S01]  /*6480*/  MUFU.EX2 R166, R166 ;  /* 0x000000a600a67308 */ /* 0x000e220000000800 */
[----:B------:R-:W-:-:S04]  /*6490*/  @!P1 PRMT R8, RZ, 0x654, R8 ;  /* 0x00000654ff089816 */ /* 0x000fc80000000008 */
[----:B------:R1:W-:Y:S03]  /*64a0*/  @!P1 SYNCS.ARRIVE.TRANS64.RED.A1T0 RZ, [R8+URZ], RZ ;  /* 0x000000ff08ff99a7 */ /* 0x0003e6000810043f */
[----:B------:R-:W0:Y:S01]  /*64b0*/  MUFU.EX2 R5, R61 ;  /* 0x0000003d00057308 */ /* 0x000e220000000800 */
[----:B-1----:R-:W-:-:S07]  /*64c0*/  FADD.FTZ R8, R182, R49 ;  /* 0x00000031b6087221 */ /* 0x002fce0000010000 */
[----:B------:R-:W1:Y:S01]  /*64d0*/  MUFU.EX2 R160, R160 ;  /* 0x000000a000a07308 */ /* 0x000e620000000800 */
[C---:B------:R-:W-:Y:S01]  /*64e0*/  F2FP.BF16.F32.PACK_AB R182, R27.reuse, R182 ;  /* 0x000000b61bb6723e */ /* 0x040fe200000010ff */
[----:B------:R-:W-:-:S04]  /*64f0*/  FADD.FTZ R49, R27, R8 ;  /* 0x000000081b317221 */ /* 0x000fc80000010000 */
[----:B--2---:R-:W-:Y:S02]  /*6500*/  FADD.FTZ R8, R176, R49 ;  /* 0x00000031b0087221 */ /* 0x004fe40000010000 */
[----:B------:R-:W2:Y:S01]  /*6510*/  MUFU.EX2 R43, R43 ;  /* 0x0000002b002b7308 */ /* 0x000ea20000000800 */
[-CC-:B------:R-:W-:Y:S01]  /*6520*/  FFMA.FTZ R49, R69, R0.reuse, -R58.reuse ;  /* 0x0000000045317223 */ /* 0x180fe2000001083a */
[----:B------:R-:W-:Y:S01]  /*6530*/  FFMA.FTZ R58, R85, R0, -R58 ;  /* 0x00000000553a7223 */ /* 0x000fe2000001083a */
[C---:B---3--:R-:W-:Y:S01]  /*6540*/  FADD.FTZ R57, R29.reuse, R8 ;  /* 0x000000081d397221 */ /* 0x048fe20000010000 */
[----:B------:R-:W-:-:S03]  /*6550*/  F2FP.BF16.F32.PACK_AB R176, R29, R176 ;  /* 0x000000b01db0723e */ /* 0x000fc600000010ff */
[----:B----4-:R-:W-:Y:S01]  /*6560*/  FADD.FTZ R8, R178, R57 ;  /* 0x00000039b2087221 */ /* 0x010fe20000010000 */
[----:B------:R-:W3:Y:S01]  /*6570*/  MUFU.EX2 R162, R162 ;  /* 0x000000a200a27308 */ /* 0x000ee20000000800 */
[C---:B-----5:R-:W-:Y:S02]  /*6580*/  F2FP.BF16.F32.PACK_AB R178, R31.reuse, R178 ;  /* 0x000000b21fb2723e */ /* 0x060fe400000010ff */
[----:B------:R-:W-:Y:S01]  /*6590*/  FADD.FTZ R57, R31, R8 ;  /* 0x000000081f397221 */ /* 0x000fe20000010000 */
[----:B------:R-:W-:-:S03]  /*65a0*/  FADD.FTZ R8, R28, R53 ;  /* 0x000000351c087221 */ /* 0x000fc60000010000 */
[----:B------:R-:W-:Y:S01]  /*65b0*/  FADD.FTZ R10, R172, R57 ;  /* 0x00000039ac0a7221 */ /* 0x000fe20000010000 */
[----:B------:R-:W-:Y:S01]  /*65c0*/  FADD.FTZ R53, R21, R8 ;  /* 0x0000000815357221 */ /* 0x000fe20000010000 */
[----:B------:R-:W4:Y:S01]  /*65d0*/  MUFU.EX2 R49, R49 ;  /* 0x0000003100317308 */ /* 0x000f220000000800 */
[C---:B------:R-:W-:Y:S01]  /*65e0*/  F2FP.BF16.F32.PACK_AB R172, R33.reuse, R172 ;  /* 0x000000ac21ac723e */ /* 0x040fe200000010ff */
[----:B------:R-:W-:Y:S01]  /*65f0*/  FADD.FTZ R57, R33, R10 ;  /* 0x0000000a21397221 */ /* 0x000fe20000010000 */
[----:B------:R-:W-:-:S03]  /*6600*/  FADD.FTZ R53, R30, R53 ;  /* 0x000000351e357221 */ /* 0x000fc60000010000 */
[----:B------:R-:W-:Y:S01]  /*6610*/  FADD.FTZ R8, R174, R57 ;  /* 0x00000039ae087221 */ /* 0x000fe20000010000 */
[----:B------:R-:W-:Y:S01]  /*6620*/  FADD.FTZ R10, R32, R53 ;  /* 0x00000035200a7221 */ /* 0x000fe20000010000 */
[----:B------:R-:W-:Y:S01]  /*6630*/  MUFU.EX2 R156, R156 ;  /* 0x0000009c009c7308 */ /* 0x000fe20000000800 */
        /* <DEDUP_REMOVED lines=8> */
[C---:B------:R-:W-:Y:S01]  /*66c0*/  FADD.FTZ R8, R34.reuse, R13 ;  /* 0x0000000d22087221 */ /* 0x040fe20000010000 */
[----:B------:R-:W-:Y:S02]  /*66d0*/  F2FP.BF16.F32.PACK_AB R169, R34, R169 ;  /* 0x000000a922a9723e */ /* 0x000fe400000010ff */
[----:B------:R-:W-:Y:S01]  /*66e0*/  FADD.FTZ R10, R170, R25 ;  /* 0x00000019aa0a7221 */ /* 0x000fe20000010000 */
[----:B------:R-:W-:Y:S01]  /*66f0*/  FADD.FTZ R13, R171, R8 ;  /* 0x00000008ab0d7221 */ /* 0x000fe20000010000 */
[----:B------:R-:W-:Y:S01]  /*6700*/  MUFU.EX2 R27, R76 ;  /* 0x0000004c001b7308 */ /* 0x000fe20000000800 */
[C---:B------:R-:W-:Y:S01]  /*6710*/  F2FP.BF16.F32.PACK_AB R170, R41.reuse, R170 ;  /* 0x000000aa29aa723e */ /* 0x040fe200000010ff */
[----:B------:R-:W-:Y:S01]  /*6720*/  FADD.FTZ R25, R41, R10 ;  /* 0x0000000a29197221 */ /* 0x000fe20000010000 */
[C---:B------:R-:W-:Y:S01]  /*6730*/  FADD.FTZ R13, R36.reuse, R13 ;  /* 0x0000000d240d7221 */ /* 0x040fe20000010000 */
[----:B------:R-:W-:-:S02]  /*6740*/  F2FP.BF16.F32.PACK_AB R171, R36, R171 ;  /* 0x000000ab24ab723e */ /* 0x000fc400000010ff */
[----:B------:R-:W-:Y:S01]  /*6750*/  FADD.FTZ R8, R164, R25 ;  /* 0x00000019a4087221 */ /* 0x000fe20000010000 */
[----:B------:R-:W-:Y:S01]  /*6760*/  FADD.FTZ R10, R40, R13 ;  /* 0x0000000d280a7221 */ /* 0x000fe20000010000 */
[----:B------:R3:W-:Y:S01]  /*6770*/  MUFU.EX2 R21, R6 ;  /* 0x0000000600157308 */ /* 0x0007e20000000800 */
[C---:B------:R-:W-:Y:S01]  /*6780*/  F2FP.BF16.F32.PACK_AB R164, R45.reuse, R164 ;  /* 0x000000a42da4723e */ /* 0x040fe200000010ff */
[----:B------:R-:W-:Y:S01]  /*6790*/  FADD.FTZ R13, R45, R8 ;  /* 0x000000082d0d7221 */ /* 0x000fe20000010000 */
[----:B------:R-:W-:-:S03]  /*67a0*/  FADD.FTZ R15, R47, R10 ;  /* 0x0000000a2f0f7221 */ /* 0x000fc60000010000 */
[----:B0-----:R-:W-:Y:S01]  /*67b0*/  FADD.FTZ R8, R166, R13 ;  /* 0x0000000da6087221 */ /* 0x001fe20000010000 */
[----:B------:R-:W-:Y:S01]  /*67c0*/  FADD.FTZ R10, R38, R15 ;  /* 0x0000000f260a7221 */ /* 0x000fe20000010000 */
[----:B------:R-:W0:Y:S01]  /*67d0*/  MUFU.EX2 R77, R77 ;  /* 0x0000004d004d7308 */ /* 0x000e220000000800 */
[C---:B------:R-:W-:Y:S01]  /*67e0*/  F2FP.BF16.F32.PACK_AB R166, R5.reuse, R166 ;  /* 0x000000a605a6723e */ /* 0x040fe200000010ff */
[----:B------:R-:W-:Y:S01]  /*67f0*/  FADD.FTZ R13, R5, R8 ;  /* 0x00000008050d7221 */ /* 0x000fe20000010000 */
[----:B------:R-:W-:-:S03]  /*6800*/  FADD.FTZ R15, R51, R10 ;  /* 0x0000000a330f7221 */ /* 0x000fc60000010000 */
[----:B-1----:R-:W-:Y:S01]  /*6810*/  FADD.FTZ R8, R160, R13 ;  /* 0x0000000da0087221 */ /* 0x002fe20000010000 */
[----:B------:R-:W-:Y:S01]  /*6820*/  FADD.FTZ R10, R44, R15 ;  /* 0x0000000f2c0a7221 */ /* 0x000fe20000010000 */
[----:B------:R-:W1:Y:S01]  /*6830*/  MUFU.EX2 R81, R81 ;  /* 0x0000005100517308 */ /* 0x000e620000000800 */
[C---:B--2---:R-:W-:Y:S01]  /*6840*/  F2FP.BF16.F32.PACK_AB R160, R43.reuse, R160 ;  /* 0x000000a02ba0723e */ /* 0x044fe200000010ff */
[----:B------:R-:W-:Y:S01]  /*6850*/  FADD.FTZ R13, R43, R8 ;  /* 0x000000082b0d7221 */ /* 0x000fe20000010000 */
[----:B------:R-:W-:Y:S01]  /*6860*/  FADD.FTZ R15, R59, R10 ;  /* 0x0000000a3b0f7221 */ /* 0x000fe20000010000 */
[----:B------:R-:W-:Y:S02]  /*6870*/  IMAD.MOV.U32 R10, RZ, RZ, R7 ;  /* 0x000000ffff0a7224 */ /* 0x000fe400078e0007 */
[----:B---3--:R-:W-:Y:S01]  /*6880*/  FADD.FTZ R6, R162, R13 ;  /* 0x0000000da2067221 */ /* 0x008fe20000010000 */
[----:B------:R-:W-:Y:S01]  /*6890*/  FADD.FTZ R8, R42, R15 ;  /* 0x0000000f2a087221 */ /* 0x000fe20000010000 */
[----:B------:R-:W-:Y:S01]  /*68a0*/  MUFU.EX2 R54, R54 ;  /* 0x0000003600367308 */ /* 0x000fe20000000800 */
[C---:B----4-:R-:W-:Y:S01]  /*68b0*/  F2FP.BF16.F32.PACK_AB R162, R49.reuse, R162 ;  /* 0x000000a231a2723e */ /* 0x050fe200000010ff */
[----:B------:R-:W-:Y:S01]  /*68c0*/  FADD.FTZ R5, R49, R6 ;  /* 0x0000000631057221 */ /* 0x000fe20000010000 */
[----:B------:R-:W-:Y:S01]  /*68d0*/  FADD.FTZ R13, R55, R8 ;  /* 0x00000008370d7221 */ /* 0x000fe20000010000 */
[----:B0-----:R-:W-:-:S02]  /*68e0*/  F2FP.BF16.F32.PACK_AB R158, R77, R27 ;  /* 0x0000001b4d9e723e */ /* 0x001fc400000010ff */
[----:B------:R-:W-:Y:S01]  /*68f0*/  FADD.FTZ R6, R156, R5 ;  /* 0x000000059c067221 */ /* 0x000fe20000010000 */
[----:B------:R-:W-:Y:S01]  /*6900*/  FADD.FTZ R8, R46, R13 ;  /* 0x0000000d2e087221 */ /* 0x000fe20000010000 */
[----:B------:R-:W0:Y:S01]  /*6910*/  MUFU.EX2 R15, R84 ;  /* 0x00000054000f7308 */ /* 0x000e220000000800 */
[C---:B------:R-:W-:Y:S01]  /*6920*/  F2FP.BF16.F32.PACK_AB R156, R11.reuse, R156 ;  /* 0x0000009c0b9c723e */ /* 0x040fe200000010ff */
[----:B------:R-:W-:Y:S01]  /*6930*/  FADD.FTZ R6, R11, R6 ;  /* 0x000000060b067221 */ /* 0x000fe20000010000 */
[----:B------:R-:W-:Y:S01]  /*6940*/  FADD.FTZ R5, R63, R8 ;  /* 0x000000083f057221 */ /* 0x000fe20000010000 */
[----:B-1----:R-:W-:Y:S02]  /*6950*/  F2FP.BF16.F32.PACK_AB R152, R81, R21 ;  /* 0x000000155198723e */ /* 0x002fe400000010ff */
[----:B------:R-:W-:Y:S01]  /*6960*/  FADD.FTZ R6, R27, R6 ;  /* 0x000000061b067221 */ /* 0x000fe20000010000 */
[----:B------:R-:W-:Y:S01]  /*6970*/  FADD.FTZ R8, R48, R5 ;  /* 0x0000000530087221 */ /* 0x000fe20000010000 */
[----:B------:R-:W1:Y:S02]  /*6980*/  MUFU.EX2 R58, R58 ;  /* 0x0000003a003a7308 */ /* 0x000e640000000800 */
[----:B------:R-:W-:Y:S01]  /*6990*/  FADD.FTZ R6, R77, R6 ;  /* 0x000000064d067221 */ /* 0x000fe20000010000 */
[----:B------:R-:W-:-:S03]  /*69a0*/  FADD.FTZ R5, R67, R8 ;  /* 0x0000000843057221 */ /* 0x000fc60000010000 */
[----:B------:R-:W-:Y:S01]  /*69b0*/  FADD.FTZ R6, R21, R6 ;  /* 0x0000000615067221 */ /* 0x000fe20000010000 */
[----:B------:R-:W-:Y:S01]  /*69c0*/  FADD.FTZ R8, R50, R5 ;  /* 0x0000000532087221 */ /* 0x000fe20000010000 */
[----:B------:R-:W2:Y:S02]  /*69d0*/  MUFU.EX2 R14, R14 ;  /* 0x0000000e000e7308 */ /* 0x000ea40000000800 */
[----:B------:R-:W-:Y:S01]  /*69e0*/  FADD.FTZ R6, R81, R6 ;  /* 0x0000000651067221 */ /* 0x000fe20000010000 */
[----:B------:R-:W-:Y:S01]  /*69f0*/  FADD.FTZ R5, R71, R8 ;  /* 0x0000000847057221 */ /* 0x000fe20000010000 */
[----:B------:R-:W-:Y:S02]  /*6a00*/  IMAD.MOV.U32 R8, RZ, RZ, R4 ;  /* 0x000000ffff087224 */ /* 0x000fe400078e0004 */
[----:B0-----:R-:W-:Y:S01]  /*6a10*/  FADD.FTZ R6, R15, R6 ;  /* 0x000000060f067221 */ /* 0x001fe20000010000 */
[----:B------:R-:W-:Y:S01]  /*6a20*/  FADD.FTZ R5, R54, R5 ;  /* 0x0000000536057221 */ /* 0x000fe20000010000 */
[----:B-1----:R-:W-:-:S02]  /*6a30*/  F2FP.BF16.F32.PACK_AB R154, R58, R15 ;  /* 0x0000000f3a9a723e */ /* 0x002fc400000010ff */
[----:B------:R-:W-:Y:S01]  /*6a40*/  FADD.FTZ R6, R58, R6 ;  /* 0x000000063a067221 */ /* 0x000fe20000010000 */
[C---:B--2---:R-:W-:Y:S01]  /*6a50*/  FADD.FTZ R5, R14.reuse, R5 ;  /* 0x000000050e057221 */ /* 0x044fe20000010000 */
[----:B------:R-:W-:Y:S01]  /*6a60*/  F2FP.BF16.F32.PACK_AB R155, R14, R54 ;  /* 0x000000360e9b723e */ /* 0x000fe200000010ff */
[----:B------:R-:W-:Y:S06]  /*6a70*/  @P3 BRA `(.L_x_2240) ;  /* 0xffffffd400a43947 */ /* 0x000fec000383ffff */
.L_x_2231:
[----:B------:R-:W-:-:S13]  /*6a80*/  ISETP.GE.AND P2, PT, R9, R22, PT ;  /* 0x000000160900720c */ /* 0x000fda0003f46270 */
[----:B------:R-:W-:Y:S05]  /*6a90*/  @!P2 BRA `(.L_x_2241) ;  /* 0x000000200024a947 */ /* 0x000fea0003800000 */
[----:B------:R-:W-:Y:S01]  /*6aa0*/  IMAD.MOV.U32 R11, RZ, RZ, R4 ;  /* 0x000000ffff0b7224 */ /* 0x000fe200078e0004 */
[----:B------:R-:W-:Y:S01]  /*6ab0*/  UMOV UR59, UR38 ;  /* 0x00000026003b7c82 */ /* 0x000fe20008000000 */
[----:B------:R-:W-:Y:S01]  /*6ac0*/  IMAD.MOV.U32 R8, RZ, RZ, R7 ;  /* 0x000000ffff087224 */ /* 0x000fe200078e0007 */
[----:B------:R-:W-:-:S06]  /*6ad0*/  UMOV UR58, UR36 ;  /* 0x00000024003a7c82 */ /* 0x000fcc0008000000 */
.L_x_2250:
[----:B------:R-:W-:-:S04]  /*6ae0*/  UIADD3 UR36, UR58, 0x1, URZ ;  /* 0x000000013a247890 */ /* 0x000fc8000fffe03f */
[----:B------:R-:W-:-:S04]  /*6af0*/  UISETP.NE.AND UP0, UPT, UR36, 0x2, UPT ;  /* 0x000000022400788c */ /* 0x000fc8000bf05270 */
[----:B------:R-:W-:Y:S02]  /*6b00*/  USEL UR38, URZ, 0x1, UP0 ;  /* 0x000000013f267887 */ /* 0x000fe40008000000 */
[----:B------:R-:W-:Y:S02]  /*6b10*/  USEL UR36, UR36, URZ, UP0 ;  /* 0x0000003f24247287 */ /* 0x000fe40008000000 */
[----:B------:R-:W-:Y:S01]  /*6b20*/  ULOP3.LUT UR38, UR59, UR38, URZ, 0x3c, !UPT ;  /* 0x000000263b267292 */ /* 0x000fe2000f8e3c3f */
[----:B------:R-:W-:Y:S11]  /*6b30*/  @!P0 BRA `(.L_x_2242) ;  /* 0x0000000000048947 */ /* 0x000ff60003800000 */
[----:B------:R-:W-:Y:S01]  /*6b40*/  BPT.TRAP 0x1 ;  /* 0x000000040000795c */ /* 0x000fe20000300000 */
.L_x_2242:
[----:B------:R-:W-:Y:S01]  /*6b50*/  ULEA UR6, UR36, UR37, 0x3 ;  /* 0x0000002524067291 */ /* 0x000fe2000f8e183f */
[----:B------:R-:W-:-:S05]  /*6b60*/  IMAD.U32 R0, RZ, RZ, UR38 ;  /* 0x00000026ff007e24 */ /* 0x000fca000f8e00ff */
[----:B------:R-:W-:-:S04]  /*6b70*/  SHF.L.U32 R0, R0, 0x1f, RZ ;  /* 0x0000001f00007819 */ /* 0x000fc800000006ff */
[----:B------:R0:W1:Y:S01]  /*6b80*/  SYNCS.PHASECHK.TRANS64.TRYWAIT P2, [UR6+0x34830], R0 ;  /* 0x03483000ff0075a7 */ /* 0x0000620008040146 */
[----:B------:R-:W-:Y:S05]  /*6b90*/  @!P0 BRA `(.L_x_2243) ;  /* 0x0000000000048947 */ /* 0x000fea0003800000 */
[----:B------:R-:W-:Y:S01]  /*6ba0*/  BPT.TRAP 0x1 ;  /* 0x000000040000795c */ /* 0x000fe20000300000 */
.L_x_2243:
[----:B-1----:R-:W-:Y:S05]  /*6bb0*/  @P2 BRA `(.L_x_2244) ;  /* 0x0000000000082947 */ /* 0x002fea0003800000 */
[----:B------:R-:W1:Y:S02]  /*6bc0*/  SYNCS.PHASECHK.TRANS64.TRYWAIT P2, [UR6+0x34830], R0 ;  /* 0x03483000ff0075a7 */ /* 0x000e640008040146 */
[----:B-1----:R-:W-:Y:S05]  /*6bd0*/  @!P2 BRA `(.L_x_2245) ;  /* 0x000000cc0018a947 */ /* 0x002fea0003800000 */
.L_x_2244:
        /* <DEDUP_REMOVED lines=126> */
.L_x_2246:
[----:B------:R-:W-:Y:S01]  /*73c0*/  ULEA UR7, UR58, UR37, 0x3 ;  /* 0x000000253a077291 */ /* 0x000fe2000f8e183f */
[----:B01----:R-:W-:-:S05]  /*73d0*/  IMAD.U32 R0, RZ, RZ, UR59 ;  /* 0x0000003bff007e24 */ /* 0x003fca000f8e00ff */
[----:B------:R-:W-:-:S04]  /*73e0*/  SHF.L.U32 R0, R0, 0x1f, RZ ;  /* 0x0000001f00007819 */ /* 0x000fc800000006ff */
[----:B------:R0:W1:Y:S01]  /*73f0*/  SYNCS.PHASECHK.TRANS64.TRYWAIT P2, [UR7+0x34850], R0 ;  /* 0x03485000ff0075a7 */ /* 0x0000620008040147 */
[----:B------:R-:W-:Y:S05]  /*7400*/  @!P0 BRA `(.L_x_2247) ;  /* 0x0000000000048947 */ /* 0x000fea0003800000 */
[----:B------:R-:W-:Y:S01]  /*7410*/  BPT.TRAP 0x1 ;  /* 0x000000040000795c */ /* 0x000fe20000300000 */
.L_x_2247:
[----:B-1----:R-:W-:Y:S05]  /*7420*/  @P2 BRA `(.L_x_2248) ;  /* 0x0000000000082947 */ /* 0x002fea0003800000 */
[----:B------:R-:W1:Y:S02]  /*7430*/  SYNCS.PHASECHK.TRANS64.TRYWAIT P2, [UR7+0x34850], R0 ;  /* 0x03485000ff0075a7 */ /* 0x000e640008040147 */
[----:B-1----:R-:W-:Y:S05]  /*7440*/  @!P2 BRA `(.L_x_2249) ;  /* 0x000000c40014a947 */ /* 0x002fea0003800000 */
.L_x_2248:
[----:B------:R-:W-:Y:S01]  /*7450*/  UIADD3 UR6, UR37, 0x400, URZ ;  /* 0x0000040025067890 */ /* 0x000fe2000fffe03f */
[----:B------:R-:W-:Y:S01]  /*7460*/  WARPGROUP.ARRIVE ;  /* 0x00000000000079c5 */ /* 0x000fe20000000000 */
[----:B------:R-:W-:Y:S01]  /*7470*/  UMOV UR11, 0x40000040 ;  /* 0x40000040000b7882 */ /* 0x000fe20000000000 */
[----:B01----:R-:W-:Y:S01]  /*7480*/  FMNMX.FTZ R0, R24, R8, !PT ;  /* 0x0000000818007209 */ /* 0x003fe20007810000 */
[----:B------:R-:W-:Y:S01]  /*7490*/  USHF.R.U32.HI UR6, URZ, 0x4, UR6 ;  /* 0x000000043f067899 */ /* 0x000fe20008011606 */
[----:B------:R-:W-:Y:S01]  /*74a0*/  ISETP.GT.AND P2, PT, R9, R22, PT ;  /* 0x000000160900720c */ /* 0x000fe20003f44270 */
[----:B------:R-:W-:Y:S01]  /*74b0*/  UMOV UR59, UR38 ;  /* 0x00000026003b7c82 */ /* 0x000fe20008000000 */
[----:B------:R-:W-:Y:S01]  /*74c0*/  FMNMX.FTZ R3, R25, R0, !PT ;  /* 0x0000000019037209 */ /* 0x000fe20007810000 */
[----:B------:R-:W-:Y:S01]  /*74d0*/  ULOP3.LUT UR6, UR6, 0x3fff, URZ, 0xc0, !UPT ;  /* 0x00003fff06067892 */ /* 0x000fe2000f8ec03f */
[----:B------:R-:W-:Y:S02]  /*74e0*/  VIADD R9, R9, 0xffffffff ;  /* 0xffffffff09097836 */ /* 0x000fe40000000000 */
        /* <DEDUP_REMOVED lines=51> */
[----:B------:R-:W-:-:S04]  /*7820*/  FMNMX.FTZ R15, R35, R2, !PT ;  /* 0x00000002230f7209 */ /* 0x000fc80007810000 */
[----:B------:R-:W-:Y:S02]  /*7830*/  FMNMX.FTZ R2, R38, R15, !PT ;  /* 0x0000000f26027209 */ /* 0x000fe40007810000 */
[----:B-1----:R-:W-:Y:S02]  /*7840*/  FMNMX.FTZ R7, R4, R7, !PT ;  /* 0x0000000704077209 */ /* 0x002fe40007810000 */
[----:B------:R-:W-:-:S03]  /*7850*/  FMNMX.FTZ R15, R39, R2, !PT ;  /* 0x00000002270f7209 */ /* 0x000fc60007810000 */
[----:B------:R-:W-:Y:S01]  /*7860*/  FADD.FTZ R3, -R7, R8 ;  /* 0x0000000807037221 */ /* 0x000fe20000010100 */
[----:B------:R-:W-:-:S03]  /*7870*/  FMNMX.FTZ R2, R42, R15, !PT ;  /* 0x0000000f2a027209 */ /* 0x000fc60007810000 */
[----:B0-----:R-:W-:Y:S01]  /*7880*/  FMUL.FTZ R3, R3, R0 ;  /* 0x0000000003037220 */ /* 0x001fe20000410000 */
[----:B------:R-:W-:-:S04]  /*7890*/  FMNMX.FTZ R15, R43, R2, !PT ;  /* 0x000000022b0f7209 */ /* 0x000fc80007810000 */
[----:B------:R-:W-:Y:S01]  /*78a0*/  FMNMX.FTZ R2, R46, R15, !PT ;  /* 0x0000000f2e027209 */ /* 0x000fe20007810000 */
[----:B------:R-:W-:Y:S03]  /*78b0*/  MUFU.EX2 R3, R3 ;  /* 0x0000000300037308 */ /* 0x000fe60000000800 */
        /* <DEDUP_REMOVED lines=24> */
[----:B------:R-:W-:-:S04]  /*7a40*/  FMUL.FTZ R169, R7, R0 ;  /* 0x0000000007a97220 */ /* 0x000fc80000410000 */
[-CC-:B------:R-:W-:Y:S02]  /*7a50*/  FFMA.FTZ R13, R25, R0.reuse, -R169.reuse ;  /* 0x00000000190d7223 */ /* 0x180fe400000108a9 */
[----:B------:R-:W-:Y:S01]  /*7a60*/  HGMMA.64x128x16.F32.BF16 R88, R164, gdesc[UR8].tnspB, R88, gsb0 ;  /* 0x41e00008a4587df0 */ /* 0x000fe20008001858 */
[----:B------:R-:W-:Y:S01]  /*7a70*/  UIADD3 UR10, UR6, 0x280, URZ ;  /* 0x00000280060a7890 */ /* 0x000fe2000fffe03f */
[--C-:B------:R-:W-:Y:S01]  /*7a80*/  FFMA.FTZ R25, R37, R0, -R169.reuse ;  /* 0x0000000025197223 */ /* 0x100fe200000108a9 */
[----:B------:R-:W-:Y:S01]  /*7a90*/  UMOV UR11, 0x40000040 ;  /* 0x40000040000b7882 */ /* 0x000fe20000000000 */
[----:B------:R-:W-:Y:S01]  /*7aa0*/  FMNMX.FTZ R37, R71, R2, !PT ;  /* 0x0000000247257209 */ /* 0x000fe20007810000 */
[-CC-:B------:R-:W-:Y:S01]  /*7ab0*/  FFMA.FTZ R41, R41, R0.reuse, -R169.reuse ;  /* 0x0000000029297223 */ /* 0x180fe200000108a9 */
[-CC-:B------:R-:W-:Y:S01]  /*7ac0*/  FFMA.FTZ R29, R29, R0.reuse, -R169.reuse ;  /* 0x000000001d1d7223 */ /* 0x180fe200000108a9 */
[-CC-:B------:R-:W-:Y:S01]  /*7ad0*/  FFMA.FTZ R180, R24, R0.reuse, -R169.reuse ;  /* 0x0000000018b47223 */ /* 0x180fe200000108a9 */
[----:B------:R-:W-:Y:S01]  /*7ae0*/  FMNMX.FTZ R2, R74, R37, !PT ;  /* 0x000000254a027209 */ /* 0x000fe20007810000 */
[----:B------:R0:W-:Y:S01]  /*7af0*/  MUFU.EX2 R15, R41 ;  /* 0x00000029000f7308 */ /* 0x0001e20000000800 */
[-CC-:B------:R-:W-:Y:S01]  /*7b00*/  FFMA.FTZ R182, R28, R0.reuse, -R169.reuse ;  /* 0x000000001cb67223 */ /* 0x180fe200000108a9 */
[--C-:B------:R-:W-:Y:S01]  /*7b10*/  FFMA.FTZ R176, R32, R0, -R169.reuse ;  /* 0x0000000020b07223 */ /* 0x100fe200000108a9 */
[----:B------:R-:W-:Y:S01]  /*7b20*/  FMNMX.FTZ R37, R75, R2, !PT ;  /* 0x000000024b257209 */ /* 0x000fe20007810000 */
[-CC-:B------:R-:W-:Y:S01]  /*7b30*/  FFMA.FTZ R33, R33, R0.reuse, -R169.reuse ;  /* 0x0000000021217223 */ /* 0x180fe200000108a9 */
[-CC-:B------:R-:W-:Y:S01]  /*7b40*/  FFMA.FTZ R178, R36, R0.reuse, -R169.reuse ;  /* 0x0000000024b27223 */ /* 0x180fe200000108a9 */
[-CC-:B------:R-:W-:Y:S01]  /*7b50*/  FFMA.FTZ R172, R40, R0.reuse, -R169.reuse ;  /* 0x0000000028ac7223 */ /* 0x180fe200000108a9 */
[----:B------:R-:W-:Y:S01]  /*7b60*/  FMNMX.FTZ R2, R78, R37, !PT ;  /* 0x000000254e027209 */ /* 0x000fe20007810000 */
[----:B------:R-:W1:Y:S01]  /*7b70*/  MUFU.EX2 R180, R180 ;  /* 0x000000b400b47308 */ /* 0x000e620000000800 */
[-CC-:B------:R-:W-:Y:S01]  /*7b80*/  FFMA.FTZ R174, R44, R0.reuse, -R169.reuse ;  /* 0x000000002cae7223 */ /* 0x180fe200000108a9 */
[--C-:B------:R-:W-:Y:S01]  /*7b90*/  FFMA.FTZ R53, R53, R0, -R169.reuse ;  /* 0x0000000035357223 */ /* 0x100fe200000108a9 */
[----:B0-----:R-:W-:Y:S01]  /*7ba0*/  FMNMX.FTZ R41, R79, R2, !PT ;  /* 0x000000024f297209 */ /* 0x001fe20007810000 */
[-CC-:B------:R-:W-:Y:S01]  /*7bb0*/  FFMA.FTZ R45, R45, R0.reuse, -R169.reuse ;  /* 0x000000002d2d7223 */ /* 0x180fe200000108a9 */
[-CC-:B------:R-:W-:Y:S01]  /*7bc0*/  FFMA.FTZ R57, R57, R0.reuse, -R169.reuse ;  /* 0x0000000039397223 */ /* 0x180fe200000108a9 */
[-CC-:B------:R-:W-:Y:S01]  /*7bd0*/  FFMA.FTZ R168, R48, R0.reuse, -R169.reuse ;  /* 0x0000000030a87223 */ /* 0x180fe200000108a9 */
[----:B------:R-:W-:Y:S01]  /*7be0*/  FMNMX.FTZ R2, R82, R41, !PT ;  /* 0x0000002952027209 */ /* 0x000fe20007810000 */
[----:B------:R-:W0:Y:S01]  /*7bf0*/  MUFU.EX2 R13, R13 ;  /* 0x0000000d000d7308 */ /* 0x000e220000000800 */
[-CC-:B------:R-:W-:Y:S01]  /*7c00*/  FFMA.FTZ R170, R52, R0.reuse, -R169.reuse ;  /* 0x0000000034aa7223 */ /* 0x180fe200000108a9 */
[--C-:B------:R-:W-:Y:S01]  /*7c10*/  FFMA.FTZ R8, R72, R0, -R169.reuse ;  /* 0x0000000048087223 */ /* 0x100fe200000108a9 */
[----:B------:R-:W-:Y:S01]  /*7c20*/  FMNMX.FTZ R41, R83, R2, !PT ;  /* 0x0000000253297209 */ /* 0x000fe20007810000 */
[-CC-:B------:R-:W-:Y:S01]  /*7c30*/  FFMA.FTZ R73, R73, R0.reuse, -R169.reuse ;  /* 0x0000000049497223 */ /* 0x180fe200000108a9 */
[-CC-:B------:R-:W-:Y:S01]  /*7c40*/  FFMA.FTZ R10, R76, R0.reuse, -R169.reuse ;  /* 0x000000004c0a7223 */ /* 0x180fe200000108a9 */
[-CC-:B------:R-:W-:Y:S01]  /*7c50*/  FFMA.FTZ R12, R80, R0.reuse, -R169.reuse ;  /* 0x00000000500c7223 */ /* 0x180fe200000108a9 */
[----:B------:R-:W-:Y:S01]  /*7c60*/  FMNMX.FTZ R2, R86, R41, !PT ;  /* 0x0000002956027209 */ /* 0x000fe20007810000 */
[--C-:B------:R-:W-:Y:S01]  /*7c70*/  FFMA.FTZ R41, R65, R0, -R169.reuse ;  /* 0x0000000041297223 */ /* 0x100fe200000108a9 */
[----:B------:R-:W-:Y:S01]  /*7c80*/  MUFU.EX2 R182, R182 ;  /* 0x000000b600b67308 */ /* 0x000fe20000000800 */
[----:B-1----:R-:W-:Y:S01]  /*7c90*/  FFMA.FTZ R6, R3, R6, R180 ;  /* 0x0000000603067223 */ /* 0x002fe200000100b4 */
[----:B------:R-:W-:Y:S01]  /*7ca0*/  FMNMX.FTZ R2, R87, R2, !PT ;  /* 0x0000000257027209 */ /* 0x000fe20007810000 */
[-CC-:B------:R-:W-:Y:S01]  /*7cb0*/  FFMA.FTZ R14, R84, R0.reuse, -R169.reuse ;  /* 0x00000000540e7223 */ /* 0x180fe200000108a9 */
[----:B------:R-:W-:-:S04]  /*7cc0*/  FFMA.FTZ R85, R85, R0, -R169 ;  /* 0x0000000055557223 */ /* 0x000fc800000108a9 */
[----:B------:R-:W-:Y:S01]  /*7cd0*/  MUFU.EX2 R176, R176 ;  /* 0x000000b000b07308 */ /* 0x000fe20000000800 */
[----:B0-----:R-:W-:-:S07]  /*7ce0*/  F2FP.BF16.F32.PACK_AB R180, R13, R180 ;  /* 0x000000b40db4723e */ /* 0x001fce00000010ff */
[----:B------:R-:W-:Y:S08]  /*7cf0*/  MUFU.EX2 R33, R33 ;  /* 0x0000002100217308 */ /* 0x000ff00000000800 */
[----:B------:R-:W-:Y:S08]  /*7d00*/  MUFU.EX2 R178, R178 ;  /* 0x000000b200b27308 */ /* 0x000ff00000000800 */
[----:B------:R-:W-:Y:S08]  /*7d10*/  MUFU.EX2 R25, R25 ;  /* 0x0000001900197308 */ /* 0x000ff00000000800 */
[----:B------:R-:W-:Y:S08]  /*7d20*/  MUFU.EX2 R172, R172 ;  /* 0x000000ac00ac7308 */ /* 0x000ff00000000800 */
[----:B------:R-:W-:Y:S08]  /*7d30*/  MUFU.EX2 R174, R174 ;  /* 0x000000ae00ae7308 */ /* 0x000ff00000000800 */
[----:B------:R0:W-:Y:S08]  /*7d40*/  MUFU.EX2 R21, R53 ;  /* 0x0000003500157308 */ /* 0x0001f00000000800 */
[----:B------:R1:W-:Y:S01]  /*7d50*/  MUFU.EX2 R17, R45 ;  /* 0x0000002d00117308 */ /* 0x0003e20000000800 */
[-CC-:B0-----:R-:W-:Y:S01]  /*7d60*/  FFMA.FTZ R53, R61, R0.reuse, -R169.reuse ;  /* 0x000000003d357223 */ /* 0x181fe200000108a9 */
[----:B------:R-:W-:-:S06]  /*7d70*/  FFMA.FTZ R61, R81, R0, -R169 ;  /* 0x00000000513d7223 */ /* 0x000fcc00000108a9 */
[----:B------:R0:W-:Y:S01]  /*7d80*/  MUFU.EX2 R37, R57 ;  /* 0x0000003900257308 */ /* 0x0001e20000000800 */
[----:B-1----:R-:W-:-:S07]  /*7d90*/  FFMA.FTZ R45, R69, R0, -R169 ;  /* 0x00000000452d7223 */ /* 0x002fce00000108a9 */
[----:B------:R-:W-:Y:S01]  /*7da0*/  MUFU.EX2 R168, R168 ;  /* 0x000000a800a87308 */ /* 0x000fe20000000800 */
[----:B0-----:R-:W-:-:S07]  /*7db0*/  FFMA.FTZ R57, R77, R0, -R169 ;  /* 0x000000004d397223 */ /* 0x001fce00000108a9 */
[----:B------:R-:W-:Y:S08]  /*7dc0*/  MUFU.EX2 R170, R170 ;  /* 0x000000aa00aa7308 */ /* 0x000ff00000000800 */
[----:B------:R-:W-:Y:S08]  /*7dd0*/  MUFU.EX2 R53, R53 ;  /* 0x0000003500357308 */ /* 0x000ff00000000800 */
[----:B------:R-:W-:Y:S01]  /*7de0*/  MUFU.EX2 R41, R41 ;  /* 0x0000002900297308 */ /* 0x000fe20000000800 */
[----:B------:R-:W-:-:S02]  /*7df0*/  WARPGROUP.DEPBAR.LE gsb0, 0x0 ;  /* 0x00008000000079c5 */ /* 0x000fc40000010000 */
[----:B------:R-:W-:Y:S01]  /*7e00*/  WARPGROUP.ARRIVE ;  /* 0x00000000000079c5 */ /* 0x000fe20000000000 */
[----:B------:R-:W-:-:S04]  /*7e10*/  FFMA.FTZ R164, R56, R0, -R169 ;  /* 0x0000000038a47223 */ /* 0x000fc800000108a9 */
[----:B------:R0:W-:Y:S01]  /*7e20*/  MUFU.EX2 R165, R29 ;  /* 0x0000001d00a57308 */ /* 0x0001e20000000800 */
[-CC-:B------:R-:W-:Y:S01]  /*7e30*/  FFMA.FTZ R166, R60, R0.reuse, -R169.reuse ;  /* 0x000000003ca67223 */ /* 0x180fe200000108a9 */
[----:B------:R-:W-:Y:S01]  /*7e40*/  HGMMA.64x128x16.F32.BF16 R88, R160, gdesc[UR8].tnspB, R88, gsb0 ;  /* 0x41e00008a0587df0 */ /* 0x000fe20008001858 */
[----:B------:R-:W-:Y:S01]  /*7e50*/  UIADD3 UR10, UR6, 0x300, URZ ;  /* 0x00000300060a7890 */ /* 0x000fe2000fffe03f */
[----:B------:R-:W-:Y:S01]  /*7e60*/  UMOV UR11, 0x40000040 ;  /* 0x40000040000b7882 */ /* 0x000fe20000000000 */
[----:B------:R-:W-:Y:S01]  /*7e70*/  UIADD3 UR6, UR6, 0x380, URZ ;  /* 0x0000038006067890 */ /* 0x000fe2000fffe03f */
[----:B0-----:R-:W-:Y:S02]  /*7e80*/  FFMA.FTZ R29, R49, R0, -R169 ;  /* 0x00000000311d7223 */ /* 0x001fe400000108a9 */
[----:B------:R-:W-:Y:S01]  /*7e90*/  MUFU.EX2 R164, R164 ;  /* 0x000000a400a47308 */ /* 0x000fe20000000800 */
[----:B------:R-:W0:Y:S07]  /*7ea0*/  SHFL.BFLY PT, R49, R2, 0x2, 0x1f ;  /* 0x0c401f0002317f89 */ /* 0x000e2e00000e0000 */
        /* <DEDUP_REMOVED lines=10> */
[----:B------:R-:W-:-:S04]  /*7f50*/  FADD.FTZ R65, -R4, R11 ;  /* 0x0000000b04417221 */ /* 0x000fc80000010100 */
[-C--:B------:R-:W-:Y:S01]  /*7f60*/  FMUL.FTZ R2, R65, R0.reuse ;  /* 0x0000000041027220 */ /* 0x080fe20000410000 */
[-C--:B------:R-:W-:Y:S02]  /*7f70*/  FMUL.FTZ R65, R4, R0.reuse ;  /* 0x0000000004417220 */ /* 0x080fe40000410000 */
[----:B------:R-:W-:Y:S02]  /*7f80*/  MUFU.EX2 R12, R12 ;  /* 0x0000000c000c7308 */ /* 0x000fe40000000800 */
[-CC-:B------:R-:W-:Y:S01]  /*7f90*/  FFMA.FTZ R24, R35, R0.reuse, -R65.reuse ;  /* 0x0000000023187223 */ /* 0x180fe20000010841 */
[----:B------:R-:W-:Y:S01]  /*7fa0*/  IMAD.U32 R35, RZ, RZ, UR7 ;  /* 0x00000007ff237e24 */ /* 0x000fe2000f8e00ff */
[----:B------:R-:W-:Y:S01]  /*7fb0*/  UMOV UR7, 0x40000040 ;  /* 0x4000004000077882 */ /* 0x000fe20000000000 */
[-CC-:B------:R-:W-:Y:S01]  /*7fc0*/  FFMA.FTZ R20, R31, R0.reuse, -R65.reuse ;  /* 0x000000001f147223 */ /* 0x180fe20000010841 */
[----:B------:R-:W-:Y:S01]  /*7fd0*/  FFMA.FTZ R181, R26, R0, -R65 ;  /* 0x000000001ab57223 */ /* 0x000fe20000010841 */
[----:B------:R-:W-:-:S02]  /*7fe0*/  IMAD.U32 R31, RZ, RZ, UR36 ;  /* 0x00000024ff1f7e24 */ /* 0x000fc4000f8e00ff */
[-CC-:B------:R-:W-:Y:S01]  /*7ff0*/  FFMA.FTZ R16, R27, R0.reuse, -R65.reuse ;  /* 0x000000001b107223 */ /* 0x180fe20000010841 */
[----:B------:R-:W-:Y:S01]  /*8000*/  MUFU.EX2 R2, R2 ;  /* 0x0000000200027308 */ /* 0x000fe20000000800 */
[-CC-:B------:R-:W-:Y:S01]  /*8010*/  FFMA.FTZ R183, R30, R0.reuse, -R65.reuse ;  /* 0x000000001eb77223 */ /* 0x180fe20000010841 */
[-CC-:B------:R-:W-:Y:S01]  /*8020*/  FFMA.FTZ R177, R34, R0.reuse, -R65.reuse ;  /* 0x0000000022b17223 */ /* 0x180fe20000010841 */
[----:B------:R-:W-:Y:S01]  /*8030*/  @!P1 LEA R31, R31, UR37, 0x3 ;  /* 0x000000251f1f9c11 */ /* 0x000fe2000f8e18ff */
[-CC-:B------:R-:W-:Y:S01]  /*8040*/  FFMA.FTZ R179, R38, R0.reuse, -R65.reuse ;  /* 0x0000000026b37223 */ /* 0x180fe20000010841 */
[-CC-:B------:R-:W-:Y:S01]  /*8050*/  FFMA.FTZ R26, R39, R0.reuse, -R65.reuse ;  /* 0x00000000271a7223 */ /* 0x180fe20000010841 */
[-CC-:B------:R-:W-:Y:S01]  /*8060*/  FFMA.FTZ R173, R42, R0.reuse, -R65.reuse ;  /* 0x000000002aad7223 */ /* 0x180fe20000010841 */
[----:B------:R-:W-:Y:S01]  /*8070*/  FFMA.FTZ R28, R43, R0, -R65 ;  /* 0x000000002b1c7223 */ /* 0x000fe20000010841 */
[----:B------:R-:W0:Y:S01]  /*8080*/  MUFU.EX2 R181, R181 ;  /* 0x000000b500b57308 */ /* 0x000e220000000800 */
[----:B------:R-:W-:-:S02]  /*8090*/  @!P1 VIADD R31, R31, 0x34840 ;  /* 0x000348401f1f9836 */ /* 0x000fc40000000000 */
[-CC-:B------:R-:W-:Y:S01]  /*80a0*/  FFMA.FTZ R175, R46, R0.reuse, -R65.reuse ;  /* 0x000000002eaf7223 */ /* 0x180fe20000010841 */
[-CC-:B------:R-:W-:Y:S01]  /*80b0*/  FFMA.FTZ R30, R47, R0.reuse, -R65.reuse ;  /* 0x000000002f1e7223 */ /* 0x180fe20000010841 */
[-CC-:B------:R-:W-:Y:S01]  /*80c0*/  FFMA.FTZ R32, R51, R0.reuse, -R65.reuse ;  /* 0x0000000033207223 */ /* 0x180fe20000010841 */
[-C--:B------:R-:W-:Y:S01]  /*80d0*/  FFMA.FTZ R171, R54, R0.reuse, -R65 ;  /* 0x0000000036ab7223 */ /* 0x080fe20000010841 */
[----:B------:R-:W-:Y:S01]  /*80e0*/  @!P1 PRMT R31, RZ, 0x654, R31 ;  /* 0x00000654ff1f9816 */ /* 0x000fe2000000001f */
        /* <DEDUP_REMOVED lines=8> */
[-C--:B------:R-:W-:Y:S01]  /*8170*/  FFMA.FTZ R82, R82, R0.reuse, -R65 ;  /* 0x0000000052527223 */ /* 0x080fe20000010841 */
[----:B------:R-:W2:Y:S01]  /*8180*/  MUFU.EX2 R183, R183 ;  /* 0x000000b700b77308 */ /* 0x000ea20000000800 */
[----:B0-----:R-:W-:Y:S01]  /*8190*/  FFMA.FTZ R5, R2, R5, R181 ;  /* 0x0000000502057223 */ /* 0x001fe200000100b5 */
[-CC-:B------:R-:W-:Y:S01]  /*81a0*/  FFMA.FTZ R83, R83, R0.reuse, -R65.reuse ;  /* 0x0000000053537223 */ /* 0x180fe20000010841 */
[----:B------:R-:W-:-:S05]  /*81b0*/  FFMA.FTZ R86, R86, R0, -R65 ;  /* 0x0000000056567223 */ /* 0x000fca0000010841 */
[----:B------:R-:W0:Y:S01]  /*81c0*/  MUFU.EX2 R20, R20 ;  /* 0x0000001400147308 */ /* 0x000e220000000800 */
[C---:B-1----:R-:W-:Y:S01]  /*81d0*/  FADD.FTZ R38, R16.reuse, R5 ;  /* 0x0000000510267221 */ /* 0x042fe20000010000 */
[----:B------:R-:W-:-:S06]  /*81e0*/  F2FP.BF16.F32.PACK_AB R181, R16, R181 ;  /* 0x000000b510b5723e */ /* 0x000fcc00000010ff */
[----:B------:R-:W-:Y:S01]  /*81f0*/  MUFU.EX2 R177, R177 ;  /* 0x000000b100b17308 */ /* 0x000fe20000000800 */
[----:B--2---:R-:W-:Y:S01]  /*8200*/  FADD.FTZ R5, R183, R38 ;  /* 0x00000026b7057221 */ /* 0x004fe20000010000 */
[----:B------:R-:W-:-:S06]  /*8210*/  FFMA.FTZ R38, R67, R0, -R65 ;  /* 0x0000000043267223 */ /* 0x000fcc0000010841 */
[----:B------:R-:W-:Y:S01]  /*8220*/  MUFU.EX2 R24, R24 ;  /* 0x0000001800187308 */ /* 0x000fe20000000800 */
[----:B0-----:R-:W-:-:S07]  /*8230*/  F2FP.BF16.F32.PACK_AB R183, R20, R183 ;  /* 0x000000b714b7723e */ /* 0x001fce00000010ff */
[----:B------:R-:W-:Y:S01]  /*8240*/  MUFU.EX2 R179, R179 ;  /* 0x000000b300b37308 */ /* 0x000fe20000000800 */
[----:B------:R-:W-:Y:S02]  /*8250*/  WARPGROUP.DEPBAR.LE gsb0, 0x0 ;  /* 0x00008000000079c5 */ /* 0x000fe40000010000 */
[----:B------:R-:W-:-:S05]  /*8260*/  WARPGROUP.ARRIVE ;  /* 0x00000000000079c5 */ /* 0x000fca0000000000 */
[----:B------:R-:W-:Y:S01]  /*8270*/  MUFU.EX2 R26, R26 ;  /* 0x0000001a001a7308 */ /* 0x000fe20000000800 */
[-CC-:B------:R-:W-:Y:S01]  /*8280*/  FFMA.FTZ R160, R64, R0.reuse, -R169.reuse ;  /* 0x0000000040a07223 */ /* 0x180fe200000108a9 */
[-C--:B------:R-:W-:Y:S01]  /*8290*/  FFMA.FTZ R162, R68, R0.reuse, -R169 ;  /* 0x0000000044a27223 */ /* 0x080fe200000108a9 */
[-CC-:B------:R-:W-:Y:S01]  /*82a0*/  FFMA.FTZ R169, R50, R0.reuse, -R65.reuse ;  /* 0x0000000032a97223 */ /* 0x180fe20000010841 */
[-CC-:B------:R-:W-:Y:S01]  /*82b0*/  FFMA.FTZ R161, R66, R0.reuse, -R65.reuse ;  /* 0x0000000042a17223 */ /* 0x180fe20000010841 */
[----:B------:R-:W-:Y:S01]  /*82c0*/  HGMMA.64x128x16.F32.BF16 R88, R156, gdesc[UR8].tnspB, R88, gsb0 ;  /* 0x41e000089c587df0 */ /* 0x000fe20008001858 */
[----:B------:R-:W-:Y:S02]  /*82d0*/  FFMA.FTZ R163, R70, R0, -R65 ;  /* 0x0000000046a37223 */ /* 0x000fe40000010841 */
        /* <DEDUP_REMOVED lines=20> */
[----:B------:R-:W-:Y:S01]  /*8420*/  FFMA.FTZ R157, R74, R0, -R65 ;  /* 0x000000004a9d7223 */ /* 0x000fe20000010841 */
[----:B------:R-:W-:-:S03]  /*8430*/  F2FP.BF16.F32.PACK_AB R156, R49, R8 ;  /* 0x00000008319c723e */ /* 0x000fc600000010ff */
[----:B------:R-:W-:Y:S01]  /*8440*/  MUFU.EX2 R159, R78 ;  /* 0x0000004e009f7308 */ /* 0x000fe20000000800 */
[----:B------:R-:W-:Y:S01]  /*8450*/  F2FP.BF16.F32.PACK_AB R158, R57, R10 ;  /* 0x0000000a399e723e */ /* 0x000fe200000010ff */
[----:B------:R-:W-:Y:S06]  /*8460*/  HGMMA.64x128x16.F32.BF16 R88, R152, gdesc[UR4].tnspB, R88, gsb0 ;  /* 0x41e0000498587df0 */ /* 0x000fec0008001858 */
[----:B------:R-:W-:Y:S08]  /*8470*/  MUFU.EX2 R157, R157 ;  /* 0x0000009d009d7308 */ /* 0x000ff00000000800 */
[----:B------:R-:W-:Y:S08]  /*8480*/  MUFU.EX2 R61, R61 ;  /* 0x0000003d003d7308 */ /* 0x000ff00000000800 */
[----:B------:R-:W-:Y:S08]  /*8490*/  MUFU.EX2 R83, R83 ;  /* 0x0000005300537308 */ /* 0x000ff00000000800 */
[----:B------:R-:W-:Y:S08]  /*84a0*/  MUFU.EX2 R14, R14 ;  /* 0x0000000e000e7308 */ /* 0x000ff00000000800 */
[----:B------:R-:W0:Y:S01]  /*84b0*/  MUFU.EX2 R11, R85 ;  /* 0x00000055000b7308 */ /* 0x000e220000000800 */
[----:B------:R-:W-:-:S02]  /*84c0*/  WARPGROUP.DEPBAR.LE gsb0, 0x0 ;  /* 0x00008000000079c5 */ /* 0x000fc40000010000 */
[----:B------:R1:W-:Y:S05]  /*84d0*/  @!P1 SYNCS.ARRIVE.TRANS64.RED.A1T0 RZ, [R31+URZ], RZ ;  /* 0x000000ff1fff99a7 */ /* 0x0003ea000810043f */
[----:B------:R-:W-:Y:S01]  /*84e0*/  MUFU.EX2 R153, R82 ;  /* 0x0000005200997308 */ /* 0x000fe20000000800 */
[----:B0-----:R-:W-:Y:S02]  /*84f0*/  F2FP.BF16.F32.PACK_AB R154, R11, R14 ;  /* 0x0000000e0b9a723e */ /* 0x001fe400000010ff */
[----:B------:R-:W-:Y:S01]  /*8500*/  F2FP.BF16.F32.PACK_AB R152, R61, R12 ;  /* 0x0000000c3d98723e */ /* 0x000fe200000010ff */
[----:B-1----:R-:W-:-:S04]  /*8510*/  @!P1 VIADD R31, R35, 0x34860 ;  /* 0x00034860231f9836 */ /* 0x002fc80000000000 */
[----:B------:R-:W-:Y:S01]  /*8520*/  MUFU.EX2 R155, R86 ;  /* 0x00000056009b7308 */ /* 0x000fe20000000800 */
[----:B------:R-:W-:Y:S01]  /*8530*/  @!P1 PRMT R35, RZ, 0x654, R31 ;  /* 0x00000654ff239816 */ /* 0x000fe2000000001f */
[----:B------:R-:W-:Y:S01]  /*8540*/  FADD.FTZ R31, R13, R6 ;  /* 0x000000060d1f7221 */ /* 0x000fe20000010000 */
[----:B------:R-:W-:Y:S02]  /*8550*/  FFMA.FTZ R6, R63, R0, -R65 ;  /* 0x000000003f067223 */ /* 0x000fe40000010841 */
[----:B------:R0:W-:Y:S01]  /*8560*/  @!P1 SYNCS.ARRIVE.TRANS64.RED.A1T0 RZ, [R35+URZ], RZ ;  /* 0x000000ff23ff99a7 */ /* 0x0001e2000810043f */
[----:B------:R-:W-:Y:S01]  /*8570*/  FADD.FTZ R40, R182, R31 ;  /* 0x0000001fb6287221 */ /* 0x000fe20000010000 */
[C---:B------:R-:W-:Y:S02]  /*8580*/  F2FP.BF16.F32.PACK_AB R182, R165.reuse, R182 ;  /* 0x000000b6a5b6723e */ /* 0x040fe400000010ff */
[----:B------:R-:W1:Y:S01]  /*8590*/  MUFU.EX2 R6, R6 ;  /* 0x0000000600067308 */ /* 0x000e620000000800 */
[----:B------:R-:W-:Y:S01]  /*85a0*/  FADD.FTZ R31, R165, R40 ;  /* 0x00000028a51f7221 */ /* 0x000fe20000010000 */
[----:B------:R-:W-:Y:S01]  /*85b0*/  FADD.FTZ R40, R20, R5 ;  /* 0x0000000514287221 */ /* 0x000fe20000010000 */
[----:B------:R-:W-:-:S02]  /*85c0*/  F2FP.BF16.F32.PACK_AB R165, R36, R27 ;  /* 0x0000001b24a5723e */ /* 0x000fc400000010ff */
[----:B------:R-:W-:Y:S01]  /*85d0*/  FADD.FTZ R42, R176, R31 ;  /* 0x0000001fb02a7221 */ /* 0x000fe20000010000 */
[----:B------:R-:W-:Y:S01]  /*85e0*/  FADD.FTZ R5, R177, R40 ;  /* 0x00000028b1057221 */ /* 0x000fe20000010000 */
[-CC-:B------:R-:W-:Y:S01]  /*85f0*/  FFMA.FTZ R40, R71, R0.reuse, -R65.reuse ;  /* 0x0000000047287223 */ /* 0x180fe20000010841 */
[----:B------:R-:W-:Y:S01]  /*8600*/  FFMA.FTZ R65, R87, R0, -R65 ;  /* 0x0000000057417223 */ /* 0x000fe20000010841 */
[C---:B------:R-:W-:Y:S01]  /*8610*/  FADD.FTZ R31, R33.reuse, R42 ;  /* 0x0000002a211f7221 */ /* 0x040fe20000010000 */
[----:B------:R-:W-:Y:S01]  /*8620*/  FADD.FTZ R42, R24, R5 ;  /* 0x00000005182a7221 */ /* 0x000fe20000010000 */
[----:B------:R-:W-:Y:S02]  /*8630*/  F2FP.BF16.F32.PACK_AB R176, R33, R176 ;  /* 0x000000b021b0723e */ /* 0x000fe400000010ff */
[----:B------:R-:W-:Y:S01]  /*8640*/  FADD.FTZ R44, R178, R31 ;  /* 0x0000001fb22c7221 */ /* 0x000fe20000010000 */
[----:B------:R-:W-:Y:S01]  /*8650*/  FADD.FTZ R5, R179, R42 ;  /* 0x0000002ab3057221 */ /* 0x000fe20000010000 */
[----:B------:R-:W2:Y:S01]  /*8660*/  MUFU.EX2 R40, R40 ;  /* 0x0000002800287308 */ /* 0x000ea20000000800 */
[----:B------:R-:W-:Y:S01]  /*8670*/  F2FP.BF16.F32.PACK_AB R177, R24, R177 ;  /* 0x000000b118b1723e */ /* 0x000fe200000010ff */
[C---:B------:R-:W-:Y:S01]  /*8680*/  FADD.FTZ R31, R25.reuse, R44 ;  /* 0x0000002c191f7221 */ /* 0x040fe20000010000 */
[----:B------:R-:W-:Y:S01]  /*8690*/  FADD.FTZ R42, R26, R5 ;  /* 0x000000051a2a7221 */ /* 0x000fe20000010000 */
[----:B------:R-:W-:-:S02]  /*86a0*/  F2FP.BF16.F32.PACK_AB R178, R25, R178 ;  /* 0x000000b219b2723e */ /* 0x000fc400000010ff */
[----:B------:R-:W-:Y:S01]  /*86b0*/  FADD.FTZ R44, R172, R31 ;  /* 0x0000001fac2c7221 */ /* 0x000fe20000010000 */
[----:B------:R-:W-:Y:S01]  /*86c0*/  FADD.FTZ R5, R173, R42 ;  /* 0x0000002aad057221 */ /* 0x000fe20000010000 */
[----:B------:R-:W3:Y:S01]  /*86d0*/  MUFU.EX2 R65, R65 ;  /* 0x0000004100417308 */ /* 0x000ee20000000800 */
[----:B------:R-:W-:Y:S01]  /*86e0*/  F2FP.BF16.F32.PACK_AB R179, R26, R179 ;  /* 0x000000b31ab3723e */ /* 0x000fe200000010ff */
        /* <DEDUP_REMOVED lines=29> */
[C---:B-1----:R-:W-:Y:S02]  /*88c0*/  F2FP.BF16.F32.PACK_AB R167, R6.reuse, R167 ;  /* 0x000000a706a7723e */ /* 0x042fe400000010ff */
[C---:B------:R-:W-:Y:S01]  /*88d0*/  FADD.FTZ R13, R53.reuse, R20 ;  /* 0x00000014350d7221 */ /* 0x040fe20000010000 */
[----:B------:R-:W-:Y:S01]  /*88e0*/  FADD.FTZ R16, R6, R5 ;  /* 0x0000000506107221 */ /* 0x000fe20000010000 */
        /* <DEDUP_REMOVED lines=11> */
[C---:B--2---:R-:W-:Y:S01]  /*89a0*/  FADD.FTZ R16, R40.reuse, R5 ;  /* 0x0000000528107221 */ /* 0x044fe20000010000 */
[----:B------:R-:W-:Y:S02]  /*89b0*/  F2FP.BF16.F32.PACK_AB R163, R40, R163 ;  /* 0x000000a328a3723e */ /* 0x000fe400000010ff */
[----:B------:R-:W-:Y:S01]  /*89c0*/  FADD.FTZ R6, R8, R13 ;  /* 0x0000000d08067221 */ /* 0x000fe20000010000 */
[----:B------:R-:W-:Y:S01]  /*89d0*/  FADD.FTZ R16, R157, R16 ;  /* 0x000000109d107221 */ /* 0x000fe20000010000 */
[----:B------:R-:W-:Y:S01]  /*89e0*/  F2FP.BF16.F32.PACK_AB R157, R75, R157 ;  /* 0x0000009d4b9d723e */ /* 0x000fe200000010ff */
[----:B------:R-:W-:Y:S02]  /*89f0*/  IMAD.MOV.U32 R8, RZ, RZ, R7 ;  /* 0x000000ffff087224 */ /* 0x000fe400078e0007 */
[----:B------:R-:W-:Y:S01]  /*8a00*/  FADD.FTZ R5, R49, R6 ;  /* 0x0000000631057221 */ /* 0x000fe20000010000 */
[----:B------:R-:W-:-:S03]  /*8a10*/  FADD.FTZ R16, R75, R16 ;  /* 0x000000104b107221 */ /* 0x000fc60000010000 */
[----:B------:R-:W-:Y:S01]  /*8a20*/  FADD.FTZ R6, R10, R5 ;  /* 0x000000050a067221 */ /* 0x000fe20000010000 */
[----:B------:R-:W-:Y:S01]  /*8a30*/  FADD.FTZ R16, R159, R16 ;  /* 0x000000109f107221 */ /* 0x000fe20000010000 */
[----:B------:R-:W-:Y:S02]  /*8a40*/  F2FP.BF16.F32.PACK_AB R159, R79, R159 ;  /* 0x0000009f4f9f723e */ /* 0x000fe400000010ff */
        /* <DEDUP_REMOVED lines=9> */
[----:B---3--:R-:W-:Y:S02]  /*8ae0*/  F2FP.BF16.F32.PACK_AB R155, R65, R155 ;  /* 0x0000009b419b723e */ /* 0x008fe400000010ff */
[----:B------:R-:W-:Y:S01]  /*8af0*/  FADD.FTZ R6, R11, R6 ;  /* 0x000000060b067221 */ /* 0x000fe20000010000 */
[----:B------:R-:W-:Y:S01]  /*8b00*/  FADD.FTZ R5, R65, R16 ;  /* 0x0000001041057221 */ /* 0x000fe20000010000 */
[----:B------:R-:W-:Y:S01]  /*8b10*/  IMAD.MOV.U32 R11, RZ, RZ, R4 ;  /* 0x000000ffff0b7224 */ /* 0x000fe200078e0004 */
[----:B0-----:R-:W-:Y:S06]  /*8b20*/  @P2 BRA `(.L_x_2250) ;  /* 0xffffffdc00ec2947 */ /* 0x001fec000383ffff */
.L_x_2241:
        /* <DEDUP_REMOVED lines=67> */
.L_x_2251:
[----:B------:R-:W-:Y:S01]  /*8f60*/  ULEA UR5, UR36, UR37, 0x3 ;  /* 0x0000002524057291 */ /* 0x000fe2000f8e183f */
[----:B------:R-:W-:-:S05]  /*8f70*/  IMAD.U32 R2, RZ, RZ, UR38 ;  /* 0x00000026ff027e24 */ /* 0x000fca000f8e00ff */
[----:B------:R-:W-:-:S04]  /*8f80*/  SHF.L.U32 R2, R2, 0x1f, RZ ;  /* 0x0000001f02027819 */ /* 0x000fc800000006ff */
[----:B------:R0:W1:Y:S01]  /*8f90*/  SYNCS.PHASECHK.TRANS64.TRYWAIT P2, [UR5+0x34850], R2 ;  /* 0x03485002ff0075a7 */ /* 0x0000620008040145 */
[----:B------:R-:W-:Y:S05]  /*8fa0*/  @!P0 BRA `(.L_x_2252) ;  /* 0x0000000000048947 */ /* 0x000fea0003800000 */
[----:B------:R-:W-:Y:S01]  /*8fb0*/  BPT.TRAP 0x1 ;  /* 0x000000040000795c */ /* 0x000fe20000300000 */
.L_x_2252:
[----:B-1----:R-:W-:Y:S05]  /*8fc0*/  @P2 BRA `(.L_x_2253) ;  /* 0x0000000000082947 */ /* 0x002fea0003800000 */
[----:B------:R-:W1:Y:S02]  /*8fd0*/  SYNCS.PHASECHK.TRANS64.TRYWAIT P0, [UR5+0x34850], R2 ;  /* 0x03485002ff0075a7 */ /* 0x000e640008000145 */
[----:B-1----:R-:W-:Y:S05]  /*8fe0*/  @!P0 BRA `(.L_x_2254) ;  /* 0x000000a800448947 */ /* 0x002fea0003800000 */
.L_x_2253:
[----:B------:R-:W-:Y:S01]  /*8ff0*/  UIADD3 UR37, UR37, 0x400, URZ ;  /* 0x0000040025257890 */ /* 0x000fe2000fffe03f */
[----:B------:R-:W-:Y:S01]  /*9000*/  WARPGROUP.ARRIVE ;  /* 0x00000000000079c5 */ /* 0x000fe20000000000 */
[----:B------:R-:W-:Y:S01]  /*9010*/  UMOV UR7, 0x40000040 ;  /* 0x4000004000077882 */ /* 0x000fe20000000000 */
[----:B-1----:R-:W1:Y:S01]  /*9020*/  SHFL.BFLY PT, R3, R6, 0x2, 0x1f ;  /* 0x0c401f0006037f89 */ /* 0x002e6200000e0000 */
[----:B------:R-:W-:Y:S01]  /*9030*/  USHF.R.U32.HI UR37, URZ, 0x4, UR37 ;  /* 0x000000043f257899 */ /* 0x000fe20008011625 */
[----:B------:R-:W-:Y:S02]  /*9040*/  IMAD.MOV.U32 R102, RZ, RZ, -0x800000 ;  /* 0xff800000ff667424 */ /* 0x000fe400078e00ff */
[----:B0-----:R-:W0:Y:S01]  /*9050*/  SHFL.BFLY PT, R2, R5, 0x2, 0x1f ;  /* 0x0c401f0005027f89 */ /* 0x001e2200000e0000 */
[----:B------:R-:W-:Y:S01]  /*9060*/  ULOP3.LUT UR37, UR37, 0x3fff, URZ, 0xc0, !UPT ;  /* 0x00003fff25257892 */ /* 0x000fe2000f8ec03f */
[----:B------:R-:W-:Y:S02]  /*9070*/  IMAD.MOV.U32 R94, RZ, RZ, -0x800000 ;  /* 0xff800000ff5e7424 */ /* 0x000fe400078e00ff */
[----:B------:R-:W-:Y:S01]  /*9080*/  VIADD R209, R209, 0x1 ;  /* 0x00000001d1d17836 */ /* 0x000fe20000000000 */
[----:B------:R-:W-:-:S04]  /*9090*/  ULOP3.LUT UR4, UR37, 0x4000000, URZ, 0xfc, !UPT ;  /* 0x0400000025047892 */ /* 0x000fc8000f8efc3f */
[----:B------:R-:W-:Y:S02]  /*90a0*/  ULEA UR4, UR36, UR4, 0xb ;  /* 0x0000000424047291 */ /* 0x000fe4000f8e583f */
[----:B------:R-:W-:-:S04]  /*90b0*/  UIADD3 UR36, UR36, 0x1, URZ ;  /* 0x0000000124247890 */ /* 0x000fc8000fffe03f */
[----:B------:R-:W-:Y:S01]  /*90c0*/  UISETP.NE.AND UP0, UPT, UR36, 0x2, UPT ;  /* 0x000000022400788c */ /* 0x000fe2000bf05270 */
[----:B------:R-:W-:Y:S02]  /*90d0*/  UMOV UR6, UR4 ;  /* 0x0000000400067c82 */ /* 0x000fe40008000000 */
[----:B------:R-:W-:Y:S01]  /*90e0*/  HGMMA.64x128x16.F32.BF16 R24, R180, gdesc[UR4].tnspB, R24, gsb0 ;  /* 0x41e00004b4187df0 */ /* 0x000fe20008001818 */
[----:B------:R-:W-:Y:S01]  /*90f0*/  UIADD3 UR6, UR4, 0x80, URZ ;  /* 0x0000008004067890 */ /* 0x000fe2000fffe03f */
[----:B-1----:R-:W-:Y:S01]  /*9100*/  FADD.FTZ R3, R3, R6 ;  /* 0x0000000603037221 */ /* 0x002fe20000010000 */
[----:B------:R-:W-:Y:S01]  /*9110*/  UMOV UR7, 0x40000040 ;  /* 0x4000004000077882 */ /* 0x000fe20000000000 */
[----:B------:R-:W-:Y:S02]  /*9120*/  IMAD.MOV.U32 R6, RZ, RZ, RZ ;  /* 0x000000ffff067224 */ /* 0x000fe400078e00ff */
[----:B0-----:R-:W-:Y:S01]  /*9130*/  FADD.FTZ R8, R2, R5 ;  /* 0x0000000502087221 */ /* 0x001fe20000010000 */
[----:B------:R-:W-:Y:S01]  /*9140*/  IMAD.MOV.U32 R5, RZ, RZ, RZ ;  /* 0x000000ffff057224 */ /* 0x000fe200078e00ff */
[----:B------:R-:W0:Y:S01]  /*9150*/  SHFL.BFLY PT, R2, R3, 0x1, 0x1f ;  /* 0x0c201f0003027f89 */ /* 0x000e2200000e0000 */
[----:B------:R-:W-:-:S03]  /*9160*/  USEL UR36, UR36, URZ, UP0 ;  /* 0x0000003f24247287 */ /* 0x000fc60008000000 */
[----:B------:R-:W1:Y:S01]  /*9170*/  SHFL.BFLY PT, R9, R8, 0x1, 0x1f ;  /* 0x0c201f0008097f89 */ /* 0x000e6200000e0000 */
[----:B0-----:R-:W-:Y:S01]  /*9180*/  FADD.FTZ R11, R3, R2 ;  /* 0x00000002030b7221 */ /* 0x001fe20000010000 */
[----:B------:R-:W-:Y:S02]  /*9190*/  IMAD.U32 R2, RZ, RZ, UR5 ;  /* 0x00000005ff027e24 */ /* 0x000fe4000f8e00ff */
[----:B-1----:R-:W-:Y:S02]  /*91a0*/  FADD.FTZ R12, R8, R9 ;  /* 0x00000009080c7221 */ /* 0x002fe40000010000 */
[----:B------:R-:W-:Y:S01]  /*91b0*/  FSETP.NE.FTZ.AND P0, PT, R11, RZ, PT ;  /* 0x000000ff0b00720b */ /* 0x000fe20003f15000 */
[----:B------:R-:W-:Y:S02]  /*91c0*/  @!P1 VIADD R8, R2, 0x34860 ;  /* 0x0003486002089836 */ /* 0x000fe40000000000 */
[----:B------:R-:W-:-:S03]  /*91d0*/  FSETP.NE.FTZ.AND P2, PT, R12, RZ, PT ;  /* 0x000000ff0c00720b */ /* 0x000fc60003f55000 */
[----:B------:R-:W-:-:S07]  /*91e0*/  @!P1 PRMT R8, RZ, 0x654, R8 ;  /* 0x00000654ff089816 */ /* 0x000fce0000000008 */
        /* <DEDUP_REMOVED lines=113> */
.L_x_2224:
        /* <DEDUP_REMOVED lines=8> */
[----:B------:R-:W2:Y:S01]  /*9980*/  S2R R5, SR_SWINHI ;  /* 0x0000000000057919 */ /* 0x000ea20000002f00 */
[----:B------:R-:W-:Y:S01]  /*9990*/  F2FP.BF16.F32.PACK_AB R36, R73, R72 ;  /* 0x000000484924723e */ /* 0x000fe200000010ff */
[----:B------:R-:W3:Y:S01]  /*99a0*/  LDC.64 R106, c[0x0][0xc00] ;  /* 0x00030000ff6a7b82 */ /* 0x000ee20000000a00 */
[----:B------:R-:W-:Y:S01]  /*99b0*/  ULDC.64 UR4, c[0x0][0xc08] ;  /* 0x0003020000047ab9 */ /* 0x000fe20000000a00 */
[----:B------:R-:W-:Y:S02]  /*99c0*/  MOV R16, R0 ;  /* 0x0000000000107202 */ /* 0x000fe40000000f00 */
[----:B--2---:R-:W-:-:S03]  /*99d0*/  MOV R17, R5 ;  /* 0x0000000500117202 */ /* 0x004fc60000000f00 */
        /* <DEDUP_REMOVED lines=17> */
[----:B------:R-:W-:-:S02]  /*9af0*/  IADD3 R37, P5, R8, 0x40, RZ ;  /* 0x0000004008257810 */ /* 0x000fc40007fbe0ff */
[----:B------:R-:W-:Y:S01]  /*9b00*/  LOP3.LUT R12, R105, 0x380, RZ, 0xc0, !PT ;  /* 0x00000380690c7812 */ /* 0x000fe200078ec0ff */
[----:B------:R-:W-:Y:S01]  /*9b10*/  IMAD.X R7, RZ, RZ, R9, P4 ;  /* 0x000000ffff077224 */ /* 0x000fe200020e0609 */
[----:B------:R-:W-:Y:S02]  /*9b20*/  LOP3.LUT R28, R4, R11, RZ, 0x3c, !PT ;  /* 0x0000000b041c7212 */ /* 0x000fe400078e3cff */
[----:B------:R-:W-:Y:S02]  /*9b30*/  SHF.R.U64 R5, R5, 0x3, RZ ;  /* 0x0000000305057819 */ /* 0x000fe400000012ff */
[----:B------:R-:W-:Y:S02]  /*9b40*/  LOP3.LUT R10, R103, 0x380, RZ, 0xc0, !PT ;  /* 0x00000380670a7812 */ /* 0x000fe400078ec0ff */
[----:B------:R-:W-:Y:S02]  /*9b50*/  LOP3.LUT R32, R6, R95, RZ, 0x3c, !PT ;  /* 0x0000005f06207212 */ /* 0x000fe400078e3cff */
[----:B------:R-:W-:-:S02]  /*9b60*/  LOP3.LUT R4, R35, 0x380, RZ, 0xc0, !PT ;  /* 0x0000038023047812 */ /* 0x000fc400078ec0ff */
[----:B------:R-:W-:Y:S02]  /*9b70*/  LOP3.LUT R6, R39, 0x380, RZ, 0xc0, !PT ;  /* 0x0000038027067812 */ /* 0x000fe400078ec0ff */
[----:B------:R-:W-:Y:S02]  /*9b80*/  LOP3.LUT R22, R37, 0x380, RZ, 0xc0, !PT ;  /* 0x0000038025167812 */ /* 0x000fe400078ec0ff */
[----:B------:R-:W-:Y:S02]  /*9b90*/  SHF.R.U64 R12, R12, 0x3, RZ ;  /* 0x000000030c0c7819 */ /* 0x000fe400000012ff */
[----:B------:R-:W-:Y:S01]  /*9ba0*/  LOP3.LUT R8, R5, R8, RZ, 0x3c, !PT ;  /* 0x0000000805087212 */ /* 0x000fe200078e3cff */
[----:B------:R-:W-:Y:S01]  /*9bb0*/  IMAD.X R5, RZ, RZ, R9, P5 ;  /* 0x000000ffff057224 */ /* 0x000fe200028e0609 */
[----:B------:R-:W-:Y:S02]  /*9bc0*/  SHF.R.U64 R10, R10, 0x3, RZ ;  /* 0x000000030a0a7819 */ /* 0x000fe400000012ff */
[----:B------:R-:W-:-:S02]  /*9bd0*/  SHF.R.U64 R4, R4, 0x3, RZ ;  /* 0x0000000304047819 */ /* 0x000fc400000012ff */
[----:B------:R-:W-:Y:S02]  /*9be0*/  SHF.R.U64 R6, R6, 0x3, RZ ;  /* 0x0000000306067819 */ /* 0x000fe400000012ff */
[----:B------:R-:W-:Y:S02]  /*9bf0*/  SHF.R.U64 R22, R22, 0x3, RZ ;  /* 0x0000000316167819 */ /* 0x000fe400000012ff */
[----:B------:R-:W-:Y:S02]  /*9c00*/  LOP3.LUT R30, R12, R105, RZ, 0x3c, !PT ;  /* 0x000000690c1e7212 */ /* 0x000fe400078e3cff */
[----:B------:R-:W-:Y:S01]  /*9c10*/  LOP3.LUT R14, R10, R103, RZ, 0x3c, !PT ;  /* 0x000000670a0e7212 */ /* 0x000fe200078e3cff */
[----:B------:R-:W2:Y:S01]  /*9c20*/  LDC.64 R104, c[0x0][0xc00] ;  /* 0x00030000ff687b82 */ /* 0x000ea20000000a00 */
[----:B------:R-:W-:Y:S02]  /*9c30*/  MOV R34, R8 ;  /* 0x0000000800227202 */ /* 0x000fe40000000f00 */
[----:B------:R-:W-:-:S02]  /*9c40*/  LOP3.LUT R12, R4, R35, RZ, 0x3c, !PT ;  /* 0x00000023040c7212 */ /* 0x000fc400078e3cff */
[----:B------:R-:W-:Y:S02]  /*9c50*/  F2FP.BF16.F32.PACK_AB R8, R3, R2 ;  /* 0x000000020308723e */ /* 0x000fe400000010ff */
[----:B------:R-:W-:Y:S02]  /*9c60*/  F2FP.BF16.F32.PACK_AB R9, R93, R92 ;  /* 0x0000005c5d09723e */ /* 0x000fe400000010ff */
[----:B------:R-:W-:Y:S02]  /*9c70*/  F2FP.BF16.F32.PACK_AB R10, R21, R20 ;  /* 0x00000014150a723e */ /* 0x000fe400000010ff */
[----:B------:R-:W-:Y:S01]  /*9c80*/  F2FP.BF16.F32.PACK_AB R11, R97, R96 ;  /* 0x00000060610b723e */ /* 0x000fe200000010ff */
[----:B------:R-:W-:Y:S01]  /*9c90*/  BAR.SYNC.DEFER_BLOCKING 0x1, 0x100 ;  /* 0x0044000000007b1d */ /* 0x000fe20000010000 */
[----:B------:R-:W-:Y:S02]  /*9ca0*/  LOP3.LUT R6, R6, R39, RZ, 0x3c, !PT ;  /* 0x0000002706067212 */ /* 0x000fe400078e3cff */
[----:B------:R-:W-:-:S02]  /*9cb0*/  LOP3.LUT R4, R22, R37, RZ, 0x3c, !PT ;  /* 0x0000002516047212 */ /* 0x000fc400078e3cff */
[----:B------:R-:W-:Y:S02]  /*9cc0*/  MOV R39, R6 ;  /* 0x0000000600277202 */ /* 0x000fe40000000f00 */
[----:B------:R-:W-:Y:S02]  /*9cd0*/  MOV R38, R4 ;  /* 0x0000000400267202 */ /* 0x000fe40000000f00 */
[----:B------:R-:W-:Y:S02]  /*9ce0*/  MOV R108, R12 ;  /* 0x0000000c006c7202 */ /* 0x000fe40000000f00 */
[----:B------:R-:W-:Y:S02]  /*9cf0*/  F2FP.BF16.F32.PACK_AB R4, R89, R88 ;  /* 0x000000585904723e */ /* 0x000fe400000010ff */
[----:B------:R-:W-:Y:S02]  /*9d00*/  F2FP.BF16.F32.PACK_AB R5, R99, R98 ;  /* 0x000000626305723e */ /* 0x000fe400000010ff */
[----:B------:R-:W-:-:S02]  /*9d10*/  F2FP.BF16.F32.PACK_AB R6, R91, R90 ;  /* 0x0000005a5b06723e */ /* 0x000fc400000010ff */
[----:B------:R-:W-:Y:S02]  /*9d20*/  F2FP.BF16.F32.PACK_AB R7, R101, R100 ;  /* 0x000000646507723e */ /* 0x000fe400000010ff */
[----:B-1----:R-:W-:Y:S02]  /*9d30*/  MOV R24, R14 ;  /* 0x0000000e00187202 */ /* 0x002fe40000000f00 */
[----:B------:R-:W-:Y:S02]  /*9d40*/  F2FP.BF16.F32.PACK_AB R12, R49, R48 ;  /* 0x00000030310c723e */ /* 0x000fe400000010ff */
[----:B------:R-:W-:Y:S01]  /*9d50*/  F2FP.BF16.F32.PACK_AB R13, R51, R50 ;  /* 0x00000032330d723e */ /* 0x000fe200000010ff */
[----:B------:R1:W-:Y:S01]  /*9d60*/  STSM.16.M88.4 [R34], R8 ;  /* 0x0000000822007844 */ /* 0x0003e20000000200 */
[----:B------:R-:W-:Y:S02]  /*9d70*/  F2FP.BF16.F32.PACK_AB R14, R53, R52 ;  /* 0x00000034350e723e */ /* 0x000fe400000010ff */
[----:B------:R-:W-:Y:S01]  /*9d80*/  F2FP.BF16.F32.PACK_AB R15, R55, R54 ;  /* 0x00000036370f723e */ /* 0x000fe200000010ff */
[----:B------:R4:W-:Y:S01]  /*9d90*/  STSM.16.M88.4 [R108], R4 ;  /* 0x000000046c007844 */ /* 0x0009e20000000200 */
[----:B------:R-:W-:-:S02]  /*9da0*/  MOV R22, R30 ;  /* 0x0000001e00167202 */ /* 0x000fc40000000f00 */
[----:B------:R-:W-:Y:S02]  /*9db0*/  MOV R95, R28 ;  /* 0x0000001c005f7202 */ /* 0x000fe40000000f00 */
[----:B------:R-:W-:Y:S02]  /*9dc0*/  F2FP.BF16.F32.PACK_AB R28, R57, R56 ;  /* 0x00000038391c723e */ /* 0x000fe400000010ff */
[----:B------:R-:W-:Y:S02]  /*9dd0*/  F2FP.BF16.F32.PACK_AB R29, R59, R58 ;  /* 0x0000003a3b1d723e */ /* 0x000fe400000010ff */
[----:B------:R-:W-:Y:S02]  /*9de0*/  F2FP.BF16.F32.PACK_AB R30, R61, R60 ;  /* 0x0000003c3d1e723e */ /* 0x000fe400000010ff */
[----:B------:R-:W-:Y:S02]  /*9df0*/  F2FP.BF16.F32.PACK_AB R31, R63, R62 ;  /* 0x0000003e3f1f723e */ /* 0x000fe400000010ff */
[----:B-1----:R-:W-:-:S02]  /*9e00*/  F2FP.BF16.F32.PACK_AB R8, R41, R40 ;  /* 0x000000282908723e */ /* 0x002fc400000010ff */
[----:B------:R-:W-:Y:S02]  /*9e10*/  F2FP.BF16.F32.PACK_AB R9, R43, R42 ;  /* 0x0000002a2b09723e */ /* 0x000fe400000010ff */
[----:B------:R-:W-:Y:S02]  /*9e20*/  F2FP.BF16.F32.PACK_AB R10, R45, R44 ;  /* 0x0000002c2d0a723e */ /* 0x000fe400000010ff */
[----:B------:R-:W-:Y:S02]  /*9e30*/  F2FP.BF16.F32.PACK_AB R11, R47, R46 ;  /* 0x0000002e2f0b723e */ /* 0x000fe400000010ff */
[----:B------:R-:W-:Y:S02]  /*9e40*/  MOV R103, R32 ;  /* 0x0000002000677202 */ /* 0x000fe40000000f00 */
[----:B------:R-:W-:Y:S01]  /*9e50*/  F2FP.BF16.F32.PACK_AB R32, R65, R64 ;  /* 0x000000404120723e */ /* 0x000fe200000010ff */
[----:B------:R3:W-:Y:S01]  /*9e60*/  STSM.16.M88.4 [R38], R8 ;  /* 0x0000000826007844 */ /* 0x0007e20000000200 */
[----:B------:R-:W-:-:S02]  /*9e70*/  F2FP.BF16.F32.PACK_AB R33, R67, R66 ;  /* 0x000000424321723e */ /* 0x000fc400000010ff */
[----:B------:R-:W-:Y:S01]  /*9e80*/  F2FP.BF16.F32.PACK_AB R34, R69, R68 ;  /* 0x000000444522723e */ /* 0x000fe200000010ff */
[----:B------:R1:W-:Y:S01]  /*9e90*/  STSM.16.M88.4 [R39], R12 ;  /* 0x0000000c27007844 */ /* 0x0003e20000000200 */
[----:B------:R-:W-:Y:S02]  /*9ea0*/  F2FP.BF16.F32.PACK_AB R35, R71, R70 ;  /* 0x000000464723723e */ /* 0x000fe400000010ff */
[----:B------:R-:W-:Y:S01]  /*9eb0*/  F2FP.BF16.F32.PACK_AB R37, R75, R74 ;  /* 0x0000004a4b25723e */ /* 0x000fe200000010ff */
[----:B------:R0:W-:Y:S01]  /*9ec0*/  STSM.16.M88.4 [R95], R28 ;  /* 0x0000001c5f007844 */ /* 0x0001e20000000200 */
[----:B----4-:R-:W-:Y:S02]  /*9ed0*/  F2FP.BF16.F32.PACK_AB R4, R81, R80 ;  /* 0x000000505104723e */ /* 0x010fe400000010ff */
[----:B------:R-:W-:Y:S01]  /*9ee0*/  F2FP.BF16.F32.PACK_AB R5, R83, R82 ;  /* 0x000000525305723e */ /* 0x000fe200000010ff */
[----:B------:R-:W-:Y:S01]  /*9ef0*/  STSM.16.M88.4 [R103], R32 ;  /* 0x0000002067007844 */ /* 0x000fe20000000200 */
[----:B------:R-:W-:-:S02]  /*9f00*/  F2FP.BF16.F32.PACK_AB R6, R85, R84 ;  /* 0x000000545506723e */ /* 0x000fc400000010ff */
[----:B------:R-:W-:Y:S01]  /*9f10*/  F2FP.BF16.F32.PACK_AB R7, R87, R86 ;  /* 0x000000565707723e */ /* 0x000fe200000010ff */
[----:B---3--:R-:W-:Y:S01]  /*9f20*/  IMAD.WIDE R8, R186, 0x4, R106 ;  /* 0x00000004ba087825 */ /* 0x008fe200078e026a */
[----:B------:R-:W-:Y:S02]  /*9f30*/  F2FP.BF16.F32.PACK_AB R38, R77, R76 ;  /* 0x0000004c4d26723e */ /* 0x000fe400000010ff */
[----:B--2---:R-:W-:Y:S02]  /*9f40*/  ISETP.NE.U32.AND P0, PT, R104, RZ, PT ;  /* 0x000000ff6800720c */ /* 0x004fe40003f05070 */
[----:B-1----:R-:W-:Y:S02]  /*9f50*/  F2FP.BF16.F32.PACK_AB R39, R79, R78 ;  /* 0x0000004e4f27723e */ /* 0x002fe400000010ff */
[----:B------:R-:W-:Y:S01]  /*9f60*/  ISETP.NE.AND.EX P0, PT, R105, RZ, PT, P0 ;  /* 0x000000ff6900720c */ /* 0x000fe20003f05300 */
[----:B0-----:R-:W-:Y:S02]  /*9f70*/  IMAD.MOV.U32 R95, RZ, RZ, RZ ;  /* 0x000000ffff5f7224 */ /* 0x001fe400078e00ff */
[----:B------:R0:W-:Y:S04]  /*9f80*/  STSM.16.M88.4 [R24], R36 ;  /* 0x0000002418007844 */ /* 0x0001e80000000200 */
[----:B------:R1:W-:Y:S01]  /*9f90*/  STSM.16.M88.4 [R22], R4 ;  /* 0x0000000416007844 */ /* 0x0003e20000000200 */
[----:B------:R-:W-:Y:S01]  /*9fa0*/  BAR.SYNC.DEFER_BLOCKING 0x1, 0x100 ;  /* 0x0044000000007b1d */ /* 0x000fe20000010000 */
[----:B------:R-:W-:-:S07]  /*9fb0*/  ISETP.NE.U32.AND P1, PT, RZ, UR4, PT ;  /* 0x00000004ff007c0c */ /* 0x000fce000bf25070 */
[----:B0-----:R-:W0:Y:S08]  /*9fc0*/  LDC R24, c[0x0][0xbe8] ;  /* 0x0002fa00ff187b82 */ /* 0x001e300000000800 */
[----:B-1----:R-:W1:Y:S01]  /*9fd0*/  LDC R5, c[0x0][0xad4] ;  /* 0x0002b500ff057b82 */ /* 0x002e620000000800 */
[----:B------:R-:W2:Y:S01]  /*9fe0*/  @P0 LDG.E R95, desc[UR56][R8.64] ;  /* 0x00000038085f0981 */ /* 0x000ea2000c1e1900 */
[----:B------:R-:W-:Y:S01]  /*9ff0*/  ISETP.NE.AND.EX P1, PT, RZ, UR5, PT, P1 ;  /* 0x00000005ff007c0c */ /* 0x000fe2000bf25310 */
[----:B------:R-:W-:-:S12]  /*a000*/  IMAD.MOV.U32 R28, RZ, RZ, 0x9b8 ;  /* 0x000009b8ff1c7424 */ /* 0x000fd800078e00ff */
[----:B------:R-:W-:Y:S01]  /*a010*/  @P1 LEA R12, P2, R186, UR4, 0x2 ;  /* 0x00000004ba0c1c11 */ /* 0x000fe2000f8410ff */
[----:B------:R-:W-:Y:S01]  /*a020*/  ULDC UR4, c[0x0][0xa88] ;  /* 0x0002a20000047ab9 */ /* 0x000fe20000000800 */
[----:B0-----:R-:W-:Y:S01]  /*a030*/  ISETP.NE.AND P4, PT, R24, 0x1, PT ;  /* 0x000000011800780c */ /* 0x001fe20003f85270 */
[----:B------:R-:W-:Y:S01]  /*a040*/  IMAD.U32 R29, RZ, RZ, UR4 ;  /* 0x00000004ff1d7e24 */ /* 0x000fe2000f8e00ff */
[----:B------:R-:W-:Y:S02]  /*a050*/  @P1 LEA.HI.X R13, R186, UR5, R191, 0x2, P2 ;  /* 0x00000005ba0d1c11 */ /* 0x000fe400090f14bf */
[----:B------:R-:W-:-:S03]  /*a060*/  ISETP.NE.AND P2, PT, R190, RZ, PT ;  /* 0x000000ffbe00720c */ /* 0x000fc60003f45270 */
[----:B------:R0:W5:Y:S01]  /*a070*/  @P1 LDG.E R29, desc[UR56][R12.64] ;  /* 0x000000380c1d1981 */ /* 0x000162000c1e1900 */
[----:B-1----:R-:W-:Y:S01]  /*a080*/  SEL R5, R190, R5, P2 ;  /* 0x00000005be057207 */ /* 0x002fe20001000000 */
[----:B------:R-:W-:Y:S01]  /*a090*/  IMAD.IADD R37, R185, 0x1, R18 ;  /* 0x00000001b9257824 */ /* 0x000fe200078e0212 */
[----:B------:R-:W-:Y:S02]  /*a0a0*/  ISETP.NE.U32.AND P2, PT, R104, RZ, PT ;  /* 0x000000ff6800720c */ /* 0x000fe40003f45070 */
[----:B------:R-:W-:Y:S01]  /*a0b0*/  ISETP.GT.AND P3, PT, R5, 0x1, PT ;  /* 0x000000010500780c */ /* 0x000fe20003f64270 */
[----:B------:R-:W1:Y:S01]  /*a0c0*/  @P4 LDC R30, c[0x0][0xbec] ;  /* 0x0002fb00ff1e4b82 */ /* 0x000e620000000800 */
[----:B------:R-:W-:Y:S02]  /*a0d0*/  ISETP.NE.AND.EX P2, PT, R105, RZ, PT, P2 ;  /* 0x000000ff6900720c */ /* 0x000fe40003f45320 */
[----:B------:R-:W-:Y:S02]  /*a0e0*/  SEL R28, R28, 0x978, P3 ;  /* 0x000009781c1c7807 */ /* 0x000fe40001800000 */
[----:B------:R-:W-:-:S02]  /*a0f0*/  SEL R186, R186, RZ, !P2 ;  /* 0x000000ffbaba7207 */ /* 0x000fc40005000000 */
[----:B------:R-:W-:Y:S01]  /*a100*/  SEL R191, R191, RZ, !P2 ;  /* 0x000000ffbfbf7207 */ /* 0x000fe20005000000 */
[----:B------:R-:W3:Y:S01]  /*a110*/  LDC.64 R10, c[0x0][R28+0x220] ;  /* 0x000088001c0a7b82 */ /* 0x000ee20000000a00 */
[----:B------:R-:W-:-:S07]  /*a120*/  SEL R31, R207, RZ, P3 ;  /* 0x000000ffcf1f7207 */ /* 0x000fce0001800000 */
[----:B------:R-:W4:Y:S08]  /*a130*/  LDC.64 R6, c[0x0][R28+0x218] ;  /* 0x000086001c067b82 */ /* 0x000f300000000a00 */
[----:B------:R-:W1:Y:S08]  /*a140*/  @P4 LDC R35, c[0x0][0xbf0] ;  /* 0x0002fc00ff234b82 */ /* 0x000e700000000800 */
[----:B------:R-:W1:Y:S01]  /*a150*/  LDC.64 R4, c[0x0][0xba8] ;  /* 0x0002ea00ff047b82 */ /* 0x000e620000000a00 */
[----:B---3--:R-:W-:-:S04]  /*a160*/  IMAD R11, R11, R186, RZ ;  /* 0x000000ba0b0b7224 */ /* 0x008fc800078e02ff */
[C---:B------:R-:W-:Y:S02]  /*a170*/  IMAD R191, R10.reuse, R191, R11 ;  /* 0x000000bf0abf7224 */ /* 0x040fe400078e020b */
[----:B------:R-:W-:Y:S01]  /*a180*/  IMAD.WIDE.U32 R10, R10, R186, RZ ;  /* 0x000000ba0a0a7225 */ /* 0x000fe200078e00ff */
[----:B0-----:R-:W0:Y:S03]  /*a190*/  LDC.64 R12, c[0x0][R28+0x228] ;  /* 0x00008a001c0c7b82 */ /* 0x001e260000000a00 */
[----:B----4-:R-:W-:-:S04]  /*a1a0*/  IMAD.WIDE.U32 R14, R6, R189, RZ ;  /* 0x000000bd060e7225 */ /* 0x010fc800078e00ff */
[----:B------:R-:W-:Y:S02]  /*a1b0*/  IMAD R33, R7, R189, RZ ;  /* 0x000000bd07217224 */ /* 0x000fe400078e02ff */
[----:B------:R-:W3:Y:S01]  /*a1c0*/  LDC.64 R6, c[0x0][R28+0x210] ;  /* 0x000084001c067b82 */ /* 0x000ee20000000a00 */
[----:B------:R-:W-:Y:S02]  /*a1d0*/  IMAD.IADD R191, R11, 0x1, R191 ;  /* 0x000000010bbf7824 */ /* 0x000fe400078e02bf */
[----:B------:R-:W-:Y:S02]  /*a1e0*/  IMAD.IADD R32, R15, 0x1, R33 ;  /* 0x000000010f207824 */ /* 0x000fe400078e0221 */
[----:B------:R-:W-:-:S03]  /*a1f0*/  IMAD.MOV.U32 R15, RZ, RZ, R37 ;  /* 0x000000ffff0f7224 */ /* 0x000fc600078e0025 */
[----:B-1----:R-:W1:Y:S01]  /*a200*/  @!P3 LDC R4, c[0x0][0xb50] ;  /* 0x0002d400ff04bb82 */ /* 0x002e620000000800 */
[----:B0-----:R-:W-:-:S07]  /*a210*/  IMAD R13, R13, R31, RZ ;  /* 0x0000001f0d0d7224 */ /* 0x001fce00078e02ff */
[----:B------:R-:W0:Y:S01]  /*a220*/  @!P3 LDC R5, c[0x0][0xb54] ;  /* 0x0002d500ff05bb82 */ /* 0x000e220000000800 */
[--C-:B--2---:R-:W-:Y:S01]  /*a230*/  IADD3 R22, P2, P5, R10, R14, R95.reuse ;  /* 0x0000000e0a167210 */ /* 0x104fe20007d5e05f */
[----:B------:R-:W-:Y:S01]  /*a240*/  @P4 IMAD.HI.U32 R14, R37, R30, RZ ;  /* 0x0000001e250e4227 */ /* 0x000fe200078e00ff */
[----:B------:R-:W-:-:S03]  /*a250*/  SHF.R.S32.HI R103, RZ, 0x1f, R95 ;  /* 0x0000001fff677819 */ /* 0x000fc6000001145f */
[----:B------:R-:W-:Y:S01]  /*a260*/  IMAD.WIDE.U32 R10, R12, R31, RZ ;  /* 0x0000001f0c0a7225 */ /* 0x000fe200078e00ff */
[----:B------:R-:W-:Y:S02]  /*a270*/  @P4 SHF.R.U32.HI R15, RZ, R35, R14 ;  /* 0x00000023ff0f4219 */ /* 0x000fe4000001160e */
[----:B------:R-:W-:Y:S01]  /*a280*/  IADD3.X R12, R191, R32, R103, P2, P5 ;  /* 0x00000020bf0c7210 */ /* 0x000fe200017ea467 */
[----:B------:R-:W-:Y:S01]  /*a290*/  IMAD.IADD R14, R11, 0x1, R13 ;  /* 0x000000010b0e7824 */ /* 0x000fe200078e020d */
[----:B------:R-:W-:Y:S01]  /*a2a0*/  IADD3 R10, P2, P5, R15, R22, R10 ;  /* 0x000000160f0a7210 */ /* 0x000fe20007d5e00a */
[--C-:B------:R-:W-:Y:S01]  /*a2b0*/  IMAD.MOV R31, RZ, RZ, -R15.reuse ;  /* 0x000000ffff1f7224 */ /* 0x100fe200078e0a0f */
[----:B------:R-:W-:-:S03]  /*a2c0*/  SHF.R.S32.HI R11, RZ, 0x1f, R15 ;  /* 0x0000001fff0b7819 */ /* 0x000fc6000001140f */
[----:B------:R-:W-:Y:S01]  /*a2d0*/  IMAD R13, R24, R31, R37 ;  /* 0x0000001f180d7224 */ /* 0x000fe200078e0225 */
[----:B------:R-:W-:-:S03]  /*a2e0*/  IADD3.X R11, R11, R12, R14, P2, P5 ;  /* 0x0000000c0b0b7210 */ /* 0x000fc600017ea40e */
[----:B---3--:R-:W-:Y:S01]  /*a2f0*/  IMAD R7, R7, R13, RZ ;  /* 0x0000000d07077224 */ /* 0x008fe200078e02ff */
[----:B------:R-:W-:-:S05]  /*a300*/  SHF.R.S32.HI R15, RZ, 0x1f, R13 ;  /* 0x0000001fff0f7819 */ /* 0x000fca000001140d */
[C---:B------:R-:W-:Y:S02]  /*a310*/  IMAD R15, R6.reuse, R15, R7 ;  /* 0x0000000f060f7224 */ /* 0x040fe400078e0207 */
[----:B------:R-:W-:-:S04]  /*a320*/  IMAD.WIDE.U32 R6, R6, R13, R10 ;  /* 0x0000000d06067225 */ /* 0x000fc800078e000a */
[----:B------:R-:W-:Y:S01]  /*a330*/  IMAD.IADD R7, R7, 0x1, R15 ;  /* 0x0000000107077824 */ /* 0x000fe200078e020f */
[----:B-1----:R-:W-:-:S04]  /*a340*/  LEA R10, P2, R6, R4, 0x2 ;  /* 0x00000004060a7211 */ /* 0x002fc800078410ff */
[----:B0-----:R-:W-:Y:S01]  /*a350*/  LEA.HI.X R11, R6, R5, R7, 0x2, P2 ;  /* 0x00000005060b7211 */ /* 0x001fe200010f1407 */
[----:B------:R-:W-:Y:S08]  /*a360*/  @P1 BRA `(.L_x_2257) ;  /* 0x0000000000101947 */ /* 0x000ff00003800000 */
[----:B------:R-:W-:Y:S05]  /*a370*/  @!P0 BRA `(.L_x_2257) ;  /* 0x00000000000c8947 */ /* 0x000fea0003800000 */
[----:B------:R-:W2:Y:S04]  /*a380*/  LDG.E R4, desc[UR56][R8.64] ;  /* 0x0000003808047981 */ /* 0x000ea8000c1e1900 */
[----:B-----5:R-:W2:Y:S02]  /*a390*/  LDG.E R29, desc[UR56][R8.64+0x4] ;  /* 0x00000438081d7981 */ /* 0x020ea4000c1e1900 */
[----:B--2---:R-:W-:-:S07]  /*a3a0*/  IMAD.IADD R29, R29, 0x1, -R4 ;  /* 0x000000011d1d7824 */ /* 0x004fce00078e0a04 */
.L_x_2257:
[----:B------:R-:W-:Y:S01]  /*a3b0*/  SHFL.IDX PT, R4, R10, RZ, 0x1c1f ;  /* 0x001c1fff0a047589 */ /* 0x000fe200000e0000 */
[----:B------:R-:W-:Y:S01]  /*a3c0*/  IMAD.IADD R13, R227, 0x1, R18 ;  /* 0x00000001e30d7824 */ /* 0x000fe200078e0212 */
        /* <DEDUP_REMOVED lines=11> */
[----:B------:R-:W-:Y:S01]  /*a480*/  IMAD R3, R208, 0x40, R23 ;  /* 0x00000040d0037824 */ /* 0x000fe200078e0217 */
[----:B------:R-:W1:Y:S01]  /*a490*/  @P4 LDC R49, c[0x0][0xbec] ;  /* 0x0002fb00ff314b82 */ /* 0x000e620000000800 */
[----:B------:R-:W-:Y:S02]  /*a4a0*/  ULDC.64 UR4, c[0x0][0xaa0] ;  /* 0x0002a80000047ab9 */ /* 0x000fe40000000a00 */
[----:B------:R-:W-:-:S03]  /*a4b0*/  IMAD.WIDE R16, R3, 0x2, R16 ;  /* 0x0000000203107825 */ /* 0x000fc600078e0210 */
[C---:B------:R-:W-:Y:S02]  /*a4c0*/  IADD3 R9, P6, R16.reuse, 0x1000, RZ ;  /* 0x0000100010097810 */ /* 0x040fe40007fde0ff */
[----:B------:R-:W2:Y:S01]  /*a4d0*/  @P4 LDC R51, c[0x0][0xbf0] ;  /* 0x0002fc00ff334b82 */ /* 0x000ea20000000800 */
[C---:B------:R-:W-:Y:S02]  /*a4e0*/  IADD3 R13, P5, R16.reuse, 0x2000, RZ ;  /* 0x00002000100d7810 */ /* 0x040fe40007fbe0ff */
[----:B------:R-:W-:Y:S02]  /*a4f0*/  LOP3.LUT R8, R9, 0x380, RZ, 0xc0, !PT ;  /* 0x0000038009087812 */ /* 0x000fe400078ec0ff */
[----:B------:R-:W-:Y:S02]  /*a500*/  IADD3 R29, P3, R16, 0x3000, RZ ;  /* 0x00003000101d7810 */ /* 0x000fe40007f7e0ff */
[----:B------:R-:W-:Y:S02]  /*a510*/  SHF.R.U64 R8, R8, 0x3, RZ ;  /* 0x0000000308087819 */ /* 0x000fe400000012ff */
[----:B------:R-:W-:-:S02]  /*a520*/  IADD3 R33, P2, R16, 0x4000, RZ ;  /* 0x0000400010217810 */ /* 0x000fc40007f5e0ff */
[----:B------:R-:W-:Y:S01]  /*a530*/  LOP3.LUT R8, R8, R9, RZ, 0x3c, !PT ;  /* 0x0000000908087212 */ /* 0x000fe200078e3cff */
[--C-:B------:R-:W-:Y:S01]  /*a540*/  IMAD.X R9, RZ, RZ, R17.reuse, P6 ;  /* 0x000000ffff097224 */ /* 0x100fe200030e0611 */
[C---:B------:R-:W-:Y:S02]  /*a550*/  IADD3 R3, P6, R16.reuse, 0x7000, RZ ;  /* 0x0000700010037810 */ /* 0x040fe40007fde0ff */
[C---:B------:R-:W-:Y:S02]  /*a560*/  IADD3 R37, P1, R16.reuse, 0x5000, RZ ;  /* 0x0000500010257810 */ /* 0x040fe40007f3e0ff */
[C---:B------:R-:W-:Y:S01]  /*a570*/  IADD3 R41, P0, R16.reuse, 0x6000, RZ ;  /* 0x0000600010297810 */ /* 0x040fe20007f1e0ff */
[----:B------:R-:W-:Y:S01]  /*a580*/  IMAD.X R45, RZ, RZ, R17, P6 ;  /* 0x000000ffff2d7224 */ /* 0x000fe200030e0611 */
[----:B0-----:R-:W-:Y:S01]  /*a590*/  LOP3.LUT R5, R16, 0x380, RZ, 0xc0, !PT ;  /* 0x0000038010057812 */ /* 0x001fe200078ec0ff */
[----:B------:R-:W5:Y:S01]  /*a5a0*/  LD.E.128 R8, desc[UR56][R8.64] ;  /* 0x0000003808087980 */ /* 0x000f62000c101d00 */
[----:B------:R-:W-:-:S02]  /*a5b0*/  LOP3.LUT R2, R3, 0x380, RZ, 0xc0, !PT ;  /* 0x0000038003027812 */ /* 0x000fc400078ec0ff */
[----:B------:R-:W-:Y:S02]  /*a5c0*/  LOP3.LUT R12, R13, 0x380, RZ, 0xc0, !PT ;  /* 0x000003800d0c7812 */ /* 0x000fe400078ec0ff */
[----:B------:R-:W-:Y:S02]  /*a5d0*/  LOP3.LUT R28, R29, 0x380, RZ, 0xc0, !PT ;  /* 0x000003801d1c7812 */ /* 0x000fe400078ec0ff */
[----:B------:R-:W-:Y:S02]  /*a5e0*/  LOP3.LUT R32, R33, 0x380, RZ, 0xc0, !PT ;  /* 0x0000038021207812 */ /* 0x000fe400078ec0ff */
[----:B------:R-:W-:Y:S02]  /*a5f0*/  LOP3.LUT R36, R37, 0x380, RZ, 0xc0, !PT ;  /* 0x0000038025247812 */ /* 0x000fe400078ec0ff */
[----:B------:R-:W-:Y:S02]  /*a600*/  LOP3.LUT R40, R41, 0x380, RZ, 0xc0, !PT ;  /* 0x0000038029287812 */ /* 0x000fe400078ec0ff */
[----:B------:R-:W-:-:S02]  /*a610*/  SHF.R.U64 R5, R5, 0x3, RZ ;  /* 0x0000000305057819 */ /* 0x000fc400000012ff */
[----:B------:R-:W-:Y:S02]  /*a620*/  SHF.R.U64 R2, R2, 0x3, RZ ;  /* 0x0000000302027819 */ /* 0x000fe400000012ff */
[----:B------:R-:W-:Y:S02]  /*a630*/  SHF.R.U64 R12, R12, 0x3, RZ ;  /* 0x000000030c0c7819 */ /* 0x000fe400000012ff */
[----:B------:R-:W-:Y:S02]  /*a640*/  SHF.R.U64 R28, R28, 0x3, RZ ;  /* 0x000000031c1c7819 */ /* 0x000fe400000012ff */
[----:B------:R-:W-:Y:S02]  /*a650*/  SHF.R.U64 R32, R32, 0x3, RZ ;  /* 0x0000000320207819 */ /* 0x000fe400000012ff */
[----:B------:R-:W-:Y:S02]  /*a660*/  SHF.R.U64 R36, R36, 0x3, RZ ;  /* 0x0000000324247819 */ /* 0x000fe400000012ff */
[----:B------:R-:W-:-:S02]  /*a670*/  SHF.R.U64 R40, R40, 0x3, RZ ;  /* 0x0000000328287819 */ /* 0x000fc400000012ff */
[----:B------:R-:W-:Y:S02]  /*a680*/  LOP3.LUT R16, R5, R16, RZ, 0x3c, !PT ;  /* 0x0000001005107212 */ /* 0x000fe400078e3cff */
[----:B------:R-:W-:Y:S01]  /*a690*/  LOP3.LUT R44, R2, R3, RZ, 0x3c, !PT ;  /* 0x00000003022c7212 */ /* 0x000fe200078e3cff */
[----:B------:R-:W-:Y:S01]  /*a6a0*/  IMAD R2, R103, UR4, RZ ;  /* 0x0000000467027c24 */ /* 0x000fe2000f8e02ff */
        /* <DEDUP_REMOVED lines=10> */
[----:B------:R0:W5:Y:S01]  /*a750*/  LD.E.128 R4, desc[UR56][R16.64] ;  /* 0x0000003810047980 */ /* 0x000162000c101d00 */
[----:B------:R-:W-:-:S03]  /*a760*/  SHF.R.S32.HI R21, RZ, 0x1f, R186 ;  /* 0x0000001fff157819 */ /* 0x000fc600000114ba */
[----:B------:R-:W5:Y:S04]  /*a770*/  LD.E.128 R12, desc[UR56][R12.64] ;  /* 0x000000380c0c7980 */ /* 0x000f68000c101d00 */
[----:B------:R-:W5:Y:S01]  /*a780*/  LD.E.128 R28, desc[UR56][R28.64] ;  /* 0x000000381c1c7980 */ /* 0x000f62000c101d00 */
[C---:B0-----:R-:W-:Y:S02]  /*a790*/  IMAD R17, R95.reuse, UR5, R2 ;  /* 0x000000055f117c24 */ /* 0x041fe4000f8e0202 */
[----:B------:R-:W-:Y:S01]  /*a7a0*/  IMAD.WIDE.U32 R2, R95, UR4, RZ ;  /* 0x000000045f027c25 */ /* 0x000fe2000f8e00ff */
[----:B------:R-:W-:Y:S01]  /*a7b0*/  ULDC.64 UR4, c[0x0][0xae8] ;  /* 0x0002ba0000047ab9 */ /* 0x000fe20000000a00 */
[----:B------:R-:W5:Y:S02]  /*a7c0*/  LD.E.128 R32, desc[UR56][R32.64] ;  /* 0x0000003820207980 */ /* 0x000f64000c101d00 */
[----:B------:R-:W-:-:S02]  /*a7d0*/  IMAD.IADD R3, R3, 0x1, R17 ;  /* 0x0000000103037824 */ /* 0x000fc400078e0211 */
[----:B------:R-:W-:Y:S01]  /*a7e0*/  IMAD R17, R188, 0x20, R208 ;  /* 0x00000020bc117824 */ /* 0x000fe200078e02d0 */
[----:B------:R-:W5:Y:S01]  /*a7f0*/  LD.E.128 R36, desc[UR56][R36.64] ;  /* 0x0000003824247980 */ /* 0x000f62000c101d00 */
[----:B------:R-:W-:-:S03]  /*a800*/  IMAD.WIDE.U32 R2, R189, UR4, R2 ;  /* 0x00000004bd027c25 */ /* 0x000fc6000f8e0002 */
[----:B------:R-:W5:Y:S01]  /*a810*/  LD.E.128 R40, desc[UR56][R40.64] ;  /* 0x0000003828287980 */ /* 0x000f62000c101d00 */
[----:B------:R-:W-:Y:S02]  /*a820*/  IMAD.IADD R20, R18, 0x1, R17 ;  /* 0x0000000112147824 */ /* 0x000fe400078e0211 */
[----:B------:R-:W-:Y:S01]  /*a830*/  IMAD R3, R189, UR5, R3 ;  /* 0x00000005bd037c24 */ /* 0x000fe2000f8e0203 */
[----:B------:R-:W-:Y:S01]  /*a840*/  ULDC.64 UR4, c[0x0][0xaf0] ;  /* 0x0002bc0000047ab9 */ /* 0x000fe20000000a00 */
[----:B-1----:R-:W-:Y:S01]  /*a850*/  @P4 IMAD.HI.U32 R16, R20, R49, RZ ;  /* 0x0000003114104227 */ /* 0x002fe200078e00ff */
[----:B------:R-:W5:Y:S03]  /*a860*/  LD.E.128 R44, desc[UR56][R44.64] ;  /* 0x000000382c2c7980 */ /* 0x000f66000c101d00 */
[----:B------:R-:W-:Y:S01]  /*a870*/  IMAD.MOV.U32 R17, RZ, RZ, R20 ;  /* 0x000000ffff117224 */ /* 0x000fe200078e0014 */
[----:B--2---:R-:W-:Y:S01]  /*a880*/  @P4 SHF.R.U32.HI R17, RZ, R51, R16 ;  /* 0x00000033ff114219 */ /* 0x004fe20000011610 */
[----:B------:R-:W-:Y:S01]  /*a890*/  IMAD R21, R21, UR4, RZ ;  /* 0x0000000415157c24 */ /* 0x000fe2000f8e02ff */
[----:B------:R-:W-:Y:S01]  /*a8a0*/  @!PT LDS RZ, [RZ] ;  /* 0x00000000fffff984 */ /* 0x000fe20000000800 */
[----:B------:R-:W-:Y:S01]  /*a8b0*/  @!PT LDS RZ, [RZ] ;  /* 0x00000000fffff984 */ /* 0x000fe20000000800 */
[----:B------:R-:W-:Y:S01]  /*a8c0*/  @!PT LDS RZ, [RZ] ;  /* 0x00000000fffff984 */ /* 0x000fe20000000800 */
[----:B------:R-:W-:Y:S01]  /*a8d0*/  @!PT LDS RZ, [RZ] ;  /* 0x00000000fffff984 */ /* 0x000fe20000000800 */
[----:B------:R0:W-:Y:S06]  /*a8e0*/  MEMBAR.ALL.CTA ;  /* 0x0000000000007992 */ /* 0x0001ec0000008000 */
[----:B0-----:R-:W0:Y:S01]  /*a8f0*/  FENCE.VIEW.ASYNC.S ;  /* 0x00000000000073c6 */ /* 0x001e220000000000 */
[----:B------:R-:W-:Y:S01]  /*a900*/  IMAD.WIDE.U32 R2, R186, UR4, R2 ;  /* 0x00000004ba027c25 */ /* 0x000fe2000f8e0002 */
[----:B------:R-:W-:-:S03]  /*a910*/  SHF.R.S32.HI R16, RZ, 0x1f, R17 ;  /* 0x0000001fff107819 */ /* 0x000fc60000011411 */
[----:B------:R-:W-:Y:S01]  /*a920*/  IMAD R21, R186, UR5, R21 ;  /* 0x00000005ba157c24 */ /* 0x000fe2000f8e0215 */
[----:B------:R-:W-:Y:S01]  /*a930*/  ULDC.64 UR4, c[0x0][0xae0] ;  /* 0x0002b80000047ab9 */ /* 0x000fe20000000a00 */
        /* <DEDUP_REMOVED lines=10> */
[----:B------:R-:W-:Y:S02]  /*a9e0*/  IMAD.IADD R51, R208, 0x1, R18 ;  /* 0x00000001d0337824 */ /* 0x000fe400078e0212 */
[----:B------:R-:W-:-:S02]  /*a9f0*/  IMAD R49, R21, UR5, R16 ;  /* 0x0000000515317c24 */ /* 0x000fc4000f8e0210 */
[----:B------:R-:W-:Y:S01]  /*aa00*/  IMAD.WIDE.U32 R2, R21, UR4, R2 ;  /* 0x0000000415027c25 */ /* 0x000fe2000f8e0002 */
[----:B------:R-:W-:Y:S01]  /*aa10*/  ISETP.GE.AND P2, PT, R51, R22, PT ;  /* 0x000000163300720c */ /* 0x000fe20003f46270 */
[----:B------:R-:W-:Y:S02]  /*aa20*/  ULDC.64 UR4, c[0x0][0xa80] ;  /* 0x0002a00000047ab9 */ /* 0x000fe40000000a00 */
[----:B------:R-:W-:Y:S01]  /*aa30*/  VIADD R0, R0, 0x34820 ;  /* 0x0003482000007836 */ /* 0x000fe20000000000 */
[C---:B------:R-:W-:Y:S01]  /*aa40*/  LEA R18, P3, R2.reuse, UR4, 0x1 ;  /* 0x0000000402127c11 */ /* 0x040fe2000f8608ff */
[----:B------:R-:W-:Y:S02]  /*aa50*/  IMAD.IADD R3, R3, 0x1, R49 ;  /* 0x0000000103037824 */ /* 0x000fe400078e0231 */
[----:B------:R-:W-:Y:S01]  /*aa60*/  VIADD R17, R51, 0x20 ;  /* 0x0000002033117836 */ /* 0x000fe20000000000 */
[----:B------:R-:W-:Y:S02]  /*aa70*/  PRMT R0, RZ, 0x654, R0 ;  /* 0x00000654ff007816 */ /* 0x000fe40000000000 */
[----:B------:R-:W-:-:S02]  /*aa80*/  LEA.HI.X R20, R2, UR5, R3, 0x1, P3 ;  /* 0x0000000502147c11 */ /* 0x000fc400098f0c03 */
[-C--:B------:R-:W-:Y:S01]  /*aa90*/  ISETP.GE.AND P0, PT, R17, R22.reuse, PT ;  /* 0x000000161100720c */ /* 0x080fe20003f06270 */
[----:B------:R-:W-:Y:S01]  /*aaa0*/  VIADD R17, R51, 0x40 ;  /* 0x0000004033117836 */ /* 0x000fe20000000000 */
[----:B0-----:R0:W-:Y:S01]  /*aab0*/  SYNCS.ARRIVE.TRANS64.RED.A1T0 RZ, [R0+URZ], RZ ;  /* 0x000000ff00ff79a7 */ /* 0x0011e2000810043f */
[----:B------:R1:W2:Y:S01]  /*aac0*/  SHFL.IDX PT, R16, R18, RZ, 0x181f ;  /* 0x00181fff12107589 */ /* 0x0002a200000e0000 */
[----:B------:R-:W-:Y:S02]  /*aad0*/  BSSY B1, `(.L_x_2259) ;  /* 0x000000d000017945 */ /* 0x000fe40003800000 */
[----:B------:R-:W-:Y:S01]  /*aae0*/  ISETP.GE.AND P1, PT, R17, R22, PT ;  /* 0x000000161100720c */ /* 0x000fe20003f26270 */
[----:B0-----:R1:W0:Y:S01]  /*aaf0*/  SHFL.IDX PT, R0, R20, RZ, 0x181f ;  /* 0x00181fff14007589 */ /* 0x00122200000e0000 */
[----:B------:R-:W-:Y:S11]  /*ab00*/  @P2 BRA `(.L_x_2260) ;  /* 0x0000000000242947 */ /* 0x000ff60003800000 */
[----:B------:R-:W-:Y:S02]  /*ab10*/  ULDC UR4, c[0x0][0xac8] ;  /* 0x0002b20000047ab9 */ /* 0x000fe40000000800 */
[----:B------:R-:W-:Y:S02]  /*ab20*/  ISETP.GE.AND P2, PT, R23, UR4, PT ;  /* 0x0000000417007c0c */ /* 0x000fe4000bf46270 */
[----:B------:R-:W-:-:S11]  /*ab30*/  ISETP.GE.AND P3, PT, R187, UR4, PT ;  /* 0x00000004bb007c0c */ /* 0x000fd6000bf66270 */
[-C--:B--2---:R-:W-:Y:S02]  /*ab40*/  @!P2 LEA R2, P4, R23, R16.reuse, 0x1 ;  /* 0x000000101702a211 */ /* 0x084fe400078808ff */
[----:B------:R-:W-:Y:S02]  /*ab50*/  @!P3 LEA R16, P5, R187, R16, 0x1 ;  /* 0x00000010bb10b211 */ /* 0x000fe400078a08ff */
[-C--:B0-----:R-:W-:Y:S02]  /*ab60*/  @!P2 LEA.HI.X R3, R23, R0.reuse, R230, 0x1, P4 ;  /* 0x000000001703a211 */ /* 0x081fe400020f0ce6 */
[----:B------:R-:W-:-:S03]  /*ab70*/  @!P3 LEA.HI.X R17, R187, R0, R229, 0x1, P5 ;  /* 0x00000000bb11b211 */ /* 0x000fc600028f0ce5 */
[----:B-----5:R3:W-:Y:S04]  /*ab80*/  @!P2 ST.E.128 desc[UR56][R2.64], R4 ;  /* 0x000000040200a985 */ /* 0x0207e8000c101d38 */
[----:B------:R3:W-:Y:S02]  /*ab90*/  @!P3 ST.E.128 desc[UR56][R16.64], R32 ;  /* 0x000000201000b985 */ /* 0x0007e4000c101d38 */
.L_x_2260:
[----:B------:R-:W-:Y:S05]  /*aba0*/  BSYNC B1 ;  /* 0x0000000000017941 */ /* 0x000fea0003800000 */
.L_x_2259:
[----:B0-----:R0:W4:Y:S01]  /*abb0*/  SHFL.IDX PT, R0, R20, 0x1, 0x181f ;  /* 0x00381f0014007f89 */ /* 0x00112200000e0000 */
        /* <DEDUP_REMOVED lines=12> */
.L_x_2262:
[----:B------:R-:W-:Y:S05]  /*ac80*/  BSYNC B1 ;  /* 0x0000000000017941 */ /* 0x000fea0003800000 */
.L_x_2261:
        /* <DEDUP_REMOVED lines=13> */
.L_x_2264:
[----:B------:R-:W-:Y:S05]  /*ad60*/  BSYNC B1 ;  /* 0x0000000000017941 */ /* 0x000fea0003800000 */
.L_x_2263:
[----:B0-----:R-:W-:Y:S01]  /*ad70*/  VIADD R3, R51, 0x60 ;  /* 0x0000006033037836 */ /* 0x001fe20000000000 */
[----:B-1--4-:R-:W0:Y:S04]  /*ad80*/  SHFL.IDX PT, R20, R20, 0x3, 0x181f ;  /* 0x00781f0014147f89 */ /* 0x012e2800000e0000 */
[----:B------:R-:W-:Y:S01]  /*ad90*/  ISETP.GE.AND P0, PT, R3, R22, PT ;  /* 0x000000160300720c */ /* 0x000fe20003f06270 */
[----:B------:R-:W1:-:S12]  /*ada0*/  SHFL.IDX PT, R18, R18, 0x3, 0x181f ;  /* 0x00781f0012127f89 */ /* 0x000e5800000e0000 */
[----:B------:R-:W-:Y:S05]  /*adb0*/  @P0 BRA `(.L_x_2265) ;  /* 0x0000001400dc0947 */ /* 0x000fea0003800000 */
[----:B------:R-:W-:Y:S02]  /*adc0*/  ULDC UR4, c[0x0][0xac8] ;  /* 0x0002b20000047ab9 */ /* 0x000fe40000000800 */
[----:B------:R-:W-:-:S13]  /*add0*/  ISETP.GE.AND P1, PT, R23, UR4, PT ;  /* 0x0000000417007c0c */ /* 0x000fda000bf26270 */
[----:B-1----:R-:W-:-:S04]  /*ade0*/  @!P1 LEA R2, P0, R23, R18, 0x1 ;  /* 0x0000001217029211 */ /* 0x002fc800078008ff */
        /* <DEDUP_REMOVED lines=8> */
.L_x_2258:
[----:B------:R-:W1:Y:S01]  /*ae70*/  @P4 LDC R8, c[0x0][0xbec] ;  /* 0x0002fb00ff084b82 */ /* 0x000e620000000800 */
[----:B------:R-:W-:Y:S01]  /*ae80*/  ULDC.64 UR4, c[0x0][0xb08] ;  /* 0x0002c20000047ab9 */ /* 0x000fe20000000a00 */
[----:B0-----:R-:W-:Y:S01]  /*ae90*/  SHF.R.S32.HI R7, RZ, 0x1f, R186 ;  /* 0x0000001fff077819 */ /* 0x001fe200000114ba */
[----:B------:R-:W-:Y:S01]  /*aea0*/  IMAD R6, R103, UR4, RZ ;  /* 0x0000000467067c24 */ /* 0x000fe2000f8e02ff */
[----:B------:R-:W-:Y:S01]  /*aeb0*/  ULDC.64 UR6, c[0x0][0xb30] ;  /* 0x0002cc0000067ab9 */ /* 0x000fe20000000a00 */
[----:B------:R-:W-:Y:S01]  /*aec0*/  IMAD.WIDE.U32 R4, R95, UR4, RZ ;  /* 0x000000045f047c25 */ /* 0x000fe2000f8e00ff */
[----:B------:R-:W-:Y:S01]  /*aed0*/  ISETP.GE.AND P0, PT, R13, R22, PT ;  /* 0x000000160d00720c */ /* 0x000fe20003f06270 */
[----:B------:R-:W-:Y:S01]  /*aee0*/  BSSY B1, `(.L_x_2266) ;  /* 0x0000068000017945 */ /* 0x000fe20003800000 */
[----:B------:R-:W0:Y:S01]  /*aef0*/  @P4 LDC R11, c[0x0][0xbf0] ;  /* 0x0002fc00ff0b4b82 */ /* 0x000e220000000800 */
[----:B------:R-:W-:Y:S01]  /*af00*/  IMAD R95, R95, UR5, R6 ;  /* 0x000000055f5f7c24 */ /* 0x000fe2000f8e0206 */
[----:B------:R-:W-:-:S03]  /*af10*/  ULDC.64 UR4, c[0x0][0xb38] ;  /* 0x0002ce0000047ab9 */ /* 0x000fc60000000a00 */
[----:B------:R-:W-:Y:S02]  /*af20*/  IMAD.IADD R5, R5, 0x1, R95 ;  /* 0x0000000105057824 */ /* 0x000fe400078e025f */
[----:B------:R-:W-:-:S04]  /*af30*/  IMAD.WIDE.U32 R4, R189, UR4, R4 ;  /* 0x00000004bd047c25 */ /* 0x000fc8000f8e0004 */
[----:B------:R-:W-:Y:S01]  /*af40*/  IMAD R5, R189, UR5, R5 ;  /* 0x00000005bd057c24 */ /* 0x000fe2000f8e0205 */
[----:B------:R-:W-:Y:S02]  /*af50*/  ULDC.64 UR4, c[0x0][0xb40] ;  /* 0x0002d00000047ab9 */ /* 0x000fe40000000a00 */
[----:B------:R-:W-:Y:S02]  /*af60*/  IMAD R7, R7, UR4, RZ ;  /* 0x0000000407077c24 */ /* 0x000fe4000f8e02ff */
[----:B-1----:R-:W-:-:S04]  /*af70*/  @P4 IMAD.HI.U32 R8, R37, R8, RZ ;  /* 0x0000000825084227 */ /* 0x002fc800078e00ff */
[C---:B------:R-:W-:Y:S02]  /*af80*/  IMAD R9, R186.reuse, UR5, R7 ;  /* 0x00000005ba097c24 */ /* 0x040fe4000f8e0207 */
[----:B------:R-:W-:Y:S01]  /*af90*/  IMAD.WIDE.U32 R4, R186, UR4, R4 ;  /* 0x00000004ba047c25 */ /* 0x000fe2000f8e0004 */
[----:B------:R-:W-:-:S03]  /*afa0*/  ULDC.64 UR4, c[0x0][0xb48] ;  /* 0x0002d20000047ab9 */ /* 0x000fc60000000a00 */
[----:B------:R-:W-:Y:S01]  /*afb0*/  IMAD.MOV.U32 R7, RZ, RZ, R37 ;  /* 0x000000ffff077224 */ /* 0x000fe200078e0025 */
[----:B0-----:R-:W-:Y:S01]  /*afc0*/  @P4 SHF.R.U32.HI R7, RZ, R11, R8 ;  /* 0x0000000bff074219 */ /* 0x001fe20000011608 */
[----:B------:R-:W-:-:S03]  /*afd0*/  IMAD.IADD R5, R5, 0x1, R9 ;  /* 0x0000000105057824 */ /* 0x000fc600078e0209 */
        /* <DEDUP_REMOVED lines=88> */
.L_x_2267:
[----:B------:R-:W-:Y:S05]  /*b560*/  BSYNC B1 ;  /* 0x0000000000017941 */ /* 0x000fea0003800000 */
.L_x_2266:
[----:B------:R-:W-:Y:S01]  /*b570*/  ISETP.GE.AND P0, PT, R29, R22, PT ;  /* 0x000000161d00720c */ /* 0x000fe20003f06270 */
[----:B----4-:R3:W4:Y:S04]  /*b580*/  SHFL.IDX PT, R5, R16, 0x1, 0x1c1f ;  /* 0x003c1f0010057f89 */ /* 0x01072800000e0000 */
[----:B------:R3:W0:Y:S08]  /*b590*/  SHFL.IDX PT, R4, R0, 0x1, 0x1c1f ;  /* 0x003c1f0000047f89 */ /* 0x00063000000e0000 */
[----:B---3--:R-:W-:Y:S05]  /*b5a0*/  @P0 BRA `(.L_x_2265) ;  /* 0x0000000c00e00947 */ /* 0x008fea0003800000 */
        /* <DEDUP_REMOVED lines=62> */
[----:B---3--:R-:W-:-:S04]  /*b990*/  LEA R2, P0, R192, R4, 0x2 ;  /* 0x00000004c0027211 */ /* 0x008fc800078010ff */
[----:B------:R-:W-:-:S05]  /*b9a0*/  LEA.HI.X R3, R192, R5, R211, 0x2, P0 ;  /* 0x00000005c0037211 */ /* 0x000fca00000f14d3 */
[----:B------:R0:W-:Y:S01]  /*b9b0*/  ST.E.64 desc[UR56][R2.64], R86 ;  /* 0x0000005602007985 */ /* 0x0001e2000c101b38 */
[----:B------:R-:W-:Y:S05]  /*b9c0*/  BRA `(.L_x_2265) ;  /* 0x0000000800d87947 */ /* 0x000fea0003800000 */
.L_x_2256:
[----:B------:R-:W2:Y:S01]  /*b9d0*/  LDC.64 R4, c[0x0][0xc00] ;  /* 0x00030000ff047b82 */ /* 0x000ea20000000a00 */
[----:B------:R-:W-:Y:S01]  /*b9e0*/  ULDC.64 UR4, c[0x0][0xc08] ;  /* 0x0003020000047ab9 */ /* 0x000fe20000000a00 */
[----:B------:R-:W-:Y:S01]  /*b9f0*/  IMAD.MOV.U32 R13, RZ, RZ, RZ ;  /* 0x000000ffff0d7224 */ /* 0x000fe200078e00ff */
[----:B------:R-:W-:-:S04]  /*ba00*/  ISETP.NE.U32.AND P1, PT, RZ, UR4, PT ;  /* 0x00000004ff007c0c */ /* 0x000fc8000bf25070 */
[----:B------:R-:W-:Y:S01]  /*ba10*/  ISETP.NE.AND.EX P1, PT, RZ, UR5, PT, P1 ;  /* 0x00000005ff007c0c */ /* 0x000fe2000bf25310 */
[----:B------:R-:W3:Y:S01]  /*ba20*/  LDC.64 R2, c[0x0][0xc00] ;  /* 0x00030000ff027b82 */ /* 0x000ee20000000a00 */
[----:B--2---:R-:W-:-:S04]  /*ba30*/  ISETP.NE.U32.AND P0, PT, R4, RZ, PT ;  /* 0x000000ff0400720c */ /* 0x004fc80003f05070 */
[----:B------:R-:W-:-:S07]  /*ba40*/  ISETP.NE.AND.EX P0, PT, R5, RZ, PT, P0 ;  /* 0x000000ff0500720c */ /* 0x000fce0003f05300 */
[C---:B------:R-:W-:Y:S01]  /*ba50*/  @P1 LEA R4, P2, R186.reuse, UR4, 0x2 ;  /* 0x00000004ba041c11 */ /* 0x040fe2000f8410ff */
[----:B------:R-:W-:Y:S01]  /*ba60*/  ULDC UR4, c[0x0][0xa88] ;  /* 0x0002a20000047ab9 */ /* 0x000fe20000000800 */
[C---:B---3--:R-:W-:Y:S02]  /*ba70*/  IMAD.WIDE R2, R186.reuse, 0x4, R2 ;  /* 0x00000004ba027825 */ /* 0x048fe400078e0202 */
[----:B------:R-:W-:Y:S02]  /*ba80*/  @P1 LEA.HI.X R5, R186, UR5, R191, 0x2, P2 ;  /* 0x00000005ba051c11 */ /* 0x000fe400090f14bf */
[----:B0-----:R-:W-:Y:S01]  /*ba90*/  IMAD.U32 R0, RZ, RZ, UR4 ;  /* 0x00000004ff007e24 */ /* 0x001fe2000f8e00ff */
[----:B------:R0:W5:Y:S05]  /*baa0*/  @P0 LDG.E R13, desc[UR56][R2.64] ;  /* 0x00000038020d0981 */ /* 0x00016a000c1e1900 */
        /* <DEDUP_REMOVED lines=10> */
.L_x_2268:
[----:B------:R-:W-:Y:S01]  /*bb50*/  BSSY B1, `(.L_x_2269) ;  /* 0x0000036000017945 */ /* 0x000fe20003800000 */
[----:B------:R-:W-:Y:S02]  /*bb60*/  SEL R21, R186, RZ, !P0 ;  /* 0x000000ffba157207 */ /* 0x000fe40004000000 */
[----:B------:R-:W-:Y:S02]  /*bb70*/  SEL R191, R191, RZ, !P0 ;  /* 0x000000ffbfbf7207 */ /* 0x000fe40004000000 */
[----:B-----5:R-:W-:Y:S01]  /*bb80*/  SHF.R.S32.HI R16, RZ, 0x1f, R13 ;  /* 0x0000001fff107819 */ /* 0x020fe2000001140d */
[----:B------:R-:W-:Y:S06]  /*bb90*/  @P3 BRA `(.L_x_2270) ;  /* 0x0000000000c43947 */ /* 0x000fec0003800000 */
[----:B------:R-:W0:Y:S01]  /*bba0*/  S2R R3, SR_TID.X ;  /* 0x0000000000037919 */ /* 0x000e220000002100 */
[----:B------:R-:W2:Y:S02]  /*bbb0*/  LDC R33, c[0x0][0xbe8] ;  /* 0x0002fa00ff217b82 */ /* 0x000ea40000000800 */
[----:B--2---:R-:W-:Y:S01]  /*bbc0*/  IMAD R2, R0, R33, RZ ;  /* 0x0000002100027224 */ /* 0x004fe200078e02ff */
[----:B0-----:R-:W-:-:S04]  /*bbd0*/  IADD3 R29, R18, -0x80, R3 ;  /* 0xffffff80121d7810 */ /* 0x001fc80007ffe003 */
[----:B------:R-:W-:-:S13]  /*bbe0*/  ISETP.GE.AND P0, PT, R29, R2, PT ;  /* 0x000000021d00720c */ /* 0x000fda0003f06270 */
[----:B------:R-:W-:Y:S05]  /*bbf0*/  @P0 BRA `(.L_x_2270) ;  /* 0x0000000000ac0947 */ /* 0x000fea0003800000 */
[----:B------:R-:W-:Y:S01]  /*bc00*/  ISETP.NE.AND P1, PT, R33, 0x1, PT ;  /* 0x000000012100780c */ /* 0x000fe20003f25270 */
[----:B------:R-:W-:Y:S01]  /*bc10*/  IMAD.MOV.U32 R14, RZ, RZ, 0x9b8 ;  /* 0x000009b8ff0e7424 */ /* 0x000fe200078e00ff */
[----:B------:R-:W-:Y:S01]  /*bc20*/  ISETP.GT.AND P0, PT, R190, 0x1, PT ;  /* 0x00000001be00780c */ /* 0x000fe20003f04270 */
[----:B------:R-:W0:Y:S01]  /*bc30*/  LDC.64 R30, c[0x0][0xba8] ;  /* 0x0002ea00ff1e7b82 */ /* 0x000e220000000a00 */
[----:B------:R-:W-:Y:S02]  /*bc40*/  IMAD.MOV.U32 R15, RZ, RZ, R29 ;  /* 0x000000ffff0f7224 */ /* 0x000fe400078e001d */
[----:B------:R-:W-:Y:S02]  /*bc50*/  SEL R14, R14, 0x978, P0 ;  /* 0x000009780e0e7807 */ /* 0x000fe40000000000 */
[----:B------:R-:W-:-:S03]  /*bc60*/  SEL R207, R207, RZ, P0 ;  /* 0x000000ffcfcf7207 */ /* 0x000fc60000000000 */
[----:B------:R-:W2:Y:S08]  /*bc70*/  LDC.64 R4, c[0x0][R14+0x220] ;  /* 0x000088000e047b82 */ /* 0x000eb00000000a00 */
[----:B------:R-:W3:Y:S08]  /*bc80*/  @P1 LDC R12, c[0x0][0xbec] ;  /* 0x0002fb00ff0c1b82 */ /* 0x000ef00000000800 */
[----:B------:R-:W4:Y:S08]  /*bc90*/  LDC.64 R2, c[0x0][R14+0x218] ;  /* 0x000086000e027b82 */ /* 0x000f300000000a00 */
[----:B------:R-:W5:Y:S01]  /*bca0*/  @P1 LDC R35, c[0x0][0xbf0] ;  /* 0x0002fc00ff231b82 */ /* 0x000f620000000800 */
[----:B--2---:R-:W-:-:S02]  /*bcb0*/  IMAD R5, R5, R21, RZ ;  /* 0x0000001505057224 */ /* 0x004fc400078e02ff */
[----:B------:R-:W-:-:S04]  /*bcc0*/  IMAD.WIDE.U32 R10, R4, R21, RZ ;  /* 0x00000015040a7225 */ /* 0x000fc800078e00ff */
[----:B------:R-:W-:Y:S01]  /*bcd0*/  IMAD R5, R4, R191, R5 ;  /* 0x000000bf04057224 */ /* 0x000fe200078e0205 */
[----:B------:R-:W2:Y:S01]  /*bce0*/  LDC.64 R6, c[0x0][R14+0x228] ;  /* 0x00008a000e067b82 */ /* 0x000ea20000000a00 */
[----:B---3--:R-:W-:-:S04]  /*bcf0*/  @P1 IMAD.HI.U32 R12, R29, R12, RZ ;  /* 0x0000000c1d0c1227 */ /* 0x008fc800078e00ff */
[----:B------:R-:W-:-:S03]  /*bd00*/  IMAD.IADD R11, R11, 0x1, R5 ;  /* 0x000000010b0b7824 */ /* 0x000fc600078e0205 */
[----:B------:R-:W3:Y:S01]  /*bd10*/  LDC.64 R8, c[0x0][R14+0x210] ;  /* 0x000084000e087b82 */ /* 0x000ee20000000a00 */
[-C--:B----4-:R-:W-:Y:S02]  /*bd20*/  IMAD R17, R3, R189.reuse, RZ ;  /* 0x000000bd03117224 */ /* 0x090fe400078e02ff */
[----:B------:R-:W-:-:S04]  /*bd30*/  IMAD.WIDE.U32 R2, R2, R189, RZ ;  /* 0x000000bd02027225 */ /* 0x000fc800078e00ff */
[----:B------:R-:W-:Y:S01]  /*bd40*/  IMAD.IADD R17, R3, 0x1, R17 ;  /* 0x0000000103117824 */ /* 0x000fe200078e0211 */
[----:B-----5:R-:W-:Y:S01]  /*bd50*/  @P1 SHF.R.U32.HI R15, RZ, R35, R12 ;  /* 0x00000023ff0f1219 */ /* 0x020fe2000001160c */
[----:B0-----:R-:W0:Y:S01]  /*bd60*/  @!P0 LDC R30, c[0x0][0xb50] ;  /* 0x0002d400ff1e8b82 */ /* 0x001e220000000800 */
[----:B------:R-:W-:-:S03]  /*bd70*/  IADD3 R4, P1, P3, R10, R2, R13 ;  /* 0x000000020a047210 */ /* 0x000fc60007b3e00d */
[----:B------:R-:W-:Y:S02]  /*bd80*/  IMAD.MOV R10, RZ, RZ, -R15 ;  /* 0x000000ffff0a7224 */ /* 0x000fe400078e0a0f */
[----:B--2---:R-:W-:Y:S02]  /*bd90*/  IMAD.WIDE.U32 R2, R6, R207, RZ ;  /* 0x000000cf06027225 */ /* 0x004fe400078e00ff */
[----:B------:R-:W2:Y:S01]  /*bda0*/  @!P0 LDC R31, c[0x0][0xb54] ;  /* 0x0002d500ff1f8b82 */ /* 0x000ea20000000800 */
[----:B------:R-:W-:Y:S01]  /*bdb0*/  IADD3.X R6, R11, R17, R16, P1, P3 ;  /* 0x000000110b067210 */ /* 0x000fe20000fe6410 */
[----:B------:R-:W-:Y:S01]  /*bdc0*/  IMAD R7, R7, R207, RZ ;  /* 0x000000cf07077224 */ /* 0x000fe200078e02ff */
[----:B------:R-:W-:Y:S01]  /*bdd0*/  IADD3 R2, P0, P1, R15, R4, R2 ;  /* 0x000000040f027210 */ /* 0x000fe2000791e002 */
[----:B------:R-:W-:Y:S01]  /*bde0*/  IMAD R5, R33, R10, R29 ;  /* 0x0000000a21057224 */ /* 0x000fe200078e021d */
[----:B------:R-:W-:Y:S01]  /*bdf0*/  SHF.R.S32.HI R15, RZ, 0x1f, R15 ;  /* 0x0000001fff0f7819 */ /* 0x000fe2000001140f */
[----:B------:R-:W-:-:S02]  /*be00*/  IMAD.IADD R7, R3, 0x1, R7 ;  /* 0x0000000103077824 */ /* 0x000fc400078e0207 */
[----:B---3--:R-:W-:-:S03]  /*be10*/  IMAD R4, R9, R5, RZ ;  /* 0x0000000509047224 */ /* 0x008fc600078e02ff */
[----:B------:R-:W-:Y:S02]  /*be20*/  IADD3.X R3, R15, R6, R7, P0, P1 ;  /* 0x000000060f037210 */ /* 0x000fe400007e2407 */
[----:B------:R-:W-:Y:S01]  /*be30*/  SHF.R.S32.HI R7, RZ, 0x1f, R5 ;  /* 0x0000001fff077819 */ /* 0x000fe20000011405 */
[----:B------:R-:W-:-:S04]  /*be40*/  IMAD.WIDE.U32 R2, R8, R5, R2 ;  /* 0x0000000508027225 */ /* 0x000fc800078e0002 */
[----:B------:R-:W-:Y:S01]  /*be50*/  IMAD R7, R8, R7, R4 ;  /* 0x0000000708077224 */ /* 0x000fe200078e0204 */
[----:B0-----:R-:W-:-:S03]  /*be60*/  LEA R4, P0, R2, R30, 0x2 ;  /* 0x0000001e02047211 */ /* 0x001fc600078010ff */
[----:B------:R-:W-:-:S05]  /*be70*/  IMAD.IADD R3, R3, 0x1, R7 ;  /* 0x0000000103037824 */ /* 0x000fca00078e0207 */
[----:B--2---:R-:W-:Y:S01]  /*be80*/  LEA.HI.X R5, R2, R31, R3, 0x2, P0 ;  /* 0x0000001f02057211 */ /* 0x004fe200000f1403 */
[----:B------:R-:W-:-:S05]  /*be90*/  IMAD.MOV.U32 R3, RZ, RZ, -0x800000 ;  /* 0xff800000ff037424 */ /* 0x000fca00078e00ff */
[----:B------:R0:W-:Y:S02]  /*bea0*/  STG.E desc[UR56][R4.64], R3 ;  /* 0x0000000304007986 */ /* 0x0001e4000c101938 */
.L_x_2270:
[----:B------:R-:W-:Y:S05]  /*beb0*/  BSYNC B1 ;  /* 0x0000000000017941 */ /* 0x000fea0003800000 */
.L_x_2269:
[----:B------:R-:W-:Y:S05]  /*bec0*/  @P2 BRA `(.L_x_2265) ;  /* 0x0000000400982947 */ /* 0x000fea0003800000 */
[----:B------:R-:W2:Y:S01]  /*bed0*/  LDC R11, c[0x0][0xbe8] ;  /* 0x0002fa00ff0b7b82 */ /* 0x000ea20000000800 */
[----:B------:R-:W-:Y:S01]  /*bee0*/  ULDC.64 UR4, c[0x0][0xaa0] ;  /* 0x0002a80000047ab9 */ /* 0x000fe20000000a00 */
[----:B------:R-:W-:Y:S01]  /*bef0*/  IMAD R7, R188, 0x20, R208 ;  /* 0x00000020bc077824 */ /* 0x000fe200078e02d0 */
[----:B------:R-:W-:Y:S01]  /*bf00*/  ULDC.64 UR6, c[0x0][0xaf0] ;  /* 0x0002bc0000067ab9 */ /* 0x000fe20000000a00 */
[----:B------:R-:W-:Y:S01]  /*bf10*/  IMAD R2, R16, UR4, RZ ;  /* 0x0000000410027c24 */ /* 0x000fe2000f8e02ff */
[----:B------:R-:W-:Y:S01]  /*bf20*/  BSSY B1, `(.L_x_2271) ;  /* 0x0000036000017945 */ /* 0x000fe20003800000 */
[----:B------:R-:W-:Y:S02]  /*bf30*/  IMAD.IADD R9, R18, 0x1, R7 ;  /* 0x0000000112097824 */ /* 0x000fe400078e0207 */
[C---:B0-----:R-:W-:Y:S02]  /*bf40*/  IMAD R5, R13.reuse, UR5, R2 ;  /* 0x000000050d057c24 */ /* 0x041fe4000f8e0202 */
[----:B------:R-:W-:Y:S01]  /*bf50*/  IMAD.WIDE.U32 R2, R13, UR4, RZ ;  /* 0x000000040d027c25 */ /* 0x000fe2000f8e00ff */
[----:B------:R-:W-:-:S03]  /*bf60*/  ULDC.64 UR4, c[0x0][0xae8] ;  /* 0x0002ba0000047ab9 */ /* 0x000fc60000000a00 */
[----:B------:R-:W-:Y:S02]  /*bf70*/  IMAD.IADD R3, R3, 0x1, R5 ;  /* 0x0000000103037824 */ /* 0x000fe400078e0205 */
[----:B------:R-:W-:Y:S02]  /*bf80*/  IMAD.MOV.U32 R5, RZ, RZ, R9 ;  /* 0x000000ffff057224 */ /* 0x000fe400078e0009 */
[----:B------:R-:W-:-:S04]  /*bf90*/  IMAD.WIDE.U32 R2, R189, UR4, R2 ;  /* 0x00000004bd027c25 */ /* 0x000fc8000f8e0002 */
[----:B------:R-:W-:Y:S01]  /*bfa0*/  IMAD R6, R191, UR6, RZ ;  /* 0x00000006bf067c24 */ /* 0x000fe2000f8e02ff */
[----:B--2---:R-:W-:Y:S01]  /*bfb0*/  ISETP.NE.AND P0, PT, R11, 0x1, PT ;  /* 0x000000010b00780c */ /* 0x004fe20003f05270 */
[----:B------:R-:W-:Y:S01]  /*bfc0*/  IMAD R3, R189, UR5, R3 ;  /* 0x00000005bd037c24 */ /* 0x000fe2000f8e0203 */
[----:B------:R-:W-:Y:S01]  /*bfd0*/  ULDC.64 UR4, c[0x0][0xae0] ;  /* 0x0002b80000047ab9 */ /* 0x000fe20000000a00 */
[C---:B------:R-:W-:Y:S02]  /*bfe0*/  IMAD R7, R21.reuse, UR7, R6 ;  /* 0x0000000715077c24 */ /* 0x040fe4000f8e0206 */
[----:B------:R-:W-:-:S04]  /*bff0*/  IMAD.WIDE.U32 R2, R21, UR6, R2 ;  /* 0x0000000615027c25 */ /* 0x000fc8000f8e0002 */
[----:B------:R-:W-:Y:S02]  /*c000*/  IMAD.IADD R3, R3, 0x1, R7 ;  /* 0x0000000103037824 */ /* 0x000fe400078e0207 */
[----:B------:R-:W-:Y:S02]  /*c010*/  IMAD.IADD R18, R208, 0x1, R18 ;  /* 0x00000001d0127824 */ /* 0x000fe400078e0212 */
[----:B------:R-:W0:Y:S08]  /*c020*/  @P0 LDC R4, c[0x0][0xbec] ;  /* 0x0002fb00ff040b82 */ /* 0x000e300000000800 */
[----:B------:R-:W2:Y:S01]  /*c030*/  @P0 LDC R15, c[0x0][0xbf0] ;  /* 0x0002fc00ff0f0b82 */ /* 0x000ea20000000800 */
[----:B0-----:R-:W-:-:S05]  /*c040*/  @P0 IMAD.HI.U32 R4, R9, R4, RZ ;  /* 0x0000000409040227 */ /* 0x001fca00078e00ff */
        /* <DEDUP_REMOVED lines=21> */
[----:B------:R-:W-:Y:S02]  /*c1a0*/  ISETP.GE.AND P0, PT, R0, R11, PT ;  /* 0x0000000b0000720c */ /* 0x000fe40003f06270 */
[----:B------:R-:W-:Y:S02]  /*c1b0*/  LEA.HI.X R5, R2, UR5, R3, 0x1, P3 ;  /* 0x0000000502057c11 */ /* 0x000fe400098f0c03 */
[----:B------:R0:W2:Y:S04]  /*c1c0*/  SHFL.IDX PT, R2, R4, RZ, 0x181f ;  /* 0x00181fff04027589 */ /* 0x0000a800000e0000 */
        /* <DEDUP_REMOVED lines=11> */
.L_x_2272:
[----:B------:R-:W-:Y:S05]  /*c280*/  BSYNC B1 ;  /* 0x0000000000017941 */ /* 0x000fea0003800000 */
.L_x_2271:
[----:B---3--:R3:W0:Y:S01]  /*c290*/  SHFL.IDX PT, R0, R5, 0x1, 0x181f ;  /* 0x00381f0005007f89 */ /* 0x00862200000e0000 */
[----:B------:R-:W-:Y:S03]  /*c2a0*/  BSSY B1, `(.L_x_2273) ;  /* 0x000000c000017945 */ /* 0x000fe60003800000 */
[----:B--2-4-:R3:W2:Y:S01]  /*c2b0*/  SHFL.IDX PT, R2, R4, 0x1, 0x181f ;  /* 0x00381f0004027f89 */ /* 0x0146a200000e0000 */
[----:B------:R-:W-:Y:S05]  /*c2c0*/  @P1 BRA `(.L_x_2274) ;  /* 0x0000000000241947 */ /* 0x000fea0003800000 */
        /* <DEDUP_REMOVED lines=9> */
.L_x_2274:
[----:B------:R-:W-:Y:S05]  /*c360*/  BSYNC B1 ;  /* 0x0000000000017941 */ /* 0x000fea0003800000 */
.L_x_2273:
[----:B0-----:R0:W0:Y:S01]  /*c370*/  SHFL.IDX PT, R0, R5, 0x2, 0x181f ;  /* 0x00581f0005007f89 */ /* 0x00102200000e0000 */
[----:B------:R-:W-:Y:S03]  /*c380*/  BSSY B1, `(.L_x_2275) ;  /* 0x000000c000017945 */ /* 0x000fe60003800000 */
[----:B--2-4-:R2:W4:Y:S01]  /*c390*/  SHFL.IDX PT, R2, R4, 0x2, 0x181f ;  /* 0x00581f0004027f89 */ /* 0x01452200000e0000 */
[----:B------:R-:W-:Y:S05]  /*c3a0*/  @P0 BRA `(.L_x_2276) ;  /* 0x0000000000240947 */ /* 0x000fea0003800000 */
        /* <DEDUP_REMOVED lines=9> */
.L_x_2276:
[----:B------:R-:W-:Y:S05]  /*c440*/  BSYNC B1 ;  /* 0x0000000000017941 */ /* 0x000fea0003800000 */
.L_x_2275:
[----:B0-----:R-:W-:Y:S01]  /*c450*/  VIADD R0, R18, 0x60 ;  /* 0x0000006012007836 */ /* 0x001fe20000000000 */
[----:B------:R0:W0:Y:S04]  /*c460*/  SHFL.IDX PT, R6, R5, 0x3, 0x181f ;  /* 0x00781f0005067f89 */ /* 0x00002800000e0000 */
[----:B------:R-:W-:Y:S01]  /*c470*/  ISETP.GE.AND P0, PT, R0, R11, PT ;  /* 0x0000000b0000720c */ /* 0x000fe20003f06270 */
[----:B----4-:R4:W0:-:S12]  /*c480*/  SHFL.IDX PT, R2, R4, 0x3, 0x181f ;  /* 0x00781f0004027f89 */ /* 0x01081800000e0000 */
[----:B----4-:R-:W-:Y:S05]  /*c490*/  @P0 BRA `(.L_x_2265) ;  /* 0x0000000000240947 */ /* 0x010fea0003800000 */
[----:B------:R-:W-:Y:S02]  /*c4a0*/  ULDC UR4, c[0x0][0xac8] ;  /* 0x0002b20000047ab9 */ /* 0x000fe40000000800 */
[----:B------:R-:W-:Y:S02]  /*c4b0*/  ISETP.GE.AND P2, PT, R23, UR4, PT ;  /* 0x0000000417007c0c */ /* 0x000fe4000bf46270 */
[----:B------:R-:W-:-:S11]  /*c4c0*/  ISETP.GE.AND P3, PT, R187, UR4, PT ;  /* 0x00000004bb007c0c */ /* 0x000fd6000bf66270 */
[-C--:B0-23--:R-:W-:Y:S02]  /*c4d0*/  @!P2 LEA R4, P0, R23, R2.reuse, 0x1 ;  /* 0x000000021704a211 */ /* 0x08dfe400078008ff */
[----:B------:R-:W-:Y:S02]  /*c4e0*/  @!P3 LEA R2, P1, R187, R2, 0x1 ;  /* 0x00000002bb02b211 */ /* 0x000fe400078208ff */
[-C--:B------:R-:W-:Y:S02]  /*c4f0*/  @!P2 LEA.HI.X R5, R23, R6.reuse, R230, 0x1, P0 ;  /* 0x000000061705a211 */ /* 0x080fe400000f0ce6 */
[----:B------:R-:W-:-:S03]  /*c500*/  @!P3 LEA.HI.X R3, R187, R6, R229, 0x1, P1 ;  /* 0x00000006bb03b211 */ /* 0x000fc600008f0ce5 */
[----:B------:R4:W-:Y:S04]  /*c510*/  @!P2 ST.E.128 desc[UR56][R4.64], RZ ;  /* 0x000000ff0400a985 */ /* 0x0009e8000c101d38 */
[----:B------:R4:W-:Y:S02]  /*c520*/  @!P3 ST.E.128 desc[UR56][R2.64], RZ ;  /* 0x000000ff0200b985 */ /* 0x0009e4000c101d38 */
.L_x_2265:
[----:B------:R-:W-:Y:S05]  /*c530*/  BSYNC B0 ;  /* 0x0000000000007941 */ /* 0x000fea0003800000 */
.L_x_2255:
[----:B------:R-:W-:Y:S02]  /*c540*/  ULDC UR4, c[0x0][0xc3c] ;  /* 0x00030f0000047ab9 */ /* 0x000fe40000000800 */
[----:B-1----:R-:W-:-:S13]  /*c550*/  ISETP.GE.AND P0, PT, R27, UR4, PT ;  /* 0x000000041b007c0c */ /* 0x002fda000bf06270 */
[----:B------:R-:W-:Y:S05]  /*c560*/  @!P0 BRA `(.L_x_2277) ;  /* 0xffffff48008c8947 */ /* 0x000fea000383ffff */
[----:B------:R-:W-:Y:S05]  /*c570*/  EXIT ;  /* 0x000000000000794d */ /* 0x000fea0003800000 */
.L_x_2218:
[----:B------:R-:W-:-:S08]  /*c580*/  NOP ;  /* 0x0000000000007918 */ /* 0x000fd00000000000 */
[----:B0-----:R-:W0:-:S00]  /*c590*/  USETMAXREG.DEALLOC.CTAPOOL 0x18 ;  /* 0x00000018000079c8 */ /* 0x001e0000080e0500 */
[----:B0-----:R-:W-:Y:S01]  /*c5a0*/  LOP3.LUT R0, R0, 0x3, RZ, 0xc0, !PT ;  /* 0x0000000300007812 */ /* 0x001fe200078ec0ff */
[----:B------:R-:W-:-:S05]  /*c5b0*/  IMAD.MOV.U32 R6, RZ, RZ, RZ ;  /* 0x000000ffff067224 */ /* 0x000fca00078e00ff */
[----:B------:R-:W0:Y:S02]  /*c5c0*/  SHFL.IDX PT, R0, R0, RZ, 0x1f ;  /* 0x00001fff00007589 */ /* 0x000e2400000e0000 */
[----:B0-----:R-:W-:-:S04]  /*c5d0*/  ISETP.NE.AND P0, PT, R0, RZ, PT ;  /* 0x000000ff0000720c */ /* 0x001fc80003f05270 */
[----:B------:R-:W-:-:S05]  /*c5e0*/  P2R R0, PR, RZ, 0x1 ;  /* 0x00000001ff007803 */ /* 0x000fca0000000000 */
[----:B------:R0:W-:Y:S04]  /*c5f0*/  STL [R1+0x5c], R0 ;  /* 0x00005c0001007387 */ /* 0x0001e80000100800 */
        /* <DEDUP_REMOVED lines=10> */
.L_x_2278:
[----:B0-----:R-:W0:Y:S01]  /*c6a0*/  S2R R0, SR_TID.X ;  /* 0x0000000000007919 */ /* 0x001e220000002100 */
[----:B------:R-:W-:Y:S01]  /*c6b0*/  ULDC UR4, c[0x0][0xc3c] ;  /* 0x00030f0000047ab9 */ /* 0x000fe20000000800 */
[----:B------:R-:W1:Y:S01]  /*c6c0*/  S2UR UR6, SR_CTAID.X ;  /* 0x00000000000679c3 */ /* 0x000e620000002500 */
[----:B------:R-:W-:Y:S01]  /*c6d0*/  ULDC UR5, c[0x0][0xc38] ;  /* 0x00030e0000057ab9 */ /* 0x000fe20000000800 */
[----:B0-----:R-:W-:-:S04]  /*c6e0*/  LOP3.LUT R0, R0, 0x1f, RZ, 0xc0, !PT ;  /* 0x0000001f00007812 */ /* 0x001fc800078ec0ff */
[----:B------:R-:W-:-:S04]  /*c6f0*/  ISETP.NE.AND P0, PT, R0, 0x1f, PT ;  /* 0x0000001f0000780c */ /* 0x000fc80003f05270 */
[----:B------:R-:W-:-:S13]  /*c700*/  ISETP.GE.OR P1, PT, R0, UR4, !P0 ;  /* 0x0000000400007c0c */ /* 0x000fda000c726670 */
[----:B------:R-:W0:Y:S08]  /*c710*/  @!P1 LDC.64 R2, c[0x0][0xc80] ;  /* 0x00032000ff029b82 */ /* 0x000e300000000a00 */
[----:B------:R-:W2:Y:S01]  /*c720*/  @!P1 LDC.64 R4, c[0x0][0xc78] ;  /* 0x00031e00ff049b82 */ /* 0x000ea20000000a00 */
[----:B0-----:R-:W-:-:S05]  /*c730*/  @!P1 IMAD.WIDE.U32 R2, R0, 0x4, R2 ;  /* 0x0000000400029825 */ /* 0x001fca00078e0002 */
[----:B------:R2:W3:Y:S02]  /*c740*/  @!P1 LDG.E R6, desc[UR56][R2.64] ;  /* 0x0000003802069981 */ /* 0x0004e4000c1e1900 */
[----:B--2---:R-:W-:-:S04]  /*c750*/  @!P1 IMAD.WIDE.U32 R2, R0, 0x4, R4 ;  /* 0x0000000400029825 */ /* 0x004fc800078e0004 */
[----:B------:R-:W-:-:S06]  /*c760*/  IMAD.MOV.U32 R5, RZ, RZ, RZ ;  /* 0x000000ffff057224 */ /* 0x000fcc00078e00ff */
        /* <DEDUP_REMOVED lines=31> */
.L_x_2282:
        /* <DEDUP_REMOVED lines=39> */
.L_x_2280:
        /* <DEDUP_REMOVED lines=10> */
[----:B------:R-:W-:-:S06]  /*cc70*/  VIADD R8, R10, 0xffffffff ;  /* 0xffffffff0a087836 */ /* 0x000fcc0000000000 */
[----:B------:R3:W4:Y:S02]  /*cc80*/  SHFL.IDX PT, R8, R3, R8, 0x1f ;  /* 0x00001f0803087589 */ /* 0x00072400000e0000 */
.L_x_2283:
[----:B---34-:R-:W-:Y:S01]  /*cc90*/  IMAD R3, R8, UR5, R9 ;  /* 0x0000000508037c24 */ /* 0x018fe2000f8e0209 */
[----:B-1----:R-:W-:Y:S01]  /*cca0*/  ISETP.NE.AND P0, PT, R7, 0x1, PT ;  /* 0x000000010700780c */ /* 0x002fe20003f05270 */
[----:B------:R-:W-:-:S03]  /*ccb0*/  VIADD R13, R10, UR4 ;  /* 0x000000040a0d7c36 */ /* 0x000fc60008000000 */
[----:B------:R1:W-:Y:S01]  /*ccc0*/  STL [R1], R3 ;  /* 0x0000000301007387 */ /* 0x0003e20000100800 */
[----:B0-----:R-:W-:-:S03]  /*ccd0*/  IADD3 R5, -R3, UR6, RZ ;  /* 0x0000000603057c10 */ /* 0x001fc6000fffe1ff */
[----:B------:R1:W-:Y:S05]  /*cce0*/  STL [R1+0xc], R13 ;  /* 0x00000c0d01007387 */ /* 0x0003ea0000100800 */
[----:B------:R-:W-:Y:S05]  /*ccf0*/  @!P0 BRA `(.L_x_2284) ;  /* 0x0000000000e08947 */ /* 0x000fea0003800000 */
[----:B--2---:R-:W-:Y:S01]  /*cd00*/  IABS R6, R4 ;  /* 0x0000000400067213 */ /* 0x004fe20000000000 */
[----:B------:R-:W-:Y:S01]  /*cd10*/  IMAD.MOV.U32 R2, RZ, RZ, RZ ;  /* 0x000000ffff027224 */ /* 0x000fe200078e00ff */
[----:B------:R-:W-:Y:S02]  /*cd20*/  IABS R8, R7 ;  /* 0x0000000700087213 */ /* 0x000fe40000000000 */
[----:B------:R-:W0:Y:S08]  /*cd30*/  I2F.RP R9, R6 ;  /* 0x0000000600097306 */ /* 0x000e300000209400 */
[----:B------:R-:W-:Y:S08]  /*cd40*/  I2F.RP R12, R8 ;  /* 0x00000008000c7306 */ /* 0x000ff00000209400 */
[----:B0-----:R-:W1:Y:S02]  /*cd50*/  MUFU.RCP R9, R9 ;  /* 0x0000000900097308 */ /* 0x001e640000001000 */
[----:B-1----:R-:W-:-:S06]  /*cd60*/  VIADD R3, R9, 0xffffffe ;  /* 0x0ffffffe09037836 */ /* 0x002fcc0000000000 */
[----:B------:R-:W0:Y:S02]  /*cd70*/  F2I.FTZ.U32.TRUNC.NTZ R3, R3 ;  /* 0x0000000300037305 */ /* 0x000e24000021f000 */
[----:B0-----:R-:W-:-:S04]  /*cd80*/  IMAD.MOV R11, RZ, RZ, -R3 ;  /* 0x000000ffff0b7224 */ /* 0x001fc800078e0a03 */
[----:B------:R-:W-:-:S04]  /*cd90*/  IMAD R11, R11, R6, RZ ;  /* 0x000000060b0b7224 */ /* 0x000fc800078e02ff */
[----:B------:R-:W-:Y:S01]  /*cda0*/  IMAD.HI.U32 R10, R3, R11, R2 ;  /* 0x0000000b030a7227 */ /* 0x000fe200078e0002 */
[----:B------:R-:W-:Y:S01]  /*cdb0*/  IABS R11, R5 ;  /* 0x00000005000b7213 */ /* 0x000fe20000000000 */
[----:B------:R-:W0:Y:S01]  /*cdc0*/  MUFU.RCP R2, R12 ;  /* 0x0000000c00027308 */ /* 0x000e220000001000 */
[----:B------:R-:W-:-:S03]  /*cdd0*/  IABS R3, R4 ;  /* 0x0000000400037213 */ /* 0x000fc60000000000 */
[----:B------:R-:W-:-:S04]  /*cde0*/  IMAD.HI.U32 R9, R10, R11, RZ ;  /* 0x0000000b0a097227 */ /* 0x000fc800078e00ff */
[----:B------:R-:W-:-:S04]  /*cdf0*/  IMAD.MOV R14, RZ, RZ, -R3 ;  /* 0x000000ffff0e7224 */ /* 0x000fc800078e0a03 */
[----:B------:R-:W-:Y:S02]  /*ce00*/  IMAD R11, R9, R14, R11 ;  /* 0x0000000e090b7224 */ /* 0x000fe400078e020b */
[----:B0-----:R-:W-:-:S03]  /*ce10*/  VIADD R3, R2, 0xffffffe ;  /* 0x0ffffffe02037836 */ /* 0x001fc60000000000 */
[----:B------:R-:W-:Y:S01]  /*ce20*/  ISETP.GT.U32.AND P1, PT, R6, R11, PT ;  /* 0x0000000b0600720c */ /* 0x000fe20003f24070 */
[----:B------:R-:W-:Y:S02]  /*ce30*/  IMAD.MOV.U32 R2, RZ, RZ, RZ ;  /* 0x000000ffff027224 */ /* 0x000fe400078e00ff */
[----:B------:R-:W0:Y:S10]  /*ce40*/  F2I.FTZ.U32.TRUNC.NTZ R3, R3 ;  /* 0x0000000300037305 */ /* 0x000e34000021f000 */
[----:B------:R-:W-:-:S02]  /*ce50*/  @!P1 IMAD.IADD R11, R11, 0x1, -R6 ;  /* 0x000000010b0b9824 */ /* 0x000fc400078e0a06 */
[----:B------:R-:W-:Y:S01]  /*ce60*/  @!P1 VIADD R9, R9, 0x1 ;  /* 0x0000000109099836 */ /* 0x000fe20000000000 */
[----:B------:R-:W-:Y:S02]  /*ce70*/  ISETP.NE.AND P1, PT, R4, RZ, PT ;  /* 0x000000ff0400720c */ /* 0x000fe40003f25270 */
[----:B------:R-:W-:Y:S01]  /*ce80*/  ISETP.GE.U32.AND P0, PT, R11, R6, PT ;  /* 0x000000060b00720c */ /* 0x000fe20003f06070 */
[----:B0-----:R-:W-:-:S04]  /*ce90*/  IMAD.MOV R11, RZ, RZ, -R3 ;  /* 0x000000ffff0b7224 */ /* 0x001fc800078e0a03 */
[----:B------:R-:W-:-:S04]  /*cea0*/  IMAD R11, R11, R8, RZ ;  /* 0x000000080b0b7224 */ /* 0x000fc800078e02ff */
[----:B------:R-:W-:Y:S01]  /*ceb0*/  IMAD.HI.U32 R6, R3, R11, R2 ;  /* 0x0000000b03067227 */ /* 0x000fe200078e0002 */
[----:B------:R-:W-:-:S03]  /*cec0*/  LOP3.LUT R2, R5, R4, RZ, 0x3c, !PT ;  /* 0x0000000405027212 */ /* 0x000fc600078e3cff */
[----:B------:R-:W-:Y:S01]  /*ced0*/  @P0 VIADD R9, R9, 0x1 ;  /* 0x0000000109090836 */ /* 0x000fe20000000000 */
[----:B------:R-:W-:Y:S02]  /*cee0*/  ISETP.GE.AND P2, PT, R2, RZ, PT ;  /* 0x000000ff0200720c */ /* 0x000fe40003f46270 */
[----:B------:R-:W-:-:S05]  /*cef0*/  IABS R2, R7 ;  /* 0x0000000700027213 */ /* 0x000fca0000000000 */
[----:B------:R-:W-:-:S06]  /*cf00*/  IMAD.MOV R2, RZ, RZ, -R2 ;  /* 0x000000ffff027224 */ /* 0x000fcc00078e0a02 */
[----:B------:R-:W-:Y:S01]  /*cf10*/  @!P2 IMAD.MOV R9, RZ, RZ, -R9 ;  /* 0x000000ffff09a224 */ /* 0x000fe200078e0a09 */
[----:B------:R-:W-:-:S04]  /*cf20*/  @!P1 LOP3.LUT R9, RZ, R4, RZ, 0x33, !PT ;  /* 0x00000004ff099212 */ /* 0x000fc800078e33ff */
[----:B------:R-:W-:-:S05]  /*cf30*/  IABS R3, R9 ;  /* 0x0000000900037213 */ /* 0x000fca0000000000 */
        /* <DEDUP_REMOVED lines=12> */
[--C-:B------:R-:W-:Y:S02]  /*d000*/  IMAD.MOV R2, RZ, RZ, -R6.reuse ;  /* 0x000000ffff027224 */ /* 0x100fe400078e0a06 */
[C---:B------:R-:W-:Y:S02]  /*d010*/  IMAD R6, R7.reuse, 0x1000000, R6 ;  /* 0x0100000007067824 */ /* 0x040fe400078e0206 */
[--C-:B------:R-:W-:Y:S02]  /*d020*/  IMAD R7, R7, R2, R9.reuse ;  /* 0x0000000207077224 */ /* 0x100fe400078e0209 */
[----:B------:R-:W-:Y:S02]  /*d030*/  IMAD.MOV R2, RZ, RZ, -R9 ;  /* 0x000000ffff027224 */ /* 0x000fe400078e0a09 */
[----:B------:R-:W-:Y:S02]  /*d040*/  IMAD R3, R7, 0x10000, R6 ;  /* 0x0001000007037824 */ /* 0x000fe400078e0206 */
[----:B------:R-:W-:-:S03]  /*d050*/  IMAD R2, R4, R2, R5 ;  /* 0x0000000204027224 */ /* 0x000fc600078e0205 */
[----:B------:R0:W-:Y:S01]  /*d060*/  STL [R1+0x8], R3 ;  /* 0x0000080301007387 */ /* 0x0001e20000100800 */
[----:B------:R-:W-:Y:S05]  /*d070*/  BRA `(.L_x_2285) ;  /* 0x0000000000f47947 */ /* 0x000fea0003800000 */
.L_x_2284:
[----:B-1----:R-:W0:Y:S02]  /*d080*/  LDC.64 R2, c[0x0][0xc90] ;  /* 0x00032400ff027b82 */ /* 0x002e240000000a00 */
[----:B0-----:R-:W-:-:S05]  /*d090*/  IMAD.WIDE R2, R13, 0x4, R2 ;  /* 0x000000040d027825 */ /* 0x001fca00078e0202 */
[----:B------:R0:W2:Y:S02]  /*d0a0*/  LDG.E R7, desc[UR56][R2.64] ;  /* 0x0000003802077981 */ /* 0x0000a4000c1e1900 */
        /* <DEDUP_REMOVED lines=29> */
[----:B------:R-:W-:-:S04]  /*d280*/  VIADDMNMX R7, R10, UR5, R7, PT ;  /* 0x000000050a077c46 */ /* 0x000fc8000b800107 */
[-C--:B------:R-:W-:Y:S02]  /*d290*/  IABS R9, R7.reuse ;  /* 0x0000000700097213 */ /* 0x080fe40000000000 */
        /* <DEDUP_REMOVED lines=11> */
[----:B------:R-:W-:Y:S02]  /*d350*/  LOP3.LUT R3, R5, R7, RZ, 0x3c, !PT ;  /* 0x0000000705037212 */ /* 0x000fe400078e3cff */
[----:B------:R-:W-:Y:S01]  /*d360*/  IADD3 R5, R8, 0x1000000, R5 ;  /* 0x0100000008057810 */ /* 0x000fe20007ffe005 */
        /* <DEDUP_REMOVED lines=10> */
[----:B------:R-:W-:Y:S01]  /*d410*/  @!P1 LOP3.LUT R2, RZ, R7, RZ, 0x33, !PT ;  /* 0x00000007ff029212 */ /* 0x000fe200078e33ff */
[----:B------:R-:W-:-:S04]  /*d420*/  IMAD.MOV R7, RZ, RZ, -R7 ;  /* 0x000000ffff077224 */ /* 0x000fc800078e0a07 */
[----:B------:R-:W-:-:S05]  /*d430*/  IMAD R3, R2, R7, R5 ;  /* 0x0000000702037224 */ /* 0x000fca00078e0205 */
[----:B------:R1:W-:Y:S02]  /*d440*/  STL [R1+0x8], R3 ;  /* 0x0000080301007387 */ /* 0x0003e40000100800 */
.L_x_2285:
[----:B01----:R-:W-:-:S05]  /*d450*/  LOP3.LUT R3, RZ, R2, RZ, 0x33, !PT ;  /* 0x00000002ff037212 */ /* 0x003fca00078e33ff */
[----:B------:R-:W-:-:S05]  /*d460*/  IMAD.IADD R2, R4, 0x1, R3 ;  /* 0x0000000104027824 */ /* 0x000fca00078e0203 */
[----:B------:R1:W-:Y:S01]  /*d470*/  STL [R1+0x4], R2 ;  /* 0x0000040201007387 */ /* 0x0003e20000100800 */
[----:B------:R-:W-:Y:S05]  /*d480*/  BRA `(.L_x_2286) ;  /* 0x0000000000107947 */ /* 0x000fea0003800000 */
.L_x_2281:
[----:B------:R-:W-:Y:S01]  /*d490*/  IMAD.U32 R2, RZ, RZ, UR6 ;  /* 0x00000006ff027e24 */ /* 0x000fe2000f8e00ff */
[----:B------:R0:W-:Y:S04]  /*d4a0*/  STL [R1+0x4], RZ ;  /* 0x000004ff01007387 */ /* 0x0001e80000100800 */
[----:B------:R0:W-:Y:S04]  /*d4b0*/  STL [R1+0x8], RZ ;  /* 0x000008ff01007387 */ /* 0x0001e80000100800 */
[----:B------:R0:W-:Y:S02]  /*d4c0*/  STL [R1], R2 ;  /* 0x0000000201007387 */ /* 0x0001e40000100800 */
.L_x_2286:
        /* <DEDUP_REMOVED lines=10> */
.L_x_2279:
[----:B0-2---:R-:W2:Y:S01]  /*d570*/  LDL R0, [R1+0xc] ;  /* 0x00000c0001007983 */ /* 0x005ea20000100800 */
[----:B------:R-:W-:Y:S01]  /*d580*/  ULDC UR4, c[0x0][0xc3c] ;  /* 0x00030f0000047ab9 */ /* 0x000fe20000000800 */
[----:B------:R-:W-:Y:S02]  /*d590*/  IMAD.MOV.U32 R19, RZ, RZ, RZ ;  /* 0x000000ffff137224 */ /* 0x000fe400078e00ff */
[----:B------:R0:W-:Y:S01]  /*d5a0*/  STL [R1+0x48], RZ ;  /* 0x000048ff01007387 */ /* 0x0001e20000100800 */
[----:B--2---:R-:W-:Y:S01]  /*d5b0*/  ISETP.GE.AND P0, PT, R0, UR4, PT ;  /* 0x0000000400007c0c */ /* 0x004fe2000bf06270 */
[----:B------:R-:W-:-:S05]  /*d5c0*/  IMAD.MOV.U32 R0, RZ, RZ, 0x1 ;  /* 0x00000001ff007424 */ /* 0x000fca00078e00ff */
[----:B------:R0:W-:Y:S07]  /*d5d0*/  STL [R1+0x14], R0 ;  /* 0x0000140001007387 */ /* 0x0001ee0000100800 */
[----:B------:R-:W-:Y:S05]  /*d5e0*/  @P0 BRA `(.L_x_2287) ;  /* 0x0000005c004c0947 */ /* 0x000fea0003800000 */
[----:B---3--:R-:W2:Y:S01]  /*d5f0*/  S2R R5, SR_TID.X ;  /* 0x0000000000057919 */ /* 0x008ea20000002100 */
        /* <DEDUP_REMOVED lines=9> */
[----:B0-----:R-:W-:-:S05]  /*d690*/  IMAD.SHL.U32 R0, R5, 0x8, RZ ;  /* 0x0000000805007824 */ /* 0x001fca00078e00ff */
[C---:B-1----:R-:W-:Y:S02]  /*d6a0*/  LOP3.LUT R2, R0.reuse, 0x1f8, RZ, 0xc0, !PT ;  /* 0x000001f800027812 */ /* 0x042fe400078ec0ff */
        /* <DEDUP_REMOVED lines=14> */
.L_x_2391:
[----:B------:R-:W2:Y:S01]  /*d790*/  LDL R0, [R1+0xc] ;  /* 0x00000c0001007983 */ /* 0x000ea20000100800 */
[----:B------:R-:W2:Y:S01]  /*d7a0*/  LDC.64 R2, c[0x0][0xc88] ;  /* 0x00032200ff027b82 */ /* 0x000ea20000000a00 */
[----:B------:R-:W-:Y:S05]  /*d7b0*/  YIELD ;  /* 0x0000000000007946 */ /* 0x000fea0003800000 */
[----:B------:R-:W-:Y:S01]  /*d7c0*/  ULDC.64 UR4, c[0x0][0xa28] ;  /* 0x00028a0000047ab9 */ /* 0x000fe20000000a00 */
[----:B01----:R-:W-:Y:S01]  /*d7d0*/  IMAD.MOV.U32 R6, RZ, RZ, RZ ;  /* 0x000000ffff067224 */ /* 0x003fe200078e00ff */
        /* <DEDUP_REMOVED lines=14> */
[----:B------:R0:W-:Y:S01]  /*d8c0*/  STL [R1+0x44], R4 ;  /* 0x0000440401007387 */ /* 0x0001e20000100800 */
        /* <DEDUP_REMOVED lines=32> */
[----:B------:R-:W0:Y:S04]  /*dad0*/  LDG.E R7, desc[UR56][R2.64] ;  /* 0x0000003802077981 */ /* 0x000e28000c1e1900 */
[----:B------:R-:W0:Y:S02]  /*dae0*/  LDG.E R2, desc[UR56][R2.64+0x4] ;  /* 0x0000043802027981 */ /* 0x000e24000c1e1900 */
[----:B0-----:R-:W-:-:S05]  /*daf0*/  IMAD.IADD R9, R2, 0x1, -R7 ;  /* 0x0000000102097824 */ /* 0x001fca00078e0a07 */
[----:B------:R1:W-:Y:S02]  /*db00*/  STL [R1+0x38], R9 ;  /* 0x0000380901007387 */ /* 0x0003e40000100800 */
.L_x_2288:
[----:B------:R-:W2:Y:S01]  /*db10*/  LDL.LU R7, [R1+0x8] ;  /* 0x0000080001077983 */ /* 0x000ea20000300800 */
[----:B------:R-:W-:Y:S02]  /*db20*/  ULDC.64 UR4, c[0x0][0xa20] ;  /* 0x0002880000047ab9 */ /* 0x000fe40000000a00 */
[----:B------:R-:W-:-:S04]  /*db30*/  ISETP.NE.U32.AND P1, PT, RZ, UR4, PT ;  /* 0x00000004ff007c0c */ /* 0x000fc8000bf25070 */
[----:B------:R-:W-:Y:S02]  /*db40*/  ISETP.NE.AND.EX P1, PT, RZ, UR5, PT, P1 ;  /* 0x00000005ff007c0c */ /* 0x000fe4000bf25310 */
[C---:B--2---:R-:W-:Y:S02]  /*db50*/  LOP3.LUT R2, R7.reuse, 0xff000000, RZ, 0xc0, !PT ;  /* 0xff00000007027812 */ /* 0x044fe400078ec0ff */
        /* <DEDUP_REMOVED lines=10> */
[----:B--2---:R-:W-:-:S05]  /*dc00*/  IADD3.X R7, R10, UR5, RZ, P0, !PT ;  /* 0x000000050a077c10 */ /* 0x004fca00087fe4ff */
[----:B------:R3:W5:Y:S01]  /*dc10*/  LDG.E R6, desc[UR56][R6.64] ;  /* 0x0000003806067981 */ /* 0x000762000c1e1900 */
[----:B------:R-:W-:Y:S05]  /*dc20*/  BRA `(.L_x_2290) ;  /* 0x0000000000107947 */ /* 0x000fea0003800000 */
.L_x_2289:
[----:B------:R-:W-:Y:S05]  /*dc30*/  @!P0 BRA `(.L_x_2290) ;  /* 0x00000000000c8947 */ /* 0x000fea0003800000 */
[----:B------:R-:W3:Y:S04]  /*dc40*/  LDG.E R6, desc[UR56][R4.64] ;  /* 0x0000003804067981 */ /* 0x000ee8000c1e1900 */
[----:B------:R-:W3:Y:S02]  /*dc50*/  LDG.E R4, desc[UR56][R4.64+0x4] ;  /* 0x0000043804047981 */ /* 0x000ee4000c1e1900 */
[----:B---3--:R-:W-:-:S07]  /*dc60*/  IMAD.IADD R6, R4, 0x1, -R6 ;  /* 0x0000000104067824 */ /* 0x008fce00078e0a06 */
.L_x_2290:
[----:B------:R-:W4:Y:S01]  /*dc70*/  LDL R5, [R1+0x4] ;  /* 0x0000040001057983 */ /* 0x000f220000100800 */
[----:B-----5:R-:W-:Y:S01]  /*dc80*/  IMAD.IADD R6, R6, 0x1, -R0 ;  /* 0x0000000106067824 */ /* 0x020fe200078e0a00 */
[----:B------:R-:W-:Y:S01]  /*dc90*/  BSSY B0, `(.L_x_2291) ;  /* 0x000003a000007945 */ /* 0x000fe20003800000 */
[----:B------:R-:W0:Y:S02]  /*dca0*/  LDC R0, c[0x0][0x448] ;  /* 0x00011200ff007b82 */ /* 0x000e240000000800 */
[----:B0-----:R-:W-:-:S13]  /*dcb0*/  ISETP.NE.AND P0, PT, R0, 0x1, PT ;  /* 0x000000010000780c */ /* 0x001fda0003f05270 */
[----:B--2---:R-:W0:Y:S08]  /*dcc0*/  @P0 LDC R3, c[0x0][0x44c] ;  /* 0x00011300ff030b82 */ /* 0x004e300000000800 */
[----:B------:R-:W2:Y:S01]  /*dcd0*/  @P0 LDC R4, c[0x0][0x450] ;  /* 0x00011400ff040b82 */ /* 0x000ea20000000800 */
[----:B----4-:R-:W-:Y:S02]  /*dce0*/  IMAD.SHL.U32 R0, R5, 0x80, RZ ;  /* 0x0000008005007824 */ /* 0x010fe400078e00ff */
[----:B------:R-:W-:-:S02]  /*dcf0*/  IMAD.MOV.U32 R5, RZ, RZ, RZ ;  /* 0x000000ffff057224 */ /* 0x000fc400078e00ff */
[----:B------:R-:W-:Y:S02]  /*dd00*/  VIADD R0, R0, 0x7f ;  /* 0x0000007f00007836 */ /* 0x000fe40000000000 */
[----:B------:R-:W-:Y:S02]  /*dd10*/  IMAD.MOV.U32 R10, RZ, RZ, R5 ;  /* 0x000000ffff0a7224 */ /* 0x000fe400078e0005 */
[----:B0-----:R-:W-:-:S05]  /*dd20*/  @P0 IMAD.HI.U32 R3, R0, R3, RZ ;  /* 0x0000000300030227 */ /* 0x001fca00078e00ff */
[----:B--2---:R-:W-:Y:S02]  /*dd30*/  @P0 SHF.R.U32.HI R0, RZ, R4, R3 ;  /* 0x00000004ff000219 */ /* 0x004fe40000011603 */
[C---:B------:R-:W-:Y:S01]  /*dd40*/  IADD3 R3, R6.reuse, 0x80, -R9 ;  /* 0x0000008006037810 */ /* 0x040fe20007ffe809 */
[----:B------:R-:W-:Y:S01]  /*dd50*/  VIADD R6, R6, 0x7f ;  /* 0x0000007f06067836 */ /* 0x000fe20000000000 */
[----:B-1----:R-:W-:-:S03]  /*dd60*/  LOP3.LUT R9, R2, 0xff, RZ, 0xc0, !PT ;  /* 0x000000ff02097812 */ /* 0x002fc600078ec0ff */
[----:B------:R-:W-:Y:S01]  /*dd70*/  IMAD.IADD R0, R3, 0x1, R0 ;  /* 0x0000000103007824 */ /* 0x000fe200078e0200 */
[----:B------:R-:W-:-:S04]  /*dd80*/  SHF.R.S32.HI R3, RZ, 0x1f, R6 ;  /* 0x0000001fff037819 */ /* 0x000fc80000011406 */
[----:B------:R-:W-:Y:S02]  /*dd90*/  SHF.R.S32.HI R4, RZ, 0x1f, R0 ;  /* 0x0000001fff047819 */ /* 0x000fe40000011400 */
[----:B------:R-:W-:Y:S02]  /*dda0*/  LEA.HI R3, R3, R6, RZ, 0x7 ;  /* 0x0000000603037211 */ /* 0x000fe400078f38ff */
[----:B------:R-:W-:Y:S02]  /*ddb0*/  LEA.HI R4, R4, R0, RZ, 0x7 ;  /* 0x0000000004047211 */ /* 0x000fe400078f38ff */
[----:B------:R-:W-:Y:S02]  /*ddc0*/  SHF.R.U32.HI R0, RZ, 0x10, R2 ;  /* 0x00000010ff007819 */ /* 0x000fe40000011602 */
[----:B------:R-:W-:Y:S02]  /*ddd0*/  SHF.R.S32.HI R3, RZ, 0x7, R3 ;  /* 0x00000007ff037819 */ /* 0x000fe40000011403 */
[----:B------:R-:W-:-:S02]  /*dde0*/  ISETP.NE.AND P0, PT, R0, RZ, PT ;  /* 0x000000ff0000720c */ /* 0x000fc40003f05270 */
[----:B------:R-:W-:-:S04]  /*ddf0*/  SHF.R.S32.HI R4, RZ, 0x7, R4 ;  /* 0x00000007ff047819 */ /* 0x000fc80000011404 */
[----:B------:R-:W-:-:S04]  /*de00*/  VIMNMX R8, R3, R4, PT ;  /* 0x0000000403087248 */ /* 0x000fc80003fe0100 */
[----:B------:R-:W-:Y:S01]  /*de10*/  ISETP.GE.AND P1, PT, R8, 0x1, PT ;  /* 0x000000010800780c */ /* 0x000fe20003f26270 */
[----:B------:R0:W-:Y:S02]  /*de20*/  STL [R1+0x30], R8 ;  /* 0x0000300801007387 */ /* 0x0001e40000100800 */
[----:B------:R-:W1:Y:S02]  /*de30*/  @!P0 LDC R0, c[0x0][0x9f0] ;  /* 0x00027c00ff008b82 */ /* 0x000e640000000800 */
[----:B------:R0:W-:Y:S04]  /*de40*/  STL [R1+0x3c], R5 ;  /* 0x00003c0501007387 */ /* 0x0001e80000100800 */
[----:B------:R0:W-:Y:S04]  /*de50*/  STL [R1+0x58], R9 ;  /* 0x0000580901007387 */ /* 0x0001e80000100800 */
[----:B------:R-:W-:Y:S05]  /*de60*/  @!P1 BRA `(.L_x_2292) ;  /* 0x0000000000709947 */ /* 0x000fea0003800000 */
[----:B-1----:R-:W-:-:S04]  /*de70*/  IABS R4, R0 ;  /* 0x0000000000047213 */ /* 0x002fc80000000000 */
[----:B------:R-:W1:Y:S08]  /*de80*/  I2F.RP R2, R4 ;  /* 0x0000000400027306 */ /* 0x000e700000209400 */
[----:B-1----:R-:W1:Y:S02]  /*de90*/  MUFU.RCP R2, R2 ;  /* 0x0000000200027308 */ /* 0x002e640000001000 */
[----:B-1----:R-:W-:-:S06]  /*dea0*/  VIADD R2, R2, 0xffffffe ;  /* 0x0ffffffe02027836 */ /* 0x002fcc0000000000 */
[----:B------:R-:W1:Y:S02]  /*deb0*/  F2I.FTZ.U32.TRUNC.NTZ R3, R2 ;  /* 0x0000000200037305 */ /* 0x000e64000021f000 */
[----:B-1----:R-:W-:-:S04]  /*dec0*/  IMAD.MOV R2, RZ, RZ, -R3 ;  /* 0x000000ffff027224 */ /* 0x002fc800078e0a03 */
[----:B0-----:R-:W-:Y:S02]  /*ded0*/  IMAD R5, R2, R4, RZ ;  /* 0x0000000402057224 */ /* 0x001fe400078e02ff */
[----:B------:R-:W-:-:S04]  /*dee0*/  IMAD.MOV.U32 R2, RZ, RZ, RZ ;  /* 0x000000ffff027224 */ /* 0x000fc800078e00ff */
[----:B---3--:R-:W-:Y:S01]  /*def0*/  IMAD.HI.U32 R7, R3, R5, R2 ;  /* 0x0000000503077227 */ /* 0x008fe200078e0002 */
        /* <DEDUP_REMOVED lines=19> */
.L_x_2292:
[----:B------:R-:W-:Y:S05]  /*e030*/  BSYNC B0 ;  /* 0x0000000000007941 */ /* 0x000fea0003800000 */
.L_x_2291:
[----:B-1----:R-:W-:Y:S01]  /*e040*/  IMAD.MOV.U32 R0, RZ, RZ, R10 ;  /* 0x000000ffff007224 */ /* 0x002fe200078e000a */
[----:B------:R-:W-:Y:S03]  /*e050*/  BSSY B7, `(.L_x_2293) ;  /* 0x000040d000077945 */ /* 0x000fe60003800000 */
[----:B------:R-:W-:-:S05]  /*e060*/  IMAD R2, R9, R0, RZ ;  /* 0x0000000009027224 */ /* 0x000fca00078e02ff */
[----:B------:R-:W-:Y:S01]  /*e070*/  VIADDMNMX R0, R2, R0, R8, PT ;  /* 0x0000000002007246 */ /* 0x000fe20003800108 */
[----:B------:R1:W-:Y:S03]  /*e080*/  STL [R1+0x28], R2 ;  /* 0x0000280201007387 */ /* 0x0003e60000100800 */
[----:B------:R-:W-:Y:S01]  /*e090*/  ISETP.GT.AND P0, PT, R0, R2, PT ;  /* 0x000000020000720c */ /* 0x000fe20003f04270 */
[----:B------:R1:W-:-:S12]  /*e0a0*/  STL [R1+0x40], R0 ;  /* 0x0000400001007387 */ /* 0x0003d80000100800 */
[----:B------:R-:W-:Y:S05]  /*e0b0*/  @P0 BRA `(.L_x_2294) ;  /* 0x0000000000480947 */ /* 0x000fea0003800000 */
[----:B-1----:R-:W1:Y:S02]  /*e0c0*/  S2R R0, SR_TID.X ;  /* 0x0000000000007919 */ /* 0x002e640000002100 */
[----:B-1----:R-:W-:-:S04]  /*e0d0*/  LOP3.LUT R0, R0, 0x7f, RZ, 0xc0, !PT ;  /* 0x0000007f00007812 */ /* 0x002fc800078ec0ff */
[----:B------:R-:W-:-:S13]  /*e0e0*/  ISETP.NE.AND P0, PT, R0, RZ, PT ;  /* 0x000000ff0000720c */ /* 0x000fda0003f05270 */
[----:B------:R-:W-:Y:S05]  /*e0f0*/  @P0 BRA `(.L_x_2295) ;  /* 0x0000004000080947 */ /* 0x000fea0003800000 */
[----:B------:R-:W1:Y:S01]  /*e100*/  S2R R3, SR_LANEID ;  /* 0x0000000000037919 */ /* 0x000e620000000000 */
[----:B------:R-:W-:Y:S02]  /*e110*/  VOTEU.ANY UR4, UPT, PT ;  /* 0x0000000000047886 */ /* 0x000fe400038e0100 */
[----:B------:R-:W1:Y:S08]  /*e120*/  FLO.U32 R0, UR4 ;  /* 0x0000000400007d00 */ /* 0x000e7000080e0000 */
[----:B0-----:R-:W0:Y:S01]  /*e130*/  POPC R5, UR4 ;  /* 0x0000000400057d09 */ /* 0x001e220008000000 */
[----:B-1----:R-:W-:-:S02]  /*e140*/  ISETP.EQ.U32.AND P0, PT, R0, R3, PT ;  /* 0x000000030000720c */ /* 0x002fc40003f02070 */
[----:B------:R-:W0:Y:S11]  /*e150*/  LDC.64 R2, c[0x0][0xc60] ;  /* 0x00031800ff027b82 */ /* 0x000e360000000a00 */
[----:B0-----:R-:W4:Y:S01]  /*e160*/  @P0 ATOMG.E.ADD.STRONG.GPU PT, R3, desc[UR56][R2.64], R5 ;  /* 0x00000005020309a8 */ /* 0x001f2200081ee1f8 */
[----:B------:R-:W0:Y:S02]  /*e170*/  S2R R4, SR_LTMASK ;  /* 0x0000000000047919 */ /* 0x000e240000003900 */
[----:B0-----:R-:W-:-:S04]  /*e180*/  LOP3.LUT R4, R4, UR4, RZ, 0xc0, !PT ;  /* 0x0000000404047c12 */ /* 0x001fc8000f8ec0ff */
[----:B---3--:R-:W0:Y:S01]  /*e190*/  POPC R7, R4 ;  /* 0x0000000400077309 */ /* 0x008e220000000000 */
[----:B----4-:R-:W0:Y:S02]  /*e1a0*/  SHFL.IDX PT, R0, R3, R0, 0x1f ;  /* 0x00001f0003007589 */ /* 0x010e2400000e0000 */
[----:B0-----:R-:W-:-:S05]  /*e1b0*/  IADD3 R0, R0, UR36, R7 ;  /* 0x0000002400007c10 */ /* 0x001fca000fffe007 */
[----:B------:R4:W-:Y:S01]  /*e1c0*/  STL [R1], R0 ;  /* 0x0000000001007387 */ /* 0x0009e20000100800 */
[----:B------:R-:W-:Y:S05]  /*e1d0*/  BRA `(.L_x_2295) ;  /* 0x0000003c00d07947 */ /* 0x000fea0003800000 */
.L_x_2294:
[----:B-1----:R-:W-:Y:S01]  /*e1e0*/  VIADD R0, R18, 0x1c400 ;  /* 0x0001c40012007836 */ /* 0x002fe20000000000 */
        /* <DEDUP_REMOVED lines=11> */
[----:B---3--:R-:W-:-:S02]  /*e2a0*/  IMAD.U32 R7, RZ, RZ, UR9 ;  /* 0x00000009ff077e24 */ /* 0x008fc4000f8e00ff */
[----:B--2---:R-:W-:Y:S02]  /*e2b0*/  IMAD.U32 R10, RZ, RZ, UR4 ;  /* 0x00000004ff0a7e24 */ /* 0x004fe4000f8e00ff */
[----:B------:R-:W-:Y:S02]  /*e2c0*/  IMAD.U32 R11, RZ, RZ, UR5 ;  /* 0x00000005ff0b7e24 */ /* 0x000fe4000f8e00ff */
[----:B------:R-:W-:Y:S02]  /*e2d0*/  IMAD.MOV.U32 R8, RZ, RZ, 0x70 ;  /* 0x00000070ff087424 */ /* 0x000fe400078e00ff */
[----:B------:R-:W-:Y:S02]  /*e2e0*/  IMAD.MOV.U32 R12, RZ, RZ, 0x1 ;  /* 0x00000001ff0c7424 */ /* 0x000fe400078e00ff */
[----:B------:R-:W-:-:S07]  /*e2f0*/  IMAD.MOV.U32 R13, RZ, RZ, RZ ;  /* 0x000000ffff0d7224 */ /* 0x000fce00078e00ff */
[----:B------:R-:W-:-:S07]  /*e300*/  LEPC R20, `(.L_x_2297) ;  /* 0x000000001014794e */ /* 0x000fce0000000000 */
[----:B-1----:R-:W-:Y:S05]  /*e310*/  CALL.ABS.NOINC R2 ;  /* 0x0000000002007343 */ /* 0x002fea0003c00000 */
.L_x_2297:
[----:B------:R-:W-:Y:S05]  /*e320*/  BSYNC B6 ;  /* 0x0000000000067941 */ /* 0x000fea0003800000 */
.L_x_2296:
        /* <DEDUP_REMOVED lines=9> */
[----:B------:R-:W-:Y:S02]  /*e3c0*/  IMAD.U32 R4, RZ, RZ, UR6 ;  /* 0x00000006ff047e24 */ /* 0x000fe4000f8e00ff */
[----:B0-----:R-:W-:Y:S02]  /*e3d0*/  IMAD.U32 R5, RZ, RZ, UR7 ;  /* 0x00000007ff057e24 */ /* 0x001fe4000f8e00ff */
[----:B------:R-:W-:Y:S02]  /*e3e0*/  IMAD.U32 R6, RZ, RZ, UR8 ;  /* 0x00000008ff067e24 */ /* 0x000fe4000f8e00ff */
[----:B---3--:R-:W-:-:S02]  /*e3f0*/  IMAD.U32 R7, RZ, RZ, UR9 ;  /* 0x00000009ff077e24 */ /* 0x008fc4000f8e00ff */
[----:B--2---:R-:W-:Y:S02]  /*e400*/  IMAD.U32 R10, RZ, RZ, UR4 ;  /* 0x00000004ff0a7e24 */ /* 0x004fe4000f8e00ff */
[----:B------:R-:W-:Y:S02]  /*e410*/  IMAD.U32 R11, RZ, RZ, UR5 ;  /* 0x00000005ff0b7e24 */ /* 0x000fe4000f8e00ff */
[----:B------:R-:W-:Y:S02]  /*e420*/  IMAD.MOV.U32 R8, RZ, RZ, 0x70 ;  /* 0x00000070ff087424 */ /* 0x000fe400078e00ff */
[----:B------:R-:W-:Y:S02]  /*e430*/  IMAD.MOV.U32 R12, RZ, RZ, 0x1 ;  /* 0x00000001ff0c7424 */ /* 0x000fe400078e00ff */
[----:B-1----:R-:W-:-:S07]  /*e440*/  IMAD.MOV.U32 R13, RZ, RZ, RZ ;  /* 0x000000ffff0d7224 */ /* 0x002fce00078e00ff */
[----:B------:R-:W-:-:S07]  /*e450*/  LEPC R20, `(.L_x_2300) ;  /* 0x000000001014794e */ /* 0x000fce0000000000 */
[----:B----4-:R-:W-:Y:S05]  /*e460*/  CALL.ABS.NOINC R2 ;  /* 0x0000000002007343 */ /* 0x010fea0003c00000 */
.L_x_2300:
        /* <DEDUP_REMOVED lines=16> */
.L_x_2299:
[----:B------:R-:W-:Y:S05]  /*e570*/  BSYNC B6 ;  /* 0x0000000000067941 */ /* 0x000fea0003800000 */
.L_x_2298:
[----:B------:R-:W4:Y:S01]  /*e580*/  LDL.LU R4, [R1+0x1c] ;  /* 0x00001c0001047983 */ /* 0x000f220000300800 */
[----:B------:R-:W-:-:S03]  /*e590*/  ULDC.64 UR4, c[0x0][0x9f8] ;  /* 0x00027e0000047ab9 */ /* 0x000fc60000000a00 */
[----:B---3--:R-:W3:Y:S01]  /*e5a0*/  LDL R7, [R1+0x10] ;  /* 0x0000100001077983 */ /* 0x008ee20000100800 */
[----:B------:R-:W-:-:S03]  /*e5b0*/  ISETP.NE.U32.AND P0, PT, RZ, UR4, PT ;  /* 0x00000004ff007c0c */ /* 0x000fc6000bf05070 */
[----:B------:R-:W5:Y:S01]  /*e5c0*/  LDL R0, [R1+0x40] ;  /* 0x0000400001007983 */ /* 0x000f620000100800 */
[----:B------:R-:W-:-:S13]  /*e5d0*/  ISETP.NE.AND.EX P0, PT, RZ, UR5, PT, P0 ;  /* 0x00000005ff007c0c */ /* 0x000fda000bf05300 */
[----:B------:R-:W-:-:S04]  /*e5e0*/  @P0 IADD3 R2, P1, R17, UR4, RZ ;  /* 0x0000000411020c10 */ /* 0x000fc8000ff3e0ff */
[----:B----4-:R-:W-:Y:S01]  /*e5f0*/  @P0 IADD3.X R3, R4, UR5, RZ, P1, !PT ;  /* 0x0000000504030c10 */ /* 0x010fe20008ffe4ff */
[----:B------:R-:W-:-:S04]  /*e600*/  ULDC.64 UR4, c[0x0][0xa08] ;  /* 0x0002820000047ab9 */ /* 0x000fc80000000a00 */
[----:B---3--:R1:W0:Y:S02]  /*e610*/  @P0 LDG.E R7, desc[UR56][R2.64] ;  /* 0x0000003802070981 */ /* 0x008224000c1e1900 */
[----:B-1----:R-:W1:Y:S01]  /*e620*/  LDC.64 R2, c[0x0][0x418] ;  /* 0x00010600ff027b82 */ /* 0x002e620000000a00 */
[----:B-----5:R-:W-:Y:S01]  /*e630*/  VIADD R0, R0, 0xffffffff ;  /* 0xffffffff00007836 */ /* 0x020fe20000000000 */
[----:B0-----:R-:W-:Y:S01]  /*e640*/  SHF.R.S32.HI R8, RZ, 0x1f, R7 ;  /* 0x0000001fff087819 */ /* 0x001fe20000011407 */
[----:B------:R0:W-:Y:S04]  /*e650*/  @P0 STL [R1+0x10], R7 ;  /* 0x0000100701000387 */ /* 0x0001e80000100800 */
[----:B------:R0:W-:Y:S01]  /*e660*/  STL [R1+0x1c], R8 ;  /* 0x00001c0801007387 */ /* 0x0001e20000100800 */
[----:B-1----:R-:W-:Y:S01]  /*e670*/  LOP3.LUT P0, RZ, R2, UR4, RZ, 0xfc, !PT ;  /* 0x0000000402ff7c12 */ /* 0x002fe2000f80fcff */
[----:B------:R-:W-:-:S03]  /*e680*/  UMOV UR4, 0xffffffff ;  /* 0xffffffff00047882 */ /* 0x000fc60000000000 */
[----:B------:R-:W-:-:S04]  /*e690*/  LOP3.LUT P0, RZ, R3, UR5, RZ, 0xfc, P0 ;  /* 0x0000000503ff7c12 */ /* 0x000fc8000800fcff */
[----:B------:R-:W-:Y:S01]  /*e6a0*/  SEL R17, R7, RZ, !P0 ;  /* 0x000000ff07117207 */ /* 0x000fe20004000000 */
[----:B0-----:R-:W-:Y:S08]  /*e6b0*/  BRA.DIV UR4, `(.L_x_2301) ;  /* 0x0000005204a87947 */ /* 0x001ff0000b800000 */
[----:B------:R-:W0:Y:S02]  /*e6c0*/  S2R R4, SR_TID.X ;  /* 0x0000000000047919 */ /* 0x000e240000002100 */
[----:B0-----:R-:W-:-:S04]  /*e6d0*/  SHF.R.U32.HI R4, RZ, 0x5, R4 ;  /* 0x00000005ff047819 */ /* 0x001fc80000011604 */
[----:B------:R-:W-:-:S05]  /*e6e0*/  LOP3.LUT R4, R4, 0x3, RZ, 0xc0, !PT ;  /* 0x0000000304047812 */ /* 0x000fca00078ec0ff */
[----:B------:R0:W1:Y:S02]  /*e6f0*/  SHFL.IDX PT, R14, R4, RZ, 0x1f ;  /* 0x00001fff040e7589 */ /* 0x00006400000e0000 */
.L_x_2407:
[----:B------:R-:W-:Y:S01]  /*e700*/  PLOP3.LUT P1, PT, PT, PT, PT, 0x8, 0x0 ;  /* 0x000000000000781c */ /* 0x000fe20003f2e170 */
[----:B------:R3:W-:Y:S01]  /*e710*/  STL [R1+0x8], R0 ;  /* 0x0000080001007387 */ /* 0x0007e20000100800 */
[----:B-1----:R-:W-:Y:S02]  /*e720*/  ISETP.NE.AND P0, PT, R14, RZ, PT ;  /* 0x000000ff0e00720c */ /* 0x002fe40003f05270 */
[----:B0-----:R-:W-:-:S05]  /*e730*/  P2R R4, PR, RZ, 0x2 ;  /* 0x00000002ff047803 */ /* 0x001fca0000000000 */
[----:B------:R3:W-:Y:S06]  /*e740*/  STL [R1+0x20], R4 ;  /* 0x0000200401007387 */ /* 0x0007ec0000100800 */
[----:B------:R-:W-:Y:S05]  /*e750*/  @P0 BRA `(.L_x_2302) ;  /* 0x0000000400300947 */ /* 0x000fea0003800000 */
[----:B------:R-:W-:-:S03]  /*e760*/  UMOV UR4, 0xffffffff ;  /* 0xffffffff00047882 */ /* 0x000fc60000000000 */
[----:B------:R-:W-:Y:S05]  /*e770*/  BRA.DIV UR4, `(.L_x_2303) ;  /* 0x0000005204ac7947 */ /* 0x000fea000b800000 */
[----:B------:R-:W-:-:S13]  /*e780*/  ELECT P6, URZ, PT ;  /* 0x00000000003f782f */ /* 0x000fda00038c0000 */
.L_x_2410:
[----:B------:R-:W-:Y:S05]  /*e790*/  @!P6 BRA `(.L_x_2302) ;  /* 0x000000040020e947 */ /* 0x000fea0003800000 */
[----:B------:R-:W-:-:S04]  /*e7a0*/  ISETP.NE.U32.AND P0, PT, R2, RZ, PT ;  /* 0x000000ff0200720c */ /* 0x000fc80003f05070 */
[----:B------:R-:W-:-:S13]  /*e7b0*/  ISETP.NE.AND.EX P0, PT, R3, RZ, PT, P0 ;  /* 0x000000ff0300720c */ /* 0x000fda0003f05300 */
[----:B------:R-:W-:Y:S05]  /*e7c0*/  @!P0 BRA `(.L_x_2304) ;  /* 0x0000000000508947 */ /* 0x000fea0003800000 */
[----:B------:R-:W0:Y:S01]  /*e7d0*/  LDC R6, c[0x0][0x43c] ;  /* 0x00010f00ff067b82 */ /* 0x000e220000000800 */
[----:B------:R-:W-:Y:S01]  /*e7e0*/  IMAD.MOV.U32 R9, RZ, RZ, R0 ;  /* 0x000000ffff097224 */ /* 0x000fe200078e0000 */
[----:B------:R-:W-:-:S03]  /*e7f0*/  ULDC.64 UR4, c[0x0][0x428] ;  /* 0x00010a0000047ab9 */ /* 0x000fc60000000a00 */
[----:B---3--:R-:W-:Y:S01]  /*e800*/  IMAD.MOV.U32 R0, RZ, RZ, R9 ;  /* 0x000000ffff007224 */ /* 0x008fe200078e0009 */
[----:B0-----:R-:W-:-:S13]  /*e810*/  ISETP.NE.AND P0, PT, R6, 0x1, PT ;  /* 0x000000010600780c */ /* 0x001fda0003f05270 */
        /* <DEDUP_REMOVED lines=15> */
.L_x_2304:
[----:B0-----:R-:W4:Y:S01]  /*e910*/  LDL R2, [R1+0x14] ;  /* 0x0000140001027983 */ /* 0x001f220000100800 */
[----:B---3--:R-:W-:Y:S01]  /*e920*/  IMAD R0, R19, 0x8, R18 ;  /* 0x0000000813007824 */ /* 0x008fe200078e0212 */
[----:B----4-:R-:W-:-:S04]  /*e930*/  SHF.L.U32 R2, R2, 0x1f, RZ ;  /* 0x0000001f02027819 */ /* 0x010fc800000006ff */
[----:B------:R-:W0:Y:S02]  /*e940*/  SYNCS.PHASECHK.TRANS64.TRYWAIT P0, [R0+URZ+0x34840], R2 ;  /* 0x03484002000075a7 */ /* 0x000e24000800017f */
[----:B0-----:R-:W-:Y:S05]  /*e950*/  @!P0 BRA `(.L_x_2305) ;  /* 0x0000005000548947 */ /* 0x001fea0003800000 */
.L_x_2411:
[----:B------:R-:W1:Y:S02]  /*e960*/  S2R R3, SR_TID.X ;  /* 0x0000000000037919 */ /* 0x000e640000002100 */
[----:B-1----:R-:W-:-:S04]  /*e970*/  LOP3.LUT R3, R3, 0x7f, RZ, 0xc0, !PT ;  /* 0x0000007f03037812 */ /* 0x002fc800078ec0ff */
[----:B------:R-:W-:-:S13]  /*e980*/  ISETP.NE.AND P0, PT, R3, RZ, PT ;  /* 0x000000ff0300720c */ /* 0x000fda0003f05270 */
[----:B------:R-:W-:Y:S05]  /*e990*/  @P0 BRA `(.L_x_2306) ;  /* 0x00000000001c0947 */ /* 0x000fea0003800000 */
[----:B------:R-:W1:Y:S01]  /*e9a0*/  S2R R3, SR_TID.X ;  /* 0x0000000000037919 */ /* 0x000e620000002100 */
[----:B0-----:R-:W-:-:S04]  /*e9b0*/  IMAD.MOV.U32 R2, RZ, RZ, 0xc000 ;  /* 0x0000c000ff027424 */ /* 0x001fc800078e00ff */
[----:B------:R3:W-:Y:S01]  /*e9c0*/  SYNCS.ARRIVE.TRANS64 RZ, [R0+URZ+0x34830], R2 ;  /* 0x0348300200ff79a7 */ /* 0x0007e2000800003f */
[----:B-1----:R-:W-:-:S04]  /*e9d0*/  LOP3.LUT R3, R3, 0x1f, RZ, 0xc0, !PT ;  /* 0x0000001f03037812 */ /* 0x002fc800078ec0ff */
[----:B------:R-:W-:-:S13]  /*e9e0*/  ISETP.NE.AND P0, PT, R3, RZ, PT ;  /* 0x000000ff0300720c */ /* 0x000fda0003f05270 */
[----:B---3--:R-:W-:Y:S05]  /*e9f0*/  @!P0 BRA `(.L_x_2306) ;  /* 0x0000000000048947 */ /* 0x008fea0003800000 */
[----:B------:R-:W-:Y:S01]  /*ea00*/  BPT.TRAP 0x1 ;  /* 0x000000040000795c */ /* 0x000fe20000300000 */
.L_x_2306:
[----:B------:R-:W3:Y:S04]  /*ea10*/  LDL R3, [R1+0x8] ;  /* 0x0000080001037983 */ /* 0x000ee80000100800 */
[----:B0-----:R-:W4:Y:S01]  /*ea20*/  LDL R2, [R1+0x18] ;  /* 0x0000180001027983 */ /* 0x001f220000100800 */
        /* <DEDUP_REMOVED lines=11> */
[----:B------:R-:W-:Y:S01]  /*eae0*/  UIADD3 UR9, UR9, 0x34830, URZ ;  /* 0x0003483009097890 */ /* 0x000fe2000fffe03f */
[----:B------:R-:W-:-:S05]  /*eaf0*/  P2R R0, PR, RZ, 0x1 ;  /* 0x00000001ff007803 */ /* 0x000fca0000000000 */
[----:B------:R0:W-:Y:S01]  /*eb00*/  STL [R1+0x20], R0 ;  /* 0x0000200001007387 */ /* 0x0001e20000100800 */
[----:B------:R-:W-:Y:S02]  /*eb10*/  UIADD3 UR14, UR8, 0x1c400, URZ ;  /* 0x0001c400080e7890 */ /* 0x000fe4000fffe03f */
[----:B------:R-:W-:Y:S02]  /*eb20*/  UIADD3 UR15, UR8, 0x20400, URZ ;  /* 0x00020400080f7890 */ /* 0x000fe4000fffe03f */
[----:B------:R-:W-:-:S03]  /*eb30*/  UIADD3 UR17, UR8, 0x24400, URZ ;  /* 0x0002440008117890 */ /* 0x000fc6000fffe03f */
[----:B------:R-:W-:Y:S01]  /*eb40*/  UMOV UR8, UR14 ;  /* 0x0000000e00087c82 */ /* 0x000fe20008000000 */
[----:B------:R-:W-:Y:S01]  /*eb50*/  UMOV UR14, 0x80 ;  /* 0x00000080000e7882 */ /* 0x000fe20000000000 */
[----:B---3--:R-:W-:Y:S02]  /*eb60*/  R2UR UR11, R3 ;  /* 0x00000000030b72ca */ /* 0x008fe400000e0000 */
[----:B----4-:R-:W-:-:S13]  /*eb70*/  R2UR UR5, R2 ;  /* 0x00000000020572ca */ /* 0x010fda00000e0000 */
[----:B------:R-:W-:Y:S02]  /*eb80*/  ULEA UR11, UR11, UR5, 0x7 ;  /* 0x000000050b0b7291 */ /* 0x000fe4000f8e383f */
        /* <DEDUP_REMOVED lines=8> */
[----:B0-----:R-:W-:Y:S01]  /*ec10*/  NOP ;  /* 0x0000000000007918 */ /* 0x001fe20000000000 */
.L_x_2302:
[----:B------:R-:W4:Y:S04]  /*ec20*/  LDL.LU R3, [R1+0x34] ;  /* 0x0000340001037983 */ /* 0x000f280000300800 */
[----:B------:R-:W5:Y:S04]  /*ec30*/  LDL.LU R5, [R1+0x2c] ;  /* 0x00002c0001057983 */ /* 0x000f680000300800 */
        /* <DEDUP_REMOVED lines=10> */
[----:B----4-:R-:W-:Y:S02]  /*ece0*/  SHF.R.S32.HI R0, RZ, 0x1f, R3 ;  /* 0x0000001fff007819 */ /* 0x010fe40000011403 */
[----:B-----5:R-:W-:-:S03]  /*ecf0*/  SEL R5, R5, RZ, !P0 ;  /* 0x000000ff05057207 */ /* 0x020fc60004000000 */
        /* <DEDUP_REMOVED lines=25> */
[----:B0-----:R-:W-:Y:S05]  /*ee90*/  CALL.ABS.NOINC R2 ;  /* 0x0000000002007343 */ /* 0x001fea0003c00000 */
.L_x_2308:
[----:B------:R-:W-:Y:S05]  /*eea0*/  BSYNC B6 ;  /* 0x0000000000067941 */ /* 0x000fea0003800000 */
.L_x_2307:
[----:B0-----:R-:W3:Y:S01]  /*eeb0*/  LDL.LU R0, [R1+0x44] ;  /* 0x0000440001007983 */ /* 0x001ee20000300800 */
[----:B------:R-:W-:Y:S01]  /*eec0*/  ULDC.64 UR4, c[0x0][0x2d8] ;  /* 0x0000b60000047ab9 */ /* 0x000fe20000000a00 */
[----:B------:R-:W0:Y:S01]  /*eed0*/  LDC R7, c[0x0][0x448] ;  /* 0x00011200ff077b82 */ /* 0x000e220000000800 */
[----:B------:R-:W-:Y:S01]  /*eee0*/  ULDC.64 UR6, c[0x0][0x280] ;  /* 0x0000a00000067ab9 */ /* 0x000fe20000000a00 */
[----:B------:R-:W4:Y:S04]  /*eef0*/  LDL.LU R5, [R1+0x34] ;  /* 0x0000340001057983 */ /* 0x000f280000300800 */
[----:B------:R-:W4:Y:S04]  /*ef00*/  LDL.LU.64 R2, [R1+0x50] ;  /* 0x0000500001027983 */ /* 0x000f280000300a00 */
[----:B------:R-:W3:Y:S04]  /*ef10*/  LDL.LU R4, [R1+0x2c] ;  /* 0x00002c0001047983 */ /* 0x000ee80000300800 */
[----:B------:R-:W3:Y:S01]  /*ef20*/  LDL R9, [R1+0x4] ;  /* 0x0000040001097983 */ /* 0x000ee20000100800 */
[----:B--2---:R-:W1:Y:S01]  /*ef30*/  S2R R10, SR_TID.X ;  /* 0x00000000000a7919 */ /* 0x004e620000002100 */
[----:B0-----:R-:W-:-:S13]  /*ef40*/  ISETP.NE.AND P0, PT, R7, 0x1, PT ;  /* 0x000000010700780c */ /* 0x001fda0003f05270 */
[----:B------:R-:W0:Y:S01]  /*ef50*/  @P0 LDC R6, c[0x0][0x450] ;  /* 0x00011400ff060b82 */ /* 0x000e220000000800 */
[----:B-1----:R-:W-:-:S05]  /*ef60*/  IMAD.SHL.U32 R10, R10, 0x8, RZ ;  /* 0x000000080a0a7824 */ /* 0x002fca00078e00ff */
[----:B------:R-:W-:-:S04]  /*ef70*/  LOP3.LUT R10, R10, 0x38, RZ, 0xc0, !PT ;  /* 0x000000380a0a7812 */ /* 0x000fc800078ec0ff */
[C---:B------:R-:W-:Y:S02]  /*ef80*/  LOP3.LUT R11, R10.reuse, 0x40, RZ, 0xfc, !PT ;  /* 0x000000400a0b7812 */ /* 0x040fe400078efcff */
[----:B------:R-:W-:Y:S01]  /*ef90*/  LOP3.LUT R10, R10, 0x80, RZ, 0xfc, !PT ;  /* 0x000000800a0a7812 */ /* 0x000fe200078efcff */
[----:B----4-:R-:W-:Y:S02]  /*efa0*/  IMAD.MOV.U32 R3, RZ, RZ, R5 ;  /* 0x000000ffff037224 */ /* 0x010fe400078e0005 */
[----:B------:R-:W1:Y:S01]  /*efb0*/  S2R R5, SR_TID.X ;  /* 0x0000000000057919 */ /* 0x000e620000002100 */
[----:B------:R-:W-:-:S04]  /*efc0*/  IMAD.WIDE.U32 R2, R16, UR4, R2 ;  /* 0x0000000410027c25 */ /* 0x000fc8000f8e0002 */
[----:B------:R-:W-:Y:S01]  /*efd0*/  IMAD R3, R16, UR5, R3 ;  /* 0x0000000510037c24 */ /* 0x000fe2000f8e0203 */
[----:B------:R-:W-:Y:S02]  /*efe0*/  ULDC.64 UR4, c[0x0][0x2e0] ;  /* 0x0000b80000047ab9 */ /* 0x000fe40000000a00 */
[----:B---3--:R-:W-:Y:S02]  /*eff0*/  IMAD R0, R0, UR4, RZ ;  /* 0x0000000400007c24 */ /* 0x008fe4000f8e02ff */
[----:B------:R-:W-:-:S04]  /*f000*/  IMAD.WIDE.U32 R2, R4, UR4, R2 ;  /* 0x0000000404027c25 */ /* 0x000fc8000f8e0002 */
[----:B------:R-:W-:Y:S01]  /*f010*/  IMAD R0, R4, UR5, R0 ;  /* 0x0000000504007c24 */ /* 0x000fe2000f8e0200 */
[----:B------:R-:W-:Y:S01]  /*f020*/  ULDC.64 UR4, c[0x0][0x2d0] ;  /* 0x0000b40000047ab9 */ /* 0x000fe20000000a00 */
[----:B------:R-:W2:Y:S02]  /*f030*/  S2R R4, SR_TID.X ;  /* 0x0000000000047919 */ /* 0x000ea40000002100 */
[----:B------:R-:W-:Y:S01]  /*f040*/  IMAD.IADD R3, R3, 0x1, R0 ;  /* 0x0000000103037824 */ /* 0x000fe200078e0200 */
[----:B-1----:R-:W-:-:S04]  /*f050*/  LOP3.LUT R5, R5, 0x7f, RZ, 0xc0, !PT ;  /* 0x0000007f05057812 */ /* 0x002fc800078ec0ff */
[----:B------:R-:W-:Y:S01]  /*f060*/  SHF.R.U32.HI R5, RZ, 0x3, R5 ;  /* 0x00000003ff057819 */ /* 0x000fe20000011605 */
[----:B--2---:R-:W-:-:S05]  /*f070*/  IMAD.SHL.U32 R4, R4, 0x10, RZ ;  /* 0x0000001004047824 */ /* 0x004fca00078e00ff */
[----:B------:R-:W-:Y:S02]  /*f080*/  LOP3.LUT R4, R5, 0x70, R4, 0xf8, !PT ;  /* 0x0000007005047812 */ /* 0x000fe400078ef804 */
[----:B------:R-:W1:Y:S03]  /*f090*/  @P0 LDC R5, c[0x0][0x44c] ;  /* 0x00011300ff050b82 */ /* 0x000e660000000800 */
[----:B------:R-:W-:-:S04]  /*f0a0*/  IMAD R0, R9, 0x80, R4 ;  /* 0x0000008009007824 */ /* 0x000fc800078e0204 */
[----:B------:R-:W-:Y:S02]  /*f0b0*/  IMAD.MOV.U32 R4, RZ, RZ, R0 ;  /* 0x000000ffff047224 */ /* 0x000fe400078e0000 */
[----:B-1----:R-:W-:-:S05]  /*f0c0*/  @P0 IMAD.HI.U32 R5, R0, R5, RZ ;  /* 0x0000000500050227 */ /* 0x002fca00078e00ff */
[----:B0-----:R-:W-:-:S05]  /*f0d0*/  @P0 SHF.R.U32.HI R4, RZ, R6, R5 ;  /* 0x00000006ff040219 */ /* 0x001fca0000011605 */
[----:B------:R-:W-:Y:S02]  /*f0e0*/  IMAD.MOV R5, RZ, RZ, -R4 ;  /* 0x000000ffff057224 */ /* 0x000fe400078e0a04 */
[----:B------:R-:W-:-:S04]  /*f0f0*/  IMAD.WIDE.U32 R2, R4, UR4, R2 ;  /* 0x0000000404027c25 */ /* 0x000fc8000f8e0002 */
[----:B------:R-:W-:Y:S01]  /*f100*/  IMAD R0, R7, R5, R0 ;  /* 0x0000000507007224 */ /* 0x000fe200078e0200 */
[----:B------:R-:W-:-:S05]  /*f110*/  SHF.R.S32.HI R5, RZ, 0x1f, R4 ;  /* 0x0000001fff057819 */ /* 0x000fca0000011404 */
[----:B------:R-:W-:-:S04]  /*f120*/  IMAD R5, R5, UR4, RZ ;  /* 0x0000000405057c24 */ /* 0x000fc8000f8e02ff */
[----:B------:R-:W-:Y:S01]  /*f130*/  IMAD R4, R4, UR5, R5 ;  /* 0x0000000504047c24 */ /* 0x000fe2000f8e0205 */
[----:B------:R-:W-:Y:S01]  /*f140*/  ULDC.64 UR4, c[0x0][0x2c8] ;  /* 0x0000b20000047ab9 */ /* 0x000fe20000000a00 */
[----:B------:R-:W0:Y:S02]  /*f150*/  S2R R5, SR_TID.X ;  /* 0x0000000000057919 */ /* 0x000e240000002100 */
[----:B------:R-:W-:Y:S01]  /*f160*/  IMAD.IADD R3, R3, 0x1, R4 ;  /* 0x0000000103037824 */ /* 0x000fe200078e0204 */
[----:B------:R-:W-:Y:S01]  /*f170*/  SHF.R.S32.HI R4, RZ, 0x1f, R0 ;  /* 0x0000001fff047819 */ /* 0x000fe20000011400 */
[----:B------:R-:W-:-:S04]  /*f180*/  IMAD.WIDE.U32 R2, R0, UR4, R2 ;  /* 0x0000000400027c25 */ /* 0x000fc8000f8e0002 */
[----:B------:R-:W-:Y:S01]  /*f190*/  IMAD R4, R4, UR4, RZ ;  /* 0x0000000404047c24 */ /* 0x000fe2000f8e02ff */
[----:B------:R-:W-:Y:S02]  /*f1a0*/  ULDC UR4, c[0x0][0x2b8] ;  /* 0x0000ae0000047ab9 */ /* 0x000fe40000000800 */
[----:B------:R-:W-:Y:S01]  /*f1b0*/  ISETP.GE.AND P0, PT, R10, UR4, PT ;  /* 0x000000040a007c0c */ /* 0x000fe2000bf06270 */
[----:B------:R-:W-:Y:S01]  /*f1c0*/  IMAD R0, R0, UR5, R4 ;  /* 0x0000000500007c24 */ /* 0x000fe2000f8e0204 */
[----:B------:R1:W5:Y:S01]  /*f1d0*/  LDL R10, [R1+0x24] ;  /* 0x00002400010a7983 */ /* 0x0003620000100800 */
[----:B------:R-:W-:Y:S02]  /*f1e0*/  LEA R4, P3, R2, UR6, 0x1 ;  /* 0x0000000602047c11 */ /* 0x000fe4000f8608ff */
[----:B------:R-:W-:Y:S01]  /*f1f0*/  IMAD.IADD R0, R3, 0x1, R0 ;  /* 0x0000000103007824 */ /* 0x000fe200078e0200 */
[----:B------:R-:W-:Y:S01]  /*f200*/  ISETP.GE.AND P1, PT, R11, UR4, PT ;  /* 0x000000040b007c0c */ /* 0x000fe2000bf26270 */
[----:B0-----:R-:W-:-:S05]  /*f210*/  IMAD.SHL.U32 R8, R5, 0x8, RZ ;  /* 0x0000000805087824 */ /* 0x001fca00078e00ff */
[----:B------:R-:W-:-:S04]  /*f220*/  LOP3.LUT R8, R8, 0x38, RZ, 0xc0, !PT ;  /* 0x0000003808087812 */ /* 0x000fc800078ec0ff */
[----:B------:R-:W-:Y:S01]  /*f230*/  ISETP.GE.AND P2, PT, R8, UR4, PT ;  /* 0x0000000408007c0c */ /* 0x000fe2000bf46270 */
[----:B------:R-:W-:Y:S01]  /*f240*/  UMOV UR4, 0xffffffff ;  /* 0xffffffff00047882 */ /* 0x000fe20000000000 */
[----:B------:R-:W-:Y:S02]  /*f250*/  LEA.HI.X R3, R2, UR7, R0, 0x1, P3 ;  /* 0x0000000702037c11 */ /* 0x000fe400098f0c00 */
[----:B-1----:R-:W-:Y:S09]  /*f260*/  BRA.DIV UR4, `(.L_x_2309) ;  /* 0x0000004a04247947 */ /* 0x002ff2000b800000 */
[----:B------:R-:W0:Y:S02]  /*f270*/  S2R R6, SR_TID.X ;  /* 0x0000000000067919 */ /* 0x000e240000002100 */
[----:B0-----:R-:W-:-:S04]  /*f280*/  LOP3.LUT R6, R6, 0x7f, RZ, 0xc0, !PT ;  /* 0x0000007f06067812 */ /* 0x001fc800078ec0ff */
[----:B------:R-:W-:Y:S02]  /*f290*/  SHF.R.U32.HI R9, RZ, 0x3, R6 ;  /* 0x00000003ff097819 */ /* 0x000fe40000011606 */
[----:B------:R-:W2:Y:S04]  /*f2a0*/  LDL.LU R6, [R1+0x4] ;  /* 0x0000040001067983 */ /* 0x000ea80000300800 */
[----:B------:R-:W3:Y:S01]  /*f2b0*/  LDL.LU R8, [R1+0x38] ;  /* 0x0000380001087983 */ /* 0x000ee20000300800 */
[----:B--2---:R-:W-:Y:S02]  /*f2c0*/  IMAD R2, R6, 0x80, R9 ;  /* 0x0000008006027824 */ /* 0x004fe400078e0209 */
[----:B------:R-:W0:Y:S01]  /*f2d0*/  S2R R6, SR_TID.X ;  /* 0x0000000000067919 */ /* 0x000e220000002100 */
[----:B---3--:R-:W-:-:S02]  /*f2e0*/  IMAD R0, R8, R7, RZ ;  /* 0x0000000708007224 */ /* 0x008fc400078e02ff */
[----:B------:R-:W1:Y:S01]  /*f2f0*/  SHFL.IDX PT, R7, R4, RZ, 0x181f ;  /* 0x00181fff04077589 */ /* 0x000e6200000e0000 */
[C---:B------:R-:W-:Y:S02]  /*f300*/  VIADD R5, R2.reuse, 0x10 ;  /* 0x0000001002057836 */ /* 0x040fe40000000000 */
[-C--:B------:R-:W-:Y:S01]  /*f310*/  ISETP.GE.AND P4, PT, R2, R0.reuse, PT ;  /* 0x000000000200720c */ /* 0x080fe20003f86270 */
[----:B------:R-:W-:Y:S02]  /*f320*/  SHFL.IDX PT, R9, R3, 0x1, 0x181f ;  /* 0x00381f0003097f89 */ /* 0x000fe400000e0000 */
[----:B------:R-:W-:Y:S02]  /*f330*/  ISETP.GE.AND P3, PT, R5, R0, PT ;  /* 0x000000000500720c */ /* 0x000fe40003f66270 */
[----:B------:R-:W-:Y:S01]  /*f340*/  SHFL.IDX PT, R5, R4, 0x1, 0x181f ;  /* 0x00381f0004057f89 */ /* 0x000fe200000e0000 */
[----:B0-----:R-:W-:-:S03]  /*f350*/  IMAD.SHL.U32 R11, R6, 0x8, RZ ;  /* 0x00000008060b7824 */ /* 0x001fc600078e00ff */
[----:B------:R-:W0:Y:S02]  /*f360*/  SHFL.IDX PT, R6, R3, RZ, 0x181f ;  /* 0x00181fff03067589 */ /* 0x000e2400000e0000 */
[----:B------:R-:W-:-:S04]  /*f370*/  LOP3.LUT R11, R11, 0x38, RZ, 0xc0, !PT ;  /* 0x000000380b0b7812 */ /* 0x000fc800078ec0ff */
[----:B-1----:R-:W-:-:S05]  /*f380*/  @!P4 LEA R7, P5, R11, R7, 0x1 ;  /* 0x000000070b07c211 */ /* 0x002fca00078a08ff */
[----:B0-----:R-:W-:Y:S01]  /*f390*/  @!P4 IMAD.X R6, RZ, RZ, R6, P5 ;  /* 0x000000ffff06c224 */ /* 0x001fe200028e0606 */
[----:B------:R-:W-:-:S04]  /*f3a0*/  @!P3 LEA R8, P5, R11, R5, 0x1 ;  /* 0x000000050b08b211 */ /* 0x000fc800078a08ff */
[----:B------:R-:W-:Y:S01]  /*f3b0*/  @!P4 LOP3.LUT R7, R7, R6, RZ, 0x3c, !PT ;  /* 0x000000060707c212 */ /* 0x000fe200078e3cff */
[----:B------:R-:W-:-:S03]  /*f3c0*/  @!P3 IMAD.X R5, RZ, RZ, R9, P5 ;  /* 0x000000ffff05b224 */ /* 0x000fc600028e0609 */
[----:B------:R-:W-:-:S04]  /*f3d0*/  @!P4 LOP3.LUT R6, R7, R6, RZ, 0x3c, !PT ;  /* 0x000000060706c212 */ /* 0x000fc800078e3cff */
[----:B------:R-:W-:-:S05]  /*f3e0*/  @!P4 LOP3.LUT R7, R7, R6, RZ, 0x3c, !PT ;  /* 0x000000060707c212 */ /* 0x000fca00078e3cff */
[----:B-----5:R-:W-:Y:S04]  /*f3f0*/  @!P4 LDGSTS.E.BYPASS.LTC128B.128 [R10+0x10400], desc[UR56][R6.64], !P2 ;  /* 0x10400000060acfae */ /* 0x020fe8000d101d78 */
[----:B------:R-:W-:Y:S04]  /*f400*/  @!P4 LDGSTS.E.BYPASS.LTC128B.128 [R10+0x14400], desc[UR56][R6.64+0x80], !P1 ;  /* 0x14400080060acfae */ /* 0x000fe8000c901d78 */
[----:B------:R0:W-:Y:S02]  /*f410*/  @!P4 LDGSTS.E.BYPASS.LTC128B.128 [R10+0x18400], desc[UR56][R6.64+0x100], !P0 ;  /* 0x18400100060acfae */ /* 0x0001e4000c101d78 */
[----:B0-----:R-:W-:-:S02]  /*f420*/  @!P3 IMAD.MOV.U32 R6, RZ, RZ, R8 ;  /* 0x000000ffff06b224 */ /* 0x001fc400078e0008 */
[----:B------:R-:W-:Y:S01]  /*f430*/  @!P3 IMAD.MOV.U32 R7, RZ, RZ, R5 ;  /* 0x000000ffff07b224 */ /* 0x000fe200078e0005 */
[----:B------:R-:W-:Y:S01]  /*f440*/  SHFL.IDX PT, R8, R3, 0x2, 0x181f ;  /* 0x00581f0003087f89 */ /* 0x000fe200000e0000 */
[----:B------:R-:W-:-:S03]  /*f450*/  VIADD R5, R2, 0x20 ;  /* 0x0000002002057836 */ /* 0x000fc60000000000 */
[----:B------:R-:W-:Y:S04]  /*f460*/  @!P3 LDGSTS.E.BYPASS.LTC128B.128 [R10+0x10c00], desc[UR56][R6.64], !P2 ;  /* 0x10c00000060abfae */ /* 0x000fe8000d101d78 */
[----:B------:R-:W-:Y:S04]  /*f470*/  @!P3 LDGSTS.E.BYPASS.LTC128B.128 [R10+0x14c00], desc[UR56][R6.64+0x80], !P1 ;  /* 0x14c00080060abfae */ /* 0x000fe8000c901d78 */
[----:B------:R0:W-:Y:S01]  /*f480*/  @!P3 LDGSTS.E.BYPASS.LTC128B.128 [R10+0x18c00], desc[UR56][R6.64+0x100], !P0 ;  /* 0x18c00100060abfae */ /* 0x0001e2000c101d78 */
[----:B------:R-:W-:-:S03]  /*f490*/  ISETP.GE.AND P3, PT, R5, R0, PT ;  /* 0x000000000500720c */ /* 0x000fc60003f66270 */
[----:B------:R-:W1:Y:S10]  /*f4a0*/  SHFL.IDX PT, R5, R4, 0x2, 0x181f ;  /* 0x00581f0004057f89 */ /* 0x000e7400000e0000 */
        /* <DEDUP_REMOVED lines=53> */
.L_x_2428:
[----:B------:R-:W-:Y:S01]  /*f800*/  VIADD R2, R2, 0x70 ;  /* 0x0000007002027836 */ /* 0x000fe20000000000 */
[----:B------:R-:W-:Y:S04]  /*f810*/  BSSY B0, `(.L_x_2310) ;  /* 0x000000e000007945 */ /* 0x000fe80003800000 */
[----:B------:R-:W-:-:S13]  /*f820*/  ISETP.GE.AND P3, PT, R2, R0, PT ;  /* 0x000000000200720c */ /* 0x000fda0003f66270 */
[----:B------:R-:W-:Y:S05]  /*f830*/  @P3 BRA `(.L_x_2311) ;  /* 0x00000000002c3947 */ /* 0x000fea0003800000 */
[----:B0-----:R-:W0:Y:S02]  /*f840*/  S2R R4, SR_TID.X ;  /* 0x0000000000047919 */ /* 0x001e240000002100 */
        /* <DEDUP_REMOVED lines=10> */
.L_x_2311:
[----:B------:R-:W-:Y:S05]  /*f8f0*/  BSYNC B0 ;  /* 0x0000000000007941 */ /* 0x000fea0003800000 */
.L_x_2310:
[----:B------:R-:W-:Y:S01]  /*f900*/  NOP ;  /* 0x0000000000007918 */ /* 0x000fe20000000000 */
[----:B------:R-:W-:Y:S01]  /*f910*/  PLOP3.LUT P0, PT, PT, PT, PT, 0x80, 0x0 ;  /* 0x000000000000781c */ /* 0x000fe20003f0f070 */
[----:B0--3--:R-:W-:-:S12]  /*f920*/  VIADD R6, R18, 0x34800 ;  /* 0x0003480012067836 */ /* 0x009fd80000000000 */
.L_x_2312:
[----:B------:R-:W-:Y:S02]  /*f930*/  PLOP3.LUT P1, PT, P1, P0, PT, 0xa2, 0x0 ;  /* 0x000000000000781c */ /* 0x000fe40000f21472 */
[----:B------:R-:W-:-:S08]  /*f940*/  @P0 R2UR P1, UR4, R18 ;  /* 0x00000000120402ca */ /* 0x000fd00000020000 */
[----:B------:R-:W-:-:S05]  /*f950*/  @P0 PLOP3.LUT P0, PT, P1, PT, PT, 0x80, 0x0 ;  /* 0x000000000000081c */ /* 0x000fca0000f0f070 */
[----:B------:R-:W-:Y:S01]  /*f960*/  @!P1 SYNCS.ARRIVE.TRANS64.RED.A0T1 RZ, [UR4+0x34800], RZ ;  /* 0x034800ffffff99a7 */ /* 0x000fe20008200404 */
[----:B------:R-:W-:Y:S07]  /*f970*/  @!P1 ARRIVES.LDGSTSBAR.64.TRANSCNT [UR4+0x34800] ;  /* 0x03480000ff0099b0 */ /* 0x000fee0008000a84 */
[----:B------:R-:W-:Y:S05]  /*f980*/  @P0 BRA.U.ANY `(.L_x_2312) ;  /* 0xfffffffd00e80947 */ /* 0x000fea000393ffff */
[----:B----4-:R-:W3:Y:S02]  /*f990*/  LDL.LU R2, [R1+0x48] ;  /* 0x0000480001027983 */ /* 0x010ee40000300800 */
        /* <DEDUP_REMOVED lines=11> */
.L_x_2429:
[----:B------:R-:W-:Y:S05]  /*fa50*/  BSYNC B0 ;  /* 0x0000000000007941 */ /* 0x000fea0003800000 */
.L_x_2313:
[----:B------:R-:W0:Y:S04]  /*fa60*/  LDL R2, [R1+0x40] ;  /* 0x0000400001027983 */ /* 0x000e280000100800 */
[----:B--2---:R-:W2:Y:S01]  /*fa70*/  LDL R3, [R1+0x28] ;  /* 0x0000280001037983 */ /* 0x004ea20000100800 */
[----:B------:R-:W-:Y:S01]  /*fa80*/  BSSY B0, `(.L_x_2315) ;  /* 0x0000213000007945 */ /* 0x000fe20003800000 */
[----:B0-----:R-:W-:-:S05]  /*fa90*/  VIADD R0, R2, 0xfffffffe ;  /* 0xfffffffe02007836 */ /* 0x001fca0000000000 */
[----:B--2---:R-:W-:-:S13]  /*faa0*/  ISETP.GE.AND P0, PT, R0, R3, PT ;  /* 0x000000030000720c */ /* 0x004fda0003f06270 */
[----:B------:R-:W-:Y:S05]  /*fab0*/  @!P0 BRA `(.L_x_2316) ;  /* 0x00000020003c8947 */ /* 0x000fea0003800000 */
[----:B------:R-:W2:Y:S04]  /*fac0*/  LDL.LU R2, [R1+0x58] ;  /* 0x0000580001027983 */ /* 0x000ea80000300800 */
[----:B-1----:R-:W3:Y:S04]  /*fad0*/  LDL.LU R5, [R1+0x3c] ;  /* 0x00003c0001057983 */ /* 0x002ee80000300800 */
[----:B------:R-:W4:Y:S01]  /*fae0*/  LDL.LU R4, [R1+0x30] ;  /* 0x0000300001047983 */ /* 0x000f220000300800 */
[----:B------:R-:W-:Y:S01]  /*faf0*/  LOP3.LUT R12, RZ, R3, RZ, 0x33, !PT ;  /* 0x00000003ff0c7212 */ /* 0x000fe200078e33ff */
[----:B------:R-:W-:Y:S01]  /*fb00*/  BSSY B2, `(.L_x_2317) ;  /* 0x00000b5000027945 */ /* 0x000fe20003800000 */
[----:B--2---:R-:W-:-:S04]  /*fb10*/  VIADD R2, R2, 0x1 ;  /* 0x0000000102027836 */ /* 0x004fc80000000000 */
[----:B---3--:R-:W-:-:S05]  /*fb20*/  IMAD R2, R2, R5, RZ ;  /* 0x0000000502027224 */ /* 0x008fca00078e02ff */
        /* <DEDUP_REMOVED lines=14> */
[----:B--2---:R-:W-:Y:S02]  /*fc10*/  ISETP.NE.AND P1, PT, R5, RZ, PT ;  /* 0x000000ff0500720c */ /* 0x004fe40003f25270 */
        /* <DEDUP_REMOVED lines=26> */
.L_x_2321:
[----:B------:R-:W-:Y:S01]  /*fdc0*/  IMAD R3, R9, 0x8, R18 ;  /* 0x0000000809037824 */ /* 0x000fe200078e0212 */
[----:B------:R-:W-:Y:S01]  /*fdd0*/  SHF.L.U32 R2, R13, 0x1f, RZ ;  /* 0x0000001f0d027819 */ /* 0x000fe200000006ff */
[----:B------:R-:W-:Y:S03]  /*fde0*/  BSSY B3, `(.L_x_2322) ;  /* 0x0000003000037945 */ /* 0x000fe60003800000 */
[----:B------:R-:W1:Y:S02]  /*fdf0*/  SYNCS.PHASECHK.TRANS64.TRYWAIT P0, [R3+URZ+0x34840], R2 ;  /* 0x03484002030075a7 */ /* 0x000e64000800017f */
[----:B-1----:R-:W-:Y:S05]  /*fe00*/  @!P0 BRA `(.L_x_2323) ;  /* 0x0000004800448947 */ /* 0x002fea0003800000 */
.L_x_2430:
[----:B------:R-:W-:Y:S05]  /*fe10*/  BSYNC B3 ;  /* 0x0000000000037941 */ /* 0x000fea0003800000 */
.L_x_2322:
        /* <DEDUP_REMOVED lines=12> */
.L_x_2325:
[----:B------:R-:W-:Y:S05]  /*fee0*/  BSYNC B3 ;  /* 0x0000000000037941 */ /* 0x000fea0003800000 */
.L_x_2324:
        /* <DEDUP_REMOVED lines=12> */
.L_x_2326:
        /* <DEDUP_REMOVED lines=16> */
.L_x_2327:
        /* <DEDUP_REMOVED lines=15> */
.L_x_2328:
        /* <DEDUP_REMOVED lines=16> */
.L_x_2431:
[----:B------:R-:W-:Y:S05]  /*102a0*/  BSYNC B3 ;  /* 0x0000000000037941 */ /* 0x000fea0003800000 */
.L_x_2329:
        /* <DEDUP_REMOVED lines=12> */
.L_x_2332:
[----:B------:R-:W-:Y:S05]  /*10370*/  BSYNC B3 ;  /* 0x0000000000037941 */ /* 0x000fea0003800000 */
.L_x_2331:
        /* <DEDUP_REMOVED lines=13> */
.L_x_2333:
        /* <DEDUP_REMOVED lines=15> */
.L_x_2334:
        /* <DEDUP_REMOVED lines=12> */
.L_x_2320:
[----:B------:R-:W-:Y:S05]  /*10600*/  BSYNC B1 ;  /* 0x0000000000017941 */ /* 0x000fea0003800000 */
.L_x_2319:
[----:B0-----:R-:W2:Y:S01]  /*10610*/  LDL.LU R0, [R1+0x40] ;  /* 0x0000400001007983 */ /* 0x001ea20000300800 */
[----:B------:R-:W-:-:S03]  /*10620*/  IMAD.MOV.U32 R19, RZ, RZ, R9 ;  /* 0x000000ffff137224 */ /* 0x000fc600078e0009 */
[----:B------:R0:W-:Y:S02]  /*10630*/  STL [R1+0x14], R13 ;  /* 0x0000140d01007387 */ /* 0x0001e40000100800 */
[----:B0-2---:R-:W-:-:S07]  /*10640*/  VIADD R0, R0, 0xfffffffd ;  /* 0xfffffffd00007836 */ /* 0x005fce0000000000 */
.L_x_2318:
[----:B------:R-:W-:Y:S05]  /*10650*/  BSYNC B2 ;  /* 0x0000000000027941 */ /* 0x000fea0003800000 */
.L_x_2317:
[----:B------:R-:W-:Y:S01]  /*10660*/  VIADD R12, R12, 0xfffffffe ;  /* 0xfffffffe0c0c7836 */ /* 0x000fe20000000000 */
[----:B------:R-:W-:-:S04]  /*10670*/  LOP3.LUT R4, RZ, R4, RZ, 0x33, !PT ;  /* 0x00000004ff047212 */ /* 0x000fc800078e33ff */
[----:B------:R-:W-:-:S13]  /*10680*/  ISETP.NE.AND P0, PT, R12, R4, PT ;  /* 0x000000040c00720c */ /* 0x000fda0003f05270 */
[----:B------:R-:W-:Y:S05]  /*10690*/  @!P0 BRA `(.L_x_2316) ;  /* 0x0000001400448947 */ /* 0x000fea0003800000 */
[----:B------:R-:W-:-:S07]  /*106a0*/  IMAD.MOV.U32 R9, RZ, RZ, R17 ;  /* 0x000000ffff097224 */ /* 0x000fce00078e0011 */
.L_x_2367:
        /* <DEDUP_REMOVED lines=8> */
[----:B--2---:R-:W-:Y:S02]  /*10730*/  ISETP.NE.AND P1, PT, R3, RZ, PT ;  /* 0x000000ff0300720c */ /* 0x004fe40003f25270 */
        /* <DEDUP_REMOVED lines=26> */
.L_x_2337:
[----:B------:R-:W-:Y:S01]  /*108e0*/  IMAD R3, R4, 0x8, R18 ;  /* 0x0000000804037824 */ /* 0x000fe200078e0212 */
[----:B------:R-:W-:Y:S01]  /*108f0*/  SHF.L.U32 R2, R5, 0x1f, RZ ;  /* 0x0000001f05027819 */ /* 0x000fe200000006ff */
[----:B------:R-:W-:Y:S03]  /*10900*/  BSSY B2, `(.L_x_2338) ;  /* 0x0000003000027945 */ /* 0x000fe60003800000 */
[----:B------:R-:W1:Y:S02]  /*10910*/  SYNCS.PHASECHK.TRANS64.TRYWAIT P0, [R3+URZ+0x34840], R2 ;  /* 0x03484002030075a7 */ /* 0x000e64000800017f */
[----:B-1----:R-:W-:Y:S05]  /*10920*/  @!P0 BRA `(.L_x_2339) ;  /* 0x0000003c00a48947 */ /* 0x002fea0003800000 */
.L_x_2432:
[----:B------:R-:W-:Y:S05]  /*10930*/  BSYNC B2 ;  /* 0x0000000000027941 */ /* 0x000fea0003800000 */
.L_x_2338:
        /* <DEDUP_REMOVED lines=12> */
.L_x_2341:
[----:B------:R-:W-:Y:S05]  /*10a00*/  BSYNC B2 ;  /* 0x0000000000027941 */ /* 0x000fea0003800000 */
.L_x_2340:
        /* <DEDUP_REMOVED lines=12> */
.L_x_2342:
        /* <DEDUP_REMOVED lines=16> */
.L_x_2343:
        /* <DEDUP_REMOVED lines=15> */
.L_x_2344:
        /* <DEDUP_REMOVED lines=16> */
.L_x_2433:
[----:B------:R-:W-:Y:S05]  /*10dc0*/  BSYNC B2 ;  /* 0x0000000000027941 */ /* 0x000fea0003800000 */
.L_x_2345:
        /* <DEDUP_REMOVED lines=11> */
.L_x_2348:
[----:B------:R-:W-:Y:S05]  /*10e80*/  BSYNC B2 ;  /* 0x0000000000027941 */ /* 0x000fea0003800000 */
.L_x_2347:
        /* <DEDUP_REMOVED lines=12> */
.L_x_2349:
        /* <DEDUP_REMOVED lines=15> */
.L_x_2350:
        /* <DEDUP_REMOVED lines=12> */
.L_x_2336:
[----:B------:R-:W-:Y:S05]  /*11100*/  BSYNC B1 ;  /* 0x0000000000017941 */ /* 0x000fea0003800000 */
.L_x_2335:
[----:B------:R-:W2:Y:S01]  /*11110*/  LDL R2, [R1+0x20] ;  /* 0x0000200001027983 */ /* 0x000ea20000100800 */
[----:B------:R-:W-:Y:S01]  /*11120*/  VIADD R19, R4, 0x1 ;  /* 0x0000000104137836 */ /* 0x000fe20000000000 */
[----:B------:R-:W-:Y:S01]  /*11130*/  BSSY B1, `(.L_x_2351) ;  /* 0x00000a3000017945 */ /* 0x000fe20003800000 */
[----:B0-----:R-:W-:-:S03]  /*11140*/  VIADD R7, R0, 0xffffffff ;  /* 0xffffffff00077836 */ /* 0x001fc60000000000 */
[----:B------:R-:W-:-:S04]  /*11150*/  ISETP.NE.AND P0, PT, R19, 0x2, PT ;  /* 0x000000021300780c */ /* 0x000fc80003f05270 */
[----:B------:R-:W-:Y:S02]  /*11160*/  SEL R19, R19, RZ, P0 ;  /* 0x000000ff13137207 */ /* 0x000fe40000000000 */
[----:B--2---:R-:W-:Y:S02]  /*11170*/  ISETP.NE.AND P1, PT, R2, RZ, PT ;  /* 0x000000ff0200720c */ /* 0x004fe40003f25270 */
        /* <DEDUP_REMOVED lines=28> */
.L_x_2353:
[----:B------:R-:W-:Y:S01]  /*11340*/  IMAD R2, R19, 0x8, R18 ;  /* 0x0000000813027824 */ /* 0x000fe200078e0212 */
[----:B------:R-:W-:Y:S01]  /*11350*/  SHF.L.U32 R3, R12, 0x1f, RZ ;  /* 0x0000001f0c037819 */ /* 0x000fe200000006ff */
[----:B------:R-:W-:Y:S03]  /*11360*/  BSSY B2, `(.L_x_2354) ;  /* 0x0000003000027945 */ /* 0x000fe60003800000 */
[----:B------:R-:W2:Y:S02]  /*11370*/  SYNCS.PHASECHK.TRANS64.TRYWAIT P0, [R2+URZ+0x34840], R3 ;  /* 0x03484003020075a7 */ /* 0x000ea4000800017f */
[----:B--2---:R-:W-:Y:S05]  /*11380*/  @!P0 BRA `(.L_x_2355) ;  /* 0x0000003400348947 */ /* 0x004fea0003800000 */
.L_x_2434:
[----:B------:R-:W-:Y:S05]  /*11390*/  BSYNC B2 ;  /* 0x0000000000027941 */ /* 0x000fea0003800000 */
.L_x_2354:
        /* <DEDUP_REMOVED lines=12> */
.L_x_2357:
[----:B------:R-:W-:Y:S05]  /*11460*/  BSYNC B2 ;  /* 0x0000000000027941 */ /* 0x000fea0003800000 */
.L_x_2356:
        /* <DEDUP_REMOVED lines=13> */
.L_x_2358:
        /* <DEDUP_REMOVED lines=16> */
.L_x_2359:
        /* <DEDUP_REMOVED lines=15> */
.L_x_2360:
        /* <DEDUP_REMOVED lines=15> */
.L_x_2435:
[----:B------:R-:W-:Y:S05]  /*11820*/  BSYNC B2 ;  /* 0x0000000000027941 */ /* 0x000fea0003800000 */
.L_x_2361:
        /* <DEDUP_REMOVED lines=11> */
.L_x_2364:
[----:B------:R-:W-:Y:S05]  /*118e0*/  BSYNC B2 ;  /* 0x0000000000027941 */ /* 0x000fea0003800000 */
.L_x_2363:
        /* <DEDUP_REMOVED lines=12> */
.L_x_2365:
        /* <DEDUP_REMOVED lines=15> */
.L_x_2366:
        /* <DEDUP_REMOVED lines=12> */
.L_x_2352:
[----:B------:R-:W-:Y:S05]  /*11b60*/  BSYNC B1 ;  /* 0x0000000000017941 */ /* 0x000fea0003800000 */
.L_x_2351:
[----:B------:R-:W2:Y:S01]  /*11b70*/  LDL R2, [R1+0x28] ;  /* 0x0000280001027983 */ /* 0x000ea20000100800 */
[----:B------:R-:W-:Y:S01]  /*11b80*/  VIADD R0, R0, 0xfffffffe ;  /* 0xfffffffe00007836 */ /* 0x000fe20000000000 */
[----:B--2---:R-:W-:-:S13]  /*11b90*/  ISETP.GT.AND P0, PT, R7, R2, PT ;  /* 0x000000020700720c */ /* 0x004fda0003f04270 */
[----:B------:R-:W-:Y:S05]  /*11ba0*/  @P0 BRA `(.L_x_2367) ;  /* 0xffffffe800c00947 */ /* 0x000fea000383ffff */
.L_x_2316:
[----:B------:R-:W-:Y:S05]  /*11bb0*/  BSYNC B0 ;  /* 0x0000000000007941 */ /* 0x000fea0003800000 */
.L_x_2315:
[----:B------:R-:W2:Y:S01]  /*11bc0*/  S2R R2, SR_TID.X ;  /* 0x0000000000027919 */ /* 0x000ea20000002100 */
[----:B------:R-:W-:Y:S01]  /*11bd0*/  BSSY B0, `(.L_x_2368) ;  /* 0x0000011000007945 */ /* 0x000fe20003800000 */
[----:B--2---:R-:W-:-:S04]  /*11be0*/  LOP3.LUT R3, R2, 0x7f, RZ, 0xc0, !PT ;  /* 0x0000007f02037812 */ /* 0x004fc800078ec0ff */
[----:B------:R-:W-:-:S13]  /*11bf0*/  ISETP.NE.AND P0, PT, R3, RZ, PT ;  /* 0x000000ff0300720c */ /* 0x000fda0003f05270 */
[----:B------:R-:W-:Y:S05]  /*11c00*/  @P0 BRA `(.L_x_2369) ;  /* 0x0000000000340947 */ /* 0x000fea0003800000 */
[----:B------:R-:W2:Y:S01]  /*11c10*/  S2R R2, SR_LANEID ;  /* 0x0000000000027919 */ /* 0x000ea20000000000 */
[----:B------:R-:W-:Y:S01]  /*11c20*/  VOTEU.ANY UR4, UPT, PT ;  /* 0x0000000000047886 */ /* 0x000fe200038e0100 */
[----:B-1----:R-:W1:Y:S01]  /*11c30*/  LDC.64 R4, c[0x0][0xc60] ;  /* 0x00031800ff047b82 */ /* 0x002e620000000a00 */
[----:B------:R-:W2:Y:S02]  /*11c40*/  FLO.U32 R0, UR4 ;  /* 0x0000000400007d00 */ /* 0x000ea400080e0000 */
        /* <DEDUP_REMOVED lines=9> */
.L_x_2369:
[----:B------:R-:W-:Y:S05]  /*11ce0*/  BSYNC B0 ;  /* 0x0000000000007941 */ /* 0x000fea0003800000 */
.L_x_2368:
[----:B--2---:R-:W2:Y:S01]  /*11cf0*/  LDL.LU R0, [R1+0x20] ;  /* 0x0000200001007983 */ /* 0x004ea20000300800 */
[----:B------:R-:W-:Y:S01]  /*11d00*/  BSSY B0, `(.L_x_2370) ;  /* 0x000003a000007945 */ /* 0x000fe20003800000 */
[----:B--2---:R-:W-:-:S13]  /*11d10*/  ISETP.NE.AND P0, PT, R0, RZ, PT ;  /* 0x000000ff0000720c */ /* 0x004fda0003f05270 */
        /* <DEDUP_REMOVED lines=8> */
.L_x_2436:
[----:B------:R-:W-:Y:S05]  /*11da0*/  BSYNC B1 ;  /* 0x0000000000017941 */ /* 0x000fea0003800000 */
.L_x_2372:
        /* <DEDUP_REMOVED lines=9> */
.L_x_2375:
[----:B------:R-:W-:Y:S05]  /*11e40*/  BSYNC B1 ;  /* 0x0000000000017941 */ /* 0x000fea0003800000 */
.L_x_2374:
        /* <DEDUP_REMOVED lines=12> */
.L_x_2376:
        /* <DEDUP_REMOVED lines=15> */
.L_x_2377:
        /* <DEDUP_REMOVED lines=10> */
.L_x_2371:
[----:B------:R-:W-:Y:S05]  /*120a0*/  BSYNC B0 ;  /* 0x0000000000007941 */ /* 0x000fea0003800000 */
.L_x_2370:
[----:B------:R-:W2:Y:S01]  /*120b0*/  LDL.LU R4, [R1+0x14] ;  /* 0x0000140001047983 */ /* 0x000ea20000300800 */
[----:B------:R-:W-:-:S05]  /*120c0*/  VIADD R19, R19, 0x1 ;  /* 0x0000000113137836 */ /* 0x000fca0000000000 */
[----:B------:R-:W-:-:S04]  /*120d0*/  ISETP.NE.AND P0, PT, R19, 0x2, PT ;  /* 0x000000021300780c */ /* 0x000fc80003f05270 */
[----:B------:R-:W-:Y:S02]  /*120e0*/  SEL R0, RZ, 0x1, P0 ;  /* 0x00000001ff007807 */ /* 0x000fe40000000000 */
[----:B------:R-:W-:Y:S02]  /*120f0*/  SEL R19, R19, RZ, P0 ;  /* 0x000000ff13137207 */ /* 0x000fe40000000000 */
[----:B--2---:R-:W-:-:S05]  /*12100*/  LOP3.LUT R4, R4, R0, RZ, 0x3c, !PT ;  /* 0x0000000004047212 */ /* 0x004fca00078e3cff */
[----:B------:R2:W-:Y:S02]  /*12110*/  STL [R1+0x14], R4 ;  /* 0x0000140401007387 */ /* 0x0005e40000100800 */
.L_x_2295:
[----:B------:R-:W-:Y:S05]  /*12120*/  BSYNC B7 ;  /* 0x0000000000077941 */ /* 0x000fea0003800000 */
.L_x_2293:
[----:B----4-:R-:W4:Y:S02]  /*12130*/  LDL R0, [R1+0x5c] ;  /* 0x00005c0001007983 */ /* 0x010f240000100800 */
[----:B----4-:R-:W-:-:S13]  /*12140*/  ISETP.NE.AND P0, PT, R0, RZ, PT ;  /* 0x000000ff0000720c */ /* 0x010fda0003f05270 */
        /* <DEDUP_REMOVED lines=12> */
.L_x_2378:
[----:B------:R-:W2:Y:S01]  /*12210*/  S2R R0, SR_TID.X ;  /* 0x0000000000007919 */ /* 0x000ea20000002100 */
[----:B------:R-:W-:Y:S01]  /*12220*/  UMOV UR4, 0xffffffff ;  /* 0xffffffff00047882 */ /* 0x000fe20000000000 */
[----:B--2---:R-:W-:-:S04]  /*12230*/  LOP3.LUT R10, R0, 0x1f, RZ, 0xc0, !PT ;  /* 0x0000001f000a7812 */ /* 0x004fc800078ec0ff */
[----:B------:R-:W-:Y:S01]  /*12240*/  ISETP.NE.AND P0, PT, R10, 0x1f, PT ;  /* 0x0000001f0a00780c */ /* 0x000fe20003f05270 */
[----:B------:R-:W-:-:S12]  /*12250*/  BRA.DIV UR4, `(.L_x_2380) ;  /* 0x0000002604bc7947 */ /* 0x000fd8000b800000 */
[----:B------:R-:W2:Y:S01]  /*12260*/  LDL.LU R3, [R1] ;  /* 0x0000000001037983 */ /* 0x000ea20000300800 */
[----:B------:R-:W-:-:S03]  /*12270*/  ULDC UR4, c[0x0][0xc3c] ;  /* 0x00030f0000047ab9 */ /* 0x000fc60000000800 */
[----:B01----:R-:W4:Y:S02]  /*12280*/  LDL R8, [R1+0xc] ;  /* 0x00000c0001087983 */ /* 0x003f240000100800 */
[----:B----4-:R-:W-:Y:S02]  /*12290*/  IMAD.IADD R0, R8, 0x1, R10 ;  /* 0x0000000108007824 */ /* 0x010fe400078e020a */
[----:B--2---:R-:W-:-:S03]  /*122a0*/  IMAD.MOV.U32 R8, RZ, RZ, R3 ;  /* 0x000000ffff087224 */ /* 0x004fc600078e0003 */
[----:B------:R-:W-:-:S13]  /*122b0*/  ISETP.GE.OR P1, PT, R0, UR4, !P0 ;  /* 0x0000000400007c0c */ /* 0x000fda000c726670 */
[----:B------:R-:W0:Y:S08]  /*122c0*/  @!P1 LDC.64 R2, c[0x0][0xc80] ;  /* 0x00032000ff029b82 */ /* 0x000e300000000a00 */
[----:B---3--:R-:W1:Y:S01]  /*122d0*/  @!P1 LDC.64 R6, c[0x0][0xc78] ;  /* 0x00031e00ff069b82 */ /* 0x008e620000000a00 */
[----:B0-----:R-:W-:-:S05]  /*122e0*/  @!P1 IMAD.WIDE R2, R0, 0x4, R2 ;  /* 0x0000000400029825 */ /* 0x001fca00078e0202 */
[----:B------:R1:W2:Y:S02]  /*122f0*/  @!P1 LDG.E R5, desc[UR56][R2.64] ;  /* 0x0000003802059981 */ /* 0x0002a4000c1e1900 */
[----:B-1----:R-:W-:-:S06]  /*12300*/  @!P1 IMAD.WIDE R2, R0, 0x4, R6 ;  /* 0x0000000400029825 */ /* 0x002fcc00078e0206 */
[----:B------:R-:W3:Y:S01]  /*12310*/  @!P1 LDG.E R2, desc[UR56][R2.64] ;  /* 0x0000003802029981 */ /* 0x000ee2000c1e1900 */
[----:B------:R-:W-:Y:S02]  /*12320*/  CS2R R6, SRZ ;  /* 0x0000000000067805 */ /* 0x000fe4000001ff00 */
[C---:B------:R-:W-:Y:S02]  /*12330*/  ISETP.GE.U32.AND P2, PT, R10.reuse, 0x2, PT ;  /* 0x000000020a00780c */ /* 0x040fe40003f46070 */
[C---:B------:R-:W-:Y:S01]  /*12340*/  ISETP.GE.U32.AND P3, PT, R10.reuse, 0x4, PT ;  /* 0x000000040a00780c */ /* 0x040fe20003f66070 */
[----:B------:R-:W-:Y:S01]  /*12350*/  SHFL.IDX PT, R4, R8, RZ, 0x1f ;  /* 0x00001fff08047589 */ /* 0x000fe200000e0000 */
[C---:B------:R-:W-:Y:S02]  /*12360*/  ISETP.GE.U32.AND P4, PT, R10.reuse, 0x8, PT ;  /* 0x000000080a00780c */ /* 0x040fe40003f86070 */
[----:B------:R-:W-:Y:S01]  /*12370*/  ISETP.GE.U32.AND P5, PT, R10, 0x10, PT ;  /* 0x000000100a00780c */ /* 0x000fe20003fa6070 */
[----:B------:R-:W-:Y:S01]  /*12380*/  SHFL.IDX PT, R0, R8, 0x1, 0x1f ;  /* 0x00201f0008007f89 */ /* 0x000fe200000e0000 */
[----:B--2---:R-:W-:-:S02]  /*12390*/  @!P1 IMAD.MOV.U32 R6, RZ, RZ, R5 ;  /* 0x000000ffff069224 */ /* 0x004fc400078e0005 */
[----:B---3--:R-:W-:Y:S01]  /*123a0*/  @!P1 IMAD.MOV.U32 R7, RZ, RZ, R2 ;  /* 0x000000ffff079224 */ /* 0x008fe200078e0002 */
[----:B------:R-:W-:-:S03]  /*123b0*/  ISETP.NE.AND P1, PT, R10, RZ, PT ;  /* 0x000000ff0a00720c */ /* 0x000fc60003f25270 */
[----:B------:R-:W-:-:S05]  /*123c0*/  IMAD R2, R7, R6, RZ ;  /* 0x0000000607027224 */ /* 0x000fca00078e02ff */
[----:B------:R-:W0:Y:S02]  /*123d0*/  SHFL.UP PT, R3, R2, 0x1, RZ ;  /* 0x0420000002037989 */ /* 0x000e2400000e00ff */
[----:B0-----:R-:W-:-:S05]  /*123e0*/  SEL R5, R3, RZ, P1 ;  /* 0x000000ff03057207 */ /* 0x001fca0000800000 */
[----:B------:R-:W-:Y:S02]  /*123f0*/  IMAD.IADD R2, R2, 0x1, R5 ;  /* 0x0000000102027824 */ /* 0x000fe400078e0205 */
[----:B------:R-:W-:-:S03]  /*12400*/  IMAD.MOV.U32 R5, RZ, RZ, RZ ;  /* 0x000000ffff057224 */ /* 0x000fc600078e00ff */
        /* <DEDUP_REMOVED lines=13> */
.L_x_2446:
[----:B------:R-:W-:Y:S02]  /*124e0*/  ULDC UR4, c[0x0][0xc38] ;  /* 0x00030e0000047ab9 */ /* 0x000fe40000000800 */
[----:B------:R-:W-:-:S04]  /*124f0*/  IMAD.U32 R8, RZ, RZ, UR4 ;  /* 0x00000004ff087e24 */ /* 0x000fc8000f8e00ff */
[----:B-1----:R-:W-:-:S04]  /*12500*/  IMAD R9, R9, R8, RZ ;  /* 0x0000000809097224 */ /* 0x002fc800078e02ff */
[----:B------:R-:W-:-:S05]  /*12510*/  IMAD.IADD R0, R0, 0x1, R9 ;  /* 0x0000000100007824 */ /* 0x000fca00078e0209 */
[----:B------:R-:W-:-:S13]  /*12520*/  ISETP.GT.AND P6, PT, R0, R4, PT ;  /* 0x000000040000720c */ /* 0x000fda0003fc4270 */
[----:B------:R-:W-:Y:S05]  /*12530*/  @P6 BRA `(.L_x_2381) ;  /* 0x0000000000ac6947 */ /* 0x000fea0003800000 */
.L_x_2384:
[----:B------:R-:W2:Y:S01]  /*12540*/  LDL.LU R3, [R1+0xc] ;  /* 0x00000c0001037983 */ /* 0x000ea20000300800 */
[----:B0-----:R-:W0:Y:S01]  /*12550*/  LDC R2, c[0x0][0xc3c] ;  /* 0x00030f00ff027b82 */ /* 0x001e220000000800 */
[----:B--2---:R-:W-:-:S05]  /*12560*/  VIADD R3, R3, 0x1f ;  /* 0x0000001f03037836 */ /* 0x004fca0000000000 */
[----:B0-----:R-:W-:-:S13]  /*12570*/  ISETP.GE.AND P6, PT, R3, R2, PT ;  /* 0x000000020300720c */ /* 0x001fda0003fc6270 */
[----:B------:R-:W-:Y:S05]  /*12580*/  @P6 BRA `(.L_x_2382) ;  /* 0x0000000800e86947 */ /* 0x000fea0003800000 */
[----:B------:R-:W0:Y:S01]  /*12590*/  S2R R6, SR_TID.X ;  /* 0x0000000000067919 */ /* 0x000e220000002100 */
        /* <DEDUP_REMOVED lines=31> */
.L_x_2454:
[----:B------:R-:W-:Y:S02]  /*12790*/  ULDC UR4, c[0x0][0xc38] ;  /* 0x00030e0000047ab9 */ /* 0x000fe40000000800 */
[----:B------:R-:W-:-:S04]  /*127a0*/  IMAD.U32 R8, RZ, RZ, UR4 ;  /* 0x00000004ff087e24 */ /* 0x000fc8000f8e00ff */
[----:B-1----:R-:W-:-:S04]  /*127b0*/  IMAD R9, R9, R8, RZ ;  /* 0x0000000809097224 */ /* 0x002fc800078e02ff */
[----:B------:R-:W-:-:S05]  /*127c0*/  IMAD.IADD R0, R9, 0x1, R0 ;  /* 0x0000000109007824 */ /* 0x000fca00078e0200 */
[----:B------:R-:W-:-:S13]  /*127d0*/  ISETP.GT.AND P6, PT, R0, R4, PT ;  /* 0x000000040000720c */ /* 0x000fda0003fc4270 */
[----:B------:R-:W-:Y:S05]  /*127e0*/  @!P6 BRA `(.L_x_2384) ;  /* 0xfffffffc0054e947 */ /* 0x000fea000383ffff */
.L_x_2381:
        /* <DEDUP_REMOVED lines=12> */
.L_x_2459:
[----:B------:R-:W-:-:S13]  /*128b0*/  ISETP.NE.AND P0, PT, R3, RZ, PT ;  /* 0x000000ff0300720c */ /* 0x000fda0003f05270 */
[----:B------:R-:W-:Y:S05]  /*128c0*/  @!P0 BRA `(.L_x_2386) ;  /* 0x0000000000148947 */ /* 0x000fea0003800000 */
[----:B------:R-:W-:Y:S01]  /*128d0*/  UMOV UR4, 0xffffffff ;  /* 0xffffffff00047882 */ /* 0x000fe20000000000 */
[----:B---3--:R-:W-:Y:S02]  /*128e0*/  VIADD R10, R10, 0xffffffff ;  /* 0xffffffff0a0a7836 */ /* 0x008fe40000000000 */
[----:B------:R-:W-:Y:S05]  /*128f0*/  BRA.DIV UR4, `(.L_x_2387) ;  /* 0x0000002a04b07947 */ /* 0x000fea000b800000 */
[----:B0-----:R0:W1:Y:S02]  /*12900*/  SHFL.IDX PT, R2, R2, R10, 0x1f ;  /* 0x00001f0a02027589 */ /* 0x00106400000e0000 */
.L_x_2462:
[----:B-1----:R-:W-:-:S07]  /*12910*/  IMAD.MOV.U32 R5, RZ, RZ, R2 ;  /* 0x000000ffff057224 */ /* 0x002fce00078e0002 */
.L_x_2386:
[----:B0-----:R-:W-:Y:S01]  /*12920*/  IMAD R2, R5, R8, R9 ;  /* 0x0000000805027224 */ /* 0x001fe200078e0209 */
[----:B------:R-:W-:-:S03]  /*12930*/  ISETP.NE.AND P0, PT, R7, 0x1, PT ;  /* 0x000000010700780c */ /* 0x000fc60003f05270 */
[----:B------:R-:W-:Y:S01]  /*12940*/  IMAD.IADD R4, R4, 0x1, -R2 ;  /* 0x0000000104047824 */ /* 0x000fe200078e0a02 */
[----:B------:R0:W-:Y:S09]  /*12950*/  STL [R1], R2 ;  /* 0x0000000201007387 */ /* 0x0001f20000100800 */
[----:B------:R-:W-:Y:S05]  /*12960*/  @!P0 BRA `(.L_x_2388) ;  /* 0x0000000000e48947 */ /* 0x000fea0003800000 */
[----:B------:R-:W-:-:S04]  /*12970*/  IABS R5, R0 ;  /* 0x0000000000057213 */ /* 0x000fc80000000000 */
        /* <DEDUP_REMOVED lines=25> */
[----:B---3--:R-:W-:Y:S02]  /*12b10*/  IMAD R6, R2, R5, RZ ;  /* 0x0000000502067224 */ /* 0x008fe400078e02ff */
        /* <DEDUP_REMOVED lines=30> */
.L_x_2388:
[----:B------:R-:W2:Y:S01]  /*12d00*/  LDL R5, [R1+0xc] ;  /* 0x00000c0001057983 */ /* 0x000ea20000100800 */
[----:B0-----:R-:W2:Y:S02]  /*12d10*/  LDC.64 R2, c[0x0][0xc90] ;  /* 0x00032400ff027b82 */ /* 0x001ea40000000a00 */
[----:B--2---:R-:W-:-:S05]  /*12d20*/  IMAD.WIDE R2, R5, 0x4, R2 ;  /* 0x0000000405027825 */ /* 0x004fca00078e0202 */
[----:B---3--:R-:W2:Y:S02]  /*12d30*/  LDG.E R6, desc[UR56][R2.64] ;  /* 0x0000003802067981 */ /* 0x008ea4000c1e1900 */
        /* <DEDUP_REMOVED lines=59> */
.L_x_2389:
[----:B0-----:R-:W-:-:S05]  /*130f0*/  LOP3.LUT R3, RZ, R4, RZ, 0x33, !PT ;  /* 0x00000004ff037212 */ /* 0x001fca00078e33ff */
[----:B------:R-:W-:-:S05]  /*13100*/  IMAD.IADD R0, R0, 0x1, R3 ;  /* 0x0000000100007824 */ /* 0x000fca00078e0203 */
[----:B------:R2:W-:Y:S01]  /*13110*/  STL [R1+0x4], R0 ;  /* 0x0000040001007387 */ /* 0x0005e20000100800 */
[----:B------:R-:W-:Y:S05]  /*13120*/  BRA `(.L_x_2390) ;  /* 0x0000000000287947 */ /* 0x000fea0003800000 */
.L_x_2382:
        /* <DEDUP_REMOVED lines=10> */
.L_x_2390:
[----:B0-----:R-:W3:Y:S04]  /*131d0*/  LDL R3, [R1+0x8] ;  /* 0x0000080001037983 */ /* 0x001ee80000100800 */
[----:B-1----:R-:W4:Y:S04]  /*131e0*/  LDL R2, [R1+0xc] ;  /* 0x00000c0001027983 */ /* 0x002f280000100800 */
[----:B------:R-:W5:Y:S04]  /*131f0*/  LDL R4, [R1] ;  /* 0x0000000001047983 */ /* 0x000f680000100800 */
[----:B------:R-:W5:Y:S01]  /*13200*/  LDL R5, [R1+0x4] ;  /* 0x0000040001057983 */ /* 0x000f620000100800 */
[----:B------:R-:W-:Y:S05]  /*13210*/  WARPSYNC.ALL ;  /* 0x0000000000007948 */ /* 0x000fea0003800000 */
[----:B--2---:R-:W0:Y:S02]  /*13220*/  S2R R0, SR_TID.X ;  /* 0x0000000000007919 */ /* 0x004e240000002100 */
        /* <DEDUP_REMOVED lines=10> */
.L_x_2379:
[----:B------:R-:W2:Y:S01]  /*132d0*/  LDL R0, [R1+0xc] ;  /* 0x00000c0001007983 */ /* 0x000ea20000100800 */
[----:B------:R-:W-:Y:S02]  /*132e0*/  ULDC UR4, c[0x0][0xc3c] ;  /* 0x00030f0000047ab9 */ /* 0x000fe40000000800 */
[----:B--2---:R-:W-:-:S13]  /*132f0*/  ISETP.GE.AND P0, PT, R0, UR4, PT ;  /* 0x0000000400007c0c */ /* 0x004fda000bf06270 */
[----:B------:R-:W-:Y:S05]  /*13300*/  @!P0 BRA `(.L_x_2391) ;  /* 0xffffffa400208947 */ /* 0x000fea000383ffff */
[----:B------:R-:W-:Y:S05]  /*13310*/  BSYNC B8 ;  /* 0x0000000000087941 */ /* 0x000fea0003800000 */
.L_x_2287:
[----:B0-----:R-:W2:Y:S01]  /*13320*/  LDL.LU R0, [R1+0x48] ;  /* 0x0000480001007983 */ /* 0x001ea20000300800 */
[----:B------:R-:W-:Y:S01]  /*13330*/  BSSY B0, `(.L_x_2392) ;  /* 0x000000b000007945 */ /* 0x000fe20003800000 */
[----:B-1-3--:R-:W0:Y:S01]  /*13340*/  S2R R5, SR_CgaCtaId ;  /* 0x0000000000057919 */ /* 0x00ae220000008800 */
        /* <DEDUP_REMOVED lines=9> */
.L_x_2463:
[----:B------:R-:W-:Y:S05]  /*133e0*/  BSYNC B0 ;  /* 0x0000000000007941 */ /* 0x000fea0003800000 */
.L_x_2392:
[----:B------:R-:W-:-:S03]  /*133f0*/  UMOV UR4, 0xffffffff ;  /* 0xffffffff00047882 */ /* 0x000fc60000000000 */
[----:B------:R-:W-:Y:S05]  /*13400*/  BRA.DIV UR4, `(.L_x_2394) ;  /* 0x00000022042c7947 */ /* 0x000fea000b800000 */
[----:B------:R-:W1:Y:S02]  /*13410*/  S2R R2, SR_TID.X ;  /* 0x0000000000027919 */ /* 0x000e640000002100 */
[----:B-1----:R-:W-:-:S04]  /*13420*/  SHF.R.U32.HI R2, RZ, 0x5, R2 ;  /* 0x00000005ff027819 */ /* 0x002fc80000011602 */
[----:B------:R-:W-:-:S05]  /*13430*/  LOP3.LUT R2, R2, 0x3, RZ, 0xc0, !PT ;  /* 0x0000000302027812 */ /* 0x000fca00078ec0ff */
[----:B------:R1:W2:Y:S02]  /*13440*/  SHFL.IDX PT, R14, R2, RZ, 0x1f ;  /* 0x00001fff020e7589 */ /* 0x0002a400000e0000 */
.L_x_2466:
[----:B--2---:R-:W-:Y:S01]  /*13450*/  ISETP.NE.AND P0, PT, R14, RZ, PT ;  /* 0x000000ff0e00720c */ /* 0x004fe20003f05270 */
[----:B------:R-:W-:-:S12]  /*13460*/  BSSY B0, `(.L_x_2395) ;  /* 0x0000025000007945 */ /* 0x000fd80003800000 */
[----:B------:R-:W-:Y:S05]  /*13470*/  @P0 BRA `(.L_x_2396) ;  /* 0x00000000008c0947 */ /* 0x000fea0003800000 */
[----:B------:R-:W-:-:S03]  /*13480*/  UMOV UR4, 0xffffffff ;  /* 0xffffffff00047882 */ /* 0x000fc60000000000 */
[----:B------:R-:W-:Y:S05]  /*13490*/  BRA.DIV UR4, `(.L_x_2397) ;  /* 0x00000022043c7947 */ /* 0x000fea000b800000 */
[----:B------:R-:W-:-:S13]  /*134a0*/  ELECT P6, URZ, PT ;  /* 0x00000000003f782f */ /* 0x000fda00038c0000 */
.L_x_2469:
[----:B------:R-:W-:Y:S05]  /*134b0*/  @!P6 BRA `(.L_x_2396) ;  /* 0x00000000007ce947 */ /* 0x000fea0003800000 */
[----:B-1----:R-:W2:Y:S02]  /*134c0*/  LDL.LU R2, [R1+0x60] ;  /* 0x0000600001027983 */ /* 0x002ea40000300800 */
[----:B--2---:R-:W-:-:S04]  /*134d0*/  LOP3.LUT R2, R2, 0x2, RZ, 0xfc, !PT ;  /* 0x0000000202027812 */ /* 0x004fc800078efcff */
[----:B------:R-:W-:-:S13]  /*134e0*/  ISETP.NE.AND P2, PT, R2, 0x3, PT ;  /* 0x000000030200780c */ /* 0x000fda0003f45270 */
[----:B------:R-:W-:Y:S05]  /*134f0*/  @!P2 BRA `(.L_x_2398) ;  /* 0x000000000004a947 */ /* 0x000fea0003800000 */
[----:B------:R-:W-:Y:S01]  /*13500*/  BPT.TRAP 0x1 ;  /* 0x000000040000795c */ /* 0x000fe20000300000 */
.L_x_2398:
        /* <DEDUP_REMOVED lines=13> */
.L_x_2470:
[----:B------:R-:W1:Y:S02]  /*135e0*/  SYNCS.PHASECHK.TRANS64.TRYWAIT P0, [R7+URZ], R2 ;  /* 0x00000002070075a7 */ /* 0x000e64000800017f */
[----:B-1----:R-:W-:Y:S05]  /*135f0*/  @!P0 BRA `(.L_x_2400) ;  /* 0x0000002000188947 */ /* 0x002fea0003800000 */
.L_x_2471:
[----:B------:R-:W-:Y:S05]  /*13600*/  @!P2 BRA `(.L_x_2401) ;  /* 0x000000000004a947 */ /* 0x000fea0003800000 */
[----:B------:R-:W-:Y:S01]  /*13610*/  BPT.TRAP 0x1 ;  /* 0x000000040000795c */ /* 0x000fe20000300000 */
.L_x_2401:
[----:B------:R-:W-:-:S04]  /*13620*/  VIADD R0, R0, 0x34860 ;  /* 0x0003486000007836 */ /* 0x000fc80000000000 */
[----:B------:R-:W-:-:S04]  /*13630*/  IMAD R4, R19, 0x8, R0 ;  /* 0x0000000813047824 */ /* 0x000fc800078e0200 */
[----:B------:R-:W2:Y:S02]  /*13640*/  SYNCS.PHASECHK.TRANS64.TRYWAIT P0, [R4+URZ], R5 ;  /* 0x00000005040075a7 */ /* 0x000ea4000800017f */
[----:B--2---:R-:W-:Y:S05]  /*13650*/  @!P0 BRA `(.L_x_2402) ;  /* 0x0000002000148947 */ /* 0x004fea0003800000 */
.L_x_2472:
[----:B------:R-:W-:-:S07]  /*13660*/  IMAD R3, R3, 0x8, R0 ;  /* 0x0000000803037824 */ /* 0x000fce00078e0200 */
.L_x_2403:
[----:B---3--:R3:W4:Y:S02]  /*13670*/  SYNCS.PHASECHK.TRANS64.TRYWAIT P0, [R3+URZ], R2 ;  /* 0x00000002030075a7 */ /* 0x008724000800017f */
[----:B----4-:R-:W-:Y:S05]  /*13680*/  @!P0 NANOSLEEP.SYNCS 0x989680 ;  /* 0x009896800000895d */ /* 0x010fea0003900000 */
[----:B------:R-:W4:Y:S02]  /*13690*/  @!P0 SYNCS.PHASECHK.TRANS64 P0, [R3+URZ], R2 ;  /* 0x00000002030085a7 */ /* 0x000f24000800007f */
[----:B----4-:R-:W-:Y:S05]  /*136a0*/  @!P0 BRA `(.L_x_2403) ;  /* 0xfffffffc00f08947 */ /* 0x010fea000383ffff */
.L_x_2396:
[----:B------:R-:W-:Y:S05]  /*136b0*/  BSYNC B0 ;  /* 0x0000000000007941 */ /* 0x000fea0003800000 */
.L_x_2395:
[----:B------:R-:W-:Y:S05]  /*136c0*/  EXIT ;  /* 0x000000000000794d */ /* 0x000fea0003800000 */
.L_x_2226:
[----:B0-----:R-:W-:-:S04]  /*136d0*/  IMAD.U32 R3, RZ, RZ, UR37 ;  /* 0x00000025ff037e24 */ /* 0x001fc8000f8e00ff */
[----:B------:R0:W1:Y:S03]  /*136e0*/  SYNCS.PHASECHK.TRANS64.TRYWAIT P1, [R3+URZ+0x34800], R0 ;  /* 0x03480000030075a7 */ /* 0x000066000802017f */
[----:B-1----:R-:W-:Y:S05]  /*136f0*/  @!P1 NANOSLEEP.SYNCS 0x989680 ;  /* 0x009896800000995d */ /* 0x002fea0003900000 */
[----:B------:R-:W1:Y:S02]  /*13700*/  @!P1 SYNCS.PHASECHK.TRANS64 P1, [R3+URZ+0x34800], R0 ;  /* 0x03480000030095a7 */ /* 0x000e64000802007f */
[----:B-1----:R-:W-:Y:S05]  /*13710*/  @!P1 BRA `(.L_x_2226) ;  /* 0xfffffffc00ec9947 */ /* 0x002fea000383ffff */
[----:B------:R-:W-:Y:S05]  /*13720*/  BRA `(.L_x_2404) ;  /* 0xfffffee4000c7947 */ /* 0x000fea000383ffff */
.L_x_2230:
[----:B-1----:R1:W2:Y:S02]  /*13730*/  SYNCS.PHASECHK.TRANS64.TRYWAIT P2, [R2+URZ+0x34830], R3 ;  /* 0x03483003020075a7 */ /* 0x0022a4000804017f */
[----:B--2---:R-:W-:Y:S05]  /*13740*/  @!P2 NANOSLEEP.SYNCS 0x989680 ;  /* 0x009896800000a95d */ /* 0x004fea0003900000 */
[----:B------:R-:W2:Y:S02]  /*13750*/  @!P2 SYNCS.PHASECHK.TRANS64 P2, [R2+URZ+0x34830], R3 ;  /* 0x034830030200a5a7 */ /* 0x000ea4000804007f */
[----:B--2---:R-:W-:Y:S05]  /*13760*/  @!P2 BRA `(.L_x_2230) ;  /* 0xfffffffc00f0a947 */ /* 0x004fea000383ffff */
[----:B------:R-:W-:Y:S05]  /*13770*/  BRA `(.L_x_2229) ;  /* 0xfffffee400307947 */ /* 0x000fea000383ffff */
.L_x_2235:
[----:B-1----:R-:W-:-:S04]  /*13780*/  IMAD.U32 R7, RZ, RZ, UR58 ;  /* 0x0000003aff077e24 */ /* 0x002fc8000f8e00ff */
[----:B------:R1:W2:Y:S03]  /*13790*/  SYNCS.PHASECHK.TRANS64.TRYWAIT P3, [R7+URZ+0x34830], R0 ;  /* 0x03483000070075a7 */ /* 0x0002a6000806017f */
[----:B--2---:R-:W-:Y:S05]  /*137a0*/  @!P3 NANOSLEEP.SYNCS 0x989680 ;  /* 0x009896800000b95d */ /* 0x004fea0003900000 */
[----:B------:R-:W2:Y:S02]  /*137b0*/  @!P3 SYNCS.PHASECHK.TRANS64 P3, [R7+URZ+0x34830], R0 ;  /* 0x034830000700b5a7 */ /* 0x000ea4000806007f */
[----:B--2---:R-:W-:Y:S05]  /*137c0*/  @!P3 BRA `(.L_x_2235) ;  /* 0xfffffffc00ecb947 */ /* 0x004fea000383ffff */
[----:B------:R-:W-:Y:S05]  /*137d0*/  BRA `(.L_x_2234) ;  /* 0xffffff08008c7947 */ /* 0x000fea000383ffff */
.L_x_2239:
[----:B-1----:R-:W-:-:S04]  /*137e0*/  IMAD.U32 R3, RZ, RZ, UR7 ;  /* 0x00000007ff037e24 */ /* 0x002fc8000f8e00ff */
[----:B------:R1:W2:Y:S03]  /*137f0*/  SYNCS.PHASECHK.TRANS64.TRYWAIT P3, [R3+URZ+0x34850], R0 ;  /* 0x03485000030075a7 */ /* 0x0002a6000806017f */
[----:B--2---:R-:W-:Y:S05]  /*13800*/  @!P3 NANOSLEEP.SYNCS 0x989680 ;  /* 0x009896800000b95d */ /* 0x004fea0003900000 */
[----:B------:R-:W2:Y:S02]  /*13810*/  @!P3 SYNCS.PHASECHK.TRANS64 P3, [R3+URZ+0x34850], R0 ;  /* 0x034850000300b5a7 */ /* 0x000ea4000806007f */
[----:B--2---:R-:W-:Y:S05]  /*13820*/  @!P3 BRA `(.L_x_2239) ;  /* 0xfffffffc00ecb947 */ /* 0x004fea000383ffff */
[----:B------:R-:W-:Y:S05]  /*13830*/  BRA `(.L_x_2238) ;  /* 0xffffff1000907947 */ /* 0x000fea000383ffff */
.L_x_2245:
[----:B-1----:R-:W-:-:S04]  /*13840*/  IMAD.U32 R7, RZ, RZ, UR6 ;  /* 0x00000006ff077e24 */ /* 0x002fc8000f8e00ff */
[----:B------:R1:W2:Y:S03]  /*13850*/  SYNCS.PHASECHK.TRANS64.TRYWAIT P2, [R7+URZ+0x34830], R0 ;  /* 0x03483000070075a7 */ /* 0x0002a6000804017f */
[----:B--2---:R-:W-:Y:S05]  /*13860*/  @!P2 NANOSLEEP.SYNCS 0x989680 ;  /* 0x009896800000a95d */ /* 0x004fea0003900000 */
[----:B------:R-:W2:Y:S02]  /*13870*/  @!P2 SYNCS.PHASECHK.TRANS64 P2, [R7+URZ+0x34830], R0 ;  /* 0x034830000700a5a7 */ /* 0x000ea4000804007f */
[----:B--2---:R-:W-:Y:S05]  /*13880*/  @!P2 BRA `(.L_x_2245) ;  /* 0xfffffffc00eca947 */ /* 0x004fea000383ffff */
[----:B------:R-:W-:Y:S05]  /*13890*/  BRA `(.L_x_2244) ;  /* 0xffffff3000d07947 */ /* 0x000fea000383ffff */
.L_x_2249:
[----:B-1----:R-:W-:-:S04]  /*138a0*/  IMAD.U32 R3, RZ, RZ, UR7 ;  /* 0x00000007ff037e24 */ /* 0x002fc8000f8e00ff */
[----:B------:R1:W2:Y:S03]  /*138b0*/  SYNCS.PHASECHK.TRANS64.TRYWAIT P2, [R3+URZ+0x34850], R0 ;  /* 0x03485000030075a7 */ /* 0x0002a6000804017f */
[----:B--2---:R-:W-:Y:S05]  /*138c0*/  @!P2 NANOSLEEP.SYNCS 0x989680 ;  /* 0x009896800000a95d */ /* 0x004fea0003900000 */
[----:B------:R-:W2:Y:S02]  /*138d0*/  @!P2 SYNCS.PHASECHK.TRANS64 P2, [R3+URZ+0x34850], R0 ;  /* 0x034850000300a5a7 */ /* 0x000ea4000804007f */
[----:B--2---:R-:W-:Y:S05]  /*138e0*/  @!P2 BRA `(.L_x_2249) ;  /* 0xfffffffc00eca947 */ /* 0x004fea000383ffff */
[----:B------:R-:W-:Y:S05]  /*138f0*/  BRA `(.L_x_2248) ;  /* 0xffffff3800d47947 */ /* 0x000fea000383ffff */
.L_x_2254:
[----:B-1----:R-:W-:-:S04]  /*13900*/  IMAD.U32 R3, RZ, RZ, UR5 ;  /* 0x00000005ff037e24 */ /* 0x002fc8000f8e00ff */
[----:B------:R1:W2:Y:S03]  /*13910*/  SYNCS.PHASECHK.TRANS64.TRYWAIT P0, [R3+URZ+0x34850], R2 ;  /* 0x03485002030075a7 */ /* 0x0002a6000800017f */
[----:B--2---:R-:W-:Y:S05]  /*13920*/  @!P0 NANOSLEEP.SYNCS 0x989680 ;  /* 0x009896800000895d */ /* 0x004fea0003900000 */
[----:B------:R-:W2:Y:S02]  /*13930*/  @!P0 SYNCS.PHASECHK.TRANS64 P0, [R3+URZ+0x34850], R2 ;  /* 0x03485002030085a7 */ /* 0x000ea4000800007f */
[----:B--2---:R-:W-:Y:S05]  /*13940*/  @!P0 BRA `(.L_x_2254) ;  /* 0xfffffffc00ec8947 */ /* 0x004fea000383ffff */
[----:B------:R-:W-:Y:S05]  /*13950*/  BRA `(.L_x_2253) ;  /* 0xffffff5400a47947 */ /* 0x000fea000383ffff */
.L_x_2301:
        /* <DEDUP_REMOVED lines=8> */
[----:B--2---:R-:W-:Y:S05]  /*139e0*/  WARPSYNC.COLLECTIVE R15, `(.L_x_2406) ;  /* 0x000000000f087348 */ /* 0x004fea0003c00000 */
[----:B------:R0:W1:Y:S02]  /*139f0*/  SHFL.IDX P6, R14, R13, R12, R11 ;  /* 0x0000000c0d0e7389 */ /* 0x00006400000c000b */
[----:B012---:R-:W-:Y:S01]  /*13a00*/  ENDCOLLECTIVE ;  /* 0x000000000000791b */ /* 0x007fe20003800000 */
.L_x_2406:
[----:B------:R-:W-:Y:S05]  /*13a10*/  BSYNC B0 ;  /* 0x0000000000007941 */ /* 0x000fea0003800000 */
.L_x_2405:
[----:B------:R-:W-:Y:S05]  /*13a20*/  BRA `(.L_x_2407) ;  /* 0xffffffac00347947 */ /* 0x000fea000383ffff */
.L_x_2303:
[----:B------:R-:W-:Y:S01]  /*13a30*/  BSSY B0, `(.L_x_2408) ;  /* 0x0000006000007945 */ /* 0x000fe20003800000 */
[----:B------:R-:W-:-:S07]  /*13a40*/  IMAD.MOV.U32 R15, RZ, RZ, -0x1 ;  /* 0xffffffffff0f7424 */ /* 0x000fce00078e00ff */
[----:B--23--:R-:W-:Y:S05]  /*13a50*/  WARPSYNC.COLLECTIVE R15, `(.L_x_2409) ;  /* 0x000000000f0c7348 */ /* 0x00cfea0003c00000 */
[----:B------:R-:W-:Y:S02]  /*13a60*/  ELECT P6, UR62, PT ;  /* 0x00000000003e782f */ /* 0x000fe400038c0000 */
[----:B------:R-:W-:Y:S01]  /*13a70*/  MOV R14, UR62 ;  /* 0x0000003e000e7c02 */ /* 0x000fe20008000f00 */
[----:B--23--:R-:W-:Y:S10]  /*13a80*/  ENDCOLLECTIVE ;  /* 0x000000000000791b */ /* 0x00cff40003800000 */
.L_x_2409:
[----:B------:R-:W-:Y:S05]  /*13a90*/  BSYNC B0 ;  /* 0x0000000000007941 */ /* 0x000fea0003800000 */
.L_x_2408:
[----:B------:R-:W-:Y:S05]  /*13aa0*/  BRA `(.L_x_2410) ;  /* 0xffffffac00387947 */ /* 0x000fea000383ffff */
.L_x_2305:
[----:B0-----:R0:W1:Y:S02]  /*13ab0*/  SYNCS.PHASECHK.TRANS64.TRYWAIT P0, [R0+URZ+0x34840], R2 ;  /* 0x03484002000075a7 */ /* 0x001064000800017f */
[----:B-1----:R-:W-:Y:S05]  /*13ac0*/  @!P0 NANOSLEEP.SYNCS 0x989680 ;  /* 0x009896800000895d */ /* 0x002fea0003900000 */
[----:B------:R-:W1:Y:S02]  /*13ad0*/  @!P0 SYNCS.PHASECHK.TRANS64 P0, [R0+URZ+0x34840], R2 ;  /* 0x03484002000085a7 */ /* 0x000e64000800007f */
[----:B-1----:R-:W-:Y:S05]  /*13ae0*/  @!P0 BRA `(.L_x_2305) ;  /* 0xfffffffc00f08947 */ /* 0x002fea000383ffff */
[----:B------:R-:W-:Y:S05]  /*13af0*/  BRA `(.L_x_2411) ;  /* 0xffffffac00987947 */ /* 0x000fea000383ffff */
.L_x_2309:
[----:B------:R-:W2:Y:S01]  /*13b00*/  LDL.LU R11, [R1+0x38] ;  /* 0x00003800010b7983 */ /* 0x000ea20000300800 */
[----:B------:R-:W-:Y:S01]  /*13b10*/  IMAD.MOV.U32 R13, RZ, RZ, R3 ;  /* 0x000000ffff0d7224 */ /* 0x000fe200078e0003 */
[----:B------:R-:W-:Y:S01]  /*13b20*/  LOP3.LUT R5, R5, 0x7f, RZ, 0xc0, !PT ;  /* 0x0000007f05057812 */ /* 0x000fe200078ec0ff */
[----:B------:R-:W-:Y:S02]  /*13b30*/  IMAD.MOV.U32 R12, RZ, RZ, RZ ;  /* 0x000000ffff0c7224 */ /* 0x000fe400078e00ff */
[----:B------:R-:W-:Y:S01]  /*13b40*/  IMAD.MOV.U32 R15, RZ, RZ, -0x1 ;  /* 0xffffffffff0f7424 */ /* 0x000fe200078e00ff */
[----:B------:R-:W-:-:S05]  /*13b50*/  SHF.R.U32.HI R5, RZ, 0x3, R5 ;  /* 0x00000003ff057819 */ /* 0x000fca0000011605 */
[----:B------:R-:W-:-:S04]  /*13b60*/  IMAD R2, R9, 0x80, R5 ;  /* 0x0000008009027824 */ /* 0x000fc800078e0205 */
[----:B------:R-:W-:Y:S02]  /*13b70*/  VIADD R5, R2, 0x10 ;  /* 0x0000001002057836 */ /* 0x000fe40000000000 */
[----:B--2---:R-:W-:Y:S02]  /*13b80*/  IMAD R0, R11, R7, RZ ;  /* 0x000000070b007224 */ /* 0x004fe400078e02ff */
[----:B------:R-:W-:-:S03]  /*13b90*/  IMAD.MOV.U32 R11, RZ, RZ, 0x181f ;  /* 0x0000181fff0b7424 */ /* 0x000fc600078e00ff */
[----:B------:R-:W-:-:S13]  /*13ba0*/  ISETP.GE.AND P3, PT, R2, R0, PT ;  /* 0x000000000200720c */ /* 0x000fda0003f66270 */
[----:B-----5:R-:W-:Y:S05]  /*13bb0*/  WARPSYNC.COLLECTIVE R15, `(.L_x_2412) ;  /* 0x000000000f087348 */ /* 0x020fea0003c00000 */
[----:B------:R0:W1:Y:S02]  /*13bc0*/  SHFL.IDX P6, R14, R13, R12, R11 ;  /* 0x0000000c0d0e7389 */ /* 0x00006400000c000b */
[----:B01---5:R-:W-:Y:S01]  /*13bd0*/  ENDCOLLECTIVE ;  /* 0x000000000000791b */ /* 0x023fe20003800000 */
.L_x_2412:
[----:B------:R-:W-:Y:S02]  /*13be0*/  IMAD.MOV.U32 R13, RZ, RZ, R4 ;  /* 0x000000ffff0d7224 */ /* 0x000fe400078e0004 */
[----:B------:R-:W-:-:S07]  /*13bf0*/  IMAD.MOV.U32 R6, RZ, RZ, R14 ;  /* 0x000000ffff067224 */ /* 0x000fce00078e000e */
[----:B------:R-:W-:Y:S05]  /*13c00*/  WARPSYNC.COLLECTIVE R15, `(.L_x_2413) ;  /* 0x000000000f087348 */ /* 0x000fea0003c00000 */
[----:B------:R0:W1:Y:S02]  /*13c10*/  SHFL.IDX P6, R14, R13, R12, R11 ;  /* 0x0000000c0d0e7389 */ /* 0x00006400000c000b */
[----:B01----:R-:W-:Y:S01]  /*13c20*/  ENDCOLLECTIVE ;  /* 0x000000000000791b */ /* 0x003fe20003800000 */
.L_x_2413:
[----:B------:R-:W-:Y:S02]  /*13c30*/  IMAD.MOV.U32 R13, RZ, RZ, R3 ;  /* 0x000000ffff0d7224 */ /* 0x000fe400078e0003 */
[----:B------:R-:W-:Y:S02]  /*13c40*/  IMAD.MOV.U32 R12, RZ, RZ, 0x1 ;  /* 0x00000001ff0c7424 */ /* 0x000fe400078e00ff */
[----:B------:R-:W-:-:S07]  /*13c50*/  IMAD.MOV.U32 R7, RZ, RZ, R14 ;  /* 0x000000ffff077224 */ /* 0x000fce00078e000e */
[----:B------:R-:W-:Y:S05]  /*13c60*/  WARPSYNC.COLLECTIVE R15, `(.L_x_2414) ;  /* 0x000000000f087348 */ /* 0x000fea0003c00000 */
[----:B------:R0:W1:Y:S02]  /*13c70*/  SHFL.IDX P6, R14, R13, R12, R11 ;  /* 0x0000000c0d0e7389 */ /* 0x00006400000c000b */
[----:B01----:R-:W-:Y:S01]  /*13c80*/  ENDCOLLECTIVE ;  /* 0x000000000000791b */ /* 0x003fe20003800000 */
.L_x_2414:
[----:B------:R-:W-:-:S05]  /*13c90*/  @!P3 LEA R7, P5, R8, R7, 0x1 ;  /* 0x000000070807b211 */ /* 0x000fca00078a08ff */
[----:B------:R-:W-:-:S05]  /*13ca0*/  @!P3 IMAD.X R6, RZ, RZ, R6, P5 ;  /* 0x000000ffff06b224 */ /* 0x000fca00028e0606 */
[----:B------:R-:W-:Y:S01]  /*13cb0*/  @!P3 LOP3.LUT R7, R7, R6, RZ, 0x3c, !PT ;  /* 0x000000060707b212 */ /* 0x000fe200078e3cff */
[----:B------:R-:W-:-:S03]  /*13cc0*/  IMAD.MOV.U32 R13, RZ, RZ, R4 ;  /* 0x000000ffff0d7224 */ /* 0x000fc600078e0004 */
[----:B------:R-:W-:-:S04]  /*13cd0*/  @!P3 LOP3.LUT R6, R7, R6, RZ, 0x3c, !PT ;  /* 0x000000060706b212 */ /* 0x000fc800078e3cff */
[----:B------:R-:W-:Y:S01]  /*13ce0*/  @!P3 LOP3.LUT R7, R7, R6, RZ, 0x3c, !PT ;  /* 0x000000060707b212 */ /* 0x000fe200078e3cff */
[----:B------:R-:W-:-:S07]  /*13cf0*/  IMAD.MOV.U32 R9, RZ, RZ, R14 ;  /* 0x000000ffff097224 */ /* 0x000fce00078e000e */
[----:B------:R-:W-:Y:S05]  /*13d00*/  WARPSYNC.COLLECTIVE R15, `(.L_x_2415) ;  /* 0x000000000f087348 */ /* 0x000fea0003c00000 */
[----:B------:R0:W1:Y:S02]  /*13d10*/  SHFL.IDX P6, R14, R13, R12, R11 ;  /* 0x0000000c0d0e7389 */ /* 0x00006400000c000b */
[----:B01----:R-:W-:Y:S01]  /*13d20*/  ENDCOLLECTIVE ;  /* 0x000000000000791b */ /* 0x003fe20003800000 */
.L_x_2415:
[----:B------:R-:W-:Y:S01]  /*13d30*/  @!PT LDS RZ, [RZ] ;  /* 0x00000000fffff984 */ /* 0x000fe20000000800 */
[----:B------:R-:W-:Y:S01]  /*13d40*/  @!PT LDS RZ, [RZ] ;  /* 0x00000000fffff984 */ /* 0x000fe20000000800 */
[----:B------:R-:W-:Y:S01]  /*13d50*/  @!PT LDS RZ, [RZ] ;  /* 0x00000000fffff984 */ /* 0x000fe20000000800 */
[----:B------:R0:W-:Y:S04]  /*13d60*/  @!P3 LDGSTS.E.BYPASS.LTC128B.128 [R10+0x10400], desc[UR56][R6.64], !P2 ;  /* 0x10400000060abfae */ /* 0x0001e8000d101d78 */
[----:B------:R0:W-:Y:S04]  /*13d70*/  @!P3 LDGSTS.E.BYPASS.LTC128B.128 [R10+0x14400], desc[UR56][R6.64+0x80], !P1 ;  /* 0x14400080060abfae */ /* 0x0001e8000c901d78 */
[----:B------:R0:W-:Y:S01]  /*13d80*/  @!P3 LDGSTS.E.BYPASS.LTC128B.128 [R10+0x18400], desc[UR56][R6.64+0x100], !P0 ;  /* 0x18400100060abfae */ /* 0x0001e2000c101d78 */
[----:B------:R-:W-:Y:S01]  /*13d90*/  ISETP.GE.AND P3, PT, R5, R0, PT ;  /* 0x000000000500720c */ /* 0x000fe20003f66270 */
[----:B------:R-:W-:-:S02]  /*13da0*/  IMAD.MOV.U32 R13, RZ, RZ, R3 ;  /* 0x000000ffff0d7224 */ /* 0x000fc400078e0003 */
[----:B------:R-:W-:Y:S02]  /*13db0*/  IMAD.MOV.U32 R12, RZ, RZ, 0x2 ;  /* 0x00000002ff0c7424 */ /* 0x000fe400078e00ff */
[----:B------:R-:W-:-:S08]  /*13dc0*/  IMAD.MOV.U32 R5, RZ, RZ, R14 ;  /* 0x000000ffff057224 */ /* 0x000fd000078e000e */
[----:B0-----:R-:W-:Y:S05]  /*13dd0*/  WARPSYNC.COLLECTIVE R15, `(.L_x_2416) ;  /* 0x000000000f087348 */ /* 0x001fea0003c00000 */
[----:B------:R1:W2:Y:S02]  /*13de0*/  SHFL.IDX P6, R14, R13, R12, R11 ;  /* 0x0000000c0d0e7389 */ /* 0x0002a400000c000b */
[----:B012---:R-:W-:Y:S01]  /*13df0*/  ENDCOLLECTIVE ;  /* 0x000000000000791b */ /* 0x007fe20003800000 */
.L_x_2416:
[----:B------:R-:W-:-:S05]  /*13e00*/  @!P3 LEA R8, P5, R8, R5, 0x1 ;  /* 0x000000050808b211 */ /* 0x000fca00078a08ff */
[----:B------:R-:W-:Y:S02]  /*13e10*/  @!P3 IMAD.X R5, RZ, RZ, R9, P5 ;  /* 0x000000ffff05b224 */ /* 0x000fe400028e0609 */
[----:B------:R-:W0:Y:S01]  /*13e20*/  S2R R9, SR_TID.X ;  /* 0x0000000000097919 */ /* 0x000e220000002100 */
[----:B------:R-:W-:Y:S02]  /*13e30*/  @!P3 IMAD.MOV.U32 R6, RZ, RZ, R8 ;  /* 0x000000ffff06b224 */ /* 0x000fe400078e0008 */
[----:B------:R-:W-:Y:S02]  /*13e40*/  @!P3 IMAD.MOV.U32 R7, RZ, RZ, R5 ;  /* 0x000000ffff07b224 */ /* 0x000fe400078e0005 */
[----:B------:R-:W-:Y:S02]  /*13e50*/  IMAD.MOV.U32 R13, RZ, RZ, R4 ;  /* 0x000000ffff0d7224 */ /* 0x000fe400078e0004 */
[----:B------:R-:W-:Y:S01]  /*13e60*/  VIADD R5, R2, 0x20 ;  /* 0x0000002002057836 */ /* 0x000fe20000000000 */
[----:B------:R-:W-:Y:S01]  /*13e70*/  @!PT LDS RZ, [RZ] ;  /* 0x00000000fffff984 */ /* 0x000fe20000000800 */
[----:B------:R-:W-:Y:S01]  /*13e80*/  @!PT LDS RZ, [RZ] ;  /* 0x00000000fffff984 */ /* 0x000fe20000000800 */
[----:B------:R-:W-:Y:S01]  /*13e90*/  @!PT LDS RZ, [RZ] ;  /* 0x00000000fffff984 */ /* 0x000fe20000000800 */
[----:B------:R1:W-:Y:S04]  /*13ea0*/  @!P3 LDGSTS.E.BYPASS.LTC128B.128 [R10+0x10c00], desc[UR56][R6.64], !P2 ;  /* 0x10c00000060abfae */ /* 0x0003e8000d101d78 */
[----:B------:R1:W-:Y:S01]  /*13eb0*/  @!P3 LDGSTS.E.BYPASS.LTC128B.128 [R10+0x14c00], desc[UR56][R6.64+0x80], !P1 ;  /* 0x14c00080060abfae */ /* 0x0003e2000c901d78 */
[----:B------:R-:W-:-:S07]  /*13ec0*/  IMAD.MOV.U32 R8, RZ, RZ, R14 ;  /* 0x000000ffff087224 */ /* 0x000fce00078e000e */
[----:B01----:R-:W-:Y:S05]  /*13ed0*/  WARPSYNC.COLLECTIVE R15, `(.L_x_2417) ;  /* 0x000000000f087348 */ /* 0x003fea0003c00000 */
[----:B------:R2:W3:Y:S02]  /*13ee0*/  SHFL.IDX P6, R14, R13, R12, R11 ;  /* 0x0000000c0d0e7389 */ /* 0x0004e400000c000b */
[----:B0123--:R-:W-:Y:S01]  /*13ef0*/  ENDCOLLECTIVE ;  /* 0x000000000000791b */ /* 0x00ffe20003800000 */
.L_x_2417:
[----:B------:R-:W-:Y:S01]  /*13f00*/  @!PT LDS RZ, [RZ] ;  /* 0x00000000fffff984 */ /* 0x000fe20000000800 */
[----:B------:R-:W-:Y:S01]  /*13f10*/  @!PT LDS RZ, [RZ] ;  /* 0x00000000fffff984 */ /* 0x000fe20000000800 */
[----:B------:R-:W-:Y:S01]  /*13f20*/  @!PT LDS RZ, [RZ] ;  /* 0x00000000fffff984 */ /* 0x000fe20000000800 */
[----:B------:R0:W-:Y:S01]  /*13f30*/  @!P3 LDGSTS.E.BYPASS.LTC128B.128 [R10+0x18c00], desc[UR56][R6.64+0x100], !P0 ;  /* 0x18c00100060abfae */ /* 0x0001e2000c101d78 */
[----:B------:R-:W-:Y:S01]  /*13f40*/  ISETP.GE.AND P3, PT, R5, R0, PT ;  /* 0x000000000500720c */ /* 0x000fe20003f66270 */
[----:B------:R-:W-:Y:S02]  /*13f50*/  IMAD.MOV.U32 R13, RZ, RZ, R3 ;  /* 0x000000ffff0d7224 */ /* 0x000fe400078e0003 */
[----:B------:R-:W-:Y:S02]  /*13f60*/  IMAD.MOV.U32 R12, RZ, RZ, 0x3 ;  /* 0x00000003ff0c7424 */ /* 0x000fe400078e00ff */
[----:B------:R-:W-:-:S05]  /*13f70*/  IMAD.SHL.U32 R9, R9, 0x8, RZ ;  /* 0x0000000809097824 */ /* 0x000fca00078e00ff */
[----:B------:R-:W-:Y:S01]  /*13f80*/  LOP3.LUT R9, R9, 0x38, RZ, 0xc0, !PT ;  /* 0x0000003809097812 */ /* 0x000fe200078ec0ff */
[----:B0-----:R-:W-:-:S07]  /*13f90*/  IMAD.MOV.U32 R5, RZ, RZ, R14 ;  /* 0x000000ffff057224 */ /* 0x001fce00078e000e */
[----:B------:R-:W-:Y:S05]  /*13fa0*/  WARPSYNC.COLLECTIVE R15, `(.L_x_2418) ;  /* 0x000000000f087348 */ /* 0x000fea0003c00000 */
[----:B------:R0:W1:Y:S02]  /*13fb0*/  SHFL.IDX P6, R14, R13, R12, R11 ;  /* 0x0000000c0d0e7389 */ /* 0x00006400000c000b */
[----:B01----:R-:W-:Y:S01]  /*13fc0*/  ENDCOLLECTIVE ;  /* 0x000000000000791b */ /* 0x003fe20003800000 */
.L_x_2418:
        /* <DEDUP_REMOVED lines=17> */
.L_x_2419:
[----:B------:R-:W-:Y:S02]  /*140e0*/  IMAD.MOV.U32 R13, RZ, RZ, R3 ;  /* 0x000000ffff0d7224 */ /* 0x000fe400078e0003 */
[----:B------:R-:W-:Y:S02]  /*140f0*/  IMAD.MOV.U32 R12, RZ, RZ, 0x4 ;  /* 0x00000004ff0c7424 */ /* 0x000fe400078e00ff */
[----:B------:R-:W-:-:S07]  /*14100*/  IMAD.MOV.U32 R5, RZ, RZ, R14 ;  /* 0x000000ffff057224 */ /* 0x000fce00078e000e */
[----:B------:R-:W-:Y:S05]  /*14110*/  WARPSYNC.COLLECTIVE R15, `(.L_x_2420) ;  /* 0x000000000f087348 */ /* 0x000fea0003c00000 */
[----:B------:R0:W1:Y:S02]  /*14120*/  SHFL.IDX P6, R14, R13, R12, R11 ;  /* 0x0000000c0d0e7389 */ /* 0x00006400000c000b */
[----:B01----:R-:W-:Y:S01]  /*14130*/  ENDCOLLECTIVE ;  /* 0x000000000000791b */ /* 0x003fe20003800000 */
.L_x_2420:
        /* <DEDUP_REMOVED lines=17> */
.L_x_2421:
[----:B------:R-:W-:Y:S02]  /*14250*/  IMAD.MOV.U32 R13, RZ, RZ, R3 ;  /* 0x000000ffff0d7224 */ /* 0x000fe400078e0003 */
[----:B------:R-:W-:Y:S02]  /*14260*/  IMAD.MOV.U32 R12, RZ, RZ, 0x5 ;  /* 0x00000005ff0c7424 */ /* 0x000fe400078e00ff */
[----:B------:R-:W-:-:S07]  /*14270*/  IMAD.MOV.U32 R5, RZ, RZ, R14 ;  /* 0x000000ffff057224 */ /* 0x000fce00078e000e */
[----:B------:R-:W-:Y:S05]  /*14280*/  WARPSYNC.COLLECTIVE R15, `(.L_x_2422) ;  /* 0x000000000f087348 */ /* 0x000fea0003c00000 */
[----:B------:R0:W1:Y:S02]  /*14290*/  SHFL.IDX P6, R14, R13, R12, R11 ;  /* 0x0000000c0d0e7389 */ /* 0x00006400000c000b */
[----:B01----:R-:W-:Y:S01]  /*142a0*/  ENDCOLLECTIVE ;  /* 0x000000000000791b */ /* 0x003fe20003800000 */
.L_x_2422:
        /* <DEDUP_REMOVED lines=17> */
.L_x_2423:
[----:B------:R-:W-:Y:S02]  /*143c0*/  IMAD.MOV.U32 R13, RZ, RZ, R3 ;  /* 0x000000ffff0d7224 */ /* 0x000fe400078e0003 */
[----:B------:R-:W-:Y:S02]  /*143d0*/  IMAD.MOV.U32 R12, RZ, RZ, 0x6 ;  /* 0x00000006ff0c7424 */ /* 0x000fe400078e00ff */
[----:B------:R-:W-:-:S07]  /*143e0*/  IMAD.MOV.U32 R5, RZ, RZ, R14 ;  /* 0x000000ffff057224 */ /* 0x000fce00078e000e */
[----:B------:R-:W-:Y:S05]  /*143f0*/  WARPSYNC.COLLECTIVE R15, `(.L_x_2424) ;  /* 0x000000000f087348 */ /* 0x000fea0003c00000 */
[----:B------:R0:W1:Y:S02]  /*14400*/  SHFL.IDX P6, R14, R13, R12, R11 ;  /* 0x0000000c0d0e7389 */ /* 0x00006400000c000b */
[----:B01----:R-:W-:Y:S01]  /*14410*/  ENDCOLLECTIVE ;  /* 0x000000000000791b */ /* 0x003fe20003800000 */
.L_x_2424:
        /* <DEDUP_REMOVED lines=15> */
.L_x_2425:
        /* <DEDUP_REMOVED lines=8> */
.L_x_2426:
        /* <DEDUP_REMOVED lines=14> */
.L_x_2427:
[----:B------:R-:W-:Y:S01]  /*14670*/  @!PT LDS RZ, [RZ] ;  /* 0x00000000fffff984 */ /* 0x000fe20000000800 */
[----:B------:R-:W-:Y:S01]  /*14680*/  @!PT LDS RZ, [RZ] ;  /* 0x00000000fffff984 */ /* 0x000fe20000000800 */
[----:B------:R-:W-:Y:S01]  /*14690*/  @!PT LDS RZ, [RZ] ;  /* 0x00000000fffff984 */ /* 0x000fe20000000800 */
[----:B------:R3:W-:Y:S01]  /*146a0*/  @!P4 LDGSTS.E.BYPASS.LTC128B.128 [R10+0x1b400], desc[UR56][R6.64+0x100], !P0 ;  /* 0x1b400100060acfae */ /* 0x0007e2000c101d78 */
[----:B------:R-:W-:Y:S01]  /*146b0*/  IMAD.MOV.U32 R3, RZ, RZ, R14 ;  /* 0x000000ffff037224 */ /* 0x000fe200078e000e */
[----:B------:R-:W-:Y:S06]  /*146c0*/  BRA `(.L_x_2428) ;  /* 0xffffffb0004c7947 */ /* 0x000fec000383ffff */
.L_x_2314:
[----:B0-----:R0:W3:Y:S02]  /*146d0*/  SYNCS.PHASECHK.TRANS64.TRYWAIT P0, [R18+URZ+0x34820], R0 ;  /* 0x03482000120075a7 */ /* 0x0010e4000800017f */
[----:B---3--:R-:W-:Y:S05]  /*146e0*/  @!P0 NANOSLEEP.SYNCS 0x989680 ;  /* 0x009896800000895d */ /* 0x008fea0003900000 */
[----:B------:R-:W3:Y:S02]  /*146f0*/  @!P0 SYNCS.PHASECHK.TRANS64 P0, [R18+URZ+0x34820], R0 ;  /* 0x03482000120085a7 */ /* 0x000ee4000800007f */
[----:B---3--:R-:W-:Y:S05]  /*14700*/  @!P0 BRA `(.L_x_2314) ;  /* 0xfffffffc00f08947 */ /* 0x008fea000383ffff */
[----:B------:R-:W-:Y:S05]  /*14710*/  BRA `(.L_x_2429) ;  /* 0xffffffb000cc7947 */ /* 0x000fea000383ffff */
.L_x_2323:
[----:B-1----:R1:W2:Y:S02]  /*14720*/  SYNCS.PHASECHK.TRANS64.TRYWAIT P0, [R3+URZ+0x34840], R2 ;  /* 0x03484002030075a7 */ /* 0x0022a4000800017f */
[----:B--2---:R-:W-:Y:S05]  /*14730*/  @!P0 NANOSLEEP.SYNCS 0x989680 ;  /* 0x009896800000895d */ /* 0x004fea0003900000 */
[----:B------:R-:W2:Y:S02]  /*14740*/  @!P0 SYNCS.PHASECHK.TRANS64 P0, [R3+URZ+0x34840], R2 ;  /* 0x03484002030085a7 */ /* 0x000ea4000800007f */
[----:B--2---:R-:W-:Y:S05]  /*14750*/  @!P0 BRA `(.L_x_2323) ;  /* 0xfffffffc00f08947 */ /* 0x004fea000383ffff */
[----:B------:R-:W-:Y:S05]  /*14760*/  BRA `(.L_x_2430) ;  /* 0xffffffb400a87947 */ /* 0x000fea000383ffff */
.L_x_2330:
[----:B-1----:R1:W2:Y:S02]  /*14770*/  SYNCS.PHASECHK.TRANS64.TRYWAIT P0, [R3+URZ+0x60], R2 ;  /* 0x00006002030075a7 */ /* 0x0022a4000800017f */
[----:B--2---:R-:W-:Y:S05]  /*14780*/  @!P0 NANOSLEEP.SYNCS 0x989680 ;  /* 0x009896800000895d */ /* 0x004fea0003900000 */
[----:B------:R-:W2:Y:S02]  /*14790*/  @!P0 SYNCS.PHASECHK.TRANS64 P0, [R3+URZ+0x60], R2 ;  /* 0x00006002030085a7 */ /* 0x000ea4000800007f */
[----:B--2---:R-:W-:Y:S05]  /*147a0*/  @!P0 BRA `(.L_x_2330) ;  /* 0xfffffffc00f08947 */ /* 0x004fea000383ffff */
[----:B------:R-:W-:Y:S05]  /*147b0*/  BRA `(.L_x_2431) ;  /* 0xffffffb800b87947 */ /* 0x000fea000383ffff */
.L_x_2339:
[----:B-1----:R1:W2:Y:S02]  /*147c0*/  SYNCS.PHASECHK.TRANS64.TRYWAIT P0, [R3+URZ+0x34840], R2 ;  /* 0x03484002030075a7 */ /* 0x0022a4000800017f */
[----:B--2---:R-:W-:Y:S05]  /*147d0*/  @!P0 NANOSLEEP.SYNCS 0x989680 ;  /* 0x009896800000895d */ /* 0x004fea0003900000 */
[----:B------:R-:W2:Y:S02]  /*147e0*/  @!P0 SYNCS.PHASECHK.TRANS64 P0, [R3+URZ+0x34840], R2 ;  /* 0x03484002030085a7 */ /* 0x000ea4000800007f */
[----:B--2---:R-:W-:Y:S05]  /*147f0*/  @!P0 BRA `(.L_x_2339) ;  /* 0xfffffffc00f08947 */ /* 0x004fea000383ffff */
[----:B------:R-:W-:Y:S05]  /*14800*/  BRA `(.L_x_2432) ;  /* 0xffffffc000487947 */ /* 0x000fea000383ffff */
.L_x_2346:
[----:B0-----:R0:W1:Y:S02]  /*14810*/  SYNCS.PHASECHK.TRANS64.TRYWAIT P0, [R2+URZ+0x60], R3 ;  /* 0x00006003020075a7 */ /* 0x001064000800017f */
[----:B-1----:R-:W-:Y:S05]  /*14820*/  @!P0 NANOSLEEP.SYNCS 0x989680 ;  /* 0x009896800000895d */ /* 0x002fea0003900000 */
[----:B------:R-:W1:Y:S02]  /*14830*/  @!P0 SYNCS.PHASECHK.TRANS64 P0, [R2+URZ+0x60], R3 ;  /* 0x00006003020085a7 */ /* 0x000e64000800007f */
[----:B-1----:R-:W-:Y:S05]  /*14840*/  @!P0 BRA `(.L_x_2346) ;  /* 0xfffffffc00f08947 */ /* 0x002fea000383ffff */
[----:B------:R-:W-:Y:S05]  /*14850*/  BRA `(.L_x_2433) ;  /* 0xffffffc400587947 */ /* 0x000fea000383ffff */
.L_x_2355:
[----:B--2---:R2:W3:Y:S02]  /*14860*/  SYNCS.PHASECHK.TRANS64.TRYWAIT P0, [R2+URZ+0x34840], R3 ;  /* 0x03484003020075a7 */ /* 0x0044e4000800017f */
[----:B---3--:R-:W-:Y:S05]  /*14870*/  @!P0 NANOSLEEP.SYNCS 0x989680 ;  /* 0x009896800000895d */ /* 0x008fea0003900000 */
[----:B------:R-:W3:Y:S02]  /*14880*/  @!P0 SYNCS.PHASECHK.TRANS64 P0, [R2+URZ+0x34840], R3 ;  /* 0x03484003020085a7 */ /* 0x000ee4000800007f */
[----:B---3--:R-:W-:Y:S05]  /*14890*/  @!P0 BRA `(.L_x_2355) ;  /* 0xfffffffc00f08947 */ /* 0x008fea000383ffff */
[----:B------:R-:W-:Y:S05]  /*148a0*/  BRA `(.L_x_2434) ;  /* 0xffffffc800b87947 */ /* 0x000fea000383ffff */
.L_x_2362:
[----:B0-----:R0:W1:Y:S02]  /*148b0*/  SYNCS.PHASECHK.TRANS64.TRYWAIT P0, [R2+URZ+0x60], R5 ;  /* 0x00006005020075a7 */ /* 0x001064000800017f */
[----:B-1----:R-:W-:Y:S05]  /*148c0*/  @!P0 NANOSLEEP.SYNCS 0x989680 ;  /* 0x009896800000895d */ /* 0x002fea0003900000 */
[----:B------:R-:W1:Y:S02]  /*148d0*/  @!P0 SYNCS.PHASECHK.TRANS64 P0, [R2+URZ+0x60], R5 ;  /* 0x00006005020085a7 */ /* 0x000e64000800007f */
[----:B-1----:R-:W-:Y:S05]  /*148e0*/  @!P0 BRA `(.L_x_2362) ;  /* 0xfffffffc00f08947 */ /* 0x002fea000383ffff */
[----:B------:R-:W-:Y:S05]  /*148f0*/  BRA `(.L_x_2435) ;  /* 0xffffffcc00c87947 */ /* 0x000fea000383ffff */
.L_x_2373:
[----:B--2---:R2:W3:Y:S02]  /*14900*/  SYNCS.PHASECHK.TRANS64.TRYWAIT P0, [R0+URZ+0x34860], R2 ;  /* 0x03486002000075a7 */ /* 0x0044e4000800017f */
[----:B---3--:R-:W-:Y:S05]  /*14910*/  @!P0 NANOSLEEP.SYNCS 0x989680 ;  /* 0x009896800000895d */ /* 0x008fea0003900000 */
[----:B------:R-:W3:Y:S02]  /*14920*/  @!P0 SYNCS.PHASECHK.TRANS64 P0, [R0+URZ+0x34860], R2 ;  /* 0x03486002000085a7 */ /* 0x000ee4000800007f */
[----:B---3--:R-:W-:Y:S05]  /*14930*/  @!P0 BRA `(.L_x_2373) ;  /* 0xfffffffc00f08947 */ /* 0x008fea000383ffff */
[----:B------:R-:W-:Y:S05]  /*14940*/  BRA `(.L_x_2436) ;  /* 0xffffffd400147947 */ /* 0x000fea000383ffff */
.L_x_2380:
[----:B------:R-:W2:Y:S01]  /*14950*/  LDL R0, [R1] ;  /* 0x0000000001007983 */ /* 0x000ea20000100800 */
[----:B------:R-:W-:Y:S01]  /*14960*/  BSSY B0, `(.L_x_2437) ;  /* 0x0000008000007945 */ /* 0x000fe20003800000 */
[----:B0-----:R-:W-:Y:S02]  /*14970*/  IMAD.MOV.U32 R12, RZ, RZ, RZ ;  /* 0x000000ffff0c7224 */ /* 0x001fe400078e00ff */
[----:B------:R-:W-:Y:S02]  /*14980*/  IMAD.MOV.U32 R11, RZ, RZ, 0x1f ;  /* 0x0000001fff0b7424 */ /* 0x000fe400078e00ff */
[----:B------:R-:W-:Y:S02]  /*14990*/  IMAD.MOV.U32 R15, RZ, RZ, -0x1 ;  /* 0xffffffffff0f7424 */ /* 0x000fe400078e00ff */
[----:B--2---:R-:W-:-:S07]  /*149a0*/  IMAD.MOV.U32 R13, RZ, RZ, R0 ;  /* 0x000000ffff0d7224 */ /* 0x004fce00078e0000 */
[----:B-1-3--:R-:W-:Y:S05]  /*149b0*/  WARPSYNC.COLLECTIVE R15, `(.L_x_2438) ;  /* 0x000000000f087348 */ /* 0x00afea0003c00000 */
[----:B------:R0:W2:Y:S02]  /*149c0*/  SHFL.IDX P6, R14, R13, R12, R11 ;  /* 0x0000000c0d0e7389 */ /* 0x0000a400000c000b */
[----:B0123--:R-:W-:Y:S01]  /*149d0*/  ENDCOLLECTIVE ;  /* 0x000000000000791b */ /* 0x00ffe20003800000 */
.L_x_2438:
[----:B------:R-:W-:Y:S05]  /*149e0*/  BSYNC B0 ;  /* 0x0000000000007941 */ /* 0x000fea0003800000 */
.L_x_2437:
        /* <DEDUP_REMOVED lines=9> */
.L_x_2439:
        /* <DEDUP_REMOVED lines=11> */
[----:B------:R-:W-:Y:S02]  /*14b30*/  CS2R R6, SRZ ;  /* 0x0000000000067805 */ /* 0x000fe4000001ff00 */
[C---:B------:R-:W-:Y:S02]  /*14b40*/  ISETP.GE.U32.AND P2, PT, R10.reuse, 0x2, PT ;  /* 0x000000020a00780c */ /* 0x040fe40003f46070 */
[C---:B------:R-:W-:Y:S02]  /*14b50*/  ISETP.GE.U32.AND P3, PT, R10.reuse, 0x4, PT ;  /* 0x000000040a00780c */ /* 0x040fe40003f66070 */
[C---:B------:R-:W-:Y:S02]  /*14b60*/  ISETP.GE.U32.AND P4, PT, R10.reuse, 0x8, PT ;  /* 0x000000080a00780c */ /* 0x040fe40003f86070 */
[----:B------:R-:W-:Y:S01]  /*14b70*/  ISETP.GE.U32.AND P5, PT, R10, 0x10, PT ;  /* 0x000000100a00780c */ /* 0x000fe20003fa6070 */
[----:B--2---:R-:W-:-:S02]  /*14b80*/  @!P1 IMAD.MOV.U32 R6, RZ, RZ, R5 ;  /* 0x000000ffff069224 */ /* 0x004fc400078e0005 */
[----:B------:R-:W-:Y:S02]  /*14b90*/  IMAD.MOV.U32 R5, RZ, RZ, RZ ;  /* 0x000000ffff057224 */ /* 0x000fe400078e00ff */
[----:B---3--:R-:W-:Y:S01]  /*14ba0*/  @!P1 IMAD.MOV.U32 R7, RZ, RZ, R2 ;  /* 0x000000ffff079224 */ /* 0x008fe200078e0002 */
[----:B------:R-:W-:-:S03]  /*14bb0*/  ISETP.NE.AND P1, PT, R10, RZ, PT ;  /* 0x000000ff0a00720c */ /* 0x000fc60003f25270 */
[----:B------:R-:W-:-:S04]  /*14bc0*/  IMAD R2, R7, R6, RZ ;  /* 0x0000000607027224 */ /* 0x000fc800078e02ff */
[----:B------:R-:W-:-:S07]  /*14bd0*/  IMAD.MOV.U32 R13, RZ, RZ, R2 ;  /* 0x000000ffff0d7224 */ /* 0x000fce00078e0002 */
[----:B------:R-:W-:Y:S05]  /*14be0*/  WARPSYNC.COLLECTIVE R15, `(.L_x_2440) ;  /* 0x000000000f087348 */ /* 0x000fea0003c00000 */
[----:B------:R0:W1:Y:S02]  /*14bf0*/  SHFL.UP P6, R14, R13, R12, R11 ;  /* 0x0400000c0d0e7389 */ /* 0x00006400000c000b */
[----:B01----:R-:W-:Y:S01]  /*14c00*/  ENDCOLLECTIVE ;  /* 0x000000000000791b */ /* 0x003fe20003800000 */
.L_x_2440:
        /* <DEDUP_REMOVED lines=8> */
.L_x_2441:
        /* <DEDUP_REMOVED lines=8> */
.L_x_2442:
        /* <DEDUP_REMOVED lines=8> */
.L_x_2443:
        /* <DEDUP_REMOVED lines=8> */
.L_x_2444:
        /* <DEDUP_REMOVED lines=9> */
.L_x_2445:
[----:B------:R-:W-:Y:S01]  /*14ea0*/  IMAD.MOV.U32 R9, RZ, RZ, R14 ;  /* 0x000000ffff097224 */ /* 0x000fe200078e000e */
[----:B------:R-:W-:Y:S06]  /*14eb0*/  BRA `(.L_x_2446) ;  /* 0xffffffd400887947 */ /* 0x000fec000383ffff */
.L_x_2383:
        /* <DEDUP_REMOVED lines=8> */
.L_x_2448:
[----:B------:R-:W-:Y:S05]  /*14f40*/  BSYNC B0 ;  /* 0x0000000000007941 */ /* 0x000fea0003800000 */
.L_x_2447:
        /* <DEDUP_REMOVED lines=10> */
.L_x_2449:
        /* <DEDUP_REMOVED lines=8> */
.L_x_2450:
        /* <DEDUP_REMOVED lines=8> */
.L_x_2451:
        /* <DEDUP_REMOVED lines=8> */
.L_x_2452:
        /* <DEDUP_REMOVED lines=9> */
.L_x_2453:
[----:B------:R-:W-:Y:S01]  /*15200*/  IMAD.MOV.U32 R9, RZ, RZ, R14 ;  /* 0x000000ffff097224 */ /* 0x000fe200078e000e */
[----:B------:R-:W-:Y:S06]  /*15210*/  BRA `(.L_x_2454) ;  /* 0xffffffd4005c7947 */ /* 0x000fec000383ffff */
.L_x_2385:
[----:B------:R-:W-:Y:S01]  /*15220*/  BSSY B0, `(.L_x_2455) ;  /* 0x0000006000007945 */ /* 0x000fe20003800000 */
[----:B------:R-:W-:Y:S01]  /*15230*/  PLOP3.LUT P6, PT, P6, PT, PT, 0x8, 0x0 ;  /* 0x000000000000781c */ /* 0x000fe200037ce170 */
[----:B------:R-:W-:-:S12]  /*15240*/  IMAD.MOV.U32 R15, RZ, RZ, -0x1 ;  /* 0xffffffffff0f7424 */ /* 0x000fd800078e00ff */
[----:B0-----:R-:W-:Y:S05]  /*15250*/  WARPSYNC.COLLECTIVE R15, `(.L_x_2456) ;  /* 0x000000000f087348 */ /* 0x001fea0003c00000 */
[----:B------:R-:W-:Y:S01]  /*15260*/  VOTE.ANY R14, PT, P6 ;  /* 0x00000000000e7806 */ /* 0x000fe200030e0100 */
[----:B0-----:R-:W-:Y:S06]  /*15270*/  ENDCOLLECTIVE ;  /* 0x000000000000791b */ /* 0x001fec0003800000 */
.L_x_2456:
[----:B------:R-:W-:Y:S05]  /*15280*/  BSYNC B0 ;  /* 0x0000000000007941 */ /* 0x000fea0003800000 */
.L_x_2455:
        /* <DEDUP_REMOVED lines=10> */
.L_x_2457:
[----:B------:R-:W-:Y:S02]  /*15330*/  IMAD.MOV.U32 R13, RZ, RZ, R7 ;  /* 0x000000ffff0d7224 */ /* 0x000fe400078e0007 */
[----:B------:R-:W-:-:S07]  /*15340*/  IMAD.MOV.U32 R0, RZ, RZ, R14 ;  /* 0x000000ffff007224 */ /* 0x000fce00078e000e */
[----:B------:R-:W-:Y:S05]  /*15350*/  WARPSYNC.COLLECTIVE R15, `(.L_x_2458) ;  /* 0x000000000f087348 */ /* 0x000fea0003c00000 */
[----:B------:R0:W1:Y:S02]  /*15360*/  SHFL.IDX P6, R14, R13, R12, R11 ;  /* 0x0000000c0d0e7389 */ /* 0x00006400000c000b */
[----:B01----:R-:W-:Y:S01]  /*15370*/  ENDCOLLECTIVE ;  /* 0x000000000000791b */ /* 0x003fe20003800000 */
.L_x_2458:
[----:B------:R-:W-:Y:S02]  /*15380*/  IMAD.MOV.U32 R7, RZ, RZ, R14 ;  /* 0x000000ffff077224 */ /* 0x000fe400078e000e */
[----:B------:R-:W-:-:S05]  /*15390*/  IMAD.IADD R6, R10, 0x1, R16 ;  /* 0x000000010a067824 */ /* 0x000fca00078e0210 */
[----:B------:R0:W-:Y:S01]  /*153a0*/  STL [R1+0xc], R6 ;  /* 0x00000c0601007387 */ /* 0x0001e20000100800 */
[----:B------:R-:W-:Y:S05]  /*153b0*/  BRA `(.L_x_2459) ;  /* 0xffffffd4003c7947 */ /* 0x000fea000383ffff */
.L_x_2387:
        /* <DEDUP_REMOVED lines=8> */
.L_x_2461:
[----:B------:R-:W-:Y:S05]  /*15440*/  BSYNC B0 ;  /* 0x0000000000007941 */ /* 0x000fea0003800000 */
.L_x_2460:
[----:B------:R-:W-:Y:S01]  /*15450*/  IMAD.MOV.U32 R2, RZ, RZ, R14 ;  /* 0x000000ffff027224 */ /* 0x000fe200078e000e */
[----:B------:R-:W-:Y:S06]  /*15460*/  BRA `(.L_x_2462) ;  /* 0xffffffd400287947 */ /* 0x000fec000383ffff */
.L_x_2393:
[----:B0-----:R0:W1:Y:S02]  /*15470*/  SYNCS.PHASECHK.TRANS64.TRYWAIT P0, [R0+URZ+0x34820], R3 ;  /* 0x03482003000075a7 */ /* 0x001064000800017f */
[----:B-1----:R-:W-:Y:S05]  /*15480*/  @!P0 NANOSLEEP.SYNCS 0x989680 ;  /* 0x009896800000895d */ /* 0x002fea0003900000 */
[----:B------:R-:W1:Y:S02]  /*15490*/  @!P0 SYNCS.PHASECHK.TRANS64 P0, [R0+URZ+0x34820], R3 ;  /* 0x03482003000085a7 */ /* 0x000e64000800007f */
[----:B-1----:R-:W-:Y:S05]  /*154a0*/  @!P0 BRA `(.L_x_2393) ;  /* 0xfffffffc00f08947 */ /* 0x002fea000383ffff */
[----:B------:R-:W-:Y:S05]  /*154b0*/  BRA `(.L_x_2463) ;  /* 0xffffffdc00c87947 */ /* 0x000fea000383ffff */
.L_x_2394:
        /* <DEDUP_REMOVED lines=11> */
.L_x_2465:
[----:B------:R-:W-:Y:S05]  /*15570*/  BSYNC B0 ;  /* 0x0000000000007941 */ /* 0x000fea0003800000 */
.L_x_2464:
[----:B------:R-:W-:Y:S05]  /*15580*/  BRA `(.L_x_2466) ;  /* 0xffffffdc00b07947 */ /* 0x000fea000383ffff */
.L_x_2397:
[----:B------:R-:W-:Y:S01]  /*15590*/  BSSY B1, `(.L_x_2467) ;  /* 0x0000006000017945 */ /* 0x000fe20003800000 */
[----:B------:R-:W-:-:S07]  /*155a0*/  IMAD.MOV.U32 R15, RZ, RZ, -0x1 ;  /* 0xffffffffff0f7424 */ /* 0x000fce00078e00ff */
[----:B01----:R-:W-:Y:S05]  /*155b0*/  WARPSYNC.COLLECTIVE R15, `(.L_x_2468) ;  /* 0x000000000f0c7348 */ /* 0x003fea0003c00000 */
[----:B------:R-:W-:Y:S02]  /*155c0*/  ELECT P6, UR62, PT ;  /* 0x00000000003e782f */ /* 0x000fe400038c0000 */
[----:B------:R-:W-:Y:S01]  /*155d0*/  MOV R14, UR62 ;  /* 0x0000003e000e7c02 */ /* 0x000fe20008000f00 */
[----:B01----:R-:W-:Y:S10]  /*155e0*/  ENDCOLLECTIVE ;  /* 0x000000000000791b */ /* 0x003ff40003800000 */
.L_x_2468:
[----:B------:R-:W-:Y:S05]  /*155f0*/  BSYNC B1 ;  /* 0x0000000000017941 */ /* 0x000fea0003800000 */
.L_x_2467:
[----:B------:R-:W-:Y:S05]  /*15600*/  BRA `(.L_x_2469) ;  /* 0xffffffdc00a87947 */ /* 0x000fea000383ffff */
.L_x_2399:
[----:B0-----:R0:W1:Y:S02]  /*15610*/  SYNCS.PHASECHK.TRANS64.TRYWAIT P0, [R6+URZ], R5 ;  /* 0x00000005060075a7 */ /* 0x001064000800017f */
[----:B-1----:R-:W-:Y:S05]  /*15620*/  @!P0 NANOSLEEP.SYNCS 0x989680 ;  /* 0x009896800000895d */ /* 0x002fea0003900000 */
[----:B------:R-:W1:Y:S02]  /*15630*/  @!P0 SYNCS.PHASECHK.TRANS64 P0, [R6+URZ], R5 ;  /* 0x00000005060085a7 */ /* 0x000e64000800007f */
[----:B-1----:R-:W-:Y:S05]  /*15640*/  @!P0 BRA `(.L_x_2399) ;  /* 0xfffffffc00f08947 */ /* 0x002fea000383ffff */
[----:B------:R-:W-:Y:S05]  /*15650*/  BRA `(.L_x_2470) ;  /* 0xffffffdc00e07947 */ /* 0x000fea000383ffff */
.L_x_2400:
[----:B-1----:R1:W2:Y:S02]  /*15660*/  SYNCS.PHASECHK.TRANS64.TRYWAIT P0, [R7+URZ], R2 ;  /* 0x00000002070075a7 */ /* 0x0022a4000800017f */
[----:B--2---:R-:W-:Y:S05]  /*15670*/  @!P0 NANOSLEEP.SYNCS 0x989680 ;  /* 0x009896800000895d */ /* 0x004fea0003900000 */
[----:B------:R-:W2:Y:S02]  /*15680*/  @!P0 SYNCS.PHASECHK.TRANS64 P0, [R7+URZ], R2 ;  /* 0x00000002070085a7 */ /* 0x000ea4000800007f */
[----:B--2---:R-:W-:Y:S05]  /*15690*/  @!P0 BRA `(.L_x_2400) ;  /* 0xfffffffc00f08947 */ /* 0x004fea000383ffff */
[----:B------:R-:W-:Y:S05]  /*156a0*/  BRA `(.L_x_2471) ;  /* 0xffffffdc00d47947 */ /* 0x000fea000383ffff */
.L_x_2402:
[----:B--2---:R2:W3:Y:S02]  /*156b0*/  SYNCS.PHASECHK.TRANS64.TRYWAIT P0, [R4+URZ], R5 ;  /* 0x00000005040075a7 */ /* 0x0044e4000800017f */
[----:B---3--:R-:W-:Y:S05]  /*156c0*/  @!P0 NANOSLEEP.SYNCS 0x989680 ;  /* 0x009896800000895d */ /* 0x008fea0003900000 */
[----:B------:R-:W3:Y:S02]  /*156d0*/  @!P0 SYNCS.PHASECHK.TRANS64 P0, [R4+URZ], R5 ;  /* 0x00000005040085a7 */ /* 0x000ee4000800007f */
[----:B---3--:R-:W-:Y:S05]  /*156e0*/  @!P0 BRA `(.L_x_2402) ;  /* 0xfffffffc00f08947 */ /* 0x008fea000383ffff */
[----:B------:R-:W-:Y:S05]  /*156f0*/  BRA `(.L_x_2472) ;  /* 0xffffffdc00d87947 */ /* 0x000fea000383ffff */
.L_x_2473:
        /* <DEDUP_REMOVED lines=16> */
.L_x_14994:


//--------------------- .text._ZN7cutlass13device_kernelIN5flash11enable_sm90INS1_16FlashAttnFwdSm90INS1_25CollectiveMainloopFwdSm90ILi2EN4cute5tupleIJNS5_1CILi1EEES8_S8_EEENS6_IJNS7_ILi128EEESA_NS7_ILi192EEEEEELi128ENS_10bfloat16_tEfNS_4arch4Sm90ELb1ELb0ELb0ELb1ELb0ELb1ELb0ELb1ELb1ELb1ELb1ELb0EEENS1_21CollectiveEpilogueFwdINS6_IJSA_SA_SA_EEES9_SD_SF_Li256ELb1ELb1ELb1ELb0EEENS1_36VarlenDynamicPersistentTileSchedulerILi128ELi128ELi256ELi128ELb1ELb1ELb1ELb1ELb1ELb1EEEEEEEEEvNT_6ParamsE --------------------------
	.section	.text._ZN7cutlass13device_kernelIN5flash11enable_sm90INS1_16FlashAttnFwdSm90INS1_25CollectiveMainloopFwdSm90ILi2EN4cute5tupleIJNS5_1CILi1EEES8_S8_EEENS6_IJNS7_ILi128EEESA_NS7_ILi192EEEEEELi128ENS_10bfloat16_tEfNS_4arch4Sm90ELb1ELb0ELb0ELb1ELb0ELb1ELb0ELb1ELb1ELb1ELb1ELb0EEENS1_21CollectiveEpilogueFwdINS6_IJSA_SA_SA_EEES9_SD_SF_Li256ELb1ELb1ELb1ELb0EEENS1_36VarlenDynamicPersistentTileSchedulerILi128ELi128ELi256ELi128ELb1ELb1ELb1ELb1ELb1ELb1EEEEEEEEEvNT_6ParamsE,"ax",@progbits
	.align	128
.text._ZN7cutlass13device_kernelIN5flash11enable_sm90INS1_16FlashAttnFwdSm90INS1_25CollectiveMainloopFwdSm90ILi2EN4cute5tupleIJNS5_1CILi1EEES8_S8_EEENS6_IJNS7_ILi128EEESA_NS7_ILi192EEEEEELi128ENS_10bfloat16_tEfNS_4arch4Sm90ELb1ELb0ELb0ELb1ELb0ELb1ELb0ELb1ELb1ELb1ELb1ELb0EEENS1_21CollectiveEpilogueFwdINS6_IJSA_SA_SA_EEES9_SD_SF_Li256ELb1ELb1ELb1ELb0EEENS1_36VarlenDynamicPersistentTileSchedulerILi128ELi128ELi256ELi128ELb1ELb1ELb1ELb1ELb1ELb1EEEEEEEEEvNT_6ParamsE:
        .type           _ZN7cutlass13device_kernelIN5flash11enable_sm90INS1_16FlashAttnFwdSm90INS1_25CollectiveMainloopFwdSm90ILi2EN4cute5tupleIJNS5_1CILi1EEES8_S8_EEENS6_IJNS7_ILi128EEESA_NS7_ILi192EEEEEELi128ENS_10bfloat16_tEfNS_4arch4Sm90ELb1ELb0ELb0ELb1ELb0ELb1ELb0ELb1ELb1ELb1ELb1ELb0EEENS1_21CollectiveEpilogueFwdINS6_IJSA_SA_SA_EEES9_SD_SF_Li256ELb1ELb1ELb1ELb0EEENS1_36VarlenDynamicPersistentTileSchedulerILi128ELi128ELi256ELi128ELb1ELb1ELb1ELb1ELb1ELb1EEEEEEEEEvNT_6ParamsE,@function
        .size           _ZN7cutlass13device_kernelIN5flash11enable_sm90INS1_16FlashAttnFwdSm90INS1_25CollectiveMainloopFwdSm90ILi2EN4cute5tupleIJNS5_1CILi1EEES8_S8_EEENS6_IJNS7_ILi128EEESA_NS7_ILi192EEEEEELi128ENS_10bfloat16_tEfNS_4arch4Sm90ELb1ELb0ELb0ELb1ELb0ELb1ELb0ELb1ELb1ELb1ELb1ELb0EEENS1_21CollectiveEpilogueFwdINS6_IJSA_SA_SA_EEES9_SD_SF_Li256ELb1ELb1ELb1ELb0EEENS1_36VarlenDynamicPersistentTileSchedulerILi128ELi128ELi256ELi128ELb1ELb1ELb1ELb1ELb1ELb1EEEEEEEEEvNT_6ParamsE,(.L_x_14995 - _ZN7cutlass13device_kernelIN5flash11enable_sm90INS1_16FlashAttnFwdSm90INS1_25CollectiveMainloopFwdSm90ILi2EN4cute5tupleIJNS5_1CILi1EEES8_S8_EEENS6_IJNS7_ILi128EEESA_NS7_ILi192EEEEEELi128ENS_10bfloat16_tEfNS_4arch4Sm90ELb1ELb0ELb0ELb1ELb0ELb1ELb0ELb1ELb1ELb1ELb1ELb0EEENS1_21CollectiveEpilogueFwdINS6_IJSA_SA_SA_EEES9_SD_SF_Li256ELb1ELb1ELb1ELb0EEENS1_36VarlenDynamicPersistentTileSchedulerILi128ELi128ELi256ELi128ELb1ELb1ELb1ELb1ELb1ELb1EEEEEEEEEvNT_6ParamsE)
        .other          _ZN7cutlass13device_kernelIN5flash11enable_sm90INS1_16FlashAttnFwdSm90INS1_25CollectiveMainloopFwdSm90ILi2EN4cute5tupleIJNS5_1CILi1EEES8_S8_EEENS6_IJNS7_ILi128EEESA_NS7_ILi192EEEEEELi128ENS_10bfloat16_tEfNS_4arch4Sm90ELb1ELb0ELb0ELb1ELb0ELb1ELb0ELb1ELb1ELb1ELb1ELb0EEENS1_21CollectiveEpilogueFwdINS6_IJSA_SA_SA_EEES9_SD_SF_Li256ELb1ELb1ELb1ELb0EEENS1_36VarlenDynamicPersistentTileSchedulerILi128ELi128ELi256ELi128ELb1ELb1ELb1ELb1ELb1ELb1EEEEEEEEEvNT_6ParamsE,@"STO_CUDA_ENTRY STV_DEFAULT"
_ZN7cutlass13device_kernelIN5flash11enable_sm90INS1_16FlashAttnFwdSm90INS1_25CollectiveMainloopFwdSm90ILi2EN4cute5tupleIJNS5_1CILi1EEES8_S8_EEENS6_IJNS7_ILi128EEESA_NS7_ILi192EEEEEELi128ENS_10bfloat16_tEfNS_4arch4Sm90ELb1ELb0ELb0ELb1ELb0ELb1ELb0ELb1ELb1ELb1ELb1ELb0EEENS1_21CollectiveEpilogueFwdINS6_IJSA_SA_SA_EEES9_SD_SF_Li256ELb1ELb1ELb1ELb0EEENS1_36VarlenDynamicPersistentTileSchedulerILi128ELi128ELi256ELi128ELb1ELb1ELb1ELb1ELb1ELb1EEEEEEEEEvNT_6ParamsE:
        /* <DEDUP_REMOVED lines=24> */
.L_x_2475:
[----:B------:R-:W-:Y:S05]  /*0180*/  BSYNC B0 ;  /* 0x0000000000007941 */ /* 0x000fea0003800000 */
.L_x_2474:
        /* <DEDUP_REMOVED lines=41> */
.L_x_2476:
        /* <DEDUP_REMOVED lines=22> */
.L_x_2477:
        /* <DEDUP_REMOVED lines=18> */
.L_x_2478:
        /* <DEDUP_REMOVED lines=22> */
.L_x_2479:
        /* <DEDUP_REMOVED lines=22> */
.L_x_2480:
        /* <DEDUP_REMOVED lines=10> */
.L_x_2483:
        /* <DEDUP_REMOVED lines=28> */
[----:B------:R-:W-:Y:S02]  /*0bc0*/  LOP3.LUT R5, R3, 0xffffff80, RZ, 0xc0, !PT ;  /* 0xffffff8003057812 */ /* 0x000fe400078ec0ff */
[----:B------:R-:W-:Y:S01]  /*0bd0*/  SHF.R.S32.HI R7, RZ, 0x4, R4 ;  /* 0x00000004ff077819 */ /* 0x000fe20000011404 */
[----:B------:R-:W-:Y:S01]  /*0be0*/  ULOP3.LUT UR5, UR5, 0x1, URZ, 0xfc, !UPT ;  /* 0x0000000105057892 */ /* 0x000fe2000f8efc3f */
[----:B------:R-:W-:Y:S01]  /*0bf0*/  LEA.HI R196, R0, R18, RZ, 0x5 ;  /* 0x0000001200c47211 */ /* 0x000fe200078f28ff */
[----:B------:R-:W-:Y:S01]  /*0c00*/  IMAD.IADD R24, R18, 0x1, -R5 ;  /* 0x0000000112187824 */ /* 0x000fe200078e0a05 */
[----:B------:R-:W-:-:S02]  /*0c10*/  LOP3.LUT R5, R4, 0x3fffff0, RZ, 0xc0, !PT ;  /* 0x03fffff004057812 */ /* 0x000fc400078ec0ff */
[----:B------:R-:W-:Y:S02]  /*0c20*/  LEA.HI R4, R4, R7, RZ, 0x1 ;  /* 0x0000000704047211 */ /* 0x000fe400078f08ff */
[----:B------:R-:W-:Y:S01]  /*0c30*/  SHF.R.S32.HI R6, RZ, 0x1f, R24 ;  /* 0x0000001fff067819 */ /* 0x000fe20000011418 */
[----:B------:R-:W-:Y:S01]  /*0c40*/  IMAD.IADD R5, R18, 0x1, -R5 ;  /* 0x0000000112057824 */ /* 0x000fe200078e0a05 */
[----:B------:R-:W-:Y:S02]  /*0c50*/  SHF.R.S32.HI R196, RZ, 0x5, R196 ;  /* 0x00000005ffc47819 */ /* 0x000fe400000114c4 */
[----:B------:R-:W-:Y:S02]  /*0c60*/  LOP3.LUT R4, R4, 0x1ffffffe, RZ, 0xc0, !PT ;  /* 0x1ffffffe04047812 */ /* 0x000fe400078ec0ff */
[----:B------:R-:W-:Y:S01]  /*0c70*/  LEA.HI R8, R6, R24, RZ, 0x2 ;  /* 0x0000001806087211 */ /* 0x000fe200078f10ff */
[----:B------:R-:W-:Y:S01]  /*0c80*/  IMAD R5, R196, 0x10, R5 ;  /* 0x00000010c4057824 */ /* 0x000fe200078e0205 */
[----:B------:R-:W-:Y:S01]  /*0c90*/  SHF.R.S32.HI R11, RZ, 0x7, R3 ;  /* 0x00000007ff0b7819 */ /* 0x000fe20000011403 */
[----:B------:R-:W-:Y:S01]  /*0ca0*/  IMAD.IADD R4, R7, 0x1, -R4 ;  /* 0x0000000107047824 */ /* 0x000fe200078e0a04 */
[----:B------:R-:W-:-:S02]  /*0cb0*/  SHF.R.S32.HI R9, RZ, 0x2, R8 ;  /* 0x00000002ff097819 */ /* 0x000fc40000011408 */
[----:B------:R-:W-:Y:S01]  /*0cc0*/  SHF.R.S32.HI R10, RZ, 0x1f, R8 ;  /* 0x0000001fff0a7819 */ /* 0x000fe20000011408 */
[----:B------:R-:W-:Y:S01]  /*0cd0*/  IMAD R19, R5, 0x8, R4 ;  /* 0x0000000805137824 */ /* 0x000fe200078e0204 */
[----:B------:R-:W-:Y:S02]  /*0ce0*/  LEA.HI R4, R0, R18, RZ, 0x2 ;  /* 0x0000001200047211 */ /* 0x000fe400078f10ff */
[----:B------:R-:W-:Y:S02]  /*0cf0*/  LEA.HI R10, R10, R9, RZ, 0x3 ;  /* 0x000000090a0a7211 */ /* 0x000fe400078f18ff */
[----:B------:R-:W-:Y:S02]  /*0d00*/  LEA.HI R6, R6, R24, RZ, 0x5 ;  /* 0x0000001806067211 */ /* 0x000fe400078f28ff */
[----:B------:R-:W-:Y:S02]  /*0d10*/  LOP3.LUT R216, R4, 0xfffffffc, RZ, 0xc0, !PT ;  /* 0xfffffffc04d87812 */ /* 0x000fe400078ec0ff */
[----:B------:R-:W-:-:S02]  /*0d20*/  LOP3.LUT R10, R10, 0xfffffff8, RZ, 0xc0, !PT ;  /* 0xfffffff80a0a7812 */ /* 0x000fc400078ec0ff */
[----:B------:R-:W-:Y:S01]  /*0d30*/  LEA.HI R3, R3, R11, RZ, 0x1 ;  /* 0x0000000b03037211 */ /* 0x000fe200078f08ff */
[----:B------:R-:W-:Y:S01]  /*0d40*/  IMAD.IADD R216, R18, 0x1, -R216 ;  /* 0x0000000112d87824 */ /* 0x000fe200078e0ad8 */
[----:B------:R-:W-:Y:S01]  /*0d50*/  SHF.R.S32.HI R5, RZ, 0x5, R6 ;  /* 0x00000005ff057819 */ /* 0x000fe20000011406 */
[----:B------:R-:W-:Y:S01]  /*0d60*/  IMAD.IADD R10, R9, 0x1, -R10 ;  /* 0x00000001090a7824 */ /* 0x000fe200078e0a0a */
[--C-:B------:R-:W-:Y:S01]  /*0d70*/  SHF.R.S32.HI R17, RZ, 0x2, R4.reuse ;  /* 0x00000002ff117819 */ /* 0x100fe20000011404 */
[----:B------:R-:W-:Y:S01]  /*0d80*/  IMAD.SHL.U32 R22, R216, 0x4, RZ ;  /* 0x00000004d8167824 */ /* 0x000fe200078e00ff */
[----:B------:R-:W-:Y:S01]  /*0d90*/  SHF.R.S32.HI R6, RZ, 0x1f, R4 ;  /* 0x0000001fff067819 */ /* 0x000fe20000011404 */
[----:B------:R-:W-:Y:S01]  /*0da0*/  IMAD R10, R5, 0x10, R10 ;  /* 0x00000010050a7824 */ /* 0x000fe200078e020a */
[----:B------:R-:W-:Y:S01]  /*0db0*/  LOP3.LUT R3, R3, 0x3fffffe, RZ, 0xc0, !PT ;  /* 0x03fffffe03037812 */ /* 0x000fe200078ec0ff */
[----:B------:R-:W-:Y:S01]  /*0dc0*/  VIADD R214, R17, 0x40 ;  /* 0x0000004011d67836 */ /* 0x000fe20000000000 */
[----:B------:R-:W-:Y:S01]  /*0dd0*/  LEA.HI R6, R6, R17, RZ, 0x3 ;  /* 0x0000001106067211 */ /* 0x000fe200078f18ff */
[----:B------:R-:W-:Y:S01]  /*0de0*/  VIADD R189, R22, 0x20 ;  /* 0x0000002016bd7836 */ /* 0x000fe20000000000 */
[----:B------:R-:W-:Y:S01]  /*0df0*/  LEA.HI R0, R0, R18, RZ, 0x3 ;  /* 0x0000001200007211 */ /* 0x000fe200078f18ff */
[----:B------:R-:W-:Y:S01]  /*0e00*/  IMAD.IADD R3, R11, 0x1, -R3 ;  /* 0x000000010b037824 */ /* 0x000fe200078e0a03 */
[----:B------:R-:W-:Y:S01]  /*0e10*/  LOP3.LUT R6, R6, 0xfffffff8, RZ, 0xc0, !PT ;  /* 0xfffffff806067812 */ /* 0x000fe200078ec0ff */
[----:B------:R-:W-:Y:S01]  /*0e20*/  IMAD.IADD R185, R22, 0x1, R189 ;  /* 0x0000000116b97824 */ /* 0x000fe200078e02bd */
[----:B------:R-:W-:Y:S01]  /*0e30*/  LOP3.LUT R208, R0, 0xfffffff8, RZ, 0xc0, !PT ;  /* 0xfffffff800d07812 */ /* 0x000fe200078ec0ff */
[----:B------:R-:W-:Y:S01]  /*0e40*/  IMAD R20, R3, 0x40, R10 ;  /* 0x0000004003147824 */ /* 0x000fe200078e020a */
[----:B------:R-:W-:Y:S01]  /*0e50*/  SHF.R.S32.HI R3, RZ, 0x1f, R214 ;  /* 0x0000001fff037819 */ /* 0x000fe200000114d6 */
[----:B------:R-:W-:Y:S01]  /*0e60*/  IMAD.IADD R4, R17, 0x1, -R6 ;  /* 0x0000000111047824 */ /* 0x000fe200078e0a06 */
[----:B------:R-:W-:Y:S01]  /*0e70*/  SHF.R.S32.HI R233, RZ, 0x3, R0 ;  /* 0x00000003ffe97819 */ /* 0x000fe20000011400 */
[----:B------:R-:W-:Y:S01]  /*0e80*/  VIADD R191, R22, 0x40 ;  /* 0x0000004016bf7836 */ /* 0x000fe20000000000 */
[----:B------:R-:W-:Y:S01]  /*0e90*/  STL [R1+0x7c], R20 ;  /* 0x00007c1401007387 */ /* 0x000fe20000100800 */
[----:B------:R-:W-:Y:S01]  /*0ea0*/  LEA.HI R3, R3, R214, RZ, 0x3 ;  /* 0x000000d603037211 */ /* 0x000fe200078f18ff */
[----:B------:R-:W-:Y:S01]  /*0eb0*/  IMAD.SHL.U32 R195, R4, 0x40, RZ ;  /* 0x0000004004c37824 */ /* 0x000fe200078e00ff */
[----:B------:R-:W-:Y:S01]  /*0ec0*/  LOP3.LUT R8, R8, 0x7ffffffc, RZ, 0xc0, !PT ;  /* 0x7ffffffc08087812 */ /* 0x000fe200078ec0ff */
[----:B------:R0:W-:Y:S01]  /*0ed0*/  STL [R1+0x44], R4 ;  /* 0x0000440401007387 */ /* 0x0001e20000100800 */
[--C-:B------:R-:W-:Y:S01]  /*0ee0*/  IMAD.IADD R186, R22, 0x1, R191.reuse ;  /* 0x0000000116ba7824 */ /* 0x100fe200078e02bf */
[----:B------:R-:W-:Y:S01]  /*0ef0*/  SHF.R.S32.HI R237, RZ, 0x1f, R191 ;  /* 0x0000001fffed7819 */ /* 0x000fe200000114bf */
[----:B------:R-:W-:Y:S01]  /*0f00*/  IMAD.SHL.U32 R194, R214, 0x40, RZ ;  /* 0x00000040d6c27824 */ /* 0x000fe200078e00ff */
[----:B------:R-:W-:Y:S01]  /*0f10*/  LOP3.LUT R195, R195, 0x1c0, RZ, 0xc0, !PT ;  /* 0x000001c0c3c37812 */ /* 0x000fe200078ec0ff */
[----:B------:R-:W-:Y:S01]  /*0f20*/  IMAD.SHL.U32 R3, R3, 0x40, RZ ;  /* 0x0000004003037824 */ /* 0x000fe200078e00ff */
[----:B------:R-:W-:Y:S01]  /*0f30*/  SHF.R.S32.HI R5, RZ, 0x1f, R186 ;  /* 0x0000001fff057819 */ /* 0x000fe200000114ba */
[----:B------:R-:W-:Y:S01]  /*0f40*/  IMAD.IADD R208, R18, 0x1, -R208 ;  /* 0x0000000112d07824 */ /* 0x000fe200078e0ad0 */
[----:B------:R-:W-:Y:S01]  /*0f50*/  LOP3.LUT R194, R194, 0x1c0, RZ, 0xc0, !PT ;  /* 0x000001c0c2c27812 */ /* 0x000fe200078ec0ff */
[----:B------:R-:W-:Y:S01]  /*0f60*/  IMAD.U32 R0, RZ, RZ, UR4 ;  /* 0x00000004ff007e24 */ /* 0x000fe2000f8e00ff */
[----:B0-----:R-:W-:Y:S01]  /*0f70*/  SHF.R.S32.HI R4, RZ, 0x1f, R185 ;  /* 0x0000001fff047819 */ /* 0x001fe200000114b9 */
[----:B------:R-:W-:Y:S01]  /*0f80*/  IMAD.SHL.U32 R203, R208, 0x8, RZ ;  /* 0x00000008d0cb7824 */ /* 0x000fe200078e00ff */
[----:B------:R-:W-:Y:S01]  /*0f90*/  LOP3.LUT R198, R3, 0xfffffe00, RZ, 0xc0, !PT ;  /* 0xfffffe0003c67812 */ /* 0x000fe200078ec0ff */
[----:B------:R-:W-:Y:S01]  /*0fa0*/  VIADD R192, R22, 0x30 ;  /* 0x0000003016c07836 */ /* 0x000fe20000000000 */
[-C--:B------:R-:W-:Y:S01]  /*0fb0*/  LEA.HI R234, R4, R185.reuse, RZ, 0x3 ;  /* 0x000000b904ea7211 */ /* 0x080fe200078f18ff */
[----:B------:R-:W-:Y:S01]  /*0fc0*/  IMAD.SHL.U32 R18, R216, 0x8, RZ ;  /* 0x00000008d8127824 */ /* 0x000fe200078e00ff */
[----:B------:R-:W-:Y:S01]  /*0fd0*/  LEA.HI R4, R4, R185, RZ, 0x6 ;  /* 0x000000b904047211 */ /* 0x000fe200078f30ff */
[----:B------:R-:W-:Y:S01]  /*0fe0*/  IMAD.IADD R8, R24, 0x1, -R8 ;  /* 0x0000000118087824 */ /* 0x000fe200078e0a08 */
[-C--:B------:R-:W-:Y:S01]  /*0ff0*/  LEA.HI R235, R5, R186.reuse, RZ, 0x3 ;  /* 0x000000ba05eb7211 */ /* 0x080fe200078f18ff */
[----:B------:R-:W-:Y:S01]  /*1000*/  VIADD R207, R203, 0x40 ;  /* 0x00000040cbcf7836 */ /* 0x000fe20000000000 */
[----:B------:R-:W-:Y:S01]  /*1010*/  SHF.R.U32.HI R21, RZ, 0x3, R194 ;  /* 0x00000003ff157819 */ /* 0x000fe200000116c2 */
[----:B------:R-:W-:Y:S01]  /*1020*/  IMAD.SHL.U32 R3, R4, 0x80, RZ ;  /* 0x0000008004037824 */ /* 0x000fe200078e00ff */
[--C-:B------:R-:W-:Y:S01]  /*1030*/  LOP3.LUT R9, R194, 0x38, R234.reuse, 0xf8, !PT ;  /* 0x00000038c2097812 */ /* 0x100fe200078ef8ea */
[----:B------:R-:W-:Y:S01]  /*1040*/  IMAD.SHL.U32 R204, R8, 0x2, RZ ;  /* 0x0000000208cc7824 */ /* 0x000fe200078e00ff */
[----:B------:R-:W-:Y:S01]  /*1050*/  LEA.HI R6, R5, R186, RZ, 0x6 ;  /* 0x000000ba05067211 */ /* 0x000fe200078f30ff */
[----:B------:R-:W-:Y:S01]  /*1060*/  VIADD R193, R22, 0x50 ;  /* 0x0000005016c17836 */ /* 0x000fe20000000000 */
[----:B------:R-:W-:Y:S01]  /*1070*/  SHF.R.U32.HI R197, RZ, 0x3, R195 ;  /* 0x00000003ffc57819 */ /* 0x000fe200000116c3 */
[----:B------:R-:W-:Y:S01]  /*1080*/  VIADD R231, R204, 0x8 ;  /* 0x00000008cce77836 */ /* 0x000fe20000000000 */
[----:B------:R-:W-:Y:S01]  /*1090*/  LOP3.LUT R4, R195, 0x38, R234, 0xf8, !PT ;  /* 0x00000038c3047812 */ /* 0x000fe200078ef8ea */
[----:B------:R-:W-:Y:S01]  /*10a0*/  IMAD.SHL.U32 R7, R6, 0x80, RZ ;  /* 0x0000008006077824 */ /* 0x000fe200078e00ff */
[----:B------:R-:W-:Y:S01]  /*10b0*/  LOP3.LUT R11, R194, 0x38, R235, 0xf8, !PT ;  /* 0x00000038c20b7812 */ /* 0x000fe200078ef8eb */
[C---:B------:R-:W-:Y:S01]  /*10c0*/  VIADD R230, R204.reuse, 0x10 ;  /* 0x00000010cce67836 */ /* 0x040fe20000000000 */
[----:B------:R-:W-:Y:S01]  /*10d0*/  LOP3.LUT R3, R3, 0xffffe000, RZ, 0xc0, !PT ;  /* 0xffffe00003037812 */ /* 0x000fe200078ec0ff */
[C---:B------:R-:W-:Y:S01]  /*10e0*/  VIADD R228, R204.reuse, 0x20 ;  /* 0x00000020cce47836 */ /* 0x040fe20000000000 */
[----:B------:R-:W-:Y:S01]  /*10f0*/  LOP3.LUT R10, R9, R21, RZ, 0x3c, !PT ;  /* 0x00000015090a7212 */ /* 0x000fe200078e3cff */
[----:B------:R-:W-:Y:S01]  /*1100*/  VIADD R227, R204, 0x28 ;  /* 0x00000028cce37836 */ /* 0x000fe20000000000 */
[----:B------:R-:W-:Y:S01]  /*1110*/  LOP3.LUT R5, R4, R197, RZ, 0x3c, !PT ;  /* 0x000000c504057212 */ /* 0x000fe200078e3cff */
[----:B------:R-:W-:Y:S01]  /*1120*/  IMAD R4, R196, 0x200, R3 ;  /* 0x00000200c4047824 */ /* 0x000fe200078e0203 */
[----:B------:R-:W-:Y:S01]  /*1130*/  LOP3.LUT R12, R11, R21, RZ, 0x3c, !PT ;  /* 0x000000150b0c7212 */ /* 0x000fe200078e3cff */
[----:B------:R-:W-:Y:S01]  /*1140*/  VIADD R225, R204, 0x38 ;  /* 0x00000038cce17836 */ /* 0x000fe20000000000 */
[----:B------:R-:W-:Y:S01]  /*1150*/  IADD3 R11, R10, R3, R198 ;  /* 0x000000030a0b7210 */ /* 0x000fe20007ffe0c6 */
[----:B------:R-:W-:Y:S01]  /*1160*/  IMAD.U32 R3, RZ, RZ, UR5 ;  /* 0x00000005ff037e24 */ /* 0x000fe2000f8e00ff */
[----:B------:R-:W-:Y:S01]  /*1170*/  LOP3.LUT R6, R195, 0x38, R235, 0xf8, !PT ;  /* 0x00000038c3067812 */ /* 0x000fe200078ef8eb */
[C---:B------:R-:W-:Y:S01]  /*1180*/  VIADD R224, R204.reuse, 0x40 ;  /* 0x00000040cce07836 */ /* 0x040fe20000000000 */
[----:B------:R-:W-:Y:S01]  /*1190*/  LOP3.LUT R7, R7, 0xffffe000, RZ, 0xc0, !PT ;  /* 0xffffe00007077812 */ /* 0x000fe200078ec0ff */
[----:B------:R-:W-:Y:S01]  /*11a0*/  VIADD R222, R204, 0x50 ;  /* 0x00000050ccde7836 */ /* 0x000fe20000000000 */
[----:B------:R0:W-:Y:S01]  /*11b0*/  STL [R1+0x14], R3 ;  /* 0x0000140301007387 */ /* 0x0001e20000100800 */
[----:B------:R-:W-:Y:S01]  /*11c0*/  LOP3.LUT R9, R6, R197, RZ, 0x3c, !PT ;  /* 0x000000c506097212 */ /* 0x000fe200078e3cff */
[----:B------:R-:W-:Y:S01]  /*11d0*/  VIADD R221, R204, 0x58 ;  /* 0x00000058ccdd7836 */ /* 0x000fe20000000000 */
[----:B------:R-:W-:Y:S01]  /*11e0*/  SHF.R.S32.HI R8, RZ, 0x1f, R231 ;  /* 0x0000001fff087819 */ /* 0x000fe200000114e7 */
[----:B------:R1:W-:Y:S01]  /*11f0*/  STL [R1+0x84], R0 ;  /* 0x0000840001007387 */ /* 0x0003e20000100800 */
[----:B------:R-:W-:Y:S01]  /*1200*/  IMAD R6, R196, 0x200, R7 ;  /* 0x00000200c4067824 */ /* 0x000fe200078e0207 */
[----:B------:R-:W-:Y:S01]  /*1210*/  SHF.R.S32.HI R8, RZ, 0x1f, R228 ;  /* 0x0000001fff087819 */ /* 0x000fe200000114e4 */
[----:B------:R-:W-:Y:S01]  /*1220*/  VIADD R219, R204, 0x68 ;  /* 0x00000068ccdb7836 */ /* 0x000fe20000000000 */
[----:B------:R-:W-:Y:S01]  /*1230*/  IADD3 R12, R12, R7, R198 ;  /* 0x000000070c0c7210 */ /* 0x000fe20007ffe0c6 */
[----:B------:R-:W-:Y:S01]  /*1240*/  IMAD.IADD R10, R6, 0x1, R9 ;  /* 0x00000001060a7824 */ /* 0x000fe200078e0209 */
[----:B------:R-:W-:Y:S01]  /*1250*/  LOP3.LUT R9, R194, 0x38, R18, 0xf8, !PT ;  /* 0x00000038c2097812 */ /* 0x000fe200078ef812 */
[----:B------:R-:W-:Y:S01]  /*1260*/  VIADD R218, R204, 0x70 ;  /* 0x00000070ccda7836 */ /* 0x000fe20000000000 */
[----:B0-----:R-:W-:Y:S01]  /*1270*/  LEA.HI R3, R216, R216, RZ, 0x1 ;  /* 0x000000d8d8037211 */ /* 0x001fe200078f08ff */
[----:B------:R-:W-:Y:S01]  /*1280*/  IMAD.IADD R4, R4, 0x1, R5 ;  /* 0x0000000104047824 */ /* 0x000fe200078e0205 */
[----:B-1----:R-:W-:Y:S01]  /*1290*/  SHF.R.S32.HI R0, RZ, 0x1f, R203 ;  /* 0x0000001fff007819 */ /* 0x002fe200000114cb */
[C---:B------:R-:W-:Y:S01]  /*12a0*/  VIADD R229, R204.reuse, 0x18 ;  /* 0x00000018cce57836 */ /* 0x040fe20000000000 */
[----:B------:R-:W-:Y:S01]  /*12b0*/  SHF.R.S32.HI R0, RZ, 0x1f, R192 ;  /* 0x0000001fff007819 */ /* 0x000fe200000114c0 */
[----:B------:R-:W-:Y:S01]  /*12c0*/  VIADD R226, R204, 0x30 ;  /* 0x00000030cce27836 */ /* 0x000fe20000000000 */
[----:B------:R-:W-:Y:S01]  /*12d0*/  LOP3.LUT R9, R198, R9, R21, 0xf6, !PT ;  /* 0x00000009c6097212 */ /* 0x000fe200078ef615 */
[C---:B------:R-:W-:Y:S01]  /*12e0*/  VIADD R223, R204.reuse, 0x48 ;  /* 0x00000048ccdf7836 */ /* 0x040fe20000000000 */
[----:B------:R-:W-:Y:S01]  /*12f0*/  SHF.R.S32.HI R8, RZ, 0x1f, R225 ;  /* 0x0000001fff087819 */ /* 0x000fe200000114e1 */
[----:B------:R0:W-:Y:S01]  /*1300*/  STL [R1+0x40], R0 ;  /* 0x0000400001007387 */ /* 0x0001e20000100800 */
[----:B------:R-:W-:Y:S01]  /*1310*/  LOP3.LUT R3, R3, 0x1ffffffe, RZ, 0xc0, !PT ;  /* 0x1ffffffe03037812 */ /* 0x000fe200078ec0ff */
[C---:B------:R-:W-:Y:S01]  /*1320*/  VIADD R220, R204.reuse, 0x60 ;  /* 0x00000060ccdc7836 */ /* 0x040fe20000000000 */
[----:B------:R-:W-:Y:S01]  /*1330*/  SHF.R.S32.HI R8, RZ, 0x1f, R222 ;  /* 0x0000001fff087819 */ /* 0x000fe200000114de */
[----:B------:R-:W-:Y:S01]  /*1340*/  VIADD R217, R204, 0x78 ;  /* 0x00000078ccd97836 */ /* 0x000fe20000000000 */
[----:B------:R-:W-:Y:S01]  /*1350*/  SHF.R.S32.HI R8, RZ, 0x1f, R219 ;  /* 0x0000001fff087819 */ /* 0x000fe200000114db */
[----:B------:R-:W-:Y:S01]  /*1360*/  IMAD.IADD R3, R216, 0x1, -R3 ;  /* 0x00000001d8037824 */ /* 0x000fe200078e0a03 */
[----:B------:R-:W-:Y:S01]  /*1370*/  LEA R8, R11, UR4, 0x1 ;  /* 0x000000040b087c11 */ /* 0x000fe2000f8e08ff */
[----:B------:R-:W-:Y:S01]  /*1380*/  IMAD.MOV.U32 R5, RZ, RZ, R13 ;  /* 0x000000ffff057224 */ /* 0x000fe200078e000d */
[----:B------:R-:W-:Y:S01]  /*1390*/  SHF.R.S32.HI R13, RZ, 0x1f, R207 ;  /* 0x0000001fff0d7819 */ /* 0x000fe200000114cf */
[----:B0-----:R-:W-:Y:S01]  /*13a0*/  IMAD.SHL.U32 R0, R19, 0x8, RZ ;  /* 0x0000000813007824 */ /* 0x001fe200078e00ff */
[----:B------:R-:W-:Y:S01]  /*13b0*/  SHF.R.S32.HI R236, RZ, 0x1f, R193 ;  /* 0x0000001fffec7819 */ /* 0x000fe200000114c1 */
[----:B------:R-:W-:Y:S01]  /*13c0*/  IMAD R205, R3, 0x8, R20 ;  /* 0x0000000803cd7824 */ /* 0x000fe200078e0214 */
[----:B------:R-:W-:Y:S01]  /*13d0*/  LEA R3, R4, UR4, 0x1 ;  /* 0x0000000404037c11 */ /* 0x000fe2000f8e08ff */
[----:B------:R-:W-:Y:S01]  /*13e0*/  IMAD.MOV.U32 R6, RZ, RZ, R14 ;  /* 0x000000ffff067224 */ /* 0x000fe200078e000e */
[----:B------:R0:W-:Y:S01]  /*13f0*/  STL [R1+0x80], R0 ;  /* 0x0000800001007387 */ /* 0x0001e20000100800 */
[----:B------:R-:W-:Y:S01]  /*1400*/  IMAD.MOV.U32 R7, RZ, RZ, R15 ;  /* 0x000000ffff077224 */ /* 0x000fe200078e000f */
[----:B------:R-:W-:Y:S01]  /*1410*/  SHF.R.S32.HI R234, RZ, 0x3, R234 ;  /* 0x00000003ffea7819 */ /* 0x000fe200000114ea */
[----:B------:R-:W-:Y:S01]  /*1420*/  VIADD R190, R22, 0x10 ;  /* 0x0000001016be7836 */ /* 0x000fe20000000000 */
[----:B------:R-:W-:-:S02]  /*1430*/  SHF.R.S32.HI R235, RZ, 0x3, R235 ;  /* 0x00000003ffeb7819 */ /* 0x000fc400000114eb */
[----:B0-----:R-:W-:Y:S02]  /*1440*/  LEA R0, R9, UR4, 0x1 ;  /* 0x0000000409007c11 */ /* 0x001fe4000f8e08ff */
[----:B------:R-:W-:Y:S02]  /*1450*/  SHF.R.S32.HI R9, RZ, 0x1f, R229 ;  /* 0x0000001fff097819 */ /* 0x000fe400000114e5 */
[----:B------:R-:W-:Y:S01]  /*1460*/  SHF.R.S32.HI R9, RZ, 0x1f, R226 ;  /* 0x0000001fff097819 */ /* 0x000fe200000114e2 */
[----:B------:R0:W-:Y:S01]  /*1470*/  STL [R1+0x74], R0 ;  /* 0x0000740001007387 */ /* 0x0001e20000100800 */
[----:B------:R-:W-:Y:S02]  /*1480*/  SHF.R.S32.HI R9, RZ, 0x1f, R223 ;  /* 0x0000001fff097819 */ /* 0x000fe400000114df */
[----:B------:R-:W-:Y:S01]  /*1490*/  SHF.R.S32.HI R9, RZ, 0x1f, R220 ;  /* 0x0000001fff097819 */ /* 0x000fe200000114dc */
[----:B------:R-:W-:Y:S01]  /*14a0*/  STL [R1+0x6c], R8 ;  /* 0x00006c0801007387 */ /* 0x000fe20000100800 */
[----:B------:R-:W-:-:S02]  /*14b0*/  SHF.R.S32.HI R9, RZ, 0x1f, R217 ;  /* 0x0000001fff097819 */ /* 0x000fc400000114d9 */
[----:B0-----:R-:W-:Y:S02]  /*14c0*/  SHF.R.S32.HI R0, RZ, 0x1f, R230 ;  /* 0x0000001fff007819 */ /* 0x001fe400000114e6 */
[----:B------:R-:W-:Y:S02]  /*14d0*/  SHF.R.S32.HI R0, RZ, 0x1f, R227 ;  /* 0x0000001fff007819 */ /* 0x000fe400000114e3 */
[----:B------:R-:W-:Y:S02]  /*14e0*/  SHF.R.S32.HI R0, RZ, 0x1f, R224 ;  /* 0x0000001fff007819 */ /* 0x000fe400000114e0 */
[----:B------:R-:W-:Y:S02]  /*14f0*/  SHF.R.S32.HI R0, RZ, 0x1f, R221 ;  /* 0x0000001fff007819 */ /* 0x000fe400000114dd */
[----:B------:R-:W-:Y:S02]  /*1500*/  SHF.R.S32.HI R0, RZ, 0x1f, R218 ;  /* 0x0000001fff007819 */ /* 0x000fe400000114da */
[----:B------:R-:W-:-:S05]  /*1510*/  LEA R0, R12, UR4, 0x1 ;  /* 0x000000040c007c11 */ /* 0x000fca000f8e08ff */
[----:B------:R0:W-:Y:S02]  /*1520*/  STL [R1+0x68], R0 ;  /* 0x0000680001007387 */ /* 0x0001e40000100800 */
[----:B0-----:R-:W-:-:S05]  /*1530*/  LEA R0, R10, UR4, 0x1 ;  /* 0x000000040a007c11 */ /* 0x001fca000f8e08ff */
[----:B------:R0:W-:Y:S04]  /*1540*/  STL [R1+0x70], R0 ;  /* 0x0000700001007387 */ /* 0x0001e80000100800 */
[----:B------:R0:W-:Y:S02]  /*1550*/  STL [R1+0x78], R3 ;  /* 0x0000780301007387 */ /* 0x0001e40000100800 */
.L_x_2715:
[----:B-1----:R-:W1:Y:S01]  /*1560*/  LDC.64 R210, c[0x0][0xc88] ;  /* 0x00032200ffd27b82 */ /* 0x002e620000000a00 */
[----:B------:R-:W-:Y:S01]  /*1570*/  ULDC.64 UR4, c[0x0][0xa28] ;  /* 0x00028a0000047ab9 */ /* 0x000fe20000000a00 */
[----:B------:R-:W-:Y:S01]  /*1580*/  ULDC.64 UR8, c[0x0][0xa18] ;  /* 0x0002860000087ab9 */ /* 0x000fe20000000a00 */
[----:B------:R-:W-:Y:S01]  /*1590*/  ULDC.64 UR6, c[0x0][0xa08] ;  /* 0x0002820000067ab9 */ /* 0x000fe20000000a00 */
[----:B-1----:R-:W-:-:S06]  /*15a0*/  IMAD.WIDE R210, R7, 0x4, R210 ;  /* 0x0000000407d27825 */ /* 0x002fcc00078e02d2 */
[----:B--2---:R-:W2:Y:S01]  /*15b0*/  LDG.E R210, desc[UR60][R210.64] ;  /* 0x0000003cd2d27981 */ /* 0x004ea2000c1e1900 */
        /* <DEDUP_REMOVED lines=10> */
[C---:B0---4-:R-:W-:Y:S02]  /*1660*/  @P2 LEA R8, P3, R210.reuse, UR4, 0x2 ;  /* 0x00000004d2082c11 */ /* 0x051fe4000f8610ff */
[C-C-:B------:R-:W-:Y:S02]  /*1670*/  SHF.L.U64.HI R212, R210.reuse, 0x2, R232.reuse ;  /* 0x00000002d2d47819 */ /* 0x140fe400000102e8 */
[----:B---3--:R-:W-:Y:S01]  /*1680*/  @P2 LEA.HI.X R9, R210, UR5, R232, 0x2, P3 ;  /* 0x00000005d2092c11 */ /* 0x008fe200098f14e8 */
        /* <DEDUP_REMOVED lines=10> */
[C---:B0-----:R-:W-:Y:S01]  /*1730*/  LOP3.LUT R3, R6.reuse, 0xff000000, RZ, 0xc0, !PT ;  /* 0xff00000006037812 */ /* 0x041fe200078ec0ff */
        /* <DEDUP_REMOVED lines=12> */
[----:B------:R-:W-:Y:S02]  /*1800*/  LEA.HI R209, R0, R3, RZ, 0x10 ;  /* 0x0000000300d17211 */ /* 0x000fe400078f80ff */
[----:B------:R-:W-:Y:S01]  /*1810*/  LOP3.LUT R206, R6, 0xffff, RZ, 0xc0, !PT ;  /* 0x0000ffff06ce7812 */ /* 0x000fe200078ec0ff */
[----:B-1----:R-:W-:Y:S08]  /*1820*/  @P1 BRA `(.L_x_2485) ;  /* 0x0000000000241947 */ /* 0x002ff00003800000 */
        /* <DEDUP_REMOVED lines=9> */
.L_x_2485:
[----:B------:R-:W-:Y:S02]  /*18c0*/  IMAD.U32 R25, RZ, RZ, UR5 ;  /* 0x00000005ff197e24 */ /* 0x000fe4000f8e00ff */
[----:B------:R-:W-:Y:S01]  /*18d0*/  IMAD.U32 R26, RZ, RZ, UR4 ;  /* 0x00000004ff1a7e24 */ /* 0x000fe2000f8e00ff */
[----:B------:R-:W-:Y:S06]  /*18e0*/  @!P2 BRA `(.L_x_2486) ;  /* 0x000000000010a947 */ /* 0x000fec0003800000 */
[----:B------:R-:W-:-:S04]  /*18f0*/  IADD3 R6, P0, R211, UR8, RZ ;  /* 0x00000008d3067c10 */ /* 0x000fc8000ff1e0ff */
[----:B------:R-:W-:-:S05]  /*1900*/  IADD3.X R7, R212, UR9, RZ, P0, !PT ;  /* 0x00000009d4077c10 */ /* 0x000fca00087fe4ff */
[----:B------:R0:W5:Y:S01]  /*1910*/  LDG.E R26, desc[UR60][R6.64] ;  /* 0x0000003c061a7981 */ /* 0x000162000c1e1900 */
[----:B------:R-:W-:Y:S05]  /*1920*/  BRA `(.L_x_2487) ;  /* 0x0000000000107947 */ /* 0x000fea0003800000 */
.L_x_2486:
[----:B------:R-:W-:Y:S05]  /*1930*/  @!P0 BRA `(.L_x_2487) ;  /* 0x00000000000c8947 */ /* 0x000fea0003800000 */
[----:B------:R-:W2:Y:S04]  /*1940*/  LDG.E R3, desc[UR60][R12.64] ;  /* 0x0000003c0c037981 */ /* 0x000ea8000c1e1900 */
[----:B------:R-:W2:Y:S02]  /*1950*/  LDG.E R26, desc[UR60][R12.64+0x4] ;  /* 0x0000043c0c1a7981 */ /* 0x000ea4000c1e1900 */
[----:B--2---:R-:W-:-:S07]  /*1960*/  IMAD.IADD R26, R26, 0x1, -R3 ;  /* 0x000000011a1a7824 */ /* 0x004fce00078e0a03 */
.L_x_2487:
[----:B------:R-:W-:Y:S01]  /*1970*/  ULDC.64 UR4, c[0x0][0xa10] ;  /* 0x0002840000047ab9 */ /* 0x000fe20000000a00 */
[----:B------:R-:W1:Y:S01]  /*1980*/  LDC R4, c[0x0][0x448] ;  /* 0x00011200ff047b82 */ /* 0x000e620000000800 */
[----:B------:R-:W-:-:S04]  /*1990*/  ISETP.NE.U32.AND P0, PT, RZ, UR4, PT ;  /* 0x00000004ff007c0c */ /* 0x000fc8000bf05070 */
[----:B------:R-:W-:Y:S01]  /*19a0*/  ISETP.NE.AND.EX P0, PT, RZ, UR5, PT, P0 ;  /* 0x00000005ff007c0c */ /* 0x000fe2000bf05300 */
[----:B------:R-:W-:-:S12]  /*19b0*/  ULDC.64 UR4, c[0x0][0xa30] ;  /* 0x00028c0000047ab9 */ /* 0x000fd80000000a00 */
[----:B0-----:R-:W0:Y:S02]  /*19c0*/  @P0 LDC.64 R6, c[0x0][0xa10] ;  /* 0x00028400ff060b82 */ /* 0x001e240000000a00 */
[----:B0-----:R-:W-:-:S05]  /*19d0*/  @P0 IMAD.WIDE R6, R210, 0x4, R6 ;  /* 0x00000004d2060825 */ /* 0x001fca00078e0206 */
[----:B------:R-:W2:Y:S04]  /*19e0*/  @P0 LDG.E R0, desc[UR60][R6.64] ;  /* 0x0000003c06000981 */ /* 0x000ea8000c1e1900 */
[----:B------:R0:W2:Y:S01]  /*19f0*/  @P0 LDG.E R3, desc[UR60][R6.64+0x4] ;  /* 0x0000043c06030981 */ /* 0x0000a2000c1e1900 */
[----:B------:R-:W-:Y:S01]  /*1a00*/  ISETP.NE.U32.AND P1, PT, RZ, UR4, PT ;  /* 0x00000004ff007c0c */ /* 0x000fe2000bf25070 */
[----:B-----5:R-:W-:-:S03]  /*1a10*/  IMAD.MOV.U32 R141, RZ, RZ, R26 ;  /* 0x000000ffff8d7224 */ /* 0x020fc600078e001a */
[----:B------:R-:W-:-:S13]  /*1a20*/  ISETP.NE.AND.EX P1, PT, RZ, UR5, PT, P1 ;  /* 0x00000005ff007c0c */ /* 0x000fda000bf25310 */
[----:B------:R-:W-:-:S04]  /*1a30*/  @P1 IADD3 R8, P2, R211, UR4, RZ ;  /* 0x00000004d3081c10 */ /* 0x000fc8000ff5e0ff */
[----:B------:R-:W-:-:S05]  /*1a40*/  @P1 IADD3.X R9, R212, UR5, RZ, P2, !PT ;  /* 0x00000005d4091c10 */ /* 0x000fca00097fe4ff */
[----:B------:R3:W5:Y:S01]  /*1a50*/  @P1 LDG.E R141, desc[UR60][R8.64] ;  /* 0x0000003c088d1981 */ /* 0x000762000c1e1900 */
[----:B-1----:R-:W-:Y:S01]  /*1a60*/  ISETP.NE.AND P1, PT, R4, 0x1, PT ;  /* 0x000000010400780c */ /* 0x002fe20003f25270 */
[----:B------:R-:W-:Y:S01]  /*1a70*/  IMAD.SHL.U32 R200, R5, 0x80, RZ ;  /* 0x0000008005c87824 */ /* 0x000fe200078e00ff */
[----:B------:R-:W-:Y:S01]  /*1a80*/  BSSY B0, `(.L_x_2488) ;  /* 0x0000035000007945 */ /* 0x000fe20003800000 */
[----:B------:R-:W-:Y:S01]  /*1a90*/  IMAD.IADD R10, R26, 0x1, -R15 ;  /* 0x000000011a0a7824 */ /* 0x000fe200078e0a0f */
[----:B------:R-:W-:Y:S01]  /*1aa0*/  LOP3.LUT R215, R209, 0xff, RZ, 0xc0, !PT ;  /* 0x000000ffd1d77812 */ /* 0x000fe200078ec0ff */
[----:B------:R-:W-:Y:S01]  /*1ab0*/  VIADD R4, R200, 0x7f ;  /* 0x0000007fc8047836 */ /* 0x000fe20000000000 */
[----:B------:R-:W-:-:S07]  /*1ac0*/  SHF.R.U32.HI R209, RZ, 0x10, R209 ;  /* 0x00000010ffd17819 */ /* 0x000fce00000116d1 */
[----:B------:R-:W1:Y:S08]  /*1ad0*/  @P1 LDC R11, c[0x0][0x44c] ;  /* 0x00011300ff0b1b82 */ /* 0x000e700000000800 */
[----:B0-----:R-:W0:Y:S01]  /*1ae0*/  @P1 LDC R7, c[0x0][0x450] ;  /* 0x00011400ff071b82 */ /* 0x001e220000000800 */
[----:B--2---:R-:W-:Y:S02]  /*1af0*/  @P0 IMAD.IADD R25, R3, 0x1, -R0 ;  /* 0x0000000103190824 */ /* 0x004fe400078e0a00 */
[----:B-1----:R-:W-:-:S04]  /*1b00*/  @P1 IMAD.HI.U32 R0, R4, R11, RZ ;  /* 0x0000000b04001227 */ /* 0x002fc800078e00ff */
[----:B------:R-:W-:Y:S01]  /*1b10*/  IMAD.IADD R202, R10, 0x1, R25 ;  /* 0x000000010aca7824 */ /* 0x000fe200078e0219 */
[----:B0-----:R-:W-:-:S03]  /*1b20*/  @P1 SHF.R.U32.HI R4, RZ, R7, R0 ;  /* 0x00000007ff041219 */ /* 0x001fc60000011600 */
[C---:B------:R-:W-:Y:S01]  /*1b30*/  VIADD R0, R202.reuse, 0x7f ;  /* 0x0000007fca007836 */ /* 0x040fe20000000000 */
[----:B------:R-:W-:-:S04]  /*1b40*/  IADD3 R146, R202, 0x80, -R201 ;  /* 0x00000080ca927810 */ /* 0x000fc80007ffe8c9 */
[----:B------:R-:W-:Y:S01]  /*1b50*/  SHF.R.S32.HI R3, RZ, 0x1f, R0 ;  /* 0x0000001fff037819 */ /* 0x000fe20000011400 */
[----:B------:R-:W-:-:S03]  /*1b60*/  IMAD.IADD R4, R146, 0x1, R4 ;  /* 0x0000000192047824 */ /* 0x000fc600078e0204 */
[----:B------:R-:W-:Y:S02]  /*1b70*/  LEA.HI R3, R3, R0, RZ, 0x7 ;  /* 0x0000000003037211 */ /* 0x000fe400078f38ff */
[----:B------:R-:W-:Y:S02]  /*1b80*/  SHF.R.S32.HI R5, RZ, 0x1f, R4 ;  /* 0x0000001fff057819 */ /* 0x000fe40000011404 */
[----:B------:R-:W-:Y:S02]  /*1b90*/  SHF.R.S32.HI R147, RZ, 0x7, R3 ;  /* 0x00000007ff937819 */ /* 0x000fe40000011403 */
[----:B------:R-:W-:-:S04]  /*1ba0*/  LEA.HI R5, R5, R4, RZ, 0x7 ;  /* 0x0000000405057211 */ /* 0x000fc800078f38ff */
[----:B------:R-:W-:-:S04]  /*1bb0*/  SHF.R.S32.HI R0, RZ, 0x7, R5 ;  /* 0x00000007ff007819 */ /* 0x000fc80000011405 */
[----:B---3--:R-:W-:Y:S01]  /*1bc0*/  VIMNMX R9, R147, R0, PT ;  /* 0x0000000093097248 */ /* 0x008fe20003fe0100 */
[----:B------:R-:W-:-:S03]  /*1bd0*/  IMAD.MOV.U32 R0, RZ, RZ, RZ ;  /* 0x000000ffff007224 */ /* 0x000fc600078e00ff */
[----:B------:R-:W-:-:S13]  /*1be0*/  ISETP.GE.AND P0, PT, R9, 0x1, PT ;  /* 0x000000010900780c */ /* 0x000fda0003f06270 */
[----:B------:R-:W-:Y:S05]  /*1bf0*/  @!P0 BRA `(.L_x_2489) ;  /* 0x0000000000748947 */ /* 0x000fea0003800000 */
[----:B------:R-:W-:Y:S01]  /*1c00*/  ISETP.NE.AND P0, PT, R209, RZ, PT ;  /* 0x000000ffd100720c */ /* 0x000fe20003f05270 */
[----:B------:R-:W-:-:S03]  /*1c10*/  ULDC UR4, c[0x0][0x9f0] ;  /* 0x00027c0000047ab9 */ /* 0x000fc60000000800 */
[----:B------:R-:W-:-:S04]  /*1c20*/  SEL R11, R209, UR4, P0 ;  /* 0x00000004d10b7c07 */ /* 0x000fc80008000000 */
[-C--:B------:R-:W-:Y:S02]  /*1c30*/  IABS R6, R11.reuse ;  /* 0x0000000b00067213 */ /* 0x080fe40000000000 */
        /* <DEDUP_REMOVED lines=25> */
.L_x_2489:
[----:B------:R-:W-:Y:S05]  /*1dd0*/  BSYNC B0 ;  /* 0x0000000000007941 */ /* 0x000fea0003800000 */
.L_x_2488:
        /* <DEDUP_REMOVED lines=36> */
.L_x_2492:
[----:B------:R-:W-:Y:S05]  /*2020*/  BSYNC B6 ;  /* 0x0000000000067941 */ /* 0x000fea0003800000 */
.L_x_2491:
        /* <DEDUP_REMOVED lines=20> */
.L_x_2494:
[----:B------:R-:W-:Y:S05]  /*2170*/  BSYNC B6 ;  /* 0x0000000000067941 */ /* 0x000fea0003800000 */
.L_x_2493:
[----:B------:R-:W-:Y:S01]  /*2180*/  ULDC.64 UR4, c[0x0][0x9f8] ;  /* 0x00027e0000047ab9 */ /* 0x000fe20000000a00 */
[----:B------:R-:W-:Y:S01]  /*2190*/  IMAD.MOV.U32 R3, RZ, RZ, R210 ;  /* 0x000000ffff037224 */ /* 0x000fe200078e00d2 */
[----:B------:R-:W-:Y:S01]  /*21a0*/  ISETP.NE.U32.AND P0, PT, RZ, UR4, PT ;  /* 0x00000004ff007c0c */ /* 0x000fe2000bf05070 */
[----:B------:R-:W2:Y:S01]  /*21b0*/  LDL.LU R20, [R1+0x10] ;  /* 0x0000100001147983 */ /* 0x000ea20000300800 */
[----:B------:R-:W0:Y:S01]  /*21c0*/  LDC.64 R4, c[0x0][0x300] ;  /* 0x0000c000ff047b82 */ /* 0x000e220000000a00 */
[----:B------:R-:W-:Y:S01]  /*21d0*/  IMAD.IADD R118, R27, 0x1, R26 ;  /* 0x000000011b767824 */ /* 0x000fe200078e021a */
[----:B------:R-:W-:Y:S01]  /*21e0*/  ISETP.NE.AND.EX P0, PT, RZ, UR5, PT, P0 ;  /* 0x00000005ff007c0c */ /* 0x000fe2000bf05300 */
[C---:B------:R-:W-:Y:S01]  /*21f0*/  VIADD R8, R18.reuse, 0x80 ;  /* 0x0000008012087836 */ /* 0x040fe20000000000 */
[----:B------:R-:W-:Y:S01]  /*2200*/  SHF.R.S32.HI R19, RZ, 0x1f, R18 ;  /* 0x0000001fff137819 */ /* 0x000fe20000011412 */
[----:B------:R-:W-:Y:S01]  /*2210*/  VIADD R104, R18, 0x60 ;  /* 0x0000006012687836 */ /* 0x000fe20000000000 */
[----:B------:R-:W-:-:S02]  /*2220*/  ULDC.64 UR6, c[0x0][0x330] ;  /* 0x0000cc0000067ab9 */ /* 0x000fc40000000a00 */
[----:B------:R-:W1:Y:S07]  /*2230*/  LDC.64 R106, c[0x0][0x3f8] ;  /* 0x0000fe00ff6a7b82 */ /* 0x000e6e0000000a00 */
[----:B------:R-:W-:Y:S01]  /*2240*/  @P0 IADD3 R6, P1, R211, UR4, RZ ;  /* 0x00000004d3060c10 */ /* 0x000fe2000ff3e0ff */
[----:B------:R-:W-:Y:S01]  /*2250*/  ULDC UR4, c[0x0][0x2f4] ;  /* 0x0000bd0000047ab9 */ /* 0x000fe20000000800 */
[----:B------:R-:W-:Y:S01]  /*2260*/  VIADD R12, R18, 0xa0 ;  /* 0x000000a0120c7836 */ /* 0x000fe20000000000 */
[----:B------:R-:W3:Y:S01]  /*2270*/  LDC.64 R28, c[0x0][0x408] ;  /* 0x00010200ff1c7b82 */ /* 0x000ee20000000a00 */
[----:B------:R-:W-:-:S05]  /*2280*/  @P0 IADD3.X R7, R212, UR5, RZ, P1, !PT ;  /* 0x00000005d4070c10 */ /* 0x000fca0008ffe4ff */
[----:B------:R4:W2:Y:S01]  /*2290*/  @P0 LDG.E R3, desc[UR60][R6.64] ;  /* 0x0000003c06030981 */ /* 0x0008a2000c1e1900 */
[----:B------:R-:W-:Y:S01]  /*22a0*/  ISETP.GE.AND P1, PT, R185, UR4, PT ;  /* 0x00000004b9007c0c */ /* 0x000fe2000bf26270 */
[----:B------:R-:W-:Y:S01]  /*22b0*/  IMAD.WIDE.U32 R94, R206, UR6, R18 ;  /* 0x00000006ce5e7c25 */ /* 0x000fe2000f8e0012 */
[----:B------:R-:W-:Y:S01]  /*22c0*/  ISETP.GE.AND P0, PT, R18, UR4, PT ;  /* 0x0000000412007c0c */ /* 0x000fe2000bf06270 */
[----:B------:R-:W2:Y:S01]  /*22d0*/  S2R R148, SR_TID.X ;  /* 0x0000000000947919 */ /* 0x000ea20000002100 */
[----:B------:R-:W-:Y:S01]  /*22e0*/  SEL R9, RZ, 0xffffffff, P1 ;  /* 0xffffffffff097807 */ /* 0x000fe20000800000 */
[----:B------:R-:W-:Y:S01]  /*22f0*/  IMAD R95, R206, UR7, R95 ;  /* 0x00000007ce5f7c24 */ /* 0x000fe2000f8e025f */
[----:B------:R-:W-:Y:S01]  /*2300*/  SHF.R.S32.HI R0, RZ, 0x1f, R118 ;  /* 0x0000001fff007819 */ /* 0x000fe20000011476 */
[----:B------:R-:W-:Y:S01]  /*2310*/  ULDC.64 UR6, c[0x0][0xa08] ;  /* 0x0002820000067ab9 */ /* 0x000fe20000000a00 */
[----:B------:R-:W-:Y:S01]  /*2320*/  ISETP.GE.AND P3, PT, R8, UR4, PT ;  /* 0x0000000408007c0c */ /* 0x000fe2000bf66270 */
[----:B------:R-:W-:Y:S01]  /*2330*/  IMAD.SHL.U32 R9, R9, 0x2, RZ ;  /* 0x0000000209097824 */ /* 0x000fe200078e00ff */
[----:B----4-:R-:W-:Y:S01]  /*2340*/  SEL R6, RZ, 0x1, P0 ;  /* 0x00000001ff067807 */ /* 0x010fe20000000000 */
[----:B-1----:R-:W-:Y:S01]  /*2350*/  IMAD.WIDE.U32 R98, R17, R106, R18 ;  /* 0x0000006a11627225 */ /* 0x002fe200078e0012 */
[----:B------:R-:W-:-:S02]  /*2360*/  ISETP.GE.AND P0, PT, R186, UR4, PT ;  /* 0x00000004ba007c0c */ /* 0x000fc4000bf06270 */
[----:B------:R-:W-:Y:S01]  /*2370*/  LOP3.LUT R8, R9, 0x2, R6, 0xe2, !PT ;  /* 0x0000000209087812 */ /* 0x000fe200078ee206 */
[-C--:B0-----:R-:W-:Y:S01]  /*2380*/  IMAD R9, R0, R4.reuse, RZ ;  /* 0x0000000400097224 */ /* 0x081fe200078e02ff */
[----:B------:R-:W-:Y:S01]  /*2390*/  ISETP.GE.AND P1, PT, R104, UR4, PT ;  /* 0x0000000468007c0c */ /* 0x000fe2000bf26270 */
[----:B------:R-:W-:Y:S01]  /*23a0*/  IMAD.WIDE.U32 R6, R118, R4, RZ ;  /* 0x0000000476067225 */ /* 0x000fe200078e00ff */
[----:B------:R-:W-:Y:S01]  /*23b0*/  ISETP.GE.AND P2, PT, R12, UR4, PT ;  /* 0x000000040c007c0c */ /* 0x000fe2000bf46270 */
[----:B------:R-:W-:Y:S01]  /*23c0*/  ULDC.64 UR4, c[0x0][0x308] ;  /* 0x0000c20000047ab9 */ /* 0x000fe20000000a00 */
[----:B------:R-:W-:Y:S01]  /*23d0*/  SEL R10, RZ, 0x8, P1 ;  /* 0x00000008ff0a7807 */ /* 0x000fe20000800000 */
[----:B------:R-:W-:Y:S01]  /*23e0*/  IMAD R11, R118, R5, R9 ;  /* 0x00000005760b7224 */ /* 0x000fe200078e0209 */
[----:B------:R-:W-:Y:S01]  /*23f0*/  SEL R9, RZ, 0x4, P0 ;  /* 0x00000004ff097807 */ /* 0x000fe20000000000 */
[----:B---3--:R-:W-:Y:S01]  /*2400*/  IMAD.WIDE.U32 R102, R17, R28, R18 ;  /* 0x0000001c11667225 */ /* 0x008fe200078e0012 */
[----:B------:R-:W-:-:S02]  /*2410*/  ISETP.NE.U32.AND P0, PT, RZ, UR6, PT ;  /* 0x00000006ff007c0c */ /* 0x000fc4000bf05070 */
[----:B------:R-:W-:Y:S01]  /*2420*/  LOP3.LUT R8, R10, R8, R9, 0xfe, !PT ;  /* 0x000000080a087212 */ /* 0x000fe200078efe09 */
[----:B------:R-:W-:Y:S01]  /*2430*/  IMAD.IADD R7, R7, 0x1, R11 ;  /* 0x0000000107077824 */ /* 0x000fe200078e020b */
[----:B------:R-:W0:Y:S01]  /*2440*/  LDC R9, c[0x0][0x3f4] ;  /* 0x0000fd00ff097b82 */ /* 0x000e220000000800 */
[----:B------:R-:W-:Y:S01]  /*2450*/  SEL R11, RZ, 0x10, P3 ;  /* 0x00000010ff0b7807 */ /* 0x000fe20001800000 */
[----:B------:R-:W-:Y:S01]  /*2460*/  IMAD.WIDE.U32 R92, R206, UR4, R6 ;  /* 0x00000004ce5c7c25 */ /* 0x000fe2000f8e0006 */
[----:B------:R-:W-:Y:S02]  /*2470*/  ISETP.NE.AND.EX P0, PT, RZ, UR7, PT, P0 ;  /* 0x00000007ff007c0c */ /* 0x000fe4000bf05300 */
[----:B------:R-:W-:Y:S01]  /*2480*/  LOP3.LUT R11, R8, R11, RZ, 0xfc, !PT ;  /* 0x0000000b080b7212 */ /* 0x000fe200078efcff */
[----:B------:R-:W-:Y:S01]  /*2490*/  IMAD R93, R206, UR5, R93 ;  /* 0x00000005ce5d7c24 */ /* 0x000fe2000f8e025d */
[----:B------:R-:W-:Y:S01]  /*24a0*/  SHF.R.S32.HI R143, RZ, 0x1f, R17 ;  /* 0x0000001fff8f7819 */ /* 0x000fe20000011411 */
[----:B------:R-:W-:Y:S01]  /*24b0*/  ULDC.64 UR4, c[0x0][0x310] ;  /* 0x0000c40000047ab9 */ /* 0x000fe20000000a00 */
[----:B------:R-:W-:-:S02]  /*24c0*/  SHF.R.S32.HI R23, RZ, 0x1f, R22 ;  /* 0x0000001fff177819 */ /* 0x000fc40000011416 */
[----:B------:R-:W-:Y:S01]  /*24d0*/  SHF.R.U32.HI R30, RZ, 0x3, R194 ;  /* 0x00000003ff1e7819 */ /* 0x000fe200000116c2 */
[----:B------:R-:W-:-:S04]  /*24e0*/  IMAD.WIDE.U32 R96, R17, R106, R22 ;  /* 0x0000006a11607225 */ /* 0x000fc800078e0016 */
[----:B------:R-:W-:Y:S01]  /*24f0*/  IMAD.WIDE.U32 R100, R17, R28, R22 ;  /* 0x0000001c11647225 */ /* 0x000fe200078e0016 */
[-C--:B0-----:R-:W-:Y:S02]  /*2500*/  ISETP.GE.AND P4, PT, R186, R9.reuse, PT ;  /* 0x00000009ba00720c */ /* 0x081fe40003f86270 */
[----:B------:R-:W-:Y:S02]  /*2510*/  ISETP.GE.AND P1, PT, R185, R9, PT ;  /* 0x00000009b900720c */ /* 0x000fe40003f26270 */
[----:B--2---:R-:W-:-:S09]  /*2520*/  LOP3.LUT R20, R20, 0xfffffffe, RZ, 0xc0, !PT ;  /* 0xfffffffe14147812 */ /* 0x004fd200078ec0ff */
[----:B------:R-:W-:-:S05]  /*2530*/  @P4 LOP3.LUT R20, R20, 0x1, RZ, 0xfc, !PT ;  /* 0x0000000114144812 */ /* 0x000fca00078efcff */
[----:B------:R0:W-:Y:S01]  /*2540*/  STL [R1+0x10], R20 ;  /* 0x0000101401007387 */ /* 0x0001e20000100800 */
[----:B------:R-:W-:Y:S02]  /*2550*/  SHF.R.S32.HI R6, RZ, 0x1f, R3 ;  /* 0x0000001fff067819 */ /* 0x000fe40000011403 */
[----:B------:R-:W-:Y:S02]  /*2560*/  SEL R3, R3, RZ, !P0 ;  /* 0x000000ff03037207 */ /* 0x000fe40004000000 */
[----:B------:R-:W-:Y:S01]  /*2570*/  SEL R8, R6, RZ, !P0 ;  /* 0x000000ff06087207 */ /* 0x000fe20004000000 */
[----:B------:R-:W-:Y:S02]  /*2580*/  IMAD R6, R143, R106, RZ ;  /* 0x0000006a8f067224 */ /* 0x000fe400078e02ff */
[----:B------:R-:W-:-:S04]  /*2590*/  IMAD.WIDE.U32 R92, R3, UR4, R92 ;  /* 0x00000004035c7c25 */ /* 0x000fc8000f8e005c */
[----:B------:R-:W-:Y:S02]  /*25a0*/  IMAD R10, R8, UR4, RZ ;  /* 0x00000004080a7c24 */ /* 0x000fe4000f8e02ff */
[----:B------:R-:W-:Y:S02]  /*25b0*/  IMAD R13, R17, R107, R6 ;  /* 0x0000006b110d7224 */ /* 0x000fe400078e0206 */
[----:B------:R-:W-:Y:S01]  /*25c0*/  IMAD R15, R3, UR5, R10 ;  /* 0x00000005030f7c24 */ /* 0x000fe2000f8e020a */
[----:B------:R-:W-:Y:S01]  /*25d0*/  ULDC.64 UR4, c[0x0][0x338] ;  /* 0x0000ce0000047ab9 */ /* 0x000fe20000000a00 */
[-C--:B------:R-:W-:Y:S02]  /*25e0*/  IMAD R10, R143, R4.reuse, RZ ;  /* 0x000000048f0a7224 */ /* 0x080fe400078e02ff */
[----:B------:R-:W-:-:S04]  /*25f0*/  IMAD.WIDE.U32 R6, R17, R4, R18 ;  /* 0x0000000411067225 */ /* 0x000fc800078e0012 */
[----:B------:R-:W-:Y:S01]  /*2600*/  IMAD R89, R17, R5, R10 ;  /* 0x0000000511597224 */ /* 0x000fe200078e020a */
[----:B------:R-:W-:Y:S01]  /*2610*/  IADD3 R91, P0, R92, R6, RZ ;  /* 0x000000065c5b7210 */ /* 0x000fe20007f1e0ff */
[----:B------:R-:W-:Y:S02]  /*2620*/  IMAD.IADD R90, R93, 0x1, R15 ;  /* 0x000000015d5a7824 */ /* 0x000fe400078e020f */
[----:B------:R-:W-:Y:S02]  /*2630*/  IMAD R6, R143, R28, RZ ;  /* 0x0000001c8f067224 */ /* 0x000fe400078e02ff */
[----:B------:R-:W-:Y:S01]  /*2640*/  IMAD.IADD R97, R97, 0x1, R13 ;  /* 0x0000000161617824 */ /* 0x000fe200078e020d */
[----:B------:R-:W-:Y:S01]  /*2650*/  IADD3.X R89, R90, R7, R89, P0, !PT ;  /* 0x000000075a597210 */ /* 0x000fe200007fe459 */
[----:B------:R-:W-:Y:S01]  /*2660*/  IMAD.IADD R99, R13, 0x1, R99 ;  /* 0x000000010d637824 */ /* 0x000fe200078e0263 */
[----:B------:R-:W-:Y:S01]  /*2670*/  ISETP.GE.AND P0, PT, R18, R9, PT ;  /* 0x000000091200720c */ /* 0x000fe20003f06270 */
[----:B------:R-:W-:Y:S01]  /*2680*/  IMAD R15, R17, R29, R6 ;  /* 0x0000001d110f7224 */ /* 0x000fe200078e0206 */
[C---:B------:R-:W-:Y:S01]  /*2690*/  SEL R13, R9.reuse, RZ, P4 ;  /* 0x000000ff090d7207 */ /* 0x040fe20002000000 */
[----:B------:R-:W-:Y:S01]  /*26a0*/  IMAD R8, R8, UR4, RZ ;  /* 0x0000000408087c24 */ /* 0x000fe2000f8e02ff */
[----:B------:R-:W-:Y:S01]  /*26b0*/  SEL R6, R9, RZ, P1 ;  /* 0x000000ff09067207 */ /* 0x000fe20000800000 */
[----:B------:R-:W-:Y:S01]  /*26c0*/  IMAD.WIDE.U32 R94, R3, UR4, R94 ;  /* 0x00000004035e7c25 */ /* 0x000fe2000f8e005e */
[----:B------:R-:W-:-:S03]  /*26d0*/  SEL R7, R9, RZ, P0 ;  /* 0x000000ff09077207 */ /* 0x000fc60000000000 */
[----:B------:R-:W-:Y:S02]  /*26e0*/  IMAD R3, R3, UR5, R8 ;  /* 0x0000000503037c24 */ /* 0x000fe4000f8e0208 */
[----:B------:R-:W-:Y:S02]  /*26f0*/  IMAD.IADD R12, R186, 0x1, R13 ;  /* 0x00000001ba0c7824 */ /* 0x000fe400078e020d */
[----:B------:R-:W-:Y:S02]  /*2700*/  IMAD.IADD R8, R185, 0x1, R6 ;  /* 0x00000001b9087824 */ /* 0x000fe400078e0206 */
[----:B------:R-:W-:Y:S02]  /*2710*/  IMAD.IADD R7, R18, 0x1, R7 ;  /* 0x0000000112077824 */ /* 0x000fe400078e0207 */
[----:B------:R-:W-:Y:S01]  /*2720*/  IMAD.IADD R101, R101, 0x1, R15 ;  /* 0x0000000165657824 */ /* 0x000fe200078e020f */
[----:B------:R-:W-:Y:S01]  /*2730*/  SHF.R.S32.HI R13, RZ, 0x1f, R8 ;  /* 0x0000001fff0d7819 */ /* 0x000fe20000011408 */
[----:B------:R-:W-:Y:S01]  /*2740*/  IMAD.IADD R103, R15, 0x1, R103 ;  /* 0x000000010f677824 */ /* 0x000fe200078e0267 */
[----:B------:R-:W-:-:S02]  /*2750*/  SHF.R.S32.HI R15, RZ, 0x1f, R12 ;  /* 0x0000001fff0f7819 */ /* 0x000fc4000001140c */
[----:B------:R-:W-:Y:S02]  /*2760*/  SHF.R.S32.HI R6, RZ, 0x1f, R7 ;  /* 0x0000001fff067819 */ /* 0x000fe40000011407 */
[----:B------:R-:W-:Y:S02]  /*2770*/  LEA.HI R32, R15, R12, RZ, 0x3 ;  /* 0x0000000c0f207211 */ /* 0x000fe400078f18ff */
[----:B------:R-:W-:Y:S02]  /*2780*/  LEA.HI R10, R13, R8, RZ, 0x3 ;  /* 0x000000080d0a7211 */ /* 0x000fe400078f18ff */
[----:B------:R-:W-:Y:S02]  /*2790*/  LEA.HI R15, R15, R12, RZ, 0x6 ;  /* 0x0000000c0f0f7211 */ /* 0x000fe400078f30ff */
[----:B------:R-:W-:Y:S02]  /*27a0*/  LEA.HI R8, R13, R8, RZ, 0x6 ;  /* 0x000000080d087211 */ /* 0x000fe400078f30ff */
[CC--:B------:R-:W-:Y:S01]  /*27b0*/  LEA.HI R14, R6.reuse, R7.reuse, RZ, 0x3 ;  /* 0x00000007060e7211 */ /* 0x0c0fe200078f18ff */
[----:B------:R-:W-:Y:S01]  /*27c0*/  IMAD.SHL.U32 R21, R15, 0x80, RZ ;  /* 0x000000800f157824 */ /* 0x000fe200078e00ff */
[----:B------:R-:W-:Y:S01]  /*27d0*/  LEA.HI R6, R6, R7, RZ, 0x6 ;  /* 0x0000000706067211 */ /* 0x000fe200078f30ff */
[----:B------:R-:W-:Y:S01]  /*27e0*/  IMAD.SHL.U32 R12, R8, 0x80, RZ ;  /* 0x00000080080c7824 */ /* 0x000fe200078e00ff */
[----:B------:R-:W-:-:S02]  /*27f0*/  LOP3.LUT R15, R194, 0x38, R14, 0xf8, !PT ;  /* 0x00000038c20f7812 */ /* 0x000fc400078ef80e */
[----:B------:R-:W-:Y:S01]  /*2800*/  LOP3.LUT R26, R194, 0x38, R10, 0xf8, !PT ;  /* 0x00000038c21a7812 */ /* 0x000fe200078ef80a */
[----:B------:R-:W-:Y:S01]  /*2810*/  IMAD.SHL.U32 R7, R6, 0x80, RZ ;  /* 0x0000008006077824 */ /* 0x000fe200078e00ff */
[-C--:B------:R-:W-:Y:S02]  /*2820*/  LOP3.LUT R138, R15, R30.reuse, RZ, 0x3c, !PT ;  /* 0x0000001e0f8a7212 */ /* 0x080fe400078e3cff */
[----:B------:R-:W-:Y:S02]  /*2830*/  LOP3.LUT R15, R12, 0xffffe000, RZ, 0xc0, !PT ;  /* 0xffffe0000c0f7812 */ /* 0x000fe400078ec0ff */
[----:B------:R-:W2:Y:S01]  /*2840*/  LDL R12, [R1+0x44] ;  /* 0x00004400010c7983 */ /* 0x000ea20000100800 */
[----:B------:R-:W-:Y:S01]  /*2850*/  LOP3.LUT R7, R7, 0xffffe000, RZ, 0xc0, !PT ;  /* 0xffffe00007077812 */ /* 0x000fe200078ec0ff */
[----:B------:R-:W-:Y:S01]  /*2860*/  IMAD.SHL.U32 R88, R4, 0x80, RZ ;  /* 0x0000008004587824 */ /* 0x000fe200078e00ff */
[----:B------:R-:W-:Y:S02]  /*2870*/  LOP3.LUT R26, R26, R30, RZ, 0x3c, !PT ;  /* 0x0000001e1a1a7212 */ /* 0x000fe400078e3cff */
[----:B------:R-:W-:Y:S01]  /*2880*/  IADD3 R138, R138, R7, R198 ;  /* 0x000000078a8a7210 */ /* 0x000fe20007ffe0c6 */
[----:B------:R-:W-:Y:S01]  /*2890*/  IMAD R140, R196, 0x200, R7 ;  /* 0x00000200c48c7824 */ /* 0x000fe200078e0207 */
[----:B-----5:R-:W-:Y:S01]  /*28a0*/  SHF.R.S32.HI R7, RZ, 0x1f, R141 ;  /* 0x0000001fff077819 */ /* 0x020fe2000001148d */
[C---:B------:R-:W-:Y:S01]  /*28b0*/  IMAD.SHL.U32 R133, R4.reuse, 0x40, RZ ;  /* 0x0000004004857824 */ /* 0x040fe200078e00ff */
[----:B------:R-:W-:-:S02]  /*28c0*/  SHF.L.U64.HI R123, R4, 0x7, R5 ;  /* 0x00000007047b7819 */ /* 0x000fc40000010205 */
[----:B------:R-:W-:Y:S01]  /*28d0*/  SHF.L.U64.HI R132, R4, 0x6, R5 ;  /* 0x0000000604847819 */ /* 0x000fe20000010205 */
[----:B------:R-:W-:Y:S01]  /*28e0*/  IMAD R4, R7, R28, RZ ;  /* 0x0000001c07047224 */ /* 0x000fe200078e02ff */
[----:B------:R-:W-:Y:S01]  /*28f0*/  LOP3.LUT R27, R194, 0x38, R32, 0xf8, !PT ;  /* 0x00000038c21b7812 */ /* 0x000fe200078ef820 */
[----:B------:R-:W-:Y:S01]  /*2900*/  IMAD R139, R196, 0x200, R15 ;  /* 0x00000200c48b7824 */ /* 0x000fe200078e020f */
[----:B------:R-:W-:Y:S01]  /*2910*/  IADD3 R136, R26, R15, R198 ;  /* 0x0000000f1a887210 */ /* 0x000fe20007ffe0c6 */
[----:B------:R-:W-:Y:S01]  /*2920*/  IMAD R15, R141, R29, R4 ;  /* 0x0000001d8d0f7224 */ /* 0x000fe200078e0204 */
[----:B------:R-:W-:Y:S02]  /*2930*/  LOP3.LUT R6, R195, 0x38, R14, 0xf8, !PT ;  /* 0x00000038c3067812 */ /* 0x000fe400078ef80e */
[----:B------:R-:W-:Y:S02]  /*2940*/  LOP3.LUT R21, R21, 0xffffe000, RZ, 0xc0, !PT ;  /* 0xffffe00015157812 */ /* 0x000fe400078ec0ff */
[----:B------:R-:W-:-:S02]  /*2950*/  LOP3.LUT R27, R27, R30, RZ, 0x3c, !PT ;  /* 0x0000001e1b1b7212 */ /* 0x000fc400078e3cff */
[----:B------:R-:W-:Y:S02]  /*2960*/  IADD3 R118, P4, R17, R118, RZ ;  /* 0x0000007611767210 */ /* 0x000fe40007f9e0ff */
[C---:B------:R-:W-:Y:S01]  /*2970*/  LOP3.LUT R4, R195.reuse, 0x18, R18, 0xf8, !PT ;  /* 0x00000018c3047812 */ /* 0x040fe200078ef812 */
[----:B------:R-:W-:Y:S01]  /*2980*/  IMAD.MOV.U32 R122, RZ, RZ, 0x20 ;  /* 0x00000020ff7a7424 */ /* 0x000fe200078e00ff */
[C---:B0-----:R-:W-:Y:S01]  /*2990*/  LOP3.LUT R20, R195.reuse, 0x38, R32, 0xf8, !PT ;  /* 0x00000038c3147812 */ /* 0x041fe200078ef820 */
[----:B------:R-:W-:Y:S01]  /*29a0*/  IMAD.X R119, R0, 0x1, R143, P4 ;  /* 0x0000000100777824 */ /* 0x000fe200020e068f */
[----:B------:R-:W-:Y:S02]  /*29b0*/  LOP3.LUT R8, R195, 0x38, R10, 0xf8, !PT ;  /* 0x00000038c3087812 */ /* 0x000fe400078ef80a */
[----:B------:R-:W-:Y:S01]  /*29c0*/  LOP3.LUT R13, R6, R197, RZ, 0x3c, !PT ;  /* 0x000000c5060d7212 */ /* 0x000fe200078e3cff */
[----:B------:R-:W-:Y:S01]  /*29d0*/  IMAD R6, R7, R106, RZ ;  /* 0x0000006a07067224 */ /* 0x000fe200078e02ff */
[----:B------:R-:W-:-:S02]  /*29e0*/  IADD3 R135, R27, R21, R198 ;  /* 0x000000151b877210 */ /* 0x000fc40007ffe0c6 */
[-C--:B------:R-:W-:Y:S02]  /*29f0*/  LOP3.LUT R27, R4, R197.reuse, RZ, 0x3c, !PT ;  /* 0x000000c5041b7212 */ /* 0x080fe400078e3cff */
[----:B------:R-:W-:Y:S01]  /*2a00*/  SEL R0, RZ, 0x20, P2 ;  /* 0x00000020ff007807 */ /* 0x000fe20001000000 */
[----:B------:R-:W-:Y:S01]  /*2a10*/  IMAD R137, R196, 0x200, R21 ;  /* 0x00000200c4897824 */ /* 0x000fe200078e0215 */
[-C--:B------:R-:W-:Y:S01]  /*2a20*/  LOP3.LUT R20, R20, R197.reuse, RZ, 0x3c, !PT ;  /* 0x000000c514147212 */ /* 0x080fe200078e3cff */
[----:B------:R-:W-:Y:S01]  /*2a30*/  IMAD.IADD R140, R140, 0x1, R13 ;  /* 0x000000018c8c7824 */ /* 0x000fe200078e020d */
[----:B------:R-:W-:Y:S01]  /*2a40*/  LOP3.LUT R8, R8, R197, RZ, 0x3c, !PT ;  /* 0x000000c508087212 */ /* 0x000fe200078e3cff */
[C---:B------:R-:W-:Y:S01]  /*2a50*/  IMAD R21, R141.reuse, R107, R6 ;  /* 0x0000006b8d157224 */ /* 0x040fe200078e0206 */
[----:B------:R-:W-:Y:S01]  /*2a60*/  SHF.R.S32.HI R112, RZ, 0x3, R14 ;  /* 0x00000003ff707819 */ /* 0x000fe2000001140e */
[----:B------:R-:W-:Y:S01]  /*2a70*/  IMAD.WIDE.U32 R96, R141, R106, R96 ;  /* 0x0000006a8d607225 */ /* 0x000fe200078e0060 */
[----:B------:R-:W-:-:S02]  /*2a80*/  LOP3.LUT R14, R14, 0xfffffff8, RZ, 0xc0, !PT ;  /* 0xfffffff80e0e7812 */ /* 0x000fc400078ec0ff */
[----:B------:R-:W-:Y:S01]  /*2a90*/  LOP3.LUT R13, R10, 0xfffffff8, RZ, 0xc0, !PT ;  /* 0xfffffff80a0d7812 */ /* 0x000fe200078ec0ff */
[----:B------:R-:W-:Y:S01]  /*2aa0*/  IMAD.WIDE.U32 R100, R141, R28, R100 ;  /* 0x0000001c8d647225 */ /* 0x000fe200078e0064 */
[----:B------:R-:W-:-:S03]  /*2ab0*/  LOP3.LUT R0, R11, R0, RZ, 0xfc, !PT ;  /* 0x000000000b007212 */ /* 0x000fc600078efcff */
[----:B------:R-:W-:Y:S01]  /*2ac0*/  IMAD.WIDE.U32 R98, R141, R106, R98 ;  /* 0x0000006a8d627225 */ /* 0x000fe200078e0062 */
[----:B------:R-:W-:-:S03]  /*2ad0*/  SHF.L.U64.HI R129, R28, 0x7, R29 ;  /* 0x000000071c817819 */ /* 0x000fc6000001021d */
[----:B------:R-:W-:Y:S01]  /*2ae0*/  IMAD.WIDE.U32 R102, R141, R28, R102 ;  /* 0x0000001c8d667225 */ /* 0x000fe200078e0066 */
[----:B------:R-:W-:-:S03]  /*2af0*/  SHF.L.U64.HI R30, R28, 0x6, R29 ;  /* 0x000000061c1e7819 */ /* 0x000fc6000001021d */
[----:B------:R-:W-:Y:S01]  /*2b00*/  IMAD R27, R196, 0x200, R27 ;  /* 0x00000200c41b7824 */ /* 0x000fe200078e021b */
[C-C-:B------:R-:W-:Y:S01]  /*2b10*/  SHF.L.U64.HI R128, R106.reuse, 0x7, R107.reuse ;  /* 0x000000076a807819 */ /* 0x140fe2000001026b */
[----:B------:R-:W-:Y:S01]  /*2b20*/  IMAD.IADD R137, R137, 0x1, R20 ;  /* 0x0000000189897824 */ /* 0x000fe200078e0214 */
[C---:B------:R-:W-:Y:S01]  /*2b30*/  SHF.L.U64.HI R105, R106.reuse, 0x6, R107 ;  /* 0x000000066a697819 */ /* 0x040fe2000001026b */
[----:B------:R-:W-:Y:S01]  /*2b40*/  IMAD.IADD R139, R139, 0x1, R8 ;  /* 0x000000018b8b7824 */ /* 0x000fe200078e0208 */
[----:B------:R-:W-:Y:S01]  /*2b50*/  SHF.R.S32.HI R111, RZ, 0x3, R10 ;  /* 0x00000003ff6f7819 */ /* 0x000fe2000001140a */
[----:B------:R-:W-:Y:S01]  /*2b60*/  IMAD.SHL.U32 R31, R106, 0x80, RZ ;  /* 0x000000806a1f7824 */ /* 0x000fe200078e00ff */
[----:B------:R-:W-:Y:S01]  /*2b70*/  SHF.R.S32.HI R145, RZ, 0x1f, R214 ;  /* 0x0000001fff917819 */ /* 0x000fe200000114d6 */
[----:B------:R-:W-:Y:S01]  /*2b80*/  IMAD.SHL.U32 R29, R28, 0x80, RZ ;  /* 0x000000801c1d7824 */ /* 0x000fe200078e00ff */
[----:B------:R-:W-:Y:S01]  /*2b90*/  LEA.HI R148, R148, 0x8, RZ, 0x19 ;  /* 0x0000000894947811 */ /* 0x000fe200078fc8ff */
[----:B------:R-:W-:Y:S01]  /*2ba0*/  IMAD.SHL.U32 R120, R9, 0x2, RZ ;  /* 0x0000000209787824 */ /* 0x000fe200078e00ff */
[----:B------:R-:W-:Y:S01]  /*2bb0*/  SHF.R.S32.HI R110, RZ, 0x3, R32 ;  /* 0x00000003ff6e7819 */ /* 0x000fe20000011420 */
[----:B------:R-:W-:Y:S01]  /*2bc0*/  IMAD.IADD R26, R97, 0x1, R21 ;  /* 0x00000001611a7824 */ /* 0x000fe200078e0215 */
[----:B------:R-:W-:Y:S01]  /*2bd0*/  LOP3.LUT R11, R11, 0x1, RZ, 0xc0, !PT ;  /* 0x000000010b0b7812 */ /* 0x000fe200078ec0ff */
[----:B------:R-:W-:Y:S01]  /*2be0*/  IMAD.IADD R20, R101, 0x1, R15 ;  /* 0x0000000165147824 */ /* 0x000fe200078e020f */
[----:B------:R-:W-:Y:S01]  /*2bf0*/  SHF.R.S32.HI R109, RZ, 0x1f, R14 ;  /* 0x0000001fff6d7819 */ /* 0x000fe2000001140e */
[----:B------:R-:W-:Y:S01]  /*2c00*/  IMAD.SHL.U32 R106, R106, 0x40, RZ ;  /* 0x000000406a6a7824 */ /* 0x000fe200078e00ff */
[----:B------:R-:W-:Y:S01]  /*2c10*/  SHF.R.S32.HI R108, RZ, 0x1f, R13 ;  /* 0x0000001fff6c7819 */ /* 0x000fe2000001140d */
[----:B------:R-:W-:Y:S01]  /*2c20*/  IMAD.SHL.U32 R28, R28, 0x40, RZ ;  /* 0x000000401c1c7824 */ /* 0x000fe200078e00ff */
[C---:B------:R-:W-:Y:S01]  /*2c30*/  LOP3.LUT R10, R0.reuse, 0x2, RZ, 0xc0, !PT ;  /* 0x00000002000a7812 */ /* 0x040fe200078ec0ff */
[----:B------:R-:W-:Y:S01]  /*2c40*/  IMAD.IADD R21, R21, 0x1, R99 ;  /* 0x0000000115157824 */ /* 0x000fe200078e0263 */
[C---:B------:R-:W-:Y:S01]  /*2c50*/  LOP3.LUT R9, R0.reuse, 0x4, RZ, 0xc0, !PT ;  /* 0x0000000400097812 */ /* 0x040fe200078ec0ff */
[----:B------:R-:W-:Y:S01]  /*2c60*/  IMAD.IADD R15, R15, 0x1, R103 ;  /* 0x000000010f0f7824 */ /* 0x000fe200078e0267 */
[C---:B------:R-:W-:Y:S01]  /*2c70*/  LOP3.LUT R8, R0.reuse, 0x8, RZ, 0xc0, !PT ;  /* 0x0000000800087812 */ /* 0x040fe200078ec0ff */
[----:B------:R-:W-:Y:S01]  /*2c80*/  IMAD.IADD R5, R95, 0x1, R3 ;  /* 0x000000015f057824 */ /* 0x000fe200078e0203 */
[----:B------:R-:W-:-:S02]  /*2c90*/  LOP3.LUT R7, R0, 0x10, RZ, 0xc0, !PT ;  /* 0x0000001000077812 */ /* 0x000fc400078ec0ff */
[----:B------:R-:W-:Y:S02]  /*2ca0*/  LOP3.LUT R6, R0, 0x20, RZ, 0xc0, !PT ;  /* 0x0000002000067812 */ /* 0x000fe400078ec0ff */
[----:B--2---:R-:W-:Y:S02]  /*2cb0*/  LOP3.LUT P3, RZ, R12, 0x4, RZ, 0xc0, !PT ;  /* 0x000000040cff7812 */ /* 0x004fe4000786c0ff */
[----:B------:R-:W-:Y:S02]  /*2cc0*/  LOP3.LUT R12, R32, 0xfffffff8, RZ, 0xc0, !PT ;  /* 0xfffffff8200c7812 */ /* 0x000fe400078ec0ff */
[----:B------:R-:W-:Y:S02]  /*2cd0*/  SEL R122, R122, 0xffffffe0, !P3 ;  /* 0xffffffe07a7a7807 */ /* 0x000fe40005800000 */
[----:B------:R-:W-:-:S03]  /*2ce0*/  SHF.R.S32.HI R107, RZ, 0x1f, R12 ;  /* 0x0000001fff6b7819 */ /* 0x000fc6000001140c */
[----:B------:R-:W-:-:S07]  /*2cf0*/  IMAD.IADD R134, R122, 0x1, R27 ;  /* 0x000000017a867824 */ /* 0x000fce00078e021b */
.L_x_2594:
[----:B0-2---:R-:W2:Y:S01]  /*2d00*/  LDL.LU R34, [R1+0x10] ;  /* 0x0000100001227983 */ /* 0x005ea20000300800 */
[----:B------:R-:W-:Y:S01]  /*2d10*/  VIADD R32, R24, 0xffffffff ;  /* 0xffffffff18207836 */ /* 0x000fe20000000000 */
[----:B------:R-:W0:Y:S01]  /*2d20*/  LDC.64 R114, c[0x0][0x2e8] ;  /* 0x0000ba00ff727b82 */ /* 0x000e220000000a00 */
[----:B------:R-:W-:Y:S01]  /*2d30*/  IMAD R43, R16, 0x6000, R27 ;  /* 0x00006000102b7824 */ /* 0x000fe200078e021b */
[----:B------:R-:W-:Y:S05]  /*2d40*/  YIELD ;  /* 0x0000000000007946 */ /* 0x000fea0003800000 */
[----:B------:R-:W-:Y:S01]  /*2d50*/  SHF.R.S32.HI R33, RZ, 0x1f, R32 ;  /* 0x0000001fff217819 */ /* 0x000fe20000011420 */
[-C--:B------:R-:W-:Y:S01]  /*2d60*/  IMAD R3, R123, R32.reuse, RZ ;  /* 0x000000207b037224 */ /* 0x080fe200078e02ff */
[----:B------:R-:W1:Y:S01]  /*2d70*/  LDC R117, c[0x0][0x3f4] ;  /* 0x0000fd00ff757b82 */ /* 0x000e620000000800 */
[----:B------:R-:W-:Y:S01]  /*2d80*/  IMAD.WIDE.U32 R124, R88, R32, RZ ;  /* 0x00000020587c7225 */ /* 0x000fe200078e00ff */
[----:B------:R-:W-:Y:S03]  /*2d90*/  BSSY B0, `(.L_x_2495) ;  /* 0x00007b4000007945 */ /* 0x000fe60003800000 */
[----:B------:R-:W-:Y:S01]  /*2da0*/  IMAD R3, R33, R88, R3 ;  /* 0x0000005821037224 */ /* 0x000fe200078e0203 */
[-C--:B------:R-:W-:Y:S01]  /*2db0*/  IADD3 R0, P3, P4, R91, R124.reuse, R133 ;  /* 0x0000007c5b007210 */ /* 0x080fe20007c7e085 */
[----:B------:R-:W-:Y:S01]  /*2dc0*/  IMAD R43, R43, 0x2, R116 ;  /* 0x000000022b2b7824 */ /* 0x000fe200078e0274 */
[----:B------:R-:W-:Y:S01]  /*2dd0*/  IADD3 R4, P5, R91, R124, RZ ;  /* 0x0000007c5b047210 */ /* 0x000fe20007fbe0ff */
[----:B------:R-:W-:-:S04]  /*2de0*/  IMAD.IADD R84, R125, 0x1, R3 ;  /* 0x000000017d547824 */ /* 0x000fc800078e0203 */
[----:B------:R-:W-:Y:S01]  /*2df0*/  IMAD.X R24, R84, 0x1, R89, P5 ;  /* 0x0000000154187824 */ /* 0x000fe200028e0659 */
[----:B------:R-:W-:Y:S02]  /*2e00*/  IADD3.X R3, R89, R84, R132, P3, P4 ;  /* 0x0000005459037210 */ /* 0x000fe40001fe8484 */
[----:B------:R-:W-:Y:S02]  /*2e10*/  ISETP.GT.AND P3, PT, R32, R121, PT ;  /* 0x000000792000720c */ /* 0x000fe40003f64270 */
[-C--:B0-----:R-:W-:Y:S02]  /*2e20*/  LEA R44, P2, R4, R114.reuse, 0x1 ;  /* 0x00000072042c7211 */ /* 0x081fe400078408ff */
[----:B------:R-:W-:Y:S02]  /*2e30*/  LEA R40, P5, R0, R114, 0x1 ;  /* 0x0000007200287211 */ /* 0x000fe400078a08ff */
[----:B------:R-:W-:Y:S01]  /*2e40*/  LEA.HI.X R45, R4, R115, R24, 0x1, P2 ;  /* 0x00000073042d7211 */ /* 0x000fe200010f0c18 */
[----:B------:R-:W-:Y:S01]  /*2e50*/  IMAD.MOV.U32 R24, RZ, RZ, R32 ;  /* 0x000000ffff187224 */ /* 0x000fe200078e0020 */
[----:B-1----:R-:W-:-:S02]  /*2e60*/  ISETP.GE.AND P2, PT, R117, 0x1, PT ;  /* 0x000000017500780c */ /* 0x002fc40003f46270 */
[----:B------:R-:W-:Y:S01]  /*2e70*/  LEA.HI.X R41, R0, R115, R3, 0x1, P5 ;  /* 0x0000007300297211 */ /* 0x000fe200028f0c03 */
[----:B------:R-:W-:-:S04]  /*2e80*/  IMAD R3, R16, 0x6000, R134 ;  /* 0x0000600010037824 */ /* 0x000fc800078e0286 */
[----:B------:R-:W-:Y:S01]  /*2e90*/  IMAD R42, R3, 0x2, R116 ;  /* 0x00000002032a7824 */ /* 0x000fe200078e0274 */
[----:B--2---:R-:W-:-:S04]  /*2ea0*/  LOP3.LUT R34, R34, 0xfffffffd, RZ, 0xc0, !PT ;  /* 0xfffffffd22227812 */ /* 0x004fc800078ec0ff */
[----:B------:R-:W-:-:S05]  /*2eb0*/  @P3 LOP3.LUT R34, R34, 0x2, RZ, 0xfc, !PT ;  /* 0x0000000222223812 */ /* 0x000fca00078efcff */
[----:B------:R0:W-:Y:S01]  /*2ec0*/  STL [R1+0x10], R34 ;  /* 0x0000102201007387 */ /* 0x0001e20000100800 */
[----:B------:R-:W-:Y:S05]  /*2ed0*/  @!P2 BRA `(.L_x_2496) ;  /* 0x00000074009ca947 */ /* 0x000fea0003800000 */
[----:B------:R-:W-:Y:S01]  /*2ee0*/  ULDC.U8 UR4, c[0x0][0x410] ;  /* 0x0001040000047ab9 */ /* 0x000fe20000000000 */
[-C--:B------:R-:W-:Y:S01]  /*2ef0*/  IMAD R0, R128, R32.reuse, RZ ;  /* 0x0000002080007224 */ /* 0x080fe200078e02ff */
[----:B------:R-:W-:Y:S01]  /*2f00*/  ISETP.NE.AND P2, PT, RZ, UR4, PT ;  /* 0x00000004ff007c0c */ /* 0x000fe2000bf45270 */
[-C--:B------:R-:W-:Y:S02]  /*2f10*/  IMAD R4, R129, R32.reuse, RZ ;  /* 0x0000002081047224 */ /* 0x080fe400078e02ff */
[C---:B------:R-:W-:Y:S02]  /*2f20*/  IMAD R3, R33.reuse, R31, R0 ;  /* 0x0000001f21037224 */ /* 0x040fe400078e0200 */
[----:B------:R-:W-:Y:S02]  /*2f30*/  IMAD R33, R33, R29, R4 ;  /* 0x0000001d21217224 */ /* 0x000fe400078e0204 */
[----:B------:R-:W-:Y:S02]  /*2f40*/  IMAD R4, R24, -0x80, R25 ;  /* 0xffffff8018047824 */ /* 0x000fe400078e0219 */
[----:B------:R-:W-:-:S03]  /*2f50*/  IMAD.WIDE.U32 R82, R31, R32, RZ ;  /* 0x000000201f527225 */ /* 0x000fc600078e00ff */
[----:B------:R-:W-:Y:S01]  /*2f60*/  VIMNMX R4, R4, 0x80, PT ;  /* 0x0000008004047848 */ /* 0x000fe20003fe0100 */
        /* <DEDUP_REMOVED lines=25> */
[----:B0-----:R-:W-:Y:S01]  /*3100*/  IMAD.X R34, R0, 0x1, R26, P4 ;  /* 0x0000000100227824 */ /* 0x001fe200020e061a */
        /* <DEDUP_REMOVED lines=34> */
.L_x_2499:
[----:B------:R-:W-:Y:S05]  /*3330*/  BSYNC B1 ;  /* 0x0000000000017941 */ /* 0x000fea0003800000 */
.L_x_2498:
        /* <DEDUP_REMOVED lines=18> */
[----:B-1----:R-:W-:Y:S02]  /*3460*/  IADD3.X R33, R26, R0, R105, P2, P5 ;  /* 0x000000001a217210 */ /* 0x002fe400017ea469 */
[----:B------:R-:W-:Y:S02]  /*3470*/  CS2R R64, SRZ ;  /* 0x0000000000407805 */ /* 0x000fe4000001ff00 */
[----:B------:R-:W-:-:S04]  /*3480*/  IADD3 R80, P2, P5, R100, R80, R28 ;  /* 0x0000005064507210 */ /* 0x000fc80007d5e01c */
[----:B------:R-:W-:Y:S02]  /*3490*/  IADD3.X R3, R20, R3, R30, P2, P5 ;  /* 0x0000000314037210 */ /* 0x000fe400017ea41e */
[----:B------:R-:W-:-:S04]  /*34a0*/  LEA R32, P2, R82, UR4, 0x1 ;  /* 0x0000000452207c11 */ /* 0x000fc8000f8408ff */
[----:B------:R-:W-:Y:S02]  /*34b0*/  LEA.HI.X R33, R82, UR5, R33, 0x1, P2 ;  /* 0x0000000552217c11 */ /* 0x000fe400090f0c21 */
[----:B0-----:R-:W-:-:S04]  /*34c0*/  LEA R34, P2, R80, UR6, 0x1 ;  /* 0x0000000650227c11 */ /* 0x001fc8000f8408ff */
        /* <DEDUP_REMOVED lines=29> */
.L_x_2501:
[----:B------:R-:W-:Y:S05]  /*36a0*/  BSYNC B1 ;  /* 0x0000000000017941 */ /* 0x000fea0003800000 */
.L_x_2500:
[----:B------:R-:W3:Y:S01]  /*36b0*/  LDL R0, [R1+0x14] ;  /* 0x0000140001007983 */ /* 0x000ee20000100800 */
[----:B-----5:R-:W-:Y:S02]  /*36c0*/  IMAD.MOV.U32 R3, RZ, RZ, R66 ;  /* 0x000000ffff037224 */ /* 0x020fe400078e0042 */
[----:B-12---:R-:W-:Y:S02]  /*36d0*/  IMAD.MOV.U32 R33, RZ, RZ, R70 ;  /* 0x000000ffff217224 */ /* 0x006fe400078e0046 */
[----:B------:R-:W-:-:S03]  /*36e0*/  IMAD.MOV.U32 R32, RZ, RZ, R71 ;  /* 0x000000ffff207224 */ /* 0x000fc600078e0047 */
[----:B------:R-:W-:Y:S01]  /*36f0*/  PRMT R161, R161, 0x5410, R33 ;  /* 0x00005410a1a17816 */ /* 0x000fe20000000021 */
[----:B------:R-:W-:Y:S01]  /*3700*/  IMAD.MOV.U32 R33, RZ, RZ, R87 ;  /* 0x000000ffff217224 */ /* 0x000fe200078e0057 */
[----:B------:R-:W-:Y:S01]  /*3710*/  PRMT R160, R160, 0x5410, R32 ;  /* 0x00005410a0a07816 */ /* 0x000fe20000000020 */
[----:B------:R-:W-:-:S03]  /*3720*/  IMAD.MOV.U32 R32, RZ, RZ, R86 ;  /* 0x000000ffff207224 */ /* 0x000fc600078e0056 */
[----:B------:R-:W-:Y:S02]  /*3730*/  PRMT R166, R166, 0x5410, R33 ;  /* 0x00005410a6a67816 */ /* 0x000fe40000000021 */
[----:B------:R-:W-:Y:S02]  /*3740*/  PRMT R165, R165, 0x5410, R32 ;  /* 0x00005410a5a57816 */ /* 0x000fe40000000020 */
[----:B---3--:R-:W-:Y:S01]  /*3750*/  R2UR UR4, R0 ;  /* 0x00000000000472ca */ /* 0x008fe200000e0000 */
[----:B------:R-:W-:-:S05]  /*3760*/  IMAD.MOV.U32 R0, RZ, RZ, R67 ;  /* 0x000000ffff007224 */ /* 0x000fca00078e0043 */
[----:B------:R-:W-:Y:S01]  /*3770*/  PRMT R158, R0, 0x5410, R3 ;  /* 0x00005410009e7816 */ /* 0x000fe20000000003 */
[----:B------:R-:W-:Y:S02]  /*3780*/  IMAD.MOV.U32 R0, RZ, RZ, R74 ;  /* 0x000000ffff007224 */ /* 0x000fe400078e004a */
[----:B------:R-:W-:-:S03]  /*3790*/  IMAD.MOV.U32 R3, RZ, RZ, R75 ;  /* 0x000000ffff037224 */ /* 0x000fc600078e004b */
[----:B------:R-:W-:Y:S01]  /*37a0*/  PRMT R163, R163, 0x5410, R0 ;  /* 0x00005410a3a37816 */ /* 0x000fe20000000000 */
[----:B------:R-:W-:Y:S01]  /*37b0*/  IMAD.MOV.U32 R0, RZ, RZ, R78 ;  /* 0x000000ffff007224 */ /* 0x000fe200078e004e */
[----:B------:R-:W-:Y:S01]  /*37c0*/  PRMT R162, R162, 0x5410, R3 ;  /* 0x00005410a2a27816 */ /* 0x000fe20000000003 */
[----:B------:R-:W-:Y:S01]  /*37d0*/  IMAD.MOV.U32 R3, RZ, RZ, R79 ;  /* 0x000000ffff037224 */ /* 0x000fe200078e004f */
[----:B------:R-:W-:Y:S02]  /*37e0*/  UISETP.NE.AND UP0, UPT, UR4, 0x3, UPT ;  /* 0x000000030400788c */ /* 0x000fe4000bf05270 */
[----:B------:R-:W-:Y:S01]  /*37f0*/  PRMT R164, R164, 0x5410, R0 ;  /* 0x00005410a4a47816 */ /* 0x000fe20000000000 */
[----:B------:R-:W-:Y:S01]  /*3800*/  IMAD.MOV.U32 R0, RZ, RZ, R124 ;  /* 0x000000ffff007224 */ /* 0x000fe200078e007c */
[----:B------:R-:W-:Y:S01]  /*3810*/  PRMT R163, R3, 0x7610, R163 ;  /* 0x0000761003a37816 */ /* 0x000fe200000000a3 */
[----:B------:R-:W-:Y:S01]  /*3820*/  IMAD.MOV.U32 R3, RZ, RZ, R125 ;  /* 0x000000ffff037224 */ /* 0x000fe200078e007d */
[----:B------:R-:W-:-:S02]  /*3830*/  PLOP3.LUT P2, PT, PT, PT, UP0, 0x80, 0x0 ;  /* 0x000000000000781c */ /* 0x000fc40003f4f008 */
[----:B------:R-:W-:Y:S01]  /*3840*/  PRMT R142, R142, 0x5410, R0 ;  /* 0x000054108e8e7816 */ /* 0x000fe20000000000 */
[----:B------:R-:W-:Y:S01]  /*3850*/  IMAD.MOV.U32 R0, RZ, RZ, R69 ;  /* 0x000000ffff007224 */ /* 0x000fe200078e0045 */
[----:B------:R-:W-:Y:S01]  /*3860*/  PRMT R144, R144, 0x5410, R3 ;  /* 0x0000541090907816 */ /* 0x000fe20000000003 */
        /* <DEDUP_REMOVED lines=64> */
.L_x_2502:
[----:B------:R-:W-:Y:S01]  /*3c70*/  IMAD R3, R16, 0x8, R2 ;  /* 0x0000000810037824 */ /* 0x000fe200078e0202 */
[----:B------:R-:W-:Y:S01]  /*3c80*/  SHF.L.U32 R0, R188, 0x1f, RZ ;  /* 0x0000001fbc007819 */ /* 0x000fe200000006ff */
[----:B------:R-:W-:Y:S03]  /*3c90*/  BSSY B1, `(.L_x_2503) ;  /* 0x0000003000017945 */ /* 0x000fe60003800000 */
[----:B------:R-:W1:Y:S02]  /*3ca0*/  SYNCS.PHASECHK.TRANS64.TRYWAIT P5, [R3+URZ+0x34890], R0 ;  /* 0x03489000030075a7 */ /* 0x000e6400080a017f */
[----:B-1----:R-:W-:Y:S05]  /*3cb0*/  @!P5 BRA `(.L_x_2504) ;  /* 0x000002340000d947 */ /* 0x002fea0003800000 */
.L_x_2884:
[----:B------:R-:W-:Y:S05]  /*3cc0*/  BSYNC B1 ;  /* 0x0000000000017941 */ /* 0x000fea0003800000 */
.L_x_2503:
[----:B------:R-:W-:Y:S04]  /*3cd0*/  BSSY B1, `(.L_x_2505) ;  /* 0x0000157000017945 */ /* 0x000fe80003800000 */
[----:B------:R-:W-:Y:S05]  /*3ce0*/  @P3 BRA `(.L_x_2506) ;  /* 0x0000001400543947 */ /* 0x000fea0003800000 */
[----:B------:R-:W-:Y:S01]  /*3cf0*/  ISETP.NE.AND P3, PT, R11, RZ, PT ;  /* 0x000000ff0b00720c */ /* 0x000fe20003f65270 */
[----:B------:R-:W-:-:S12]  /*3d00*/  BSSY B2, `(.L_x_2507) ;  /* 0x0000037000027945 */ /* 0x000fd80003800000 */
[----:B------:R-:W-:Y:S05]  /*3d10*/  @!P3 BRA `(.L_x_2508) ;  /* 0x0000000000d4b947 */ /* 0x000fea0003800000 */
[----:B0-----:R0:W2:Y:S01]  /*3d20*/  LDS.128 R32, [R43] ;  /* 0x000000002b207984 */ /* 0x0010a20000000c00 */
[----:B------:R-:W-:Y:S01]  /*3d30*/  ISETP.GE.AND P3, PT, R22, R117, PT ;  /* 0x000000751600720c */ /* 0x000fe20003f66270 */
[----:B------:R-:W-:-:S12]  /*3d40*/  BSSY B3, `(.L_x_2509) ;  /* 0x0000031000037945 */ /* 0x000fd80003800000 */
[----:B0-----:R-:W-:Y:S05]  /*3d50*/  @P3 BRA `(.L_x_2510) ;  /* 0x0000000000bc3947 */ /* 0x001fea0003800000 */
        /* <DEDUP_REMOVED lines=9> */
[----:B------:R-:W-:Y:S02]  /*3df0*/  LOP3.LUT R144, R33, 0xffff0000, RZ, 0xc0, !PT ;  /* 0xffff000021907812 */ /* 0x000fe400078ec0ff */
[C---:B------:R-:W-:Y:S01]  /*3e00*/  LOP3.LUT R142, R125.reuse, 0xffff0000, RZ, 0xc0, !PT ;  /* 0xffff00007d8e7812 */ /* 0x040fe200078ec0ff */
[----:B------:R-:W-:Y:S01]  /*3e10*/  IMAD.U32 R125, R125, 0x10000, RZ ;  /* 0x000100007d7d7824 */ /* 0x000fe200078e00ff */
[C---:B------:R-:W-:Y:S01]  /*3e20*/  LOP3.LUT R33, R82.reuse, 0xffff0000, RZ, 0xc0, !PT ;  /* 0xffff000052217812 */ /* 0x040fe200078ec0ff */
[----:B------:R-:W-:Y:S02]  /*3e30*/  IMAD.U32 R82, R82, 0x10000, RZ ;  /* 0x0001000052527824 */ /* 0x000fe400078e00ff */
[----:B------:R-:W-:-:S04]  /*3e40*/  FMUL.FTZ R124, R144, R142 ;  /* 0x0000008e907c7220 */ /* 0x000fc80000410000 */
[CC--:B------:R-:W-:Y:S01]  /*3e50*/  FFMA.FTZ R124, R127.reuse, R33.reuse, -R124 ;  /* 0x000000217f7c7223 */ /* 0x0c0fe2000001087c */
        /* <DEDUP_REMOVED lines=31> */
.L_x_2510:
[----:B------:R-:W-:Y:S05]  /*4050*/  BSYNC B3 ;  /* 0x0000000000037941 */ /* 0x000fea0003800000 */
.L_x_2509:
[----:B--2---:R2:W-:Y:S02]  /*4060*/  STG.E.128 desc[UR60][R44.64], R32 ;  /* 0x000000202c007986 */ /* 0x0045e4000c101d3c */
.L_x_2508:
[----:B------:R-:W-:Y:S05]  /*4070*/  BSYNC B2 ;  /* 0x0000000000027941 */ /* 0x000fea0003800000 */
.L_x_2507:
[----:B------:R-:W-:Y:S01]  /*4080*/  ISETP.NE.AND P3, PT, R10, RZ, PT ;  /* 0x000000ff0a00720c */ /* 0x000fe20003f65270 */
[----:B------:R-:W-:-:S12]  /*4090*/  BSSY B2, `(.L_x_2511) ;  /* 0x0000037000027945 */ /* 0x000fd80003800000 */
[----:B------:R-:W-:Y:S05]  /*40a0*/  @!P3 BRA `(.L_x_2512) ;  /* 0x0000000000d4b947 */ /* 0x000fea0003800000 */
[----:B0-2---:R0:W2:Y:S01]  /*40b0*/  LDS.128 R32, [R42] ;  /* 0x000000002a207984 */ /* 0x0050a20000000c00 */
[----:B------:R-:W-:Y:S01]  /*40c0*/  ISETP.GE.AND P3, PT, R190, R117, PT ;  /* 0x00000075be00720c */ /* 0x000fe20003f66270 */
[----:B------:R-:W-:-:S12]  /*40d0*/  BSSY B3, `(.L_x_2513) ;  /* 0x0000031000037945 */ /* 0x000fd80003800000 */
[----:B0-----:R-:W-:Y:S05]  /*40e0*/  @P3 BRA `(.L_x_2514) ;  /* 0x0000000000bc3947 */ /* 0x001fea0003800000 */
[--C-:B------:R-:W-:Y:S02]  /*40f0*/  SHF.R.U64 R82, R86, 0x10, R87.reuse ;  /* 0x0000001056527819 */ /* 0x100fe40000001257 */
[----:B------:R-:W-:Y:S02]  /*4100*/  SHF.R.U32.HI R86, RZ, 0x10, R87 ;  /* 0x00000010ff567819 */ /* 0x000fe40000011657 */
[----:B------:R-:W-:Y:S02]  /*4110*/  SHF.R.U64 R87, R114, 0x10, R115 ;  /* 0x0000001072577819 */ /* 0x000fe40000001273 */
[----:B------:R-:W-:Y:S02]  /*4120*/  PRMT R82, R165, 0x5432, R82 ;  /* 0x00005432a5527816 */ /* 0x000fe40000000052 */
        /* <DEDUP_REMOVED lines=43> */
.L_x_2514:
[----:B------:R-:W-:Y:S05]  /*43e0*/  BSYNC B3 ;  /* 0x0000000000037941 */ /* 0x000fea0003800000 */
.L_x_2513:
[----:B--2---:R3:W-:Y:S02]  /*43f0*/  STG.E.128 desc[UR60][R44.64+0x40], R32 ;  /* 0x000040202c007986 */ /* 0x0047e4000c101d3c */
.L_x_2512:
[----:B------:R-:W-:Y:S05]  /*4400*/  BSYNC B2 ;  /* 0x0000000000027941 */ /* 0x000fea0003800000 */
.L_x_2511:
[----:B------:R-:W-:Y:S01]  /*4410*/  ISETP.NE.AND P3, PT, R9, RZ, PT ;  /* 0x000000ff0900720c */ /* 0x000fe20003f65270 */
[----:B------:R-:W-:-:S12]  /*4420*/  BSSY B2, `(.L_x_2515) ;  /* 0x0000037000027945 */ /* 0x000fd80003800000 */
[----:B------:R-:W-:Y:S05]  /*4430*/  @!P3 BRA `(.L_x_2516) ;  /* 0x0000000000d4b947 */ /* 0x000fea0003800000 */
[----:B0-23--:R0:W2:Y:S01]  /*4440*/  LDS.128 R32, [R43+0x4000] ;  /* 0x004000002b207984 */ /* 0x00d0a20000000c00 */
[----:B------:R-:W-:Y:S01]  /*4450*/  ISETP.GE.AND P3, PT, R189, R117, PT ;  /* 0x00000075bd00720c */ /* 0x000fe20003f66270 */
[----:B------:R-:W-:-:S12]  /*4460*/  BSSY B3, `(.L_x_2517) ;  /* 0x0000031000037945 */ /* 0x000fd80003800000 */
[----:B0-----:R-:W-:Y:S05]  /*4470*/  @P3 BRA `(.L_x_2518) ;  /* 0x0000000000bc3947 */ /* 0x001fea0003800000 */
        /* <DEDUP_REMOVED lines=47> */
.L_x_2518:
[----:B------:R-:W-:Y:S05]  /*4770*/  BSYNC B3 ;  /* 0x0000000000037941 */ /* 0x000fea0003800000 */
.L_x_2517:
[----:B--2---:R4:W-:Y:S02]  /*4780*/  STG.E.128 desc[UR60][R44.64+0x80], R32 ;  /* 0x000080202c007986 */ /* 0x0049e4000c101d3c */
.L_x_2516:
[----:B------:R-:W-:Y:S05]  /*4790*/  BSYNC B2 ;  /* 0x0000000000027941 */ /* 0x000fea0003800000 */
.L_x_2515:
[----:B------:R-:W-:Y:S01]  /*47a0*/  ISETP.NE.AND P3, PT, R8, RZ, PT ;  /* 0x000000ff0800720c */ /* 0x000fe20003f65270 */
[----:B------:R-:W-:-:S12]  /*47b0*/  BSSY B2, `(.L_x_2519) ;  /* 0x0000038000027945 */ /* 0x000fd80003800000 */
[----:B------:R-:W-:Y:S05]  /*47c0*/  @!P3 BRA `(.L_x_2520) ;  /* 0x0000000000d8b947 */ /* 0x000fea0003800000 */
[----:B0-234-:R0:W2:Y:S01]  /*47d0*/  LDS.128 R32, [R42+0x4000] ;  /* 0x004000002a207984 */ /* 0x01d0a20000000c00 */
[----:B------:R-:W-:Y:S01]  /*47e0*/  ISETP.GE.AND P3, PT, R192, R117, PT ;  /* 0x00000075c000720c */ /* 0x000fe20003f66270 */
[----:B------:R-:W-:-:S12]  /*47f0*/  BSSY B3, `(.L_x_2521) ;  /* 0x0000032000037945 */ /* 0x000fd80003800000 */
[----:B0-----:R-:W-:Y:S05]  /*4800*/  @P3 BRA `(.L_x_2522) ;  /* 0x0000000000c03947 */ /* 0x001fea0003800000 */
        /* <DEDUP_REMOVED lines=48> */
.L_x_2522:
[----:B------:R-:W-:Y:S05]  /*4b10*/  BSYNC B3 ;  /* 0x0000000000037941 */ /* 0x000fea0003800000 */
.L_x_2521:
[----:B--2---:R0:W-:Y:S02]  /*4b20*/  STG.E.128 desc[UR60][R44.64+0xc0], R32 ;  /* 0x0000c0202c007986 */ /* 0x0041e4000c101d3c */
.L_x_2520:
[----:B------:R-:W-:Y:S05]  /*4b30*/  BSYNC B2 ;  /* 0x0000000000027941 */ /* 0x000fea0003800000 */
.L_x_2519:
        /* <DEDUP_REMOVED lines=55> */
.L_x_2526:
[----:B------:R-:W-:Y:S05]  /*4eb0*/  BSYNC B3 ;  /* 0x0000000000037941 */ /* 0x000fea0003800000 */
.L_x_2525:
[----:B--2---:R0:W-:Y:S02]  /*4ec0*/  STG.E.128 desc[UR60][R44.64+0x100], R32 ;  /* 0x000100202c007986 */ /* 0x0041e4000c101d3c */
.L_x_2524:
[----:B------:R-:W-:Y:S05]  /*4ed0*/  BSYNC B2 ;  /* 0x0000000000027941 */ /* 0x000fea0003800000 */
.L_x_2523:
[----:B------:R-:W-:-:S13]  /*4ee0*/  ISETP.NE.AND P3, PT, R6, RZ, PT ;  /* 0x000000ff0600720c */ /* 0x000fda0003f65270 */
[----:B------:R-:W-:Y:S05]  /*4ef0*/  @!P3 BRA `(.L_x_2506) ;  /* 0x0000000000d0b947 */ /* 0x000fea0003800000 */
[----:B0-234-:R0:W2:Y:S01]  /*4f00*/  LDS.128 R32, [R42+0x8000] ;  /* 0x008000002a207984 */ /* 0x01d0a20000000c00 */
[----:B------:R-:W-:Y:S01]  /*4f10*/  ISETP.GE.AND P3, PT, R193, R117, PT ;  /* 0x00000075c100720c */ /* 0x000fe20003f66270 */
[----:B------:R-:W-:-:S12]  /*4f20*/  BSSY B2, `(.L_x_2527) ;  /* 0x0000030000027945 */ /* 0x000fd80003800000 */
[----:B0-----:R-:W-:Y:S05]  /*4f30*/  @P3 BRA `(.L_x_2528) ;  /* 0x0000000000b83947 */ /* 0x001fea0003800000 */
[----:B------:R-:W-:Y:S01]  /*4f40*/  SHF.R.U64 R68, R68, 0x10, R69 ;  /* 0x0000001044447819 */ /* 0x000fe20000001245 */
[----:B--2---:R-:W-:Y:S01]  /*4f50*/  IMAD.U32 R73, R33, 0x10000, RZ ;  /* 0x0001000021497824 */ /* 0x004fe200078e00ff */
[--C-:B------:R-:W-:Y:S02]  /*4f60*/  SHF.R.U64 R70, R66, 0x10, R67.reuse ;  /* 0x0000001042467819 */ /* 0x100fe40000001243 */
[----:B------:R-:W-:Y:S02]  /*4f70*/  SHF.R.U32.HI R66, RZ, 0x10, R67 ;  /* 0x00000010ff427819 */ /* 0x000fe40000011643 */
[----:B------:R-:W-:Y:S02]  /*4f80*/  PRMT R68, R157, 0x5432, R68 ;  /* 0x000054329d447816 */ /* 0x000fe40000000044 */
[----:B------:R-:W-:Y:S02]  /*4f90*/  PRMT R67, R158, 0x5432, R70 ;  /* 0x000054329e437816 */ /* 0x000fe40000000046 */
[----:B------:R-:W-:-:S02]  /*4fa0*/  LOP3.LUT R72, R33, 0xffff0000, RZ, 0xc0, !PT ;  /* 0xffff000021487812 */ /* 0x000fc400078ec0ff */
[----:B------:R-:W-:Y:S02]  /*4fb0*/  LOP3.LUT R70, R68, 0xffff0000, RZ, 0xc0, !PT ;  /* 0xffff000044467812 */ /* 0x000fe400078ec0ff */
        /* <DEDUP_REMOVED lines=21> */
[----:B------:R-:W-:Y:S02]  /*5110*/  IMAD.U32 R71, R68, 0x10000, RZ ;  /* 0x0001000044477824 */ /* 0x000fe400078e00ff */
        /* <DEDUP_REMOVED lines=16> */
.L_x_2528:
[----:B------:R-:W-:Y:S05]  /*5220*/  BSYNC B2 ;  /* 0x0000000000027941 */ /* 0x000fea0003800000 */
.L_x_2527:
[----:B--2---:R0:W-:Y:S02]  /*5230*/  STG.E.128 desc[UR60][R44.64+0x140], R32 ;  /* 0x000140202c007986 */ /* 0x0041e4000c101d3c */
.L_x_2506:
[----:B------:R-:W-:Y:S05]  /*5240*/  BSYNC B1 ;  /* 0x0000000000017941 */ /* 0x000fea0003800000 */
.L_x_2505:
[----:B------:R-:W-:Y:S05]  /*5250*/  @P4 BRA `(.L_x_2529) ;  /* 0x00000054009c4947 */ /* 0x000fea0003800000 */
[----:B------:R-:W-:Y:S01]  /*5260*/  ISETP.NE.AND P3, PT, R11, RZ, PT ;  /* 0x000000ff0b00720c */ /* 0x000fe20003f65270 */
[----:B------:R-:W-:-:S12]  /*5270*/  BSSY B1, `(.L_x_2530) ;  /* 0x0000035000017945 */ /* 0x000fd80003800000 */
[----:B------:R-:W-:Y:S05]  /*5280*/  @!P3 BRA `(.L_x_2531) ;  /* 0x0000000000ccb947 */ /* 0x000fea0003800000 */
[----:B0-234-:R0:W2:Y:S01]  /*5290*/  LDS.128 R32, [R43+0x2000] ;  /* 0x002000002b207984 */ /* 0x01d0a20000000c00 */
[----:B------:R-:W-:Y:S01]  /*52a0*/  ISETP.GE.AND P3, PT, R22, R117, PT ;  /* 0x000000751600720c */ /* 0x000fe20003f66270 */
[----:B------:R-:W-:-:S12]  /*52b0*/  BSSY B2, `(.L_x_2532) ;  /* 0x000002f000027945 */ /* 0x000fd80003800000 */
[----:B0-----:R-:W-:Y:S05]  /*52c0*/  @P3 BRA `(.L_x_2533) ;  /* 0x0000000000b43947 */ /* 0x001fea0003800000 */
        /* <DEDUP_REMOVED lines=34> */
[C---:B------:R-:W-:Y:S01]  /*54f0*/  FMUL.FTZ R63, R32.reuse, R45 ;  /* 0x0000002d203f7220 */ /* 0x040fe20000410000 */
        /* <DEDUP_REMOVED lines=10> */
.L_x_2533:
[----:B------:R-:W-:Y:S05]  /*55a0*/  BSYNC B2 ;  /* 0x0000000000027941 */ /* 0x000fea0003800000 */
.L_x_2532:
[----:B--2---:R0:W-:Y:S02]  /*55b0*/  STG.E.128 desc[UR60][R40.64], R32 ;  /* 0x0000002028007986 */ /* 0x0041e4000c101d3c */
.L_x_2531:
[----:B------:R-:W-:Y:S05]  /*55c0*/  BSYNC B1 ;  /* 0x0000000000017941 */ /* 0x000fea0003800000 */
.L_x_2530:
        /* <DEDUP_REMOVED lines=53> */
.L_x_2537:
[----:B------:R-:W-:Y:S05]  /*5920*/  BSYNC B2 ;  /* 0x0000000000027941 */ /* 0x000fea0003800000 */
.L_x_2536:
[----:B--2---:R0:W-:Y:S02]  /*5930*/  STG.E.128 desc[UR60][R40.64+0x40], R32 ;  /* 0x0000402028007986 */ /* 0x0041e4000c101d3c */
.L_x_2535:
[----:B------:R-:W-:Y:S05]  /*5940*/  BSYNC B1 ;  /* 0x0000000000017941 */ /* 0x000fea0003800000 */
.L_x_2534:
        /* <DEDUP_REMOVED lines=52> */
.L_x_2541:
[----:B------:R-:W-:Y:S05]  /*5c90*/  BSYNC B2 ;  /* 0x0000000000027941 */ /* 0x000fea0003800000 */
.L_x_2540:
[----:B--2---:R0:W-:Y:S02]  /*5ca0*/  STG.E.128 desc[UR60][R40.64+0x80], R32 ;  /* 0x0000802028007986 */ /* 0x0041e4000c101d3c */
.L_x_2539:
[----:B------:R-:W-:Y:S05]  /*5cb0*/  BSYNC B1 ;  /* 0x0000000000017941 */ /* 0x000fea0003800000 */
.L_x_2538:
        /* <DEDUP_REMOVED lines=26> */
[----:B------:R-:W-:Y:S01]  /*5e60*/  FFMA.FTZ R59, R50, R53, -R59 ;  /* 0x00000035323b7223 */ /* 0x000fe2000001083b */
[----:B------:R-:W-:-:S02]  /*5e70*/  IMAD.U32 R33, R32, 0x10000, RZ ;  /* 0x0001000020217824 */ /* 0x000fc400078e00ff */
[----:B------:R-:W-:Y:S01]  /*5e80*/  FMUL.FTZ R61, R52, R57 ;  /* 0x00000039343d7220 */ /* 0x000fe20000410000 */
[----:B------:R-:W-:Y:S01]  /*5e90*/  FFMA.FTZ R50, R50, R56, R51 ;  /* 0x0000003832327223 */ /* 0x000fe20000010033 */
[----:B------:R-:W-:Y:S01]  /*5ea0*/  LOP3.LUT R151, R151, 0xffff0000, RZ, 0xc0, !PT ;  /* 0xffff000097977812 */ /* 0x000fe200078ec0ff */
        /* <DEDUP_REMOVED lines=9> */
[----:B------:R-:W-:-:S02]  /*5f40*/  IMAD.U32 R35, R35, 0x10000, RZ ;  /* 0x0001000023237824 */ /* 0x000fc400078e00ff */
[C---:B------:R-:W-:Y:S01]  /*5f50*/  FMUL.FTZ R34, R32.reuse, R54 ;  /* 0x0000003620227220 */ /* 0x040fe20000410000 */
[----:B------:R-:W-:Y:S01]  /*5f60*/  FMUL.FTZ R51, R32, R45 ;  /* 0x0000002d20337220 */ /* 0x000fe20000410000 */
[----:B------:R-:W-:Y:S01]  /*5f70*/  F2FP.BF16.F32.PACK_AB R44, R44, R61 ;  /* 0x0000003d2c2c723e */ /* 0x000fe200000010ff */
[----:B------:R-:W-:Y:S01]  /*5f80*/  FFMA.FTZ R52, R35, R150, -R52 ;  /* 0x0000009623347223 */ /* 0x000fe20000010834 */
[C---:B------:R-:W-:Y:S01]  /*5f90*/  FFMA.FTZ R34, R33.reuse, R45, -R34 ;  /* 0x0000002d21227223 */ /* 0x040fe20000010822 */
[----:B------:R-:W-:Y:S01]  /*5fa0*/  FFMA.FTZ R51, R33, R54, R51 ;  /* 0x0000003621337223 */ /* 0x000fe20000010033 */
[----:B------:R-:W-:Y:S01]  /*5fb0*/  FFMA.FTZ R35, R35, R151, R56 ;  /* 0x0000009723237223 */ /* 0x000fe20000010038 */
[----:B------:R-:W-:-:S03]  /*5fc0*/  F2FP.BF16.F32.PACK_AB R33, R50, R59 ;  /* 0x0000003b3221723e */ /* 0x000fc600000010ff */
[----:B------:R-:W-:Y:S01]  /*5fd0*/  F2FP.BF16.F32.PACK_AB R32, R51, R34 ;  /* 0x000000223320723e */ /* 0x000fe200000010ff */
[----:B------:R-:W-:Y:S01]  /*5fe0*/  IMAD.MOV.U32 R34, RZ, RZ, R44 ;  /* 0x000000ffff227224 */ /* 0x000fe200078e002c */
[----:B------:R-:W-:-:S07]  /*5ff0*/  F2FP.BF16.F32.PACK_AB R35, R35, R52 ;  /* 0x000000342323723e */ /* 0x000fce00000010ff */
.L_x_2545:
[----:B------:R-:W-:Y:S05]  /*6000*/  BSYNC B2 ;  /* 0x0000000000027941 */ /* 0x000fea0003800000 */
.L_x_2544:
[----:B--2---:R0:W-:Y:S02]  /*6010*/  STG.E.128 desc[UR60][R40.64+0xc0], R32 ;  /* 0x0000c02028007986 */ /* 0x0041e4000c101d3c */
.L_x_2543:
[----:B------:R-:W-:Y:S05]  /*6020*/  BSYNC B1 ;  /* 0x0000000000017941 */ /* 0x000fea0003800000 */
.L_x_2542:
        /* <DEDUP_REMOVED lines=51> */
.L_x_2549:
[----:B------:R-:W-:Y:S05]  /*6360*/  BSYNC B2 ;  /* 0x0000000000027941 */ /* 0x000fea0003800000 */
.L_x_2548:
[----:B--2---:R0:W-:Y:S02]  /*6370*/  STG.E.128 desc[UR60][R40.64+0x100], R32 ;  /* 0x0001002028007986 */ /* 0x0041e4000c101d3c */
.L_x_2547:
[----:B------:R-:W-:Y:S05]  /*6380*/  BSYNC B1 ;  /* 0x0000000000017941 */ /* 0x000fea0003800000 */
.L_x_2546:
        /* <DEDUP_REMOVED lines=52> */
.L_x_2551:
[----:B------:R-:W-:Y:S05]  /*66d0*/  BSYNC B1 ;  /* 0x0000000000017941 */ /* 0x000fea0003800000 */
.L_x_2550:
[----:B--2---:R0:W-:Y:S01]  /*66e0*/  STG.E.128 desc[UR60][R40.64+0x140], R32 ;  /* 0x0001402028007986 */ /* 0x0041e2000c101d3c */
[----:B------:R-:W-:Y:S05]  /*66f0*/  BRA `(.L_x_2529) ;  /* 0x0000004000747947 */ /* 0x000fea0003800000 */
.L_x_2497:
[----:B------:R-:W-:Y:S01]  /*6700*/  ISETP.GE.AND P4, PT, R17, R4, PT ;  /* 0x000000041100720c */ /* 0x000fe20003f86270 */
[----:B------:R-:W-:Y:S01]  /*6710*/  BSSY B1, `(.L_x_2552) ;  /* 0x000002e000017945 */ /* 0x000fe20003800000 */
[----:B------:R-:W-:Y:S02]  /*6720*/  CS2R R58, SRZ ;  /* 0x00000000003a7805 */ /* 0x000fe4000001ff00 */
[----:B0-----:R-:W-:Y:S02]  /*6730*/  CS2R R34, SRZ ;  /* 0x0000000000227805 */ /* 0x001fe4000001ff00 */
        /* <DEDUP_REMOVED lines=43> */
.L_x_2553:
[----:B------:R-:W-:Y:S05]  /*69f0*/  BSYNC B1 ;  /* 0x0000000000017941 */ /* 0x000fea0003800000 */
.L_x_2552:
        /* <DEDUP_REMOVED lines=45> */
.L_x_2555:
[----:B------:R-:W-:Y:S05]  /*6cd0*/  BSYNC B1 ;  /* 0x0000000000017941 */ /* 0x000fea0003800000 */
.L_x_2554:
        /* <DEDUP_REMOVED lines=17> */
[----:B------:R-:W-:-:S03]  /*6df0*/  PLOP3.LUT P2, PT, PT, PT, UP0, 0x80, 0x0 ;  /* 0x000000000000781c */ /* 0x000fc60003f4f008 */
        /* <DEDUP_REMOVED lines=67> */
.L_x_2556:
[----:B------:R-:W-:Y:S01]  /*7230*/  IMAD R3, R16, 0x8, R2 ;  /* 0x0000000810037824 */ /* 0x000fe200078e0202 */
[----:B------:R-:W-:Y:S01]  /*7240*/  SHF.L.U32 R0, R188, 0x1f, RZ ;  /* 0x0000001fbc007819 */ /* 0x000fe200000006ff */
[----:B------:R-:W0:Y:S01]  /*7250*/  LDC R142, c[0x0][0x2f4] ;  /* 0x0000bd00ff8e7b82 */ /* 0x000e220000000800 */
[----:B------:R-:W-:Y:S01]  /*7260*/  BSSY B1, `(.L_x_2557) ;  /* 0x0000004000017945 */ /* 0x000fe20003800000 */
[----:B------:R-:W-:Y:S01]  /*7270*/  IMAD.MOV.U32 R125, RZ, RZ, R84 ;  /* 0x000000ffff7d7224 */ /* 0x000fe200078e0054 */
[----:B------:R-:W1:Y:S02]  /*7280*/  SYNCS.PHASECHK.TRANS64.TRYWAIT P5, [R3+URZ+0x34890], R0 ;  /* 0x03489000030075a7 */ /* 0x000e6400080a017f */
[----:B-1----:R-:W-:Y:S05]  /*7290*/  @!P5 BRA `(.L_x_2558) ;  /* 0x000001fc009cd947 */ /* 0x002fea0003800000 */
.L_x_2885:
[----:B------:R-:W-:Y:S05]  /*72a0*/  BSYNC B1 ;  /* 0x0000000000017941 */ /* 0x000fea0003800000 */
.L_x_2557:
        /* <DEDUP_REMOVED lines=33> */
[--C-:B------:R-:W-:Y:S02]  /*74c0*/  SHF.R.U64 R40, R40, 0x10, R41.reuse ;  /* 0x0000001028287819 */ /* 0x100fe40000001229 */
        /* <DEDUP_REMOVED lines=10> */
[----:B0-----:R-:W-:Y:S01]  /*7570*/  IMAD.U32 R163, R85, 0x10000, RZ ;  /* 0x0001000055a37824 */ /* 0x001fe200078e00ff */
[----:B------:R-:W-:Y:S01]  /*7580*/  SHF.R.U32.HI R43, RZ, 0x10, R43 ;  /* 0x00000010ff2b7819 */ /* 0x000fe2000001162b */
[----:B------:R-:W-:Y:S01]  /*7590*/  IMAD.U32 R159, R41, 0x10000, RZ ;  /* 0x00010000299f7824 */ /* 0x000fe200078e00ff */
[----:B------:R-:W-:Y:S01]  /*75a0*/  PRMT R55, R162, 0x5410, R55 ;  /* 0x00005410a2377816 */ /* 0x000fe20000000037 */
[----:B------:R-:W-:Y:S01]  /*75b0*/  IMAD.U32 R162, R42, 0x10000, RZ ;  /* 0x000100002aa27824 */ /* 0x000fe200078e00ff */
[----:B------:R-:W-:-:S02]  /*75c0*/  PRMT R43, R160, 0x5410, R43 ;  /* 0x00005410a02b7816 */ /* 0x000fc4000000002b */
        /* <DEDUP_REMOVED lines=76> */
.L_x_2564:
[----:B------:R-:W-:Y:S05]  /*7a90*/  BSYNC B3 ;  /* 0x0000000000037941 */ /* 0x000fea0003800000 */
.L_x_2563:
        /* <DEDUP_REMOVED lines=12> */
.L_x_2562:
[----:B------:R-:W-:Y:S05]  /*7b60*/  BSYNC B2 ;  /* 0x0000000000027941 */ /* 0x000fea0003800000 */
.L_x_2561:
        /* <DEDUP_REMOVED lines=117> */
.L_x_2568:
[----:B------:R-:W-:Y:S05]  /*82c0*/  BSYNC B3 ;  /* 0x0000000000037941 */ /* 0x000fea0003800000 */
.L_x_2567:
        /* <DEDUP_REMOVED lines=12> */
.L_x_2566:
[----:B------:R-:W-:Y:S05]  /*8390*/  BSYNC B2 ;  /* 0x0000000000027941 */ /* 0x000fea0003800000 */
.L_x_2565:
[----:B------:R-:W-:-:S13]  /*83a0*/  ISETP.NE.AND P4, PT, R9, RZ, PT ;  /* 0x000000ff0900720c */ /* 0x000fda0003f85270 */
[----:B------:R-:W-:Y:S05]  /*83b0*/  @!P4 BRA `(.L_x_2560) ;  /* 0x00000008000cc947 */ /* 0x000fea0003800000 */
[----:B---3--:R-:W3:Y:S01]  /*83c0*/  LDL R36, [R1+0x10] ;  /* 0x0000100001247983 */ /* 0x008ee20000100800 */
[----:B------:R-:W-:Y:S01]  /*83d0*/  BSSY B2, `(.L_x_2569) ;  /* 0x000007f000027945 */ /* 0x000fe20003800000 */
[----:B---3--:R-:W-:-:S04]  /*83e0*/  LOP3.LUT P5, RZ, R36, 0x1, RZ, 0xc0, !PT ;  /* 0x0000000124ff7812 */ /* 0x008fc800078ac0ff */
[----:B------:R-:W-:-:S04]  /*83f0*/  SEL R36, R120, R144, !P5 ;  /* 0x0000009078247207 */ /* 0x000fc80006800000 */
[----:B------:R-:W-:-:S04]  /*8400*/  SHF.R.S32.HI R37, RZ, 0x1f, R36 ;  /* 0x0000001fff257819 */ /* 0x000fc80000011424 */
[----:B------:R-:W-:-:S04]  /*8410*/  LEA.HI R36, R37, R36, RZ, 0x4 ;  /* 0x0000002425247211 */ /* 0x000fc800078f20ff */
[----:B------:R-:W-:-:S05]  /*8420*/  LEA.HI.SX32 R36, R36, R110, 0x1c ;  /* 0x0000006e24247211 */ /* 0x000fca00078fe2ff */
[----:B------:R-:W-:-:S05]  /*8430*/  IMAD.SHL.U32 R37, R36, 0x8, RZ ;  /* 0x0000000824257824 */ /* 0x000fca00078e00ff */
[----:B------:R-:W-:-:S13]  /*8440*/  ISETP.GE.AND P4, PT, R37, R142, PT ;  /* 0x0000008e2500720c */ /* 0x000fda0003f86270 */
[--C-:B------:R-:W-:Y:S02]  /*8450*/  @!P4 SHF.R.S32.HI R39, RZ, 0x1f, R37.reuse ;  /* 0x0000001fff27c819 */ /* 0x100fe40000011425 */
[-CC-:B------:R-:W-:Y:S02]  /*8460*/  @!P4 IADD3 R38, P5, P6, R92, R130.reuse, R37.reuse ;  /* 0x000000825c26c210 */ /* 0x180fe40007ebe025 */
        /* <DEDUP_REMOVED lines=11> */
[----:B------:R-:W-:-:S05]  /*8520*/  LEA.HI R36, R38, R36, RZ, 0x3 ;  /* 0x0000002426247211 */ /* 0x000fca00078f18ff */
[----:B------:R-:W-:-:S05]  /*8530*/  IMAD.SHL.U32 R36, R36, 0x400, RZ ;  /* 0x0000040024247824 */ /* 0x000fca00078e00ff */
[----:B------:R-:W-:-:S05]  /*8540*/  LOP3.LUT R36, R36, 0x7fffe000, RZ, 0xc0, !PT ;  /* 0x7fffe00024247812 */ /* 0x000fca00078ec0ff */
        /* <DEDUP_REMOVED lines=12> */
[----:B------:R-:W-:Y:S02]  /*8610*/  SHF.R.U64 R35, R44, 0x10, R45 ;  /* 0x000000102c237819 */ /* 0x000fe4000000122d */
[----:B------:R-:W-:Y:S02]  /*8620*/  SHF.R.U64 R32, R32, 0x10, R33 ;  /* 0x0000001020207819 */ /* 0x000fe40000001221 */
[----:B------:R-:W-:Y:S02]  /*8630*/  SHF.R.U32.HI R44, RZ, 0x10, R45 ;  /* 0x00000010ff2c7819 */ /* 0x000fe4000001162d */
[----:B------:R-:W-:-:S02]  /*8640*/  SHF.R.U32.HI R33, RZ, 0x10, R33 ;  /* 0x00000010ff217819 */ /* 0x000fc40000011621 */
[C---:B------:R-:W-:Y:S02]  /*8650*/  PRMT R35, R171.reuse, 0x5410, R35 ;  /* 0x00005410ab237816 */ /* 0x040fe40000000023 */
[----:B------:R-:W-:Y:S01]  /*8660*/  PRMT R171, R171, 0x5432, R44 ;  /* 0x00005432abab7816 */ /* 0x000fe2000000002c */
[----:B--2---:R-:W-:Y:S01]  /*8670*/  IMAD.U32 R44, R37, 0x10000, RZ ;  /* 0x00010000252c7824 */ /* 0x004fe200078e00ff */
[----:B------:R-:W-:Y:S02]  /*8680*/  PRMT R33, R169, 0x5432, R33 ;  /* 0x00005432a9217816 */ /* 0x000fe40000000021 */
[--C-:B------:R-:W-:Y:S01]  /*8690*/  SHF.R.U64 R45, R46, 0x10, R47.reuse ;  /* 0x000000102e2d7819 */ /* 0x100fe2000000122f */
[----:B------:R-:W-:Y:S01]  /*86a0*/  IMAD.U32 R53, R171, 0x10000, RZ ;  /* 0x00010000ab357824 */ /* 0x000fe200078e00ff */
[----:B------:R-:W-:Y:S01]  /*86b0*/  SHF.R.U32.HI R46, RZ, 0x10, R47 ;  /* 0x00000010ff2e7819 */ /* 0x000fe2000001162f */
[----:B------:R-:W-:Y:S01]  /*86c0*/  IMAD.U32 R47, R33, 0x10000, RZ ;  /* 0x00010000212f7824 */ /* 0x000fe200078e00ff */
[----:B------:R-:W-:Y:S01]  /*86d0*/  LOP3.LUT R41, R41, 0xffff0000, RZ, 0xc0, !PT ;  /* 0xffff000029297812 */ /* 0x000fe200078ec0ff */
[----:B------:R-:W-:Y:S01]  /*86e0*/  FMUL.FTZ R55, R54, R53 ;  /* 0x0000003536377220 */ /* 0x000fe20000410000 */
[----:B------:R-:W-:Y:S01]  /*86f0*/  PRMT R45, R170, 0x5410, R45 ;  /* 0x00005410aa2d7816 */ /* 0x000fe2000000002d */
[-C--:B------:R-:W-:Y:S01]  /*8700*/  FMUL.FTZ R54, R54, R47.reuse ;  /* 0x0000002f36367220 */ /* 0x080fe20000410000 */
[----:B------:R-:W-:Y:S01]  /*8710*/  PRMT R170, R170, 0x5432, R46 ;  /* 0x00005432aaaa7816 */ /* 0x000fe2000000002e */
[----:B------:R-:W-:Y:S01]  /*8720*/  FFMA.FTZ R47, R44, R47, -R55 ;  /* 0x0000002f2c2f7223 */ /* 0x000fe20000010837 */
[----:B------:R-:W-:Y:S01]  /*8730*/  PRMT R52, R168, 0x5432, R52 ;  /* 0x00005432a8347816 */ /* 0x000fe20000000034 */
[----:B------:R-:W-:Y:S01]  /*8740*/  FFMA.FTZ R44, R44, R53, R54 ;  /* 0x000000352c2c7223 */ /* 0x000fe20000010036 */
[----:B------:R-:W-:Y:S01]  /*8750*/  LOP3.LUT R53, R171, 0xffff0000, RZ, 0xc0, !PT ;  /* 0xffff0000ab357812 */ /* 0x000fe200078ec0ff */
[----:B------:R-:W-:Y:S01]  /*8760*/  IMAD.U32 R55, R43, 0x10000, RZ ;  /* 0x000100002b377824 */ /* 0x000fe200078e00ff */
[----:B------:R-:W-:-:S02]  /*8770*/  LOP3.LUT R54, R33, 0xffff0000, RZ, 0xc0, !PT ;  /* 0xffff000021367812 */ /* 0x000fc400078ec0ff */
[----:B------:R-:W-:Y:S01]  /*8780*/  LOP3.LUT R33, R37, 0xffff0000, RZ, 0xc0, !PT ;  /* 0xffff000025217812 */ /* 0x000fe200078ec0ff */
[-C--:B------:R-:W-:Y:S01]  /*8790*/  FMUL.FTZ R37, R41, R53.reuse ;  /* 0x0000003529257220 */ /* 0x080fe20000410000 */
[----:B------:R-:W-:Y:S01]  /*87a0*/  PRMT R32, R169, 0x5410, R32 ;  /* 0x00005410a9207816 */ /* 0x000fe20000000020 */
[-C--:B------:R-:W-:Y:S01]  /*87b0*/  FMUL.FTZ R41, R41, R54.reuse ;  /* 0x0000003629297220 */ /* 0x080fe20000410000 */
[----:B------:R-:W-:Y:S01]  /*87c0*/  PRMT R34, R168, 0x5410, R34 ;  /* 0x00005410a8227816 */ /* 0x000fe20000000022 */
[C---:B------:R-:W-:Y:S01]  /*87d0*/  FFMA.FTZ R37, R33.reuse, R54, -R37 ;  /* 0x0000003621257223 */ /* 0x040fe20000010825 */
[C---:B------:R-:W-:Y:S02]  /*87e0*/  IMAD.U32 R54, R170.reuse, 0x10000, RZ ;  /* 0x00010000aa367824 */ /* 0x040fe400078e00ff */
[----:B------:R-:W-:Y:S01]  /*87f0*/  FFMA.FTZ R33, R33, R53, R41 ;  /* 0x0000003521217223 */ /* 0x000fe20000010029 */
[----:B------:R-:W-:Y:S01]  /*8800*/  IMAD.U32 R53, R39, 0x10000, RZ ;  /* 0x0001000027357824 */ /* 0x000fe200078e00ff */
[----:B------:R-:W-:Y:S01]  /*8810*/  LOP3.LUT R170, R170, 0xffff0000, RZ, 0xc0, !PT ;  /* 0xffff0000aaaa7812 */ /* 0x000fe200078ec0ff */
[----:B------:R-:W-:-:S02]  /*8820*/  IMAD.U32 R41, R52, 0x10000, RZ ;  /* 0x0001000034297824 */ /* 0x000fc400078e00ff */
[-C--:B------:R-:W-:Y:S01]  /*8830*/  FMUL.FTZ R46, R55, R54.reuse ;  /* 0x00000036372e7220 */ /* 0x080fe20000410000 */
[----:B------:R-:W-:Y:S02]  /*8840*/  LOP3.LUT R52, R52, 0xffff0000, RZ, 0xc0, !PT ;  /* 0xffff000034347812 */ /* 0x000fe400078ec0ff */
[----:B------:R-:W-:Y:S01]  /*8850*/  LOP3.LUT R39, R39, 0xffff0000, RZ, 0xc0, !PT ;  /* 0xffff000027277812 */ /* 0x000fe200078ec0ff */
[-C--:B------:R-:W-:Y:S01]  /*8860*/  FFMA.FTZ R46, R53, R41.reuse, -R46 ;  /* 0x00000029352e7223 */ /* 0x080fe2000001082e */
[----:B------:R-:W-:Y:S01]  /*8870*/  FMUL.FTZ R41, R55, R41 ;  /* 0x0000002937297220 */ /* 0x000fe20000410000 */
[C---:B------:R-:W-:Y:S01]  /*8880*/  IMAD.U32 R55, R32.reuse, 0x10000, RZ ;  /* 0x0001000020377824 */ /* 0x040fe200078e00ff */
[----:B------:R-:W-:Y:S02]  /*8890*/  LOP3.LUT R32, R32, 0xffff0000, RZ, 0xc0, !PT ;  /* 0xffff000020207812 */ /* 0x000fe400078ec0ff */
[----:B------:R-:W-:Y:S01]  /*88a0*/  FFMA.FTZ R41, R53, R54, R41 ;  /* 0x0000003635297223 */ /* 0x000fe20000010029 */
[----:B------:R-:W-:Y:S01]  /*88b0*/  LOP3.LUT R53, R43, 0xffff0000, RZ, 0xc0, !PT ;  /* 0xffff00002b357812 */ /* 0x000fe200078ec0ff */
[C---:B------:R-:W-:Y:S01]  /*88c0*/  IMAD.U32 R54, R40.reuse, 0x10000, RZ ;  /* 0x0001000028367824 */ /* 0x040fe200078e00ff */
[----:B------:R-:W-:-:S02]  /*88d0*/  LOP3.LUT R40, R40, 0xffff0000, RZ, 0xc0, !PT ;  /* 0xffff000028287812 */ /* 0x000fc400078ec0ff */
[----:B------:R-:W-:Y:S01]  /*88e0*/  F2FP.BF16.F32.PACK_AB R44, R33, R44 ;  /* 0x0000002c212c723e */ /* 0x000fe200000010ff */
[----:B------:R-:W-:Y:S01]  /*88f0*/  FMUL.FTZ R43, R53, R170 ;  /* 0x000000aa352b7220 */ /* 0x000fe20000410000 */
[----:B------:R-:W-:-:S03]  /*8900*/  F2FP.BF16.F32.PACK_AB R37, R37, R47 ;  /* 0x0000002f2525723e */ /* 0x000fc600000010ff */
[-C--:B------:R-:W-:Y:S01]  /*8910*/  FFMA.FTZ R43, R39, R52.reuse, -R43 ;  /* 0x00000034272b7223 */ /* 0x080fe2000001082b */
[----:B------:R-:W-:Y:S01]  /*8920*/  FMUL.FTZ R52, R53, R52 ;  /* 0x0000003435347220 */ /* 0x000fe20000410000 */
[C---:B------:R-:W-:Y:S01]  /*8930*/  IMAD.U32 R53, R35.reuse, 0x10000, RZ ;  /* 0x0001000023357824 */ /* 0x040fe200078e00ff */
[----:B------:R-:W-:Y:S02]  /*8940*/  LOP3.LUT R35, R35, 0xffff0000, RZ, 0xc0, !PT ;  /* 0xffff000023237812 */ /* 0x000fe400078ec0ff */
[----:B------:R-:W-:Y:S01]  /*8950*/  FFMA.FTZ R39, R39, R170, R52 ;  /* 0x000000aa27277223 */ /* 0x000fe20000010034 */
[----:B------:R-:W-:Y:S01]  /*8960*/  FMUL.FTZ R80, R54, R53 ;  /* 0x0000003536507220 */ /* 0x000fe20000410000 */
[----:B------:R-:W-:Y:S02]  /*8970*/  IMAD.U32 R52, R36, 0x10000, RZ ;  /* 0x0001000024347824 */ /* 0x000fe400078e00ff */
[-C--:B------:R-:W-:Y:S01]  /*8980*/  FMUL.FTZ R54, R54, R55.reuse ;  /* 0x0000003736367220 */ /* 0x080fe20000410000 */
[----:B------:R-:W-:Y:S01]  /*8990*/  LOP3.LUT R36, R36, 0xffff0000, RZ, 0xc0, !PT ;  /* 0xffff000024247812 */ /* 0x000fe200078ec0ff */
[----:B------:R-:W-:-:S02]  /*89a0*/  FFMA.FTZ R80, R52, R55, -R80 ;  /* 0x0000003734507223 */ /* 0x000fc40000010850 */
[----:B------:R-:W-:Y:S01]  /*89b0*/  FFMA.FTZ R54, R52, R53, R54 ;  /* 0x0000003534367223 */ /* 0x000fe20000010036 */
[CC--:B------:R-:W-:Y:S01]  /*89c0*/  FMUL.FTZ R52, R40.reuse, R35.reuse ;  /* 0x0000002328347220 */ /* 0x0c0fe20000410000 */
        /* <DEDUP_REMOVED lines=13> */
[----:B------:R-:W-:-:S02]  /*8aa0*/  F2FP.BF16.F32.PACK_AB R43, R43, R46 ;  /* 0x0000002e2b2b723e */ /* 0x000fc400000010ff */
[C---:B------:R-:W-:Y:S01]  /*8ab0*/  FFMA.FTZ R55, R36.reuse, R53, -R55 ;  /* 0x0000003524377223 */ /* 0x040fe20000010837 */
[----:B------:R-:W-:Y:S01]  /*8ac0*/  FFMA.FTZ R52, R36, R40, R52 ;  /* 0x0000002824347223 */ /* 0x000fe20000010034 */
[C---:B------:R-:W-:Y:S01]  /*8ad0*/  FMUL.FTZ R36, R42.reuse, R45 ;  /* 0x0000002d2a247220 */ /* 0x040fe20000410000 */
[-C--:B------:R-:W-:Y:S01]  /*8ae0*/  FMUL.FTZ R42, R42, R34.reuse ;  /* 0x000000222a2a7220 */ /* 0x080fe20000410000 */
[----:B------:R-:W-:Y:S01]  /*8af0*/  F2FP.BF16.F32.PACK_AB R33, R39, R41 ;  /* 0x000000292721723e */ /* 0x000fe200000010ff */
[----:B------:R-:W-:Y:S02]  /*8b00*/  IMAD.MOV.U32 R39, RZ, RZ, R43 ;  /* 0x000000ffff277224 */ /* 0x000fe400078e002b */
[C---:B------:R-:W-:Y:S01]  /*8b10*/  FFMA.FTZ R36, R38.reuse, R34, -R36 ;  /* 0x0000002226247223 */ /* 0x040fe20000010824 */
[----:B------:R-:W-:Y:S01]  /*8b20*/  FFMA.FTZ R42, R38, R45, R42 ;  /* 0x0000002d262a7223 */ /* 0x000fe2000001002a */
[----:B------:R-:W-:Y:S01]  /*8b30*/  F2FP.BF16.F32.PACK_AB R32, R32, R80 ;  /* 0x000000502020723e */ /* 0x000fe200000010ff */
[----:B------:R-:W-:Y:S01]  /*8b40*/  IMAD.MOV.U32 R41, RZ, RZ, R44 ;  /* 0x000000ffff297224 */ /* 0x000fe200078e002c */
[----:B------:R-:W-:Y:S01]  /*8b50*/  F2FP.BF16.F32.PACK_AB R35, R35, R54 ;  /* 0x000000362323723e */ /* 0x000fe200000010ff */
[----:B------:R-:W-:Y:S01]  /*8b60*/  IMAD.MOV.U32 R43, RZ, RZ, R33 ;  /* 0x000000ffff2b7224 */ /* 0x000fe200078e0021 */
[----:B------:R-:W-:Y:S01]  /*8b70*/  F2FP.BF16.F32.PACK_AB R55, R36, R55 ;  /* 0x000000372437723e */ /* 0x000fe200000010ff */
[----:B------:R-:W-:Y:S01]  /*8b80*/  IMAD.MOV.U32 R36, RZ, RZ, R32 ;  /* 0x000000ffff247224 */ /* 0x000fe200078e0020 */
[----:B------:R-:W-:Y:S01]  /*8b90*/  F2FP.BF16.F32.PACK_AB R42, R42, R52 ;  /* 0x000000342a2a723e */ /* 0x000fe200000010ff */
[----:B------:R-:W-:-:S02]  /*8ba0*/  IMAD.MOV.U32 R40, RZ, RZ, R35 ;  /* 0x000000ffff287224 */ /* 0x000fc400078e0023 */
[----:B------:R-:W-:-:S07]  /*8bb0*/  IMAD.MOV.U32 R38, RZ, RZ, R55 ;  /* 0x000000ffff267224 */ /* 0x000fce00078e0037 */
.L_x_2570:
[----:B------:R-:W-:Y:S05]  /*8bc0*/  BSYNC B2 ;  /* 0x0000000000027941 */ /* 0x000fea0003800000 */
.L_x_2569:
[----:B--2---:R4:W-:Y:S04]  /*8bd0*/  STG.E.128 desc[UR60][R48.64], R36 ;  /* 0x0000002430007986 */ /* 0x0049e8000c101d3c */
[----:B0-----:R4:W-:Y:S02]  /*8be0*/  @!P4 STG.E.128 desc[UR60][R50.64], R40 ;  /* 0x000000283200c986 */ /* 0x0019e4000c101d3c */
.L_x_2560:
[----:B------:R-:W-:Y:S05]  /*8bf0*/  BSYNC B1 ;  /* 0x0000000000017941 */ /* 0x000fea0003800000 */
.L_x_2559:
        /* <DEDUP_REMOVED lines=18> */
[----:B------:R-:W-:Y:S01]  /*8d20*/  LEA.HI R38, R38, R34, RZ, 0x3 ;  /* 0x0000002226267211 */ /* 0x000fe200078f18ff */
[----:B------:R-:W-:Y:S01]  /*8d30*/  IMAD R34, R16, 0x6000, R138 ;  /* 0x0000600010227824 */ /* 0x000fe200078e028a */
[----:B------:R-:W-:-:S03]  /*8d40*/  ISETP.GE.AND P3, PT, R36, R142, PT ;  /* 0x0000008e2400720c */ /* 0x000fc60003f66270 */
[----:B------:R-:W-:Y:S02]  /*8d50*/  IMAD.SHL.U32 R38, R38, 0x400, RZ ;  /* 0x0000040026267824 */ /* 0x000fe400078e00ff */
[----:B------:R-:W-:-:S03]  /*8d60*/  IMAD R34, R34, 0x2, R2 ;  /* 0x0000000222227824 */ /* 0x000fc600078e0202 */
[----:B------:R-:W-:-:S05]  /*8d70*/  LOP3.LUT R38, R38, 0x7fffe000, RZ, 0xc0, !PT ;  /* 0x7fffe00026267812 */ /* 0x000fca00078ec0ff */
[--C-:B------:R-:W-:Y:S02]  /*8d80*/  @!P3 SHF.R.S32.HI R32, RZ, 0x1f, R36.reuse ;  /* 0x0000001fff20b819 */ /* 0x100fe40000011424 */
[--C-:B------:R-:W-:Y:S02]  /*8d90*/  @!P3 IADD3 R33, P4, P5, R92, R124, R36.reuse ;  /* 0x0000007c5c21b210 */ /* 0x100fe40007d9e024 */
[----:B------:R-:W-:Y:S02]  /*8da0*/  LOP3.LUT R36, R194, 0x38, R36, 0xf8, !PT ;  /* 0x00000038c2247812 */ /* 0x000fe400078ef824 */
[----:B------:R-:W-:Y:S02]  /*8db0*/  @!P3 IADD3.X R32, R90, R44, R32, P4, P5 ;  /* 0x0000002c5a20b210 */ /* 0x000fe400027ea420 */
[----:B------:R-:W-:Y:S02]  /*8dc0*/  LOP3.LUT R36, R36, R39, RZ, 0x3c, !PT ;  /* 0x0000002724247212 */ /* 0x000fe400078e3cff */
[----:B------:R-:W-:-:S02]  /*8dd0*/  LEA R40, P4, R35, R114, 0x1 ;  /* 0x0000007223287211 */ /* 0x000fc400078808ff */
[----:B------:R-:W-:Y:S02]  /*8de0*/  IADD3 R36, R36, R38, R198 ;  /* 0x0000002624247210 */ /* 0x000fe40007ffe0c6 */
[----:B------:R-:W-:Y:S02]  /*8df0*/  LEA.HI.X R41, R35, R115, R37, 0x1, P4 ;  /* 0x0000007323297211 */ /* 0x000fe400020f0c25 */
[----:B------:R-:W-:Y:S01]  /*8e00*/  @!P3 LEA R42, P4, R33, R114, 0x1 ;  /* 0x00000072212ab211 */ /* 0x000fe200078808ff */
[----:B------:R-:W-:-:S03]  /*8e10*/  IMAD R36, R16, 0x6000, R36 ;  /* 0x0000600010247824 */ /* 0x000fc600078e0224 */
[----:B------:R-:W-:Y:S01]  /*8e20*/  @!P3 LEA.HI.X R43, R33, R115, R32, 0x1, P4 ;  /* 0x00000073212bb211 */ /* 0x000fe200020f0c20 */
[----:B------:R-:W-:Y:S01]  /*8e30*/  IMAD R36, R36, 0x2, R2 ;  /* 0x0000000224247824 */ /* 0x000fe200078e0202 */
[----:B------:R-:W0:Y:S01]  /*8e40*/  LDS.128 R32, [R34+0x1c400] ;  /* 0x01c4000022207984 */ /* 0x000e220000000c00 */
[----:B------:R-:W-:-:S04]  /*8e50*/  ISETP.GE.AND P4, PT, R18, R117, PT ;  /* 0x000000751200720c */ /* 0x000fc80003f86270 */
[----:B------:R-:W2:Y:S09]  /*8e60*/  LDS.128 R36, [R36+0x1c400] ;  /* 0x01c4000024247984 */ /* 0x000eb20000000c00 */
        /* <DEDUP_REMOVED lines=45> */
[----:B------:R-:W-:Y:S01]  /*9140*/  LOP3.LUT R49, R39, 0xffff0000, RZ, 0xc0, !PT ;  /* 0xffff000027317812 */ /* 0x000fe200078ec0ff */
[----:B------:R-:W-:Y:S01]  /*9150*/  IMAD.U32 R54, R66, 0x10000, RZ ;  /* 0x0001000042367824 */ /* 0x000fe200078e00ff */
        /* <DEDUP_REMOVED lines=24> */
[----:B------:R-:W-:Y:S01]  /*92e0*/  IMAD.U32 R32, R34, 0x10000, RZ ;  /* 0x0001000022207824 */ /* 0x000fe200078e00ff */
[----:B------:R-:W-:Y:S01]  /*92f0*/  LOP3.LUT R78, R78, 0xffff0000, RZ, 0xc0, !PT ;  /* 0xffff00004e4e7812 */ /* 0x000fe200078ec0ff */
[C---:B------:R-:W-:Y:S01]  /*9300*/  FMUL.FTZ R55, R47.reuse, R48 ;  /* 0x000000302f377220 */ /* 0x040fe20000410000 */
[----:B------:R-:W-:Y:S01]  /*9310*/  LOP3.LUT R34, R34, 0xffff0000, RZ, 0xc0, !PT ;  /* 0xffff000022227812 */ /* 0x000fe200078ec0ff */
[----:B------:R-:W-:Y:S01]  /*9320*/  FMUL.FTZ R47, R47, R54 ;  /* 0x000000362f2f7220 */ /* 0x000fe20000410000 */
[----:B------:R-:W-:Y:S01]  /*9330*/  F2FP.BF16.F32.PACK_AB R35, R35, R50 ;  /* 0x000000322323723e */ /* 0x000fe200000010ff */
[----:B------:R-:W-:Y:S01]  /*9340*/  FFMA.FTZ R55, R32, R54, -R55 ;  /* 0x0000003620377223 */ /* 0x000fe20000010837 */
[C---:B------:R-:W-:Y:S01]  /*9350*/  FMUL.FTZ R54, R38.reuse, R78 ;  /* 0x0000004e26367220 */ /* 0x040fe20000410000 */
[----:B------:R-:W-:Y:S01]  /*9360*/  FMUL.FTZ R38, R38, R66 ;  /* 0x0000004226267220 */ /* 0x000fe20000410000 */
[----:B------:R-:W-:Y:S01]  /*9370*/  F2FP.BF16.F32.PACK_AB R39, R39, R52 ;  /* 0x000000342727723e */ /* 0x000fe200000010ff */
[----:B------:R-:W-:Y:S01]  /*9380*/  FFMA.FTZ R47, R32, R48, R47 ;  /* 0x00000030202f7223 */ /* 0x000fe2000001002f */
        /* <DEDUP_REMOVED lines=13> */
.L_x_2574:
[----:B------:R-:W-:Y:S05]  /*9460*/  BSYNC B2 ;  /* 0x0000000000027941 */ /* 0x000fea0003800000 */
.L_x_2573:
[----:B0-----:R0:W-:Y:S04]  /*9470*/  STG.E.128 desc[UR60][R40.64], R32 ;  /* 0x0000002028007986 */ /* 0x0011e8000c101d3c */
[----:B--2---:R0:W-:Y:S02]  /*9480*/  @!P3 STG.E.128 desc[UR60][R42.64], R36 ;  /* 0x000000242a00b986 */ /* 0x0041e4000c101d3c */
.L_x_2572:
[----:B------:R-:W-:Y:S05]  /*9490*/  BSYNC B1 ;  /* 0x0000000000017941 */ /* 0x000fea0003800000 */
.L_x_2571:
        /* <DEDUP_REMOVED lines=15> */
[----:B------:R-:W-:Y:S01]  /*9590*/  LOP3.LUT R36, R194, 0x38, R37, 0xf8, !PT ;  /* 0x00000038c2247812 */ /* 0x000fe200078ef825 */
[----:B------:R-:W-:-:S05]  /*95a0*/  IMAD.SHL.U32 R39, R39, 0x400, RZ ;  /* 0x0000040027277824 */ /* 0x000fca00078e00ff */
[----:B------:R-:W-:-:S05]  /*95b0*/  LOP3.LUT R39, R39, 0x7fffe000, RZ, 0xc0, !PT ;  /* 0x7fffe00027277812 */ /* 0x000fca00078ec0ff */
[--C-:B------:R-:W-:Y:S02]  /*95c0*/  @!P3 SHF.R.S32.HI R33, RZ, 0x1f, R37.reuse ;  /* 0x0000001fff21b819 */ /* 0x100fe40000011425 */
[----:B------:R-:W-:Y:S02]  /*95d0*/  @!P3 IADD3 R32, P4, P5, R92, R124, R37 ;  /* 0x0000007c5c20b210 */ /* 0x000fe40007d9e025 */
[----:B------:R-:W-:Y:S02]  /*95e0*/  LOP3.LUT R37, R36, R38, RZ, 0x3c, !PT ;  /* 0x0000002624257212 */ /* 0x000fe400078e3cff */
[----:B------:R-:W-:Y:S02]  /*95f0*/  @!P3 IADD3.X R33, R90, R44, R33, P4, P5 ;  /* 0x0000002c5a21b210 */ /* 0x000fe400027ea421 */
[----:B------:R-:W-:Y:S01]  /*9600*/  IADD3 R39, R37, R39, R198 ;  /* 0x0000002725277210 */ /* 0x000fe20007ffe0c6 */
[----:B------:R-:W-:Y:S01]  /*9610*/  IMAD R37, R16, 0x6000, R136 ;  /* 0x0000600010257824 */ /* 0x000fe200078e0288 */
[----:B------:R-:W-:-:S03]  /*9620*/  LEA R40, P4, R34, R114, 0x1 ;  /* 0x0000007222287211 */ /* 0x000fc600078808ff */
        /* <DEDUP_REMOVED lines=47> */
[C---:B------:R-:W-:Y:S01]  /*9920*/  FMUL.FTZ R60, R55.reuse, R64 ;  /* 0x00000040373c7220 */ /* 0x040fe20000410000 */
[----:B------:R-:W-:Y:S01]  /*9930*/  LOP3.LUT R74, R74, 0xffff0000, RZ, 0xc0, !PT ;  /* 0xffff00004a4a7812 */ /* 0x000fe200078ec0ff */
[-C--:B------:R-:W-:Y:S01]  /*9940*/  FMUL.FTZ R55, R55, R49.reuse ;  /* 0x0000003137377220 */ /* 0x080fe20000410000 */
[----:B------:R-:W-:Y:S01]  /*9950*/  PRMT R47, R157, 0x5410, R47 ;  /* 0x000054109d2f7816 */ /* 0x000fe2000000002f */
[----:B------:R-:W-:Y:S01]  /*9960*/  FFMA.FTZ R52, R50, R72, R52 ;  /* 0x0000004832347223 */ /* 0x000fe20000010034 */
[----:B------:R-:W-:Y:S01]  /*9970*/  PRMT R45, R154, 0x5432, R45 ;  /* 0x000054329a2d7816 */ /* 0x000fe2000000002d */
[----:B------:R-:W-:Y:S01]  /*9980*/  FFMA.FTZ R60, R54, R49, -R60 ;  /* 0x00000031363c7223 */ /* 0x000fe2000001083c */
[----:B------:R-:W-:Y:S01]  /*9990*/  LOP3.LUT R62, R62, 0xffff0000, RZ, 0xc0, !PT ;  /* 0xffff00003e3e7812 */ /* 0x000fe200078ec0ff */
[----:B------:R-:W-:Y:S01]  /*99a0*/  FFMA.FTZ R55, R54, R64, R55 ;  /* 0x0000004036377223 */ /* 0x000fe20000010037 */
[----:B------:R-:W-:Y:S01]  /*99b0*/  LOP3.LUT R35, R35, 0xffff0000, RZ, 0xc0, !PT ;  /* 0xffff000023237812 */ /* 0x000fe200078ec0ff */
[----:B------:R-:W-:Y:S01]  /*99c0*/  FMUL.FTZ R72, R39, R74 ;  /* 0x0000004a27487220 */ /* 0x000fe20000410000 */
[----:B------:R-:W-:Y:S01]  /*99d0*/  IMAD.U32 R54, R47, 0x10000, RZ ;  /* 0x000100002f367824 */ /* 0x000fe200078e00ff */
[----:B------:R-:W-:Y:S01]  /*99e0*/  LOP3.LUT R36, R36, 0xffff0000, RZ, 0xc0, !PT ;  /* 0xffff000024247812 */ /* 0x000fe200078ec0ff */
[----:B------:R-:W-:-:S02]  /*99f0*/  IMAD.U32 R50, R45, 0x10000, RZ ;  /* 0x000100002d327824 */ /* 0x000fc400078e00ff */
[-C--:B------:R-:W-:Y:S01]  /*9a00*/  FMUL.FTZ R64, R39, R62.reuse ;  /* 0x0000003e27407220 */ /* 0x080fe20000410000 */
[----:B------:R-:W-:Y:S01]  /*9a10*/  LOP3.LUT R47, R47, 0xffff0000, RZ, 0xc0, !PT ;  /* 0xffff00002f2f7812 */ /* 0x000fe200078ec0ff */
[----:B------:R-:W-:Y:S01]  /*9a20*/  FFMA.FTZ R39, R35, R62, -R72 ;  /* 0x0000003e23277223 */ /* 0x000fe20000010848 */
[----:B------:R-:W-:Y:S01]  /*9a30*/  LOP3.LUT R45, R45, 0xffff0000, RZ, 0xc0, !PT ;  /* 0xffff00002d2d7812 */ /* 0x000fe200078ec0ff */
[C---:B------:R-:W-:Y:S01]  /*9a40*/  FMUL.FTZ R62, R37.reuse, R54 ;  /* 0x00000036253e7220 */ /* 0x040fe20000410000 */
[----:B------:R-:W-:Y:S01]  /*9a50*/  FMUL.FTZ R37, R37, R50 ;  /* 0x0000003225257220 */ /* 0x000fe20000410000 */
[----:B------:R-:W-:Y:S01]  /*9a60*/  PRMT R46, R155, 0x5432, R46 ;  /* 0x000054329b2e7816 */ /* 0x000fe2000000002e */
[----:B------:R-:W-:Y:S01]  /*9a70*/  FFMA.FTZ R64, R35, R74, R64 ;  /* 0x0000004a23407223 */ /* 0x000fe20000010040 */
[C---:B------:R-:W-:Y:S01]  /*9a80*/  FMUL.FTZ R35, R36.reuse, R47 ;  /* 0x0000002f24237220 */ /* 0x040fe20000410000 */
[-C--:B------:R-:W-:Y:S01]  /*9a90*/  FMUL.FTZ R49, R36, R45.reuse ;  /* 0x0000002d24317220 */ /* 0x080fe20000410000 */
[----:B------:R-:W-:Y:S01]  /*9aa0*/  LOP3.LUT R32, R32, 0xffff0000, RZ, 0xc0, !PT ;  /* 0xffff000020207812 */ /* 0x000fe200078ec0ff */
[----:B------:R-:W-:Y:S01]  /*9ab0*/  IMAD.U32 R36, R65, 0x10000, RZ ;  /* 0x0001000041247824 */ /* 0x000fe200078e00ff */
[----:B------:R-:W-:Y:S01]  /*9ac0*/  LOP3.LUT R38, R38, 0xffff0000, RZ, 0xc0, !PT ;  /* 0xffff000026267812 */ /* 0x000fe200078ec0ff */
[C---:B------:R-:W-:Y:S01]  /*9ad0*/  FFMA.FTZ R62, R33.reuse, R50, -R62 ;  /* 0x00000032213e7223 */ /* 0x040fe2000001083e */
[----:B------:R-:W-:Y:S01]  /*9ae0*/  FFMA.FTZ R37, R33, R54, R37 ;  /* 0x0000003621257223 */ /* 0x000fe20000010025 */
[----:B------:R-:W-:Y:S01]  /*9af0*/  LOP3.LUT R65, R65, 0xffff0000, RZ, 0xc0, !PT ;  /* 0xffff000041417812 */ /* 0x000fe200078ec0ff */
[C---:B------:R-:W-:Y:S01]  /*9b00*/  IMAD.U32 R50, R46.reuse, 0x10000, RZ ;  /* 0x000100002e327824 */ /* 0x040fe200078e00ff */
[----:B------:R-:W-:Y:S01]  /*9b10*/  LOP3.LUT R33, R46, 0xffff0000, RZ, 0xc0, !PT ;  /* 0xffff00002e217812 */ /* 0x000fe200078ec0ff */
[----:B------:R-:W-:Y:S01]  /*9b20*/  FFMA.FTZ R35, R32, R45, -R35 ;  /* 0x0000002d20237223 */ /* 0x000fe20000010823 */
[----:B------:R-:W-:Y:S01]  /*9b30*/  LOP3.LUT R34, R34, 0xffff0000, RZ, 0xc0, !PT ;  /* 0xffff000022227812 */ /* 0x000fe200078ec0ff */
[C---:B------:R-:W-:Y:S01]  /*9b40*/  FMUL.FTZ R46, R61.reuse, R36 ;  /* 0x000000243d2e7220 */ /* 0x040fe20000410000 */
[C---:B------:R-:W-:Y:S01]  /*9b50*/  FMUL.FTZ R45, R38.reuse, R65 ;  /* 0x00000041262d7220 */ /* 0x040fe20000410000 */
[----:B------:R-:W-:Y:S01]  /*9b60*/  FMUL.FTZ R61, R61, R50 ;  /* 0x000000323d3d7220 */ /* 0x000fe20000410000 */
[----:B------:R-:W-:Y:S01]  /*9b70*/  FMUL.FTZ R38, R38, R33 ;  /* 0x0000002126267220 */ /* 0x000fe20000410000 */
[----:B------:R-:W-:Y:S01]  /*9b80*/  FFMA.FTZ R32, R32, R47, R49 ;  /* 0x0000002f20207223 */ /* 0x000fe20000010031 */
[----:B------:R-:W-:Y:S01]  /*9b90*/  F2FP.BF16.F32.PACK_AB R39, R39, R60 ;  /* 0x0000003c2727723e */ /* 0x000fe200000010ff */
[C---:B------:R-:W-:Y:S01]  /*9ba0*/  FFMA.FTZ R36, R53.reuse, R36, R61 ;  /* 0x0000002435247223 */ /* 0x040fe2000001003d */
[----:B------:R-:W-:Y:S01]  /*9bb0*/  FFMA.FTZ R65, R34, R65, R38 ;  /* 0x0000004122417223 */ /* 0x000fe20000010026 */
[----:B------:R-:W-:Y:S01]  /*9bc0*/  FFMA.FTZ R50, R53, R50, -R46 ;  /* 0x0000003235327223 */ /* 0x000fe2000001082e */
[----:B------:R-:W-:Y:S01]  /*9bd0*/  F2FP.BF16.F32.PACK_AB R38, R32, R37 ;  /* 0x000000252026723e */ /* 0x000fe200000010ff */
[----:B------:R-:W-:Y:S01]  /*9be0*/  FFMA.FTZ R45, R34, R33, -R45 ;  /* 0x00000021222d7223 */ /* 0x000fe2000001082d */
[----:B------:R-:W-:-:S02]  /*9bf0*/  F2FP.BF16.F32.PACK_AB R51, R52, R51 ;  /* 0x000000333433723e */ /* 0x000fc400000010ff */
        /* <DEDUP_REMOVED lines=8> */
[----:B------:R-:W-:Y:S02]  /*9c80*/  IMAD.MOV.U32 R37, RZ, RZ, R51 ;  /* 0x000000ffff257224 */ /* 0x000fe400078e0033 */
[----:B------:R-:W-:-:S02]  /*9c90*/  IMAD.MOV.U32 R38, RZ, RZ, R54 ;  /* 0x000000ffff267224 */ /* 0x000fc400078e0036 */
[----:B------:R-:W-:-:S07]  /*9ca0*/  IMAD.MOV.U32 R39, RZ, RZ, R55 ;  /* 0x000000ffff277224 */ /* 0x000fce00078e0037 */
.L_x_2578:
[----:B------:R-:W-:Y:S05]  /*9cb0*/  BSYNC B2 ;  /* 0x0000000000027941 */ /* 0x000fea0003800000 */
.L_x_2577:
[----:B0-----:R0:W-:Y:S04]  /*9cc0*/  STG.E.128 desc[UR60][R40.64], R32 ;  /* 0x0000002028007986 */ /* 0x0011e8000c101d3c */
[----:B--2---:R0:W-:Y:S02]  /*9cd0*/  @!P3 STG.E.128 desc[UR60][R42.64], R36 ;  /* 0x000000242a00b986 */ /* 0x0041e4000c101d3c */
.L_x_2576:
[----:B------:R-:W-:Y:S05]  /*9ce0*/  BSYNC B1 ;  /* 0x0000000000017941 */ /* 0x000fea0003800000 */
.L_x_2575:
[----:B------:R-:W-:-:S13]  /*9cf0*/  ISETP.NE.AND P3, PT, R9, RZ, PT ;  /* 0x000000ff0900720c */ /* 0x000fda0003f65270 */
[----:B------:R-:W-:Y:S05]  /*9d00*/  @!P3 BRA `(.L_x_2529) ;  /* 0x0000000800f0b947 */ /* 0x000fea0003800000 */
[----:B0-----:R-:W2:Y:S01]  /*9d10*/  LDL R32, [R1+0x10] ;  /* 0x0000100001207983 */ /* 0x001ea20000100800 */
[----:B------:R-:W-:Y:S01]  /*9d20*/  SHF.R.U32.HI R35, RZ, 0x3, R194 ;  /* 0x00000003ff237819 */ /* 0x000fe200000116c2 */
[----:B------:R-:W-:Y:S01]  /*9d30*/  BSSY B1, `(.L_x_2579) ;  /* 0x0000077000017945 */ /* 0x000fe20003800000 */
[----:B--2---:R-:W-:-:S04]  /*9d40*/  LOP3.LUT P4, RZ, R32, 0x1, RZ, 0xc0, !PT ;  /* 0x0000000120ff7812 */ /* 0x004fc8000788c0ff */
[----:B------:R-:W-:Y:S02]  /*9d50*/  SEL R144, R120, R144, !P4 ;  /* 0x0000009078907207 */ /* 0x000fe40006000000 */
[----:B---34-:R-:W-:Y:S02]  /*9d60*/  IADD3 R41, P3, P4, R92, R124, R12 ;  /* 0x0000007c5c297210 */ /* 0x018fe40007c7e00c */
[----:B------:R-:W-:Y:S02]  /*9d70*/  SHF.R.S32.HI R33, RZ, 0x1f, R144 ;  /* 0x0000001fff217819 */ /* 0x000fe40000011490 */
[----:B------:R-:W-:Y:S02]  /*9d80*/  IADD3.X R42, R90, R44, R107, P3, P4 ;  /* 0x0000002c5a2a7210 */ /* 0x000fe40001fe846b */
[----:B------:R-:W-:Y:S02]  /*9d90*/  LEA.HI R33, R33, R144, RZ, 0x4 ;  /* 0x0000009021217211 */ /* 0x000fe400078f20ff */
[----:B------:R-:W-:-:S02]  /*9da0*/  ISETP.GE.AND P4, PT, R186, R117, PT ;  /* 0x00000075ba00720c */ /* 0x000fc40003f86270 */
[----:B------:R-:W-:Y:S02]  /*9db0*/  LEA.HI.SX32 R33, R33, R110, 0x1c ;  /* 0x0000006e21217211 */ /* 0x000fe400078fe2ff */
[----:B------:R-:W-:Y:S02]  /*9dc0*/  LEA R40, P3, R41, R114, 0x1 ;  /* 0x0000007229287211 */ /* 0x000fe400078608ff */
[----:B------:R-:W-:Y:S01]  /*9dd0*/  SHF.R.S32.HI R32, RZ, 0x1f, R33 ;  /* 0x0000001fff207819 */ /* 0x000fe20000011421 */
[----:B------:R-:W-:Y:S01]  /*9de0*/  IMAD.SHL.U32 R43, R33, 0x8, RZ ;  /* 0x00000008212b7824 */ /* 0x000fe200078e00ff */
[----:B------:R-:W-:Y:S02]  /*9df0*/  LEA.HI.X R41, R41, R115, R42, 0x1, P3 ;  /* 0x0000007329297211 */ /* 0x000fe400018f0c2a */
        /* <DEDUP_REMOVED lines=23> */
[----:B------:R-:W-:-:S02]  /*9f70*/  SHF.R.U64 R45, R58, 0x10, R59 ;  /* 0x000000103a2d7819 */ /* 0x000fc4000000123b */
[----:B------:R-:W-:Y:S02]  /*9f80*/  PRMT R57, R150, 0x5432, R57 ;  /* 0x0000543296397816 */ /* 0x000fe40000000039 */
[----:B------:R-:W-:Y:S02]  /*9f90*/  SHF.R.U64 R52, R70, 0x10, R71 ;  /* 0x0000001046347819 */ /* 0x000fe40000001247 */
[----:B------:R-:W-:Y:S01]  /*9fa0*/  SHF.R.U32.HI R58, RZ, 0x10, R59 ;  /* 0x00000010ff3a7819 */ /* 0x000fe2000001163b */
[----:B------:R-:W-:Y:S01]  /*9fb0*/  IMAD.U32 R59, R56, 0x10000, RZ ;  /* 0x00010000383b7824 */ /* 0x000fe200078e00ff */
[----:B------:R-:W-:Y:S02]  /*9fc0*/  SHF.R.U32.HI R70, RZ, 0x10, R71 ;  /* 0x00000010ff467819 */ /* 0x000fe40000011647 */
[----:B------:R-:W-:Y:S01]  /*9fd0*/  PRMT R150, R150, 0x5410, R45 ;  /* 0x0000541096967816 */ /* 0x000fe2000000002d */
[----:B------:R-:W-:Y:S01]  /*9fe0*/  IMAD.U32 R45, R57, 0x10000, RZ ;  /* 0x00010000392d7824 */ /* 0x000fe200078e00ff */
[----:B------:R-:W-:Y:S01]  /*9ff0*/  PRMT R70, R151, 0x5432, R70 ;  /* 0x0000543297467816 */ /* 0x000fe20000000046 */
[C---:B------:R-:W-:Y:S01]  /*a000*/  FMUL.FTZ R61, R55.reuse, R59 ;  /* 0x0000003b373d7220 */ /* 0x040fe20000410000 */
[----:B------:R-:W-:Y:S01]  /*a010*/  PRMT R152, R152, 0x5410, R47 ;  /* 0x0000541098987816 */ /* 0x000fe2000000002f */
[-C--:B------:R-:W-:Y:S01]  /*a020*/  FMUL.FTZ R55, R55, R45.reuse ;  /* 0x0000002d37377220 */ /* 0x080fe20000410000 */
[----:B------:R-:W-:Y:S01]  /*a030*/  LOP3.LUT R53, R37, 0xffff0000, RZ, 0xc0, !PT ;  /* 0xffff000025357812 */ /* 0x000fe200078ec0ff */
[C---:B------:R-:W-:Y:S01]  /*a040*/  FFMA.FTZ R45, R50.reuse, R45, -R61 ;  /* 0x0000002d322d7223 */ /* 0x040fe2000001083d */
[----:B------:R-:W-:Y:S01]  /*a050*/  PRMT R58, R149, 0x5432, R58 ;  /* 0x00005432953a7816 */ /* 0x000fe2000000003a */
[----:B------:R-:W-:Y:S01]  /*a060*/  FFMA.FTZ R50, R50, R59, R55 ;  /* 0x0000003b32327223 */ /* 0x000fe20000010037 */
[----:B------:R-:W-:Y:S01]  /*a070*/  LOP3.LUT R47, R56, 0xffff0000, RZ, 0xc0, !PT ;  /* 0xffff0000382f7812 */ /* 0x000fe200078ec0ff */
[----:B------:R-:W-:Y:S01]  /*a080*/  IMAD.U32 R37, R36, 0x10000, RZ ;  /* 0x0001000024257824 */ /* 0x000fe200078e00ff */
[----:B------:R-:W-:Y:S01]  /*a090*/  LOP3.LUT R56, R57, 0xffff0000, RZ, 0xc0, !PT ;  /* 0xffff000039387812 */ /* 0x000fe200078ec0ff */
[----:B------:R-:W-:Y:S01]  /*a0a0*/  IMAD.U32 R57, R70, 0x10000, RZ ;  /* 0x0001000046397824 */ /* 0x000fe200078e00ff */
[----:B------:R-:W-:Y:S01]  /*a0b0*/  LOP3.LUT R46, R33, 0xffff0000, RZ, 0xc0, !PT ;  /* 0xffff0000212e7812 */ /* 0x000fe200078ec0ff */
[----:B------:R-:W-:Y:S01]  /*a0c0*/  FMUL.FTZ R61, R53, R47 ;  /* 0x0000002f353d7220 */ /* 0x000fe20000410000 */
[----:B------:R-:W-:-:S02]  /*a0d0*/  IMAD.U32 R55, R58, 0x10000, RZ ;  /* 0x000100003a377824 */ /* 0x000fc400078e00ff */
[-C--:B------:R-:W-:Y:S01]  /*a0e0*/  FMUL.FTZ R53, R53, R56.reuse ;  /* 0x0000003835357220 */ /* 0x080fe20000410000 */
[----:B------:R-:W-:Y:S01]  /*a0f0*/  LOP3.LUT R39, R39, 0xffff0000, RZ, 0xc0, !PT ;  /* 0xffff000027277812 */ /* 0x000fe200078ec0ff */
[----:B------:R-:W-:Y:S01]  /*a100*/  FMUL.FTZ R60, R54, R57 ;  /* 0x00000039363c7220 */ /* 0x000fe20000410000 */
[----:B------:R-:W-:Y:S01]  /*a110*/  LOP3.LUT R70, R70, 0xffff0000, RZ, 0xc0, !PT ;  /* 0xffff000046467812 */ /* 0x000fe200078ec0ff */
[----:B------:R-:W-:Y:S01]  /*a120*/  FMUL.FTZ R54, R54, R55 ;  /* 0x0000003736367220 */ /* 0x000fe20000410000 */
[----:B------:R-:W-:Y:S01]  /*a130*/  LOP3.LUT R58, R58, 0xffff0000, RZ, 0xc0, !PT ;  /* 0xffff00003a3a7812 */ /* 0x000fe200078ec0ff */
[C---:B------:R-:W-:Y:S01]  /*a140*/  FFMA.FTZ R56, R46.reuse, R56, -R61 ;  /* 0x000000382e387223 */ /* 0x040fe2000001083d */
[----:B------:R-:W-:Y:S01]  /*a150*/  PRMT R42, R149, 0x5410, R42 ;  /* 0x00005410952a7816 */ /* 0x000fe2000000002a */
[----:B------:R-:W-:Y:S01]  /*a160*/  FFMA.FTZ R47, R46, R47, R53 ;  /* 0x0000002f2e2f7223 */ /* 0x000fe20000010035 */
[----:B------:R-:W-:Y:S01]  /*a170*/  LOP3.LUT R35, R35, 0xffff0000, RZ, 0xc0, !PT ;  /* 0xffff000023237812 */ /* 0x000fe200078ec0ff */
[----:B------:R-:W-:Y:S01]  /*a180*/  FFMA.FTZ R46, R51, R55, -R60 ;  /* 0x00000037332e7223 */ /* 0x000fe2000001083c */
[----:B------:R-:W-:Y:S01]  /*a190*/  LOP3.LUT R36, R36, 0xffff0000, RZ, 0xc0, !PT ;  /* 0xffff000024247812 */ /* 0x000fe200078ec0ff */
[C---:B------:R-:W-:Y:S01]  /*a1a0*/  FMUL.FTZ R62, R39.reuse, R70 ;  /* 0x00000046273e7220 */ /* 0x040fe20000410000 */
[----:B------:R-:W-:Y:S01]  /*a1b0*/  FMUL.FTZ R64, R39, R58 ;  /* 0x0000003a27407220 */ /* 0x000fe20000410000 */
[C---:B------:R-:W-:Y:S01]  /*a1c0*/  LOP3.LUT R55, R152.reuse, 0xffff0000, RZ, 0xc0, !PT ;  /* 0xffff000098377812 */ /* 0x040fe200078ec0ff */
[----:B------:R-:W-:Y:S01]  /*a1d0*/  FFMA.FTZ R51, R51, R57, R54 ;  /* 0x0000003933337223 */ /* 0x000fe20000010036 */
[----:B------:R-:W-:Y:S01]  /*a1e0*/  IMAD.U32 R60, R152, 0x10000, RZ ;  /* 0x00010000983c7824 */ /* 0x000fe200078e00ff */
[C---:B------:R-:W-:Y:S01]  /*a1f0*/  LOP3.LUT R53, R42.reuse, 0xffff0000, RZ, 0xc0, !PT ;  /* 0xffff00002a357812 */ /* 0x040fe200078ec0ff */
[----:B------:R-:W-:-:S02]  /*a200*/  IMAD.U32 R54, R42, 0x10000, RZ ;  /* 0x000100002a367824 */ /* 0x000fc400078e00ff */
[C---:B------:R-:W-:Y:S01]  /*a210*/  FFMA.FTZ R39, R35.reuse, R58, -R62 ;  /* 0x0000003a23277223 */ /* 0x040fe2000001083e */
[C---:B------:R-:W-:Y:S01]  /*a220*/  IMAD.U32 R33, R32.reuse, 0x10000, RZ ;  /* 0x0001000020217824 */ /* 0x040fe200078e00ff */
[----:B------:R-:W-:Y:S01]  /*a230*/  LOP3.LUT R32, R32, 0xffff0000, RZ, 0xc0, !PT ;  /* 0xffff000020207812 */ /* 0x000fe200078ec0ff */
[----:B------:R-:W-:Y:S01]  /*a240*/  FFMA.FTZ R64, R35, R70, R64 ;  /* 0x0000004623407223 */ /* 0x000fe20000010040 */
[----:B------:R-:W-:Y:S01]  /*a250*/  PRMT R52, R151, 0x5410, R52 ;  /* 0x0000541097347816 */ /* 0x000fe20000000034 */
[C---:B------:R-:W-:Y:S01]  /*a260*/  FMUL.FTZ R42, R37.reuse, R60 ;  /* 0x0000003c252a7220 */ /* 0x040fe20000410000 */
[C---:B------:R-:W-:Y:S01]  /*a270*/  FMUL.FTZ R35, R36.reuse, R55 ;  /* 0x0000003724237220 */ /* 0x040fe20000410000 */
        /* <DEDUP_REMOVED lines=14> */
[-C--:B------:R-:W-:Y:S01]  /*a360*/  FMUL.FTZ R34, R34, R33.reuse ;  /* 0x0000002122227220 */ /* 0x080fe20000410000 */
[C---:B------:R-:W-:Y:S01]  /*a370*/  FMUL.FTZ R36, R38.reuse, R52 ;  /* 0x0000003426247220 */ /* 0x040fe20000410000 */
[----:B------:R-:W-:Y:S01]  /*a380*/  F2FP.BF16.F32.PACK_AB R47, R47, R50 ;  /* 0x000000322f2f723e */ /* 0x000fe200000010ff */
        /* <DEDUP_REMOVED lines=17> */
.L_x_2580:
[----:B------:R-:W-:Y:S05]  /*a4a0*/  BSYNC B1 ;  /* 0x0000000000017941 */ /* 0x000fea0003800000 */
.L_x_2579:
        /* <DEDUP_REMOVED lines=10> */
.L_x_2496:
[----:B------:R-:W2:Y:S02]  /*a550*/  LDL R32, [R1+0x14] ;  /* 0x0000140001207983 */ /* 0x000ea40000100800 */
[----:B--2---:R-:W-:-:S13]  /*a560*/  R2UR UR4, R32 ;  /* 0x00000000200472ca */ /* 0x004fda00000e0000 */
[----:B------:R-:W-:-:S06]  /*a570*/  UISETP.NE.AND UP0, UPT, UR4, 0x3, UPT ;  /* 0x000000030400788c */ /* 0x000fcc000bf05270 */
[----:B------:R-:W-:-:S13]  /*a580*/  PLOP3.LUT P2, PT, PT, PT, UP0, 0x80, 0x0 ;  /* 0x000000000000781c */ /* 0x000fda0003f4f008 */
[----:B------:R-:W-:Y:S05]  /*a590*/  @!P2 BRA `(.L_x_2581) ;  /* 0x000000000004a947 */ /* 0x000fea0003800000 */
[----:B------:R-:W-:Y:S01]  /*a5a0*/  BPT.TRAP 0x1 ;  /* 0x000000040000795c */ /* 0x000fe20000300000 */
.L_x_2581:
[----:B------:R-:W-:Y:S01]  /*a5b0*/  IMAD R3, R16, 0x8, R2 ;  /* 0x0000000810037824 */ /* 0x000fe200078e0202 */
[----:B------:R-:W-:Y:S01]  /*a5c0*/  SHF.L.U32 R0, R188, 0x1f, RZ ;  /* 0x0000001fbc007819 */ /* 0x000fe200000006ff */
[----:B------:R-:W-:Y:S01]  /*a5d0*/  IMAD R4, R24, -0x80, R25 ;  /* 0xffffff8018047824 */ /* 0x000fe200078e0219 */
[----:B------:R-:W-:Y:S02]  /*a5e0*/  BSSY B1, `(.L_x_2582) ;  /* 0x0000005000017945 */ /* 0x000fe40003800000 */
[----:B------:R-:W1:Y:S02]  /*a5f0*/  SYNCS.PHASECHK.TRANS64.TRYWAIT P4, [R3+URZ+0x34890], R0 ;  /* 0x03489000030075a7 */ /* 0x000e64000808017f */
[----:B------:R-:W-:-:S04]  /*a600*/  VIMNMX R4, R4, 0x80, PT ;  /* 0x0000008004047848 */ /* 0x000fc80003fe0100 */
[----:B------:R-:W-:Y:S01]  /*a610*/  ISETP.GE.AND P3, PT, R17, R4, PT ;  /* 0x000000041100720c */ /* 0x000fe20003f66270 */
[----:B-1----:R-:W-:-:S12]  /*a620*/  @!P4 BRA `(.L_x_2583) ;  /* 0x000001c800ccc947 */ /* 0x002fd80003800000 */
.L_x_2886:
[----:B------:R-:W-:Y:S05]  /*a630*/  BSYNC B1 ;  /* 0x0000000000017941 */ /* 0x000fea0003800000 */
.L_x_2582:
[----:B------:R-:W-:Y:S04]  /*a640*/  BSSY B1, `(.L_x_2584) ;  /* 0x0000014000017945 */ /* 0x000fe80003800000 */
[----:B------:R-:W-:Y:S05]  /*a650*/  @P3 BRA `(.L_x_2585) ;  /* 0x0000000000483947 */ /* 0x000fea0003800000 */
[----:B------:R-:W-:Y:S02]  /*a660*/  ISETP.NE.AND P4, PT, R11, RZ, PT ;  /* 0x000000ff0b00720c */ /* 0x000fe40003f85270 */
[----:B------:R-:W-:-:S11]  /*a670*/  ISETP.NE.AND P3, PT, R10, RZ, PT ;  /* 0x000000ff0a00720c */ /* 0x000fd60003f65270 */
[----:B0-----:R-:W0:Y:S04]  /*a680*/  @P4 LDS.128 R32, [R43] ;  /* 0x000000002b204984 */ /* 0x001e280000000c00 */
[----:B------:R-:W2:Y:S04]  /*a690*/  @P3 LDS.128 R36, [R42] ;  /* 0x000000002a243984 */ /* 0x000ea80000000c00 */
[----:B0-----:R-:W-:Y:S01]  /*a6a0*/  @P4 STG.E.128 desc[UR60][R44.64], R32 ;  /* 0x000000202c004986 */ /* 0x001fe2000c101d3c */
[----:B------:R-:W-:-:S03]  /*a6b0*/  ISETP.NE.AND P4, PT, R9, RZ, PT ;  /* 0x000000ff0900720c */ /* 0x000fc60003f85270 */
[----:B--2---:R-:W-:Y:S01]  /*a6c0*/  @P3 STG.E.128 desc[UR60][R44.64+0x40], R36 ;  /* 0x000040242c003986 */ /* 0x004fe2000c101d3c */
[----:B------:R-:W-:-:S09]  /*a6d0*/  ISETP.NE.AND P3, PT, R8, RZ, PT ;  /* 0x000000ff0800720c */ /* 0x000fd20003f65270 */
[----:B------:R-:W0:Y:S04]  /*a6e0*/  @P4 LDS.128 R32, [R43+0x4000] ;  /* 0x004000002b204984 */ /* 0x000e280000000c00 */
[----:B------:R-:W2:Y:S04]  /*a6f0*/  @P3 LDS.128 R36, [R42+0x4000] ;  /* 0x004000002a243984 */ /* 0x000ea80000000c00 */
[----:B0-----:R-:W-:Y:S01]  /*a700*/  @P4 STG.E.128 desc[UR60][R44.64+0x80], R32 ;  /* 0x000080202c004986 */ /* 0x001fe2000c101d3c */
[----:B------:R-:W-:-:S03]  /*a710*/  ISETP.NE.AND P4, PT, R6, RZ, PT ;  /* 0x000000ff0600720c */ /* 0x000fc60003f85270 */
[----:B--2---:R-:W-:Y:S01]  /*a720*/  @P3 STG.E.128 desc[UR60][R44.64+0xc0], R36 ;  /* 0x0000c0242c003986 */ /* 0x004fe2000c101d3c */
[----:B------:R-:W-:-:S09]  /*a730*/  ISETP.NE.AND P3, PT, R7, RZ, PT ;  /* 0x000000ff0700720c */ /* 0x000fd20003f65270 */
[----:B------:R-:W0:Y:S04]  /*a740*/  @P4 LDS.128 R36, [R42+0x8000] ;  /* 0x008000002a244984 */ /* 0x000e280000000c00 */
[----:B------:R-:W2:Y:S04]  /*a750*/  @P3 LDS.128 R32, [R43+0x8000] ;  /* 0x008000002b203984 */ /* 0x000ea80000000c00 */
[----:B0-----:R3:W-:Y:S04]  /*a760*/  @P4 STG.E.128 desc[UR60][R44.64+0x140], R36 ;  /* 0x000140242c004986 */ /* 0x0017e8000c101d3c */
[----:B--2---:R3:W-:Y:S02]  /*a770*/  @P3 STG.E.128 desc[UR60][R44.64+0x100], R32 ;  /* 0x000100202c003986 */ /* 0x0047e4000c101d3c */
.L_x_2585:
[----:B------:R-:W-:Y:S05]  /*a780*/  BSYNC B1 ;  /* 0x0000000000017941 */ /* 0x000fea0003800000 */
.L_x_2584:
[----:B------:R-:W-:-:S13]  /*a790*/  ISETP.GE.AND P3, PT, R214, R4, PT ;  /* 0x00000004d600720c */ /* 0x000fda0003f66270 */
[----:B------:R-:W-:Y:S05]  /*a7a0*/  @P3 BRA `(.L_x_2529) ;  /* 0x0000000000483947 */ /* 0x000fea0003800000 */
[----:B------:R-:W-:Y:S02]  /*a7b0*/  ISETP.NE.AND P4, PT, R11, RZ, PT ;  /* 0x000000ff0b00720c */ /* 0x000fe40003f85270 */
[----:B------:R-:W-:-:S11]  /*a7c0*/  ISETP.NE.AND P3, PT, R9, RZ, PT ;  /* 0x000000ff0900720c */ /* 0x000fd60003f65270 */
[----:B0--3--:R-:W0:Y:S04]  /*a7d0*/  @P4 LDS.128 R32, [R43+0x2000] ;  /* 0x002000002b204984 */ /* 0x009e280000000c00 */
[----:B------:R-:W2:Y:S04]  /*a7e0*/  @P3 LDS.128 R36, [R43+0x6000] ;  /* 0x006000002b243984 */ /* 0x000ea80000000c00 */
        /* <DEDUP_REMOVED lines=14> */
.L_x_2529:
[----:B------:R-:W-:Y:S05]  /*a8d0*/  BSYNC B0 ;  /* 0x0000000000007941 */ /* 0x000fea0003800000 */
.L_x_2495:
[----:B0-234-:R-:W0:Y:S01]  /*a8e0*/  S2R R32, SR_TID.X ;  /* 0x0000000000207919 */ /* 0x01de220000002100 */
[----:B------:R-:W-:Y:S01]  /*a8f0*/  @!PT LDS RZ, [RZ] ;  /* 0x00000000fffff984 */ /* 0x000fe20000000800 */
[----:B------:R-:W-:Y:S01]  /*a900*/  @!PT LDS RZ, [RZ] ;  /* 0x00000000fffff984 */ /* 0x000fe20000000800 */
[----:B------:R-:W-:Y:S01]  /*a910*/  @!PT LDS RZ, [RZ] ;  /* 0x00000000fffff984 */ /* 0x000fe20000000800 */
[----:B------:R-:W-:Y:S01]  /*a920*/  @!PT LDS RZ, [RZ] ;  /* 0x00000000fffff984 */ /* 0x000fe20000000800 */
[----:B------:R2:W-:Y:S06]  /*a930*/  MEMBAR.ALL.CTA ;  /* 0x0000000000007992 */ /* 0x0005ec0000008000 */
[----:B--2---:R-:W2:Y:S01]  /*a940*/  FENCE.VIEW.ASYNC.S ;  /* 0x00000000000073c6 */ /* 0x004ea20000000000 */
[----:B------:R-:W-:Y:S05]  /*a950*/  WARPSYNC.ALL ;  /* 0x0000000000007948 */ /* 0x000fea0003800000 */
[----:B------:R-:W-:Y:S01]  /*a960*/  BSSY B0, `(.L_x_2586) ;  /* 0x0000009000007945 */ /* 0x000fe20003800000 */
[----:B0-----:R-:W-:Y:S01]  /*a970*/  LOP3.LUT R32, R32, 0x7f, RZ, 0xc0, !PT ;  /* 0x0000007f20207812 */ /* 0x001fe200078ec0ff */
[----:B--2---:R0:W-:Y:S03]  /*a980*/  BAR.SYNC.DEFER_BLOCKING R148, 0x80 ;  /* 0x000200940000751d */ /* 0x0041e60000010000 */
[----:B------:R-:W-:-:S13]  /*a990*/  ISETP.NE.AND P3, PT, R32, RZ, PT ;  /* 0x000000ff2000720c */ /* 0x000fda0003f65270 */
[----:B------:R-:W-:-:S05]  /*a9a0*/  @!P3 VIADD R32, R3, 0x348a0 ;  /* 0x000348a00320b836 */ /* 0x000fca0000000000 */
[----:B------:R-:W-:-:S04]  /*a9b0*/  @!P3 PRMT R32, RZ, 0x654, R32 ;  /* 0x00000654ff20b816 */ /* 0x000fc80000000020 */
[----:B------:R0:W-:Y:S01]  /*a9c0*/  @!P3 SYNCS.ARRIVE.TRANS64.RED.A1T0 RZ, [R32+URZ], RZ ;  /* 0x000000ff20ffb9a7 */ /* 0x0001e2000810043f */
[----:B------:R-:W-:Y:S05]  /*a9d0*/  @!P2 BRA `(.L_x_2587) ;  /* 0x000000000004a947 */ /* 0x000fea0003800000 */
[----:B------:R-:W-:Y:S01]  /*a9e0*/  BPT.TRAP 0x1 ;  /* 0x000000040000795c */ /* 0x000fe20000300000 */
.L_x_2587:
[----:B------:R-:W-:Y:S05]  /*a9f0*/  BSYNC B0 ;  /* 0x0000000000007941 */ /* 0x000fea0003800000 */
.L_x_2586:
[----:B------:R-:W2:Y:S01]  /*aa00*/  SYNCS.PHASECHK.TRANS64.TRYWAIT P4, [R3+URZ+0x348b0], R0 ;  /* 0x0348b000030075a7 */ /* 0x000ea2000808017f */
[----:B0-----:R-:W-:Y:S01]  /*aa10*/  IMAD R32, R16, 0x4000, R27 ;  /* 0x0000400010207824 */ /* 0x001fe200078e021b */
[----:B------:R-:W-:Y:S01]  /*aa20*/  ULDC.64 UR42, c[0x0][0x328] ;  /* 0x0000ca00002a7ab9 */ /* 0x000fe20000000a00 */
[----:B------:R-:W-:Y:S01]  /*aa30*/  ULDC.64 UR40, c[0x0][0x318] ;  /* 0x0000c60000287ab9 */ /* 0x000fe20000000a00 */
[----:B------:R-:W-:Y:S01]  /*aa40*/  BSSY B0, `(.L_x_2588) ;  /* 0x0000004000007945 */ /* 0x000fe20003800000 */
[----:B------:R-:W-:Y:S01]  /*aa50*/  ISETP.GE.AND P2, PT, R17, R4, PT ;  /* 0x000000041100720c */ /* 0x000fe20003f46270 */
[----:B------:R-:W-:Y:S02]  /*aa60*/  IMAD.IADD R34, R122, 0x1, R32 ;  /* 0x000000017a227824 */ /* 0x000fe400078e0220 */
[----:B--2---:R-:W-:Y:S10]  /*aa70*/  @!P4 BRA `(.L_x_2589) ;  /* 0x000001c400ccc947 */ /* 0x004ff40003800000 */
.L_x_2887:
[----:B------:R-:W-:Y:S05]  /*aa80*/  BSYNC B0 ;  /* 0x0000000000007941 */ /* 0x000fea0003800000 */
.L_x_2588:
[----:B------:R-:W-:Y:S01]  /*aa90*/  BSSY B0, `(.L_x_2590) ;  /* 0x000001a000007945 */ /* 0x000fe20003800000 */
[----:B01----:R-:W-:Y:S02]  /*aaa0*/  IMAD R0, R32, 0x2, R113 ;  /* 0x0000000220007824 */ /* 0x003fe400078e0271 */
        /* <DEDUP_REMOVED lines=24> */
.L_x_2591:
[----:B------:R-:W-:Y:S05]  /*ac30*/  BSYNC B0 ;  /* 0x0000000000007941 */ /* 0x000fea0003800000 */
.L_x_2590:
        /* <DEDUP_REMOVED lines=25> */
.L_x_2593:
[----:B------:R-:W-:Y:S05]  /*add0*/  BSYNC B0 ;  /* 0x0000000000007941 */ /* 0x000fea0003800000 */
.L_x_2592:
[----:B------:R-:W3:Y:S01]  /*ade0*/  LDL R0, [R1+0x10] ;  /* 0x0000100001007983 */ /* 0x000ee20000100800 */
[----:B------:R-:W-:Y:S01]  /*adf0*/  @!P3 VIADD R3, R3, 0x348c0 ;  /* 0x000348c00303b836 */ /* 0x000fe20000000000 */
[----:B------:R-:W-:Y:S01]  /*ae00*/  PLOP3.LUT P2, PT, PT, PT, PT, 0x8, 0x0 ;  /* 0x000000000000781c */ /* 0x000fe20003f4e170 */
[----:B------:R-:W-:Y:S01]  /*ae10*/  VIADD R16, R16, 0x1 ;  /* 0x0000000110107836 */ /* 0x000fe20000000000 */
[----:B------:R-:W-:Y:S01]  /*ae20*/  @!PT LDS RZ, [RZ] ;  /* 0x00000000fffff984 */ /* 0x000fe20000000800 */
[----:B------:R-:W-:Y:S01]  /*ae30*/  @!PT LDS RZ, [RZ] ;  /* 0x00000000fffff984 */ /* 0x000fe20000000800 */
[----:B------:R-:W-:Y:S01]  /*ae40*/  @!PT LDS RZ, [RZ] ;  /* 0x00000000fffff984 */ /* 0x000fe20000000800 */
[----:B------:R-:W-:Y:S01]  /*ae50*/  @!PT LDS RZ, [RZ] ;  /* 0x00000000fffff984 */ /* 0x000fe20000000800 */
[----:B------:R1:W-:Y:S06]  /*ae60*/  MEMBAR.ALL.CTA ;  /* 0x0000000000007992 */ /* 0x0003ec0000008000 */
[----:B-1----:R-:W1:Y:S01]  /*ae70*/  FENCE.VIEW.ASYNC.S ;  /* 0x00000000000073c6 */ /* 0x002e620000000000 */
[----:B------:R-:W-:Y:S01]  /*ae80*/  @!P3 PRMT R3, RZ, 0x654, R3 ;  /* 0x00000654ff03b816 */ /* 0x000fe20000000003 */
[----:B-1----:R1:W-:Y:S06]  /*ae90*/  BAR.SYNC.DEFER_BLOCKING R148, 0x80 ;  /* 0x000200940000751d */ /* 0x0023ec0000010000 */
[----:B------:R4:W-:Y:S01]  /*aea0*/  @!P3 SYNCS.ARRIVE.TRANS64.RED.A1T0 RZ, [R3+URZ], RZ ;  /* 0x000000ff03ffb9a7 */ /* 0x0009e2000810043f */
[----:B------:R-:W-:-:S04]  /*aeb0*/  ISETP.NE.AND P3, PT, R16, 0x2, PT ;  /* 0x000000021000780c */ /* 0x000fc80003f65270 */
[----:B------:R-:W-:Y:S02]  /*aec0*/  SEL R16, R16, RZ, P3 ;  /* 0x000000ff10107207 */ /* 0x000fe40001800000 */
[----:B----4-:R-:W-:-:S04]  /*aed0*/  SEL R3, RZ, 0x1, P3 ;  /* 0x00000001ff037807 */ /* 0x010fc80001800000 */
[----:B------:R-:W-:Y:S02]  /*aee0*/  LOP3.LUT R188, R188, R3, RZ, 0x3c, !PT ;  /* 0x00000003bcbc7212 */ /* 0x000fe400078e3cff */
[----:B---3--:R-:W-:-:S13]  /*aef0*/  LOP3.LUT P4, RZ, R0, 0x2, RZ, 0xc0, !PT ;  /* 0x0000000200ff7812 */ /* 0x008fda000788c0ff */
[----:B-1----:R-:W-:Y:S05]  /*af00*/  @P4 BRA `(.L_x_2594) ;  /* 0xffffff7c007c4947 */ /* 0x002fea000383ffff */
.L_x_2490:
[----:B------:R-:W1:Y:S01]  /*af10*/  LDC R0, c[0x0][0x448] ;  /* 0x00011200ff007b82 */ /* 0x000e620000000800 */
[----:B------:R-:W-:Y:S01]  /*af20*/  VIADD R3, R200, 0x7f ;  /* 0x0000007fc8037836 */ /* 0x000fe20000000000 */
[----:B------:R-:W-:Y:S01]  /*af30*/  BSSY B0, `(.L_x_2595) ;  /* 0x0000010000007945 */ /* 0x000fe20003800000 */
[----:B------:R-:W-:Y:S01]  /*af40*/  IMAD.MOV.U32 R88, RZ, RZ, RZ ;  /* 0x000000ffff587224 */ /* 0x000fe200078e00ff */
[----:B-1----:R-:W-:-:S13]  /*af50*/  ISETP.NE.AND P0, PT, R0, 0x1, PT ;  /* 0x000000010000780c */ /* 0x002fda0003f05270 */
[----:B------:R-:W1:Y:S08]  /*af60*/  @P0 LDC R0, c[0x0][0x44c] ;  /* 0x00011300ff000b82 */ /* 0x000e700000000800 */
[----:B------:R-:W3:Y:S01]  /*af70*/  @P0 LDC R5, c[0x0][0x450] ;  /* 0x00011400ff050b82 */ /* 0x000ee20000000800 */
[----:B-1----:R-:W-:-:S05]  /*af80*/  @P0 IMAD.HI.U32 R0, R3, R0, RZ ;  /* 0x0000000003000227 */ /* 0x002fca00078e00ff */
[----:B---3--:R-:W-:-:S05]  /*af90*/  @P0 SHF.R.U32.HI R3, RZ, R5, R0 ;  /* 0x00000005ff030219 */ /* 0x008fca0000011600 */
[----:B------:R-:W-:-:S05]  /*afa0*/  IMAD.IADD R3, R146, 0x1, R3 ;  /* 0x0000000192037824 */ /* 0x000fca00078e0203 */
[----:B------:R-:W-:-:S04]  /*afb0*/  SHF.R.S32.HI R0, RZ, 0x1f, R3 ;  /* 0x0000001fff007819 */ /* 0x000fc80000011403 */
[----:B------:R-:W-:-:S04]  /*afc0*/  LEA.HI R0, R0, R3, RZ, 0x7 ;  /* 0x0000000300007211 */ /* 0x000fc800078f38ff */
[----:B------:R-:W-:-:S04]  /*afd0*/  SHF.R.S32.HI R0, RZ, 0x7, R0 ;  /* 0x00000007ff007819 */ /* 0x000fc80000011400 */
[----:B------:R-:W-:-:S04]  /*afe0*/  VIMNMX R147, R147, R0, PT ;  /* 0x0000000093937248 */ /* 0x000fc80003fe0100 */
[----:B------:R-:W-:Y:S01]  /*aff0*/  ISETP.GE.AND P0, PT, R147, 0x1, PT ;  /* 0x000000019300780c */ /* 0x000fe20003f06270 */
[----:B------:R-:W-:-:S12]  /*b000*/  @P2 BRA `(.L_x_2596) ;  /* 0x0000000000082947 */ /* 0x000fd80003800000 */
[----:B------:R-:W1:Y:S02]  /*b010*/  FENCE.VIEW.ASYNC.G ;  /* 0x00000000000073c6 */ /* 0x000e640000000100 */
[----:B-1----:R-:W-:Y:S06]  /*b020*/  BAR.ARV 0xc, 0x180 ;  /* 0x0306000000007b1d */ /* 0x002fec0000002000 */
.L_x_2596:
[----:B------:R-:W-:Y:S05]  /*b030*/  BSYNC B0 ;  /* 0x0000000000007941 */ /* 0x000fea0003800000 */
.L_x_2595:
[----:B------:R-:W-:Y:S04]  /*b040*/  BSSY B0, `(.L_x_2597) ;  /* 0x000001f000007945 */ /* 0x000fe80003800000 */
[----:B------:R-:W-:Y:S05]  /*b050*/  @!P0 BRA `(.L_x_2598) ;  /* 0x0000000000748947 */ /* 0x000fea0003800000 */
[----:B------:R-:W-:Y:S01]  /*b060*/  ISETP.NE.AND P0, PT, R209, RZ, PT ;  /* 0x000000ffd100720c */ /* 0x000fe20003f05270 */
[----:B------:R-:W-:-:S03]  /*b070*/  ULDC UR4, c[0x0][0x9f0] ;  /* 0x00027c0000047ab9 */ /* 0x000fc60000000800 */
[----:B------:R-:W-:-:S04]  /*b080*/  SEL R9, R209, UR4, P0 ;  /* 0x00000004d1097c07 */ /* 0x000fc80008000000 */
[-C--:B------:R-:W-:Y:S02]  /*b090*/  IABS R6, R9.reuse ;  /* 0x0000000900067213 */ /* 0x080fe40000000000 */
[----:B------:R-:W-:Y:S02]  /*b0a0*/  IADD3 R0, R9, -0x1, R147 ;  /* 0xffffffff09007810 */ /* 0x000fe40007ffe093 */
[----:B------:R-:W1:Y:S01]  /*b0b0*/  I2F.RP R3, R6 ;  /* 0x0000000600037306 */ /* 0x000e620000209400 */
[-C--:B------:R-:W-:Y:S02]  /*b0c0*/  IABS R10, R9.reuse ;  /* 0x00000009000a7213 */ /* 0x080fe40000000000 */
        /* <DEDUP_REMOVED lines=22> */
.L_x_2598:
[----:B------:R-:W-:Y:S05]  /*b230*/  BSYNC B0 ;  /* 0x0000000000007941 */ /* 0x000fea0003800000 */
.L_x_2597:
        /* <DEDUP_REMOVED lines=27> */
[----:B0-----:R-:W-:Y:S02]  /*b3f0*/  CS2R R42, SRZ ;  /* 0x00000000002a7805 */ /* 0x001fe4000001ff00 */
[----:B--2---:R-:W-:Y:S02]  /*b400*/  CS2R R40, SRZ ;  /* 0x0000000000287805 */ /* 0x004fe4000001ff00 */
        /* <DEDUP_REMOVED lines=9> */
[----:B------:R-:W2:Y:S01]  /*b4a0*/  LDL R3, [R1+0x84] ;  /* 0x0000840001037983 */ /* 0x000ea20000100800 */
[----:B------:R-:W0:Y:S02]  /*b4b0*/  S2R R4, SR_TID.X ;  /* 0x0000000000047919 */ /* 0x000e240000002100 */
[----:B0-----:R-:W-:-:S05]  /*b4c0*/  VIADD R4, R4, 0xffffff80 ;  /* 0xffffff8004047836 */ /* 0x001fca0000000000 */
[----:B------:R-:W-:-:S04]  /*b4d0*/  SHF.R.S32.HI R0, RZ, 0x1f, R4 ;  /* 0x0000001fff007819 */ /* 0x000fc80000011404 */
[----:B------:R-:W-:-:S04]  /*b4e0*/  LEA.HI R0, R0, R4, RZ, 0x7 ;  /* 0x0000000400007211 */ /* 0x000fc800078f38ff */
[----:B------:R-:W-:-:S06]  /*b4f0*/  SHF.R.S32.HI R0, RZ, 0x7, R0 ;  /* 0x00000007ff007819 */ /* 0x000fcc0000011400 */
[----:B------:R-:W0:Y:S01]  /*b500*/  SHFL.IDX PT, R0, R0, RZ, 0x1f ;  /* 0x00001fff00007589 */ /* 0x000e2200000e0000 */
[----:B--2---:R-:W-:Y:S02]  /*b510*/  R2UR UR4, R3 ;  /* 0x00000000030472ca */ /* 0x004fe400000e0000 */
[----:B0-----:R-:W-:-:S04]  /*b520*/  LEA.HI R3, R0, R0, RZ, 0x1 ;  /* 0x0000000000037211 */ /* 0x001fc800078f08ff */
[----:B------:R-:W-:-:S05]  /*b530*/  LOP3.LUT R3, R3, 0x1e, RZ, 0xc0, !PT ;  /* 0x0000001e03037812 */ /* 0x000fca00078ec0ff */
[----:B------:R-:W-:Y:S02]  /*b540*/  IMAD.IADD R3, R0, 0x1, -R3 ;  /* 0x0000000100037824 */ /* 0x000fe400078e0a03 */
[----:B------:R-:W-:-:S05]  /*b550*/  IMAD.U32 R0, RZ, RZ, UR4 ;  /* 0x00000004ff007e24 */ /* 0x000fca000f8e00ff */
[----:B------:R-:W-:Y:S02]  /*b560*/  LOP3.LUT P0, RZ, R0, 0x3ff, RZ, 0xc0, !PT ;  /* 0x000003ff00ff7812 */ /* 0x000fe4000780c0ff */
[----:B------:R-:W-:-:S04]  /*b570*/  LEA R3, R3, UR4, 0xd ;  /* 0x0000000403037c11 */ /* 0x000fc8000f8e68ff */
[----:B------:R-:W-:Y:S02]  /*b580*/  SHF.R.U32.HI R3, RZ, 0x4, R3 ;  /* 0x00000004ff037819 */ /* 0x000fe40000011603 */
[----:B------:R-:W-:Y:S02]  /*b590*/  P2R R24, PR, RZ, 0x1 ;  /* 0x00000001ff187803 */ /* 0x000fe40000000000 */
[----:B------:R-:W-:-:S03]  /*b5a0*/  LOP3.LUT R68, R3, 0x3fff, RZ, 0xc0, !PT ;  /* 0x00003fff03447812 */ /* 0x000fc600078ec0ff */
[----:B------:R-:W-:Y:S05]  /*b5b0*/  @!P0 BRA `(.L_x_2600) ;  /* 0x0000000000408947 */ /* 0x000fea0003800000 */
        /* <DEDUP_REMOVED lines=16> */
.L_x_2600:
        /* <DEDUP_REMOVED lines=12> */
.L_x_2604:
[----:B-1----:R1:W2:Y:S02]  /*b780*/  SYNCS.PHASECHK.TRANS64.TRYWAIT P0, [R2+URZ+0x34800], R3 ;  /* 0x03480003020075a7 */ /* 0x0022a4000800017f */
[----:B--2---:R-:W-:Y:S05]  /*b790*/  @!P0 NANOSLEEP.SYNCS 0x989680 ;  /* 0x009896800000895d */ /* 0x004fea0003900000 */
[----:B------:R-:W2:Y:S02]  /*b7a0*/  @!P0 SYNCS.PHASECHK.TRANS64 P0, [R2+URZ+0x34800], R3 ;  /* 0x03480003020085a7 */ /* 0x000ea4000800007f */
[----:B--2---:R-:W-:Y:S05]  /*b7b0*/  @!P0 BRA `(.L_x_2604) ;  /* 0xfffffffc00f08947 */ /* 0x004fea000383ffff */
.L_x_2603:
[----:B------:R-:W-:Y:S05]  /*b7c0*/  BSYNC B0 ;  /* 0x0000000000007941 */ /* 0x000fea0003800000 */
.L_x_2602:
[----:B------:R-:W-:Y:S05]  /*b7d0*/  BRA `(.L_x_2605) ;  /* 0x0000007400307947 */ /* 0x000fea0003800000 */
.L_x_2601:
[----:B------:R-:W-:Y:S01]  /*b7e0*/  ISETP.NE.AND P0, PT, R24, RZ, PT ;  /* 0x000000ff1800720c */ /* 0x000fe20003f05270 */
[----:B------:R-:W-:Y:S01]  /*b7f0*/  ULDC.64 UR4, c[0x0][0x3f8] ;  /* 0x0000fe0000047ab9 */ /* 0x000fe20000000a00 */
[----:B-----5:R-:W-:Y:S01]  /*b800*/  SHF.R.S32.HI R0, RZ, 0x1f, R141 ;  /* 0x0000001fff007819 */ /* 0x020fe2000001148d */
[----:B------:R-:W-:Y:S01]  /*b810*/  ULDC.64 UR6, c[0x0][0x408] ;  /* 0x0001020000067ab9 */ /* 0x000fe20000000a00 */
[----:B------:R-:W-:-:S04]  /*b820*/  IMAD.WIDE.U32 R24, R141, UR4, RZ ;  /* 0x000000048d187c25 */ /* 0x000fc8000f8e00ff */
[C---:B------:R-:W-:Y:S02]  /*b830*/  IMAD R4, R0.reuse, UR4, RZ ;  /* 0x0000000400047c24 */ /* 0x040fe4000f8e02ff */
[----:B------:R-:W-:Y:S02]  /*b840*/  IMAD R0, R0, UR6, RZ ;  /* 0x0000000600007c24 */ /* 0x000fe4000f8e02ff */
[C---:B------:R-:W-:Y:S02]  /*b850*/  IMAD R29, R141.reuse, UR5, R4 ;  /* 0x000000058d1d7c24 */ /* 0x040fe4000f8e0204 */
        /* <DEDUP_REMOVED lines=21> */
.L_x_2606:
        /* <DEDUP_REMOVED lines=9> */
[----:B------:R-:W-:Y:S01]  /*ba40*/  IMAD.MOV.U32 R4, RZ, RZ, R24 ;  /* 0x000000ffff047224 */ /* 0x000fe200078e0018 */
[----:B------:R-:W-:Y:S01]  /*ba50*/  SHF.R.S32.HI R73, RZ, 0x1f, R190 ;  /* 0x0000001fff497819 */ /* 0x000fe200000114be */
[----:B------:R-:W-:Y:S01]  /*ba60*/  IMAD.MOV.U32 R6, RZ, RZ, R26 ;  /* 0x000000ffff067224 */ /* 0x000fe200078e001a */
[----:B------:R-:W-:Y:S01]  /*ba70*/  SHF.R.S32.HI R66, RZ, 0x1f, R189 ;  /* 0x0000001fff427819 */ /* 0x000fe200000114bd */
        /* <DEDUP_REMOVED lines=28> */
.L_x_2893:
        /* <DEDUP_REMOVED lines=16> */
[----:B------:R-:W3:Y:S01]  /*bd40*/  LDL R5, [R1+0x40] ;  /* 0x0000400001057983 */ /* 0x000ee20000100800 */
[----:B------:R-:W-:Y:S01]  /*bd50*/  ULDC UR4, c[0x0][0x3f4] ;  /* 0x0000fd0000047ab9 */ /* 0x000fe20000000800 */
[----:B------:R-:W-:Y:S02]  /*bd60*/  CS2R R60, SRZ ;  /* 0x00000000003c7805 */ /* 0x000fe4000001ff00 */
[----:B------:R-:W-:Y:S02]  /*bd70*/  ISETP.GE.AND P3, PT, R190, UR4, PT ;  /* 0x00000004be007c0c */ /* 0x000fe4000bf66270 */
[----:B------:R-:W-:Y:S02]  /*bd80*/  CS2R R58, SRZ ;  /* 0x00000000003a7805 */ /* 0x000fe4000001ff00 */
[----:B------:R-:W-:Y:S02]  /*bd90*/  ISETP.GE.AND P2, PT, R189, UR4, PT ;  /* 0x00000004bd007c0c */ /* 0x000fe4000bf46270 */
[----:B------:R-:W-:-:S02]  /*bda0*/  ISETP.GE.AND P1, PT, R192, UR4, PT ;  /* 0x00000004c0007c0c */ /* 0x000fc4000bf26270 */
[----:B------:R-:W-:Y:S02]  /*bdb0*/  ISETP.GE.AND P0, PT, R191, UR4, PT ;  /* 0x00000004bf007c0c */ /* 0x000fe4000bf06270 */
[----:B------:R-:W-:-:S03]  /*bdc0*/  ISETP.GE.AND P4, PT, R22, UR4, PT ;  /* 0x0000000416007c0c */ /* 0x000fc6000bf86270 */
[C---:B------:R-:W-:Y:S01]  /*bdd0*/  @!P3 IMAD.SHL.U32 R27, R190.reuse, 0x2, RZ ;  /* 0x00000002be1bb824 */ /* 0x040fe200078e00ff */
[----:B------:R-:W-:-:S03]  /*bde0*/  @!P3 SHF.L.U64.HI R4, R190, 0x1, R73 ;  /* 0x00000001be04b819 */ /* 0x000fc60000010249 */
[C---:B------:R-:W-:Y:S01]  /*bdf0*/  @!P2 IMAD.SHL.U32 R21, R189.reuse, 0x2, RZ ;  /* 0x00000002bd15a824 */ /* 0x040fe200078e00ff */
[----:B------:R-:W-:Y:S01]  /*be00*/  @!P2 SHF.L.U64.HI R10, R189, 0x1, R66 ;  /* 0x00000001bd0aa819 */ /* 0x000fe20000010242 */
[----:B------:R-:W-:Y:S01]  /*be10*/  @!P1 IMAD.SHL.U32 R13, R192, 0x2, RZ ;  /* 0x00000002c00d9824 */ /* 0x000fe200078e00ff */
[-C--:B--2---:R-:W-:Y:S01]  /*be20*/  @!P3 IADD3 R28, P6, R6, R27.reuse, RZ ;  /* 0x0000001b061cb210 */ /* 0x084fe20007fde0ff */
[C---:B------:R-:W-:Y:S01]  /*be30*/  @!P0 IMAD.SHL.U32 R35, R191.reuse, 0x2, RZ ;  /* 0x00000002bf238824 */ /* 0x040fe200078e00ff */
[----:B----4-:R-:W-:Y:S01]  /*be40*/  @!P3 IADD3 R26, P5, R8, R27, RZ ;  /* 0x0000001b081ab210 */ /* 0x010fe20007fbe0ff */
[----:B-1----:R-:W-:Y:S01]  /*be50*/  @!P4 IMAD.WIDE R32, R22, 0x2, R6 ;  /* 0x000000021620c825 */ /* 0x002fe200078e0206 */
[----:B------:R-:W-:-:S03]  /*be60*/  @!P0 SHF.L.U64.HI R36, R191, 0x1, R237 ;  /* 0x00000001bf248819 */ /* 0x000fc600000102ed */
[--C-:B------:R-:W-:Y:S01]  /*be70*/  @!P3 IMAD.X R29, R7, 0x1, R4.reuse, P6 ;  /* 0x00000001071db824 */ /* 0x100fe200030e0604 */
[-C--:B------:R-:W-:Y:S01]  /*be80*/  @!P2 IADD3 R24, P6, R6, R21.reuse, RZ ;  /* 0x000000150618a210 */ /* 0x080fe20007fde0ff */
[----:B---3--:R-:W-:Y:S01]  /*be90*/  @!P3 IMAD.X R27, R9, 0x1, R4, P5 ;  /* 0x00000001091bb824 */ /* 0x008fe200028e0604 */
[----:B------:R-:W-:Y:S01]  /*bea0*/  @!P2 IADD3 R20, P5, R8, R21, RZ ;  /* 0x000000150814a210 */ /* 0x000fe20007fbe0ff */
[----:B------:R1:W5:Y:S02]  /*beb0*/  @!P4 LD.E.64 R60, desc[UR60][R32.64] ;  /* 0x0000003c203cc980 */ /* 0x000364000c101b00 */
[--C-:B------:R-:W-:Y:S01]  /*bec0*/  @!P2 IMAD.X R25, R7, 0x1, R10.reuse, P6 ;  /* 0x000000010719a824 */ /* 0x100fe200030e060a */
[----:B------:R-:W-:Y:S01]  /*bed0*/  @!P1 IADD3 R14, P6, R6, R13, RZ ;  /* 0x0000000d060e9210 */ /* 0x000fe20007fde0ff */
[----:B------:R-:W-:Y:S01]  /*bee0*/  @!P2 IMAD.X R21, R9, 0x1, R10, P5 ;  /* 0x000000010915a824 */ /* 0x000fe200028e060a */
        /* <DEDUP_REMOVED lines=10> */
[----:B------:R1:W5:Y:S01]  /*bf90*/  @!P3 LD.E.64 R56, desc[UR60][R28.64] ;  /* 0x0000003c1c38b980 */ /* 0x000362000c101b00 */
[----:B------:R-:W-:-:S03]  /*bfa0*/  @!P5 SHF.L.U64.HI R34, R193, 0x1, R236 ;  /* 0x00000001c122d819 */ /* 0x000fc600000102ec */
[----:B------:R1:W5:Y:S04]  /*bfb0*/  @!P3 LD.E.64 R54, desc[UR60][R26.64] ;  /* 0x0000003c1a36b980 */ /* 0x000368000c101b00 */
[----:B------:R1:W5:Y:S04]  /*bfc0*/  @!P2 LD.E.64 R52, desc[UR60][R24.64] ;  /* 0x0000003c1834a980 */ /* 0x000368000c101b00 */
[----:B------:R1:W5:Y:S01]  /*bfd0*/  @!P2 LD.E.64 R50, desc[UR60][R20.64] ;  /* 0x0000003c1432a980 */ /* 0x000362000c101b00 */
[----:B------:R-:W-:Y:S01]  /*bfe0*/  @!P1 SHF.L.U64.HI R4, R192, 0x1, R5 ;  /* 0x00000001c0049819 */ /* 0x000fe20000010205 */
[----:B------:R-:W-:-:S04]  /*bff0*/  @!P4 IMAD.MOV.U32 R5, RZ, RZ, R9 ;  /* 0x000000ffff05c224 */ /* 0x000fc800078e0009 */
[----:B------:R-:W-:Y:S01]  /*c000*/  @!P1 IMAD.X R15, R7, 0x1, R4, P6 ;  /* 0x00000001070f9824 */ /* 0x000fe200030e0604 */
[----:B------:R-:W-:-:S04]  /*c010*/  @!P1 IADD3 R12, P6, R8, R13, RZ ;  /* 0x0000000d080c9210 */ /* 0x000fc80007fde0ff */
[----:B------:R1:W5:Y:S01]  /*c020*/  @!P1 LD.E.64 R48, desc[UR60][R14.64] ;  /* 0x0000003c0e309980 */ /* 0x000362000c101b00 */
[----:B------:R-:W-:Y:S01]  /*c030*/  @!P1 IMAD.X R13, R9, 0x1, R4, P6 ;  /* 0x00000001090d9824 */ /* 0x000fe200030e0604 */
[----:B------:R-:W-:Y:S01]  /*c040*/  @!P0 IADD3 R10, P6, R6, R35, RZ ;  /* 0x00000023060a8210 */ /* 0x000fe20007fde0ff */
[----:B------:R-:W-:-:S03]  /*c050*/  @!P4 IMAD.MOV.U32 R4, RZ, RZ, R8 ;  /* 0x000000ffff04c224 */ /* 0x000fc600078e0008 */
[----:B------:R1:W5:Y:S01]  /*c060*/  @!P1 LD.E.64 R46, desc[UR60][R12.64] ;  /* 0x0000003c0c2e9980 */ /* 0x000362000c101b00 */
[----:B------:R-:W-:-:S04]  /*c070*/  @!P4 IMAD.WIDE R30, R22, 0x2, R4 ;  /* 0x00000002161ec825 */ /* 0x000fc800078e0204 */
[--C-:B------:R-:W-:Y:S01]  /*c080*/  @!P0 IMAD.X R11, R7, 0x1, R36.reuse, P6 ;  /* 0x00000001070b8824 */ /* 0x100fe200030e0624 */
[----:B------:R-:W-:Y:S01]  /*c090*/  @!P0 IADD3 R4, P6, R8, R35, RZ ;  /* 0x0000002308048210 */ /* 0x000fe20007fde0ff */
[----:B------:R-:W-:Y:S01]  /*c0a0*/  @!P5 IMAD.SHL.U32 R35, R193, 0x2, RZ ;  /* 0x00000002c123d824 */ /* 0x000fe200078e00ff */
[----:B------:R1:W5:Y:S03]  /*c0b0*/  @!P4 LD.E.64 R58, desc[UR60][R30.64] ;  /* 0x0000003c1e3ac980 */ /* 0x000366000c101b00 */
[----:B------:R-:W-:Y:S01]  /*c0c0*/  @!P0 IMAD.X R5, R9, 0x1, R36, P6 ;  /* 0x0000000109058824 */ /* 0x000fe200030e0624 */
[-C--:B------:R-:W-:Y:S01]  /*c0d0*/  @!P5 IADD3 R6, P4, R6, R35.reuse, RZ ;  /* 0x000000230606d210 */ /* 0x080fe20007f9e0ff */
[----:B------:R1:W5:Y:S01]  /*c0e0*/  @!P0 LD.E.64 R44, desc[UR60][R10.64] ;  /* 0x0000003c0a2c8980 */ /* 0x000362000c101b00 */
[----:B------:R-:W-:Y:S02]  /*c0f0*/  @!P5 IADD3 R8, P6, R8, R35, RZ ;  /* 0x000000230808d210 */ /* 0x000fe40007fde0ff */
[----:B------:R-:W-:Y:S01]  /*c100*/  CS2R R36, SRZ ;  /* 0x0000000000247805 */ /* 0x000fe2000001ff00 */
[--C-:B------:R-:W-:Y:S01]  /*c110*/  @!P5 IMAD.X R7, R7, 0x1, R34.reuse, P4 ;  /* 0x000000010707d824 */ /* 0x100fe200020e0622 */
[----:B------:R1:W5:Y:S01]  /*c120*/  @!P0 LD.E.64 R42, desc[UR60][R4.64] ;  /* 0x0000003c042a8980 */ /* 0x000362000c101b00 */
[----:B------:R-:W-:-:S03]  /*c130*/  @!P5 IMAD.X R9, R9, 0x1, R34, P6 ;  /* 0x000000010909d824 */ /* 0x000fc600030e0622 */
[----:B------:R1:W5:Y:S04]  /*c140*/  @!P5 LD.E.64 R36, desc[UR60][R6.64] ;  /* 0x0000003c0624d980 */ /* 0x000368000c101b00 */
[----:B------:R1:W5:Y:S02]  /*c150*/  @!P5 LD.E.64 R38, desc[UR60][R8.64] ;  /* 0x0000003c0826d980 */ /* 0x000364000c101b00 */
.L_x_2611:
[----:B------:R-:W-:Y:S05]  /*c160*/  BSYNC B1 ;  /* 0x0000000000017941 */ /* 0x000fea0003800000 */
.L_x_2610:
        /* <DEDUP_REMOVED lines=49> */
[----:B------:R-:W-:Y:S01]  /*c480*/  PRMT R67, R7, 0x7610, R67 ;  /* 0x0000761007437816 */ /* 0x000fe20000000043 */
[----:B------:R-:W-:Y:S06]  /*c490*/  BRA.DIV UR4, `(.L_x_2612) ;  /* 0x000001ae04cc7947 */ /* 0x000fec000b800000 */
[----:B0-----:R-:W0:Y:S04]  /*c4a0*/  SHFL.IDX PT, R0, R0, 0x1, 0x1c1f ;  /* 0x003c1f0000007f89 */ /* 0x001e2800000e0000 */
[----:B------:R-:W1:Y:S04]  /*c4b0*/  SHFL.IDX PT, R65, R65, 0x1, 0x1c1f ;  /* 0x003c1f0041417f89 */ /* 0x000e6800000e0000 */
[----:B------:R-:W2:Y:S04]  /*c4c0*/  SHFL.IDX PT, R63, R63, 0x1, 0x1c1f ;  /* 0x003c1f003f3f7f89 */ /* 0x000ea800000e0000 */
[----:B------:R0:W0:Y:S02]  /*c4d0*/  SHFL.IDX PT, R62, R3, 0x1, 0x1c1f ;  /* 0x003c1f00033e7f89 */ /* 0x00002400000e0000 */
.L_x_2899:
[----:B0-----:R-:W5:Y:S01]  /*c4e0*/  LDL R3, [R1+0x44] ;  /* 0x0000440001037983 */ /* 0x001f620000100800 */
[----:B------:R-:W-:Y:S01]  /*c4f0*/  VIADD R69, R69, 0x40 ;  /* 0x0000004045457836 */ /* 0x000fe20000000000 */
[----:B------:R-:W-:Y:S01]  /*c500*/  LOP3.LUT R4, R195, 0x18, R18, 0xf8, !PT ;  /* 0x00000018c3047812 */ /* 0x000fe200078ef812 */
[----:B------:R-:W-:Y:S01]  /*c510*/  BSSY B1, `(.L_x_2613) ;  /* 0x0000056000017945 */ /* 0x000fe20003800000 */
[----:B------:R-:W-:Y:S02]  /*c520*/  CS2R R32, SRZ ;  /* 0x0000000000207805 */ /* 0x000fe4000001ff00 */
[----:B------:R-:W-:Y:S02]  /*c530*/  CS2R R26, SRZ ;  /* 0x00000000001a7805 */ /* 0x000fe4000001ff00 */
[----:B------:R-:W-:Y:S02]  /*c540*/  ISETP.GE.AND P1, PT, R69, R64, PT ;  /* 0x000000404500720c */ /* 0x000fe40003f26270 */
[----:B------:R-:W-:-:S02]  /*c550*/  CS2R R20, SRZ ;  /* 0x0000000000147805 */ /* 0x000fc4000001ff00 */
[----:B------:R-:W-:Y:S02]  /*c560*/  CS2R R12, SRZ ;  /* 0x00000000000c7805 */ /* 0x000fe4000001ff00 */
[----:B---34-:R-:W-:Y:S02]  /*c570*/  CS2R R8, SRZ ;  /* 0x0000000000087805 */ /* 0x018fe4000001ff00 */
[----:B------:R-:W-:Y:S02]  /*c580*/  CS2R R40, SRZ ;  /* 0x0000000000287805 */ /* 0x000fe4000001ff00 */
[----:B------:R-:W-:Y:S02]  /*c590*/  CS2R R34, SRZ ;  /* 0x0000000000227805 */ /* 0x000fe4000001ff00 */
[----:B------:R-:W-:Y:S02]  /*c5a0*/  CS2R R28, SRZ ;  /* 0x00000000001c7805 */ /* 0x000fe4000001ff00 */
[----:B------:R-:W-:-:S02]  /*c5b0*/  CS2R R24, SRZ ;  /* 0x0000000000187805 */ /* 0x000fc4000001ff00 */
[----:B------:R-:W-:Y:S02]  /*c5c0*/  CS2R R14, SRZ ;  /* 0x00000000000e7805 */ /* 0x000fe4000001ff00 */
[----:B------:R-:W-:Y:S02]  /*c5d0*/  CS2R R10, SRZ ;  /* 0x00000000000a7805 */ /* 0x000fe4000001ff00 */
[----:B-----5:R-:W-:Y:S02]  /*c5e0*/  LOP3.LUT P0, RZ, R3, 0x4, RZ, 0xc0, !PT ;  /* 0x0000000403ff7812 */ /* 0x020fe4000780c0ff */
[----:B------:R-:W-:-:S05]  /*c5f0*/  LOP3.LUT R3, R4, R197, RZ, 0x3c, !PT ;  /* 0x000000c504037212 */ /* 0x000fca00078e3cff */
[----:B------:R-:W-:-:S04]  /*c600*/  IMAD R3, R196, 0x200, R3 ;  /* 0x00000200c4037824 */ /* 0x000fc800078e0203 */
[----:B------:R-:W-:Y:S01]  /*c610*/  IMAD R3, R3, 0x2, R2 ;  /* 0x0000000203037824 */ /* 0x000fe200078e0202 */
        /* <DEDUP_REMOVED lines=8> */
[----:B------:R-:W-:-:S05]  /*c6a0*/  ISETP.GE.AND P1, PT, R191, UR4, PT ;  /* 0x00000004bf007c0c */ /* 0x000fca000bf26270 */
[C---:B------:R-:W-:Y:S01]  /*c6b0*/  @!P4 IMAD.SHL.U32 R24, R190.reuse, 0x2, RZ ;  /* 0x00000002be18c824 */ /* 0x040fe200078e00ff */
[----:B------:R-:W-:-:S03]  /*c6c0*/  @!P4 SHF.L.U64.HI R73, R190, 0x1, R73 ;  /* 0x00000001be49c819 */ /* 0x000fc60000010249 */
[C---:B------:R-:W-:Y:S01]  /*c6d0*/  @!P3 IMAD.SHL.U32 R14, R189.reuse, 0x2, RZ ;  /* 0x00000002bd0eb824 */ /* 0x040fe200078e00ff */
[----:B------:R-:W-:Y:S01]  /*c6e0*/  @!P3 SHF.L.U64.HI R66, R189, 0x1, R66 ;  /* 0x00000001bd42b819 */ /* 0x000fe20000010242 */
[----:B------:R-:W-:Y:S01]  /*c6f0*/  @!P2 IMAD.SHL.U32 R10, R192, 0x2, RZ ;  /* 0x00000002c00aa824 */ /* 0x000fe200078e00ff */
[-C--:B-1----:R-:W-:Y:S01]  /*c700*/  @!P4 IADD3 R26, P5, R65, R24.reuse, RZ ;  /* 0x00000018411ac210 */ /* 0x082fe20007fbe0ff */
[----:B------:R-:W-:Y:S01]  /*c710*/  @!P1 IMAD.SHL.U32 R6, R191, 0x2, RZ ;  /* 0x00000002bf069824 */ /* 0x000fe200078e00ff */
[----:B------:R-:W-:-:S03]  /*c720*/  @!P4 IADD3 R24, P6, R62, R24, RZ ;  /* 0x000000183e18c210 */ /* 0x000fc60007fde0ff */
[--C-:B------:R-:W-:Y:S01]  /*c730*/  @!P4 IMAD.X R27, R0, 0x1, R73.reuse, P5 ;  /* 0x00000001001bc824 */ /* 0x100fe200028e0649 */
[-C--:B------:R-:W-:Y:S01]  /*c740*/  @!P3 IADD3 R20, P5, R65, R14.reuse, RZ ;  /* 0x0000000e4114b210 */ /* 0x080fe20007fbe0ff */
[----:B--2---:R-:W-:Y:S01]  /*c750*/  @!P4 IMAD.X R25, R63, 0x1, R73, P6 ;  /* 0x000000013f19c824 */ /* 0x004fe200030e0649 */
[----:B------:R-:W-:-:S03]  /*c760*/  @!P3 IADD3 R14, P6, R62, R14, RZ ;  /* 0x0000000e3e0eb210 */ /* 0x000fc60007fde0ff */
[--C-:B------:R-:W-:Y:S01]  /*c770*/  @!P3 IMAD.X R21, R0, 0x1, R66.reuse, P5 ;  /* 0x000000010015b824 */ /* 0x100fe200028e0642 */
[-C--:B------:R-:W-:Y:S01]  /*c780*/  @!P2 IADD3 R12, P5, R65, R10.reuse, RZ ;  /* 0x0000000a410ca210 */ /* 0x080fe20007fbe0ff */
[----:B------:R-:W-:Y:S01]  /*c790*/  @!P3 IMAD.X R15, R63, 0x1, R66, P6 ;  /* 0x000000013f0fb824 */ /* 0x000fe200030e0642 */
[----:B------:R-:W-:Y:S02]  /*c7a0*/  @!P2 IADD3 R10, P6, R62, R10, RZ ;  /* 0x0000000a3e0aa210 */ /* 0x000fe40007fde0ff */
[----:B------:R-:W-:-:S06]  /*c7b0*/  CS2R R34, SRZ ;  /* 0x0000000000227805 */ /* 0x000fcc000001ff00 */
[----:B------:R0:W5:Y:S02]  /*c7c0*/  @!P4 LD.E.64 R34, desc[UR60][R26.64] ;  /* 0x0000003c1a22c980 */ /* 0x000164000c101b00 */
[----:B0-----:R-:W-:-:S06]  /*c7d0*/  CS2R R26, SRZ ;  /* 0x00000000001a7805 */ /* 0x001fcc000001ff00 */
[----:B------:R0:W5:Y:S02]  /*c7e0*/  @!P3 LD.E.64 R26, desc[UR60][R14.64] ;  /* 0x0000003c0e1ab980 */ /* 0x000164000c101b00 */
[----:B0-----:R-:W-:Y:S02]  /*c7f0*/  CS2R R14, SRZ ;  /* 0x00000000000e7805 */ /* 0x001fe4000001ff00 */
[----:B---3--:R-:W-:Y:S02]  /*c800*/  @!P2 SHF.L.U64.HI R4, R192, 0x1, R5 ;  /* 0x00000001c004a819 */ /* 0x008fe40000010205 */
[----:B------:R-:W-:-:S03]  /*c810*/  @!P1 SHF.L.U64.HI R5, R191, 0x1, R237 ;  /* 0x00000001bf059819 */ /* 0x000fc600000102ed */
[--C-:B------:R-:W-:Y:S01]  /*c820*/  @!P2 IMAD.X R13, R0, 0x1, R4.reuse, P5 ;  /* 0x00000001000da824 */ /* 0x100fe200028e0604 */
[----:B------:R-:W-:Y:S01]  /*c830*/  @!P1 IADD3 R8, P5, R65, R6, RZ ;  /* 0x0000000641089210 */ /* 0x000fe20007fbe0ff */
[----:B------:R-:W-:Y:S01]  /*c840*/  @!P2 IMAD.X R11, R63, 0x1, R4, P6 ;  /* 0x000000013f0ba824 */ /* 0x000fe200030e0604 */
[----:B------:R-:W-:-:S03]  /*c850*/  ISETP.GE.AND P6, PT, R22, UR4, PT ;  /* 0x0000000416007c0c */ /* 0x000fc6000bfc6270 */
[----:B------:R-:W-:Y:S01]  /*c860*/  @!P1 IMAD.X R9, R0, 0x1, R5, P5 ;  /* 0x0000000100099824 */ /* 0x000fe200028e0605 */
[----:B------:R-:W-:-:S04]  /*c870*/  @!P1 IADD3 R4, P5, R62, R6, RZ ;  /* 0x000000063e049210 */ /* 0x000fc80007fbe0ff */
[----:B------:R-:W5:Y:S01]  /*c880*/  @!P1 LD.E.64 R14, desc[UR60][R8.64] ;  /* 0x0000003c080e9980 */ /* 0x000f62000c101b00 */
        /* <DEDUP_REMOVED lines=8> */
[----:B------:R-:W5:Y:S03]  /*c910*/  @!P6 LD.E.64 R40, desc[UR60][R28.64] ;  /* 0x0000003c1c28e980 */ /* 0x000f66000c101b00 */
[C---:B------:R-:W-:Y:S01]  /*c920*/  @!P5 IMAD.SHL.U32 R33, R193.reuse, 0x2, RZ ;  /* 0x00000002c121d824 */ /* 0x040fe200078e00ff */
[----:B------:R0:W5:Y:S01]  /*c930*/  @!P6 LD.E.64 R30, desc[UR60][R6.64] ;  /* 0x0000003c061ee980 */ /* 0x000162000c101b00 */
[----:B------:R-:W-:-:S03]  /*c940*/  @!P5 SHF.L.U64.HI R32, R193, 0x1, R236 ;  /* 0x00000001c120d819 */ /* 0x000fc600000102ec */
[----:B0-----:R-:W-:-:S05]  /*c950*/  @!P5 IADD3 R6, P6, R65, R33, RZ ;  /* 0x000000214106d210 */ /* 0x001fca0007fde0ff */
[----:B------:R-:W-:Y:S01]  /*c960*/  @!P5 IMAD.X R7, R0, 0x1, R32, P6 ;  /* 0x000000010007d824 */ /* 0x000fe200030e0620 */
[----:B------:R-:W-:Y:S02]  /*c970*/  @!P5 IADD3 R62, P6, R62, R33, RZ ;  /* 0x000000213e3ed210 */ /* 0x000fe40007fde0ff */
[----:B------:R-:W-:-:S03]  /*c980*/  CS2R R28, SRZ ;  /* 0x00000000001c7805 */ /* 0x000fc6000001ff00 */
[----:B------:R-:W-:Y:S01]  /*c990*/  @!P5 IMAD.X R63, R63, 0x1, R32, P6 ;  /* 0x000000013f3fd824 */ /* 0x000fe200030e0620 */
[----:B------:R-:W-:Y:S02]  /*c9a0*/  CS2R R32, SRZ ;  /* 0x0000000000207805 */ /* 0x000fe4000001ff00 */
[----:B------:R0:W5:Y:S04]  /*c9b0*/  @!P3 LD.E.64 R28, desc[UR60][R20.64] ;  /* 0x0000003c141cb980 */ /* 0x000168000c101b00 */
[----:B------:R1:W5:Y:S01]  /*c9c0*/  @!P4 LD.E.64 R32, desc[UR60][R24.64] ;  /* 0x0000003c1820c980 */ /* 0x000362000c101b00 */
[----:B0-----:R-:W-:Y:S02]  /*c9d0*/  CS2R R20, SRZ ;  /* 0x0000000000147805 */ /* 0x001fe4000001ff00 */
[----:B-1----:R-:W-:-:S04]  /*c9e0*/  CS2R R24, SRZ ;  /* 0x0000000000187805 */ /* 0x002fc8000001ff00 */
[----:B------:R0:W5:Y:S01]  /*c9f0*/  @!P2 LD.E.64 R20, desc[UR60][R10.64] ;  /* 0x0000003c0a14a980 */ /* 0x000162000c101b00 */
[----:B------:R-:W-:-:S03]  /*ca00*/  CS2R R8, SRZ ;  /* 0x0000000000087805 */ /* 0x000fc6000001ff00 */
[----:B------:R1:W5:Y:S04]  /*ca10*/  @!P2 LD.E.64 R24, desc[UR60][R12.64] ;  /* 0x0000003c0c18a980 */ /* 0x000368000c101b00 */
[----:B------:R3:W5:Y:S01]  /*ca20*/  @!P5 LD.E.64 R8, desc[UR60][R62.64] ;  /* 0x0000003c3e08d980 */ /* 0x000762000c101b00 */
[----:B0-----:R-:W-:Y:S02]  /*ca30*/  CS2R R10, SRZ ;  /* 0x00000000000a7805 */ /* 0x001fe4000001ff00 */
[----:B-1----:R-:W-:-:S04]  /*ca40*/  CS2R R12, SRZ ;  /* 0x00000000000c7805 */ /* 0x002fc8000001ff00 */
[----:B------:R3:W5:Y:S04]  /*ca50*/  @!P5 LD.E.64 R10, desc[UR60][R6.64] ;  /* 0x0000003c060ad980 */ /* 0x000768000c101b00 */
[----:B------:R3:W5:Y:S02]  /*ca60*/  @!P1 LD.E.64 R12, desc[UR60][R4.64] ;  /* 0x0000003c040c9980 */ /* 0x000764000c101b00 */
.L_x_2614:
[----:B------:R-:W-:Y:S05]  /*ca70*/  BSYNC B1 ;  /* 0x0000000000017941 */ /* 0x000fea0003800000 */
.L_x_2613:
[----:B---3--:R-:W-:Y:S01]  /*ca80*/  LEA.HI R4, R213, R213, RZ, 0x1 ;  /* 0x000000d5d5047211 */ /* 0x008fe200078f08ff */
[----:B-----5:R-:W-:Y:S01]  /*ca90*/  IMAD.MOV.U32 R5, RZ, RZ, R30 ;  /* 0x000000ffff057224 */ /* 0x020fe200078e001e */
[----:B------:R-:W-:Y:S01]  /*caa0*/  VIADDMNMX R64, R64, -R200, 0x80, PT ;  /* 0x0000008040407446 */ /* 0x000fe200038009c8 */
[C---:B------:R-:W-:Y:S01]  /*cab0*/  VIADD R6, R3.reuse, 0x10400 ;  /* 0x0001040003067836 */ /* 0x040fe20000000000 */
[----:B------:R-:W-:Y:S01]  /*cac0*/  LOP3.LUT R4, R4, 0xfffffffe, RZ, 0xc0, !PT ;  /* 0xfffffffe04047812 */ /* 0x000fe200078ec0ff */
[----:B------:R-:W-:Y:S01]  /*cad0*/  VIADD R0, R3, 0x10440 ;  /* 0x0001044003007836 */ /* 0x000fe20000000000 */
[----:B------:R-:W-:Y:S01]  /*cae0*/  PRMT R105, R5, 0x7610, R105 ;  /* 0x0000761005697816 */ /* 0x000fe20000000069 */
[----:B------:R-:W-:Y:S01]  /*caf0*/  IMAD.MOV.U32 R5, RZ, RZ, R31 ;  /* 0x000000ffff057224 */ /* 0x000fe200078e001f */
[----:B------:R-:W-:Y:S01]  /*cb00*/  BSSY B1, `(.L_x_2615) ;  /* 0x0000032000017945 */ /* 0x000fe20003800000 */
[----:B------:R-:W-:Y:S01]  /*cb10*/  IMAD.IADD R4, R213, 0x1, -R4 ;  /* 0x00000001d5047824 */ /* 0x000fe200078e0a04 */
[----:B------:R-:W-:Y:S01]  /*cb20*/  ISETP.GE.AND P1, PT, R17, R64, PT ;  /* 0x000000401100720c */ /* 0x000fe20003f26270 */
[----:B------:R-:W-:Y:S01]  /*cb30*/  @P0 VIADD R0, R6, 0xffffffc0 ;  /* 0xffffffc006000836 */ /* 0x000fe20000000000 */
[----:B------:R-:W-:Y:S01]  /*cb40*/  PRMT R106, R5, 0x7610, R106 ;  /* 0x00007610056a7816 */ /* 0x000fe2000000006a */
[----:B------:R-:W-:Y:S01]  /*cb50*/  IMAD.MOV.U32 R6, RZ, RZ, R32 ;  /* 0x000000ffff067224 */ /* 0x000fe200078e0020 */
[----:B------:R-:W-:Y:S01]  /*cb60*/  SHF.L.U32 R5, R4, 0x1f, RZ ;  /* 0x0000001f04057819 */ /* 0x000fe200000006ff */
[----:B------:R-:W-:-:S02]  /*cb70*/  IMAD.MOV.U32 R7, RZ, RZ, R33 ;  /* 0x000000ffff077224 */ /* 0x000fc400078e0021 */
        /* <DEDUP_REMOVED lines=18> */
[----:B--2---:R-:W-:Y:S01]  /*cca0*/  PRMT R63, R62, 0x7610, R63 ;  /* 0x000076103e3f7816 */ /* 0x004fe2000000003f */
[----:B------:R-:W-:Y:S01]  /*ccb0*/  IMAD.MOV.U32 R7, RZ, RZ, R41 ;  /* 0x000000ffff077224 */ /* 0x000fe200078e0029 */
[----:B------:R-:W-:Y:S01]  /*ccc0*/  PRMT R62, R4, 0x7610, R62 ;  /* 0x00007610043e7816 */ /* 0x000fe2000000003e */
[----:B------:R-:W-:Y:S01]  /*ccd0*/  IMAD.MOV.U32 R4, RZ, RZ, R35 ;  /* 0x000000ffff047224 */ /* 0x000fe200078e0023 */
[----:B------:R-:W-:Y:S01]  /*cce0*/  PRMT R107, R6, 0x7610, R107 ;  /* 0x00007610066b7816 */ /* 0x000fe2000000006b */
[----:B------:R-:W-:Y:S01]  /*ccf0*/  IMAD.MOV.U32 R6, RZ, RZ, R28 ;  /* 0x000000ffff067224 */ /* 0x000fe200078e001c */
[----:B------:R-:W-:Y:S01]  /*cd00*/  PRMT R108, R7, 0x7610, R108 ;  /* 0x00007610076c7816 */ /* 0x000fe2000000006c */
[----:B-1----:R-:W-:Y:S01]  /*cd10*/  IMAD.MOV.U32 R65, RZ, RZ, R34 ;  /* 0x000000ffff417224 */ /* 0x002fe200078e0022 */
        /* <DEDUP_REMOVED lines=15> */
[----:B0-----:R-:W-:Y:S06]  /*ce10*/  @!P0 BRA `(.L_x_2616) ;  /* 0x000001a400e08947 */ /* 0x001fec0003800000 */
.L_x_2900:
[----:B------:R-:W-:Y:S05]  /*ce20*/  BSYNC B1 ;  /* 0x0000000000017941 */ /* 0x000fea0003800000 */
.L_x_2615:
        /* <DEDUP_REMOVED lines=8> */
[-C--:B------:R-:W-:Y:S02]  /*ceb0*/  ISETP.GE.AND P2, PT, R189, R4.reuse, PT ;  /* 0x00000004bd00720c */ /* 0x080fe40003f46270 */
[-C--:B------:R-:W-:Y:S02]  /*cec0*/  ISETP.GE.AND P3, PT, R192, R4.reuse, PT ;  /* 0x00000004c000720c */ /* 0x080fe40003f66270 */
[----:B------:R-:W-:-:S02]  /*ced0*/  ISETP.GE.AND P4, PT, R191, R4, PT ;  /* 0x00000004bf00720c */ /* 0x000fc40003f86270 */
[----:B------:R-:W-:-:S03]  /*cee0*/  ISETP.GE.AND P5, PT, R193, R4, PT ;  /* 0x00000004c100720c */ /* 0x000fc60003fa6270 */
[----:B------:R-:W-:Y:S10]  /*cef0*/  @P0 BRA `(.L_x_2620) ;  /* 0x0000000000b80947 */ /* 0x000ff40003800000 */
[----:B0-----:R-:W0:Y:S01]  /*cf00*/  LDS.128 R4, [R3+0x10400] ;  /* 0x0104000003047984 */ /* 0x001e220000000c00 */
[----:B------:R-:W-:Y:S02]  /*cf10*/  SHF.R.U64 R114, R60, 0x10, R61 ;  /* 0x000000103c727819 */ /* 0x000fe4000000123d */
[----:B------:R-:W-:Y:S02]  /*cf20*/  SHF.R.U32.HI R112, RZ, 0x10, R59 ;  /* 0x00000010ff707819 */ /* 0x000fe4000001163b */
[----:B------:R-:W-:Y:S02]  /*cf30*/  SHF.R.U32.HI R60, RZ, 0x10, R61 ;  /* 0x00000010ff3c7819 */ /* 0x000fe4000001163d */
[----:B------:R-:W-:Y:S02]  /*cf40*/  PRMT R112, R109, 0x5410, R112 ;  /* 0x000054106d707816 */ /* 0x000fe40000000070 */
[----:B------:R-:W-:Y:S02]  /*cf50*/  SHF.R.U64 R113, R58, 0x10, R59 ;  /* 0x000000103a717819 */ /* 0x000fe4000000123b */
        /* <DEDUP_REMOVED lines=40> */
.L_x_2620:
[----:B------:R-:W-:Y:S05]  /*d1e0*/  BSYNC B2 ;  /* 0x0000000000027941 */ /* 0x000fea0003800000 */
.L_x_2619:
[----:B------:R-:W-:Y:S04]  /*d1f0*/  BSSY B2, `(.L_x_2621) ;  /* 0x0000030000027945 */ /* 0x000fe80003800000 */
[----:B------:R-:W-:Y:S05]  /*d200*/  @P1 BRA `(.L_x_2622) ;  /* 0x0000000000b81947 */ /* 0x000fea0003800000 */
[----:B01----:R-:W0:Y:S01]  /*d210*/  LDS.128 R4, [R0] ;  /* 0x0000000000047984 */ /* 0x003e220000000c00 */
        /* <DEDUP_REMOVED lines=45> */
.L_x_2622:
[----:B------:R-:W-:Y:S05]  /*d4f0*/  BSYNC B2 ;  /* 0x0000000000027941 */ /* 0x000fea0003800000 */
.L_x_2621:
        /* <DEDUP_REMOVED lines=48> */
.L_x_2624:
[----:B------:R-:W-:Y:S05]  /*d800*/  BSYNC B2 ;  /* 0x0000000000027941 */ /* 0x000fea0003800000 */
.L_x_2623:
        /* <DEDUP_REMOVED lines=19> */
[CC--:B------:R-:W-:Y:S01]  /*d940*/  FMUL.FTZ R52, R47.reuse, R50.reuse ;  /* 0x000000322f347220 */ /* 0x0c0fe20000410000 */
[----:B------:R-:W-:Y:S01]  /*d950*/  FMUL.FTZ R53, R47, R51 ;  /* 0x000000332f357220 */ /* 0x000fe20000410000 */
[C---:B------:R-:W-:Y:S01]  /*d960*/  FMUL.FTZ R47, R49.reuse, R85 ;  /* 0x00000055312f7220 */ /* 0x040fe20000410000 */
[----:B------:R-:W-:Y:S02]  /*d970*/  IMAD.U32 R6, R4, 0x10000, RZ ;  /* 0x0001000004067824 */ /* 0x000fe400078e00ff */
[----:B------:R-:W-:Y:S01]  /*d980*/  FFMA.FTZ R55, R46, R51, R52 ;  /* 0x000000332e377223 */ /* 0x000fe20000010034 */
[-C--:B------:R-:W-:Y:S01]  /*d990*/  FMUL.FTZ R51, R49, R87.reuse ;  /* 0x0000005731337220 */ /* 0x080fe20000410000 */
[----:B------:R-:W-:Y:S01]  /*d9a0*/  FFMA.FTZ R87, R48, R87, -R47 ;  /* 0x0000005730577223 */ /* 0x000fe2000001082f */
        /* <DEDUP_REMOVED lines=22> */
.L_x_2626:
[----:B------:R-:W-:Y:S05]  /*db10*/  BSYNC B2 ;  /* 0x0000000000027941 */ /* 0x000fea0003800000 */
.L_x_2625:
[----:B------:R-:W-:Y:S04]  /*db20*/  BSSY B2, `(.L_x_2627) ;  /* 0x0000030000027945 */ /* 0x000fe80003800000 */
        /* <DEDUP_REMOVED lines=47> */
.L_x_2628:
[----:B------:R-:W-:Y:S05]  /*de20*/  BSYNC B2 ;  /* 0x0000000000027941 */ /* 0x000fea0003800000 */
.L_x_2627:
[----:B------:R-:W-:Y:S05]  /*de30*/  @P5 BRA `(.L_x_2618) ;  /* 0x0000000000b85947 */ /* 0x000fea0003800000 */
[----:B01234-:R-:W0:Y:S01]  /*de40*/  LDS.128 R4, [R0+0x8000] ;  /* 0x0080000000047984 */ /* 0x01fe220000000c00 */
        /* <DEDUP_REMOVED lines=45> */
.L_x_2618:
[----:B------:R-:W-:Y:S05]  /*e120*/  BSYNC B1 ;  /* 0x0000000000017941 */ /* 0x000fea0003800000 */
.L_x_2617:
        /* <DEDUP_REMOVED lines=57> */
.L_x_2631:
[----:B------:R-:W-:Y:S05]  /*e4c0*/  BSYNC B1 ;  /* 0x0000000000017941 */ /* 0x000fea0003800000 */
.L_x_2630:
        /* <DEDUP_REMOVED lines=48> */
.L_x_2633:
[----:B------:R-:W-:Y:S05]  /*e7d0*/  BSYNC B1 ;  /* 0x0000000000017941 */ /* 0x000fea0003800000 */
.L_x_2632:
        /* <DEDUP_REMOVED lines=48> */
.L_x_2635:
[----:B------:R-:W-:Y:S05]  /*eae0*/  BSYNC B1 ;  /* 0x0000000000017941 */ /* 0x000fea0003800000 */
.L_x_2634:
        /* <DEDUP_REMOVED lines=48> */
.L_x_2637:
[----:B------:R-:W-:Y:S05]  /*edf0*/  BSYNC B1 ;  /* 0x0000000000017941 */ /* 0x000fea0003800000 */
.L_x_2636:
        /* <DEDUP_REMOVED lines=48> */
.L_x_2639:
[----:B------:R-:W-:Y:S05]  /*f100*/  BSYNC B1 ;  /* 0x0000000000017941 */ /* 0x000fea0003800000 */
.L_x_2638:
        /* <DEDUP_REMOVED lines=11> */
[----:B------:R-:W-:Y:S01]  /*f1c0*/  IMAD.U32 R11, R66, 0x10000, RZ ;  /* 0x00010000420b7824 */ /* 0x000fe200078e00ff */
[----:B------:R-:W-:Y:S02]  /*f1d0*/  LOP3.LUT R62, R62, 0xffff0000, RZ, 0xc0, !PT ;  /* 0xffff00003e3e7812 */ /* 0x000fe400078ec0ff */
[----:B------:R-:W-:Y:S02]  /*f1e0*/  LOP3.LUT R66, R66, 0xffff0000, RZ, 0xc0, !PT ;  /* 0xffff000042427812 */ /* 0x000fe400078ec0ff */
[C---:B0-----:R-:W-:Y:S01]  /*f1f0*/  LOP3.LUT R9, R6.reuse, 0xffff0000, RZ, 0xc0, !PT ;  /* 0xffff000006097812 */ /* 0x041fe200078ec0ff */
[C---:B------:R-:W-:Y:S01]  /*f200*/  IMAD.U32 R10, R7.reuse, 0x10000, RZ ;  /* 0x00010000070a7824 */ /* 0x040fe200078e00ff */
[----:B------:R-:W-:Y:S01]  /*f210*/  LOP3.LUT R7, R7, 0xffff0000, RZ, 0xc0, !PT ;  /* 0xffff000007077812 */ /* 0x000fe200078ec0ff */
[----:B------:R-:W-:-:S02]  /*f220*/  IMAD.U32 R8, R6, 0x10000, RZ ;  /* 0x0001000006087824 */ /* 0x000fc400078e00ff */
[C---:B------:R-:W-:Y:S01]  /*f230*/  FMUL.FTZ R13, R9.reuse, R12 ;  /* 0x0000000c090d7220 */ /* 0x040fe20000410000 */
[-C--:B------:R-:W-:Y:S01]  /*f240*/  FMUL.FTZ R9, R9, R11.reuse ;  /* 0x0000000b09097220 */ /* 0x080fe20000410000 */
[C---:B------:R-:W-:Y:S01]  /*f250*/  FMUL.FTZ R15, R7.reuse, R62 ;  /* 0x0000003e070f7220 */ /* 0x040fe20000410000 */
[----:B------:R-:W-:Y:S02]  /*f260*/  IMAD.U32 R3, R4, 0x10000, RZ ;  /* 0x0001000004037824 */ /* 0x000fe400078e00ff */
[C---:B------:R-:W-:Y:S01]  /*f270*/  FFMA.FTZ R13, R8.reuse, R11, -R13 ;  /* 0x0000000b080d7223 */ /* 0x040fe2000001080d */
[----:B------:R-:W-:Y:S01]  /*f280*/  FFMA.FTZ R14, R8, R12, R9 ;  /* 0x0000000c080e7223 */ /* 0x000fe20000010009 */
[-C--:B------:R-:W-:Y:S01]  /*f290*/  FMUL.FTZ R9, R7, R66.reuse ;  /* 0x0000004207097220 */ /* 0x080fe20000410000 */
[----:B------:R-:W-:Y:S01]  /*f2a0*/  IMAD.U32 R6, R5, 0x10000, RZ ;  /* 0x0001000005067824 */ /* 0x000fe200078e00ff */
[----:B------:R-:W-:Y:S01]  /*f2b0*/  LOP3.LUT R4, R4, 0xffff0000, RZ, 0xc0, !PT ;  /* 0xffff000004047812 */ /* 0x000fe200078ec0ff */
[----:B------:R-:W-:Y:S01]  /*f2c0*/  IMAD.U32 R8, R63, 0x10000, RZ ;  /* 0x000100003f087824 */ /* 0x000fe200078e00ff */
[----:B------:R-:W-:Y:S01]  /*f2d0*/  LOP3.LUT R5, R5, 0xffff0000, RZ, 0xc0, !PT ;  /* 0xffff000005057812 */ /* 0x000fe200078ec0ff */
[----:B------:R-:W-:Y:S01]  /*f2e0*/  IMAD.U32 R7, R65, 0x10000, RZ ;  /* 0x0001000041077824 */ /* 0x000fe200078e00ff */
[----:B------:R-:W-:Y:S01]  /*f2f0*/  LOP3.LUT R63, R63, 0xffff0000, RZ, 0xc0, !PT ;  /* 0xffff00003f3f7812 */ /* 0x000fe200078ec0ff */
[C---:B------:R-:W-:Y:S01]  /*f300*/  FFMA.FTZ R15, R10.reuse, R66, -R15 ;  /* 0x000000420a0f7223 */ /* 0x040fe2000001080f */
[----:B------:R-:W-:Y:S01]  /*f310*/  LOP3.LUT R65, R65, 0xffff0000, RZ, 0xc0, !PT ;  /* 0xffff000041417812 */ /* 0x000fe200078ec0ff */
[----:B------:R-:W-:Y:S01]  /*f320*/  FFMA.FTZ R62, R10, R62, R9 ;  /* 0x0000003e0a3e7223 */ /* 0x000fe20000010009 */
[CC--:B------:R-:W-:Y:S01]  /*f330*/  FMUL.FTZ R10, R4.reuse, R8.reuse ;  /* 0x00000008040a7220 */ /* 0x0c0fe20000410000 */
        /* <DEDUP_REMOVED lines=13> */
.L_x_2608:
        /* <DEDUP_REMOVED lines=36> */
.L_x_2906:
        /* <DEDUP_REMOVED lines=48> */
.L_x_2642:
[----:B------:R-:W-:Y:S05]  /*f950*/  BSYNC B1 ;  /* 0x0000000000017941 */ /* 0x000fea0003800000 */
.L_x_2641:
        /* <DEDUP_REMOVED lines=55> */
.L_x_2912:
        /* <DEDUP_REMOVED lines=45> */
.L_x_2645:
[----:B------:R-:W-:Y:S05]  /*ffa0*/  BSYNC B1 ;  /* 0x0000000000017941 */ /* 0x000fea0003800000 */
.L_x_2644:
[----:B----4-:R-:W-:Y:S01]  /*ffb0*/  LEA.HI R20, R213, R213, RZ, 0x1 ;  /* 0x000000d5d5147211 */ /* 0x010fe200078f08ff */
[----:B0----5:R-:W-:Y:S01]  /*ffc0*/  IMAD.MOV.U32 R61, RZ, RZ, R7 ;  /* 0x000000ffff3d7224 */ /* 0x021fe200078e0007 */
[----:B------:R-:W-:Y:S01]  /*ffd0*/  VIADDMNMX R0, R0, -R200, 0x80, PT ;  /* 0x0000008000007446 */ /* 0x000fe200038009c8 */
        /* <DEDUP_REMOVED lines=22> */
[----:B------:R-:W-:Y:S01]  /*10140*/  BSSY B1, `(.L_x_2646) ;  /* 0x000001e000017945 */ /* 0x000fe20003800000 */
        /* <DEDUP_REMOVED lines=29> */
.L_x_2913:
[----:B------:R-:W-:Y:S05]  /*10320*/  BSYNC B1 ;  /* 0x0000000000017941 */ /* 0x000fea0003800000 */
.L_x_2646:
        /* <DEDUP_REMOVED lines=10> */
[----:B0-----:R-:W-:Y:S02]  /*103d0*/  LEA.HI R61, R75, R216, RZ, 0x1d ;  /* 0x000000d84b3d7211 */ /* 0x001fe400078fe8ff */
[----:B------:R-:W-:Y:S02]  /*103e0*/  LOP3.LUT R60, R195, 0x38, R18, 0xf8, !PT ;  /* 0x00000038c33c7812 */ /* 0x000fe400078ef812 */
[----:B------:R-:W-:Y:S02]  /*103f0*/  SHF.R.S32.HI R62, RZ, 0x1f, R61 ;  /* 0x0000001fff3e7819 */ /* 0x000fe4000001143d */
[----:B------:R-:W-:Y:S02]  /*10400*/  SHF.R.U64 R112, R44, 0x10, R45 ;  /* 0x000000102c707819 */ /* 0x000fe4000000122d */
[----:B------:R-:W-:Y:S01]  /*10410*/  LEA.HI R63, R62, R61, RZ, 0x3 ;  /* 0x0000003d3e3f7211 */ /* 0x000fe200078f18ff */
[----:B------:R-:W-:Y:S01]  /*10420*/  IMAD.SHL.U32 R62, R61, 0x8, RZ ;  /* 0x000000083d3e7824 */ /* 0x000fe200078e00ff */
[----:B------:R-:W-:-:S02]  /*10430*/  LOP3.LUT R61, R60, R197, RZ, 0x3c, !PT ;  /* 0x000000c53c3d7212 */ /* 0x000fc400078e3cff */
[----:B------:R-:W-:Y:S01]  /*10440*/  SHF.R.U64 R115, R32, 0x10, R33 ;  /* 0x0000001020737819 */ /* 0x000fe20000001221 */
[----:B------:R-:W-:Y:S01]  /*10450*/  IMAD.SHL.U32 R63, R63, 0x400, RZ ;  /* 0x000004003f3f7824 */ /* 0x000fe200078e00ff */
[----:B------:R-:W-:Y:S01]  /*10460*/  LOP3.LUT R62, R195, 0x38, R62, 0xf8, !PT ;  /* 0x00000038c33e7812 */ /* 0x000fe200078ef83e */
[----:B------:R-:W-:Y:S01]  /*10470*/  IMAD R61, R196, 0x200, R61 ;  /* 0x00000200c43d7824 */ /* 0x000fe200078e023d */
[----:B------:R-:W-:Y:S02]  /*10480*/  SHF.R.U32.HI R32, RZ, 0x10, R33 ;  /* 0x00000010ff207819 */ /* 0x000fe40000011621 */
[----:B------:R-:W-:Y:S01]  /*10490*/  LOP3.LUT R63, R63, 0x7fffe000, RZ, 0xc0, !PT ;  /* 0x7fffe0003f3f7812 */ /* 0x000fe200078ec0ff */
[----:B------:R-:W-:Y:S01]  /*104a0*/  IMAD R92, R61, 0x2, R2 ;  /* 0x000000023d5c7824 */ /* 0x000fe200078e0202 */
[----:B------:R-:W-:Y:S02]  /*104b0*/  LOP3.LUT R62, R62, R197, RZ, 0x3c, !PT ;  /* 0x000000c53e3e7212 */ /* 0x000fe400078e3cff */
[----:B------:R-:W-:Y:S01]  /*104c0*/  SHF.R.U64 R113, R34, 0x10, R35 ;  /* 0x0000001022717819 */ /* 0x000fe20000001223 */
[----:B------:R-:W-:Y:S01]  /*104d0*/  IMAD R63, R196, 0x200, R63 ;  /* 0x00000200c43f7824 */ /* 0x000fe200078e023f */
[----:B------:R-:W-:-:S02]  /*104e0*/  SHF.R.U32.HI R33, RZ, 0x10, R35 ;  /* 0x00000010ff217819 */ /* 0x000fc40000011623 */
[----:B------:R-:W-:Y:S01]  /*104f0*/  SHF.R.U32.HI R44, RZ, 0x10, R45 ;  /* 0x00000010ff2c7819 */ /* 0x000fe2000001162d */
[----:B------:R-:W-:Y:S01]  /*10500*/  IMAD.IADD R93, R63, 0x1, R62 ;  /* 0x000000013f5d7824 */ /* 0x000fe200078e023e */
[----:B------:R-:W-:Y:S01]  /*10510*/  PRMT R111, R111, 0x5410, R112 ;  /* 0x000054106f6f7816 */ /* 0x000fe20000000070 */
[----:B------:R-:W0:Y:S01]  /*10520*/  LDS.128 R60, [R92+0x10400] ;  /* 0x010400005c3c7984 */ /* 0x000e220000000c00 */
[----:B------:R-:W-:Y:S01]  /*10530*/  SHF.R.U64 R45, R46, 0x10, R47 ;  /* 0x000000102e2d7819 */ /* 0x000fe2000000122f */
[----:B------:R-:W-:Y:S01]  /*10540*/  IMAD R93, R93, 0x2, R2 ;  /* 0x000000025d5d7824 */ /* 0x000fe200078e0202 */
[----:B------:R-:W-:Y:S01]  /*10550*/  PRMT R35, R72, 0x5432, R115 ;  /* 0x0000543248237816 */ /* 0x000fe20000000073 */
[----:B------:R-:W-:Y:S01]  /*10560*/  IMAD.U32 R120, R111, 0x10000, RZ ;  /* 0x000100006f787824 */ /* 0x000fe200078e00ff */
[----:B------:R-:W-:Y:S02]  /*10570*/  SHF.R.U32.HI R110, RZ, 0x10, R47 ;  /* 0x00000010ff6e7819 */ /* 0x000fe4000001162f */
[----:B--23--:R-:W1:Y:S01]  /*10580*/  LDS.128 R64, [R93+0x10400] ;  /* 0x010400005d407984 */ /* 0x00ce620000000c00 */
[----:B------:R-:W-:Y:S01]  /*10590*/  PRMT R46, R71, 0x5432, R44 ;  /* 0x00005432472e7816 */ /* 0x000fe2000000002c */
[----:B------:R-:W-:Y:S01]  /*105a0*/  IMAD.U32 R119, R35, 0x10000, RZ ;  /* 0x0001000023777824 */ /* 0x000fe200078e00ff */
[----:B------:R-:W-:-:S02]  /*105b0*/  PRMT R44, R70, 0x5432, R45 ;  /* 0x00005432462c7816 */ /* 0x000fc4000000002d */
[----:B------:R-:W-:Y:S01]  /*105c0*/  PRMT R45, R3, 0x5432, R110 ;  /* 0x00005432032d7816 */ /* 0x000fe2000000006e */
[----:B------:R-:W-:Y:S01]  /*105d0*/  IMAD.U32 R121, R46, 0x10000, RZ ;  /* 0x000100002e797824 */ /* 0x000fe200078e00ff */
[----:B------:R-:W-:Y:S02]  /*105e0*/  PRMT R34, R73, 0x5432, R32 ;  /* 0x0000543249227816 */ /* 0x000fe40000000020 */
[----:B------:R-:W-:Y:S01]  /*105f0*/  PRMT R32, R74, 0x5432, R113 ;  /* 0x000054324a207816 */ /* 0x000fe20000000071 */
[----:B------:R-:W-:Y:S01]  /*10600*/  IMAD.U32 R122, R45, 0x10000, RZ ;  /* 0x000100002d7a7824 */ /* 0x000fe200078e00ff */
[----:B------:R-:W-:Y:S02]  /*10610*/  PRMT R33, R76, 0x5432, R33 ;  /* 0x000054324c217816 */ /* 0x000fe40000000021 */
        /* <DEDUP_REMOVED lines=8> */
[----:B------:R-:W-:Y:S01]  /*106a0*/  IMAD.U32 R116, R61, 0x10000, RZ ;  /* 0x000100003d747824 */ /* 0x000fe200078e00ff */
[C---:B-1----:R-:W-:Y:S01]  /*106b0*/  LOP3.LUT R112, R64.reuse, 0xffff0000, RZ, 0xc0, !PT ;  /* 0xffff000040707812 */ /* 0x042fe200078ec0ff */
[----:B------:R-:W-:Y:S01]  /*106c0*/  IMAD.U32 R115, R64, 0x10000, RZ ;  /* 0x0001000040737824 */ /* 0x000fe200078e00ff */
[C---:B------:R-:W-:Y:S01]  /*106d0*/  LOP3.LUT R63, R66.reuse, 0xffff0000, RZ, 0xc0, !PT ;  /* 0xffff0000423f7812 */ /* 0x040fe200078ec0ff */
[C---:B------:R-:W-:Y:S01]  /*106e0*/  IMAD.U32 R117, R65.reuse, 0x10000, RZ ;  /* 0x0001000041757824 */ /* 0x040fe200078e00ff */
[----:B------:R-:W-:Y:S01]  /*106f0*/  LOP3.LUT R65, R65, 0xffff0000, RZ, 0xc0, !PT ;  /* 0xffff000041417812 */ /* 0x000fe200078ec0ff */
[C---:B------:R-:W-:Y:S01]  /*10700*/  FMUL.FTZ R123, R115.reuse, R120 ;  /* 0x00000078737b7220 */ /* 0x040fe20000410000 */
[----:B------:R-:W-:Y:S01]  /*10710*/  FMUL.FTZ R125, R115, R119 ;  /* 0x00000077737d7220 */ /* 0x000fe20000410000 */
[----:B------:R-:W-:Y:S01]  /*10720*/  IMAD.U32 R118, R67, 0x10000, RZ ;  /* 0x0001000043767824 */ /* 0x000fe200078e00ff */
[----:B------:R-:W-:Y:S01]  /*10730*/  LOP3.LUT R61, R61, 0xffff0000, RZ, 0xc0, !PT ;  /* 0xffff00003d3d7812 */ /* 0x000fe200078ec0ff */
[----:B------:R-:W-:Y:S01]  /*10740*/  IMAD.U32 R64, R66, 0x10000, RZ ;  /* 0x0001000042407824 */ /* 0x000fe200078e00ff */
[----:B------:R-:W-:Y:S01]  /*10750*/  LOP3.LUT R66, R67, 0xffff0000, RZ, 0xc0, !PT ;  /* 0xffff000043427812 */ /* 0x000fe200078ec0ff */
[----:B------:R-:W-:-:S02]  /*10760*/  IMAD.U32 R115, R34, 0x10000, RZ ;  /* 0x0001000022737824 */ /* 0x000fc400078e00ff */
[C---:B------:R-:W-:Y:S01]  /*10770*/  FFMA.FTZ R67, R114.reuse, R119, -R123 ;  /* 0x0000007772437223 */ /* 0x040fe2000001087b */
[----:B------:R-:W-:Y:S01]  /*10780*/  FFMA.FTZ R114, R114, R120, R125 ;  /* 0x0000007872727223 */ /* 0x000fe2000001007d */
[----:B------:R-:W-:Y:S01]  /*10790*/  FMUL.FTZ R123, R117, R121 ;  /* 0x00000079757b7220 */ /* 0x000fe20000410000 */
[----:B------:R-:W-:Y:S02]  /*107a0*/  IMAD.U32 R119, R33, 0x10000, RZ ;  /* 0x0001000021777824 */ /* 0x000fe400078e00ff */
[----:B------:R-:W-:Y:S01]  /*107b0*/  FMUL.FTZ R120, R118, R122 ;  /* 0x0000007a76787220 */ /* 0x000fe20000410000 */
[-C--:B------:R-:W-:Y:S01]  /*107c0*/  FMUL.FTZ R125, R117, R115.reuse ;  /* 0x00000073757d7220 */ /* 0x080fe20000410000 */
[----:B------:R-:W-:Y:S01]  /*107d0*/  LOP3.LUT R117, R111, 0xffff0000, RZ, 0xc0, !PT ;  /* 0xffff00006f757812 */ /* 0x000fe200078ec0ff */
[----:B------:R-:W-:Y:S01]  /*107e0*/  FFMA.FTZ R115, R116, R115, -R123 ;  /* 0x0000007374737223 */ /* 0x000fe2000001087b */
[-C--:B------:R-:W-:Y:S01]  /*107f0*/  FFMA.FTZ R111, R113, R119.reuse, -R120 ;  /* 0x00000077716f7223 */ /* 0x080fe20000010878 */
[----:B------:R-:W-:Y:S01]  /*10800*/  FMUL.FTZ R123, R118, R119 ;  /* 0x00000077767b7220 */ /* 0x000fe20000410000 */
[----:B------:R-:W-:Y:S01]  /*10810*/  LOP3.LUT R120, R46, 0xffff0000, RZ, 0xc0, !PT ;  /* 0xffff00002e787812 */ /* 0x000fe200078ec0ff */
[----:B------:R-:W-:Y:S01]  /*10820*/  FMUL.FTZ R119, R112, R117 ;  /* 0x0000007570777220 */ /* 0x000fe20000410000 */
[----:B------:R-:W-:Y:S01]  /*10830*/  LOP3.LUT R118, R34, 0xffff0000, RZ, 0xc0, !PT ;  /* 0xffff000022767812 */ /* 0x000fe200078ec0ff */
[----:B------:R-:W-:Y:S01]  /*10840*/  FFMA.FTZ R116, R116, R121, R125 ;  /* 0x0000007974747223 */ /* 0x000fe2000001007d */
[-C--:B------:R-:W-:Y:S01]  /*10850*/  FMUL.FTZ R121, R112, R35.reuse ;  /* 0x0000002370797220 */ /* 0x080fe20000410000 */
[C---:B------:R-:W-:Y:S01]  /*10860*/  FMUL.FTZ R46, R65.reuse, R120 ;  /* 0x00000078412e7220 */ /* 0x040fe20000410000 */
        /* <DEDUP_REMOVED lines=9> */
[----:B------:R-:W-:Y:S01]  /*10900*/  LOP3.LUT R44, R44, 0xffff0000, RZ, 0xc0, !PT ;  /* 0xffff00002c2c7812 */ /* 0x000fe200078ec0ff */
[----:B------:R-:W-:Y:S01]  /*10910*/  FFMA.FTZ R113, R113, R122, R123 ;  /* 0x0000007a71717223 */ /* 0x000fe2000001007b */
        /* <DEDUP_REMOVED lines=22> */
.L_x_2651:
[----:B------:R-:W-:Y:S05]  /*10a80*/  BSYNC B2 ;  /* 0x0000000000027941 */ /* 0x000fea0003800000 */
.L_x_2650:
[----:B------:R-:W-:Y:S04]  /*10a90*/  BSSY B2, `(.L_x_2652) ;  /* 0x000006a000027945 */ /* 0x000fe80003800000 */
[----:B------:R-:W-:Y:S05]  /*10aa0*/  @P1 BRA `(.L_x_2653) ;  /* 0x0000000400a01947 */ /* 0x000fea0003800000 */
[----:B-1----:R-:W4:Y:S01]  /*10ab0*/  LDL R93, [R1+0x78] ;  /* 0x00007800015d7983 */ /* 0x002f220000100800 */
[----:B------:R-:W-:Y:S02]  /*10ac0*/  LEA.HI R32, R75, R234, RZ, 0x1d ;  /* 0x000000ea4b207211 */ /* 0x000fe400078fe8ff */
[--C-:B0-----:R-:W-:Y:S02]  /*10ad0*/  SHF.R.U64 R61, R30, 0x10, R31.reuse ;  /* 0x000000101e3d7819 */ /* 0x101fe4000000121f */
[----:B------:R-:W-:Y:S02]  /*10ae0*/  SHF.R.S32.HI R33, RZ, 0x1f, R32 ;  /* 0x0000001fff217819 */ /* 0x000fe40000011420 */
[----:B------:R-:W-:Y:S02]  /*10af0*/  SHF.R.U32.HI R30, RZ, 0x10, R31 ;  /* 0x00000010ff1e7819 */ /* 0x000fe4000001161f */
[----:B------:R-:W-:Y:S01]  /*10b00*/  LEA.HI R33, R33, R32, RZ, 0x3 ;  /* 0x0000002021217211 */ /* 0x000fe200078f18ff */
[----:B------:R-:W-:Y:S01]  /*10b10*/  IMAD.SHL.U32 R32, R32, 0x8, RZ ;  /* 0x0000000820207824 */ /* 0x000fe200078e00ff */
[----:B------:R-:W-:-:S02]  /*10b20*/  SHF.R.U64 R31, R40, 0x10, R41 ;  /* 0x00000010281f7819 */ /* 0x000fc40000001229 */
[----:B------:R-:W-:Y:S01]  /*10b30*/  SHF.R.U32.HI R40, RZ, 0x10, R41 ;  /* 0x00000010ff287819 */ /* 0x000fe20000011629 */
[----:B------:R-:W-:Y:S01]  /*10b40*/  IMAD.SHL.U32 R33, R33, 0x400, RZ ;  /* 0x0000040021217824 */ /* 0x000fe200078e00ff */
[----:B------:R-:W-:Y:S02]  /*10b50*/  LOP3.LUT R32, R195, 0x38, R32, 0xf8, !PT ;  /* 0x00000038c3207812 */ /* 0x000fe400078ef820 */
[--C-:B------:R-:W-:Y:S02]  /*10b60*/  SHF.R.U64 R63, R28, 0x10, R29.reuse ;  /* 0x000000101c3f7819 */ /* 0x100fe4000000121d */
[----:B------:R-:W-:Y:S02]  /*10b70*/  LOP3.LUT R33, R33, 0x7fffe000, RZ, 0xc0, !PT ;  /* 0x7fffe00021217812 */ /* 0x000fe400078ec0ff */
[----:B------:R-:W-:Y:S02]  /*10b80*/  LOP3.LUT R32, R32, R197, RZ, 0x3c, !PT ;  /* 0x000000c520207212 */ /* 0x000fe400078e3cff */
[----:B------:R-:W-:Y:S01]  /*10b90*/  SHF.R.U32.HI R28, RZ, 0x10, R29 ;  /* 0x00000010ff1c7819 */ /* 0x000fe2000001161d */
[----:B------:R-:W-:Y:S01]  /*10ba0*/  IMAD R33, R196, 0x200, R33 ;  /* 0x00000200c4217824 */ /* 0x000fe200078e0221 */
[----:B------:R-:W-:-:S02]  /*10bb0*/  PRMT R102, R102, 0x5410, R31 ;  /* 0x0000541066667816 */ /* 0x000fc4000000001f */
[--C-:B------:R-:W-:Y:S01]  /*10bc0*/  SHF.R.U64 R29, R42, 0x10, R43.reuse ;  /* 0x000000102a1d7819 */ /* 0x100fe2000000122b */
[----:B------:R-:W-:Y:S01]  /*10bd0*/  IMAD.IADD R45, R33, 0x1, R32 ;  /* 0x00000001212d7824 */ /* 0x000fe200078e0220 */
[----:B------:R-:W-:Y:S02]  /*10be0*/  PRMT R103, R103, 0x5410, R40 ;  /* 0x0000541067677816 */ /* 0x000fe40000000028 */
[----:B------:R-:W-:Y:S01]  /*10bf0*/  SHF.R.U32.HI R42, RZ, 0x10, R43 ;  /* 0x00000010ff2a7819 */ /* 0x000fe2000001162b */
[----:B------:R-:W-:Y:S01]  /*10c00*/  IMAD R60, R45, 0x2, R2 ;  /* 0x000000022d3c7824 */ /* 0x000fe200078e0202 */
[----:B------:R-:W-:Y:S01]  /*10c10*/  PRMT R106, R106, 0x5410, R63 ;  /* 0x000054106a6a7816 */ /* 0x000fe2000000003f */
[----:B------:R-:W-:Y:S01]  /*10c20*/  IMAD.U32 R63, R102, 0x10000, RZ ;  /* 0x00010000663f7824 */ /* 0x000fe200078e00ff */
[----:B------:R-:W-:Y:S01]  /*10c30*/  PRMT R107, R107, 0x5410, R28 ;  /* 0x000054106b6b7816 */ /* 0x000fe2000000001c */
[----:B------:R-:W-:Y:S01]  /*10c40*/  IMAD.U32 R64, R103, 0x10000, RZ ;  /* 0x0001000067407824 */ /* 0x000fe200078e00ff */
[----:B------:R-:W0:Y:S01]  /*10c50*/  LDS.128 R44, [R60+0x10400] ;  /* 0x010400003c2c7984 */ /* 0x000e220000000c00 */
[----:B------:R-:W-:-:S02]  /*10c60*/  PRMT R104, R104, 0x5410, R29 ;  /* 0x0000541068687816 */ /* 0x000fc4000000001d */
[----:B------:R-:W-:Y:S02]  /*10c70*/  PRMT R108, R108, 0x5410, R61 ;  /* 0x000054106c6c7816 */ /* 0x000fe4000000003d */
[----:B------:R-:W-:Y:S02]  /*10c80*/  PRMT R109, R109, 0x5410, R30 ;  /* 0x000054106d6d7816 */ /* 0x000fe4000000001e */
[----:B------:R-:W-:Y:S02]  /*10c90*/  PRMT R105, R105, 0x5410, R42 ;  /* 0x0000541069697816 */ /* 0x000fe4000000002a */
[----:B------:R-:W-:Y:S02]  /*10ca0*/  LOP3.LUT R102, R102, 0xffff0000, RZ, 0xc0, !PT ;  /* 0xffff000066667812 */ /* 0x000fe400078ec0ff */
[----:B------:R-:W-:Y:S01]  /*10cb0*/  LOP3.LUT R103, R103, 0xffff0000, RZ, 0xc0, !PT ;  /* 0xffff000067677812 */ /* 0x000fe200078ec0ff */
[----:B0-----:R-:W-:Y:S01]  /*10cc0*/  IMAD.U32 R42, R45, 0x10000, RZ ;  /* 0x000100002d2a7824 */ /* 0x001fe200078e00ff */
[----:B------:R-:W-:Y:S01]  /*10cd0*/  LOP3.LUT R62, R44, 0xffff0000, RZ, 0xc0, !PT ;  /* 0xffff00002c3e7812 */ /* 0x000fe200078ec0ff */
[C---:B------:R-:W-:Y:S01]  /*10ce0*/  IMAD.U32 R41, R46.reuse, 0x10000, RZ ;  /* 0x000100002e297824 */ /* 0x040fe200078e00ff */
[----:B------:R-:W-:Y:S01]  /*10cf0*/  LOP3.LUT R30, R46, 0xffff0000, RZ, 0xc0, !PT ;  /* 0xffff00002e1e7812 */ /* 0x000fe200078ec0ff */
[----:B---3--:R-:W-:Y:S01]  /*10d00*/  FMUL.FTZ R66, R42, R64 ;  /* 0x000000402a427220 */ /* 0x008fe20000410000 */
[----:B------:R-:W-:-:S02]  /*10d10*/  LOP3.LUT R46, R47, 0xffff0000, RZ, 0xc0, !PT ;  /* 0xffff00002f2e7812 */ /* 0x000fc400078ec0ff */
[----:B------:R-:W-:Y:S01]  /*10d20*/  LOP3.LUT R45, R45, 0xffff0000, RZ, 0xc0, !PT ;  /* 0xffff00002d2d7812 */ /* 0x000fe200078ec0ff */
[----:B----4-:R-:W0:Y:S02]  /*10d30*/  LDS.128 R32, [R93] ;  /* 0x000000005d207984 */ /* 0x010e240000000c00 */
[C---:B0-----:R-:W-:Y:S01]  /*10d40*/  IMAD.U32 R40, R32.reuse, 0x10000, RZ ;  /* 0x0001000020287824 */ /* 0x041fe200078e00ff */
[----:B------:R-:W-:Y:S01]  /*10d50*/  LOP3.LUT R31, R32, 0xffff0000, RZ, 0xc0, !PT ;  /* 0xffff0000201f7812 */ /* 0x000fe200078ec0ff */
[C---:B------:R-:W-:Y:S01]  /*10d60*/  IMAD.U32 R43, R33.reuse, 0x10000, RZ ;  /* 0x00010000212b7824 */ /* 0x040fe200078e00ff */
[----:B------:R-:W-:Y:S01]  /*10d70*/  LOP3.LUT R32, R33, 0xffff0000, RZ, 0xc0, !PT ;  /* 0xffff000021207812 */ /* 0x000fe200078ec0ff */
[----:B------:R-:W-:Y:S01]  /*10d80*/  IMAD.U32 R33, R44, 0x10000, RZ ;  /* 0x000100002c217824 */ /* 0x000fe200078e00ff */
[C---:B------:R-:W-:Y:S01]  /*10d90*/  LOP3.LUT R28, R34.reuse, 0xffff0000, RZ, 0xc0, !PT ;  /* 0xffff0000221c7812 */ /* 0x040fe200078ec0ff */
[----:B------:R-:W-:Y:S01]  /*10da0*/  IMAD.U32 R29, R34, 0x10000, RZ ;  /* 0x00010000221d7824 */ /* 0x000fe200078e00ff */
[C---:B------:R-:W-:Y:S01]  /*10db0*/  LOP3.LUT R34, R35.reuse, 0xffff0000, RZ, 0xc0, !PT ;  /* 0xffff000023227812 */ /* 0x040fe200078ec0ff */
[----:B------:R-:W-:-:S02]  /*10dc0*/  IMAD.U32 R61, R35, 0x10000, RZ ;  /* 0x00010000233d7824 */ /* 0x000fc400078e00ff */
[----:B------:R-:W-:Y:S01]  /*10dd0*/  FMUL.FTZ R65, R33, R63 ;  /* 0x0000003f21417220 */ /* 0x000fe20000410000 */
[C---:B------:R-:W-:Y:S01]  /*10de0*/  IMAD.U32 R35, R106.reuse, 0x10000, RZ ;  /* 0x000100006a237824 */ /* 0x040fe200078e00ff */
[----:B------:R-:W-:Y:S01]  /*10df0*/  LOP3.LUT R106, R106, 0xffff0000, RZ, 0xc0, !PT ;  /* 0xffff00006a6a7812 */ /* 0x000fe200078ec0ff */
[----:B------:R-:W-:Y:S02]  /*10e00*/  IMAD.U32 R44, R47, 0x10000, RZ ;  /* 0x000100002f2c7824 */ /* 0x000fe400078e00ff */
[----:B------:R-:W-:Y:S02]  /*10e10*/  IMAD.U32 R47, R107, 0x10000, RZ ;  /* 0x000100006b2f7824 */ /* 0x000fe400078e00ff */
[-C--:B--2---:R-:W-:Y:S01]  /*10e20*/  FMUL.FTZ R67, R33, R35.reuse ;  /* 0x0000002321437220 */ /* 0x084fe20000410000 */
[----:B------:R-:W-:Y:S01]  /*10e30*/  FFMA.FTZ R33, R40, R35, -R65 ;  /* 0x0000002328217223 */ /* 0x000fe20000010841 */
[----:B------:R-:W-:Y:S02]  /*10e40*/  IMAD.U32 R65, R105, 0x10000, RZ ;  /* 0x0001000069417824 */ /* 0x000fe400078e00ff */
[----:B------:R-:W-:Y:S01]  /*10e50*/  FMUL.FTZ R42, R42, R47 ;  /* 0x0000002f2a2a7220 */ /* 0x000fe20000410000 */
[----:B------:R-:W-:Y:S01]  /*10e60*/  FFMA.FTZ R35, R40, R63, R67 ;  /* 0x0000003f28237223 */ /* 0x000fe20000010043 */
[----:B------:R-:W-:Y:S01]  /*10e70*/  FFMA.FTZ R40, R43, R47, -R66 ;  /* 0x0000002f2b287223 */ /* 0x000fe20000010842 */
[----:B------:R-:W-:-:S02]  /*10e80*/  IMAD.U32 R63, R109, 0x10000, RZ ;  /* 0x000100006d3f7824 */ /* 0x000fc400078e00ff */
[----:B------:R-:W-:Y:S01]  /*10e90*/  FMUL.FTZ R66, R44, R65 ;  /* 0x000000412c427220 */ /* 0x000fe20000410000 */
[----:B------:R-:W-:Y:S01]  /*10ea0*/  FFMA.FTZ R43, R43, R64, R42 ;  /* 0x000000402b2b7223 */ /* 0x000fe2000001002a */
[----:B------:R-:W-:Y:S01]  /*10eb0*/  LOP3.LUT R107, R107, 0xffff0000, RZ, 0xc0, !PT ;  /* 0xffff00006b6b7812 */ /* 0x000fe200078ec0ff */
[C---:B------:R-:W-:Y:S01]  /*10ec0*/  FMUL.FTZ R64, R62.reuse, R102 ;  /* 0x000000663e407220 */ /* 0x040fe20000410000 */
[----:B------:R-:W-:Y:S01]  /*10ed0*/  FFMA.FTZ R42, R61, R63, -R66 ;  /* 0x0000003f3d2a7223 */ /* 0x000fe20000010842 */
[-C--:B------:R-:W-:Y:S01]  /*10ee0*/  FMUL.FTZ R66, R62, R106.reuse ;  /* 0x0000006a3e427220 */ /* 0x080fe20000410000 */
[----:B------:R-:W-:Y:S01]  /*10ef0*/  FMUL.FTZ R47, R45, R103 ;  /* 0x000000672d2f7220 */ /* 0x000fe20000410000 */
[----:B------:R-:W-:Y:S01]  /*10f00*/  FFMA.FTZ R106, R31, R106, -R64 ;  /* 0x0000006a1f6a7223 */ /* 0x000fe20000010840 */
[----:B------:R-:W-:Y:S01]  /*10f10*/  FMUL.FTZ R92, R45, R107 ;  /* 0x0000006b2d5c7220 */ /* 0x000fe20000410000 */
[----:B------:R-:W-:Y:S02]  /*10f20*/  IMAD.U32 R64, R104, 0x10000, RZ ;  /* 0x0001000068407824 */ /* 0x000fe400078e00ff */
[----:B------:R-:W-:Y:S01]  /*10f30*/  FFMA.FTZ R66, R31, R102, R66 ;  /* 0x000000661f427223 */ /* 0x000fe20000010042 */
[----:B------:R-:W-:-:S02]  /*10f40*/  IMAD.U32 R62, R108, 0x10000, RZ ;  /* 0x000100006c3e7824 */ /* 0x000fc400078e00ff */
[C---:B------:R-:W-:Y:S01]  /*10f50*/  FFMA.FTZ R47, R32.reuse, R107, -R47 ;  /* 0x0000006b202f7223 */ /* 0x040fe2000001082f */
[----:B------:R-:W-:Y:S01]  /*10f60*/  FFMA.FTZ R92, R32, R103, R92 ;  /* 0x00000067205c7223 */ /* 0x000fe2000001005c */
[C---:B------:R-:W-:Y:S01]  /*10f70*/  FMUL.FTZ R102, R41.reuse, R64 ;  /* 0x0000004029667220 */ /* 0x040fe20000410000 */
[-C--:B------:R-:W-:Y:S01]  /*10f80*/  FMUL.FTZ R32, R41, R62.reuse ;  /* 0x0000003e29207220 */ /* 0x080fe20000410000 */
[----:B------:R-:W-:Y:S01]  /*10f90*/  LOP3.LUT R41, R104, 0xffff0000, RZ, 0xc0, !PT ;  /* 0xffff000068297812 */ /* 0x000fe200078ec0ff */
[----:B------:R-:W-:Y:S01]  /*10fa0*/  FMUL.FTZ R44, R44, R63 ;  /* 0x0000003f2c2c7220 */ /* 0x000fe20000410000 */
[----:B------:R-:W-:Y:S01]  /*10fb0*/  LOP3.LUT R105, R105, 0xffff0000, RZ, 0xc0, !PT ;  /* 0xffff000069697812 */ /* 0x000fe200078ec0ff */
[C---:B------:R-:W-:Y:S01]  /*10fc0*/  FFMA.FTZ R102, R29.reuse, R62, -R102 ;  /* 0x0000003e1d667223 */ /* 0x040fe20000010866 */
[----:B------:R-:W-:Y:S01]  /*10fd0*/  LOP3.LUT R31, R108, 0xffff0000, RZ, 0xc0, !PT ;  /* 0xffff00006c1f7812 */ /* 0x000fe200078ec0ff */
[----:B------:R-:W-:Y:S01]  /*10fe0*/  FFMA.FTZ R64, R29, R64, R32 ;  /* 0x000000401d407223 */ /* 0x000fe20000010020 */
[----:B------:R-:W-:Y:S01]  /*10ff0*/  LOP3.LUT R109, R109, 0xffff0000, RZ, 0xc0, !PT ;  /* 0xffff00006d6d7812 */ /* 0x000fe200078ec0ff */
[----:B------:R-:W-:Y:S01]  /*11000*/  FMUL.FTZ R29, R30, R41 ;  /* 0x000000291e1d7220 */ /* 0x000fe20000410000 */
[----:B------:R-:W-:Y:S01]  /*11010*/  FMUL.FTZ R45, R46, R105 ;  /* 0x000000692e2d7220 */ /* 0x000fe20000410000 */
[----:B------:R-:W-:Y:S01]  /*11020*/  FMUL.FTZ R30, R30, R31 ;  /* 0x0000001f1e1e7220 */ /* 0x000fe20000410000 */
[----:B------:R-:W-:Y:S01]  /*11030*/  FFMA.FTZ R44, R61, R65, R44 ;  /* 0x000000413d2c7223 */ /* 0x000fe2000001002c */
        /* <DEDUP_REMOVED lines=15> */
.L_x_2653:
[----:B------:R-:W-:Y:S05]  /*11130*/  BSYNC B2 ;  /* 0x0000000000027941 */ /* 0x000fea0003800000 */
.L_x_2652:
[----:B------:R-:W-:Y:S05]  /*11140*/  @P2 BRA `(.L_x_2649) ;  /* 0x0000000400a02947 */ /* 0x000fea0003800000 */
[----:B----4-:R-:W4:Y:S01]  /*11150*/  LDL R60, [R1+0x70] ;  /* 0x00007000013c7983 */ /* 0x010f220000100800 */
[----:B------:R-:W-:Y:S02]  /*11160*/  LEA.HI R75, R75, R235, RZ, 0x1d ;  /* 0x000000eb4b4b7211 */ /* 0x000fe400078fe8ff */
[----:B-1----:R-:W-:Y:S02]  /*11170*/  SHF.R.U64 R46, R24, 0x10, R25 ;  /* 0x00000010182e7819 */ /* 0x002fe40000001219 */
[----:B------:R-:W-:Y:S02]  /*11180*/  SHF.R.S32.HI R28, RZ, 0x1f, R75 ;  /* 0x0000001fff1c7819 */ /* 0x000fe4000001144b */
[----:B------:R-:W-:Y:S02]  /*11190*/  SHF.R.U32.HI R44, RZ, 0x10, R25 ;  /* 0x00000010ff2c7819 */ /* 0x000fe40000011619 */
[----:B------:R-:W-:Y:S01]  /*111a0*/  LEA.HI R29, R28, R75, RZ, 0x3 ;  /* 0x0000004b1c1d7211 */ /* 0x000fe200078f18ff */
[----:B------:R-:W-:Y:S01]  /*111b0*/  IMAD.SHL.U32 R28, R75, 0x8, RZ ;  /* 0x000000084b1c7824 */ /* 0x000fe200078e00ff */
[----:B------:R-:W-:-:S02]  /*111c0*/  SHF.R.U64 R25, R26, 0x10, R27 ;  /* 0x000000101a197819 */ /* 0x000fc4000000121b */
[----:B------:R-:W-:Y:S01]  /*111d0*/  SHF.R.U64 R26, R36, 0x10, R37 ;  /* 0x00000010241a7819 */ /* 0x000fe20000001225 */
[----:B------:R-:W-:Y:S01]  /*111e0*/  IMAD.SHL.U32 R29, R29, 0x400, RZ ;  /* 0x000004001d1d7824 */ /* 0x000fe200078e00ff */
[----:B------:R-:W-:Y:S02]  /*111f0*/  LOP3.LUT R28, R195, 0x38, R28, 0xf8, !PT ;  /* 0x00000038c31c7812 */ /* 0x000fe400078ef81c */
[----:B------:R-:W-:Y:S02]  /*11200*/  SHF.R.U64 R24, R38, 0x10, R39 ;  /* 0x0000001026187819 */ /* 0x000fe40000001227 */
[----:B------:R-:W-:Y:S02]  /*11210*/  LOP3.LUT R29, R29, 0x7fffe000, RZ, 0xc0, !PT ;  /* 0x7fffe0001d1d7812 */ /* 0x000fe400078ec0ff */
[----:B------:R-:W-:Y:S02]  /*11220*/  LOP3.LUT R28, R28, R197, RZ, 0x3c, !PT ;  /* 0x000000c51c1c7212 */ /* 0x000fe400078e3cff */
[----:B------:R-:W-:Y:S01]  /*11230*/  SHF.R.U32.HI R42, RZ, 0x10, R27 ;  /* 0x00000010ff2a7819 */ /* 0x000fe2000001161b */
[----:B------:R-:W-:Y:S01]  /*11240*/  IMAD R29, R196, 0x200, R29 ;  /* 0x00000200c41d7824 */ /* 0x000fe200078e021d */
[----:B------:R-:W-:-:S02]  /*11250*/  SHF.R.U32.HI R37, RZ, 0x10, R37 ;  /* 0x00000010ff257819 */ /* 0x000fc40000011625 */
[----:B------:R-:W-:Y:S01]  /*11260*/  PRMT R90, R90, 0x5410, R25 ;  /* 0x000054105a5a7816 */ /* 0x000fe20000000019 */
[----:B------:R-:W-:Y:S01]  /*11270*/  IMAD.IADD R33, R29, 0x1, R28 ;  /* 0x000000011d217824 */ /* 0x000fe200078e021c */
[----:B------:R-:W-:Y:S02]  /*11280*/  PRMT R83, R83, 0x5410, R26 ;  /* 0x0000541053537816 */ /* 0x000fe4000000001a */
[----:B------:R-:W-:Y:S01]  /*11290*/  PRMT R85, R85, 0x5410, R24 ;  /* 0x0000541055557816 */ /* 0x000fe20000000018 */
[----:B------:R-:W-:Y:S01]  /*112a0*/  IMAD R40, R33, 0x2, R2 ;  /* 0x0000000221287824 */ /* 0x000fe200078e0202 */
[----:B------:R-:W-:Y:S02]  /*112b0*/  PRMT R87, R87, 0x5410, R46 ;  /* 0x0000541057577816 */ /* 0x000fe4000000002e */
[----:B------:R-:W-:Y:S01]  /*112c0*/  PRMT R91, R91, 0x5410, R42 ;  /* 0x000054105b5b7816 */ /* 0x000fe2000000002a */
[----:B------:R-:W-:Y:S01]  /*112d0*/  IMAD.U32 R42, R83, 0x10000, RZ ;  /* 0x00010000532a7824 */ /* 0x000fe200078e00ff */
[----:B------:R-:W1:Y:S01]  /*112e0*/  LDS.128 R32, [R40+0x10400] ;  /* 0x0104000028207984 */ /* 0x000e620000000c00 */
[----:B------:R-:W-:Y:S01]  /*112f0*/  PRMT R84, R84, 0x5410, R37 ;  /* 0x0000541054547816 */ /* 0x000fe20000000025 */
[----:B------:R-:W-:Y:S01]  /*11300*/  IMAD.U32 R41, R87, 0x10000, RZ ;  /* 0x0001000057297824 */ /* 0x000fe200078e00ff */
[----:B------:R-:W-:-:S02]  /*11310*/  SHF.R.U32.HI R39, RZ, 0x10, R39 ;  /* 0x00000010ff277819 */ /* 0x000fc40000011627 */
[----:B------:R-:W-:Y:S01]  /*11320*/  PRMT R89, R89, 0x5410, R44 ;  /* 0x0000541059597816 */ /* 0x000fe2000000002c */
[----:B------:R-:W-:Y:S01]  /*11330*/  IMAD.U32 R43, R84, 0x10000, RZ ;  /* 0x00010000542b7824 */ /* 0x000fe200078e00ff */
[----:B------:R-:W-:Y:S02]  /*11340*/  PRMT R86, R86, 0x5410, R39 ;  /* 0x0000541056567816 */ /* 0x000fe40000000027 */
[----:B------:R-:W-:Y:S02]  /*11350*/  LOP3.LUT R83, R83, 0xffff0000, RZ, 0xc0, !PT ;  /* 0xffff000053537812 */ /* 0x000fe400078ec0ff */
[----:B------:R-:W-:Y:S02]  /*11360*/  LOP3.LUT R87, R87, 0xffff0000, RZ, 0xc0, !PT ;  /* 0xffff000057577812 */ /* 0x000fe400078ec0ff */
        /* <DEDUP_REMOVED lines=23> */
[----:B------:R-:W-:Y:S01]  /*114e0*/  FFMA.FTZ R45, R24, R41, -R45 ;  /* 0x00000029182d7223 */ /* 0x000fe2000001082d */
        /* <DEDUP_REMOVED lines=10> */
[----:B------:R-:W-:Y:S01]  /*11590*/  FMUL.FTZ R24, R32, R83 ;  /* 0x0000005320187220 */ /* 0x000fe20000410000 */
[----:B------:R-:W-:Y:S01]  /*115a0*/  FFMA.FTZ R41, R36, R41, R42 ;  /* 0x0000002924297223 */ /* 0x000fe2000001002a */
[-C--:B------:R-:W-:Y:S01]  /*115b0*/  FMUL.FTZ R36, R32, R87.reuse ;  /* 0x0000005720247220 */ /* 0x080fe20000410000 */
[----:B------:R-:W-:Y:S01]  /*115c0*/  FMUL.FTZ R44, R38, R26 ;  /* 0x0000001a262c7220 */ /* 0x000fe20000410000 */
        /* <DEDUP_REMOVED lines=8> */
[----:B------:R-:W-:Y:S01]  /*11650*/  LOP3.LUT R91, R91, 0xffff0000, RZ, 0xc0, !PT ;  /* 0xffff00005b5b7812 */ /* 0x000fe200078ec0ff */
[C---:B------:R-:W-:Y:S01]  /*11660*/  FMUL.FTZ R24, R34.reuse, R85 ;  /* 0x0000005522187220 */ /* 0x040fe20000410000 */
[----:B------:R-:W-:Y:S01]  /*11670*/  FMUL.FTZ R34, R34, R90 ;  /* 0x0000005a22227220 */ /* 0x000fe20000410000 */
[----:B------:R-:W-:Y:S01]  /*11680*/  FMUL.FTZ R31, R33, R84 ;  /* 0x00000054211f7220 */ /* 0x000fe20000410000 */
[----:B------:R-:W-:Y:S01]  /*11690*/  FMUL.FTZ R25, R35, R86 ;  /* 0x0000005623197220 */ /* 0x000fe20000410000 */
[----:B------:R-:W-:Y:S01]  /*116a0*/  FMUL.FTZ R33, R33, R89 ;  /* 0x0000005921217220 */ /* 0x000fe20000410000 */
[----:B------:R-:W-:Y:S01]  /*116b0*/  FMUL.FTZ R35, R35, R91 ;  /* 0x0000005b23237220 */ /* 0x000fe20000410000 */
[----:B------:R-:W-:Y:S01]  /*116c0*/  FFMA.FTZ R38, R27, R26, R38 ;  /* 0x0000001a1b267223 */ /* 0x000fe20000010026 */
[C---:B------:R-:W-:Y:S01]  /*116d0*/  FFMA.FTZ R27, R29.reuse, R90, -R24 ;  /* 0x0000005a1d1b7223 */ /* 0x040fe20000010818 */
[----:B------:R-:W-:Y:S01]  /*116e0*/  FFMA.FTZ R85, R29, R85, R34 ;  /* 0x000000551d557223 */ /* 0x000fe20000010022 */
        /* <DEDUP_REMOVED lines=14> */
.L_x_2649:
[----:B------:R-:W-:Y:S05]  /*117d0*/  BSYNC B1 ;  /* 0x0000000000017941 */ /* 0x000fea0003800000 */
.L_x_2648:
[----:B------:R-:W-:-:S13]  /*117e0*/  ISETP.GE.AND P0, PT, R214, R0, PT ;  /* 0x00000000d600720c */ /* 0x000fda0003f06270 */
[----:B------:R-:W-:Y:S05]  /*117f0*/  @P0 BRA `(.L_x_2629) ;  /* 0x0000001400040947 */ /* 0x000fea0003800000 */
[----:B-1--4-:R-:W1:Y:S01]  /*11800*/  LDC R33, c[0x0][0x3f4] ;  /* 0x0000fd00ff217b82 */ /* 0x012e620000000800 */
[----:B------:R-:W-:Y:S01]  /*11810*/  BSSY B1, `(.L_x_2654) ;  /* 0x000006d000017945 */ /* 0x000fe20003800000 */
[----:B------:R-:W-:Y:S02]  /*11820*/  SHF.R.U32.HI R42, RZ, 0x3, R194 ;  /* 0x00000003ff2a7819 */ /* 0x000fe400000116c2 */
[-C--:B-1----:R-:W-:Y:S02]  /*11830*/  ISETP.GE.AND P0, PT, R18, R33.reuse, PT ;  /* 0x000000211200720c */ /* 0x082fe40003f06270 */
[-C--:B------:R-:W-:Y:S02]  /*11840*/  ISETP.GE.AND P1, PT, R185, R33.reuse, PT ;  /* 0x00000021b900720c */ /* 0x080fe40003f26270 */
[----:B------:R-:W-:-:S09]  /*11850*/  ISETP.GE.AND P2, PT, R186, R33, PT ;  /* 0x00000021ba00720c */ /* 0x000fd20003f46270 */
[----:B------:R-:W-:Y:S05]  /*11860*/  @P0 BRA `(.L_x_2655) ;  /* 0x00000004009c0947 */ /* 0x000fea0003800000 */
[----:B------:R-:W4:Y:S01]  /*11870*/  LDL R44, [R1+0x74] ;  /* 0x00007400012c7983 */ /* 0x000f220000100800 */
[----:B------:R-:W-:Y:S02]  /*11880*/  LEA.HI R0, R33, R216, RZ, 0x1d ;  /* 0x000000d821007211 */ /* 0x000fe400078fe8ff */
[--C-:B------:R-:W-:Y:S02]  /*11890*/  SHF.R.U64 R35, R4, 0x10, R5.reuse ;  /* 0x0000001004237819 */ /* 0x100fe40000001205 */
[----:B0-----:R-:W-:Y:S01]  /*118a0*/  SHF.R.S32.HI R27, RZ, 0x1f, R0 ;  /* 0x0000001fff1b7819 */ /* 0x001fe20000011400 */
        /* <DEDUP_REMOVED lines=16> */
[----:B------:R-:W-:Y:S02]  /*119b0*/  PRMT R97, R97, 0x5410, R6 ;  /* 0x0000541061617816 */ /* 0x000fe40000000006 */
[----:B------:R-:W0:Y:S01]  /*119c0*/  LDS.128 R28, [R0+0x10400] ;  /* 0x01040000001c7984 */ /* 0x000e220000000c00 */
[----:B------:R-:W-:Y:S02]  /*119d0*/  SHF.R.U64 R37, R50, 0x10, R51 ;  /* 0x0000001032257819 */ /* 0x000fe40000001233 */
[----:B------:R-:W-:Y:S01]  /*119e0*/  PRMT R98, R98, 0x5410, R39 ;  /* 0x0000541062627816 */ /* 0x000fe20000000027 */
[----:B------:R-:W-:Y:S01]  /*119f0*/  IMAD.U32 R39, R95, 0x10000, RZ ;  /* 0x000100005f277824 */ /* 0x000fe200078e00ff */
[----:B------:R-:W-:-:S02]  /*11a00*/  SHF.R.U32.HI R48, RZ, 0x10, R49 ;  /* 0x00000010ff307819 */ /* 0x000fc40000011631 */
[----:B------:R-:W-:Y:S01]  /*11a10*/  PRMT R100, R100, 0x5410, R37 ;  /* 0x0000541064647816 */ /* 0x000fe20000000025 */
[----:B------:R-:W-:Y:S01]  /*11a20*/  IMAD.U32 R37, R98, 0x10000, RZ ;  /* 0x0001000062257824 */ /* 0x000fe200078e00ff */
[----:B------:R-:W-:Y:S02]  /*11a30*/  PRMT R99, R99, 0x5410, R48 ;  /* 0x0000541063637816 */ /* 0x000fe40000000030 */
[----:B------:R-:W-:Y:S02]  /*11a40*/  SHF.R.U32.HI R50, RZ, 0x10, R51 ;  /* 0x00000010ff327819 */ /* 0x000fe40000011633 */
[----:B------:R-:W-:Y:S02]  /*11a50*/  LOP3.LUT R94, R94, 0xffff0000, RZ, 0xc0, !PT ;  /* 0xffff00005e5e7812 */ /* 0x000fe400078ec0ff */
[----:B------:R-:W-:Y:S02]  /*11a60*/  PRMT R101, R101, 0x5410, R50 ;  /* 0x0000541065657816 */ /* 0x000fe40000000032 */
[----:B------:R-:W-:-:S02]  /*11a70*/  LOP3.LUT R98, R98, 0xffff0000, RZ, 0xc0, !PT ;  /* 0xffff000062627812 */ /* 0x000fc400078ec0ff */
[----:B------:R-:W-:Y:S01]  /*11a80*/  LOP3.LUT R95, R95, 0xffff0000, RZ, 0xc0, !PT ;  /* 0xffff00005f5f7812 */ /* 0x000fe200078ec0ff */
[C---:B0-----:R-:W-:Y:S01]  /*11a90*/  IMAD.U32 R34, R29.reuse, 0x10000, RZ ;  /* 0x000100001d227824 */ /* 0x041fe200078e00ff */
[----:B------:R-:W-:Y:S01]  /*11aa0*/  LOP3.LUT R29, R29, 0xffff0000, RZ, 0xc0, !PT ;  /* 0xffff00001d1d7812 */ /* 0x000fe200078ec0ff */
[C---:B------:R-:W-:Y:S01]  /*11ab0*/  IMAD.U32 R36, R31.reuse, 0x10000, RZ ;  /* 0x000100001f247824 */ /* 0x040fe200078e00ff */
[----:B------:R-:W-:Y:S01]  /*11ac0*/  LOP3.LUT R31, R31, 0xffff0000, RZ, 0xc0, !PT ;  /* 0xffff00001f1f7812 */ /* 0x000fe200078ec0ff */
[----:B------:R-:W-:Y:S01]  /*11ad0*/  FMUL.FTZ R45, R34, R39 ;  /* 0x00000027222d7220 */ /* 0x000fe20000410000 */
        /* <DEDUP_REMOVED lines=19> */
[-C--:B------:R-:W-:Y:S01]  /*11c10*/  FMUL.FTZ R47, R34, R27.reuse ;  /* 0x0000001b222f7220 */ /* 0x080fe20000410000 */
[----:B------:R-:W-:Y:S01]  /*11c20*/  FFMA.FTZ R45, R6, R27, -R45 ;  /* 0x0000001b062d7223 */ /* 0x000fe2000001082d */
[----:B------:R-:W-:Y:S01]  /*11c30*/  FFMA.FTZ R43, R4, R38, R43 ;  /* 0x00000026042b7223 */ /* 0x000fe2000001002b */
[----:B------:R-:W-:-:S02]  /*11c40*/  IMAD.U32 R37, R101, 0x10000, RZ ;  /* 0x0001000065257824 */ /* 0x000fc400078e00ff */
[----:B------:R-:W-:Y:S01]  /*11c50*/  FMUL.FTZ R27, R36, R41 ;  /* 0x00000029241b7220 */ /* 0x000fe20000410000 */
[----:B------:R-:W-:Y:S01]  /*11c60*/  FMUL.FTZ R4, R28, R94 ;  /* 0x0000005e1c047220 */ /* 0x000fe20000410000 */
[----:B------:R-:W-:Y:S01]  /*11c70*/  FFMA.FTZ R47, R6, R39, R47 ;  /* 0x00000027062f7223 */ /* 0x000fe2000001002f */
[-C--:B------:R-:W-:Y:S01]  /*11c80*/  FMUL.FTZ R36, R36, R37.reuse ;  /* 0x0000002524247220 */ /* 0x080fe20000410000 */
[----:B------:R-:W-:Y:S01]  /*11c90*/  FFMA.FTZ R38, R32, R37, -R27 ;  /* 0x0000002520267223 */ /* 0x000fe2000001081b */
[----:B------:R-:W-:Y:S01]  /*11ca0*/  FFMA.FTZ R27, R5, R98, -R4 ;  /* 0x00000062051b7223 */ /* 0x000fe20000010804 */
[----:B------:R-:W-:Y:S02]  /*11cb0*/  IMAD.U32 R6, R96, 0x10000, RZ ;  /* 0x0001000060067824 */ /* 0x000fe400078e00ff */
[C---:B------:R-:W-:Y:S01]  /*11cc0*/  FMUL.FTZ R37, R29.reuse, R95 ;  /* 0x0000005f1d257220 */ /* 0x040fe20000410000 */
[----:B------:R-:W-:Y:S01]  /*11cd0*/  FMUL.FTZ R34, R29, R99 ;  /* 0x000000631d227220 */ /* 0x000fe20000410000 */
[----:B------:R-:W-:-:S02]  /*11ce0*/  IMAD.U32 R4, R100, 0x10000, RZ ;  /* 0x0001000064047824 */ /* 0x000fc400078e00ff */
[----:B------:R-:W-:Y:S01]  /*11cf0*/  FFMA.FTZ R41, R32, R41, R36 ;  /* 0x0000002920297223 */ /* 0x000fe20000010024 */
[----:B------:R-:W-:Y:S01]  /*11d00*/  FMUL.FTZ R28, R28, R98 ;  /* 0x000000621c1c7220 */ /* 0x000fe20000410000 */
        /* <DEDUP_REMOVED lines=29> */
.L_x_2655:
[----:B------:R-:W-:Y:S05]  /*11ee0*/  BSYNC B1 ;  /* 0x0000000000017941 */ /* 0x000fea0003800000 */
.L_x_2654:
[----:B------:R-:W-:Y:S04]  /*11ef0*/  BSSY B1, `(.L_x_2656) ;  /* 0x0000069000017945 */ /* 0x000fe80003800000 */
[----:B------:R-:W-:Y:S05]  /*11f00*/  @P1 BRA `(.L_x_2657) ;  /* 0x00000004009c1947 */ /* 0x000fea0003800000 */
[----:B0-----:R-:W4:Y:S01]  /*11f10*/  LDL R40, [R1+0x6c] ;  /* 0x00006c0001287983 */ /* 0x001f220000100800 */
[----:B-1----:R-:W-:Y:S02]  /*11f20*/  LEA.HI R0, R33, R234, RZ, 0x1d ;  /* 0x000000ea21007211 */ /* 0x002fe400078fe8ff */
        /* <DEDUP_REMOVED lines=13> */
[----:B------:R-:W-:Y:S01]  /*12000*/  PRMT R74, R74, 0x5410, R29 ;  /* 0x000054104a4a7816 */ /* 0x000fe2000000001d */
[----:B------:R-:W-:Y:S01]  /*12010*/  IMAD.U32 R35, R79, 0x10000, RZ ;  /* 0x000100004f237824 */ /* 0x000fe200078e00ff */
[----:B------:R-:W-:Y:S01]  /*12020*/  SHF.R.U32.HI R53, RZ, 0x10, R53 ;  /* 0x00000010ff357819 */ /* 0x000fe20000011635 */
[----:B------:R-:W-:Y:S01]  /*12030*/  IMAD R0, R25, 0x2, R2 ;  /* 0x0000000219007824 */ /* 0x000fe200078e0202 */
[----:B------:R-:W-:Y:S01]  /*12040*/  SHF.R.U64 R8, R10, 0x10, R11 ;  /* 0x000000100a087819 */ /* 0x000fe2000000120b */
[----:B------:R-:W-:Y:S01]  /*12050*/  IMAD.U32 R37, R74, 0x10000, RZ ;  /* 0x000100004a257824 */ /* 0x000fe200078e00ff */
[----:B------:R-:W-:Y:S02]  /*12060*/  PRMT R76, R76, 0x5410, R9 ;  /* 0x000054104c4c7816 */ /* 0x000fe40000000009 */
[----:B------:R-:W0:Y:S01]  /*12070*/  LDS.128 R24, [R0+0x10400] ;  /* 0x0104000000187984 */ /* 0x000e220000000c00 */
[----:B------:R-:W-:Y:S02]  /*12080*/  SHF.R.U32.HI R11, RZ, 0x10, R11 ;  /* 0x00000010ff0b7819 */ /* 0x000fe4000001160b */
[----:B------:R-:W-:Y:S01]  /*12090*/  PRMT R81, R81, 0x5410, R28 ;  /* 0x0000541051517816 */ /* 0x000fe2000000001c */
[----:B------:R-:W-:Y:S01]  /*120a0*/  IMAD.U32 R32, R76, 0x10000, RZ ;  /* 0x000100004c207824 */ /* 0x000fe200078e00ff */
[----:B------:R-:W-:-:S02]  /*120b0*/  SHF.R.U32.HI R55, RZ, 0x10, R55 ;  /* 0x00000010ff377819 */ /* 0x000fc40000011637 */
[----:B------:R-:W-:Y:S02]  /*120c0*/  PRMT R80, R80, 0x5410, R53 ;  /* 0x0000541050507816 */ /* 0x000fe40000000035 */
[----:B------:R-:W-:Y:S02]  /*120d0*/  PRMT R77, R77, 0x5410, R8 ;  /* 0x000054104d4d7816 */ /* 0x000fe40000000008 */
[----:B------:R-:W-:Y:S02]  /*120e0*/  PRMT R78, R78, 0x5410, R11 ;  /* 0x000054104e4e7816 */ /* 0x000fe4000000000b */
[----:B------:R-:W-:Y:S02]  /*120f0*/  PRMT R82, R82, 0x5410, R55 ;  /* 0x0000541052527816 */ /* 0x000fe40000000037 */
[----:B------:R-:W-:Y:S01]  /*12100*/  LOP3.LUT R79, R79, 0xffff0000, RZ, 0xc0, !PT ;  /* 0xffff00004f4f7812 */ /* 0x000fe200078ec0ff */
[----:B------:R-:W-:Y:S01]  /*12110*/  IMAD.U32 R34, R78, 0x10000, RZ ;  /* 0x000100004e227824 */ /* 0x000fe200078e00ff */
[----:B------:R-:W-:-:S02]  /*12120*/  LOP3.LUT R76, R76, 0xffff0000, RZ, 0xc0, !PT ;  /* 0xffff00004c4c7812 */ /* 0x000fc400078ec0ff */
[----:B------:R-:W-:Y:S01]  /*12130*/  LOP3.LUT R78, R78, 0xffff0000, RZ, 0xc0, !PT ;  /* 0xffff00004e4e7812 */ /* 0x000fe200078ec0ff */
[C---:B0-----:R-:W-:Y:S01]  /*12140*/  IMAD.U32 R28, R24.reuse, 0x10000, RZ ;  /* 0x00010000181c7824 */ /* 0x041fe200078e00ff */
[----:B------:R-:W-:Y:S01]  /*12150*/  LOP3.LUT R24, R24, 0xffff0000, RZ, 0xc0, !PT ;  /* 0xffff000018187812 */ /* 0x000fe200078ec0ff */
[C---:B------:R-:W-:Y:S01]  /*12160*/  IMAD.U32 R29, R25.reuse, 0x10000, RZ ;  /* 0x00010000191d7824 */ /* 0x040fe200078e00ff */
[----:B------:R-:W-:Y:S01]  /*12170*/  LOP3.LUT R25, R25, 0xffff0000, RZ, 0xc0, !PT ;  /* 0xffff000019197812 */ /* 0x000fe200078ec0ff */
[C---:B------:R-:W-:Y:S01]  /*12180*/  FMUL.FTZ R39, R28.reuse, R37 ;  /* 0x000000251c277220 */ /* 0x040fe20000410000 */
[----:B------:R-:W-:Y:S01]  /*12190*/  FMUL.FTZ R41, R28, R35 ;  /* 0x000000231c297220 */ /* 0x000fe20000410000 */
[C---:B------:R-:W-:Y:S02]  /*121a0*/  IMAD.U32 R28, R80.reuse, 0x10000, RZ ;  /* 0x00010000501c7824 */ /* 0x040fe400078e00ff */
[----:B------:R-:W-:Y:S01]  /*121b0*/  FMUL.FTZ R36, R29, R32 ;  /* 0x000000201d247220 */ /* 0x000fe20000410000 */
[----:B------:R-:W-:Y:S01]  /*121c0*/  IMAD.U32 R31, R27, 0x10000, RZ ;  /* 0x000100001b1f7824 */ /* 0x000fe200078e00ff */
[----:B------:R-:W-:Y:S01]  /*121d0*/  LOP3.LUT R80, R80, 0xffff0000, RZ, 0xc0, !PT ;  /* 0xffff000050507812 */ /* 0x000fe200078ec0ff */
[----:B------:R-:W-:Y:S01]  /*121e0*/  FMUL.FTZ R38, R29, R28 ;  /* 0x0000001c1d267220 */ /* 0x000fe20000410000 */
[----:B------:R-:W-:Y:S01]  /*121f0*/  LOP3.LUT R29, R74, 0xffff0000, RZ, 0xc0, !PT ;  /* 0xffff00004a1d7812 */ /* 0x000fe200078ec0ff */
[C---:B------:R-:W-:Y:S01]  /*12200*/  IMAD.U32 R30, R26.reuse, 0x10000, RZ ;  /* 0x000100001a1e7824 */ /* 0x040fe200078e00ff */
[----:B------:R-:W-:-:S02]  /*12210*/  LOP3.LUT R26, R26, 0xffff0000, RZ, 0xc0, !PT ;  /* 0xffff00001a1a7812 */ /* 0x000fc400078ec0ff */
[----:B------:R-:W-:Y:S01]  /*12220*/  LOP3.LUT R27, R27, 0xffff0000, RZ, 0xc0, !PT ;  /* 0xffff00001b1b7812 */ /* 0x000fe200078ec0ff */
[----:B----4-:R-:W0:Y:S02]  /*12230*/  LDS.128 R4, [R40] ;  /* 0x0000000028047984 */ /* 0x010e240000000c00 */
[C---:B0-----:R-:W-:Y:S01]  /*12240*/  IMAD.U32 R8, R4.reuse, 0x10000, RZ ;  /* 0x0001000004087824 */ /* 0x041fe200078e00ff */
[----:B------:R-:W-:Y:S01]  /*12250*/  LOP3.LUT R4, R4, 0xffff0000, RZ, 0xc0, !PT ;  /* 0xffff000004047812 */ /* 0x000fe200078ec0ff */
[C---:B------:R-:W-:Y:S01]  /*12260*/  IMAD.U32 R9, R5.reuse, 0x10000, RZ ;  /* 0x0001000005097824 */ /* 0x040fe200078e00ff */
[----:B------:R-:W-:Y:S01]  /*12270*/  LOP3.LUT R5, R5, 0xffff0000, RZ, 0xc0, !PT ;  /* 0xffff000005057812 */ /* 0x000fe200078ec0ff */
[C---:B------:R-:W-:Y:S01]  /*12280*/  FFMA.FTZ R39, R8.reuse, R35, -R39 ;  /* 0x0000002308277223 */ /* 0x040fe20000010827 */
[----:B------:R-:W-:Y:S01]  /*12290*/  FFMA.FTZ R41, R8, R37, R41 ;  /* 0x0000002508297223 */ /* 0x000fe20000010029 */
[----:B------:R-:W-:Y:S02]  /*122a0*/  IMAD.U32 R8, R82, 0x10000, RZ ;  /* 0x0001000052087824 */ /* 0x000fe400078e00ff */
[----:B------:R-:W-:Y:S01]  /*122b0*/  FFMA.FTZ R36, R9, R28, -R36 ;  /* 0x0000001c09247223 */ /* 0x000fe20000010824 */
[----:B------:R-:W-:Y:S01]  /*122c0*/  FMUL.FTZ R28, R31, R34 ;  /* 0x000000221f1c7220 */ /* 0x000fe20000410000 */
[----:B------:R-:W-:-:S02]  /*122d0*/  IMAD.U32 R11, R7, 0x10000, RZ ;  /* 0x00010000070b7824 */ /* 0x000fc400078e00ff */
[----:B------:R-:W-:Y:S01]  /*122e0*/  FMUL.FTZ R31, R31, R8 ;  /* 0x000000081f1f7220 */ /* 0x000fe20000410000 */
[----:B------:R-:W-:Y:S01]  /*122f0*/  FFMA.FTZ R38, R9, R32, R38 ;  /* 0x0000002009267223 */ /* 0x000fe20000010026 */
[C---:B------:R-:W-:Y:S01]  /*12300*/  FMUL.FTZ R9, R24.reuse, R29 ;  /* 0x0000001d18097220 */ /* 0x040fe20000410000 */
[C---:B------:R-:W-:Y:S01]  /*12310*/  FFMA.FTZ R32, R11.reuse, R8, -R28 ;  /* 0x000000080b207223 */ /* 0x040fe2000001081c */
[----:B------:R-:W-:Y:S01]  /*12320*/  FFMA.FTZ R34, R11, R34, R31 ;  /* 0x000000220b227223 */ /* 0x000fe2000001001f */
[-C--:B------:R-:W-:Y:S01]  /*12330*/  FMUL.FTZ R31, R24, R79.reuse ;  /* 0x0000004f181f7220 */ /* 0x080fe20000410000 */
[----:B------:R-:W-:Y:S01]  /*12340*/  FFMA.FTZ R8, R4, R79, -R9 ;  /* 0x0000004f04087223 */ /* 0x000fe20000010809 */
[----:B------:R-:W-:Y:S02]  /*12350*/  IMAD.U32 R11, R77, 0x10000, RZ ;  /* 0x000100004d0b7824 */ /* 0x000fe400078e00ff */
[C---:B------:R-:W-:Y:S01]  /*12360*/  FMUL.FTZ R28, R25.reuse, R76 ;  /* 0x0000004c191c7220 */ /* 0x040fe20000410000 */
[----:B------:R-:W-:Y:S01]  /*12370*/  FMUL.FTZ R35, R25, R80 ;  /* 0x0000005019237220 */ /* 0x000fe20000410000 */
[----:B------:R-:W-:-:S02]  /*12380*/  IMAD.U32 R9, R81, 0x10000, RZ ;  /* 0x0001000051097824 */ /* 0x000fc400078e00ff */
[----:B------:R-:W-:Y:S01]  /*12390*/  FFMA.FTZ R24, R4, R29, R31 ;  /* 0x0000001d04187223 */ /* 0x000fe2000001001f */
[----:B------:R-:W-:Y:S02]  /*123a0*/  IMAD.U32 R10, R6, 0x10000, RZ ;  /* 0x00010000060a7824 */ /* 0x000fe400078e00ff */
[C---:B------:R-:W-:Y:S01]  /*123b0*/  FMUL.FTZ R29, R30.reuse, R11 ;  /* 0x0000000b1e1d7220 */ /* 0x040fe20000410000 */
[C---:B------:R-:W-:Y:S01]  /*123c0*/  FFMA.FTZ R25, R5.reuse, R80, -R28 ;  /* 0x0000005005197223 */ /* 0x040fe2000001081c */
[----:B------:R-:W-:Y:S01]  /*123d0*/  FFMA.FTZ R35, R5, R76, R35 ;  /* 0x0000004c05237223 */ /* 0x000fe20000010023 */
        /* <DEDUP_REMOVED lines=11> */
[----:B------:R-:W-:Y:S01]  /*12490*/  FMUL.FTZ R27, R27, R82 ;  /* 0x000000521b1b7220 */ /* 0x000fe20000410000 */
[C---:B------:R-:W-:Y:S01]  /*124a0*/  FFMA.FTZ R26, R6.reuse, R81, -R5 ;  /* 0x00000051061a7223 */ /* 0x040fe20000010805 */
[----:B------:R-:W-:Y:S01]  /*124b0*/  F2FP.BF16.F32.PACK_AB R5, R25, R36 ;  /* 0x000000241905723e */ /* 0x000fe200000010ff */
[C---:B------:R-:W-:Y:S01]  /*124c0*/  FFMA.FTZ R11, R7.reuse, R82, -R28 ;  /* 0x00000052070b7223 */ /* 0x040fe2000001081c */
        /* <DEDUP_REMOVED lines=11> */
.L_x_2657:
[----:B------:R-:W-:Y:S05]  /*12580*/  BSYNC B1 ;  /* 0x0000000000017941 */ /* 0x000fea0003800000 */
.L_x_2656:
[----:B------:R-:W-:Y:S05]  /*12590*/  @P2 BRA `(.L_x_2629) ;  /* 0x00000004009c2947 */ /* 0x000fea0003800000 */
[----:B------:R-:W5:Y:S01]  /*125a0*/  LDL R36, [R1+0x68] ;  /* 0x0000680001247983 */ /* 0x000f620000100800 */
[----:B------:R-:W-:Y:S02]  /*125b0*/  LEA.HI R33, R33, R235, RZ, 0x1d ;  /* 0x000000eb21217211 */ /* 0x000fe400078fe8ff */
[----:B01----:R-:W-:Y:S02]  /*125c0*/  SHF.R.U64 R27, R56, 0x10, R57 ;  /* 0x00000010381b7819 */ /* 0x003fe40000001239 */
[----:B----4-:R-:W-:Y:S01]  /*125d0*/  SHF.R.S32.HI R0, RZ, 0x1f, R33 ;  /* 0x0000001fff007819 */ /* 0x010fe20000011421 */
[----:B------:R-:W-:Y:S01]  /*125e0*/  IMAD.SHL.U32 R5, R33, 0x8, RZ ;  /* 0x0000000821057824 */ /* 0x000fe200078e00ff */
[----:B------:R-:W-:Y:S02]  /*125f0*/  SHF.R.U64 R25, R58, 0x10, R59 ;  /* 0x000000103a197819 */ /* 0x000fe4000000123b */
[----:B------:R-:W-:Y:S02]  /*12600*/  LEA.HI R33, R0, R33, RZ, 0x3 ;  /* 0x0000002100217211 */ /* 0x000fe400078f18ff */
[----:B------:R-:W-:-:S02]  /*12610*/  LOP3.LUT R0, R194, 0x38, R5, 0xf8, !PT ;  /* 0x00000038c2007812 */ /* 0x000fc400078ef805 */
[--C-:B------:R-:W-:Y:S01]  /*12620*/  SHF.R.U64 R24, R12, 0x10, R13.reuse ;  /* 0x000000100c187819 */ /* 0x100fe2000000120d */
[----:B------:R-:W-:Y:S01]  /*12630*/  IMAD.SHL.U32 R33, R33, 0x400, RZ ;  /* 0x0000040021217824 */ /* 0x000fe200078e00ff */
[----:B------:R-:W-:Y:S02]  /*12640*/  LOP3.LUT R5, R0, R42, RZ, 0x3c, !PT ;  /* 0x0000002a00057212 */ /* 0x000fe400078e3cff */
[----:B------:R-:W-:Y:S02]  /*12650*/  SHF.R.U32.HI R12, RZ, 0x10, R13 ;  /* 0x00000010ff0c7819 */ /* 0x000fe4000001160d */
[----:B------:R-:W-:Y:S02]  /*12660*/  LOP3.LUT R9, R33, 0x7fffe000, RZ, 0xc0, !PT ;  /* 0x7fffe00021097812 */ /* 0x000fe400078ec0ff */
[----:B------:R-:W-:Y:S02]  /*12670*/  PRMT R70, R70, 0x5410, R27 ;  /* 0x0000541046467816 */ /* 0x000fe4000000001b */
[----:B------:R-:W-:-:S02]  /*12680*/  IADD3 R9, R5, R9, R198 ;  /* 0x0000000905097210 */ /* 0x000fc40007ffe0c6 */
[----:B------:R-:W-:Y:S01]  /*12690*/  PRMT R72, R72, 0x5410, R25 ;  /* 0x0000541048487816 */ /* 0x000fe20000000019 */
[----:B------:R-:W-:Y:S01]  /*126a0*/  IMAD.U32 R26, R70, 0x10000, RZ ;  /* 0x00010000461a7824 */ /* 0x000fe200078e00ff */
[----:B------:R-:W-:Y:S01]  /*126b0*/  PRMT R69, R69, 0x5410, R24 ;  /* 0x0000541045457816 */ /* 0x000fe20000000018 */
[----:B------:R-:W-:Y:S01]  /*126c0*/  IMAD R0, R9, 0x2, R2 ;  /* 0x0000000209007824 */ /* 0x000fe200078e0202 */
[----:B------:R-:W-:Y:S02]  /*126d0*/  SHF.R.U32.HI R56, RZ, 0x10, R57 ;  /* 0x00000010ff387819 */ /* 0x000fe40000011639 */
[--C-:B------:R-:W-:Y:S01]  /*126e0*/  SHF.R.U64 R29, R14, 0x10, R15.reuse ;  /* 0x000000100e1d7819 */ /* 0x100fe2000000120f */
[----:B------:R-:W-:Y:S01]  /*126f0*/  IMAD.U32 R28, R69, 0x10000, RZ ;  /* 0x00010000451c7824 */ /* 0x000fe200078e00ff */
[----:B------:R-:W0:Y:S01]  /*12700*/  LDS.128 R8, [R0+0x10400] ;  /* 0x0104000000087984 */ /* 0x000e220000000c00 */
[----:B------:R-:W-:Y:S02]  /*12710*/  PRMT R25, R21, 0x5410, R12 ;  /* 0x0000541015197816 */ /* 0x000fe4000000000c */
[----:B------:R-:W-:-:S02]  /*12720*/  SHF.R.U32.HI R30, RZ, 0x10, R15 ;  /* 0x00000010ff1e7819 */ /* 0x000fc4000001160f */
[----:B------:R-:W-:Y:S01]  /*12730*/  PRMT R71, R71, 0x5410, R56 ;  /* 0x0000541047477816 */ /* 0x000fe20000000038 */
[----:B------:R-:W-:Y:S01]  /*12740*/  IMAD.U32 R27, R25, 0x10000, RZ ;  /* 0x00010000191b7824 */ /* 0x000fe200078e00ff */
[----:B------:R-:W-:Y:S02]  /*12750*/  PRMT R29, R20, 0x5410, R29 ;  /* 0x00005410141d7816 */ /* 0x000fe4000000001d */
        /* <DEDUP_REMOVED lines=42> */
[----:B------:R-:W-:Y:S01]  /*12a00*/  FFMA.FTZ R15, R4, R3, -R15 ;  /* 0x00000003040f7223 */ /* 0x000fe2000001080f */
[----:B------:R-:W-:Y:S02]  /*12a10*/  IMAD.U32 R8, R72, 0x10000, RZ ;  /* 0x0001000048087824 */ /* 0x000fe400078e00ff */
[----:B------:R-:W-:Y:S01]  /*12a20*/  FMUL.FTZ R24, R9, R14 ;  /* 0x0000000e09187220 */ /* 0x000fe20000410000 */
[----:B------:R-:W-:Y:S01]  /*12a30*/  FFMA.FTZ R25, R4, R69, R25 ;  /* 0x0000004504197223 */ /* 0x000fe20000010019 */
[----:B------:R-:W-:Y:S01]  /*12a40*/  FMUL.FTZ R4, R21, R20 ;  /* 0x0000001415047220 */ /* 0x000fe20000410000 */
[-C--:B------:R-:W-:Y:S01]  /*12a50*/  FMUL.FTZ R9, R9, R12.reuse ;  /* 0x0000000c09097220 */ /* 0x080fe20000410000 */
[----:B------:R-:W-:Y:S01]  /*12a60*/  FFMA.FTZ R24, R5, R12, -R24 ;  /* 0x0000000c05187223 */ /* 0x000fe20000010818 */
[----:B------:R-:W-:Y:S01]  /*12a70*/  LOP3.LUT R3, R72, 0xffff0000, RZ, 0xc0, !PT ;  /* 0xffff000048037812 */ /* 0x000fe200078ec0ff */
[----:B------:R-:W-:Y:S01]  /*12a80*/  FFMA.FTZ R12, R13, R8, -R4 ;  /* 0x000000080d0c7223 */ /* 0x000fe20000010804 */
[----:B------:R-:W-:Y:S01]  /*12a90*/  LOP3.LUT R4, R73, 0xffff0000, RZ, 0xc0, !PT ;  /* 0xffff000049047812 */ /* 0x000fe200078ec0ff */
[----:B------:R-:W-:Y:S01]  /*12aa0*/  FFMA.FTZ R14, R5, R14, R9 ;  /* 0x0000000e050e7223 */ /* 0x000fe20000010009 */
[----:B------:R-:W-:Y:S01]  /*12ab0*/  LOP3.LUT R6, R6, 0xffff0000, RZ, 0xc0, !PT ;  /* 0xffff000006067812 */ /* 0x000fe200078ec0ff */
[----:B------:R-:W-:Y:S01]  /*12ac0*/  FMUL.FTZ R26, R21, R8 ;  /* 0x00000008151a7220 */ /* 0x000fe20000410000 */
[----:B------:R-:W-:Y:S01]  /*12ad0*/  LOP3.LUT R7, R7, 0xffff0000, RZ, 0xc0, !PT ;  /* 0xffff000007077812 */ /* 0x000fe200078ec0ff */
[C---:B------:R-:W-:Y:S01]  /*12ae0*/  FMUL.FTZ R5, R10.reuse, R29 ;  /* 0x0000001d0a057220 */ /* 0x040fe20000410000 */
[C---:B------:R-:W-:Y:S01]  /*12af0*/  FMUL.FTZ R8, R11.reuse, R30 ;  /* 0x0000001e0b087220 */ /* 0x040fe20000410000 */
[-C--:B------:R-:W-:Y:S01]  /*12b00*/  FMUL.FTZ R10, R10, R3.reuse ;  /* 0x000000030a0a7220 */ /* 0x080fe20000410000 */
[----:B------:R-:W-:Y:S01]  /*12b10*/  FMUL.FTZ R11, R11, R4 ;  /* 0x000000040b0b7220 */ /* 0x000fe20000410000 */
[----:B------:R-:W-:Y:S01]  /*12b20*/  FFMA.FTZ R26, R13, R20, R26 ;  /* 0x000000140d1a7223 */ /* 0x000fe2000001001a */
        /* <DEDUP_REMOVED lines=14> */
.L_x_2629:
[----:B------:R-:W-:Y:S05]  /*12c10*/  BSYNC B0 ;  /* 0x0000000000007941 */ /* 0x000fea0003800000 */
.L_x_2607:
        /* <DEDUP_REMOVED lines=8> */
.L_x_2605:
[----:B01234-:R-:W2:Y:S02]  /*12ca0*/  LDL R0, [R1+0x14] ;  /* 0x0000140001007983 */ /* 0x01fea40000100800 */
[----:B--2---:R-:W-:-:S13]  /*12cb0*/  R2UR UR4, R0 ;  /* 0x00000000000472ca */ /* 0x004fda00000e0000 */
[----:B------:R-:W-:-:S05]  /*12cc0*/  IMAD.U32 R0, RZ, RZ, UR4 ;  /* 0x00000004ff007e24 */ /* 0x000fca000f8e00ff */
[----:B------:R-:W-:-:S13]  /*12cd0*/  ISETP.NE.AND P0, PT, R0, 0x3, PT ;  /* 0x000000030000780c */ /* 0x000fda0003f05270 */
[----:B------:R-:W-:Y:S05]  /*12ce0*/  @!P0 BRA `(.L_x_2658) ;  /* 0x0000000000048947 */ /* 0x000fea0003800000 */
[----:B------:R-:W-:Y:S01]  /*12cf0*/  BPT.TRAP 0x1 ;  /* 0x000000040000795c */ /* 0x000fe20000300000 */
.L_x_2658:
[----:B------:R-:W-:Y:S01]  /*12d00*/  IMAD R6, R184, 0x8, R2 ;  /* 0x00000008b8067824 */ /* 0x000fe200078e0202 */
[----:B------:R-:W-:-:S04]  /*12d10*/  SHF.L.U32 R3, R187, 0x1f, RZ ;  /* 0x0000001fbb037819 */ /* 0x000fc800000006ff */
[----:B------:R0:W1:Y:S01]  /*12d20*/  SYNCS.PHASECHK.TRANS64.TRYWAIT P2, [R6+URZ+0x34830], R3 ;  /* 0x03483003060075a7 */ /* 0x000062000804017f */
[----:B------:R-:W-:Y:S05]  /*12d30*/  @!P0 BRA `(.L_x_2659) ;  /* 0x0000000000048947 */ /* 0x000fea0003800000 */
[----:B------:R-:W-:Y:S01]  /*12d40*/  BPT.TRAP 0x1 ;  /* 0x000000040000795c */ /* 0x000fe20000300000 */
.L_x_2659:
[----:B------:R-:W2:Y:S02]  /*12d50*/  S2R R0, SR_TID.X ;  /* 0x0000000000007919 */ /* 0x000ea40000002100 */
[----:B--2---:R-:W-:-:S04]  /*12d60*/  LOP3.LUT R0, R0, 0x7f, RZ, 0xc0, !PT ;  /* 0x0000007f00007812 */ /* 0x004fc800078ec0ff */
[----:B------:R-:W-:Y:S01]  /*12d70*/  ISETP.NE.AND P1, PT, R0, RZ, PT ;  /* 0x000000ff0000720c */ /* 0x000fe20003f25270 */
[----:B-1----:R-:W-:-:S12]  /*12d80*/  @P2 BRA `(.L_x_2660) ;  /* 0x0000000000082947 */ /* 0x002fd80003800000 */
[----:B------:R-:W1:Y:S02]  /*12d90*/  SYNCS.PHASECHK.TRANS64.TRYWAIT P2, [R6+URZ+0x34830], R3 ;  /* 0x03483003060075a7 */ /* 0x000e64000804017f */
[----:B-1----:R-:W-:Y:S05]  /*12da0*/  @!P2 BRA `(.L_x_2661) ;  /* 0x0000014c0010a947 */ /* 0x002fea0003800000 */
.L_x_2660:
        /* <DEDUP_REMOVED lines=16> */
[----:B------:R-:W-:Y:S01]  /*12eb0*/  IMAD.MOV.U32 R5, RZ, RZ, 0x40000040 ;  /* 0x40000040ff057424 */ /* 0x000fe200078e00ff */
        /* <DEDUP_REMOVED lines=9> */
[----:B------:R-:W-:Y:S01]  /*12f50*/  R2UR UR11, R9 ;  /* 0x00000000090b72ca */ /* 0x000fe200000e0000 */
[----:B------:R-:W-:Y:S01]  /*12f60*/  IMAD.MOV.U32 R9, RZ, RZ, 0x40000040 ;  /* 0x40000040ff097424 */ /* 0x000fe200078e00ff */
[----:B------:R-:W-:Y:S01]  /*12f70*/  R2UR UR50, R8 ;  /* 0x00000000083272ca */ /* 0x000fe200000e0000 */
[----:B------:R-:W-:Y:S01]  /*12f80*/  VIADD R8, R4, 0x4 ;  /* 0x0000000404087836 */ /* 0x000fe20000000000 */
[----:B------:R-:W-:Y:S01]  /*12f90*/  UIADD3 UR56, UR52, 0x804, URZ ;  /* 0x0000080434387890 */ /* 0x000fe2000fffe03f */
[----:B------:R-:W-:Y:S01]  /*12fa0*/  IMAD.U32 R11, RZ, RZ, UR9 ;  /* 0x00000009ff0b7e24 */ /* 0x000fe2000f8e00ff */
[----:B------:R-:W-:Y:S01]  /*12fb0*/  UMOV UR8, UR4 ;  /* 0x0000000400087c82 */ /* 0x000fe20008000000 */
[----:B------:R-:W-:Y:S01]  /*12fc0*/  UIADD3 UR4, UR52, 0x400, URZ ;  /* 0x0000040034047890 */ /* 0x000fe2000fffe03f */
[----:B------:R-:W-:Y:S01]  /*12fd0*/  R2UR UR46, R8 ;  /* 0x00000000082e72ca */ /* 0x000fe200000e0000 */
[----:B------:R-:W-:Y:S01]  /*12fe0*/  VIADD R8, R4, 0x6 ;  /* 0x0000000604087836 */ /* 0x000fe20000000000 */
[----:B------:R-:W-:Y:S01]  /*12ff0*/  UMOV UR57, 0x40000040 ;  /* 0x4000004000397882 */ /* 0x000fe20000000000 */
[----:B------:R-:W-:Y:S01]  /*13000*/  HGMMA.64x128x16.F32.BF16 R24, gdesc[UR52], RZ, !UPT, gsb0 ;  /* 0x01e00000341879f0 */ /* 0x000fe2000c0018ff */
[----:B------:R-:W-:Y:S01]  /*13010*/  IMAD.U32 R10, RZ, RZ, UR8 ;  /* 0x00000008ff0a7e24 */ /* 0x000fe2000f8e00ff */
[----:B------:R-:W-:Y:S01]  /*13020*/  R2UR UR39, R5 ;  /* 0x00000000052772ca */ /* 0x000fe200000e0000 */
[----:B------:R-:W-:Y:S01]  /*13030*/  UIADD3 UR36, UR52, 0x806, URZ ;  /* 0x0000080634247890 */ /* 0x000fe2000fffe03f */
[----:B------:R-:W-:Y:S01]  /*13040*/  R2UR UR10, R8 ;  /* 0x00000000080a72ca */ /* 0x000fe200000e0000 */
[----:B------:R-:W-:Y:S01]  /*13050*/  VIADD R8, R4, 0x400 ;  /* 0x0000040004087836 */ /* 0x000fe20000000000 */
[----:B------:R2:W-:Y:S01]  /*13060*/  STL.64 [R1+0x38], R10 ;  /* 0x0000380a01007387 */ /* 0x0005e20000100a00 */
[----:B------:R-:W-:Y:S01]  /*13070*/  UMOV UR37, 0x40000040 ;  /* 0x4000004000257882 */ /* 0x000fe20000000000 */
[----:B------:R-:W3:Y:S01]  /*13080*/  LDC R0, c[0x0][0x448] ;  /* 0x00011200ff007b82 */ /* 0x000ee20000000800 */
[----:B------:R-:W-:Y:S01]  /*13090*/  IMAD.IADD R12, R205, 0x1, R200 ;  /* 0x00000001cd0c7824 */ /* 0x000fe200078e02c8 */
[----:B------:R-:W-:Y:S01]  /*130a0*/  BSSY B0, `(.L_x_2662) ;  /* 0x0000530000007945 */ /* 0x000fe20003800000 */
[----:B01----:R-:W-:Y:S01]  /*130b0*/  @!P1 VIADD R6, R6, 0x34840 ;  /* 0x0003484006069836 */ /* 0x003fe20000000000 */
[----:B------:R-:W-:-:S02]  /*130c0*/  CS2R R150, SRZ ;  /* 0x0000000000967805 */ /* 0x000fc4000001ff00 */
[----:B------:R-:W-:Y:S02]  /*130d0*/  CS2R R148, SRZ ;  /* 0x0000000000947805 */ /* 0x000fe4000001ff00 */
[----:B------:R-:W-:Y:S02]  /*130e0*/  CS2R R146, SRZ ;  /* 0x0000000000927805 */ /* 0x000fe4000001ff00 */
[----:B------:R-:W-:Y:S02]  /*130f0*/  CS2R R144, SRZ ;  /* 0x0000000000907805 */ /* 0x000fe4000001ff00 */
[----:B------:R-:W-:Y:S02]  /*13100*/  @!P1 PRMT R6, RZ, 0x654, R6 ;  /* 0x00000654ff069816 */ /* 0x000fe40000000006 */
[----:B------:R-:W-:Y:S02]  /*13110*/  CS2R R142, SRZ ;  /* 0x00000000008e7805 */ /* 0x000fe4000001ff00 */
[----:B-----5:R-:W-:-:S02]  /*13120*/  CS2R R140, SRZ ;  /* 0x00000000008c7805 */ /* 0x020fc4000001ff00 */
        /* <DEDUP_REMOVED lines=12> */
[----:B---3--:R-:W-:-:S13]  /*131f0*/  ISETP.NE.AND P2, PT, R0, 0x1, PT ;  /* 0x000000010000780c */ /* 0x008fda0003f45270 */
[----:B------:R-:W0:Y:S08]  /*13200*/  @P2 LDC R3, c[0x0][0x44c] ;  /* 0x00011300ff032b82 */ /* 0x000e300000000800 */
[----:B------:R-:W1:Y:S01]  /*13210*/  @P2 LDC R5, c[0x0][0x450] ;  /* 0x00011400ff052b82 */ /* 0x000e620000000800 */
[----:B0-----:R-:W-:-:S04]  /*13220*/  @P2 IMAD.HI.U32 R0, R12, R3, RZ ;  /* 0x000000030c002227 */ /* 0x001fc800078e00ff */
[----:B------:R-:W-:Y:S01]  /*13230*/  IMAD.MOV.U32 R3, RZ, RZ, -0x80 ;  /* 0xffffff80ff037424 */ /* 0x000fe200078e00ff */
[----:B-1----:R-:W-:-:S03]  /*13240*/  @P2 SHF.R.U32.HI R12, RZ, R5, R0 ;  /* 0x00000005ff0c2219 */ /* 0x002fc60000011600 */
[----:B------:R-:W-:Y:S02]  /*13250*/  IMAD R3, R88, R3, 0x80 ;  /* 0x0000008058037424 */ /* 0x000fe400078e0203 */
[----:B------:R-:W0:Y:S03]  /*13260*/  SHFL.IDX PT, R0, R12, 0x1, 0x1c1f ;  /* 0x003c1f000c007f89 */ /* 0x000e2600000e0000 */
[----:B------:R-:W-:-:S04]  /*13270*/  IADD3 R109, -R204, 0x1, R3 ;  /* 0x00000001cc6d7810 */ /* 0x000fc80007ffe103 */
[----:B------:R-:W-:Y:S01]  /*13280*/  IADD3 R109, -R201, R109, R202 ;  /* 0x0000006dc96d7210 */ /* 0x000fe20007ffe1ca */
        /* <DEDUP_REMOVED lines=29> */
[----:B-1----:R-:W-:Y:S02]  /*13460*/  IMAD.U32 R10, RZ, RZ, UR8 ;  /* 0x00000008ff0a7e24 */ /* 0x002fe4000f8e00ff */
        /* <DEDUP_REMOVED lines=48> */
[C---:B------:R-:W-:Y:S01]  /*13770*/  VIADD R8, R4.reuse, 0x804 ;  /* 0x0000080404087836 */ /* 0x040fe20000000000 */
[----:B------:R-:W-:Y:S01]  /*13780*/  ULDC UR4, c[0x0][0x988] ;  /* 0x0002620000047ab9 */ /* 0x000fe20000000800 */
[----:B------:R-:W-:Y:S02]  /*13790*/  IMAD.MOV.U32 R9, RZ, RZ, 0x40000040 ;  /* 0x40000040ff097424 */ /* 0x000fe400078e00ff */
[----:B------:R-:W-:Y:S01]  /*137a0*/  VIADD R4, R4, 0x806 ;  /* 0x0000080604047836 */ /* 0x000fe20000000000 */
[----:B------:R-:W-:Y:S01]  /*137b0*/  R2UR UR58, R8 ;  /* 0x00000000083a72ca */ /* 0x000fe200000e0000 */
[----:B-1----:R-:W-:Y:S01]  /*137c0*/  IMAD.U32 R10, RZ, RZ, UR8 ;  /* 0x00000008ff0a7e24 */ /* 0x002fe2000f8e00ff */
[----:B------:R-:W-:Y:S01]  /*137d0*/  R2UR UR59, R9 ;  /* 0x00000000093b72ca */ /* 0x000fe200000e0000 */
[----:B------:R-:W-:Y:S01]  /*137e0*/  IMAD.U32 R11, RZ, RZ, UR9 ;  /* 0x00000009ff0b7e24 */ /* 0x000fe2000f8e00ff */
[----:B------:R-:W-:-:S04]  /*137f0*/  R2UR UR38, R4 ;  /* 0x00000000042672ca */ /* 0x000fc800000e0000 */
[----:B------:R1:W-:Y:S02]  /*13800*/  STL.64 [R1], R10 ;  /* 0x0000000a01007387 */ /* 0x0003e40000100a00 */
[----:B-1----:R-:W-:-:S04]  /*13810*/  IADD3 R10, -R204, R202, R3 ;  /* 0x000000cacc0a7210 */ /* 0x002fc80007ffe103 */
[----:B0-----:R-:W-:-:S04]  /*13820*/  VIADDMNMX R0, R0, R109, R10, PT ;  /* 0x0000006d00007246 */ /* 0x001fc8000380010a */
        /* <DEDUP_REMOVED lines=8> */
[----:B------:R-:W-:Y:S01]  /*138b0*/  HGMMA.64x128x16.F32.BF16 R24, gdesc[UR56], R24, gsb0 ;  /* 0x01e00000381879f0 */ /* 0x000fe20008001818 */
[----:B------:R-:W-:Y:S01]  /*138c0*/  ULDC UR58, c[0x0][0x988] ;  /* 0x00026200003a7ab9 */ /* 0x000fe20000000800 */
[----:B------:R-:W-:Y:S01]  /*138d0*/  ULDC UR59, c[0x0][0x988] ;  /* 0x00026200003b7ab9 */ /* 0x000fe20000000800 */
        /* <DEDUP_REMOVED lines=16> */
[----:B------:R-:W1:Y:S01]  /*139e0*/  SHFL.IDX PT, R34, R12, RZ, 0x1c1f ;  /* 0x001c1fff0c227589 */ /* 0x000e6200000e0000 */
        /* <DEDUP_REMOVED lines=75> */
[----:B------:R-:W-:Y:S01]  /*13ea0*/  ISETP.GT.AND P3, PT, R0, 0x79, PT ;  /* 0x000000790000780c */ /* 0x000fe20003f64270 */
[----:B------:R-:W-:Y:S01]  /*13eb0*/  IMAD.U32 R0, RZ, RZ, UR4 ;  /* 0x00000004ff007e24 */ /* 0x000fe2000f8e00ff */
[----:B------:R-:W-:-:S02]  /*13ec0*/  FSEL R31, R86, -INF , P4 ;  /* 0xff800000561f7808 */ /* 0x000fc40002000000 */
[----:B------:R-:W-:Y:S02]  /*13ed0*/  FMNMX.FTZ R4, R83, R4, !PT ;  /* 0x0000000453047209 */ /* 0x000fe40007810000 */
[----:B------:R-:W-:Y:S02]  /*13ee0*/  FSEL R87, R87, -INF , P3 ;  /* 0xff80000057577808 */ /* 0x000fe40001800000 */
[----:B------:R-:W-:Y:S02]  /*13ef0*/  FMNMX.FTZ R4, R31, R4, !PT ;  /* 0x000000041f047209 */ /* 0x000fe40007810000 */
[----:B-1----:R-:W-:Y:S02]  /*13f00*/  VIADDMNMX R34, R34, R109, R10, PT ;  /* 0x0000006d22227246 */ /* 0x002fe4000380010a */
[----:B------:R-:W-:Y:S02]  /*13f10*/  CS2R R108, SRZ ;  /* 0x00000000006c7805 */ /* 0x000fe4000001ff00 */
[----:B------:R-:W-:-:S02]  /*13f20*/  FMNMX.FTZ R14, R87, R4, !PT ;  /* 0x00000004570e7209 */ /* 0x000fc40007810000 */
[C---:B------:R-:W-:Y:S02]  /*13f30*/  ISETP.GT.AND P4, PT, R34.reuse, 0x1, PT ;  /* 0x000000012200780c */ /* 0x040fe40003f84270 */
[----:B------:R-:W-:Y:S01]  /*13f40*/  ISETP.GT.AND P5, PT, R34, 0x8, PT ;  /* 0x000000082200780c */ /* 0x000fe20003fa4270 */
[----:B------:R-:W1:Y:S01]  /*13f50*/  SHFL.BFLY PT, R35, R14, 0x2, 0x1f ;  /* 0x0c401f000e237f89 */ /* 0x000e6200000e0000 */
[----:B------:R-:W-:Y:S02]  /*13f60*/  FSEL R25, R25, -INF , P4 ;  /* 0xff80000019197808 */ /* 0x000fe40002000000 */
[----:B------:R-:W-:Y:S02]  /*13f70*/  FSEL R39, R28, -INF , P5 ;  /* 0xff8000001c277808 */ /* 0x000fe40002800000 */
[----:B------:R-:W-:-:S04]  /*13f80*/  ISETP.GT.AND P4, PT, R34, 0x10, PT ;  /* 0x000000102200780c */ /* 0x000fc80003f84270 */
[----:B------:R-:W-:Y:S02]  /*13f90*/  FSEL R43, R32, -INF , P4 ;  /* 0xff800000202b7808 */ /* 0x000fe40002000000 */
[----:B------:R-:W-:-:S04]  /*13fa0*/  ISETP.GT.AND P4, PT, R34, 0x18, PT ;  /* 0x000000182200780c */ /* 0x000fc80003f84270 */
[----:B------:R-:W-:Y:S02]  /*13fb0*/  FSEL R47, R36, -INF , P4 ;  /* 0xff800000242f7808 */ /* 0x000fe40002000000 */
[----:B------:R-:W-:Y:S02]  /*13fc0*/  ISETP.GT.AND P4, PT, R34, 0x20, PT ;  /* 0x000000202200780c */ /* 0x000fe40003f84270 */
[----:B-1----:R-:W-:-:S05]  /*13fd0*/  FMNMX.FTZ R35, R14, R35, !PT ;  /* 0x000000230e237209 */ /* 0x002fca0007810000 */
[----:B------:R-:W1:Y:S02]  /*13fe0*/  SHFL.BFLY PT, R4, R35, 0x1, 0x1f ;  /* 0x0c201f0023047f89 */ /* 0x000e6400000e0000 */
        /* <DEDUP_REMOVED lines=8> */
[C---:B------:R-:W-:Y:S01]  /*14070*/  ISETP.GT.AND P3, PT, R34.reuse, 0x9, PT ;  /* 0x000000092200780c */ /* 0x040fe20003f64270 */
[-CC-:B------:R-:W-:Y:S01]  /*14080*/  FFMA.FTZ R26, R93, R0.reuse, -R8.reuse ;  /* 0x000000005d1a7223 */ /* 0x180fe20000010808 */
        /* <DEDUP_REMOVED lines=17> */
[--C-:B------:R-:W-:Y:S01]  /*141a0*/  FFMA.FTZ R3, R55, R0, -R8.reuse ;  /* 0x0000000037037223 */ /* 0x100fe20000010808 */
[----:B------:R-:W-:Y:S01]  /*141b0*/  FSEL R37, R37, -INF , P3 ;  /* 0xff80000025257808 */ /* 0x000fe20001800000 */
[----:B------:R1:W-:Y:S01]  /*141c0*/  MUFU.EX2 R14, R24 ;  /* 0x00000018000e7308 */ /* 0x0003e20000000800 */
        /* <DEDUP_REMOVED lines=8> */
[C---:B------:R-:W-:Y:S01]  /*14250*/  ISETP.GT.AND P4, PT, R34.reuse, 0x28, PT ;  /* 0x000000282200780c */ /* 0x040fe20003f84270 */
        /* <DEDUP_REMOVED lines=9> */
[----:B-1----:R-:W-:Y:S01]  /*142f0*/  FMNMX.FTZ R24, R41, R20, !PT ;  /* 0x0000001429187209 */ /* 0x002fe20007810000 */
[----:B------:R-:W1:Y:S01]  /*14300*/  MUFU.EX2 R10, R113 ;  /* 0x00000071000a7308 */ /* 0x000e620000000800 */
[C---:B------:R-:W-:Y:S01]  /*14310*/  ISETP.GT.AND P4, PT, R34.reuse, 0x30, PT ;  /* 0x000000302200780c */ /* 0x040fe20003f84270 */
[-CC-:B------:R-:W-:Y:S01]  /*14320*/  FFMA.FTZ R157, R15, R0.reuse, -R8.reuse ;  /* 0x000000000f9d7223 */ /* 0x180fe20000010808 */
[----:B------:R-:W-:Y:S01]  /*14330*/  FSEL R93, R45, -INF , P3 ;  /* 0xff8000002d5d7808 */ /* 0x000fe20001800000 */
[--C-:B------:R-:W-:Y:S01]  /*14340*/  FFMA.FTZ R159, R21, R0, -R8.reuse ;  /* 0x00000000159f7223 */ /* 0x100fe20000010808 */
[----:B------:R-:W-:Y:S01]  /*14350*/  FMNMX.FTZ R24, R91, R24, !PT ;  /* 0x000000185b187209 */ /* 0x000fe20007810000 */
[-CC-:B------:R-:W-:Y:S01]  /*14360*/  FFMA.FTZ R153, R27, R0.reuse, -R8.reuse ;  /* 0x000000001b997223 */ /* 0x180fe20000010808 */
[----:B------:R-:W-:Y:S01]  /*14370*/  ISETP.GT.AND P3, PT, R34, 0x31, PT ;  /* 0x000000312200780c */ /* 0x000fe20003f64270 */
[----:B------:R2:W-:Y:S01]  /*14380*/  MUFU.EX2 R20, R26 ;  /* 0x0000001a00147308 */ /* 0x0005e20000000800 */
[----:B------:R-:W-:Y:S01]  /*14390*/  FSEL R45, R48, -INF , P4 ;  /* 0xff800000302d7808 */ /* 0x000fe20002000000 */
[--C-:B------:R-:W-:Y:S01]  /*143a0*/  FFMA.FTZ R59, R59, R0, -R8.reuse ;  /* 0x000000003b3b7223 */ /* 0x100fe20000010808 */
[----:B------:R-:W-:Y:S01]  /*143b0*/  FMNMX.FTZ R24, R93, R24, !PT ;  /* 0x000000185d187209 */ /* 0x000fe20007810000 */
[-CC-:B------:R-:W-:Y:S01]  /*143c0*/  FFMA.FTZ R155, R31, R0.reuse, -R8.reuse ;  /* 0x000000001f9b7223 */ /* 0x180fe20000010808 */
[C---:B------:R-:W-:Y:S01]  /*143d0*/  ISETP.GT.AND P4, PT, R34.reuse, 0x38, PT ;  /* 0x000000382200780c */ /* 0x040fe20003f84270 */
[----:B------:R-:W-:Y:S01]  /*143e0*/  FFMA.FTZ R36, R67, R0, -R8 ;  /* 0x0000000043247223 */ /* 0x000fe20000010808 */
[----:B------:R-:W-:Y:S01]  /*143f0*/  FSEL R49, R49, -INF , P3 ;  /* 0xff80000031317808 */ /* 0x000fe20001800000 */
[----:B------:R-:W3:Y:S01]  /*14400*/  MUFU.EX2 R183, R183 ;  /* 0x000000b700b77308 */ /* 0x000ee20000000800 */
[----:B------:R-:W-:Y:S01]  /*14410*/  FMNMX.FTZ R24, R45, R24, !PT ;  /* 0x000000182d187209 */ /* 0x000fe20007810000 */
[----:B-1----:R-:W-:Y:S01]  /*14420*/  FADD.FTZ R48, R181, R10 ;  /* 0x0000000ab5307221 */ /* 0x002fe20000010000 */
[----:B------:R-:W-:Y:S01]  /*14430*/  ISETP.GT.AND P3, PT, R34, 0x39, PT ;  /* 0x000000392200780c */ /* 0x000fe20003f64270 */
[-CC-:B------:R-:W-:Y:S01]  /*14440*/  FFMA.FTZ R38, R71, R0.reuse, -R8.reuse ;  /* 0x0000000047267223 */ /* 0x180fe20000010808 */
[----:B------:R-:W-:Y:S01]  /*14450*/  FSEL R103, R52, -INF , P4 ;  /* 0xff80000034677808 */ /* 0x000fe20002000000 */
[--C-:B------:R-:W-:Y:S01]  /*14460*/  FFMA.FTZ R42, R79, R0, -R8.reuse ;  /* 0x000000004f2a7223 */ /* 0x100fe20000010808 */
[----:B--2---:R-:W-:Y:S01]  /*14470*/  FMNMX.FTZ R26, R49, R24, !PT ;  /* 0x00000018311a7209 */ /* 0x004fe20007810000 */
[----:B------:R-:W1:Y:S01]  /*14480*/  MUFU.EX2 R12, R12 ;  /* 0x0000000c000c7308 */ /* 0x000e620000000800 */
[----:B------:R-:W-:Y:S01]  /*14490*/  ISETP.GT.AND P4, PT, R34, 0x40, PT ;  /* 0x000000402200780c */ /* 0x000fe20003f84270 */
[----:B------:R-:W2:Y:S01]  /*144a0*/  @P2 LDC R52, c[0x0][0x450] ;  /* 0x00011400ff342b82 */ /* 0x000ea20000000800 */
[----:B------:R-:W-:Y:S01]  /*144b0*/  FSEL R53, R53, -INF , P3 ;  /* 0xff80000035357808 */ /* 0x000fe20001800000 */
[----:B------:R-:W-:Y:S01]  /*144c0*/  FFMA.FTZ R83, R83, R0, -R8 ;  /* 0x0000000053537223 */ /* 0x000fe20000010808 */
[----:B------:R-:W-:-:S02]  /*144d0*/  FMNMX.FTZ R26, R103, R26, !PT ;  /* 0x0000001a671a7209 */ /* 0x000fc40007810000 */
[----:B------:R-:W-:Y:S02]  /*144e0*/  CS2R R114, SRZ ;  /* 0x0000000000727805 */ /* 0x000fe4000001ff00 */
[----:B------:R-:W-:Y:S01]  /*144f0*/  ISETP.GT.AND P3, PT, R34, 0x41, PT ;  /* 0x000000412200780c */ /* 0x000fe20003f64270 */
[----:B------:R4:W-:Y:S01]  /*14500*/  MUFU.EX2 R24, R28 ;  /* 0x0000001c00187308 */ /* 0x0009e20000000800 */
[----:B------:R-:W-:Y:S01]  /*14510*/  FSEL R101, R56, -INF , P4 ;  /* 0xff80000038657808 */ /* 0x000fe20002000000 */
[----:B---3--:R-:W-:Y:S01]  /*14520*/  FADD.FTZ R11, R183, R48 ;  /* 0x00000030b70b7221 */ /* 0x008fe20000010000 */
[----:B------:R-:W-:Y:S02]  /*14530*/  FMNMX.FTZ R26, R53, R26, !PT ;  /* 0x0000001a351a7209 */ /* 0x000fe40007810000 */
[----:B------:R-:W-:Y:S02]  /*14540*/  CS2R R112, SRZ ;  /* 0x0000000000707805 */ /* 0x000fe4000001ff00 */
[----:B------:R-:W-:-:S02]  /*14550*/  ISETP.GT.AND P4, PT, R34, 0x48, PT ;  /* 0x000000482200780c */ /* 0x000fc40003f84270 */
[----:B------:R-:W-:Y:S02]  /*14560*/  CS2R R110, SRZ ;  /* 0x00000000006e7805 */ /* 0x000fe4000001ff00 */
[----:B------:R-:W-:Y:S01]  /*14570*/  FSEL R57, R57, -INF , P3 ;  /* 0xff80000039397808 */ /* 0x000fe20001800000 */
[----:B------:R-:W3:Y:S01]  /*14580*/  MUFU.EX2 R177, R177 ;  /* 0x000000b100b17308 */ /* 0x000ee20000000800 */
[----:B------:R-:W-:Y:S01]  /*14590*/  FMNMX.FTZ R26, R101, R26, !PT ;  /* 0x0000001a651a7209 */ /* 0x000fe20007810000 */
[----:B-1----:R-:W-:Y:S01]  /*145a0*/  FADD.FTZ R48, R12, R11 ;  /* 0x0000000b0c307221 */ /* 0x002fe20000010000 */
[----:B------:R-:W-:Y:S02]  /*145b0*/  ISETP.GT.AND P3, PT, R34, 0x49, PT ;  /* 0x000000492200780c */ /* 0x000fe40003f64270 */
[----:B------:R-:W-:Y:S02]  /*145c0*/  CS2R R106, SRZ ;  /* 0x00000000006a7805 */ /* 0x000fe4000001ff00 */
[----:B------:R-:W-:-:S02]  /*145d0*/  FSEL R99, R60, -INF , P4 ;  /* 0xff8000003c637808 */ /* 0x000fc40002000000 */
[----:B----4-:R-:W-:Y:S01]  /*145e0*/  FMNMX.FTZ R28, R57, R26, !PT ;  /* 0x0000001a391c7209 */ /* 0x010fe20007810000 */
[----:B------:R-:W1:Y:S01]  /*145f0*/  MUFU.EX2 R179, R179 ;  /* 0x000000b300b37308 */ /* 0x000e620000000800 */
[C---:B------:R-:W-:Y:S02]  /*14600*/  ISETP.GT.AND P4, PT, R34.reuse, 0x50, PT ;  /* 0x000000502200780c */ /* 0x040fe40003f84270 */
[----:B------:R-:W-:Y:S02]  /*14610*/  FSEL R61, R61, -INF , P3 ;  /* 0xff8000003d3d7808 */ /* 0x000fe40001800000 */
[----:B------:R-:W-:Y:S02]  /*14620*/  FMNMX.FTZ R28, R99, R28, !PT ;  /* 0x0000001c631c7209 */ /* 0x000fe40007810000 */
[----:B------:R-:W-:Y:S01]  /*14630*/  ISETP.GT.AND P3, PT, R34, 0x51, PT ;  /* 0x000000512200780c */ /* 0x000fe20003f64270 */
[----:B------:R4:W-:Y:S01]  /*14640*/  MUFU.EX2 R26, R30 ;  /* 0x0000001e001a7308 */ /* 0x0009e20000000800 */
[----:B------:R-:W-:Y:S01]  /*14650*/  FSEL R97, R64, -INF , P4 ;  /* 0xff80000040617808 */ /* 0x000fe20002000000 */
[----:B---3--:R-:W-:Y:S01]  /*14660*/  FADD.FTZ R11, R177, R48 ;  /* 0x00000030b10b7221 */ /* 0x008fe20000010000 */
[----:B------:R-:W-:-:S02]  /*14670*/  FMNMX.FTZ R28, R61, R28, !PT ;  /* 0x0000001c3d1c7209 */ /* 0x000fc40007810000 */
[----:B------:R-:W-:Y:S01]  /*14680*/  ISETP.GT.AND P4, PT, R34, 0x58, PT ;  /* 0x000000582200780c */ /* 0x000fe20003f84270 */
[----:B------:R-:W-:Y:S01]  /*14690*/  FADD.FTZ R48, R14, R11 ;  /* 0x0000000b0e307221 */ /* 0x000fe20000010000 */
[----:B------:R-:W-:Y:S01]  /*146a0*/  FSEL R65, R65, -INF , P3 ;  /* 0xff80000041417808 */ /* 0x000fe20001800000 */
[----:B------:R-:W3:Y:S01]  /*146b0*/  MUFU.EX2 R173, R173 ;  /* 0x000000ad00ad7308 */ /* 0x000ee20000000800 */
[----:B------:R-:W-:Y:S02]  /*146c0*/  FMNMX.FTZ R28, R97, R28, !PT ;  /* 0x0000001c611c7209 */ /* 0x000fe40007810000 */
[----:B------:R-:W-:Y:S02]  /*146d0*/  ISETP.GT.AND P3, PT, R34, 0x59, PT ;  /* 0x000000592200780c */ /* 0x000fe40003f64270 */
[----:B------:R-:W-:Y:S02]  /*146e0*/  FSEL R95, R68, -INF , P4 ;  /* 0xff800000445f7808 */ /* 0x000fe40002000000 */
[----:B----4-:R-:W-:Y:S01]  /*146f0*/  FMNMX.FTZ R30, R65, R28, !PT ;  /* 0x0000001c411e7209 */ /* 0x010fe20007810000 */
        /* <DEDUP_REMOVED lines=31> */
[----:B------:R-:W-:-:S02]  /*148f0*/  FSEL R85, R85, -INF , P3 ;  /* 0xff80000055557808 */ /* 0x000fc40001800000 */
[----:B------:R-:W-:Y:S02]  /*14900*/  FMNMX.FTZ R34, R5, R34, !PT ;  /* 0x0000002205227209 */ /* 0x000fe40007810000 */
[----:B------:R-:W-:Y:S02]  /*14910*/  F2FP.BF16.F32.PACK_AB R181, R10, R181 ;  /* 0x000000b50ab5723e */ /* 0x000fe400000010ff */
[----:B----4-:R-:W-:Y:S01]  /*14920*/  FMNMX.FTZ R3, R85, R34, !PT ;  /* 0x0000002255037209 */ /* 0x010fe20007810000 */
[----:B------:R-:W-:Y:S01]  /*14930*/  MUFU.EX2 R32, R59 ;  /* 0x0000003b00207308 */ /* 0x000fe20000000800 */
[----:B------:R-:W-:Y:S01]  /*14940*/  FFMA.FTZ R34, R63, R0, -R8 ;  /* 0x000000003f227223 */ /* 0x000fe20000010808 */
[----:B------:R-:W-:Y:S02]  /*14950*/  F2FP.BF16.F32.PACK_AB R183, R12, R183 ;  /* 0x000000b70cb7723e */ /* 0x000fe400000010ff */
[----:B------:R-:W4:Y:S01]  /*14960*/  SHFL.BFLY PT, R40, R3, 0x2, 0x1f ;  /* 0x0c401f0003287f89 */ /* 0x000f2200000e0000 */
[----:B------:R-:W-:-:S03]  /*14970*/  F2FP.BF16.F32.PACK_AB R177, R14, R177 ;  /* 0x000000b10eb1723e */ /* 0x000fc600000010ff */
[----:B------:R-:W-:Y:S08]  /*14980*/  MUFU.EX2 R34, R34 ;  /* 0x0000002200227308 */ /* 0x000ff00000000800 */
[----:B------:R-:W-:Y:S08]  /*14990*/  MUFU.EX2 R161, R161 ;  /* 0x000000a100a17308 */ /* 0x000ff00000000800 */
[----:B------:R-:W-:Y:S01]  /*149a0*/  MUFU.EX2 R36, R36 ;  /* 0x0000002400247308 */ /* 0x000fe20000000800 */
[----:B----4-:R-:W-:Y:S01]  /*149b0*/  FMNMX.FTZ R9, R3, R40, !PT ;  /* 0x0000002803097209 */ /* 0x010fe20007810000 */
[-CC-:B------:R-:W-:Y:S01]  /*149c0*/  FFMA.FTZ R40, R75, R0.reuse, -R8.reuse ;  /* 0x000000004b287223 */ /* 0x180fe20000010808 */
[----:B------:R-:W-:-:S05]  /*149d0*/  FFMA.FTZ R8, R87, R0, -R8 ;  /* 0x0000000057087223 */ /* 0x000fca0000010808 */
[----:B------:R-:W-:Y:S01]  /*149e0*/  MUFU.EX2 R163, R163 ;  /* 0x000000a300a37308 */ /* 0x000fe20000000800 */
[----:B------:R-:W4:Y:S07]  /*149f0*/  SHFL.BFLY PT, R44, R9, 0x1, 0x1f ;  /* 0x0c201f00092c7f89 */ /* 0x000f2e00000e0000 */
[----:B------:R-:W-:Y:S08]  /*14a00*/  MUFU.EX2 R38, R38 ;  /* 0x0000002600267308 */ /* 0x000ff00000000800 */
[----:B------:R-:W-:Y:S08]  /*14a10*/  MUFU.EX2 R157, R157 ;  /* 0x0000009d009d7308 */ /* 0x000ff00000000800 */
[----:B------:R-:W-:Y:S01]  /*14a20*/  MUFU.EX2 R40, R40 ;  /* 0x0000002800287308 */ /* 0x000fe20000000800 */
[----:B----4-:R-:W-:-:S04]  /*14a30*/  FMNMX.FTZ R3, R9, R44, !PT ;  /* 0x0000002c09037209 */ /* 0x010fc80007810000 */
[C---:B------:R-:W-:Y:S01]  /*14a40*/  FSETP.NEU.FTZ.AND P3, PT, R3.reuse, -INF , PT ;  /* 0xff8000000300780b */ /* 0x040fe20003f7d000 */
[----:B------:R-:W-:Y:S02]  /*14a50*/  FMUL.FTZ R46, R3, R0 ;  /* 0x00000000032e7220 */ /* 0x000fe40000410000 */
[----:B------:R-:W-:Y:S03]  /*14a60*/  MUFU.EX2 R159, R159 ;  /* 0x0000009f009f7308 */ /* 0x000fe60000000800 */
[----:B------:R-:W-:-:S05]  /*14a70*/  FSEL R46, R46, RZ, P3 ;  /* 0x000000ff2e2e7208 */ /* 0x000fca0001800000 */
        /* <DEDUP_REMOVED lines=8> */
[----:B------:R-:W4:Y:S01]  /*14b00*/  @P2 LDC R39, c[0x0][0x44c] ;  /* 0x00011300ff272b82 */ /* 0x000f220000000800 */
[-C--:B------:R-:W-:Y:S01]  /*14b10*/  FFMA.FTZ R21, R37, R0.reuse, -R46 ;  /* 0x0000000025157223 */ /* 0x080fe2000001082e */
[----:B-1----:R-:W-:Y:S01]  /*14b20*/  FADD.FTZ R35, R179, R48 ;  /* 0x00000030b3237221 */ /* 0x002fe20000010000 */
[-CC-:B------:R-:W-:Y:S01]  /*14b30*/  FFMA.FTZ R172, R89, R0.reuse, -R46.reuse ;  /* 0x0000000059ac7223 */ /* 0x180fe2000001082e */
[-CC-:B------:R-:W-:Y:S01]  /*14b40*/  FFMA.FTZ R25, R41, R0.reuse, -R46.reuse ;  /* 0x0000000029197223 */ /* 0x180fe2000001082e */
[-CC-:B------:R-:W-:Y:S01]  /*14b50*/  FFMA.FTZ R174, R91, R0.reuse, -R46.reuse ;  /* 0x000000005bae7223 */ /* 0x180fe2000001082e */
[----:B------:R-:W1:Y:S01]  /*14b60*/  MUFU.EX2 R9, R9 ;  /* 0x0000000900097308 */ /* 0x000e620000000800 */
[----:B------:R-:W-:Y:S01]  /*14b70*/  FADD.FTZ R50, R20, R35 ;  /* 0x0000002314327221 */ /* 0x000fe20000010000 */
[-CC-:B------:R-:W-:Y:S01]  /*14b80*/  FFMA.FTZ R27, R93, R0.reuse, -R46.reuse ;  /* 0x000000005d1b7223 */ /* 0x180fe2000001082e */
[-CC-:B------:R-:W-:Y:S01]  /*14b90*/  FFMA.FTZ R168, R45, R0.reuse, -R46.reuse ;  /* 0x000000002da87223 */ /* 0x180fe2000001082e */
[----:B------:R-:W-:Y:S01]  /*14ba0*/  FFMA.FTZ R29, R49, R0, -R46 ;  /* 0x00000000311d7223 */ /* 0x000fe2000001082e */
[----:B---3--:R-:W-:Y:S01]  /*14bb0*/  FADD.FTZ R37, R173, R50 ;  /* 0x00000032ad257221 */ /* 0x008fe20000010000 */
[----:B------:R-:W-:-:S02]  /*14bc0*/  IMAD.MOV.U32 R41, RZ, RZ, R200 ;  /* 0x000000ffff297224 */ /* 0x000fc400078e00c8 */
[-CC-:B------:R-:W-:Y:S01]  /*14bd0*/  FFMA.FTZ R170, R103, R0.reuse, -R46.reuse ;  /* 0x0000000067aa7223 */ /* 0x180fe2000001082e */
[----:B------:R-:W3:Y:S01]  /*14be0*/  MUFU.EX2 R182, R182 ;  /* 0x000000b600b67308 */ /* 0x000ee20000000800 */
[-CC-:B------:R-:W-:Y:S01]  /*14bf0*/  FFMA.FTZ R31, R53, R0.reuse, -R46.reuse ;  /* 0x00000000351f7223 */ /* 0x180fe2000001082e */
[-CC-:B------:R-:W-:Y:S01]  /*14c00*/  FFMA.FTZ R164, R101, R0.reuse, -R46.reuse ;  /* 0x0000000065a47223 */ /* 0x180fe2000001082e */
[-CC-:B------:R-:W-:Y:S01]  /*14c10*/  FFMA.FTZ R33, R57, R0.reuse, -R46.reuse ;  /* 0x0000000039217223 */ /* 0x180fe2000001082e */
[-CC-:B------:R-:W-:Y:S01]  /*14c20*/  FFMA.FTZ R166, R99, R0.reuse, -R46.reuse ;  /* 0x0000000063a67223 */ /* 0x180fe2000001082e */
[-CC-:B------:R-:W-:Y:S01]  /*14c30*/  FFMA.FTZ R35, R61, R0.reuse, -R46.reuse ;  /* 0x000000003d237223 */ /* 0x180fe2000001082e */
[-CC-:B------:R-:W-:Y:S01]  /*14c40*/  FFMA.FTZ R160, R97, R0.reuse, -R46.reuse ;  /* 0x0000000061a07223 */ /* 0x180fe2000001082e */
[----:B------:R-:W-:Y:S01]  /*14c50*/  FFMA.FTZ R162, R95, R0, -R46 ;  /* 0x000000005fa27223 */ /* 0x000fe2000001082e */
[----:B------:R-:W0:Y:S01]  /*14c60*/  MUFU.EX2 R13, R13 ;  /* 0x0000000d000d7308 */ /* 0x000e220000000800 */
[----:B-1----:R-:W-:Y:S01]  /*14c70*/  FADD.FTZ R11, R180, R9 ;  /* 0x00000009b40b7221 */ /* 0x002fe20000010000 */
[----:B----4-:R-:W-:-:S04]  /*14c80*/  @P2 IMAD.HI.U32 R39, R200, R39, RZ ;  /* 0x00000027c8272227 */ /* 0x010fc800078e00ff */
[-CC-:B------:R-:W-:Y:S01]  /*14c90*/  FFMA.FTZ R156, R51, R0.reuse, -R46.reuse ;  /* 0x00000000339c7223 */ /* 0x180fe2000001082e */
[-CC-:B------:R-:W-:Y:S01]  /*14ca0*/  FFMA.FTZ R105, R105, R0.reuse, -R46.reuse ;  /* 0x0000000069697223 */ /* 0x180fe2000001082e */
[-CC-:B------:R-:W-:Y:S01]  /*14cb0*/  FFMA.FTZ R77, R77, R0.reuse, -R46.reuse ;  /* 0x000000004d4d7223 */ /* 0x180fe2000001082e */
[--C-:B------:R-:W-:Y:S01]  /*14cc0*/  FFMA.FTZ R55, R55, R0, -R46.reuse ;  /* 0x0000000037377223 */ /* 0x100fe2000001082e */
[----:B--2---:R-:W-:Y:S01]  /*14cd0*/  @P2 SHF.R.U32.HI R41, RZ, R52, R39 ;  /* 0x00000034ff292219 */ /* 0x004fe20000011627 */
[----:B------:R-:W1:Y:S01]  /*14ce0*/  MUFU.EX2 R176, R176 ;  /* 0x000000b000b07308 */ /* 0x000e620000000800 */
[----:B---3--:R-:W-:Y:S01]  /*14cf0*/  FADD.FTZ R48, R182, R11 ;  /* 0x0000000bb6307221 */ /* 0x008fe20000010000 */
[----:B------:R-:W-:Y:S01]  /*14d00*/  FFMA.FTZ R81, R81, R0, -R46 ;  /* 0x0000000051517223 */ /* 0x000fe2000001082e */
[----:B------:R-:W-:Y:S02]  /*14d10*/  IADD3 R45, R41, R202, -R201 ;  /* 0x000000ca292d7210 */ /* 0x000fe40007ffe8c9 */
[----:B------:R-:W-:-:S02]  /*14d20*/  CS2R R102, SRZ ;  /* 0x0000000000667805 */ /* 0x000fc4000001ff00 */
[----:B------:R-:W-:Y:S02]  /*14d30*/  F2FP.BF16.F32.PACK_AB R180, R9, R180 ;  /* 0x000000b409b4723e */ /* 0x000fe400000010ff */
[----:B------:R-:W-:Y:S02]  /*14d40*/  CS2R R100, SRZ ;  /* 0x0000000000647805 */ /* 0x000fe4000001ff00 */
[----:B------:R-:W-:Y:S01]  /*14d50*/  SHF.R.S32.HI R52, RZ, 0x1f, R45 ;  /* 0x0000001fff347819 */ /* 0x000fe2000001142d */
[----:B------:R-:W2:Y:S01]  /*14d60*/  MUFU.EX2 R15, R15 ;  /* 0x0000000f000f7308 */ /* 0x000ea20000000800 */
[C---:B0-----:R-:W-:Y:S01]  /*14d70*/  FADD.FTZ R11, R13.reuse, R48 ;  /* 0x000000300d0b7221 */ /* 0x041fe20000010000 */
[----:B------:R-:W-:Y:S01]  /*14d80*/  FADD.FTZ R48, R24, R37 ;  /* 0x0000002518307221 */ /* 0x000fe20000010000 */
[----:B------:R-:W-:Y:S02]  /*14d90*/  F2FP.BF16.F32.PACK_AB R182, R13, R182 ;  /* 0x000000b60db6723e */ /* 0x000fe400000010ff */
[----:B------:R-:W-:-:S02]  /*14da0*/  CS2R R98, SRZ ;  /* 0x0000000000627805 */ /* 0x000fc4000001ff00 */
[----:B------:R-:W-:Y:S01]  /*14db0*/  F2FP.BF16.F32.PACK_AB R179, R20, R179 ;  /* 0x000000b314b3723e */ /* 0x000fe200000010ff */
[----:B------:R-:W-:Y:S01]  /*14dc0*/  FADD.FTZ R37, R175, R48 ;  /* 0x00000030af257221 */ /* 0x000fe20000010000 */
[----:B------:R-:W-:Y:S01]  /*14dd0*/  F2FP.BF16.F32.PACK_AB R173, R24, R173 ;  /* 0x000000ad18ad723e */ /* 0x000fe200000010ff */
[----:B------:R-:W0:Y:S01]  /*14de0*/  MUFU.EX2 R178, R178 ;  /* 0x000000b200b27308 */ /* 0x000e220000000800 */
[----:B-1----:R-:W-:Y:S01]  /*14df0*/  FADD.FTZ R6, R176, R11 ;  /* 0x0000000bb0067221 */ /* 0x002fe20000010000 */
[C---:B------:R-:W-:Y:S01]  /*14e00*/  FADD.FTZ R48, R26.reuse, R37 ;  /* 0x000000251a307221 */ /* 0x040fe20000010000 */
[-C--:B------:R-:W-:Y:S01]  /*14e10*/  FFMA.FTZ R37, R65, R0.reuse, -R46 ;  /* 0x0000000041257223 */ /* 0x080fe2000001082e */
[----:B------:R-:W-:Y:S02]  /*14e20*/  F2FP.BF16.F32.PACK_AB R175, R26, R175 ;  /* 0x000000af1aaf723e */ /* 0x000fe400000010ff */
[----:B------:R-:W-:Y:S01]  /*14e30*/  CS2R R96, SRZ ;  /* 0x0000000000607805 */ /* 0x000fe2000001ff00 */
[----:B------:R-:W-:Y:S01]  /*14e40*/  FADD.FTZ R39, R169, R48 ;  /* 0x00000030a9277221 */ /* 0x000fe20000010000 */
[C---:B------:R-:W-:Y:S01]  /*14e50*/  F2FP.BF16.F32.PACK_AB R169, R28.reuse, R169 ;  /* 0x000000a91ca9723e */ /* 0x040fe200000010ff */
[----:B------:R-:W1:Y:S01]  /*14e60*/  MUFU.EX2 R21, R21 ;  /* 0x0000001500157308 */ /* 0x000e620000000800 */
[----:B--2---:R-:W-:Y:S01]  /*14e70*/  FADD.FTZ R11, R15, R6 ;  /* 0x000000060f0b7221 */ /* 0x004fe20000010000 */
[----:B------:R-:W-:Y:S01]  /*14e80*/  FADD.FTZ R48, R28, R39 ;  /* 0x000000271c307221 */ /* 0x000fe20000010000 */
[----:B------:R-:W-:Y:S01]  /*14e90*/  FFMA.FTZ R39, R69, R0, -R46 ;  /* 0x0000000045277223 */ /* 0x000fe2000001082e */
[----:B------:R-:W-:-:S02]  /*14ea0*/  F2FP.BF16.F32.PACK_AB R176, R15, R176 ;  /* 0x000000b00fb0723e */ /* 0x000fc400000010ff */
[----:B------:R-:W-:Y:S01]  /*14eb0*/  CS2R R94, SRZ ;  /* 0x00000000005e7805 */ /* 0x000fe2000001ff00 */
[----:B------:R-:W-:Y:S01]  /*14ec0*/  FADD.FTZ R41, R171, R48 ;  /* 0x00000030ab297221 */ /* 0x000fe20000010000 */
[----:B------:R-:W-:Y:S01]  /*14ed0*/  F2FP.BF16.F32.PACK_AB R171, R30, R171 ;  /* 0x000000ab1eab723e */ /* 0x000fe200000010ff */
[----:B------:R-:W2:Y:S01]  /*14ee0*/  MUFU.EX2 R172, R172 ;  /* 0x000000ac00ac7308 */ /* 0x000ea20000000800 */
[----:B0-----:R-:W-:Y:S01]  /*14ef0*/  FADD.FTZ R6, R178, R11 ;  /* 0x0000000bb2067221 */ /* 0x001fe20000010000 */
[----:B------:R-:W-:Y:S01]  /*14f00*/  FADD.FTZ R48, R30, R41 ;  /* 0x000000291e307221 */ /* 0x000fe20000010000 */
[----:B------:R-:W-:Y:S01]  /*14f10*/  FFMA.FTZ R41, R73, R0, -R46 ;  /* 0x0000000049297223 */ /* 0x000fe2000001082e */
[----:B------:R-:W-:Y:S02]  /*14f20*/  CS2R R92, SRZ ;  /* 0x00000000005c7805 */ /* 0x000fe4000001ff00 */
[----:B------:R-:W-:Y:S01]  /*14f30*/  CS2R R90, SRZ ;  /* 0x00000000005a7805 */ /* 0x000fe2000001ff00 */
[----:B------:R-:W-:Y:S01]  /*14f40*/  FADD.FTZ R43, R165, R48 ;  /* 0x00000030a52b7221 */ /* 0x000fe20000010000 */
[C---:B------:R-:W-:Y:S01]  /*14f50*/  F2FP.BF16.F32.PACK_AB R165, R32.reuse, R165 ;  /* 0x000000a520a5723e */ /* 0x040fe200000010ff */
        /* <DEDUP_REMOVED lines=8> */
[----:B------:R-:W-:-:S04]  /*14fe0*/  FADD.FTZ R50, R34, R43 ;  /* 0x0000002b22327221 */ /* 0x000fc80000010000 */
[----:B------:R-:W-:Y:S01]  /*14ff0*/  FADD.FTZ R43, R161, R50 ;  /* 0x00000032a12b7221 */ /* 0x000fe20000010000 */
[----:B------:R-:W-:Y:S01]  /*15000*/  F2FP.BF16.F32.PACK_AB R161, R36, R161 ;  /* 0x000000a124a1723e */ /* 0x000fe200000010ff */
        /* <DEDUP_REMOVED lines=11> */
[----:B-1----:R-:W-:Y:S01]  /*150c0*/  FADD.FTZ R11, R29, R6 ;  /* 0x000000061d0b7221 */ /* 0x002fe20000010000 */
[-CC-:B------:R-:W-:Y:S01]  /*150d0*/  FFMA.FTZ R6, R5, R0.reuse, -R46.reuse ;  /* 0x0000000005067223 */ /* 0x180fe2000001082e */
[----:B------:R-:W-:Y:S01]  /*150e0*/  FFMA.FTZ R46, R85, R0, -R46 ;  /* 0x00000000552e7223 */ /* 0x000fe2000001082e */
[----:B------:R-:W-:-:S04]  /*150f0*/  F2FP.BF16.F32.PACK_AB R168, R29, R168 ;  /* 0x000000a81da8723e */ /* 0x000fc800000010ff */
[----:B------:R-:W1:Y:S01]  /*15100*/  MUFU.EX2 R164, R164 ;  /* 0x000000a400a47308 */ /* 0x000e620000000800 */
[----:B--2---:R-:W-:Y:S01]  /*15110*/  FADD.FTZ R48, R170, R11 ;  /* 0x0000000baa307221 */ /* 0x004fe20000010000 */
[----:B------:R-:W-:-:S06]  /*15120*/  LEA.HI R11, R52, R45, RZ, 0x7 ;  /* 0x0000002d340b7211 */ /* 0x000fcc00078f38ff */
[----:B------:R-:W2:Y:S01]  /*15130*/  MUFU.EX2 R33, R33 ;  /* 0x0000002100217308 */ /* 0x000ea20000000800 */
[C---:B0-----:R-:W-:Y:S01]  /*15140*/  FADD.FTZ R5, R31.reuse, R48 ;  /* 0x000000301f057221 */ /* 0x041fe20000010000 */
[----:B------:R-:W-:Y:S01]  /*15150*/  FADD.FTZ R48, R36, R43 ;  /* 0x0000002b24307221 */ /* 0x000fe20000010000 */
[----:B------:R-:W-:-:S03]  /*15160*/  F2FP.BF16.F32.PACK_AB R170, R31, R170 ;  /* 0x000000aa1faa723e */ /* 0x000fc600000010ff */
[----:B------:R-:W-:Y:S01]  /*15170*/  FADD.FTZ R43, R163, R48 ;  /* 0x00000030a32b7221 */ /* 0x000fe20000010000 */
[----:B------:R-:W-:Y:S01]  /*15180*/  F2FP.BF16.F32.PACK_AB R163, R38, R163 ;  /* 0x000000a326a3723e */ /* 0x000fe200000010ff */
[----:B------:R-:W0:Y:S01]  /*15190*/  MUFU.EX2 R166, R166 ;  /* 0x000000a600a67308 */ /* 0x000e220000000800 */
[----:B-1----:R-:W-:Y:S01]  /*151a0*/  FADD.FTZ R10, R164, R5 ;  /* 0x00000005a40a7221 */ /* 0x002fe20000010000 */
[----:B------:R-:W-:-:S04]  /*151b0*/  FADD.FTZ R12, R38, R43 ;  /* 0x0000002b260c7221 */ /* 0x000fc80000010000 */
[----:B------:R-:W-:Y:S01]  /*151c0*/  FADD.FTZ R43, R157, R12 ;  /* 0x0000000c9d2b7221 */ /* 0x000fe20000010000 */
[C---:B------:R-:W-:Y:S01]  /*151d0*/  F2FP.BF16.F32.PACK_AB R157, R40.reuse, R157 ;  /* 0x0000009d289d723e */ /* 0x040fe200000010ff */
[----:B------:R-:W1:Y:S01]  /*151e0*/  MUFU.EX2 R35, R35 ;  /* 0x0000002300237308 */ /* 0x000e620000000800 */
[C---:B--2---:R-:W-:Y:S01]  /*151f0*/  FADD.FTZ R5, R33.reuse, R10 ;  /* 0x0000000a21057221 */ /* 0x044fe20000010000 */
[----:B------:R-:W-:Y:S01]  /*15200*/  FADD.FTZ R12, R40, R43 ;  /* 0x0000002b280c7221 */ /* 0x000fe20000010000 */
[----:B------:R-:W-:-:S03]  /*15210*/  F2FP.BF16.F32.PACK_AB R164, R33, R164 ;  /* 0x000000a421a4723e */ /* 0x000fc600000010ff */
[----:B------:R-:W-:Y:S02]  /*15220*/  FADD.FTZ R43, R159, R12 ;  /* 0x0000000c9f2b7221 */ /* 0x000fe40000010000 */
        /* <DEDUP_REMOVED lines=30> */
[----:B------:R-:W-:-:S04]  /*15410*/  SHF.R.S32.HI R10, RZ, 0x7, R11 ;  /* 0x00000007ff0a7819 */ /* 0x000fc8000001140b */
[----:B------:R-:W-:Y:S02]  /*15420*/  VIMNMX R15, R199, R10, !PT ;  /* 0x0000000ac70f7248 */ /* 0x000fe40007fe0100 */
[----:B------:R-:W2:Y:S01]  /*15430*/  MUFU.EX2 R158, R77 ;  /* 0x0000004d009e7308 */ /* 0x000ea20000000800 */
[----:B0-----:R-:W-:Y:S01]  /*15440*/  FADD.FTZ R5, R155, R12 ;  /* 0x0000000c9b057221 */ /* 0x001fe20000010000 */
[----:B------:R-:W-:Y:S01]  /*15450*/  VIADD R12, R88, 0xfffffffe ;  /* 0xfffffffe580c7836 */ /* 0x000fe20000000000 */
[----:B------:R-:W-:-:S04]  /*15460*/  CS2R R88, SRZ ;  /* 0x0000000000587805 */ /* 0x000fc8000001ff00 */
[----:B------:R-:W-:Y:S01]  /*15470*/  ISETP.GE.AND P3, PT, R12, R15, PT ;  /* 0x0000000f0c00720c */ /* 0x000fe20003f66270 */
[----:B------:R-:W0:Y:S01]  /*15480*/  MUFU.EX2 R55, R55 ;  /* 0x0000003700377308 */ /* 0x000e220000000800 */
[C---:B-1----:R-:W-:Y:S01]  /*15490*/  FADD.FTZ R5, R8.reuse, R5 ;  /* 0x0000000508057221 */ /* 0x042fe20000010000 */
[----:B------:R-:W-:-:S06]  /*154a0*/  F2FP.BF16.F32.PACK_AB R155, R8, R155 ;  /* 0x0000009b089b723e */ /* 0x000fcc00000010ff */
[----:B------:R-:W1:Y:S01]  /*154b0*/  MUFU.EX2 R152, R81 ;  /* 0x0000005100987308 */ /* 0x000e620000000800 */
[C---:B--2---:R-:W-:Y:S01]  /*154c0*/  FADD.FTZ R8, R158.reuse, R43 ;  /* 0x0000002b9e087221 */ /* 0x044fe20000010000 */
[----:B------:R-:W-:Y:S02]  /*154d0*/  F2FP.BF16.F32.PACK_AB R158, R158, R105 ;  /* 0x000000699e9e723e */ /* 0x000fe400000010ff */
[----:B------:R-:W-:-:S04]  /*154e0*/  CS2R R104, SRZ ;  /* 0x0000000000687805 */ /* 0x000fc8000001ff00 */
[----:B------:R-:W2:Y:S01]  /*154f0*/  MUFU.EX2 R154, R6 ;  /* 0x00000006009a7308 */ /* 0x000ea20000000800 */
[----:B0-----:R-:W-:Y:S01]  /*15500*/  FADD.FTZ R13, R55, R8 ;  /* 0x00000008370d7221 */ /* 0x001fe20000010000 */
[----:B------:R-:W-:-:S06]  /*15510*/  IMAD.MOV.U32 R8, RZ, RZ, 0x3f800000 ;  /* 0x3f800000ff087424 */ /* 0x000fcc00078e00ff */
[----:B------:R-:W0:Y:S01]  /*15520*/  MUFU.EX2 R9, R46 ;  /* 0x0000002e00097308 */ /* 0x000e220000000800 */
[C---:B-1----:R-:W-:Y:S01]  /*15530*/  FADD.FTZ R13, R152.reuse, R13 ;  /* 0x0000000d980d7221 */ /* 0x042fe20000010000 */
[----:B------:R-:W-:-:S03]  /*15540*/  F2FP.BF16.F32.PACK_AB R152, R152, R55 ;  /* 0x000000379898723e */ /* 0x000fc600000010ff */
[----:B--2---:R-:W-:-:S04]  /*15550*/  FADD.FTZ R6, R154, R13 ;  /* 0x0000000d9a067221 */ /* 0x004fc80000010000 */
[C---:B0-----:R-:W-:Y:S01]  /*15560*/  FADD.FTZ R6, R9.reuse, R6 ;  /* 0x0000000609067221 */ /* 0x041fe20000010000 */
[----:B------:R-:W-:Y:S01]  /*15570*/  F2FP.BF16.F32.PACK_AB R154, R9, R154 ;  /* 0x0000009a099a723e */ /* 0x000fe200000010ff */
[----:B------:R-:W-:Y:S01]  /*15580*/  IMAD.MOV.U32 R9, RZ, RZ, 0x3f800000 ;  /* 0x3f800000ff097424 */ /* 0x000fe200078e00ff */
[----:B------:R-:W-:Y:S06]  /*15590*/  @!P3 BRA `(.L_x_2663) ;  /* 0x0000002c0080b947 */ /* 0x000fec0003800000 */
[----:B------:R-:W-:Y:S01]  /*155a0*/  BSSY B1, `(.L_x_2663) ;  /* 0x00002df000017945 */ /* 0x000fe20003800000 */
[----:B------:R-:W-:Y:S02]  /*155b0*/  IMAD.MOV.U32 R14, RZ, RZ, R4 ;  /* 0x000000ffff0e7224 */ /* 0x000fe400078e0004 */
[----:B------:R-:W-:Y:S02]  /*155c0*/  IMAD.MOV.U32 R13, RZ, RZ, R3 ;  /* 0x000000ffff0d7224 */ /* 0x000fe400078e0003 */
[----:B------:R-:W-:Y:S02]  /*155d0*/  IMAD.MOV.U32 R11, RZ, RZ, R187 ;  /* 0x000000ffff0b7224 */ /* 0x000fe400078e00bb */
[----:B------:R-:W-:Y:S02]  /*155e0*/  IMAD.MOV.U32 R10, RZ, RZ, R184 ;  /* 0x000000ffff0a7224 */ /* 0x000fe400078e00b8 */
[----:B------:R-:W-:Y:S02]  /*155f0*/  IMAD.MOV.U32 R8, RZ, RZ, 0x3f800000 ;  /* 0x3f800000ff087424 */ /* 0x000fe400078e00ff */
[----:B------:R-:W-:-:S07]  /*15600*/  IMAD.MOV.U32 R151, RZ, RZ, RZ ;  /* 0x000000ffff977224 */ /* 0x000fce00078e00ff */
.L_x_2674:
[----:B------:R-:W-:-:S05]  /*15610*/  VIADD R0, R10, 0x1 ;  /* 0x000000010a007836 */ /* 0x000fca0000000000 */
[----:B------:R-:W-:-:S04]  /*15620*/  ISETP.NE.AND P3, PT, R0, 0x2, PT ;  /* 0x000000020000780c */ /* 0x000fc80003f65270 */
[----:B------:R-:W-:Y:S02]  /*15630*/  SEL R4, RZ, 0x1, P3 ;  /* 0x00000001ff047807 */ /* 0x000fe40001800000 */
[----:B------:R-:W-:Y:S02]  /*15640*/  SEL R184, R0, RZ, P3 ;  /* 0x000000ff00b87207 */ /* 0x000fe40001800000 */
[----:B------:R-:W-:Y:S01]  /*15650*/  LOP3.LUT R187, R11, R4, RZ, 0x3c, !PT ;  /* 0x000000040bbb7212 */ /* 0x000fe200078e3cff */
[----:B------:R-:W-:Y:S06]  /*15660*/  @!P0 BRA `(.L_x_2664) ;  /* 0x0000000000048947 */ /* 0x000fec0003800000 */
[----:B------:R-:W-:Y:S01]  /*15670*/  BPT.TRAP 0x1 ;  /* 0x000000040000795c */ /* 0x000fe20000300000 */
.L_x_2664:
[----:B------:R-:W-:Y:S01]  /*15680*/  IMAD R20, R184, 0x8, R2 ;  /* 0x00000008b8147824 */ /* 0x000fe200078e0202 */
[----:B------:R-:W-:-:S04]  /*15690*/  SHF.L.U32 R3, R187, 0x1f, RZ ;  /* 0x0000001fbb037819 */ /* 0x000fc800000006ff */
[----:B------:R0:W1:Y:S01]  /*156a0*/  SYNCS.PHASECHK.TRANS64.TRYWAIT P3, [R20+URZ+0x34830], R3 ;  /* 0x03483003140075a7 */ /* 0x000062000806017f */
[----:B------:R-:W-:Y:S05]  /*156b0*/  @!P0 BRA `(.L_x_2665) ;  /* 0x0000000000048947 */ /* 0x000fea0003800000 */
[----:B------:R-:W-:Y:S01]  /*156c0*/  BPT.TRAP 0x1 ;  /* 0x000000040000795c */ /* 0x000fe20000300000 */
.L_x_2665:
[----:B------:R-:W-:Y:S01]  /*156d0*/  IMAD R0, R184, 0xc00, R7 ;  /* 0x00000c00b8007824 */ /* 0x000fe200078e0207 */
[----:B------:R-:W-:Y:S03]  /*156e0*/  BSSY B2, `(.L_x_2666) ;  /* 0x0000006000027945 */ /* 0x000fe60003800000 */
[C---:B------:R-:W-:Y:S02]  /*156f0*/  VIADD R26, R0.reuse, 0x2 ;  /* 0x00000002001a7836 */ /* 0x040fe40000000000 */
[----:B------:R-:W-:Y:S01]  /*15700*/  VIADD R4, R0, 0x4 ;  /* 0x0000000400047836 */ /* 0x000fe20000000000 */
[----:B-1----:R-:W-:Y:S06]  /*15710*/  @P3 BRA `(.L_x_2667) ;  /* 0x0000000000083947 */ /* 0x002fec0003800000 */
[----:B------:R-:W1:Y:S02]  /*15720*/  SYNCS.PHASECHK.TRANS64.TRYWAIT P3, [R20+URZ+0x34830], R3 ;  /* 0x03483003140075a7 */ /* 0x000e64000806017f */
[----:B-1----:R-:W-:Y:S05]  /*15730*/  @!P3 BRA `(.L_x_2668) ;  /* 0x0000012000c0b947 */ /* 0x002fea0003800000 */
.L_x_2667:
[----:B------:R-:W-:Y:S05]  /*15740*/  BSYNC B2 ;  /* 0x0000000000027941 */ /* 0x000fea0003800000 */
.L_x_2666:
[----:B------:R-:W-:Y:S01]  /*15750*/  IMAD.MOV.U32 R24, RZ, RZ, R0 ;  /* 0x000000ffff187224 */ /* 0x000fe200078e0000 */
[----:B------:R-:W-:Y:S01]  /*15760*/  R2UR UR50, R26 ;  /* 0x000000001a3272ca */ /* 0x000fe200000e0000 */
[----:B------:R-:W-:Y:S01]  /*15770*/  IMAD.MOV.U32 R26, RZ, RZ, R4 ;  /* 0x000000ffff1a7224 */ /* 0x000fe200078e0004 */
[----:B------:R2:W-:Y:S02]  /*15780*/  STL.64 [R1+0xb0], R14 ;  /* 0x0000b00e01007387 */ /* 0x0005e40000100a00 */
[----:B------:R-:W-:Y:S01]  /*15790*/  R2UR UR54, R24 ;  /* 0x00000000183672ca */ /* 0x000fe200000e0000 */
[----:B------:R-:W-:Y:S01]  /*157a0*/  VIADD R24, R0, 0x6 ;  /* 0x0000000600187836 */ /* 0x000fe20000000000 */
[----:B------:R-:W-:Y:S01]  /*157b0*/  R2UR UR46, R26 ;  /* 0x000000001a2e72ca */ /* 0x000fe200000e0000 */
[----:B------:R-:W-:-:S03]  /*157c0*/  VIADD R26, R0, 0x400 ;  /* 0x00000400001a7836 */ /* 0x000fc60000000000 */
[----:B------:R-:W-:Y:S01]  /*157d0*/  R2UR UR34, R24 ;  /* 0x00000000182272ca */ /* 0x000fe200000e0000 */
[----:B------:R-:W-:Y:S01]  /*157e0*/  VIADD R24, R0, 0x404 ;  /* 0x0000040400187836 */ /* 0x000fe20000000000 */
[----:B------:R-:W-:Y:S01]  /*157f0*/  R2UR UR30, R26 ;  /* 0x000000001a1e72ca */ /* 0x000fe200000e0000 */
[----:B------:R-:W-:Y:S01]  /*15800*/  IMAD.MOV.U32 R25, RZ, RZ, 0x40000040 ;  /* 0x40000040ff197424 */ /* 0x000fe200078e00ff */
[----:B--2---:R-:W2:Y:S01]  /*15810*/  LDL.64 R14, [R1+0x30] ;  /* 0x00003000010e7983 */ /* 0x004ea20000100a00 */
[----:B------:R-:W-:Y:S01]  /*15820*/  VIADD R28, R0, 0x402 ;  /* 0x00000402001c7836 */ /* 0x000fe20000000000 */
[----:B------:R-:W-:Y:S01]  /*15830*/  R2UR UR22, R24 ;  /* 0x00000000181672ca */ /* 0x000fe200000e0000 */
[C---:B------:R-:W-:Y:S01]  /*15840*/  VIADD R26, R0.reuse, 0x406 ;  /* 0x00000406001a7836 */ /* 0x040fe20000000000 */
[C---:B------:R-:W-:Y:S01]  /*15850*/  R2UR UR55, R25.reuse ;  /* 0x00000000193772ca */ /* 0x040fe200000e0000 */
[----:B------:R-:W-:Y:S01]  /*15860*/  VIADD R24, R0, 0x802 ;  /* 0x0000080200187836 */ /* 0x000fe20000000000 */
[----:B------:R-:W-:Y:S01]  /*15870*/  R2UR UR26, R28 ;  /* 0x000000001c1a72ca */ /* 0x000fe200000e0000 */
[----:B------:R-:W-:Y:S01]  /*15880*/  IMAD.MOV.U32 R27, RZ, RZ, 0x40000040 ;  /* 0x40000040ff1b7424 */ /* 0x000fe200078e00ff */
[----:B------:R-:W-:Y:S01]  /*15890*/  R2UR UR18, R26 ;  /* 0x000000001a1272ca */ /* 0x000fe200000e0000 */
[----:B------:R-:W-:Y:S01]  /*158a0*/  IMAD.MOV.U32 R29, RZ, RZ, 0x40000040 ;  /* 0x40000040ff1d7424 */ /* 0x000fe200078e00ff */
[----:B------:R-:W-:Y:S01]  /*158b0*/  R2UR UR10, R24 ;  /* 0x00000000180a72ca */ /* 0x000fe200000e0000 */
[C---:B------:R-:W-:Y:S01]  /*158c0*/  VIADD R28, R0.reuse, 0x800 ;  /* 0x00000800001c7836 */ /* 0x040fe20000000000 */
[C---:B------:R-:W-:Y:S01]  /*158d0*/  R2UR UR35, R25.reuse ;  /* 0x00000000192372ca */ /* 0x040fe200000e0000 */
[C---:B------:R-:W-:Y:S01]  /*158e0*/  VIADD R26, R0.reuse, 0x804 ;  /* 0x00000804001a7836 */ /* 0x040fe20000000000 */
[----:B------:R-:W-:Y:S01]  /*158f0*/  R2UR UR23, R25 ;  /* 0x00000000191772ca */ /* 0x000fe200000e0000 */
[----:B------:R-:W-:Y:S01]  /*15900*/  VIADD R24, R0, 0x806 ;  /* 0x0000080600187836 */ /* 0x000fe20000000000 */
[C---:B------:R-:W-:Y:S01]  /*15910*/  R2UR UR51, R27.reuse ;  /* 0x000000001b3372ca */ /* 0x040fe200000e0000 */
[----:B------:R3:W-:Y:S01]  /*15920*/  STL.64 [R1+0xa8], R12 ;  /* 0x0000a80c01007387 */ /* 0x0007e20000100a00 */
[----:B------:R-:W-:-:S02]  /*15930*/  R2UR UR47, R27 ;  /* 0x000000001b2f72ca */ /* 0x000fc400000e0000 */
[----:B------:R-:W-:Y:S02]  /*15940*/  R2UR UR31, R27 ;  /* 0x000000001b1f72ca */ /* 0x000fe400000e0000 */
[----:B------:R-:W-:Y:S02]  /*15950*/  R2UR UR27, R29 ;  /* 0x000000001d1b72ca */ /* 0x000fe400000e0000 */
[----:B------:R-:W-:Y:S02]  /*15960*/  R2UR UR19, R27 ;  /* 0x000000001b1372ca */ /* 0x000fe400000e0000 */
[----:B------:R-:W-:Y:S02]  /*15970*/  R2UR UR14, R28 ;  /* 0x000000001c0e72ca */ /* 0x000fe400000e0000 */
[----:B------:R-:W-:Y:S01]  /*15980*/  R2UR UR15, R29 ;  /* 0x000000001d0f72ca */ /* 0x000fe200000e0000 */
[----:B---3--:R-:W3:Y:S01]  /*15990*/  LDL.64 R12, [R1+0x28] ;  /* 0x00002800010c7983 */ /* 0x008ee20000100a00 */
[----:B------:R-:W-:-:S02]  /*159a0*/  R2UR UR11, R25 ;  /* 0x00000000190b72ca */ /* 0x000fc400000e0000 */
[----:B------:R-:W-:Y:S01]  /*159b0*/  R2UR UR6, R26 ;  /* 0x000000001a0672ca */ /* 0x000fe200000e0000 */
[----:B------:R4:W-:Y:S01]  /*159c0*/  STL.64 [R1+0xa0], R10 ;  /* 0x0000a00a01007387 */ /* 0x0009e20000100a00 */
[----:B------:R-:W-:Y:S02]  /*159d0*/  R2UR UR7, R27 ;  /* 0x000000001b0772ca */ /* 0x000fe400000e0000 */
[----:B------:R-:W-:Y:S02]  /*159e0*/  R2UR UR38, R24 ;  /* 0x00000000182672ca */ /* 0x000fe400000e0000 */
[----:B------:R-:W-:Y:S02]  /*159f0*/  R2UR UR39, R25 ;  /* 0x00000000192772ca */ /* 0x000fe400000e0000 */
[----:B------:R-:W-:Y:S01]  /*15a00*/  WARPGROUP.ARRIVE ;  /* 0x00000000000079c5 */ /* 0x000fe20000000000 */
[-C--:B------:R-:W-:Y:S01]  /*15a10*/  FMUL.FTZ R88, R88, R9.reuse ;  /* 0x0000000958587220 */ /* 0x080fe20000410000 */
[-C--:B------:R-:W-:Y:S01]  /*15a20*/  FMUL.FTZ R89, R89, R9.reuse ;  /* 0x0000000959597220 */ /* 0x080fe20000410000 */
[----:B----4-:R-:W4:Y:S03]  /*15a30*/  LDL.64 R10, [R1+0x20] ;  /* 0x00002000010a7983 */ /* 0x010f260000100a00 */
[----:B------:R-:W-:Y:S01]  /*15a40*/  HGMMA.64x128x16.F32.BF16 R24, gdesc[UR52], RZ, !UPT, gsb0 ;  /* 0x01e00000341879f0 */ /* 0x000fe2000c0018ff */
[-C--:B------:R-:W-:Y:S01]  /*15a50*/  FMUL.FTZ R92, R92, R9.reuse ;  /* 0x000000095c5c7220 */ /* 0x080fe20000410000 */
        /* <DEDUP_REMOVED lines=64> */
[----:B-1----:R-:W4:Y:S04]  /*15e60*/  LDL.64 R2, [R1+0x8] ;  /* 0x0000080001027983 */ /* 0x002f280000100a00 */
[----:B------:R-:W2:Y:S01]  /*15e70*/  LDL.64 R8, [R1+0x38] ;  /* 0x0000380001087983 */ /* 0x000ea20000100a00 */
[----:B------:R-:W-:-:S02]  /*15e80*/  WARPGROUP.DEPBAR.LE gsb0, 0x0 ;  /* 0x00008000000079c5 */ /* 0x000fc40000010000 */
[----:B------:R-:W-:-:S06]  /*15e90*/  WARPGROUP.ARRIVE ;  /* 0x00000000000079c5 */ /* 0x000fcc0000000000 */
[----:B------:R-:W-:Y:S03]  /*15ea0*/  HGMMA.64x128x16.F32.BF16 R24, gdesc[UR48], R24, gsb0 ;  /* 0x01e00000301879f0 */ /* 0x000fe60008001818 */
[----:B------:R-:W-:Y:S02]  /*15eb0*/  WARPGROUP.DEPBAR.LE gsb0, 0x0 ;  /* 0x00008000000079c5 */ /* 0x000fe40000010000 */
[----:B------:R-:W-:-:S07]  /*15ec0*/  WARPGROUP.ARRIVE ;  /* 0x00000000000079c5 */ /* 0x000fce0000000000 */
[----:B------:R-:W-:Y:S01]  /*15ed0*/  HGMMA.64x128x16.F32.BF16 R24, gdesc[UR44], R24, gsb0 ;  /* 0x01e000002c1879f0 */ /* 0x000fe20008001818 */
[----:B--2---:R-:W-:Y:S02]  /*15ee0*/  R2UR UR32, R8 ;  /* 0x00000000082072ca */ /* 0x004fe400000e0000 */
[----:B------:R-:W-:Y:S02]  /*15ef0*/  R2UR UR33, R9 ;  /* 0x00000000092172ca */ /* 0x000fe400000e0000 */
[----:B------:R-:W-:Y:S01]  /*15f00*/  R2UR UR28, R14 ;  /* 0x000000000e1c72ca */ /* 0x000fe200000e0000 */
[----:B------:R-:W2:Y:S01]  /*15f10*/  LDL.64 R8, [R1] ;  /* 0x0000000001087983 */ /* 0x000ea20000100a00 */
[----:B------:R-:W-:Y:S02]  /*15f20*/  WARPGROUP.DEPBAR.LE gsb0, 0x0 ;  /* 0x00008000000079c5 */ /* 0x000fe40000010000 */
[----:B------:R-:W-:-:S07]  /*15f30*/  WARPGROUP.ARRIVE ;  /* 0x00000000000079c5 */ /* 0x000fce0000000000 */
[----:B------:R-:W-:Y:S01]  /*15f40*/  HGMMA.64x128x16.F32.BF16 R24, gdesc[UR32], R24, gsb0 ;  /* 0x01e00000201879f0 */ /* 0x000fe20008001818 */
[----:B------:R-:W-:Y:S02]  /*15f50*/  R2UR UR29, R15 ;  /* 0x000000000f1d72ca */ /* 0x000fe400000e0000 */
[----:B---3--:R-:W-:Y:S01]  /*15f60*/  R2UR UR24, R12 ;  /* 0x000000000c1872ca */ /* 0x008fe200000e0000 */
[----:B------:R0:W5:Y:S01]  /*15f70*/  LDL.LU.64 R14, [R1+0xb0] ;  /* 0x0000b000010e7983 */ /* 0x0001620000300a00 */
[----:B------:R-:W-:Y:S02]  /*15f80*/  R2UR UR25, R13 ;  /* 0x000000000d1972ca */ /* 0x000fe400000e0000 */
[----:B----4-:R-:W-:Y:S01]  /*15f90*/  R2UR UR20, R10 ;  /* 0x000000000a1472ca */ /* 0x010fe200000e0000 */
[----:B------:R0:W5:Y:S01]  /*15fa0*/  LDL.LU.64 R12, [R1+0xa8] ;  /* 0x0000a800010c7983 */ /* 0x0001620000300a00 */
[----:B------:R-:W-:Y:S02]  /*15fb0*/  WARPGROUP.DEPBAR.LE gsb0, 0x0 ;  /* 0x00008000000079c5 */ /* 0x000fe40000010000 */
[----:B------:R-:W-:-:S06]  /*15fc0*/  WARPGROUP.ARRIVE ;  /* 0x00000000000079c5 */ /* 0x000fcc0000000000 */
[----:B------:R-:W-:Y:S01]  /*15fd0*/  HGMMA.64x128x16.F32.BF16 R24, gdesc[UR28], R24, gsb0 ;  /* 0x01e000001c1879f0 */ /* 0x000fe20008001818 */
[----:B------:R-:W-:Y:S02]  /*15fe0*/  R2UR UR21, R11 ;  /* 0x000000000b1572ca */ /* 0x000fe400000e0000 */
[----:B------:R-:W-:Y:S01]  /*15ff0*/  R2UR UR16, R6 ;  /* 0x00000000061072ca */ /* 0x000fe200000e0000 */
[----:B------:R0:W5:Y:S01]  /*16000*/  LDL.LU.64 R10, [R1+0xa0] ;  /* 0x0000a000010a7983 */ /* 0x0001620000300a00 */
[----:B------:R-:W-:Y:S02]  /*16010*/  WARPGROUP.DEPBAR.LE gsb0, 0x0 ;  /* 0x00008000000079c5 */ /* 0x000fe40000010000 */
[----:B------:R-:W-:-:S06]  /*16020*/  WARPGROUP.ARRIVE ;  /* 0x00000000000079c5 */ /* 0x000fcc0000000000 */
[----:B------:R-:W-:Y:S01]  /*16030*/  HGMMA.64x128x16.F32.BF16 R24, gdesc[UR24], R24, gsb0 ;  /* 0x01e00000181879f0 */ /* 0x000fe20008001818 */
[----:B------:R-:W-:Y:S02]  /*16040*/  R2UR UR17, R7 ;  /* 0x00000000071172ca */ /* 0x000fe400000e0000 */
[----:B------:R-:W-:Y:S01]  /*16050*/  R2UR UR12, R2 ;  /* 0x00000000020c72ca */ /* 0x000fe200000e0000 */
[----:B------:R0:W5:Y:S01]  /*16060*/  LDL.LU.64 R6, [R1+0x98] ;  /* 0x0000980001067983 */ /* 0x0001620000300a00 */
[----:B------:R-:W-:Y:S02]  /*16070*/  R2UR UR13, R3 ;  /* 0x00000000030d72ca */ /* 0x000fe400000e0000 */
[----:B--2---:R-:W-:Y:S01]  /*16080*/  R2UR UR8, R8 ;  /* 0x00000000080872ca */ /* 0x004fe200000e0000 */
[----:B------:R0:W5:Y:S01]  /*16090*/  LDL.LU R2, [R1+0x8c] ;  /* 0x00008c0001027983 */ /* 0x0001620000300800 */
[----:B------:R-:W-:Y:S02]  /*160a0*/  WARPGROUP.DEPBAR.LE gsb0, 0x0 ;  /* 0x00008000000079c5 */ /* 0x000fe40000010000 */
[----:B------:R-:W-:-:S06]  /*160b0*/  WARPGROUP.ARRIVE ;  /* 0x00000000000079c5 */ /* 0x000fcc0000000000 */
[----:B------:R-:W-:Y:S03]  /*160c0*/  HGMMA.64x128x16.F32.BF16 R24, gdesc[UR20], R24, gsb0 ;  /* 0x01e00000141879f0 */ /* 0x000fe60008001818 */
[----:B------:R-:W-:Y:S02]  /*160d0*/  WARPGROUP.DEPBAR.LE gsb0, 0x0 ;  /* 0x00008000000079c5 */ /* 0x000fe40000010000 */
[----:B------:R-:W-:-:S07]  /*160e0*/  WARPGROUP.ARRIVE ;  /* 0x00000000000079c5 */ /* 0x000fce0000000000 */
[----:B------:R-:W-:Y:S01]  /*160f0*/  HGMMA.64x128x16.F32.BF16 R24, gdesc[UR16], R24, gsb0 ;  /* 0x01e00000101879f0 */ /* 0x000fe20008001818 */
[----:B------:R-:W-:Y:S02]  /*16100*/  R2UR UR9, R9 ;  /* 0x00000000090972ca */ /* 0x000fe400000e0000 */
[----:B------:R-:W-:Y:S02]  /*16110*/  WARPGROUP.DEPBAR.LE gsb0, 0x0 ;  /* 0x00008000000079c5 */ /* 0x000fe40000010000 */
[----:B------:R-:W-:-:S07]  /*16120*/  WARPGROUP.ARRIVE ;  /* 0x00000000000079c5 */ /* 0x000fce0000000000 */
[----:B------:R-:W-:Y:S01]  /*16130*/  HGMMA.64x128x16.F32.BF16 R24, gdesc[UR12], R24, gsb0 ;  /* 0x01e000000c1879f0 */ /* 0x000fe20008001818 */
[----:B------:R-:W-:Y:S01]  /*16140*/  UMOV UR4, UR56 ;  /* 0x0000003800047c82 */ /* 0x000fe20008000000 */
[----:B------:R-:W-:Y:S01]  /*16150*/  UMOV UR5, UR57 ;  /* 0x0000003900057c82 */ /* 0x000fe20008000000 */
        /* <DEDUP_REMOVED lines=12> */
.L_x_2669:
[----:B-----5:R-:W-:Y:S01]  /*16220*/  SHF.L.U32 R0, R11, 0x1f, RZ ;  /* 0x0000001f0b007819 */ /* 0x020fe200000006ff */
[----:B------:R-:W-:-:S04]  /*16230*/  IMAD R21, R10, 0x8, R2 ;  /* 0x000000080a157824 */ /* 0x000fc800078e0202 */
[----:B------:R0:W1:Y:S01]  /*16240*/  SYNCS.PHASECHK.TRANS64.TRYWAIT P3, [R21+URZ+0x34850], R0 ;  /* 0x03485000150075a7 */ /* 0x000062000806017f */
[----:B------:R-:W-:Y:S05]  /*16250*/  @!P0 BRA `(.L_x_2670) ;  /* 0x0000000000048947 */ /* 0x000fea0003800000 */
[----:B------:R-:W-:Y:S01]  /*16260*/  BPT.TRAP 0x1 ;  /* 0x000000040000795c */ /* 0x000fe20000300000 */
.L_x_2670:
[----:B------:R-:W-:Y:S04]  /*16270*/  BSSY B2, `(.L_x_2671) ;  /* 0x0000004000027945 */ /* 0x000fe80003800000 */
[----:B-1----:R-:W-:Y:S05]  /*16280*/  @P3 BRA `(.L_x_2672) ;  /* 0x0000000000083947 */ /* 0x002fea0003800000 */
[----:B------:R-:W1:Y:S02]  /*16290*/  SYNCS.PHASECHK.TRANS64.TRYWAIT P3, [R21+URZ+0x34850], R0 ;  /* 0x03485000150075a7 */ /* 0x000e64000806017f */
[----:B-1----:R-:W-:Y:S05]  /*162a0*/  @!P3 BRA `(.L_x_2673) ;  /* 0x0000011400f8b947 */ /* 0x002fea0003800000 */
.L_x_2672:
[----:B------:R-:W-:Y:S05]  /*162b0*/  BSYNC B2 ;  /* 0x0000000000027941 */ /* 0x000fea0003800000 */
.L_x_2671:
[----:B01----:R-:W-:Y:S01]  /*162c0*/  VIADD R0, R2, 0x400 ;  /* 0x0000040002007836 */ /* 0x003fe20000000000 */
[----:B------:R-:W-:Y:S01]  /*162d0*/  WARPGROUP.ARRIVE ;  /* 0x00000000000079c5 */ /* 0x000fe20000000000 */
[----:B------:R-:W-:Y:S01]  /*162e0*/  IMAD.MOV.U32 R9, RZ, RZ, 0x40000040 ;  /* 0x40000040ff097424 */ /* 0x000fe200078e00ff */
[----:B------:R-:W0:Y:S01]  /*162f0*/  @P2 LDC R3, c[0x0][0x44c] ;  /* 0x00011300ff032b82 */ /* 0x000e220000000800 */
[----:B------:R-:W-:Y:S01]  /*16300*/  IMAD.MOV.U32 R11, RZ, RZ, 0x40000040 ;  /* 0x40000040ff0b7424 */ /* 0x000fe200078e00ff */
[----:B------:R-:W-:Y:S01]  /*16310*/  SHF.R.U32.HI R0, RZ, 0x4, R0 ;  /* 0x00000004ff007819 */ /* 0x000fe20000011600 */
[----:B------:R-:W-:Y:S01]  /*16320*/  IMAD.IADD R4, R205, 0x1, R200 ;  /* 0x00000001cd047824 */ /* 0x000fe200078e02c8 */
[----:B------:R-:W-:Y:S01]  /*16330*/  R2UR UR7, R9 ;  /* 0x00000000090772ca */ /* 0x000fe200000e0000 */
[----:B------:R-:W-:Y:S01]  /*16340*/  @!P1 VIADD R20, R20, 0x34840 ;  /* 0x0003484014149836 */ /* 0x000fe20000000000 */
[----:B------:R-:W-:Y:S01]  /*16350*/  LOP3.LUT R0, R0, 0x3fff, RZ, 0xc0, !PT ;  /* 0x00003fff00007812 */ /* 0x000fe200078ec0ff */
[----:B------:R-:W-:-:S03]  /*16360*/  @!P1 VIADD R21, R21, 0x34860 ;  /* 0x0003486015159836 */ /* 0x000fc60000000000 */
[----:B------:R-:W-:Y:S02]  /*16370*/  LOP3.LUT R0, R0, 0x4000000, RZ, 0xfc, !PT ;  /* 0x0400000000007812 */ /* 0x000fe400078efcff */
[----:B------:R-:W-:Y:S02]  /*16380*/  @!P1 PRMT R20, RZ, 0x654, R20 ;  /* 0x00000654ff149816 */ /* 0x000fe40000000014 */
[----:B------:R-:W-:Y:S01]  /*16390*/  @!P1 PRMT R21, RZ, 0x654, R21 ;  /* 0x00000654ff159816 */ /* 0x000fe20000000015 */
[----:B------:R-:W-:Y:S02]  /*163a0*/  IMAD R8, R10, 0x800, R0 ;  /* 0x000008000a087824 */ /* 0x000fe400078e0200 */
[----:B------:R-:W1:Y:S02]  /*163b0*/  @P2 LDC R0, c[0x0][0x450] ;  /* 0x00011400ff002b82 */ /* 0x000e640000000800 */
[C---:B------:R-:W-:Y:S01]  /*163c0*/  VIADD R10, R8.reuse, 0x80 ;  /* 0x00000080080a7836 */ /* 0x040fe20000000000 */
[----:B------:R-:W-:Y:S01]  /*163d0*/  R2UR UR6, R8 ;  /* 0x00000000080672ca */ /* 0x000fe200000e0000 */
[----:B0-----:R-:W-:-:S12]  /*163e0*/  @P2 IMAD.HI.U32 R3, R4, R3, RZ ;  /* 0x0000000304032227 */ /* 0x001fd800078e00ff */
[----:B------:R-:W-:Y:S01]  /*163f0*/  HGMMA.64x128x16.F32.BF16 R88, R180, gdesc[UR4].tnspB, R88, gsb0 ;  /* 0x41e00004b4587df0 */ /* 0x000fe20008001858 */
[----:B------:R-:W-:Y:S01]  /*16400*/  R2UR UR6, R10 ;  /* 0x000000000a0672ca */ /* 0x000fe200000e0000 */
[----:B------:R-:W-:Y:S01]  /*16410*/  VIADD R10, R8, 0x100 ;  /* 0x00000100080a7836 */ /* 0x000fe20000000000 */
[----:B------:R-:W-:Y:S01]  /*16420*/  R2UR UR7, R11 ;  /* 0x000000000b0772ca */ /* 0x000fe200000e0000 */
[----:B------:R-:W-:Y:S01]  /*16430*/  IMAD.MOV.U32 R11, RZ, RZ, 0x40000040 ;  /* 0x40000040ff0b7424 */ /* 0x000fe200078e00ff */
[----:B-1----:R-:W-:Y:S01]  /*16440*/  @P2 SHF.R.U32.HI R4, RZ, R0, R3 ;  /* 0x00000000ff042219 */ /* 0x002fe20000011603 */
[----:B------:R-:W-:-:S04]  /*16450*/  IMAD.MOV.U32 R3, RZ, RZ, -0x80 ;  /* 0xffffff80ff037424 */ /* 0x000fc800078e00ff */
[----:B------:R-:W0:Y:S01]  /*16460*/  SHFL.IDX PT, R0, R4, RZ, 0x1c1f ;  /* 0x001c1fff04007589 */ /* 0x000e2200000e0000 */
[----:B------:R-:W-:-:S03]  /*16470*/  IMAD R3, R12, R3, 0x1 ;  /* 0x000000010c037424 */ /* 0x000fc600078e0203 */
[----:B------:R-:W1:Y:S02]  /*16480*/  SHFL.IDX PT, R4, R4, 0x1, 0x1c1f ;  /* 0x003c1f0004047f89 */ /* 0x000e6400000e0000 */
        /* <DEDUP_REMOVED lines=53> */
[----:B------:R-:W-:Y:S01]  /*167e0*/  FSEL R56, R56, -INF , P3 ;  /* 0xff80000038387808 */ /* 0x000fe20001800000 */
[----:B------:R-:W-:Y:S02]  /*167f0*/  WARPGROUP.DEPBAR.LE gsb0, 0x0 ;  /* 0x00008000000079c5 */ /* 0x000fe40000010000 */
[----:B------:R-:W-:Y:S01]  /*16800*/  WARPGROUP.ARRIVE ;  /* 0x00000000000079c5 */ /* 0x000fe20000000000 */
[----:B------:R-:W-:Y:S02]  /*16810*/  FMNMX.FTZ R3, R53, R3, !PT ;  /* 0x0000000335037209 */ /* 0x000fe40007810000 */
[----:B------:R-:W-:Y:S02]  /*16820*/  ISETP.GT.AND P3, PT, R0, 0x48, PT ;  /* 0x000000480000780c */ /* 0x000fe40003f64270 */
[----:B------:R-:W-:Y:S01]  /*16830*/  FSEL R57, R57, -INF , P4 ;  /* 0xff80000039397808 */ /* 0x000fe20002000000 */
[----:B------:R-:W-:Y:S01]  /*16840*/  HGMMA.64x128x16.F32.BF16 R88, R176, gdesc[UR4].tnspB, R88, gsb0 ;  /* 0x41e00004b0587df0 */ /* 0x000fe20008001858 */
[----:B------:R-:W-:Y:S01]  /*16850*/  R2UR UR6, R10 ;  /* 0x000000000a0672ca */ /* 0x000fe200000e0000 */
[----:B------:R-:W-:Y:S01]  /*16860*/  VIADD R10, R8, 0x180 ;  /* 0x00000180080a7836 */ /* 0x000fe20000000000 */
[----:B------:R-:W-:Y:S01]  /*16870*/  R2UR UR7, R11 ;  /* 0x000000000b0772ca */ /* 0x000fe200000e0000 */
[----:B------:R-:W-:Y:S01]  /*16880*/  IMAD.MOV.U32 R11, RZ, RZ, 0x40000040 ;  /* 0x40000040ff0b7424 */ /* 0x000fe200078e00ff */
[----:B------:R-:W-:-:S02]  /*16890*/  FMNMX.FTZ R3, R56, R3, !PT ;  /* 0x0000000338037209 */ /* 0x000fc40007810000 */
[----:B------:R-:W-:Y:S02]  /*168a0*/  ISETP.GT.AND P4, PT, R0, 0x49, PT ;  /* 0x000000490000780c */ /* 0x000fe40003f84270 */
[----:B------:R-:W-:Y:S02]  /*168b0*/  FSEL R60, R60, -INF , P3 ;  /* 0xff8000003c3c7808 */ /* 0x000fe40001800000 */
[----:B------:R-:W-:Y:S02]  /*168c0*/  FMNMX.FTZ R3, R57, R3, !PT ;  /* 0x0000000339037209 */ /* 0x000fe40007810000 */
[----:B------:R-:W-:Y:S02]  /*168d0*/  FSEL R61, R61, -INF , P4 ;  /* 0xff8000003d3d7808 */ /* 0x000fe40002000000 */
[----:B------:R-:W-:Y:S02]  /*168e0*/  ISETP.GT.AND P3, PT, R0, 0x50, PT ;  /* 0x000000500000780c */ /* 0x000fe40003f64270 */
[----:B------:R-:W-:-:S02]  /*168f0*/  FMNMX.FTZ R3, R60, R3, !PT ;  /* 0x000000033c037209 */ /* 0x000fc40007810000 */
[----:B------:R-:W-:Y:S02]  /*16900*/  ISETP.GT.AND P4, PT, R0, 0x51, PT ;  /* 0x000000510000780c */ /* 0x000fe40003f84270 */
[----:B------:R-:W-:Y:S02]  /*16910*/  FSEL R64, R64, -INF , P3 ;  /* 0xff80000040407808 */ /* 0x000fe40001800000 */
[----:B------:R-:W-:Y:S02]  /*16920*/  FMNMX.FTZ R3, R61, R3, !PT ;  /* 0x000000033d037209 */ /* 0x000fe40007810000 */
[----:B------:R-:W-:Y:S02]  /*16930*/  FSEL R65, R65, -INF , P4 ;  /* 0xff80000041417808 */ /* 0x000fe40002000000 */
[C---:B------:R-:W-:Y:S02]  /*16940*/  ISETP.GT.AND P4, PT, R0.reuse, 0x59, PT ;  /* 0x000000590000780c */ /* 0x040fe40003f84270 */
[----:B------:R-:W-:-:S02]  /*16950*/  ISETP.GT.AND P3, PT, R0, 0x58, PT ;  /* 0x000000580000780c */ /* 0x000fc40003f64270 */
[----:B------:R-:W-:Y:S02]  /*16960*/  FMNMX.FTZ R3, R64, R3, !PT ;  /* 0x0000000340037209 */ /* 0x000fe40007810000 */
[----:B------:R-:W-:Y:S02]  /*16970*/  FSEL R69, R69, -INF , P4 ;  /* 0xff80000045457808 */ /* 0x000fe40002000000 */
[----:B------:R-:W-:Y:S02]  /*16980*/  ISETP.GT.AND P4, PT, R0, 0x61, PT ;  /* 0x000000610000780c */ /* 0x000fe40003f84270 */
[----:B------:R-:W-:Y:S02]  /*16990*/  FSEL R68, R68, -INF , P3 ;  /* 0xff80000044447808 */ /* 0x000fe40001800000 */
[----:B------:R-:W-:Y:S02]  /*169a0*/  FMNMX.FTZ R3, R65, R3, !PT ;  /* 0x0000000341037209 */ /* 0x000fe40007810000 */
[----:B------:R-:W-:-:S02]  /*169b0*/  ISETP.GT.AND P5, PT, R0, 0x69, PT ;  /* 0x000000690000780c */ /* 0x000fc40003fa4270 */
[----:B------:R-:W-:Y:S02]  /*169c0*/  FSEL R73, R73, -INF , P4 ;  /* 0xff80000049497808 */ /* 0x000fe40002000000 */
[C---:B------:R-:W-:Y:S02]  /*169d0*/  ISETP.GT.AND P4, PT, R0.reuse, 0x71, PT ;  /* 0x000000710000780c */ /* 0x040fe40003f84270 */
[----:B------:R-:W-:Y:S02]  /*169e0*/  ISETP.GT.AND P3, PT, R0, 0x60, PT ;  /* 0x000000600000780c */ /* 0x000fe40003f64270 */
[----:B------:R-:W-:Y:S02]  /*169f0*/  FMNMX.FTZ R3, R68, R3, !PT ;  /* 0x0000000344037209 */ /* 0x000fe40007810000 */
[----:B------:R-:W-:Y:S02]  /*16a00*/  FSEL R77, R77, -INF , P5 ;  /* 0xff8000004d4d7808 */ /* 0x000fe40002800000 */
[----:B------:R-:W-:-:S02]  /*16a10*/  ISETP.GT.AND P5, PT, R0, 0x79, PT ;  /* 0x000000790000780c */ /* 0x000fc40003fa4270 */
[----:B------:R-:W-:Y:S02]  /*16a20*/  FSEL R81, R81, -INF , P4 ;  /* 0xff80000051517808 */ /* 0x000fe40002000000 */
[----:B------:R-:W-:Y:S02]  /*16a30*/  FSEL R72, R72, -INF , P3 ;  /* 0xff80000048487808 */ /* 0x000fe40001800000 */
[----:B------:R-:W-:Y:S02]  /*16a40*/  FMNMX.FTZ R3, R69, R3, !PT ;  /* 0x0000000345037209 */ /* 0x000fe40007810000 */
[----:B------:R-:W-:Y:S02]  /*16a50*/  ISETP.GT.AND P4, PT, R9, RZ, PT ;  /* 0x000000ff0900720c */ /* 0x000fe40003f84270 */
[----:B------:R-:W-:Y:S02]  /*16a60*/  FSEL R85, R85, -INF , P5 ;  /* 0xff80000055557808 */ /* 0x000fe40002800000 */
[----:B------:R-:W-:-:S02]  /*16a70*/  ISETP.GT.AND P6, PT, R0, 0x68, PT ;  /* 0x000000680000780c */ /* 0x000fc40003fc4270 */
[----:B------:R-:W-:Y:S02]  /*16a80*/  FMNMX.FTZ R3, R72, R3, !PT ;  /* 0x0000000348037209 */ /* 0x000fe40007810000 */
[----:B------:R-:W-:Y:S02]  /*16a90*/  ISETP.GT.AND P5, PT, R9, 0x1, PT ;  /* 0x000000010900780c */ /* 0x000fe40003fa4270 */
[----:B------:R-:W-:Y:S02]  /*16aa0*/  FSEL R26, R26, -INF , P4 ;  /* 0xff8000001a1a7808 */ /* 0x000fe40002000000 */
[----:B------:R-:W-:Y:S02]  /*16ab0*/  FSEL R76, R76, -INF , P6 ;  /* 0xff8000004c4c7808 */ /* 0x000fe40003000000 */
[----:B------:R-:W-:Y:S02]  /*16ac0*/  FMNMX.FTZ R3, R73, R3, !PT ;  /* 0x0000000349037209 */ /* 0x000fe40007810000 */
[----:B------:R-:W-:-:S02]  /*16ad0*/  ISETP.GT.AND P4, PT, R9, 0x8, PT ;  /* 0x000000080900780c */ /* 0x000fc40003f84270 */
[----:B------:R-:W-:Y:S02]  /*16ae0*/  FSEL R27, R27, -INF , P5 ;  /* 0xff8000001b1b7808 */ /* 0x000fe40002800000 */
[----:B------:R-:W-:Y:S02]  /*16af0*/  FMNMX.FTZ R4, R26, R14, !PT ;  /* 0x0000000e1a047209 */ /* 0x000fe40007810000 */
[----:B------:R-:W-:Y:S02]  /*16b00*/  ISETP.GT.AND P3, PT, R0, 0x70, PT ;  /* 0x000000700000780c */ /* 0x000fe40003f64270 */
[----:B------:R-:W-:Y:S02]  /*16b10*/  FMNMX.FTZ R3, R76, R3, !PT ;  /* 0x000000034c037209 */ /* 0x000fe40007810000 */
[----:B------:R-:W-:Y:S02]  /*16b20*/  ISETP.GT.AND P5, PT, R9, 0x9, PT ;  /* 0x000000090900780c */ /* 0x000fe40003fa4270 */
[----:B------:R-:W-:-:S02]  /*16b30*/  FSEL R30, R30, -INF , P4 ;  /* 0xff8000001e1e7808 */ /* 0x000fc40002000000 */
[----:B------:R-:W-:Y:S02]  /*16b40*/  FMNMX.FTZ R4, R27, R4, !PT ;  /* 0x000000041b047209 */ /* 0x000fe40007810000 */
[----:B------:R-:W-:Y:S02]  /*16b50*/  FSEL R80, R80, -INF , P3 ;  /* 0xff80000050507808 */ /* 0x000fe40001800000 */
[----:B------:R-:W-:Y:S02]  /*16b60*/  FMNMX.FTZ R3, R77, R3, !PT ;  /* 0x000000034d037209 */ /* 0x000fe40007810000 */
[----:B------:R-:W-:Y:S02]  /*16b70*/  ISETP.GT.AND P4, PT, R9, 0x10, PT ;  /* 0x000000100900780c */ /* 0x000fe40003f84270 */
[----:B------:R-:W-:Y:S02]  /*16b80*/  FSEL R31, R31, -INF , P5 ;  /* 0xff8000001f1f7808 */ /* 0x000fe40002800000 */
[----:B------:R-:W-:-:S02]  /*16b90*/  FMNMX.FTZ R4, R30, R4, !PT ;  /* 0x000000041e047209 */ /* 0x000fc40007810000 */
[----:B------:R-:W-:Y:S02]  /*16ba0*/  ISETP.GT.AND P6, PT, R0, 0x78, PT ;  /* 0x000000780000780c */ /* 0x000fe40003fc4270 */
[----:B------:R-:W-:Y:S02]  /*16bb0*/  FMNMX.FTZ R3, R80, R3, !PT ;  /* 0x0000000350037209 */ /* 0x000fe40007810000 */
[----:B------:R-:W-:Y:S02]  /*16bc0*/  ISETP.GT.AND P5, PT, R9, 0x11, PT ;  /* 0x000000110900780c */ /* 0x000fe40003fa4270 */
[----:B------:R-:W-:Y:S02]  /*16bd0*/  FSEL R34, R34, -INF , P4 ;  /* 0xff80000022227808 */ /* 0x000fe40002000000 */
[----:B------:R-:W-:Y:S02]  /*16be0*/  FMNMX.FTZ R4, R31, R4, !PT ;  /* 0x000000041f047209 */ /* 0x000fe40007810000 */
[----:B------:R-:W-:-:S02]  /*16bf0*/  FSEL R84, R84, -INF , P6 ;  /* 0xff80000054547808 */ /* 0x000fc40003000000 */
[----:B------:R-:W-:Y:S02]  /*16c00*/  FMNMX.FTZ R3, R81, R3, !PT ;  /* 0x0000000351037209 */ /* 0x000fe40007810000 */
[----:B------:R-:W-:Y:S02]  /*16c10*/  ISETP.GT.AND P4, PT, R9, 0x18, PT ;  /* 0x000000180900780c */ /* 0x000fe40003f84270 */
[----:B------:R-:W-:Y:S02]  /*16c20*/  FSEL R35, R35, -INF , P5 ;  /* 0xff80000023237808 */ /* 0x000fe40002800000 */
[----:B------:R-:W-:Y:S02]  /*16c30*/  FMNMX.FTZ R4, R34, R4, !PT ;  /* 0x0000000422047209 */ /* 0x000fe40007810000 */
[----:B------:R-:W-:Y:S02]  /*16c40*/  FMNMX.FTZ R3, R84, R3, !PT ;  /* 0x0000000354037209 */ /* 0x000fe40007810000 */
[----:B------:R-:W-:-:S02]  /*16c50*/  ISETP.GT.AND P5, PT, R9, 0x19, PT ;  /* 0x000000190900780c */ /* 0x000fc40003fa4270 */
[----:B------:R-:W-:Y:S02]  /*16c60*/  FSEL R38, R38, -INF , P4 ;  /* 0xff80000026267808 */ /* 0x000fe40002000000 */
[----:B------:R-:W-:Y:S02]  /*16c70*/  FMNMX.FTZ R4, R35, R4, !PT ;  /* 0x0000000423047209 */ /* 0x000fe40007810000 */
[----:B------:R-:W-:Y:S02]  /*16c80*/  FMNMX.FTZ R3, R85, R3, !PT ;  /* 0x0000000355037209 */ /* 0x000fe40007810000 */
[----:B------:R-:W-:Y:S02]  /*16c90*/  ISETP.GT.AND P4, PT, R9, 0x20, PT ;  /* 0x000000200900780c */ /* 0x000fe40003f84270 */
[----:B------:R-:W-:Y:S01]  /*16ca0*/  FSEL R39, R39, -INF , P5 ;  /* 0xff80000027277808 */ /* 0x000fe20002800000 */
[----:B------:R-:W0:Y:S01]  /*16cb0*/  SHFL.BFLY PT, R0, R3, 0x2, 0x1f ;  /* 0x0c401f0003007f89 */ /* 0x000e2200000e0000 */
        /* <DEDUP_REMOVED lines=29> */
[----:B0-----:R-:W-:Y:S01]  /*16e90*/  FMNMX.FTZ R3, R3, R0, !PT ;  /* 0x0000000003037209 */ /* 0x001fe20007810000 */
[----:B------:R-:W-:Y:S01]  /*16ea0*/  IMAD.U32 R0, RZ, RZ, UR59 ;  /* 0x0000003bff007e24 */ /* 0x000fe2000f8e00ff */
        /* <DEDUP_REMOVED lines=48> */
[----:B------:R-:W-:Y:S02]  /*171b0*/  FSEL R87, R87, -INF , P5 ;  /* 0xff80000057577808 */ /* 0x000fe40002800000 */
[----:B------:R-:W-:-:S04]  /*171c0*/  FMNMX.FTZ R4, R86, R4, !PT ;  /* 0x0000000456047209 */ /* 0x000fc80007810000 */
[----:B------:R-:W-:Y:S01]  /*171d0*/  FMNMX.FTZ R4, R87, R4, !PT ;  /* 0x0000000457047209 */ /* 0x000fe20007810000 */
[----:B------:R-:W-:Y:S02]  /*171e0*/  WARPGROUP.DEPBAR.LE gsb0, 0x0 ;  /* 0x00008000000079c5 */ /* 0x000fe40000010000 */
[----:B------:R-:W-:Y:S02]  /*171f0*/  WARPGROUP.ARRIVE ;  /* 0x00000000000079c5 */ /* 0x000fe40000000000 */
[----:B------:R-:W0:Y:S04]  /*17200*/  SHFL.BFLY PT, R9, R4, 0x2, 0x1f ;  /* 0x0c401f0004097f89 */ /* 0x000e2800000e0000 */
[----:B------:R-:W-:Y:S01]  /*17210*/  HGMMA.64x128x16.F32.BF16 R88, R168, gdesc[UR4].tnspB, R88, gsb0 ;  /* 0x41e00004a8587df0 */ /* 0x000fe20008001858 */
[----:B------:R-:W-:Y:S01]  /*17220*/  R2UR UR6, R10 ;  /* 0x000000000a0672ca */ /* 0x000fe200000e0000 */
[----:B------:R-:W-:Y:S01]  /*17230*/  VIADD R10, R8, 0x280 ;  /* 0x00000280080a7836 */ /* 0x000fe20000000000 */
[----:B------:R-:W-:Y:S01]  /*17240*/  R2UR UR7, R11 ;  /* 0x000000000b0772ca */ /* 0x000fe200000e0000 */
[----:B------:R-:W-:Y:S01]  /*17250*/  IMAD.MOV.U32 R11, RZ, RZ, 0x40000040 ;  /* 0x40000040ff0b7424 */ /* 0x000fe200078e00ff */
[----:B0-----:R-:W-:-:S05]  /*17260*/  FMNMX.FTZ R4, R4, R9, !PT ;  /* 0x0000000904047209 */ /* 0x001fca0007810000 */
[----:B------:R-:W0:Y:S02]  /*17270*/  SHFL.BFLY PT, R9, R4, 0x1, 0x1f ;  /* 0x0c201f0004097f89 */ /* 0x000e2400000e0000 */
[----:B0-----:R-:W-:-:S04]  /*17280*/  FMNMX.FTZ R4, R4, R9, !PT ;  /* 0x0000000904047209 */ /* 0x001fc80007810000 */
[----:B------:R-:W-:Y:S01]  /*17290*/  FSETP.NEU.FTZ.AND P4, PT, R4, -INF , PT ;  /* 0xff8000000400780b */ /* 0x000fe20003f9d000 */
[----:B------:R-:W-:Y:S02]  /*172a0*/  WARPGROUP.DEPBAR.LE gsb0, 0x0 ;  /* 0x00008000000079c5 */ /* 0x000fe40000010000 */
[----:B------:R-:W-:-:S06]  /*172b0*/  WARPGROUP.ARRIVE ;  /* 0x00000000000079c5 */ /* 0x000fcc0000000000 */
[----:B------:R-:W-:Y:S01]  /*172c0*/  HGMMA.64x128x16.F32.BF16 R88, R164, gdesc[UR4].tnspB, R88, gsb0 ;  /* 0x41e00004a4587df0 */ /* 0x000fe20008001858 */
[----:B------:R-:W-:Y:S02]  /*172d0*/  R2UR UR6, R10 ;  /* 0x000000000a0672ca */ /* 0x000fe400000e0000 */
[----:B------:R-:W-:Y:S01]  /*172e0*/  R2UR UR7, R11 ;  /* 0x000000000b0772ca */ /* 0x000fe200000e0000 */
[----:B------:R-:W-:Y:S02]  /*172f0*/  WARPGROUP.DEPBAR.LE gsb0, 0x0 ;  /* 0x00008000000079c5 */ /* 0x000fe40000010000 */
[----:B------:R-:W-:Y:S01]  /*17300*/  WARPGROUP.ARRIVE ;  /* 0x00000000000079c5 */ /* 0x000fe20000000000 */
[----:B------:R-:W0:Y:S09]  /*17310*/  SHFL.BFLY PT, R164, R3, 0x1, 0x1f ;  /* 0x0c201f0003a47f89 */ /* 0x000e3200000e0000 */
[----:B------:R-:W-:Y:S01]  /*17320*/  HGMMA.64x128x16.F32.BF16 R88, R160, gdesc[UR4].tnspB, R88, gsb0 ;  /* 0x41e00004a0587df0 */ /* 0x000fe20008001858 */
[----:B0-----:R-:W-:-:S04]  /*17330*/  FMNMX.FTZ R3, R3, R164, !PT ;  /* 0x000000a403037209 */ /* 0x001fc80007810000 */
[C---:B------:R-:W-:Y:S01]  /*17340*/  FSETP.NEU.FTZ.AND P3, PT, R3.reuse, -INF , PT ;  /* 0xff8000000300780b */ /* 0x040fe20003f7d000 */
[----:B------:R-:W-:-:S03]  /*17350*/  FMUL.FTZ R11, R3, R0 ;  /* 0x00000000030b7220 */ /* 0x000fc60000410000 */
[----:B------:R-:W-:Y:S02]  /*17360*/  FSEL R9, R3, RZ, P3 ;  /* 0x000000ff03097208 */ /* 0x000fe40001800000 */
[----:B------:R-:W-:Y:S02]  /*17370*/  FSEL R11, R11, RZ, P3 ;  /* 0x000000ff0b0b7208 */ /* 0x000fe40001800000 */
[C---:B------:R-:W-:Y:S01]  /*17380*/  ISETP.GT.AND P3, PT, R12.reuse, R15, PT ;  /* 0x0000000f0c00720c */ /* 0x040fe20003f64270 */
[----:B------:R-:W-:Y:S01]  /*17390*/  FADD.FTZ R9, -R9, R13 ;  /* 0x0000000d09097221 */ /* 0x000fe20000010100 */
[----:B------:R-:W-:Y:S02]  /*173a0*/  VIADD R12, R12, 0xffffffff ;  /* 0xffffffff0c0c7836 */ /* 0x000fe40000000000 */
[-CC-:B------:R-:W-:Y:S01]  /*173b0*/  FFMA.FTZ R10, R25, R0.reuse, -R11.reuse ;  /* 0x00000000190a7223 */ /* 0x180fe2000001080b */
[-CC-:B------:R-:W-:Y:S01]  /*173c0*/  FFMA.FTZ R176, R32, R0.reuse, -R11.reuse ;  /* 0x0000000020b07223 */ /* 0x180fe2000001080b */
[----:B------:R-:W-:Y:S01]  /*173d0*/  FFMA.FTZ R25, R33, R0, -R11 ;  /* 0x0000000021197223 */ /* 0x000fe2000001080b */
[----:B------:R-:W-:-:S02]  /*173e0*/  VIADD R32, R8, 0x300 ;  /* 0x0000030008207836 */ /* 0x000fc40000000000 */
[-CC-:B------:R-:W-:Y:S01]  /*173f0*/  FFMA.FTZ R168, R48, R0.reuse, -R11.reuse ;  /* 0x0000000030a87223 */ /* 0x180fe2000001080b */
[----:B------:R-:W-:Y:S02]  /*17400*/  IMAD.MOV.U32 R33, RZ, RZ, 0x40000040 ;  /* 0x40000040ff217424 */ /* 0x000fe400078e00ff */
[-CC-:B------:R-:W-:Y:S01]  /*17410*/  FFMA.FTZ R48, R65, R0.reuse, -R11.reuse ;  /* 0x0000000041307223 */ /* 0x180fe2000001080b */
[-C--:B------:R-:W-:Y:S01]  /*17420*/  FMUL.FTZ R65, R4, R0.reuse ;  /* 0x0000000004417220 */ /* 0x080fe20000410000 */
[----:B------:R-:W-:Y:S01]  /*17430*/  R2UR UR6, R32 ;  /* 0x00000000200672ca */ /* 0x000fe200000e0000 */
[-CC-:B------:R-:W-:Y:S01]  /*17440*/  FFMA.FTZ R180, R24, R0.reuse, -R11.reuse ;  /* 0x0000000018b47223 */ /* 0x180fe2000001080b */
[----:B------:R-:W-:Y:S01]  /*17450*/  R2UR UR7, R33 ;  /* 0x00000000210772ca */ /* 0x000fe200000e0000 */
[-C--:B------:R-:W-:Y:S01]  /*17460*/  FMUL.FTZ R9, R9, R0.reuse ;  /* 0x0000000009097220 */ /* 0x080fe20000410000 */
[----:B------:R-:W-:Y:S01]  /*17470*/  FSEL R65, R65, RZ, P4 ;  /* 0x000000ff41417208 */ /* 0x000fe20002000000 */
[-CC-:B------:R-:W-:Y:S01]  /*17480*/  FFMA.FTZ R182, R28, R0.reuse, -R11.reuse ;  /* 0x000000001cb67223 */ /* 0x180fe2000001080b */
[----:B------:R-:W-:Y:S01]  /*17490*/  MUFU.EX2 R10, R10 ;  /* 0x0000000a000a7308 */ /* 0x000fe20000000800 */
[-CC-:B------:R-:W-:Y:S01]  /*174a0*/  FFMA.FTZ R24, R29, R0.reuse, -R11.reuse ;  /* 0x000000001d187223 */ /* 0x180fe2000001080b */
[-C--:B------:R-:W-:Y:S01]  /*174b0*/  FFMA.FTZ R178, R36, R0.reuse, -R11 ;  /* 0x0000000024b27223 */ /* 0x080fe2000001080b */
[-CC-:B------:R-:W-:Y:S01]  /*174c0*/  FFMA.FTZ R181, R26, R0.reuse, -R65.reuse ;  /* 0x000000001ab57223 */ /* 0x180fe20000010841 */
[----:B------:R-:W-:Y:S01]  /*174d0*/  FSEL R26, R4, RZ, P4 ;  /* 0x000000ff041a7208 */ /* 0x000fe20002000000 */
[----:B------:R-:W-:Y:S01]  /*174e0*/  FFMA.FTZ R32, R27, R0, -R65 ;  /* 0x000000001b207223 */ /* 0x000fe20000010841 */
[----:B------:R-:W-:-:S02]  /*174f0*/  IMAD.MOV.U32 R27, RZ, RZ, 0x40000040 ;  /* 0x40000040ff1b7424 */ /* 0x000fc400078e00ff */
[-CC-:B------:R-:W-:Y:S01]  /*17500*/  FFMA.FTZ R183, R30, R0.reuse, -R65.reuse ;  /* 0x000000001eb77223 */ /* 0x180fe20000010841 */
[----:B------:R-:W-:Y:S01]  /*17510*/  MUFU.EX2 R180, R180 ;  /* 0x000000b400b47308 */ /* 0x000fe20000000800 */
[----:B------:R-:W-:Y:S01]  /*17520*/  FADD.FTZ R14, -R26, R14 ;  /* 0x0000000e1a0e7221 */ /* 0x000fe20000010100 */
[----:B------:R-:W-:Y:S02]  /*17530*/  VIADD R26, R8, 0x380 ;  /* 0x00000380081a7836 */ /* 0x000fe40000000000 */
[-CC-:B------:R-:W-:Y:S01]  /*17540*/  FFMA.FTZ R177, R34, R0.reuse, -R65.reuse ;  /* 0x0000000022b17223 */ /* 0x180fe20000010841 */
[-CC-:B------:R-:W-:Y:S01]  /*17550*/  FFMA.FTZ R30, R35, R0.reuse, -R65.reuse ;  /* 0x00000000231e7223 */ /* 0x180fe20000010841 */
[-C--:B------:R-:W-:Y:S01]  /*17560*/  FMUL.FTZ R14, R14, R0.reuse ;  /* 0x000000000e0e7220 */ /* 0x080fe20000410000 */
[-C--:B------:R-:W-:Y:S01]  /*17570*/  FFMA.FTZ R179, R38, R0.reuse, -R65 ;  /* 0x0000000026b37223 */ /* 0x080fe20000010841 */
[-C--:B------:R-:W-:Y:S01]  /*17580*/  FFMA.FTZ R28, R37, R0.reuse, -R11 ;  /* 0x00000000251c7223 */ /* 0x080fe2000001080b */
[----:B------:R-:W-:Y:S01]  /*17590*/  MUFU.EX2 R181, R181 ;  /* 0x000000b500b57308 */ /* 0x000fe20000000800 */
[-C--:B------:R-:W-:Y:S01]  /*175a0*/  FFMA.FTZ R33, R39, R0.reuse, -R65 ;  /* 0x0000000027217223 */ /* 0x080fe20000010841 */
[-C--:B------:R-:W-:Y:S01]  /*175b0*/  FFMA.FTZ R172, R40, R0.reuse, -R11 ;  /* 0x0000000028ac7223 */ /* 0x080fe2000001080b */
[-C--:B------:R-:W-:Y:S01]  /*175c0*/  FFMA.FTZ R173, R42, R0.reuse, -R65 ;  /* 0x000000002aad7223 */ /* 0x080fe20000010841 */
[-C--:B------:R-:W-:Y:S01]  /*175d0*/  FFMA.FTZ R29, R41, R0.reuse, -R11 ;  /* 0x00000000291d7223 */ /* 0x080fe2000001080b */
[-C--:B------:R-:W-:Y:S01]  /*175e0*/  FFMA.FTZ R35, R43, R0.reuse, -R65 ;  /* 0x000000002b237223 */ /* 0x080fe20000010841 */
[-C--:B------:R-:W-:Y:S01]  /*175f0*/  FFMA.FTZ R174, R44, R0.reuse, -R11 ;  /* 0x000000002cae7223 */ /* 0x080fe2000001080b */
[-C--:B------:R-:W-:Y:S01]  /*17600*/  FFMA.FTZ R175, R46, R0.reuse, -R65 ;  /* 0x000000002eaf7223 */ /* 0x080fe20000010841 */
[----:B------:R-:W0:Y:S01]  /*17610*/  MUFU.EX2 R9, R9 ;  /* 0x0000000900097308 */ /* 0x000e220000000800 */
[-C--:B------:R-:W-:Y:S01]  /*17620*/  FFMA.FTZ R36, R45, R0.reuse, -R11 ;  /* 0x000000002d247223 */ /* 0x080fe2000001080b */
[-C--:B------:R-:W-:Y:S01]  /*17630*/  FFMA.FTZ R169, R50, R0.reuse, -R65 ;  /* 0x0000000032a97223 */ /* 0x080fe20000010841 */
[-C--:B------:R-:W-:Y:S01]  /*17640*/  FFMA.FTZ R37, R49, R0.reuse, -R11 ;  /* 0x0000000031257223 */ /* 0x080fe2000001080b */
[-C--:B------:R-:W-:Y:S01]  /*17650*/  FFMA.FTZ R34, R51, R0.reuse, -R65 ;  /* 0x0000000033227223 */ /* 0x080fe20000010841 */
[-C--:B------:R-:W-:Y:S01]  /*17660*/  FFMA.FTZ R170, R52, R0.reuse, -R11 ;  /* 0x0000000034aa7223 */ /* 0x080fe2000001080b */
[-C--:B------:R-:W-:Y:S01]  /*17670*/  FFMA.FTZ R171, R54, R0.reuse, -R65 ;  /* 0x0000000036ab7223 */ /* 0x080fe20000010841 */
[-C--:B------:R-:W-:Y:S01]  /*17680*/  FFMA.FTZ R40, R53, R0.reuse, -R11 ;  /* 0x0000000035287223 */ /* 0x080fe2000001080b */
[----:B------:R1:W2:Y:S01]  /*17690*/  MUFU.EX2 R8, R14 ;  /* 0x0000000e00087308 */ /* 0x0002a20000000800 */
[-C--:B------:R-:W-:Y:S01]  /*176a0*/  FFMA.FTZ R55, R55, R0.reuse, -R65 ;  /* 0x0000000037377223 */ /* 0x080fe20000010841 */
[-C--:B------:R-:W-:Y:S01]  /*176b0*/  FFMA.FTZ R164, R56, R0.reuse, -R11 ;  /* 0x0000000038a47223 */ /* 0x080fe2000001080b */
[-C--:B------:R-:W-:Y:S01]  /*176c0*/  FFMA.FTZ R165, R58, R0.reuse, -R65 ;  /* 0x000000003aa57223 */ /* 0x080fe20000010841 */
[-CC-:B------:R-:W-:Y:S01]  /*176d0*/  FFMA.FTZ R41, R57, R0.reuse, -R11.reuse ;  /* 0x0000000039297223 */ /* 0x180fe2000001080b */
[-C--:B------:R-:W-:Y:S01]  /*176e0*/  FFMA.FTZ R166, R60, R0.reuse, -R11 ;  /* 0x000000003ca67223 */ /* 0x080fe2000001080b */
[-C--:B------:R-:W-:Y:S01]  /*176f0*/  FFMA.FTZ R167, R62, R0.reuse, -R65 ;  /* 0x000000003ea77223 */ /* 0x080fe20000010841 */
[----:B------:R-:W-:Y:S01]  /*17700*/  FFMA.FTZ R45, R61, R0, -R11 ;  /* 0x000000003d2d7223 */ /* 0x000fe2000001080b */
[----:B------:R-:W3:Y:S01]  /*17710*/  MUFU.EX2 R32, R32 ;  /* 0x0000002000207308 */ /* 0x000ee20000000800 */
[----:B0-----:R-:W-:Y:S01]  /*17720*/  FFMA.FTZ R6, R9, R6, R180 ;  /* 0x0000000609067223 */ /* 0x001fe200000100b4 */
[-CC-:B-1----:R-:W-:Y:S01]  /*17730*/  FFMA.FTZ R14, R59, R0.reuse, -R65.reuse ;  /* 0x000000003b0e7223 */ /* 0x182fe20000010841 */
[-C--:B------:R-:W-:Y:S01]  /*17740*/  FFMA.FTZ R63, R63, R0.reuse, -R65 ;  /* 0x000000003f3f7223 */ /* 0x080fe20000010841 */
[-CC-:B------:R-:W-:Y:S01]  /*17750*/  FFMA.FTZ R49, R69, R0.reuse, -R11.reuse ;  /* 0x0000000045317223 */ /* 0x180fe2000001080b */
[----:B------:R-:W-:Y:S01]  /*17760*/  FADD.FTZ R6, R10, R6 ;  /* 0x000000060a067221 */ /* 0x000fe20000010000 */
[-CC-:B------:R-:W-:Y:S01]  /*17770*/  FFMA.FTZ R44, R72, R0.reuse, -R11.reuse ;  /* 0x00000000482c7223 */ /* 0x180fe2000001080b */
[-C--:B------:R-:W-:Y:S01]  /*17780*/  FFMA.FTZ R52, R73, R0.reuse, -R11 ;  /* 0x0000000049347223 */ /* 0x080fe2000001080b */
[----:B------:R-:W0:Y:S01]  /*17790*/  MUFU.EX2 R182, R182 ;  /* 0x000000b600b67308 */ /* 0x000e220000000800 */
[----:B--2---:R-:W-:Y:S01]  /*177a0*/  FFMA.FTZ R5, R8, R5, R181 ;  /* 0x0000000508057223 */ /* 0x004fe200000100b5 */
[-C--:B------:R-:W-:Y:S01]  /*177b0*/  FFMA.FTZ R75, R75, R0.reuse, -R65 ;  /* 0x000000004b4b7223 */ /* 0x080fe20000010841 */
[-C--:B------:R-:W-:Y:S01]  /*177c0*/  FFMA.FTZ R53, R76, R0.reuse, -R11 ;  /* 0x000000004c357223 */ /* 0x080fe2000001080b */
[----:B------:R-:W-:Y:S01]  /*177d0*/  FFMA.FTZ R78, R78, R0, -R65 ;  /* 0x000000004e4e7223 */ /* 0x000fe20000010841 */
[----:B------:R-:W-:Y:S01]  /*177e0*/  F2FP.BF16.F32.PACK_AB R180, R10, R180 ;  /* 0x000000b40ab4723e */ /* 0x000fe200000010ff */
[-C--:B------:R-:W-:Y:S01]  /*177f0*/  FFMA.FTZ R56, R77, R0.reuse, -R11 ;  /* 0x000000004d387223 */ /* 0x080fe2000001080b */
[-C--:B------:R-:W-:Y:S01]  /*17800*/  FFMA.FTZ R79, R79, R0.reuse, -R65 ;  /* 0x000000004f4f7223 */ /* 0x080fe20000010841 */
[----:B------:R-:W-:Y:S01]  /*17810*/  MUFU.EX2 R183, R183 ;  /* 0x000000b700b77308 */ /* 0x000fe20000000800 */
[----:B---3--:R-:W-:Y:S01]  /*17820*/  FADD.FTZ R5, R32, R5 ;  /* 0x0000000520057221 */ /* 0x008fe20000010000 */
[-C--:B------:R-:W-:Y:S01]  /*17830*/  FFMA.FTZ R57, R80, R0.reuse, -R11 ;  /* 0x0000000050397223 */ /* 0x080fe2000001080b */
[-C--:B------:R-:W-:Y:S01]  /*17840*/  FFMA.FTZ R82, R82, R0.reuse, -R65 ;  /* 0x0000000052527223 */ /* 0x080fe20000010841 */
[-C--:B------:R-:W-:Y:S01]  /*17850*/  FFMA.FTZ R60, R81, R0.reuse, -R11 ;  /* 0x00000000513c7223 */ /* 0x080fe2000001080b */
[-C--:B------:R-:W-:Y:S01]  /*17860*/  FFMA.FTZ R83, R83, R0.reuse, -R65 ;  /* 0x0000000053537223 */ /* 0x080fe20000010841 */
[-C--:B------:R-:W-:Y:S01]  /*17870*/  FFMA.FTZ R61, R84, R0.reuse, -R11 ;  /* 0x00000000543d7223 */ /* 0x080fe2000001080b */
[----:B------:R-:W-:Y:S01]  /*17880*/  FFMA.FTZ R86, R86, R0, -R65 ;  /* 0x0000000056567223 */ /* 0x000fe20000010841 */
[----:B------:R-:W1:Y:S01]  /*17890*/  MUFU.EX2 R24, R24 ;  /* 0x0000001800187308 */ /* 0x000e620000000800 */
[----:B0-----:R-:W-:Y:S01]  /*178a0*/  FADD.FTZ R6, R182, R6 ;  /* 0x00000006b6067221 */ /* 0x001fe20000010000 */
[----:B------:R-:W-:-:S06]  /*178b0*/  F2FP.BF16.F32.PACK_AB R181, R32, R181 ;  /* 0x000000b520b5723e */ /* 0x000fcc00000010ff */
[----:B------:R-:W-:Y:S08]  /*178c0*/  MUFU.EX2 R176, R176 ;  /* 0x000000b000b07308 */ /* 0x000ff00000000800 */
[----:B------:R-:W-:Y:S01]  /*178d0*/  MUFU.EX2 R177, R177 ;  /* 0x000000b100b17308 */ /* 0x000fe20000000800 */
[C---:B-1----:R-:W-:Y:S01]  /*178e0*/  FADD.FTZ R6, R24.reuse, R6 ;  /* 0x0000000618067221 */ /* 0x042fe20000010000 */
[----:B------:R-:W-:-:S06]  /*178f0*/  F2FP.BF16.F32.PACK_AB R182, R24, R182 ;  /* 0x000000b618b6723e */ /* 0x000fcc00000010ff */
[----:B------:R-:W-:Y:S01]  /*17900*/  MUFU.EX2 R25, R25 ;  /* 0x0000001900197308 */ /* 0x000fe20000000800 */
[----:B------:R-:W-:Y:S02]  /*17910*/  WARPGROUP.DEPBAR.LE gsb0, 0x0 ;  /* 0x00008000000079c5 */ /* 0x000fe40000010000 */
[----:B------:R-:W-:Y:S01]  /*17920*/  WARPGROUP.ARRIVE ;  /* 0x00000000000079c5 */ /* 0x000fe20000000000 */
[-C--:B------:R-:W-:Y:S01]  /*17930*/  FFMA.FTZ R160, R64, R0.reuse, -R11 ;  /* 0x0000000040a07223 */ /* 0x080fe2000001080b */
[----:B------:R-:W-:-:S03]  /*17940*/  FFMA.FTZ R64, R31, R0, -R65 ;  /* 0x000000001f407223 */ /* 0x000fc60000010841 */
[----:B------:R-:W-:Y:S01]  /*17950*/  MUFU.EX2 R30, R30 ;  /* 0x0000001e001e7308 */ /* 0x000fe20000000800 */
[-CC-:B------:R-:W-:Y:S01]  /*17960*/  FFMA.FTZ R31, R47, R0.reuse, -R65.reuse ;  /* 0x000000002f1f7223 */ /* 0x180fe20000010841 */
[-C--:B------:R-:W-:Y:S01]  /*17970*/  FFMA.FTZ R161, R66, R0.reuse, -R65 ;  /* 0x0000000042a17223 */ /* 0x080fe20000010841 */
[----:B------:R-:W-:Y:S01]  /*17980*/  HGMMA.64x128x16.F32.BF16 R88, R156, gdesc[UR4].tnspB, R88, gsb0 ;  /* 0x41e000049c587df0 */ /* 0x000fe20008001858 */
[----:B------:R-:W-:Y:S01]  /*17990*/  R2UR UR6, R26 ;  /* 0x000000001a0672ca */ /* 0x000fe200000e0000 */
[-C--:B------:R-:W-:Y:S01]  /*179a0*/  FFMA.FTZ R162, R68, R0.reuse, -R11 ;  /* 0x0000000044a27223 */ /* 0x080fe2000001080b */
[----:B------:R-:W-:Y:S01]  /*179b0*/  R2UR UR7, R27 ;  /* 0x000000001b0772ca */ /* 0x000fe200000e0000 */
[-C--:B------:R-:W-:Y:S01]  /*179c0*/  FFMA.FTZ R163, R70, R0.reuse, -R65 ;  /* 0x0000000046a37223 */ /* 0x080fe20000010841 */
[----:B------:R-:W0:Y:S01]  /*179d0*/  MUFU.EX2 R64, R64 ;  /* 0x0000004000407308 */ /* 0x000e220000000800 */
[----:B------:R-:W-:-:S07]  /*179e0*/  FFMA.FTZ R11, R85, R0, -R11 ;  /* 0x00000000550b7223 */ /* 0x000fce000001080b */
[----:B------:R-:W-:Y:S08]  /*179f0*/  MUFU.EX2 R178, R178 ;  /* 0x000000b200b27308 */ /* 0x000ff00000000800 */
[----:B------:R-:W1:Y:S08]  /*17a00*/  MUFU.EX2 R179, R179 ;  /* 0x000000b300b37308 */ /* 0x000e700000000800 */
[----:B------:R-:W-:Y:S08]  /*17a10*/  MUFU.EX2 R28, R28 ;  /* 0x0000001c001c7308 */ /* 0x000ff00000000800 */
[----:B------:R-:W2:Y:S08]  /*17a20*/  MUFU.EX2 R33, R33 ;  /* 0x0000002100217308 */ /* 0x000eb00000000800 */
[----:B------:R-:W-:Y:S08]  /*17a30*/  MUFU.EX2 R172, R172 ;  /* 0x000000ac00ac7308 */ /* 0x000ff00000000800 */
[----:B------:R-:W3:Y:S08]  /*17a40*/  MUFU.EX2 R173, R173 ;  /* 0x000000ad00ad7308 */ /* 0x000ef00000000800 */
[----:B------:R-:W-:Y:S08]  /*17a50*/  MUFU.EX2 R29, R29 ;  /* 0x0000001d001d7308 */ /* 0x000ff00000000800 */
[----:B------:R-:W4:Y:S08]  /*17a60*/  MUFU.EX2 R35, R35 ;  /* 0x0000002300237308 */ /* 0x000f300000000800 */
[----:B------:R-:W-:Y:S08]  /*17a70*/  MUFU.EX2 R174, R174 ;  /* 0x000000ae00ae7308 */ /* 0x000ff00000000800 */
[----:B------:R-:W5:Y:S08]  /*17a80*/  MUFU.EX2 R175, R175 ;  /* 0x000000af00af7308 */ /* 0x000f700000000800 */
[----:B------:R-:W-:Y:S08]  /*17a90*/  MUFU.EX2 R36, R36 ;  /* 0x0000002400247308 */ /* 0x000ff00000000800 */
[----:B------:R-:W5:Y:S08]  /*17aa0*/  MUFU.EX2 R31, R31 ;  /* 0x0000001f001f7308 */ /* 0x000f700000000800 */
[----:B------:R-:W-:Y:S08]  /*17ab0*/  MUFU.EX2 R168, R168 ;  /* 0x000000a800a87308 */ /* 0x000ff00000000800 */
[----:B------:R-:W5:Y:S08]  /*17ac0*/  MUFU.EX2 R169, R169 ;  /* 0x000000a900a97308 */ /* 0x000f700000000800 */
[----:B------:R-:W-:Y:S08]  /*17ad0*/  MUFU.EX2 R37, R37 ;  /* 0x0000002500257308 */ /* 0x000ff00000000800 */
[----:B------:R-:W5:Y:S08]  /*17ae0*/  MUFU.EX2 R34, R34 ;  /* 0x0000002200227308 */ /* 0x000f700000000800 */
[----:B------:R-:W-:Y:S01]  /*17af0*/  MUFU.EX2 R170, R170 ;  /* 0x000000aa00aa7308 */ /* 0x000fe20000000800 */
[----:B------:R-:W-:-:S02]  /*17b00*/  WARPGROUP.DEPBAR.LE gsb0, 0x0 ;  /* 0x00008000000079c5 */ /* 0x000fc40000010000 */
[----:B------:R-:W-:Y:S01]  /*17b10*/  WARPGROUP.ARRIVE ;  /* 0x00000000000079c5 */ /* 0x000fe20000000000 */
[----:B------:R-:W-:-:S04]  /*17b20*/  FFMA.FTZ R157, R74, R0, -R65 ;  /* 0x000000004a9d7223 */ /* 0x000fc80000010841 */
[----:B------:R-:W5:Y:S01]  /*17b30*/  MUFU.EX2 R171, R171 ;  /* 0x000000ab00ab7308 */ /* 0x000f620000000800 */
[----:B------:R-:W-:Y:S07]  /*17b40*/  HGMMA.64x128x16.F32.BF16 R88, R152, gdesc[UR4].tnspB, R88, gsb0 ;  /* 0x41e0000498587df0 */ /* 0x000fee0008001858 */
        /* <DEDUP_REMOVED lines=20> */
[----:B0-----:R-:W-:Y:S01]  /*17c90*/  FADD.FTZ R20, R183, R5 ;  /* 0x00000005b7147221 */ /* 0x001fe20000010000 */
[----:B------:R0:W-:Y:S06]  /*17ca0*/  @!P1 SYNCS.ARRIVE.TRANS64.RED.A1T0 RZ, [R21+URZ], RZ ;  /* 0x000000ff15ff99a7 */ /* 0x0001ec000810043f */
[----:B------:R-:W5:Y:S01]  /*17cb0*/  MUFU.EX2 R5, R63 ;  /* 0x0000003f00057308 */ /* 0x000f620000000800 */
[C---:B------:R-:W-:Y:S01]  /*17cc0*/  F2FP.BF16.F32.PACK_AB R183, R64.reuse, R183 ;  /* 0x000000b740b7723e */ /* 0x040fe200000010ff */
[----:B------:R-:W-:-:S04]  /*17cd0*/  FADD.FTZ R20, R64, R20 ;  /* 0x0000001440147221 */ /* 0x000fc80000010000 */
[----:B------:R-:W-:Y:S01]  /*17ce0*/  FADD.FTZ R20, R177, R20 ;  /* 0x00000014b1147221 */ /* 0x000fe20000010000 */
[----:B0-----:R-:W-:Y:S01]  /*17cf0*/  FADD.FTZ R21, R176, R6 ;  /* 0x00000006b0157221 */ /* 0x001fe20000010000 */
[----:B------:R-:W-:Y:S01]  /*17d00*/  FFMA.FTZ R6, R67, R0, -R65 ;  /* 0x0000000043067223 */ /* 0x000fe20000010841 */
[C---:B------:R-:W-:Y:S01]  /*17d10*/  F2FP.BF16.F32.PACK_AB R176, R25.reuse, R176 ;  /* 0x000000b019b0723e */ /* 0x040fe200000010ff */
[----:B------:R-:W-:Y:S01]  /*17d20*/  FADD.FTZ R26, R30, R20 ;  /* 0x000000141e1a7221 */ /* 0x000fe20000010000 */
[----:B------:R-:W-:Y:S01]  /*17d30*/  FADD.FTZ R21, R25, R21 ;  /* 0x0000001519157221 */ /* 0x000fe20000010000 */
[-C--:B------:R-:W-:Y:S01]  /*17d40*/  FFMA.FTZ R20, R71, R0.reuse, -R65 ;  /* 0x0000000047147223 */ /* 0x080fe20000010841 */
[----:B------:R-:W-:Y:S01]  /*17d50*/  MUFU.EX2 R75, R75 ;  /* 0x0000004b004b7308 */ /* 0x000fe20000000800 */
[----:B-1----:R-:W-:Y:S01]  /*17d60*/  FADD.FTZ R26, R179, R26 ;  /* 0x0000001ab31a7221 */ /* 0x002fe20000010000 */
[----:B------:R-:W-:Y:S01]  /*17d70*/  FADD.FTZ R21, R178, R21 ;  /* 0x00000015b2157221 */ /* 0x000fe20000010000 */
[----:B------:R-:W-:Y:S01]  /*17d80*/  FFMA.FTZ R65, R87, R0, -R65 ;  /* 0x0000000057417223 */ /* 0x000fe20000010841 */
[----:B------:R-:W-:Y:S01]  /*17d90*/  F2FP.BF16.F32.PACK_AB R177, R30, R177 ;  /* 0x000000b11eb1723e */ /* 0x000fe200000010ff */
[----:B--2---:R-:W-:Y:S01]  /*17da0*/  FADD.FTZ R26, R33, R26 ;  /* 0x0000001a211a7221 */ /* 0x004fe20000010000 */
[C---:B------:R-:W-:Y:S01]  /*17db0*/  FADD.FTZ R21, R28.reuse, R21 ;  /* 0x000000151c157221 */ /* 0x040fe20000010000 */
[----:B------:R-:W-:Y:S01]  /*17dc0*/  F2FP.BF16.F32.PACK_AB R178, R28, R178 ;  /* 0x000000b21cb2723e */ /* 0x000fe200000010ff */
[----:B------:R-:W0:Y:S01]  /*17dd0*/  MUFU.EX2 R6, R6 ;  /* 0x0000000600067308 */ /* 0x000e220000000800 */
[----:B---3--:R-:W-:Y:S01]  /*17de0*/  FADD.FTZ R26, R173, R26 ;  /* 0x0000001aad1a7221 */ /* 0x008fe20000010000 */
[----:B------:R-:W-:Y:S01]  /*17df0*/  FADD.FTZ R21, R172, R21 ;  /* 0x00000015ac157221 */ /* 0x000fe20000010000 */
[----:B------:R-:W-:-:S02]  /*17e00*/  F2FP.BF16.F32.PACK_AB R179, R33, R179 ;  /* 0x000000b321b3723e */ /* 0x000fc400000010ff */
[----:B----4-:R-:W-:Y:S01]  /*17e10*/  FADD.FTZ R26, R35, R26 ;  /* 0x0000001a231a7221 */ /* 0x010fe20000010000 */
[C---:B------:R-:W-:Y:S01]  /*17e20*/  FADD.FTZ R21, R29.reuse, R21 ;  /* 0x000000151d157221 */ /* 0x040fe20000010000 */
[----:B------:R-:W-:Y:S01]  /*17e30*/  F2FP.BF16.F32.PACK_AB R172, R29, R172 ;  /* 0x000000ac1dac723e */ /* 0x000fe200000010ff */
[----:B------:R-:W1:Y:S01]  /*17e40*/  MUFU.EX2 R20, R20 ;  /* 0x0000001400147308 */ /* 0x000e620000000800 */
[----:B-----5:R-:W-:Y:S01]  /*17e50*/  FADD.FTZ R26, R175, R26 ;  /* 0x0000001aaf1a7221 */ /* 0x020fe20000010000 */
[----:B------:R-:W-:Y:S01]  /*17e60*/  FADD.FTZ R21, R174, R21 ;  /* 0x00000015ae157221 */ /* 0x000fe20000010000 */
[----:B------:R-:W-:Y:S02]  /*17e70*/  F2FP.BF16.F32.PACK_AB R173, R35, R173 ;  /* 0x000000ad23ad723e */ /* 0x000fe400000010ff */
[----:B------:R-:W-:Y:S01]  /*17e80*/  FADD.FTZ R26, R31, R26 ;  /* 0x0000001a1f1a7221 */ /* 0x000fe20000010000 */
[C---:B------:R-:W-:Y:S01]  /*17e90*/  FADD.FTZ R21, R36.reuse, R21 ;  /* 0x0000001524157221 */ /* 0x040fe20000010000 */
[----:B------:R-:W-:Y:S01]  /*17ea0*/  F2FP.BF16.F32.PACK_AB R174, R36, R174 ;  /* 0x000000ae24ae723e */ /* 0x000fe200000010ff */
[----:B------:R-:W-:Y:S01]  /*17eb0*/  MUFU.EX2 R53, R53 ;  /* 0x0000003500357308 */ /* 0x000fe20000000800 */
[----:B------:R-:W-:Y:S01]  /*17ec0*/  FADD.FTZ R26, R169, R26 ;  /* 0x0000001aa91a7221 */ /* 0x000fe20000010000 */
[----:B------:R-:W-:Y:S01]  /*17ed0*/  FADD.FTZ R21, R168, R21 ;  /* 0x00000015a8157221 */ /* 0x000fe20000010000 */
[----:B------:R-:W-:-:S02]  /*17ee0*/  F2FP.BF16.F32.PACK_AB R175, R31, R175 ;  /* 0x000000af1faf723e */ /* 0x000fc400000010ff */
[----:B------:R-:W-:Y:S01]  /*17ef0*/  FADD.FTZ R26, R34, R26 ;  /* 0x0000001a221a7221 */ /* 0x000fe20000010000 */
[C---:B------:R-:W-:Y:S01]  /*17f00*/  FADD.FTZ R21, R37.reuse, R21 ;  /* 0x0000001525157221 */ /* 0x040fe20000010000 */
[----:B------:R-:W-:Y:S01]  /*17f10*/  F2FP.BF16.F32.PACK_AB R168, R37, R168 ;  /* 0x000000a825a8723e */ /* 0x000fe200000010ff */
[----:B------:R-:W2:Y:S01]  /*17f20*/  MUFU.EX2 R78, R78 ;  /* 0x0000004e004e7308 */ /* 0x000ea20000000800 */
[----:B------:R-:W-:Y:S01]  /*17f30*/  FADD.FTZ R26, R171, R26 ;  /* 0x0000001aab1a7221 */ /* 0x000fe20000010000 */
[----:B------:R-:W-:Y:S01]  /*17f40*/  FADD.FTZ R21, R170, R21 ;  /* 0x00000015aa157221 */ /* 0x000fe20000010000 */
[C---:B------:R-:W-:Y:S02]  /*17f50*/  F2FP.BF16.F32.PACK_AB R171, R13.reuse, R171 ;  /* 0x000000ab0dab723e */ /* 0x040fe400000010ff */
[----:B------:R-:W-:Y:S01]  /*17f60*/  FADD.FTZ R26, R13, R26 ;  /* 0x0000001a0d1a7221 */ /* 0x000fe20000010000 */
[----:B------:R-:W-:Y:S01]  /*17f70*/  FADD.FTZ R21, R40, R21 ;  /* 0x0000001528157221 */ /* 0x000fe20000010000 */
[----:B------:R-:W-:Y:S01]  /*17f80*/  F2FP.BF16.F32.PACK_AB R169, R34, R169 ;  /* 0x000000a922a9723e */ /* 0x000fe200000010ff */
[----:B------:R-:W-:Y:S01]  /*17f90*/  MUFU.EX2 R56, R56 ;  /* 0x0000003800387308 */ /* 0x000fe20000000800 */
[----:B------:R-:W-:Y:S01]  /*17fa0*/  FADD.FTZ R26, R165, R26 ;  /* 0x0000001aa51a7221 */ /* 0x000fe20000010000 */
[----:B------:R-:W-:Y:S01]  /*17fb0*/  FADD.FTZ R21, R164, R21 ;  /* 0x00000015a4157221 */ /* 0x000fe20000010000 */
[----:B------:R-:W-:-:S02]  /*17fc0*/  F2FP.BF16.F32.PACK_AB R165, R14, R165 ;  /* 0x000000a50ea5723e */ /* 0x000fc400000010ff */
[----:B------:R-:W-:Y:S01]  /*17fd0*/  FADD.FTZ R26, R14, R26 ;  /* 0x0000001a0e1a7221 */ /* 0x000fe20000010000 */
[----:B------:R-:W-:Y:S01]  /*17fe0*/  FADD.FTZ R21, R41, R21 ;  /* 0x0000001529157221 */ /* 0x000fe20000010000 */
[----:B------:R-:W-:Y:S01]  /*17ff0*/  F2FP.BF16.F32.PACK_AB R170, R40, R170 ;  /* 0x000000aa28aa723e */ /* 0x000fe200000010ff */
[----:B------:R-:W3:Y:S01]  /*18000*/  MUFU.EX2 R79, R79 ;  /* 0x0000004f004f7308 */ /* 0x000ee20000000800 */
        /* <DEDUP_REMOVED lines=9> */
[----:B0-----:R-:W-:-:S02]  /*180a0*/  F2FP.BF16.F32.PACK_AB R161, R6, R161 ;  /* 0x000000a106a1723e */ /* 0x001fc400000010ff */
[----:B------:R-:W-:Y:S01]  /*180b0*/  FADD.FTZ R10, R6, R25 ;  /* 0x00000019060a7221 */ /* 0x000fe20000010000 */
[----:B------:R-:W-:Y:S01]  /*180c0*/  FADD.FTZ R21, R48, R21 ;  /* 0x0000001530157221 */ /* 0x000fe20000010000 */
[----:B------:R-:W-:Y:S01]  /*180d0*/  F2FP.BF16.F32.PACK_AB R166, R45, R166 ;  /* 0x000000a62da6723e */ /* 0x000fe200000010ff */
[----:B------:R-:W0:Y:S01]  /*180e0*/  MUFU.EX2 R82, R82 ;  /* 0x0000005200527308 */ /* 0x000e220000000800 */
[----:B------:R-:W-:Y:S01]  /*180f0*/  FADD.FTZ R13, R163, R10 ;  /* 0x0000000aa30d7221 */ /* 0x000fe20000010000 */
[----:B------:R-:W-:Y:S01]  /*18100*/  FADD.FTZ R24, R162, R21 ;  /* 0x00000015a2187221 */ /* 0x000fe20000010000 */
[----:B------:R-:W-:Y:S02]  /*18110*/  F2FP.BF16.F32.PACK_AB R160, R48, R160 ;  /* 0x000000a030a0723e */ /* 0x000fe400000010ff */
[----:B-1----:R-:W-:Y:S01]  /*18120*/  FADD.FTZ R10, R20, R13 ;  /* 0x0000000d140a7221 */ /* 0x002fe20000010000 */
[C---:B------:R-:W-:Y:S01]  /*18130*/  FADD.FTZ R21, R49.reuse, R24 ;  /* 0x0000001831157221 */ /* 0x040fe20000010000 */
[----:B------:R-:W-:Y:S01]  /*18140*/  F2FP.BF16.F32.PACK_AB R162, R49, R162 ;  /* 0x000000a231a2723e */ /* 0x000fe200000010ff */
[----:B------:R-:W1:Y:S01]  /*18150*/  MUFU.EX2 R60, R60 ;  /* 0x0000003c003c7308 */ /* 0x000e620000000800 */
[----:B------:R-:W-:Y:S01]  /*18160*/  FADD.FTZ R10, R157, R10 ;  /* 0x0000000a9d0a7221 */ /* 0x000fe20000010000 */
[----:B------:R-:W-:Y:S01]  /*18170*/  FADD.FTZ R21, R44, R21 ;  /* 0x000000152c157221 */ /* 0x000fe20000010000 */
[----:B------:R-:W-:-:S02]  /*18180*/  F2FP.BF16.F32.PACK_AB R163, R20, R163 ;  /* 0x000000a314a3723e */ /* 0x000fc400000010ff */
[----:B------:R-:W-:Y:S01]  /*18190*/  FADD.FTZ R5, R75, R10 ;  /* 0x0000000a4b057221 */ /* 0x000fe20000010000 */
[C---:B------:R-:W-:Y:S01]  /*181a0*/  FADD.FTZ R14, R52.reuse, R21 ;  /* 0x00000015340e7221 */ /* 0x040fe20000010000 */
[----:B------:R-:W-:Y:S01]  /*181b0*/  F2FP.BF16.F32.PACK_AB R156, R52, R44 ;  /* 0x0000002c349c723e */ /* 0x000fe200000010ff */
[----:B------:R-:W4:Y:S01]  /*181c0*/  MUFU.EX2 R83, R83 ;  /* 0x0000005300537308 */ /* 0x000f220000000800 */
[----:B--2---:R-:W-:Y:S01]  /*181d0*/  FADD.FTZ R6, R78, R5 ;  /* 0x000000054e067221 */ /* 0x004fe20000010000 */
[----:B------:R-:W-:Y:S01]  /*181e0*/  FADD.FTZ R13, R53, R14 ;  /* 0x0000000e350d7221 */ /* 0x000fe20000010000 */
[----:B------:R-:W-:Y:S02]  /*181f0*/  F2FP.BF16.F32.PACK_AB R157, R75, R157 ;  /* 0x0000009d4b9d723e */ /* 0x000fe400000010ff */
[----:B---3--:R-:W-:Y:S01]  /*18200*/  FADD.FTZ R5, R79, R6 ;  /* 0x000000064f057221 */ /* 0x008fe20000010000 */
[C---:B------:R-:W-:Y:S01]  /*18210*/  FADD.FTZ R10, R56.reuse, R13 ;  /* 0x0000000d380a7221 */ /* 0x040fe20000010000 */
[----:B------:R-:W-:Y:S01]  /*18220*/  F2FP.BF16.F32.PACK_AB R158, R56, R53 ;  /* 0x00000035389e723e */ /* 0x000fe200000010ff */
[----:B------:R-:W2:Y:S01]  /*18230*/  MUFU.EX2 R61, R61 ;  /* 0x0000003d003d7308 */ /* 0x000ea20000000800 */
[----:B0-----:R-:W-:Y:S01]  /*18240*/  FADD.FTZ R6, R82, R5 ;  /* 0x0000000552067221 */ /* 0x001fe20000010000 */
[----:B------:R-:W-:Y:S01]  /*18250*/  FADD.FTZ R13, R57, R10 ;  /* 0x0000000a390d7221 */ /* 0x000fe20000010000 */
[----:B------:R-:W-:-:S02]  /*18260*/  F2FP.BF16.F32.PACK_AB R159, R79, R78 ;  /* 0x0000004e4f9f723e */ /* 0x000fc400000010ff */
[C---:B-1----:R-:W-:Y:S01]  /*18270*/  F2FP.BF16.F32.PACK_AB R152, R60.reuse, R57 ;  /* 0x000000393c98723e */ /* 0x042fe200000010ff */
[----:B------:R-:W-:Y:S01]  /*18280*/  FADD.FTZ R10, R60, R13 ;  /* 0x0000000d3c0a7221 */ /* 0x000fe20000010000 */
[----:B------:R-:W-:Y:S01]  /*18290*/  IMAD.MOV.U32 R13, RZ, RZ, R3 ;  /* 0x000000ffff0d7224 */ /* 0x000fe200078e0003 */
[----:B------:R-:W0:Y:S01]  /*182a0*/  MUFU.EX2 R86, R86 ;  /* 0x0000005600567308 */ /* 0x000e220000000800 */
[C---:B----4-:R-:W-:Y:S01]  /*182b0*/  FADD.FTZ R5, R83.reuse, R6 ;  /* 0x0000000653057221 */ /* 0x050fe20000010000 */
[----:B------:R-:W-:-:S06]  /*182c0*/  F2FP.BF16.F32.PACK_AB R153, R83, R82 ;  /* 0x000000525399723e */ /* 0x000fcc00000010ff */
[----:B------:R-:W1:Y:S01]  /*182d0*/  MUFU.EX2 R11, R11 ;  /* 0x0000000b000b7308 */ /* 0x000e620000000800 */
[----:B--2---:R-:W-:-:S07]  /*182e0*/  FADD.FTZ R10, R61, R10 ;  /* 0x0000000a3d0a7221 */ /* 0x004fce0000010000 */
[----:B------:R-:W2:Y:S01]  /*182f0*/  MUFU.EX2 R65, R65 ;  /* 0x0000004100417308 */ /* 0x000ea20000000800 */
[----:B0-----:R-:W-:Y:S01]  /*18300*/  FADD.FTZ R14, R86, R5 ;  /* 0x00000005560e7221 */ /* 0x001fe20000010000 */
[C---:B-1----:R-:W-:Y:S01]  /*18310*/  FADD.FTZ R6, R11.reuse, R10 ;  /* 0x0000000a0b067221 */ /* 0x042fe20000010000 */
[----:B------:R-:W-:Y:S01]  /*18320*/  F2FP.BF16.F32.PACK_AB R154, R11, R61 ;  /* 0x0000003d0b9a723e */ /* 0x000fe200000010ff */
[----:B------:R-:W-:Y:S02]  /*18330*/  IMAD.MOV.U32 R11, RZ, RZ, R187 ;  /* 0x000000ffff0b7224 */ /* 0x000fe400078e00bb */
[----:B------:R-:W-:Y:S02]  /*18340*/  IMAD.MOV.U32 R10, RZ, RZ, R184 ;  /* 0x000000ffff0a7224 */ /* 0x000fe400078e00b8 */
[C---:B--2---:R-:W-:Y:S01]  /*18350*/  FADD.FTZ R5, R65.reuse, R14 ;  /* 0x0000000e41057221 */ /* 0x044fe20000010000 */
[----:B------:R-:W-:Y:S01]  /*18360*/  F2FP.BF16.F32.PACK_AB R155, R65, R86 ;  /* 0x00000056419b723e */ /* 0x000fe200000010ff */
[----:B------:R-:W-:Y:S01]  /*18370*/  IMAD.MOV.U32 R14, RZ, RZ, R4 ;  /* 0x000000ffff0e7224 */ /* 0x000fe200078e0004 */
[----:B------:R-:W-:Y:S06]  /*18380*/  @P3 BRA `(.L_x_2674) ;  /* 0xffffffd000a03947 */ /* 0x000fec000383ffff */
[----:B------:R-:W-:Y:S05]  /*18390*/  BSYNC B1 ;  /* 0x0000000000017941 */ /* 0x000fea0003800000 */
.L_x_2663:
[----:B------:R-:W-:Y:S05]  /*183a0*/  BSYNC B0 ;  /* 0x0000000000007941 */ /* 0x000fea0003800000 */
.L_x_2662:
[----:B------:R-:W-:Y:S01]  /*183b0*/  ISETP.GE.AND P2, PT, R12, R199, PT ;  /* 0x000000c70c00720c */ /* 0x000fe20003f46270 */
[----:B------:R-:W-:-:S12]  /*183c0*/  BSSY B0, `(.L_x_2675) ;  /* 0x000024d000007945 */ /* 0x000fd80003800000 */
[----:B------:R-:W-:Y:S05]  /*183d0*/  @!P2 BRA `(.L_x_2676) ;  /* 0x00000024002ca947 */ /* 0x000fea0003800000 */
[----:B------:R-:W-:Y:S02]  /*183e0*/  IMAD.MOV.U32 R14, RZ, RZ, R4 ;  /* 0x000000ffff0e7224 */ /* 0x000fe400078e0004 */
[----:B------:R-:W-:Y:S02]  /*183f0*/  IMAD.MOV.U32 R13, RZ, RZ, R3 ;  /* 0x000000ffff0d7224 */ /* 0x000fe400078e0003 */
[----:B------:R-:W-:Y:S02]  /*18400*/  IMAD.MOV.U32 R11, RZ, RZ, R187 ;  /* 0x000000ffff0b7224 */ /* 0x000fe400078e00bb */
[----:B------:R-:W-:-:S07]  /*18410*/  IMAD.MOV.U32 R10, RZ, RZ, R184 ;  /* 0x000000ffff0a7224 */ /* 0x000fce00078e00b8 */
.L_x_2687:
        /* <DEDUP_REMOVED lines=8> */
.L_x_2677:
[----:B------:R-:W-:Y:S01]  /*184a0*/  IMAD R3, R184, 0x8, R2 ;  /* 0x00000008b8037824 */ /* 0x000fe200078e0202 */
[----:B------:R-:W-:-:S04]  /*184b0*/  SHF.L.U32 R4, R187, 0x1f, RZ ;  /* 0x0000001fbb047819 */ /* 0x000fc800000006ff */
[----:B------:R0:W1:Y:S01]  /*184c0*/  SYNCS.PHASECHK.TRANS64.TRYWAIT P2, [R3+URZ+0x34830], R4 ;  /* 0x03483004030075a7 */ /* 0x000062000804017f */
[----:B------:R-:W-:Y:S05]  /*184d0*/  @!P0 BRA `(.L_x_2678) ;  /* 0x0000000000048947 */ /* 0x000fea0003800000 */
[----:B------:R-:W-:Y:S01]  /*184e0*/  BPT.TRAP 0x1 ;  /* 0x000000040000795c */ /* 0x000fe20000300000 */
.L_x_2678:
[----:B------:R-:W-:Y:S01]  /*184f0*/  IMAD R0, R184, 0xc00, R7 ;  /* 0x00000c00b8007824 */ /* 0x000fe200078e0207 */
[----:B------:R-:W-:Y:S03]  /*18500*/  BSSY B1, `(.L_x_2679) ;  /* 0x0000006000017945 */ /* 0x000fe60003800000 */
[C---:B------:R-:W-:Y:S02]  /*18510*/  VIADD R26, R0.reuse, 0x2 ;  /* 0x00000002001a7836 */ /* 0x040fe40000000000 */
[----:B------:R-:W-:Y:S01]  /*18520*/  VIADD R15, R0, 0x4 ;  /* 0x00000004000f7836 */ /* 0x000fe20000000000 */
[----:B-1----:R-:W-:Y:S06]  /*18530*/  @P2 BRA `(.L_x_2680) ;  /* 0x0000000000082947 */ /* 0x002fec0003800000 */
[----:B------:R-:W1:Y:S02]  /*18540*/  SYNCS.PHASECHK.TRANS64.TRYWAIT P2, [R3+URZ+0x34830], R4 ;  /* 0x03483004030075a7 */ /* 0x000e64000804017f */
[----:B-1----:R-:W-:Y:S05]  /*18550*/  @!P2 BRA `(.L_x_2681) ;  /* 0x000000f40060a947 */ /* 0x002fea0003800000 */
.L_x_2680:
[----:B------:R-:W-:Y:S05]  /*18560*/  BSYNC B1 ;  /* 0x0000000000017941 */ /* 0x000fea0003800000 */
.L_x_2679:
        /* <DEDUP_REMOVED lines=59> */
[----:B01----:R-:W4:Y:S01]  /*18920*/  LDL.64 R4, [R1+0x18] ;  /* 0x0000180001047983 */ /* 0x003f220000100a00 */
        /* <DEDUP_REMOVED lines=53> */
[----:B0-----:R-:W4:Y:S04]  /*18c80*/  LDL.64 R2, [R1+0x8] ;  /* 0x0000080001027983 */ /* 0x001f280000100a00 */
        /* <DEDUP_REMOVED lines=31> */
[----:B------:R0:W5:Y:S01]  /*18e80*/  LDL.LU R5, [R1+0x90] ;  /* 0x0000900001057983 */ /* 0x0001620000300800 */
        /* <DEDUP_REMOVED lines=27> */
.L_x_2682:
[----:B-----5:R-:W-:Y:S01]  /*19040*/  SHF.L.U32 R0, R11, 0x1f, RZ ;  /* 0x0000001f0b007819 */ /* 0x020fe200000006ff */
[----:B------:R-:W-:-:S04]  /*19050*/  IMAD R15, R10, 0x8, R2 ;  /* 0x000000080a0f7824 */ /* 0x000fc800078e0202 */
[----:B------:R0:W1:Y:S01]  /*19060*/  SYNCS.PHASECHK.TRANS64.TRYWAIT P2, [R15+URZ+0x34850], R0 ;  /* 0x034850000f0075a7 */ /* 0x000062000804017f */
[----:B------:R-:W-:Y:S05]  /*19070*/  @!P0 BRA `(.L_x_2683) ;  /* 0x0000000000048947 */ /* 0x000fea0003800000 */
[----:B------:R-:W-:Y:S01]  /*19080*/  BPT.TRAP 0x1 ;  /* 0x000000040000795c */ /* 0x000fe20000300000 */
.L_x_2683:
[----:B------:R-:W-:Y:S04]  /*19090*/  BSSY B1, `(.L_x_2684) ;  /* 0x0000004000017945 */ /* 0x000fe80003800000 */
[----:B-1----:R-:W-:Y:S05]  /*190a0*/  @P2 BRA `(.L_x_2685) ;  /* 0x0000000000082947 */ /* 0x002fea0003800000 */
[----:B------:R-:W1:Y:S02]  /*190b0*/  SYNCS.PHASECHK.TRANS64.TRYWAIT P2, [R15+URZ+0x34850], R0 ;  /* 0x034850000f0075a7 */ /* 0x000e64000804017f */
[----:B-1----:R-:W-:Y:S05]  /*190c0*/  @!P2 BRA `(.L_x_2686) ;  /* 0x000000e80098a947 */ /* 0x002fea0003800000 */
.L_x_2685:
[----:B------:R-:W-:Y:S05]  /*190d0*/  BSYNC B1 ;  /* 0x0000000000017941 */ /* 0x000fea0003800000 */
.L_x_2684:
[----:B01----:R-:W-:Y:S01]  /*190e0*/  VIADD R0, R2, 0x400 ;  /* 0x0000040002007836 */ /* 0x003fe20000000000 */
[----:B------:R-:W-:Y:S01]  /*190f0*/  WARPGROUP.ARRIVE ;  /* 0x00000000000079c5 */ /* 0x000fe20000000000 */
[----:B------:R-:W-:Y:S01]  /*19100*/  IMAD.MOV.U32 R11, RZ, RZ, 0x40000040 ;  /* 0x40000040ff0b7424 */ /* 0x000fe200078e00ff */
[C---:B------:R-:W-:Y:S01]  /*19110*/  ISETP.GT.AND P2, PT, R12.reuse, R199, PT ;  /* 0x000000c70c00720c */ /* 0x040fe20003f44270 */
[----:B------:R-:W-:Y:S01]  /*19120*/  IMAD.MOV.U32 R9, RZ, RZ, 0x40000040 ;  /* 0x40000040ff097424 */ /* 0x000fe200078e00ff */
[----:B------:R-:W-:Y:S01]  /*19130*/  SHF.R.U32.HI R0, RZ, 0x4, R0 ;  /* 0x00000004ff007819 */ /* 0x000fe20000011600 */
[----:B------:R-:W-:Y:S01]  /*19140*/  @!P1 VIADD R15, R15, 0x34860 ;  /* 0x000348600f0f9836 */ /* 0x000fe20000000000 */
[----:B------:R-:W-:Y:S01]  /*19150*/  R2UR UR7, R11 ;  /* 0x000000000b0772ca */ /* 0x000fe200000e0000 */
[----:B------:R-:W-:Y:S01]  /*19160*/  VIADD R12, R12, 0xffffffff ;  /* 0xffffffff0c0c7836 */ /* 0x000fe20000000000 */
[----:B------:R-:W-:Y:S02]  /*19170*/  LOP3.LUT R0, R0, 0x3fff, RZ, 0xc0, !PT ;  /* 0x00003fff00007812 */ /* 0x000fe400078ec0ff */
[----:B------:R-:W-:-:S02]  /*19180*/  @!P1 PRMT R15, RZ, 0x654, R15 ;  /* 0x00000654ff0f9816 */ /* 0x000fc4000000000f */
[----:B------:R-:W-:-:S05]  /*19190*/  LOP3.LUT R0, R0, 0x4000000, RZ, 0xfc, !PT ;  /* 0x0400000000007812 */ /* 0x000fca00078efcff */
        /* <DEDUP_REMOVED lines=120> */
[----:B------:R-:W-:Y:S02]  /*19920*/  F2FP.BF16.F32.PACK_AB R180, R13, R180 ;  /* 0x000000b40db4723e */ /* 0x000fe400000010ff */
        /* <DEDUP_REMOVED lines=36> */
[----:B------:R-:W-:Y:S02]  /*19b70*/  FFMA.FTZ R56, R84, R0, -R11 ;  /* 0x0000000054387223 */ /* 0x000fe4000001080b */
[----:B------:R-:W-:Y:S01]  /*19b80*/  HGMMA.64x128x16.F32.BF16 R88, R160, gdesc[UR4].tnspB, R88, gsb0 ;  /* 0x41e00004a0587df0 */ /* 0x000fe20008001858 */
[----:B------:R-:W-:Y:S01]  /*19b90*/  R2UR UR6, R24 ;  /* 0x00000000180672ca */ /* 0x000fe200000e0000 */
[----:B------:R-:W0:Y:S01]  /*19ba0*/  SHFL.BFLY PT, R8, R4, 0x2, 0x1f ;  /* 0x0c401f0004087f89 */ /* 0x000e2200000e0000 */
[----:B------:R-:W-:Y:S01]  /*19bb0*/  R2UR UR7, R25 ;  /* 0x00000000190772ca */ /* 0x000fe200000e0000 */
[----:B------:R-:W-:Y:S08]  /*19bc0*/  MUFU.EX2 R164, R164 ;  /* 0x000000a400a47308 */ /* 0x000ff00000000800 */
        /* <DEDUP_REMOVED lines=38> */
[----:B0-----:R-:W-:-:S07]  /*19e30*/  FFMA.FTZ R5, R8, R5, R181 ;  /* 0x0000000508057223 */ /* 0x001fce00000100b5 */
[----:B------:R-:W-:Y:S01]  /*19e40*/  MUFU.EX2 R26, R26 ;  /* 0x0000001a001a7308 */ /* 0x000fe20000000800 */
[C---:B-1----:R-:W-:Y:S01]  /*19e50*/  FADD.FTZ R5, R24.reuse, R5 ;  /* 0x0000000518057221 */ /* 0x042fe20000010000 */
[----:B------:R-:W-:-:S06]  /*19e60*/  F2FP.BF16.F32.PACK_AB R181, R24, R181 ;  /* 0x000000b518b5723e */ /* 0x000fcc00000010ff */
[----:B------:R-:W-:Y:S08]  /*19e70*/  MUFU.EX2 R177, R177 ;  /* 0x000000b100b17308 */ /* 0x000ff00000000800 */
[----:B------:R-:W-:Y:S08]  /*19e80*/  MUFU.EX2 R27, R27 ;  /* 0x0000001b001b7308 */ /* 0x000ff00000000800 */
[----:B------:R-:W-:Y:S08]  /*19e90*/  MUFU.EX2 R179, R179 ;  /* 0x000000b300b37308 */ /* 0x000ff00000000800 */
[----:B------:R-:W-:Y:S01]  /*19ea0*/  MUFU.EX2 R30, R30 ;  /* 0x0000001e001e7308 */ /* 0x000fe20000000800 */
[----:B------:R-:W-:-:S02]  /*19eb0*/  WARPGROUP.DEPBAR.LE gsb0, 0x0 ;  /* 0x00008000000079c5 */ /* 0x000fc40000010000 */
[----:B------:R-:W-:-:S05]  /*19ec0*/  WARPGROUP.ARRIVE ;  /* 0x00000000000079c5 */ /* 0x000fca0000000000 */
[----:B------:R0:W1:Y:S01]  /*19ed0*/  MUFU.EX2 R163, R29 ;  /* 0x0000001d00a37308 */ /* 0x0000620000000800 */
[-CC-:B------:R-:W-:Y:S01]  /*19ee0*/  FFMA.FTZ R161, R37, R0.reuse, -R11.reuse ;  /* 0x0000000025a17223 */ /* 0x180fe2000001080b */
[-CC-:B------:R-:W-:Y:S01]  /*19ef0*/  FFMA.FTZ R37, R41, R0.reuse, -R11.reuse ;  /* 0x0000000029257223 */ /* 0x180fe2000001080b */
[-CC-:B------:R-:W-:Y:S01]  /*19f00*/  FFMA.FTZ R160, R64, R0.reuse, -R11.reuse ;  /* 0x0000000040a07223 */ /* 0x180fe2000001080b */
[-CC-:B------:R-:W-:Y:S01]  /*19f10*/  FFMA.FTZ R41, R65, R0.reuse, -R11.reuse ;  /* 0x0000000041297223 */ /* 0x180fe2000001080b */
[----:B------:R-:W-:Y:S01]  /*19f20*/  HGMMA.64x128x16.F32.BF16 R88, R156, gdesc[UR4].tnspB, R88, gsb0 ;  /* 0x41e000049c587df0 */ /* 0x000fe20008001858 */
[-CC-:B------:R-:W-:Y:S01]  /*19f30*/  FFMA.FTZ R162, R68, R0.reuse, -R11.reuse ;  /* 0x0000000044a27223 */ /* 0x180fe2000001080b */
[----:B------:R-:W-:Y:S01]  /*19f40*/  R2UR UR6, R10 ;  /* 0x000000000a0672ca */ /* 0x000fe200000e0000 */
[----:B------:R-:W-:Y:S02]  /*19f50*/  @!P1 IMAD R10, R20, 0x8, R2 ;  /* 0x00000008140a9824 */ /* 0x000fe400078e0202 */
[-CC-:B0-----:R-:W-:Y:S01]  /*19f60*/  FFMA.FTZ R29, R45, R0.reuse, -R11.reuse ;  /* 0x000000002d1d7223 */ /* 0x181fe2000001080b */
[-CC-:B------:R-:W-:Y:S01]  /*19f70*/  FFMA.FTZ R45, R49, R0.reuse, -R11.reuse ;  /* 0x00000000312d7223 */ /* 0x180fe2000001080b */
[-CC-:B------:R-:W-:Y:S01]  /*19f80*/  FFMA.FTZ R49, R77, R0.reuse, -R11.reuse ;  /* 0x000000004d317223 */ /* 0x180fe2000001080b */
[----:B------:R-:W-:Y:S01]  /*19f90*/  FFMA.FTZ R11, R85, R0, -R11 ;  /* 0x00000000550b7223 */ /* 0x000fe2000001080b */
[----:B------:R-:W-:Y:S01]  /*19fa0*/  @!P1 VIADD R10, R10, 0x34840 ;  /* 0x000348400a0a9836 */ /* 0x000fe20000000000 */
[----:B------:R-:W0:Y:S01]  /*19fb0*/  MUFU.EX2 R161, R161 ;  /* 0x000000a100a17308 */ /* 0x000e220000000800 */
[C---:B-1----:R-:W-:Y:S01]  /*19fc0*/  FADD.FTZ R6, R163.reuse, R6 ;  /* 0x00000006a3067221 */ /* 0x042fe20000010000 */
[----:B------:R-:W-:-:S03]  /*19fd0*/  F2FP.BF16.F32.PACK_AB R182, R163, R182 ;  /* 0x000000b6a3b6723e */ /* 0x000fc600000010ff */
[----:B------:R-:W-:-:S03]  /*19fe0*/  FADD.FTZ R20, R176, R6 ;  /* 0x00000006b0147221 */ /* 0x000fc60000010000 */
[----:B------:R1:W-:Y:S01]  /*19ff0*/  MUFU.EX2 R14, R11 ;  /* 0x0000000b000e7308 */ /* 0x0003e20000000800 */
[----:B------:R-:W-:Y:S01]  /*1a000*/  FFMA.FTZ R6, R66, R0, -R25 ;  /* 0x0000000042067223 */ /* 0x000fe20000010819 */
[C---:B------:R-:W-:Y:S01]  /*1a010*/  F2FP.BF16.F32.PACK_AB R176, R28.reuse, R176 ;  /* 0x000000b01cb0723e */ /* 0x040fe200000010ff */
[----:B------:R-:W-:-:S04]  /*1a020*/  FADD.FTZ R20, R28, R20 ;  /* 0x000000141c147221 */ /* 0x000fc80000010000 */
[----:B------:R-:W-:Y:S01]  /*1a030*/  FADD.FTZ R42, R178, R20 ;  /* 0x00000014b22a7221 */ /* 0x000fe20000010000 */
[----:B------:R-:W-:Y:S01]  /*1a040*/  MUFU.EX2 R173, R173 ;  /* 0x000000ad00ad7308 */ /* 0x000fe20000000800 */
[----:B-1----:R-:W-:Y:S02]  /*1a050*/  IMAD.MOV.U32 R11, RZ, RZ, 0x40000040 ;  /* 0x40000040ff0b7424 */ /* 0x002fe400078e00ff */
[----:B------:R-:W-:Y:S01]  /*1a060*/  FFMA.FTZ R20, R71, R0, -R25 ;  /* 0x0000000047147223 */ /* 0x000fe20000010819 */
[C---:B0-----:R-:W-:Y:S01]  /*1a070*/  FADD.FTZ R42, R161.reuse, R42 ;  /* 0x0000002aa12a7221 */ /* 0x041fe20000010000 */
[----:B------:R-:W-:Y:S02]  /*1a080*/  F2FP.BF16.F32.PACK_AB R178, R161, R178 ;  /* 0x000000b2a1b2723e */ /* 0x000fe400000010ff */
[----:B------:R-:W-:Y:S01]  /*1a090*/  R2UR UR7, R11 ;  /* 0x000000000b0772ca */ /* 0x000fe200000e0000 */
[----:B------:R-:W-:Y:S01]  /*1a0a0*/  FADD.FTZ R42, R172, R42 ;  /* 0x0000002aac2a7221 */ /* 0x000fe20000010000 */
[----:B------:R-:W-:Y:S01]  /*1a0b0*/  @!P1 PRMT R11, RZ, 0x654, R10 ;  /* 0x00000654ff0b9816 */ /* 0x000fe2000000000a */
[----:B------:R-:W0:Y:S08]  /*1a0c0*/  MUFU.EX2 R37, R37 ;  /* 0x0000002500257308 */ /* 0x000e300000000800 */
[----:B------:R-:W-:Y:S08]  /*1a0d0*/  MUFU.EX2 R31, R31 ;  /* 0x0000001f001f7308 */ /* 0x000ff00000000800 */
[----:B------:R-:W-:Y:S01]  /*1a0e0*/  MUFU.EX2 R175, R175 ;  /* 0x000000af00af7308 */ /* 0x000fe20000000800 */
[C---:B0-----:R-:W-:Y:S01]  /*1a0f0*/  FADD.FTZ R42, R37.reuse, R42 ;  /* 0x0000002a252a7221 */ /* 0x041fe20000010000 */
[----:B------:R-:W-:-:S03]  /*1a100*/  F2FP.BF16.F32.PACK_AB R172, R37, R172 ;  /* 0x000000ac25ac723e */ /* 0x000fc600000010ff */
[----:B------:R-:W-:-:S03]  /*1a110*/  FADD.FTZ R42, R174, R42 ;  /* 0x0000002aae2a7221 */ /* 0x000fc60000010000 */
        /* <DEDUP_REMOVED lines=11> */
[----:B------:R-:W-:Y:S01]  /*1a1d0*/  FADD.FTZ R42, R170, R42 ;  /* 0x0000002aaa2a7221 */ /* 0x000fe20000010000 */
[C---:B------:R-:W-:Y:S02]  /*1a1e0*/  F2FP.BF16.F32.PACK_AB R170, R40.reuse, R170 ;  /* 0x000000aa28aa723e */ /* 0x040fe400000010ff */
[----:B------:R-:W-:Y:S01]  /*1a1f0*/  MUFU.EX2 R38, R38 ;  /* 0x0000002600267308 */ /* 0x000fe20000000800 */
[----:B------:R-:W-:-:S04]  /*1a200*/  FADD.FTZ R42, R40, R42 ;  /* 0x0000002a282a7221 */ /* 0x000fc80000010000 */
[----:B------:R-:W-:Y:S01]  /*1a210*/  FADD.FTZ R42, R164, R42 ;  /* 0x0000002aa42a7221 */ /* 0x000fe20000010000 */
[C---:B------:R-:W-:Y:S02]  /*1a220*/  F2FP.BF16.F32.PACK_AB R164, R32.reuse, R164 ;  /* 0x000000a420a4723e */ /* 0x040fe400000010ff */
[----:B------:R-:W-:Y:S01]  /*1a230*/  MUFU.EX2 R165, R165 ;  /* 0x000000a500a57308 */ /* 0x000fe20000000800 */
[----:B------:R-:W-:-:S04]  /*1a240*/  FADD.FTZ R42, R32, R42 ;  /* 0x0000002a202a7221 */ /* 0x000fc80000010000 */
[----:B------:R-:W-:Y:S01]  /*1a250*/  FADD.FTZ R42, R166, R42 ;  /* 0x0000002aa62a7221 */ /* 0x000fe20000010000 */
[C---:B------:R-:W-:Y:S02]  /*1a260*/  F2FP.BF16.F32.PACK_AB R166, R44.reuse, R166 ;  /* 0x000000a62ca6723e */ /* 0x040fe400000010ff */
[----:B------:R-:W-:Y:S01]  /*1a270*/  MUFU.EX2 R10, R59 ;  /* 0x0000003b000a7308 */ /* 0x000fe20000000800 */
[----:B------:R-:W-:-:S07]  /*1a280*/  FADD.FTZ R13, R44, R42 ;  /* 0x0000002a2c0d7221 */ /* 0x000fce0000010000 */
[----:B------:R-:W-:Y:S08]  /*1a290*/  MUFU.EX2 R167, R167 ;  /* 0x000000a700a77308 */ /* 0x000ff00000000800 */
[----:B------:R-:W-:Y:S01]  /*1a2a0*/  MUFU.EX2 R160, R160 ;  /* 0x000000a000a07308 */ /* 0x000fe20000000800 */
[----:B------:R-:W-:Y:S02]  /*1a2b0*/  WARPGROUP.DEPBAR.LE gsb0, 0x0 ;  /* 0x00008000000079c5 */ /* 0x000fe40000010000 */
[----:B------:R-:W-:Y:S01]  /*1a2c0*/  WARPGROUP.ARRIVE ;  /* 0x00000000000079c5 */ /* 0x000fe20000000000 */
[----:B------:R-:W-:-:S04]  /*1a2d0*/  FFMA.FTZ R157, R74, R0, -R25 ;  /* 0x000000004a9d7223 */ /* 0x000fc80000010819 */
[----:B------:R-:W-:Y:S01]  /*1a2e0*/  MUFU.EX2 R6, R6 ;  /* 0x0000000600067308 */ /* 0x000fe20000000800 */
[----:B------:R-:W-:Y:S01]  /*1a2f0*/  F2FP.BF16.F32.PACK_AB R156, R36, R21 ;  /* 0x00000015249c723e */ /* 0x000fe200000010ff */
[----:B------:R-:W-:Y:S06]  /*1a300*/  HGMMA.64x128x16.F32.BF16 R88, R152, gdesc[UR4].tnspB, R88, gsb0 ;  /* 0x41e0000498587df0 */ /* 0x000fec0008001858 */
[----:B------:R-:W-:Y:S08]  /*1a310*/  MUFU.EX2 R41, R41 ;  /* 0x0000002900297308 */ /* 0x000ff00000000800 */
[----:B------:R-:W-:Y:S08]  /*1a320*/  MUFU.EX2 R162, R162 ;  /* 0x000000a200a27308 */ /* 0x000ff00000000800 */
[----:B------:R-:W-:Y:S08]  /*1a330*/  MUFU.EX2 R20, R20 ;  /* 0x0000001400147308 */ /* 0x000ff00000000800 */
[----:B------:R-:W-:Y:S08]  /*1a340*/  MUFU.EX2 R157, R157 ;  /* 0x0000009d009d7308 */ /* 0x000ff00000000800 */
[----:B------:R-:W-:Y:S08]  /*1a350*/  MUFU.EX2 R75, R75 ;  /* 0x0000004b004b7308 */ /* 0x000ff00000000800 */
[----:B------:R-:W-:Y:S08]  /*1a360*/  MUFU.EX2 R78, R78 ;  /* 0x0000004e004e7308 */ /* 0x000ff00000000800 */
[----:B------:R-:W0:Y:S08]  /*1a370*/  MUFU.EX2 R49, R49 ;  /* 0x0000003100317308 */ /* 0x000e300000000800 */
[----:B------:R-:W1:Y:S08]  /*1a380*/  MUFU.EX2 R79, R79 ;  /* 0x0000004f004f7308 */ /* 0x000e700000000800 */
[----:B------:R-:W-:Y:S01]  /*1a390*/  MUFU.EX2 R82, R82 ;  /* 0x0000005200527308 */ /* 0x000fe20000000800 */
[----:B0-----:R-:W-:-:S07]  /*1a3a0*/  F2FP.BF16.F32.PACK_AB R158, R49, R48 ;  /* 0x00000030319e723e */ /* 0x001fce00000010ff */
[----:B------:R-:W0:Y:S01]  /*1a3b0*/  MUFU.EX2 R83, R83 ;  /* 0x0000005300537308 */ /* 0x000e220000000800 */
[----:B-1----:R-:W-:-:S07]  /*1a3c0*/  F2FP.BF16.F32.PACK_AB R159, R79, R78 ;  /* 0x0000004e4f9f723e */ /* 0x002fce00000010ff */
[----:B------:R-:W-:Y:S01]  /*1a3d0*/  MUFU.EX2 R86, R86 ;  /* 0x0000005600567308 */ /* 0x000fe20000000800 */
[----:B------:R-:W-:Y:S02]  /*1a3e0*/  WARPGROUP.DEPBAR.LE gsb0, 0x0 ;  /* 0x00008000000079c5 */ /* 0x000fe40000010000 */
[----:B------:R1:W-:Y:S01]  /*1a3f0*/  @!P1 SYNCS.ARRIVE.TRANS64.RED.A1T0 RZ, [R11+URZ], RZ ;  /* 0x000000ff0bff99a7 */ /* 0x0003e2000810043f */
[----:B------:R-:W-:Y:S02]  /*1a400*/  F2FP.BF16.F32.PACK_AB R154, R14, R56 ;  /* 0x000000380e9a723e */ /* 0x000fe400000010ff */
[----:B------:R-:W-:Y:S02]  /*1a410*/  F2FP.BF16.F32.PACK_AB R152, R53, R52 ;  /* 0x000000343598723e */ /* 0x000fe400000010ff */
[----:B0-----:R-:W-:Y:S01]  /*1a420*/  F2FP.BF16.F32.PACK_AB R153, R83, R82 ;  /* 0x000000525399723e */ /* 0x001fe200000010ff */
[----:B-1----:R-:W-:Y:S01]  /*1a430*/  FADD.FTZ R11, R183, R5 ;  /* 0x00000005b70b7221 */ /* 0x002fe20000010000 */
[----:B------:R0:W-:Y:S01]  /*1a440*/  @!P1 SYNCS.ARRIVE.TRANS64.RED.A1T0 RZ, [R15+URZ], RZ ;  /* 0x000000ff0fff99a7 */ /* 0x0001e2000810043f */
[----:B------:R-:W-:Y:S01]  /*1a450*/  MUFU.EX2 R5, R63 ;  /* 0x0000003f00057308 */ /* 0x000fe20000000800 */
[C---:B------:R-:W-:Y:S01]  /*1a460*/  F2FP.BF16.F32.PACK_AB R183, R26.reuse, R183 ;  /* 0x000000b71ab7723e */ /* 0x040fe200000010ff */
[----:B0-----:R-:W-:Y:S01]  /*1a470*/  FADD.FTZ R15, R26, R11 ;  /* 0x0000000b1a0f7221 */ /* 0x001fe20000010000 */
[----:B------:R-:W-:-:S03]  /*1a480*/  FFMA.FTZ R11, R67, R0, -R25 ;  /* 0x00000000430b7223 */ /* 0x000fc60000010819 */
[----:B------:R-:W-:Y:S01]  /*1a490*/  FADD.FTZ R39, R177, R15 ;  /* 0x0000000fb1277221 */ /* 0x000fe20000010000 */
[-C--:B------:R-:W-:Y:S01]  /*1a4a0*/  FFMA.FTZ R15, R70, R0.reuse, -R25 ;  /* 0x00000000460f7223 */ /* 0x080fe20000010819 */
[C---:B------:R-:W-:Y:S01]  /*1a4b0*/  F2FP.BF16.F32.PACK_AB R177, R27.reuse, R177 ;  /* 0x000000b11bb1723e */ /* 0x040fe200000010ff */
[----:B------:R-:W0:Y:S01]  /*1a4c0*/  MUFU.EX2 R11, R11 ;  /* 0x0000000b000b7308 */ /* 0x000e220000000800 */
[----:B------:R-:W-:Y:S01]  /*1a4d0*/  FADD.FTZ R39, R27, R39 ;  /* 0x000000271b277221 */ /* 0x000fe20000010000 */
[----:B------:R-:W-:-:S03]  /*1a4e0*/  FFMA.FTZ R25, R87, R0, -R25 ;  /* 0x0000000057197223 */ /* 0x000fc60000010819 */
[----:B------:R-:W-:Y:S01]  /*1a4f0*/  FADD.FTZ R39, R179, R39 ;  /* 0x00000027b3277221 */ /* 0x000fe20000010000 */
[C---:B------:R-:W-:Y:S02]  /*1a500*/  F2FP.BF16.F32.PACK_AB R179, R30.reuse, R179 ;  /* 0x000000b31eb3723e */ /* 0x040fe400000010ff */
[----:B------:R-:W1:Y:S01]  /*1a510*/  MUFU.EX2 R15, R15 ;  /* 0x0000000f000f7308 */ /* 0x000e620000000800 */
[----:B------:R-:W-:-:S04]  /*1a520*/  FADD.FTZ R39, R30, R39 ;  /* 0x000000271e277221 */ /* 0x000fc80000010000 */
[----:B------:R-:W-:Y:S01]  /*1a530*/  FADD.FTZ R39, R173, R39 ;  /* 0x00000027ad277221 */ /* 0x000fe20000010000 */
[C---:B------:R-:W-:Y:S02]  /*1a540*/  F2FP.BF16.F32.PACK_AB R173, R31.reuse, R173 ;  /* 0x000000ad1fad723e */ /* 0x040fe400000010ff */
[----:B------:R-:W2:Y:S01]  /*1a550*/  MUFU.EX2 R25, R25 ;  /* 0x0000001900197308 */ /* 0x000ea20000000800 */
[----:B------:R-:W-:Y:S01]  /*1a560*/  FADD.FTZ R39, R31, R39 ;  /* 0x000000271f277221 */ /* 0x000fe20000010000 */
[----:B0-----:R-:W-:-:S03]  /*1a570*/  F2FP.BF16.F32.PACK_AB R161, R11, R6 ;  /* 0x000000060ba1723e */ /* 0x001fc600000010ff */
[----:B------:R-:W-:Y:S01]  /*1a580*/  FADD.FTZ R39, R175, R39 ;  /* 0x00000027af277221 */ /* 0x000fe20000010000 */
[----:B------:R-:W-:-:S03]  /*1a590*/  F2FP.BF16.F32.PACK_AB R175, R34, R175 ;  /* 0x000000af22af723e */ /* 0x000fc600000010ff */
[----:B------:R-:W-:Y:S01]  /*1a5a0*/  FADD.FTZ R39, R34, R39 ;  /* 0x0000002722277221 */ /* 0x000fe20000010000 */
[----:B-1----:R-:W-:-:S03]  /*1a5b0*/  F2FP.BF16.F32.PACK_AB R163, R20, R15 ;  /* 0x0000000f14a3723e */ /* 0x002fc600000010ff */
[----:B------:R-:W-:Y:S01]  /*1a5c0*/  FADD.FTZ R39, R169, R39 ;  /* 0x00000027a9277221 */ /* 0x000fe20000010000 */
[----:B------:R-:W-:-:S03]  /*1a5d0*/  F2FP.BF16.F32.PACK_AB R169, R35, R169 ;  /* 0x000000a923a9723e */ /* 0x000fc600000010ff */
[----:B------:R-:W-:Y:S01]  /*1a5e0*/  FADD.FTZ R39, R35, R39 ;  /* 0x0000002723277221 */ /* 0x000fe20000010000 */
[----:B--2---:R-:W-:-:S03]  /*1a5f0*/  F2FP.BF16.F32.PACK_AB R155, R25, R86 ;  /* 0x00000056199b723e */ /* 0x004fc600000010ff */
        /* <DEDUP_REMOVED lines=9> */
[----:B------:R-:W-:Y:S01]  /*1a690*/  FADD.FTZ R24, R160, R13 ;  /* 0x0000000da0187221 */ /* 0x000fe20000010000 */
[C---:B------:R-:W-:Y:S02]  /*1a6a0*/  F2FP.BF16.F32.PACK_AB R160, R41.reuse, R160 ;  /* 0x000000a029a0723e */ /* 0x040fe400000010ff */
        /* <DEDUP_REMOVED lines=15> */
[----:B------:R-:W-:Y:S01]  /*1a7a0*/  FADD.FTZ R6, R78, R5 ;  /* 0x000000054e067221 */ /* 0x000fe20000010000 */
[----:B------:R-:W-:-:S03]  /*1a7b0*/  FADD.FTZ R5, R49, R10 ;  /* 0x0000000a31057221 */ /* 0x000fc60000010000 */
[----:B------:R-:W-:Y:S01]  /*1a7c0*/  FADD.FTZ R11, R79, R6 ;  /* 0x000000064f0b7221 */ /* 0x000fe20000010000 */
[----:B------:R-:W-:-:S03]  /*1a7d0*/  FADD.FTZ R6, R52, R5 ;  /* 0x0000000534067221 */ /* 0x000fc60000010000 */
[----:B------:R-:W-:Y:S01]  /*1a7e0*/  FADD.FTZ R10, R82, R11 ;  /* 0x0000000b520a7221 */ /* 0x000fe20000010000 */
[----:B------:R-:W-:-:S03]  /*1a7f0*/  FADD.FTZ R5, R53, R6 ;  /* 0x0000000635057221 */ /* 0x000fc60000010000 */
[----:B------:R-:W-:Y:S01]  /*1a800*/  FADD.FTZ R11, R83, R10 ;  /* 0x0000000a530b7221 */ /* 0x000fe20000010000 */
[----:B------:R-:W-:-:S03]  /*1a810*/  FADD.FTZ R5, R56, R5 ;  /* 0x0000000538057221 */ /* 0x000fc60000010000 */
[----:B------:R-:W-:Y:S01]  /*1a820*/  FADD.FTZ R10, R86, R11 ;  /* 0x0000000b560a7221 */ /* 0x000fe20000010000 */
[----:B------:R-:W-:Y:S01]  /*1a830*/  FADD.FTZ R6, R14, R5 ;  /* 0x000000050e067221 */ /* 0x000fe20000010000 */
[----:B------:R-:W-:Y:S02]  /*1a840*/  IMAD.MOV.U32 R11, RZ, RZ, R187 ;  /* 0x000000ffff0b7224 */ /* 0x000fe400078e00bb */
[----:B------:R-:W-:Y:S01]  /*1a850*/  FADD.FTZ R5, R25, R10 ;  /* 0x0000000a19057221 */ /* 0x000fe20000010000 */
[----:B------:R-:W-:Y:S02]  /*1a860*/  IMAD.MOV.U32 R10, RZ, RZ, R184 ;  /* 0x000000ffff0a7224 */ /* 0x000fe400078e00b8 */
[----:B------:R-:W-:Y:S01]  /*1a870*/  IMAD.MOV.U32 R14, RZ, RZ, R4 ;  /* 0x000000ffff0e7224 */ /* 0x000fe200078e0004 */
[----:B------:R-:W-:Y:S06]  /*1a880*/  @P2 BRA `(.L_x_2687) ;  /* 0xffffffd800e42947 */ /* 0x000fec000383ffff */
.L_x_2676:
[----:B------:R-:W-:Y:S05]  /*1a890*/  BSYNC B0 ;  /* 0x0000000000007941 */ /* 0x000fea0003800000 */
.L_x_2675:
        /* <DEDUP_REMOVED lines=67> */
.L_x_2688:
[----:B------:R-:W-:Y:S01]  /*1acd0*/  IMAD R7, R184, 0x8, R2 ;  /* 0x00000008b8077824 */ /* 0x000fe200078e0202 */
[----:B------:R-:W-:-:S04]  /*1ace0*/  SHF.L.U32 R8, R187, 0x1f, RZ ;  /* 0x0000001fbb087819 */ /* 0x000fc800000006ff */
[----:B------:R0:W1:Y:S01]  /*1acf0*/  SYNCS.PHASECHK.TRANS64.TRYWAIT P2, [R7+URZ+0x34850], R8 ;  /* 0x03485008070075a7 */ /* 0x000062000804017f */
[----:B------:R-:W-:Y:S05]  /*1ad00*/  @!P0 BRA `(.L_x_2689) ;  /* 0x0000000000048947 */ /* 0x000fea0003800000 */
[----:B------:R-:W-:Y:S01]  /*1ad10*/  BPT.TRAP 0x1 ;  /* 0x000000040000795c */ /* 0x000fe20000300000 */
.L_x_2689:
        /* <DEDUP_REMOVED lines=9> */
.L_x_2691:
[----:B------:R-:W-:Y:S05]  /*1adb0*/  BSYNC B0 ;  /* 0x0000000000007941 */ /* 0x000fea0003800000 */
.L_x_2690:
[----:B01----:R-:W-:Y:S01]  /*1adc0*/  IMAD.MOV.U32 R8, RZ, RZ, R2 ;  /* 0x000000ffff087224 */ /* 0x003fe200078e0002 */
        /* <DEDUP_REMOVED lines=52> */
[----:B------:R-:W0:Y:S01]  /*1b110*/  SHFL.BFLY PT, R2, R5, 0x2, 0x1f ;  /* 0x0c401f0005027f89 */ /* 0x000e2200000e0000 */
[----:B------:R-:W-:Y:S02]  /*1b120*/  WARPGROUP.DEPBAR.LE gsb0, 0x0 ;  /* 0x00008000000079c5 */ /* 0x000fe40000010000 */
[----:B------:R-:W-:-:S08]  /*1b130*/  WARPGROUP.ARRIVE ;  /* 0x00000000000079c5 */ /* 0x000fd00000000000 */
[----:B------:R-:W-:Y:S01]  /*1b140*/  HGMMA.64x128x16.F32.BF16 R24, R156, gdesc[UR4].tnspB, R24, gsb0 ;  /* 0x41e000049c187df0 */ /* 0x000fe20008001818 */
[----:B------:R-:W-:Y:S01]  /*1b150*/  R2UR UR6, R8 ;  /* 0x00000000080672ca */ /* 0x000fe200000e0000 */
[----:B0-----:R-:W-:Y:S01]  /*1b160*/  FADD.FTZ R8, R2, R5 ;  /* 0x0000000502087221 */ /* 0x001fe20000010000 */
[----:B------:R-:W-:Y:S01]  /*1b170*/  R2UR UR7, R9 ;  /* 0x00000000090772ca */ /* 0x000fe200000e0000 */
[----:B------:R-:W-:Y:S01]  /*1b180*/  IMAD.MOV.U32 R5, RZ, RZ, RZ ;  /* 0x000000ffff057224 */ /* 0x000fe200078e00ff */
[----:B------:R-:W0:Y:S04]  /*1b190*/  SHFL.BFLY PT, R9, R6, 0x2, 0x1f ;  /* 0x0c401f0006097f89 */ /* 0x000e2800000e0000 */
[----:B------:R-:W1:Y:S01]  /*1b1a0*/  SHFL.BFLY PT, R11, R8, 0x1, 0x1f ;  /* 0x0c201f00080b7f89 */ /* 0x000e6200000e0000 */
[----:B0-----:R-:W-:Y:S01]  /*1b1b0*/  FADD.FTZ R9, R9, R6 ;  /* 0x0000000609097221 */ /* 0x001fe20000010000 */
[----:B-1----:R-:W-:-:S04]  /*1b1c0*/  FADD.FTZ R13, R8, R11 ;  /* 0x0000000b080d7221 */ /* 0x002fc80000010000 */
[----:B------:R-:W0:Y:S01]  /*1b1d0*/  SHFL.BFLY PT, R2, R9, 0x1, 0x1f ;  /* 0x0c201f0009027f89 */ /* 0x000e2200000e0000 */
[----:B------:R-:W-:Y:S01]  /*1b1e0*/  @!P1 VIADD R8, R7, 0x34860 ;  /* 0x0003486007089836 */ /* 0x000fe20000000000 */
[----:B------:R-:W-:-:S04]  /*1b1f0*/  FSETP.NE.FTZ.AND P3, PT, R13, RZ, PT ;  /* 0x000000ff0d00720b */ /* 0x000fc80003f75000 */
[----:B------:R-:W-:-:S09]  /*1b200*/  @!P1 PRMT R8, RZ, 0x654, R8 ;  /* 0x00000654ff089816 */ /* 0x000fd20000000008 */
[----:B------:R-:W1:Y:S01]  /*1b210*/  @P3 MUFU.LG2 R11, R13 ;  /* 0x0000000d000b3308 */ /* 0x000e620000000c00 */
[----:B0-----:R-:W-:Y:S01]  /*1b220*/  FADD.FTZ R12, R9, R2 ;  /* 0x00000002090c7221 */ /* 0x001fe20000010000 */
[----:B------:R-:W-:-:S04]  /*1b230*/  SEL R2, RZ, 0x1, P2 ;  /* 0x00000001ff027807 */ /* 0x000fc80001000000 */
[----:B------:R-:W-:Y:S02]  /*1b240*/  FSETP.NE.FTZ.AND P0, PT, R12, RZ, PT ;  /* 0x000000ff0c00720b */ /* 0x000fe40003f15000 */
[----:B------:R-:W-:Y:S01]  /*1b250*/  LOP3.LUT R187, R187, R2, RZ, 0x3c, !PT ;  /* 0x00000002bbbb7212 */ /* 0x000fe200078e3cff */
[----:B------:R-:W-:Y:S02]  /*1b260*/  IMAD.MOV.U32 R2, RZ, RZ, RZ ;  /* 0x000000ffff027224 */ /* 0x000fe400078e00ff */
[----:B-1----:R-:W-:-:S04]  /*1b270*/  @P3 FMUL.FTZ R11, R11, 0.69314718246459960938 ;  /* 0x3f3172180b0b3820 */ /* 0x002fc80000410000 */
        /* <DEDUP_REMOVED lines=78> */
.L_x_2599:
        /* <DEDUP_REMOVED lines=12> */
[----:B------:R-:W-:Y:S01]  /*1b820*/  F2FP.BF16.F32.PACK_AB R36, R73, R72 ;  /* 0x000000484924723e */ /* 0x000fe200000010ff */
[----:B------:R-:W3:Y:S01]  /*1b830*/  S2R R3, SR_SWINHI ;  /* 0x0000000000037919 */ /* 0x000ee20000002f00 */
[----:B------:R-:W-:Y:S01]  /*1b840*/  ULDC.64 UR4, c[0x0][0xc08] ;  /* 0x0003020000047ab9 */ /* 0x000fe20000000a00 */
[----:B------:R-:W-:Y:S02]  /*1b850*/  MOV R88, R2 ;  /* 0x0000000200587202 */ /* 0x000fe40000000f00 */
[----:B---3--:R-:W-:Y:S01]  /*1b860*/  MOV R89, R3 ;  /* 0x0000000300597202 */ /* 0x008fe20000000f00 */
[----:B------:R-:W-:Y:S02]  /*1b870*/  BAR.SYNC.DEFER_BLOCKING 0x1, 0x100 ;  /* 0x0044000000007b1d */ /* 0x000fe40000010000 */
[----:B--2---:R-:W-:-:S03]  /*1b880*/  IMAD.WIDE R12, R0, 0x2, R88 ;  /* 0x00000002000c7825 */ /* 0x004fc600078e0258 */
[C---:B------:R-:W-:Y:S02]  /*1b890*/  LOP3.LUT R3, R12.reuse, 0x380, RZ, 0xc0, !PT ;  /* 0x000003800c037812 */ /* 0x040fe400078ec0ff */
[C---:B------:R-:W-:Y:S02]  /*1b8a0*/  IADD3 R15, P6, R12.reuse, 0x20, RZ ;  /* 0x000000200c0f7810 */ /* 0x040fe40007fde0ff */
[----:B------:R-:W-:Y:S02]  /*1b8b0*/  SHF.R.U64 R3, R3, 0x3, RZ ;  /* 0x0000000303037819 */ /* 0x000fe400000012ff */
[C---:B-1----:R-:W-:Y:S01]  /*1b8c0*/  IADD3 R4, P5, R12.reuse, 0x40, RZ ;  /* 0x000000400c047810 */ /* 0x042fe20007fbe0ff */
        /* <DEDUP_REMOVED lines=22> */
[----:B------:R-:W-:Y:S02]  /*1ba30*/  LOP3.LUT R0, R39, 0x380, RZ, 0xc0, !PT ;  /* 0x0000038027007812 */ /* 0x000fe400078ec0ff */
[----:B------:R-:W-:Y:S02]  /*1ba40*/  SHF.R.U64 R26, R26, 0x3, RZ ;  /* 0x000000031a1a7819 */ /* 0x000fe400000012ff */
[----:B------:R-:W-:Y:S02]  /*1ba50*/  LOP3.LUT R4, R107, 0x380, RZ, 0xc0, !PT ;  /* 0x000003806b047812 */ /* 0x000fe400078ec0ff */
[----:B------:R-:W-:Y:S02]  /*1ba60*/  LOP3.LUT R24, R14, R35, RZ, 0x3c, !PT ;  /* 0x000000230e187212 */ /* 0x000fe400078e3cff */
[----:B------:R-:W-:-:S02]  /*1ba70*/  MOV R3, R12 ;  /* 0x0000000c00037202 */ /* 0x000fc40000000f00 */
[----:B------:R-:W-:Y:S02]  /*1ba80*/  LOP3.LUT R32, R109, 0x380, RZ, 0xc0, !PT ;  /* 0x000003806d207812 */ /* 0x000fe400078ec0ff */
[----:B------:R-:W-:Y:S02]  /*1ba90*/  F2FP.BF16.F32.PACK_AB R12, R91, R90 ;  /* 0x0000005a5b0c723e */ /* 0x000fe400000010ff */
[----:B------:R-:W-:Y:S02]  /*1baa0*/  F2FP.BF16.F32.PACK_AB R13, R99, R98 ;  /* 0x00000062630d723e */ /* 0x000fe400000010ff */
[----:B------:R-:W-:Y:S02]  /*1bab0*/  F2FP.BF16.F32.PACK_AB R14, R93, R92 ;  /* 0x0000005c5d0e723e */ /* 0x000fe400000010ff */
[----:B------:R-:W-:Y:S02]  /*1bac0*/  F2FP.BF16.F32.PACK_AB R15, R101, R100 ;  /* 0x00000064650f723e */ /* 0x000fe400000010ff */
[----:B------:R-:W-:-:S02]  /*1bad0*/  SHF.R.U64 R0, R0, 0x3, RZ ;  /* 0x0000000300007819 */ /* 0x000fc400000012ff */
[----:B------:R-:W-:Y:S01]  /*1bae0*/  LOP3.LUT R26, R26, R37, RZ, 0x3c, !PT ;  /* 0x000000251a1a7212 */ /* 0x000fe200078e3cff */
[----:B------:R1:W-:Y:S01]  /*1baf0*/  STSM.16.M88.4 [R3], R12 ;  /* 0x0000000c03007844 */ /* 0x0003e20000000200 */
[----:B------:R-:W-:Y:S02]  /*1bb00*/  SHF.R.U64 R4, R4, 0x3, RZ ;  /* 0x0000000304047819 */ /* 0x000fe400000012ff */
[----:B------:R-:W-:Y:S02]  /*1bb10*/  SHF.R.U64 R32, R32, 0x3, RZ ;  /* 0x0000000320207819 */ /* 0x000fe400000012ff */
[----:B------:R-:W-:Y:S02]  /*1bb20*/  MOV R37, R8 ;  /* 0x0000000800257202 */ /* 0x000fe40000000f00 */
[----:B------:R-:W-:Y:S02]  /*1bb30*/  MOV R38, R10 ;  /* 0x0000000a00267202 */ /* 0x000fe40000000f00 */
[----:B------:R-:W-:-:S02]  /*1bb40*/  LOP3.LUT R28, R0, R39, RZ, 0x3c, !PT ;  /* 0x00000027001c7212 */ /* 0x000fc400078e3cff */
[----:B------:R-:W-:Y:S02]  /*1bb50*/  F2FP.BF16.F32.PACK_AB R8, R95, R94 ;  /* 0x0000005e5f08723e */ /* 0x000fe400000010ff */
[----:B------:R-:W-:Y:S02]  /*1bb60*/  F2FP.BF16.F32.PACK_AB R9, R103, R102 ;  /* 0x000000666709723e */ /* 0x000fe400000010ff */
[----:B------:R-:W-:Y:S02]  /*1bb70*/  F2FP.BF16.F32.PACK_AB R10, R97, R96 ;  /* 0x00000060610a723e */ /* 0x000fe400000010ff */
[----:B------:R-:W-:Y:S02]  /*1bb80*/  F2FP.BF16.F32.PACK_AB R11, R105, R104 ;  /* 0x00000068690b723e */ /* 0x000fe400000010ff */
[----:B------:R-:W-:Y:S02]  /*1bb90*/  LOP3.LUT R30, R4, R107, RZ, 0x3c, !PT ;  /* 0x0000006b041e7212 */ /* 0x000fe400078e3cff */
[----:B------:R-:W-:Y:S01]  /*1bba0*/  MOV R39, R24 ;  /* 0x0000001800277202 */ /* 0x000fe20000000f00 */
[----:B------:R-:W-:Y:S01]  /*1bbb0*/  STSM.16.M88.4 [R37], R8 ;  /* 0x0000000825007844 */ /* 0x000fe20000000200 */
[----:B------:R-:W-:-:S02]  /*1bbc0*/  MOV R0, R26 ;  /* 0x0000001a00007202 */ /* 0x000fc40000000f00 */
[----:B-1----:R-:W-:Y:S02]  /*1bbd0*/  F2FP.BF16.F32.PACK_AB R12, R41, R40 ;  /* 0x00000028290c723e */ /* 0x002fe400000010ff */
[----:B------:R-:W-:Y:S02]  /*1bbe0*/  F2FP.BF16.F32.PACK_AB R13, R43, R42 ;  /* 0x0000002a2b0d723e */ /* 0x000fe400000010ff */
[----:B------:R-:W-:Y:S02]  /*1bbf0*/  F2FP.BF16.F32.PACK_AB R14, R45, R44 ;  /* 0x0000002c2d0e723e */ /* 0x000fe400000010ff */
[----:B------:R-:W-:Y:S02]  /*1bc00*/  F2FP.BF16.F32.PACK_AB R15, R47, R46 ;  /* 0x0000002e2f0f723e */ /* 0x000fe400000010ff */
[----:B------:R-:W-:Y:S02]  /*1bc10*/  LOP3.LUT R32, R32, R109, RZ, 0x3c, !PT ;  /* 0x0000006d20207212 */ /* 0x000fe400078e3cff */
[----:B------:R-:W-:Y:S01]  /*1bc20*/  F2FP.BF16.F32.PACK_AB R24, R49, R48 ;  /* 0x000000303118723e */ /* 0x000fe200000010ff */
[----:B------:R-:W-:Y:S01]  /*1bc30*/  STSM.16.M88.4 [R38], R12 ;  /* 0x0000000c26007844 */ /* 0x000fe20000000200 */
[----:B------:R-:W-:-:S02]  /*1bc40*/  F2FP.BF16.F32.PACK_AB R25, R51, R50 ;  /* 0x000000323319723e */ /* 0x000fc400000010ff */
[----:B------:R-:W-:Y:S02]  /*1bc50*/  F2FP.BF16.F32.PACK_AB R26, R53, R52 ;  /* 0x00000034351a723e */ /* 0x000fe400000010ff */
[----:B------:R-:W-:Y:S02]  /*1bc60*/  F2FP.BF16.F32.PACK_AB R27, R55, R54 ;  /* 0x00000036371b723e */ /* 0x000fe400000010ff */
[----:B------:R-:W-:Y:S02]  /*1bc70*/  MOV R4, R28 ;  /* 0x0000001c00047202 */ /* 0x000fe40000000f00 */
[----:B------:R-:W-:Y:S01]  /*1bc80*/  MOV R106, R30 ;  /* 0x0000001e006a7202 */ /* 0x000fe20000000f00 */
[----:B------:R1:W-:Y:S01]  /*1bc90*/  STSM.16.M88.4 [R39], R24 ;  /* 0x0000001827007844 */ /* 0x0003e20000000200 */
[----:B------:R-:W-:Y:S02]  /*1bca0*/  F2FP.BF16.F32.PACK_AB R28, R57, R56 ;  /* 0x00000038391c723e */ /* 0x000fe400000010ff */
[----:B------:R-:W-:-:S02]  /*1bcb0*/  F2FP.BF16.F32.PACK_AB R29, R59, R58 ;  /* 0x0000003a3b1d723e */ /* 0x000fc400000010ff */
[----:B------:R-:W-:Y:S02]  /*1bcc0*/  F2FP.BF16.F32.PACK_AB R30, R61, R60 ;  /* 0x0000003c3d1e723e */ /* 0x000fe400000010ff */
[----:B------:R-:W-:Y:S02]  /*1bcd0*/  F2FP.BF16.F32.PACK_AB R31, R63, R62 ;  /* 0x0000003e3f1f723e */ /* 0x000fe400000010ff */
[----:B------:R-:W-:Y:S02]  /*1bce0*/  MOV R3, R32 ;  /* 0x0000002000037202 */ /* 0x000fe40000000f00 */
[----:B------:R-:W-:Y:S01]  /*1bcf0*/  F2FP.BF16.F32.PACK_AB R32, R65, R64 ;  /* 0x000000404120723e */ /* 0x000fe200000010ff */
[----:B------:R2:W-:Y:S01]  /*1bd00*/  STSM.16.M88.4 [R0], R28 ;  /* 0x0000001c00007844 */ /* 0x0005e20000000200 */
[----:B------:R-:W-:Y:S02]  /*1bd10*/  F2FP.BF16.F32.PACK_AB R33, R67, R66 ;  /* 0x000000424321723e */ /* 0x000fe400000010ff */
[----:B------:R-:W-:Y:S01]  /*1bd20*/  F2FP.BF16.F32.PACK_AB R35, R71, R70 ;  /* 0x000000464723723e */ /* 0x000fe200000010ff */
[----:B-1----:R-:W1:Y:S01]  /*1bd30*/  LDC.64 R26, c[0x0][0xba8] ;  /* 0x0002ea00ff1a7b82 */ /* 0x002e620000000a00 */
[----:B------:R-:W-:-:S02]  /*1bd40*/  F2FP.BF16.F32.PACK_AB R37, R75, R74 ;  /* 0x0000004a4b25723e */ /* 0x000fc400000010ff */
[----:B------:R-:W-:Y:S01]  /*1bd50*/  F2FP.BF16.F32.PACK_AB R38, R77, R76 ;  /* 0x0000004c4d26723e */ /* 0x000fe200000010ff */
[----:B------:R-:W-:Y:S01]  /*1bd60*/  STSM.16.M88.4 [R4], R32 ;  /* 0x0000002004007844 */ /* 0x000fe20000000200 */
[----:B------:R-:W-:Y:S02]  /*1bd70*/  F2FP.BF16.F32.PACK_AB R39, R79, R78 ;  /* 0x0000004e4f27723e */ /* 0x000fe400000010ff */
[----:B------:R-:W-:Y:S02]  /*1bd80*/  F2FP.BF16.F32.PACK_AB R8, R81, R80 ;  /* 0x000000505108723e */ /* 0x000fe400000010ff */
[----:B------:R-:W-:Y:S01]  /*1bd90*/  F2FP.BF16.F32.PACK_AB R9, R83, R82 ;  /* 0x000000525309723e */ /* 0x000fe200000010ff */
[----:B------:R-:W-:Y:S01]  /*1bda0*/  STSM.16.M88.4 [R106], R36 ;  /* 0x000000246a007844 */ /* 0x000fe20000000200 */
[----:B------:R-:W-:Y:S01]  /*1bdb0*/  F2FP.BF16.F32.PACK_AB R10, R85, R84 ;  /* 0x00000054550a723e */ /* 0x000fe200000010ff */
[----:B--2---:R-:W-:Y:S01]  /*1bdc0*/  IMAD.MOV.U32 R0, RZ, RZ, RZ ;  /* 0x000000ffff007224 */ /* 0x004fe200078e00ff */
[----:B------:R-:W-:-:S02]  /*1bdd0*/  F2FP.BF16.F32.PACK_AB R11, R87, R86 ;  /* 0x00000056570b723e */ /* 0x000fc400000010ff */
[----:B------:R-:W-:Y:S02]  /*1bde0*/  ISETP.NE.U32.AND P0, PT, RZ, UR6, PT ;  /* 0x00000006ff007c0c */ /* 0x000fe4000bf05070 */
[----:B------:R-:W-:Y:S01]  /*1bdf0*/  IADD3 R12, P1, R211, UR6, RZ ;  /* 0x00000006d30c7c10 */ /* 0x000fe2000ff3e0ff */
[----:B------:R2:W-:Y:S01]  /*1be00*/  STSM.16.M88.4 [R3], R8 ;  /* 0x0000000803007844 */ /* 0x0005e20000000200 */
[----:B------:R-:W-:Y:S01]  /*1be10*/  BAR.SYNC.DEFER_BLOCKING 0x1, 0x100 ;  /* 0x0044000000007b1d */ /* 0x000fe20000010000 */
[----:B------:R-:W-:Y:S02]  /*1be20*/  ISETP.NE.AND.EX P0, PT, RZ, UR7, PT, P0 ;  /* 0x00000007ff007c0c */ /* 0x000fe4000bf05300 */
[----:B------:R-:W-:Y:S01]  /*1be30*/  IADD3.X R13, R212, UR7, RZ, P1, !PT ;  /* 0x00000007d40d7c10 */ /* 0x000fe20008ffe4ff */
[----:B------:R-:W-:-:S04]  /*1be40*/  IMAD.MOV.U32 R30, RZ, RZ, 0x9b8 ;  /* 0x000009b8ff1e7424 */ /* 0x000fc800078e00ff */
[----:B--2---:R-:W2:Y:S06]  /*1be50*/  LDC R3, c[0x0][0xbe8] ;  /* 0x0002fa00ff037b82 */ /* 0x004eac0000000800 */
[----:B------:R-:W3:Y:S01]  /*1be60*/  @P0 LDG.E R0, desc[UR60][R12.64] ;  /* 0x0000003c0c000981 */ /* 0x000ee2000c1e1900 */
[----:B------:R-:W-:-:S04]  /*1be70*/  ISETP.NE.U32.AND P1, PT, RZ, UR4, PT ;  /* 0x00000004ff007c0c */ /* 0x000fc8000bf25070 */
[----:B------:R-:W-:-:S13]  /*1be80*/  ISETP.NE.AND.EX P1, PT, RZ, UR5, PT, P1 ;  /* 0x00000005ff007c0c */ /* 0x000fda000bf25310 */
[----:B------:R-:W-:Y:S01]  /*1be90*/  @P1 IADD3 R8, P2, R211, UR4, RZ ;  /* 0x00000004d3081c10 */ /* 0x000fe2000ff5e0ff */
[----:B------:R-:W-:Y:S02]  /*1bea0*/  ULDC UR4, c[0x0][0xa88] ;  /* 0x0002a20000047ab9 */ /* 0x000fe40000000800 */
[----:B------:R-:W-:Y:S01]  /*1beb0*/  IMAD.U32 R4, RZ, RZ, UR4 ;  /* 0x00000004ff047e24 */ /* 0x000fe2000f8e00ff */
[----:B------:R-:W-:Y:S01]  /*1bec0*/  @P1 IADD3.X R9, R212, UR5, RZ, P2, !PT ;  /* 0x00000005d4091c10 */ /* 0x000fe200097fe4ff */
[----:B------:R-:W-:Y:S01]  /*1bed0*/  ULDC UR4, c[0x0][0xad4] ;  /* 0x0002b50000047ab9 */ /* 0x000fe20000000800 */
[----:B------:R-:W-:Y:S02]  /*1bee0*/  ISETP.NE.AND P2, PT, R209, RZ, PT ;  /* 0x000000ffd100720c */ /* 0x000fe40003f45270 */
[----:B--2---:R-:W-:Y:S01]  /*1bef0*/  ISETP.NE.AND P4, PT, R3, 0x1, PT ;  /* 0x000000010300780c */ /* 0x004fe20003f85270 */
[----:B------:R2:W5:Y:S01]  /*1bf00*/  @P1 LDG.E R4, desc[UR60][R8.64] ;  /* 0x0000003c08041981 */ /* 0x000562000c1e1900 */
[----:B------:R-:W-:Y:S01]  /*1bf10*/  SEL R209, R209, UR4, P2 ;  /* 0x00000004d1d17c07 */ /* 0x000fe20009000000 */
[----:B------:R-:W-:Y:S01]  /*1bf20*/  IMAD.IADD R28, R205, 0x1, R200 ;  /* 0x00000001cd1c7824 */ /* 0x000fe200078e02c8 */
[----:B------:R-:W-:-:S02]  /*1bf30*/  ISETP.NE.U32.AND P2, PT, RZ, UR6, PT ;  /* 0x00000006ff007c0c */ /* 0x000fc4000bf45070 */
[----:B------:R-:W-:Y:S02]  /*1bf40*/  ISETP.GT.AND P3, PT, R209, 0x1, PT ;  /* 0x00000001d100780c */ /* 0x000fe40003f64270 */
[----:B------:R-:W-:Y:S02]  /*1bf50*/  ISETP.NE.AND.EX P2, PT, RZ, UR7, PT, P2 ;  /* 0x00000007ff007c0c */ /* 0x000fe4000bf45320 */
[----:B------:R-:W-:Y:S02]  /*1bf60*/  SEL R30, R30, 0x978, P3 ;  /* 0x000009781e1e7807 */ /* 0x000fe40001800000 */
[----:B------:R-:W-:Y:S01]  /*1bf70*/  SEL R210, R210, RZ, !P2 ;  /* 0x000000ffd2d27207 */ /* 0x000fe20005000000 */
[----:B------:R-:W4:Y:S01]  /*1bf80*/  @P4 LDC R35, c[0x0][0xbec] ;  /* 0x0002fb00ff234b82 */ /* 0x000f220000000800 */
[----:B------:R-:W-:-:S07]  /*1bf90*/  SEL R29, R232, RZ, !P2 ;  /* 0x000000ffe81d7207 */ /* 0x000fce0005000000 */
[----:B------:R-:W0:Y:S08]  /*1bfa0*/  LDC.64 R10, c[0x0][R30+0x220] ;  /* 0x000088001e0a7b82 */ /* 0x000e300000000a00 */
[----:B------:R-:W4:Y:S08]  /*1bfb0*/  LDC.64 R14, c[0x0][R30+0x218] ;  /* 0x000086001e0e7b82 */ /* 0x000f300000000a00 */
[----:B------:R-:W4:Y:S08]  /*1bfc0*/  LDC.64 R24, c[0x0][R30+0x228] ;  /* 0x00008a001e187b82 */ /* 0x000f300000000a00 */
[----:B--2---:R-:W2:Y:S08]  /*1bfd0*/  LDC.64 R8, c[0x0][R30+0x210] ;  /* 0x000084001e087b82 */ /* 0x004eb00000000a00 */
[----:B------:R-:W2:Y:S08]  /*1bfe0*/  @P4 LDC R37, c[0x0][0xbf0] ;  /* 0x0002fc00ff254b82 */ /* 0x000eb00000000800 */
[----:B-1----:R-:W1:Y:S01]  /*1bff0*/  @!P3 LDC R26, c[0x0][0xb50] ;  /* 0x0002d400ff1abb82 */ /* 0x002e620000000800 */
[----:B0-----:R-:W-:-:S07]  /*1c000*/  IMAD R11, R11, R210, RZ ;  /* 0x000000d20b0b7224 */ /* 0x001fce00078e02ff */
[----:B------:R-:W0:Y:S01]  /*1c010*/  @!P3 LDC R27, c[0x0][0xb54] ;  /* 0x0002d500ff1bbb82 */ /* 0x000e220000000800 */
[C---:B------:R-:W-:Y:S01]  /*1c020*/  IMAD R33, R10.reuse, R29, R11 ;  /* 0x0000001d0a217224 */ /* 0x040fe200078e020b */
[----:B------:R-:W-:Y:S01]  /*1c030*/  SEL R29, R215, RZ, P3 ;  /* 0x000000ffd71d7207 */ /* 0x000fe20001800000 */
[----:B------:R-:W-:-:S04]  /*1c040*/  IMAD.WIDE.U32 R10, R10, R210, RZ ;  /* 0x000000d20a0a7225 */ /* 0x000fc800078e00ff */
[-C--:B----4-:R-:W-:Y:S02]  /*1c050*/  IMAD R31, R15, R206.reuse, RZ ;  /* 0x000000ce0f1f7224 */ /* 0x090fe400078e02ff */
[----:B------:R-:W-:-:S04]  /*1c060*/  IMAD.WIDE.U32 R14, R14, R206, RZ ;  /* 0x000000ce0e0e7225 */ /* 0x000fc800078e00ff */
[----:B------:R-:W-:Y:S02]  /*1c070*/  IMAD.IADD R33, R11, 0x1, R33 ;  /* 0x000000010b217824 */ /* 0x000fe400078e0221 */
[----:B------:R-:W-:Y:S02]  /*1c080*/  IMAD.MOV.U32 R11, RZ, RZ, R28 ;  /* 0x000000ffff0b7224 */ /* 0x000fe400078e001c */
[----:B------:R-:W-:Y:S02]  /*1c090*/  IMAD.IADD R15, R15, 0x1, R31 ;  /* 0x000000010f0f7824 */ /* 0x000fe400078e021f */
[-C--:B------:R-:W-:Y:S02]  /*1c0a0*/  IMAD R31, R25, R29.reuse, RZ ;  /* 0x0000001d191f7224 */ /* 0x080fe400078e02ff */
[----:B------:R-:W-:-:S04]  /*1c0b0*/  IMAD.WIDE.U32 R24, R24, R29, RZ ;  /* 0x0000001d18187225 */ /* 0x000fc800078e00ff */
[----:B------:R-:W-:Y:S01]  /*1c0c0*/  IMAD.IADD R31, R25, 0x1, R31 ;  /* 0x00000001191f7824 */ /* 0x000fe200078e021f */
[--C-:B---3--:R-:W-:Y:S01]  /*1c0d0*/  IADD3 R14, P2, P5, R10, R14, R0.reuse ;  /* 0x0000000e0a0e7210 */ /* 0x108fe20007d5e000 */
        /* <DEDUP_REMOVED lines=13> */
[----:B-1----:R-:W-:-:S03]  /*1c1b0*/  LEA R26, P2, R24, R26, 0x2 ;  /* 0x0000001a181a7211 */ /* 0x002fc600078410ff */
[----:B------:R-:W-:-:S05]  /*1c1c0*/  IMAD.IADD R8, R25, 0x1, R9 ;  /* 0x0000000119087824 */ /* 0x000fca00078e0209 */
[----:B0-----:R-:W-:Y:S01]  /*1c1d0*/  LEA.HI.X R24, R24, R27, R8, 0x2, P2 ;  /* 0x0000001b18187211 */ /* 0x001fe200010f1408 */
[----:B------:R-:W-:Y:S06]  /*1c1e0*/  @P1 BRA `(.L_x_2695) ;  /* 0x0000000000101947 */ /* 0x000fec0003800000 */
[----:B------:R-:W-:Y:S05]  /*1c1f0*/  @!P0 BRA `(.L_x_2695) ;  /* 0x00000000000c8947 */ /* 0x000fea0003800000 */
[----:B------:R-:W2:Y:S04]  /*1c200*/  LDG.E R9, desc[UR60][R12.64] ;  /* 0x0000003c0c097981 */ /* 0x000ea8000c1e1900 */
[----:B-----5:R-:W2:Y:S02]  /*1c210*/  LDG.E R4, desc[UR60][R12.64+0x4] ;  /* 0x0000043c0c047981 */ /* 0x020ea4000c1e1900 */
[----:B--2---:R-:W-:-:S07]  /*1c220*/  IMAD.IADD R4, R4, 0x1, -R9 ;  /* 0x0000000104047824 */ /* 0x004fce00078e0a09 */
.L_x_2695:
[----:B------:R-:W2:Y:S01]  /*1c230*/  LDL R13, [R1+0x7c] ;  /* 0x00007c00010d7983 */ /* 0x000ea20000100800 */
[----:B-----5:R-:W-:Y:S01]  /*1c240*/  IMAD R4, R4, R3, RZ ;  /* 0x0000000304047224 */ /* 0x020fe200078e02ff */
[----:B------:R-:W0:Y:S02]  /*1c250*/  S2R R14, SR_TID.X ;  /* 0x00000000000e7919 */ /* 0x000e240000002100 */
[----:B------:R-:W-:Y:S04]  /*1c260*/  SHFL.IDX PT, R8, R26, RZ, 0x1c1f ;  /* 0x001c1fff1a087589 */ /* 0x000fe800000e0000 */
[----:B------:R-:W1:Y:S04]  /*1c270*/  SHFL.IDX PT, R9, R24, RZ, 0x1c1f ;  /* 0x001c1fff18097589 */ /* 0x000e6800000e0000 */
[----:B------:R-:W-:Y:S04]  /*1c280*/  SHFL.IDX PT, R10, R26, 0x1, 0x1c1f ;  /* 0x003c1f001a0a7f89 */ /* 0x000fe800000e0000 */
[----:B------:R-:W3:Y:S01]  /*1c290*/  SHFL.IDX PT, R11, R24, 0x1, 0x1c1f ;  /* 0x003c1f00180b7f89 */ /* 0x000ee200000e0000 */
[----:B0-----:R-:W-:-:S05]  /*1c2a0*/  VIADD R14, R14, 0xffffff80 ;  /* 0xffffff800e0e7836 */ /* 0x001fca0000000000 */
[----:B------:R-:W-:-:S04]  /*1c2b0*/  SHF.R.S32.HI R12, RZ, 0x1f, R14 ;  /* 0x0000001fff0c7819 */ /* 0x000fc8000001140e */
[----:B------:R-:W-:-:S04]  /*1c2c0*/  LEA.HI R12, R12, R14, RZ, 0x7 ;  /* 0x0000000e0c0c7211 */ /* 0x000fc800078f38ff */
[----:B------:R-:W-:-:S05]  /*1c2d0*/  LOP3.LUT R12, R12, 0xffffff80, RZ, 0xc0, !PT ;  /* 0xffffff800c0c7812 */ /* 0x000fca00078ec0ff */
[----:B------:R-:W-:-:S05]  /*1c2e0*/  IMAD.IADD R12, R14, 0x1, -R12 ;  /* 0x000000010e0c7824 */ /* 0x000fca00078e0a0c */
[----:B------:R-:W-:Y:S01]  /*1c2f0*/  LOP3.LUT P0, RZ, R12, 0x3, RZ, 0xc0, !PT ;  /* 0x000000030cff7812 */ /* 0x000fe2000780c0ff */
[----:B--2---:R-:W-:-:S04]  /*1c300*/  IMAD.IADD R15, R13, 0x1, R200 ;  /* 0x000000010d0f7824 */ /* 0x004fc800078e02c8 */
[C---:B------:R-:W-:Y:S01]  /*1c310*/  VIADD R27, R15.reuse, 0x8 ;  /* 0x000000080f1b7836 */ /* 0x040fe20000000000 */
[----:B------:R-:W-:-:S04]  /*1c320*/  ISETP.GE.OR P1, PT, R15, R4, P0 ;  /* 0x000000040f00720c */ /* 0x000fc80000726670 */
[----:B------:R-:W-:-:S09]  /*1c330*/  ISETP.GE.OR P0, PT, R27, R4, P0 ;  /* 0x000000041b00720c */ /* 0x000fd20000706670 */
[----:B-1----:R0:W-:Y:S04]  /*1c340*/  @!P1 ST.E desc[UR60][R8.64], R20 ;  /* 0x0000001408009985 */ /* 0x0021e8000c10193c */
[----:B---3--:R0:W-:Y:S01]  /*1c350*/  @!P0 ST.E desc[UR60][R10.64], R21 ;  /* 0x000000150a008985 */ /* 0x0081e2000c10193c */
[----:B------:R-:W-:Y:S05]  /*1c360*/  @P3 BRA `(.L_x_2696) ;  /* 0x0000000800843947 */ /* 0x000fea0003800000 */
[----:B0-----:R-:W-:Y:S01]  /*1c370*/  IMAD R9, R233, 0x40, R203 ;  /* 0x00000040e9097824 */ /* 0x001fe200078e02cb */
[----:B------:R-:W0:Y:S01]  /*1c380*/  @P4 LDC R53, c[0x0][0xbec] ;  /* 0x0002fb00ff354b82 */ /* 0x000e220000000800 */
[----:B------:R-:W-:Y:S02]  /*1c390*/  ULDC.64 UR4, c[0x0][0xaa0] ;  /* 0x0002a80000047ab9 */ /* 0x000fe40000000a00 */
[----:B------:R-:W-:-:S04]  /*1c3a0*/  IMAD.WIDE R88, R9, 0x2, R88 ;  /* 0x0000000209587825 */ /* 0x000fc800078e0258 */
[----:B------:R-:W-:Y:S01]  /*1c3b0*/  IMAD R21, R106, UR4, RZ ;  /* 0x000000046a157c24 */ /* 0x000fe2000f8e02ff */
[----:B------:R-:W1:Y:S01]  /*1c3c0*/  @P4 LDC R55, c[0x0][0xbf0] ;  /* 0x0002fc00ff374b82 */ /* 0x000e620000000800 */
[----:B------:R-:W-:Y:S02]  /*1c3d0*/  IADD3 R13, P6, R88, 0x1000, RZ ;  /* 0x00001000580d7810 */ /* 0x000fe40007fde0ff */
[----:B------:R-:W-:Y:S01]  /*1c3e0*/  IMAD R49, R0, UR5, R21 ;  /* 0x0000000500317c24 */ /* 0x000fe2000f8e0215 */
[----:B------:R-:W-:Y:S01]  /*1c3f0*/  IADD3 R25, P5, R88, 0x2000, RZ ;  /* 0x0000200058197810 */ /* 0x000fe20007fbe0ff */
[----:B------:R-:W-:Y:S01]  /*1c400*/  IMAD.WIDE.U32 R20, R0, UR4, RZ ;  /* 0x0000000400147c25 */ /* 0x000fe2000f8e00ff */
[----:B------:R-:W-:Y:S01]  /*1c410*/  LOP3.LUT R12, R13, 0x380, RZ, 0xc0, !PT ;  /* 0x000003800d0c7812 */ /* 0x000fe200078ec0ff */
[----:B------:R-:W-:Y:S01]  /*1c420*/  ULDC.64 UR4, c[0x0][0xae8] ;  /* 0x0002ba0000047ab9 */ /* 0x000fe20000000a00 */
[----:B------:R-:W-:Y:S01]  /*1c430*/  IADD3 R29, P3, R88, 0x3000, RZ ;  /* 0x00003000581d7810 */ /* 0x000fe20007f7e0ff */
[----:B------:R-:W-:Y:S01]  /*1c440*/  IMAD.IADD R21, R21, 0x1, R49 ;  /* 0x0000000115157824 */ /* 0x000fe200078e0231 */
[----:B------:R-:W-:Y:S01]  /*1c450*/  SHF.R.U64 R12, R12, 0x3, RZ ;  /* 0x000000030c0c7819 */ /* 0x000fe200000012ff */
[----:B------:R-:W-:Y:S01]  /*1c460*/  IMAD R49, R208, 0x20, R233 ;  /* 0x00000020d0317824 */ /* 0x000fe200078e02e9 */
[----:B------:R-:W-:-:S02]  /*1c470*/  IADD3 R33, P2, R88, 0x4000, RZ ;  /* 0x0000400058217810 */ /* 0x000fc40007f5e0ff */
[----:B------:R-:W-:Y:S01]  /*1c480*/  LOP3.LUT R12, R12, R13, RZ, 0x3c, !PT ;  /* 0x0000000d0c0c7212 */ /* 0x000fe200078e3cff */
[----:B------:R-:W-:Y:S01]  /*1c490*/  IMAD.IADD R50, R200, 0x1, R49 ;  /* 0x00000001c8327824 */ /* 0x000fe200078e0231 */
[C---:B------:R-:W-:Y:S01]  /*1c4a0*/  IADD3 R37, P1, R88.reuse, 0x5000, RZ ;  /* 0x0000500058257810 */ /* 0x040fe20007f3e0ff */
[----:B------:R-:W-:Y:S01]  /*1c4b0*/  IMAD.X R13, RZ, RZ, R89, P6 ;  /* 0x000000ffff0d7224 */ /* 0x000fe200030e0659 */
[C---:B------:R-:W-:Y:S02]  /*1c4c0*/  IADD3 R41, P0, R88.reuse, 0x6000, RZ ;  /* 0x0000600058297810 */ /* 0x040fe40007f1e0ff */
[----:B------:R-:W-:Y:S01]  /*1c4d0*/  IADD3 R9, P6, R88, 0x7000, RZ ;  /* 0x0000700058097810 */ /* 0x000fe20007fde0ff */
[----:B------:R-:W-:Y:S01]  /*1c4e0*/  IMAD.WIDE.U32 R20, R206, UR4, R20 ;  /* 0x00000004ce147c25 */ /* 0x000fe2000f8e0014 */
[----:B------:R-:W-:Y:S01]  /*1c4f0*/  LOP3.LUT R24, R25, 0x380, RZ, 0xc0, !PT ;  /* 0x0000038019187812 */ /* 0x000fe200078ec0ff */
[----:B------:R-:W5:Y:S01]  /*1c500*/  LD.E.128 R12, desc[UR60][R12.64] ;  /* 0x0000003c0c0c7980 */ /* 0x000f62000c101d00 */
[----:B------:R-:W-:Y:S01]  /*1c510*/  LOP3.LUT R28, R29, 0x380, RZ, 0xc0, !PT ;  /* 0x000003801d1c7812 */ /* 0x000fe200078ec0ff */
[----:B0-----:R-:W-:Y:S01]  /*1c520*/  @P4 IMAD.HI.U32 R0, R50, R53, RZ ;  /* 0x0000003532004227 */ /* 0x001fe200078e00ff */
[----:B------:R-:W-:-:S02]  /*1c530*/  LOP3.LUT R32, R33, 0x380, RZ, 0xc0, !PT ;  /* 0x0000038021207812 */ /* 0x000fc400078ec0ff */
[----:B------:R-:W-:Y:S02]  /*1c540*/  LOP3.LUT R36, R37, 0x380, RZ, 0xc0, !PT ;  /* 0x0000038025247812 */ /* 0x000fe400078ec0ff */
[----:B------:R-:W-:Y:S01]  /*1c550*/  SHF.R.S32.HI R51, RZ, 0x1f, R210 ;  /* 0x0000001fff337819 */ /* 0x000fe200000114d2 */
[----:B------:R-:W-:Y:S01]  /*1c560*/  IMAD.MOV.U32 R49, RZ, RZ, R50 ;  /* 0x000000ffff317224 */ /* 0x000fe200078e0032 */
[----:B------:R-:W-:Y:S01]  /*1c570*/  LOP3.LUT R40, R41, 0x380, RZ, 0xc0, !PT ;  /* 0x0000038029287812 */ /* 0x000fe200078ec0ff */
[----:B------:R-:W-:Y:S01]  /*1c580*/  IMAD.X R45, RZ, RZ, R89, P6 ;  /* 0x000000ffff2d7224 */ /* 0x000fe200030e0659 */
[----:B------:R-:W-:Y:S01]  /*1c590*/  LOP3.LUT R8, R9, 0x380, RZ, 0xc0, !PT ;  /* 0x0000038009087812 */ /* 0x000fe200078ec0ff */
[----:B------:R-:W-:Y:S01]  /*1c5a0*/  IMAD R21, R206, UR5, R21 ;  /* 0x00000005ce157c24 */ /* 0x000fe2000f8e0215 */
[----:B------:R-:W-:Y:S01]  /*1c5b0*/  LOP3.LUT R11, R88, 0x380, RZ, 0xc0, !PT ;  /* 0x00000380580b7812 */ /* 0x000fe200078ec0ff */
[----:B------:R-:W-:Y:S01]  /*1c5c0*/  ULDC.64 UR4, c[0x0][0xaf0] ;  /* 0x0002bc0000047ab9 */ /* 0x000fe20000000a00 */
[----:B------:R-:W-:-:S02]  /*1c5d0*/  SHF.R.U64 R24, R24, 0x3, RZ ;  /* 0x0000000318187819 */ /* 0x000fc400000012ff */
[----:B------:R-:W-:Y:S02]  /*1c5e0*/  SHF.R.U64 R28, R28, 0x3, RZ ;  /* 0x000000031c1c7819 */ /* 0x000fe400000012ff */
[----:B------:R-:W-:Y:S02]  /*1c5f0*/  SHF.R.U64 R32, R32, 0x3, RZ ;  /* 0x0000000320207819 */ /* 0x000fe400000012ff */
[----:B------:R-:W-:Y:S02]  /*1c600*/  SHF.R.U64 R36, R36, 0x3, RZ ;  /* 0x0000000324247819 */ /* 0x000fe400000012ff */
[----:B------:R-:W-:Y:S02]  /*1c610*/  SHF.R.U64 R40, R40, 0x3, RZ ;  /* 0x0000000328287819 */ /* 0x000fe400000012ff */
[----:B-1----:R-:W-:Y:S01]  /*1c620*/  @P4 SHF.R.U32.HI R49, RZ, R55, R0 ;  /* 0x00000037ff314219 */ /* 0x002fe20000011600 */
[----:B------:R-:W-:Y:S01]  /*1c630*/  IMAD R51, R51, UR4, RZ ;  /* 0x0000000433337c24 */ /* 0x000fe2000f8e02ff */
[----:B------:R-:W-:-:S02]  /*1c640*/  SHF.R.U64 R8, R8, 0x3, RZ ;  /* 0x0000000308087819 */ /* 0x000fc400000012ff */
[----:B------:R-:W-:Y:S01]  /*1c650*/  SHF.R.U64 R11, R11, 0x3, RZ ;  /* 0x000000030b0b7819 */ /* 0x000fe200000012ff */
        /* <DEDUP_REMOVED lines=11> */
[----:B------:R-:W-:Y:S01]  /*1c710*/  SHF.R.S32.HI R0, RZ, 0x1f, R49 ;  /* 0x0000001fff007819 */ /* 0x000fe20000011431 */
[----:B------:R-:W-:Y:S01]  /*1c720*/  IMAD R51, R210, UR5, R51 ;  /* 0x00000005d2337c24 */ /* 0x000fe2000f8e0233 */
[----:B------:R-:W-:Y:S01]  /*1c730*/  LOP3.LUT R44, R8, R9, RZ, 0x3c, !PT ;  /* 0x00000009082c7212 */ /* 0x000fe200078e3cff */
[----:B------:R-:W-:Y:S01]  /*1c740*/  IMAD.WIDE.U32 R20, R210, UR4, R20 ;  /* 0x00000004d2147c25 */ /* 0x000fe2000f8e0014 */
[----:B------:R-:W-:Y:S01]  /*1c750*/  LOP3.LUT R88, R11, R88, RZ, 0x3c, !PT ;  /* 0x000000580b587212 */ /* 0x000fe200078e3cff */
[----:B------:R-:W-:Y:S01]  /*1c760*/  ULDC.64 UR4, c[0x0][0xae0] ;  /* 0x0002b80000047ab9 */ /* 0x000fe20000000a00 */
[----:B------:R-:W5:Y:S01]  /*1c770*/  LD.E.128 R24, desc[UR60][R24.64] ;  /* 0x0000003c18187980 */ /* 0x000f62000c101d00 */
        /* <DEDUP_REMOVED lines=21> */
[----:B------:R-:W-:Y:S02]  /*1c8d0*/  IMAD.IADD R53, R233, 0x1, R200 ;  /* 0x00000001e9357824 */ /* 0x000fe400078e02c8 */
[C---:B------:R-:W-:Y:S02]  /*1c8e0*/  IMAD R51, R3.reuse, UR5, R0 ;  /* 0x0000000503337c24 */ /* 0x040fe4000f8e0200 */
[----:B------:R-:W-:Y:S01]  /*1c8f0*/  IMAD.WIDE.U32 R20, R3, UR4, R20 ;  /* 0x0000000403147c25 */ /* 0x000fe2000f8e0014 */
[----:B------:R-:W-:Y:S01]  /*1c900*/  ISETP.GE.AND P2, PT, R53, R4, PT ;  /* 0x000000043500720c */ /* 0x000fe20003f46270 */
[----:B------:R-:W-:Y:S02]  /*1c910*/  ULDC.64 UR4, c[0x0][0xa80] ;  /* 0x0002a00000047ab9 */ /* 0x000fe40000000a00 */
[----:B------:R-:W-:Y:S01]  /*1c920*/  VIADD R0, R2, 0x34820 ;  /* 0x0003482002007836 */ /* 0x000fe20000000000 */
[----:B------:R-:W-:Y:S01]  /*1c930*/  LEA R50, P3, R20, UR4, 0x1 ;  /* 0x0000000414327c11 */ /* 0x000fe2000f8608ff */
[----:B------:R-:W-:-:S03]  /*1c940*/  IMAD.IADD R21, R21, 0x1, R51 ;  /* 0x0000000115157824 */ /* 0x000fc600078e0233 */
[----:B------:R-:W-:Y:S02]  /*1c950*/  PRMT R0, RZ, 0x654, R0 ;  /* 0x00000654ff007816 */ /* 0x000fe40000000000 */
[----:B------:R-:W-:Y:S01]  /*1c960*/  LEA.HI.X R51, R20, UR5, R21, 0x1, P3 ;  /* 0x0000000514337c11 */ /* 0x000fe200098f0c15 */
[C---:B------:R-:W-:Y:S02]  /*1c970*/  VIADD R49, R53.reuse, 0x20 ;  /* 0x0000002035317836 */ /* 0x040fe40000000000 */
[----:B------:R-:W-:Y:S01]  /*1c980*/  VIADD R3, R53, 0x40 ;  /* 0x0000004035037836 */ /* 0x000fe20000000000 */
[----:B-1----:R1:W-:Y:S01]  /*1c990*/  SYNCS.ARRIVE.TRANS64.RED.A1T0 RZ, [R0+URZ], RZ ;  /* 0x000000ff00ff79a7 */ /* 0x0023e2000810043f */
[----:B------:R0:W2:Y:S01]  /*1c9a0*/  SHFL.IDX PT, R48, R50, RZ, 0x181f ;  /* 0x00181fff32307589 */ /* 0x0000a200000e0000 */
[----:B------:R-:W-:Y:S01]  /*1c9b0*/  BSSY B1, `(.L_x_2697) ;  /* 0x0000010000017945 */ /* 0x000fe20003800000 */
[-C--:B------:R-:W-:Y:S02]  /*1c9c0*/  ISETP.GE.AND P0, PT, R49, R4.reuse, PT ;  /* 0x000000043100720c */ /* 0x080fe40003f06270 */
[----:B------:R-:W-:Y:S01]  /*1c9d0*/  ISETP.GE.AND P1, PT, R3, R4, PT ;  /* 0x000000040300720c */ /* 0x000fe20003f26270 */
[----:B-1----:R0:W1:Y:S01]  /*1c9e0*/  SHFL.IDX PT, R0, R51, RZ, 0x181f ;  /* 0x00181fff33007589 */ /* 0x00206200000e0000 */
[----:B------:R-:W-:-:S02]  /*1c9f0*/  SHF.R.S32.HI R107, RZ, 0x1f, R207 ;  /* 0x0000001fff6b7819 */ /* 0x000fc400000114cf */
[----:B------:R-:W-:Y:S01]  /*1ca00*/  SHF.R.S32.HI R108, RZ, 0x1f, R203 ;  /* 0x0000001fff6c7819 */ /* 0x000fe200000114cb */
[----:B------:R-:W-:Y:S08]  /*1ca10*/  @P2 BRA `(.L_x_2698) ;  /* 0x0000000000242947 */ /* 0x000ff00003800000 */
        /* <DEDUP_REMOVED lines=9> */
.L_x_2698:
[----:B------:R-:W-:Y:S05]  /*1cab0*/  BSYNC B1 ;  /* 0x0000000000017941 */ /* 0x000fea0003800000 */
.L_x_2697:
        /* <DEDUP_REMOVED lines=13> */
.L_x_2700:
[----:B------:R-:W-:Y:S05]  /*1cb90*/  BSYNC B1 ;  /* 0x0000000000017941 */ /* 0x000fea0003800000 */
.L_x_2699:
        /* <DEDUP_REMOVED lines=13> */
.L_x_2702:
[----:B------:R-:W-:Y:S05]  /*1cc70*/  BSYNC B1 ;  /* 0x0000000000017941 */ /* 0x000fea0003800000 */
.L_x_2701:
[----:B------:R-:W-:Y:S01]  /*1cc80*/  VIADD R3, R53, 0x60 ;  /* 0x0000006035037836 */ /* 0x000fe20000000000 */
[----:B0-----:R0:W0:Y:S04]  /*1cc90*/  SHFL.IDX PT, R0, R51, 0x3, 0x181f ;  /* 0x00781f0033007f89 */ /* 0x00102800000e0000 */
[----:B------:R-:W-:Y:S01]  /*1cca0*/  ISETP.GE.AND P0, PT, R3, R4, PT ;  /* 0x000000040300720c */ /* 0x000fe20003f06270 */
[----:B-1--4-:R-:W1:-:S12]  /*1ccb0*/  SHFL.IDX PT, R50, R50, 0x3, 0x181f ;  /* 0x00781f0032327f89 */ /* 0x012e5800000e0000 */
        /* <DEDUP_REMOVED lines=12> */
.L_x_2696:
[----:B------:R-:W-:Y:S01]  /*1cd80*/  ULDC.64 UR4, c[0x0][0xb08] ;  /* 0x0002c20000047ab9 */ /* 0x000fe20000000a00 */
[----:B0-----:R-:W0:Y:S01]  /*1cd90*/  @P4 LDC R21, c[0x0][0xbec] ;  /* 0x0002fb00ff154b82 */ /* 0x001e220000000800 */
[----:B------:R-:W-:Y:S01]  /*1cda0*/  IMAD R11, R106, UR4, RZ ;  /* 0x000000046a0b7c24 */ /* 0x000fe2000f8e02ff */
[----:B------:R-:W-:Y:S01]  /*1cdb0*/  ULDC.64 UR6, c[0x0][0xb30] ;  /* 0x0002cc0000067ab9 */ /* 0x000fe20000000a00 */
[C---:B------:R-:W-:Y:S01]  /*1cdc0*/  IMAD.WIDE.U32 R8, R0.reuse, UR4, RZ ;  /* 0x0000000400087c25 */ /* 0x040fe2000f8e00ff */
[----:B------:R-:W-:Y:S01]  /*1cdd0*/  ISETP.GE.AND P0, PT, R15, R4, PT ;  /* 0x000000040f00720c */ /* 0x000fe20003f06270 */
[----:B------:R-:W-:Y:S01]  /*1cde0*/  BSSY B1, `(.L_x_2704) ;  /* 0x0000078000017945 */ /* 0x000fe20003800000 */
[----:B------:R-:W-:Y:S01]  /*1cdf0*/  SHF.R.S32.HI R29, RZ, 0x1f, R217 ;  /* 0x0000001fff1d7819 */ /* 0x000fe200000114d9 */
[----:B------:R-:W-:Y:S01]  /*1ce00*/  IMAD R11, R0, UR5, R11 ;  /* 0x00000005000b7c24 */ /* 0x000fe2000f8e020b */
[----:B------:R-:W-:Y:S01]  /*1ce10*/  ULDC.64 UR4, c[0x0][0xb38] ;  /* 0x0002ce0000047ab9 */ /* 0x000fe20000000a00 */
[----:B------:R-:W1:Y:S01]  /*1ce20*/  @P4 LDC R0, c[0x0][0xbf0] ;  /* 0x0002fc00ff004b82 */ /* 0x000e620000000800 */
[----:B------:R-:W-:Y:S01]  /*1ce30*/  SHF.R.S32.HI R30, RZ, 0x1f, R218 ;  /* 0x0000001fff1e7819 */ /* 0x000fe200000114da */
[----:B------:R-:W-:Y:S01]  /*1ce40*/  IMAD.IADD R9, R9, 0x1, R11 ;  /* 0x0000000109097824 */ /* 0x000fe200078e020b */
[----:B------:R-:W-:-:S02]  /*1ce50*/  SHF.R.S32.HI R11, RZ, 0x1f, R210 ;  /* 0x0000001fff0b7819 */ /* 0x000fc400000114d2 */
        /* <DEDUP_REMOVED lines=10> */
[----:B------:R-:W-:-:S02]  /*1cf00*/  SHF.R.S32.HI R36, RZ, 0x1f, R224 ;  /* 0x0000001fff247819 */ /* 0x000fc400000114e0 */
[----:B------:R-:W-:Y:S01]  /*1cf10*/  SHF.R.S32.HI R37, RZ, 0x1f, R225 ;  /* 0x0000001fff257819 */ /* 0x000fe200000114e1 */
[C---:B------:R-:W-:Y:S01]  /*1cf20*/  IMAD R13, R210.reuse, UR5, R11 ;  /* 0x00000005d20d7c24 */ /* 0x040fe2000f8e020b */
[----:B------:R-:W-:Y:S01]  /*1cf30*/  SHF.R.S32.HI R38, RZ, 0x1f, R226 ;  /* 0x0000001fff267819 */ /* 0x000fe200000114e2 */
[----:B------:R-:W-:Y:S01]  /*1cf40*/  IMAD.WIDE.U32 R8, R210, UR4, R8 ;  /* 0x00000004d2087c25 */ /* 0x000fe2000f8e0008 */
[----:B------:R-:W-:Y:S01]  /*1cf50*/  ULDC.64 UR4, c[0x0][0xb48] ;  /* 0x0002d20000047ab9 */ /* 0x000fe20000000a00 */
[----:B------:R-:W-:Y:S02]  /*1cf60*/  SHF.R.S32.HI R39, RZ, 0x1f, R227 ;  /* 0x0000001fff277819 */ /* 0x000fe400000114e3 */
[----:B------:R-:W-:Y:S01]  /*1cf70*/  IMAD.MOV.U32 R11, RZ, RZ, R28 ;  /* 0x000000ffff0b7224 */ /* 0x000fe200078e001c */
[----:B-1----:R-:W-:Y:S01]  /*1cf80*/  @P4 SHF.R.U32.HI R11, RZ, R0, R21 ;  /* 0x00000000ff0b4219 */ /* 0x002fe20000011615 */
[----:B------:R-:W-:Y:S01]  /*1cf90*/  IMAD.IADD R9, R9, 0x1, R13 ;  /* 0x0000000109097824 */ /* 0x000fe200078e020d */
[----:B------:R-:W-:-:S02]  /*1cfa0*/  SHF.R.S32.HI R88, RZ, 0x1f, R228 ;  /* 0x0000001fff587819 */ /* 0x000fc400000114e4 */
[--C-:B------:R-:W-:Y:S01]  /*1cfb0*/  SHF.R.S32.HI R0, RZ, 0x1f, R11.reuse ;  /* 0x0000001fff007819 */ /* 0x100fe2000001140b */
[----:B------:R-:W-:Y:S01]  /*1cfc0*/  IMAD.MOV R10, RZ, RZ, -R11 ;  /* 0x000000ffff0a7224 */ /* 0x000fe200078e0a0b */
[----:B------:R-:W-:Y:S01]  /*1cfd0*/  SHF.R.S32.HI R26, RZ, 0x1f, R229 ;  /* 0x0000001fff1a7819 */ /* 0x000fe200000114e5 */
[----:B------:R-:W-:Y:S01]  /*1cfe0*/  IMAD.WIDE.U32 R8, R215, UR4, R8 ;  /* 0x00000004d7087c25 */ /* 0x000fe2000f8e0008 */
[----:B------:R-:W-:Y:S02]  /*1cff0*/  SHF.R.S32.HI R89, RZ, 0x1f, R230 ;  /* 0x0000001fff597819 */ /* 0x000fe400000114e6 */
[----:B------:R-:W-:Y:S01]  /*1d000*/  SHF.R.S32.HI R107, RZ, 0x1f, R231 ;  /* 0x0000001fff6b7819 */ /* 0x000fe200000114e7 */
        /* <DEDUP_REMOVED lines=13> */
[----:B------:R-:W-:Y:S01]  /*1d0e0*/  LEA R0, P1, R8, UR4, 0x2 ;  /* 0x0000000408007c11 */ /* 0x000fe2000f8210ff */
[----:B------:R-:W-:-:S03]  /*1d0f0*/  VIADD R10, R2, 0x34820 ;  /* 0x00034820020a7836 */ /* 0x000fc60000000000 */
[----:B------:R-:W-:Y:S02]  /*1d100*/  LEA.HI.X R3, R8, UR5, R3, 0x2, P1 ;  /* 0x0000000508037c11 */ /* 0x000fe400088f1403 */
[----:B------:R-:W-:Y:S01]  /*1d110*/  PRMT R10, RZ, 0x654, R10 ;  /* 0x00000654ff0a7816 */ /* 0x000fe2000000000a */
[----:B------:R0:W1:Y:S03]  /*1d120*/  SHFL.IDX PT, R8, R0, RZ, 0x1c1f ;  /* 0x001c1fff00087589 */ /* 0x00006600000e0000 */
[----:B------:R0:W-:Y:S01]  /*1d130*/  SYNCS.ARRIVE.TRANS64.RED.A1T0 RZ, [R10+URZ], RZ ;  /* 0x000000ff0aff79a7 */ /* 0x0001e2000810043f */
        /* <DEDUP_REMOVED lines=41> */
[-C--:B------:R-:W-:Y:S02]  /*1d3d0*/  @!P0 LEA.HI.X R15, R223, R9.reuse, R35, 0x2, P6 ;  /* 0x00000009df0f8211 */ /* 0x080fe400030f1423 */
[----:B------:R-:W-:Y:S01]  /*1d3e0*/  ISETP.GE.AND P2, PT, R220, UR4, PT ;  /* 0x00000004dc007c0c */ /* 0x000fe2000bf46270 */
[----:B------:R-:W-:Y:S01]  /*1d3f0*/  @!P1 ST.E.64 desc[UR60][R12.64], R56 ;  /* 0x000000380c009985 */ /* 0x000fe2000c101b3c */
[----:B------:R-:W-:Y:S02]  /*1d400*/  @!P3 LEA R24, P5, R222, R8, 0x2 ;  /* 0x00000008de18b211 */ /* 0x000fe400078a10ff */
[----:B------:R-:W-:Y:S01]  /*1d410*/  ISETP.GE.AND P1, PT, R219, UR4, PT ;  /* 0x00000004db007c0c */ /* 0x000fe2000bf26270 */
[----:B------:R1:W-:Y:S01]  /*1d420*/  @!P0 ST.E.64 desc[UR60][R14.64], R60 ;  /* 0x0000003c0e008985 */ /* 0x0003e2000c101b3c */
[----:B------:R-:W-:Y:S02]  /*1d430*/  ISETP.GE.AND P0, PT, R218, UR4, PT ;  /* 0x00000004da007c0c */ /* 0x000fe4000bf06270 */
[----:B------:R-:W-:-:S02]  /*1d440*/  @!P3 LEA.HI.X R25, R222, R9, R34, 0x2, P5 ;  /* 0x00000009de19b211 */ /* 0x000fc400028f1422 */
[----:B------:R-:W-:Y:S02]  /*1d450*/  ISETP.GE.AND P5, PT, R217, UR4, PT ;  /* 0x00000004d9007c0c */ /* 0x000fe4000bfa6270 */
[CC--:B------:R-:W-:Y:S01]  /*1d460*/  @!P4 LEA R20, P6, R221.reuse, R8.reuse, 0x2 ;  /* 0x00000008dd14c211 */ /* 0x0c0fe200078c10ff */
[----:B------:R3:W-:Y:S01]  /*1d470*/  @!P3 ST.E.64 desc[UR60][R24.64], R64 ;  /* 0x000000401800b985 */ /* 0x0007e2000c101b3c */
[CC--:B0-----:R-:W-:Y:S02]  /*1d480*/  @!P2 LEA R10, P3, R220.reuse, R8.reuse, 0x2 ;  /* 0x00000008dc0aa211 */ /* 0x0c1fe400078610ff */
[-C--:B------:R-:W-:Y:S02]  /*1d490*/  @!P4 LEA.HI.X R21, R221, R9.reuse, R33, 0x2, P6 ;  /* 0x00000009dd15c211 */ /* 0x080fe400030f1421 */
[----:B------:R-:W-:Y:S02]  /*1d4a0*/  @!P2 LEA.HI.X R11, R220, R9, R32, 0x2, P3 ;  /* 0x00000009dc0ba211 */ /* 0x000fe400018f1420 */
[-C--:B-1----:R-:W-:Y:S01]  /*1d4b0*/  @!P1 LEA R14, P6, R219, R8.reuse, 0x2 ;  /* 0x00000008db0e9211 */ /* 0x082fe200078c10ff */
[----:B------:R3:W-:Y:S01]  /*1d4c0*/  @!P4 ST.E.64 desc[UR60][R20.64], R68 ;  /* 0x000000441400c985 */ /* 0x0007e2000c101b3c */
[----:B------:R-:W-:-:S02]  /*1d4d0*/  @!P0 LEA R12, P4, R218, R8, 0x2 ;  /* 0x00000008da0c8211 */ /* 0x000fc400078810ff */
        /* <DEDUP_REMOVED lines=8> */
.L_x_2705:
[----:B------:R-:W-:Y:S05]  /*1d560*/  BSYNC B1 ;  /* 0x0000000000017941 */ /* 0x000fea0003800000 */
.L_x_2704:
        /* <DEDUP_REMOVED lines=10> */
[CC--:B-1----:R-:W-:Y:S02]  /*1d610*/  @!P1 LEA R12, P5, R231.reuse, R8.reuse, 0x2 ;  /* 0x00000008e70c9211 */ /* 0x0c2fe400078a10ff */
        /* <DEDUP_REMOVED lines=59> */
.L_x_2694:
        /* <DEDUP_REMOVED lines=16> */
[----:B-1----:R-:W1:-:S12]  /*1dad0*/  S2R R4, SR_TID.X ;  /* 0x0000000000047919 */ /* 0x002e580000002100 */
        /* <DEDUP_REMOVED lines=9> */
.L_x_2706:
[----:B------:R-:W-:Y:S01]  /*1db70*/  BSSY B1, `(.L_x_2707) ;  /* 0x0000036000017945 */ /* 0x000fe20003800000 */
[----:B------:R-:W-:Y:S02]  /*1db80*/  SEL R31, R210, RZ, !P0 ;  /* 0x000000ffd21f7207 */ /* 0x000fe40004000000 */
[----:B------:R-:W-:Y:S02]  /*1db90*/  SEL R232, R232, RZ, !P0 ;  /* 0x000000ffe8e87207 */ /* 0x000fe40004000000 */
[----:B-----5:R-:W-:Y:S01]  /*1dba0*/  SHF.R.S32.HI R28, RZ, 0x1f, R3 ;  /* 0x0000001fff1c7819 */ /* 0x020fe20000011403 */
[----:B------:R-:W-:Y:S06]  /*1dbb0*/  @P3 BRA `(.L_x_2708) ;  /* 0x0000000000c43947 */ /* 0x000fec0003800000 */
[----:B------:R-:W1:Y:S01]  /*1dbc0*/  S2R R9, SR_TID.X ;  /* 0x0000000000097919 */ /* 0x000e620000002100 */
[----:B------:R-:W2:Y:S02]  /*1dbd0*/  LDC R33, c[0x0][0xbe8] ;  /* 0x0002fa00ff217b82 */ /* 0x000ea40000000800 */
[----:B--2---:R-:W-:Y:S01]  /*1dbe0*/  IMAD R4, R0, R33, RZ ;  /* 0x0000002100047224 */ /* 0x004fe200078e02ff */
[----:B-1----:R-:W-:-:S04]  /*1dbf0*/  IADD3 R30, R200, -0x80, R9 ;  /* 0xffffff80c81e7810 */ /* 0x002fc80007ffe009 */
[----:B------:R-:W-:-:S13]  /*1dc00*/  ISETP.GE.AND P0, PT, R30, R4, PT ;  /* 0x000000041e00720c */ /* 0x000fda0003f06270 */
[----:B------:R-:W-:Y:S05]  /*1dc10*/  @P0 BRA `(.L_x_2708) ;  /* 0x0000000000ac0947 */ /* 0x000fea0003800000 */
[----:B------:R-:W-:Y:S01]  /*1dc20*/  IMAD.MOV.U32 R26, RZ, RZ, 0x9b8 ;  /* 0x000009b8ff1a7424 */ /* 0x000fe200078e00ff */
[----:B------:R-:W-:Y:S01]  /*1dc30*/  ISETP.GT.AND P0, PT, R209, 0x1, PT ;  /* 0x00000001d100780c */ /* 0x000fe20003f04270 */
[----:B------:R-:W1:Y:S01]  /*1dc40*/  LDC.64 R8, c[0x0][0xba8] ;  /* 0x0002ea00ff087b82 */ /* 0x000e620000000a00 */
[----:B------:R-:W-:Y:S01]  /*1dc50*/  ISETP.NE.AND P1, PT, R33, 0x1, PT ;  /* 0x000000012100780c */ /* 0x000fe20003f25270 */
[----:B------:R-:W-:Y:S01]  /*1dc60*/  IMAD.MOV.U32 R27, RZ, RZ, R30 ;  /* 0x000000ffff1b7224 */ /* 0x000fe200078e001e */
[----:B------:R-:W-:Y:S02]  /*1dc70*/  SEL R26, R26, 0x978, P0 ;  /* 0x000009781a1a7807 */ /* 0x000fe40000000000 */
[----:B------:R-:W-:-:S03]  /*1dc80*/  SEL R215, R215, RZ, P0 ;  /* 0x000000ffd7d77207 */ /* 0x000fc60000000000 */
        /* <DEDUP_REMOVED lines=8> */
[----:B------:R-:W-:Y:S02]  /*1dd10*/  IMAD R21, R20, R232, R21 ;  /* 0x000000e814157224 */ /* 0x000fe400078e0215 */
[----:B0-----:R-:W-:-:S05]  /*1dd20*/  @P1 IMAD.HI.U32 R4, R30, R25, RZ ;  /* 0x000000191e041227 */ /* 0x001fca00078e00ff */
[----:B------:R-:W0:Y:S01]  /*1dd30*/  @!P0 LDC R9, c[0x0][0xb54] ;  /* 0x0002d500ff098b82 */ /* 0x000e220000000800 */
[----:B---3--:R-:W-:Y:S02]  /*1dd40*/  IMAD R29, R15, R206, RZ ;  /* 0x000000ce0f1d7224 */ /* 0x008fe400078e02ff */
[----:B------:R-:W-:Y:S01]  /*1dd50*/  IMAD.WIDE.U32 R24, R20, R31, RZ ;  /* 0x0000001f14187225 */ /* 0x000fe200078e00ff */
[----:B----4-:R-:W-:-:S03]  /*1dd60*/  @P1 SHF.R.U32.HI R27, RZ, R35, R4 ;  /* 0x00000023ff1b1219 */ /* 0x010fc60000011604 */
[----:B------:R-:W-:-:S04]  /*1dd70*/  IMAD.WIDE.U32 R14, R14, R206, RZ ;  /* 0x000000ce0e0e7225 */ /* 0x000fc800078e00ff */
[----:B------:R-:W-:Y:S01]  /*1dd80*/  IMAD.IADD R4, R25, 0x1, R21 ;  /* 0x0000000119047824 */ /* 0x000fe200078e0215 */
[----:B------:R-:W-:Y:S01]  /*1dd90*/  IADD3 R14, P1, P3, R24, R14, R3 ;  /* 0x0000000e180e7210 */ /* 0x000fe20007b3e003 */
[----:B------:R-:W-:Y:S02]  /*1dda0*/  IMAD.IADD R29, R15, 0x1, R29 ;  /* 0x000000010f1d7824 */ /* 0x000fe400078e021d */
[-C--:B------:R-:W-:Y:S02]  /*1ddb0*/  IMAD R21, R13, R215.reuse, RZ ;  /* 0x000000d70d157224 */ /* 0x080fe400078e02ff */
[----:B------:R-:W-:Y:S01]  /*1ddc0*/  IMAD.WIDE.U32 R12, R12, R215, RZ ;  /* 0x000000d70c0c7225 */ /* 0x000fe200078e00ff */
[----:B------:R-:W-:-:S03]  /*1ddd0*/  IADD3.X R4, R4, R29, R28, P1, P3 ;  /* 0x0000001d04047210 */ /* 0x000fc60000fe641c */
[----:B------:R-:W-:Y:S01]  /*1dde0*/  IMAD.MOV R15, RZ, RZ, -R27 ;  /* 0x000000ffff0f7224 */ /* 0x000fe200078e0a1b */
[----:B------:R-:W-:Y:S01]  /*1ddf0*/  IADD3 R12, P0, P1, R27, R14, R12 ;  /* 0x0000000e1b0c7210 */ /* 0x000fe2000791e00c */
[----:B------:R-:W-:Y:S01]  /*1de00*/  IMAD.IADD R21, R13, 0x1, R21 ;  /* 0x000000010d157824 */ /* 0x000fe200078e0215 */
[----:B------:R-:W-:Y:S01]  /*1de10*/  SHF.R.S32.HI R27, RZ, 0x1f, R27 ;  /* 0x0000001fff1b7819 */ /* 0x000fe2000001141b */
[----:B------:R-:W-:-:S03]  /*1de20*/  IMAD R15, R33, R15, R30 ;  /* 0x0000000f210f7224 */ /* 0x000fc600078e021e */
[----:B------:R-:W-:Y:S01]  /*1de30*/  IADD3.X R13, R27, R4, R21, P0, P1 ;  /* 0x000000041b0d7210 */ /* 0x000fe200007e2415 */
[----:B-----5:R-:W-:Y:S01]  /*1de40*/  IMAD R4, R11, R15, RZ ;  /* 0x0000000f0b047224 */ /* 0x020fe200078e02ff */
[----:B------:R-:W-:-:S05]  /*1de50*/  SHF.R.S32.HI R21, RZ, 0x1f, R15 ;  /* 0x0000001fff157819 */ /* 0x000fca000001140f */
[C---:B------:R-:W-:Y:S02]  /*1de60*/  IMAD R21, R10.reuse, R21, R4 ;  /* 0x000000150a157224 */ /* 0x040fe400078e0204 */
[----:B------:R-:W-:-:S04]  /*1de70*/  IMAD.WIDE.U32 R10, R10, R15, R12 ;  /* 0x0000000f0a0a7225 */ /* 0x000fc800078e000c */
[----:B------:R-:W-:Y:S01]  /*1de80*/  IMAD.IADD R4, R11, 0x1, R21 ;  /* 0x000000010b047824 */ /* 0x000fe200078e0215 */
[----:B-1----:R-:W-:Y:S01]  /*1de90*/  LEA R8, P0, R10, R8, 0x2 ;  /* 0x000000080a087211 */ /* 0x002fe200078010ff */
[----:B------:R-:W-:-:S03]  /*1dea0*/  IMAD.MOV.U32 R11, RZ, RZ, -0x800000 ;  /* 0xff800000ff0b7424 */ /* 0x000fc600078e00ff */
[----:B0-----:R-:W-:-:S05]  /*1deb0*/  LEA.HI.X R9, R10, R9, R4, 0x2, P0 ;  /* 0x000000090a097211 */ /* 0x001fca00000f1404 */
[----:B------:R1:W-:Y:S04]  /*1dec0*/  STG.E desc[UR60][R8.64], R11 ;  /* 0x0000000b08007986 */ /* 0x0003e8000c10193c */
.L_x_2708:
[----:B------:R-:W-:Y:S05]  /*1ded0*/  BSYNC B1 ;  /* 0x0000000000017941 */ /* 0x000fea0003800000 */
.L_x_2707:
[----:B------:R-:W-:Y:S05]  /*1dee0*/  @P2 BRA `(.L_x_2703) ;  /* 0x0000000400a02947 */ /* 0x000fea0003800000 */
[----:B------:R-:W2:Y:S01]  /*1def0*/  LDC R15, c[0x0][0xbe8] ;  /* 0x0002fa00ff0f7b82 */ /* 0x000ea20000000800 */
[----:B------:R-:W-:Y:S01]  /*1df00*/  ULDC.64 UR4, c[0x0][0xaa0] ;  /* 0x0002a80000047ab9 */ /* 0x000fe20000000a00 */
[----:B------:R-:W-:Y:S01]  /*1df10*/  ULDC.64 UR6, c[0x0][0xaf0] ;  /* 0x0002bc0000067ab9 */ /* 0x000fe20000000a00 */
[----:B------:R-:W-:Y:S01]  /*1df20*/  IMAD R4, R28, UR4, RZ ;  /* 0x000000041c047c24 */ /* 0x000fe2000f8e02ff */
[----:B------:R-:W-:Y:S01]  /*1df30*/  BSSY B1, `(.L_x_2709) ;  /* 0x0000039000017945 */ /* 0x000fe20003800000 */
[C---:B-1----:R-:W-:Y:S01]  /*1df40*/  IMAD.WIDE.U32 R8, R3.reuse, UR4, RZ ;  /* 0x0000000403087c25 */ /* 0x042fe2000f8e00ff */
[----:B------:R-:W-:Y:S02]  /*1df50*/  SHF.R.S32.HI R14, RZ, 0x1f, R207 ;  /* 0x0000001fff0e7819 */ /* 0x000fe400000114cf */
[----:B------:R-:W-:Y:S01]  /*1df60*/  SHF.R.S32.HI R20, RZ, 0x1f, R203 ;  /* 0x0000001fff147819 */ /* 0x000fe200000114cb */
[----:B------:R-:W-:Y:S01]  /*1df70*/  IMAD R11, R3, UR5, R4 ;  /* 0x00000005030b7c24 */ /* 0x000fe2000f8e0204 */
[----:B------:R-:W-:Y:S01]  /*1df80*/  ULDC.64 UR4, c[0x0][0xae8] ;  /* 0x0002ba0000047ab9 */ /* 0x000fe20000000a00 */
[----:B------:R-:W-:-:S02]  /*1df90*/  IMAD R3, R208, 0x20, R233 ;  /* 0x00000020d0037824 */ /* 0x000fc400078e02e9 */
[----:B------:R-:W-:Y:S02]  /*1dfa0*/  IMAD.IADD R9, R9, 0x1, R11 ;  /* 0x0000000109097824 */ /* 0x000fe400078e020b */
[----:B------:R-:W-:Y:S02]  /*1dfb0*/  IMAD.IADD R13, R200, 0x1, R3 ;  /* 0x00000001c80d7824 */ /* 0x000fe400078e0203 */
[----:B------:R-:W-:-:S04]  /*1dfc0*/  IMAD.WIDE.U32 R8, R206, UR4, R8 ;  /* 0x00000004ce087c25 */ /* 0x000fc8000f8e0008 */
[----:B------:R-:W-:Y:S02]  /*1dfd0*/  IMAD.MOV.U32 R3, RZ, RZ, R13 ;  /* 0x000000ffff037224 */ /* 0x000fe400078e000d */
[----:B------:R-:W-:Y:S01]  /*1dfe0*/  IMAD R9, R206, UR5, R9 ;  /* 0x00000005ce097c24 */ /* 0x000fe2000f8e0209 */
[----:B--2---:R-:W-:Y:S01]  /*1dff0*/  ISETP.NE.AND P0, PT, R15, 0x1, PT ;  /* 0x000000010f00780c */ /* 0x004fe20003f05270 */
[----:B------:R-:W-:Y:S01]  /*1e000*/  ULDC.64 UR4, c[0x0][0xae0] ;  /* 0x0002b80000047ab9 */ /* 0x000fe20000000a00 */
[----:B------:R-:W-:Y:S02]  /*1e010*/  IMAD.IADD R200, R233, 0x1, R200 ;  /* 0x00000001e9c87824 */ /* 0x000fe400078e02c8 */
[----:B------:R-:W-:-:S09]  /*1e020*/  IMAD.WIDE.U32 R8, R31, UR6, R8 ;  /* 0x000000061f087c25 */ /* 0x000fd2000f8e0008 */
[----:B------:R-:W1:Y:S08]  /*1e030*/  @P0 LDC R10, c[0x0][0xbec] ;  /* 0x0002fb00ff0a0b82 */ /* 0x000e700000000800 */
[----:B------:R-:W2:Y:S01]  /*1e040*/  @P0 LDC R21, c[0x0][0xbf0] ;  /* 0x0002fc00ff150b82 */ /* 0x000ea20000000800 */
[----:B-1----:R-:W-:-:S04]  /*1e050*/  @P0 IMAD.HI.U32 R4, R13, R10, RZ ;  /* 0x0000000a0d040227 */ /* 0x002fc800078e00ff */
[----:B------:R-:W-:Y:S01]  /*1e060*/  IMAD R10, R232, UR6, RZ ;  /* 0x00000006e80a7c24 */ /* 0x000fe2000f8e02ff */
[----:B--2---:R-:W-:-:S03]  /*1e070*/  @P0 SHF.R.U32.HI R3, RZ, R21, R4 ;  /* 0x00000015ff030219 */ /* 0x004fc60000011604 */
        /* <DEDUP_REMOVED lines=12> */
[----:B------:R-:W-:Y:S02]  /*1e140*/  IMAD R15, R0, R15, RZ ;  /* 0x0000000f000f7224 */ /* 0x000fe400078e02ff */
[----:B------:R-:W-:-:S02]  /*1e150*/  IMAD R3, R11, UR5, R4 ;  /* 0x000000050b037c24 */ /* 0x000fc4000f8e0204 */
[----:B------:R-:W-:Y:S01]  /*1e160*/  IMAD.WIDE.U32 R8, R11, UR4, R8 ;  /* 0x000000040b087c25 */ /* 0x000fe2000f8e0008 */
[C---:B------:R-:W-:Y:S01]  /*1e170*/  ISETP.GE.AND P2, PT, R200.reuse, R15, PT ;  /* 0x0000000fc800720c */ /* 0x040fe20003f46270 */
[----:B------:R-:W-:Y:S02]  /*1e180*/  ULDC.64 UR4, c[0x0][0xa80] ;  /* 0x0002a00000047ab9 */ /* 0x000fe40000000a00 */
[----:B------:R-:W-:Y:S01]  /*1e190*/  VIADD R0, R200, 0x20 ;  /* 0x00000020c8007836 */ /* 0x000fe20000000000 */
[----:B------:R-:W-:Y:S01]  /*1e1a0*/  LEA R4, P3, R8, UR4, 0x1 ;  /* 0x0000000408047c11 */ /* 0x000fe2000f8608ff */
[----:B------:R-:W-:-:S03]  /*1e1b0*/  IMAD.IADD R3, R9, 0x1, R3 ;  /* 0x0000000109037824 */ /* 0x000fc600078e0203 */
[-C--:B------:R-:W-:Y:S01]  /*1e1c0*/  ISETP.GE.AND P1, PT, R0, R15.reuse, PT ;  /* 0x0000000f0000720c */ /* 0x080fe20003f26270 */
[----:B------:R-:W-:Y:S01]  /*1e1d0*/  VIADD R0, R200, 0x40 ;  /* 0x00000040c8007836 */ /* 0x000fe20000000000 */
[----:B------:R-:W-:Y:S02]  /*1e1e0*/  LEA.HI.X R3, R8, UR5, R3, 0x1, P3 ;  /* 0x0000000508037c11 */ /* 0x000fe400098f0c03 */
[----:B------:R1:W2:Y:S02]  /*1e1f0*/  SHFL.IDX PT, R8, R4, RZ, 0x181f ;  /* 0x00181fff04087589 */ /* 0x0002a400000e0000 */
[----:B------:R-:W-:Y:S02]  /*1e200*/  ISETP.GE.AND P0, PT, R0, R15, PT ;  /* 0x0000000f0000720c */ /* 0x000fe40003f06270 */
[----:B------:R1:W3:Y:S01]  /*1e210*/  SHFL.IDX PT, R0, R3, RZ, 0x181f ;  /* 0x00181fff03007589 */ /* 0x0002e200000e0000 */
[----:B------:R-:W-:Y:S10]  /*1e220*/  @P2 BRA `(.L_x_2710) ;  /* 0x0000000000242947 */ /* 0x000ff40003800000 */
        /* <DEDUP_REMOVED lines=9> */
.L_x_2710:
[----:B------:R-:W-:Y:S05]  /*1e2c0*/  BSYNC B1 ;  /* 0x0000000000017941 */ /* 0x000fea0003800000 */
.L_x_2709:
        /* <DEDUP_REMOVED lines=13> */
.L_x_2712:
[----:B------:R-:W-:Y:S05]  /*1e3a0*/  BSYNC B1 ;  /* 0x0000000000017941 */ /* 0x000fea0003800000 */
.L_x_2711:
        /* <DEDUP_REMOVED lines=13> */
.L_x_2714:
[----:B------:R-:W-:Y:S05]  /*1e480*/  BSYNC B1 ;  /* 0x0000000000017941 */ /* 0x000fea0003800000 */
.L_x_2713:
[----:B0-----:R-:W-:Y:S01]  /*1e490*/  VIADD R0, R200, 0x60 ;  /* 0x00000060c8007836 */ /* 0x001fe20000000000 */
[----:B------:R0:W0:Y:S04]  /*1e4a0*/  SHFL.IDX PT, R10, R3, 0x3, 0x181f ;  /* 0x00781f00030a7f89 */ /* 0x00002800000e0000 */
[----:B------:R-:W-:Y:S01]  /*1e4b0*/  ISETP.GE.AND P0, PT, R0, R15, PT ;  /* 0x0000000f0000720c */ /* 0x000fe20003f06270 */
[----:B-123--:R-:W1:-:S12]  /*1e4c0*/  SHFL.IDX PT, R4, R4, 0x3, 0x181f ;  /* 0x00781f0004047f89 */ /* 0x00ee5800000e0000 */
[----:B------:R-:W-:Y:S05]  /*1e4d0*/  @P0 BRA `(.L_x_2703) ;  /* 0x0000000000240947 */ /* 0x000fea0003800000 */
[----:B------:R-:W-:Y:S02]  /*1e4e0*/  ULDC UR4, c[0x0][0xac8] ;  /* 0x0002b20000047ab9 */ /* 0x000fe40000000800 */
[----:B------:R-:W-:Y:S02]  /*1e4f0*/  ISETP.GE.AND P2, PT, R203, UR4, PT ;  /* 0x00000004cb007c0c */ /* 0x000fe4000bf46270 */
[----:B------:R-:W-:-:S11]  /*1e500*/  ISETP.GE.AND P3, PT, R207, UR4, PT ;  /* 0x00000004cf007c0c */ /* 0x000fd6000bf66270 */
[-C--:B-1----:R-:W-:Y:S02]  /*1e510*/  @!P2 LEA R12, P0, R203, R4.reuse, 0x1 ;  /* 0x00000004cb0ca211 */ /* 0x082fe400078008ff */
[----:B----4-:R-:W-:Y:S02]  /*1e520*/  @!P3 LEA R8, P1, R207, R4, 0x1 ;  /* 0x00000004cf08b211 */ /* 0x010fe400078208ff */
[-C--:B0-----:R-:W-:Y:S02]  /*1e530*/  @!P2 LEA.HI.X R13, R203, R10.reuse, R20, 0x1, P0 ;  /* 0x0000000acb0da211 */ /* 0x081fe400000f0c14 */
[----:B------:R-:W-:-:S03]  /*1e540*/  @!P3 LEA.HI.X R9, R207, R10, R14, 0x1, P1 ;  /* 0x0000000acf09b211 */ /* 0x000fc600008f0c0e */
[----:B------:R0:W-:Y:S04]  /*1e550*/  @!P2 ST.E.128 desc[UR60][R12.64], RZ ;  /* 0x000000ff0c00a985 */ /* 0x0001e8000c101d3c */
[----:B------:R0:W-:Y:S02]  /*1e560*/  @!P3 ST.E.128 desc[UR60][R8.64], RZ ;  /* 0x000000ff0800b985 */ /* 0x0001e4000c101d3c */
.L_x_2703:
[----:B------:R-:W-:Y:S05]  /*1e570*/  BSYNC B0 ;  /* 0x0000000000007941 */ /* 0x000fea0003800000 */
.L_x_2693:
[----:B------:R-:W-:Y:S02]  /*1e580*/  ULDC UR4, c[0x0][0xc3c] ;  /* 0x00030f0000047ab9 */ /* 0x000fe40000000800 */
[----:B------:R-:W-:-:S13]  /*1e590*/  ISETP.GE.AND P0, PT, R7, UR4, PT ;  /* 0x0000000407007c0c */ /* 0x000fda000bf06270 */
[----:B------:R-:W-:Y:S05]  /*1e5a0*/  @!P0 BRA `(.L_x_2715) ;  /* 0xfffffe2c00ec8947 */ /* 0x000fea000383ffff */
[----:B------:R-:W-:Y:S05]  /*1e5b0*/  BRA `(.L_x_2484) ;  /* 0x0000008800b87947 */ /* 0x000fea0003800000 */
.L_x_2482:
        /* <DEDUP_REMOVED lines=20> */
.L_x_2716:
        /* <DEDUP_REMOVED lines=43> */
.L_x_2720:
        /* <DEDUP_REMOVED lines=39> */
.L_x_2718:
        /* <DEDUP_REMOVED lines=12> */
.L_x_2721:
        /* <DEDUP_REMOVED lines=63> */
.L_x_2722:
        /* <DEDUP_REMOVED lines=61> */
.L_x_2723:
[----:B01----:R-:W-:-:S05]  /*1f4a0*/  LOP3.LUT R3, RZ, R2, RZ, 0x33, !PT ;  /* 0x00000002ff037212 */ /* 0x003fca00078e33ff */
[----:B------:R-:W-:-:S05]  /*1f4b0*/  IMAD.IADD R2, R4, 0x1, R3 ;  /* 0x0000000104027824 */ /* 0x000fca00078e0203 */
[----:B------:R1:W-:Y:S01]  /*1f4c0*/  STL [R1+0x4], R2 ;  /* 0x0000040201007387 */ /* 0x0003e20000100800 */
[----:B------:R-:W-:Y:S05]  /*1f4d0*/  BRA `(.L_x_2724) ;  /* 0x0000000000107947 */ /* 0x000fea0003800000 */
.L_x_2719:
[----:B------:R-:W-:Y:S01]  /*1f4e0*/  IMAD.U32 R2, RZ, RZ, UR6 ;  /* 0x00000006ff027e24 */ /* 0x000fe2000f8e00ff */
[----:B------:R0:W-:Y:S04]  /*1f4f0*/  STL [R1+0x4], RZ ;  /* 0x000004ff01007387 */ /* 0x0001e80000100800 */
[----:B------:R0:W-:Y:S04]  /*1f500*/  STL [R1+0x8], RZ ;  /* 0x000008ff01007387 */ /* 0x0001e80000100800 */
[----:B------:R0:W-:Y:S02]  /*1f510*/  STL [R1], R2 ;  /* 0x0000000201007387 */ /* 0x0001e40000100800 */
.L_x_2724:
        /* <DEDUP_REMOVED lines=10> */
.L_x_2717:
        /* <DEDUP_REMOVED lines=16> */
[----:B01----:R-:W-:Y:S01]  /*1f6c0*/  IMAD.SHL.U32 R2, R5, 0x8, RZ ;  /* 0x0000000805027824 */ /* 0x003fe200078e00ff */
        /* <DEDUP_REMOVED lines=34> */
.L_x_2873:
[----:B------:R-:W2:Y:S01]  /*1f8f0*/  LDL R0, [R1+0xc] ;  /* 0x00000c0001007983 */ /* 0x000ea20000100800 */
[----:B-1----:R-:W2:Y:S01]  /*1f900*/  LDC.64 R2, c[0x0][0xc88] ;  /* 0x00032200ff027b82 */ /* 0x002ea20000000a00 */
[----:B------:R-:W-:Y:S05]  /*1f910*/  YIELD ;  /* 0x0000000000007946 */ /* 0x000fea0003800000 */
[----:B------:R-:W-:Y:S01]  /*1f920*/  ULDC.64 UR4, c[0x0][0xa28] ;  /* 0x00028a0000047ab9 */ /* 0x000fe20000000a00 */
[----:B------:R-:W-:Y:S01]  /*1f930*/  ULDC.64 UR10, c[0x0][0xa18] ;  /* 0x00028600000a7ab9 */ /* 0x000fe20000000a00 */
[----:B------:R-:W-:Y:S01]  /*1f940*/  ISETP.NE.U32.AND P0, PT, RZ, UR4, PT ;  /* 0x00000004ff007c0c */ /* 0x000fe2000bf05070 */
[----:B------:R-:W-:Y:S01]  /*1f950*/  ULDC.64 UR6, c[0x0][0xa08] ;  /* 0x0002820000067ab9 */ /* 0x000fe20000000a00 */
[----:B--2---:R-:W-:Y:S01]  /*1f960*/  IMAD.WIDE R2, R0, 0x4, R2 ;  /* 0x0000000400027825 */ /* 0x004fe200078e0202 */
[----:B------:R-:W-:-:S04]  /*1f970*/  ULDC.64 UR8, c[0x0][0xa10] ;  /* 0x0002840000087ab9 */ /* 0x000fc80000000a00 */
[----:B0-----:R-:W2:Y:S01]  /*1f980*/  LDG.E R4, desc[UR60][R2.64] ;  /* 0x0000003c02047981 */ /* 0x001ea2000c1e1900 */
[----:B------:R-:W-:Y:S01]  /*1f990*/  ISETP.NE.AND.EX P0, PT, RZ, UR5, PT, P0 ;  /* 0x00000005ff007c0c */ /* 0x000fe2000bf05300 */
[----:B------:R-:W-:Y:S01]  /*1f9a0*/  IMAD.MOV.U32 R0, RZ, RZ, RZ ;  /* 0x000000ffff007224 */ /* 0x000fe200078e00ff */
[----:B------:R-:W-:-:S04]  /*1f9b0*/  ISETP.NE.U32.AND P3, PT, RZ, UR10, PT ;  /* 0x0000000aff007c0c */ /* 0x000fc8000bf65070 */
[----:B------:R-:W-:Y:S01]  /*1f9c0*/  ISETP.NE.AND.EX P3, PT, RZ, UR11, PT, P3 ;  /* 0x0000000bff007c0c */ /* 0x000fe2000bf65330 */
[----:B------:R-:W-:Y:S01]  /*1f9d0*/  IMAD.MOV.U32 R12, RZ, RZ, RZ ;  /* 0x000000ffff0c7224 */ /* 0x000fe200078e00ff */
[----:B--2---:R-:W-:Y:S01]  /*1f9e0*/  SHF.R.S32.HI R5, RZ, 0x1f, R4 ;  /* 0x0000001fff057819 */ /* 0x004fe20000011404 */
[----:B------:R-:W-:-:S04]  /*1f9f0*/  IMAD.SHL.U32 R15, R4, 0x4, RZ ;  /* 0x00000004040f7824 */ /* 0x000fc800078e00ff */
[C---:B------:R-:W-:Y:S01]  /*1fa00*/  @P0 LEA R2, P1, R4.reuse, UR4, 0x2 ;  /* 0x0000000404020c11 */ /* 0x040fe2000f8210ff */
[----:B------:R0:W-:Y:S01]  /*1fa10*/  STL [R1+0x38], R4 ;  /* 0x0000380401007387 */ /* 0x0001e20000100800 */
[C-C-:B------:R-:W-:Y:S02]  /*1fa20*/  SHF.L.U64.HI R14, R4.reuse, 0x2, R5.reuse ;  /* 0x00000002040e7819 */ /* 0x140fe40000010205 */
[----:B------:R-:W-:Y:S01]  /*1fa30*/  @P0 LEA.HI.X R3, R4, UR5, R5, 0x2, P1 ;  /* 0x0000000504030c11 */ /* 0x000fe200088f1405 */
[----:B------:R-:W-:Y:S01]  /*1fa40*/  ULDC.64 UR4, c[0x0][0xa00] ;  /* 0x0002800000047ab9 */ /* 0x000fe20000000a00 */
[C---:B------:R-:W-:Y:S01]  /*1fa50*/  @P3 IADD3 R8, P1, R15.reuse, UR10, RZ ;  /* 0x0000000a0f083c10 */ /* 0x040fe2000ff3e0ff */
        /* <DEDUP_REMOVED lines=12> */
[----:B--2---:R-:W-:-:S04]  /*1fb20*/  IADD3 R2, P0, R15, UR4, RZ ;  /* 0x000000040f027c10 */ /* 0x004fc8000ff1e0ff */
[----:B------:R-:W-:Y:S01]  /*1fb30*/  IADD3.X R3, R14, UR5, RZ, P0, !PT ;  /* 0x000000050e037c10 */ /* 0x000fe200087fe4ff */
[----:B------:R-:W-:Y:S01]  /*1fb40*/  ULDC UR4, c[0x0][0x288] ;  /* 0x0000a20000047ab9 */ /* 0x000fe20000000800 */
[----:B0-----:R-:W-:-:S03]  /*1fb50*/  IADD3 R4, P0, R15, UR8, RZ ;  /* 0x000000080f047c10 */ /* 0x001fc6000ff1e0ff */
[----:B------:R0:W5:Y:S01]  /*1fb60*/  @P2 LDG.E R11, desc[UR60][R6.64] ;  /* 0x0000003c060b2981 */ /* 0x000162000c1e1900 */
[----:B-1----:R-:W-:Y:S02]  /*1fb70*/  IADD3.X R5, R14, UR9, RZ, P0, !PT ;  /* 0x000000090e057c10 */ /* 0x002fe400087fe4ff */
[----:B------:R-:W-:Y:S01]  /*1fb80*/  ISETP.NE.U32.AND P0, PT, RZ, UR8, PT ;  /* 0x00000008ff007c0c */ /* 0x000fe2000bf05070 */
[----:B------:R-:W2:Y:S03]  /*1fb90*/  @P1 LDG.E R12, desc[UR60][R2.64] ;  /* 0x0000003c020c1981 */ /* 0x000ea6000c1e1900 */
[----:B------:R-:W-:-:S13]  /*1fba0*/  ISETP.NE.AND.EX P0, PT, RZ, UR9, PT, P0 ;  /* 0x00000009ff007c0c */ /* 0x000fda000bf05300 */
        /* <DEDUP_REMOVED lines=15> */
[----:B------:R-:W-:Y:S01]  /*1fca0*/  IMAD.U32 R8, RZ, RZ, UR4 ;  /* 0x00000004ff087e24 */ /* 0x000fe2000f8e00ff */
[----:B0-----:R-:W-:Y:S06]  /*1fcb0*/  @P3 BRA `(.L_x_2726) ;  /* 0x0000000000143947 */ /* 0x001fec0003800000 */
[----:B------:R-:W-:Y:S05]  /*1fcc0*/  @!P1 BRA `(.L_x_2726) ;  /* 0x0000000000109947 */ /* 0x000fea0003800000 */
[----:B------:R-:W2:Y:S04]  /*1fcd0*/  LDG.E R12, desc[UR60][R2.64] ;  /* 0x0000003c020c7981 */ /* 0x000ea8000c1e1900 */
[----:B------:R-:W2:Y:S02]  /*1fce0*/  LDG.E R2, desc[UR60][R2.64+0x4] ;  /* 0x0000043c02027981 */ /* 0x000ea4000c1e1900 */
[----:B--2--5:R-:W-:-:S05]  /*1fcf0*/  IMAD.IADD R13, R2, 0x1, -R12 ;  /* 0x00000001020d7824 */ /* 0x024fca00078e0a0c */
[----:B------:R0:W-:Y:S02]  /*1fd00*/  STL [R1+0x50], R13 ;  /* 0x0000500d01007387 */ /* 0x0001e40000100800 */
.L_x_2726:
[----:B------:R-:W2:Y:S01]  /*1fd10*/  LDL.LU R3, [R1+0x8] ;  /* 0x0000080001037983 */ /* 0x000ea20000300800 */
[----:B------:R-:W-:Y:S02]  /*1fd20*/  ULDC.64 UR4, c[0x0][0xa20] ;  /* 0x0002880000047ab9 */ /* 0x000fe40000000a00 */
[----:B------:R-:W-:Y:S01]  /*1fd30*/  ISETP.NE.U32.AND P1, PT, RZ, UR4, PT ;  /* 0x00000004ff007c0c */ /* 0x000fe2000bf25070 */
[----:B------:R-:W3:Y:S03]  /*1fd40*/  LDL R12, [R1+0x38] ;  /* 0x00003800010c7983 */ /* 0x000ee60000100800 */
[----:B------:R-:W-:Y:S02]  /*1fd50*/  ISETP.NE.AND.EX P1, PT, RZ, UR5, PT, P1 ;  /* 0x00000005ff007c0c */ /* 0x000fe4000bf25310 */
[C---:B--2---:R-:W-:Y:S02]  /*1fd60*/  LOP3.LUT R17, R3.reuse, 0xff000000, RZ, 0xc0, !PT ;  /* 0xff00000003117812 */ /* 0x044fe400078ec0ff */
[----:B------:R-:W-:-:S02]  /*1fd70*/  LOP3.LUT R2, R3, 0xff0000, RZ, 0xc0, !PT ;  /* 0x00ff000003027812 */ /* 0x000fc400078ec0ff */
[----:B------:R-:W-:Y:S02]  /*1fd80*/  SHF.R.U32.HI R17, RZ, 0x8, R17 ;  /* 0x00000008ff117819 */ /* 0x000fe40000011611 */
[----:B------:R-:W-:Y:S02]  /*1fd90*/  LOP3.LUT R16, R3, 0xffff, RZ, 0xc0, !PT ;  /* 0x0000ffff03107812 */ /* 0x000fe400078ec0ff */
[----:B------:R-:W-:Y:S01]  /*1fda0*/  LEA.HI R17, R2, R17, RZ, 0x10 ;  /* 0x0000001102117211 */ /* 0x000fe200078f80ff */
[----:B-----5:R-:W-:-:S05]  /*1fdb0*/  IMAD.IADD R2, R11, 0x1, R0 ;  /* 0x000000010b027824 */ /* 0x020fca00078e0200 */
[----:B------:R1:W-:Y:S04]  /*1fdc0*/  STL [R1+0x20], R2 ;  /* 0x0000200201007387 */ /* 0x0003e80000100800 */
[----:B---3--:R1:W-:Y:S01]  /*1fdd0*/  STL [R1+0x18], R12 ;  /* 0x0000180c01007387 */ /* 0x0083e20000100800 */
[----:B------:R-:W-:Y:S05]  /*1fde0*/  @!P1 BRA `(.L_x_2727) ;  /* 0x0000000000109947 */ /* 0x000fea0003800000 */
[----:B-1----:R-:W-:-:S04]  /*1fdf0*/  IADD3 R2, P1, R15, UR4, RZ ;  /* 0x000000040f027c10 */ /* 0x002fc8000ff3e0ff */
[----:B------:R-:W-:-:S05]  /*1fe00*/  IADD3.X R3, R14, UR5, RZ, P1, !PT ;  /* 0x000000050e037c10 */ /* 0x000fca0008ffe4ff */
[----:B------:R2:W5:Y:S01]  /*1fe10*/  LDG.E R8, desc[UR60][R2.64] ;  /* 0x0000003c02087981 */ /* 0x000562000c1e1900 */
[----:B------:R-:W-:Y:S05]  /*1fe20*/  BRA `(.L_x_2728) ;  /* 0x0000000000107947 */ /* 0x000fea0003800000 */
.L_x_2727:
[----:B------:R-:W-:Y:S05]  /*1fe30*/  @!P2 BRA `(.L_x_2728) ;  /* 0x00000000000ca947 */ /* 0x000fea0003800000 */
[----:B------:R-:W2:Y:S04]  /*1fe40*/  LDG.E R8, desc[UR60][R6.64] ;  /* 0x0000003c06087981 */ /* 0x000ea8000c1e1900 */
[----:B------:R-:W2:Y:S02]  /*1fe50*/  LDG.E R6, desc[UR60][R6.64+0x4] ;  /* 0x0000043c06067981 */ /* 0x000ea4000c1e1900 */
[----:B--2---:R-:W-:-:S07]  /*1fe60*/  IMAD.IADD R8, R6, 0x1, -R8 ;  /* 0x0000000106087824 */ /* 0x004fce00078e0a08 */
.L_x_2728:
[----:B-12---:R-:W2:Y:S01]  /*1fe70*/  @P0 LDG.E R2, desc[UR60][R4.64] ;  /* 0x0000003c04020981 */ /* 0x006ea2000c1e1900 */
[----:B------:R-:W1:Y:S03]  /*1fe80*/  LDC R3, c[0x0][0x448] ;  /* 0x00011200ff037b82 */ /* 0x000e660000000800 */
[----:B------:R-:W3:Y:S04]  /*1fe90*/  LDL R6, [R1+0x4] ;  /* 0x0000040001067983 */ /* 0x000ee80000100800 */
[----:B------:R4:W2:Y:S01]  /*1fea0*/  @P0 LDG.E R4, desc[UR60][R4.64+0x4] ;  /* 0x0000043c04040981 */ /* 0x0008a2000c1e1900 */
[----:B-1----:R-:W-:-:S13]  /*1feb0*/  ISETP.NE.AND P1, PT, R3, 0x1, PT ;  /* 0x000000010300780c */ /* 0x002fda0003f25270 */
[----:B------:R-:W1:Y:S08]  /*1fec0*/  @P1 LDC R3, c[0x0][0x44c] ;  /* 0x00011300ff031b82 */ /* 0x000e700000000800 */
[----:B----4-:R-:W4:Y:S01]  /*1fed0*/  @P1 LDC R5, c[0x0][0x450] ;  /* 0x00011400ff051b82 */ /* 0x010f220000000800 */
[----:B-----5:R-:W-:Y:S01]  /*1fee0*/  IMAD.IADD R7, R8, 0x1, -R0 ;  /* 0x0000000108077824 */ /* 0x020fe200078e0a00 */
[----:B------:R-:W-:-:S05]  /*1fef0*/  LOP3.LUT R11, R17, 0xff, RZ, 0xc0, !PT ;  /* 0x000000ff110b7812 */ /* 0x000fca00078ec0ff */
[----:B------:R0:W-:Y:S01]  /*1ff00*/  STL [R1+0x60], R11 ;  /* 0x0000600b01007387 */ /* 0x0001e20000100800 */
[----:B------:R-:W-:Y:S01]  /*1ff10*/  BSSY B0, `(.L_x_2729) ;  /* 0x0000032000007945 */ /* 0x000fe20003800000 */
[----:B------:R-:W-:Y:S01]  /*1ff20*/  SHF.R.U32.HI R17, RZ, 0x10, R17 ;  /* 0x00000010ff117819 */ /* 0x000fe20000011611 */
[----:B--2---:R-:W-:Y:S02]  /*1ff30*/  @P0 IMAD.IADD R9, R4, 0x1, -R2 ;  /* 0x0000000104090824 */ /* 0x004fe400078e0a02 */
[----:B---3--:R-:W-:-:S04]  /*1ff40*/  IMAD.SHL.U32 R2, R6, 0x80, RZ ;  /* 0x0000008006027824 */ /* 0x008fc800078e00ff */
[----:B------:R-:W-:-:S04]  /*1ff50*/  VIADD R2, R2, 0x7f ;  /* 0x0000007f02027836 */ /* 0x000fc80000000000 */
[----:B-1----:R-:W-:-:S05]  /*1ff60*/  @P1 IMAD.HI.U32 R0, R2, R3, RZ ;  /* 0x0000000302001227 */ /* 0x002fca00078e00ff */
[----:B----4-:R-:W-:Y:S01]  /*1ff70*/  @P1 SHF.R.U32.HI R2, RZ, R5, R0 ;  /* 0x00000005ff021219 */ /* 0x010fe20000011600 */
[----:B------:R-:W-:-:S05]  /*1ff80*/  IMAD.IADD R0, R7, 0x1, R9 ;  /* 0x0000000107007824 */ /* 0x000fca00078e0209 */
[C---:B------:R-:W-:Y:S01]  /*1ff90*/  IADD3 R21, R0.reuse, 0x80, -R13 ;  /* 0x0000008000157810 */ /* 0x040fe20007ffe80d */
        /* <DEDUP_REMOVED lines=9> */
[----:B------:R-:W-:Y:S01]  /*20030*/  ISETP.GE.AND P1, PT, R6, 0x1, PT ;  /* 0x000000010600780c */ /* 0x000fe20003f26270 */
[----:B------:R-:W-:-:S12]  /*20040*/  IMAD.MOV.U32 R0, RZ, RZ, RZ ;  /* 0x000000ffff007224 */ /* 0x000fd800078e00ff */
[----:B0-----:R-:W-:Y:S05]  /*20050*/  @!P1 BRA `(.L_x_2730) ;  /* 0x0000000000749947 */ /* 0x001fea0003800000 */
[----:B------:R-:W-:Y:S01]  /*20060*/  ISETP.NE.AND P1, PT, R17, RZ, PT ;  /* 0x000000ff1100720c */ /* 0x000fe20003f25270 */
[----:B------:R-:W-:-:S03]  /*20070*/  ULDC UR4, c[0x0][0x9f0] ;  /* 0x00027c0000047ab9 */ /* 0x000fc60000000800 */
[----:B------:R-:W-:-:S04]  /*20080*/  SEL R2, R17, UR4, P1 ;  /* 0x0000000411027c07 */ /* 0x000fc80008800000 */
[----:B------:R-:W-:Y:S02]  /*20090*/  IABS R3, R2 ;  /* 0x0000000200037213 */ /* 0x000fe40000000000 */
[----:B------:R-:W-:Y:S02]  /*200a0*/  IADD3 R0, R2, -0x1, R6 ;  /* 0xffffffff02007810 */ /* 0x000fe40007ffe006 */
[----:B------:R-:W0:Y:S08]  /*200b0*/  I2F.RP R4, R3 ;  /* 0x0000000300047306 */ /* 0x000e300000209400 */
[----:B0-----:R-:W0:Y:S02]  /*200c0*/  MUFU.RCP R4, R4 ;  /* 0x0000000400047308 */ /* 0x001e240000001000 */
[----:B0-----:R-:W-:-:S06]  /*200d0*/  VIADD R4, R4, 0xffffffe ;  /* 0x0ffffffe04047836 */ /* 0x001fcc0000000000 */
[----:B------:R0:W1:Y:S02]  /*200e0*/  F2I.FTZ.U32.TRUNC.NTZ R5, R4 ;  /* 0x0000000400057305 */ /* 0x000064000021f000 */
[----:B0-----:R-:W-:-:S04]  /*200f0*/  LOP3.LUT R4, R0, R2, RZ, 0x3c, !PT ;  /* 0x0000000200047212 */ /* 0x001fc800078e3cff */
[----:B------:R-:W-:Y:S01]  /*20100*/  ISETP.GE.AND P1, PT, R4, RZ, PT ;  /* 0x000000ff0400720c */ /* 0x000fe20003f26270 */
[----:B-1----:R-:W-:-:S04]  /*20110*/  IMAD.MOV R4, RZ, RZ, -R5 ;  /* 0x000000ffff047224 */ /* 0x002fc800078e0a05 */
[----:B------:R-:W-:Y:S02]  /*20120*/  IMAD R8, R4, R3, RZ ;  /* 0x0000000304087224 */ /* 0x000fe400078e02ff */
[----:B------:R-:W-:-:S04]  /*20130*/  IMAD.MOV.U32 R4, RZ, RZ, RZ ;  /* 0x000000ffff047224 */ /* 0x000fc800078e00ff */
[----:B------:R-:W-:Y:S01]  /*20140*/  IMAD.HI.U32 R8, R5, R8, R4 ;  /* 0x0000000805087227 */ /* 0x000fe200078e0004 */
[----:B------:R-:W-:Y:S02]  /*20150*/  IABS R4, R0 ;  /* 0x0000000000047213 */ /* 0x000fe40000000000 */
[----:B------:R-:W-:-:S05]  /*20160*/  IABS R0, R2 ;  /* 0x0000000200007213 */ /* 0x000fca0000000000 */
        /* <DEDUP_REMOVED lines=12> */
.L_x_2730:
[----:B------:R-:W-:Y:S05]  /*20230*/  BSYNC B0 ;  /* 0x0000000000007941 */ /* 0x000fea0003800000 */
.L_x_2729:
        /* <DEDUP_REMOVED lines=20> */
[----:B------:R-:W0:Y:S02]  /*20380*/  S2R R2, SR_TID.X ;  /* 0x0000000000027919 */ /* 0x000e240000002100 */
[----:B0-----:R-:W-:-:S04]  /*20390*/  SHF.R.U32.HI R2, RZ, 0x5, R2 ;  /* 0x00000005ff027819 */ /* 0x001fc80000011602 */
[----:B------:R-:W-:-:S05]  /*203a0*/  LOP3.LUT R2, R2, 0x3, RZ, 0xc0, !PT ;  /* 0x0000000302027812 */ /* 0x000fca00078ec0ff */
[----:B------:R0:W1:Y:S02]  /*203b0*/  SHFL.IDX PT, R14, R2, RZ, 0x1f ;  /* 0x00001fff020e7589 */ /* 0x00006400000e0000 */
.L_x_2916:
[----:B-1----:R-:W-:Y:S02]  /*203c0*/  ISETP.NE.AND P0, PT, R14, RZ, PT ;  /* 0x000000ff0e00720c */ /* 0x002fe40003f05270 */
[----:B------:R-:W-:-:S11]  /*203d0*/  PLOP3.LUT P2, PT, PT, PT, PT, 0x8, 0x0 ;  /* 0x000000000000781c */ /* 0x000fd60003f4e170 */
[----:B------:R-:W-:Y:S05]  /*203e0*/  @P0 BRA `(.L_x_2734) ;  /* 0x00000000000c0947 */ /* 0x000fea0003800000 */
[----:B------:R-:W-:-:S03]  /*203f0*/  UMOV UR4, 0xffffffff ;  /* 0xffffffff00047882 */ /* 0x000fc60000000000 */
[----:B------:R-:W-:Y:S05]  /*20400*/  BRA.DIV UR4, `(.L_x_2735) ;  /* 0x0000007a04247947 */ /* 0x000fea000b800000 */
[----:B------:R-:W-:-:S13]  /*20410*/  ELECT P2, URZ, PT ;  /* 0x00000000003f782f */ /* 0x000fda0003840000 */
.L_x_2734:
[----:B0-----:R-:W2:Y:S01]  /*20420*/  LDL R2, [R1+0x64] ;  /* 0x0000640001027983 */ /* 0x001ea20000100800 */
[----:B------:R-:W-:Y:S01]  /*20430*/  BSSY B1, `(.L_x_2736) ;  /* 0x0000008000017945 */ /* 0x000fe20003800000 */
[----:B--2---:R-:W-:-:S05]  /*20440*/  VIADD R2, R2, 0x1 ;  /* 0x0000000102027836 */ /* 0x004fca0000000000 */
[----:B------:R-:W-:-:S04]  /*20450*/  LEA.HI R3, R2, R2, RZ, 0x1 ;  /* 0x0000000202037211 */ /* 0x000fc800078f08ff */
[----:B------:R-:W-:-:S05]  /*20460*/  LOP3.LUT R3, R3, 0xfffffffe, RZ, 0xc0, !PT ;  /* 0xfffffffe03037812 */ /* 0x000fca00078ec0ff */
[----:B------:R-:W-:-:S05]  /*20470*/  IMAD.IADD R2, R2, 0x1, -R3 ;  /* 0x0000000102027824 */ /* 0x000fca00078e0a03 */
[----:B------:R-:W-:-:S04]  /*20480*/  SHF.L.U32 R2, R2, 0x1f, RZ ;  /* 0x0000001f02027819 */ /* 0x000fc800000006ff */
[----:B------:R-:W0:Y:S02]  /*20490*/  SYNCS.PHASECHK.TRANS64.TRYWAIT P0, [R18+URZ+0x34820], R2 ;  /* 0x03482002120075a7 */ /* 0x000e24000800017f */
[----:B0-----:R-:W-:Y:S05]  /*204a0*/  @!P0 BRA `(.L_x_2737) ;  /* 0x0000007800208947 */ /* 0x001fea0003800000 */
.L_x_2919:
[----:B------:R-:W-:Y:S05]  /*204b0*/  BSYNC B1 ;  /* 0x0000000000017941 */ /* 0x000fea0003800000 */
.L_x_2736:
        /* <DEDUP_REMOVED lines=12> */
.L_x_2920:
[----:B------:R-:W-:Y:S05]  /*20580*/  BSYNC B2 ;  /* 0x0000000000027941 */ /* 0x000fea0003800000 */
.L_x_2740:
        /* <DEDUP_REMOVED lines=8> */
.L_x_2743:
[----:B------:R-:W-:Y:S05]  /*20610*/  BSYNC B2 ;  /* 0x0000000000027941 */ /* 0x000fea0003800000 */
.L_x_2742:
        /* <DEDUP_REMOVED lines=10> */
[----:B--2---:R-:W-:-:S02]  /*206c0*/  IMAD R7, R2, 0xc000, R18 ;  /* 0x0000c00002077824 */ /* 0x004fc400078e0212 */
[----:B------:R-:W-:Y:S02]  /*206d0*/  VIADD R2, R5, 0x34890 ;  /* 0x0003489005027836 */ /* 0x000fe40000000000 */
[----:B------:R-:W-:-:S07]  /*206e0*/  VIADD R4, R7, 0x1c400 ;  /* 0x0001c40007047836 */ /* 0x000fce0000000000 */
.L_x_2744:
        /* <DEDUP_REMOVED lines=16> */
.L_x_2745:
        /* <DEDUP_REMOVED lines=15> */
.L_x_2746:
        /* <DEDUP_REMOVED lines=13> */
.L_x_2921:
[----:B------:R-:W-:Y:S05]  /*209b0*/  BSYNC B2 ;  /* 0x0000000000027941 */ /* 0x000fea0003800000 */
.L_x_2747:
        /* <DEDUP_REMOVED lines=10> */
.L_x_2750:
[----:B------:R-:W-:Y:S05]  /*20a60*/  BSYNC B2 ;  /* 0x0000000000027941 */ /* 0x000fea0003800000 */
.L_x_2749:
        /* <DEDUP_REMOVED lines=10> */
.L_x_2751:
        /* <DEDUP_REMOVED lines=19> */
.L_x_2752:
        /* <DEDUP_REMOVED lines=10> */
.L_x_2739:
[----:B------:R-:W-:Y:S05]  /*20ce0*/  BSYNC B1 ;  /* 0x0000000000017941 */ /* 0x000fea0003800000 */
.L_x_2738:
        /* <DEDUP_REMOVED lines=13> */
.L_x_2768:
[----:B------:R-:W-:Y:S05]  /*20dc0*/  YIELD ;  /* 0x0000000000007946 */ /* 0x000fea0003800000 */
[----:B------:R-:W-:Y:S04]  /*20dd0*/  BSSY B1, `(.L_x_2753) ;  /* 0x000007d000017945 */ /* 0x000fe80003800000 */
[----:B-1----:R-:W-:Y:S05]  /*20de0*/  @!P2 BRA `(.L_x_2754) ;  /* 0x0000000400eca947 */ /* 0x002fea0003800000 */
[----:B0-----:R-:W2:Y:S04]  /*20df0*/  LDL R4, [R1+0x14] ;  /* 0x0000140001047983 */ /* 0x001ea80000100800 */
[----:B------:R-:W3:Y:S01]  /*20e00*/  LDL R3, [R1+0x24] ;  /* 0x0000240001037983 */ /* 0x000ee20000100800 */
[----:B------:R-:W-:Y:S01]  /*20e10*/  BSSY B2, `(.L_x_2755) ;  /* 0x0000008000027945 */ /* 0x000fe20003800000 */
[----:B------:R-:W0:Y:S02]  /*20e20*/  S2R R2, SR_TID.X ;  /* 0x0000000000027919 */ /* 0x000e240000002100 */
[----:B0-----:R-:W-:-:S04]  /*20e30*/  LOP3.LUT R2, R2, 0x7f, RZ, 0xc0, !PT ;  /* 0x0000007f02027812 */ /* 0x001fc800078ec0ff */
[----:B------:R-:W-:Y:S01]  /*20e40*/  ISETP.NE.AND P1, PT, R2, RZ, PT ;  /* 0x000000ff0200720c */ /* 0x000fe20003f25270 */
[----:B--2---:R-:W-:Y:S01]  /*20e50*/  IMAD R6, R4, 0x8, R18 ;  /* 0x0000000804067824 */ /* 0x004fe200078e0212 */
[----:B---3--:R-:W-:-:S04]  /*20e60*/  SHF.L.U32 R5, R3, 0x1f, RZ ;  /* 0x0000001f03057819 */ /* 0x008fc800000006ff */
[----:B------:R-:W0:Y:S02]  /*20e70*/  SYNCS.PHASECHK.TRANS64.TRYWAIT P0, [R6+URZ+0x348a0], R5 ;  /* 0x0348a005060075a7 */ /* 0x000e24000800017f */
[----:B0-----:R-:W-:Y:S05]  /*20e80*/  @!P0 BRA `(.L_x_2756) ;  /* 0x0000006c00e48947 */ /* 0x001fea0003800000 */
.L_x_2922:
[----:B------:R-:W-:Y:S05]  /*20e90*/  BSYNC B2 ;  /* 0x0000000000027941 */ /* 0x000fea0003800000 */
.L_x_2755:
[----:B------:R-:W-:Y:S04]  /*20ea0*/  BSSY B2, `(.L_x_2757) ;  /* 0x0000008000027945 */ /* 0x000fe80003800000 */
[----:B------:R-:W-:Y:S05]  /*20eb0*/  @P1 BRA `(.L_x_2758) ;  /* 0x0000000000181947 */ /* 0x000fea0003800000 */
[----:B------:R-:W2:Y:S02]  /*20ec0*/  LDL R2, [R1+0x10] ;  /* 0x0000100001027983 */ /* 0x000ea40000100800 */
[----:B--2---:R-:W-:Y:S01]  /*20ed0*/  LOP3.LUT P0, RZ, R2, 0x1, RZ, 0xc0, !PT ;  /* 0x0000000102ff7812 */ /* 0x004fe2000780c0ff */
[----:B------:R-:W-:-:S04]  /*20ee0*/  IMAD.MOV.U32 R2, RZ, RZ, 0xc000 ;  /* 0x0000c000ff027424 */ /* 0x000fc800078e00ff */
[----:B------:R1:W-:Y:S08]  /*20ef0*/  SYNCS.ARRIVE.TRANS64 RZ, [R6+URZ+0x34890], R2 ;  /* 0x0348900206ff79a7 */ /* 0x0003f0000800003f */
[----:B------:R-:W-:Y:S05]  /*20f00*/  @!P0 BRA `(.L_x_2758) ;  /* 0x0000000000048947 */ /* 0x000fea0003800000 */
[----:B------:R-:W-:Y:S01]  /*20f10*/  BPT.TRAP 0x1 ;  /* 0x000000040000795c */ /* 0x000fe20000300000 */
.L_x_2758:
[----:B------:R-:W-:Y:S05]  /*20f20*/  BSYNC B2 ;  /* 0x0000000000027941 */ /* 0x000fea0003800000 */
.L_x_2757:
        /* <DEDUP_REMOVED lines=12> */
.L_x_2759:
        /* <DEDUP_REMOVED lines=16> */
.L_x_2760:
        /* <DEDUP_REMOVED lines=15> */
.L_x_2761:
        /* <DEDUP_REMOVED lines=13> */
.L_x_2923:
[----:B------:R-:W-:Y:S05]  /*212b0*/  BSYNC B2 ;  /* 0x0000000000027941 */ /* 0x000fea0003800000 */
.L_x_2762:
        /* <DEDUP_REMOVED lines=10> */
.L_x_2765:
[----:B------:R-:W-:Y:S05]  /*21360*/  BSYNC B2 ;  /* 0x0000000000027941 */ /* 0x000fea0003800000 */
.L_x_2764:
        /* <DEDUP_REMOVED lines=10> */
.L_x_2766:
        /* <DEDUP_REMOVED lines=15> */
.L_x_2767:
        /* <DEDUP_REMOVED lines=10> */
.L_x_2754:
[----:B------:R-:W-:Y:S05]  /*215a0*/  BSYNC B1 ;  /* 0x0000000000017941 */ /* 0x000fea0003800000 */
.L_x_2753:
[----:B------:R-:W2:Y:S04]  /*215b0*/  LDL.LU R5, [R1+0x14] ;  /* 0x0000140001057983 */ /* 0x000ea80000300800 */
[----:B0-----:R-:W3:Y:S01]  /*215c0*/  LDL.LU R4, [R1+0x24] ;  /* 0x0000240001047983 */ /* 0x001ee20000300800 */
        /* <DEDUP_REMOVED lines=10> */
.L_x_2732:
[----:B------:R-:W-:Y:S05]  /*21670*/  BSYNC B0 ;  /* 0x0000000000007941 */ /* 0x000fea0003800000 */
.L_x_2731:
[----:B01----:R-:W2:Y:S01]  /*21680*/  LDL R4, [R1+0x4] ;  /* 0x0000040001047983 */ /* 0x003ea20000100800 */
[----:B------:R-:W0:Y:S01]  /*21690*/  LDC R0, c[0x0][0x448] ;  /* 0x00011200ff007b82 */ /* 0x000e220000000800 */
[----:B------:R-:W-:Y:S01]  /*216a0*/  ISETP.NE.AND P1, PT, R17, RZ, PT ;  /* 0x000000ff1100720c */ /* 0x000fe20003f25270 */
[----:B------:R-:W-:Y:S05]  /*216b0*/  @!P5 WARPSYNC.ALL ;  /* 0x000000000000d948 */ /* 0x000fea0003800000 */
[----:B------:R-:W-:Y:S07]  /*216c0*/  BSSY B0, `(.L_x_2769) ;  /* 0x000002d000007945 */ /* 0x000fee0003800000 */
[----:B------:R-:W1:Y:S08]  /*216d0*/  @!P1 LDC R17, c[0x0][0x9f0] ;  /* 0x00027c00ff119b82 */ /* 0x000e700000000800 */
[----:B------:R-:W-:Y:S01]  /*216e0*/  @!P5 BAR.SYNC.DEFER_BLOCKING 0xc, 0x180 ;  /* 0x030600000000db1d */ /* 0x000fe20000010000 */
[----:B0-----:R-:W-:-:S13]  /*216f0*/  ISETP.NE.AND P0, PT, R0, 0x1, PT ;  /* 0x000000010000780c */ /* 0x001fda0003f05270 */
[----:B------:R-:W0:Y:S08]  /*21700*/  @P0 LDC R2, c[0x0][0x44c] ;  /* 0x00011300ff020b82 */ /* 0x000e300000000800 */
[----:B------:R-:W3:Y:S01]  /*21710*/  @P0 LDC R3, c[0x0][0x450] ;  /* 0x00011400ff030b82 */ /* 0x000ee20000000800 */
[----:B--2---:R-:W-:-:S05]  /*21720*/  LEA R0, R4, 0x7f, 0x7 ;  /* 0x0000007f04007811 */ /* 0x004fca00078e38ff */
[----:B0-----:R-:W-:-:S05]  /*21730*/  @P0 IMAD.HI.U32 R2, R0, R2, RZ ;  /* 0x0000000200020227 */ /* 0x001fca00078e00ff */
[----:B---3--:R-:W-:-:S05]  /*21740*/  @P0 SHF.R.U32.HI R0, RZ, R3, R2 ;  /* 0x00000003ff000219 */ /* 0x008fca0000011602 */
[----:B------:R-:W-:-:S05]  /*21750*/  IMAD.IADD R0, R21, 0x1, R0 ;  /* 0x0000000115007824 */ /* 0x000fca00078e0200 */
[----:B------:R-:W-:-:S04]  /*21760*/  SHF.R.S32.HI R2, RZ, 0x1f, R0 ;  /* 0x0000001fff027819 */ /* 0x000fc80000011400 */
[----:B------:R-:W-:-:S04]  /*21770*/  LEA.HI R0, R2, R0, RZ, 0x7 ;  /* 0x0000000002007211 */ /* 0x000fc800078f38ff */
[----:B------:R-:W-:-:S04]  /*21780*/  SHF.R.S32.HI R0, RZ, 0x7, R0 ;  /* 0x00000007ff007819 */ /* 0x000fc80000011400 */
[----:B------:R-:W-:-:S04]  /*21790*/  VIMNMX R7, R20, R0, PT ;  /* 0x0000000014077248 */ /* 0x000fc80003fe0100 */
[----:B------:R-:W-:Y:S01]  /*217a0*/  ISETP.GE.AND P0, PT, R7, 0x1, PT ;  /* 0x000000010700780c */ /* 0x000fe20003f06270 */
[----:B------:R0:W-:Y:S04]  /*217b0*/  STL [R1+0x40], R7 ;  /* 0x0000400701007387 */ /* 0x0001e80000100800 */
[----:B------:R0:W-:Y:S08]  /*217c0*/  STL [R1+0x44], RZ ;  /* 0x000044ff01007387 */ /* 0x0001f00000100800 */
[----:B01----:R-:W-:Y:S05]  /*217d0*/  @!P0 BRA `(.L_x_2770) ;  /* 0x00000000006c8947 */ /* 0x003fea0003800000 */
        /* <DEDUP_REMOVED lines=27> */
.L_x_2770:
[----:B------:R-:W-:Y:S05]  /*21990*/  BSYNC B0 ;  /* 0x0000000000007941 */ /* 0x000fea0003800000 */
.L_x_2769:
[----:B------:R-:W2:Y:S04]  /*219a0*/  LDL R0, [R1+0x44] ;  /* 0x0000440001007983 */ /* 0x000ea80000100800 */
[----:B0-----:R-:W2:Y:S01]  /*219b0*/  LDL R2, [R1+0x60] ;  /* 0x0000600001027983 */ /* 0x001ea20000100800 */
[----:B------:R-:W-:Y:S01]  /*219c0*/  BSSY B7, `(.L_x_2771) ;  /* 0x0000414000077945 */ /* 0x000fe20003800000 */
[----:B--2---:R-:W-:-:S05]  /*219d0*/  IMAD R2, R2, R0, RZ ;  /* 0x0000000002027224 */ /* 0x004fca00078e02ff */
[----:B------:R-:W-:Y:S01]  /*219e0*/  VIADDMNMX R0, R2, R0, R7, PT ;  /* 0x0000000002007246 */ /* 0x000fe20003800107 */
[----:B------:R0:W-:Y:S03]  /*219f0*/  STL [R1+0x34], R2 ;  /* 0x0000340201007387 */ /* 0x0001e60000100800 */
[----:B------:R-:W-:Y:S01]  /*21a00*/  ISETP.GT.AND P0, PT, R0, R2, PT ;  /* 0x000000020000720c */ /* 0x000fe20003f04270 */
[----:B------:R0:W-:-:S12]  /*21a10*/  STL [R1+0x48], R0 ;  /* 0x0000480001007387 */ /* 0x0001d80000100800 */
[----:B0-----:R-:W-:Y:S05]  /*21a20*/  @P0 BRA `(.L_x_2772) ;  /* 0x0000000000480947 */ /* 0x001fea0003800000 */
[----:B------:R-:W0:Y:S02]  /*21a30*/  S2R R0, SR_TID.X ;  /* 0x0000000000007919 */ /* 0x000e240000002100 */
[----:B0-----:R-:W-:-:S04]  /*21a40*/  LOP3.LUT R0, R0, 0x7f, RZ, 0xc0, !PT ;  /* 0x0000007f00007812 */ /* 0x001fc800078ec0ff */
[----:B------:R-:W-:-:S13]  /*21a50*/  ISETP.NE.AND P1, PT, R0, RZ, PT ;  /* 0x000000ff0000720c */ /* 0x000fda0003f25270 */
[----:B------:R-:W-:Y:S05]  /*21a60*/  @P1 BRA `(.L_x_2773) ;  /* 0x0000004000241947 */ /* 0x000fea0003800000 */
[----:B------:R-:W0:Y:S01]  /*21a70*/  S2R R3, SR_LANEID ;  /* 0x0000000000037919 */ /* 0x000e220000000000 */
        /* <DEDUP_REMOVED lines=13> */
.L_x_2772:
        /* <DEDUP_REMOVED lines=20> */
.L_x_2775:
[----:B------:R-:W-:Y:S05]  /*21c90*/  BSYNC B6 ;  /* 0x0000000000067941 */ /* 0x000fea0003800000 */
.L_x_2774:
        /* <DEDUP_REMOVED lines=20> */
.L_x_2778:
        /* <DEDUP_REMOVED lines=15> */
.L_x_2777:
[----:B------:R-:W-:Y:S05]  /*21ed0*/  BSYNC B6 ;  /* 0x0000000000067941 */ /* 0x000fea0003800000 */
.L_x_2776:
[----:B------:R-:W2:Y:S01]  /*21ee0*/  LDL.LU R2, [R1+0x28] ;  /* 0x0000280001027983 */ /* 0x000ea20000300800 */
[----:B------:R-:W-:-:S03]  /*21ef0*/  ULDC.64 UR4, c[0x0][0x9f8] ;  /* 0x00027e0000047ab9 */ /* 0x000fc60000000a00 */
[----:B------:R-:W3:Y:S04]  /*21f00*/  LDL.LU R0, [R1+0x3c] ;  /* 0x00003c0001007983 */ /* 0x000ee80000300800 */
[----:B------:R-:W4:Y:S01]  /*21f10*/  LDL R7, [R1+0x18] ;  /* 0x0000180001077983 */ /* 0x000f220000100800 */
[----:B------:R-:W-:-:S03]  /*21f20*/  ISETP.NE.U32.AND P0, PT, RZ, UR4, PT ;  /* 0x00000004ff007c0c */ /* 0x000fc6000bf05070 */
[----:B------:R-:W5:Y:S01]  /*21f30*/  LDL R17, [R1+0x48] ;  /* 0x0000480001117983 */ /* 0x000f620000100800 */
[----:B------:R-:W-:-:S13]  /*21f40*/  ISETP.NE.AND.EX P0, PT, RZ, UR5, PT, P0 ;  /* 0x00000005ff007c0c */ /* 0x000fda000bf05300 */
[----:B--2---:R-:W-:-:S04]  /*21f50*/  @P0 IADD3 R2, P1, R2, UR4, RZ ;  /* 0x0000000402020c10 */ /* 0x004fc8000ff3e0ff */
[----:B---3--:R-:W-:Y:S01]  /*21f60*/  @P0 IADD3.X R3, R0, UR5, RZ, P1, !PT ;  /* 0x0000000500030c10 */ /* 0x008fe20008ffe4ff */
[----:B------:R-:W-:-:S04]  /*21f70*/  ULDC.64 UR4, c[0x0][0xa08] ;  /* 0x0002820000047ab9 */ /* 0x000fc80000000a00 */
[----:B----4-:R0:W2:Y:S02]  /*21f80*/  @P0 LDG.E R7, desc[UR60][R2.64] ;  /* 0x0000003c02070981 */ /* 0x0100a4000c1e1900 */
[----:B0-----:R-:W0:Y:S01]  /*21f90*/  LDC.64 R2, c[0x0][0x418] ;  /* 0x00010600ff027b82 */ /* 0x001e220000000a00 */
[----:B-----5:R-:W-:Y:S01]  /*21fa0*/  VIADD R0, R17, 0xffffffff ;  /* 0xffffffff11007836 */ /* 0x020fe20000000000 */
        /* <DEDUP_REMOVED lines=12> */
.L_x_2926:
        /* <DEDUP_REMOVED lines=11> */
.L_x_2929:
        /* <DEDUP_REMOVED lines=24> */
.L_x_2782:
[----:B-1----:R-:W2:Y:S01]  /*222a0*/  LDL R2, [R1+0x1c] ;  /* 0x00001c0001027983 */ /* 0x002ea20000100800 */
[----:B0-----:R-:W-:Y:S01]  /*222b0*/  IMAD R0, R19, 0x8, R18 ;  /* 0x0000000813007824 */ /* 0x001fe200078e0212 */
[----:B--2---:R-:W-:-:S04]  /*222c0*/  SHF.L.U32 R2, R2, 0x1f, RZ ;  /* 0x0000001f02027819 */ /* 0x004fc800000006ff */
[----:B------:R-:W0:Y:S02]  /*222d0*/  SYNCS.PHASECHK.TRANS64.TRYWAIT P0, [R0+URZ+0x34840], R2 ;  /* 0x03484002000075a7 */ /* 0x000e24000800017f */
[----:B0-----:R-:W-:Y:S05]  /*222e0*/  @!P0 BRA `(.L_x_2783) ;  /* 0x0000005c00488947 */ /* 0x001fea0003800000 */
.L_x_2930:
        /* <DEDUP_REMOVED lines=10> */
.L_x_2784:
        /* <DEDUP_REMOVED lines=34> */
.L_x_2780:
        /* <DEDUP_REMOVED lines=40> */
.L_x_2786:
[----:B------:R-:W-:Y:S05]  /*22830*/  BSYNC B6 ;  /* 0x0000000000067941 */ /* 0x000fea0003800000 */
.L_x_2785:
[----:B0-----:R-:W2:Y:S01]  /*22840*/  LDL.LU R0, [R1+0x4c] ;  /* 0x00004c0001007983 */ /* 0x001ea20000300800 */
[----:B------:R-:W-:Y:S01]  /*22850*/  ULDC.64 UR4, c[0x0][0x2d8] ;  /* 0x0000b60000047ab9 */ /* 0x000fe20000000a00 */
[----:B------:R-:W0:Y:S02]  /*22860*/  LDC R7, c[0x0][0x448] ;  /* 0x00011200ff077b82 */ /* 0x000e240000000800 */
[----:B------:R-:W3:Y:S04]  /*22870*/  LDL.LU R4, [R1+0x3c] ;  /* 0x00003c0001047983 */ /* 0x000ee80000300800 */
[----:B------:R-:W3:Y:S04]  /*22880*/  LDL.LU.64 R2, [R1+0x58] ;  /* 0x0000580001027983 */ /* 0x000ee80000300a00 */
[----:B------:R-:W4:Y:S04]  /*22890*/  LDL.LU R5, [R1+0x38] ;  /* 0x0000380001057983 */ /* 0x000f280000300800 */
[----:B------:R-:W5:Y:S01]  /*228a0*/  LDL R10, [R1+0x4] ;  /* 0x00000400010a7983 */ /* 0x000f620000100800 */
[----:B------:R-:W1:Y:S01]  /*228b0*/  S2R R9, SR_TID.X ;  /* 0x0000000000097919 */ /* 0x000e620000002100 */
[----:B------:R-:W1:Y:S01]  /*228c0*/  S2R R8, SR_TID.X ;  /* 0x0000000000087919 */ /* 0x000e620000002100 */
[----:B0-----:R-:W-:-:S13]  /*228d0*/  ISETP.NE.AND P0, PT, R7, 0x1, PT ;  /* 0x000000010700780c */ /* 0x001fda0003f05270 */
[----:B------:R-:W0:Y:S01]  /*228e0*/  @P0 LDC R6, c[0x0][0x450] ;  /* 0x00011400ff060b82 */ /* 0x000e220000000800 */
[----:B-1----:R-:W-:Y:S02]  /*228f0*/  IMAD.SHL.U32 R9, R9, 0x8, RZ ;  /* 0x0000000809097824 */ /* 0x002fe400078e00ff */
[----:B------:R-:W-:-:S03]  /*22900*/  IMAD.SHL.U32 R8, R8, 0x8, RZ ;  /* 0x0000000808087824 */ /* 0x000fc600078e00ff */
[----:B------:R-:W-:-:S04]  /*22910*/  LOP3.LUT R9, R9, 0x38, RZ, 0xc0, !PT ;  /* 0x0000003809097812 */ /* 0x000fc800078ec0ff */
[C---:B------:R-:W-:Y:S02]  /*22920*/  LOP3.LUT R11, R9.reuse, 0x40, RZ, 0xfc, !PT ;  /* 0x00000040090b7812 */ /* 0x040fe400078efcff */
[----:B------:R-:W-:Y:S02]  /*22930*/  LOP3.LUT R8, R8, 0x38, RZ, 0xc0, !PT ;  /* 0x0000003808087812 */ /* 0x000fe400078ec0ff */
[----:B------:R-:W-:Y:S01]  /*22940*/  LOP3.LUT R9, R9, 0x80, RZ, 0xfc, !PT ;  /* 0x0000008009097812 */ /* 0x000fe200078efcff */
[----:B---3--:R-:W-:Y:S02]  /*22950*/  IMAD.MOV.U32 R3, RZ, RZ, R4 ;  /* 0x000000ffff037224 */ /* 0x008fe400078e0004 */
[----:B------:R-:W1:Y:S01]  /*22960*/  S2R R4, SR_TID.X ;  /* 0x0000000000047919 */ /* 0x000e620000002100 */
[----:B------:R-:W-:-:S04]  /*22970*/  IMAD.WIDE.U32 R2, R16, UR4, R2 ;  /* 0x0000000410027c25 */ /* 0x000fc8000f8e0002 */
[----:B------:R-:W-:Y:S01]  /*22980*/  IMAD R3, R16, UR5, R3 ;  /* 0x0000000510037c24 */ /* 0x000fe2000f8e0203 */
[----:B------:R-:W-:Y:S02]  /*22990*/  ULDC.64 UR4, c[0x0][0x2e0] ;  /* 0x0000b80000047ab9 */ /* 0x000fe40000000a00 */
[----:B--2---:R-:W-:Y:S02]  /*229a0*/  IMAD R0, R0, UR4, RZ ;  /* 0x0000000400007c24 */ /* 0x004fe4000f8e02ff */
[----:B----4-:R-:W-:-:S04]  /*229b0*/  IMAD.WIDE.U32 R2, R5, UR4, R2 ;  /* 0x0000000405027c25 */ /* 0x010fc8000f8e0002 */
[----:B------:R-:W-:Y:S01]  /*229c0*/  IMAD R0, R5, UR5, R0 ;  /* 0x0000000505007c24 */ /* 0x000fe2000f8e0200 */
[----:B------:R-:W-:-:S03]  /*229d0*/  ULDC.64 UR4, c[0x0][0x2d0] ;  /* 0x0000b40000047ab9 */ /* 0x000fc60000000a00 */
[----:B------:R-:W-:Y:S01]  /*229e0*/  IMAD.IADD R3, R3, 0x1, R0 ;  /* 0x0000000103037824 */ /* 0x000fe200078e0200 */
[----:B-1----:R-:W-:-:S04]  /*229f0*/  LOP3.LUT R4, R4, 0x7f, RZ, 0xc0, !PT ;  /* 0x0000007f04047812 */ /* 0x002fc800078ec0ff */
[----:B------:R-:W-:Y:S02]  /*22a00*/  SHF.R.U32.HI R5, RZ, 0x3, R4 ;  /* 0x00000003ff057819 */ /* 0x000fe40000011604 */
[----:B------:R-:W1:Y:S02]  /*22a10*/  S2R R4, SR_TID.X ;  /* 0x0000000000047919 */ /* 0x000e640000002100 */
[----:B-1----:R-:W-:-:S05]  /*22a20*/  IMAD.SHL.U32 R4, R4, 0x10, RZ ;  /* 0x0000001004047824 */ /* 0x002fca00078e00ff */
[----:B------:R-:W-:Y:S02]  /*22a30*/  LOP3.LUT R4, R5, 0x70, R4, 0xf8, !PT ;  /* 0x0000007005047812 */ /* 0x000fe400078ef804 */
[----:B------:R-:W1:Y:S03]  /*22a40*/  @P0 LDC R5, c[0x0][0x44c] ;  /* 0x00011300ff050b82 */ /* 0x000e660000000800 */
[----:B-----5:R-:W-:-:S04]  /*22a50*/  IMAD R4, R10, 0x80, R4 ;  /* 0x000000800a047824 */ /* 0x020fc800078e0204 */
        /* <DEDUP_REMOVED lines=17> */
[----:B------:R-:W-:Y:S01]  /*22b70*/  LEA R4, P0, R2, UR4, 0x1 ;  /* 0x0000000402047c11 */ /* 0x000fe2000f8008ff */
        /* <DEDUP_REMOVED lines=11> */
[----:B------:R-:W-:-:S05]  /*22c30*/  SHF.R.U32.HI R11, RZ, 0x3, R11 ;  /* 0x00000003ff0b7819 */ /* 0x000fca000001160b */
[----:B------:R-:W-:-:S04]  /*22c40*/  IMAD R0, R10, 0x80, R11 ;  /* 0x000000800a007824 */ /* 0x000fc800078e020b */
[----:B------:R-:W-:Y:S02]  /*22c50*/  VIADD R5, R0, 0x10 ;  /* 0x0000001000057836 */ /* 0x000fe40000000000 */
[----:B--2---:R-:W-:Y:S02]  /*22c60*/  IMAD R2, R6, R7, RZ ;  /* 0x0000000706027224 */ /* 0x004fe400078e02ff */
[----:B------:R-:W0:Y:S04]  /*22c70*/  SHFL.IDX PT, R7, R4, RZ, 0x181f ;  /* 0x00181fff04077589 */ /* 0x000e2800000e0000 */
[----:B------:R-:W1:Y:S01]  /*22c80*/  SHFL.IDX PT, R6, R3, RZ, 0x181f ;  /* 0x00181fff03067589 */ /* 0x000e6200000e0000 */
        /* <DEDUP_REMOVED lines=77> */
.L_x_2947:
        /* <DEDUP_REMOVED lines=13> */
.L_x_2789:
[----:B------:R-:W-:Y:S05]  /*23230*/  BSYNC B0 ;  /* 0x0000000000007941 */ /* 0x000fea0003800000 */
.L_x_2788:
[----:B------:R-:W-:Y:S01]  /*23240*/  NOP ;  /* 0x0000000000007918 */ /* 0x000fe20000000000 */
[----:B------:R-:W-:-:S13]  /*23250*/  PLOP3.LUT P0, PT, PT, PT, PT, 0x80, 0x0 ;  /* 0x000000000000781c */ /* 0x000fda0003f0f070 */
.L_x_2790:
        /* <DEDUP_REMOVED lines=18> */
.L_x_2948:
[----:B------:R-:W-:Y:S05]  /*23380*/  BSYNC B0 ;  /* 0x0000000000007941 */ /* 0x000fea0003800000 */
.L_x_2791:
[----:B------:R-:W4:Y:S04]  /*23390*/  LDL R2, [R1+0x48] ;  /* 0x0000480001027983 */ /* 0x000f280000100800 */
[----:B-1-3--:R-:W3:Y:S01]  /*233a0*/  LDL R3, [R1+0x34] ;  /* 0x0000340001037983 */ /* 0x00aee20000100800 */
[----:B------:R-:W-:Y:S01]  /*233b0*/  BSSY B0, `(.L_x_2793) ;  /* 0x0000219000007945 */ /* 0x000fe20003800000 */
[----:B----4-:R-:W-:-:S05]  /*233c0*/  VIADD R0, R2, 0xfffffffe ;  /* 0xfffffffe02007836 */ /* 0x010fca0000000000 */
[----:B---3--:R-:W-:-:S13]  /*233d0*/  ISETP.GE.AND P0, PT, R0, R3, PT ;  /* 0x000000030000720c */ /* 0x008fda0003f06270 */
[----:B------:R-:W-:Y:S05]  /*233e0*/  @!P0 BRA `(.L_x_2794) ;  /* 0x0000002000548947 */ /* 0x000fea0003800000 */
[----:B------:R-:W3:Y:S04]  /*233f0*/  LDL.LU R2, [R1+0x60] ;  /* 0x0000600001027983 */ /* 0x000ee80000300800 */
[----:B--2---:R-:W2:Y:S04]  /*23400*/  LDL.LU R5, [R1+0x44] ;  /* 0x0000440001057983 */ /* 0x004ea80000300800 */
[----:B------:R-:W0:Y:S01]  /*23410*/  LDL.LU R4, [R1+0x40] ;  /* 0x0000400001047983 */ /* 0x000e220000300800 */
[----:B------:R-:W-:Y:S01]  /*23420*/  BSSY B2, `(.L_x_2795) ;  /* 0x00000b7000027945 */ /* 0x000fe20003800000 */
[----:B---3--:R-:W-:-:S04]  /*23430*/  VIADD R2, R2, 0x1 ;  /* 0x0000000102027836 */ /* 0x008fc80000000000 */
[----:B--2---:R-:W-:-:S05]  /*23440*/  IMAD R2, R2, R5, RZ ;  /* 0x0000000502027224 */ /* 0x004fca00078e02ff */
[----:B0-----:R-:W-:Y:S02]  /*23450*/  VIMNMX R6, R4, R2, PT ;  /* 0x0000000204067248 */ /* 0x001fe40003fe0100 */
[----:B------:R-:W-:-:S03]  /*23460*/  LOP3.LUT R2, RZ, R3, RZ, 0x33, !PT ;  /* 0x00000003ff027212 */ /* 0x000fc600078e33ff */
        /* <DEDUP_REMOVED lines=40> */
.L_x_2799:
[----:B------:R-:W-:Y:S01]  /*236f0*/  IMAD R3, R8, 0x8, R18 ;  /* 0x0000000808037824 */ /* 0x000fe200078e0212 */
[----:B------:R-:W-:Y:S01]  /*23700*/  SHF.L.U32 R2, R10, 0x1f, RZ ;  /* 0x0000001f0a027819 */ /* 0x000fe200000006ff */
[----:B------:R-:W-:Y:S03]  /*23710*/  BSSY B3, `(.L_x_2800) ;  /* 0x0000003000037945 */ /* 0x000fe60003800000 */
[----:B------:R-:W1:Y:S02]  /*23720*/  SYNCS.PHASECHK.TRANS64.TRYWAIT P0, [R3+URZ+0x34840], R2 ;  /* 0x03484002030075a7 */ /* 0x000e64000800017f */
[----:B-1----:R-:W-:Y:S05]  /*23730*/  @!P0 BRA `(.L_x_2801) ;  /* 0x0000005400408947 */ /* 0x002fea0003800000 */
.L_x_2949:
[----:B------:R-:W-:Y:S05]  /*23740*/  BSYNC B3 ;  /* 0x0000000000037941 */ /* 0x000fea0003800000 */
.L_x_2800:
        /* <DEDUP_REMOVED lines=11> */
.L_x_2803:
[----:B------:R-:W-:Y:S05]  /*23800*/  BSYNC B3 ;  /* 0x0000000000037941 */ /* 0x000fea0003800000 */
.L_x_2802:
        /* <DEDUP_REMOVED lines=12> */
.L_x_2804:
        /* <DEDUP_REMOVED lines=16> */
.L_x_2805:
        /* <DEDUP_REMOVED lines=15> */
.L_x_2806:
        /* <DEDUP_REMOVED lines=16> */
.L_x_2950:
[----:B------:R-:W-:Y:S05]  /*23bc0*/  BSYNC B3 ;  /* 0x0000000000037941 */ /* 0x000fea0003800000 */
.L_x_2807:
        /* <DEDUP_REMOVED lines=10> */
.L_x_2809:
[----:B------:R-:W2:Y:S01]  /*23c70*/  LDL R3, [R1+0x10] ;  /* 0x0000100001037983 */ /* 0x000ea20000100800 */
[----:B------:R-:W-:Y:S01]  /*23c80*/  BSSY B3, `(.L_x_2810) ;  /* 0x0000004000037945 */ /* 0x000fe20003800000 */
[----:B--2---:R-:W-:-:S13]  /*23c90*/  LOP3.LUT P0, RZ, R3, 0x8, RZ, 0xc0, !PT ;  /* 0x0000000803ff7812 */ /* 0x004fda000780c0ff */
[----:B------:R-:W-:Y:S05]  /*23ca0*/  @P0 BRA `(.L_x_2811) ;  /* 0x0000000000040947 */ /* 0x000fea0003800000 */
[----:B------:R-:W-:Y:S01]  /*23cb0*/  BPT.TRAP 0x1 ;  /* 0x000000040000795c */ /* 0x000fe20000300000 */
.L_x_2811:
[----:B------:R-:W-:Y:S05]  /*23cc0*/  BSYNC B3 ;  /* 0x0000000000037941 */ /* 0x000fea0003800000 */
.L_x_2810:
        /* <DEDUP_REMOVED lines=12> */
.L_x_2812:
        /* <DEDUP_REMOVED lines=15> */
.L_x_2813:
        /* <DEDUP_REMOVED lines=12> */
.L_x_2798:
[----:B------:R-:W-:Y:S05]  /*23f40*/  BSYNC B1 ;  /* 0x0000000000017941 */ /* 0x000fea0003800000 */
.L_x_2797:
[----:B0-----:R-:W2:Y:S01]  /*23f50*/  LDL.LU R0, [R1+0x48] ;  /* 0x0000480001007983 */ /* 0x001ea20000300800 */
[----:B------:R-:W-:-:S03]  /*23f60*/  IMAD.MOV.U32 R19, RZ, RZ, R8 ;  /* 0x000000ffff137224 */ /* 0x000fc600078e0008 */
[----:B------:R0:W-:Y:S02]  /*23f70*/  STL [R1+0x1c], R10 ;  /* 0x00001c0a01007387 */ /* 0x0001e40000100800 */
[----:B0-2---:R-:W-:-:S07]  /*23f80*/  VIADD R0, R0, 0xfffffffd ;  /* 0xfffffffd00007836 */ /* 0x005fce0000000000 */
.L_x_2796:
[----:B------:R-:W-:Y:S05]  /*23f90*/  BSYNC B2 ;  /* 0x0000000000027941 */ /* 0x000fea0003800000 */
.L_x_2795:
[----:B------:R-:W-:Y:S01]  /*23fa0*/  VIADD R9, R9, 0xfffffffe ;  /* 0xfffffffe09097836 */ /* 0x000fe20000000000 */
[----:B------:R-:W-:-:S04]  /*23fb0*/  LOP3.LUT R6, RZ, R6, RZ, 0x33, !PT ;  /* 0x00000006ff067212 */ /* 0x000fc800078e33ff */
[----:B------:R-:W-:-:S13]  /*23fc0*/  ISETP.NE.AND P0, PT, R9, R6, PT ;  /* 0x000000060900720c */ /* 0x000fda0003f05270 */
[----:B------:R-:W-:Y:S05]  /*23fd0*/  @!P0 BRA `(.L_x_2794) ;  /* 0x0000001400588947 */ /* 0x000fea0003800000 */
[----:B------:R-:W-:-:S07]  /*23fe0*/  IMAD.MOV.U32 R9, RZ, RZ, R17 ;  /* 0x000000ffff097224 */ /* 0x000fce00078e0011 */
.L_x_2848:
        /* <DEDUP_REMOVED lines=35> */
.L_x_2816:
[----:B------:R-:W-:Y:S01]  /*24220*/  IMAD R3, R4, 0x8, R18 ;  /* 0x0000000804037824 */ /* 0x000fe200078e0212 */
[----:B------:R-:W-:Y:S01]  /*24230*/  SHF.L.U32 R2, R5, 0x1f, RZ ;  /* 0x0000001f05027819 */ /* 0x000fe200000006ff */
[----:B------:R-:W-:Y:S03]  /*24240*/  BSSY B2, `(.L_x_2817) ;  /* 0x0000003000027945 */ /* 0x000fe60003800000 */
[----:B------:R-:W1:Y:S02]  /*24250*/  SYNCS.PHASECHK.TRANS64.TRYWAIT P0, [R3+URZ+0x34840], R2 ;  /* 0x03484002030075a7 */ /* 0x000e64000800017f */
[----:B-1----:R-:W-:Y:S05]  /*24260*/  @!P0 BRA `(.L_x_2818) ;  /* 0x00000048009c8947 */ /* 0x002fea0003800000 */
.L_x_2951:
[----:B------:R-:W-:Y:S05]  /*24270*/  BSYNC B2 ;  /* 0x0000000000027941 */ /* 0x000fea0003800000 */
.L_x_2817:
        /* <DEDUP_REMOVED lines=11> */
.L_x_2820:
[----:B------:R-:W-:Y:S05]  /*24330*/  BSYNC B2 ;  /* 0x0000000000027941 */ /* 0x000fea0003800000 */
.L_x_2819:
        /* <DEDUP_REMOVED lines=12> */
.L_x_2821:
        /* <DEDUP_REMOVED lines=16> */
.L_x_2822:
        /* <DEDUP_REMOVED lines=15> */
.L_x_2823:
        /* <DEDUP_REMOVED lines=16> */
.L_x_2952:
[----:B------:R-:W-:Y:S05]  /*246f0*/  BSYNC B2 ;  /* 0x0000000000027941 */ /* 0x000fea0003800000 */
.L_x_2824:
        /* <DEDUP_REMOVED lines=10> */
.L_x_2826:
[----:B------:R-:W2:Y:S01]  /*247a0*/  LDL R3, [R1+0x10] ;  /* 0x0000100001037983 */ /* 0x000ea20000100800 */
[----:B------:R-:W-:Y:S01]  /*247b0*/  BSSY B2, `(.L_x_2827) ;  /* 0x0000004000027945 */ /* 0x000fe20003800000 */
[----:B--2---:R-:W-:-:S13]  /*247c0*/  LOP3.LUT P0, RZ, R3, 0x8, RZ, 0xc0, !PT ;  /* 0x0000000803ff7812 */ /* 0x004fda000780c0ff */
[----:B------:R-:W-:Y:S05]  /*247d0*/  @P0 BRA `(.L_x_2828) ;  /* 0x0000000000040947 */ /* 0x000fea0003800000 */
[----:B------:R-:W-:Y:S01]  /*247e0*/  BPT.TRAP 0x1 ;  /* 0x000000040000795c */ /* 0x000fe20000300000 */
.L_x_2828:
[----:B------:R-:W-:Y:S05]  /*247f0*/  BSYNC B2 ;  /* 0x0000000000027941 */ /* 0x000fea0003800000 */
.L_x_2827:
        /* <DEDUP_REMOVED lines=12> */
.L_x_2829:
        /* <DEDUP_REMOVED lines=15> */
.L_x_2830:
        /* <DEDUP_REMOVED lines=12> */
.L_x_2815:
[----:B------:R-:W-:Y:S05]  /*24a70*/  BSYNC B1 ;  /* 0x0000000000017941 */ /* 0x000fea0003800000 */
.L_x_2814:
        /* <DEDUP_REMOVED lines=35> */
.L_x_2833:
[----:B------:R-:W-:Y:S01]  /*24cb0*/  IMAD R3, R19, 0x8, R18 ;  /* 0x0000000813037824 */ /* 0x000fe200078e0212 */
[----:B------:R-:W-:Y:S01]  /*24cc0*/  SHF.L.U32 R2, R10, 0x1f, RZ ;  /* 0x0000001f0a027819 */ /* 0x000fe200000006ff */
[----:B------:R-:W-:Y:S03]  /*24cd0*/  BSSY B2, `(.L_x_2834) ;  /* 0x0000003000027945 */ /* 0x000fe60003800000 */
[----:B------:R-:W2:Y:S02]  /*24ce0*/  SYNCS.PHASECHK.TRANS64.TRYWAIT P0, [R3+URZ+0x34840], R2 ;  /* 0x03484002030075a7 */ /* 0x000ea4000800017f */
[----:B--2---:R-:W-:Y:S05]  /*24cf0*/  @!P0 BRA `(.L_x_2835) ;  /* 0x0000004000208947 */ /* 0x004fea0003800000 */
.L_x_2953:
[----:B------:R-:W-:Y:S05]  /*24d00*/  BSYNC B2 ;  /* 0x0000000000027941 */ /* 0x000fea0003800000 */
.L_x_2834:
        /* <DEDUP_REMOVED lines=11> */
.L_x_2837:
[----:B------:R-:W-:Y:S05]  /*24dc0*/  BSYNC B2 ;  /* 0x0000000000027941 */ /* 0x000fea0003800000 */
.L_x_2836:
        /* <DEDUP_REMOVED lines=12> */
.L_x_2838:
        /* <DEDUP_REMOVED lines=16> */
.L_x_2839:
        /* <DEDUP_REMOVED lines=15> */
.L_x_2840:
        /* <DEDUP_REMOVED lines=15> */
.L_x_2954:
[----:B------:R-:W-:Y:S05]  /*25170*/  BSYNC B2 ;  /* 0x0000000000027941 */ /* 0x000fea0003800000 */
.L_x_2841:
        /* <DEDUP_REMOVED lines=10> */
.L_x_2843:
[----:B------:R-:W2:Y:S01]  /*25220*/  LDL R3, [R1+0x10] ;  /* 0x0000100001037983 */ /* 0x000ea20000100800 */
[----:B------:R-:W-:Y:S01]  /*25230*/  BSSY B2, `(.L_x_2844) ;  /* 0x0000004000027945 */ /* 0x000fe20003800000 */
[----:B--2---:R-:W-:-:S13]  /*25240*/  LOP3.LUT P0, RZ, R3, 0x8, RZ, 0xc0, !PT ;  /* 0x0000000803ff7812 */ /* 0x004fda000780c0ff */
[----:B------:R-:W-:Y:S05]  /*25250*/  @P0 BRA `(.L_x_2845) ;  /* 0x0000000000040947 */ /* 0x000fea0003800000 */
[----:B------:R-:W-:Y:S01]  /*25260*/  BPT.TRAP 0x1 ;  /* 0x000000040000795c */ /* 0x000fe20000300000 */
.L_x_2845:
[----:B------:R-:W-:Y:S05]  /*25270*/  BSYNC B2 ;  /* 0x0000000000027941 */ /* 0x000fea0003800000 */
.L_x_2844:
        /* <DEDUP_REMOVED lines=12> */
.L_x_2846:
        /* <DEDUP_REMOVED lines=15> */
.L_x_2847:
        /* <DEDUP_REMOVED lines=12> */
.L_x_2832:
[----:B------:R-:W-:Y:S05]  /*254f0*/  BSYNC B1 ;  /* 0x0000000000017941 */ /* 0x000fea0003800000 */
.L_x_2831:
[----:B------:R-:W2:Y:S01]  /*25500*/  LDL R2, [R1+0x34] ;  /* 0x0000340001027983 */ /* 0x000ea20000100800 */
[----:B------:R-:W-:Y:S01]  /*25510*/  VIADD R0, R0, 0xfffffffe ;  /* 0xfffffffe00007836 */ /* 0x000fe20000000000 */
[----:B--2---:R-:W-:-:S13]  /*25520*/  ISETP.GT.AND P0, PT, R6, R2, PT ;  /* 0x000000020600720c */ /* 0x004fda0003f04270 */
[----:B------:R-:W-:Y:S05]  /*25530*/  @P0 BRA `(.L_x_2848) ;  /* 0xffffffe800ac0947 */ /* 0x000fea000383ffff */
.L_x_2794:
[----:B------:R-:W-:Y:S05]  /*25540*/  BSYNC B0 ;  /* 0x0000000000007941 */ /* 0x000fea0003800000 */
.L_x_2793:
        /* <DEDUP_REMOVED lines=18> */
.L_x_2850:
[----:B------:R-:W-:Y:S05]  /*25670*/  BSYNC B0 ;  /* 0x0000000000007941 */ /* 0x000fea0003800000 */
.L_x_2849:
        /* <DEDUP_REMOVED lines=10> */
.L_x_2955:
[----:B------:R-:W-:Y:S05]  /*25720*/  BSYNC B1 ;  /* 0x0000000000017941 */ /* 0x000fea0003800000 */
.L_x_2853:
        /* <DEDUP_REMOVED lines=10> */
.L_x_2855:
[----:B------:R-:W3:Y:S01]  /*257d0*/  LDL R2, [R1+0x10] ;  /* 0x0000100001027983 */ /* 0x000ee20000100800 */
[----:B------:R-:W-:Y:S01]  /*257e0*/  BSSY B1, `(.L_x_2856) ;  /* 0x0000004000017945 */ /* 0x000fe20003800000 */
[----:B---3--:R-:W-:-:S13]  /*257f0*/  LOP3.LUT P0, RZ, R2, 0x8, RZ, 0xc0, !PT ;  /* 0x0000000802ff7812 */ /* 0x008fda000780c0ff */
[----:B------:R-:W-:Y:S05]  /*25800*/  @P0 BRA `(.L_x_2857) ;  /* 0x0000000000040947 */ /* 0x000fea0003800000 */
[----:B------:R-:W-:Y:S01]  /*25810*/  BPT.TRAP 0x1 ;  /* 0x000000040000795c */ /* 0x000fe20000300000 */
.L_x_2857:
[----:B------:R-:W-:Y:S05]  /*25820*/  BSYNC B1 ;  /* 0x0000000000017941 */ /* 0x000fea0003800000 */
.L_x_2856:
        /* <DEDUP_REMOVED lines=12> */
.L_x_2858:
        /* <DEDUP_REMOVED lines=15> */
.L_x_2859:
        /* <DEDUP_REMOVED lines=10> */
.L_x_2852:
[----:B------:R-:W-:Y:S05]  /*25a80*/  BSYNC B0 ;  /* 0x0000000000007941 */ /* 0x000fea0003800000 */
.L_x_2851:
[----:B------:R-:W3:Y:S01]  /*25a90*/  LDL.LU R4, [R1+0x1c] ;  /* 0x00001c0001047983 */ /* 0x000ee20000300800 */
[----:B------:R-:W-:-:S05]  /*25aa0*/  VIADD R19, R19, 0x1 ;  /* 0x0000000113137836 */ /* 0x000fca0000000000 */
[----:B------:R-:W-:-:S04]  /*25ab0*/  ISETP.NE.AND P0, PT, R19, 0x2, PT ;  /* 0x000000021300780c */ /* 0x000fc80003f05270 */
[----:B------:R-:W-:Y:S02]  /*25ac0*/  SEL R0, RZ, 0x1, P0 ;  /* 0x00000001ff007807 */ /* 0x000fe40000000000 */
[----:B------:R-:W-:Y:S02]  /*25ad0*/  SEL R19, R19, RZ, P0 ;  /* 0x000000ff13137207 */ /* 0x000fe40000000000 */
[----:B---3--:R-:W-:-:S05]  /*25ae0*/  LOP3.LUT R4, R4, R0, RZ, 0x3c, !PT ;  /* 0x0000000004047212 */ /* 0x008fca00078e3cff */
[----:B------:R3:W-:Y:S02]  /*25af0*/  STL [R1+0x1c], R4 ;  /* 0x00001c0401007387 */ /* 0x0007e40000100800 */
.L_x_2773:
[----:B------:R-:W-:Y:S05]  /*25b00*/  BSYNC B7 ;  /* 0x0000000000077941 */ /* 0x000fea0003800000 */
.L_x_2771:
[----:B0-----:R-:W5:Y:S02]  /*25b10*/  LDL R10, [R1+0x10] ;  /* 0x00001000010a7983 */ /* 0x001f640000100800 */
[----:B-----5:R-:W-:-:S13]  /*25b20*/  LOP3.LUT P0, RZ, R10, 0x10, RZ, 0xc0, !PT ;  /* 0x000000100aff7812 */ /* 0x020fda000780c0ff */
[----:B------:R-:W-:Y:S05]  /*25b30*/  @!P0 BRA `(.L_x_2860) ;  /* 0x00000000002c8947 */ /* 0x000fea0003800000 */
[----:B------:R-:W-:Y:S05]  /*25b40*/  WARPSYNC.ALL ;  /* 0x0000000000007948 */ /* 0x000fea0003800000 */
[----:B------:R-:W0:Y:S08]  /*25b50*/  S2UR UR5, SR_CgaCtaId ;  /* 0x00000000000579c3 */ /* 0x000e300000008800 */
[----:B------:R-:W-:Y:S06]  /*25b60*/  BAR.SYNC.DEFER_BLOCKING 0x5, 0x180 ;  /* 0x0146000000007b1d */ /* 0x000fec0000010000 */
[----:B------:R-:W-:-:S02]  /*25b70*/  UMOV UR4, 0x400 ;  /* 0x0000040000047882 */ /* 0x000fc40000000000 */
[----:B0-----:R-:W-:-:S06]  /*25b80*/  ULEA UR4, UR5, UR4, 0x18 ;  /* 0x0000000405047291 */ /* 0x001fcc000f8ec03f */
[----:B------:R-:W-:-:S05]  /*25b90*/  IMAD.U32 R18, RZ, RZ, UR4 ;  /* 0x00000004ff127e24 */ /* 0x000fca000f8e00ff */
[----:B-123--:R-:W0:Y:S04]  /*25ba0*/  LDS.128 R4, [R18+0x348d0] ;  /* 0x0348d00012047984 */ /* 0x00ee280000000c00 */
[----:B0-----:R1:W-:Y:S04]  /*25bb0*/  STL.64 [R1], R4 ;  /* 0x0000000401007387 */ /* 0x0013e80000100a00 */
[----:B------:R1:W-:Y:S01]  /*25bc0*/  STL.64 [R1+0x8], R6 ;  /* 0x0000080601007387 */ /* 0x0003e20000100a00 */
[----:B------:R-:W-:Y:S06]  /*25bd0*/  BAR.ARV 0x4, 0x180 ;  /* 0x0106000000007b1d */ /* 0x000fec0000002000 */
[----:B------:R-:W-:Y:S05]  /*25be0*/  BRA `(.L_x_2861) ;  /* 0x0000001000307947 */ /* 0x000fea0003800000 */
.L_x_2860:
[----:B------:R-:W5:Y:S01]  /*25bf0*/  LDL R16, [R1+0x2c] ;  /* 0x00002c0001107983 */ /* 0x000f620000100800 */
[----:B------:R-:W-:Y:S01]  /*25c00*/  UMOV UR4, 0xffffffff ;  /* 0xffffffff00047882 */ /* 0x000fe20000000000 */
[----:B-----5:R-:W-:Y:S02]  /*25c10*/  ISETP.NE.AND P5, PT, R16, 0x1f, PT ;  /* 0x0000001f1000780c */ /* 0x020fe40003fa5270 */
[----:B------:R-:W-:Y:S11]  /*25c20*/  BRA.DIV UR4, `(.L_x_2862) ;  /* 0x0000003204907947 */ /* 0x000ff6000b800000 */
[----:B------:R-:W4:Y:S01]  /*25c30*/  LDL R3, [R1+0xc] ;  /* 0x00000c0001037983 */ /* 0x000f220000100800 */
[----:B------:R-:W-:-:S03]  /*25c40*/  ULDC UR4, c[0x0][0xc3c] ;  /* 0x00030f0000047ab9 */ /* 0x000fc60000000800 */
[----:B------:R-:W5:Y:S01]  /*25c50*/  LDL.LU R2, [R1] ;  /* 0x0000000001027983 */ /* 0x000f620000300800 */
[----:B------:R-:W-:Y:S01]  /*25c60*/  LOP3.LUT P4, RZ, R10, 0x1, RZ, 0xc0, !PT ;  /* 0x000000010aff7812 */ /* 0x000fe2000788c0ff */
[----:B----4-:R-:W-:Y:S02]  /*25c70*/  IMAD.IADD R0, R3, 0x1, R16 ;  /* 0x0000000103007824 */ /* 0x010fe400078e0210 */
[----:B-----5:R-:W-:-:S03]  /*25c80*/  IMAD.MOV.U32 R10, RZ, RZ, R2 ;  /* 0x000000ffff0a7224 */ /* 0x020fc600078e0002 */
[----:B------:R-:W-:-:S13]  /*25c90*/  ISETP.GE.OR P0, PT, R0, UR4, !P5 ;  /* 0x0000000400007c0c */ /* 0x000fda000ef06670 */
[----:B------:R-:W0:Y:S08]  /*25ca0*/  @!P0 LDC.64 R2, c[0x0][0xc80] ;  /* 0x00032000ff028b82 */ /* 0x000e300000000a00 */
[----:B-1----:R-:W1:Y:S01]  /*25cb0*/  @!P0 LDC.64 R6, c[0x0][0xc78] ;  /* 0x00031e00ff068b82 */ /* 0x002e620000000a00 */
        /* <DEDUP_REMOVED lines=9> */
[----:B------:R-:W-:-:S03]  /*25d50*/  ISETP.GE.U32.AND P3, PT, R16, 0x10, PT ;  /* 0x000000101000780c */ /* 0x000fc60003f66070 */
[----:B------:R-:W-:Y:S01]  /*25d60*/  SHFL.IDX PT, R0, R10, 0x1, 0x1f ;  /* 0x00201f000a007f89 */ /* 0x000fe200000e0000 */
[----:B----4-:R-:W-:Y:S02]  /*25d70*/  @!P0 IMAD.MOV.U32 R4, RZ, RZ, R8 ;  /* 0x000000ffff048224 */ /* 0x010fe400078e0008 */
[----:B------:R-:W-:Y:S02]  /*25d80*/  IMAD.MOV.U32 R8, RZ, RZ, RZ ;  /* 0x000000ffff087224 */ /* 0x000fe400078e00ff */
        /* <DEDUP_REMOVED lines=19> */
.L_x_2965:
[----:B------:R-:W-:Y:S02]  /*25ec0*/  ULDC UR4, c[0x0][0xc38] ;  /* 0x00030e0000047ab9 */ /* 0x000fe40000000800 */
[----:B------:R-:W-:-:S04]  /*25ed0*/  IMAD.U32 R2, RZ, RZ, UR4 ;  /* 0x00000004ff027e24 */ /* 0x000fc8000f8e00ff */
[----:B-1----:R-:W-:-:S04]  /*25ee0*/  IMAD R9, R9, R2, RZ ;  /* 0x0000000209097224 */ /* 0x002fc800078e02ff */
[----:B------:R-:W-:-:S05]  /*25ef0*/  IMAD.IADD R0, R0, 0x1, R9 ;  /* 0x0000000100007824 */ /* 0x000fca00078e0209 */
[----:B------:R-:W-:-:S13]  /*25f00*/  ISETP.GT.AND P4, PT, R0, R5, PT ;  /* 0x000000050000720c */ /* 0x000fda0003f84270 */
[----:B------:R-:W-:Y:S05]  /*25f10*/  @P4 BRA `(.L_x_2863) ;  /* 0x0000000000b04947 */ /* 0x000fea0003800000 */
.L_x_2866:
        /* <DEDUP_REMOVED lines=38> */
.L_x_2973:
[----:B------:R-:W-:Y:S02]  /*26180*/  ULDC UR4, c[0x0][0xc38] ;  /* 0x00030e0000047ab9 */ /* 0x000fe40000000800 */
[----:B------:R-:W-:-:S04]  /*26190*/  IMAD.U32 R2, RZ, RZ, UR4 ;  /* 0x00000004ff027e24 */ /* 0x000fc8000f8e00ff */
[----:B-1----:R-:W-:-:S04]  /*261a0*/  IMAD R9, R9, R2, RZ ;  /* 0x0000000209097224 */ /* 0x002fc800078e02ff */
[----:B------:R-:W-:-:S05]  /*261b0*/  IMAD.IADD R0, R9, 0x1, R0 ;  /* 0x0000000109007824 */ /* 0x000fca00078e0200 */
[----:B------:R-:W-:-:S13]  /*261c0*/  ISETP.GT.AND P4, PT, R0, R5, PT ;  /* 0x000000050000720c */ /* 0x000fda0003f84270 */
[----:B------:R-:W-:Y:S05]  /*261d0*/  @!P4 BRA `(.L_x_2866) ;  /* 0xfffffffc0050c947 */ /* 0x000fea000383ffff */
.L_x_2863:
        /* <DEDUP_REMOVED lines=12> */
.L_x_2978:
[----:B------:R-:W-:-:S13]  /*262a0*/  ISETP.NE.AND P0, PT, R0, RZ, PT ;  /* 0x000000ff0000720c */ /* 0x000fda0003f05270 */
[----:B------:R-:W-:Y:S05]  /*262b0*/  @!P0 BRA `(.L_x_2868) ;  /* 0x0000000000148947 */ /* 0x000fea0003800000 */
[----:B------:R-:W-:Y:S01]  /*262c0*/  UMOV UR4, 0xffffffff ;  /* 0xffffffff00047882 */ /* 0x000fe20000000000 */
[----:B-1----:R-:W-:Y:S02]  /*262d0*/  VIADD R3, R3, 0xffffffff ;  /* 0xffffffff03037836 */ /* 0x002fe40000000000 */
[----:B------:R-:W-:Y:S05]  /*262e0*/  BRA.DIV UR4, `(.L_x_2869) ;  /* 0x0000003604887947 */ /* 0x000fea000b800000 */
[----:B------:R1:W2:Y:S02]  /*262f0*/  SHFL.IDX PT, R3, R7, R3, 0x1f ;  /* 0x00001f0307037589 */ /* 0x0002a400000e0000 */
.L_x_2981:
[----:B--2---:R-:W-:-:S07]  /*26300*/  IMAD.MOV.U32 R8, RZ, RZ, R3 ;  /* 0x000000ffff087224 */ /* 0x004fce00078e0003 */
.L_x_2868:
[----:B------:R-:W-:Y:S01]  /*26310*/  ISETP.NE.AND P0, PT, R6, 0x1, PT ;  /* 0x000000010600780c */ /* 0x000fe20003f05270 */
[----:B------:R-:W-:-:S05]  /*26320*/  IMAD R0, R8, R2, R9 ;  /* 0x0000000208007224 */ /* 0x000fca00078e0209 */
[----:B------:R2:W-:Y:S02]  /*26330*/  STL [R1], R0 ;  /* 0x0000000001007387 */ /* 0x0005e40000100800 */
[----:B--2---:R-:W-:-:S05]  /*26340*/  IMAD.IADD R0, R5, 0x1, -R0 ;  /* 0x0000000105007824 */ /* 0x004fca00078e0a00 */
[----:B------:R-:W-:Y:S05]  /*26350*/  @!P0 BRA `(.L_x_2870) ;  /* 0x0000000000e48947 */ /* 0x000fea0003800000 */
[----:B------:R-:W-:-:S04]  /*26360*/  IABS R5, R4 ;  /* 0x0000000400057213 */ /* 0x000fc80000000000 */
[----:B------:R-:W2:Y:S08]  /*26370*/  I2F.RP R2, R5 ;  /* 0x0000000500027306 */ /* 0x000eb00000209400 */
[----:B--2---:R-:W2:Y:S02]  /*26380*/  MUFU.RCP R2, R2 ;  /* 0x0000000200027308 */ /* 0x004ea40000001000 */
[----:B--2---:R-:W-:-:S06]  /*26390*/  VIADD R2, R2, 0xffffffe ;  /* 0x0ffffffe02027836 */ /* 0x004fcc0000000000 */
        /* <DEDUP_REMOVED lines=53> */
.L_x_2870:
[----:B-1----:R-:W2:Y:S01]  /*266f0*/  LDL R3, [R1+0xc] ;  /* 0x00000c0001037983 */ /* 0x002ea20000100800 */
[----:B0-----:R-:W2:Y:S02]  /*26700*/  LDC.64 R6, c[0x0][0xc90] ;  /* 0x00032400ff067b82 */ /* 0x001ea40000000a00 */
        /* <DEDUP_REMOVED lines=61> */
.L_x_2871:
[----:B------:R-:W-:-:S05]  /*26ae0*/  LOP3.LUT R0, RZ, R0, RZ, 0x33, !PT ;  /* 0x00000000ff007212 */ /* 0x000fca00078e33ff */
[----:B------:R-:W-:-:S05]  /*26af0*/  IMAD.IADD R0, R4, 0x1, R0 ;  /* 0x0000000104007824 */ /* 0x000fca00078e0200 */
[----:B------:R2:W-:Y:S01]  /*26b00*/  STL [R1+0x4], R0 ;  /* 0x0000040001007387 */ /* 0x0005e20000100800 */
[----:B------:R-:W-:Y:S05]  /*26b10*/  BRA `(.L_x_2872) ;  /* 0x0000000000287947 */ /* 0x000fea0003800000 */
.L_x_2864:
        /* <DEDUP_REMOVED lines=10> */
.L_x_2872:
[----:B-12---:R-:W2:Y:S04]  /*26bc0*/  LDL R0, [R1+0x2c] ;  /* 0x00002c0001007983 */ /* 0x006ea80000100800 */
[----:B0-----:R-:W3:Y:S04]  /*26bd0*/  LDL R2, [R1+0xc] ;  /* 0x00000c0001027983 */ /* 0x001ee80000100800 */
        /* <DEDUP_REMOVED lines=13> */
.L_x_2861:
[----:B----4-:R-:W2:Y:S01]  /*26cb0*/  LDL R0, [R1+0xc] ;  /* 0x00000c0001007983 */ /* 0x010ea20000100800 */
[----:B------:R-:W-:Y:S02]  /*26cc0*/  ULDC UR4, c[0x0][0xc3c] ;  /* 0x00030f0000047ab9 */ /* 0x000fe40000000800 */
[----:B--2---:R-:W-:-:S13]  /*26cd0*/  ISETP.GE.AND P0, PT, R0, UR4, PT ;  /* 0x0000000400007c0c */ /* 0x004fda000bf06270 */
[----:B------:R-:W-:Y:S05]  /*26ce0*/  @!P0 BRA `(.L_x_2873) ;  /* 0xffffff8c00008947 */ /* 0x000fea000383ffff */
[----:B------:R-:W-:Y:S05]  /*26cf0*/  BSYNC B8 ;  /* 0x0000000000087941 */ /* 0x000fea0003800000 */
.L_x_2725:
        /* <DEDUP_REMOVED lines=12> */
.L_x_2982:
[----:B------:R-:W-:Y:S05]  /*26dc0*/  BSYNC B0 ;  /* 0x0000000000007941 */ /* 0x000fea0003800000 */
.L_x_2874:
[----:B------:R-:W-:-:S03]  /*26dd0*/  UMOV UR4, 0xffffffff ;  /* 0xffffffff00047882 */ /* 0x000fc60000000000 */
[----:B------:R-:W-:Y:S05]  /*26de0*/  BRA.DIV UR4, `(.L_x_2876) ;  /* 0x0000002e04087947 */ /* 0x000fea000b800000 */
[----:B------:R-:W1:Y:S02]  /*26df0*/  S2R R2, SR_TID.X ;  /* 0x0000000000027919 */ /* 0x000e640000002100 */
[----:B-1----:R-:W-:-:S04]  /*26e00*/  SHF.R.U32.HI R2, RZ, 0x5, R2 ;  /* 0x00000005ff027819 */ /* 0x002fc80000011602 */
[----:B------:R-:W-:-:S05]  /*26e10*/  LOP3.LUT R2, R2, 0x3, RZ, 0xc0, !PT ;  /* 0x0000000302027812 */ /* 0x000fca00078ec0ff */
[----:B------:R1:W2:Y:S02]  /*26e20*/  SHFL.IDX PT, R14, R2, RZ, 0x1f ;  /* 0x00001fff020e7589 */ /* 0x0002a400000e0000 */
.L_x_2985:
[----:B--2---:R-:W-:-:S13]  /*26e30*/  ISETP.NE.AND P0, PT, R14, RZ, PT ;  /* 0x000000ff0e00720c */ /* 0x004fda0003f05270 */
[----:B------:R-:W-:Y:S05]  /*26e40*/  @P0 BRA `(.L_x_2484) ;  /* 0x0000000000940947 */ /* 0x000fea0003800000 */
[----:B------:R-:W-:-:S03]  /*26e50*/  UMOV UR4, 0xffffffff ;  /* 0xffffffff00047882 */ /* 0x000fc60000000000 */
[----:B------:R-:W-:Y:S05]  /*26e60*/  BRA.DIV UR4, `(.L_x_2877) ;  /* 0x0000002e041c7947 */ /* 0x000fea000b800000 */
[----:B------:R-:W-:-:S13]  /*26e70*/  ELECT P6, URZ, PT ;  /* 0x00000000003f782f */ /* 0x000fda00038c0000 */
.L_x_2988:
        /* <DEDUP_REMOVED lines=8> */
.L_x_2878:
        /* <DEDUP_REMOVED lines=13> */
.L_x_2989:
[----:B------:R-:W1:Y:S02]  /*26fd0*/  SYNCS.PHASECHK.TRANS64.TRYWAIT P0, [R7+URZ], R2 ;  /* 0x00000002070075a7 */ /* 0x000e64000800017f */
[----:B-1----:R-:W-:Y:S05]  /*26fe0*/  @!P0 BRA `(.L_x_2880) ;  /* 0x0000002800f08947 */ /* 0x002fea0003800000 */
.L_x_2990:
[----:B------:R-:W-:Y:S05]  /*26ff0*/  @!P2 BRA `(.L_x_2881) ;  /* 0x000000000004a947 */ /* 0x000fea0003800000 */
[----:B------:R-:W-:Y:S01]  /*27000*/  BPT.TRAP 0x1 ;  /* 0x000000040000795c */ /* 0x000fe20000300000 */
.L_x_2881:
[----:B------:R-:W-:-:S04]  /*27010*/  VIADD R0, R0, 0x34860 ;  /* 0x0003486000007836 */ /* 0x000fc80000000000 */
[----:B------:R-:W-:-:S04]  /*27020*/  IMAD R4, R19, 0x8, R0 ;  /* 0x0000000813047824 */ /* 0x000fc800078e0200 */
[----:B------:R-:W2:Y:S02]  /*27030*/  SYNCS.PHASECHK.TRANS64.TRYWAIT P0, [R4+URZ], R5 ;  /* 0x00000005040075a7 */ /* 0x000ea4000800017f */
[----:B--2---:R-:W-:Y:S05]  /*27040*/  @!P0 BRA `(.L_x_2882) ;  /* 0x0000002800ec8947 */ /* 0x004fea0003800000 */
.L_x_2991:
[----:B------:R-:W-:-:S07]  /*27050*/  IMAD R3, R3, 0x8, R0 ;  /* 0x0000000803037824 */ /* 0x000fce00078e0200 */
.L_x_2883:
[----:B---3--:R3:W4:Y:S02]  /*27060*/  SYNCS.PHASECHK.TRANS64.TRYWAIT P0, [R3+URZ], R2 ;  /* 0x00000002030075a7 */ /* 0x008724000800017f */
[----:B----4-:R-:W-:Y:S05]  /*27070*/  @!P0 NANOSLEEP.SYNCS 0x989680 ;  /* 0x009896800000895d */ /* 0x010fea0003900000 */
[----:B------:R-:W4:Y:S02]  /*27080*/  @!P0 SYNCS.PHASECHK.TRANS64 P0, [R3+URZ], R2 ;  /* 0x00000002030085a7 */ /* 0x000f24000800007f */
[----:B----4-:R-:W-:Y:S05]  /*27090*/  @!P0 BRA `(.L_x_2883) ;  /* 0xfffffffc00f08947 */ /* 0x010fea000383ffff */
.L_x_2484:
[----:B------:R-:W-:Y:S05]  /*270a0*/  BSYNC B9 ;  /* 0x0000000000097941 */ /* 0x000fea0003800000 */
.L_x_2481:
[----:B------:R-:W-:Y:S05]  /*270b0*/  EXIT ;  /* 0x000000000000794d */ /* 0x000fea0003800000 */
.L_x_2504:
[----:B-1----:R1:W2:Y:S02]  /*270c0*/  SYNCS.PHASECHK.TRANS64.TRYWAIT P5, [R3+URZ+0x34890], R0 ;  /* 0x03489000030075a7 */ /* 0x0022a400080a017f */
[----:B--2---:R-:W-:Y:S05]  /*270d0*/  @!P5 NANOSLEEP.SYNCS 0x989680 ;  /* 0x009896800000d95d */ /* 0x004fea0003900000 */
[----:B------:R-:W2:Y:S02]  /*270e0*/  @!P5 SYNCS.PHASECHK.TRANS64 P5, [R3+URZ+0x34890], R0 ;  /* 0x034890000300d5a7 */ /* 0x000ea400080a007f */
[----:B--2---:R-:W-:Y:S05]  /*270f0*/  @!P5 BRA `(.L_x_2504) ;  /* 0xfffffffc00f0d947 */ /* 0x004fea000383ffff */
[----:B------:R-:W-:Y:S05]  /*27100*/  BRA `(.L_x_2884) ;  /* 0xfffffdc800ec7947 */ /* 0x000fea000383ffff */
.L_x_2558:
[----:B-1----:R1:W2:Y:S02]  /*27110*/  SYNCS.PHASECHK.TRANS64.TRYWAIT P5, [R3+URZ+0x34890], R0 ;  /* 0x03489000030075a7 */ /* 0x0022a400080a017f */
[----:B--2---:R-:W-:Y:S05]  /*27120*/  @!P5 NANOSLEEP.SYNCS 0x989680 ;  /* 0x009896800000d95d */ /* 0x004fea0003900000 */
[----:B------:R-:W2:Y:S02]  /*27130*/  @!P5 SYNCS.PHASECHK.TRANS64 P5, [R3+URZ+0x34890], R0 ;  /* 0x034890000300d5a7 */ /* 0x000ea400080a007f */
[----:B--2---:R-:W-:Y:S05]  /*27140*/  @!P5 BRA `(.L_x_2558) ;  /* 0xfffffffc00f0d947 */ /* 0x004fea000383ffff */
[----:B------:R-:W-:Y:S05]  /*27150*/  BRA `(.L_x_2885) ;  /* 0xfffffe0000507947 */ /* 0x000fea000383ffff */
.L_x_2583:
[----:B-1----:R1:W2:Y:S02]  /*27160*/  SYNCS.PHASECHK.TRANS64.TRYWAIT P4, [R3+URZ+0x34890], R0 ;  /* 0x03489000030075a7 */ /* 0x0022a4000808017f */
[----:B--2---:R-:W-:Y:S05]  /*27170*/  @!P4 NANOSLEEP.SYNCS 0x989680 ;  /* 0x009896800000c95d */ /* 0x004fea0003900000 */
[----:B------:R-:W2:Y:S02]  /*27180*/  @!P4 SYNCS.PHASECHK.TRANS64 P4, [R3+URZ+0x34890], R0 ;  /* 0x034890000300c5a7 */ /* 0x000ea4000808007f */
[----:B--2---:R-:W-:Y:S05]  /*27190*/  @!P4 BRA `(.L_x_2583) ;  /* 0xfffffffc00f0c947 */ /* 0x004fea000383ffff */
[----:B------:R-:W-:Y:S05]  /*271a0*/  BRA `(.L_x_2886) ;  /* 0xfffffe3400207947 */ /* 0x000fea000383ffff */
.L_x_2589:
[----:B0-----:R0:W2:Y:S02]  /*271b0*/  SYNCS.PHASECHK.TRANS64.TRYWAIT P4, [R3+URZ+0x348b0], R0 ;  /* 0x0348b000030075a7 */ /* 0x0010a4000808017f */
[----:B--2---:R-:W-:Y:S05]  /*271c0*/  @!P4 NANOSLEEP.SYNCS 0x989680 ;  /* 0x009896800000c95d */ /* 0x004fea0003900000 */
[----:B------:R-:W2:Y:S02]  /*271d0*/  @!P4 SYNCS.PHASECHK.TRANS64 P4, [R3+URZ+0x348b0], R0 ;  /* 0x0348b0000300c5a7 */ /* 0x000ea4000808007f */
[----:B--2---:R-:W-:Y:S05]  /*271e0*/  @!P4 BRA `(.L_x_2589) ;  /* 0xfffffffc00f0c947 */ /* 0x004fea000383ffff */
[----:B------:R-:W-:Y:S05]  /*271f0*/  BRA `(.L_x_2887) ;  /* 0xfffffe3800207947 */ /* 0x000fea000383ffff */
.L_x_2609:
        /* <DEDUP_REMOVED lines=8> */
.L_x_2889:
[----:B------:R-:W-:Y:S05]  /*27280*/  BSYNC B1 ;  /* 0x0000000000017941 */ /* 0x000fea0003800000 */
.L_x_2888:
        /* <DEDUP_REMOVED lines=8> */
.L_x_2890:
[----:B------:R-:W-:Y:S02]  /*27310*/  IMAD.MOV.U32 R13, RZ, RZ, R63 ;  /* 0x000000ffff0d7224 */ /* 0x000fe400078e003f */
[----:B------:R-:W-:-:S07]  /*27320*/  IMAD.MOV.U32 R6, RZ, RZ, R14 ;  /* 0x000000ffff067224 */ /* 0x000fce00078e000e */
[----:B------:R-:W-:Y:S05]  /*27330*/  WARPSYNC.COLLECTIVE R15, `(.L_x_2891) ;  /* 0x000000000f087348 */ /* 0x000fea0003c00000 */
[----:B------:R0:W1:Y:S02]  /*27340*/  SHFL.IDX P6, R14, R13, R12, R11 ;  /* 0x0000000c0d0e7389 */ /* 0x00006400000c000b */
[----:B01----:R-:W-:Y:S01]  /*27350*/  ENDCOLLECTIVE ;  /* 0x000000000000791b */ /* 0x003fe20003800000 */
.L_x_2891:
[----:B------:R-:W-:Y:S02]  /*27360*/  IMAD.MOV.U32 R13, RZ, RZ, R3 ;  /* 0x000000ffff0d7224 */ /* 0x000fe400078e0003 */
[----:B------:R-:W-:-:S07]  /*27370*/  IMAD.MOV.U32 R9, RZ, RZ, R14 ;  /* 0x000000ffff097224 */ /* 0x000fce00078e000e */
[----:B------:R-:W-:Y:S05]  /*27380*/  WARPSYNC.COLLECTIVE R15, `(.L_x_2892) ;  /* 0x000000000f087348 */ /* 0x000fea0003c00000 */
[----:B------:R0:W1:Y:S02]  /*27390*/  SHFL.IDX P6, R14, R13, R12, R11 ;  /* 0x0000000c0d0e7389 */ /* 0x00006400000c000b */
[----:B01----:R-:W-:Y:S01]  /*273a0*/  ENDCOLLECTIVE ;  /* 0x000000000000791b */ /* 0x003fe20003800000 */
.L_x_2892:
[----:B------:R-:W-:Y:S01]  /*273b0*/  IMAD.MOV.U32 R8, RZ, RZ, R14 ;  /* 0x000000ffff087224 */ /* 0x000fe200078e000e */
[----:B------:R-:W-:Y:S06]  /*273c0*/  BRA `(.L_x_2893) ;  /* 0xfffffe48001c7947 */ /* 0x000fec000383ffff */
.L_x_2612:
        /* <DEDUP_REMOVED lines=8> */
.L_x_2895:
[----:B------:R-:W-:Y:S05]  /*27450*/  BSYNC B1 ;  /* 0x0000000000017941 */ /* 0x000fea0003800000 */
.L_x_2894:
        /* <DEDUP_REMOVED lines=8> */
.L_x_2896:
[----:B------:R-:W-:Y:S02]  /*274e0*/  IMAD.MOV.U32 R13, RZ, RZ, R63 ;  /* 0x000000ffff0d7224 */ /* 0x000fe400078e003f */
[----:B------:R-:W-:-:S07]  /*274f0*/  IMAD.MOV.U32 R65, RZ, RZ, R14 ;  /* 0x000000ffff417224 */ /* 0x000fce00078e000e */
[----:B------:R-:W-:Y:S05]  /*27500*/  WARPSYNC.COLLECTIVE R15, `(.L_x_2897) ;  /* 0x000000000f087348 */ /* 0x000fea0003c00000 */
[----:B------:R0:W1:Y:S02]  /*27510*/  SHFL.IDX P6, R14, R13, R12, R11 ;  /* 0x0000000c0d0e7389 */ /* 0x00006400000c000b */
[----:B01----:R-:W-:Y:S01]  /*27520*/  ENDCOLLECTIVE ;  /* 0x000000000000791b */ /* 0x003fe20003800000 */
.L_x_2897:
[----:B------:R-:W-:Y:S02]  /*27530*/  IMAD.MOV.U32 R13, RZ, RZ, R3 ;  /* 0x000000ffff0d7224 */ /* 0x000fe400078e0003 */
[----:B------:R-:W-:-:S07]  /*27540*/  IMAD.MOV.U32 R63, RZ, RZ, R14 ;  /* 0x000000ffff3f7224 */ /* 0x000fce00078e000e */
[----:B------:R-:W-:Y:S05]  /*27550*/  WARPSYNC.COLLECTIVE R15, `(.L_x_2898) ;  /* 0x000000000f087348 */ /* 0x000fea0003c00000 */
[----:B------:R0:W1:Y:S02]  /*27560*/  SHFL.IDX P6, R14, R13, R12, R11 ;  /* 0x0000000c0d0e7389 */ /* 0x00006400000c000b */
[----:B01----:R-:W-:Y:S01]  /*27570*/  ENDCOLLECTIVE ;  /* 0x000000000000791b */ /* 0x003fe20003800000 */
.L_x_2898:
[----:B------:R-:W-:Y:S01]  /*27580*/  IMAD.MOV.U32 R62, RZ, RZ, R14 ;  /* 0x000000ffff3e7224 */ /* 0x000fe200078e000e */
[----:B------:R-:W-:Y:S06]  /*27590*/  BRA `(.L_x_2899) ;  /* 0xfffffe4c00d07947 */ /* 0x000fec000383ffff */
.L_x_2616:
[----:B0-----:R0:W1:Y:S02]  /*275a0*/  SYNCS.PHASECHK.TRANS64.TRYWAIT P0, [R2+URZ+0x34800], R5 ;  /* 0x03480005020075a7 */ /* 0x001064000800017f */
[----:B-1----:R-:W-:Y:S05]  /*275b0*/  @!P0 NANOSLEEP.SYNCS 0x989680 ;  /* 0x009896800000895d */ /* 0x002fea0003900000 */
[----:B------:R-:W1:Y:S02]  /*275c0*/  @!P0 SYNCS.PHASECHK.TRANS64 P0, [R2+URZ+0x34800], R5 ;  /* 0x03480005020085a7 */ /* 0x000e64000800007f */
[----:B-1----:R-:W-:Y:S05]  /*275d0*/  @!P0 BRA `(.L_x_2616) ;  /* 0xfffffffc00f08947 */ /* 0x002fea000383ffff */
[----:B------:R-:W-:Y:S05]  /*275e0*/  BRA `(.L_x_2900) ;  /* 0xfffffe58000c7947 */ /* 0x000fea000383ffff */
.L_x_2640:
        /* <DEDUP_REMOVED lines=8> */
.L_x_2902:
[----:B------:R-:W-:Y:S05]  /*27670*/  BSYNC B1 ;  /* 0x0000000000017941 */ /* 0x000fea0003800000 */
.L_x_2901:
        /* <DEDUP_REMOVED lines=8> */
.L_x_2903:
[----:B------:R-:W-:Y:S02]  /*27700*/  IMAD.MOV.U32 R7, RZ, RZ, R3 ;  /* 0x000000ffff077224 */ /* 0x000fe400078e0003 */
[----:B------:R-:W-:Y:S02]  /*27710*/  IMAD.MOV.U32 R13, RZ, RZ, R67 ;  /* 0x000000ffff0d7224 */ /* 0x000fe400078e0043 */
[----:B------:R-:W-:-:S07]  /*27720*/  IMAD.MOV.U32 R0, RZ, RZ, R14 ;  /* 0x000000ffff007224 */ /* 0x000fce00078e000e */
[----:B------:R-:W-:Y:S05]  /*27730*/  WARPSYNC.COLLECTIVE R15, `(.L_x_2904) ;  /* 0x000000000f087348 */ /* 0x000fea0003c00000 */
[----:B------:R0:W1:Y:S02]  /*27740*/  SHFL.IDX P6, R14, R13, R12, R11 ;  /* 0x0000000c0d0e7389 */ /* 0x00006400000c000b */
[----:B01----:R-:W-:Y:S01]  /*27750*/  ENDCOLLECTIVE ;  /* 0x000000000000791b */ /* 0x003fe20003800000 */
.L_x_2904:
[----:B------:R-:W-:Y:S02]  /*27760*/  IMAD.MOV.U32 R6, RZ, RZ, R0 ;  /* 0x000000ffff067224 */ /* 0x000fe400078e0000 */
[----:B------:R-:W-:Y:S02]  /*27770*/  IMAD.MOV.U32 R13, RZ, RZ, R66 ;  /* 0x000000ffff0d7224 */ /* 0x000fe400078e0042 */
[----:B------:R-:W-:-:S07]  /*27780*/  IMAD.MOV.U32 R4, RZ, RZ, R14 ;  /* 0x000000ffff047224 */ /* 0x000fce00078e000e */
[----:B------:R-:W-:Y:S05]  /*27790*/  WARPSYNC.COLLECTIVE R15, `(.L_x_2905) ;  /* 0x000000000f087348 */ /* 0x000fea0003c00000 */
[----:B------:R0:W1:Y:S02]  /*277a0*/  SHFL.IDX P6, R14, R13, R12, R11 ;  /* 0x0000000c0d0e7389 */ /* 0x00006400000c000b */
[----:B01----:R-:W-:Y:S01]  /*277b0*/  ENDCOLLECTIVE ;  /* 0x000000000000791b */ /* 0x003fe20003800000 */
.L_x_2905:
[----:B------:R-:W-:Y:S05]  /*277c0*/  BRA `(.L_x_2906) ;  /* 0xfffffe7c00a07947 */ /* 0x000fea000383ffff */
.L_x_2643:
        /* <DEDUP_REMOVED lines=8> */
.L_x_2908:
[----:B------:R-:W-:Y:S05]  /*27850*/  BSYNC B1 ;  /* 0x0000000000017941 */ /* 0x000fea0003800000 */
.L_x_2907:
        /* <DEDUP_REMOVED lines=8> */
.L_x_2909:
[----:B------:R-:W-:Y:S02]  /*278e0*/  IMAD.MOV.U32 R13, RZ, RZ, R67 ;  /* 0x000000ffff0d7224 */ /* 0x000fe400078e0043 */
[----:B------:R-:W-:-:S07]  /*278f0*/  IMAD.MOV.U32 R60, RZ, RZ, R14 ;  /* 0x000000ffff3c7224 */ /* 0x000fce00078e000e */
[----:B------:R-:W-:Y:S05]  /*27900*/  WARPSYNC.COLLECTIVE R15, `(.L_x_2910) ;  /* 0x000000000f087348 */ /* 0x000fea0003c00000 */
[----:B------:R0:W1:Y:S02]  /*27910*/  SHFL.IDX P6, R14, R13, R12, R11 ;  /* 0x0000000c0d0e7389 */ /* 0x00006400000c000b */
[----:B01----:R-:W-:Y:S01]  /*27920*/  ENDCOLLECTIVE ;  /* 0x000000000000791b */ /* 0x003fe20003800000 */
.L_x_2910:
[----:B------:R-:W-:Y:S02]  /*27930*/  IMAD.MOV.U32 R13, RZ, RZ, R66 ;  /* 0x000000ffff0d7224 */ /* 0x000fe400078e0042 */
[----:B------:R-:W-:-:S07]  /*27940*/  IMAD.MOV.U32 R67, RZ, RZ, R14 ;  /* 0x000000ffff437224 */ /* 0x000fce00078e000e */
[----:B------:R-:W-:Y:S05]  /*27950*/  WARPSYNC.COLLECTIVE R15, `(.L_x_2911) ;  /* 0x000000000f087348 */ /* 0x000fea0003c00000 */
[----:B------:R0:W1:Y:S02]  /*27960*/  SHFL.IDX P6, R14, R13, R12, R11 ;  /* 0x0000000c0d0e7389 */ /* 0x00006400000c000b */
[----:B01----:R-:W-:Y:S01]  /*27970*/  ENDCOLLECTIVE ;  /* 0x000000000000791b */ /* 0x003fe20003800000 */
.L_x_2911:
[----:B------:R-:W-:Y:S01]  /*27980*/  IMAD.MOV.U32 R66, RZ, RZ, R14 ;  /* 0x000000ffff427224 */ /* 0x000fe200078e000e */
[----:B------:R-:W-:Y:S06]  /*27990*/  BRA `(.L_x_2912) ;  /* 0xfffffe8000cc7947 */ /* 0x000fec000383ffff */
.L_x_2647:
[----:B0-----:R0:W1:Y:S02]  /*279a0*/  SYNCS.PHASECHK.TRANS64.TRYWAIT P0, [R2+URZ+0x34800], R61 ;  /* 0x0348003d020075a7 */ /* 0x001064000800017f */
[----:B-1----:R-:W-:Y:S05]  /*279b0*/  @!P0 NANOSLEEP.SYNCS 0x989680 ;  /* 0x009896800000895d */ /* 0x002fea0003900000 */
[----:B------:R-:W1:Y:S02]  /*279c0*/  @!P0 SYNCS.PHASECHK.TRANS64 P0, [R2+URZ+0x34800], R61 ;  /* 0x0348003d020085a7 */ /* 0x000e64000800007f */
[----:B-1----:R-:W-:Y:S05]  /*279d0*/  @!P0 BRA `(.L_x_2647) ;  /* 0xfffffffc00f08947 */ /* 0x002fea000383ffff */
[----:B------:R-:W-:Y:S05]  /*279e0*/  BRA `(.L_x_2913) ;  /* 0xfffffe88004c7947 */ /* 0x000fea000383ffff */
.L_x_2661:
[----:B-1----:R1:W2:Y:S02]  /*279f0*/  SYNCS.PHASECHK.TRANS64.TRYWAIT P2, [R6+URZ+0x34830], R3 ;  /* 0x03483003060075a7 */ /* 0x0022a4000804017f */
[----:B--2---:R-:W-:Y:S05]  /*27a00*/  @!P2 NANOSLEEP.SYNCS 0x989680 ;  /* 0x009896800000a95d */ /* 0x004fea0003900000 */
[----:B------:R-:W2:Y:S02]  /*27a10*/  @!P2 SYNCS.PHASECHK.TRANS64 P2, [R6+URZ+0x34830], R3 ;  /* 0x034830030600a5a7 */ /* 0x000ea4000804007f */
[----:B--2---:R-:W-:Y:S05]  /*27a20*/  @!P2 BRA `(.L_x_2661) ;  /* 0xfffffffc00f0a947 */ /* 0x004fea000383ffff */
[----:B------:R-:W-:Y:S05]  /*27a30*/  BRA `(.L_x_2660) ;  /* 0xfffffeb000dc7947 */ /* 0x000fea000383ffff */
.L_x_2668:
[----:B-1----:R1:W2:Y:S02]  /*27a40*/  SYNCS.PHASECHK.TRANS64.TRYWAIT P3, [R20+URZ+0x34830], R3 ;  /* 0x03483003140075a7 */ /* 0x0022a4000806017f */
[----:B--2---:R-:W-:Y:S05]  /*27a50*/  @!P3 NANOSLEEP.SYNCS 0x989680 ;  /* 0x009896800000b95d */ /* 0x004fea0003900000 */
[----:B------:R-:W2:Y:S02]  /*27a60*/  @!P3 SYNCS.PHASECHK.TRANS64 P3, [R20+URZ+0x34830], R3 ;  /* 0x034830031400b5a7 */ /* 0x000ea4000806007f */
[----:B--2---:R-:W-:Y:S05]  /*27a70*/  @!P3 BRA `(.L_x_2668) ;  /* 0xfffffffc00f0b947 */ /* 0x004fea000383ffff */
[----:B------:R-:W-:Y:S05]  /*27a80*/  BRA `(.L_x_2667) ;  /* 0xfffffedc002c7947 */ /* 0x000fea000383ffff */
.L_x_2673:
[----:B-1----:R1:W2:Y:S02]  /*27a90*/  SYNCS.PHASECHK.TRANS64.TRYWAIT P3, [R21+URZ+0x34850], R0 ;  /* 0x03485000150075a7 */ /* 0x0022a4000806017f */
[----:B--2---:R-:W-:Y:S05]  /*27aa0*/  @!P3 NANOSLEEP.SYNCS 0x989680 ;  /* 0x009896800000b95d */ /* 0x004fea0003900000 */
[----:B------:R-:W2:Y:S02]  /*27ab0*/  @!P3 SYNCS.PHASECHK.TRANS64 P3, [R21+URZ+0x34850], R0 ;  /* 0x034850001500b5a7 */ /* 0x000ea4000806007f */
[----:B--2---:R-:W-:Y:S05]  /*27ac0*/  @!P3 BRA `(.L_x_2673) ;  /* 0xfffffffc00f0b947 */ /* 0x004fea000383ffff */
[----:B------:R-:W-:Y:S05]  /*27ad0*/  BRA `(.L_x_2672) ;  /* 0xfffffee400f47947 */ /* 0x000fea000383ffff */
.L_x_2681:
[----:B-1----:R1:W2:Y:S02]  /*27ae0*/  SYNCS.PHASECHK.TRANS64.TRYWAIT P2, [R3+URZ+0x34830], R4 ;  /* 0x03483004030075a7 */ /* 0x0022a4000804017f */
[----:B--2---:R-:W-:Y:S05]  /*27af0*/  @!P2 NANOSLEEP.SYNCS 0x989680 ;  /* 0x009896800000a95d */ /* 0x004fea0003900000 */
[----:B------:R-:W2:Y:S02]  /*27b00*/  @!P2 SYNCS.PHASECHK.TRANS64 P2, [R3+URZ+0x34830], R4 ;  /* 0x034830040300a5a7 */ /* 0x000ea4000804007f */
[----:B--2---:R-:W-:Y:S05]  /*27b10*/  @!P2 BRA `(.L_x_2681) ;  /* 0xfffffffc00f0a947 */ /* 0x004fea000383ffff */
[----:B------:R-:W-:Y:S05]  /*27b20*/  BRA `(.L_x_2680) ;  /* 0xffffff08008c7947 */ /* 0x000fea000383ffff */
.L_x_2686:
[----:B-1----:R1:W2:Y:S02]  /*27b30*/  SYNCS.PHASECHK.TRANS64.TRYWAIT P2, [R15+URZ+0x34850], R0 ;  /* 0x034850000f0075a7 */ /* 0x0022a4000804017f */
[----:B--2---:R-:W-:Y:S05]  /*27b40*/  @!P2 NANOSLEEP.SYNCS 0x989680 ;  /* 0x009896800000a95d */ /* 0x004fea0003900000 */
[----:B------:R-:W2:Y:S02]  /*27b50*/  @!P2 SYNCS.PHASECHK.TRANS64 P2, [R15+URZ+0x34850], R0 ;  /* 0x034850000f00a5a7 */ /* 0x000ea4000804007f */
[----:B--2---:R-:W-:Y:S05]  /*27b60*/  @!P2 BRA `(.L_x_2686) ;  /* 0xfffffffc00f0a947 */ /* 0x004fea000383ffff */
[----:B------:R-:W-:Y:S05]  /*27b70*/  BRA `(.L_x_2685) ;  /* 0xffffff1400547947 */ /* 0x000fea000383ffff */
.L_x_2692:
[----:B-1----:R1:W2:Y:S02]  /*27b80*/  SYNCS.PHASECHK.TRANS64.TRYWAIT P0, [R7+URZ+0x34850], R8 ;  /* 0x03485008070075a7 */ /* 0x0022a4000800017f */
[----:B--2---:R-:W-:Y:S05]  /*27b90*/  @!P0 NANOSLEEP.SYNCS 0x989680 ;  /* 0x009896800000895d */ /* 0x004fea0003900000 */
[----:B------:R-:W2:Y:S02]  /*27ba0*/  @!P0 SYNCS.PHASECHK.TRANS64 P0, [R7+URZ+0x34850], R8 ;  /* 0x03485008070085a7 */ /* 0x000ea4000800007f */
[----:B--2---:R-:W-:Y:S05]  /*27bb0*/  @!P0 BRA `(.L_x_2692) ;  /* 0xfffffffc00f08947 */ /* 0x004fea000383ffff */
[----:B------:R-:W-:Y:S05]  /*27bc0*/  BRA `(.L_x_2691) ;  /* 0xffffff3000787947 */ /* 0x000fea000383ffff */
.L_x_2733:
        /* <DEDUP_REMOVED lines=11> */
.L_x_2915:
[----:B------:R-:W-:Y:S05]  /*27c80*/  BSYNC B1 ;  /* 0x0000000000017941 */ /* 0x000fea0003800000 */
.L_x_2914:
[----:B------:R-:W-:Y:S05]  /*27c90*/  BRA `(.L_x_2916) ;  /* 0xffffff8400c87947 */ /* 0x000fea000383ffff */
.L_x_2735:
[----:B------:R-:W-:Y:S01]  /*27ca0*/  BSSY B1, `(.L_x_2917) ;  /* 0x0000006000017945 */ /* 0x000fe20003800000 */
[----:B------:R-:W-:-:S07]  /*27cb0*/  IMAD.MOV.U32 R15, RZ, RZ, -0x1 ;  /* 0xffffffffff0f7424 */ /* 0x000fce00078e00ff */
[----:B0-----:R-:W-:Y:S05]  /*27cc0*/  WARPSYNC.COLLECTIVE R15, `(.L_x_2918) ;  /* 0x000000000f0c7348 */ /* 0x001fea0003c00000 */
[----:B------:R-:W-:Y:S02]  /*27cd0*/  ELECT P6, UR62, PT ;  /* 0x00000000003e782f */ /* 0x000fe400038c0000 */
[----:B------:R-:W-:Y:S01]  /*27ce0*/  MOV R14, UR62 ;  /* 0x0000003e000e7c02 */ /* 0x000fe20008000f00 */
[----:B0-----:R-:W-:Y:S10]  /*27cf0*/  ENDCOLLECTIVE ;  /* 0x000000000000791b */ /* 0x001ff40003800000 */
.L_x_2918:
[----:B------:R-:W-:Y:S05]  /*27d00*/  BSYNC B1 ;  /* 0x0000000000017941 */ /* 0x000fea0003800000 */
.L_x_2917:
[----:B------:R-:W-:Y:S01]  /*27d10*/  PLOP3.LUT P2, PT, P6, PT, PT, 0x80, 0x0 ;  /* 0x000000000000781c */ /* 0x000fe2000374f070 */
[----:B------:R-:W-:-:S12]  /*27d20*/  BRA `(.L_x_2734) ;  /* 0xffffff8400bc7947 */ /* 0x000fd8000383ffff */
.L_x_2737:
[----:B0-----:R0:W1:Y:S02]  /*27d30*/  SYNCS.PHASECHK.TRANS64.TRYWAIT P0, [R18+URZ+0x34820], R2 ;  /* 0x03482002120075a7 */ /* 0x001064000800017f */
[----:B-1----:R-:W-:Y:S05]  /*27d40*/  @!P0 NANOSLEEP.SYNCS 0x989680 ;  /* 0x009896800000895d */ /* 0x002fea0003900000 */
[----:B------:R-:W1:Y:S02]  /*27d50*/  @!P0 SYNCS.PHASECHK.TRANS64 P0, [R18+URZ+0x34820], R2 ;  /* 0x03482002120085a7 */ /* 0x000e64000800007f */
[----:B-1----:R-:W-:Y:S05]  /*27d60*/  @!P0 BRA `(.L_x_2737) ;  /* 0xfffffffc00f08947 */ /* 0x002fea000383ffff */
[----:B------:R-:W-:Y:S05]  /*27d70*/  BRA `(.L_x_2919) ;  /* 0xffffff8400cc7947 */ /* 0x000fea000383ffff */
.L_x_2741:
[----:B-1----:R1:W2:Y:S02]  /*27d80*/  SYNCS.PHASECHK.TRANS64.TRYWAIT P0, [R5+URZ+0x348a0], R8 ;  /* 0x0348a008050075a7 */ /* 0x0022a4000800017f */
[----:B--2---:R-:W-:Y:S05]  /*27d90*/  @!P0 NANOSLEEP.SYNCS 0x989680 ;  /* 0x009896800000895d */ /* 0x004fea0003900000 */
[----:B------:R-:W2:Y:S02]  /*27da0*/  @!P0 SYNCS.PHASECHK.TRANS64 P0, [R5+URZ+0x348a0], R8 ;  /* 0x0348a008050085a7 */ /* 0x000ea4000800007f */
[----:B--2---:R-:W-:Y:S05]  /*27db0*/  @!P0 BRA `(.L_x_2741) ;  /* 0xfffffffc00f08947 */ /* 0x004fea000383ffff */
[----:B------:R-:W-:Y:S05]  /*27dc0*/  BRA `(.L_x_2920) ;  /* 0xffffff8400ec7947 */ /* 0x000fea000383ffff */
.L_x_2748:
[----:B0-----:R0:W2:Y:S02]  /*27dd0*/  SYNCS.PHASECHK.TRANS64.TRYWAIT P0, [R5+URZ+0x348c0], R8 ;  /* 0x0348c008050075a7 */ /* 0x0010a4000800017f */
[----:B--2---:R-:W-:Y:S05]  /*27de0*/  @!P0 NANOSLEEP.SYNCS 0x989680 ;  /* 0x009896800000895d */ /* 0x004fea0003900000 */
[----:B------:R-:W2:Y:S02]  /*27df0*/  @!P0 SYNCS.PHASECHK.TRANS64 P0, [R5+URZ+0x348c0], R8 ;  /* 0x0348c008050085a7 */ /* 0x000ea4000800007f */
[----:B--2---:R-:W-:Y:S05]  /*27e00*/  @!P0 BRA `(.L_x_2748) ;  /* 0xfffffffc00f08947 */ /* 0x004fea000383ffff */
[----:B------:R-:W-:Y:S05]  /*27e10*/  BRA `(.L_x_2921) ;  /* 0xffffff8800e47947 */ /* 0x000fea000383ffff */
.L_x_2756:
[----:B0-----:R0:W1:Y:S02]  /*27e20*/  SYNCS.PHASECHK.TRANS64.TRYWAIT P0, [R6+URZ+0x348a0], R5 ;  /* 0x0348a005060075a7 */ /* 0x001064000800017f */
[----:B-1----:R-:W-:Y:S05]  /*27e30*/  @!P0 NANOSLEEP.SYNCS 0x989680 ;  /* 0x009896800000895d */ /* 0x002fea0003900000 */
[----:B------:R-:W1:Y:S02]  /*27e40*/  @!P0 SYNCS.PHASECHK.TRANS64 P0, [R6+URZ+0x348a0], R5 ;  /* 0x0348a005060085a7 */ /* 0x000e64000800007f */
[----:B-1----:R-:W-:Y:S05]  /*27e50*/  @!P0 BRA `(.L_x_2756) ;  /* 0xfffffffc00f08947 */ /* 0x002fea000383ffff */
[----:B------:R-:W-:Y:S05]  /*27e60*/  BRA `(.L_x_2922) ;  /* 0xffffff9000087947 */ /* 0x000fea000383ffff */
.L_x_2763:
[----:B-1----:R1:W2:Y:S02]  /*27e70*/  SYNCS.PHASECHK.TRANS64.TRYWAIT P0, [R6+URZ+0x348c0], R5 ;  /* 0x0348c005060075a7 */ /* 0x0022a4000800017f */
[----:B--2---:R-:W-:Y:S05]  /*27e80*/  @!P0 NANOSLEEP.SYNCS 0x989680 ;  /* 0x009896800000895d */ /* 0x004fea0003900000 */
[----:B------:R-:W2:Y:S02]  /*27e90*/  @!P0 SYNCS.PHASECHK.TRANS64 P0, [R6+URZ+0x348c0], R5 ;  /* 0x0348c005060085a7 */ /* 0x000ea4000800007f */
[----:B--2---:R-:W-:Y:S05]  /*27ea0*/  @!P0 BRA `(.L_x_2763) ;  /* 0xfffffffc00f08947 */ /* 0x004fea000383ffff */
[----:B------:R-:W-:Y:S05]  /*27eb0*/  BRA `(.L_x_2923) ;  /* 0xffffff9000fc7947 */ /* 0x000fea000383ffff */
.L_x_2779:
        /* <DEDUP_REMOVED lines=11> */
.L_x_2925:
[----:B------:R-:W-:Y:S05]  /*27f70*/  BSYNC B0 ;  /* 0x0000000000007941 */ /* 0x000fea0003800000 */
.L_x_2924:
[----:B------:R-:W-:Y:S05]  /*27f80*/  BRA `(.L_x_2926) ;  /* 0xffffffa000387947 */ /* 0x000fea000383ffff */
.L_x_2781:
[----:B------:R-:W-:Y:S01]  /*27f90*/  BSSY B0, `(.L_x_2927) ;  /* 0x0000006000007945 */ /* 0x000fe20003800000 */
[----:B------:R-:W-:-:S07]  /*27fa0*/  IMAD.MOV.U32 R15, RZ, RZ, -0x1 ;  /* 0xffffffffff0f7424 */ /* 0x000fce00078e00ff */
[----:B0-----:R-:W-:Y:S05]  /*27fb0*/  WARPSYNC.COLLECTIVE R15, `(.L_x_2928) ;  /* 0x000000000f0c7348 */ /* 0x001fea0003c00000 */
[----:B------:R-:W-:Y:S02]  /*27fc0*/  ELECT P6, UR62, PT ;  /* 0x00000000003e782f */ /* 0x000fe400038c0000 */
[----:B------:R-:W-:Y:S01]  /*27fd0*/  MOV R14, UR62 ;  /* 0x0000003e000e7c02 */ /* 0x000fe20008000f00 */
[----:B0-----:R-:W-:Y:S10]  /*27fe0*/  ENDCOLLECTIVE ;  /* 0x000000000000791b */ /* 0x001ff40003800000 */
.L_x_2928:
[----:B------:R-:W-:Y:S05]  /*27ff0*/  BSYNC B0 ;  /* 0x0000000000007941 */ /* 0x000fea0003800000 */
.L_x_2927:
[----:B------:R-:W-:Y:S05]  /*28000*/  BRA `(.L_x_2929) ;  /* 0xffffffa000447947 */ /* 0x000fea000383ffff */
.L_x_2783:
[----:B0-----:R0:W1:Y:S02]  /*28010*/  SYNCS.PHASECHK.TRANS64.TRYWAIT P0, [R0+URZ+0x34840], R2 ;  /* 0x03484002000075a7 */ /* 0x001064000800017f */
[----:B-1----:R-:W-:Y:S05]  /*28020*/  @!P0 NANOSLEEP.SYNCS 0x989680 ;  /* 0x009896800000895d */ /* 0x002fea0003900000 */
[----:B------:R-:W1:Y:S02]  /*28030*/  @!P0 SYNCS.PHASECHK.TRANS64 P0, [R0+URZ+0x34840], R2 ;  /* 0x03484002000085a7 */ /* 0x000e64000800007f */
[----:B-1----:R-:W-:Y:S05]  /*28040*/  @!P0 BRA `(.L_x_2783) ;  /* 0xfffffffc00f08947 */ /* 0x002fea000383ffff */
[----:B------:R-:W-:Y:S05]  /*28050*/  BRA `(.L_x_2930) ;  /* 0xffffffa000a47947 */ /* 0x000fea000383ffff */
.L_x_2787:
        /* <DEDUP_REMOVED lines=9> */
.L_x_2931:
[----:B------:R-:W-:Y:S02]  /*280f0*/  IMAD.MOV.U32 R13, RZ, RZ, R4 ;  /* 0x000000ffff0d7224 */ /* 0x000fe400078e0004 */
[----:B------:R-:W-:-:S07]  /*28100*/  IMAD.MOV.U32 R6, RZ, RZ, R14 ;  /* 0x000000ffff067224 */ /* 0x000fce00078e000e */
[----:B------:R-:W-:Y:S05]  /*28110*/  WARPSYNC.COLLECTIVE R15, `(.L_x_2932) ;  /* 0x000000000f087348 */ /* 0x000fea0003c00000 */
[----:B------:R0:W1:Y:S02]  /*28120*/  SHFL.IDX P6, R14, R13, R12, R11 ;  /* 0x0000000c0d0e7389 */ /* 0x00006400000c000b */
[----:B01----:R-:W-:Y:S01]  /*28130*/  ENDCOLLECTIVE ;  /* 0x000000000000791b */ /* 0x003fe20003800000 */
.L_x_2932:
[----:B------:R-:W-:-:S04]  /*28140*/  LOP3.LUT R5, R5, 0x7f, RZ, 0xc0, !PT ;  /* 0x0000007f05057812 */ /* 0x000fc800078ec0ff */
[----:B------:R-:W-:Y:S01]  /*28150*/  SHF.R.U32.HI R0, RZ, 0x3, R5 ;  /* 0x00000003ff007819 */ /* 0x000fe20000011605 */
[----:B------:R-:W-:Y:S02]  /*28160*/  IMAD R2, R9, R7, RZ ;  /* 0x0000000709027224 */ /* 0x000fe400078e02ff */
[----:B------:R0:W5:Y:S02]  /*28170*/  LDL R9, [R1+0x30] ;  /* 0x0000300001097983 */ /* 0x0001640000100800 */
[----:B------:R-:W-:Y:S02]  /*28180*/  IMAD R0, R10, 0x80, R0 ;  /* 0x000000800a007824 */ /* 0x000fe400078e0200 */
        /* <DEDUP_REMOVED lines=8> */
.L_x_2933:
        /* <DEDUP_REMOVED lines=17> */
.L_x_2934:
[----:B------:R-:W-:Y:S02]  /*28320*/  IMAD.MOV.U32 R13, RZ, RZ, R3 ;  /* 0x000000ffff0d7224 */ /* 0x000fe400078e0003 */
[----:B------:R-:W-:Y:S02]  /*28330*/  IMAD.MOV.U32 R12, RZ, RZ, 0x2 ;  /* 0x00000002ff0c7424 */ /* 0x000fe400078e00ff */
[----:B------:R-:W-:-:S07]  /*28340*/  IMAD.MOV.U32 R5, RZ, RZ, R14 ;  /* 0x000000ffff057224 */ /* 0x000fce00078e000e */
[----:B------:R-:W-:Y:S05]  /*28350*/  WARPSYNC.COLLECTIVE R15, `(.L_x_2935) ;  /* 0x000000000f087348 */ /* 0x000fea0003c00000 */
[----:B------:R0:W1:Y:S02]  /*28360*/  SHFL.IDX P6, R14, R13, R12, R11 ;  /* 0x0000000c0d0e7389 */ /* 0x00006400000c000b */
[----:B01----:R-:W-:Y:S01]  /*28370*/  ENDCOLLECTIVE ;  /* 0x000000000000791b */ /* 0x003fe20003800000 */
.L_x_2935:
        /* <DEDUP_REMOVED lines=17> */
.L_x_2936:
[----:B------:R-:W-:Y:S02]  /*28490*/  IMAD.MOV.U32 R13, RZ, RZ, R3 ;  /* 0x000000ffff0d7224 */ /* 0x000fe400078e0003 */
[----:B------:R-:W-:Y:S02]  /*284a0*/  IMAD.MOV.U32 R12, RZ, RZ, 0x3 ;  /* 0x00000003ff0c7424 */ /* 0x000fe400078e00ff */
[----:B------:R-:W-:-:S07]  /*284b0*/  IMAD.MOV.U32 R5, RZ, RZ, R14 ;  /* 0x000000ffff057224 */ /* 0x000fce00078e000e */
[----:B------:R-:W-:Y:S05]  /*284c0*/  WARPSYNC.COLLECTIVE R15, `(.L_x_2937) ;  /* 0x000000000f087348 */ /* 0x000fea0003c00000 */
[----:B------:R0:W1:Y:S02]  /*284d0*/  SHFL.IDX P6, R14, R13, R12, R11 ;  /* 0x0000000c0d0e7389 */ /* 0x00006400000c000b */
[----:B01----:R-:W-:Y:S01]  /*284e0*/  ENDCOLLECTIVE ;  /* 0x000000000000791b */ /* 0x003fe20003800000 */
.L_x_2937:
        /* <DEDUP_REMOVED lines=17> */
.L_x_2938:
[----:B------:R-:W-:Y:S02]  /*28600*/  IMAD.MOV.U32 R13, RZ, RZ, R3 ;  /* 0x000000ffff0d7224 */ /* 0x000fe400078e0003 */
[----:B------:R-:W-:Y:S02]  /*28610*/  IMAD.MOV.U32 R12, RZ, RZ, 0x4 ;  /* 0x00000004ff0c7424 */ /* 0x000fe400078e00ff */
[----:B------:R-:W-:-:S07]  /*28620*/  IMAD.MOV.U32 R5, RZ, RZ, R14 ;  /* 0x000000ffff057224 */ /* 0x000fce00078e000e */
[----:B------:R-:W-:Y:S05]  /*28630*/  WARPSYNC.COLLECTIVE R15, `(.L_x_2939) ;  /* 0x000000000f087348 */ /* 0x000fea0003c00000 */
[----:B------:R0:W1:Y:S02]  /*28640*/  SHFL.IDX P6, R14, R13, R12, R11 ;  /* 0x0000000c0d0e7389 */ /* 0x00006400000c000b */
[----:B01----:R-:W-:Y:S01]  /*28650*/  ENDCOLLECTIVE ;  /* 0x000000000000791b */ /* 0x003fe20003800000 */
.L_x_2939:
        /* <DEDUP_REMOVED lines=17> */
.L_x_2940:
[----:B------:R-:W-:Y:S02]  /*28770*/  IMAD.MOV.U32 R13, RZ, RZ, R3 ;  /* 0x000000ffff0d7224 */ /* 0x000fe400078e0003 */
[----:B------:R-:W-:Y:S02]  /*28780*/  IMAD.MOV.U32 R12, RZ, RZ, 0x5 ;  /* 0x00000005ff0c7424 */ /* 0x000fe400078e00ff */
[----:B------:R-:W-:-:S07]  /*28790*/  IMAD.MOV.U32 R5, RZ, RZ, R14 ;  /* 0x000000ffff057224 */ /* 0x000fce00078e000e */
[----:B------:R-:W-:Y:S05]  /*287a0*/  WARPSYNC.COLLECTIVE R15, `(.L_x_2941) ;  /* 0x000000000f087348 */ /* 0x000fea0003c00000 */
[----:B------:R0:W1:Y:S02]  /*287b0*/  SHFL.IDX P6, R14, R13, R12, R11 ;  /* 0x0000000c0d0e7389 */ /* 0x00006400000c000b */
[----:B01----:R-:W-:Y:S01]  /*287c0*/  ENDCOLLECTIVE ;  /* 0x000000000000791b */ /* 0x003fe20003800000 */
.L_x_2941:
        /* <DEDUP_REMOVED lines=17> */
.L_x_2942:
[----:B------:R-:W-:Y:S02]  /*288e0*/  IMAD.MOV.U32 R13, RZ, RZ, R3 ;  /* 0x000000ffff0d7224 */ /* 0x000fe400078e0003 */
[----:B------:R-:W-:Y:S02]  /*288f0*/  IMAD.MOV.U32 R12, RZ, RZ, 0x6 ;  /* 0x00000006ff0c7424 */ /* 0x000fe400078e00ff */
[----:B------:R-:W-:-:S07]  /*28900*/  IMAD.MOV.U32 R5, RZ, RZ, R14 ;  /* 0x000000ffff057224 */ /* 0x000fce00078e000e */
[----:B------:R-:W-:Y:S05]  /*28910*/  WARPSYNC.COLLECTIVE R15, `(.L_x_2943) ;  /* 0x000000000f087348 */ /* 0x000fea0003c00000 */
[----:B------:R0:W1:Y:S02]  /*28920*/  SHFL.IDX P6, R14, R13, R12, R11 ;  /* 0x0000000c0d0e7389 */ /* 0x00006400000c000b */
[----:B01----:R-:W-:Y:S01]  /*28930*/  ENDCOLLECTIVE ;  /* 0x000000000000791b */ /* 0x003fe20003800000 */
.L_x_2943:
        /* <DEDUP_REMOVED lines=17> */
.L_x_2944:
[----:B------:R-:W-:Y:S02]  /*28a50*/  IMAD.MOV.U32 R13, RZ, RZ, R3 ;  /* 0x000000ffff0d7224 */ /* 0x000fe400078e0003 */
[----:B------:R-:W-:Y:S02]  /*28a60*/  IMAD.MOV.U32 R12, RZ, RZ, 0x7 ;  /* 0x00000007ff0c7424 */ /* 0x000fe400078e00ff */
[----:B------:R-:W-:-:S07]  /*28a70*/  IMAD.MOV.U32 R5, RZ, RZ, R14 ;  /* 0x000000ffff057224 */ /* 0x000fce00078e000e */
[----:B------:R-:W-:Y:S05]  /*28a80*/  WARPSYNC.COLLECTIVE R15, `(.L_x_2945) ;  /* 0x000000000f087348 */ /* 0x000fea0003c00000 */
[----:B------:R0:W1:Y:S02]  /*28a90*/  SHFL.IDX P6, R14, R13, R12, R11 ;  /* 0x0000000c0d0e7389 */ /* 0x00006400000c000b */
[----:B01----:R-:W-:Y:S01]  /*28aa0*/  ENDCOLLECTIVE ;  /* 0x000000000000791b */ /* 0x003fe20003800000 */
.L_x_2945:
        /* <DEDUP_REMOVED lines=14> */
.L_x_2946:
[----:B------:R-:W-:Y:S01]  /*28b90*/  @!PT LDS RZ, [RZ] ;  /* 0x00000000fffff984 */ /* 0x000fe20000000800 */
[----:B------:R-:W-:Y:S01]  /*28ba0*/  @!PT LDS RZ, [RZ] ;  /* 0x00000000fffff984 */ /* 0x000fe20000000800 */
[----:B------:R-:W-:Y:S01]  /*28bb0*/  @!PT LDS RZ, [RZ] ;  /* 0x00000000fffff984 */ /* 0x000fe20000000800 */
[----:B------:R0:W-:Y:S01]  /*28bc0*/  @!P2 LDGSTS.E.BYPASS.LTC128B.128 [R9+0x1b400], desc[UR60][R6.64+0x100], !P1 ;  /* 0x1b4001000609afae */ /* 0x0001e2000c901d7c */
[----:B------:R-:W-:Y:S01]  /*28bd0*/  IMAD.MOV.U32 R3, RZ, RZ, R14 ;  /* 0x000000ffff037224 */ /* 0x000fe200078e000e */
[----:B------:R-:W-:Y:S06]  /*28be0*/  BRA `(.L_x_2947) ;  /* 0xffffffa4005c7947 */ /* 0x000fec000383ffff */
.L_x_2792:
[----:B----4-:R4:W0:Y:S02]  /*28bf0*/  SYNCS.PHASECHK.TRANS64.TRYWAIT P0, [R18+URZ+0x34820], R0 ;  /* 0x03482000120075a7 */ /* 0x010824000800017f */
[----:B0-----:R-:W-:Y:S05]  /*28c00*/  @!P0 NANOSLEEP.SYNCS 0x989680 ;  /* 0x009896800000895d */ /* 0x001fea0003900000 */
[----:B------:R-:W0:Y:S02]  /*28c10*/  @!P0 SYNCS.PHASECHK.TRANS64 P0, [R18+URZ+0x34820], R0 ;  /* 0x03482000120085a7 */ /* 0x000e24000800007f */
[----:B0-----:R-:W-:Y:S05]  /*28c20*/  @!P0 BRA `(.L_x_2792) ;  /* 0xfffffffc00f08947 */ /* 0x001fea000383ffff */
[----:B------:R-:W-:Y:S05]  /*28c30*/  BRA `(.L_x_2948) ;  /* 0xffffffa400d07947 */ /* 0x000fea000383ffff */
.L_x_2801:
[----:B-1----:R1:W2:Y:S02]  /*28c40*/  SYNCS.PHASECHK.TRANS64.TRYWAIT P0, [R3+URZ+0x34840], R2 ;  /* 0x03484002030075a7 */ /* 0x0022a4000800017f */
[----:B--2---:R-:W-:Y:S05]  /*28c50*/  @!P0 NANOSLEEP.SYNCS 0x989680 ;  /* 0x009896800000895d */ /* 0x004fea0003900000 */
[----:B------:R-:W2:Y:S02]  /*28c60*/  @!P0 SYNCS.PHASECHK.TRANS64 P0, [R3+URZ+0x34840], R2 ;  /* 0x03484002030085a7 */ /* 0x000ea4000800007f */
[----:B--2---:R-:W-:Y:S05]  /*28c70*/  @!P0 BRA `(.L_x_2801) ;  /* 0xfffffffc00f08947 */ /* 0x004fea000383ffff */
[----:B------:R-:W-:Y:S05]  /*28c80*/  BRA `(.L_x_2949) ;  /* 0xffffffa800ac7947 */ /* 0x000fea000383ffff */
.L_x_2808:
[----:B0-----:R0:W1:Y:S02]  /*28c90*/  SYNCS.PHASECHK.TRANS64.TRYWAIT P0, [R2+URZ+0x34860], R3 ;  /* 0x03486003020075a7 */ /* 0x001064000800017f */
[----:B-1----:R-:W-:Y:S05]  /*28ca0*/  @!P0 NANOSLEEP.SYNCS 0x989680 ;  /* 0x009896800000895d */ /* 0x002fea0003900000 */
[----:B------:R-:W1:Y:S02]  /*28cb0*/  @!P0 SYNCS.PHASECHK.TRANS64 P0, [R2+URZ+0x34860], R3 ;  /* 0x03486003020085a7 */ /* 0x000e64000800007f */
[----:B-1----:R-:W-:Y:S05]  /*28cc0*/  @!P0 BRA `(.L_x_2808) ;  /* 0xfffffffc00f08947 */ /* 0x002fea000383ffff */
[----:B------:R-:W-:Y:S05]  /*28cd0*/  BRA `(.L_x_2950) ;  /* 0xffffffac00b87947 */ /* 0x000fea000383ffff */
.L_x_2818:
[----:B-1----:R1:W2:Y:S02]  /*28ce0*/  SYNCS.PHASECHK.TRANS64.TRYWAIT P0, [R3+URZ+0x34840], R2 ;  /* 0x03484002030075a7 */ /* 0x0022a4000800017f */
[----:B--2---:R-:W-:Y:S05]  /*28cf0*/  @!P0 NANOSLEEP.SYNCS 0x989680 ;  /* 0x009896800000895d */ /* 0x004fea0003900000 */
[----:B------:R-:W2:Y:S02]  /*28d00*/  @!P0 SYNCS.PHASECHK.TRANS64 P0, [R3+URZ+0x34840], R2 ;  /* 0x03484002030085a7 */ /* 0x000ea4000800007f */
[----:B--2---:R-:W-:Y:S05]  /*28d10*/  @!P0 BRA `(.L_x_2818) ;  /* 0xfffffffc00f08947 */ /* 0x004fea000383ffff */
[----:B------:R-:W-:Y:S05]  /*28d20*/  BRA `(.L_x_2951) ;  /* 0xffffffb400507947 */ /* 0x000fea000383ffff */
.L_x_2825:
[----:B0-----:R0:W1:Y:S02]  /*28d30*/  SYNCS.PHASECHK.TRANS64.TRYWAIT P0, [R2+URZ+0x34860], R3 ;  /* 0x03486003020075a7 */ /* 0x001064000800017f */
[----:B-1----:R-:W-:Y:S05]  /*28d40*/  @!P0 NANOSLEEP.SYNCS 0x989680 ;  /* 0x009896800000895d */ /* 0x002fea0003900000 */
[----:B------:R-:W1:Y:S02]  /*28d50*/  @!P0 SYNCS.PHASECHK.TRANS64 P0, [R2+URZ+0x34860], R3 ;  /* 0x03486003020085a7 */ /* 0x000e64000800007f */
[----:B-1----:R-:W-:Y:S05]  /*28d60*/  @!P0 BRA `(.L_x_2825) ;  /* 0xfffffffc00f08947 */ /* 0x002fea000383ffff */
[----:B------:R-:W-:Y:S05]  /*28d70*/  BRA `(.L_x_2952) ;  /* 0xffffffb8005c7947 */ /* 0x000fea000383ffff */
.L_x_2835:
[----:B--2---:R2:W3:Y:S02]  /*28d80*/  SYNCS.PHASECHK.TRANS64.TRYWAIT P0, [R3+URZ+0x34840], R2 ;  /* 0x03484002030075a7 */ /* 0x0044e4000800017f */
[----:B---3--:R-:W-:Y:S05]  /*28d90*/  @!P0 NANOSLEEP.SYNCS 0x989680 ;  /* 0x009896800000895d */ /* 0x008fea0003900000 */
[----:B------:R-:W3:Y:S02]  /*28da0*/  @!P0 SYNCS.PHASECHK.TRANS64 P0, [R3+URZ+0x34840], R2 ;  /* 0x03484002030085a7 */ /* 0x000ee4000800007f */
[----:B---3--:R-:W-:Y:S05]  /*28db0*/  @!P0 BRA `(.L_x_2835) ;  /* 0xfffffffc00f08947 */ /* 0x008fea000383ffff */
[----:B------:R-:W-:Y:S05]  /*28dc0*/  BRA `(.L_x_2953) ;  /* 0xffffffbc00cc7947 */ /* 0x000fea000383ffff */
.L_x_2842:
[----:B0-----:R0:W1:Y:S02]  /*28dd0*/  SYNCS.PHASECHK.TRANS64.TRYWAIT P0, [R2+URZ+0x34860], R5 ;  /* 0x03486005020075a7 */ /* 0x001064000800017f */
[----:B-1----:R-:W-:Y:S05]  /*28de0*/  @!P0 NANOSLEEP.SYNCS 0x989680 ;  /* 0x009896800000895d */ /* 0x002fea0003900000 */
[----:B------:R-:W1:Y:S02]  /*28df0*/  @!P0 SYNCS.PHASECHK.TRANS64 P0, [R2+URZ+0x34860], R5 ;  /* 0x03486005020085a7 */ /* 0x000e64000800007f */
[----:B-1----:R-:W-:Y:S05]  /*28e00*/  @!P0 BRA `(.L_x_2842) ;  /* 0xfffffffc00f08947 */ /* 0x002fea000383ffff */
[----:B------:R-:W-:Y:S05]  /*28e10*/  BRA `(.L_x_2954) ;  /* 0xffffffc000d47947 */ /* 0x000fea000383ffff */
.L_x_2854:
[----:B---3--:R3:W4:Y:S02]  /*28e20*/  SYNCS.PHASECHK.TRANS64.TRYWAIT P0, [R0+URZ+0x34860], R2 ;  /* 0x03486002000075a7 */ /* 0x008724000800017f */
[----:B----4-:R-:W-:Y:S05]  /*28e30*/  @!P0 NANOSLEEP.SYNCS 0x989680 ;  /* 0x009896800000895d */ /* 0x010fea0003900000 */
[----:B------:R-:W4:Y:S02]  /*28e40*/  @!P0 SYNCS.PHASECHK.TRANS64 P0, [R0+URZ+0x34860], R2 ;  /* 0x03486002000085a7 */ /* 0x000f24000800007f */
[----:B----4-:R-:W-:Y:S05]  /*28e50*/  @!P0 BRA `(.L_x_2854) ;  /* 0xfffffffc00f08947 */ /* 0x010fea000383ffff */
[----:B------:R-:W-:Y:S05]  /*28e60*/  BRA `(.L_x_2955) ;  /* 0xffffffc8002c7947 */ /* 0x000fea000383ffff */
.L_x_2862:
[----:B----4-:R-:W4:Y:S01]  /*28e70*/  LDL R0, [R1] ;  /* 0x0000000001007983 */ /* 0x010f220000100800 */
[----:B------:R-:W-:Y:S01]  /*28e80*/  BSSY B0, `(.L_x_2956) ;  /* 0x0000008000007945 */ /* 0x000fe20003800000 */
[----:B------:R-:W-:Y:S02]  /*28e90*/  IMAD.MOV.U32 R12, RZ, RZ, RZ ;  /* 0x000000ffff0c7224 */ /* 0x000fe400078e00ff */
[----:B------:R-:W-:Y:S02]  /*28ea0*/  IMAD.MOV.U32 R11, RZ, RZ, 0x1f ;  /* 0x0000001fff0b7424 */ /* 0x000fe400078e00ff */
[----:B------:R-:W-:Y:S02]  /*28eb0*/  IMAD.MOV.U32 R15, RZ, RZ, -0x1 ;  /* 0xffffffffff0f7424 */ /* 0x000fe400078e00ff */
[----:B----4-:R-:W-:-:S07]  /*28ec0*/  IMAD.MOV.U32 R13, RZ, RZ, R0 ;  /* 0x000000ffff0d7224 */ /* 0x010fce00078e0000 */
[----:B-123--:R-:W-:Y:S05]  /*28ed0*/  WARPSYNC.COLLECTIVE R15, `(.L_x_2957) ;  /* 0x000000000f087348 */ /* 0x00efea0003c00000 */
[----:B------:R0:W4:Y:S02]  /*28ee0*/  SHFL.IDX P6, R14, R13, R12, R11 ;  /* 0x0000000c0d0e7389 */ /* 0x00012400000c000b */
[----:B01234-:R-:W-:Y:S01]  /*28ef0*/  ENDCOLLECTIVE ;  /* 0x000000000000791b */ /* 0x01ffe20003800000 */
.L_x_2957:
[----:B------:R-:W-:Y:S05]  /*28f00*/  BSYNC B0 ;  /* 0x0000000000007941 */ /* 0x000fea0003800000 */
.L_x_2956:
        /* <DEDUP_REMOVED lines=10> */
.L_x_2958:
        /* <DEDUP_REMOVED lines=24> */
.L_x_2959:
        /* <DEDUP_REMOVED lines=9> */
.L_x_2960:
        /* <DEDUP_REMOVED lines=8> */
.L_x_2961:
        /* <DEDUP_REMOVED lines=8> */
.L_x_2962:
        /* <DEDUP_REMOVED lines=8> */
.L_x_2963:
        /* <DEDUP_REMOVED lines=9> */
.L_x_2964:
[----:B------:R-:W-:Y:S01]  /*293d0*/  IMAD.MOV.U32 R9, RZ, RZ, R14 ;  /* 0x000000ffff097224 */ /* 0x000fe200078e000e */
[----:B------:R-:W-:Y:S06]  /*293e0*/  BRA `(.L_x_2965) ;  /* 0xffffffc800b47947 */ /* 0x000fec000383ffff */
.L_x_2865:
        /* <DEDUP_REMOVED lines=8> */
.L_x_2967:
[----:B------:R-:W-:Y:S05]  /*29470*/  BSYNC B0 ;  /* 0x0000000000007941 */ /* 0x000fea0003800000 */
.L_x_2966:
        /* <DEDUP_REMOVED lines=12> */
.L_x_2968:
        /* <DEDUP_REMOVED lines=8> */
.L_x_2969:
        /* <DEDUP_REMOVED lines=8> */
.L_x_2970:
        /* <DEDUP_REMOVED lines=8> */
.L_x_2971:
        /* <DEDUP_REMOVED lines=9> */
.L_x_2972:
[----:B------:R-:W-:Y:S01]  /*29750*/  IMAD.MOV.U32 R9, RZ, RZ, R14 ;  /* 0x000000ffff097224 */ /* 0x000fe200078e000e */
[----:B------:R-:W-:Y:S06]  /*29760*/  BRA `(.L_x_2973) ;  /* 0xffffffc800847947 */ /* 0x000fec000383ffff */
.L_x_2867:
[----:B------:R-:W-:Y:S01]  /*29770*/  BSSY B0, `(.L_x_2974) ;  /* 0x0000006000007945 */ /* 0x000fe20003800000 */
[----:B------:R-:W-:Y:S01]  /*29780*/  PLOP3.LUT P6, PT, P6, PT, PT, 0x8, 0x0 ;  /* 0x000000000000781c */ /* 0x000fe200037ce170 */
[----:B------:R-:W-:-:S12]  /*29790*/  IMAD.MOV.U32 R15, RZ, RZ, -0x1 ;  /* 0xffffffffff0f7424 */ /* 0x000fd800078e00ff */
[----:B0-----:R-:W-:Y:S05]  /*297a0*/  WARPSYNC.COLLECTIVE R15, `(.L_x_2975) ;  /* 0x000000000f087348 */ /* 0x001fea0003c00000 */
[----:B------:R-:W-:Y:S01]  /*297b0*/  VOTE.ANY R14, PT, P6 ;  /* 0x00000000000e7806 */ /* 0x000fe200030e0100 */
[----:B0-----:R-:W-:Y:S06]  /*297c0*/  ENDCOLLECTIVE ;  /* 0x000000000000791b */ /* 0x001fec0003800000 */
.L_x_2975:
[----:B------:R-:W-:Y:S05]  /*297d0*/  BSYNC B0 ;  /* 0x0000000000007941 */ /* 0x000fea0003800000 */
.L_x_2974:
        /* <DEDUP_REMOVED lines=10> */
.L_x_2976:
[----:B------:R-:W-:Y:S02]  /*29880*/  IMAD.MOV.U32 R13, RZ, RZ, R6 ;  /* 0x000000ffff0d7224 */ /* 0x000fe400078e0006 */
[----:B------:R-:W-:-:S07]  /*29890*/  IMAD.MOV.U32 R4, RZ, RZ, R14 ;  /* 0x000000ffff047224 */ /* 0x000fce00078e000e */
[----:B------:R-:W-:Y:S05]  /*298a0*/  WARPSYNC.COLLECTIVE R15, `(.L_x_2977) ;  /* 0x000000000f087348 */ /* 0x000fea0003c00000 */
[----:B------:R0:W1:Y:S02]  /*298b0*/  SHFL.IDX P6, R14, R13, R12, R11 ;  /* 0x0000000c0d0e7389 */ /* 0x00006400000c000b */
[----:B01----:R-:W-:Y:S01]  /*298c0*/  ENDCOLLECTIVE ;  /* 0x000000000000791b */ /* 0x003fe20003800000 */
.L_x_2977:
[----:B------:R-:W-:Y:S02]  /*298d0*/  IMAD.MOV.U32 R6, RZ, RZ, R14 ;  /* 0x000000ffff067224 */ /* 0x000fe400078e000e */
[----:B------:R-:W-:-:S05]  /*298e0*/  IMAD.IADD R10, R3, 0x1, R10 ;  /* 0x00000001030a7824 */ /* 0x000fca00078e020a */
[----:B------:R0:W-:Y:S01]  /*298f0*/  STL [R1+0xc], R10 ;  /* 0x00000c0a01007387 */ /* 0x0001e20000100800 */
[----:B------:R-:W-:Y:S05]  /*29900*/  BRA `(.L_x_2978) ;  /* 0xffffffc800647947 */ /* 0x000fea000383ffff */
.L_x_2869:
        /* <DEDUP_REMOVED lines=8> */
.L_x_2980:
[----:B------:R-:W-:Y:S05]  /*29990*/  BSYNC B0 ;  /* 0x0000000000007941 */ /* 0x000fea0003800000 */
.L_x_2979:
[----:B------:R-:W-:Y:S01]  /*299a0*/  IMAD.MOV.U32 R3, RZ, RZ, R14 ;  /* 0x000000ffff037224 */ /* 0x000fe200078e000e */
[----:B------:R-:W-:Y:S06]  /*299b0*/  BRA `(.L_x_2981) ;  /* 0xffffffc800507947 */ /* 0x000fec000383ffff */
.L_x_2875:
[----:B0-----:R0:W1:Y:S02]  /*299c0*/  SYNCS.PHASECHK.TRANS64.TRYWAIT P0, [R0+URZ+0x34820], R3 ;  /* 0x03482003000075a7 */ /* 0x001064000800017f */
[----:B-1----:R-:W-:Y:S05]  /*299d0*/  @!P0 NANOSLEEP.SYNCS 0x989680 ;  /* 0x009896800000895d */ /* 0x002fea0003900000 */
[----:B------:R-:W1:Y:S02]  /*299e0*/  @!P0 SYNCS.PHASECHK.TRANS64 P0, [R0+URZ+0x34820], R3 ;  /* 0x03482003000085a7 */ /* 0x000e64000800007f */
[----:B-1----:R-:W-:Y:S05]  /*299f0*/  @!P0 BRA `(.L_x_2875) ;  /* 0xfffffffc00f08947 */ /* 0x002fea000383ffff */
[----:B------:R-:W-:Y:S05]  /*29a00*/  BRA `(.L_x_2982) ;  /* 0xffffffd000ec7947 */ /* 0x000fea000383ffff */
.L_x_2876:
        /* <DEDUP_REMOVED lines=11> */
.L_x_2984:
[----:B------:R-:W-:Y:S05]  /*29ac0*/  BSYNC B0 ;  /* 0x0000000000007941 */ /* 0x000fea0003800000 */
.L_x_2983:
[----:B------:R-:W-:Y:S05]  /*29ad0*/  BRA `(.L_x_2985) ;  /* 0xffffffd000d47947 */ /* 0x000fea000383ffff */
.L_x_2877:
[----:B------:R-:W-:Y:S01]  /*29ae0*/  BSSY B0, `(.L_x_2986) ;  /* 0x0000006000007945 */ /* 0x000fe20003800000 */
[----:B------:R-:W-:-:S07]  /*29af0*/  IMAD.MOV.U32 R15, RZ, RZ, -0x1 ;  /* 0xffffffffff0f7424 */ /* 0x000fce00078e00ff */
[----:B01----:R-:W-:Y:S05]  /*29b00*/  WARPSYNC.COLLECTIVE R15, `(.L_x_2987) ;  /* 0x000000000f0c7348 */ /* 0x003fea0003c00000 */
[----:B------:R-:W-:Y:S02]  /*29b10*/  ELECT P6, UR62, PT ;  /* 0x00000000003e782f */ /* 0x000fe400038c0000 */
[----:B------:R-:W-:Y:S01]  /*29b20*/  MOV R14, UR62 ;  /* 0x0000003e000e7c02 */ /* 0x000fe20008000f00 */
[----:B01----:R-:W-:Y:S10]  /*29b30*/  ENDCOLLECTIVE ;  /* 0x000000000000791b */ /* 0x003ff40003800000 */
.L_x_2987:
[----:B------:R-:W-:Y:S05]  /*29b40*/  BSYNC B0 ;  /* 0x0000000000007941 */ /* 0x000fea0003800000 */
.L_x_2986:
[----:B------:R-:W-:Y:S05]  /*29b50*/  BRA `(.L_x_2988) ;  /* 0xffffffd000c87947 */ /* 0x000fea000383ffff */
.L_x_2879:
[----:B0-----:R0:W1:Y:S02]  /*29b60*/  SYNCS.PHASECHK.TRANS64.TRYWAIT P0, [R6+URZ], R5 ;  /* 0x00000005060075a7 */ /* 0x001064000800017f */
[----:B-1----:R-:W-:Y:S05]  /*29b70*/  @!P0 NANOSLEEP.SYNCS 0x989680 ;  /* 0x009896800000895d */ /* 0x002fea0003900000 */
[----:B------:R-:W1:Y:S02]  /*29b80*/  @!P0 SYNCS.PHASECHK.TRANS64 P0, [R6+URZ], R5 ;  /* 0x00000005060085a7 */ /* 0x000e64000800007f */
[----:B-1----:R-:W-:Y:S05]  /*29b90*/  @!P0 BRA `(.L_x_2879) ;  /* 0xfffffffc00f08947 */ /* 0x002fea000383ffff */
[----:B------:R-:W-:Y:S05]  /*29ba0*/  BRA `(.L_x_2989) ;  /* 0xffffffd400087947 */ /* 0x000fea000383ffff */
.L_x_2880:
[----:B-1----:R1:W2:Y:S02]  /*29bb0*/  SYNCS.PHASECHK.TRANS64.TRYWAIT P0, [R7+URZ], R2 ;  /* 0x00000002070075a7 */ /* 0x0022a4000800017f */
[----:B--2---:R-:W-:Y:S05]  /*29bc0*/  @!P0 NANOSLEEP.SYNCS 0x989680 ;  /* 0x009896800000895d */ /* 0x004fea0003900000 */
[----:B------:R-:W2:Y:S02]  /*29bd0*/  @!P0 SYNCS.PHASECHK.TRANS64 P0, [R7+URZ], R2 ;  /* 0x00000002070085a7 */ /* 0x000ea4000800007f */
[----:B--2---:R-:W-:Y:S05]  /*29be0*/  @!P0 BRA `(.L_x_2880) ;  /* 0xfffffffc00f08947 */ /* 0x004fea000383ffff */
[----:B------:R-:W-:Y:S05]  /*29bf0*/  BRA `(.L_x_2990) ;  /* 0xffffffd000fc7947 */ /* 0x000fea000383ffff */
.L_x_2882:
[----:B--2---:R2:W3:Y:S02]  /*29c00*/  SYNCS.PHASECHK.TRANS64.TRYWAIT P0, [R4+URZ], R5 ;  /* 0x00000005040075a7 */ /* 0x0044e4000800017f */
[----:B---3--:R-:W-:Y:S05]  /*29c10*/  @!P0 NANOSLEEP.SYNCS 0x989680 ;  /* 0x009896800000895d */ /* 0x008fea0003900000 */
[----:B------:R-:W3:Y:S02]  /*29c20*/  @!P0 SYNCS.PHASECHK.TRANS64 P0, [R4+URZ], R5 ;  /* 0x00000005040085a7 */ /* 0x000ee4000800007f */
[----:B---3--:R-:W-:Y:S05]  /*29c30*/  @!P0 BRA `(.L_x_2882) ;  /* 0xfffffffc00f08947 */ /* 0x008fea000383ffff */
[----:B------:R-:W-:Y:S05]  /*29c40*/  BRA `(.L_x_2991) ;  /* 0xffffffd400007947 */ /* 0x000fea000383ffff */
.L_x_2992:
        /* <DEDUP_REMOVED lines=11> */
.L_x_14995:


//--------------------- .text._ZN7cutlass13device_kernelIN5flash11enable_sm90INS1_16FlashAttnFwdSm90INS1_25CollectiveMainloopFwdSm90ILi2EN4cute5tupleIJNS5_1CILi1EEES8_S8_EEENS6_IJNS7_ILi64EEESA_SA_EEELi512ENS_10bfloat16_tEfNS_4arch4Sm90ELb0ELb0ELb0ELb0ELb0ELb0ELb0ELb0ELb0ELb1ELb1ELb0EEENS1_21CollectiveEpilogueFwdINS6_IJSA_NS7_ILi512EEESA_EEES9_SC_SE_Li256ELb0ELb1ELb1ELb0EEENS1_19SingleTileSchedulerILb0ELb1ELb1ELi64EEEEEEEEEvNT_6ParamsE --------------------------
	.section	.text._ZN7cutlass13device_kernelIN5flash11enable_sm90INS1_16FlashAttnFwdSm90INS1_25CollectiveMainloopFwdSm90ILi2EN4cute5tupleIJNS5_1CILi1EEES8_S8_EEENS6_IJNS7_ILi64EEESA_SA_EEELi512ENS_10bfloat16_tEfNS_4arch4Sm90ELb0ELb0ELb0ELb0ELb0ELb0ELb0ELb0ELb0ELb1ELb1ELb0EEENS1_21CollectiveEpilogueFwdINS6_IJSA_NS7_ILi512EEESA_EEES9_SC_SE_Li256ELb0ELb1ELb1ELb0EEENS1_19SingleTileSchedulerILb0ELb1ELb1ELi64EEEEEEEEEvNT_6ParamsE,"ax",@progbits
	.align	128
.text._ZN7cutlass13device_kernelIN5flash11enable_sm90INS1_16FlashAttnFwdSm90INS1_25CollectiveMainloopFwdSm90ILi2EN4cute5tupleIJNS5_1CILi1EEES8_S8_EEENS6_IJNS7_ILi64EEESA_SA_EEELi512ENS_10bfloat16_tEfNS_4arch4Sm90ELb0ELb0ELb0ELb0ELb0ELb0ELb0ELb0ELb0ELb1ELb1ELb0EEENS1_21CollectiveEpilogueFwdINS6_IJSA_NS7_ILi512EEESA_EEES9_SC_SE_Li256ELb0ELb1ELb1ELb0EEENS1_19SingleTileSchedulerILb0ELb1ELb1ELi64EEEEEEEEEvNT_6ParamsE:
        .type           _ZN7cutlass13device_kernelIN5flash11enable_sm90INS1_16FlashAttnFwdSm90INS1_25CollectiveMainloopFwdSm90ILi2EN4cute5tupleIJNS5_1CILi1EEES8_S8_EEENS6_IJNS7_ILi64EEESA_SA_EEELi512ENS_10bfloat16_tEfNS_4arch4Sm90ELb0ELb0ELb0ELb0ELb0ELb0ELb0ELb0ELb0ELb1ELb1ELb0EEENS1_21CollectiveEpilogueFwdINS6_IJSA_NS7_ILi512EEESA_EEES9_SC_SE_Li256ELb0ELb1ELb1ELb0EEENS1_19SingleTileSchedulerILb0ELb1ELb1ELi64EEEEEEEEEvNT_6ParamsE,@function
        .size           _ZN7cutlass13device_kernelIN5flash11enable_sm90INS1_16FlashAttnFwdSm90INS1_25CollectiveMainloopFwdSm90ILi2EN4cute5tupleIJNS5_1CILi1EEES8_S8_EEENS6_IJNS7_ILi64EEESA_SA_EEELi512ENS_10bfloat16_tEfNS_4arch4Sm90ELb0ELb0ELb0ELb0ELb0ELb0ELb0ELb0ELb0ELb1ELb1ELb0EEENS1_21CollectiveEpilogueFwdINS6_IJSA_NS7_ILi512EEESA_EEES9_SC_SE_Li256ELb0ELb1ELb1ELb0EEENS1_19SingleTileSchedulerILb0ELb1ELb1ELi64EEEEEEEEEvNT_6ParamsE,(.L_x_14996 - _ZN7cutlass13device_kernelIN5flash11enable_sm90INS1_16FlashAttnFwdSm90INS1_25CollectiveMainloopFwdSm90ILi2EN4cute5tupleIJNS5_1CILi1EEES8_S8_EEENS6_IJNS7_ILi64EEESA_SA_EEELi512ENS_10bfloat16_tEfNS_4arch4Sm90ELb0ELb0ELb0ELb0ELb0ELb0ELb0ELb0ELb0ELb1ELb1ELb0EEENS1_21CollectiveEpilogueFwdINS6_IJSA_NS7_ILi512EEESA_EEES9_SC_SE_Li256ELb0ELb1ELb1ELb0EEENS1_19SingleTileSchedulerILb0ELb1ELb1ELi64EEEEEEEEEvNT_6ParamsE)
        .other          _ZN7cutlass13device_kernelIN5flash11enable_sm90INS1_16FlashAttnFwdSm90INS1_25CollectiveMainloopFwdSm90ILi2EN4cute5tupleIJNS5_1CILi1EEES8_S8_EEENS6_IJNS7_ILi64EEESA_SA_EEELi512ENS_10bfloat16_tEfNS_4arch4Sm90ELb0ELb0ELb0ELb0ELb0ELb0ELb0ELb0ELb0ELb1ELb1ELb0EEENS1_21CollectiveEpilogueFwdINS6_IJSA_NS7_ILi512EEESA_EEES9_SC_SE_Li256ELb0ELb1ELb1ELb0EEENS1_19SingleTileSchedulerILb0ELb1ELb1ELi64EEEEEEEEEvNT_6ParamsE,@"STO_CUDA_ENTRY STV_DEFAULT"
_ZN7cutlass13device_kernelIN5flash11enable_sm90INS1_16FlashAttnFwdSm90INS1_25CollectiveMainloopFwdSm90ILi2EN4cute5tupleIJNS5_1CILi1EEES8_S8_EEENS6_IJNS7_ILi64EEESA_SA_EEELi512ENS_10bfloat16_tEfNS_4arch4Sm90ELb0ELb0ELb0ELb0ELb0ELb0ELb0ELb0ELb0ELb1ELb1ELb0EEENS1_21CollectiveEpilogueFwdINS6_IJSA_NS7_ILi512EEESA_EEES9_SC_SE_Li256ELb0ELb1ELb1ELb0EEENS1_19SingleTileSchedulerILb0ELb1ELb1ELi64EEEEEEEEEvNT_6ParamsE:
        /* <DEDUP_REMOVED lines=17> */
.L_x_2994:
[----:B------:R-:W-:Y:S05]  /*0110*/  BSYNC B0 ;  /* 0x0000000000007941 */ /* 0x000fea0003800000 */
.L_x_2993:
        /* <DEDUP_REMOVED lines=16> */
[----:B------:R0:W1:Y:S01]  /*0220*/  SHFL.IDX PT, R3, R2, RZ, 0x1f ;  /* 0x00001fff02037589 */ /* 0x00006200000e0000 */
[----:B------:R-:W-:-:S03]  /*0230*/  VOTEU.ANY UP0, P0 ;  /* 0x00000000003f7886 */ /* 0x000fc60000000100 */
[----:B------:R-:W2:Y:S02]  /*0240*/  FENCE.VIEW.ASYNC.S ;  /* 0x00000000000073c6 */ /* 0x000ea40000000000 */
[----:B--2---:R0:W2:Y:S05]  /*0250*/  @UP0 SYNCS.EXCH.64 URZ, [UR8+0x28c00], UR4 ;  /* 0x028c0004083f05b2 */ /* 0x0040aa0008000100 */
[----:B------:R0:W3:Y:S02]  /*0260*/  @UP1 SYNCS.EXCH.64 URZ, [UR8+0x28c20], UR6 ;  /* 0x028c2006083f15b2 */ /* 0x0000e40008000100 */
[----:B0-----:R-:W-:Y:S05]  /*0270*/  @P1 BRA `(.L_x_2995) ;  /* 0x0000000000381947 */ /* 0x001fea0003800000 */
[----:B------:R-:W0:Y:S01]  /*0280*/  S2UR UR5, SR_CgaCtaId ;  /* 0x00000000000579c3 */ /* 0x000e220000008800 */
        /* <DEDUP_REMOVED lines=8> */
[----:B0-----:R0:W4:Y:S01]  /*0310*/  SYNCS.EXCH.64 URZ, [UR6+0x28c30], UR4 ;  /* 0x028c3004063f75b2 */ /* 0x0011220008000100 */
[----:B------:R0:W0:Y:S01]  /*0320*/  SYNCS.EXCH.64 URZ, [UR6+0x28c40], UR4 ;  /* 0x028c4004063f75b2 */ /* 0x0000220008000100 */
[----:B------:R0:W0:Y:S01]  /*0330*/  SYNCS.EXCH.64 URZ, [UR6+0x28c38], UR4 ;  /* 0x028c3804063f75b2 */ /* 0x0000220008000100 */
[----:B------:R0:W0:Y:S01]  /*0340*/  SYNCS.EXCH.64 URZ, [UR6+0x28c48], UR4 ;  /* 0x028c4804063f75b2 */ /* 0x0000220008000100 */
[----:B------:R-:W-:Y:S01]  /*0350*/  NOP ;  /* 0x0000000000007918 */ /* 0x000fe20000000000 */
.L_x_2995:
[----:B------:R-:W5:Y:S01]  /*0360*/  SHFL.IDX PT, R2, R0, RZ, 0x1f ;  /* 0x00001fff00027589 */ /* 0x000f6200000e0000 */
[----:B------:R-:W-:Y:S01]  /*0370*/  NOP ;  /* 0x0000000000007918 */ /* 0x000fe20000000000 */
[----:B-----5:R-:W-:-:S13]  /*0380*/  ISETP.NE.AND P0, PT, R2, RZ, PT ;  /* 0x000000ff0200720c */ /* 0x020fda0003f05270 */
[----:B------:R-:W-:Y:S05]  /*0390*/  @P0 BRA `(.L_x_2996) ;  /* 0x0000000000480947 */ /* 0x000fea0003800000 */
[----:B0-----:R-:W0:Y:S01]  /*03a0*/  S2UR UR5, SR_CgaCtaId ;  /* 0x00000000000579c3 */ /* 0x001e220000008800 */
[----:B------:R-:W-:Y:S01]  /*03b0*/  UMOV UR4, 0x400 ;  /* 0x0000040000047882 */ /* 0x000fe20000000000 */
[----:B------:R-:W-:Y:S01]  /*03c0*/  UMOV UR6, 0x1 ;  /* 0x0000000100067882 */ /* 0x000fe20000000000 */
[----:B------:R-:W-:Y:S01]  /*03d0*/  UMOV UR9, 0x2 ;  /* 0x0000000200097882 */ /* 0x000fe20000000000 */
[----:B------:R-:W-:-:S04]  /*03e0*/  UIADD3 UR6, -UR6, 0x100000, URZ ;  /* 0x0010000006067890 */ /* 0x000fc8000fffe13f */
[----:B------:R-:W-:Y:S02]  /*03f0*/  USHF.L.U32 UR7, UR6, 0xb, URZ ;  /* 0x0000000b06077899 */ /* 0x000fe4000800063f */
[----:B------:R-:W-:Y:S01]  /*0400*/  USHF.L.U32 UR6, UR6, 0x1, URZ ;  /* 0x0000000106067899 */ /* 0x000fe2000800063f */
[----:B------:R-:W-:Y:S01]  /*0410*/  ELECT P0, URZ, PT ;  /* 0x00000000003f782f */ /* 0x000fe20003800000 */
[----:B0-----:R-:W-:Y:S02]  /*0420*/  ULEA UR8, UR5, UR4, 0x18 ;  /* 0x0000000405087291 */ /* 0x001fe4000f8ec03f */
[----:B------:R-:W-:-:S04]  /*0430*/  UIADD3 UR4, -UR9, 0x100000, URZ ;  /* 0x0010000009047890 */ /* 0x000fc8000fffe13f */
[----:B------:R-:W-:Y:S02]  /*0440*/  USHF.L.U32 UR5, UR4, 0xb, URZ ;  /* 0x0000000b04057899 */ /* 0x000fe4000800063f */
[----:B------:R-:W-:Y:S01]  /*0450*/  USHF.L.U32 UR4, UR4, 0x1, URZ ;  /* 0x0000000104047899 */ /* 0x000fe2000800063f */
[----:B------:R-:W0:Y:S03]  /*0460*/  FENCE.VIEW.ASYNC.S ;  /* 0x00000000000073c6 */ /* 0x000e260000000000 */
[----:B0-----:R0:W0:Y:S08]  /*0470*/  SYNCS.EXCH.64 URZ, [UR8+0x28c50], UR6 ;  /* 0x028c5006083f75b2 */ /* 0x0010300008000100 */
[----:B------:R0:W0:Y:S01]  /*0480*/  SYNCS.EXCH.64 URZ, [UR8+0x28c60], UR4 ;  /* 0x028c6004083f75b2 */ /* 0x0000220008000100 */
[----:B------:R0:W0:Y:S01]  /*0490*/  SYNCS.EXCH.64 URZ, [UR8+0x28c58], UR6 ;  /* 0x028c5806083f75b2 */ /* 0x0000220008000100 */
[----:B------:R0:W0:Y:S01]  /*04a0*/  SYNCS.EXCH.64 URZ, [UR8+0x28c68], UR4 ;  /* 0x028c6804083f75b2 */ /* 0x0000220008000100 */
[----:B------:R-:W-:Y:S01]  /*04b0*/  NOP ;  /* 0x0000000000007918 */ /* 0x000fe20000000000 */
.L_x_2996:
[----:B------:R-:W5:Y:S01]  /*04c0*/  SHFL.IDX PT, R2, R0, RZ, 0x1f ;  /* 0x00001fff00027589 */ /* 0x000f6200000e0000 */
[----:B------:R-:W-:Y:S01]  /*04d0*/  NOP ;  /* 0x0000000000007918 */ /* 0x000fe20000000000 */
[----:B-----5:R-:W-:-:S13]  /*04e0*/  ISETP.NE.AND P0, PT, R2, RZ, PT ;  /* 0x000000ff0200720c */ /* 0x020fda0003f05270 */
        /* <DEDUP_REMOVED lines=13> */
[----:B------:R0:W0:Y:S01]  /*05c0*/  SYNCS.EXCH.64 URZ, [UR6+0x28c88], UR4 ;  /* 0x028c8804063f75b2 */ /* 0x0000220008000100 */
[----:B------:R-:W-:Y:S01]  /*05d0*/  NOP ;  /* 0x0000000000007918 */ /* 0x000fe20000000000 */
.L_x_2997:
        /* <DEDUP_REMOVED lines=22> */
.L_x_2998:
        /* <DEDUP_REMOVED lines=22> */
.L_x_2999:
[----:B------:R-:W-:Y:S01]  /*08a0*/  IMAD.MOV.U32 R2, RZ, RZ, 0x1 ;  /* 0x00000001ff027424 */ /* 0x000fe200078e00ff */
[----:B-1----:R-:W-:Y:S01]  /*08b0*/  ISETP.NE.AND P0, PT, R3, RZ, PT ;  /* 0x000000ff0300720c */ /* 0x002fe20003f05270 */
[----:B------:R-:W-:Y:S01]  /*08c0*/  NOP ;  /* 0x0000000000007918 */ /* 0x000fe20000000000 */
[----:B------:R-:W-:Y:S01]  /*08d0*/  ULDC.64 UR42, c[0x0][0x208] ;  /* 0x00008200002a7ab9 */ /* 0x000fe20000000a00 */
[----:B------:R-:W-:Y:S01]  /*08e0*/  BSSY B6, `(.L_x_3000) ;  /* 0x0000d17000067945 */ /* 0x000fe20003800000 */
[----:B------:R-:W-:-:S05]  /*08f0*/  SEL R2, R2, 0x2, !P0 ;  /* 0x0000000202027807 */ /* 0x000fca0004000000 */
[----:B------:R1:W-:Y:S01]  /*0900*/  STL [R1+0x14], R2 ;  /* 0x0000140201007387 */ /* 0x0003e20000100800 */
[----:B0-234-:R-:W-:Y:S06]  /*0910*/  BAR.SYNC.DEFER_BLOCKING 0x0 ;  /* 0x0000000000007b1d */ /* 0x01dfec0000010000 */
[----:B------:R-:W-:Y:S05]  /*0920*/  @!P0 BRA `(.L_x_3001) ;  /* 0x0000008800cc8947 */ /* 0x000fea0003800000 */
.L_x_3002:
[----:B------:R-:W-:-:S08]  /*0930*/  NOP ;  /* 0x0000000000007918 */ /* 0x000fd00000000000 */
[----:B------:R-:W0:Y:S02]  /*0940*/  USETMAXREG.TRY_ALLOC.CTAPOOL UP0, 0xf0 ;  /* 0x000000f0000079c8 */ /* 0x000e240008000600 */
[----:B0-----:R-:W-:-:S13]  /*0950*/  PLOP3.LUT P0, PT, PT, PT, UP0, 0x80, 0x0 ;  /* 0x000000000000781c */ /* 0x001fda0003f0f008 */
[----:B------:R-:W-:Y:S05]  /*0960*/  @!P0 BRA `(.L_x_3002) ;  /* 0xfffffffc00f08947 */ /* 0x000fea000383ffff */
[----:B------:R-:W0:Y:S01]  /*0970*/  S2R R6, SR_TID.X ;  /* 0x0000000000067919 */ /* 0x000e220000002100 */
[----:B------:R-:W2:Y:S08]  /*0980*/  LDC R4, c[0x0][0xc50] ;  /* 0x00031400ff047b82 */ /* 0x000eb00000000800 */
[----:B------:R-:W1:Y:S08]  /*0990*/  S2UR UR4, SR_CTAID.Y ;  /* 0x00000000000479c3 */ /* 0x000e700000002600 */
[----:B------:R-:W3:Y:S01]  /*09a0*/  S2UR UR5, SR_CTAID.Z ;  /* 0x00000000000579c3 */ /* 0x000ee20000002700 */
[----:B--2---:R-:W-:-:S02]  /*09b0*/  ISETP.NE.AND P1, PT, R4, 0x1, PT ;  /* 0x000000010400780c */ /* 0x004fc40003f25270 */
[----:B0-----:R-:W-:Y:S01]  /*09c0*/  LOP3.LUT R0, R6, 0xffffff80, RZ, 0xc0, !PT ;  /* 0xffffff8006007812 */ /* 0x001fe200078ec0ff */
[----:B-1----:R-:W-:-:S03]  /*09d0*/  IMAD.U32 R2, RZ, RZ, UR4 ;  /* 0x00000004ff027e24 */ /* 0x002fc6000f8e00ff */
[----:B------:R-:W-:-:S07]  /*09e0*/  ISETP.NE.AND P0, PT, R0, 0x80, PT ;  /* 0x000000800000780c */ /* 0x000fce0003f05270 */
[----:B------:R-:W0:Y:S08]  /*09f0*/  @P1 LDC R0, c[0x0][0xc54] ;  /* 0x00031500ff001b82 */ /* 0x000e300000000800 */
[----:B------:R-:W1:Y:S08]  /*0a00*/  @P1 LDC R5, c[0x0][0xc58] ;  /* 0x00031600ff051b82 */ /* 0x000e700000000800 */
[----:B------:R-:W-:Y:S06]  /*0a10*/  @!P0 BAR.ARV 0x8, 0x100 ;  /* 0x0204000000008b1d */ /* 0x000fec0000002000 */
[----:B------:R-:W-:Y:S01]  /*0a20*/  ISETP.GE.U32.AND P0, PT, R6, 0x100, PT ;  /* 0x000001000600780c */ /* 0x000fe20003f06070 */
[----:B0-----:R-:W-:-:S12]  /*0a30*/  @P1 IMAD.HI.U32 R0, R0, UR4, RZ ;  /* 0x0000000400001c27 */ /* 0x001fd8000f8e00ff */
[----:B------:R-:W-:Y:S06]  /*0a40*/  @P0 BAR.ARV 0xf, 0x100 ;  /* 0x03c4000000000b1d */ /* 0x000fec0000002000 */
[----:B---3--:R-:W-:Y:S02]  /*0a50*/  ISETP.LE.AND P0, PT, RZ, UR5, PT ;  /* 0x00000005ff007c0c */ /* 0x008fe4000bf03270 */
[----:B-1----:R-:W-:-:S05]  /*0a60*/  @P1 SHF.R.U32.HI R2, RZ, R5, R0 ;  /* 0x00000005ff021219 */ /* 0x002fca0000011600 */
[----:B------:R-:W-:-:S04]  /*0a70*/  IMAD.MOV R5, RZ, RZ, -R2 ;  /* 0x000000ffff057224 */ /* 0x000fc800078e0a02 */
[----:B------:R-:W-:Y:S02]  /*0a80*/  IMAD R4, R4, R5, UR4 ;  /* 0x0000000404047e24 */ /* 0x000fe4000f8e0205 */
[----:B------:R-:W-:Y:S05]  /*0a90*/  @!P0 BRA `(.L_x_3003) ;  /* 0x000000cc00ec8947 */ /* 0x000fea0003800000 */
[----:B------:R-:W0:Y:S01]  /*0aa0*/  LDC.64 R8, c[0x0][0x418] ;  /* 0x00010600ff087b82 */ /* 0x000e220000000a00 */
[----:B------:R-:W-:Y:S01]  /*0ab0*/  SHF.R.U32.HI R7, RZ, 0x10, R4 ;  /* 0x00000010ff077819 */ /* 0x000fe20000011604 */
[----:B------:R-:W-:Y:S01]  /*0ac0*/  VIADD R18, R6, 0xffffff80 ;  /* 0xffffff8006127836 */ /* 0x000fe20000000000 */
[----:B------:R-:W-:Y:S02]  /*0ad0*/  LOP3.LUT R16, R4, 0xffff, RZ, 0xc0, !PT ;  /* 0x0000ffff04107812 */ /* 0x000fe400078ec0ff */
[----:B------:R-:W-:-:S03]  /*0ae0*/  ISETP.NE.AND P1, PT, R7, RZ, PT ;  /* 0x000000ff0700720c */ /* 0x000fc60003f25270 */
[----:B------:R-:W1:Y:S08]  /*0af0*/  LDC R22, c[0x0][0x424] ;  /* 0x00010900ff167b82 */ /* 0x000e700000000800 */
[----:B------:R-:W2:Y:S01]  /*0b00*/  LDC R5, c[0x0][0x2f0] ;  /* 0x0000bc00ff057b82 */ /* 0x000ea20000000800 */
[----:B0-----:R-:W-:-:S07]  /*0b10*/  ISETP.NE.U32.AND P0, PT, R8, RZ, PT ;  /* 0x000000ff0800720c */ /* 0x001fce0003f05070 */
[----:B------:R-:W0:Y:S01]  /*0b20*/  @!P1 LDC R7, c[0x0][0x9f0] ;  /* 0x00027c00ff079b82 */ /* 0x000e220000000800 */
[----:B------:R-:W-:-:S04]  /*0b30*/  ISETP.NE.AND.EX P0, PT, R9, RZ, PT, P0 ;  /* 0x000000ff0900720c */ /* 0x000fc80003f05300 */
[----:B-1----:R-:W-:Y:S02]  /*0b40*/  SEL R22, R22, 0x1, P0 ;  /* 0x0000000116167807 */ /* 0x002fe40000000000 */
[----:B------:R-:W-:-:S03]  /*0b50*/  ISETP.NE.AND P0, PT, R3, 0x1, PT ;  /* 0x000000010300780c */ /* 0x000fc60003f05270 */
[----:B--2---:R-:W-:-:S04]  /*0b60*/  IMAD R22, R22, R5, RZ ;  /* 0x0000000516167224 */ /* 0x004fc800078e02ff */
[----:B------:R-:W-:-:S05]  /*0b70*/  VIADD R0, R22, 0x3f ;  /* 0x0000003f16007836 */ /* 0x000fca0000000000 */
[----:B------:R-:W-:-:S04]  /*0b80*/  SHF.R.S32.HI R5, RZ, 0x1f, R0 ;  /* 0x0000001fff057819 */ /* 0x000fc80000011400 */
[----:B------:R-:W-:-:S04]  /*0b90*/  LEA.HI R5, R5, R0, RZ, 0x6 ;  /* 0x0000000005057211 */ /* 0x000fc800078f30ff */
[----:B------:R-:W-:Y:S01]  /*0ba0*/  SHF.R.S32.HI R0, RZ, 0x6, R5 ;  /* 0x00000006ff007819 */ /* 0x000fe20000011405 */
[----:B------:R-:W-:Y:S06]  /*0bb0*/  @!P0 BRA `(.L_x_3004) ;  /* 0x0000001c00d88947 */ /* 0x000fec0003800000 */
[----:B------:R-:W-:Y:S01]  /*0bc0*/  ISETP.GE.AND P0, PT, R22, 0x1, PT ;  /* 0x000000011600780c */ /* 0x000fe20003f06270 */
[----:B------:R-:W-:-:S12]  /*0bd0*/  IMAD.MOV.U32 R4, RZ, RZ, RZ ;  /* 0x000000ffff047224 */ /* 0x000fd800078e00ff */
[----:B------:R-:W-:Y:S05]  /*0be0*/  @!P0 BRA `(.L_x_3005) ;  /* 0x0000000000688947 */ /* 0x000fea0003800000 */
        /* <DEDUP_REMOVED lines=8> */
[----:B0-----:R-:W-:Y:S01]  /*0c70*/  VIADD R4, R3, 0xffffffe ;  /* 0x0ffffffe03047836 */ /* 0x001fe20000000000 */
[----:B------:R-:W-:-:S05]  /*0c80*/  IADD3 R3, RZ, -R11, RZ ;  /* 0x8000000bff037210 */ /* 0x000fca0007ffe0ff */
        /* <DEDUP_REMOVED lines=16> */
.L_x_3005:
[-C--:B------:R-:W-:Y:S01]  /*0d90*/  IMAD R3, R16, R4.reuse, RZ ;  /* 0x0000000410037224 */ /* 0x080fe200078e02ff */
[----:B------:R-:W-:Y:S02]  /*0da0*/  PLOP3.LUT P0, PT, PT, PT, PT, 0x80, 0x0 ;  /* 0x000000000000781c */ /* 0x000fe40003f0f070 */
[----:B0-----:R-:W-:Y:S02]  /*0db0*/  CS2R R6, SRZ ;  /* 0x0000000000067805 */ /* 0x001fe4000001ff00 */
        /* <DEDUP_REMOVED lines=67> */
[----:B------:R-:W2:Y:S01]  /*11f0*/  LDL.LU R8, [R1+0x14] ;  /* 0x0000140001087983 */ /* 0x000ea20000300800 */
[----:B------:R-:W-:Y:S01]  /*1200*/  SHF.R.S32.HI R5, RZ, 0x1f, R18 ;  /* 0x0000001fff057819 */ /* 0x000fe20000011412 */
[----:B------:R-:W0:Y:S01]  /*1210*/  S2UR UR8, SR_CgaCtaId ;  /* 0x00000000000879c3 */ /* 0x000e220000008800 */
[----:B------:R-:W-:Y:S02]  /*1220*/  UMOV UR7, 0x400 ;  /* 0x0000040000077882 */ /* 0x000fe40000000000 */
[----:B------:R-:W-:-:S04]  /*1230*/  LEA.HI R5, R5, R18, RZ, 0x7 ;  /* 0x0000001205057211 */ /* 0x000fc800078f38ff */
[----:B------:R-:W-:Y:S02]  /*1240*/  SHF.R.S32.HI R4, RZ, 0x7, R5 ;  /* 0x00000007ff047819 */ /* 0x000fe40000011405 */
[----:B------:R-:W-:-:S04]  /*1250*/  LOP3.LUT R5, R5, 0xffffff80, RZ, 0xc0, !PT ;  /* 0xffffff8005057812 */ /* 0x000fc800078ec0ff */
[----:B------:R-:W1:Y:S01]  /*1260*/  SHFL.IDX PT, R4, R4, RZ, 0x1f ;  /* 0x00001fff04047589 */ /* 0x000e6200000e0000 */
[----:B------:R-:W-:-:S05]  /*1270*/  IMAD.IADD R5, R18, 0x1, -R5 ;  /* 0x0000000112057824 */ /* 0x000fca00078e0a05 */
[----:B------:R-:W-:Y:S02]  /*1280*/  SHF.R.S32.HI R6, RZ, 0x1f, R5 ;  /* 0x0000001fff067819 */ /* 0x000fe40000011405 */
[----:B-1----:R-:W-:Y:S02]  /*1290*/  R2UR UR4, R4 ;  /* 0x00000000040472ca */ /* 0x002fe400000e0000 */
[CC--:B------:R-:W-:Y:S02]  /*12a0*/  LEA.HI R4, R6.reuse, R5.reuse, RZ, 0x2 ;  /* 0x0000000506047211 */ /* 0x0c0fe400078f10ff */
[----:B------:R-:W-:Y:S02]  /*12b0*/  LEA.HI R5, R6, R5, RZ, 0x5 ;  /* 0x0000000506057211 */ /* 0x000fe400078f28ff */
[--C-:B------:R-:W-:Y:S02]  /*12c0*/  SHF.R.S32.HI R7, RZ, 0x2, R4.reuse ;  /* 0x00000002ff077819 */ /* 0x100fe40000011404 */
[----:B------:R-:W-:-:S02]  /*12d0*/  SHF.R.S32.HI R4, RZ, 0x1f, R4 ;  /* 0x0000001fff047819 */ /* 0x000fc40000011404 */
[----:B------:R-:W-:Y:S02]  /*12e0*/  SHF.R.S32.HI R5, RZ, 0x5, R5 ;  /* 0x00000005ff057819 */ /* 0x000fe40000011405 */
[----:B------:R-:W-:Y:S01]  /*12f0*/  LEA.HI R4, R4, R7, RZ, 0x3 ;  /* 0x0000000704047211 */ /* 0x000fe200078f18ff */
[----:B------:R-:W-:-:S03]  /*1300*/  ULEA.HI UR5, UR4, UR4, URZ, 0x1 ;  /* 0x0000000404057291 */ /* 0x000fc6000f8f083f */
[----:B------:R-:W-:Y:S01]  /*1310*/  LOP3.LUT R4, R4, 0xfffffff8, RZ, 0xc0, !PT ;  /* 0xfffffff804047812 */ /* 0x000fe200078ec0ff */
[----:B------:R-:W-:Y:S02]  /*1320*/  ULOP3.LUT UR6, UR5, 0x1fffe, URZ, 0xc0, !UPT ;  /* 0x0001fffe05067892 */ /* 0x000fe4000f8ec03f */
[----:B0-----:R-:W-:Y:S02]  /*1330*/  ULEA UR5, UR8, UR7, 0x18 ;  /* 0x0000000708057291 */ /* 0x001fe4000f8ec03f */
[----:B------:R-:W-:Y:S01]  /*1340*/  UIADD3 UR6, UR4, -UR6, URZ ;  /* 0x8000000604067290 */ /* 0x000fe2000fffe03f */
[----:B------:R-:W-:-:S03]  /*1350*/  IMAD.IADD R4, R7, 0x1, -R4 ;  /* 0x0000000107047824 */ /* 0x000fc600078e0a04 */
[----:B------:R-:W-:Y:S01]  /*1360*/  ULEA UR6, UR6, UR5, 0xf ;  /* 0x0000000506067291 */ /* 0x000fe2000f8e783f */
[----:B------:R-:W-:-:S03]  /*1370*/  IMAD R4, R5, 0x10, R4 ;  /* 0x0000001005047824 */ /* 0x000fc600078e0204 */
[----:B------:R-:W-:-:S04]  /*1380*/  UIADD3 UR6, UR6, 0x400, URZ ;  /* 0x0000040006067890 */ /* 0x000fc8000fffe03f */
[----:B------:R-:W-:-:S04]  /*1390*/  USHF.R.U32.HI UR6, URZ, 0x4, UR6 ;  /* 0x000000043f067899 */ /* 0x000fc80008011606 */
[----:B------:R-:W-:-:S04]  /*13a0*/  ULOP3.LUT UR6, UR6, 0x3fff, URZ, 0xc0, !UPT ;  /* 0x00003fff06067892 */ /* 0x000fc8000f8ec03f */
[----:B------:R-:W-:Y:S01]  /*13b0*/  ULOP3.LUT UR6, UR6, 0x2000000, URZ, 0xfc, !UPT ;  /* 0x0200000006067892 */ /* 0x000fe2000f8efc3f */
[----:B--2---:R-:W-:-:S04]  /*13c0*/  LOP3.LUT R8, R8, 0x1, RZ, 0xfc, !PT ;  /* 0x0000000108087812 */ /* 0x004fc800078efcff */
[----:B------:R-:W-:-:S13]  /*13d0*/  ISETP.NE.AND P0, PT, R8, 0x3, PT ;  /* 0x000000030800780c */ /* 0x000fda0003f05270 */
[----:B------:R-:W-:Y:S05]  /*13e0*/  @!P0 BRA `(.L_x_3007) ;  /* 0x0000000000048947 */ /* 0x000fea0003800000 */
[----:B------:R-:W-:Y:S01]  /*13f0*/  BPT.TRAP 0x1 ;  /* 0x000000040000795c */ /* 0x000fe20000300000 */
.L_x_3007:
[----:B------:R-:W-:-:S04]  /*1400*/  SHF.L.U32 R5, RZ, 0x1f, RZ ;  /* 0x0000001fff057819 */ /* 0x000fc800000006ff */
[----:B------:R-:W0:Y:S02]  /*1410*/  SYNCS.PHASECHK.TRANS64.TRYWAIT P1, [UR5+0x28c50], R5 ;  /* 0x028c5005ff0075a7 */ /* 0x000e240008020145 */
[----:B0-----:R-:W-:Y:S05]  /*1420*/  @!P1 BRA `(.L_x_3008) ;  /* 0x000000c400909947 */ /* 0x001fea0003800000 */
.L_x_3140:
[----:B------:R-:W-:Y:S01]  /*1430*/  BAR.SYNC.DEFER_BLOCKING 0xe, 0x100 ;  /* 0x0384000000007b1d */ /* 0x000fe20000010000 */
[----:B------:R-:W-:Y:S01]  /*1440*/  UIADD3 UR4, UR5, 0x26800, URZ ;  /* 0x0002680005047890 */ /* 0x000fe2000fffe03f */
[----:B------:R-:W-:Y:S01]  /*1450*/  VIADD R0, R0, 0xfffffffe ;  /* 0xfffffffe00007836 */ /* 0x000fe20000000000 */
[----:B------:R-:W-:Y:S01]  /*1460*/  UIADD3 UR14, UR6, 0x80, URZ ;  /* 0x00000080060e7890 */ /* 0x000fe2000fffe03f */
[----:B0-----:R-:W-:Y:S01]  /*1470*/  MOV R5, UR5 ;  /* 0x0000000500057c02 */ /* 0x001fe20008000f00 */
[----:B------:R-:W-:Y:S01]  /*1480*/  USHF.R.U32.HI UR4, URZ, 0x4, UR4 ;  /* 0x000000043f047899 */ /* 0x000fe20008011604 */
[----:B------:R-:W-:Y:S01]  /*1490*/  UMOV UR9, 0x40000040 ;  /* 0x4000004000097882 */ /* 0x000fe20000000000 */
[----:B------:R-:W-:Y:S02]  /*14a0*/  UMOV UR10, UR6 ;  /* 0x00000006000a7c82 */ /* 0x000fe40008000000 */
[----:B------:R-:W-:Y:S01]  /*14b0*/  ULOP3.LUT UR4, UR4, 0x3fff, URZ, 0xc0, !UPT ;  /* 0x00003fff04047892 */ /* 0x000fe2000f8ec03f */
[----:B------:R-:W0:Y:S01]  /*14c0*/  S2R R6, SR_TID.X ;  /* 0x0000000000067919 */ /* 0x000e220000002100 */
[----:B------:R-:W-:Y:S01]  /*14d0*/  UMOV UR11, 0x40000040 ;  /* 0x40000040000b7882 */ /* 0x000fe20000000000 */
[----:B------:R-:W-:Y:S01]  /*14e0*/  UMOV UR13, 0x40000040 ;  /* 0x40000040000d7882 */ /* 0x000fe20000000000 */
[----:B------:R-:W-:Y:S01]  /*14f0*/  ULOP3.LUT UR4, UR4, 0x10000, URZ, 0xfc, !UPT ;  /* 0x0001000004047892 */ /* 0x000fe2000f8efc3f */
[----:B------:R-:W-:Y:S01]  /*1500*/  ISETP.GE.AND P1, PT, R0, R3, PT ;  /* 0x000000030000720c */ /* 0x000fe20003f26270 */
[----:B------:R-:W-:Y:S01]  /*1510*/  UMOV UR15, 0x40000040 ;  /* 0x40000040000f7882 */ /* 0x000fe20000000000 */
[----:B------:R-:W-:-:S02]  /*1520*/  UIADD3 UR18, UR6, 0x100, URZ ;  /* 0x0000010006127890 */ /* 0x000fc4000fffe03f */
[----:B------:R-:W-:Y:S02]  /*1530*/  UIADD3 UR12, UR4, 0x2, URZ ;  /* 0x00000002040c7890 */ /* 0x000fe4000fffe03f */
[----:B------:R-:W-:Y:S01]  /*1540*/  UMOV UR8, UR4 ;  /* 0x0000000400087c82 */ /* 0x000fe20008000000 */
[----:B------:R-:W-:Y:S01]  /*1550*/  UIADD3 UR16, UR4, 0x4, URZ ;  /* 0x0000000404107890 */ /* 0x000fe2000fffe03f */
[----:B------:R-:W-:Y:S01]  /*1560*/  UMOV UR17, 0x40000040 ;  /* 0x4000004000117882 */ /* 0x000fe20000000000 */
[----:B------:R-:W-:Y:S01]  /*1570*/  WARPGROUP.ARRIVE ;  /* 0x00000000000079c5 */ /* 0x000fe20000000000 */
[----:B------:R-:W-:Y:S01]  /*1580*/  UMOV UR19, 0x40000040 ;  /* 0x4000004000137882 */ /* 0x000fe20000000000 */
[----:B------:R-:W-:Y:S02]  /*1590*/  UIADD3 UR20, UR4, 0x6, URZ ;  /* 0x0000000604147890 */ /* 0x000fe4000fffe03f */
[----:B------:R-:W-:Y:S02]  /*15a0*/  UIADD3 UR22, UR6, 0x180, URZ ;  /* 0x0000018006167890 */ /* 0x000fe4000fffe03f */
[----:B------:R-:W-:Y:S01]  /*15b0*/  HGMMA.64x256x16.F32.BF16 R24, gdesc[UR8].tnspB, RZ, !UPT, gsb0 ;  /* 0x43e00000081879f0 */ /* 0x000fe2000c0018ff */
[----:B------:R-:W-:Y:S01]  /*15c0*/  UMOV UR21, 0x40000040 ;  /* 0x4000004000157882 */ /* 0x000fe20000000000 */
[----:B------:R-:W-:Y:S01]  /*15d0*/  UMOV UR23, 0x40000040 ;  /* 0x4000004000177882 */ /* 0x000fe20000000000 */
[----:B------:R-:W-:Y:S01]  /*15e0*/  UMOV UR4, URZ ;  /* 0x0000003f00047c82 */ /* 0x000fe20008000000 */
[----:B0-----:R-:W-:-:S04]  /*15f0*/  LOP3.LUT R6, R6, 0x7f, RZ, 0xc0, !PT ;  /* 0x0000007f06067812 */ /* 0x001fc800078ec0ff */
[----:B------:R-:W-:-:S13]  /*1600*/  ISETP.NE.AND P2, PT, R6, RZ, PT ;  /* 0x000000ff0600720c */ /* 0x000fda0003f45270 */
[----:B------:R-:W-:-:S05]  /*1610*/  @!P2 VIADD R5, R5, 0x28c60 ;  /* 0x00028c600505a836 */ /* 0x000fca0000000000 */
[----:B------:R-:W-:Y:S01]  /*1620*/  @!P2 PRMT R5, RZ, 0x654, R5 ;  /* 0x00000654ff05a816 */ /* 0x000fe20000000005 */
[----:B------:R-:W-:Y:S02]  /*1630*/  WARPGROUP.DEPBAR.LE gsb0, 0x0 ;  /* 0x00008000000079c5 */ /* 0x000fe40000010000 */
[----:B------:R-:W-:-:S06]  /*1640*/  WARPGROUP.ARRIVE ;  /* 0x00000000000079c5 */ /* 0x000fcc0000000000 */
[----:B------:R-:W-:Y:S03]  /*1650*/  HGMMA.64x256x16.F32.BF16 R24, gdesc[UR12].tnspB, R24, gsb0 ;  /* 0x43e000000c1879f0 */ /* 0x000fe60008001818 */
[----:B------:R-:W-:Y:S02]  /*1660*/  WARPGROUP.DEPBAR.LE gsb0, 0x0 ;  /* 0x00008000000079c5 */ /* 0x000fe40000010000 */
[----:B------:R-:W-:-:S15]  /*1670*/  WARPGROUP.ARRIVE ;  /* 0x00000000000079c5 */ /* 0x000fde0000000000 */
[----:B------:R-:W-:-:S08]  /*1680*/  NOP ;  /* 0x0000000000007918 */ /* 0x000fd00000000000 */
[----:B------:R-:W-:Y:S03]  /*1690*/  HGMMA.64x256x16.F32.BF16 R24, gdesc[UR16].tnspB, R24, gsb0 ;  /* 0x43e00000101879f0 */ /* 0x000fe60008001818 */
[----:B------:R-:W-:Y:S02]  /*16a0*/  WARPGROUP.DEPBAR.LE gsb0, 0x0 ;  /* 0x00008000000079c5 */ /* 0x000fe40000010000 */
[----:B------:R-:W-:-:S15]  /*16b0*/  WARPGROUP.ARRIVE ;  /* 0x00000000000079c5 */ /* 0x000fde0000000000 */
[----:B------:R-:W-:-:S08]  /*16c0*/  NOP ;  /* 0x0000000000007918 */ /* 0x000fd00000000000 */
[----:B------:R-:W-:Y:S03]  /*16d0*/  HGMMA.64x256x16.F32.BF16 R24, gdesc[UR20].tnspB, R24, gsb0 ;  /* 0x43e00000141879f0 */ /* 0x000fe60008001818 */
[----:B------:R-:W-:Y:S02]  /*16e0*/  WARPGROUP.DEPBAR.LE gsb0, 0x0 ;  /* 0x00008000000079c5 */ /* 0x000fe40000010000 */
[----:B------:R-:W-:Y:S06]  /*16f0*/  BAR.ARV 0xf, 0x100 ;  /* 0x03c4000000007b1d */ /* 0x000fec0000002000 */
[----:B------:R0:W-:Y:S01]  /*1700*/  @!P2 SYNCS.ARRIVE.TRANS64.RED.A1T0 RZ, [R5+URZ], RZ ;  /* 0x000000ff05ffa9a7 */ /* 0x0001e2000810043f */
[----:B------:R-:W-:Y:S05]  /*1710*/  @!P1 BRA `(.L_x_3009) ;  /* 0x0000000800dc9947 */ /* 0x000fea0003800000 */
[----:B------:R-:W-:Y:S01]  /*1720*/  IMAD.MOV.U32 R8, RZ, RZ, RZ ;  /* 0x000000ffff087224 */ /* 0x000fe200078e00ff */
[----:B------:R-:W-:-:S06]  /*1730*/  UMOV UR4, URZ ;  /* 0x0000003f00047c82 */ /* 0x000fcc0008000000 */
.L_x_3014:
[----:B------:R-:W-:Y:S01]  /*1740*/  BAR.SYNC.DEFER_BLOCKING 0xe, 0x100 ;  /* 0x0384000000007b1d */ /* 0x000fe20000010000 */
[----:B01----:R-:W-:Y:S01]  /*1750*/  IMAD.U32 R5, RZ, RZ, UR4 ;  /* 0x00000004ff057e24 */ /* 0x003fe2000f8e00ff */
[----:B------:R-:W-:Y:S01]  /*1760*/  UIADD3 UR4, UR4, 0x1, URZ ;  /* 0x0000000104047890 */ /* 0x000fe2000fffe03f */
[C---:B------:R-:W-:Y:S01]  /*1770*/  ISETP.GT.AND P3, PT, R0.reuse, R3, PT ;  /* 0x000000030000720c */ /* 0x040fe20003f64270 */
[----:B------:R-:W-:Y:S02]  /*1780*/  VIADD R0, R0, 0xffffffff ;  /* 0xffffffff00007836 */ /* 0x000fe40000000000 */
[----:B------:R-:W-:Y:S01]  /*1790*/  IMAD R5, R5, 0x40, R4 ;  /* 0x0000004005057824 */ /* 0x000fe200078e0204 */
[----:B------:R-:W-:-:S04]  /*17a0*/  UISETP.NE.AND UP0, UPT, UR4, 0x2, UPT ;  /* 0x000000020400788c */ /* 0x000fc8000bf05270 */
[----:B------:R-:W-:Y:S01]  /*17b0*/  LEA R5, R5, UR5, 0x2 ;  /* 0x0000000505057c11 */ /* 0x000fe2000f8e10ff */
[----:B------:R-:W-:Y:S02]  /*17c0*/  USEL UR7, URZ, 0x1, UP0 ;  /* 0x000000013f077887 */ /* 0x000fe40008000000 */
[----:B------:R-:W-:-:S04]  /*17d0*/  USEL UR4, UR4, URZ, UP0 ;  /* 0x0000003f04047287 */ /* 0x000fc80008000000 */
[----:B------:R-:W-:Y:S01]  /*17e0*/  LOP3.LUT R8, R8, UR7, RZ, 0x3c, !PT ;  /* 0x0000000708087c12 */ /* 0x000fe2000f8e3cff */
[----:B------:R-:W0:Y:S04]  /*17f0*/  LDS R6, [R5+0x28800] ;  /* 0x0288000005067984 */ /* 0x000e280000000800 */
[----:B------:R-:W1:Y:S01]  /*1800*/  LDS R7, [R5+0x28820] ;  /* 0x0288200005077984 */ /* 0x000e620000000800 */
        /* <DEDUP_REMOVED lines=130> */
.L_x_3010:
[----:B------:R-:W-:Y:S01]  /*2030*/  ULEA UR7, UR4, UR5, 0x3 ;  /* 0x0000000504077291 */ /* 0x000fe2000f8e183f */
[----:B------:R-:W-:-:S08]  /*2040*/  SHF.L.U32 R5, R8, 0x1f, RZ ;  /* 0x0000001f08057819 */ /* 0x000fd000000006ff */
[----:B------:R0:W1:Y:S01]  /*2050*/  SYNCS.PHASECHK.TRANS64.TRYWAIT P1, [UR7+0x28c50], R5 ;  /* 0x028c5005ff0075a7 */ /* 0x0000620008020147 */
[----:B------:R-:W-:Y:S05]  /*2060*/  @!P0 BRA `(.L_x_3011) ;  /* 0x0000000000048947 */ /* 0x000fea0003800000 */
[----:B------:R-:W-:Y:S01]  /*2070*/  BPT.TRAP 0x1 ;  /* 0x000000040000795c */ /* 0x000fe20000300000 */
.L_x_3011:
[----:B-1----:R-:W-:Y:S05]  /*2080*/  @P1 BRA `(.L_x_3012) ;  /* 0x0000000000081947 */ /* 0x002fea0003800000 */
[----:B------:R-:W1:Y:S02]  /*2090*/  SYNCS.PHASECHK.TRANS64.TRYWAIT P1, [UR7+0x28c50], R5 ;  /* 0x028c5005ff0075a7 */ /* 0x000e640008020147 */
[----:B-1----:R-:W-:Y:S05]  /*20a0*/  @!P1 BRA `(.L_x_3013) ;  /* 0x000000b800889947 */ /* 0x002fea0003800000 */
.L_x_3012:
[----:B------:R-:W-:Y:S01]  /*20b0*/  ULEA UR10, UR4, UR6, 0xc ;  /* 0x00000006040a7291 */ /* 0x000fe2000f8e603f */
[----:B------:R-:W-:Y:S01]  /*20c0*/  WARPGROUP.ARRIVE ;  /* 0x00000000000079c5 */ /* 0x000fe20000000000 */
[----:B------:R-:W-:Y:S01]  /*20d0*/  UMOV UR11, 0x40000040 ;  /* 0x40000040000b7882 */ /* 0x000fe20000000000 */
[----:B------:R-:W-:Y:S01]  /*20e0*/  UMOV UR15, 0x40000040 ;  /* 0x40000040000f7882 */ /* 0x000fe20000000000 */
[----:B------:R-:W-:Y:S01]  /*20f0*/  UIADD3 UR14, UR10, 0x80, URZ ;  /* 0x000000800a0e7890 */ /* 0x000fe2000fffe03f */
[----:B01----:R-:W-:Y:S01]  /*2100*/  IMAD.U32 R5, RZ, RZ, UR7 ;  /* 0x00000007ff057e24 */ /* 0x003fe2000f8e00ff */
[----:B------:R-:W-:Y:S01]  /*2110*/  UIADD3 UR18, UR10, 0x100, URZ ;  /* 0x000001000a127890 */ /* 0x000fe2000fffe03f */
[----:B------:R-:W-:Y:S02]  /*2120*/  UMOV UR19, 0x40000040 ;  /* 0x4000004000137882 */ /* 0x000fe40000000000 */
[----:B------:R-:W-:Y:S01]  /*2130*/  HGMMA.64x256x16.F32.BF16 R24, gdesc[UR8].tnspB, R24, gsb0 ;  /* 0x43e00000081879f0 */ /* 0x000fe20008001818 */
[----:B------:R-:W-:Y:S01]  /*2140*/  UIADD3 UR22, UR10, 0x180, URZ ;  /* 0x000001800a167890 */ /* 0x000fe2000fffe03f */
[----:B------:R-:W-:Y:S01]  /*2150*/  @!P2 VIADD R5, R5, 0x28c60 ;  /* 0x00028c600505a836 */ /* 0x000fe20000000000 */
[----:B------:R-:W-:-:S04]  /*2160*/  UMOV UR23, 0x40000040 ;  /* 0x4000004000177882 */ /* 0x000fc80000000000 */
[----:B------:R-:W-:Y:S01]  /*2170*/  @!P2 PRMT R5, RZ, 0x654, R5 ;  /* 0x00000654ff05a816 */ /* 0x000fe20000000005 */
[----:B------:R-:W-:Y:S02]  /*2180*/  WARPGROUP.DEPBAR.LE gsb0, 0x0 ;  /* 0x00008000000079c5 */ /* 0x000fe40000010000 */
[----:B------:R-:W-:-:S15]  /*2190*/  WARPGROUP.ARRIVE ;  /* 0x00000000000079c5 */ /* 0x000fde0000000000 */
[----:B------:R-:W-:-:S03]  /*21a0*/  NOP ;  /* 0x0000000000007918 */ /* 0x000fc60000000000 */
        /* <DEDUP_REMOVED lines=12> */
[----:B------:R-:W-:Y:S05]  /*2270*/  @P3 BRA `(.L_x_3014) ;  /* 0xfffffff400303947 */ /* 0x000fea000383ffff */
[----:B------:R-:W-:-:S12]  /*2280*/  USHF.L.U32 UR4, UR4, 0x6, URZ ;  /* 0x0000000604047899 */ /* 0x000fd8000800063f */
.L_x_3009:
[----:B------:R-:W-:Y:S01]  /*2290*/  BAR.SYNC.DEFER_BLOCKING 0xe, 0x100 ;  /* 0x0384000000007b1d */ /* 0x000fe20000010000 */
[----:B------:R-:W-:Y:S01]  /*22a0*/  VIADD R4, R4, UR4 ;  /* 0x0000000404047c36 */ /* 0x000fe20008000000 */
[----:B------:R-:W-:Y:S02]  /*22b0*/  PLOP3.LUT P0, PT, PT, PT, PT, 0x8, 0x0 ;  /* 0x000000000000781c */ /* 0x000fe40003f0e170 */
[----:B------:R-:W-:Y:S02]  /*22c0*/  CS2R R6, SRZ ;  /* 0x0000000000067805 */ /* 0x000fe4000001ff00 */
[----:B------:R-:W-:-:S05]  /*22d0*/  LEA R4, R4, UR5, 0x2 ;  /* 0x0000000504047c11 */ /* 0x000fca000f8e10ff */
[----:B------:R-:W2:Y:S04]  /*22e0*/  LDS R3, [R4+0x28800] ;  /* 0x0288000004037984 */ /* 0x000ea80000000800 */
[----:B------:R-:W3:Y:S01]  /*22f0*/  LDS R0, [R4+0x28820] ;  /* 0x0288200004007984 */ /* 0x000ee20000000800 */
        /* <DEDUP_REMOVED lines=64> */
[-C--:B---3--:R-:W-:Y:S01]  /*2700*/  FMUL.FTZ R26, R26, R0.reuse ;  /* 0x000000001a1a7220 */ /* 0x088fe20000410000 */
        /* <DEDUP_REMOVED lines=63> */
[----:B------:R-:W-:Y:S06]  /*2b00*/  BAR.ARV 0xf, 0x100 ;  /* 0x03c4000000007b1d */ /* 0x000fec0000002000 */
[----:B------:R-:W-:Y:S05]  /*2b10*/  BRA `(.L_x_3006) ;  /* 0x0000004000847947 */ /* 0x000fea0003800000 */
.L_x_3004:
[----:B------:R-:W-:Y:S02]  /*2b20*/  ISETP.GE.AND P0, PT, R22, 0x1, PT ;  /* 0x000000011600780c */ /* 0x000fe40003f06270 */
[----:B------:R-:W-:-:S11]  /*2b30*/  MOV R17, RZ ;  /* 0x000000ff00117202 */ /* 0x000fd60000000f00 */
        /* <DEDUP_REMOVED lines=26> */
[----:B------:R-:W-:-:S07]  /*2ce0*/  @!P0 LOP3.LUT R17, RZ, R7, RZ, 0x33, !PT ;  /* 0x00000007ff118212 */ /* 0x000fce00078e33ff */
.L_x_3015:
        /* <DEDUP_REMOVED lines=76> */
[----:B0-----:R-:W-:Y:S01]  /*31b0*/  ULEA UR36, UR6, UR36, 0x18 ;  /* 0x0000002406247291 */ /* 0x001fe2000f8ec03f */
[----:B-1----:R-:W-:-:S13]  /*31c0*/  R2UR UR4, R0 ;  /* 0x00000000000472ca */ /* 0x002fda00000e0000 */
[----:B------:R-:W-:-:S04]  /*31d0*/  ULEA.HI UR5, UR4, UR4, URZ, 0x1 ;  /* 0x0000000404057291 */ /* 0x000fc8000f8f083f */
[----:B------:R-:W-:-:S04]  /*31e0*/  ULOP3.LUT UR5, UR5, 0x1fffe, URZ, 0xc0, !UPT ;  /* 0x0001fffe05057892 */ /* 0x000fc8000f8ec03f */
[----:B------:R-:W-:Y:S02]  /*31f0*/  UIADD3 UR5, UR4, -UR5, URZ ;  /* 0x8000000504057290 */ /* 0x000fe4000fffe03f */
[----:B------:R-:W-:Y:S02]  /*3200*/  UIADD3 UR4, UR36, 0x26800, URZ ;  /* 0x0002680024047890 */ /* 0x000fe4000fffe03f */
[----:B------:R-:W-:Y:S02]  /*3210*/  ULEA UR5, UR5, UR36, 0xf ;  /* 0x0000002405057291 */ /* 0x000fe4000f8e783f */
[----:B------:R-:W-:Y:S02]  /*3220*/  ULOP3.LUT UP0, URZ, UR4, 0x3ff, URZ, 0xc0, !UPT ;  /* 0x000003ff043f7892 */ /* 0x000fe4000f80c03f */
[----:B------:R-:W-:-:S04]  /*3230*/  UIADD3 UR5, UR5, 0x400, URZ ;  /* 0x0000040005057890 */ /* 0x000fc8000fffe03f */
[----:B------:R-:W-:Y:S01]  /*3240*/  PLOP3.LUT P0, PT, PT, PT, UP0, 0x80, 0x0 ;  /* 0x000000000000781c */ /* 0x000fe20003f0f008 */
[----:B------:R-:W-:-:S04]  /*3250*/  USHF.R.U32.HI UR5, URZ, 0x4, UR5 ;  /* 0x000000043f057899 */ /* 0x000fc80008011605 */
[----:B------:R-:W-:-:S08]  /*3260*/  ULOP3.LUT UR37, UR5, 0x3fff, URZ, 0xc0, !UPT ;  /* 0x00003fff05257892 */ /* 0x000fd0000f8ec03f */
[----:B------:R-:W-:Y:S05]  /*3270*/  @!P0 BRA `(.L_x_3016) ;  /* 0x0000000000408947 */ /* 0x000fea0003800000 */
[----:B------:R-:W-:Y:S01]  /*3280*/  MOV R0, 0x0 ;  /* 0x0000000000007802 */ /* 0x000fe20000000f00 */
[----:B------:R-:W-:Y:S01]  /*3290*/  ULDC.64 UR4, c[0x4][0x118] ;  /* 0x0100460000047ab9 */ /* 0x000fe20000000a00 */
[----:B------:R-:W-:Y:S01]  /*32a0*/  ULDC.64 UR6, c[0x4][0x58] ;  /* 0x0100160000067ab9 */ /* 0x000fe20000000a00 */
[----:B------:R-:W-:Y:S01]  /*32b0*/  MOV R4, UR4 ;  /* 0x0000000400047c02 */ /* 0x000fe20008000f00 */
        /* <DEDUP_REMOVED lines=12> */
.L_x_3016:
[----:B------:R-:W2:Y:S01]  /*3380*/  LDL.LU R20, [R1+0x14] ;  /* 0x0000140001147983 */ /* 0x000ea20000300800 */
[----:B------:R-:W-:Y:S02]  /*3390*/  SHF.L.U32 R13, RZ, 0x1f, RZ ;  /* 0x0000001fff0d7819 */ /* 0x000fe400000006ff */
[----:B------:R-:W-:Y:S02]  /*33a0*/  LOP3.LUT R19, R19, 0xffffff80, RZ, 0xc0, !PT ;  /* 0xffffff8013137812 */ /* 0x000fe400078ec0ff */
[----:B------:R-:W0:Y:S01]  /*33b0*/  SYNCS.PHASECHK.TRANS64.TRYWAIT P1, [UR36+0x28c00], R13 ;  /* 0x028c000dff0075a7 */ /* 0x000e220008020164 */
[----:B------:R-:W-:Y:S02]  /*33c0*/  LEA.HI R3, R24, R24, RZ, 0x1 ;  /* 0x0000001818037211 */ /* 0x000fe400078f08ff */
[----:B------:R-:W-:Y:S02]  /*33d0*/  IMAD.IADD R19, R18, 0x1, -R19 ;  /* 0x0000000112137824 */ /* 0x000fe400078e0a13 */
[----:B------:R-:W-:-:S03]  /*33e0*/  LOP3.LUT R3, R3, 0xfffffe, RZ, 0xc0, !PT ;  /* 0x00fffffe03037812 */ /* 0x000fc600078ec0ff */
[----:B------:R-:W-:Y:S02]  /*33f0*/  SHF.R.S32.HI R4, RZ, 0x1f, R19 ;  /* 0x0000001fff047819 */ /* 0x000fe40000011413 */
[----:B------:R-:W-:Y:S02]  /*3400*/  IMAD.IADD R3, R24, 0x1, -R3 ;  /* 0x0000000118037824 */ /* 0x000fe400078e0a03 */
[CC--:B------:R-:W-:Y:S02]  /*3410*/  LEA.HI R0, R4.reuse, R19.reuse, RZ, 0x2 ;  /* 0x0000001304007211 */ /* 0x0c0fe400078f10ff */
[----:B------:R-:W-:Y:S02]  /*3420*/  LEA.HI R4, R4, R19, RZ, 0x5 ;  /* 0x0000001304047211 */ /* 0x000fe400078f28ff */
[--C-:B------:R-:W-:Y:S02]  /*3430*/  SHF.R.S32.HI R5, RZ, 0x2, R0.reuse ;  /* 0x00000002ff057819 */ /* 0x100fe40000011400 */
[----:B------:R-:W-:-:S02]  /*3440*/  SHF.R.S32.HI R6, RZ, 0x1f, R0 ;  /* 0x0000001fff067819 */ /* 0x000fc40000011400 */
[----:B------:R-:W-:Y:S02]  /*3450*/  LOP3.LUT R0, R0, 0x7ffffffc, RZ, 0xc0, !PT ;  /* 0x7ffffffc00007812 */ /* 0x000fe400078ec0ff */
[----:B------:R-:W-:Y:S02]  /*3460*/  LEA.HI R6, R6, R5, RZ, 0x3 ;  /* 0x0000000506067211 */ /* 0x000fe400078f18ff */
[----:B------:R-:W-:Y:S02]  /*3470*/  IADD3 R0, -R0, R19, RZ ;  /* 0x0000001300007210 */ /* 0x000fe40007ffe1ff */
[----:B------:R-:W-:Y:S02]  /*3480*/  LOP3.LUT R6, R6, 0xfffffff8, RZ, 0xc0, !PT ;  /* 0xfffffff806067812 */ /* 0x000fe400078ec0ff */
[----:B------:R-:W-:Y:S01]  /*3490*/  SHF.R.S32.HI R4, RZ, 0x5, R4 ;  /* 0x00000005ff047819 */ /* 0x000fe20000011404 */
[----:B------:R-:W-:Y:S02]  /*34a0*/  IMAD.SHL.U32 R0, R0, 0x2, RZ ;  /* 0x0000000200007824 */ /* 0x000fe400078e00ff */
[----:B------:R-:W-:Y:S01]  /*34b0*/  IMAD.IADD R5, R5, 0x1, -R6 ;  /* 0x0000000105057824 */ /* 0x000fe200078e0a06 */
[----:B--2---:R-:W-:-:S04]  /*34c0*/  LOP3.LUT R7, R20, 0x1, RZ, 0xfc, !PT ;  /* 0x0000000114077812 */ /* 0x004fc800078efcff */
[----:B------:R-:W-:Y:S01]  /*34d0*/  ISETP.NE.AND P0, PT, R7, 0x3, PT ;  /* 0x000000030700780c */ /* 0x000fe20003f05270 */
[----:B0-----:R-:W-:-:S12]  /*34e0*/  @!P1 BRA `(.L_x_3017) ;  /* 0x000000a400909947 */ /* 0x001fd80003800000 */
.L_x_3141:
[----:B0-----:R-:W-:Y:S02]  /*34f0*/  IMAD R6, R4, 0x10, R5 ;  /* 0x0000001004067824 */ /* 0x001fe400078e0205 */
[----:B------:R-:W-:Y:S01]  /*3500*/  IMAD R4, R3, 0x100, R0 ;  /* 0x0000010003047824 */ /* 0x000fe200078e0200 */
[----:B------:R-:W-:Y:S06]  /*3510*/  @!P0 BRA `(.L_x_3018) ;  /* 0x0000000000048947 */ /* 0x000fec0003800000 */
[----:B------:R-:W-:Y:S01]  /*3520*/  BPT.TRAP 0x1 ;  /* 0x000000040000795c */ /* 0x000fe20000300000 */
.L_x_3018:
[----:B------:R0:W1:Y:S01]  /*3530*/  SYNCS.PHASECHK.TRANS64.TRYWAIT P2, [UR36+0x28c30], R13 ;  /* 0x028c300dff0075a7 */ /* 0x0000620008040164 */
[----:B------:R-:W-:Y:S05]  /*3540*/  @!P0 BRA `(.L_x_3019) ;  /* 0x0000000000048947 */ /* 0x000fea0003800000 */
[----:B------:R-:W-:Y:S01]  /*3550*/  BPT.TRAP 0x1 ;  /* 0x000000040000795c */ /* 0x000fe20000300000 */
.L_x_3019:
[----:B------:R-:W2:Y:S02]  /*3560*/  S2R R3, SR_TID.X ;  /* 0x0000000000037919 */ /* 0x000ea40000002100 */
[----:B--2---:R-:W-:-:S04]  /*3570*/  LOP3.LUT R3, R3, 0x7f, RZ, 0xc0, !PT ;  /* 0x0000007f03037812 */ /* 0x004fc800078ec0ff */
[----:B------:R-:W-:Y:S01]  /*3580*/  ISETP.NE.AND P1, PT, R3, RZ, PT ;  /* 0x000000ff0300720c */ /* 0x000fe20003f25270 */
[----:B-1----:R-:W-:-:S12]  /*3590*/  @P2 BRA `(.L_x_3020) ;  /* 0x0000000000082947 */ /* 0x002fd80003800000 */
[----:B------:R-:W1:Y:S02]  /*35a0*/  SYNCS.PHASECHK.TRANS64.TRYWAIT P2, [UR36+0x28c30], R13 ;  /* 0x028c300dff0075a7 */ /* 0x000e640008040164 */
[----:B-1----:R-:W-:Y:S05]  /*35b0*/  @!P2 BRA `(.L_x_3021) ;  /* 0x000000a40074a947 */ /* 0x002fea0003800000 */
.L_x_3020:
[----:B------:R-:W-:Y:S05]  /*35c0*/  WARPSYNC.ALL ;  /* 0x0000000000007948 */ /* 0x000fea0003800000 */
[----:B------:R-:W-:Y:S01]  /*35d0*/  UIADD3 UR4, UR36, 0x20400, URZ ;  /* 0x0002040024047890 */ /* 0x000fe2000fffe03f */
[----:B------:R-:W-:Y:S01]  /*35e0*/  WARPGROUP.ARRIVE ;  /* 0x00000000000079c5 */ /* 0x000fe20000000000 */
[----:B------:R-:W-:Y:S01]  /*35f0*/  UIADD3 UR5, UR36, 0x22400, URZ ;  /* 0x0002240024057890 */ /* 0x000fe2000fffe03f */
[----:B------:R-:W-:Y:S01]  /*3600*/  IMAD R3, R17, -0x40, R22 ;  /* 0xffffffc011037824 */ /* 0x000fe200078e0216 */
[----:B------:R-:W-:Y:S02]  /*3610*/  USHF.R.U32.HI UR4, URZ, 0x4, UR4 ;  /* 0x000000043f047899 */ /* 0x000fe40008011604 */
[----:B------:R-:W-:-:S02]  /*3620*/  USHF.R.U32.HI UR5, URZ, 0x4, UR5 ;  /* 0x000000043f057899 */ /* 0x000fc40008011605 */
[----:B------:R-:W-:Y:S01]  /*3630*/  ULOP3.LUT UR4, UR4, 0x3fff, URZ, 0xc0, !UPT ;  /* 0x00003fff04047892 */ /* 0x000fe2000f8ec03f */
[----:B------:R-:W-:Y:S01]  /*3640*/  IADD3 R3, -R0, 0x40, R3 ;  /* 0x0000004000037810 */ /* 0x000fe20007ffe103 */
[----:B------:R-:W-:Y:S02]  /*3650*/  ULOP3.LUT UR5, UR5, 0x3fff, URZ, 0xc0, !UPT ;  /* 0x00003fff05057892 */ /* 0x000fe4000f8ec03f */
[----:B------:R-:W-:Y:S01]  /*3660*/  ULOP3.LUT UR8, UR4, 0x10000, URZ, 0xfc, !UPT ;  /* 0x0001000004087892 */ /* 0x000fe2000f8efc3f */
[C---:B------:R-:W-:Y:S01]  /*3670*/  ISETP.GT.AND P6, PT, R3.reuse, RZ, PT ;  /* 0x000000ff0300720c */ /* 0x040fe20003fc4270 */
[----:B------:R-:W-:Y:S01]  /*3680*/  ULOP3.LUT UR6, UR5, 0x10000, URZ, 0xfc, !UPT ;  /* 0x0001000005067892 */ /* 0x000fe2000f8efc3f */
[C---:B------:R-:W-:Y:S01]  /*3690*/  ISETP.GT.AND P2, PT, R3.reuse, 0x1, PT ;  /* 0x000000010300780c */ /* 0x040fe20003f44270 */
[----:B------:R-:W-:Y:S01]  /*36a0*/  UMOV UR9, 0x40000040 ;  /* 0x4000004000097882 */ /* 0x000fe20000000000 */
[----:B------:R-:W-:Y:S01]  /*36b0*/  UMOV UR7, 0x40000040 ;  /* 0x4000004000077882 */ /* 0x000fe20000000000 */
[----:B------:R-:W-:Y:S01]  /*36c0*/  UMOV UR5, UR9 ;  /* 0x0000000900057c82 */ /* 0x000fe20008000000 */
[----:B------:R-:W-:Y:S01]  /*36d0*/  UMOV UR4, UR8 ;  /* 0x0000000800047c82 */ /* 0x000fe20008000000 */
[----:B------:R-:W-:Y:S01]  /*36e0*/  UIADD3 UR12, UR8, 0x2, URZ ;  /* 0x00000002080c7890 */ /* 0x000fe2000fffe03f */
[----:B------:R-:W-:Y:S01]  /*36f0*/  ISETP.GT.AND P3, PT, R3, 0x8, PT ;  /* 0x000000080300780c */ /* 0x000fe20003f64270 */
[----:B------:R-:W-:-:S02]  /*3700*/  UIADD3 UR14, UR6, 0x2, URZ ;  /* 0x00000002060e7890 */ /* 0x000fc4000fffe03f */
[----:B------:R-:W-:Y:S01]  /*3710*/  HGMMA.64x64x16.F32.BF16 R24, gdesc[UR4], RZ, !UPT, gsb0 ;  /* 0x00e00000041879f0 */ /* 0x000fe2000c0018ff */
[----:B------:R-:W-:Y:S01]  /*3720*/  UMOV UR13, 0x40000040 ;  /* 0x40000040000d7882 */ /* 0x000fe20000000000 */
[----:B------:R-:W-:Y:S01]  /*3730*/  UMOV UR15, 0x40000040 ;  /* 0x40000040000f7882 */ /* 0x000fe20000000000 */
[----:B------:R-:W-:Y:S01]  /*3740*/  UIADD3 UR16, UR8, 0x4, URZ ;  /* 0x0000000408107890 */ /* 0x000fe2000fffe03f */
[C---:B------:R-:W-:Y:S01]  /*3750*/  ISETP.GT.AND P4, PT, R3.reuse, 0x9, PT ;  /* 0x000000090300780c */ /* 0x040fe20003f84270 */
[----:B------:R-:W-:Y:S01]  /*3760*/  UIADD3 UR18, UR6, 0x4, URZ ;  /* 0x0000000406127890 */ /* 0x000fe2000fffe03f */
[----:B------:R-:W-:Y:S01]  /*3770*/  ISETP.GT.AND P5, PT, R3, 0x10, PT ;  /* 0x000000100300780c */ /* 0x000fe20003fa4270 */
[----:B------:R-:W-:Y:S01]  /*3780*/  UMOV UR17, 0x40000040 ;  /* 0x4000004000117882 */ /* 0x000fe20000000000 */
[----:B------:R-:W-:Y:S01]  /*3790*/  UMOV UR19, 0x40000040 ;  /* 0x4000004000137882 */ /* 0x000fe20000000000 */
[----:B------:R-:W-:Y:S02]  /*37a0*/  UIADD3 UR20, UR8, 0x6, URZ ;  /* 0x0000000608147890 */ /* 0x000fe4000fffe03f */
[----:B------:R-:W-:Y:S01]  /*37b0*/  UIADD3 UR22, UR6, 0x6, URZ ;  /* 0x0000000606167890 */ /* 0x000fe2000fffe03f */
[----:B------:R-:W-:Y:S01]  /*37c0*/  UMOV UR21, 0x40000040 ;  /* 0x4000004000157882 */ /* 0x000fe20000000000 */
[----:B------:R-:W-:Y:S01]  /*37d0*/  UMOV UR23, 0x40000040 ;  /* 0x4000004000177882 */ /* 0x000fe20000000000 */
[----:B------:R-:W-:Y:S01]  /*37e0*/  ULDC UR4, c[0x0][0x988] ;  /* 0x0002620000047ab9 */ /* 0x000fe20000000800 */
[----:B------:R-:W-:-:S02]  /*37f0*/  WARPGROUP.DEPBAR.LE gsb0, 0x0 ;  /* 0x00008000000079c5 */ /* 0x000fc40000010000 */
[----:B------:R-:W-:-:S06]  /*3800*/  WARPGROUP.ARRIVE ;  /* 0x00000000000079c5 */ /* 0x000fcc0000000000 */
[----:B------:R-:W-:Y:S03]  /*3810*/  HGMMA.64x64x16.F32.BF16 R24, gdesc[UR12], R24, gsb0 ;  /* 0x00e000000c1879f0 */ /* 0x000fe60008001818 */
[----:B------:R-:W-:Y:S02]  /*3820*/  WARPGROUP.DEPBAR.LE gsb0, 0x0 ;  /* 0x00008000000079c5 */ /* 0x000fe40000010000 */
[----:B------:R-:W-:-:S06]  /*3830*/  WARPGROUP.ARRIVE ;  /* 0x00000000000079c5 */ /* 0x000fcc0000000000 */
[----:B------:R-:W-:Y:S03]  /*3840*/  HGMMA.64x64x16.F32.BF16 R24, gdesc[UR16], R24, gsb0 ;  /* 0x00e00000101879f0 */ /* 0x000fe60008001818 */
[----:B------:R-:W-:Y:S02]  /*3850*/  WARPGROUP.DEPBAR.LE gsb0, 0x0 ;  /* 0x00008000000079c5 */ /* 0x000fe40000010000 */
[----:B------:R-:W-:-:S06]  /*3860*/  WARPGROUP.ARRIVE ;  /* 0x00000000000079c5 */ /* 0x000fcc0000000000 */
[----:B------:R-:W-:Y:S03]  /*3870*/  HGMMA.64x64x16.F32.BF16 R24, gdesc[UR20], R24, gsb0 ;  /* 0x00e00000141879f0 */ /* 0x000fe60008001818 */
        /* <DEDUP_REMOVED lines=52> */
[----:B------:R-:W-:-:S02]  /*3bc0*/  FMNMX.FTZ R0, R69, R0, !PT ;  /* 0x0000000045007209 */ /* 0x000fc40007810000 */
[----:B------:R-:W-:Y:S02]  /*3bd0*/  FSEL R47, R47, -INF , P2 ;  /* 0xff8000002f2f7808 */ /* 0x000fe40001000000 */
[----:B------:R-:W-:Y:S02]  /*3be0*/  FMNMX.FTZ R10, R71, R0, !PT ;  /* 0x00000000470a7209 */ /* 0x000fe40007810000 */
[----:B------:R-:W-:Y:S02]  /*3bf0*/  FMNMX.FTZ R0, R7, R27, !PT ;  /* 0x0000001b07007209 */ /* 0x000fe40007810000 */
[----:B------:R-:W-:Y:S01]  /*3c00*/  FSEL R49, R50, -INF , P3 ;  /* 0xff80000032317808 */ /* 0x000fe20001800000 */
[----:B------:R-:W2:Y:S01]  /*3c10*/  SHFL.BFLY PT, R3, R10, 0x2, 0x1f ;  /* 0x0c401f000a037f89 */ /* 0x000ea200000e0000 */
[----:B------:R-:W-:Y:S02]  /*3c20*/  FMNMX.FTZ R0, R9, R0, !PT ;  /* 0x0000000009007209 */ /* 0x000fe40007810000 */
[----:B------:R-:W-:-:S02]  /*3c30*/  FSEL R51, R51, -INF , P4 ;  /* 0xff80000033337808 */ /* 0x000fc40002000000 */
[----:B------:R-:W-:Y:S02]  /*3c40*/  FMNMX.FTZ R0, R31, R0, !PT ;  /* 0x000000001f007209 */ /* 0x000fe40007810000 */
[----:B------:R-:W-:Y:S02]  /*3c50*/  FSEL R53, R54, -INF , P5 ;  /* 0xff80000036357808 */ /* 0x000fe40002800000 */
[----:B------:R-:W-:Y:S02]  /*3c60*/  FMNMX.FTZ R0, R15, R0, !PT ;  /* 0x000000000f007209 */ /* 0x000fe40007810000 */
[----:B------:R-:W-:Y:S02]  /*3c70*/  FSEL R55, R55, -INF , P6 ;  /* 0xff80000037377808 */ /* 0x000fe40003000000 */
[----:B------:R-:W-:-:S04]  /*3c80*/  FMNMX.FTZ R0, R35, R0, !PT ;  /* 0x0000000023007209 */ /* 0x000fc80007810000 */
[----:B-1----:R-:W-:Y:S01]  /*3c90*/  FMNMX.FTZ R8, R21, R0, !PT ;  /* 0x0000000015087209 */ /* 0x002fe20007810000 */
[----:B------:R-:W-:-:S03]  /*3ca0*/  IMAD.U32 R0, RZ, RZ, UR4 ;  /* 0x00000004ff007e24 */ /* 0x000fc6000f8e00ff */
[----:B------:R-:W-:Y:S02]  /*3cb0*/  FMNMX.FTZ R8, R39, R8, !PT ;  /* 0x0000000827087209 */ /* 0x000fe40007810000 */
[----:B--2---:R-:W-:Y:S02]  /*3cc0*/  FMNMX.FTZ R12, R10, R3, !PT ;  /* 0x000000030a0c7209 */ /* 0x004fe40007810000 */
[----:B------:R-:W-:-:S03]  /*3cd0*/  FMNMX.FTZ R8, R41, R8, !PT ;  /* 0x0000000829087209 */ /* 0x000fc60007810000 */
[----:B------:R-:W1:Y:S01]  /*3ce0*/  SHFL.BFLY PT, R3, R12, 0x1, 0x1f ;  /* 0x0c201f000c037f89 */ /* 0x000e6200000e0000 */
[----:B------:R-:W-:-:S04]  /*3cf0*/  FMNMX.FTZ R8, R43, R8, !PT ;  /* 0x000000082b087209 */ /* 0x000fc80007810000 */
[----:B------:R-:W-:-:S04]  /*3d00*/  FMNMX.FTZ R8, R45, R8, !PT ;  /* 0x000000082d087209 */ /* 0x000fc80007810000 */
[----:B------:R-:W-:-:S04]  /*3d10*/  FMNMX.FTZ R8, R47, R8, !PT ;  /* 0x000000082f087209 */ /* 0x000fc80007810000 */
[----:B------:R-:W-:-:S04]  /*3d20*/  FMNMX.FTZ R8, R49, R8, !PT ;  /* 0x0000000831087209 */ /* 0x000fc80007810000 */
[----:B------:R-:W-:-:S04]  /*3d30*/  FMNMX.FTZ R8, R51, R8, !PT ;  /* 0x0000000833087209 */ /* 0x000fc80007810000 */
[----:B------:R-:W-:Y:S02]  /*3d40*/  FMNMX.FTZ R8, R53, R8, !PT ;  /* 0x0000000835087209 */ /* 0x000fe40007810000 */
[----:B-1----:R-:W-:Y:S02]  /*3d50*/  FMNMX.FTZ R3, R12, R3, !PT ;  /* 0x000000030c037209 */ /* 0x002fe40007810000 */
[----:B------:R-:W-:Y:S02]  /*3d60*/  FMNMX.FTZ R8, R55, R8, !PT ;  /* 0x0000000837087209 */ /* 0x000fe40007810000 */
[C---:B------:R-:W-:Y:S01]  /*3d70*/  FSETP.NEU.FTZ.AND P2, PT, R3.reuse, -INF , PT ;  /* 0xff8000000300780b */ /* 0x040fe20003f5d000 */
[----:B------:R-:W-:-:S05]  /*3d80*/  FMUL.FTZ R10, R3, R0 ;  /* 0x00000000030a7220 */ /* 0x000fca0000410000 */
[----:B------:R-:W-:-:S05]  /*3d90*/  FSEL R12, R10, RZ, P2 ;  /* 0x000000ff0a0c7208 */ /* 0x000fca0001000000 */
        /* <DEDUP_REMOVED lines=13> */
[----:B-1----:R-:W1:Y:S01]  /*3e70*/  SHFL.BFLY PT, R5, R8, 0x2, 0x1f ;  /* 0x0c401f0008057f89 */ /* 0x002e6200000e0000 */
[-CC-:B------:R-:W-:Y:S01]  /*3e80*/  FFMA.FTZ R63, R63, R0.reuse, -R12.reuse ;  /* 0x000000003f3f7223 */ /* 0x180fe2000001080c */
[-CC-:B------:R-:W-:Y:S01]  /*3e90*/  FFMA.FTZ R65, R65, R0.reuse, -R12.reuse ;  /* 0x0000000041417223 */ /* 0x180fe2000001080c */
[-CC-:B------:R-:W-:Y:S01]  /*3ea0*/  FFMA.FTZ R67, R67, R0.reuse, -R12.reuse ;  /* 0x0000000043437223 */ /* 0x180fe2000001080c */
[-CC-:B------:R-:W-:Y:S01]  /*3eb0*/  FFMA.FTZ R69, R69, R0.reuse, -R12.reuse ;  /* 0x0000000045457223 */ /* 0x180fe2000001080c */
[----:B------:R-:W-:-:S02]  /*3ec0*/  FFMA.FTZ R12, R71, R0, -R12 ;  /* 0x00000000470c7223 */ /* 0x000fc4000001080c */
[----:B------:R-:W3:Y:S08]  /*3ed0*/  MUFU.EX2 R11, R11 ;  /* 0x0000000b000b7308 */ /* 0x000ef00000000800 */
[----:B------:R-:W4:Y:S08]  /*3ee0*/  MUFU.EX2 R154, R29 ;  /* 0x0000001d009a7308 */ /* 0x000f300000000800 */
[----:B------:R-:W-:Y:S01]  /*3ef0*/  MUFU.EX2 R19, R19 ;  /* 0x0000001300137308 */ /* 0x000fe20000000800 */
[----:B-1----:R-:W-:-:S05]  /*3f00*/  FMNMX.FTZ R10, R8, R5, !PT ;  /* 0x00000005080a7209 */ /* 0x002fca0007810000 */
[----:B------:R-:W1:Y:S02]  /*3f10*/  SHFL.BFLY PT, R5, R10, 0x1, 0x1f ;  /* 0x0c201f000a057f89 */ /* 0x000e6400000e0000 */
[----:B------:R-:W-:Y:S08]  /*3f20*/  MUFU.EX2 R156, R33 ;  /* 0x00000021009c7308 */ /* 0x000ff00000000800 */
[----:B------:R-:W-:Y:S08]  /*3f30*/  MUFU.EX2 R23, R23 ;  /* 0x0000001700177308 */ /* 0x000ff00000000800 */
[----:B------:R-:W-:Y:S01]  /*3f40*/  MUFU.EX2 R158, R37 ;  /* 0x00000025009e7308 */ /* 0x000fe20000000800 */
[----:B-1----:R-:W-:-:S07]  /*3f50*/  FMNMX.FTZ R5, R10, R5, !PT ;  /* 0x000000050a057209 */ /* 0x002fce0007810000 */
[----:B------:R-:W-:Y:S01]  /*3f60*/  MUFU.EX2 R57, R57 ;  /* 0x0000003900397308 */ /* 0x000fe20000000800 */
[C---:B------:R-:W-:Y:S01]  /*3f70*/  FSETP.NEU.FTZ.AND P2, PT, R5.reuse, -INF , PT ;  /* 0xff8000000500780b */ /* 0x040fe20003f5d000 */
[----:B------:R-:W-:-:S05]  /*3f80*/  FMUL.FTZ R8, R5, R0 ;  /* 0x0000000005087220 */ /* 0x000fca0000410000 */
[----:B------:R-:W-:Y:S01]  /*3f90*/  FSEL R24, R8, RZ, P2 ;  /* 0x000000ff08187208 */ /* 0x000fe20001000000 */
[----:B------:R-:W-:Y:S04]  /*3fa0*/  MUFU.EX2 R160, R59 ;  /* 0x0000003b00a07308 */ /* 0x000fe80000000800 */
[--C-:B------:R-:W-:Y:S01]  /*3fb0*/  FFMA.FTZ R8, R7, R0, -R24.reuse ;  /* 0x0000000007087223 */ /* 0x100fe20000010818 */
[----:B------:R-:W-:Y:S01]  /*3fc0*/  LEA.HI R7, R73, R18, RZ, 0x4 ;  /* 0x0000001249077211 */ /* 0x000fe200078f20ff */
[-CC-:B------:R-:W-:Y:S01]  /*3fd0*/  FFMA.FTZ R10, R9, R0.reuse, -R24.reuse ;  /* 0x00000000090a7223 */ /* 0x180fe20000010818 */
[-CC-:B------:R-:W-:Y:S01]  /*3fe0*/  FFMA.FTZ R27, R27, R0.reuse, -R24.reuse ;  /* 0x000000001b1b7223 */ /* 0x180fe20000010818 */
[----:B------:R1:W-:Y:S01]  /*3ff0*/  MUFU.EX2 R153, R8 ;  /* 0x0000000800997308 */ /* 0x0003e20000000800 */
[----:B------:R-:W-:Y:S01]  /*4000*/  LOP3.LUT R9, R7, 0xfffffff0, RZ, 0xc0, !PT ;  /* 0xfffffff007097812 */ /* 0x000fe200078ec0ff */
[-CC-:B------:R-:W-:Y:S01]  /*4010*/  FFMA.FTZ R31, R31, R0.reuse, -R24.reuse ;  /* 0x000000001f1f7223 */ /* 0x180fe20000010818 */
[-CC-:B------:R-:W-:Y:S01]  /*4020*/  FFMA.FTZ R15, R15, R0.reuse, -R24.reuse ;  /* 0x000000000f0f7223 */ /* 0x180fe20000010818 */
[-CC-:B------:R-:W-:Y:S01]  /*4030*/  FFMA.FTZ R35, R35, R0.reuse, -R24.reuse ;  /* 0x0000000023237223 */ /* 0x180fe20000010818 */
[--C-:B------:R-:W-:Y:S01]  /*4040*/  FFMA.FTZ R21, R21, R0, -R24.reuse ;  /* 0x0000000015157223 */ /* 0x100fe20000010818 */
[----:B------:R-:W-:Y:S01]  /*4050*/  IMAD.IADD R9, R18, 0x1, -R9 ;  /* 0x0000000112097824 */ /* 0x000fe200078e0a09 */
[----:B------:R-:W-:Y:S01]  /*4060*/  LEA.HI R18, R73, R18, RZ, 0x5 ;  /* 0x0000001249127211 */ /* 0x000fe200078f28ff */
[----:B------:R5:W-:Y:S01]  /*4070*/  MUFU.EX2 R155, R10 ;  /* 0x0000000a009b7308 */ /* 0x000be20000000800 */
[-CC-:B------:R-:W-:Y:S01]  /*4080*/  FFMA.FTZ R39, R39, R0.reuse, -R24.reuse ;  /* 0x0000000027277223 */ /* 0x180fe20000010818 */
[-CC-:B------:R-:W-:Y:S01]  /*4090*/  FFMA.FTZ R41, R41, R0.reuse, -R24.reuse ;  /* 0x0000000029297223 */ /* 0x180fe20000010818 */
[----:B-1----:R-:W-:Y:S01]  /*40a0*/  SHF.R.S32.HI R8, RZ, 0x1f, R9 ;  /* 0x0000001fff087819 */ /* 0x002fe20000011409 */
[-CC-:B------:R-:W-:Y:S01]  /*40b0*/  FFMA.FTZ R43, R43, R0.reuse, -R24.reuse ;  /* 0x000000002b2b7223 */ /* 0x180fe20000010818 */
[-CC-:B------:R-:W-:Y:S01]  /*40c0*/  FFMA.FTZ R45, R45, R0.reuse, -R24.reuse ;  /* 0x000000002d2d7223 */ /* 0x180fe20000010818 */
[-CC-:B------:R-:W-:Y:S01]  /*40d0*/  FFMA.FTZ R47, R47, R0.reuse, -R24.reuse ;  /* 0x000000002f2f7223 */ /* 0x180fe20000010818 */
[----:B------:R-:W-:Y:S01]  /*40e0*/  LEA.HI R8, R8, R9, RZ, 0x3 ;  /* 0x0000000908087211 */ /* 0x000fe200078f18ff */
[----:B------:R1:W-:Y:S01]  /*40f0*/  MUFU.EX2 R26, R27 ;  /* 0x0000001b001a7308 */ /* 0x0003e20000000800 */
[-CC-:B------:R-:W-:Y:S01]  /*4100*/  FFMA.FTZ R49, R49, R0.reuse, -R24.reuse ;  /* 0x0000000031317223 */ /* 0x180fe20000010818 */
[-CC-:B------:R-:W-:Y:S01]  /*4110*/  FFMA.FTZ R51, R51, R0.reuse, -R24.reuse ;  /* 0x0000000033337223 */ /* 0x180fe20000010818 */
[----:B-----5:R-:W-:Y:S01]  /*4120*/  LOP3.LUT R10, R8, 0xfffffff8, RZ, 0xc0, !PT ;  /* 0xfffffff8080a7812 */ /* 0x020fe200078ec0ff */
[-CC-:B------:R-:W-:Y:S01]  /*4130*/  FFMA.FTZ R53, R53, R0.reuse, -R24.reuse ;  /* 0x0000000035357223 */ /* 0x180fe20000010818 */
[----:B------:R-:W-:-:S03]  /*4140*/  FFMA.FTZ R55, R55, R0, -R24 ;  /* 0x0000000037377223 */ /* 0x000fc60000010818 */
[----:B------:R-:W-:Y:S01]  /*4150*/  IMAD.IADD R10, R9, 0x1, -R10 ;  /* 0x00000001090a7824 */ /* 0x000fe200078e0a0a */
[----:B------:R-:W-:Y:S01]  /*4160*/  SHF.R.S32.HI R9, RZ, 0x4, R7 ;  /* 0x00000004ff097819 */ /* 0x000fe20000011407 */
[----:B------:R-:W-:Y:S02]  /*4170*/  MUFU.EX2 R28, R31 ;  /* 0x0000001f001c7308 */ /* 0x000fe40000000800 */
[----:B------:R-:W-:Y:S01]  /*4180*/  IMAD.SHL.U32 R7, R10, 0x40, RZ ;  /* 0x000000400a077824 */ /* 0x000fe200078e00ff */
[----:B------:R-:W-:Y:S01]  /*4190*/  SHF.L.U32 R14, R9, 0x3, RZ ;  /* 0x00000003090e7819 */ /* 0x000fe200000006ff */
[----:B------:R-:W-:Y:S02]  /*41a0*/  IMAD.SHL.U32 R9, R18, 0x20, RZ ;  /* 0x0000002012097824 */ /* 0x000fe400078e00ff */
[----:B--2---:R-:W-:Y:S01]  /*41b0*/  FADD.FTZ R18, R152, R25 ;  /* 0x0000001998127221 */ /* 0x004fe20000010000 */
[----:B------:R-:W-:Y:S02]  /*41c0*/  LOP3.LUT P2, RZ, R10, 0x2, RZ, 0xc0, !PT ;  /* 0x000000020aff7812 */ /* 0x000fe4000784c0ff */
[----:B------:R-:W-:Y:S01]  /*41d0*/  LOP3.LUT R7, R7, 0x1c0, RZ, 0xc0, !PT ;  /* 0x000001c007077812 */ /* 0x000fe200078ec0ff */
[----:B------:R-:W-:Y:S01]  /*41e0*/  MUFU.EX2 R15, R15 ;  /* 0x0000000f000f7308 */ /* 0x000fe20000000800 */
[----:B------:R-:W-:Y:S01]  /*41f0*/  LOP3.LUT R34, R9, 0x7ffffc00, RZ, 0xc0, !PT ;  /* 0x7ffffc0009227812 */ /* 0x000fe200078ec0ff */
[----:B---3--:R-:W-:Y:S01]  /*4200*/  FADD.FTZ R9, R11, R18 ;  /* 0x000000120b097221 */ /* 0x008fe20000010000 */
[----:B------:R-:W-:Y:S01]  /*4210*/  LOP3.LUT R14, R7, 0x8, R14, 0xf8, !PT ;  /* 0x00000008070e7812 */ /* 0x000fe200078ef80e */
[----:B------:R-:W-:Y:S01]  /*4220*/  IMAD.SHL.U32 R18, R8, 0x40, RZ ;  /* 0x0000004008127824 */ /* 0x000fe200078e00ff */
[----:B------:R-:W-:Y:S01]  /*4230*/  SHF.R.U32.HI R7, RZ, 0x3, R7 ;  /* 0x00000003ff077819 */ /* 0x000fe20000011607 */
[----:B----4-:R-:W-:Y:S01]  /*4240*/  FADD.FTZ R8, R154, R9 ;  /* 0x000000099a087221 */ /* 0x010fe20000010000 */
[----:B------:R-:W-:Y:S01]  /*4250*/  LOP3.LUT P3, RZ, R10, 0x4, RZ, 0xc0, !PT ;  /* 0x000000040aff7812 */ /* 0x000fe2000786c0ff */
[----:B------:R-:W2:Y:S01]  /*4260*/  MUFU.EX2 R30, R35 ;  /* 0x00000023001e7308 */ /* 0x000ea20000000800 */
[----:B-1----:R-:W-:Y:S01]  /*4270*/  LOP3.LUT R27, R14, R7, RZ, 0x3c, !PT ;  /* 0x000000070e1b7212 */ /* 0x002fe200078e3cff */
[----:B------:R-:W-:Y:S01]  /*4280*/  IMAD.U32 R14, RZ, RZ, UR36 ;  /* 0x00000024ff0e7e24 */ /* 0x000fe2000f8e00ff */
[----:B------:R-:W-:-:S02]  /*4290*/  LOP3.LUT R9, R18, 0x7ffffe00, RZ, 0xc0, !PT ;  /* 0x7ffffe0012097812 */ /* 0x000fc400078ec0ff */
[----:B------:R-:W-:Y:S01]  /*42a0*/  F2FP.BF16.F32.PACK_AB R154, R154, R11 ;  /* 0x0000000b9a9a723e */ /* 0x000fe200000010ff */
[----:B------:R-:W-:Y:S01]  /*42b0*/  @!P1 VIADD R7, R14, 0x28c40 ;  /* 0x00028c400e079836 */ /* 0x000fe20000000000 */
[----:B------:R-:W-:Y:S01]  /*42c0*/  IADD3 R27, R27, R9, R34 ;  /* 0x000000091b1b7210 */ /* 0x000fe20007ffe022 */
[----:B------:R-:W1:Y:S01]  /*42d0*/  MUFU.EX2 R21, R21 ;  /* 0x0000001500157308 */ /* 0x000e620000000800 */
[----:B------:R-:W-:Y:S02]  /*42e0*/  F2FP.BF16.F32.PACK_AB R152, R25, R152 ;  /* 0x000000981998723e */ /* 0x000fe400000010ff */
[----:B------:R-:W-:-:S04]  /*42f0*/  @!P1 PRMT R7, RZ, 0x654, R7 ;  /* 0x00000654ff079816 */ /* 0x000fc80000000007 */
[----:B------:R3:W-:Y:S01]  /*4300*/  @!P1 SYNCS.ARRIVE.TRANS64.RED.A1T0 RZ, [R7+URZ], RZ ;  /* 0x000000ff07ff99a7 */ /* 0x0007e2000810043f */
[----:B------:R-:W4:Y:S01]  /*4310*/  MUFU.EX2 R32, R39 ;  /* 0x0000002700207308 */ /* 0x000f220000000800 */
[----:B--2---:R-:W-:Y:S01]  /*4320*/  F2FP.BF16.F32.PACK_AB R157, R30, R15 ;  /* 0x0000000f1e9d723e */ /* 0x004fe200000010ff */
[----:B---3--:R-:W-:Y:S01]  /*4330*/  FADD.FTZ R7, R19, R8 ;  /* 0x0000000813077221 */ /* 0x008fe20000010000 */
[----:B------:R-:W-:-:S05]  /*4340*/  FADD.FTZ R8, R153, R26 ;  /* 0x0000001a99087221 */ /* 0x000fca0000010000 */
[----:B------:R-:W-:Y:S01]  /*4350*/  MUFU.EX2 R41, R41 ;  /* 0x0000002900297308 */ /* 0x000fe20000000800 */
[----:B------:R-:W-:Y:S01]  /*4360*/  F2FP.BF16.F32.PACK_AB R153, R26, R153 ;  /* 0x000000991a99723e */ /* 0x000fe200000010ff */
[----:B------:R-:W-:Y:S01]  /*4370*/  FADD.FTZ R34, R156, R7 ;  /* 0x000000079c227221 */ /* 0x000fe20000010000 */
[----:B------:R-:W-:Y:S01]  /*4380*/  FADD.FTZ R7, R155, R8 ;  /* 0x000000089b077221 */ /* 0x000fe20000010000 */
[C---:B------:R-:W-:Y:S02]  /*4390*/  F2FP.BF16.F32.PACK_AB R155, R28.reuse, R155 ;  /* 0x0000009b1c9b723e */ /* 0x040fe400000010ff */
        /* <DEDUP_REMOVED lines=10> */
[----:B------:R-:W-:Y:S02]  /*4440*/  IMAD.MOV.U32 R30, RZ, RZ, 0x20 ;  /* 0x00000020ff1e7424 */ /* 0x000fe400078e00ff */
[----:B------:R-:W-:Y:S01]  /*4450*/  FADD.FTZ R34, R160, R9 ;  /* 0x00000009a0227221 */ /* 0x000fe20000010000 */
[----:B-1----:R-:W-:Y:S01]  /*4460*/  FADD.FTZ R7, R21, R8 ;  /* 0x0000000815077221 */ /* 0x002fe20000010000 */
[----:B------:R-:W-:Y:S01]  /*4470*/  LEA R8, R27, UR36, 0x1 ;  /* 0x000000241b087c11 */ /* 0x000fe2000f8e08ff */
[----:B------:R-:W-:Y:S01]  /*4480*/  BAR.SYNC.DEFER_BLOCKING 0xf, 0x100 ;  /* 0x03c4000000007b1d */ /* 0x000fe20000010000 */
[----:B------:R-:W-:Y:S01]  /*4490*/  SEL R30, R30, 0xffffffe0, !P2 ;  /* 0xffffffe01e1e7807 */ /* 0x000fe20005000000 */
[C---:B----4-:R-:W-:Y:S01]  /*44a0*/  FADD.FTZ R28, R32.reuse, R7 ;  /* 0x00000007201c7221 */ /* 0x050fe20000010000 */
[----:B------:R-:W-:Y:S01]  /*44b0*/  F2FP.BF16.F32.PACK_AB R159, R32, R21 ;  /* 0x00000015209f723e */ /* 0x000fe200000010ff */
[----:B------:R-:W-:Y:S01]  /*44c0*/  VIADD R11, R8, 0x26800 ;  /* 0x00026800080b7836 */ /* 0x000fe20000000000 */
[----:B--2---:R-:W-:Y:S01]  /*44d0*/  F2FP.BF16.F32.PACK_AB R161, R10, R41 ;  /* 0x000000290aa1723e */ /* 0x004fe200000010ff */
[----:B------:R-:W1:Y:S01]  /*44e0*/  MUFU.EX2 R45, R45 ;  /* 0x0000002d002d7308 */ /* 0x000e620000000800 */
[----:B------:R-:W-:Y:S01]  /*44f0*/  FADD.FTZ R7, R41, R28 ;  /* 0x0000001c29077221 */ /* 0x000fe20000010000 */
[----:B------:R-:W-:Y:S01]  /*4500*/  VIADD R9, R8, 0x26840 ;  /* 0x0002684008097836 */ /* 0x000fe20000000000 */
[----:B------:R-:W-:Y:S01]  /*4510*/  F2FP.BF16.F32.PACK_AB R160, R160, R57 ;  /* 0x00000039a0a0723e */ /* 0x000fe200000010ff */
[----:B------:R-:W-:-:S02]  /*4520*/  @P3 VIADD R9, R11, 0xffffffc0 ;  /* 0xffffffc00b093836 */ /* 0x000fc40000000000 */
[----:B------:R-:W-:Y:S01]  /*4530*/  FADD.FTZ R28, R10, R7 ;  /* 0x000000070a1c7221 */ /* 0x000fe20000010000 */
[----:B---3--:R-:W-:Y:S01]  /*4540*/  FADD.FTZ R7, R61, R34 ;  /* 0x000000223d077221 */ /* 0x008fe20000010000 */
[----:B------:R-:W-:Y:S01]  /*4550*/  IMAD.IADD R10, R11, 0x1, R30 ;  /* 0x000000010b0a7824 */ /* 0x000fe200078e021e */
[----:B------:R-:W2:Y:S01]  /*4560*/  MUFU.EX2 R20, R63 ;  /* 0x0000003f00147308 */ /* 0x000ea20000000800 */
[----:B------:R-:W-:-:S07]  /*4570*/  IADD3 R11, R30, R9, RZ ;  /* 0x000000091e0b7210 */ /* 0x000fce0007ffe0ff */
[----:B------:R-:W3:Y:S01]  /*4580*/  MUFU.EX2 R18, R47 ;  /* 0x0000002f00127308 */ /* 0x000ee20000000800 */
[----:B-1----:R-:W-:Y:S01]  /*4590*/  FADD.FTZ R15, R45, R28 ;  /* 0x0000001c2d0f7221 */ /* 0x002fe20000010000 */
[----:B------:R1:W-:Y:S04]  /*45a0*/  STSM.16.M88.4 [R8+0x26800], R152 ;  /* 0x0268009808007844 */ /* 0x0003e80000000200 */
[----:B------:R1:W-:Y:S02]  /*45b0*/  STSM.16.M88.4 [R10], R156 ;  /* 0x0000009c0a007844 */ /* 0x0003e40000000200 */
[----:B------:R-:W-:Y:S01]  /*45c0*/  MUFU.EX2 R65, R65 ;  /* 0x0000004100417308 */ /* 0x000fe20000000800 */
[C---:B--2---:R-:W-:Y:S01]  /*45d0*/  F2FP.BF16.F32.PACK_AB R162, R20.reuse, R61 ;  /* 0x0000003d14a2723e */ /* 0x044fe200000010ff */
[----:B------:R-:W-:-:S06]  /*45e0*/  FADD.FTZ R20, R20, R7 ;  /* 0x0000000714147221 */ /* 0x000fcc0000010000 */
[----:B------:R-:W2:Y:S01]  /*45f0*/  MUFU.EX2 R22, R67 ;  /* 0x0000004300167308 */ /* 0x000ea20000000800 */
[C---:B---3--:R-:W-:Y:S01]  /*4600*/  F2FP.BF16.F32.PACK_AB R163, R18.reuse, R45 ;  /* 0x0000002d12a3723e */ /* 0x048fe200000010ff */
[----:B------:R-:W-:-:S04]  /*4610*/  FADD.FTZ R18, R18, R15 ;  /* 0x0000000f12127221 */ /* 0x000fc80000010000 */
[----:B------:R1:W-:Y:S02]  /*4620*/  STSM.16.M88.4 [R9], R160 ;  /* 0x000000a009007844 */ /* 0x0003e40000000200 */
[----:B------:R-:W-:Y:S08]  /*4630*/  MUFU.EX2 R49, R49 ;  /* 0x0000003100317308 */ /* 0x000ff00000000800 */
[----:B------:R-:W3:Y:S01]  /*4640*/  MUFU.EX2 R24, R51 ;  /* 0x0000003300187308 */ /* 0x000ee20000000800 */
[----:B--2---:R-:W-:Y:S01]  /*4650*/  F2FP.BF16.F32.PACK_AB R164, R22, R65 ;  /* 0x0000004116a4723e */ /* 0x004fe200000010ff */
[----:B------:R-:W-:-:S04]  /*4660*/  FADD.FTZ R65, R65, R20 ;  /* 0x0000001441417221 */ /* 0x000fc80000010000 */
[----:B------:R-:W-:Y:S02]  /*4670*/  FADD.FTZ R22, R22, R65 ;  /* 0x0000004116167221 */ /* 0x000fe40000010000 */
[----:B------:R-:W2:Y:S08]  /*4680*/  MUFU.EX2 R69, R69 ;  /* 0x0000004500457308 */ /* 0x000eb00000000800 */
[----:B------:R-:W4:Y:S01]  /*4690*/  MUFU.EX2 R12, R12 ;  /* 0x0000000c000c7308 */ /* 0x000f220000000800 */
[----:B---3--:R-:W-:Y:S01]  /*46a0*/  F2FP.BF16.F32.PACK_AB R165, R24, R49 ;  /* 0x0000003118a5723e */ /* 0x008fe200000010ff */
[----:B------:R-:W-:-:S04]  /*46b0*/  FADD.FTZ R49, R49, R18 ;  /* 0x0000001231317221 */ /* 0x000fc80000010000 */
[----:B------:R-:W-:Y:S02]  /*46c0*/  FADD.FTZ R24, R24, R49 ;  /* 0x0000003118187221 */ /* 0x000fe40000010000 */
[----:B------:R-:W-:Y:S01]  /*46d0*/  MUFU.EX2 R53, R53 ;  /* 0x0000003500357308 */ /* 0x000fe20000000800 */
[----:B--2---:R-:W-:-:S07]  /*46e0*/  FADD.FTZ R7, R69, R22 ;  /* 0x0000001645077221 */ /* 0x004fce0000010000 */
[----:B------:R-:W2:Y:S01]  /*46f0*/  MUFU.EX2 R26, R55 ;  /* 0x00000037001a7308 */ /* 0x000ea20000000800 */
[C---:B----4-:R-:W-:Y:S01]  /*4700*/  F2FP.BF16.F32.PACK_AB R166, R12.reuse, R69 ;  /* 0x000000450ca6723e */ /* 0x050fe200000010ff */
[----:B------:R-:W-:Y:S01]  /*4710*/  FADD.FTZ R7, R12, R7 ;  /* 0x000000070c077221 */ /* 0x000fe20000010000 */
[----:B--2---:R-:W-:Y:S01]  /*4720*/  F2FP.BF16.F32.PACK_AB R167, R26, R53 ;  /* 0x000000351aa7723e */ /* 0x004fe200000010ff */
[----:B------:R-:W-:-:S04]  /*4730*/  FADD.FTZ R53, R53, R24 ;  /* 0x0000001835357221 */ /* 0x000fc80000010000 */
[----:B------:R1:W-:Y:S01]  /*4740*/  STSM.16.M88.4 [R11], R164 ;  /* 0x000000a40b007844 */ /* 0x0003e20000000200 */
[----:B------:R-:W-:Y:S01]  /*4750*/  FADD.FTZ R12, R26, R53 ;  /* 0x000000351a0c7221 */ /* 0x000fe20000010000 */
[----:B------:R-:W-:Y:S06]  /*4760*/  @!P0 BRA `(.L_x_3022) ;  /* 0x0000000000048947 */ /* 0x000fec0003800000 */
[----:B------:R-:W-:Y:S01]  /*4770*/  BPT.TRAP 0x1 ;  /* 0x000000040000795c */ /* 0x000fe20000300000 */
.L_x_3022:
[----:B------:R2:W3:Y:S01]  /*4780*/  SYNCS.PHASECHK.TRANS64.TRYWAIT P2, [UR36+0x28c50], R13 ;  /* 0x028c500dff0075a7 */ /* 0x0004e20008040164 */
[----:B------:R-:W-:Y:S05]  /*4790*/  @!P0 BRA `(.L_x_3023) ;  /* 0x0000000000048947 */ /* 0x000fea0003800000 */
[----:B------:R-:W-:Y:S01]  /*47a0*/  BPT.TRAP 0x1 ;  /* 0x000000040000795c */ /* 0x000fe20000300000 */
.L_x_3023:
[----:B------:R-:W-:Y:S01]  /*47b0*/  ULOP3.LUT UR24, UR37, 0x2000000, URZ, 0xfc, !UPT ;  /* 0x0200000025187892 */ /* 0x000fe2000f8efc3f */
[----:B---3--:R-:W-:Y:S11]  /*47c0*/  @P2 BRA `(.L_x_3024) ;  /* 0x0000000000082947 */ /* 0x008ff60003800000 */
[----:B------:R-:W3:Y:S02]  /*47d0*/  SYNCS.PHASECHK.TRANS64.TRYWAIT P2, [UR36+0x28c50], R13 ;  /* 0x028c500dff0075a7 */ /* 0x000ee40008040164 */
[----:B---3--:R-:W-:Y:S05]  /*47e0*/  @!P2 BRA `(.L_x_3025) ;  /* 0x000000940000a947 */ /* 0x008fea0003800000 */
.L_x_3024:
[----:B------:R-:W-:Y:S01]  /*47f0*/  WARPGROUP.ARRIVE ;  /* 0x00000000000079c5 */ /* 0x000fe20000000000 */
[----:B------:R-:W-:Y:S01]  /*4800*/  UMOV UR10, UR24 ;  /* 0x00000018000a7c82 */ /* 0x000fe20008000000 */
[----:B------:R-:W-:Y:S01]  /*4810*/  UMOV UR11, 0x40000040 ;  /* 0x40000040000b7882 */ /* 0x000fe20000000000 */
[----:B------:R-:W-:Y:S01]  /*4820*/  UIADD3 UR4, UR24, 0x80, URZ ;  /* 0x0000008018047890 */ /* 0x000fe2000fffe03f */
[----:B0-23--:R-:W-:Y:S02]  /*4830*/  VIADD R13, R17, 0xfffffffe ;  /* 0xfffffffe110d7836 */ /* 0x00dfe40000000000 */
[----:B------:R-:W-:Y:S01]  /*4840*/  HGMMA.64x256x16.F32.BF16 R24, R152, gdesc[UR8].tnspB, RZ, !UPT, gsb0 ;  /* 0x43e0000898187df0 */ /* 0x000fe2000c0018ff */
[----:B------:R-:W-:Y:S01]  /*4850*/  UMOV UR11, 0x40000040 ;  /* 0x40000040000b7882 */ /* 0x000fe20000000000 */
[----:B------:R-:W-:Y:S01]  /*4860*/  @!P1 VIADD R14, R14, 0x28c60 ;  /* 0x00028c600e0e9836 */ /* 0x000fe20000000000 */
[----:B------:R-:W-:Y:S01]  /*4870*/  ISETP.GE.AND P2, PT, R13, R16, PT ;  /* 0x000000100d00720c */ /* 0x000fe20003f46270 */
[----:B------:R-:W-:Y:S01]  /*4880*/  UMOV UR10, UR4 ;  /* 0x00000004000a7c82 */ /* 0x000fe20008000000 */
[----:B------:R-:W-:-:S02]  /*4890*/  UIADD3 UR4, UR24, 0x100, URZ ;  /* 0x0000010018047890 */ /* 0x000fc4000fffe03f */
[----:B------:R-:W-:Y:S01]  /*48a0*/  @!P1 PRMT R14, RZ, 0x654, R14 ;  /* 0x00000654ff0e9816 */ /* 0x000fe2000000000e */
[----:B------:R-:W-:Y:S02]  /*48b0*/  WARPGROUP.DEPBAR.LE gsb0, 0x0 ;  /* 0x00008000000079c5 */ /* 0x000fe40000010000 */
[----:B------:R-:W-:-:S15]  /*48c0*/  WARPGROUP.ARRIVE ;  /* 0x00000000000079c5 */ /* 0x000fde0000000000 */
[----:B------:R-:W-:-:S03]  /*48d0*/  NOP ;  /* 0x0000000000007918 */ /* 0x000fc60000000000 */
[----:B------:R-:W-:Y:S01]  /*48e0*/  HGMMA.64x256x16.F32.BF16 R24, R156, gdesc[UR8].tnspB, R24, gsb0 ;  /* 0x43e000089c187df0 */ /* 0x000fe20008001818 */
[----:B------:R-:W-:Y:S01]  /*48f0*/  UMOV UR10, UR4 ;  /* 0x00000004000a7c82 */ /* 0x000fe20008000000 */
[----:B------:R-:W-:Y:S01]  /*4900*/  UMOV UR11, 0x40000040 ;  /* 0x40000040000b7882 */ /* 0x000fe20000000000 */
[----:B------:R-:W-:Y:S01]  /*4910*/  UIADD3 UR4, UR24, 0x180, URZ ;  /* 0x0000018018047890 */ /* 0x000fe2000fffe03f */
[----:B------:R-:W-:Y:S02]  /*4920*/  WARPGROUP.DEPBAR.LE gsb0, 0x0 ;  /* 0x00008000000079c5 */ /* 0x000fe40000010000 */
[----:B------:R-:W-:-:S15]  /*4930*/  WARPGROUP.ARRIVE ;  /* 0x00000000000079c5 */ /* 0x000fde0000000000 */
[----:B------:R-:W-:-:S07]  /*4940*/  NOP ;  /* 0x0000000000007918 */ /* 0x000fce0000000000 */
[----:B------:R-:W-:Y:S01]  /*4950*/  HGMMA.64x256x16.F32.BF16 R24, R160, gdesc[UR8].tnspB, R24, gsb0 ;  /* 0x43e00008a0187df0 */ /* 0x000fe20008001818 */
[----:B------:R-:W-:Y:S01]  /*4960*/  UMOV UR10, UR4 ;  /* 0x00000004000a7c82 */ /* 0x000fe20008000000 */
[----:B------:R-:W-:Y:S01]  /*4970*/  UMOV UR11, 0x40000040 ;  /* 0x40000040000b7882 */ /* 0x000fe20000000000 */
[----:B------:R-:W-:Y:S01]  /*4980*/  UMOV UR4, URZ ;  /* 0x0000003f00047c82 */ /* 0x000fe20008000000 */
[----:B------:R-:W-:Y:S02]  /*4990*/  WARPGROUP.DEPBAR.LE gsb0, 0x0 ;  /* 0x00008000000079c5 */ /* 0x000fe40000010000 */
[----:B------:R-:W-:-:S15]  /*49a0*/  WARPGROUP.ARRIVE ;  /* 0x00000000000079c5 */ /* 0x000fde0000000000 */
[----:B------:R-:W-:-:S07]  /*49b0*/  NOP ;  /* 0x0000000000007918 */ /* 0x000fce0000000000 */
[----:B------:R-:W-:Y:S03]  /*49c0*/  HGMMA.64x256x16.F32.BF16 R24, R164, gdesc[UR8].tnspB, R24, gsb0 ;  /* 0x43e00008a4187df0 */ /* 0x000fe60008001818 */
[----:B------:R-:W-:Y:S02]  /*49d0*/  WARPGROUP.DEPBAR.LE gsb0, 0x0 ;  /* 0x00008000000079c5 */ /* 0x000fe40000010000 */
[----:B------:R-:W-:Y:S01]  /*49e0*/  @!PT LDS RZ, [RZ] ;  /* 0x00000000fffff984 */ /* 0x000fe20000000800 */
[----:B------:R-:W-:Y:S01]  /*49f0*/  @!PT LDS RZ, [RZ] ;  /* 0x00000000fffff984 */ /* 0x000fe20000000800 */
[----:B------:R-:W-:Y:S01]  /*4a00*/  @!PT LDS RZ, [RZ] ;  /* 0x00000000fffff984 */ /* 0x000fe20000000800 */
[----:B------:R-:W-:Y:S01]  /*4a10*/  @!PT LDS RZ, [RZ] ;  /* 0x00000000fffff984 */ /* 0x000fe20000000800 */
[----:B------:R0:W-:Y:S06]  /*4a20*/  MEMBAR.ALL.CTA ;  /* 0x0000000000007992 */ /* 0x0001ec0000008000 */
[----:B0-----:R-:W0:Y:S02]  /*4a30*/  FENCE.VIEW.ASYNC.S ;  /* 0x00000000000073c6 */ /* 0x001e240000000000 */
[----:B0-----:R-:W-:Y:S01]  /*4a40*/  NOP ;  /* 0x0000000000007918 */ /* 0x001fe20000000000 */
[----:B------:R-:W-:Y:S06]  /*4a50*/  BAR.ARV 0xe, 0x100 ;  /* 0x0384000000007b1d */ /* 0x000fec0000002000 */
[----:B------:R0:W-:Y:S01]  /*4a60*/  @!P1 SYNCS.ARRIVE.TRANS64.RED.A1T0 RZ, [R14+URZ], RZ ;  /* 0x000000ff0eff99a7 */ /* 0x0001e2000810043f */
[----:B------:R-:W-:Y:S05]  /*4a70*/  @!P2 BRA `(.L_x_3026) ;  /* 0x000000180028a947 */ /* 0x000fea0003800000 */
[----:B------:R-:W-:Y:S01]  /*4a80*/  IMAD.MOV.U32 R185, RZ, RZ, RZ ;  /* 0x000000ffffb97224 */ /* 0x000fe200078e00ff */
[----:B------:R-:W-:-:S06]  /*4a90*/  UMOV UR4, URZ ;  /* 0x0000003f00047c82 */ /* 0x000fcc0008000000 */
.L_x_3035:
[----:B------:R-:W-:Y:S01]  /*4aa0*/  UIADD3 UR5, UR4, 0x1, URZ ;  /* 0x0000000104057890 */ /* 0x000fe2000fffe03f */
[C---:B------:R-:W-:Y:S01]  /*4ab0*/  ISETP.GT.AND P2, PT, R13.reuse, R16, PT ;  /* 0x000000100d00720c */ /* 0x040fe20003f44270 */
[----:B------:R-:W-:Y:S02]  /*4ac0*/  VIADD R13, R13, 0xffffffff ;  /* 0xffffffff0d0d7836 */ /* 0x000fe40000000000 */
[----:B------:R-:W-:-:S04]  /*4ad0*/  UISETP.NE.AND UP0, UPT, UR5, 0x2, UPT ;  /* 0x000000020500788c */ /* 0x000fc8000bf05270 */
[----:B------:R-:W-:Y:S02]  /*4ae0*/  USEL UR7, URZ, 0x1, UP0 ;  /* 0x000000013f077887 */ /* 0x000fe40008000000 */
[----:B------:R-:W-:-:S04]  /*4af0*/  USEL UR5, UR5, URZ, UP0 ;  /* 0x0000003f05057287 */ /* 0x000fc80008000000 */
[----:B------:R-:W-:Y:S01]  /*4b00*/  LOP3.LUT R185, R185, UR7, RZ, 0x3c, !PT ;  /* 0x00000007b9b97c12 */ /* 0x000fe2000f8e3cff */
[----:B--23--:R-:W-:Y:S07]  /*4b10*/  @!P0 BRA `(.L_x_3027) ;  /* 0x0000000000048947 */ /* 0x00cfee0003800000 */
[----:B------:R-:W-:Y:S01]  /*4b20*/  BPT.TRAP 0x1 ;  /* 0x000000040000795c */ /* 0x000fe20000300000 */
.L_x_3027:
[----:B------:R-:W-:Y:S01]  /*4b30*/  ULEA UR7, UR5, UR36, 0x3 ;  /* 0x0000002405077291 */ /* 0x000fe2000f8e183f */
[----:B0-----:R-:W-:-:S08]  /*4b40*/  SHF.L.U32 R14, R185, 0x1f, RZ ;  /* 0x0000001fb90e7819 */ /* 0x001fd000000006ff */
[----:B------:R0:W2:Y:S01]  /*4b50*/  SYNCS.PHASECHK.TRANS64.TRYWAIT P3, [UR7+0x28c30], R14 ;  /* 0x028c300eff0075a7 */ /* 0x0000a20008060147 */
[----:B------:R-:W-:Y:S05]  /*4b60*/  @!P0 BRA `(.L_x_3028) ;  /* 0x0000000000048947 */ /* 0x000fea0003800000 */
[----:B------:R-:W-:Y:S01]  /*4b70*/  BPT.TRAP 0x1 ;  /* 0x000000040000795c */ /* 0x000fe20000300000 */
.L_x_3028:
[----:B--2---:R-:W-:Y:S05]  /*4b80*/  @P3 BRA `(.L_x_3029) ;  /* 0x0000000000083947 */ /* 0x004fea0003800000 */
[----:B------:R-:W2:Y:S02]  /*4b90*/  SYNCS.PHASECHK.TRANS64.TRYWAIT P3, [UR7+0x28c30], R14 ;  /* 0x028c300eff0075a7 */ /* 0x000ea40008060147 */
[----:B--2---:R-:W-:Y:S05]  /*4ba0*/  @!P3 BRA `(.L_x_3030) ;  /* 0x000000900024b947 */ /* 0x004fea0003800000 */
.L_x_3029:
[----:B------:R-:W-:Y:S01]  /*4bb0*/  ULEA UR10, UR5, UR6, 0x9 ;  /* 0x00000006050a7291 */ /* 0x000fe2000f8e483f */
[----:B-1----:R-:W-:Y:S01]  /*4bc0*/  WARPGROUP.ARRIVE ;  /* 0x00000000000079c5 */ /* 0x002fe20000000000 */
[----:B------:R-:W-:Y:S01]  /*4bd0*/  UMOV UR11, 0x40000040 ;  /* 0x40000040000b7882 */ /* 0x000fe20000000000 */
[----:B------:R-:W-:Y:S01]  /*4be0*/  UMOV UR15, 0x40000040 ;  /* 0x40000040000f7882 */ /* 0x000fe20000000000 */
[----:B------:R-:W-:Y:S01]  /*4bf0*/  UIADD3 UR14, UR10, 0x2, URZ ;  /* 0x000000020a0e7890 */ /* 0x000fe2000fffe03f */
[----:B------:R-:W-:Y:S01]  /*4c00*/  ISETP.NE.AND P3, PT, R4, RZ, PT ;  /* 0x000000ff0400720c */ /* 0x000fe20003f65270 */
[----:B------:R-:W-:Y:S01]  /*4c10*/  UIADD3 UR18, UR10, 0x4, URZ ;  /* 0x000000040a127890 */ /* 0x000fe2000fffe03f */
[----:B------:R-:W-:Y:S02]  /*4c20*/  UMOV UR19, 0x40000040 ;  /* 0x4000004000137882 */ /* 0x000fe40000000000 */
[----:B------:R-:W-:Y:S01]  /*4c30*/  HGMMA.64x64x16.F32.BF16 R152, gdesc[UR8], RZ, !UPT, gsb0 ;  /* 0x00e00000089879f0 */ /* 0x000fe2000c0018ff */
[----:B------:R-:W-:Y:S01]  /*4c40*/  UIADD3 UR22, UR10, 0x6, URZ ;  /* 0x000000060a167890 */ /* 0x000fe2000fffe03f */
[----:B------:R-:W-:Y:S01]  /*4c50*/  UMOV UR23, 0x40000040 ;  /* 0x4000004000177882 */ /* 0x000fe20000000000 */
        /* <DEDUP_REMOVED lines=10> */
[----:B------:R-:W-:Y:S02]  /*4d00*/  FMNMX.FTZ R0, R152, R3, !PT ;  /* 0x0000000398007209 */ /* 0x000fe40007810000 */
[----:B------:R-:W-:Y:S02]  /*4d10*/  FMNMX.FTZ R18, R154, R5, !PT ;  /* 0x000000059a127209 */ /* 0x000fe40007810000 */
[----:B--2---:R-:W-:-:S04]  /*4d20*/  FMNMX.FTZ R15, R153, R0, !PT ;  /* 0x00000000990f7209 */ /* 0x004fc80007810000 */
        /* <DEDUP_REMOVED lines=13> */
[----:B------:R-:W-:Y:S02]  /*4e00*/  FMNMX.FTZ R15, R155, R18, !PT ;  /* 0x000000129b0f7209 */ /* 0x000fe40007810000 */
[----:B------:R-:W-:Y:S02]  /*4e10*/  FMNMX.FTZ R19, R181, R0, !PT ;  /* 0x00000000b5137209 */ /* 0x000fe40007810000 */
[----:B------:R-:W-:-:S03]  /*4e20*/  FMNMX.FTZ R18, R158, R15, !PT ;  /* 0x0000000f9e127209 */ /* 0x000fc60007810000 */
[----:B------:R-:W1:Y:S01]  /*4e30*/  SHFL.BFLY PT, R0, R19, 0x2, 0x1f ;  /* 0x0c401f0013007f89 */ /* 0x000e6200000e0000 */
[----:B------:R-:W-:-:S04]  /*4e40*/  FMNMX.FTZ R15, R159, R18, !PT ;  /* 0x000000129f0f7209 */ /* 0x000fc80007810000 */
[----:B------:R-:W-:Y:S02]  /*4e50*/  FMNMX.FTZ R18, R162, R15, !PT ;  /* 0x0000000fa2127209 */ /* 0x000fe40007810000 */
[----:B-1----:R-:W-:Y:S02]  /*4e60*/  FMNMX.FTZ R20, R19, R0, !PT ;  /* 0x0000000013147209 */ /* 0x002fe40007810000 */
[----:B------:R-:W1:Y:S03]  /*4e70*/  LDC R0, c[0x0][0x988] ;  /* 0x00026200ff007b82 */ /* 0x000e660000000800 */
[----:B------:R-:W2:Y:S02]  /*4e80*/  SHFL.BFLY PT, R17, R20, 0x1, 0x1f ;  /* 0x0c201f0014117f89 */ /* 0x000ea400000e0000 */
[----:B--2---:R-:W-:Y:S02]  /*4e90*/  FMNMX.FTZ R15, R20, R17, !PT ;  /* 0x00000011140f7209 */ /* 0x004fe40007810000 */
[----:B------:R-:W-:-:S03]  /*4ea0*/  FMNMX.FTZ R17, R163, R18, !PT ;  /* 0x00000012a3117209 */ /* 0x000fc60007810000 */
[C---:B------:R-:W-:Y:S01]  /*4eb0*/  FADD.FTZ R3, -R15.reuse, R3 ;  /* 0x000000030f037221 */ /* 0x040fe20000010100 */
[----:B------:R-:W-:Y:S01]  /*4ec0*/  FMNMX.FTZ R18, R166, R17, !PT ;  /* 0x00000011a6127209 */ /* 0x000fe20007810000 */
[-C--:B-1----:R-:W-:Y:S02]  /*4ed0*/  FMUL.FTZ R187, R15, R0.reuse ;  /* 0x000000000fbb7220 */ /* 0x082fe40000410000 */
[----:B------:R-:W-:Y:S01]  /*4ee0*/  FMUL.FTZ R19, R3, R0 ;  /* 0x0000000003137220 */ /* 0x000fe20000410000 */
[----:B------:R-:W-:Y:S01]  /*4ef0*/  FMNMX.FTZ R3, R167, R18, !PT ;  /* 0x00000012a7037209 */ /* 0x000fe20007810000 */
[-CC-:B------:R-:W-:Y:S01]  /*4f00*/  FFMA.FTZ R157, R157, R0.reuse, -R187.reuse ;  /* 0x000000009d9d7223 */ /* 0x180fe200000108bb */
[-CC-:B------:R-:W-:Y:S01]  /*4f10*/  FFMA.FTZ R22, R165, R0.reuse, -R187.reuse ;  /* 0x00000000a5167223 */ /* 0x180fe200000108bb */
[----:B------:R1:W2:Y:S01]  /*4f20*/  MUFU.EX2 R18, R19 ;  /* 0x0000001300127308 */ /* 0x0002a20000000800 */
[----:B------:R-:W-:Y:S01]  /*4f30*/  FMNMX.FTZ R20, R170, R3, !PT ;  /* 0x00000003aa147209 */ /* 0x000fe20007810000 */
[-CC-:B------:R-:W-:Y:S01]  /*4f40*/  FFMA.FTZ R3, R152, R0.reuse, -R187.reuse ;  /* 0x0000000098037223 */ /* 0x180fe200000108bb */
[-CC-:B------:R-:W-:Y:S01]  /*4f50*/  FFMA.FTZ R152, R153, R0.reuse, -R187.reuse ;  /* 0x0000000099987223 */ /* 0x180fe200000108bb */
[--C-:B------:R-:W-:Y:S01]  /*4f60*/  FFMA.FTZ R153, R169, R0, -R187.reuse ;  /* 0x00000000a9997223 */ /* 0x100fe200000108bb */
[----:B------:R-:W-:Y:S01]  /*4f70*/  FMNMX.FTZ R17, R171, R20, !PT ;  /* 0x00000014ab117209 */ /* 0x000fe20007810000 */
[-CC-:B------:R-:W-:Y:S01]  /*4f80*/  FFMA.FTZ R165, R180, R0.reuse, -R187.reuse ;  /* 0x00000000b4a57223 */ /* 0x180fe200000108bb */
[-CC-:B------:R-:W-:Y:S01]  /*4f90*/  FFMA.FTZ R21, R164, R0.reuse, -R187.reuse ;  /* 0x00000000a4157223 */ /* 0x180fe200000108bb */
[----:B------:R-:W3:Y:S01]  /*4fa0*/  MUFU.EX2 R3, R3 ;  /* 0x0000000300037308 */ /* 0x000ee20000000800 */
[----:B------:R-:W-:Y:S01]  /*4fb0*/  FMNMX.FTZ R20, R174, R17, !PT ;  /* 0x00000011ae147209 */ /* 0x000fe20007810000 */
[----:B------:R-:W-:-:S03]  /*4fc0*/  FFMA.FTZ R164, R173, R0, -R187 ;  /* 0x00000000ada47223 */ /* 0x000fc600000108bb */
[----:B------:R-:W-:-:S03]  /*4fd0*/  FMNMX.FTZ R17, R175, R20, !PT ;  /* 0x00000014af117209 */ /* 0x000fc60007810000 */
[----:B------:R-:W4:Y:S01]  /*4fe0*/  MUFU.EX2 R152, R152 ;  /* 0x0000009800987308 */ /* 0x000f220000000800 */
[----:B------:R-:W-:Y:S01]  /*4ff0*/  FMNMX.FTZ R20, R178, R17, !PT ;  /* 0x00000011b2147209 */ /* 0x000fe20007810000 */
[-CC-:B------:R-:W-:Y:S01]  /*5000*/  FFMA.FTZ R17, R156, R0.reuse, -R187.reuse ;  /* 0x000000009c117223 */ /* 0x180fe200000108bb */
[-CC-:B------:R-:W-:Y:S01]  /*5010*/  FFMA.FTZ R156, R160, R0.reuse, -R187.reuse ;  /* 0x00000000a09c7223 */ /* 0x180fe200000108bb */
[--C-:B------:R-:W-:Y:S01]  /*5020*/  FFMA.FTZ R160, R168, R0, -R187.reuse ;  /* 0x00000000a8a07223 */ /* 0x100fe200000108bb */
[----:B-1----:R-:W-:Y:S01]  /*5030*/  FMNMX.FTZ R19, R179, R20, !PT ;  /* 0x00000014b3137209 */ /* 0x002fe20007810000 */
[--C-:B------:R-:W-:Y:S01]  /*5040*/  FFMA.FTZ R168, R177, R0, -R187.reuse ;  /* 0x00000000b1a87223 */ /* 0x100fe200000108bb */
[----:B--2---:R-:W-:Y:S01]  /*5050*/  FMUL.FTZ R24, R24, R18 ;  /* 0x0000001218187220 */ /* 0x004fe20000410000 */
[----:B------:R-:W1:Y:S01]  /*5060*/  MUFU.EX2 R17, R17 ;  /* 0x0000001100117308 */ /* 0x000e620000000800 */
[----:B------:R-:W-:Y:S01]  /*5070*/  FMNMX.FTZ R20, R182, R19, !PT ;  /* 0x00000013b6147209 */ /* 0x000fe20007810000 */
[-CC-:B------:R-:W-:Y:S01]  /*5080*/  FFMA.FTZ R19, R161, R0.reuse, -R187.reuse ;  /* 0x00000000a1137223 */ /* 0x180fe200000108bb */
[----:B------:R-:W-:Y:S01]  /*5090*/  FFMA.FTZ R161, R176, R0, -R187 ;  /* 0x00000000b0a17223 */ /* 0x000fe200000108bb */
[----:B---3--:R-:W-:Y:S01]  /*50a0*/  FFMA.FTZ R7, R18, R7, R3 ;  /* 0x0000000712077223 */ /* 0x008fe20000010003 */
[----:B------:R-:W-:Y:S01]  /*50b0*/  FMNMX.FTZ R23, R183, R20, !PT ;  /* 0x00000014b7177209 */ /* 0x000fe20007810000 */
[-C--:B------:R-:W-:Y:S01]  /*50c0*/  FMUL.FTZ R25, R25, R18.reuse ;  /* 0x0000001219197220 */ /* 0x080fe20000410000 */
[-C--:B------:R-:W-:Y:S01]  /*50d0*/  FMUL.FTZ R28, R28, R18.reuse ;  /* 0x000000121c1c7220 */ /* 0x080fe20000410000 */
[----:B------:R2:W-:Y:S01]  /*50e0*/  MUFU.EX2 R20, R157 ;  /* 0x0000009d00147308 */ /* 0x0005e20000000800 */
[-C--:B------:R-:W-:Y:S01]  /*50f0*/  FMUL.FTZ R29, R29, R18.reuse ;  /* 0x000000121d1d7220 */ /* 0x080fe20000410000 */
[----:B------:R-:W3:Y:S01]  /*5100*/  SHFL.BFLY PT, R184, R23, 0x2, 0x1f ;  /* 0x0c401f0017b87f89 */ /* 0x000ee200000e0000 */
[-C--:B------:R-:W-:Y:S01]  /*5110*/  FMUL.FTZ R32, R32, R18.reuse ;  /* 0x0000001220207220 */ /* 0x080fe20000410000 */
[-C--:B------:R-:W-:Y:S01]  /*5120*/  FMUL.FTZ R33, R33, R18.reuse ;  /* 0x0000001221217220 */ /* 0x080fe20000410000 */
[-C--:B------:R-:W-:Y:S01]  /*5130*/  FMUL.FTZ R36, R36, R18.reuse ;  /* 0x0000001224247220 */ /* 0x080fe20000410000 */
[-C--:B------:R-:W-:Y:S01]  /*5140*/  FMUL.FTZ R37, R37, R18.reuse ;  /* 0x0000001225257220 */ /* 0x080fe20000410000 */
[----:B------:R-:W-:Y:S01]  /*5150*/  FMUL.FTZ R40, R40, R18 ;  /* 0x0000001228287220 */ /* 0x000fe20000410000 */
[----:B------:R-:W-:Y:S01]  /*5160*/  MUFU.EX2 R156, R156 ;  /* 0x0000009c009c7308 */ /* 0x000fe20000000800 */
[-CC-:B--2---:R-:W-:Y:S01]  /*5170*/  FFMA.FTZ R157, R172, R0.reuse, -R187.reuse ;  /* 0x00000000ac9d7223 */ /* 0x184fe200000108bb */
[----:B------:R-:W-:Y:S01]  /*5180*/  FFMA.FTZ R172, R181, R0, -R187 ;  /* 0x00000000b5ac7223 */ /* 0x000fe200000108bb */
[----:B------:R-:W-:-:S02]  /*5190*/  IMAD.U32 R181, RZ, RZ, UR4 ;  /* 0x00000004ffb57e24 */ /* 0x000fc4000f8e00ff */
[-C--:B------:R-:W-:Y:S01]  /*51a0*/  FMUL.FTZ R41, R41, R18.reuse ;  /* 0x0000001229297220 */ /* 0x080fe20000410000 */
[-C--:B------:R-:W-:Y:S01]  /*51b0*/  FMUL.FTZ R44, R44, R18.reuse ;  /* 0x000000122c2c7220 */ /* 0x080fe20000410000 */
[-C--:B------:R-:W-:Y:S01]  /*51c0*/  FMUL.FTZ R45, R45, R18.reuse ;  /* 0x000000122d2d7220 */ /* 0x080fe20000410000 */
[-C--:B------:R-:W-:Y:S01]  /*51d0*/  FMUL.FTZ R48, R48, R18.reuse ;  /* 0x0000001230307220 */ /* 0x080fe20000410000 */
[----:B------:R-:W-:Y:S01]  /*51e0*/  MUFU.EX2 R19, R19 ;  /* 0x0000001300137308 */ /* 0x000fe20000000800 */
[-C--:B------:R-:W-:Y:S01]  /*51f0*/  FMUL.FTZ R49, R49, R18.reuse ;  /* 0x0000001231317220 */ /* 0x080fe20000410000 */
[-C--:B------:R-:W-:Y:S01]  /*5200*/  FMUL.FTZ R52, R52, R18.reuse ;  /* 0x0000001234347220 */ /* 0x080fe20000410000 */
[-C--:B------:R-:W-:Y:S01]  /*5210*/  FMUL.FTZ R53, R53, R18.reuse ;  /* 0x0000001235357220 */ /* 0x080fe20000410000 */
[-C--:B------:R-:W-:Y:S01]  /*5220*/  FMUL.FTZ R56, R56, R18.reuse ;  /* 0x0000001238387220 */ /* 0x080fe20000410000 */
[-C--:B------:R-:W-:Y:S01]  /*5230*/  FMUL.FTZ R57, R57, R18.reuse ;  /* 0x0000001239397220 */ /* 0x080fe20000410000 */
[-C--:B------:R-:W-:Y:S01]  /*5240*/  FMUL.FTZ R60, R60, R18.reuse ;  /* 0x000000123c3c7220 */ /* 0x080fe20000410000 */
[-C--:B------:R-:W-:Y:S01]  /*5250*/  FMUL.FTZ R61, R61, R18.reuse ;  /* 0x000000123d3d7220 */ /* 0x080fe20000410000 */
[----:B------:R-:W-:Y:S01]  /*5260*/  MUFU.EX2 R21, R21 ;  /* 0x0000001500157308 */ /* 0x000fe20000000800 */
[----:B------:R-:W-:Y:S01]  /*5270*/  FMUL.FTZ R64, R64, R18 ;  /* 0x0000001240407220 */ /* 0x000fe20000410000 */
[----:B---3--:R-:W-:Y:S01]  /*5280*/  FMNMX.FTZ R184, R23, R184, !PT ;  /* 0x000000b817b87209 */ /* 0x008fe20007810000 */
[-C--:B------:R-:W-:Y:S01]  /*5290*/  FMUL.FTZ R65, R65, R18.reuse ;  /* 0x0000001241417220 */ /* 0x080fe20000410000 */
[-C--:B------:R-:W-:Y:S01]  /*52a0*/  FMUL.FTZ R68, R68, R18.reuse ;  /* 0x0000001244447220 */ /* 0x080fe20000410000 */
[-C--:B------:R-:W-:Y:S01]  /*52b0*/  FMUL.FTZ R69, R69, R18.reuse ;  /* 0x0000001245457220 */ /* 0x080fe20000410000 */
[-C--:B------:R-:W-:Y:S01]  /*52c0*/  FMUL.FTZ R72, R72, R18.reuse ;  /* 0x0000001248487220 */ /* 0x080fe20000410000 */
[----:B------:R-:W2:Y:S01]  /*52d0*/  SHFL.BFLY PT, R23, R184, 0x1, 0x1f ;  /* 0x0c201f00b8177f89 */ /* 0x000ea200000e0000 */
        /* <DEDUP_REMOVED lines=23> */
[----:B--2---:R-:W-:Y:S01]  /*5450*/  FMNMX.FTZ R23, R184, R23, !PT ;  /* 0x00000017b8177209 */ /* 0x004fe20007810000 */
[----:B------:R-:W-:Y:S01]  /*5460*/  MUFU.EX2 R157, R157 ;  /* 0x0000009d009d7308 */ /* 0x000fe20000000800 */
[-C--:B------:R-:W-:Y:S01]  /*5470*/  FMUL.FTZ R113, R113, R18.reuse ;  /* 0x0000001271717220 */ /* 0x080fe20000410000 */
[-C--:B------:R-:W-:Y:S01]  /*5480*/  FMUL.FTZ R116, R116, R18.reuse ;  /* 0x0000001274747220 */ /* 0x080fe20000410000 */
[----:B------:R-:W-:Y:S01]  /*5490*/  FMUL.FTZ R117, R117, R18 ;  /* 0x0000001275757220 */ /* 0x000fe20000410000 */
[C---:B------:R-:W-:Y:S01]  /*54a0*/  FADD.FTZ R5, -R23.reuse, R5 ;  /* 0x0000000517057221 */ /* 0x040fe20000010100 */
[----:B------:R-:W-:Y:S01]  /*54b0*/  FMUL.FTZ R177, R23, R0 ;  /* 0x0000000017b17220 */ /* 0x000fe20000410000 */
[-C--:B------:R-:W-:Y:S01]  /*54c0*/  FMUL.FTZ R120, R120, R18.reuse ;  /* 0x0000001278787220 */ /* 0x080fe20000410000 */
[----:B------:R-:W-:Y:S01]  /*54d0*/  FMUL.FTZ R121, R121, R18 ;  /* 0x0000001279797220 */ /* 0x000fe20000410000 */
[-C--:B------:R-:W-:Y:S01]  /*54e0*/  FMUL.FTZ R5, R5, R0.reuse ;  /* 0x0000000005057220 */ /* 0x080fe20000410000 */
[-CC-:B------:R-:W-:Y:S01]  /*54f0*/  FFMA.FTZ R176, R154, R0.reuse, -R177.reuse ;  /* 0x000000009ab07223 */ /* 0x180fe200000108b1 */
[-CC-:B------:R-:W-:Y:S01]  /*5500*/  FFMA.FTZ R186, R167, R0.reuse, -R177.reuse ;  /* 0x00000000a7ba7223 */ /* 0x180fe200000108b1 */
[-CC-:B------:R-:W-:Y:S01]  /*5510*/  FFMA.FTZ R167, R170, R0.reuse, -R177.reuse ;  /* 0x00000000aaa77223 */ /* 0x180fe200000108b1 */
[-CC-:B------:R-:W-:Y:S01]  /*5520*/  FFMA.FTZ R170, R171, R0.reuse, -R177.reuse ;  /* 0x00000000abaa7223 */ /* 0x180fe200000108b1 */
[-CC-:B------:R-:W-:Y:S01]  /*5530*/  FFMA.FTZ R155, R155, R0.reuse, -R177.reuse ;  /* 0x000000009b9b7223 */ /* 0x180fe200000108b1 */
[----:B------:R-:W-:Y:S01]  /*5540*/  IMAD.U32 R171, RZ, RZ, UR7 ;  /* 0x00000007ffab7e24 */ /* 0x000fe2000f8e00ff */
[----:B------:R-:W-:Y:S01]  /*5550*/  MUFU.EX2 R5, R5 ;  /* 0x0000000500057308 */ /* 0x000fe20000000800 */
[-CC-:B------:R-:W-:Y:S01]  /*5560*/  FFMA.FTZ R169, R158, R0.reuse, -R177.reuse ;  /* 0x000000009ea97223 */ /* 0x180fe200000108b1 */
[----:B------:R-:W-:Y:S01]  /*5570*/  FFMA.FTZ R180, R159, R0, -R177 ;  /* 0x000000009fb47223 */ /* 0x000fe200000108b1 */
[----:B------:R-:W-:-:S02]  /*5580*/  @!P1 VIADD R154, R171, 0x28c40 ;  /* 0x00028c40ab9a9836 */ /* 0x000fc40000000000 */
[-CC-:B------:R-:W-:Y:S01]  /*5590*/  FFMA.FTZ R159, R162, R0.reuse, -R177.reuse ;  /* 0x00000000a29f7223 */ /* 0x180fe200000108b1 */
[-CC-:B------:R-:W-:Y:S01]  /*55a0*/  FFMA.FTZ R184, R163, R0.reuse, -R177.reuse ;  /* 0x00000000a3b87223 */ /* 0x180fe200000108b1 */
[-CC-:B------:R-:W-:Y:S01]  /*55b0*/  FFMA.FTZ R163, R166, R0.reuse, -R177.reuse ;  /* 0x00000000a6a37223 */ /* 0x180fe200000108b1 */
[-CC-:B------:R-:W-:Y:S01]  /*55c0*/  FFMA.FTZ R175, R175, R0.reuse, -R177.reuse ;  /* 0x00000000afaf7223 */ /* 0x180fe200000108b1 */
[----:B------:R-:W2:Y:S01]  /*55d0*/  MUFU.EX2 R176, R176 ;  /* 0x000000b000b07308 */ /* 0x000ea20000000800 */
[----:B------:R-:W-:Y:S01]  /*55e0*/  @!P1 PRMT R154, RZ, 0x654, R154 ;  /* 0x00000654ff9a9816 */ /* 0x000fe2000000009a */
[-CC-:B------:R-:W-:Y:S01]  /*55f0*/  FFMA.FTZ R173, R174, R0.reuse, -R177.reuse ;  /* 0x00000000aead7223 */ /* 0x180fe200000108b1 */
[----:B------:R-:W-:Y:S02]  /*5600*/  @!P3 IMAD R158, R181, 0x40, R6 ;  /* 0x00000040b59eb824 */ /* 0x000fe400078e0206 */
[-CC-:B------:R-:W-:Y:S01]  /*5610*/  FFMA.FTZ R178, R178, R0.reuse, -R177.reuse ;  /* 0x00000000b2b27223 */ /* 0x180fe200000108b1 */
[----:B------:R4:W-:Y:S01]  /*5620*/  @!P1 SYNCS.ARRIVE.TRANS64.RED.A1T0 RZ, [R154+URZ], RZ ;  /* 0x000000ff9aff99a7 */ /* 0x0009e2000810043f */
[-CC-:B------:R-:W-:Y:S01]  /*5630*/  FFMA.FTZ R179, R179, R0.reuse, -R177.reuse ;  /* 0x00000000b3b37223 */ /* 0x180fe200000108b1 */
[-CC-:B------:R-:W-:Y:S01]  /*5640*/  FFMA.FTZ R182, R182, R0.reuse, -R177.reuse ;  /* 0x00000000b6b67223 */ /* 0x180fe200000108b1 */
[----:B------:R-:W3:Y:S01]  /*5650*/  MUFU.EX2 R155, R155 ;  /* 0x0000009b009b7308 */ /* 0x000ee20000000800 */
[----:B------:R-:W-:Y:S01]  /*5660*/  @!P3 LEA R158, R158, UR36, 0x2 ;  /* 0x000000249e9ebc11 */ /* 0x000fe2000f8e10ff */
[----:B------:R-:W-:Y:S01]  /*5670*/  FFMA.FTZ R177, R183, R0, -R177 ;  /* 0x00000000b7b17223 */ /* 0x000fe200000108b1 */
[-C--:B------:R-:W-:Y:S01]  /*5680*/  FMUL.FTZ R124, R124, R18.reuse ;  /* 0x000000127c7c7220 */ /* 0x080fe20000410000 */
[----:B------:R-:W-:Y:S01]  /*5690*/  FMUL.FTZ R125, R125, R18 ;  /* 0x000000127d7d7220 */ /* 0x000fe20000410000 */
[C---:B----4-:R-:W-:Y:S01]  /*56a0*/  FADD.FTZ R154, R152.reuse, R7 ;  /* 0x00000007989a7221 */ /* 0x050fe20000010000 */
[----:B------:R-:W-:Y:S01]  /*56b0*/  @!P3 STS [R158+0x28800], R18 ;  /* 0x028800129e00b388 */ /* 0x000fe20000000800 */
[----:B------:R-:W-:Y:S01]  /*56c0*/  F2FP.BF16.F32.PACK_AB R152, R152, R3 ;  /* 0x000000039898723e */ /* 0x000fe200000010ff */
[----:B------:R-:W4:Y:S01]  /*56d0*/  MUFU.EX2 R169, R169 ;  /* 0x000000a900a97308 */ /* 0x000f220000000800 */
[----:B-1----:R-:W-:Y:S01]  /*56e0*/  FADD.FTZ R7, R17, R154 ;  /* 0x0000009a11077221 */ /* 0x002fe20000010000 */
[----:B--2---:R-:W-:Y:S01]  /*56f0*/  FFMA.FTZ R12, R5, R12, R176 ;  /* 0x0000000c050c7223 */ /* 0x004fe200000100b0 */
[----:B------:R1:W-:Y:S01]  /*5700*/  @!P3 STS [R158+0x28820], R5 ;  /* 0x028820059e00b388 */ /* 0x0003e20000000800 */
[-C--:B------:R-:W-:Y:S01]  /*5710*/  FMUL.FTZ R128, R128, R18.reuse ;  /* 0x0000001280807220 */ /* 0x080fe20000410000 */
[----:B------:R-:W-:Y:S01]  /*5720*/  FADD.FTZ R7, R20, R7 ;  /* 0x0000000714077221 */ /* 0x000fe20000010000 */
[-C--:B------:R-:W-:Y:S01]  /*5730*/  FMUL.FTZ R129, R129, R18.reuse ;  /* 0x0000001281817220 */ /* 0x080fe20000410000 */
[-C--:B------:R-:W-:Y:S01]  /*5740*/  FMUL.FTZ R132, R132, R18.reuse ;  /* 0x0000001284847220 */ /* 0x080fe20000410000 */
[----:B------:R-:W2:Y:S01]  /*5750*/  MUFU.EX2 R180, R180 ;  /* 0x000000b400b47308 */ /* 0x000ea20000000800 */
[----:B---3--:R-:W-:Y:S01]  /*5760*/  FADD.FTZ R12, R155, R12 ;  /* 0x0000000c9b0c7221 */ /* 0x008fe20000010000 */
[----:B------:R-:W-:Y:S01]  /*5770*/  FADD.FTZ R154, R156, R7 ;  /* 0x000000079c9a7221 */ /* 0x000fe20000010000 */
[-C--:B------:R-:W-:Y:S01]  /*5780*/  FMUL.FTZ R133, R133, R18.reuse ;  /* 0x0000001285857220 */ /* 0x080fe20000410000 */
[-C--:B------:R-:W-:Y:S01]  /*5790*/  FMUL.FTZ R136, R136, R18.reuse ;  /* 0x0000001288887220 */ /* 0x080fe20000410000 */
[-C--:B------:R-:W-:Y:S01]  /*57a0*/  FMUL.FTZ R137, R137, R18.reuse ;  /* 0x0000001289897220 */ /* 0x080fe20000410000 */
[----:B------:R-:W-:Y:S01]  /*57b0*/  FADD.FTZ R154, R19, R154 ;  /* 0x0000009a139a7221 */ /* 0x000fe20000010000 */
[-C--:B------:R-:W-:Y:S01]  /*57c0*/  FMUL.FTZ R140, R140, R18.reuse ;  /* 0x000000128c8c7220 */ /* 0x080fe20000410000 */
[----:B------:R-:W3:Y:S01]  /*57d0*/  MUFU.EX2 R159, R159 ;  /* 0x0000009f009f7308 */ /* 0x000ee20000000800 */
[----:B----4-:R-:W-:Y:S01]  /*57e0*/  FADD.FTZ R7, R169, R12 ;  /* 0x0000000ca9077221 */ /* 0x010fe20000010000 */
[-C--:B------:R-:W-:Y:S01]  /*57f0*/  FMUL.FTZ R141, R141, R18.reuse ;  /* 0x000000128d8d7220 */ /* 0x080fe20000410000 */
[-C--:B------:R-:W-:Y:S01]  /*5800*/  FMUL.FTZ R144, R144, R18.reuse ;  /* 0x0000001290907220 */ /* 0x080fe20000410000 */
[-C--:B------:R-:W-:Y:S01]  /*5810*/  FMUL.FTZ R145, R145, R18.reuse ;  /* 0x0000001291917220 */ /* 0x080fe20000410000 */
[-C--:B------:R-:W-:Y:S01]  /*5820*/  FMUL.FTZ R148, R148, R18.reuse ;  /* 0x0000001294947220 */ /* 0x080fe20000410000 */
[----:B------:R-:W-:Y:S01]  /*5830*/  FMUL.FTZ R149, R149, R18 ;  /* 0x0000001295957220 */ /* 0x000fe20000410000 */
[----:B------:R-:W-:Y:S01]  /*5840*/  F2FP.BF16.F32.PACK_AB R156, R19, R156 ;  /* 0x0000009c139c723e */ /* 0x000fe200000010ff */
[----:B------:R-:W4:Y:S01]  /*5850*/  MUFU.EX2 R184, R184 ;  /* 0x000000b800b87308 */ /* 0x000f220000000800 */
[----:B--2---:R-:W-:Y:S01]  /*5860*/  FADD.FTZ R12, R180, R7 ;  /* 0x00000007b40c7221 */ /* 0x004fe20000010000 */
[----:B-1----:R-:W-:Y:S01]  /*5870*/  F2FP.BF16.F32.PACK_AB R158, R22, R21 ;  /* 0x00000015169e723e */ /* 0x002fe200000010ff */
[-C--:B------:R-:W-:Y:S01]  /*5880*/  FMUL.FTZ R26, R26, R5.reuse ;  /* 0x000000051a1a7220 */ /* 0x080fe20000410000 */
[-C--:B------:R-:W-:Y:S01]  /*5890*/  FMUL.FTZ R27, R27, R5.reuse ;  /* 0x000000051b1b7220 */ /* 0x080fe20000410000 */
[-C--:B------:R-:W-:Y:S01]  /*58a0*/  FMUL.FTZ R30, R30, R5.reuse ;  /* 0x000000051e1e7220 */ /* 0x080fe20000410000 */
[-C--:B------:R-:W-:Y:S01]  /*58b0*/  FMUL.FTZ R31, R31, R5.reuse ;  /* 0x000000051f1f7220 */ /* 0x080fe20000410000 */
[-C--:B------:R-:W-:Y:S01]  /*58c0*/  FMUL.FTZ R34, R34, R5.reuse ;  /* 0x0000000522227220 */ /* 0x080fe20000410000 */
[----:B------:R-:W1:Y:S01]  /*58d0*/  MUFU.EX2 R163, R163 ;  /* 0x000000a300a37308 */ /* 0x000e620000000800 */
[----:B---3--:R-:W-:Y:S01]  /*58e0*/  FADD.FTZ R7, R159, R12 ;  /* 0x0000000c9f077221 */ /* 0x008fe20000010000 */
[-C--:B------:R-:W-:Y:S01]  /*58f0*/  FMUL.FTZ R35, R35, R5.reuse ;  /* 0x0000000523237220 */ /* 0x080fe20000410000 */
[-C--:B------:R-:W-:Y:S01]  /*5900*/  FMUL.FTZ R38, R38, R5.reuse ;  /* 0x0000000526267220 */ /* 0x080fe20000410000 */
[-C--:B------:R-:W-:Y:S01]  /*5910*/  FMUL.FTZ R39, R39, R5.reuse ;  /* 0x0000000527277220 */ /* 0x080fe20000410000 */
[-C--:B------:R-:W-:Y:S01]  /*5920*/  FMUL.FTZ R42, R42, R5.reuse ;  /* 0x000000052a2a7220 */ /* 0x080fe20000410000 */
[-C--:B------:R-:W-:Y:S01]  /*5930*/  FMUL.FTZ R43, R43, R5.reuse ;  /* 0x000000052b2b7220 */ /* 0x080fe20000410000 */
[-C--:B------:R-:W-:Y:S01]  /*5940*/  FMUL.FTZ R46, R46, R5.reuse ;  /* 0x000000052e2e7220 */ /* 0x080fe20000410000 */
[----:B------:R-:W2:Y:S01]  /*5950*/  MUFU.EX2 R186, R186 ;  /* 0x000000ba00ba7308 */ /* 0x000ea20000000800 */
[----:B----4-:R-:W-:Y:S01]  /*5960*/  FADD.FTZ R12, R184, R7 ;  /* 0x00000007b80c7221 */ /* 0x010fe20000010000 */
[-C--:B------:R-:W-:Y:S01]  /*5970*/  FMUL.FTZ R47, R47, R5.reuse ;  /* 0x000000052f2f7220 */ /* 0x080fe20000410000 */
[-C--:B------:R-:W-:Y:S01]  /*5980*/  FMUL.FTZ R50, R50, R5.reuse ;  /* 0x0000000532327220 */ /* 0x080fe20000410000 */
[-C--:B------:R-:W-:Y:S01]  /*5990*/  FMUL.FTZ R51, R51, R5.reuse ;  /* 0x0000000533337220 */ /* 0x080fe20000410000 */
[-C--:B------:R-:W-:Y:S01]  /*59a0*/  FMUL.FTZ R54, R54, R5.reuse ;  /* 0x0000000536367220 */ /* 0x080fe20000410000 */
[-C--:B------:R-:W-:Y:S01]  /*59b0*/  FMUL.FTZ R55, R55, R5.reuse ;  /* 0x0000000537377220 */ /* 0x080fe20000410000 */
[-C--:B------:R-:W-:Y:S01]  /*59c0*/  FMUL.FTZ R58, R58, R5.reuse ;  /* 0x000000053a3a7220 */ /* 0x080fe20000410000 */
[----:B------:R3:W-:Y:S01]  /*59d0*/  MUFU.EX2 R174, R175 ;  /* 0x000000af00ae7308 */ /* 0x0007e20000000800 */
[----:B-1----:R-:W-:Y:S01]  /*59e0*/  FADD.FTZ R7, R163, R12 ;  /* 0x0000000ca3077221 */ /* 0x002fe20000010000 */
[-C--:B------:R-:W-:Y:S01]  /*59f0*/  FMUL.FTZ R59, R59, R5.reuse ;  /* 0x000000053b3b7220 */ /* 0x080fe20000410000 */
[-C--:B------:R-:W-:Y:S01]  /*5a00*/  FMUL.FTZ R62, R62, R5.reuse ;  /* 0x000000053e3e7220 */ /* 0x080fe20000410000 */
[-C--:B------:R-:W-:Y:S01]  /*5a10*/  FMUL.FTZ R63, R63, R5.reuse ;  /* 0x000000053f3f7220 */ /* 0x080fe20000410000 */
[-C--:B------:R-:W-:Y:S01]  /*5a20*/  FMUL.FTZ R66, R66, R5.reuse ;  /* 0x0000000542427220 */ /* 0x080fe20000410000 */
[-C--:B------:R-:W-:Y:S01]  /*5a30*/  FMUL.FTZ R67, R67, R5.reuse ;  /* 0x0000000543437220 */ /* 0x080fe20000410000 */
[-C--:B------:R-:W-:Y:S01]  /*5a40*/  FMUL.FTZ R70, R70, R5.reuse ;  /* 0x0000000546467220 */ /* 0x080fe20000410000 */
[----:B------:R-:W1:Y:S01]  /*5a50*/  MUFU.EX2 R167, R167 ;  /* 0x000000a700a77308 */ /* 0x000e620000000800 */
[----:B---3--:R-:W-:Y:S01]  /*5a60*/  FADD.FTZ R175, R21, R154 ;  /* 0x0000009a15af7221 */ /* 0x008fe20000010000 */
[----:B--2---:R-:W-:Y:S01]  /*5a70*/  FADD.FTZ R12, R186, R7 ;  /* 0x00000007ba0c7221 */ /* 0x004fe20000010000 */
[-C--:B------:R-:W-:Y:S01]  /*5a80*/  FMUL.FTZ R71, R71, R5.reuse ;  /* 0x0000000547477220 */ /* 0x080fe20000410000 */
[-C--:B------:R-:W-:Y:S01]  /*5a90*/  FMUL.FTZ R74, R74, R5.reuse ;  /* 0x000000054a4a7220 */ /* 0x080fe20000410000 */
[----:B------:R-:W-:Y:S01]  /*5aa0*/  FADD.FTZ R175, R22, R175 ;  /* 0x000000af16af7221 */ /* 0x000fe20000010000 */
[-C--:B------:R-:W-:Y:S01]  /*5ab0*/  FMUL.FTZ R75, R75, R5.reuse ;  /* 0x000000054b4b7220 */ /* 0x080fe20000410000 */
[-C--:B------:R-:W-:Y:S01]  /*5ac0*/  FMUL.FTZ R78, R78, R5.reuse ;  /* 0x000000054e4e7220 */ /* 0x080fe20000410000 */
[----:B------:R-:W2:Y:S01]  /*5ad0*/  MUFU.EX2 R164, R164 ;  /* 0x000000a400a47308 */ /* 0x000ea20000000800 */
[----:B------:R-:W-:Y:S01]  /*5ae0*/  FADD.FTZ R154, R160, R175 ;  /* 0x000000afa09a7221 */ /* 0x000fe20000010000 */
[----:B------:R-:W-:Y:S01]  /*5af0*/  F2FP.BF16.F32.PACK_AB R160, R153, R160 ;  /* 0x000000a099a0723e */ /* 0x000fe200000010ff */
[-C--:B------:R-:W-:Y:S01]  /*5b00*/  FMUL.FTZ R79, R79, R5.reuse ;  /* 0x000000054f4f7220 */ /* 0x080fe20000410000 */
[-C--:B------:R-:W-:Y:S01]  /*5b10*/  FMUL.FTZ R82, R82, R5.reuse ;  /* 0x0000000552527220 */ /* 0x080fe20000410000 */
[----:B------:R-:W-:Y:S01]  /*5b20*/  FADD.FTZ R154, R153, R154 ;  /* 0x0000009a999a7221 */ /* 0x000fe20000010000 */
[----:B------:R-:W-:Y:S01]  /*5b30*/  F2FP.BF16.F32.PACK_AB R153, R155, R176 ;  /* 0x000000b09b99723e */ /* 0x000fe200000010ff */
[----:B------:R-:W-:Y:S01]  /*5b40*/  FMUL.FTZ R83, R83, R5 ;  /* 0x0000000553537220 */ /* 0x000fe20000410000 */
[----:B------:R-:W3:Y:S01]  /*5b50*/  MUFU.EX2 R170, R170 ;  /* 0x000000aa00aa7308 */ /* 0x000ee20000000800 */
[----:B------:R-:W-:Y:S01]  /*5b60*/  FADD.FTZ R7, R157, R154 ;  /* 0x0000009a9d077221 */ /* 0x000fe20000010000 */
[----:B-1----:R-:W-:Y:S01]  /*5b70*/  FADD.FTZ R3, R167, R12 ;  /* 0x0000000ca7037221 */ /* 0x002fe20000010000 */
[----:B------:R-:W-:Y:S01]  /*5b80*/  F2FP.BF16.F32.PACK_AB R154, R20, R17 ;  /* 0x00000011149a723e */ /* 0x000fe200000010ff */
[----:B------:R-:W-:Y:S01]  /*5b90*/  FMUL.FTZ R86, R86, R5 ;  /* 0x0000000556567220 */ /* 0x000fe20000410000 */
[----:B------:R-:W-:Y:S01]  /*5ba0*/  F2FP.BF16.F32.PACK_AB R155, R180, R169 ;  /* 0x000000a9b49b723e */ /* 0x000fe200000010ff */
[----:B------:R-:W-:Y:S01]  /*5bb0*/  BAR.SYNC.DEFER_BLOCKING 0xf, 0x100 ;  /* 0x03c4000000007b1d */ /* 0x000fe20000010000 */
[-C--:B------:R-:W-:Y:S01]  /*5bc0*/  FMUL.FTZ R87, R87, R5.reuse ;  /* 0x0000000557577220 */ /* 0x080fe20000410000 */
[----:B------:R-:W-:Y:S01]  /*5bd0*/  FMUL.FTZ R90, R90, R5 ;  /* 0x000000055a5a7220 */ /* 0x000fe20000410000 */
[C---:B--2---:R-:W-:Y:S01]  /*5be0*/  FADD.FTZ R18, R164.reuse, R7 ;  /* 0x00000007a4127221 */ /* 0x044fe20000010000 */
[----:B------:R-:W-:Y:S01]  /*5bf0*/  F2FP.BF16.F32.PACK_AB R162, R164, R157 ;  /* 0x0000009da4a2723e */ /* 0x000fe200000010ff */
[----:B------:R-:W-:Y:S01]  /*5c00*/  FMUL.FTZ R91, R91, R5 ;  /* 0x000000055b5b7220 */ /* 0x000fe20000410000 */
[----:B------:R-:W1:Y:S01]  /*5c10*/  MUFU.EX2 R161, R161 ;  /* 0x000000a100a17308 */ /* 0x000e620000000800 */
[----:B------:R-:W-:Y:S01]  /*5c20*/  F2FP.BF16.F32.PACK_AB R157, R184, R159 ;  /* 0x0000009fb89d723e */ /* 0x000fe200000010ff */
[----:B------:R-:W-:Y:S01]  /*5c30*/  FMUL.FTZ R94, R94, R5 ;  /* 0x000000055e5e7220 */ /* 0x000fe20000410000 */
[----:B------:R-:W-:Y:S01]  /*5c40*/  F2FP.BF16.F32.PACK_AB R159, R186, R163 ;  /* 0x000000a3ba9f723e */ /* 0x000fe200000010ff */
[-C--:B------:R-:W-:Y:S01]  /*5c50*/  FMUL.FTZ R95, R95, R5.reuse ;  /* 0x000000055f5f7220 */ /* 0x080fe20000410000 */
[----:B---3--:R-:W-:Y:S01]  /*5c60*/  FADD.FTZ R12, R170, R3 ;  /* 0x00000003aa0c7221 */ /* 0x008fe20000010000 */
[-C--:B------:R-:W-:Y:S01]  /*5c70*/  FMUL.FTZ R98, R98, R5.reuse ;  /* 0x0000000562627220 */ /* 0x080fe20000410000 */
[-C--:B------:R-:W-:Y:S01]  /*5c80*/  FMUL.FTZ R99, R99, R5.reuse ;  /* 0x0000000563637220 */ /* 0x080fe20000410000 */
[----:B------:R-:W2:Y:S01]  /*5c90*/  MUFU.EX2 R173, R173 ;  /* 0x000000ad00ad7308 */ /* 0x000ea20000000800 */
[-C--:B------:R-:W-:Y:S01]  /*5ca0*/  FMUL.FTZ R102, R102, R5.reuse ;  /* 0x0000000566667220 */ /* 0x080fe20000410000 */
[-C--:B------:R-:W-:Y:S01]  /*5cb0*/  FMUL.FTZ R103, R103, R5.reuse ;  /* 0x0000000567677220 */ /* 0x080fe20000410000 */
[-C--:B------:R-:W-:Y:S01]  /*5cc0*/  FMUL.FTZ R106, R106, R5.reuse ;  /* 0x000000056a6a7220 */ /* 0x080fe20000410000 */
[-C--:B------:R-:W-:Y:S01]  /*5cd0*/  FMUL.FTZ R107, R107, R5.reuse ;  /* 0x000000056b6b7220 */ /* 0x080fe20000410000 */
[-C--:B------:R-:W-:Y:S01]  /*5ce0*/  FMUL.FTZ R110, R110, R5.reuse ;  /* 0x000000056e6e7220 */ /* 0x080fe20000410000 */
[-C--:B------:R-:W-:Y:S01]  /*5cf0*/  FMUL.FTZ R111, R111, R5.reuse ;  /* 0x000000056f6f7220 */ /* 0x080fe20000410000 */
[-C--:B------:R-:W-:Y:S01]  /*5d00*/  FMUL.FTZ R114, R114, R5.reuse ;  /* 0x0000000572727220 */ /* 0x080fe20000410000 */
[----:B------:R-:W3:Y:S01]  /*5d10*/  MUFU.EX2 R168, R168 ;  /* 0x000000a800a87308 */ /* 0x000ee20000000800 */
[----:B-1----:R-:W-:Y:S01]  /*5d20*/  FADD.FTZ R7, R161, R18 ;  /* 0x00000012a1077221 */ /* 0x002fe20000010000 */
[----:B------:R1:W-:Y:S01]  /*5d30*/  STSM.16.M88.4 [R8+0x26800], R152 ;  /* 0x0268009808007844 */ /* 0x0003e20000000200 */
[-C--:B------:R-:W-:Y:S01]  /*5d40*/  FMUL.FTZ R115, R115, R5.reuse ;  /* 0x0000000573737220 */ /* 0x080fe20000410000 */
[-C--:B------:R-:W-:Y:S01]  /*5d50*/  FMUL.FTZ R118, R118, R5.reuse ;  /* 0x0000000576767220 */ /* 0x080fe20000410000 */
[-C--:B------:R-:W-:Y:S01]  /*5d60*/  FMUL.FTZ R119, R119, R5.reuse ;  /* 0x0000000577777220 */ /* 0x080fe20000410000 */
[----:B------:R1:W-:Y:S01]  /*5d70*/  STSM.16.M88.4 [R10], R156 ;  /* 0x0000009c0a007844 */ /* 0x0003e20000000200 */
[----:B------:R-:W-:Y:S01]  /*5d80*/  FMUL.FTZ R122, R122, R5 ;  /* 0x000000057a7a7220 */ /* 0x000fe20000410000 */
[----:B------:R-:W4:Y:S01]  /*5d90*/  MUFU.EX2 R165, R165 ;  /* 0x000000a500a57308 */ /* 0x000f220000000800 */
[----:B--2---:R-:W-:Y:S01]  /*5da0*/  FADD.FTZ R3, R173, R12 ;  /* 0x0000000cad037221 */ /* 0x004fe20000010000 */
[----:B------:R-:W-:Y:S01]  /*5db0*/  F2FP.BF16.F32.PACK_AB R163, R174, R173 ;  /* 0x000000adaea3723e */ /* 0x000fe200000010ff */
[-C--:B------:R-:W-:Y:S01]  /*5dc0*/  FMUL.FTZ R123, R123, R5.reuse ;  /* 0x000000057b7b7220 */ /* 0x080fe20000410000 */
[-C--:B------:R-:W-:Y:S01]  /*5dd0*/  FMUL.FTZ R126, R126, R5.reuse ;  /* 0x000000057e7e7220 */ /* 0x080fe20000410000 */
[----:B------:R-:W-:Y:S01]  /*5de0*/  FADD.FTZ R3, R174, R3 ;  /* 0x00000003ae037221 */ /* 0x000fe20000010000 */
[-C--:B------:R-:W-:Y:S01]  /*5df0*/  FMUL.FTZ R127, R127, R5.reuse ;  /* 0x000000057f7f7220 */ /* 0x080fe20000410000 */
[----:B------:R-:W-:Y:S01]  /*5e00*/  FMUL.FTZ R130, R130, R5 ;  /* 0x0000000582827220 */ /* 0x000fe20000410000 */
[----:B------:R-:W2:Y:S01]  /*5e10*/  MUFU.EX2 R178, R178 ;  /* 0x000000b200b27308 */ /* 0x000ea20000000800 */
[C---:B---3--:R-:W-:Y:S01]  /*5e20*/  FADD.FTZ R12, R168.reuse, R7 ;  /* 0x00000007a80c7221 */ /* 0x048fe20000010000 */
[----:B------:R-:W-:Y:S01]  /*5e30*/  F2FP.BF16.F32.PACK_AB R164, R168, R161 ;  /* 0x000000a1a8a4723e */ /* 0x000fe200000010ff */
[----:B------:R-:W-:Y:S01]  /*5e40*/  FMUL.FTZ R131, R131, R5 ;  /* 0x0000000583837220 */ /* 0x000fe20000410000 */
[----:B------:R-:W-:Y:S01]  /*5e50*/  F2FP.BF16.F32.PACK_AB R161, R170, R167 ;  /* 0x000000a7aaa1723e */ /* 0x000fe200000010ff */
[-C--:B------:R-:W-:Y:S01]  /*5e60*/  FMUL.FTZ R134, R134, R5.reuse ;  /* 0x0000000586867220 */ /* 0x080fe20000410000 */
[-C--:B------:R-:W-:Y:S01]  /*5e70*/  FMUL.FTZ R135, R135, R5.reuse ;  /* 0x0000000587877220 */ /* 0x080fe20000410000 */
[-C--:B------:R-:W-:Y:S01]  /*5e80*/  FMUL.FTZ R138, R138, R5.reuse ;  /* 0x000000058a8a7220 */ /* 0x080fe20000410000 */
[----:B------:R-:W3:Y:S01]  /*5e90*/  MUFU.EX2 R172, R172 ;  /* 0x000000ac00ac7308 */ /* 0x000ee20000000800 */
[----:B----4-:R-:W-:Y:S01]  /*5ea0*/  FADD.FTZ R7, R165, R12 ;  /* 0x0000000ca5077221 */ /* 0x010fe20000010000 */
[----:B------:R1:W-:Y:S01]  /*5eb0*/  STSM.16.M88.4 [R9], R160 ;  /* 0x000000a009007844 */ /* 0x0003e20000000200 */
[-C--:B------:R-:W-:Y:S01]  /*5ec0*/  FMUL.FTZ R139, R139, R5.reuse ;  /* 0x000000058b8b7220 */ /* 0x080fe20000410000 */
[-C--:B------:R-:W-:Y:S01]  /*5ed0*/  FMUL.FTZ R142, R142, R5.reuse ;  /* 0x000000058e8e7220 */ /* 0x080fe20000410000 */
[-C--:B------:R-:W-:Y:S01]  /*5ee0*/  FMUL.FTZ R143, R143, R5.reuse ;  /* 0x000000058f8f7220 */ /* 0x080fe20000410000 */
[-C--:B------:R-:W-:Y:S01]  /*5ef0*/  FMUL.FTZ R146, R146, R5.reuse ;  /* 0x0000000592927220 */ /* 0x080fe20000410000 */
[-C--:B------:R-:W-:Y:S01]  /*5f00*/  FMUL.FTZ R147, R147, R5.reuse ;  /* 0x0000000593937220 */ /* 0x080fe20000410000 */
[----:B------:R-:W4:Y:S01]  /*5f10*/  MUFU.EX2 R179, R179 ;  /* 0x000000b300b37308 */ /* 0x000f220000000800 */
[----:B--2---:R-:W-:Y:S01]  /*5f20*/  FADD.FTZ R12, R178, R3 ;  /* 0x00000003b20c7221 */ /* 0x004fe20000010000 */
[-C--:B------:R-:W-:Y:S01]  /*5f30*/  FMUL.FTZ R150, R150, R5.reuse ;  /* 0x0000000596967220 */ /* 0x080fe20000410000 */
[----:B------:R-:W-:-:S05]  /*5f40*/  FMUL.FTZ R151, R151, R5 ;  /* 0x0000000597977220 */ /* 0x000fca0000410000 */
[----:B------:R-:W2:Y:S01]  /*5f50*/  MUFU.EX2 R182, R182 ;  /* 0x000000b600b67308 */ /* 0x000ea20000000800 */
[C---:B---3--:R-:W-:Y:S01]  /*5f60*/  F2FP.BF16.F32.PACK_AB R166, R172.reuse, R165 ;  /* 0x000000a5aca6723e */ /* 0x048fe200000010ff */
[----:B------:R-:W-:-:S06]  /*5f70*/  FADD.FTZ R7, R172, R7 ;  /* 0x00000007ac077221 */ /* 0x000fcc0000010000 */
[----:B------:R-:W3:Y:S01]  /*5f80*/  MUFU.EX2 R177, R177 ;  /* 0x000000b100b17308 */ /* 0x000ee20000000800 */
[C---:B----4-:R-:W-:Y:S01]  /*5f90*/  FADD.FTZ R3, R179.reuse, R12 ;  /* 0x0000000cb3037221 */ /* 0x050fe20000010000 */
[----:B------:R-:W-:-:S03]  /*5fa0*/  F2FP.BF16.F32.PACK_AB R165, R179, R178 ;  /* 0x000000b2b3a5723e */ /* 0x000fc600000010ff */
[----:B--2---:R-:W-:Y:S01]  /*5fb0*/  FADD.FTZ R12, R182, R3 ;  /* 0x00000003b60c7221 */ /* 0x004fe20000010000 */
[----:B---3--:R-:W-:-:S03]  /*5fc0*/  F2FP.BF16.F32.PACK_AB R167, R177, R182 ;  /* 0x000000b6b1a7723e */ /* 0x008fc600000010ff */
[----:B------:R-:W-:Y:S02]  /*5fd0*/  FADD.FTZ R12, R177, R12 ;  /* 0x0000000cb10c7221 */ /* 0x000fe40000010000 */
[----:B------:R1:W-:Y:S01]  /*5fe0*/  STSM.16.M88.4 [R11], R164 ;  /* 0x000000a40b007844 */ /* 0x0003e20000000200 */
[----:B------:R-:W-:Y:S05]  /*5ff0*/  @!P0 BRA `(.L_x_3031) ;  /* 0x0000000000048947 */ /* 0x000fea0003800000 */
[----:B------:R-:W-:Y:S01]  /*6000*/  BPT.TRAP 0x1 ;  /* 0x000000040000795c */ /* 0x000fe20000300000 */
.L_x_3031:
[----:B------:R2:W3:Y:S01]  /*6010*/  SYNCS.PHASECHK.TRANS64.TRYWAIT P3, [UR7+0x28c50], R14 ;  /* 0x028c500eff0075a7 */ /* 0x0004e20008060147 */
[----:B------:R-:W-:Y:S05]  /*6020*/  @!P0 BRA `(.L_x_3032) ;  /* 0x0000000000048947 */ /* 0x000fea0003800000 */
[----:B------:R-:W-:Y:S01]  /*6030*/  BPT.TRAP 0x1 ;  /* 0x000000040000795c */ /* 0x000fe20000300000 */
.L_x_3032:
[----:B---3--:R-:W-:Y:S05]  /*6040*/  @P3 BRA `(.L_x_3033) ;  /* 0x0000000000083947 */ /* 0x008fea0003800000 */
[----:B------:R-:W3:Y:S02]  /*6050*/  SYNCS.PHASECHK.TRANS64.TRYWAIT P3, [UR7+0x28c50], R14 ;  /* 0x028c500eff0075a7 */ /* 0x000ee40008060147 */
[----:B---3--:R-:W-:Y:S05]  /*6060*/  @!P3 BRA `(.L_x_3034) ;  /* 0x0000007c000cb947 */ /* 0x008fea0003800000 */
.L_x_3033:
[----:B------:R-:W-:Y:S01]  /*6070*/  ULEA UR4, UR5, UR24, 0xc ;  /* 0x0000001805047291 */ /* 0x000fe2000f8e603f */
[----:B------:R-:W-:Y:S01]  /*6080*/  WARPGROUP.ARRIVE ;  /* 0x00000000000079c5 */ /* 0x000fe20000000000 */
[----:B------:R-:W-:Y:S01]  /*6090*/  UMOV UR11, 0x40000040 ;  /* 0x40000040000b7882 */ /* 0x000fe20000000000 */
[----:B---3--:R-:W-:Y:S01]  /*60a0*/  @!P1 VIADD R171, R171, 0x28c60 ;  /* 0x00028c60abab9836 */ /* 0x008fe20000000000 */
[----:B------:R-:W-:Y:S01]  /*60b0*/  MOV R5, R23 ;  /* 0x0000001700057202 */ /* 0x000fe20000000f00 */
[----:B------:R-:W-:Y:S02]  /*60c0*/  IMAD.MOV.U32 R3, RZ, RZ, R15 ;  /* 0x000000ffff037224 */ /* 0x000fe400078e000f */
[----:B------:R-:W-:Y:S01]  /*60d0*/  UMOV UR10, UR4 ;  /* 0x00000004000a7c82 */ /* 0x000fe20008000000 */
[----:B------:R-:W-:Y:S01]  /*60e0*/  @!P1 PRMT R171, RZ, 0x654, R171 ;  /* 0x00000654ffab9816 */ /* 0x000fe200000000ab */
[----:B------:R-:W-:Y:S01]  /*60f0*/  HGMMA.64x256x16.F32.BF16 R24, R152, gdesc[UR8].tnspB, R24, gsb0 ;  /* 0x43e0000898187df0 */ /* 0x000fe20008001818 */
[----:B------:R-:W-:Y:S01]  /*6100*/  UIADD3 UR10, UR4, 0x80, URZ ;  /* 0x00000080040a7890 */ /* 0x000fe2000fffe03f */
[----:B------:R-:W-:Y:S01]  /*6110*/  UMOV UR11, 0x40000040 ;  /* 0x40000040000b7882 */ /* 0x000fe20000000000 */
[----:B------:R-:W-:-:S02]  /*6120*/  WARPGROUP.DEPBAR.LE gsb0, 0x0 ;  /* 0x00008000000079c5 */ /* 0x000fc40000010000 */
[----:B------:R-:W-:-:S15]  /*6130*/  WARPGROUP.ARRIVE ;  /* 0x00000000000079c5 */ /* 0x000fde0000000000 */
[----:B------:R-:W-:-:S08]  /*6140*/  NOP ;  /* 0x0000000000007918 */ /* 0x000fd00000000000 */
[----:B------:R-:W-:Y:S01]  /*6150*/  HGMMA.64x256x16.F32.BF16 R24, R156, gdesc[UR8].tnspB, R24, gsb0 ;  /* 0x43e000089c187df0 */ /* 0x000fe20008001818 */
[----:B------:R-:W-:Y:S01]  /*6160*/  UIADD3 UR10, UR4, 0x100, URZ ;  /* 0x00000100040a7890 */ /* 0x000fe2000fffe03f */
        /* <DEDUP_REMOVED lines=8> */
[----:B------:R-:W-:Y:S01]  /*61f0*/  UMOV UR4, UR5 ;  /* 0x0000000500047c82 */ /* 0x000fe20008000000 */
        /* <DEDUP_REMOVED lines=10> */
[----:B---3--:R-:W3:Y:S02]  /*62a0*/  FENCE.VIEW.ASYNC.S ;  /* 0x00000000000073c6 */ /* 0x008ee40000000000 */
[----:B---3--:R-:W-:Y:S01]  /*62b0*/  NOP ;  /* 0x0000000000007918 */ /* 0x008fe20000000000 */
[----:B------:R-:W-:Y:S06]  /*62c0*/  BAR.ARV 0xe, 0x100 ;  /* 0x0384000000007b1d */ /* 0x000fec0000002000 */
[----:B------:R3:W-:Y:S01]  /*62d0*/  @!P1 SYNCS.ARRIVE.TRANS64.RED.A1T0 RZ, [R171+URZ], RZ ;  /* 0x000000ffabff99a7 */ /* 0x0007e2000810043f */
[----:B------:R-:W-:Y:S05]  /*62e0*/  @P2 BRA `(.L_x_3035) ;  /* 0xffffffe400ec2947 */ /* 0x000fea000383ffff */
[----:B------:R-:W-:Y:S01]  /*62f0*/  IMAD.MOV.U32 R5, RZ, RZ, R23 ;  /* 0x000000ffff057224 */ /* 0x000fe200078e0017 */
[----:B------:R-:W-:Y:S01]  /*6300*/  USHF.L.U32 UR4, UR5, 0x6, URZ ;  /* 0x0000000605047899 */ /* 0x000fe2000800063f */
[----:B------:R-:W-:-:S11]  /*6310*/  IMAD.MOV.U32 R3, RZ, RZ, R15 ;  /* 0x000000ffff037224 */ /* 0x000fd600078e000f */
.L_x_3026:
[----:B-1----:R-:W1:Y:S01]  /*6320*/  SHFL.BFLY PT, R8, R7, 0x2, 0x1f ;  /* 0x0c401f0007087f89 */ /* 0x002e6200000e0000 */
[----:B------:R-:W-:Y:S08]  /*6330*/  BAR.ARV 0x8, 0x100 ;  /* 0x0204000000007b1d */ /* 0x000ff00000002000 */
[----:B------:R-:W-:Y:S01]  /*6340*/  BAR.SYNC.DEFER_BLOCKING 0xf, 0x100 ;  /* 0x03c4000000007b1d */ /* 0x000fe20000010000 */
[----:B------:R-:W-:Y:S01]  /*6350*/  ISETP.NE.AND P0, PT, R4, RZ, PT ;  /* 0x000000ff0400720c */ /* 0x000fe20003f05270 */
[----:B------:R-:W-:-:S02]  /*6360*/  IMAD.MOV.U32 R4, RZ, RZ, RZ ;  /* 0x000000ffff047224 */ /* 0x000fc400078e00ff */
[----:B------:R-:W-:Y:S02]  /*6370*/  VIADD R6, R6, UR4 ;  /* 0x0000000406067c36 */ /* 0x000fe40008000000 */
[----:B------:R-:W4:Y:S01]  /*6380*/  SHFL.BFLY PT, R11, R12, 0x2, 0x1f ;  /* 0x0c401f000c0b7f89 */ /* 0x000f2200000e0000 */
[----:B-1----:R-:W-:Y:S01]  /*6390*/  FADD.FTZ R8, R8, R7 ;  /* 0x0000000708087221 */ /* 0x002fe20000010000 */
[----:B------:R-:W-:-:S06]  /*63a0*/  IMAD.MOV.U32 R7, RZ, RZ, -0x800000 ;  /* 0xff800000ff077424 */ /* 0x000fcc00078e00ff */
[----:B------:R-:W-:Y:S01]  /*63b0*/  @!P0 LEA R6, R6, UR36, 0x2 ;  /* 0x0000002406068c11 */ /* 0x000fe2000f8e10ff */
[----:B------:R-:W1:Y:S01]  /*63c0*/  SHFL.BFLY PT, R9, R8, 0x1, 0x1f ;  /* 0x0c201f0008097f89 */ /* 0x000e6200000e0000 */
[----:B----4-:R-:W-:-:S05]  /*63d0*/  FADD.FTZ R11, R11, R12 ;  /* 0x0000000c0b0b7221 */ /* 0x010fca0000010000 */
[----:B------:R-:W0:Y:S01]  /*63e0*/  SHFL.BFLY PT, R10, R11, 0x1, 0x1f ;  /* 0x0c201f000b0a7f89 */ /* 0x000e2200000e0000 */
[----:B-1----:R-:W-:Y:S01]  /*63f0*/  FADD.FTZ R13, R8, R9 ;  /* 0x00000009080d7221 */ /* 0x002fe20000010000 */
[----:B------:R-:W-:-:S04]  /*6400*/  IMAD.MOV.U32 R9, RZ, RZ, RZ ;  /* 0x000000ffff097224 */ /* 0x000fc800078e00ff */
[----:B------:R-:W-:-:S13]  /*6410*/  FSETP.NE.FTZ.AND P1, PT, R13, RZ, PT ;  /* 0x000000ff0d00720b */ /* 0x000fda0003f35000 */
[----:B------:R-:W1:Y:S01]  /*6420*/  @P1 MUFU.RCP R9, R13 ;  /* 0x0000000d00091308 */ /* 0x000e620000001000 */
[----:B------:R-:W-:Y:S01]  /*6430*/  @P1 FMUL.FTZ R8, R0, 0.69314718246459960938 ;  /* 0x3f31721800081820 */ /* 0x000fe20000410000 */
[----:B0-2---:R-:W-:-:S05]  /*6440*/  FADD.FTZ R14, R11, R10 ;  /* 0x0000000a0b0e7221 */ /* 0x005fca0000010000 */
[----:B------:R-:W-:Y:S01]  /*6450*/  FSETP.NE.FTZ.AND P2, PT, R14, RZ, PT ;  /* 0x000000ff0e00720b */ /* 0x000fe20003f55000 */
[----:B------:R-:W-:Y:S01]  /*6460*/  @P1 MUFU.LG2 R10, R13 ;  /* 0x0000000d000a1308 */ /* 0x000fe20000000c00 */
[----:B-1----:R0:W-:Y:S01]  /*6470*/  @!P0 STS [R6+0x28800], R9 ;  /* 0x0288000906008388 */ /* 0x0021e20000000800 */
[-C--:B------:R-:W-:Y:S01]  /*6480*/  FMUL.FTZ R24, R24, R9.reuse ;  /* 0x0000000918187220 */ /* 0x080fe20000410000 */
[----:B------:R-:W-:-:S09]  /*6490*/  FMUL.FTZ R25, R25, R9 ;  /* 0x0000000919197220 */ /* 0x000fd20000410000 */
[----:B------:R-:W1:Y:S01]  /*64a0*/  @P2 MUFU.RCP R4, R14 ;  /* 0x0000000e00042308 */ /* 0x000e620000001000 */
[-C--:B------:R-:W-:Y:S01]  /*64b0*/  FMUL.FTZ R28, R28, R9.reuse ;  /* 0x000000091c1c7220 */ /* 0x080fe20000410000 */
[-C--:B------:R-:W-:Y:S01]  /*64c0*/  FMUL.FTZ R29, R29, R9.reuse ;  /* 0x000000091d1d7220 */ /* 0x080fe20000410000 */
[-C--:B------:R-:W-:Y:S01]  /*64d0*/  FMUL.FTZ R32, R32, R9.reuse ;  /* 0x0000000920207220 */ /* 0x080fe20000410000 */
[-C--:B------:R-:W-:Y:S01]  /*64e0*/  FMUL.FTZ R33, R33, R9.reuse ;  /* 0x0000000921217220 */ /* 0x080fe20000410000 */
[-C--:B------:R-:W-:Y:S01]  /*64f0*/  FMUL.FTZ R36, R36, R9.reuse ;  /* 0x0000000924247220 */ /* 0x080fe20000410000 */
[-C--:B------:R-:W-:Y:S01]  /*6500*/  FMUL.FTZ R37, R37, R9.reuse ;  /* 0x0000000925257220 */ /* 0x080fe20000410000 */
[-C--:B------:R-:W-:Y:S01]  /*6510*/  FMUL.FTZ R40, R40, R9.reuse ;  /* 0x0000000928287220 */ /* 0x080fe20000410000 */
[----:B------:R-:W2:Y:S01]  /*6520*/  @P2 MUFU.LG2 R11, R14 ;  /* 0x0000000e000b2308 */ /* 0x000ea20000000c00 */
        /* <DEDUP_REMOVED lines=8> */
[----:B-1----:R1:W-:Y:S01]  /*65b0*/  @!P0 STS [R6+0x28820], R4 ;  /* 0x0288200406008388 */ /* 0x0023e20000000800 */
        /* <DEDUP_REMOVED lines=47> */
[----:B------:R-:W-:Y:S01]  /*68b0*/  @P2 FMUL.FTZ R13, R0, 0.69314718246459960938 ;  /* 0x3f317218000d2820 */ /* 0x000fe20000410000 */
[----:B0-----:R-:W-:Y:S01]  /*68c0*/  @P1 FMUL.FTZ R9, R10, 0.69314718246459960938 ;  /* 0x3f3172180a091820 */ /* 0x001fe20000410000 */
[----:B--2---:R-:W-:Y:S01]  /*68d0*/  @P2 FMUL.FTZ R0, R11, 0.69314718246459960938 ;  /* 0x3f3172180b002820 */ /* 0x004fe20000410000 */
[----:B-1----:R-:W-:Y:S01]  /*68e0*/  IMAD.MOV.U32 R6, RZ, RZ, -0x800000 ;  /* 0xff800000ff067424 */ /* 0x002fe200078e00ff */
[----:B------:R-:W-:Y:S01]  /*68f0*/  PLOP3.LUT P0, PT, PT, PT, PT, 0x8, 0x0 ;  /* 0x000000000000781c */ /* 0x000fe20003f0e170 */
        /* <DEDUP_REMOVED lines=64> */
[----:B------:R-:W-:Y:S01]  /*6d00*/  @P1 FFMA.FTZ R6, R8, R3, R9 ;  /* 0x0000000308061223 */ /* 0x000fe20000010009 */
[----:B------:R-:W-:Y:S01]  /*6d10*/  @P2 FFMA.FTZ R7, R13, R5, R0 ;  /* 0x000000050d072223 */ /* 0x000fe20000010000 */
[----:B------:R-:W-:Y:S06]  /*6d20*/  BAR.ARV 0xe, 0x100 ;  /* 0x0384000000007b1d */ /* 0x000fec0000002000 */
.L_x_3006:
[----:B------:R-:W-:Y:S05]  /*6d30*/  @P0 BRA `(.L_x_3036) ;  /* 0x0000002000e00947 */ /* 0x000fea0003800000 */
[----:B------:R-:W2:Y:S01]  /*6d40*/  S2R R0, SR_TID.X ;  /* 0x0000000000007919 */ /* 0x000ea20000002100 */
[----:B------:R-:W4:Y:S01]  /*6d50*/  S2UR UR5, SR_CgaCtaId ;  /* 0x00000000000579c3 */ /* 0x000f220000008800 */
[----:B------:R-:W-:Y:S01]  /*6d60*/  UMOV UR4, 0x400 ;  /* 0x0000040000047882 */ /* 0x000fe20000000000 */
[----:B------:R-:W-:-:S06]  /*6d70*/  IADD3 R3, -R2, RZ, RZ ;  /* 0x000000ff02037210 */ /* 0x000fcc0007ffe1ff */
[----:B------:R-:W-:Y:S01]  /*6d80*/  BAR.SYNC.DEFER_BLOCKING 0x1, 0x100 ;  /* 0x0044000000007b1d */ /* 0x000fe20000010000 */
[----:B------:R-:W-:-:S07]  /*6d90*/  SHF.R.S32.HI R19, RZ, 0x1f, R2 ;  /* 0x0000001fff137819 */ /* 0x000fce0000011402 */
[----:B------:R-:W5:Y:S08]  /*6da0*/  S2UR UR6, SR_CTAID.Y ;  /* 0x00000000000679c3 */ /* 0x000f700000002600 */
[----:B------:R-:W5:Y:S01]  /*6db0*/  LDC R4, c[0x0][0xc50] ;  /* 0x00031400ff047b82 */ /* 0x000f620000000800 */
[----:B----4-:R-:W-:-:S07]  /*6dc0*/  ULEA UR4, UR5, UR4, 0x18 ;  /* 0x0000000405047291 */ /* 0x010fce000f8ec03f */
[----:B------:R-:W4:Y:S01]  /*6dd0*/  LDC R9, c[0x0][0xbe8] ;  /* 0x0002fa00ff097b82 */ /* 0x000f220000000800 */
[----:B------:R-:W-:Y:S01]  /*6de0*/  UIADD3 UR4, UR4, 0x28c20, URZ ;  /* 0x00028c2004047890 */ /* 0x000fe2000fffe03f */
[----:B--2---:R-:W-:-:S03]  /*6df0*/  VIADD R152, R0, 0xffffff80 ;  /* 0xffffff8000987836 */ /* 0x004fc60000000000 */
[----:B------:R-:W-:Y:S02]  /*6e00*/  UPRMT UR4, URZ, 0x654, UR4 ;  /* 0x000006543f047896 */ /* 0x000fe40008000004 */
[----:B------:R-:W-:-:S04]  /*6e10*/  SHF.R.S32.HI R21, RZ, 0x1f, R152 ;  /* 0x0000001fff157819 */ /* 0x000fc80000011498 */
[----:B01----:R-:W-:Y:S01]  /*6e20*/  LEA.HI R5, R21, R152, RZ, 0x7 ;  /* 0x0000009815057211 */ /* 0x003fe200078f38ff */
[----:B-----5:R-:W-:Y:S02]  /*6e30*/  IMAD R3, R4, R3, UR6 ;  /* 0x0000000604037e24 */ /* 0x020fe4000f8e0203 */
[----:B------:R-:W-:Y:S01]  /*6e40*/  SYNCS.ARRIVE.TRANS64.RED.A1T0 RZ, [UR4], RZ ;  /* 0x000000ffffff79a7 */ /* 0x000fe20008100404 */
[----:B------:R-:W-:Y:S02]  /*6e50*/  SHF.R.S32.HI R8, RZ, 0x7, R5 ;  /* 0x00000007ff087819 */ /* 0x000fe40000011405 */
[----:B------:R-:W-:Y:S02]  /*6e60*/  LOP3.LUT R11, R5, 0xffffff80, RZ, 0xc0, !PT ;  /* 0xffffff80050b7812 */ /* 0x000fe400078ec0ff */
[----:B------:R-:W-:Y:S01]  /*6e70*/  SHF.R.S32.HI R4, RZ, 0x1f, R3 ;  /* 0x0000001fff047819 */ /* 0x000fe20000011403 */
[----:B------:R-:W0:Y:S02]  /*6e80*/  SHFL.IDX PT, R10, R8, RZ, 0x1f ;  /* 0x00001fff080a7589 */ /* 0x000e2400000e0000 */
[----:B------:R-:W-:-:S05]  /*6e90*/  IMAD.IADD R0, R152, 0x1, -R11 ;  /* 0x0000000198007824 */ /* 0x000fca00078e0a0b */
[----:B------:R-:W-:Y:S02]  /*6ea0*/  SHF.R.S32.HI R157, RZ, 0x1f, R0 ;  /* 0x0000001fff9d7819 */ /* 0x000fe40000011400 */
[----:B0-----:R-:W-:Y:S02]  /*6eb0*/  ISETP.NE.AND P0, PT, R10, RZ, PT ;  /* 0x000000ff0a00720c */ /* 0x001fe40003f05270 */
[----:B------:R-:W-:-:S11]  /*6ec0*/  LEA.HI R10, R157, R0, RZ, 0x2 ;  /* 0x000000009d0a7211 */ /* 0x000fd600078f10ff */
[----:B----4-:R-:W-:Y:S05]  /*6ed0*/  @P0 BRA `(.L_x_3037) ;  /* 0x0000000400380947 */ /* 0x010fea0003800000 */
[----:B------:R-:W0:Y:S01]  /*6ee0*/  LDC R18, c[0x0][0xbe8] ;  /* 0x0002fa00ff127b82 */ /* 0x000e220000000800 */
[----:B------:R-:W-:Y:S01]  /*6ef0*/  LOP3.LUT R5, R5, 0xffffff80, RZ, 0xc0, !PT ;  /* 0xffffff8005057812 */ /* 0x000fe200078ec0ff */
[----:B------:R-:W1:Y:S01]  /*6f00*/  S2R R16, SR_CTAID.X ;  /* 0x0000000000107919 */ /* 0x000e620000002500 */
[----:B------:R-:W-:-:S03]  /*6f10*/  ULDC.64 UR4, c[0x0][0xbd0] ;  /* 0x0002f40000047ab9 */ /* 0x000fc60000000a00 */
[----:B------:R-:W-:Y:S01]  /*6f20*/  IMAD.IADD R153, R152, 0x1, -R5 ;  /* 0x0000000198997824 */ /* 0x000fe200078e0a05 */
[----:B------:R-:W-:Y:S01]  /*6f30*/  LEA.HI R5, R21, R152, RZ, 0x2 ;  /* 0x0000009815057211 */ /* 0x000fe200078f10ff */
[----:B------:R-:W2:Y:S03]  /*6f40*/  S2UR UR6, SR_CTAID.Z ;  /* 0x00000000000679c3 */ /* 0x000ea60000002700 */
[----:B------:R-:W-:Y:S02]  /*6f50*/  SHF.R.S32.HI R12, RZ, 0x1f, R153 ;  /* 0x0000001fff0c7819 */ /* 0x000fe40000011499 */
[----:B------:R-:W-:Y:S02]  /*6f60*/  LOP3.LUT R5, R5, 0xfffffffc, RZ, 0xc0, !PT ;  /* 0xfffffffc05057812 */ /* 0x000fe400078ec0ff */
[CC--:B------:R-:W-:Y:S01]  /*6f70*/  LEA.HI R154, R12.reuse, R153.reuse, RZ, 0x2 ;  /* 0x000000990c9a7211 */ /* 0x0c0fe200078f10ff */
[----:B------:R-:W4:Y:S01]  /*6f80*/  LDC.64 R22, c[0x0][0xbd8] ;  /* 0x0002f600ff167b82 */ /* 0x000f220000000a00 */
[----:B------:R-:W-:Y:S01]  /*6f90*/  LEA.HI R13, R12, R153, RZ, 0x5 ;  /* 0x000000990c0d7211 */ /* 0x000fe200078f28ff */
[----:B------:R-:W-:Y:S01]  /*6fa0*/  IMAD.IADD R5, R152, 0x1, -R5 ;  /* 0x0000000198057824 */ /* 0x000fe200078e0a05 */
[----:B------:R-:W-:-:S02]  /*6fb0*/  SHF.R.S32.HI R11, RZ, 0x2, R154 ;  /* 0x00000002ff0b7819 */ /* 0x000fc4000001149a */
[----:B------:R-:W-:Y:S02]  /*6fc0*/  SHF.R.S32.HI R14, RZ, 0x1f, R154 ;  /* 0x0000001fff0e7819 */ /* 0x000fe4000001149a */
[----:B------:R-:W-:Y:S02]  /*6fd0*/  SHF.R.S32.HI R13, RZ, 0x5, R13 ;  /* 0x00000005ff0d7819 */ /* 0x000fe4000001140d */
[----:B0-----:R-:W-:Y:S02]  /*6fe0*/  ISETP.NE.AND P0, PT, R18, 0x1, PT ;  /* 0x000000011200780c */ /* 0x001fe40003f05270 */
[----:B------:R-:W-:Y:S02]  /*6ff0*/  LEA.HI R14, R14, R11, RZ, 0x3 ;  /* 0x0000000b0e0e7211 */ /* 0x000fe400078f18ff */
[----:B------:R-:W-:Y:S02]  /*7000*/  LOP3.LUT R154, R154, 0x7ffffffc, RZ, 0xc0, !PT ;  /* 0x7ffffffc9a9a7812 */ /* 0x000fe400078ec0ff */
[----:B------:R-:W-:-:S03]  /*7010*/  LOP3.LUT R14, R14, 0xfffffff8, RZ, 0xc0, !PT ;  /* 0xfffffff80e0e7812 */ /* 0x000fc600078ec0ff */
[----:B------:R-:W-:Y:S02]  /*7020*/  IMAD.IADD R154, R153, 0x1, -R154 ;  /* 0x00000001999a7824 */ /* 0x000fe400078e0a9a */
[----:B------:R-:W-:Y:S01]  /*7030*/  IMAD.IADD R14, R11, 0x1, -R14 ;  /* 0x000000010b0e7824 */ /* 0x000fe200078e0a0e */
[----:B------:R-:W-:Y:S01]  /*7040*/  LEA.HI R11, R5, R5, RZ, 0x1 ;  /* 0x00000005050b7211 */ /* 0x000fe200078f08ff */
[----:B------:R-:W0:Y:S01]  /*7050*/  @P0 LDC R20, c[0x0][0xbec] ;  /* 0x0002fb00ff140b82 */ /* 0x000e220000000800 */
[----:B------:R-:W-:Y:S02]  /*7060*/  IMAD.SHL.U32 R154, R154, 0x2, RZ ;  /* 0x000000029a9a7824 */ /* 0x000fe400078e00ff */
[----:B------:R-:W-:Y:S01]  /*7070*/  LOP3.LUT R12, R11, 0x1ffffffe, RZ, 0xc0, !PT ;  /* 0x1ffffffe0b0c7812 */ /* 0x000fe200078ec0ff */
[----:B------:R-:W-:Y:S02]  /*7080*/  IMAD R155, R13, 0x10, R14 ;  /* 0x000000100d9b7824 */ /* 0x000fe400078e020e */
[----:B------:R-:W-:-:S02]  /*7090*/  IMAD R11, R19, UR4, RZ ;  /* 0x00000004130b7c24 */ /* 0x000fc4000f8e02ff */
[----:B------:R-:W5:Y:S01]  /*70a0*/  @P0 LDC R17, c[0x0][0xbf0] ;  /* 0x0002fc00ff110b82 */ /* 0x000f620000000800 */
[----:B------:R-:W-:Y:S02]  /*70b0*/  IMAD.IADD R5, R5, 0x1, -R12 ;  /* 0x0000000105057824 */ /* 0x000fe400078e0a0c */
[----:B------:R-:W-:Y:S01]  /*70c0*/  IMAD.WIDE.U32 R12, R2, UR4, RZ ;  /* 0x00000004020c7c25 */ /* 0x000fe2000f8e00ff */
[----:B--2---:R-:W-:-:S03]  /*70d0*/  USHF.R.S32.HI UR4, URZ, 0x1f, UR6 ;  /* 0x0000001f3f047899 */ /* 0x004fc60008011406 */
[----:B------:R-:W-:Y:S02]  /*70e0*/  IMAD R5, R5, 0x8, R155 ;  /* 0x0000000805057824 */ /* 0x000fe400078e029b */
[----:B------:R-:W-:Y:S02]  /*70f0*/  IMAD R11, R2, UR5, R11 ;  /* 0x00000005020b7c24 */ /* 0x000fe4000f8e020b */
[----:B----4-:R-:W-:Y:S01]  /*7100*/  IMAD R14, R22, UR4, RZ ;  /* 0x00000004160e7c24 */ /* 0x010fe2000f8e02ff */
[----:B------:R-:W-:Y:S01]  /*7110*/  ULDC.64 UR4, c[0x0][0xbe0] ;  /* 0x0002f80000047ab9 */ /* 0x000fe20000000a00 */
[----:B-1----:R-:W-:Y:S02]  /*7120*/  IMAD R5, R16, 0x40, R5 ;  /* 0x0000004010057824 */ /* 0x002fe400078e0205 */
[----:B------:R-:W-:Y:S02]  /*7130*/  IMAD R15, R23, UR6, R14 ;  /* 0x00000006170f7c24 */ /* 0x000fe4000f8e020e */
[----:B0-----:R-:W-:-:S04]  /*7140*/  @P0 IMAD.HI.U32 R14, R5, R20, RZ ;  /* 0x00000014050e0227 */ /* 0x001fc800078e00ff */
[----:B------:R-:W-:Y:S01]  /*7150*/  IMAD.IADD R13, R13, 0x1, R11 ;  /* 0x000000010d0d7824 */ /* 0x000fe200078e020b */
[----:B------:R-:W-:Y:S02]  /*7160*/  MOV R11, R5 ;  /* 0x00000005000b7202 */ /* 0x000fe40000000f00 */
[----:B-----5:R-:W-:Y:S01]  /*7170*/  @P0 SHF.R.U32.HI R11, RZ, R17, R14 ;  /* 0x00000011ff0b0219 */ /* 0x020fe2000001160e */
[----:B------:R-:W-:-:S04]  /*7180*/  IMAD.WIDE.U32 R12, R22, UR6, R12 ;  /* 0x00000006160c7c25 */ /* 0x000fc8000f8e000c */
[----:B------:R-:W-:Y:S02]  /*7190*/  IMAD.IADD R13, R13, 0x1, R15 ;  /* 0x000000010d0d7824 */ /* 0x000fe400078e020f */
[----:B------:R-:W-:Y:S02]  /*71a0*/  IMAD.MOV R15, RZ, RZ, -R11 ;  /* 0x000000ffff0f7224 */ /* 0x000fe400078e0a0b */
[----:B------:R-:W-:Y:S02]  /*71b0*/  IMAD R14, R4, UR4, RZ ;  /* 0x00000004040e7c24 */ /* 0x000fe4000f8e02ff */
[----:B------:R-:W-:-:S04]  /*71c0*/  IMAD.WIDE.U32 R12, R3, UR4, R12 ;  /* 0x00000004030c7c25 */ /* 0x000fc8000f8e000c */
[----:B------:R-:W-:Y:S01]  /*71d0*/  IMAD R5, R18, R15, R5 ;  /* 0x0000000f12057224 */ /* 0x000fe200078e0205 */
[----:B------:R-:W-:Y:S01]  /*71e0*/  SHF.R.S32.HI R15, RZ, 0x1f, R11 ;  /* 0x0000001fff0f7819 */ /* 0x000fe2000001140b */
[----:B------:R-:W-:Y:S01]  /*71f0*/  IMAD R14, R3, UR5, R14 ;  /* 0x00000005030e7c24 */ /* 0x000fe2000f8e020e */
[----:B------:R-:W-:Y:S01]  /*7200*/  IADD3 R12, P0, R11, R12, RZ ;  /* 0x0000000c0b0c7210 */ /* 0x000fe20007f1e0ff */
[----:B------:R-:W-:Y:S01]  /*7210*/  ULDC.64 UR4, c[0x0][0xbc8] ;  /* 0x0002f20000047ab9 */ /* 0x000fe20000000a00 */
[----:B------:R-:W-:Y:S02]  /*7220*/  SHF.R.S32.HI R11, RZ, 0x1f, R5 ;  /* 0x0000001fff0b7819 */ /* 0x000fe40000011405 */
[----:B------:R-:W-:-:S03]  /*7230*/  IADD3.X R13, R15, R13, R14, P0, !PT ;  /* 0x0000000d0f0d7210 */ /* 0x000fc600007fe40e */
[----:B------:R-:W-:Y:S01]  /*7240*/  IMAD R14, R11, UR4, RZ ;  /* 0x000000040b0e7c24 */ /* 0x000fe2000f8e02ff */
[----:B------:R-:W-:Y:S01]  /*7250*/  LEA.HI R11, R8, R8, RZ, 0x1 ;  /* 0x00000008080b7211 */ /* 0x000fe200078f08ff */
[----:B------:R-:W-:-:S03]  /*7260*/  IMAD.WIDE.U32 R12, R5, UR4, R12 ;  /* 0x00000004050c7c25 */ /* 0x000fc6000f8e000c */
[----:B------:R-:W-:Y:S01]  /*7270*/  LOP3.LUT R11, R11, 0xfffffe, RZ, 0xc0, !PT ;  /* 0x00fffffe0b0b7812 */ /* 0x000fe200078ec0ff */
[----:B------:R-:W-:Y:S01]  /*7280*/  IMAD R5, R5, UR5, R14 ;  /* 0x0000000505057c24 */ /* 0x000fe2000f8e020e */
[----:B------:R-:W-:Y:S02]  /*7290*/  ULDC.64 UR4, c[0x0][0xba8] ;  /* 0x0002ea0000047ab9 */ /* 0x000fe40000000a00 */
[----:B------:R-:W-:Y:S01]  /*72a0*/  LEA R17, P0, R12, UR4, 0x2 ;  /* 0x000000040c117c11 */ /* 0x000fe2000f8010ff */
[----:B------:R-:W-:Y:S01]  /*72b0*/  IMAD.IADD R5, R13, 0x1, R5 ;  /* 0x000000010d057824 */ /* 0x000fe200078e0205 */
[----:B------:R-:W-:Y:S01]  /*72c0*/  ULDC UR4, c[0x0][0xa88] ;  /* 0x0002a20000047ab9 */ /* 0x000fe20000000800 */
[----:B------:R-:W-:Y:S02]  /*72d0*/  IMAD.IADD R11, R8, 0x1, -R11 ;  /* 0x00000001080b7824 */ /* 0x000fe400078e0a0b */
[----:B------:R-:W-:Y:S01]  /*72e0*/  SHFL.IDX PT, R14, R17, 0x1, 0x1c1f ;  /* 0x003c1f00110e7f89 */ /* 0x000fe200000e0000 */
[----:B------:R-:W-:Y:S01]  /*72f0*/  LEA.HI.X R20, R12, UR5, R5, 0x2, P0 ;  /* 0x000000050c147c11 */ /* 0x000fe200080f1405 */
[----:B------:R-:W-:-:S02]  /*7300*/  IMAD.U32 R11, R11, -0x100, RZ ;  /* 0xffffff000b0b7824 */ /* 0x000fc400078e00ff */
[----:B------:R-:W-:Y:S01]  /*7310*/  SHFL.IDX PT, R12, R17, RZ, 0x1c1f ;  /* 0x001c1fff110c7589 */ /* 0x000fe200000e0000 */
[----:B------:R-:W-:Y:S02]  /*7320*/  IMAD R5, R16, 0x40, R155 ;  /* 0x0000004010057824 */ /* 0x000fe400078e029b */
[----:B------:R-:W-:Y:S01]  /*7330*/  IMAD R16, R18, UR4, RZ ;  /* 0x0000000412107c24 */ /* 0x000fe2000f8e02ff */
[----:B------:R-:W0:Y:S01]  /*7340*/  SHFL.IDX PT, R13, R20, RZ, 0x1c1f ;  /* 0x001c1fff140d7589 */ /* 0x000e2200000e0000 */
[----:B------:R-:W-:Y:S01]  /*7350*/  ISETP.NE.AND P0, PT, R154, R11, PT ;  /* 0x0000000b9a00720c */ /* 0x000fe20003f05270 */
[C---:B------:R-:W-:Y:S02]  /*7360*/  VIADD R11, R5.reuse, 0x8 ;  /* 0x00000008050b7836 */ /* 0x040fe40000000000 */
[----:B------:R-:W1:Y:S01]  /*7370*/  SHFL.IDX PT, R15, R20, 0x1, 0x1c1f ;  /* 0x003c1f00140f7f89 */ /* 0x000e6200000e0000 */
[-C--:B------:R-:W-:Y:S02]  /*7380*/  ISETP.GE.OR P1, PT, R5, R16.reuse, P0 ;  /* 0x000000100500720c */ /* 0x080fe40000726670 */
[----:B------:R-:W-:-:S11]  /*7390*/  ISETP.GE.OR P0, PT, R11, R16, P0 ;  /* 0x000000100b00720c */ /* 0x000fd60000706670 */
[----:B0-----:R0:W-:Y:S04]  /*73a0*/  @!P1 ST.E desc[UR42][R12.64], R6 ;  /* 0x000000060c009985 */ /* 0x0011e8000c10192a */
[----:B-1----:R0:W-:Y:S02]  /*73b0*/  @!P0 ST.E desc[UR42][R14.64], R7 ;  /* 0x000000070e008985 */ /* 0x0021e4000c10192a */
.L_x_3037:
[----:B------:R-:W-:Y:S01]  /*73c0*/  ISETP.NE.AND P0, PT, R9, 0x1, PT ;  /* 0x000000010900780c */ /* 0x000fe20003f05270 */
[----:B0-----:R-:W0:Y:S01]  /*73d0*/  S2R R15, SR_CTAID.X ;  /* 0x00000000000f7919 */ /* 0x001e220000002500 */
[--C-:B------:R-:W-:Y:S01]  /*73e0*/  SHF.R.S32.HI R5, RZ, 0x2, R10.reuse ;  /* 0x00000002ff057819 */ /* 0x100fe2000001140a */
[----:B------:R-:W1:Y:S01]  /*73f0*/  S2UR UR6, SR_CTAID.Z ;  /* 0x00000000000679c3 */ /* 0x000e620000002700 */
[----:B------:R-:W-:Y:S01]  /*7400*/  SHF.R.S32.HI R6, RZ, 0x1f, R10 ;  /* 0x0000001fff067819 */ /* 0x000fe2000001140a */
[----:B------:R-:W-:Y:S01]  /*7410*/  ULDC.64 UR4, c[0x0][0xb38] ;  /* 0x0002ce0000047ab9 */ /* 0x000fe20000000a00 */
[----:B------:R-:W-:Y:S01]  /*7420*/  LEA.HI R21, R21, R152, RZ, 0x2 ;  /* 0x0000009815157211 */ /* 0x000fe200078f10ff */
[----:B------:R-:W-:Y:S01]  /*7430*/  BSSY B0, `(.L_x_3038) ;  /* 0x0000101000007945 */ /* 0x000fe20003800000 */
[----:B------:R-:W-:Y:S02]  /*7440*/  LEA.HI R6, R6, R5, RZ, 0x3 ;  /* 0x0000000506067211 */ /* 0x000fe400078f18ff */
[----:B------:R-:W-:Y:S01]  /*7450*/  LOP3.LUT R21, R21, 0xfffffffc, RZ, 0xc0, !PT ;  /* 0xfffffffc15157812 */ /* 0x000fe200078ec0ff */
[----:B------:R-:W2:Y:S01]  /*7460*/  LDC.64 R12, c[0x0][0xb40] ;  /* 0x0002d000ff0c7b82 */ /* 0x000ea20000000a00 */
[----:B------:R-:W-:-:S02]  /*7470*/  LOP3.LUT R6, R6, 0xfffffff8, RZ, 0xc0, !PT ;  /* 0xfffffff806067812 */ /* 0x000fc400078ec0ff */
[----:B------:R-:W-:Y:S02]  /*7480*/  IADD3 R21, R152, -R21, RZ ;  /* 0x8000001598157210 */ /* 0x000fe40007ffe0ff */
[----:B------:R-:W-:Y:S01]  /*7490*/  LEA.HI R157, R157, R0, RZ, 0x5 ;  /* 0x000000009d9d7211 */ /* 0x000fe200078f28ff */
[----:B------:R-:W-:Y:S01]  /*74a0*/  IMAD.IADD R14, R5, 0x1, -R6 ;  /* 0x00000001050e7824 */ /* 0x000fe200078e0a06 */
[----:B------:R-:W-:Y:S01]  /*74b0*/  LEA.HI R5, R21, R21, RZ, 0x1 ;  /* 0x0000001515057211 */ /* 0x000fe200078f08ff */
[----:B------:R-:W4:Y:S01]  /*74c0*/  @P0 LDC R16, c[0x0][0xbec] ;  /* 0x0002fb00ff100b82 */ /* 0x000f220000000800 */
[----:B------:R-:W-:Y:S02]  /*74d0*/  SHF.R.S32.HI R157, RZ, 0x5, R157 ;  /* 0x00000005ff9d7819 */ /* 0x000fe4000001149d */
[----:B------:R-:W-:Y:S01]  /*74e0*/  LOP3.LUT R6, R5, 0x1ffffffe, RZ, 0xc0, !PT ;  /* 0x1ffffffe05067812 */ /* 0x000fe200078ec0ff */
[----:B------:R-:W-:Y:S02]  /*74f0*/  IMAD R5, R19, UR4, RZ ;  /* 0x0000000413057c24 */ /* 0x000fe4000f8e02ff */
[----:B------:R-:W-:-:S02]  /*7500*/  IMAD R14, R157, 0x10, R14 ;  /* 0x000000109d0e7824 */ /* 0x000fc400078e020e */
[----:B------:R-:W5:Y:S01]  /*7510*/  @P0 LDC R17, c[0x0][0xbf0] ;  /* 0x0002fc00ff110b82 */ /* 0x000f620000000800 */
[----:B------:R-:W-:Y:S02]  /*7520*/  IMAD.IADD R21, R21, 0x1, -R6 ;  /* 0x0000000115157824 */ /* 0x000fe400078e0a06 */
[----:B------:R-:W-:Y:S01]  /*7530*/  IMAD.WIDE.U32 R6, R2, UR4, RZ ;  /* 0x0000000402067c25 */ /* 0x000fe2000f8e00ff */
[----:B-1----:R-:W-:-:S03]  /*7540*/  USHF.R.S32.HI UR4, URZ, 0x1f, UR6 ;  /* 0x0000001f3f047899 */ /* 0x002fc60008011406 */
[----:B------:R-:W-:Y:S02]  /*7550*/  IMAD R5, R2, UR5, R5 ;  /* 0x0000000502057c24 */ /* 0x000fe4000f8e0205 */
[----:B------:R-:W-:Y:S02]  /*7560*/  IMAD R21, R21, 0x8, R14 ;  /* 0x0000000815157824 */ /* 0x000fe400078e020e */
[----:B------:R-:W-:Y:S02]  /*7570*/  IMAD.IADD R7, R7, 0x1, R5 ;  /* 0x0000000107077824 */ /* 0x000fe400078e0205 */
[----:B--2---:R-:W-:Y:S01]  /*7580*/  IMAD R2, R12, UR4, RZ ;  /* 0x000000040c027c24 */ /* 0x004fe2000f8e02ff */
[----:B------:R-:W-:Y:S01]  /*7590*/  ULDC.64 UR4, c[0x0][0xb48] ;  /* 0x0002d20000047ab9 */ /* 0x000fe20000000a00 */
[----:B0-----:R-:W-:Y:S02]  /*75a0*/  IMAD R21, R15, 0x40, R21 ;  /* 0x000000400f157824 */ /* 0x001fe400078e0215 */
[----:B------:R-:W-:-:S02]  /*75b0*/  IMAD R11, R13, UR6, R2 ;  /* 0x000000060d0b7c24 */ /* 0x000fc4000f8e0202 */
[----:B------:R-:W-:-:S04]  /*75c0*/  IMAD.WIDE.U32 R6, R12, UR6, R6 ;  /* 0x000000060c067c25 */ /* 0x000fc8000f8e0006 */
[----:B----4-:R-:W-:-:S04]  /*75d0*/  @P0 IMAD.HI.U32 R16, R21, R16, RZ ;  /* 0x0000001015100227 */ /* 0x010fc800078e00ff */
[----:B------:R-:W-:Y:S02]  /*75e0*/  IMAD R4, R4, UR4, RZ ;  /* 0x0000000404047c24 */ /* 0x000fe4000f8e02ff */
[----:B------:R-:W-:Y:S01]  /*75f0*/  IMAD.MOV.U32 R5, RZ, RZ, R21 ;  /* 0x000000ffff057224 */ /* 0x000fe200078e0015 */
[----:B-----5:R-:W-:Y:S01]  /*7600*/  @P0 SHF.R.U32.HI R5, RZ, R17, R16 ;  /* 0x00000011ff050219 */ /* 0x020fe20000011610 */
[----:B------:R-:W-:Y:S02]  /*7610*/  IMAD.IADD R7, R7, 0x1, R11 ;  /* 0x0000000107077824 */ /* 0x000fe400078e020b */
[C---:B------:R-:W-:Y:S01]  /*7620*/  IMAD R11, R3.reuse, UR5, R4 ;  /* 0x00000005030b7c24 */ /* 0x040fe2000f8e0204 */
[----:B------:R-:W-:Y:S01]  /*7630*/  SHF.R.S32.HI R4, RZ, 0x1f, R5 ;  /* 0x0000001fff047819 */ /* 0x000fe20000011405 */
[----:B------:R-:W-:Y:S01]  /*7640*/  IMAD.WIDE.U32 R2, R3, UR4, R6 ;  /* 0x0000000403027c25 */ /* 0x000fe2000f8e0006 */
[----:B------:R-:W-:Y:S01]  /*7650*/  ULDC.64 UR4, c[0x0][0xb30] ;  /* 0x0002cc0000047ab9 */ /* 0x000fe20000000a00 */
[----:B------:R-:W-:-:S02]  /*7660*/  LEA.HI R6, R8, R8, RZ, 0x1 ;  /* 0x0000000808067211 */ /* 0x000fc400078f08ff */
[----:B------:R-:W-:Y:S01]  /*7670*/  IMAD.MOV R12, RZ, RZ, -R5 ;  /* 0x000000ffff0c7224 */ /* 0x000fe200078e0a05 */
[----:B------:R-:W-:Y:S01]  /*7680*/  IADD3 R3, R3, R11, RZ ;  /* 0x0000000b03037210 */ /* 0x000fe20007ffe0ff */
[----:B------:R-:W-:Y:S01]  /*7690*/  IMAD R4, R4, UR4, RZ ;  /* 0x0000000404047c24 */ /* 0x000fe2000f8e02ff */
[----:B------:R-:W-:Y:S01]  /*76a0*/  LOP3.LUT R13, R6, 0xfffffe, RZ, 0xc0, !PT ;  /* 0x00fffffe060d7812 */ /* 0x000fe200078ec0ff */
[----:B------:R-:W-:Y:S02]  /*76b0*/  IMAD R7, R9, R12, R21 ;  /* 0x0000000c09077224 */ /* 0x000fe400078e0215 */
[C---:B------:R-:W-:Y:S02]  /*76c0*/  IMAD R11, R5.reuse, UR5, R4 ;  /* 0x00000005050b7c24 */ /* 0x040fe4000f8e0204 */
[----:B------:R-:W-:Y:S01]  /*76d0*/  IMAD.WIDE.U32 R2, R5, UR4, R2 ;  /* 0x0000000405027c25 */ /* 0x000fe2000f8e0002 */
[----:B------:R-:W-:Y:S01]  /*76e0*/  SHF.R.S32.HI R4, RZ, 0x1f, R7 ;  /* 0x0000001fff047819 */ /* 0x000fe20000011407 */
[----:B------:R-:W-:-:S02]  /*76f0*/  ULDC.64 UR4, c[0x0][0xb28] ;  /* 0x0002ca0000047ab9 */ /* 0x000fc40000000a00 */
[----:B------:R-:W-:Y:S01]  /*7700*/  IMAD.IADD R3, R3, 0x1, R11 ;  /* 0x0000000103037824 */ /* 0x000fe200078e020b */
[----:B------:R-:W-:Y:S01]  /*7710*/  LOP3.LUT R11, R10, 0x7ffffffc, RZ, 0xc0, !PT ;  /* 0x7ffffffc0a0b7812 */ /* 0x000fe200078ec0ff */
[----:B------:R-:W-:Y:S02]  /*7720*/  IMAD R4, R4, UR4, RZ ;  /* 0x0000000404047c24 */ /* 0x000fe4000f8e02ff */
[----:B------:R-:W-:-:S04]  /*7730*/  IMAD.WIDE.U32 R2, R7, UR4, R2 ;  /* 0x0000000407027c25 */ /* 0x000fc8000f8e0002 */
[----:B------:R-:W-:Y:S01]  /*7740*/  IMAD R5, R7, UR5, R4 ;  /* 0x0000000507057c24 */ /* 0x000fe2000f8e0204 */
[----:B------:R-:W-:Y:S01]  /*7750*/  ULDC.64 UR4, c[0x0][0xb00] ;  /* 0x0002c00000047ab9 */ /* 0x000fe20000000a00 */
[----:B------:R-:W-:Y:S01]  /*7760*/  IMAD R7, R15, 0x40, R14 ;  /* 0x000000400f077824 */ /* 0x000fe200078e020e */
[----:B------:R-:W-:Y:S01]  /*7770*/  LEA R4, P0, R2, UR4, 0x2 ;  /* 0x0000000402047c11 */ /* 0x000fe2000f8010ff */
[----:B------:R-:W-:Y:S01]  /*7780*/  ULDC UR4, c[0x0][0xa88] ;  /* 0x0002a20000047ab9 */ /* 0x000fe20000000800 */
[----:B------:R-:W-:Y:S02]  /*7790*/  IMAD.IADD R5, R3, 0x1, R5 ;  /* 0x0000000103057824 */ /* 0x000fe400078e0205 */
[----:B------:R-:W-:Y:S02]  /*77a0*/  IMAD R6, R9, UR4, RZ ;  /* 0x0000000409067c24 */ /* 0x000fe4000f8e02ff */
[----:B------:R-:W-:Y:S01]  /*77b0*/  IMAD.IADD R13, R8, 0x1, -R13 ;  /* 0x00000001080d7824 */ /* 0x000fe200078e0a0d */
[----:B------:R-:W-:Y:S01]  /*77c0*/  LEA.HI.X R5, R2, UR5, R5, 0x2, P0 ;  /* 0x0000000502057c11 */ /* 0x000fe200080f1405 */
[----:B------:R-:W-:Y:S01]  /*77d0*/  IMAD.IADD R0, R0, 0x1, -R11 ;  /* 0x0000000100007824 */ /* 0x000fe200078e0a0b */
[----:B------:R-:W-:Y:S01]  /*77e0*/  ISETP.GE.AND P0, PT, R7, R6, PT ;  /* 0x000000060700720c */ /* 0x000fe20003f06270 */
[----:B------:R0:W1:Y:S02]  /*77f0*/  SHFL.IDX PT, R2, R4, RZ, 0x1c1f ;  /* 0x001c1fff04027589 */ /* 0x00006400000e0000 */
[----:B------:R-:W-:-:S02]  /*7800*/  IMAD R0, R13, 0x80, R0 ;  /* 0x000000800d007824 */ /* 0x000fc400078e0200 */
[----:B------:R0:W2:Y:S02]  /*7810*/  SHFL.IDX PT, R3, R5, RZ, 0x1c1f ;  /* 0x001c1fff05037589 */ /* 0x0000a400000e0000 */
[----:B------:R-:W-:-:S06]  /*7820*/  IMAD.SHL.U32 R0, R0, 0x2, RZ ;  /* 0x0000000200007824 */ /* 0x000fcc00078e00ff */
[----:B0-----:R-:W-:Y:S05]  /*7830*/  @P0 BRA `(.L_x_3039) ;  /* 0x0000000c00000947 */ /* 0x001fea0003800000 */
[C---:B------:R-:W-:Y:S01]  /*7840*/  VIADD R9, R0.reuse, 0x8 ;  /* 0x0000000800097836 */ /* 0x040fe20000000000 */
[----:B------:R-:W-:Y:S01]  /*7850*/  ULDC UR4, c[0x0][0xac8] ;  /* 0x0002b20000047ab9 */ /* 0x000fe20000000800 */
[C---:B------:R-:W-:Y:S01]  /*7860*/  VIADD R11, R0.reuse, 0x10 ;  /* 0x00000010000b7836 */ /* 0x040fe20000000000 */
[C---:B------:R-:W-:Y:S01]  /*7870*/  IADD3 R13, R0.reuse, 0x18, RZ ;  /* 0x00000018000d7810 */ /* 0x040fe20007ffe0ff */
[C---:B------:R-:W-:Y:S01]  /*7880*/  VIADD R16, R0.reuse, 0x20 ;  /* 0x0000002000107836 */ /* 0x040fe20000000000 */
[C---:B------:R-:W-:Y:S01]  /*7890*/  ISETP.GE.AND P2, PT, R0.reuse, UR4, PT ;  /* 0x0000000400007c0c */ /* 0x040fe2000bf46270 */
        /* <DEDUP_REMOVED lines=10> */
[----:B------:R-:W-:-:S02]  /*7940*/  VIADD R22, R0, 0x50 ;  /* 0x0000005000167836 */ /* 0x000fc40000000000 */
[C---:B------:R-:W-:Y:S01]  /*7950*/  @!P2 LEA.HI R8, R0.reuse, R0, RZ, 0x1 ;  /* 0x000000000008a211 */ /* 0x040fe200078f08ff */
[----:B------:R-:W-:Y:S01]  /*7960*/  VIADD R23, R0, 0x58 ;  /* 0x0000005800177836 */ /* 0x000fe20000000000 */
[----:B------:R-:W-:Y:S02]  /*7970*/  @!P3 LEA.HI R10, R9, R9, RZ, 0x1 ;  /* 0x00000009090ab211 */ /* 0x000fe400078f08ff */
[----:B------:R-:W-:Y:S02]  /*7980*/  @!P4 LEA.HI R12, R11, R11, RZ, 0x1 ;  /* 0x0000000b0b0cc211 */ /* 0x000fe400078f08ff */
[----:B------:R-:W-:Y:S02]  /*7990*/  @!P5 LEA.HI R14, R13, R13, RZ, 0x1 ;  /* 0x0000000d0d0ed211 */ /* 0x000fe400078f08ff */
[----:B------:R-:W-:Y:S02]  /*79a0*/  @!P2 LOP3.LUT R9, R8, 0xfffffffe, RZ, 0xc0, !PT ;  /* 0xfffffffe0809a812 */ /* 0x000fe400078ec0ff */
[----:B------:R-:W-:-:S02]  /*79b0*/  @!P3 LOP3.LUT R11, R10, 0xfffffffe, RZ, 0xc0, !PT ;  /* 0xfffffffe0a0bb812 */ /* 0x000fc400078ec0ff */
[----:B------:R-:W-:Y:S01]  /*79c0*/  @!P4 LOP3.LUT R13, R12, 0xfffffffe, RZ, 0xc0, !PT ;  /* 0xfffffffe0c0dc812 */ /* 0x000fe200078ec0ff */
[--C-:B-12---:R-:W-:Y:S01]  /*79d0*/  @!P2 IMAD.WIDE R8, R9, 0x4, R2.reuse ;  /* 0x000000040908a825 */ /* 0x106fe200078e0202 */
[----:B------:R-:W-:Y:S02]  /*79e0*/  @!P5 LOP3.LUT R15, R14, 0xfffffffe, RZ, 0xc0, !PT ;  /* 0xfffffffe0e0fd812 */ /* 0x000fe400078ec0ff */
[----:B------:R-:W-:Y:S01]  /*79f0*/  ISETP.GE.AND P6, PT, R22, UR4, PT ;  /* 0x0000000416007c0c */ /* 0x000fe2000bfc6270 */
[--C-:B------:R-:W-:Y:S01]  /*7a00*/  @!P3 IMAD.WIDE R10, R11, 0x4, R2.reuse ;  /* 0x000000040b0ab825 */ /* 0x100fe200078e0202 */
[----:B------:R0:W-:Y:S01]  /*7a10*/  @!P2 ST.E.64 desc[UR42][R8.64], R24 ;  /* 0x000000180800a985 */ /* 0x0001e2000c101b2a */
[----:B------:R-:W-:Y:S02]  /*7a20*/  ISETP.GE.AND P2, PT, R18, UR4, PT ;  /* 0x0000000412007c0c */ /* 0x000fe4000bf46270 */
[----:B------:R-:W-:Y:S01]  /*7a30*/  @!P4 IMAD.WIDE R12, R13, 0x4, R2 ;  /* 0x000000040d0cc825 */ /* 0x000fe200078e0202 */
[----:B------:R1:W-:Y:S01]  /*7a40*/  @!P3 ST.E.64 desc[UR42][R10.64], R28 ;  /* 0x0000001c0a00b985 */ /* 0x0003e2000c101b2a */
[----:B------:R-:W-:-:S02]  /*7a50*/  ISETP.GE.AND P3, PT, R19, UR4, PT ;  /* 0x0000000413007c0c */ /* 0x000fc4000bf66270 */
[----:B------:R-:W-:Y:S01]  /*7a60*/  @!P5 IMAD.WIDE R14, R15, 0x4, R2 ;  /* 0x000000040f0ed825 */ /* 0x000fe200078e0202 */
[----:B------:R2:W-:Y:S01]  /*7a70*/  @!P4 ST.E.64 desc[UR42][R12.64], R32 ;  /* 0x000000200c00c985 */ /* 0x0005e2000c101b2a */
[----:B------:R-:W-:Y:S02]  /*7a80*/  ISETP.GE.AND P4, PT, R20, UR4, PT ;  /* 0x0000000414007c0c */ /* 0x000fe4000bf86270 */
[----:B------:R-:W-:Y:S01]  /*7a90*/  @!P0 LEA.HI R16, R16, R16, RZ, 0x1 ;  /* 0x0000001010108211 */ /* 0x000fe200078f08ff */
[----:B------:R4:W-:Y:S01]  /*7aa0*/  @!P5 ST.E.64 desc[UR42][R14.64], R36 ;  /* 0x000000240e00d985 */ /* 0x0009e2000c101b2a */
[----:B------:R-:W-:Y:S01]  /*7ab0*/  ISETP.GE.AND P5, PT, R21, UR4, PT ;  /* 0x0000000415007c0c */ /* 0x000fe2000bfa6270 */
[----:B0-----:R-:W-:Y:S01]  /*7ac0*/  VIADD R24, R0, 0x60 ;  /* 0x0000006000187836 */ /* 0x001fe20000000000 */
[----:B------:R-:W-:Y:S02]  /*7ad0*/  @!P1 LEA.HI R17, R17, R17, RZ, 0x1 ;  /* 0x0000001111119211 */ /* 0x000fe400078f08ff */
[----:B------:R-:W-:-:S02]  /*7ae0*/  @!P0 LOP3.LUT R9, R16, 0xfffffffe, RZ, 0xc0, !PT ;  /* 0xfffffffe10098812 */ /* 0x000fc400078ec0ff */
        /* <DEDUP_REMOVED lines=11> */
[----:B------:R-:W-:Y:S02]  /*7ba0*/  @!P3 LOP3.LUT R19, R19, 0xfffffffe, RZ, 0xc0, !PT ;  /* 0xfffffffe1313b812 */ /* 0x000fe400078ec0ff */
[----:B----4-:R-:W-:Y:S01]  /*7bb0*/  @!P4 LOP3.LUT R15, R20, 0xfffffffe, RZ, 0xc0, !PT ;  /* 0xfffffffe140fc812 */ /* 0x010fe200078ec0ff */
[----:B------:R-:W-:Y:S01]  /*7bc0*/  VIADD R20, R0, 0x78 ;  /* 0x0000007800147836 */ /* 0x000fe20000000000 */
[----:B------:R-:W-:Y:S02]  /*7bd0*/  @!P5 LOP3.LUT R21, R21, 0xfffffffe, RZ, 0xc0, !PT ;  /* 0xfffffffe1515d812 */ /* 0x000fe400078ec0ff */
[----:B------:R-:W-:Y:S01]  /*7be0*/  @!P6 LOP3.LUT R17, R22, 0xfffffffe, RZ, 0xc0, !PT ;  /* 0xfffffffe1611e812 */ /* 0x000fe200078ec0ff */
[----:B------:R-:W-:Y:S01]  /*7bf0*/  VIADD R22, R0, 0x88 ;  /* 0x0000008800167836 */ /* 0x000fe20000000000 */
[----:B------:R-:W-:Y:S01]  /*7c00*/  ISETP.GE.AND P1, PT, R23, UR4, PT ;  /* 0x0000000417007c0c */ /* 0x000fe2000bf26270 */
[----:B0-----:R-:W-:Y:S01]  /*7c10*/  @!P2 IMAD.WIDE R8, R13, 0x4, R2 ;  /* 0x000000040d08a825 */ /* 0x001fe200078e0202 */
[----:B------:R-:W-:-:S02]  /*7c20*/  ISETP.GE.AND P0, PT, R24, UR4, PT ;  /* 0x0000000418007c0c */ /* 0x000fc4000bf06270 */
[----:B------:R-:W-:Y:S01]  /*7c30*/  IADD3 R18, R0, 0x68, RZ ;  /* 0x0000006800127810 */ /* 0x000fe20007ffe0ff */
[--C-:B-1----:R-:W-:Y:S01]  /*7c40*/  @!P3 IMAD.WIDE R10, R19, 0x4, R2.reuse ;  /* 0x00000004130ab825 */ /* 0x102fe200078e0202 */
[----:B------:R0:W-:Y:S02]  /*7c50*/  @!P2 ST.E.64 desc[UR42][R8.64], R48 ;  /* 0x000000300800a985 */ /* 0x0001e4000c101b2a */
[----:B------:R-:W-:Y:S01]  /*7c60*/  ISETP.GE.AND P2, PT, R18, UR4, PT ;  /* 0x0000000412007c0c */ /* 0x000fe2000bf46270 */
        /* <DEDUP_REMOVED lines=8> */
[----:B------:R-:W-:Y:S02]  /*7cf0*/  ISETP.GE.AND P5, PT, R20, UR4, PT ;  /* 0x0000000414007c0c */ /* 0x000fe4000bfa6270 */
[C---:B------:R-:W-:Y:S01]  /*7d00*/  VIADD R19, R0.reuse, 0x70 ;  /* 0x0000007000137836 */ /* 0x040fe20000000000 */
[----:B------:R5:W-:Y:S01]  /*7d10*/  @!P6 ST.E.64 desc[UR42][R16.64], R64 ;  /* 0x000000401000e985 */ /* 0x000be2000c101b2a */
[----:B------:R-:W-:Y:S01]  /*7d20*/  VIADD R21, R0, 0x80 ;  /* 0x0000008000157836 */ /* 0x000fe20000000000 */
[----:B------:R-:W-:Y:S02]  /*7d30*/  @!P0 LEA.HI R24, R24, R24, RZ, 0x1 ;  /* 0x0000001818188211 */ /* 0x000fe400078f08ff */
[----:B------:R-:W-:Y:S02]  /*7d40*/  ISETP.GE.AND P6, PT, R19, UR4, PT ;  /* 0x0000000413007c0c */ /* 0x000fe4000bfc6270 */
[----:B------:R-:W-:-:S02]  /*7d50*/  ISETP.GE.AND P4, PT, R21, UR4, PT ;  /* 0x0000000415007c0c */ /* 0x000fc4000bf86270 */
[----:B0-----:R-:W-:Y:S01]  /*7d60*/  @!P1 LOP3.LUT R9, R23, 0xfffffffe, RZ, 0xc0, !PT ;  /* 0xfffffffe17099812 */ /* 0x001fe200078ec0ff */
[----:B------:R-:W-:Y:S01]  /*7d70*/  VIADD R23, R0, 0x90 ;  /* 0x0000009000177836 */ /* 0x000fe20000000000 */
[----:B-1----:R-:W-:Y:S01]  /*7d80*/  @!P0 LOP3.LUT R11, R24, 0xfffffffe, RZ, 0xc0, !PT ;  /* 0xfffffffe180b8812 */ /* 0x002fe200078ec0ff */
[----:B------:R-:W-:Y:S01]  /*7d90*/  VIADD R24, R0, 0x98 ;  /* 0x0000009800187836 */ /* 0x000fe20000000000 */
        /* <DEDUP_REMOVED lines=10> */
[----:B------:R-:W-:Y:S01]  /*7e40*/  @!P6 LOP3.LUT R19, R19, 0xfffffffe, RZ, 0xc0, !PT ;  /* 0xfffffffe1313e812 */ /* 0x000fe200078ec0ff */
[----:B------:R-:W-:Y:S01]  /*7e50*/  VIADD R18, R0, 0xa0 ;  /* 0x000000a000127836 */ /* 0x000fe20000000000 */
[----:B----4-:R-:W-:Y:S01]  /*7e60*/  @!P5 LOP3.LUT R15, R20, 0xfffffffe, RZ, 0xc0, !PT ;  /* 0xfffffffe140fd812 */ /* 0x010fe200078ec0ff */
[----:B------:R-:W-:Y:S01]  /*7e70*/  VIADD R20, R0, 0xb0 ;  /* 0x000000b000147836 */ /* 0x000fe20000000000 */
[----:B------:R-:W-:Y:S02]  /*7e80*/  @!P4 LOP3.LUT R21, R21, 0xfffffffe, RZ, 0xc0, !PT ;  /* 0xfffffffe1515c812 */ /* 0x000fe400078ec0ff */
[----:B-----5:R-:W-:Y:S01]  /*7e90*/  @!P3 LOP3.LUT R17, R22, 0xfffffffe, RZ, 0xc0, !PT ;  /* 0xfffffffe1611b812 */ /* 0x020fe200078ec0ff */
[----:B------:R-:W-:Y:S01]  /*7ea0*/  VIADD R22, R0, 0xc0 ;  /* 0x000000c000167836 */ /* 0x000fe20000000000 */
[----:B------:R-:W-:Y:S01]  /*7eb0*/  ISETP.GE.AND P0, PT, R23, UR4, PT ;  /* 0x0000000417007c0c */ /* 0x000fe2000bf06270 */
[----:B0-----:R-:W-:Y:S01]  /*7ec0*/  @!P2 IMAD.WIDE R8, R13, 0x4, R2 ;  /* 0x000000040d08a825 */ /* 0x001fe200078e0202 */
[----:B------:R-:W-:-:S03]  /*7ed0*/  ISETP.GE.AND P1, PT, R24, UR4, PT ;  /* 0x0000000418007c0c */ /* 0x000fc6000bf26270 */
        /* <DEDUP_REMOVED lines=8> */
[----:B------:R-:W-:-:S02]  /*7f60*/  IADD3 R21, R0, 0xb8, RZ ;  /* 0x000000b800157810 */ /* 0x000fc40007ffe0ff */
[----:B------:R-:W-:Y:S01]  /*7f70*/  @!P3 IMAD.WIDE R16, R17, 0x4, R2 ;  /* 0x000000041110b825 */ /* 0x000fe200078e0202 */
[----:B------:R4:W-:Y:S01]  /*7f80*/  @!P4 ST.E.64 desc[UR42][R14.64], R88 ;  /* 0x000000580e00c985 */ /* 0x0009e2000c101b2a */
[----:B------:R-:W-:Y:S02]  /*7f90*/  ISETP.GE.AND P4, PT, R20, UR4, PT ;  /* 0x0000000414007c0c */ /* 0x000fe4000bf86270 */
[----:B------:R-:W-:Y:S01]  /*7fa0*/  VIADD R19, R0, 0xa8 ;  /* 0x000000a800137836 */ /* 0x000fe20000000000 */
[----:B------:R5:W-:Y:S01]  /*7fb0*/  @!P3 ST.E.64 desc[UR42][R16.64], R92 ;  /* 0x0000005c1000b985 */ /* 0x000be2000c101b2a */
[----:B------:R-:W-:Y:S02]  /*7fc0*/  ISETP.GE.AND P5, PT, R21, UR4, PT ;  /* 0x0000000415007c0c */ /* 0x000fe4000bfa6270 */
[----:B------:R-:W-:Y:S02]  /*7fd0*/  @!P0 LEA.HI R23, R23, R23, RZ, 0x1 ;  /* 0x0000001717178211 */ /* 0x000fe400078f08ff */
[----:B------:R-:W-:-:S02]  /*7fe0*/  ISETP.GE.AND P3, PT, R19, UR4, PT ;  /* 0x0000000413007c0c */ /* 0x000fc4000bf66270 */
[----:B------:R-:W-:Y:S02]  /*7ff0*/  @!P1 LEA.HI R24, R24, R24, RZ, 0x1 ;  /* 0x0000001818189211 */ /* 0x000fe400078f08ff */
[----:B0-----:R-:W-:Y:S02]  /*8000*/  @!P0 LOP3.LUT R9, R23, 0xfffffffe, RZ, 0xc0, !PT ;  /* 0xfffffffe17098812 */ /* 0x001fe400078ec0ff */
[----:B------:R-:W-:Y:S02]  /*8010*/  @!P2 LEA.HI R18, R18, R18, RZ, 0x1 ;  /* 0x000000121212a211 */ /* 0x000fe400078f08ff */
[----:B-1----:R-:W-:Y:S01]  /*8020*/  @!P1 LOP3.LUT R11, R24, 0xfffffffe, RZ, 0xc0, !PT ;  /* 0xfffffffe180b9812 */ /* 0x002fe200078ec0ff */
[--C-:B------:R-:W-:Y:S01]  /*8030*/  @!P0 IMAD.WIDE R8, R9, 0x4, R2.reuse ;  /* 0x0000000409088825 */ /* 0x100fe200078e0202 */
[----:B------:R-:W-:Y:S02]  /*8040*/  @!P4 LEA.HI R20, R20, R20, RZ, 0x1 ;  /* 0x000000141414c211 */ /* 0x000fe400078f08ff */
[----:B--2---:R-:W-:Y:S01]  /*8050*/  @!P2 LOP3.LUT R13, R18, 0xfffffffe, RZ, 0xc0, !PT ;  /* 0xfffffffe120da812 */ /* 0x004fe200078ec0ff */
[--C-:B------:R-:W-:Y:S01]  /*8060*/  @!P1 IMAD.WIDE R10, R11, 0x4, R2.reuse ;  /* 0x000000040b0a9825 */ /* 0x100fe200078e0202 */
[----:B------:R-:W-:Y:S01]  /*8070*/  @!P3 LEA.HI R19, R19, R19, RZ, 0x1 ;  /* 0x000000131313b211 */ /* 0x000fe200078f08ff */
[----:B------:R0:W-:Y:S01]  /*8080*/  @!P0 ST.E.64 desc[UR42][R8.64], R96 ;  /* 0x0000006008008985 */ /* 0x0001e2000c101b2a */
[----:B------:R-:W-:Y:S01]  /*8090*/  @!P5 LEA.HI R21, R21, R21, RZ, 0x1 ;  /* 0x000000151515d211 */ /* 0x000fe200078f08ff */
[----:B------:R-:W-:Y:S01]  /*80a0*/  @!P2 IMAD.WIDE R12, R13, 0x4, R2 ;  /* 0x000000040d0ca825 */ /* 0x000fe200078e0202 */
[----:B------:R-:W-:Y:S01]  /*80b0*/  @!P3 LOP3.LUT R19, R19, 0xfffffffe, RZ, 0xc0, !PT ;  /* 0xfffffffe1313b812 */ /* 0x000fe200078ec0ff */
[----:B------:R1:W-:Y:S01]  /*80c0*/  @!P1 ST.E.64 desc[UR42][R10.64], R100 ;  /* 0x000000640a009985 */ /* 0x0003e2000c101b2a */
[----:B------:R-:W-:Y:S01]  /*80d0*/  @!P6 LEA.HI R22, R22, R22, RZ, 0x1 ;  /* 0x000000161616e211 */ /* 0x000fe200078f08ff */
[----:B------:R-:W-:Y:S01]  /*80e0*/  VIADD R18, R0, 0xc8 ;  /* 0x000000c800127836 */ /* 0x000fe20000000000 */
[----:B----4-:R-:W-:Y:S01]  /*80f0*/  @!P4 LOP3.LUT R15, R20, 0xfffffffe, RZ, 0xc0, !PT ;  /* 0xfffffffe140fc812 */ /* 0x010fe200078ec0ff */
[----:B------:R-:W-:Y:S01]  /*8100*/  @!P2 ST.E.64 desc[UR42][R12.64], R104 ;  /* 0x000000680c00a985 */ /* 0x000fe2000c101b2a */
[----:B------:R-:W-:Y:S01]  /*8110*/  @!P5 LOP3.LUT R21, R21, 0xfffffffe, RZ, 0xc0, !PT ;  /* 0xfffffffe1515d812 */ /* 0x000fe200078ec0ff */
[----:B------:R-:W-:Y:S01]  /*8120*/  VIADD R20, R0, 0xd8 ;  /* 0x000000d800147836 */ /* 0x000fe20000000000 */
[----:B-----5:R-:W-:-:S02]  /*8130*/  @!P6 LOP3.LUT R17, R22, 0xfffffffe, RZ, 0xc0, !PT ;  /* 0xfffffffe1611e812 */ /* 0x020fc400078ec0ff */
[----:B------:R-:W-:Y:S01]  /*8140*/  ISETP.GE.AND P0, PT, R18, UR4, PT ;  /* 0x0000000412007c0c */ /* 0x000fe2000bf06270 */
[----:B0-----:R-:W-:Y:S01]  /*8150*/  @!P3 IMAD.WIDE R8, R19, 0x4, R2 ;  /* 0x000000041308b825 */ /* 0x001fe200078e0202 */
[----:B------:R-:W-:-:S03]  /*8160*/  ISETP.GE.AND P2, PT, R20, UR4, PT ;  /* 0x0000000414007c0c */ /* 0x000fc6000bf46270 */
[--C-:B-1----:R-:W-:Y:S01]  /*8170*/  @!P4 IMAD.WIDE R10, R15, 0x4, R2.reuse ;  /* 0x000000040f0ac825 */ /* 0x102fe200078e0202 */
[----:B------:R0:W-:Y:S03]  /*8180*/  @!P3 ST.E.64 desc[UR42][R8.64], R108 ;  /* 0x0000006c0800b985 */ /* 0x0001e6000c101b2a */
[--C-:B------:R-:W-:Y:S01]  /*8190*/  @!P5 IMAD.WIDE R14, R21, 0x4, R2.reuse ;  /* 0x00000004150ed825 */ /* 0x100fe200078e0202 */
[----:B------:R1:W-:Y:S03]  /*81a0*/  @!P4 ST.E.64 desc[UR42][R10.64], R112 ;  /* 0x000000700a00c985 */ /* 0x0003e6000c101b2a */
[----:B------:R-:W-:Y:S01]  /*81b0*/  VIADD R19, R0, 0xd0 ;  /* 0x000000d000137836 */ /* 0x000fe20000000000 */
[----:B------:R2:W-:Y:S01]  /*81c0*/  @!P5 ST.E.64 desc[UR42][R14.64], R116 ;  /* 0x000000740e00d985 */ /* 0x0005e2000c101b2a */
[----:B------:R-:W-:Y:S01]  /*81d0*/  @!P6 IMAD.WIDE R16, R17, 0x4, R2 ;  /* 0x000000041110e825 */ /* 0x000fe200078e0202 */
[----:B------:R-:W-:-:S02]  /*81e0*/  @!P0 LEA.HI R18, R18, R18, RZ, 0x1 ;  /* 0x0000001212128211 */ /* 0x000fc400078f08ff */
[----:B------:R-:W-:Y:S01]  /*81f0*/  ISETP.GE.AND P1, PT, R19, UR4, PT ;  /* 0x0000000413007c0c */ /* 0x000fe2000bf26270 */
[C---:B------:R-:W-:Y:S01]  /*8200*/  VIADD R21, R0.reuse, 0xe0 ;  /* 0x000000e000157836 */ /* 0x040fe20000000000 */
[----:B------:R4:W-:Y:S01]  /*8210*/  @!P6 ST.E.64 desc[UR42][R16.64], R120 ;  /* 0x000000781000e985 */ /* 0x0009e2000c101b2a */
[----:B0-----:R-:W-:Y:S01]  /*8220*/  VIADD R9, R0, 0xf8 ;  /* 0x000000f800097836 */ /* 0x001fe20000000000 */
[----:B------:R-:W-:Y:S01]  /*8230*/  @!P2 LEA.HI R20, R20, R20, RZ, 0x1 ;  /* 0x000000141414a211 */ /* 0x000fe200078f08ff */
[C---:B------:R-:W-:Y:S01]  /*8240*/  VIADD R12, R0.reuse, 0xe8 ;  /* 0x000000e8000c7836 */ /* 0x040fe20000000000 */
[----:B------:R-:W-:Y:S01]  /*8250*/  ISETP.GE.AND P3, PT, R21, UR4, PT ;  /* 0x0000000415007c0c */ /* 0x000fe2000bf66270 */
[----:B------:R-:W-:Y:S01]  /*8260*/  VIADD R13, R0, 0xf0 ;  /* 0x000000f0000d7836 */ /* 0x000fe20000000000 */
[----:B------:R-:W-:Y:S02]  /*8270*/  ISETP.GE.AND P6, PT, R9, UR4, PT ;  /* 0x0000000409007c0c */ /* 0x000fe4000bfc6270 */
[----:B------:R-:W-:-:S02]  /*8280*/  ISETP.GE.AND P4, PT, R12, UR4, PT ;  /* 0x000000040c007c0c */ /* 0x000fc4000bf86270 */
[----:B------:R-:W-:Y:S02]  /*8290*/  ISETP.GE.AND P5, PT, R13, UR4, PT ;  /* 0x000000040d007c0c */ /* 0x000fe4000bfa6270 */
[----:B------:R-:W-:-:S04]  /*82a0*/  @!P1 LEA.HI R19, R19, R19, RZ, 0x1 ;  /* 0x0000001313139211 */ /* 0x000fc800078f08ff */
[----:B-1----:R-:W-:Y:S02]  /*82b0*/  @!P1 LOP3.LUT R11, R19, 0xfffffffe, RZ, 0xc0, !PT ;  /* 0xfffffffe130b9812 */ /* 0x002fe400078ec0ff */
[----:B------:R-:W-:Y:S02]  /*82c0*/  @!P3 LEA.HI R21, R21, R21, RZ, 0x1 ;  /* 0x000000151515b211 */ /* 0x000fe400078f08ff */
[----:B------:R-:W-:Y:S02]  /*82d0*/  @!P6 LEA.HI R10, R9, R9, RZ, 0x1 ;  /* 0x00000009090ae211 */ /* 0x000fe400078f08ff */
[----:B------:R-:W-:Y:S02]  /*82e0*/  @!P4 LEA.HI R12, R12, R12, RZ, 0x1 ;  /* 0x0000000c0c0cc211 */ /* 0x000fe400078f08ff */
[----:B------:R-:W-:Y:S02]  /*82f0*/  @!P5 LEA.HI R8, R13, R13, RZ, 0x1 ;  /* 0x0000000d0d08d211 */ /* 0x000fe400078f08ff */
[----:B------:R-:W-:-:S02]  /*8300*/  @!P0 LOP3.LUT R9, R18, 0xfffffffe, RZ, 0xc0, !PT ;  /* 0xfffffffe12098812 */ /* 0x000fc400078ec0ff */
[----:B------:R-:W-:Y:S02]  /*8310*/  @!P2 LOP3.LUT R13, R20, 0xfffffffe, RZ, 0xc0, !PT ;  /* 0xfffffffe140da812 */ /* 0x000fe400078ec0ff */
[----:B--2---:R-:W-:Y:S02]  /*8320*/  @!P3 LOP3.LUT R15, R21, 0xfffffffe, RZ, 0xc0, !PT ;  /* 0xfffffffe150fb812 */ /* 0x004fe400078ec0ff */
[----:B----4-:R-:W-:Y:S01]  /*8330*/  @!P4 LOP3.LUT R17, R12, 0xfffffffe, RZ, 0xc0, !PT ;  /* 0xfffffffe0c11c812 */ /* 0x010fe200078ec0ff */
[--C-:B------:R-:W-:Y:S01]  /*8340*/  @!P2 IMAD.WIDE R12, R13, 0x4, R2.reuse ;  /* 0x000000040d0ca825 */ /* 0x100fe200078e0202 */
[----:B------:R-:W-:Y:S02]  /*8350*/  @!P5 LOP3.LUT R19, R8, 0xfffffffe, RZ, 0xc0, !PT ;  /* 0xfffffffe0813d812 */ /* 0x000fe400078ec0ff */
[----:B------:R-:W-:Y:S01]  /*8360*/  @!P6 LOP3.LUT R21, R10, 0xfffffffe, RZ, 0xc0, !PT ;  /* 0xfffffffe0a15e812 */ /* 0x000fe200078ec0ff */
[----:B------:R-:W-:-:S04]  /*8370*/  @!P0 IMAD.WIDE R8, R9, 0x4, R2 ;  /* 0x0000000409088825 */ /* 0x000fc800078e0202 */
        /* <DEDUP_REMOVED lines=12> */
.L_x_3039:
[----:B------:R-:W-:Y:S05]  /*8440*/  BSYNC B0 ;  /* 0x0000000000007941 */ /* 0x000fea0003800000 */
.L_x_3038:
[----:B------:R-:W-:Y:S01]  /*8450*/  VIADD R7, R7, 0x8 ;  /* 0x0000000807077836 */ /* 0x000fe20000000000 */
[----:B0-2---:R0:W2:Y:S04]  /*8460*/  SHFL.IDX PT, R3, R5, 0x1, 0x1c1f ;  /* 0x003c1f0005037f89 */ /* 0x0050a800000e0000 */
[----:B------:R-:W-:Y:S01]  /*8470*/  ISETP.GE.AND P0, PT, R7, R6, PT ;  /* 0x000000060700720c */ /* 0x000fe20003f06270 */
[----:B-1----:R0:W1:-:S12]  /*8480*/  SHFL.IDX PT, R2, R4, 0x1, 0x1c1f ;  /* 0x003c1f0004027f89 */ /* 0x00205800000e0000 */
[----:B0-----:R-:W-:Y:S05]  /*8490*/  @P0 BRA `(.L_x_3003) ;  /* 0x00000054006c0947 */ /* 0x001fea0003800000 */
[C---:B------:R-:W-:Y:S01]  /*84a0*/  IADD3 R5, R0.reuse, 0x8, RZ ;  /* 0x0000000800057810 */ /* 0x040fe20007ffe0ff */
[C---:B------:R-:W-:Y:S01]  /*84b0*/  VIADD R7, R0.reuse, 0x10 ;  /* 0x0000001000077836 */ /* 0x040fe20000000000 */
        /* <DEDUP_REMOVED lines=12> */
[C---:B------:R-:W-:Y:S01]  /*8580*/  IADD3 R19, R0.reuse, 0x58, RZ ;  /* 0x0000005800137810 */ /* 0x040fe20007ffe0ff */
[----:B------:R-:W-:-:S02]  /*8590*/  VIADD R16, R0, 0x48 ;  /* 0x0000004800107836 */ /* 0x000fc40000000000 */
[C---:B------:R-:W-:Y:S01]  /*85a0*/  @!P0 LEA.HI R4, R0.reuse, R0, RZ, 0x1 ;  /* 0x0000000000048211 */ /* 0x040fe200078f08ff */
[C---:B------:R-:W-:Y:S01]  /*85b0*/  VIADD R18, R0.reuse, 0x50 ;  /* 0x0000005000127836 */ /* 0x040fe20000000000 */
[----:B------:R-:W-:Y:S01]  /*85c0*/  @!P1 LEA.HI R6, R5, R5, RZ, 0x1 ;  /* 0x0000000505069211 */ /* 0x000fe200078f08ff */
[----:B------:R-:W-:Y:S01]  /*85d0*/  VIADD R20, R0, 0x80 ;  /* 0x0000008000147836 */ /* 0x000fe20000000000 */
[----:B------:R-:W-:Y:S02]  /*85e0*/  @!P2 LEA.HI R8, R7, R7, RZ, 0x1 ;  /* 0x000000070708a211 */ /* 0x000fe400078f08ff */
[----:B------:R-:W-:Y:S02]  /*85f0*/  @!P0 LOP3.LUT R5, R4, 0xfffffffe, RZ, 0xc0, !PT ;  /* 0xfffffffe04058812 */ /* 0x000fe400078ec0ff */
[----:B------:R-:W-:Y:S02]  /*8600*/  @!P1 LOP3.LUT R7, R6, 0xfffffffe, RZ, 0xc0, !PT ;  /* 0xfffffffe06079812 */ /* 0x000fe400078ec0ff */
[----:B------:R-:W-:Y:S01]  /*8610*/  @!P2 LOP3.LUT R9, R8, 0xfffffffe, RZ, 0xc0, !PT ;  /* 0xfffffffe0809a812 */ /* 0x000fe200078ec0ff */
[----:B-12---:R-:W-:Y:S01]  /*8620*/  @!P0 IMAD.WIDE R4, R5, 0x4, R2 ;  /* 0x0000000405048825 */ /* 0x006fe200078e0202 */
[----:B------:R-:W-:-:S02]  /*8630*/  ISETP.GE.AND P3, PT, R15, UR4, PT ;  /* 0x000000040f007c0c */ /* 0x000fc4000bf66270 */
[----:B------:R-:W-:Y:S01]  /*8640*/  ISETP.GE.AND P4, PT, R16, UR4, PT ;  /* 0x0000000410007c0c */ /* 0x000fe2000bf86270 */
[--C-:B------:R-:W-:Y:S01]  /*8650*/  @!P1 IMAD.WIDE R6, R7, 0x4, R2.reuse ;  /* 0x0000000407069825 */ /* 0x100fe200078e0202 */
[----:B------:R0:W-:Y:S01]  /*8660*/  @!P0 ST.E.64 desc[UR42][R4.64], R26 ;  /* 0x0000001a04008985 */ /* 0x0001e2000c101b2a */
[----:B------:R-:W-:Y:S02]  /*8670*/  ISETP.GE.AND P0, PT, R12, UR4, PT ;  /* 0x000000040c007c0c */ /* 0x000fe4000bf06270 */
[----:B------:R-:W-:Y:S01]  /*8680*/  @!P2 IMAD.WIDE R8, R9, 0x4, R2 ;  /* 0x000000040908a825 */ /* 0x000fe200078e0202 */
[----:B------:R1:W-:Y:S01]  /*8690*/  @!P1 ST.E.64 desc[UR42][R6.64], R30 ;  /* 0x0000001e06009985 */ /* 0x0003e2000c101b2a */
[----:B------:R-:W-:Y:S02]  /*86a0*/  ISETP.GE.AND P1, PT, R13, UR4, PT ;  /* 0x000000040d007c0c */ /* 0x000fe4000bf26270 */
[----:B------:R-:W-:Y:S01]  /*86b0*/  @!P5 LEA.HI R10, R10, R10, RZ, 0x1 ;  /* 0x0000000a0a0ad211 */ /* 0x000fe200078f08ff */
[----:B------:R2:W-:Y:S01]  /*86c0*/  @!P2 ST.E.64 desc[UR42][R8.64], R34 ;  /* 0x000000220800a985 */ /* 0x0005e2000c101b2a */
[----:B------:R-:W-:-:S02]  /*86d0*/  ISETP.GE.AND P2, PT, R14, UR4, PT ;  /* 0x000000040e007c0c */ /* 0x000fc4000bf46270 */
[----:B------:R-:W-:Y:S02]  /*86e0*/  @!P6 LEA.HI R11, R11, R11, RZ, 0x1 ;  /* 0x0000000b0b0be211 */ /* 0x000fe400078f08ff */
[----:B------:R-:W-:Y:S02]  /*86f0*/  @!P3 LEA.HI R15, R15, R15, RZ, 0x1 ;  /* 0x0000000f0f0fb211 */ /* 0x000fe400078f08ff */
[----:B0-----:R-:W-:Y:S02]  /*8700*/  @!P5 LOP3.LUT R5, R10, 0xfffffffe, RZ, 0xc0, !PT ;  /* 0xfffffffe0a05d812 */ /* 0x001fe400078ec0ff */
[----:B------:R-:W-:Y:S02]  /*8710*/  @!P0 LEA.HI R12, R12, R12, RZ, 0x1 ;  /* 0x0000000c0c0c8211 */ /* 0x000fe400078f08ff */
[----:B-1----:R-:W-:Y:S01]  /*8720*/  @!P6 LOP3.LUT R7, R11, 0xfffffffe, RZ, 0xc0, !PT ;  /* 0xfffffffe0b07e812 */ /* 0x002fe200078ec0ff */
[----:B------:R-:W-:Y:S01]  /*8730*/  @!P5 IMAD.WIDE R4, R5, 0x4, R2 ;  /* 0x000000040504d825 */ /* 0x000fe200078e0202 */
[----:B------:R-:W-:-:S02]  /*8740*/  @!P1 LEA.HI R13, R13, R13, RZ, 0x1 ;  /* 0x0000000d0d0d9211 */ /* 0x000fc400078f08ff */
[----:B------:R-:W-:Y:S01]  /*8750*/  @!P2 LEA.HI R14, R14, R14, RZ, 0x1 ;  /* 0x0000000e0e0ea211 */ /* 0x000fe200078f08ff */
[----:B------:R-:W-:Y:S01]  /*8760*/  @!P6 IMAD.WIDE R6, R7, 0x4, R2 ;  /* 0x000000040706e825 */ /* 0x000fe200078e0202 */
[----:B------:R-:W-:Y:S01]  /*8770*/  @!P4 LEA.HI R16, R16, R16, RZ, 0x1 ;  /* 0x000000101010c211 */ /* 0x000fe200078f08ff */
[----:B------:R0:W-:Y:S01]  /*8780*/  @!P5 ST.E.64 desc[UR42][R4.64], R38 ;  /* 0x000000260400d985 */ /* 0x0001e2000c101b2a */
[----:B--2---:R-:W-:Y:S02]  /*8790*/  @!P0 LOP3.LUT R9, R12, 0xfffffffe, RZ, 0xc0, !PT ;  /* 0xfffffffe0c098812 */ /* 0x004fe400078ec0ff */
[----:B------:R-:W-:Y:S01]  /*87a0*/  @!P1 LOP3.LUT R13, R13, 0xfffffffe, RZ, 0xc0, !PT ;  /* 0xfffffffe0d0d9812 */ /* 0x000fe200078ec0ff */
[----:B------:R1:W-:Y:S01]  /*87b0*/  @!P6 ST.E.64 desc[UR42][R6.64], R42 ;  /* 0x0000002a0600e985 */ /* 0x0003e2000c101b2a */
[----:B------:R-:W-:Y:S01]  /*87c0*/  @!P2 LOP3.LUT R11, R14, 0xfffffffe, RZ, 0xc0, !PT ;  /* 0xfffffffe0e0ba812 */ /* 0x000fe200078ec0ff */
[----:B------:R-:W-:Y:S01]  /*87d0*/  VIADD R14, R0, 0x60 ;  /* 0x00000060000e7836 */ /* 0x000fe20000000000 */
[----:B------:R-:W-:-:S02]  /*87e0*/  @!P3 LOP3.LUT R15, R15, 0xfffffffe, RZ, 0xc0, !PT ;  /* 0xfffffffe0f0fb812 */ /* 0x000fc400078ec0ff */
        /* <DEDUP_REMOVED lines=10> */
[----:B------:R-:W-:Y:S02]  /*8890*/  @!P5 LEA.HI R18, R18, R18, RZ, 0x1 ;  /* 0x000000121212d211 */ /* 0x000fe400078f08ff */
[----:B------:R-:W-:Y:S01]  /*88a0*/  @!P3 IMAD.WIDE R10, R15, 0x4, R2 ;  /* 0x000000040f0ab825 */ /* 0x000fe200078e0202 */
[----:B------:R2:W-:Y:S01]  /*88b0*/  @!P2 ST.E.64 desc[UR42][R8.64], R54 ;  /* 0x000000360800a985 */ /* 0x0005e2000c101b2a */
[----:B------:R-:W-:-:S02]  /*88c0*/  ISETP.GE.AND P2, PT, R16, UR4, PT ;  /* 0x0000000410007c0c */ /* 0x000fc4000bf46270 */
[----:B------:R-:W-:Y:S01]  /*88d0*/  @!P4 IMAD.WIDE R12, R17, 0x4, R2 ;  /* 0x00000004110cc825 */ /* 0x000fe200078e0202 */
[----:B------:R4:W-:Y:S01]  /*88e0*/  @!P3 ST.E.64 desc[UR42][R10.64], R58 ;  /* 0x0000003a0a00b985 */ /* 0x0009e2000c101b2a */
[----:B------:R-:W-:Y:S02]  /*88f0*/  @!P6 LEA.HI R19, R19, R19, RZ, 0x1 ;  /* 0x000000131313e211 */ /* 0x000fe400078f08ff */
[C---:B------:R-:W-:Y:S01]  /*8900*/  VIADD R15, R0.reuse, 0x68 ;  /* 0x00000068000f7836 */ /* 0x040fe20000000000 */
[----:B------:R5:W-:Y:S01]  /*8910*/  @!P4 ST.E.64 desc[UR42][R12.64], R62 ;  /* 0x0000003e0c00c985 */ /* 0x000be2000c101b2a */
[----:B------:R-:W-:Y:S01]  /*8920*/  VIADD R17, R0, 0x78 ;  /* 0x0000007800117836 */ /* 0x000fe20000000000 */
[----:B------:R-:W-:Y:S02]  /*8930*/  ISETP.GE.AND P4, PT, R14, UR4, PT ;  /* 0x000000040e007c0c */ /* 0x000fe4000bf86270 */
[----:B------:R-:W-:Y:S02]  /*8940*/  ISETP.GE.AND P3, PT, R15, UR4, PT ;  /* 0x000000040f007c0c */ /* 0x000fe4000bf66270 */
[----:B------:R-:W-:-:S02]  /*8950*/  ISETP.GE.AND P1, PT, R17, UR4, PT ;  /* 0x0000000411007c0c */ /* 0x000fc4000bf26270 */
[----:B0-----:R-:W-:Y:S01]  /*8960*/  @!P5 LOP3.LUT R5, R18, 0xfffffffe, RZ, 0xc0, !PT ;  /* 0xfffffffe1205d812 */ /* 0x001fe200078ec0ff */
[C---:B------:R-:W-:Y:S01]  /*8970*/  VIADD R18, R0.reuse, 0x88 ;  /* 0x0000008800127836 */ /* 0x040fe20000000000 */
        /* <DEDUP_REMOVED lines=14> */
[----:B----4-:R-:W-:Y:S02]  /*8a60*/  @!P2 LOP3.LUT R11, R16, 0xfffffffe, RZ, 0xc0, !PT ;  /* 0xfffffffe100ba812 */ /* 0x010fe400078ec0ff */
[----:B------:R-:W-:Y:S02]  /*8a70*/  @!P1 LOP3.LUT R17, R17, 0xfffffffe, RZ, 0xc0, !PT ;  /* 0xfffffffe11119812 */ /* 0x000fe400078ec0ff */
[----:B-----5:R-:W-:Y:S01]  /*8a80*/  @!P0 LOP3.LUT R13, R20, 0xfffffffe, RZ, 0xc0, !PT ;  /* 0xfffffffe140d8812 */ /* 0x020fe200078ec0ff */
[----:B------:R-:W-:Y:S01]  /*8a90*/  VIADD R20, R0, 0xb8 ;  /* 0x000000b800147836 */ /* 0x000fe20000000000 */
[----:B------:R-:W-:Y:S01]  /*8aa0*/  ISETP.GE.AND P6, PT, R18, UR4, PT ;  /* 0x0000000412007c0c */ /* 0x000fe2000bfc6270 */
[----:B0-----:R-:W-:Y:S01]  /*8ab0*/  @!P4 IMAD.WIDE R4, R9, 0x4, R2 ;  /* 0x000000040904c825 */ /* 0x001fe200078e0202 */
[----:B------:R-:W-:-:S02]  /*8ac0*/  ISETP.GE.AND P5, PT, R19, UR4, PT ;  /* 0x0000000413007c0c */ /* 0x000fc4000bfa6270 */
[----:B------:R-:W-:Y:S01]  /*8ad0*/  IADD3 R16, R0, 0xa8, RZ ;  /* 0x000000a800107810 */ /* 0x000fe20007ffe0ff */
[--C-:B-1----:R-:W-:Y:S01]  /*8ae0*/  @!P3 IMAD.WIDE R6, R15, 0x4, R2.reuse ;  /* 0x000000040f06b825 */ /* 0x102fe200078e0202 */
[----:B------:R0:W-:Y:S03]  /*8af0*/  @!P4 ST.E.64 desc[UR42][R4.64], R74 ;  /* 0x0000004a0400c985 */ /* 0x0001e6000c101b2a */
        /* <DEDUP_REMOVED lines=12> */
[----:B------:R-:W-:Y:S02]  /*8bc0*/  ISETP.GE.AND P0, PT, R14, UR4, PT ;  /* 0x000000040e007c0c */ /* 0x000fe4000bf06270 */
[----:B------:R-:W-:Y:S02]  /*8bd0*/  ISETP.GE.AND P4, PT, R15, UR4, PT ;  /* 0x000000040f007c0c */ /* 0x000fe4000bf86270 */
[----:B------:R-:W-:-:S02]  /*8be0*/  ISETP.GE.AND P2, PT, R17, UR4, PT ;  /* 0x0000000411007c0c */ /* 0x000fc4000bf46270 */
[----:B------:R-:W-:Y:S02]  /*8bf0*/  @!P5 LEA.HI R19, R19, R19, RZ, 0x1 ;  /* 0x000000131313d211 */ /* 0x000fe400078f08ff */
        /* <DEDUP_REMOVED lines=55> */
[----:B----4-:R-:W-:Y:S02]  /*8f70*/  @!P2 LOP3.LUT R11, R16, 0xfffffffe, RZ, 0xc0, !PT ;  /* 0xfffffffe100ba812 */ /* 0x010fe400078ec0ff */
[----:B------:R-:W-:Y:S02]  /*8f80*/  @!P3 LOP3.LUT R17, R17, 0xfffffffe, RZ, 0xc0, !PT ;  /* 0xfffffffe1111b812 */ /* 0x000fe400078ec0ff */
[----:B-----5:R-:W-:Y:S02]  /*8f90*/  @!P4 LOP3.LUT R13, R20, 0xfffffffe, RZ, 0xc0, !PT ;  /* 0xfffffffe140dc812 */ /* 0x020fe400078ec0ff */
[----:B------:R-:W-:Y:S01]  /*8fa0*/  IADD3 R0, R0, 0xf8, RZ ;  /* 0x000000f800007810 */ /* 0x000fe20007ffe0ff */
        /* <DEDUP_REMOVED lines=17> */
.L_x_3036:
[----:B------:R-:W2:Y:S02]  /*90c0*/  S2R R0, SR_TID.X ;  /* 0x0000000000007919 */ /* 0x000ea40000002100 */
[----:B--2---:R-:W-:-:S05]  /*90d0*/  VIADD R3, R0, 0xffffff80 ;  /* 0xffffff8000037836 */ /* 0x004fca0000000000 */
[----:B------:R-:W-:-:S13]  /*90e0*/  ISETP.GT.AND P0, PT, R3, 0x3f, PT ;  /* 0x0000003f0300780c */ /* 0x000fda0003f04270 */
[----:B------:R-:W-:Y:S05]  /*90f0*/  @P0 BRA `(.L_x_3003) ;  /* 0x0000004800540947 */ /* 0x000fea0003800000 */
[----:B------:R-:W2:Y:S01]  /*9100*/  S2R R3, SR_CTAID.X ;  /* 0x0000000000037919 */ /* 0x000ea20000002500 */
[----:B------:R-:W4:Y:S01]  /*9110*/  LDC R8, c[0x0][0xbe8] ;  /* 0x0002fa00ff087b82 */ /* 0x000f220000000800 */
[----:B------:R-:W-:Y:S01]  /*9120*/  ULDC UR4, c[0x0][0xa88] ;  /* 0x0002a20000047ab9 */ /* 0x000fe20000000800 */
[----:B--2---:R-:W-:Y:S02]  /*9130*/  IMAD R0, R3, 0x40, R0 ;  /* 0x0000004003007824 */ /* 0x004fe400078e0200 */
[----:B----4-:R-:W-:Y:S02]  /*9140*/  IMAD R3, R8, UR4, RZ ;  /* 0x0000000408037c24 */ /* 0x010fe4000f8e02ff */
[----:B------:R-:W-:-:S05]  /*9150*/  VIADD R0, R0, 0xffffff80 ;  /* 0xffffff8000007836 */ /* 0x000fca0000000000 */
[----:B------:R-:W-:-:S13]  /*9160*/  ISETP.GE.AND P0, PT, R0, R3, PT ;  /* 0x000000030000720c */ /* 0x000fda0003f06270 */
[----:B------:R-:W-:Y:S05]  /*9170*/  @P0 BRA `(.L_x_3003) ;  /* 0x0000004800340947 */ /* 0x000fea0003800000 */
[----:B------:R-:W-:Y:S01]  /*9180*/  ISETP.NE.AND P0, PT, R8, 0x1, PT ;  /* 0x000000010800780c */ /* 0x000fe20003f05270 */
[----:B------:R-:W2:Y:S01]  /*9190*/  S2UR UR4, SR_CTAID.Z ;  /* 0x00000000000479c3 */ /* 0x000ea20000002700 */
[--C-:B------:R-:W-:Y:S01]  /*91a0*/  SHF.R.S32.HI R3, RZ, 0x1f, R2.reuse ;  /* 0x0000001fff037819 */ /* 0x100fe20000011402 */
[----:B------:R-:W-:Y:S01]  /*91b0*/  ULDC.64 UR6, c[0x0][0xbd0] ;  /* 0x0002f40000067ab9 */ /* 0x000fe20000000a00 */
[----:B------:R-:W-:Y:S02]  /*91c0*/  IMAD.MOV R7, RZ, RZ, -R2 ;  /* 0x000000ffff077224 */ /* 0x000fe400078e0a02 */
[----:B01----:R-:W-:-:S03]  /*91d0*/  IMAD.WIDE.U32 R4, R2, UR6, RZ ;  /* 0x0000000602047c25 */ /* 0x003fc6000f8e00ff */
[----:B------:R-:W0:Y:S01]  /*91e0*/  LDC.64 R12, c[0x0][0xbd8] ;  /* 0x0002f600ff0c7b82 */ /* 0x000e220000000a00 */
[----:B------:R-:W-:-:S04]  /*91f0*/  IMAD R3, R3, UR6, RZ ;  /* 0x0000000603037c24 */ /* 0x000fc8000f8e02ff */
[----:B------:R-:W-:Y:S02]  /*9200*/  IMAD R3, R2, UR7, R3 ;  /* 0x0000000702037c24 */ /* 0x000fe4000f8e0203 */
[----:B------:R-:W-:Y:S01]  /*9210*/  IMAD.MOV.U32 R2, RZ, RZ, R4 ;  /* 0x000000ffff027224 */ /* 0x000fe200078e0004 */
[----:B------:R-:W1:Y:S01]  /*9220*/  @P0 LDC R9, c[0x0][0xbec] ;  /* 0x0002fb00ff090b82 */ /* 0x000e620000000800 */
[----:B------:R-:W-:Y:S02]  /*9230*/  IMAD.IADD R3, R5, 0x1, R3 ;  /* 0x0000000105037824 */ /* 0x000fe400078e0203 */
[----:B------:R-:W-:-:S05]  /*9240*/  IMAD.MOV.U32 R5, RZ, RZ, R0 ;  /* 0x000000ffff057224 */ /* 0x000fca00078e0000 */
[----:B------:R-:W4:Y:S01]  /*9250*/  S2UR UR8, SR_CTAID.Y ;  /* 0x00000000000879c3 */ /* 0x000f220000002600 */
[----:B--2---:R-:W-:-:S07]  /*9260*/  USHF.R.S32.HI UR5, URZ, 0x1f, UR4 ;  /* 0x0000001f3f057899 */ /* 0x004fce0008011404 */
[----:B------:R-:W4:Y:S01]  /*9270*/  LDC R10, c[0x0][0xc50] ;  /* 0x00031400ff0a7b82 */ /* 0x000f220000000800 */
[C---:B0-----:R-:W-:Y:S02]  /*9280*/  IMAD R14, R12.reuse, UR5, RZ ;  /* 0x000000050c0e7c24 */ /* 0x041fe4000f8e02ff */
[----:B------:R-:W-:-:S04]  /*9290*/  IMAD.WIDE.U32 R2, R12, UR4, R2 ;  /* 0x000000040c027c25 */ /* 0x000fc8000f8e0002 */
[----:B------:R-:W-:Y:S01]  /*92a0*/  IMAD R13, R13, UR4, R14 ;  /* 0x000000040d0d7c24 */ /* 0x000fe2000f8e020e */
[----:B------:R-:W0:Y:S01]  /*92b0*/  @P0 LDC R11, c[0x0][0xbf0] ;  /* 0x0002fc00ff0b0b82 */ /* 0x000e220000000800 */
[----:B-1----:R-:W-:Y:S01]  /*92c0*/  @P0 IMAD.HI.U32 R6, R0, R9, RZ ;  /* 0x0000000900060227 */ /* 0x002fe200078e00ff */
[----:B------:R-:W-:-:S03]  /*92d0*/  ULDC.64 UR4, c[0x0][0xbe0] ;  /* 0x0002f80000047ab9 */ /* 0x000fc60000000a00 */
[----:B------:R-:W-:Y:S02]  /*92e0*/  IMAD.IADD R3, R13, 0x1, R3 ;  /* 0x000000010d037824 */ /* 0x000fe400078e0203 */
[----:B----4-:R-:W-:-:S04]  /*92f0*/  IMAD R9, R10, R7, UR8 ;  /* 0x000000080a097e24 */ /* 0x010fc8000f8e0207 */
[----:B------:R-:W-:Y:S01]  /*9300*/  IMAD.WIDE.U32 R2, R9, UR4, R2 ;  /* 0x0000000409027c25 */ /* 0x000fe2000f8e0002 */
[----:B------:R-:W-:Y:S02]  /*9310*/  SHF.R.S32.HI R4, RZ, 0x1f, R9 ;  /* 0x0000001fff047819 */ /* 0x000fe40000011409 */
[----:B0-----:R-:W-:-:S03]  /*9320*/  @P0 SHF.R.U32.HI R5, RZ, R11, R6 ;  /* 0x0000000bff050219 */ /* 0x001fc60000011606 */
[----:B------:R-:W-:Y:S01]  /*9330*/  IMAD R4, R4, UR4, RZ ;  /* 0x0000000404047c24 */ /* 0x000fe2000f8e02ff */
[----:B------:R-:W-:Y:S01]  /*9340*/  IADD3 R2, P0, R5, R2, RZ ;  /* 0x0000000205027210 */ /* 0x000fe20007f1e0ff */
[--C-:B------:R-:W-:Y:S02]  /*9350*/  IMAD.MOV R7, RZ, RZ, -R5.reuse ;  /* 0x000000ffff077224 */ /* 0x100fe400078e0a05 */
[----:B------:R-:W-:Y:S01]  /*9360*/  IMAD R4, R9, UR5, R4 ;  /* 0x0000000509047c24 */ /* 0x000fe2000f8e0204 */
[----:B------:R-:W-:Y:S01]  /*9370*/  SHF.R.S32.HI R9, RZ, 0x1f, R5 ;  /* 0x0000001fff097819 */ /* 0x000fe20000011405 */
[----:B------:R-:W-:Y:S01]  /*9380*/  IMAD R7, R8, R7, R0 ;  /* 0x0000000708077224 */ /* 0x000fe200078e0200 */
[----:B------:R-:W-:Y:S02]  /*9390*/  ULDC.64 UR4, c[0x0][0xbc8] ;  /* 0x0002f20000047ab9 */ /* 0x000fe40000000a00 */
[----:B------:R-:W-:Y:S02]  /*93a0*/  IADD3.X R3, R9, R3, R4, P0, !PT ;  /* 0x0000000309037210 */ /* 0x000fe400007fe404 */
[----:B------:R-:W-:Y:S01]  /*93b0*/  SHF.R.S32.HI R0, RZ, 0x1f, R7 ;  /* 0x0000001fff007819 */ /* 0x000fe20000011407 */
[----:B------:R-:W-:-:S04]  /*93c0*/  IMAD.WIDE.U32 R2, R7, UR4, R2 ;  /* 0x0000000407027c25 */ /* 0x000fc8000f8e0002 */
[----:B------:R-:W-:-:S04]  /*93d0*/  IMAD R0, R0, UR4, RZ ;  /* 0x0000000400007c24 */ /* 0x000fc8000f8e02ff */
[----:B------:R-:W-:Y:S01]  /*93e0*/  IMAD R5, R7, UR5, R0 ;  /* 0x0000000507057c24 */ /* 0x000fe2000f8e0200 */
[----:B------:R-:W-:Y:S02]  /*93f0*/  ULDC.64 UR4, c[0x0][0xba8] ;  /* 0x0002ea0000047ab9 */ /* 0x000fe40000000a00 */
[----:B------:R-:W-:Y:S02]  /*9400*/  LEA R4, P0, R2, UR4, 0x2 ;  /* 0x0000000402047c11 */ /* 0x000fe4000f8010ff */
[----:B------:R-:W-:-:S04]  /*9410*/  IADD3 R3, R3, R5, RZ ;  /* 0x0000000503037210 */ /* 0x000fc80007ffe0ff */
[----:B------:R-:W-:Y:S01]  /*9420*/  LEA.HI.X R5, R2, UR5, R3, 0x2, P0 ;  /* 0x0000000502057c11 */ /* 0x000fe200080f1403 */
[----:B------:R-:W-:-:S05]  /*9430*/  IMAD.MOV.U32 R3, RZ, RZ, -0x800000 ;  /* 0xff800000ff037424 */ /* 0x000fca00078e00ff */
[----:B------:R0:W-:Y:S01]  /*9440*/  STG.E desc[UR42][R4.64], R3 ;  /* 0x0000000304007986 */ /* 0x0001e2000c10192a */
[----:B------:R-:W-:Y:S05]  /*9450*/  BRA `(.L_x_3003) ;  /* 0x00000044007c7947 */ /* 0x000fea0003800000 */
.L_x_3001:
[----:B------:R-:W-:-:S08]  /*9460*/  NOP ;  /* 0x0000000000007918 */ /* 0x000fd00000000000 */
[----:B-1----:R-:W0:-:S00]  /*9470*/  USETMAXREG.DEALLOC.CTAPOOL 0x18 ;  /* 0x00000018000079c8 */ /* 0x002e0000080e0500 */
        /* <DEDUP_REMOVED lines=16> */
.L_x_3040:
[----:B------:R-:W-:Y:S01]  /*9580*/  ULDC UR7, c[0x0][0xc50] ;  /* 0x0003140000077ab9 */ /* 0x000fe20000000800 */
[----:B------:R-:W-:Y:S01]  /*9590*/  UMOV UR36, UR6 ;  /* 0x0000000600247c82 */ /* 0x000fe20008000000 */
[----:B------:R-:W-:-:S11]  /*95a0*/  UISETP.NE.AND UP0, UPT, UR7, 0x1, UPT ;  /* 0x000000010700788c */ /* 0x000fd6000bf05270 */
[----:B------:R-:W-:Y:S01]  /*95b0*/  @UP0 ULDC UR4, c[0x0][0xc54] ;  /* 0x0003150000040ab9 */ /* 0x000fe20000000800 */
[----:B------:R-:W-:Y:S01]  /*95c0*/  @UP0 ULDC UR8, c[0x0][0xc58] ;  /* 0x0003160000080ab9 */ /* 0x000fe20000000800 */
[----:B------:R-:W-:-:S04]  /*95d0*/  UIMAD.WIDE.U32 UR4, UR6, UR4, URZ ;  /* 0x00000004060472a5 */ /* 0x000fc8000f8e003f */
[----:B------:R-:W-:-:S12]  /*95e0*/  @UP0 USHF.R.U32.HI UR36, URZ, UR8, UR5 ;  /* 0x000000083f240299 */ /* 0x000fd80008011605 */
.L_x_3041:
        /* <DEDUP_REMOVED lines=32> */
[----:B0-----:R-:W-:Y:S01]  /*97f0*/  VIADD R2, R5, 0xffffffe ;  /* 0x0ffffffe05027836 */ /* 0x001fe20000000000 */
[----:B------:R-:W-:-:S05]  /*9800*/  IADD3 R5, RZ, -R6, RZ ;  /* 0x80000006ff057210 */ /* 0x000fca0007ffe0ff */
[----:B------:R0:W1:Y:S02]  /*9810*/  F2I.FTZ.U32.TRUNC.NTZ R3, R2 ;  /* 0x0000000200037305 */ /* 0x000064000021f000 */
[----:B0-----:R-:W-:Y:S02]  /*9820*/  IMAD.MOV.U32 R2, RZ, RZ, RZ ;  /* 0x000000ffff027224 */ /* 0x001fe400078e00ff */
[----:B-1----:R-:W-:-:S04]  /*9830*/  IMAD.MOV R7, RZ, RZ, -R3 ;  /* 0x000000ffff077224 */ /* 0x002fc800078e0a03 */
[----:B------:R-:W-:-:S04]  /*9840*/  IMAD R7, R7, R4, RZ ;  /* 0x0000000407077224 */ /* 0x000fc800078e02ff */
[----:B------:R-:W-:-:S04]  /*9850*/  IMAD.HI.U32 R3, R3, R7, R2 ;  /* 0x0000000703037227 */ /* 0x000fc800078e0002 */
[----:B------:R-:W-:Y:S01]  /*9860*/  IMAD.U32 R7, RZ, RZ, UR5 ;  /* 0x00000005ff077e24 */ /* 0x000fe2000f8e00ff */
[----:B------:R-:W-:-:S04]  /*9870*/  ULOP3.LUT UR5, UR5, UR4, URZ, 0x3c, !UPT ;  /* 0x0000000405057292 */ /* 0x000fc8000f8e3c3f */
[----:B------:R-:W-:Y:S02]  /*9880*/  IABS R2, R7 ;  /* 0x0000000700027213 */ /* 0x000fe40000000000 */
        /* <DEDUP_REMOVED lines=12> */
.L_x_3043:
[----:B0-----:R-:W2:Y:S01]  /*9950*/  LDL R3, [R1+0xc] ;  /* 0x00000c0001037983 */ /* 0x001ea20000100800 */
[----:B------:R-:W-:Y:S02]  /*9960*/  IMAD.MOV.U32 R6, RZ, RZ, RZ ;  /* 0x000000ffff067224 */ /* 0x000fe400078e00ff */
[----:B------:R-:W-:Y:S02]  /*9970*/  IMAD.MOV.U32 R9, RZ, RZ, 0x1 ;  /* 0x00000001ff097424 */ /* 0x000fe400078e00ff */
[----:B--2---:R-:W-:-:S05]  /*9980*/  IMAD R2, R3, UR40, RZ ;  /* 0x0000002803027c24 */ /* 0x004fca000f8e02ff */
[----:B------:R-:W-:Y:S01]  /*9990*/  VIADDMNMX R18, R2, R3, UR39, PT ;  /* 0x0000002702127e46 */ /* 0x000fe2000b800103 */
[----:B------:R0:W-:Y:S03]  /*99a0*/  STL [R1+0x8], R2 ;  /* 0x0000080201007387 */ /* 0x0001e60000100800 */
[----:B------:R-:W-:Y:S01]  /*99b0*/  ISETP.GT.AND P0, PT, R18, R2, PT ;  /* 0x000000021200720c */ /* 0x000fe20003f04270 */
[----:B------:R0:W-:-:S12]  /*99c0*/  STL [R1+0x10], R18 ;  /* 0x0000101201007387 */ /* 0x0001d80000100800 */
[----:B0-----:R-:W-:Y:S05]  /*99d0*/  @!P0 BRA `(.L_x_3042) ;  /* 0x0000003c005c8947 */ /* 0x001fea0003800000 */
        /* <DEDUP_REMOVED lines=22> */
[----:B0-----:R-:W-:Y:S05]  /*9b40*/  CALL.ABS.NOINC R2 ;  /* 0x0000000002007343 */ /* 0x001fea0003c00000 */
.L_x_3044:
        /* <DEDUP_REMOVED lines=20> */
.L_x_3046:
[----:B------:R0:W1:Y:S01]  /*9c90*/  LDC.64 R2, c[0x4][R16] ;  /* 0x0100000010027b82 */ /* 0x0000620000000a00 */
[----:B------:R-:W-:Y:S01]  /*9ca0*/  ULDC.64 UR6, c[0x4][0x118] ;  /* 0x0100460000067ab9 */ /* 0x000fe20000000a00 */
[----:B------:R-:W-:Y:S01]  /*9cb0*/  ULDC.64 UR8, c[0x4][0x120] ;  /* 0x0100480000087ab9 */ /* 0x000fe20000000a00 */
[----:B------:R-:W-:Y:S01]  /*9cc0*/  ULDC.64 UR4, c[0x4][0x50] ;  /* 0x0100140000047ab9 */ /* 0x000fe20000000a00 */
        /* <DEDUP_REMOVED lines=11> */
.L_x_3045:
        /* <DEDUP_REMOVED lines=8> */
[----:B0-----:R-:W0:Y:S02]  /*9e00*/  LDC.64 R2, c[0x0][0x418] ;  /* 0x00010600ff027b82 */ /* 0x001e240000000a00 */
[----:B0-----:R-:W-:-:S04]  /*9e10*/  ISETP.NE.U32.AND P0, PT, R2, RZ, PT ;  /* 0x000000ff0200720c */ /* 0x001fc80003f05070 */
[----:B------:R-:W-:-:S04]  /*9e20*/  ISETP.NE.AND.EX P1, PT, R3, RZ, PT, P0 ;  /* 0x000000ff0300720c */ /* 0x000fc80003f25300 */
[----:B------:R-:W-:-:S05]  /*9e30*/  P2R R4, PR, RZ, 0x2 ;  /* 0x00000002ff047803 */ /* 0x000fca0000000000 */
[----:B------:R0:W-:Y:S01]  /*9e40*/  STL [R1], R4 ;  /* 0x0000000401007387 */ /* 0x0001e20000100800 */
[----:B--2---:R-:W-:Y:S02]  /*9e50*/  SHF.R.S32.HI R18, RZ, 0x1f, R17 ;  /* 0x0000001fff127819 */ /* 0x004fe40000011411 */
[----:B------:R-:W-:Y:S01]  /*9e60*/  SEL R16, R17, RZ, !P1 ;  /* 0x000000ff11107207 */ /* 0x000fe20004800000 */
[----:B0-----:R-:W-:Y:S06]  /*9e70*/  BRA.DIV UR4, `(.L_x_3047) ;  /* 0x0000003e049c7947 */ /* 0x001fec000b800000 */
[----:B------:R0:W1:Y:S02]  /*9e80*/  SHFL.IDX PT, R14, R19, RZ, 0x1f ;  /* 0x00001fff130e7589 */ /* 0x00006400000e0000 */
.L_x_3143:
[----:B------:R2:W-:Y:S01]  /*9e90*/  STL [R1+0x4], R0 ;  /* 0x0000040001007387 */ /* 0x0005e20000100800 */
[----:B-1----:R-:W-:Y:S02]  /*9ea0*/  ISETP.NE.AND P0, PT, R14, RZ, PT ;  /* 0x000000ff0e00720c */ /* 0x002fe40003f05270 */
[----:B------:R-:W-:-:S04]  /*9eb0*/  PLOP3.LUT P2, PT, PT, PT, PT, 0x8, 0x0 ;  /* 0x000000000000781c */ /* 0x000fc80003f4e170 */
[----:B0-----:R-:W-:-:S07]  /*9ec0*/  P2R R19, PR, RZ, 0x4 ;  /* 0x00000004ff137803 */ /* 0x001fce0000000000 */
[----:B--2---:R-:W-:Y:S05]  /*9ed0*/  @P0 BRA `(.L_x_3048) ;  /* 0x0000000000e00947 */ /* 0x004fea0003800000 */
[----:B------:R-:W-:-:S03]  /*9ee0*/  UMOV UR4, 0xffffffff ;  /* 0xffffffff00047882 */ /* 0x000fc60000000000 */
[----:B------:R-:W-:Y:S05]  /*9ef0*/  BRA.DIV UR4, `(.L_x_3049) ;  /* 0x0000003e049c7947 */ /* 0x000fea000b800000 */
[----:B------:R-:W-:-:S13]  /*9f00*/  ELECT P6, URZ, PT ;  /* 0x00000000003f782f */ /* 0x000fda00038c0000 */
.L_x_3146:
[----:B------:R-:W-:Y:S05]  /*9f10*/  @!P6 BRA `(.L_x_3048) ;  /* 0x0000000000d0e947 */ /* 0x000fea0003800000 */
[----:B------:R-:W-:Y:S01]  /*9f20*/  IMAD.MOV.U32 R16, RZ, RZ, R17 ;  /* 0x000000ffff107224 */ /* 0x000fe200078e0011 */
[----:B------:R-:W-:Y:S06]  /*9f30*/  @!P1 BRA `(.L_x_3050) ;  /* 0x00000000004c9947 */ /* 0x000fec0003800000 */
[----:B------:R-:W0:Y:S01]  /*9f40*/  LDC R6, c[0x0][0x43c] ;  /* 0x00010f00ff067b82 */ /* 0x000e220000000800 */
[----:B------:R-:W-:Y:S01]  /*9f50*/  IMAD.MOV.U32 R7, RZ, RZ, R0 ;  /* 0x000000ffff077224 */ /* 0x000fe200078e0000 */
[----:B------:R-:W-:Y:S01]  /*9f60*/  ULDC.64 UR4, c[0x0][0x428] ;  /* 0x00010a0000047ab9 */ /* 0x000fe20000000a00 */
[----:B0-----:R-:W-:-:S13]  /*9f70*/  ISETP.NE.AND P0, PT, R6, 0x1, PT ;  /* 0x000000010600780c */ /* 0x001fda0003f05270 */
[----:B------:R-:W0:Y:S02]  /*9f80*/  @P0 LDC.64 R4, c[0x0][0x440] ;  /* 0x00011000ff040b82 */ /* 0x000e240000000a00 */
[----:B0-----:R-:W-:-:S04]  /*9f90*/  @P0 IMAD.HI.U32 R0, R7, R4, RZ ;  /* 0x0000000407000227 */ /* 0x001fc800078e00ff */
[----:B------:R-:W-:Y:S01]  /*9fa0*/  IMAD.MOV.U32 R4, RZ, RZ, R7 ;  /* 0x000000ffff047224 */ /* 0x000fe200078e0007 */
[----:B------:R-:W-:Y:S01]  /*9fb0*/  @P0 SHF.R.U32.HI R4, RZ, R5, R0 ;  /* 0x00000005ff040219 */ /* 0x000fe20000011600 */
[----:B------:R-:W-:-:S04]  /*9fc0*/  IMAD R0, R18, UR4, RZ ;  /* 0x0000000412007c24 */ /* 0x000fc8000f8e02ff */
[----:B------:R-:W-:-:S04]  /*9fd0*/  IMAD.MOV R5, RZ, RZ, -R4 ;  /* 0x000000ffff057224 */ /* 0x000fc800078e0a04 */
[----:B------:R-:W-:Y:S01]  /*9fe0*/  IMAD R7, R6, R5, R7 ;  /* 0x0000000506077224 */ /* 0x000fe200078e0207 */
[----:B------:R-:W-:-:S04]  /*9ff0*/  SHF.R.S32.HI R5, RZ, 0x1f, R4 ;  /* 0x0000001fff057819 */ /* 0x000fc80000011404 */
[----:B------:R0:W-:Y:S01]  /*a000*/  STL [R1+0x4], R7 ;  /* 0x0000040701007387 */ /* 0x0001e20000100800 */
[----:B------:R-:W-:-:S03]  /*a010*/  IMAD.WIDE.U32 R4, R17, UR4, R4 ;  /* 0x0000000411047c25 */ /* 0x000fc6000f8e0004 */
[----:B------:R-:W-:Y:S01]  /*a020*/  LEA R2, P0, R4, R2, 0x2 ;  /* 0x0000000204027211 */ /* 0x000fe200078010ff */
[----:B0-----:R-:W-:-:S05]  /*a030*/  IMAD R7, R17, UR5, R0 ;  /* 0x0000000511077c24 */ /* 0x001fca000f8e0200 */
[----:B------:R-:W-:-:S04]  /*a040*/  IADD3 R0, R5, R7, RZ ;  /* 0x0000000705007210 */ /* 0x000fc80007ffe0ff */
[----:B------:R-:W-:-:S05]  /*a050*/  LEA.HI.X R3, R4, R3, R0, 0x2, P0 ;  /* 0x0000000304037211 */ /* 0x000fca00000f1400 */
[----:B------:R0:W5:Y:S02]  /*a060*/  LDG.E R16, desc[UR42][R2.64] ;  /* 0x0000002a02107981 */ /* 0x000164000c1e1900 */
.L_x_3050:
[----:B------:R-:W-:Y:S01]  /*a070*/  IMAD.MOV.U32 R0, RZ, RZ, 0x1 ;  /* 0x00000001ff007424 */ /* 0x000fe200078e00ff */
[----:B------:R-:W0:Y:S04]  /*a080*/  S2R R8, SR_TID.X ;  /* 0x0000000000087919 */ /* 0x000e280000002100 */
[----:B------:R-:W-:-:S04]  /*a090*/  SHF.L.U32 R0, R0, 0x1f, RZ ;  /* 0x0000001f00007819 */ /* 0x000fc800000006ff */
[----:B------:R-:W1:Y:S01]  /*a0a0*/  SYNCS.PHASECHK.TRANS64.TRYWAIT P0, [UR38+0x28c40], R0 ;  /* 0x028c4000ff0075a7 */ /* 0x000e620008000166 */
[----:B0-----:R-:W-:-:S04]  /*a0b0*/  LOP3.LUT R2, R8, 0x7f, RZ, 0xc0, !PT ;  /* 0x0000007f08027812 */ /* 0x001fc800078ec0ff */
[----:B------:R-:W-:Y:S01]  /*a0c0*/  ISETP.NE.AND P1, PT, R2, RZ, PT ;  /* 0x000000ff0200720c */ /* 0x000fe20003f25270 */
[----:B-1----:R-:W-:-:S12]  /*a0d0*/  @!P0 BRA `(.L_x_3051) ;  /* 0x0000003c00448947 */ /* 0x002fd80003800000 */
.L_x_3147:
[----:B------:R-:W-:Y:S05]  /*a0e0*/  @P1 BRA `(.L_x_3052) ;  /* 0x0000000000181947 */ /* 0x000fea0003800000 */
[----:B------:R-:W1:Y:S01]  /*a0f0*/  S2R R2, SR_TID.X ;  /* 0x0000000000027919 */ /* 0x000e620000002100 */
[----:B0-----:R-:W-:-:S04]  /*a100*/  IMAD.MOV.U32 R0, RZ, RZ, 0x2000 ;  /* 0x00002000ff007424 */ /* 0x001fc800078e00ff */
[----:B------:R2:W-:Y:S01]  /*a110*/  SYNCS.ARRIVE.TRANS64 RZ, [UR38+0x28c30], R0 ;  /* 0x028c3000ffff79a7 */ /* 0x0005e20008000026 */
[----:B-1----:R-:W-:-:S13]  /*a120*/  LOP3.LUT P0, RZ, R2, 0x1f, RZ, 0xc0, !PT ;  /* 0x0000001f02ff7812 */ /* 0x002fda000780c0ff */
[----:B--2---:R-:W-:Y:S05]  /*a130*/  @!P0 BRA `(.L_x_3052) ;  /* 0x0000000000048947 */ /* 0x004fea0003800000 */
[----:B------:R-:W-:Y:S01]  /*a140*/  BPT.TRAP 0x1 ;  /* 0x000000040000795c */ /* 0x000fe20000300000 */
.L_x_3052:
[----:B0-----:R-:W2:Y:S01]  /*a150*/  LDL R0, [R1+0x4] ;  /* 0x0000040001007983 */ /* 0x001ea20000100800 */
[----:B------:R-:W-:Y:S01]  /*a160*/  ULDC.64 UR4, c[0x0][0x198] ;  /* 0x0000660000047ab9 */ /* 0x000fe20000000a00 */
[----:B-----5:R-:W-:Y:S01]  /*a170*/  R2UR UR13, R16 ;  /* 0x00000000100d72ca */ /* 0x020fe200000e0000 */
[----:B------:R-:W-:Y:S01]  /*a180*/  UIADD3 UR4, UP0, UR4, 0x370, URZ ;  /* 0x0000037004047890 */ /* 0x000fe2000ff1e03f */
[----:B------:R-:W-:Y:S01]  /*a190*/  PLOP3.LUT P0, PT, PT, PT, PT, 0x80, 0x0 ;  /* 0x000000000000781c */ /* 0x000fe20003f0f070 */
[----:B------:R-:W-:Y:S02]  /*a1a0*/  UIADD3 UR8, UR38, 0x22400, URZ ;  /* 0x0002240026087890 */ /* 0x000fe4000fffe03f */
[----:B------:R-:W-:Y:S01]  /*a1b0*/  UIADD3 UR9, UR38, 0x28c30, URZ ;  /* 0x00028c3026097890 */ /* 0x000fe2000fffe03f */
[----:B------:R-:W-:Y:S01]  /*a1c0*/  P2R R19, PR, RZ, 0x1 ;  /* 0x00000001ff137803 */ /* 0x000fe20000000000 */
[----:B------:R-:W-:Y:S01]  /*a1d0*/  UIADD3.X UR5, URZ, UR5, URZ, UP0, !UPT ;  /* 0x000000053f057290 */ /* 0x000fe200087fe43f */
[----:B------:R-:W-:Y:S01]  /*a1e0*/  UMOV UR6, 0x0 ;  /* 0x0000000000067882 */ /* 0x000fe20000000000 */
[----:B------:R-:W-:Y:S01]  /*a1f0*/  UMOV UR7, 0x14f00000 ;  /* 0x14f0000000077882 */ /* 0x000fe20000000000 */
[----:B------:R-:W-:Y:S01]  /*a200*/  UMOV UR10, URZ ;  /* 0x0000003f000a7c82 */ /* 0x000fe20008000000 */
[----:B------:R-:W-:Y:S01]  /*a210*/  UMOV UR12, UR36 ;  /* 0x00000024000c7c82 */ /* 0x000fe20008000000 */
[----:B--2---:R-:W-:-:S13]  /*a220*/  R2UR UR11, R0 ;  /* 0x00000000000b72ca */ /* 0x004fda00000e0000 */
[----:B------:R-:W-:-:S09]  /*a230*/  USHF.L.U32 UR11, UR11, 0x6, URZ ;  /* 0x000000060b0b7899 */ /* 0x000fd2000800063f */
[----:B------:R0:W-:Y:S02]  /*a240*/  UTMALDG.4D [UR8], [UR4], desc[UR6] ;  /* 0x00000608040075b4 */ /* 0x0001e40008019000 */
[----:B0-----:R-:W-:Y:S01]  /*a250*/  NOP ;  /* 0x0000000000007918 */ /* 0x001fe20000000000 */
.L_x_3048:
        /* <DEDUP_REMOVED lines=11> */
[----:B------:R-:W-:Y:S01]  /*a310*/  MOV R8, 0x70 ;  /* 0x0000007000087802 */ /* 0x000fe20000000f00 */
[----:B------:R-:W0:Y:S01]  /*a320*/  LDC.64 R2, c[0x4][R2] ;  /* 0x0100000002027b82 */ /* 0x000e220000000a00 */
[----:B------:R-:W-:Y:S02]  /*a330*/  IMAD.U32 R5, RZ, RZ, UR5 ;  /* 0x00000005ff057e24 */ /* 0x000fe4000f8e00ff */
[----:B------:R-:W-:Y:S02]  /*a340*/  IMAD.U32 R6, RZ, RZ, UR6 ;  /* 0x00000006ff067e24 */ /* 0x000fe4000f8e00ff */
[----:B------:R-:W-:-:S02]  /*a350*/  IMAD.U32 R7, RZ, RZ, UR7 ;  /* 0x00000007ff077e24 */ /* 0x000fc4000f8e00ff */
[----:B------:R-:W-:Y:S02]  /*a360*/  IMAD.U32 R10, RZ, RZ, UR8 ;  /* 0x00000008ff0a7e24 */ /* 0x000fe4000f8e00ff */
[----:B------:R-:W-:Y:S02]  /*a370*/  IMAD.U32 R11, RZ, RZ, UR9 ;  /* 0x00000009ff0b7e24 */ /* 0x000fe4000f8e00ff */
[----:B------:R-:W-:Y:S02]  /*a380*/  IMAD.MOV.U32 R12, RZ, RZ, 0x1 ;  /* 0x00000001ff0c7424 */ /* 0x000fe400078e00ff */
[----:B------:R-:W-:-:S07]  /*a390*/  IMAD.MOV.U32 R13, RZ, RZ, RZ ;  /* 0x000000ffff0d7224 */ /* 0x000fce00078e00ff */
[----:B------:R-:W-:-:S07]  /*a3a0*/  LEPC R20, `(.L_x_3053) ;  /* 0x000000001014794e */ /* 0x000fce0000000000 */
[----:B0-----:R-:W-:Y:S05]  /*a3b0*/  CALL.ABS.NOINC R2 ;  /* 0x0000000002007343 */ /* 0x001fea0003c00000 */
.L_x_3053:
[----:B------:R-:W0:Y:S01]  /*a3c0*/  S2R R4, SR_CTAID.Z ;  /* 0x0000000000047919 */ /* 0x000e220000002700 */
[----:B------:R-:W1:Y:S01]  /*a3d0*/  LDC R9, c[0x0][0x448] ;  /* 0x00011200ff097b82 */ /* 0x000e620000000800 */
[----:B------:R-:W-:Y:S01]  /*a3e0*/  USHF.R.S32.HI UR4, URZ, 0x1f, UR36 ;  /* 0x0000001f3f047899 */ /* 0x000fe20008011424 */
[----:B------:R-:W2:Y:S01]  /*a3f0*/  S2R R12, SR_TID.X ;  /* 0x00000000000c7919 */ /* 0x000ea20000002100 */
[----:B------:R-:W-:Y:S02]  /*a400*/  ULDC.64 UR8, c[0x0][0x2d8] ;  /* 0x0000b60000087ab9 */ /* 0x000fe40000000a00 */
[----:B------:R-:W-:Y:S01]  /*a410*/  UIMAD UR6, UR4, UR8, URZ ;  /* 0x00000008040672a4 */ /* 0x000fe2000f8e023f */
[----:B------:R-:W3:Y:S02]  /*a420*/  S2R R10, SR_CTAID.X ;  /* 0x00000000000a7919 */ /* 0x000ee40000002500 */
[----:B------:R-:W4:Y:S01]  /*a430*/  LDC.64 R2, c[0x0][0x2e0] ;  /* 0x0000b800ff027b82 */ /* 0x000f220000000a00 */
[----:B------:R-:W-:-:S02]  /*a440*/  UIMAD.WIDE.U32 UR4, UR36, UR8, URZ ;  /* 0x00000008240472a5 */ /* 0x000fc4000f8e003f */
[----:B------:R-:W-:-:S04]  /*a450*/  UIMAD UR6, UR36, UR9, UR6 ;  /* 0x00000009240672a4 */ /* 0x000fc8000f8e0206 */
[----:B------:R-:W-:Y:S01]  /*a460*/  UIADD3 UR5, UR5, UR6, URZ ;  /* 0x0000000605057290 */ /* 0x000fe2000fffe03f */
[----:B-1----:R-:W-:Y:S02]  /*a470*/  ISETP.NE.AND P0, PT, R9, 0x1, PT ;  /* 0x000000010900780c */ /* 0x002fe40003f05270 */
[----:B0-----:R-:W-:Y:S02]  /*a480*/  SHF.R.S32.HI R5, RZ, 0x1f, R4 ;  /* 0x0000001fff057819 */ /* 0x001fe40000011404 */
[----:B--2---:R-:W-:-:S03]  /*a490*/  LOP3.LUT R11, R12, 0x7f, RZ, 0xc0, !PT ;  /* 0x0000007f0c0b7812 */ /* 0x004fc600078ec0ff */
[----:B----4-:R-:W-:-:S06]  /*a4a0*/  IMAD R0, R5, R2, RZ ;  /* 0x0000000205007224 */ /* 0x010fcc00078e02ff */
[----:B------:R-:W0:Y:S01]  /*a4b0*/  @P0 LDC R7, c[0x0][0x44c] ;  /* 0x00011300ff070b82 */ /* 0x000e220000000800 */
[C---:B------:R-:W-:Y:S02]  /*a4c0*/  IMAD R5, R4.reuse, R3, R0 ;  /* 0x0000000304057224 */ /* 0x040fe400078e0200 */
[----:B------:R-:W-:Y:S01]  /*a4d0*/  IMAD.WIDE.U32 R2, R4, R2, UR4 ;  /* 0x0000000404027e25 */ /* 0x000fe2000f8e0002 */
[----:B------:R-:W-:-:S04]  /*a4e0*/  ULDC.64 UR4, c[0x0][0x2d0] ;  /* 0x0000b40000047ab9 */ /* 0x000fc80000000a00 */
[----:B------:R-:W1:Y:S01]  /*a4f0*/  @P0 LDC R0, c[0x0][0x450] ;  /* 0x00011400ff000b82 */ /* 0x000e620000000800 */
[----:B------:R-:W-:Y:S01]  /*a500*/  IMAD.IADD R3, R3, 0x1, R5 ;  /* 0x0000000103037824 */ /* 0x000fe200078e0205 */
[----:B------:R-:W-:Y:S01]  /*a510*/  SHF.R.U32.HI R5, RZ, 0x3, R11 ;  /* 0x00000003ff057819 */ /* 0x000fe2000001160b */
[----:B------:R-:W-:-:S05]  /*a520*/  IMAD.SHL.U32 R4, R12, 0x10, RZ ;  /* 0x000000100c047824 */ /* 0x000fca00078e00ff */
[----:B------:R-:W-:-:S05]  /*a530*/  LOP3.LUT R4, R5, 0x70, R4, 0xf8, !PT ;  /* 0x0000007005047812 */ /* 0x000fca00078ef804 */
[----:B---3--:R-:W-:-:S04]  /*a540*/  IMAD R6, R10, 0x40, R4 ;  /* 0x000000400a067824 */ /* 0x008fc800078e0204 */
[----:B0-----:R-:W-:-:S04]  /*a550*/  @P0 IMAD.HI.U32 R7, R6, R7, RZ ;  /* 0x0000000706070227 */ /* 0x001fc800078e00ff */
[----:B------:R-:W-:Y:S01]  /*a560*/  IMAD.MOV.U32 R4, RZ, RZ, R6 ;  /* 0x000000ffff047224 */ /* 0x000fe200078e0006 */
[----:B-1----:R-:W-:-:S05]  /*a570*/  @P0 SHF.R.U32.HI R4, RZ, R0, R7 ;  /* 0x00000000ff040219 */ /* 0x002fca0000011607 */
        /* <DEDUP_REMOVED lines=15> */
[----:B------:R-:W-:Y:S01]  /*a670*/  IADD3 R3, R3, R4, RZ ;  /* 0x0000000403037210 */ /* 0x000fe20007ffe0ff */
[----:B------:R-:W-:-:S03]  /*a680*/  IMAD.SHL.U32 R4, R11, 0x8, RZ ;  /* 0x000000080b047824 */ /* 0x000fc600078e00ff */
[----:B------:R-:W-:Y:S01]  /*a690*/  LEA.HI.X R3, R2, UR5, R3, 0x1, P0 ;  /* 0x0000000502037c11 */ /* 0x000fe200080f0c03 */
[----:B------:R-:W-:-:S05]  /*a6a0*/  IMAD.SHL.U32 R2, R12, 0x8, RZ ;  /* 0x000000080c027824 */ /* 0x000fca00078e00ff */
[C---:B------:R-:W-:Y:S02]  /*a6b0*/  LOP3.LUT R8, R2.reuse, 0x38, RZ, 0xc0, !PT ;  /* 0x0000003802087812 */ /* 0x040fe400078ec0ff */
[----:B------:R-:W-:Y:S02]  /*a6c0*/  LOP3.LUT R2, R2, 0x1f8, RZ, 0xc0, !PT ;  /* 0x000001f802027812 */ /* 0x000fe400078ec0ff */
[----:B------:R-:W-:Y:S01]  /*a6d0*/  ISETP.GE.AND P0, PT, R8, UR4, PT ;  /* 0x0000000408007c0c */ /* 0x000fe2000bf06270 */
[----:B------:R-:W-:Y:S01]  /*a6e0*/  UMOV UR4, 0xffffffff ;  /* 0xffffffff00047882 */ /* 0x000fe20000000000 */
[----:B------:R-:W-:-:S04]  /*a6f0*/  LOP3.LUT R7, R2, 0x38, R12, 0x78, !PT ;  /* 0x0000003802077812 */ /* 0x000fc800078e780c */
[----:B------:R-:W-:Y:S01]  /*a700*/  LOP3.LUT R4, R7, 0x200, R4, 0xf8, !PT ;  /* 0x0000020007047812 */ /* 0x000fe200078ef804 */
[----:B------:R-:W-:Y:S06]  /*a710*/  BRA.DIV UR4, `(.L_x_3054) ;  /* 0x0000003604cc7947 */ /* 0x000fec000b800000 */
[----:B------:R-:W0:Y:S01]  /*a720*/  SHFL.IDX PT, R7, R0, RZ, 0x181f ;  /* 0x00181fff00077589 */ /* 0x000e2200000e0000 */
[----:B------:R-:W-:Y:S01]  /*a730*/  ULDC UR4, c[0x0][0x288] ;  /* 0x0000a20000047ab9 */ /* 0x000fe20000000800 */
[----:B------:R-:W-:Y:S02]  /*a740*/  IMAD R5, R10, 0x40, R5 ;  /* 0x000000400a057824 */ /* 0x000fe400078e0205 */
[----:B------:R-:W1:Y:S01]  /*a750*/  SHFL.IDX PT, R6, R3, RZ, 0x181f ;  /* 0x00181fff03067589 */ /* 0x000e6200000e0000 */
[----:B------:R-:W-:Y:S02]  /*a760*/  IMAD R2, R9, UR4, RZ ;  /* 0x0000000409027c24 */ /* 0x000fe4000f8e02ff */
[C---:B------:R-:W-:Y:S01]  /*a770*/  VIADD R11, R5.reuse, 0x10 ;  /* 0x00000010050b7836 */ /* 0x040fe20000000000 */
[----:B------:R-:W2:Y:S02]  /*a780*/  SHFL.IDX PT, R14, R0, 0x1, 0x181f ;  /* 0x00381f00000e7f89 */ /* 0x000ea400000e0000 */
[----:B------:R-:W-:-:S13]  /*a790*/  ISETP.GE.AND P1, PT, R5, R2, PT ;  /* 0x000000020500720c */ /* 0x000fda0003f26270 */
[----:B------:R-:W-:Y:S02]  /*a7a0*/  @!P1 LEA R9, R4, UR38, 0x1 ;  /* 0x0000002604099c11 */ /* 0x000fe4000f8e08ff */
[----:B0-----:R-:W-:-:S05]  /*a7b0*/  @!P1 LEA R7, P2, R8, R7, 0x1 ;  /* 0x0000000708079211 */ /* 0x001fca00078408ff */
[----:B-1----:R-:W-:-:S05]  /*a7c0*/  @!P1 IMAD.X R6, RZ, RZ, R6, P2 ;  /* 0x000000ffff069224 */ /* 0x002fca00010e0606 */
[----:B------:R-:W-:-:S04]  /*a7d0*/  @!P1 LOP3.LUT R7, R7, R6, RZ, 0x3c, !PT ;  /* 0x0000000607079212 */ /* 0x000fc800078e3cff */
[----:B------:R-:W-:-:S04]  /*a7e0*/  @!P1 LOP3.LUT R6, R7, R6, RZ, 0x3c, !PT ;  /* 0x0000000607069212 */ /* 0x000fc800078e3cff */
[----:B------:R-:W-:-:S05]  /*a7f0*/  @!P1 LOP3.LUT R7, R7, R6, RZ, 0x3c, !PT ;  /* 0x0000000607079212 */ /* 0x000fca00078e3cff */
[----:B------:R0:W-:Y:S01]  /*a800*/  @!P1 LDGSTS.E.BYPASS.LTC128B.128 [R9+0x20400], desc[UR42][R6.64], !P0 ;  /* 0x2040000006099fae */ /* 0x0001e2000c101d6a */
[----:B------:R-:W-:Y:S01]  /*a810*/  ISETP.GE.AND P1, PT, R11, R2, PT ;  /* 0x000000020b00720c */ /* 0x000fe20003f26270 */
[----:B------:R-:W-:Y:S02]  /*a820*/  VIADD R11, R5, 0x20 ;  /* 0x00000020050b7836 */ /* 0x000fe40000000000 */
[----:B0-----:R-:W0:Y:S10]  /*a830*/  SHFL.IDX PT, R6, R3, 0x1, 0x181f ;  /* 0x00381f0003067f89 */ /* 0x001e3400000e0000 */
[----:B--2---:R-:W-:-:S02]  /*a840*/  @!P1 LEA R7, P2, R8, R14, 0x1 ;  /* 0x0000000e08079211 */ /* 0x004fc400078408ff */
[----:B------:R-:W-:Y:S01]  /*a850*/  @!P1 LEA R9, R4, UR38, 0x1 ;  /* 0x0000002604099c11 */ /* 0x000fe2000f8e08ff */
[----:B------:R-:W1:Y:S02]  /*a860*/  SHFL.IDX PT, R14, R0, 0x2, 0x181f ;  /* 0x00581f00000e7f89 */ /* 0x000e6400000e0000 */
[----:B0-----:R-:W-:-:S05]  /*a870*/  @!P1 IMAD.X R6, RZ, RZ, R6, P2 ;  /* 0x000000ffff069224 */ /* 0x001fca00010e0606 */
[----:B------:R-:W-:-:S04]  /*a880*/  @!P1 LOP3.LUT R7, R7, R6, RZ, 0x3c, !PT ;  /* 0x0000000607079212 */ /* 0x000fc800078e3cff */
[----:B------:R-:W-:-:S04]  /*a890*/  @!P1 LOP3.LUT R6, R7, R6, RZ, 0x3c, !PT ;  /* 0x0000000607069212 */ /* 0x000fc800078e3cff */
[----:B------:R-:W-:-:S05]  /*a8a0*/  @!P1 LOP3.LUT R7, R7, R6, RZ, 0x3c, !PT ;  /* 0x0000000607079212 */ /* 0x000fca00078e3cff */
[----:B------:R0:W-:Y:S01]  /*a8b0*/  @!P1 LDGSTS.E.BYPASS.LTC128B.128 [R9+0x20c00], desc[UR42][R6.64], !P0 ;  /* 0x20c0000006099fae */ /* 0x0001e2000c101d6a */
[----:B------:R-:W-:-:S03]  /*a8c0*/  ISETP.GE.AND P1, PT, R11, R2, PT ;  /* 0x000000020b00720c */ /* 0x000fc60003f26270 */
[----:B0-----:R-:W0:Y:S10]  /*a8d0*/  SHFL.IDX PT, R6, R3, 0x2, 0x181f ;  /* 0x00581f0003067f89 */ /* 0x001e3400000e0000 */
[----:B-1----:R-:W-:-:S02]  /*a8e0*/  @!P1 LEA R7, P2, R8, R14, 0x1 ;  /* 0x0000000e08079211 */ /* 0x002fc400078408ff */
[----:B------:R-:W-:Y:S01]  /*a8f0*/  @!P1 LEA R9, R4, UR38, 0x1 ;  /* 0x0000002604099c11 */ /* 0x000fe2000f8e08ff */
[----:B------:R-:W1:Y:S04]  /*a900*/  SHFL.IDX PT, R3, R3, 0x3, 0x181f ;  /* 0x00781f0003037f89 */ /* 0x000e6800000e0000 */
[----:B------:R2:W3:Y:S01]  /*a910*/  SHFL.IDX PT, R14, R0, 0x3, 0x181f ;  /* 0x00781f00000e7f89 */ /* 0x0004e200000e0000 */
[----:B0-----:R-:W-:-:S05]  /*a920*/  @!P1 IMAD.X R6, RZ, RZ, R6, P2 ;  /* 0x000000ffff069224 */ /* 0x001fca00010e0606 */
[----:B------:R-:W-:-:S04]  /*a930*/  @!P1 LOP3.LUT R7, R7, R6, RZ, 0x3c, !PT ;  /* 0x0000000607079212 */ /* 0x000fc800078e3cff */
[----:B------:R-:W-:-:S04]  /*a940*/  @!P1 LOP3.LUT R6, R7, R6, RZ, 0x3c, !PT ;  /* 0x0000000607069212 */ /* 0x000fc800078e3cff */
[----:B------:R-:W-:-:S05]  /*a950*/  @!P1 LOP3.LUT R7, R7, R6, RZ, 0x3c, !PT ;  /* 0x0000000607079212 */ /* 0x000fca00078e3cff */
[----:B-1-3--:R2:W-:Y:S02]  /*a960*/  @!P1 LDGSTS.E.BYPASS.LTC128B.128 [R9+0x21400], desc[UR42][R6.64], !P0 ;  /* 0x2140000006099fae */ /* 0x00a5e4000c101d6a */
.L_x_3156:
[----:B------:R-:W-:-:S04]  /*a970*/  IADD3 R5, R5, 0x30, RZ ;  /* 0x0000003005057810 */ /* 0x000fc80007ffe0ff */
[----:B------:R-:W-:-:S13]  /*a980*/  ISETP.GE.AND P1, PT, R5, R2, PT ;  /* 0x000000020500720c */ /* 0x000fda0003f26270 */
[----:B------:R-:W-:Y:S02]  /*a990*/  @!P1 LEA R2, P2, R8, R14, 0x1 ;  /* 0x0000000e08029211 */ /* 0x000fe400078408ff */
[----:B------:R-:W-:Y:S01]  /*a9a0*/  @!P1 LEA R5, R4, UR38, 0x1 ;  /* 0x0000002604059c11 */ /* 0x000fe2000f8e08ff */
[----:B------:R-:W-:Y:S02]  /*a9b0*/  IMAD.MOV.U32 R4, RZ, RZ, 0x1 ;  /* 0x00000001ff047424 */ /* 0x000fe400078e00ff */
[----:B------:R-:W-:-:S03]  /*a9c0*/  @!P1 IMAD.X R3, RZ, RZ, R3, P2 ;  /* 0x000000ffff039224 */ /* 0x000fc600010e0603 */
[----:B------:R-:W-:Y:S02]  /*a9d0*/  SHF.L.U32 R4, R4, 0x1f, RZ ;  /* 0x0000001f04047819 */ /* 0x000fe400000006ff */
[----:B------:R-:W-:Y:S01]  /*a9e0*/  @!PT LDS RZ, [RZ] ;  /* 0x00000000fffff984 */ /* 0x000fe20000000800 */
[----:B------:R-:W-:Y:S01]  /*a9f0*/  @!PT LDS RZ, [RZ] ;  /* 0x00000000fffff984 */ /* 0x000fe20000000800 */
[----:B------:R-:W-:Y:S01]  /*aa00*/  @!PT LDS RZ, [RZ] ;  /* 0x00000000fffff984 */ /* 0x000fe20000000800 */
[----:B------:R0:W-:Y:S01]  /*aa10*/  @!P1 LDGSTS.E.BYPASS.LTC128B.128 [R5+0x21c00], desc[UR42][R2.64], !P0 ;  /* 0x21c0000002059fae */ /* 0x0001e2000c101d6a */
[----:B------:R-:W-:Y:S01]  /*aa20*/  NOP ;  /* 0x0000000000007918 */ /* 0x000fe20000000000 */
[----:B------:R-:W-:Y:S02]  /*aa30*/  SYNCS.ARRIVE.TRANS64.RED.A0T1 RZ, [UR38+0x28c00], RZ ;  /* 0x028c00ffffff79a7 */ /* 0x000fe40008200426 */
[----:B------:R-:W-:Y:S01]  /*aa40*/  ARRIVES.LDGSTSBAR.64.TRANSCNT [UR38+0x28c00] ;  /* 0x028c0000ff0079b0 */ /* 0x000fe20008000aa6 */
[----:B------:R-:W-:Y:S01]  /*aa50*/  NOP ;  /* 0x0000000000007918 */ /* 0x000fe20000000000 */
[----:B------:R-:W-:Y:S01]  /*aa60*/  SYNCS.ARRIVE.TRANS64.A1T0 RZ, [UR38+0x28c00], RZ ;  /* 0x028c00ffffff79a7 */ /* 0x000fe20008100026 */
[----:B------:R-:W1:Y:S02]  /*aa70*/  SYNCS.PHASECHK.TRANS64.TRYWAIT P0, [UR38+0x28c20], R4 ;  /* 0x028c2004ff0075a7 */ /* 0x000e640008000166 */
[----:B01----:R-:W-:Y:S05]  /*aa80*/  @!P0 BRA `(.L_x_3055) ;  /* 0x0000003800388947 */ /* 0x003fea0003800000 */
.L_x_3157:
[----:B------:R-:W-:Y:S01]  /*aa90*/  ISETP.NE.AND P0, PT, R19, RZ, PT ;  /* 0x000000ff1300720c */ /* 0x000fe20003f05270 */
[----:B------:R-:W-:Y:S01]  /*aaa0*/  BSSY B0, `(.L_x_3056) ;  /* 0x000007f000007945 */ /* 0x000fe20003800000 */
[----:B--2---:R-:W-:-:S11]  /*aab0*/  IMAD.MOV.U32 R0, RZ, RZ, 0x1 ;  /* 0x00000001ff007424 */ /* 0x004fd600078e00ff */
[----:B------:R-:W-:Y:S05]  /*aac0*/  @!P0 BRA `(.L_x_3057) ;  /* 0x0000000400f08947 */ /* 0x000fea0003800000 */
[----:B------:R-:W1:Y:S01]  /*aad0*/  SYNCS.PHASECHK.TRANS64.TRYWAIT P0, [UR38+0x28c60], R4 ;  /* 0x028c6004ff0075a7 */ /* 0x000e620008000166 */
[----:B------:R-:W2:Y:S02]  /*aae0*/  S2R R2, SR_TID.X ;  /* 0x0000000000027919 */ /* 0x000ea40000002100 */
[----:B--2---:R-:W-:-:S04]  /*aaf0*/  LOP3.LUT R2, R2, 0x7f, RZ, 0xc0, !PT ;  /* 0x0000007f02027812 */ /* 0x004fc800078ec0ff */
[----:B------:R-:W-:Y:S01]  /*ab00*/  ISETP.NE.AND P1, PT, R2, RZ, PT ;  /* 0x000000ff0200720c */ /* 0x000fe20003f25270 */
[----:B-1----:R-:W-:-:S12]  /*ab10*/  @!P0 BRA `(.L_x_3058) ;  /* 0x00000038002c8947 */ /* 0x002fd80003800000 */
.L_x_3158:
[----:B------:R-:W-:Y:S04]  /*ab20*/  BSSY B1, `(.L_x_3059) ;  /* 0x0000008000017945 */ /* 0x000fe80003800000 */
[----:B------:R-:W-:Y:S05]  /*ab30*/  @P1 BRA `(.L_x_3060) ;  /* 0x0000000000181947 */ /* 0x000fea0003800000 */
[----:B0-----:R-:W0:Y:S01]  /*ab40*/  S2R R3, SR_TID.X ;  /* 0x0000000000037919 */ /* 0x001e220000002100 */
[----:B------:R-:W-:-:S04]  /*ab50*/  IMAD.MOV.U32 R2, RZ, RZ, 0x10000 ;  /* 0x00010000ff027424 */ /* 0x000fc800078e00ff */
[----:B------:R1:W-:Y:S01]  /*ab60*/  SYNCS.ARRIVE.TRANS64 RZ, [UR38+0x28c50], R2 ;  /* 0x028c5002ffff79a7 */ /* 0x0003e20008000026 */
[----:B0-----:R-:W-:-:S13]  /*ab70*/  LOP3.LUT P0, RZ, R3, 0x1f, RZ, 0xc0, !PT ;  /* 0x0000001f03ff7812 */ /* 0x001fda000780c0ff */
[----:B-1----:R-:W-:Y:S05]  /*ab80*/  @!P0 BRA `(.L_x_3060) ;  /* 0x0000000000048947 */ /* 0x002fea0003800000 */
[----:B------:R-:W-:Y:S01]  /*ab90*/  BPT.TRAP 0x1 ;  /* 0x000000040000795c */ /* 0x000fe20000300000 */
.L_x_3060:
[----:B------:R-:W-:Y:S05]  /*aba0*/  BSYNC B1 ;  /* 0x0000000000017941 */ /* 0x000fea0003800000 */
.L_x_3059:
[----:B------:R-:W2:Y:S01]  /*abb0*/  LDL.LU R2, [R1+0x4] ;  /* 0x0000040001027983 */ /* 0x000ea20000300800 */
[----:B------:R-:W-:Y:S01]  /*abc0*/  ULDC.64 UR4, c[0x0][0x198] ;  /* 0x0000660000047ab9 */ /* 0x000fe20000000a00 */
[----:B------:R-:W-:Y:S01]  /*abd0*/  PLOP3.LUT P0, PT, PT, PT, PT, 0x80, 0x0 ;  /* 0x000000000000781c */ /* 0x000fe20003f0f070 */
[----:B------:R-:W-:Y:S02]  /*abe0*/  UIADD3 UR4, UP0, UR4, 0x470, URZ ;  /* 0x0000047004047890 */ /* 0x000fe4000ff1e03f */
[----:B------:R-:W-:Y:S02]  /*abf0*/  UIADD3 UR8, UR38, 0x400, URZ ;  /* 0x0000040026087890 */ /* 0x000fe4000fffe03f */
[----:B------:R-:W-:Y:S02]  /*ac00*/  UIADD3 UR9, UR38, 0x28c50, URZ ;  /* 0x00028c5026097890 */ /* 0x000fe4000fffe03f */
[----:B------:R-:W-:Y:S01]  /*ac10*/  UIADD3.X UR5, URZ, UR5, URZ, UP0, !UPT ;  /* 0x000000053f057290 */ /* 0x000fe200087fe43f */
[----:B------:R-:W-:Y:S01]  /*ac20*/  UMOV UR6, 0x0 ;  /* 0x0000000000067882 */ /* 0x000fe20000000000 */
[----:B------:R-:W-:Y:S01]  /*ac30*/  UMOV UR7, 0x14f00000 ;  /* 0x14f0000000077882 */ /* 0x000fe20000000000 */
[----:B------:R-:W-:Y:S01]  /*ac40*/  UMOV UR10, URZ ;  /* 0x0000003f000a7c82 */ /* 0x000fe20008000000 */
[----:B--2---:R-:W-:-:S08]  /*ac50*/  IMAD.SHL.U32 R2, R2, 0x40, RZ ;  /* 0x0000004002027824 */ /* 0x004fd000078e00ff */
.L_x_3061:
        /* <DEDUP_REMOVED lines=10> */
[----:B------:R-:W-:Y:S01]  /*ad00*/  UMOV UR6, 0x0 ;  /* 0x0000000000067882 */ /* 0x000fe20000000000 */
[----:B------:R-:W-:Y:S01]  /*ad10*/  UMOV UR7, 0x14f00000 ;  /* 0x14f0000000077882 */ /* 0x000fe20000000000 */
[----:B------:R-:W-:-:S09]  /*ad20*/  UMOV UR10, 0x40 ;  /* 0x00000040000a7882 */ /* 0x000fd20000000000 */
.L_x_3062:
        /* <DEDUP_REMOVED lines=13> */
.L_x_3063:
        /* <DEDUP_REMOVED lines=13> */
.L_x_3064:
        /* <DEDUP_REMOVED lines=13> */
.L_x_3065:
        /* <DEDUP_REMOVED lines=13> */
.L_x_3066:
        /* <DEDUP_REMOVED lines=13> */
.L_x_3067:
        /* <DEDUP_REMOVED lines=13> */
.L_x_3068:
        /* <DEDUP_REMOVED lines=8> */
.L_x_3057:
[----:B------:R-:W-:Y:S05]  /*b290*/  BSYNC B0 ;  /* 0x0000000000007941 */ /* 0x000fea0003800000 */
.L_x_3056:
[----:B0-----:R-:W2:Y:S04]  /*b2a0*/  LDL.LU R4, [R1+0x10] ;  /* 0x0000100001047983 */ /* 0x001ea80000300800 */
[----:B------:R-:W3:Y:S01]  /*b2b0*/  LDL R3, [R1+0x8] ;  /* 0x0000080001037983 */ /* 0x000ee20000100800 */
[----:B------:R-:W-:Y:S02]  /*b2c0*/  IMAD.MOV.U32 R9, RZ, RZ, RZ ;  /* 0x000000ffff097224 */ /* 0x000fe400078e00ff */
[----:B------:R-:W-:Y:S02]  /*b2d0*/  IMAD.MOV.U32 R6, RZ, RZ, 0x1 ;  /* 0x00000001ff067424 */ /* 0x000fe400078e00ff */
[----:B--2---:R-:W-:-:S05]  /*b2e0*/  VIADD R7, R4, 0xfffffffe ;  /* 0xfffffffe04077836 */ /* 0x004fca0000000000 */
[----:B---3--:R-:W-:-:S13]  /*b2f0*/  ISETP.GE.AND P0, PT, R7, R3, PT ;  /* 0x000000030700720c */ /* 0x008fda0003f06270 */
[----:B------:R-:W-:Y:S05]  /*b300*/  @!P0 BRA `(.L_x_3042) ;  /* 0x0000002400108947 */ /* 0x000fea0003800000 */
[----:B------:R-:W2:Y:S01]  /*b310*/  LDL.LU R4, [R1+0xc] ;  /* 0x00000c0001047983 */ /* 0x000ea20000300800 */
[----:B------:R-:W-:Y:S01]  /*b320*/  UIADD3 UR4, UR40, 0x1, URZ ;  /* 0x0000000128047890 */ /* 0x000fe2000fffe03f */
[----:B------:R-:W-:Y:S01]  /*b330*/  LOP3.LUT R2, RZ, R3, RZ, 0x33, !PT ;  /* 0x00000003ff027212 */ /* 0x000fe200078e33ff */
[----:B------:R-:W-:-:S04]  /*b340*/  IMAD.MOV.U32 R6, RZ, RZ, 0x1 ;  /* 0x00000001ff067424 */ /* 0x000fc800078e00ff */
[----:B--2---:R-:W-:Y:S02]  /*b350*/  IMAD R0, R4, UR4, RZ ;  /* 0x0000000404007c24 */ /* 0x004fe4000f8e02ff */
[----:B------:R-:W0:Y:S03]  /*b360*/  S2R R4, SR_TID.X ;  /* 0x0000000000047919 */ /* 0x000e260000002100 */
[----:B------:R-:W-:-:S04]  /*b370*/  VIMNMX R0, R0, UR39, PT ;  /* 0x0000002700007c48 */ /* 0x000fc8000bfe0100 */
[----:B------:R-:W-:-:S04]  /*b380*/  IADD3 R3, -R0, RZ, RZ ;  /* 0x000000ff00037210 */ /* 0x000fc80007ffe1ff */
[----:B------:R-:W-:Y:S02]  /*b390*/  VIADDMNMX R3, R3, 0x1, R2, !PT ;  /* 0x0000000103037846 */ /* 0x000fe40007800102 */
[----:B------:R-:W-:-:S03]  /*b3a0*/  LOP3.LUT R2, RZ, R0, RZ, 0x33, !PT ;  /* 0x00000000ff027212 */ /* 0x000fc600078e33ff */
[----:B------:R-:W-:Y:S02]  /*b3b0*/  VIADD R5, R3, 0xfffffffe ;  /* 0xfffffffe03057836 */ /* 0x000fe40000000000 */
[----:B------:R-:W-:Y:S02]  /*b3c0*/  IMAD.IADD R3, R0, 0x1, R3 ;  /* 0x0000000100037824 */ /* 0x000fe400078e0203 */
[----:B------:R-:W-:Y:S01]  /*b3d0*/  IMAD.MOV.U32 R0, RZ, RZ, 0x1 ;  /* 0x00000001ff007424 */ /* 0x000fe200078e00ff */
[----:B------:R-:W-:Y:S02]  /*b3e0*/  ISETP.NE.AND P0, PT, R5, R2, PT ;  /* 0x000000020500720c */ /* 0x000fe40003f05270 */
[----:B------:R-:W-:Y:S02]  /*b3f0*/  LOP3.LUT R12, R3, 0x1, RZ, 0xc0, !PT ;  /* 0x00000001030c7812 */ /* 0x000fe400078ec0ff */
[----:B0-----:R-:W-:-:S09]  /*b400*/  LOP3.LUT R10, R4, 0x1f, RZ, 0xc0, !PT ;  /* 0x0000001f040a7812 */ /* 0x001fd200078ec0ff */
[----:B------:R-:W-:Y:S05]  /*b410*/  @!P0 BRA `(.L_x_3069) ;  /* 0x0000001400dc8947 */ /* 0x000fea0003800000 */
[----:B------:R-:W-:Y:S01]  /*b420*/  BSSY B0, `(.L_x_3069) ;  /* 0x0000176000007945 */ /* 0x000fe20003800000 */
[----:B------:R-:W-:Y:S02]  /*b430*/  IMAD.IADD R8, R3, 0x1, -R12 ;  /* 0x0000000103087824 */ /* 0x000fe400078e0a0c */
[----:B------:R-:W-:-:S07]  /*b440*/  IMAD.MOV.U32 R0, RZ, RZ, 0x1 ;  /* 0x00000001ff007424 */ /* 0x000fce00078e00ff */
.L_x_3110:
[----:B------:R-:W-:Y:S01]  /*b450*/  ISETP.NE.AND P0, PT, R19, RZ, PT ;  /* 0x000000ff1300720c */ /* 0x000fe20003f05270 */
[----:B------:R-:W-:Y:S01]  /*b460*/  VIADD R8, R8, 0xfffffffe ;  /* 0xfffffffe08087836 */ /* 0x000fe20000000000 */
[----:B------:R-:W-:Y:S04]  /*b470*/  BSSY B1, `(.L_x_3070) ;  /* 0x00000b6000017945 */ /* 0x000fe80003800000 */
[----:B------:R-:W-:-:S07]  /*b480*/  ISETP.NE.AND P1, PT, R8, RZ, PT ;  /* 0x000000ff0800720c */ /* 0x000fce0003f25270 */
[----:B0-----:R-:W-:Y:S06]  /*b490*/  @!P0 BRA `(.L_x_3071) ;  /* 0x0000000800cc8947 */ /* 0x001fec0003800000 */
[----:B------:R-:W2:Y:S01]  /*b4a0*/  LDL R2, [R1] ;  /* 0x0000000001027983 */ /* 0x000ea20000100800 */
[----:B------:R-:W-:Y:S01]  /*b4b0*/  IMAD.MOV.U32 R13, RZ, RZ, R7 ;  /* 0x000000ffff0d7224 */ /* 0x000fe200078e0007 */
[----:B--2---:R-:W-:-:S13]  /*b4c0*/  ISETP.NE.AND P0, PT, R2, RZ, PT ;  /* 0x000000ff0200720c */ /* 0x004fda0003f05270 */
[----:B------:R-:W-:Y:S05]  /*b4d0*/  @!P0 BRA `(.L_x_3072) ;  /* 0x00000000004c8947 */ /* 0x000fea0003800000 */
[----:B------:R-:W0:Y:S01]  /*b4e0*/  LDC R13, c[0x0][0x43c] ;  /* 0x00010f00ff0d7b82 */ /* 0x000e220000000800 */
[----:B------:R-:W-:Y:S01]  /*b4f0*/  MOV R11, R7 ;  /* 0x00000007000b7202 */ /* 0x000fe20000000f00 */
[----:B------:R-:W-:Y:S01]  /*b500*/  ULDC.64 UR4, c[0x0][0x428] ;  /* 0x00010a0000047ab9 */ /* 0x000fe20000000a00 */
[----:B0-----:R-:W-:-:S13]  /*b510*/  ISETP.NE.AND P0, PT, R13, 0x1, PT ;  /* 0x000000010d00780c */ /* 0x001fda0003f05270 */
[----:B------:R-:W0:Y:S02]  /*b520*/  @P0 LDC.64 R2, c[0x0][0x440] ;  /* 0x00011000ff020b82 */ /* 0x000e240000000a00 */
[----:B0-----:R-:W-:-:S05]  /*b530*/  @P0 IMAD.HI.U32 R2, R7, R2, RZ ;  /* 0x0000000207020227 */ /* 0x001fca00078e00ff */
[----:B------:R-:W-:Y:S01]  /*b540*/  @P0 SHF.R.U32.HI R11, RZ, R3, R2 ;  /* 0x00000003ff0b0219 */ /* 0x000fe20000011602 */
[----:B------:R-:W-:-:S03]  /*b550*/  IMAD R2, R18, UR4, RZ ;  /* 0x0000000412027c24 */ /* 0x000fc6000f8e02ff */
[--C-:B------:R-:W-:Y:S01]  /*b560*/  SHF.R.S32.HI R3, RZ, 0x1f, R11.reuse ;  /* 0x0000001fff037819 */ /* 0x100fe2000001140b */
        /* <DEDUP_REMOVED lines=10> */
.L_x_3072:
[----:B------:R-:W1:Y:S01]  /*b610*/  S2R R2, SR_TID.X ;  /* 0x0000000000027919 */ /* 0x000e620000002100 */
[----:B------:R-:W-:Y:S01]  /*b620*/  BSSY B2, `(.L_x_3073) ;  /* 0x0000006000027945 */ /* 0x000fe20003800000 */
[----:B-1----:R-:W-:Y:S02]  /*b630*/  LOP3.LUT R3, R2, 0x7f, RZ, 0xc0, !PT ;  /* 0x0000007f02037812 */ /* 0x002fe400078ec0ff */
[----:B------:R-:W-:Y:S02]  /*b640*/  SHF.L.U32 R2, R0, 0x1f, RZ ;  /* 0x0000001f00027819 */ /* 0x000fe400000006ff */
[----:B------:R-:W-:Y:S02]  /*b650*/  ISETP.NE.AND P2, PT, R3, RZ, PT ;  /* 0x000000ff0300720c */ /* 0x000fe40003f45270 */
[----:B------:R-:W1:Y:S02]  /*b660*/  SYNCS.PHASECHK.TRANS64.TRYWAIT P0, [UR38+0x28c48], R2 ;  /* 0x028c4802ff0075a7 */ /* 0x000e640008000166 */
[----:B-1----:R-:W-:Y:S09]  /*b670*/  @!P0 BRA `(.L_x_3074) ;  /* 0x0000002c006c8947 */ /* 0x002ff20003800000 */
.L_x_3159:
[----:B------:R-:W-:Y:S05]  /*b680*/  BSYNC B2 ;  /* 0x0000000000027941 */ /* 0x000fea0003800000 */
.L_x_3073:
[----:B------:R-:W-:Y:S04]  /*b690*/  BSSY B2, `(.L_x_3075) ;  /* 0x0000007000027945 */ /* 0x000fe80003800000 */
[----:B------:R-:W-:Y:S05]  /*b6a0*/  @P2 BRA `(.L_x_3076) ;  /* 0x0000000000142947 */ /* 0x000fea0003800000 */
[----:B------:R-:W-:Y:S01]  /*b6b0*/  ISETP.NE.AND P0, PT, R10, RZ, PT ;  /* 0x000000ff0a00720c */ /* 0x000fe20003f05270 */
[----:B-1----:R-:W-:-:S04]  /*b6c0*/  IMAD.MOV.U32 R3, RZ, RZ, 0x2000 ;  /* 0x00002000ff037424 */ /* 0x002fc800078e00ff */
[----:B------:R2:W-:Y:S08]  /*b6d0*/  SYNCS.ARRIVE.TRANS64 RZ, [UR38+0x28c38], R3 ;  /* 0x028c3803ffff79a7 */ /* 0x0005f00008000026 */
[----:B--2---:R-:W-:Y:S05]  /*b6e0*/  @!P0 BRA `(.L_x_3076) ;  /* 0x0000000000048947 */ /* 0x004fea0003800000 */
[----:B------:R-:W-:Y:S01]  /*b6f0*/  BPT.TRAP 0x1 ;  /* 0x000000040000795c */ /* 0x000fe20000300000 */
.L_x_3076:
[----:B------:R-:W-:Y:S05]  /*b700*/  BSYNC B2 ;  /* 0x0000000000027941 */ /* 0x000fea0003800000 */
.L_x_3075:
[----:B0-----:R-:W-:Y:S01]  /*b710*/  IMAD.MOV.U32 R4, RZ, RZ, RZ ;  /* 0x000000ffff047224 */ /* 0x001fe200078e00ff */
[----:B------:R-:W-:Y:S01]  /*b720*/  ULDC.64 UR4, c[0x0][0x198] ;  /* 0x0000660000047ab9 */ /* 0x000fe20000000a00 */
[----:B------:R-:W-:Y:S01]  /*b730*/  PLOP3.LUT P0, PT, PT, PT, PT, 0x80, 0x0 ;  /* 0x000000000000781c */ /* 0x000fe20003f0f070 */
[----:B------:R-:W-:Y:S01]  /*b740*/  UIADD3 UR4, UP0, UR4, 0x370, URZ ;  /* 0x0000037004047890 */ /* 0x000fe2000ff1e03f */
[----:B------:R-:W-:Y:S01]  /*b750*/  IMAD.SHL.U32 R5, R13, 0x40, RZ ;  /* 0x000000400d057824 */ /* 0x000fe200078e00ff */
[----:B------:R-:W-:Y:S01]  /*b760*/  R2UR UR34, R4 ;  /* 0x00000000042272ca */ /* 0x000fe200000e0000 */
[----:B------:R-:W-:Y:S02]  /*b770*/  UIADD3 UR32, UR38, 0x24400, URZ ;  /* 0x0002440026207890 */ /* 0x000fe4000fffe03f */
[----:B------:R-:W-:Y:S02]  /*b780*/  UIADD3 UR33, UR38, 0x28c38, URZ ;  /* 0x00028c3826217890 */ /* 0x000fe4000fffe03f */
[----:B------:R-:W-:Y:S01]  /*b790*/  UIADD3.X UR5, URZ, UR5, URZ, UP0, !UPT ;  /* 0x000000053f057290 */ /* 0x000fe200087fe43f */
[----:B------:R-:W-:Y:S01]  /*b7a0*/  UMOV UR6, 0x0 ;  /* 0x0000000000067882 */ /* 0x000fe20000000000 */
[----:B------:R-:W-:-:S10]  /*b7b0*/  UMOV UR7, 0x14f00000 ;  /* 0x14f0000000077882 */ /* 0x000fd40000000000 */
.L_x_3077:
[----:B------:R-:W-:-:S13]  /*b7c0*/  @P0 ELECT P3, URZ, PT ;  /* 0x00000000003f082f */ /* 0x000fda0003860000 */
[----:B-----5:R-:W-:Y:S02]  /*b7d0*/  @P3 R2UR UR37, R16 ;  /* 0x00000000102532ca */ /* 0x020fe400000e0000 */
        /* <DEDUP_REMOVED lines=8> */
.L_x_3160:
[----:B------:R-:W-:Y:S05]  /*b860*/  BSYNC B2 ;  /* 0x0000000000027941 */ /* 0x000fea0003800000 */
.L_x_3078:
[----:B------:R-:W-:Y:S01]  /*b870*/  BSSY B2, `(.L_x_3080) ;  /* 0x0000009000027945 */ /* 0x000fe20003800000 */
[----:B01----:R-:W-:Y:S02]  /*b880*/  IMAD.MOV.U32 R2, RZ, RZ, 0x0 ;  /* 0x00000000ff027424 */ /* 0x003fe400078e00ff */
[----:B------:R-:W-:Y:S01]  /*b890*/  IMAD.MOV.U32 R3, RZ, RZ, 0x14f00000 ;  /* 0x14f00000ff037424 */ /* 0x000fe200078e00ff */
[----:B------:R-:W-:Y:S06]  /*b8a0*/  @P2 BRA `(.L_x_3081) ;  /* 0x0000000000142947 */ /* 0x000fec0003800000 */
[----:B------:R-:W-:Y:S02]  /*b8b0*/  ISETP.NE.AND P0, PT, R10, RZ, PT ;  /* 0x000000ff0a00720c */ /* 0x000fe40003f05270 */
[----:B------:R-:W-:-:S04]  /*b8c0*/  MOV R11, 0x10000 ;  /* 0x00010000000b7802 */ /* 0x000fc80000000f00 */
[----:B------:R0:W-:Y:S07]  /*b8d0*/  SYNCS.ARRIVE.TRANS64 RZ, [UR38+0x28c58], R11 ;  /* 0x028c580bffff79a7 */ /* 0x0001ee0008000026 */
[----:B------:R-:W-:Y:S05]  /*b8e0*/  @!P0 BRA `(.L_x_3081) ;  /* 0x0000000000048947 */ /* 0x000fea0003800000 */
[----:B------:R-:W-:Y:S01]  /*b8f0*/  BPT.TRAP 0x1 ;  /* 0x000000040000795c */ /* 0x000fe20000300000 */
.L_x_3081:
[----:B------:R-:W-:Y:S05]  /*b900*/  BSYNC B2 ;  /* 0x0000000000027941 */ /* 0x000fea0003800000 */
.L_x_3080:
[----:B------:R-:W-:Y:S01]  /*b910*/  R2UR UR10, R4 ;  /* 0x00000000040a72ca */ /* 0x000fe200000e0000 */
[----:B------:R-:W-:Y:S01]  /*b920*/  ULDC.64 UR4, c[0x0][0x198] ;  /* 0x0000660000047ab9 */ /* 0x000fe20000000a00 */
[----:B------:R-:W-:Y:S01]  /*b930*/  R2UR UR6, R2 ;  /* 0x00000000020672ca */ /* 0x000fe200000e0000 */
[----:B------:R-:W-:Y:S01]  /*b940*/  UIADD3 UR4, UP0, UR4, 0x470, URZ ;  /* 0x0000047004047890 */ /* 0x000fe2000ff1e03f */
[----:B------:R-:W-:Y:S01]  /*b950*/  R2UR UR7, R3 ;  /* 0x00000000030772ca */ /* 0x000fe200000e0000 */
[----:B------:R-:W-:Y:S01]  /*b960*/  UIADD3 UR8, UR38, 0x10400, URZ ;  /* 0x0001040026087890 */ /* 0x000fe2000fffe03f */
[----:B------:R-:W-:Y:S01]  /*b970*/  PLOP3.LUT P0, PT, PT, PT, PT, 0x80, 0x0 ;  /* 0x000000000000781c */ /* 0x000fe20003f0f070 */
[----:B------:R-:W-:Y:S02]  /*b980*/  UIADD3 UR9, UR38, 0x28c58, URZ ;  /* 0x00028c5826097890 */ /* 0x000fe4000fffe03f */
[----:B------:R-:W-:-:S12]  /*b990*/  UIADD3.X UR5, URZ, UR5, URZ, UP0, !UPT ;  /* 0x000000053f057290 */ /* 0x000fd800087fe43f */
.L_x_3082:
        /* <DEDUP_REMOVED lines=8> */
[----:B------:R-:W-:Y:S01]  /*ba20*/  R2UR UR6, R2 ;  /* 0x00000000020672ca */ /* 0x000fe200000e0000 */
[----:B------:R-:W-:Y:S01]  /*ba30*/  UIADD3 UR8, UR38, 0x12400, URZ ;  /* 0x0001240026087890 */ /* 0x000fe2000fffe03f */
[----:B------:R-:W-:Y:S01]  /*ba40*/  R2UR UR7, R3 ;  /* 0x00000000030772ca */ /* 0x000fe200000e0000 */
[----:B------:R-:W-:Y:S01]  /*ba50*/  UMOV UR10, 0x40 ;  /* 0x00000040000a7882 */ /* 0x000fe20000000000 */
[----:B------:R-:W-:-:S13]  /*ba60*/  PLOP3.LUT P0, PT, PT, PT, PT, 0x80, 0x0 ;  /* 0x000000000000781c */ /* 0x000fda0003f0f070 */
.L_x_3083:
        /* <DEDUP_REMOVED lines=13> */
.L_x_3084:
        /* <DEDUP_REMOVED lines=13> */
.L_x_3085:
        /* <DEDUP_REMOVED lines=13> */
.L_x_3086:
        /* <DEDUP_REMOVED lines=13> */
.L_x_3087:
        /* <DEDUP_REMOVED lines=13> */
.L_x_3088:
        /* <DEDUP_REMOVED lines=13> */
.L_x_3089:
        /* <DEDUP_REMOVED lines=8> */
.L_x_3071:
[----:B------:R-:W-:Y:S05]  /*bfd0*/  BSYNC B1 ;  /* 0x0000000000017941 */ /* 0x000fea0003800000 */
.L_x_3070:
[----:B------:R-:W-:Y:S01]  /*bfe0*/  ISETP.NE.AND P3, PT, R19, RZ, PT ;  /* 0x000000ff1300720c */ /* 0x000fe20003f65270 */
[----:B------:R-:W-:Y:S01]  /*bff0*/  BSSY B1, `(.L_x_3090) ;  /* 0x00000b6000017945 */ /* 0x000fe20003800000 */
[----:B------:R-:W-:-:S11]  /*c000*/  LOP3.LUT R0, R0, 0x1, RZ, 0x3c, !PT ;  /* 0x0000000100007812 */ /* 0x000fd600078e3cff */
[----:B------:R-:W-:Y:S05]  /*c010*/  @!P3 BRA `(.L_x_3091) ;  /* 0x0000000800ccb947 */ /* 0x000fea0003800000 */
[----:B------:R-:W2:Y:S01]  /*c020*/  LDL R2, [R1] ;  /* 0x0000000001027983 */ /* 0x000ea20000100800 */
[----:B0-----:R-:W-:Y:S01]  /*c030*/  VIADD R11, R7, 0xffffffff ;  /* 0xffffffff070b7836 */ /* 0x001fe20000000000 */
        /* <DEDUP_REMOVED lines=15> */
[----:B------:R-:W-:Y:S02]  /*c130*/  ULDC.64 UR4, c[0x0][0x418] ;  /* 0x0001060000047ab9 */ /* 0x000fe40000000a00 */
[----:B------:R-:W-:Y:S01]  /*c140*/  LEA R4, P0, R2, UR4, 0x2 ;  /* 0x0000000402047c11 */ /* 0x000fe2000f8010ff */
[----:B------:R-:W-:-:S05]  /*c150*/  IMAD.IADD R3, R5, 0x1, R3 ;  /* 0x0000000105037824 */ /* 0x000fca00078e0203 */
[----:B------:R-:W-:-:S05]  /*c160*/  LEA.HI.X R5, R2, UR5, R3, 0x2, P0 ;  /* 0x0000000502057c11 */ /* 0x000fca00080f1403 */
[----:B------:R0:W5:Y:S02]  /*c170*/  LDG.E R16, desc[UR42][R4.64] ;  /* 0x0000002a04107981 */ /* 0x000164000c1e1900 */
.L_x_3092:
[----:B------:R-:W1:Y:S01]  /*c180*/  S2R R2, SR_TID.X ;  /* 0x0000000000027919 */ /* 0x000e620000002100 */
[----:B------:R-:W-:Y:S01]  /*c190*/  BSSY B2, `(.L_x_3093) ;  /* 0x0000006000027945 */ /* 0x000fe20003800000 */
[----:B-1----:R-:W-:Y:S02]  /*c1a0*/  LOP3.LUT R3, R2, 0x7f, RZ, 0xc0, !PT ;  /* 0x0000007f02037812 */ /* 0x002fe400078ec0ff */
[----:B------:R-:W-:Y:S02]  /*c1b0*/  SHF.L.U32 R2, R0, 0x1f, RZ ;  /* 0x0000001f00027819 */ /* 0x000fe400000006ff */
[----:B------:R-:W-:Y:S02]  /*c1c0*/  ISETP.NE.AND P2, PT, R3, RZ, PT ;  /* 0x000000ff0300720c */ /* 0x000fe40003f45270 */
[----:B------:R-:W1:Y:S02]  /*c1d0*/  SYNCS.PHASECHK.TRANS64.TRYWAIT P0, [UR38+0x28c40], R2 ;  /* 0x028c4002ff0075a7 */ /* 0x000e640008000166 */
[----:B-1----:R-:W-:Y:S09]  /*c1e0*/  @!P0 BRA `(.L_x_3094) ;  /* 0x0000002000c08947 */ /* 0x002ff20003800000 */
.L_x_3161:
[----:B------:R-:W-:Y:S05]  /*c1f0*/  BSYNC B2 ;  /* 0x0000000000027941 */ /* 0x000fea0003800000 */
.L_x_3093:
[----:B------:R-:W-:Y:S04]  /*c200*/  BSSY B2, `(.L_x_3095) ;  /* 0x0000007000027945 */ /* 0x000fe80003800000 */
[----:B------:R-:W-:Y:S05]  /*c210*/  @P2 BRA `(.L_x_3096) ;  /* 0x0000000000142947 */ /* 0x000fea0003800000 */
[----:B------:R-:W-:Y:S01]  /*c220*/  ISETP.NE.AND P0, PT, R10, RZ, PT ;  /* 0x000000ff0a00720c */ /* 0x000fe20003f05270 */
[----:B-1----:R-:W-:-:S04]  /*c230*/  IMAD.MOV.U32 R3, RZ, RZ, 0x2000 ;  /* 0x00002000ff037424 */ /* 0x002fc800078e00ff */
[----:B------:R2:W-:Y:S08]  /*c240*/  SYNCS.ARRIVE.TRANS64 RZ, [UR38+0x28c30], R3 ;  /* 0x028c3003ffff79a7 */ /* 0x0005f00008000026 */
[----:B--2---:R-:W-:Y:S05]  /*c250*/  @!P0 BRA `(.L_x_3096) ;  /* 0x0000000000048947 */ /* 0x004fea0003800000 */
[----:B------:R-:W-:Y:S01]  /*c260*/  BPT.TRAP 0x1 ;  /* 0x000000040000795c */ /* 0x000fe20000300000 */
.L_x_3096:
[----:B------:R-:W-:Y:S05]  /*c270*/  BSYNC B2 ;  /* 0x0000000000027941 */ /* 0x000fea0003800000 */
.L_x_3095:
        /* <DEDUP_REMOVED lines=11> */
.L_x_3097:
        /* <DEDUP_REMOVED lines=11> */
.L_x_3162:
[----:B------:R-:W-:Y:S05]  /*c3e0*/  BSYNC B2 ;  /* 0x0000000000027941 */ /* 0x000fea0003800000 */
.L_x_3098:
[----:B------:R-:W-:Y:S01]  /*c3f0*/  BSSY B2, `(.L_x_3100) ;  /* 0x0000009000027945 */ /* 0x000fe20003800000 */
[----:B01----:R-:W-:Y:S01]  /*c400*/  IMAD.MOV.U32 R2, RZ, RZ, 0x0 ;  /* 0x00000000ff027424 */ /* 0x003fe200078e00ff */
[----:B------:R-:W-:Y:S02]  /*c410*/  MOV R3, 0x14f00000 ;  /* 0x14f0000000037802 */ /* 0x000fe40000000f00 */
[----:B------:R-:W-:Y:S05]  /*c420*/  @P2 BRA `(.L_x_3101) ;  /* 0x0000000000142947 */ /* 0x000fea0003800000 */
[----:B------:R-:W-:Y:S01]  /*c430*/  ISETP.NE.AND P0, PT, R10, RZ, PT ;  /* 0x000000ff0a00720c */ /* 0x000fe20003f05270 */
[----:B------:R-:W-:-:S04]  /*c440*/  IMAD.MOV.U32 R5, RZ, RZ, 0x10000 ;  /* 0x00010000ff057424 */ /* 0x000fc800078e00ff */
[----:B------:R0:W-:Y:S08]  /*c450*/  SYNCS.ARRIVE.TRANS64 RZ, [UR38+0x28c50], R5 ;  /* 0x028c5005ffff79a7 */ /* 0x0001f00008000026 */
[----:B0-----:R-:W-:Y:S05]  /*c460*/  @!P0 BRA `(.L_x_3101) ;  /* 0x0000000000048947 */ /* 0x001fea0003800000 */
[----:B------:R-:W-:Y:S01]  /*c470*/  BPT.TRAP 0x1 ;  /* 0x000000040000795c */ /* 0x000fe20000300000 */
.L_x_3101:
[----:B------:R-:W-:Y:S05]  /*c480*/  BSYNC B2 ;  /* 0x0000000000027941 */ /* 0x000fea0003800000 */
.L_x_3100:
        /* <DEDUP_REMOVED lines=9> */
.L_x_3102:
        /* <DEDUP_REMOVED lines=10> */
[----:B------:R-:W-:Y:S01]  /*c5c0*/  R2UR UR7, R3 ;  /* 0x00000000030772ca */ /* 0x000fe200000e0000 */
[----:B------:R-:W-:Y:S01]  /*c5d0*/  UMOV UR10, 0x40 ;  /* 0x00000040000a7882 */ /* 0x000fe20000000000 */
[----:B------:R-:W-:-:S13]  /*c5e0*/  PLOP3.LUT P0, PT, PT, PT, PT, 0x80, 0x0 ;  /* 0x000000000000781c */ /* 0x000fda0003f0f070 */
.L_x_3103:
        /* <DEDUP_REMOVED lines=13> */
.L_x_3104:
        /* <DEDUP_REMOVED lines=13> */
.L_x_3105:
        /* <DEDUP_REMOVED lines=13> */
.L_x_3106:
        /* <DEDUP_REMOVED lines=13> */
.L_x_3107:
        /* <DEDUP_REMOVED lines=13> */
.L_x_3108:
        /* <DEDUP_REMOVED lines=13> */
.L_x_3109:
        /* <DEDUP_REMOVED lines=8> */
.L_x_3091:
[----:B------:R-:W-:Y:S05]  /*cb50*/  BSYNC B1 ;  /* 0x0000000000017941 */ /* 0x000fea0003800000 */
.L_x_3090:
[----:B------:R-:W-:Y:S01]  /*cb60*/  VIADD R7, R7, 0xfffffffe ;  /* 0xfffffffe07077836 */ /* 0x000fe20000000000 */
[----:B------:R-:W-:Y:S06]  /*cb70*/  @P1 BRA `(.L_x_3110) ;  /* 0xffffffe800341947 */ /* 0x000fec000383ffff */
[----:B------:R-:W-:Y:S05]  /*cb80*/  BSYNC B0 ;  /* 0x0000000000007941 */ /* 0x000fea0003800000 */
.L_x_3069:
[----:B------:R-:W-:-:S13]  /*cb90*/  ISETP.NE.AND P0, PT, R12, RZ, PT ;  /* 0x000000ff0c00720c */ /* 0x000fda0003f05270 */
[----:B------:R-:W-:Y:S05]  /*cba0*/  @!P0 BRA `(.L_x_3042) ;  /* 0x0000000800e88947 */ /* 0x000fea0003800000 */
[----:B------:R-:W-:Y:S01]  /*cbb0*/  ISETP.NE.AND P1, PT, R19, RZ, PT ;  /* 0x000000ff1300720c */ /* 0x000fe20003f25270 */
[----:B------:R-:W-:-:S12]  /*cbc0*/  BSSY B0, `(.L_x_3111) ;  /* 0x00000b5000007945 */ /* 0x000fd80003800000 */
[----:B------:R-:W-:Y:S05]  /*cbd0*/  @!P1 BRA `(.L_x_3112) ;  /* 0x0000000800cc9947 */ /* 0x000fea0003800000 */
[----:B------:R-:W2:Y:S02]  /*cbe0*/  LDL.LU R2, [R1] ;  /* 0x0000000001027983 */ /* 0x000ea40000300800 */
[----:B--2---:R-:W-:-:S13]  /*cbf0*/  ISETP.NE.AND P1, PT, R2, RZ, PT ;  /* 0x000000ff0200720c */ /* 0x004fda0003f25270 */
[----:B------:R-:W-:Y:S05]  /*cc00*/  @!P1 BRA `(.L_x_3113) ;  /* 0x00000000004c9947 */ /* 0x000fea0003800000 */
[----:B------:R-:W1:Y:S01]  /*cc10*/  LDC R4, c[0x0][0x43c] ;  /* 0x00010f00ff047b82 */ /* 0x000e620000000800 */
[----:B------:R-:W-:Y:S01]  /*cc20*/  IMAD.MOV.U32 R5, RZ, RZ, R7 ;  /* 0x000000ffff057224 */ /* 0x000fe200078e0007 */
[----:B------:R-:W-:Y:S02]  /*cc30*/  ULDC.64 UR4, c[0x0][0x428] ;  /* 0x00010a0000047ab9 */ /* 0x000fe40000000a00 */
[----:B------:R-:W-:-:S04]  /*cc40*/  IMAD R18, R18, UR4, RZ ;  /* 0x0000000412127c24 */ /* 0x000fc8000f8e02ff */
[----:B------:R-:W-:Y:S01]  /*cc50*/  IMAD R9, R17, UR5, R18 ;  /* 0x0000000511097c24 */ /* 0x000fe2000f8e0212 */
[----:B-1----:R-:W-:-:S13]  /*cc60*/  ISETP.NE.AND P0, PT, R4, 0x1, PT ;  /* 0x000000010400780c */ /* 0x002fda0003f05270 */
[----:B------:R-:W1:Y:S02]  /*cc70*/  @P0 LDC.64 R2, c[0x0][0x440] ;  /* 0x00011000ff020b82 */ /* 0x000e640000000a00 */
[----:B-1----:R-:W-:-:S05]  /*cc80*/  @P0 IMAD.HI.U32 R2, R7, R2, RZ ;  /* 0x0000000207020227 */ /* 0x002fca00078e00ff */
        /* <DEDUP_REMOVED lines=11> */
.L_x_3113:
[----:B------:R-:W2:Y:S01]  /*cd40*/  S2R R2, SR_TID.X ;  /* 0x0000000000027919 */ /* 0x000ea20000002100 */
[----:B------:R-:W-:Y:S01]  /*cd50*/  BSSY B1, `(.L_x_3114) ;  /* 0x0000006000017945 */ /* 0x000fe20003800000 */
[----:B--2---:R-:W-:Y:S02]  /*cd60*/  LOP3.LUT R3, R2, 0x7f, RZ, 0xc0, !PT ;  /* 0x0000007f02037812 */ /* 0x004fe400078ec0ff */
[----:B------:R-:W-:Y:S02]  /*cd70*/  SHF.L.U32 R2, R0, 0x1f, RZ ;  /* 0x0000001f00027819 */ /* 0x000fe400000006ff */
[----:B------:R-:W-:Y:S02]  /*cd80*/  ISETP.NE.AND P1, PT, R3, RZ, PT ;  /* 0x000000ff0300720c */ /* 0x000fe40003f25270 */
[----:B------:R-:W2:Y:S02]  /*cd90*/  SYNCS.PHASECHK.TRANS64.TRYWAIT P0, [UR38+0x28c48], R2 ;  /* 0x028c4802ff0075a7 */ /* 0x000ea40008000166 */
[----:B--2---:R-:W-:Y:S09]  /*cda0*/  @!P0 BRA `(.L_x_3115) ;  /* 0x0000001800008947 */ /* 0x004ff20003800000 */
.L_x_3163:
[----:B------:R-:W-:Y:S05]  /*cdb0*/  BSYNC B1 ;  /* 0x0000000000017941 */ /* 0x000fea0003800000 */
.L_x_3114:
[----:B------:R-:W-:Y:S04]  /*cdc0*/  BSSY B1, `(.L_x_3116) ;  /* 0x0000007000017945 */ /* 0x000fe80003800000 */
[----:B------:R-:W-:Y:S05]  /*cdd0*/  @P1 BRA `(.L_x_3117) ;  /* 0x0000000000141947 */ /* 0x000fea0003800000 */
[----:B------:R-:W-:Y:S01]  /*cde0*/  ISETP.NE.AND P0, PT, R10, RZ, PT ;  /* 0x000000ff0a00720c */ /* 0x000fe20003f05270 */
[----:B--2---:R-:W-:-:S04]  /*cdf0*/  IMAD.MOV.U32 R3, RZ, RZ, 0x2000 ;  /* 0x00002000ff037424 */ /* 0x004fc800078e00ff */
[----:B------:R3:W-:Y:S08]  /*ce00*/  SYNCS.ARRIVE.TRANS64 RZ, [UR38+0x28c38], R3 ;  /* 0x028c3803ffff79a7 */ /* 0x0007f00008000026 */
[----:B---3--:R-:W-:Y:S05]  /*ce10*/  @!P0 BRA `(.L_x_3117) ;  /* 0x0000000000048947 */ /* 0x008fea0003800000 */
[----:B------:R-:W-:Y:S01]  /*ce20*/  BPT.TRAP 0x1 ;  /* 0x000000040000795c */ /* 0x000fe20000300000 */
.L_x_3117:
[----:B------:R-:W-:Y:S05]  /*ce30*/  BSYNC B1 ;  /* 0x0000000000017941 */ /* 0x000fea0003800000 */
.L_x_3116:
[----:B------:R-:W-:Y:S01]  /*ce40*/  IMAD.MOV.U32 R4, RZ, RZ, RZ ;  /* 0x000000ffff047224 */ /* 0x000fe200078e00ff */
[----:B------:R-:W-:Y:S01]  /*ce50*/  ULDC.64 UR4, c[0x0][0x198] ;  /* 0x0000660000047ab9 */ /* 0x000fe20000000a00 */
[----:B------:R-:W-:Y:S01]  /*ce60*/  PLOP3.LUT P0, PT, PT, PT, PT, 0x80, 0x0 ;  /* 0x000000000000781c */ /* 0x000fe20003f0f070 */
[----:B------:R-:W-:Y:S01]  /*ce70*/  UIADD3 UR4, UP0, UR4, 0x370, URZ ;  /* 0x0000037004047890 */ /* 0x000fe2000ff1e03f */
[----:B------:R-:W-:Y:S01]  /*ce80*/  SHF.L.U32 R7, R7, 0x6, RZ ;  /* 0x0000000607077819 */ /* 0x000fe200000006ff */
[----:B------:R-:W-:Y:S01]  /*ce90*/  UIADD3 UR8, UR38, 0x24400, URZ ;  /* 0x0002440026087890 */ /* 0x000fe2000fffe03f */
[----:B------:R-:W-:Y:S01]  /*cea0*/  R2UR UR10, R4 ;  /* 0x00000000040a72ca */ /* 0x000fe200000e0000 */
[----:B------:R-:W-:Y:S02]  /*ceb0*/  UIADD3 UR9, UR38, 0x28c38, URZ ;  /* 0x00028c3826097890 */ /* 0x000fe4000fffe03f */
[----:B------:R-:W-:Y:S01]  /*cec0*/  UIADD3.X UR5, URZ, UR5, URZ, UP0, !UPT ;  /* 0x000000053f057290 */ /* 0x000fe200087fe43f */
[----:B------:R-:W-:Y:S01]  /*ced0*/  UMOV UR6, 0x0 ;  /* 0x0000000000067882 */ /* 0x000fe20000000000 */
[----:B------:R-:W-:-:S10]  /*cee0*/  UMOV UR7, 0x14f00000 ;  /* 0x14f0000000077882 */ /* 0x000fd40000000000 */
.L_x_3118:
[----:B------:R-:W-:-:S13]  /*cef0*/  @P0 ELECT P2, URZ, PT ;  /* 0x00000000003f082f */ /* 0x000fda0003840000 */
[----:B-----5:R-:W-:Y:S01]  /*cf00*/  @P2 R2UR UR13, R16 ;  /* 0x00000000100d22ca */ /* 0x020fe200000e0000 */
[----:B------:R-:W-:Y:S01]  /*cf10*/  UMOV UR12, UR36 ;  /* 0x00000024000c7c82 */ /* 0x000fe20008000000 */
[----:B------:R-:W-:Y:S02]  /*cf20*/  @P2 R2UR UR11, R7 ;  /* 0x00000000070b22ca */ /* 0x000fe400000e0000 */
[----:B------:R-:W-:Y:S02]  /*cf30*/  @P2 PLOP3.LUT P0, PT, P2, PT, PT, 0x8, 0x0 ;  /* 0x000000000000281c */ /* 0x000fe4000170e170 */
[----:B------:R-:W-:-:S09]  /*cf40*/  PLOP3.LUT P2, PT, PT, PT, PT, 0x8, 0x0 ;  /* 0x000000000000781c */ /* 0x000fd20003f4e170 */
[----:B------:R3:W-:Y:S02]  /*cf50*/  UTMALDG.4D [UR8], [UR4], desc[UR6] ;  /* 0x00000608040075b4 */ /* 0x0007e40008019000 */
[----:B---3--:R-:W-:Y:S05]  /*cf60*/  @P0 BRA.U.ANY `(.L_x_3118) ;  /* 0xfffffffd00e00947 */ /* 0x008fea000393ffff */
[----:B------:R-:W3:Y:S01]  /*cf70*/  SYNCS.PHASECHK.TRANS64.TRYWAIT P0, [UR38+0x28c68], R2 ;  /* 0x028c6802ff0075a7 */ /* 0x000ee20008000166 */
[----:B------:R-:W-:Y:S04]  /*cf80*/  BSSY B1, `(.L_x_3119) ;  /* 0x0000002000017945 */ /* 0x000fe80003800000 */
[----:B---3--:R-:W-:Y:S05]  /*cf90*/  @!P0 BRA `(.L_x_3120) ;  /* 0x00000014009c8947 */ /* 0x008fea0003800000 */
.L_x_3164:
[----:B------:R-:W-:Y:S05]  /*cfa0*/  BSYNC B1 ;  /* 0x0000000000017941 */ /* 0x000fea0003800000 */
.L_x_3119:
[----:B------:R-:W-:Y:S01]  /*cfb0*/  BSSY B1, `(.L_x_3121) ;  /* 0x0000009000017945 */ /* 0x000fe20003800000 */
[----:B--2---:R-:W-:Y:S02]  /*cfc0*/  IMAD.MOV.U32 R2, RZ, RZ, 0x0 ;  /* 0x00000000ff027424 */ /* 0x004fe400078e00ff */
[----:B------:R-:W-:Y:S01]  /*cfd0*/  IMAD.MOV.U32 R3, RZ, RZ, 0x14f00000 ;  /* 0x14f00000ff037424 */ /* 0x000fe200078e00ff */
[----:B------:R-:W-:Y:S06]  /*cfe0*/  @P1 BRA `(.L_x_3122) ;  /* 0x0000000000141947 */ /* 0x000fec0003800000 */
[----:B------:R-:W-:Y:S01]  /*cff0*/  ISETP.NE.AND P0, PT, R10, RZ, PT ;  /* 0x000000ff0a00720c */ /* 0x000fe20003f05270 */
[----:B------:R-:W-:-:S04]  /*d000*/  IMAD.MOV.U32 R5, RZ, RZ, 0x10000 ;  /* 0x00010000ff057424 */ /* 0x000fc800078e00ff */
[----:B------:R2:W-:Y:S08]  /*d010*/  SYNCS.ARRIVE.TRANS64 RZ, [UR38+0x28c58], R5 ;  /* 0x028c5805ffff79a7 */ /* 0x0005f00008000026 */
[----:B--2---:R-:W-:Y:S05]  /*d020*/  @!P0 BRA `(.L_x_3122) ;  /* 0x0000000000048947 */ /* 0x004fea0003800000 */
[----:B------:R-:W-:Y:S01]  /*d030*/  BPT.TRAP 0x1 ;  /* 0x000000040000795c */ /* 0x000fe20000300000 */
.L_x_3122:
[----:B------:R-:W-:Y:S05]  /*d040*/  BSYNC B1 ;  /* 0x0000000000017941 */ /* 0x000fea0003800000 */
.L_x_3121:
        /* <DEDUP_REMOVED lines=9> */
.L_x_3123:
        /* <DEDUP_REMOVED lines=8> */
[----:B------:R-:W-:Y:S01]  /*d160*/  R2UR UR6, R2 ;  /* 0x00000000020672ca */ /* 0x000fe200000e0000 */
[----:B------:R-:W-:Y:S01]  /*d170*/  UIADD3 UR8, UR38, 0x12400, URZ ;  /* 0x0001240026087890 */ /* 0x000fe2000fffe03f */
[----:B------:R-:W-:Y:S01]  /*d180*/  R2UR UR7, R3 ;  /* 0x00000000030772ca */ /* 0x000fe200000e0000 */
[----:B------:R-:W-:Y:S01]  /*d190*/  UMOV UR10, 0x40 ;  /* 0x00000040000a7882 */ /* 0x000fe20000000000 */
[----:B------:R-:W-:-:S13]  /*d1a0*/  PLOP3.LUT P0, PT, PT, PT, PT, 0x80, 0x0 ;  /* 0x000000000000781c */ /* 0x000fda0003f0f070 */
.L_x_3124:
        /* <DEDUP_REMOVED lines=13> */
.L_x_3125:
        /* <DEDUP_REMOVED lines=13> */
.L_x_3126:
        /* <DEDUP_REMOVED lines=13> */
.L_x_3127:
        /* <DEDUP_REMOVED lines=13> */
.L_x_3128:
        /* <DEDUP_REMOVED lines=13> */
.L_x_3129:
        /* <DEDUP_REMOVED lines=13> */
.L_x_3130:
        /* <DEDUP_REMOVED lines=8> */
.L_x_3112:
[----:B------:R-:W-:Y:S05]  /*d710*/  BSYNC B0 ;  /* 0x0000000000007941 */ /* 0x000fea0003800000 */
.L_x_3111:
[----:B------:R-:W-:Y:S01]  /*d720*/  LOP3.LUT R0, R0, 0x1, RZ, 0x3c, !PT ;  /* 0x0000000100007812 */ /* 0x000fe200078e3cff */
[----:B------:R-:W-:Y:S02]  /*d730*/  IMAD.MOV.U32 R6, RZ, RZ, RZ ;  /* 0x000000ffff067224 */ /* 0x000fe400078e00ff */
[----:B------:R-:W-:-:S07]  /*d740*/  IMAD.MOV.U32 R9, RZ, RZ, RZ ;  /* 0x000000ffff097224 */ /* 0x000fce00078e00ff */
.L_x_3042:
[----:B------:R-:W2:Y:S01]  /*d750*/  S2R R3, SR_CgaCtaId ;  /* 0x0000000000037919 */ /* 0x000ea20000008800 */
[----:B------:R-:W-:Y:S02]  /*d760*/  MOV R2, 0x400 ;  /* 0x0000040000027802 */ /* 0x000fe40000000f00 */
[----:B------:R-:W-:Y:S02]  /*d770*/  SHF.L.U32 R9, R9, 0x1f, RZ ;  /* 0x0000001f09097819 */ /* 0x000fe400000006ff */
[----:B--2---:R-:W-:-:S04]  /*d780*/  LEA R2, R3, R2, 0x18 ;  /* 0x0000000203027211 */ /* 0x004fc800078ec0ff */
[----:B------:R-:W2:Y:S02]  /*d790*/  SYNCS.PHASECHK.TRANS64.TRYWAIT P0, [R2+URZ+0x28c20], R9 ;  /* 0x028c2009020075a7 */ /* 0x000ea4000800017f */
[----:B--2---:R-:W-:Y:S05]  /*d7a0*/  @!P0 BRA `(.L_x_3131) ;  /* 0x0000000c00b08947 */ /* 0x004fea0003800000 */
.L_x_3165:
[----:B------:R-:W-:-:S03]  /*d7b0*/  UMOV UR4, 0xffffffff ;  /* 0xffffffff00047882 */ /* 0x000fc60000000000 */
[----:B------:R-:W-:Y:S05]  /*d7c0*/  BRA.DIV UR4, `(.L_x_3132) ;  /* 0x0000000e04bc7947 */ /* 0x000fea000b800000 */
[----:B------:R-:W3:Y:S02]  /*d7d0*/  S2R R3, SR_TID.X ;  /* 0x0000000000037919 */ /* 0x000ee40000002100 */
[----:B---3--:R-:W-:-:S04]  /*d7e0*/  SHF.R.U32.HI R3, RZ, 0x5, R3 ;  /* 0x00000005ff037819 */ /* 0x008fc80000011603 */
[----:B------:R-:W-:-:S05]  /*d7f0*/  LOP3.LUT R3, R3, 0x3, RZ, 0xc0, !PT ;  /* 0x0000000303037812 */ /* 0x000fca00078ec0ff */
[----:B------:R3:W4:Y:S02]  /*d800*/  SHFL.IDX PT, R14, R3, RZ, 0x1f ;  /* 0x00001fff030e7589 */ /* 0x00072400000e0000 */
.L_x_3168:
[----:B----4-:R-:W-:-:S13]  /*d810*/  ISETP.NE.AND P0, PT, R14, RZ, PT ;  /* 0x000000ff0e00720c */ /* 0x010fda0003f05270 */
[----:B------:R-:W-:Y:S05]  /*d820*/  @P0 BRA `(.L_x_3003) ;  /* 0x0000000000880947 */ /* 0x000fea0003800000 */
[----:B------:R-:W-:-:S03]  /*d830*/  UMOV UR4, 0xffffffff ;  /* 0xffffffff00047882 */ /* 0x000fc60000000000 */
[----:B------:R-:W-:Y:S05]  /*d840*/  BRA.DIV UR4, `(.L_x_3133) ;  /* 0x0000000e04d07947 */ /* 0x000fea000b800000 */
[----:B------:R-:W-:-:S13]  /*d850*/  ELECT P6, URZ, PT ;  /* 0x00000000003f782f */ /* 0x000fda00038c0000 */
.L_x_3171:
[----:B------:R-:W-:Y:S05]  /*d860*/  @!P6 BRA `(.L_x_3003) ;  /* 0x000000000078e947 */ /* 0x000fea0003800000 */
[----:B---3--:R-:W3:Y:S02]  /*d870*/  LDL.LU R3, [R1+0x14] ;  /* 0x0000140001037983 */ /* 0x008ee40000300800 */
[----:B---3--:R-:W-:-:S04]  /*d880*/  LOP3.LUT R3, R3, 0x2, RZ, 0xfc, !PT ;  /* 0x0000000203037812 */ /* 0x008fc800078efcff */
[----:B------:R-:W-:-:S13]  /*d890*/  ISETP.NE.AND P2, PT, R3, 0x3, PT ;  /* 0x000000030300780c */ /* 0x000fda0003f45270 */
[----:B------:R-:W-:Y:S05]  /*d8a0*/  @!P2 BRA `(.L_x_3134) ;  /* 0x000000000004a947 */ /* 0x000fea0003800000 */
[----:B------:R-:W-:Y:S01]  /*d8b0*/  BPT.TRAP 0x1 ;  /* 0x000000040000795c */ /* 0x000fe20000300000 */
.L_x_3134:
[----:B------:R-:W-:Y:S01]  /*d8c0*/  VIADD R8, R2, 0x28c40 ;  /* 0x00028c4002087836 */ /* 0x000fe20000000000 */
[----:B------:R-:W-:Y:S01]  /*d8d0*/  SHF.L.U32 R4, R0, 0x1f, RZ ;  /* 0x0000001f00047819 */ /* 0x000fe200000006ff */
[C---:B------:R-:W-:Y:S02]  /*d8e0*/  VIADD R3, R6.reuse, 0x1 ;  /* 0x0000000106037836 */ /* 0x040fe40000000000 */
[----:B------:R-:W-:-:S03]  /*d8f0*/  IMAD R7, R6, 0x8, R8 ;  /* 0x0000000806077824 */ /* 0x000fc600078e0208 */
[C---:B------:R-:W-:Y:S01]  /*d900*/  ISETP.NE.AND P1, PT, R3.reuse, 0x2, PT ;  /* 0x000000020300780c */ /* 0x040fe20003f25270 */
[----:B------:R-:W3:Y:S03]  /*d910*/  SYNCS.PHASECHK.TRANS64.TRYWAIT P0, [R7+URZ], R4 ;  /* 0x00000004070075a7 */ /* 0x000ee6000800017f */
[----:B------:R-:W-:Y:S02]  /*d920*/  SEL R5, RZ, 0x1, P1 ;  /* 0x00000001ff057807 */ /* 0x000fe40000800000 */
[----:B------:R-:W-:Y:S02]  /*d930*/  SEL R3, R3, RZ, P1 ;  /* 0x000000ff03037207 */ /* 0x000fe40000800000 */
[----:B------:R-:W-:Y:S02]  /*d940*/  LOP3.LUT R0, R0, R5, RZ, 0x3c, !PT ;  /* 0x0000000500007212 */ /* 0x000fe400078e3cff */
[----:B------:R-:W-:-:S02]  /*d950*/  LEA R5, R3, R8, 0x3 ;  /* 0x0000000803057211 */ /* 0x000fc400078e18ff */
[----:B------:R-:W-:Y:S01]  /*d960*/  SHF.L.U32 R0, R0, 0x1f, RZ ;  /* 0x0000001f00007819 */ /* 0x000fe200000006ff */
[----:B---3--:R-:W-:Y:S06]  /*d970*/  @!P0 BRA `(.L_x_3135) ;  /* 0x0000000c00a48947 */ /* 0x008fec0003800000 */
.L_x_3172:
[----:B------:R-:W4:Y:S02]  /*d980*/  SYNCS.PHASECHK.TRANS64.TRYWAIT P0, [R5+URZ], R0 ;  /* 0x00000000050075a7 */ /* 0x000f24000800017f */
[----:B----4-:R-:W-:Y:S05]  /*d990*/  @!P0 BRA `(.L_x_3136) ;  /* 0x0000000c00b08947 */ /* 0x010fea0003800000 */
.L_x_3173:
[----:B------:R-:W-:Y:S05]  /*d9a0*/  @!P2 BRA `(.L_x_3137) ;  /* 0x000000000004a947 */ /* 0x000fea0003800000 */
[----:B------:R-:W-:Y:S01]  /*d9b0*/  BPT.TRAP 0x1 ;  /* 0x000000040000795c */ /* 0x000fe20000300000 */
.L_x_3137:
[----:B--2---:R-:W-:-:S04]  /*d9c0*/  VIADD R2, R2, 0x28c60 ;  /* 0x00028c6002027836 */ /* 0x004fc80000000000 */
[----:B----4-:R-:W-:-:S04]  /*d9d0*/  IMAD R5, R6, 0x8, R2 ;  /* 0x0000000806057824 */ /* 0x010fc800078e0202 */
[----:B------:R-:W2:Y:S02]  /*d9e0*/  SYNCS.PHASECHK.TRANS64.TRYWAIT P0, [R5+URZ], R4 ;  /* 0x00000004050075a7 */ /* 0x000ea4000800017f */
[----:B--2---:R-:W-:Y:S05]  /*d9f0*/  @!P0 BRA `(.L_x_3138) ;  /* 0x0000000c00ac8947 */ /* 0x004fea0003800000 */
.L_x_3174:
[----:B------:R-:W-:-:S07]  /*da00*/  IMAD R3, R3, 0x8, R2 ;  /* 0x0000000803037824 */ /* 0x000fce00078e0202 */
.L_x_3139:
[----:B----4-:R4:W0:Y:S02]  /*da10*/  SYNCS.PHASECHK.TRANS64.TRYWAIT P0, [R3+URZ], R0 ;  /* 0x00000000030075a7 */ /* 0x010824000800017f */
[----:B0-----:R-:W-:Y:S05]  /*da20*/  @!P0 NANOSLEEP.SYNCS 0x989680 ;  /* 0x009896800000895d */ /* 0x001fea0003900000 */
[----:B------:R-:W0:Y:S02]  /*da30*/  @!P0 SYNCS.PHASECHK.TRANS64 P0, [R3+URZ], R0 ;  /* 0x00000000030085a7 */ /* 0x000e24000800007f */
[----:B0-----:R-:W-:Y:S05]  /*da40*/  @!P0 BRA `(.L_x_3139) ;  /* 0xfffffffc00f08947 */ /* 0x001fea000383ffff */
.L_x_3003:
[----:B------:R-:W-:Y:S05]  /*da50*/  BSYNC B6 ;  /* 0x0000000000067941 */ /* 0x000fea0003800000 */
.L_x_3000:
[----:B------:R-:W-:Y:S05]  /*da60*/  EXIT ;  /* 0x000000000000794d */ /* 0x000fea0003800000 */
.L_x_3008:
[----:B0-----:R-:W-:-:S04]  /*da70*/  IMAD.U32 R6, RZ, RZ, UR5 ;  /* 0x00000005ff067e24 */ /* 0x001fc8000f8e00ff */
[----:B------:R0:W1:Y:S03]  /*da80*/  SYNCS.PHASECHK.TRANS64.TRYWAIT P1, [R6+URZ+0x28c50], R5 ;  /* 0x028c5005060075a7 */ /* 0x000066000802017f */
[----:B-1----:R-:W-:Y:S05]  /*da90*/  @!P1 NANOSLEEP.SYNCS 0x989680 ;  /* 0x009896800000995d */ /* 0x002fea0003900000 */
[----:B------:R-:W1:Y:S02]  /*daa0*/  @!P1 SYNCS.PHASECHK.TRANS64 P1, [R6+URZ+0x28c50], R5 ;  /* 0x028c5005060095a7 */ /* 0x000e64000802007f */
[----:B-1----:R-:W-:Y:S05]  /*dab0*/  @!P1 BRA `(.L_x_3008) ;  /* 0xfffffffc00ec9947 */ /* 0x002fea000383ffff */
[----:B------:R-:W-:Y:S05]  /*dac0*/  BRA `(.L_x_3140) ;  /* 0xffffff3800587947 */ /* 0x000fea000383ffff */
.L_x_3013:
[----:B-1----:R-:W-:-:S04]  /*dad0*/  IMAD.U32 R6, RZ, RZ, UR7 ;  /* 0x00000007ff067e24 */ /* 0x002fc8000f8e00ff */
[----:B------:R1:W2:Y:S03]  /*dae0*/  SYNCS.PHASECHK.TRANS64.TRYWAIT P1, [R6+URZ+0x28c50], R5 ;  /* 0x028c5005060075a7 */ /* 0x0002a6000802017f */
[----:B--2---:R-:W-:Y:S05]  /*daf0*/  @!P1 NANOSLEEP.SYNCS 0x989680 ;  /* 0x009896800000995d */ /* 0x004fea0003900000 */
[----:B------:R-:W2:Y:S02]  /*db00*/  @!P1 SYNCS.PHASECHK.TRANS64 P1, [R6+URZ+0x28c50], R5 ;  /* 0x028c5005060095a7 */ /* 0x000ea4000802007f */
[----:B--2---:R-:W-:Y:S05]  /*db10*/  @!P1 BRA `(.L_x_3013) ;  /* 0xfffffffc00ec9947 */ /* 0x004fea000383ffff */
[----:B------:R-:W-:Y:S05]  /*db20*/  BRA `(.L_x_3012) ;  /* 0xffffff4400607947 */ /* 0x000fea000383ffff */
.L_x_3017:
[----:B0-----:R-:W-:-:S04]  /*db30*/  IMAD.U32 R6, RZ, RZ, UR36 ;  /* 0x00000024ff067e24 */ /* 0x001fc8000f8e00ff */
[----:B------:R0:W1:Y:S03]  /*db40*/  SYNCS.PHASECHK.TRANS64.TRYWAIT P1, [R6+URZ+0x28c00], R13 ;  /* 0x028c000d060075a7 */ /* 0x000066000802017f */
[----:B-1----:R-:W-:Y:S05]  /*db50*/  @!P1 NANOSLEEP.SYNCS 0x989680 ;  /* 0x009896800000995d */ /* 0x002fea0003900000 */
[----:B------:R-:W1:Y:S02]  /*db60*/  @!P1 SYNCS.PHASECHK.TRANS64 P1, [R6+URZ+0x28c00], R13 ;  /* 0x028c000d060095a7 */ /* 0x000e64000802007f */
[----:B-1----:R-:W-:Y:S05]  /*db70*/  @!P1 BRA `(.L_x_3017) ;  /* 0xfffffffc00ec9947 */ /* 0x002fea000383ffff */
[----:B------:R-:W-:Y:S05]  /*db80*/  BRA `(.L_x_3141) ;  /* 0xffffff5800587947 */ /* 0x000fea000383ffff */
.L_x_3021:
[----:B-1----:R-:W-:-:S04]  /*db90*/  IMAD.U32 R8, RZ, RZ, UR36 ;  /* 0x00000024ff087e24 */ /* 0x002fc8000f8e00ff */
[----:B------:R1:W2:Y:S03]  /*dba0*/  SYNCS.PHASECHK.TRANS64.TRYWAIT P2, [R8+URZ+0x28c30], R13 ;  /* 0x028c300d080075a7 */ /* 0x0002a6000804017f */
[----:B--2---:R-:W-:Y:S05]  /*dbb0*/  @!P2 NANOSLEEP.SYNCS 0x989680 ;  /* 0x009896800000a95d */ /* 0x004fea0003900000 */
[----:B------:R-:W2:Y:S02]  /*dbc0*/  @!P2 SYNCS.PHASECHK.TRANS64 P2, [R8+URZ+0x28c30], R13 ;  /* 0x028c300d0800a5a7 */ /* 0x000ea4000804007f */
[----:B--2---:R-:W-:Y:S05]  /*dbd0*/  @!P2 BRA `(.L_x_3021) ;  /* 0xfffffffc00eca947 */ /* 0x004fea000383ffff */
[----:B------:R-:W-:Y:S05]  /*dbe0*/  BRA `(.L_x_3020) ;  /* 0xffffff5800747947 */ /* 0x000fea000383ffff */
.L_x_3025:
[----:B---3--:R3:W4:Y:S02]  /*dbf0*/  SYNCS.PHASECHK.TRANS64.TRYWAIT P2, [R14+URZ+0x28c50], R13 ;  /* 0x028c500d0e0075a7 */ /* 0x008724000804017f */
[----:B----4-:R-:W-:Y:S05]  /*dc00*/  @!P2 NANOSLEEP.SYNCS 0x989680 ;  /* 0x009896800000a95d */ /* 0x010fea0003900000 */
[----:B------:R-:W4:Y:S02]  /*dc10*/  @!P2 SYNCS.PHASECHK.TRANS64 P2, [R14+URZ+0x28c50], R13 ;  /* 0x028c500d0e00a5a7 */ /* 0x000f24000804007f */
[----:B----4-:R-:W-:Y:S05]  /*dc20*/  @!P2 BRA `(.L_x_3025) ;  /* 0xfffffffc00f0a947 */ /* 0x010fea000383ffff */
[----:B------:R-:W-:Y:S05]  /*dc30*/  BRA `(.L_x_3024) ;  /* 0xffffff6800ec7947 */ /* 0x000fea000383ffff */
.L_x_3030:
[----:B--2---:R-:W-:-:S04]  /*dc40*/  IMAD.U32 R15, RZ, RZ, UR7 ;  /* 0x00000007ff0f7e24 */ /* 0x004fc8000f8e00ff */
[----:B------:R2:W3:Y:S03]  /*dc50*/  SYNCS.PHASECHK.TRANS64.TRYWAIT P3, [R15+URZ+0x28c30], R14 ;  /* 0x028c300e0f0075a7 */ /* 0x0004e6000806017f */
[----:B---3--:R-:W-:Y:S05]  /*dc60*/  @!P3 NANOSLEEP.SYNCS 0x989680 ;  /* 0x009896800000b95d */ /* 0x008fea0003900000 */
[----:B------:R-:W3:Y:S02]  /*dc70*/  @!P3 SYNCS.PHASECHK.TRANS64 P3, [R15+URZ+0x28c30], R14 ;  /* 0x028c300e0f00b5a7 */ /* 0x000ee4000806007f */
[----:B---3--:R-:W-:Y:S05]  /*dc80*/  @!P3 BRA `(.L_x_3030) ;  /* 0xfffffffc00ecb947 */ /* 0x008fea000383ffff */
[----:B------:R-:W-:Y:S05]  /*dc90*/  BRA `(.L_x_3029) ;  /* 0xffffff6c00c47947 */ /* 0x000fea000383ffff */
.L_x_3034:
[----:B---3--:R3:W4:Y:S02]  /*dca0*/  SYNCS.PHASECHK.TRANS64.TRYWAIT P3, [R171+URZ+0x28c50], R14 ;  /* 0x028c500eab0075a7 */ /* 0x008724000806017f */
[----:B----4-:R-:W-:Y:S05]  /*dcb0*/  @!P3 NANOSLEEP.SYNCS 0x989680 ;  /* 0x009896800000b95d */ /* 0x010fea0003900000 */
[----:B------:R-:W4:Y:S02]  /*dcc0*/  @!P3 SYNCS.PHASECHK.TRANS64 P3, [R171+URZ+0x28c50], R14 ;  /* 0x028c500eab00b5a7 */ /* 0x000f24000806007f */
[----:B----4-:R-:W-:Y:S05]  /*dcd0*/  @!P3 BRA `(.L_x_3034) ;  /* 0xfffffffc00f0b947 */ /* 0x010fea000383ffff */
[----:B------:R-:W-:Y:S05]  /*dce0*/  BRA `(.L_x_3033) ;  /* 0xffffff8000e07947 */ /* 0x000fea000383ffff */
.L_x_3047:
[----:B------:R-:W-:Y:S01]  /*dcf0*/  MOV R13, R19 ;  /* 0x00000013000d7202 */ /* 0x000fe20000000f00 */
[----:B------:R-:W-:Y:S02]  /*dd00*/  IMAD.MOV.U32 R12, RZ, RZ, RZ ;  /* 0x000000ffff0c7224 */ /* 0x000fe400078e00ff */
[----:B------:R-:W-:Y:S02]  /*dd10*/  IMAD.MOV.U32 R11, RZ, RZ, 0x1f ;  /* 0x0000001fff0b7424 */ /* 0x000fe400078e00ff */
[----:B------:R-:W-:-:S07]  /*dd20*/  IMAD.MOV.U32 R15, RZ, RZ, -0x1 ;  /* 0xffffffffff0f7424 */ /* 0x000fce00078e00ff */
[----:B------:R-:W-:Y:S05]  /*dd30*/  WARPSYNC.COLLECTIVE R15, `(.L_x_3142) ;  /* 0x000000000f087348 */ /* 0x000fea0003c00000 */
[----:B------:R0:W1:Y:S02]  /*dd40*/  SHFL.IDX P6, R14, R13, R12, R11 ;  /* 0x0000000c0d0e7389 */ /* 0x00006400000c000b */
[----:B01----:R-:W-:Y:S01]  /*dd50*/  ENDCOLLECTIVE ;  /* 0x000000000000791b */ /* 0x003fe20003800000 */
.L_x_3142:
[----:B------:R-:W-:Y:S05]  /*dd60*/  BRA `(.L_x_3143) ;  /* 0xffffffc000487947 */ /* 0x000fea000383ffff */
.L_x_3049:
[----:B------:R-:W-:Y:S01]  /*dd70*/  BSSY B0, `(.L_x_3144) ;  /* 0x0000006000007945 */ /* 0x000fe20003800000 */
[----:B------:R-:W-:-:S07]  /*dd80*/  IMAD.MOV.U32 R15, RZ, RZ, -0x1 ;  /* 0xffffffffff0f7424 */ /* 0x000fce00078e00ff */
[----:B------:R-:W-:Y:S05]  /*dd90*/  WARPSYNC.COLLECTIVE R15, `(.L_x_3145) ;  /* 0x000000000f0c7348 */ /* 0x000fea0003c00000 */
[----:B------:R-:W-:Y:S02]  /*dda0*/  ELECT P6, UR62, PT ;  /* 0x00000000003e782f */ /* 0x000fe400038c0000 */
[----:B------:R-:W-:Y:S01]  /*ddb0*/  MOV R14, UR62 ;  /* 0x0000003e000e7c02 */ /* 0x000fe20008000f00 */
[----:B------:R-:W-:Y:S10]  /*ddc0*/  ENDCOLLECTIVE ;  /* 0x000000000000791b */ /* 0x000ff40003800000 */
.L_x_3145:
[----:B------:R-:W-:Y:S05]  /*ddd0*/  BSYNC B0 ;  /* 0x0000000000007941 */ /* 0x000fea0003800000 */
.L_x_3144:
[----:B------:R-:W-:Y:S05]  /*dde0*/  BRA `(.L_x_3146) ;  /* 0xffffffc000487947 */ /* 0x000fea000383ffff */
.L_x_3051:
[----:B0-----:R-:W-:-:S04]  /*ddf0*/  IMAD.U32 R3, RZ, RZ, UR38 ;  /* 0x00000026ff037e24 */ /* 0x001fc8000f8e00ff */
[----:B------:R0:W1:Y:S03]  /*de00*/  SYNCS.PHASECHK.TRANS64.TRYWAIT P0, [R3+URZ+0x28c40], R0 ;  /* 0x028c4000030075a7 */ /* 0x000066000800017f */
[----:B-1----:R-:W-:Y:S05]  /*de10*/  @!P0 NANOSLEEP.SYNCS 0x989680 ;  /* 0x009896800000895d */ /* 0x002fea0003900000 */
[----:B------:R-:W1:Y:S02]  /*de20*/  @!P0 SYNCS.PHASECHK.TRANS64 P0, [R3+URZ+0x28c40], R0 ;  /* 0x028c4000030085a7 */ /* 0x000e64000800007f */
[----:B-1----:R-:W-:Y:S05]  /*de30*/  @!P0 BRA `(.L_x_3051) ;  /* 0xfffffffc00ec8947 */ /* 0x002fea000383ffff */
[----:B------:R-:W-:Y:S05]  /*de40*/  BRA `(.L_x_3147) ;  /* 0xffffffc000a47947 */ /* 0x000fea000383ffff */
.L_x_3054:
[----:B------:R-:W-:Y:S01]  /*de50*/  IMAD.MOV.U32 R13, RZ, RZ, R3 ;  /* 0x000000ffff0d7224 */ /* 0x000fe200078e0003 */
[----:B------:R-:W-:Y:S01]  /*de60*/  MOV R11, 0x181f ;  /* 0x0000181f000b7802 */ /* 0x000fe20000000f00 */
[----:B------:R-:W-:Y:S02]  /*de70*/  IMAD.MOV.U32 R12, RZ, RZ, RZ ;  /* 0x000000ffff0c7224 */ /* 0x000fe400078e00ff */
[----:B------:R-:W-:Y:S02]  /*de80*/  IMAD.MOV.U32 R15, RZ, RZ, -0x1 ;  /* 0xffffffffff0f7424 */ /* 0x000fe400078e00ff */
[----:B------:R-:W-:-:S07]  /*de90*/  IMAD R5, R10, 0x40, R5 ;  /* 0x000000400a057824 */ /* 0x000fce00078e0205 */
[----:B------:R-:W-:Y:S05]  /*dea0*/  WARPSYNC.COLLECTIVE R15, `(.L_x_3148) ;  /* 0x000000000f087348 */ /* 0x000fea0003c00000 */
[----:B------:R0:W1:Y:S02]  /*deb0*/  SHFL.IDX P6, R14, R13, R12, R11 ;  /* 0x0000000c0d0e7389 */ /* 0x00006400000c000b */
[----:B01----:R-:W-:Y:S01]  /*dec0*/  ENDCOLLECTIVE ;  /* 0x000000000000791b */ /* 0x003fe20003800000 */
.L_x_3148:
[----:B------:R-:W-:Y:S02]  /*ded0*/  VIADD R21, R5, 0x10 ;  /* 0x0000001005157836 */ /* 0x000fe40000000000 */
[----:B------:R-:W-:Y:S02]  /*dee0*/  IMAD.MOV.U32 R13, RZ, RZ, R0 ;  /* 0x000000ffff0d7224 */ /* 0x000fe400078e0000 */
[----:B------:R-:W-:-:S07]  /*def0*/  IMAD.MOV.U32 R6, RZ, RZ, R14 ;  /* 0x000000ffff067224 */ /* 0x000fce00078e000e */
[----:B------:R-:W-:Y:S05]  /*df00*/  WARPSYNC.COLLECTIVE R15, `(.L_x_3149) ;  /* 0x000000000f087348 */ /* 0x000fea0003c00000 */
[----:B------:R0:W1:Y:S02]  /*df10*/  SHFL.IDX P6, R14, R13, R12, R11 ;  /* 0x0000000c0d0e7389 */ /* 0x00006400000c000b */
[----:B01----:R-:W-:Y:S01]  /*df20*/  ENDCOLLECTIVE ;  /* 0x000000000000791b */ /* 0x003fe20003800000 */
.L_x_3149:
        /* <DEDUP_REMOVED lines=10> */
.L_x_3150:
[----:B------:R-:W-:-:S05]  /*dfd0*/  @!P1 LEA R7, P2, R8, R7, 0x1 ;  /* 0x0000000708079211 */ /* 0x000fca00078408ff */
[----:B------:R-:W-:-:S05]  /*dfe0*/  @!P1 IMAD.X R6, RZ, RZ, R6, P2 ;  /* 0x000000ffff069224 */ /* 0x000fca00010e0606 */
[----:B------:R-:W-:Y:S01]  /*dff0*/  @!P1 LOP3.LUT R7, R7, R6, RZ, 0x3c, !PT ;  /* 0x0000000607079212 */ /* 0x000fe200078e3cff */
[----:B------:R-:W-:-:S03]  /*e000*/  IMAD.MOV.U32 R13, RZ, RZ, R0 ;  /* 0x000000ffff0d7224 */ /* 0x000fc600078e0000 */
[----:B------:R-:W-:-:S04]  /*e010*/  @!P1 LOP3.LUT R6, R7, R6, RZ, 0x3c, !PT ;  /* 0x0000000607069212 */ /* 0x000fc800078e3cff */
[----:B------:R-:W-:-:S05]  /*e020*/  @!P1 LOP3.LUT R7, R7, R6, RZ, 0x3c, !PT ;  /* 0x0000000607079212 */ /* 0x000fca00078e3cff */
[----:B------:R-:W-:Y:S01]  /*e030*/  @!PT LDS RZ, [RZ] ;  /* 0x00000000fffff984 */ /* 0x000fe20000000800 */
[----:B------:R-:W-:Y:S01]  /*e040*/  @!PT LDS RZ, [RZ] ;  /* 0x00000000fffff984 */ /* 0x000fe20000000800 */
[----:B------:R-:W-:Y:S01]  /*e050*/  @!PT LDS RZ, [RZ] ;  /* 0x00000000fffff984 */ /* 0x000fe20000000800 */
[----:B------:R0:W-:Y:S01]  /*e060*/  @!P1 LDGSTS.E.BYPASS.LTC128B.128 [R9+0x20400], desc[UR42][R6.64], !P0 ;  /* 0x2040000006099fae */ /* 0x0001e2000c101d6a */
[----:B------:R-:W-:Y:S01]  /*e070*/  ISETP.GE.AND P1, PT, R21, R2, PT ;  /* 0x000000021500720c */ /* 0x000fe20003f26270 */
[----:B------:R-:W-:Y:S01]  /*e080*/  VIADD R21, R5, 0x20 ;  /* 0x0000002005157836 */ /* 0x000fe20000000000 */
[----:B0-----:R-:W-:-:S11]  /*e090*/  MOV R6, R14 ;  /* 0x0000000e00067202 */ /* 0x001fd60000000f00 */
[----:B------:R-:W-:Y:S05]  /*e0a0*/  WARPSYNC.COLLECTIVE R15, `(.L_x_3151) ;  /* 0x000000000f087348 */ /* 0x000fea0003c00000 */
[----:B------:R0:W1:Y:S02]  /*e0b0*/  SHFL.IDX P6, R14, R13, R12, R11 ;  /* 0x0000000c0d0e7389 */ /* 0x00006400000c000b */
[----:B01----:R-:W-:Y:S01]  /*e0c0*/  ENDCOLLECTIVE ;  /* 0x000000000000791b */ /* 0x003fe20003800000 */
.L_x_3151:
[----:B------:R-:W-:Y:S01]  /*e0d0*/  @!P1 LEA R9, R4, UR38, 0x1 ;  /* 0x0000002604099c11 */ /* 0x000fe2000f8e08ff */
[----:B------:R-:W-:Y:S02]  /*e0e0*/  IMAD.MOV.U32 R13, RZ, RZ, R3 ;  /* 0x000000ffff0d7224 */ /* 0x000fe400078e0003 */
[----:B------:R-:W-:Y:S01]  /*e0f0*/  IMAD.MOV.U32 R12, RZ, RZ, 0x2 ;  /* 0x00000002ff0c7424 */ /* 0x000fe200078e00ff */
[----:B------:R-:W-:-:S13]  /*e100*/  @!P1 LEA R7, P2, R8, R14, 0x1 ;  /* 0x0000000e08079211 */ /* 0x000fda00078408ff */
[----:B------:R-:W-:Y:S05]  /*e110*/  WARPSYNC.COLLECTIVE R15, `(.L_x_3152) ;  /* 0x000000000f087348 */ /* 0x000fea0003c00000 */
[----:B------:R0:W1:Y:S02]  /*e120*/  SHFL.IDX P6, R14, R13, R12, R11 ;  /* 0x0000000c0d0e7389 */ /* 0x00006400000c000b */
[----:B01----:R-:W-:Y:S01]  /*e130*/  ENDCOLLECTIVE ;  /* 0x000000000000791b */ /* 0x003fe20003800000 */
.L_x_3152:
[----:B------:R-:W-:-:S05]  /*e140*/  @!P1 IMAD.X R6, RZ, RZ, R6, P2 ;  /* 0x000000ffff069224 */ /* 0x000fca00010e0606 */
[----:B------:R-:W-:-:S04]  /*e150*/  @!P1 LOP3.LUT R7, R7, R6, RZ, 0x3c, !PT ;  /* 0x0000000607079212 */ /* 0x000fc800078e3cff */
[----:B------:R-:W-:Y:S01]  /*e160*/  @!P1 LOP3.LUT R6, R7, R6, RZ, 0x3c, !PT ;  /* 0x0000000607069212 */ /* 0x000fe200078e3cff */
[----:B------:R-:W-:-:S03]  /*e170*/  IMAD.MOV.U32 R13, RZ, RZ, R0 ;  /* 0x000000ffff0d7224 */ /* 0x000fc600078e0000 */
[----:B------:R-:W-:-:S05]  /*e180*/  @!P1 LOP3.LUT R7, R7, R6, RZ, 0x3c, !PT ;  /* 0x0000000607079212 */ /* 0x000fca00078e3cff */
[----:B------:R-:W-:Y:S01]  /*e190*/  @!PT LDS RZ, [RZ] ;  /* 0x00000000fffff984 */ /* 0x000fe20000000800 */
[----:B------:R-:W-:Y:S01]  /*e1a0*/  @!PT LDS RZ, [RZ] ;  /* 0x00000000fffff984 */ /* 0x000fe20000000800 */
[----:B------:R-:W-:Y:S01]  /*e1b0*/  @!PT LDS RZ, [RZ] ;  /* 0x00000000fffff984 */ /* 0x000fe20000000800 */
[----:B------:R0:W-:Y:S01]  /*e1c0*/  @!P1 LDGSTS.E.BYPASS.LTC128B.128 [R9+0x20c00], desc[UR42][R6.64], !P0 ;  /* 0x20c0000006099fae */ /* 0x0001e2000c101d6a */
[----:B------:R-:W-:Y:S01]  /*e1d0*/  ISETP.GE.AND P1, PT, R21, R2, PT ;  /* 0x000000021500720c */ /* 0x000fe20003f26270 */
[----:B0-----:R-:W-:-:S12]  /*e1e0*/  IMAD.MOV.U32 R6, RZ, RZ, R14 ;  /* 0x000000ffff067224 */ /* 0x001fd800078e000e */
[----:B------:R-:W-:Y:S05]  /*e1f0*/  WARPSYNC.COLLECTIVE R15, `(.L_x_3153) ;  /* 0x000000000f087348 */ /* 0x000fea0003c00000 */
[----:B------:R0:W1:Y:S02]  /*e200*/  SHFL.IDX P6, R14, R13, R12, R11 ;  /* 0x0000000c0d0e7389 */ /* 0x00006400000c000b */
[----:B01----:R-:W-:Y:S01]  /*e210*/  ENDCOLLECTIVE ;  /* 0x000000000000791b */ /* 0x003fe20003800000 */
.L_x_3153:
[----:B------:R-:W-:Y:S02]  /*e220*/  @!P1 LEA R9, R4, UR38, 0x1 ;  /* 0x0000002604099c11 */ /* 0x000fe4000f8e08ff */
[----:B------:R-:W-:Y:S01]  /*e230*/  MOV R13, R3 ;  /* 0x00000003000d7202 */ /* 0x000fe20000000f00 */
[----:B------:R-:W-:Y:S01]  /*e240*/  IMAD.MOV.U32 R12, RZ, RZ, 0x3 ;  /* 0x00000003ff0c7424 */ /* 0x000fe200078e00ff */
[----:B------:R-:W-:-:S13]  /*e250*/  @!P1 LEA R7, P2, R8, R14, 0x1 ;  /* 0x0000000e08079211 */ /* 0x000fda00078408ff */
[----:B------:R-:W-:Y:S05]  /*e260*/  WARPSYNC.COLLECTIVE R15, `(.L_x_3154) ;  /* 0x000000000f087348 */ /* 0x000fea0003c00000 */
[----:B------:R0:W1:Y:S02]  /*e270*/  SHFL.IDX P6, R14, R13, R12, R11 ;  /* 0x0000000c0d0e7389 */ /* 0x00006400000c000b */
[----:B01----:R-:W-:Y:S01]  /*e280*/  ENDCOLLECTIVE ;  /* 0x000000000000791b */ /* 0x003fe20003800000 */
.L_x_3154:
        /* <DEDUP_REMOVED lines=9> */
[----:B------:R-:W-:-:S07]  /*e320*/  IMAD.MOV.U32 R3, RZ, RZ, R14 ;  /* 0x000000ffff037224 */ /* 0x000fce00078e000e */
[----:B0-----:R-:W-:Y:S05]  /*e330*/  WARPSYNC.COLLECTIVE R15, `(.L_x_3155) ;  /* 0x000000000f087348 */ /* 0x001fea0003c00000 */
[----:B------:R1:W2:Y:S02]  /*e340*/  SHFL.IDX P6, R14, R13, R12, R11 ;  /* 0x0000000c0d0e7389 */ /* 0x0002a400000c000b */
[----:B012---:R-:W-:Y:S01]  /*e350*/  ENDCOLLECTIVE ;  /* 0x000000000000791b */ /* 0x007fe20003800000 */
.L_x_3155:
[----:B------:R-:W-:Y:S05]  /*e360*/  BRA `(.L_x_3156) ;  /* 0xffffffc400807947 */ /* 0x000fea000383ffff */
.L_x_3055:
[----:B0-----:R-:W-:-:S04]  /*e370*/  IMAD.U32 R3, RZ, RZ, UR38 ;  /* 0x00000026ff037e24 */ /* 0x001fc8000f8e00ff */
[----:B------:R0:W1:Y:S03]  /*e380*/  SYNCS.PHASECHK.TRANS64.TRYWAIT P0, [R3+URZ+0x28c20], R4 ;  /* 0x028c2004030075a7 */ /* 0x000066000800017f */
[----:B-1----:R-:W-:Y:S05]  /*e390*/  @!P0 NANOSLEEP.SYNCS 0x989680 ;  /* 0x009896800000895d */ /* 0x002fea0003900000 */
[----:B------:R-:W1:Y:S02]  /*e3a0*/  @!P0 SYNCS.PHASECHK.TRANS64 P0, [R3+URZ+0x28c20], R4 ;  /* 0x028c2004030085a7 */ /* 0x000e64000800007f */
[----:B-1----:R-:W-:Y:S05]  /*e3b0*/  @!P0 BRA `(.L_x_3055) ;  /* 0xfffffffc00ec8947 */ /* 0x002fea000383ffff */
[----:B------:R-:W-:Y:S05]  /*e3c0*/  BRA `(.L_x_3157) ;  /* 0xffffffc400b07947 */ /* 0x000fea000383ffff */
.L_x_3058:
[----:B0-----:R-:W-:-:S04]  /*e3d0*/  IMAD.U32 R3, RZ, RZ, UR38 ;  /* 0x00000026ff037e24 */ /* 0x001fc8000f8e00ff */
[----:B------:R0:W1:Y:S03]  /*e3e0*/  SYNCS.PHASECHK.TRANS64.TRYWAIT P0, [R3+URZ+0x28c60], R4 ;  /* 0x028c6004030075a7 */ /* 0x000066000800017f */
[----:B-1----:R-:W-:Y:S05]  /*e3f0*/  @!P0 NANOSLEEP.SYNCS 0x989680 ;  /* 0x009896800000895d */ /* 0x002fea0003900000 */
[----:B------:R-:W1:Y:S02]  /*e400*/  @!P0 SYNCS.PHASECHK.TRANS64 P0, [R3+URZ+0x28c60], R4 ;  /* 0x028c6004030085a7 */ /* 0x000e64000800007f */
[----:B-1----:R-:W-:Y:S05]  /*e410*/  @!P0 BRA `(.L_x_3058) ;  /* 0xfffffffc00ec8947 */ /* 0x002fea000383ffff */
[----:B------:R-:W-:Y:S05]  /*e420*/  BRA `(.L_x_3158) ;  /* 0xffffffc400bc7947 */ /* 0x000fea000383ffff */
.L_x_3074:
[----:B-1----:R-:W-:-:S04]  /*e430*/  IMAD.U32 R3, RZ, RZ, UR38 ;  /* 0x00000026ff037e24 */ /* 0x002fc8000f8e00ff */
[----:B------:R1:W2:Y:S03]  /*e440*/  SYNCS.PHASECHK.TRANS64.TRYWAIT P0, [R3+URZ+0x28c48], R2 ;  /* 0x028c4802030075a7 */ /* 0x0002a6000800017f */
[----:B--2---:R-:W-:Y:S05]  /*e450*/  @!P0 NANOSLEEP.SYNCS 0x989680 ;  /* 0x009896800000895d */ /* 0x004fea0003900000 */
[----:B------:R-:W2:Y:S02]  /*e460*/  @!P0 SYNCS.PHASECHK.TRANS64 P0, [R3+URZ+0x28c48], R2 ;  /* 0x028c4802030085a7 */ /* 0x000ea4000800007f */
[----:B--2---:R-:W-:Y:S05]  /*e470*/  @!P0 BRA `(.L_x_3074) ;  /* 0xfffffffc00ec8947 */ /* 0x004fea000383ffff */
[----:B------:R-:W-:Y:S05]  /*e480*/  BRA `(.L_x_3159) ;  /* 0xffffffd0007c7947 */ /* 0x000fea000383ffff */
.L_x_3079:
[----:B01----:R-:W-:-:S04]  /*e490*/  IMAD.U32 R3, RZ, RZ, UR38 ;  /* 0x00000026ff037e24 */ /* 0x003fc8000f8e00ff */
[----:B------:R0:W1:Y:S03]  /*e4a0*/  SYNCS.PHASECHK.TRANS64.TRYWAIT P0, [R3+URZ+0x28c68], R2 ;  /* 0x028c6802030075a7 */ /* 0x000066000800017f */
[----:B-1----:R-:W-:Y:S05]  /*e4b0*/  @!P0 NANOSLEEP.SYNCS 0x989680 ;  /* 0x009896800000895d */ /* 0x002fea0003900000 */
[----:B------:R-:W1:Y:S02]  /*e4c0*/  @!P0 SYNCS.PHASECHK.TRANS64 P0, [R3+URZ+0x28c68], R2 ;  /* 0x028c6802030085a7 */ /* 0x000e64000800007f */
[----:B-1----:R-:W-:Y:S05]  /*e4d0*/  @!P0 BRA `(.L_x_3079) ;  /* 0xfffffffc00ec8947 */ /* 0x002fea000383ffff */
[----:B------:R-:W-:Y:S05]  /*e4e0*/  BRA `(.L_x_3160) ;  /* 0xffffffd000dc7947 */ /* 0x000fea000383ffff */
.L_x_3094:
[----:B-1----:R-:W-:-:S04]  /*e4f0*/  IMAD.U32 R3, RZ, RZ, UR38 ;  /* 0x00000026ff037e24 */ /* 0x002fc8000f8e00ff */
[----:B------:R1:W2:Y:S03]  /*e500*/  SYNCS.PHASECHK.TRANS64.TRYWAIT P0, [R3+URZ+0x28c40], R2 ;  /* 0x028c4002030075a7 */ /* 0x0002a6000800017f */
[----:B--2---:R-:W-:Y:S05]  /*e510*/  @!P0 NANOSLEEP.SYNCS 0x989680 ;  /* 0x009896800000895d */ /* 0x004fea0003900000 */
[----:B------:R-:W2:Y:S02]  /*e520*/  @!P0 SYNCS.PHASECHK.TRANS64 P0, [R3+URZ+0x28c40], R2 ;  /* 0x028c4002030085a7 */ /* 0x000ea4000800007f */
[----:B--2---:R-:W-:Y:S05]  /*e530*/  @!P0 BRA `(.L_x_3094) ;  /* 0xfffffffc00ec8947 */ /* 0x004fea000383ffff */
[----:B------:R-:W-:Y:S05]  /*e540*/  BRA `(.L_x_3161) ;  /* 0xffffffdc00287947 */ /* 0x000fea000383ffff */
.L_x_3099:
[----:B01----:R-:W-:-:S04]  /*e550*/  MOV R3, UR38 ;  /* 0x0000002600037c02 */ /* 0x003fc80008000f00 */
[----:B------:R0:W1:Y:S03]  /*e560*/  SYNCS.PHASECHK.TRANS64.TRYWAIT P0, [R3+URZ+0x28c60], R2 ;  /* 0x028c6002030075a7 */ /* 0x000066000800017f */
[----:B-1----:R-:W-:Y:S05]  /*e570*/  @!P0 NANOSLEEP.SYNCS 0x989680 ;  /* 0x009896800000895d */ /* 0x002fea0003900000 */
[----:B------:R-:W1:Y:S02]  /*e580*/  @!P0 SYNCS.PHASECHK.TRANS64 P0, [R3+URZ+0x28c60], R2 ;  /* 0x028c6002030085a7 */ /* 0x000e64000800007f */
[----:B-1----:R-:W-:Y:S05]  /*e590*/  @!P0 BRA `(.L_x_3099) ;  /* 0xfffffffc00ec8947 */ /* 0x002fea000383ffff */
[----:B------:R-:W-:Y:S05]  /*e5a0*/  BRA `(.L_x_3162) ;  /* 0xffffffdc008c7947 */ /* 0x000fea000383ffff */
.L_x_3115:
[----:B--2---:R-:W-:-:S04]  /*e5b0*/  IMAD.U32 R3, RZ, RZ, UR38 ;  /* 0x00000026ff037e24 */ /* 0x004fc8000f8e00ff */
[----:B------:R2:W3:Y:S03]  /*e5c0*/  SYNCS.PHASECHK.TRANS64.TRYWAIT P0, [R3+URZ+0x28c48], R2 ;  /* 0x028c4802030075a7 */ /* 0x0004e6000800017f */
[----:B---3--:R-:W-:Y:S05]  /*e5d0*/  @!P0 NANOSLEEP.SYNCS 0x989680 ;  /* 0x009896800000895d */ /* 0x008fea0003900000 */
[----:B------:R-:W3:Y:S02]  /*e5e0*/  @!P0 SYNCS.PHASECHK.TRANS64 P0, [R3+URZ+0x28c48], R2 ;  /* 0x028c4802030085a7 */ /* 0x000ee4000800007f */
[----:B---3--:R-:W-:Y:S05]  /*e5f0*/  @!P0 BRA `(.L_x_3115) ;  /* 0xfffffffc00ec8947 */ /* 0x008fea000383ffff */
[----:B------:R-:W-:Y:S05]  /*e600*/  BRA `(.L_x_3163) ;  /* 0xffffffe400e87947 */ /* 0x000fea000383ffff */
.L_x_3120:
[----:B--2---:R-:W-:-:S04]  /*e610*/  IMAD.U32 R3, RZ, RZ, UR38 ;  /* 0x00000026ff037e24 */ /* 0x004fc8000f8e00ff */
[----:B------:R2:W3:Y:S03]  /*e620*/  SYNCS.PHASECHK.TRANS64.TRYWAIT P0, [R3+URZ+0x28c68], R2 ;  /* 0x028c6802030075a7 */ /* 0x0004e6000800017f */
[----:B---3--:R-:W-:Y:S05]  /*e630*/  @!P0 NANOSLEEP.SYNCS 0x989680 ;  /* 0x009896800000895d */ /* 0x008fea0003900000 */
[----:B------:R-:W3:Y:S02]  /*e640*/  @!P0 SYNCS.PHASECHK.TRANS64 P0, [R3+URZ+0x28c68], R2 ;  /* 0x028c6802030085a7 */ /* 0x000ee4000800007f */
[----:B---3--:R-:W-:Y:S05]  /*e650*/  @!P0 BRA `(.L_x_3120) ;  /* 0xfffffffc00ec8947 */ /* 0x008fea000383ffff */
[----:B------:R-:W-:Y:S05]  /*e660*/  BRA `(.L_x_3164) ;  /* 0xffffffe8004c7947 */ /* 0x000fea000383ffff */
.L_x_3131:
[----:B--2---:R2:W3:Y:S02]  /*e670*/  SYNCS.PHASECHK.TRANS64.TRYWAIT P0, [R2+URZ+0x28c20], R9 ;  /* 0x028c2009020075a7 */ /* 0x0044e4000800017f */
[----:B---3--:R-:W-:Y:S05]  /*e680*/  @!P0 NANOSLEEP.SYNCS 0x989680 ;  /* 0x009896800000895d */ /* 0x008fea0003900000 */
[----:B------:R-:W3:Y:S02]  /*e690*/  @!P0 SYNCS.PHASECHK.TRANS64 P0, [R2+URZ+0x28c20], R9 ;  /* 0x028c2009020085a7 */ /* 0x000ee4000800007f */
[----:B---3--:R-:W-:Y:S05]  /*e6a0*/  @!P0 BRA `(.L_x_3131) ;  /* 0xfffffffc00f08947 */ /* 0x008fea000383ffff */
[----:B------:R-:W-:Y:S05]  /*e6b0*/  BRA `(.L_x_3165) ;  /* 0xfffffff0003c7947 */ /* 0x000fea000383ffff */
.L_x_3132:
[----:B------:R-:W3:Y:S01]  /*e6c0*/  S2R R3, SR_TID.X ;  /* 0x0000000000037919 */ /* 0x000ee20000002100 */
[----:B------:R-:W-:Y:S01]  /*e6d0*/  BSSY B0, `(.L_x_3166) ;  /* 0x000000a000007945 */ /* 0x000fe20003800000 */
[----:B------:R-:W-:Y:S02]  /*e6e0*/  IMAD.MOV.U32 R12, RZ, RZ, RZ ;  /* 0x000000ffff0c7224 */ /* 0x000fe400078e00ff */
[----:B0-----:R-:W-:Y:S02]  /*e6f0*/  IMAD.MOV.U32 R11, RZ, RZ, 0x1f ;  /* 0x0000001fff0b7424 */ /* 0x001fe400078e00ff */
[----:B------:R-:W-:Y:S01]  /*e700*/  IMAD.MOV.U32 R15, RZ, RZ, -0x1 ;  /* 0xffffffffff0f7424 */ /* 0x000fe200078e00ff */
[----:B---3--:R-:W-:-:S04]  /*e710*/  SHF.R.U32.HI R3, RZ, 0x5, R3 ;  /* 0x00000005ff037819 */ /* 0x008fc80000011603 */
[----:B------:R-:W-:-:S05]  /*e720*/  LOP3.LUT R3, R3, 0x3, RZ, 0xc0, !PT ;  /* 0x0000000303037812 */ /* 0x000fca00078ec0ff */
[----:B------:R-:W-:-:S07]  /*e730*/  IMAD.MOV.U32 R13, RZ, RZ, R3 ;  /* 0x000000ffff0d7224 */ /* 0x000fce00078e0003 */
[----:B-12---:R-:W-:Y:S05]  /*e740*/  WARPSYNC.COLLECTIVE R15, `(.L_x_3167) ;  /* 0x000000000f087348 */ /* 0x006fea0003c00000 */
[----:B------:R0:W3:Y:S02]  /*e750*/  SHFL.IDX P6, R14, R13, R12, R11 ;  /* 0x0000000c0d0e7389 */ /* 0x0000e400000c000b */
[----:B0123--:R-:W-:Y:S01]  /*e760*/  ENDCOLLECTIVE ;  /* 0x000000000000791b */ /* 0x00ffe20003800000 */
.L_x_3167:
[----:B------:R-:W-:Y:S05]  /*e770*/  BSYNC B0 ;  /* 0x0000000000007941 */ /* 0x000fea0003800000 */
.L_x_3166:
[----:B------:R-:W-:Y:S05]  /*e780*/  BRA `(.L_x_3168) ;  /* 0xfffffff000207947 */ /* 0x000fea000383ffff */
.L_x_3133:
[----:B------:R-:W-:Y:S01]  /*e790*/  BSSY B0, `(.L_x_3169) ;  /* 0x0000006000007945 */ /* 0x000fe20003800000 */
[----:B------:R-:W-:-:S07]  /*e7a0*/  IMAD.MOV.U32 R15, RZ, RZ, -0x1 ;  /* 0xffffffffff0f7424 */ /* 0x000fce00078e00ff */
[----:B0123--:R-:W-:Y:S05]  /*e7b0*/  WARPSYNC.COLLECTIVE R15, `(.L_x_3170) ;  /* 0x000000000f0c7348 */ /* 0x00ffea0003c00000 */
[----:B------:R-:W-:Y:S02]  /*e7c0*/  ELECT P6, UR62, PT ;  /* 0x00000000003e782f */ /* 0x000fe400038c0000 */
[----:B------:R-:W-:Y:S01]  /*e7d0*/  MOV R14, UR62 ;  /* 0x0000003e000e7c02 */ /* 0x000fe20008000f00 */
[----:B0123--:R-:W-:Y:S10]  /*e7e0*/  ENDCOLLECTIVE ;  /* 0x000000000000791b */ /* 0x00fff40003800000 */
.L_x_3170:
[----:B------:R-:W-:Y:S05]  /*e7f0*/  BSYNC B0 ;  /* 0x0000000000007941 */ /* 0x000fea0003800000 */
.L_x_3169:
[----:B------:R-:W-:Y:S05]  /*e800*/  BRA `(.L_x_3171) ;  /* 0xfffffff000147947 */ /* 0x000fea000383ffff */
.L_x_3135:
[----:B---3--:R3:W4:Y:S02]  /*e810*/  SYNCS.PHASECHK.TRANS64.TRYWAIT P0, [R7+URZ], R4 ;  /* 0x00000004070075a7 */ /* 0x008724000800017f */
[----:B----4-:R-:W-:Y:S05]  /*e820*/  @!P0 NANOSLEEP.SYNCS 0x989680 ;  /* 0x009896800000895d */ /* 0x010fea0003900000 */
[----:B------:R-:W4:Y:S02]  /*e830*/  @!P0 SYNCS.PHASECHK.TRANS64 P0, [R7+URZ], R4 ;  /* 0x00000004070085a7 */ /* 0x000f24000800007f */
[----:B----4-:R-:W-:Y:S05]  /*e840*/  @!P0 BRA `(.L_x_3135) ;  /* 0xfffffffc00f08947 */ /* 0x010fea000383ffff */
[----:B------:R-:W-:Y:S05]  /*e850*/  BRA `(.L_x_3172) ;  /* 0xfffffff000487947 */ /* 0x000fea000383ffff */
.L_x_3136:
[----:B----4-:R4:W0:Y:S02]  /*e860*/  SYNCS.PHASECHK.TRANS64.TRYWAIT P0, [R5+URZ], R0 ;  /* 0x00000000050075a7 */ /* 0x010824000800017f */
[----:B0-----:R-:W-:Y:S05]  /*e870*/  @!P0 NANOSLEEP.SYNCS 0x989680 ;  /* 0x009896800000895d */ /* 0x001fea0003900000 */
[----:B------:R-:W0:Y:S02]  /*e880*/  @!P0 SYNCS.PHASECHK.TRANS64 P0, [R5+URZ], R0 ;  /* 0x00000000050085a7 */ /* 0x000e24000800007f */
[----:B0-----:R-:W-:Y:S05]  /*e890*/  @!P0 BRA `(.L_x_3136) ;  /* 0xfffffffc00f08947 */ /* 0x001fea000383ffff */
[----:B------:R-:W-:Y:S05]  /*e8a0*/  BRA `(.L_x_3173) ;  /* 0xfffffff0003c7947 */ /* 0x000fea000383ffff */
.L_x_3138:
[----:B--2---:R2:W4:Y:S02]  /*e8b0*/  SYNCS.PHASECHK.TRANS64.TRYWAIT P0, [R5+URZ], R4 ;  /* 0x00000004050075a7 */ /* 0x004524000800017f */
[----:B----4-:R-:W-:Y:S05]  /*e8c0*/  @!P0 NANOSLEEP.SYNCS 0x989680 ;  /* 0x009896800000895d */ /* 0x010fea0003900000 */
[----:B------:R-:W4:Y:S02]  /*e8d0*/  @!P0 SYNCS.PHASECHK.TRANS64 P0, [R5+URZ], R4 ;  /* 0x00000004050085a7 */ /* 0x000f24000800007f */
[----:B----4-:R-:W-:Y:S05]  /*e8e0*/  @!P0 BRA `(.L_x_3138) ;  /* 0xfffffffc00f08947 */ /* 0x010fea000383ffff */
[----:B------:R-:W-:Y:S05]  /*e8f0*/  BRA `(.L_x_3174) ;  /* 0xfffffff000407947 */ /* 0x000fea000383ffff */
.L_x_3175:
        /* <DEDUP_REMOVED lines=16> */
.L_x_14996:


//--------------------- .text._ZN7cutlass13device_kernelIN5flash11enable_sm90INS1_16FlashAttnFwdSm90INS1_25CollectiveMainloopFwdSm90ILi2EN4cute5tupleIJNS5_1CILi1EEES8_S8_EEENS6_IJNS7_ILi64EEESA_SA_EEELi512ENS_10bfloat16_tEfNS_4arch4Sm90ELb0ELb0ELb0ELb0ELb0ELb0ELb1ELb0ELb0ELb1ELb1ELb0EEENS1_21CollectiveEpilogueFwdINS6_IJSA_NS7_ILi512EEESA_EEES9_SC_SE_Li256ELb0ELb1ELb1ELb0EEENS1_19SingleTileSchedulerILb0ELb1ELb1ELi64EEEEEEEEEvNT_6ParamsE --------------------------
	.section	.text._ZN7cutlass13device_kernelIN5flash11enable_sm90INS1_16FlashAttnFwdSm90INS1_25CollectiveMainloopFwdSm90ILi2EN4cute5tupleIJNS5_1CILi1EEES8_S8_EEENS6_IJNS7_ILi64EEESA_SA_EEELi512ENS_10bfloat16_tEfNS_4arch4Sm90ELb0ELb0ELb0ELb0ELb0ELb0ELb1ELb0ELb0ELb1ELb1ELb0EEENS1_21CollectiveEpilogueFwdINS6_IJSA_NS7_ILi512EEESA_EEES9_SC_SE_Li256ELb0ELb1ELb1ELb0EEENS1_19SingleTileSchedulerILb0ELb1ELb1ELi64EEEEEEEEEvNT_6ParamsE,"ax",@progbits
	.align	128
.text._ZN7cutlass13device_kernelIN5flash11enable_sm90INS1_16FlashAttnFwdSm90INS1_25CollectiveMainloopFwdSm90ILi2EN4cute5tupleIJNS5_1CILi1EEES8_S8_EEENS6_IJNS7_ILi64EEESA_SA_EEELi512ENS_10bfloat16_tEfNS_4arch4Sm90ELb0ELb0ELb0ELb0ELb0ELb0ELb1ELb0ELb0ELb1ELb1ELb0EEENS1_21CollectiveEpilogueFwdINS6_IJSA_NS7_ILi512EEESA_EEES9_SC_SE_Li256ELb0ELb1ELb1ELb0EEENS1_19SingleTileSchedulerILb0ELb1ELb1ELi64EEEEEEEEEvNT_6ParamsE:
        .type           _ZN7cutlass13device_kernelIN5flash11enable_sm90INS1_16FlashAttnFwdSm90INS1_25CollectiveMainloopFwdSm90ILi2EN4cute5tupleIJNS5_1CILi1EEES8_S8_EEENS6_IJNS7_ILi64EEESA_SA_EEELi512ENS_10bfloat16_tEfNS_4arch4Sm90ELb0ELb0ELb0ELb0ELb0ELb0ELb1ELb0ELb0ELb1ELb1ELb0EEENS1_21CollectiveEpilogueFwdINS6_IJSA_NS7_ILi512EEESA_EEES9_SC_SE_Li256ELb0ELb1ELb1ELb0EEENS1_19SingleTileSchedulerILb0ELb1ELb1ELi64EEEEEEEEEvNT_6ParamsE,@function
        .size           _ZN7cutlass13device_kernelIN5flash11enable_sm90INS1_16FlashAttnFwdSm90INS1_25CollectiveMainloopFwdSm90ILi2EN4cute5tupleIJNS5_1CILi1EEES8_S8_EEENS6_IJNS7_ILi64EEESA_SA_EEELi512ENS_10bfloat16_tEfNS_4arch4Sm90ELb0ELb0ELb0ELb0ELb0ELb0ELb1ELb0ELb0ELb1ELb1ELb0EEENS1_21CollectiveEpilogueFwdINS6_IJSA_NS7_ILi512EEESA_EEES9_SC_SE_Li256ELb0ELb1ELb1ELb0EEENS1_19SingleTileSchedulerILb0ELb1ELb1ELi64EEEEEEEEEvNT_6ParamsE,(.L_x_14997 - _ZN7cutlass13device_kernelIN5flash11enable_sm90INS1_16FlashAttnFwdSm90INS1_25CollectiveMainloopFwdSm90ILi2EN4cute5tupleIJNS5_1CILi1EEES8_S8_EEENS6_IJNS7_ILi64EEESA_SA_EEELi512ENS_10bfloat16_tEfNS_4arch4Sm90ELb0ELb0ELb0ELb0ELb0ELb0ELb1ELb0ELb0ELb1ELb1ELb0EEENS1_21CollectiveEpilogueFwdINS6_IJSA_NS7_ILi512EEESA_EEES9_SC_SE_Li256ELb0ELb1ELb1ELb0EEENS1_19SingleTileSchedulerILb0ELb1ELb1ELi64EEEEEEEEEvNT_6ParamsE)
        .other          _ZN7cutlass13device_kernelIN5flash11enable_sm90INS1_16FlashAttnFwdSm90INS1_25CollectiveMainloopFwdSm90ILi2EN4cute5tupleIJNS5_1CILi1EEES8_S8_EEENS6_IJNS7_ILi64EEESA_SA_EEELi512ENS_10bfloat16_tEfNS_4arch4Sm90ELb0ELb0ELb0ELb0ELb0ELb0ELb1ELb0ELb0ELb1ELb1ELb0EEENS1_21CollectiveEpilogueFwdINS6_IJSA_NS7_ILi512EEESA_EEES9_SC_SE_Li256ELb0ELb1ELb1ELb0EEENS1_19SingleTileSchedulerILb0ELb1ELb1ELi64EEEEEEEEEvNT_6ParamsE,@"STO_CUDA_ENTRY STV_DEFAULT"
_ZN7cutlass13device_kernelIN5flash11enable_sm90INS1_16FlashAttnFwdSm90INS1_25CollectiveMainloopFwdSm90ILi2EN4cute5tupleIJNS5_1CILi1EEES8_S8_EEENS6_IJNS7_ILi64EEESA_SA_EEELi512ENS_10bfloat16_tEfNS_4arch4Sm90ELb0ELb0ELb0ELb0ELb0ELb0ELb1ELb0ELb0ELb1ELb1ELb0EEENS1_21CollectiveEpilogueFwdINS6_IJSA_NS7_ILi512EEESA_EEES9_SC_SE_Li256ELb0ELb1ELb1ELb0EEENS1_19SingleTileSchedulerILb0ELb1ELb1ELi64EEEEEEEEEvNT_6ParamsE:
[----:B------:R-:W0:Y:S02]  /*0000*/  LDC R1, c[0x0][0x28] ;  /* 0x00000a00ff017b82 */ /* 0x000e240000000800 */
[----:B0-----:R-:W-:Y:S01]  /*0010*/  VIADD R1, R1, 0xffffffd0 ;  /* 0xffffffd001017836 */ /* 0x001fe20000000000 */
[----:B------:R-:W0:Y:S01]  /*0020*/  S2R R3, SR_TID.X ;  /* 0x0000000000037919 */ /* 0x000e220000002100 */
[----:B------:R-:W-:Y:S01]  /*0030*/  ELECT P0, URZ, PT ;  /* 0x00000000003f782f */ /* 0x000fe20003800000 */
[----:B------:R-:W-:Y:S01]  /*0040*/  BSSY B0, `(.L_x_3176) ;  /* 0x000000e000007945 */ /* 0x000fe20003800000 */
[--C-:B0-----:R-:W-:Y:S02]  /*0050*/  SHF.R.U32.HI R0, RZ, 0x5, R3.reuse ;  /* 0x00000005ff007819 */ /* 0x101fe40000011603 */
[----:B------:R-:W-:-:S03]  /*0060*/  SHF.R.U32.HI R3, RZ, 0x7, R3 ;  /* 0x00000007ff037819 */ /* 0x000fc60000011603 */
        /* <DEDUP_REMOVED lines=11> */
.L_x_3177:
[----:B------:R-:W-:Y:S05]  /*0120*/  BSYNC B0 ;  /* 0x0000000000007941 */ /* 0x000fea0003800000 */
.L_x_3176:
        /* <DEDUP_REMOVED lines=21> */
[----:B0-----:R0:W1:Y:S01]  /*0280*/  @UP1 SYNCS.EXCH.64 URZ, [UR8+0x38800], UR4 ;  /* 0x03880004083f15b2 */ /* 0x0010620008000100 */
[----:B------:R0:W2:Y:S04]  /*0290*/  @UP2 SYNCS.EXCH.64 URZ, [UR8+0x38810], UR4 ;  /* 0x03881004083f25b2 */ /* 0x0000a80008000100 */
[----:B------:R0:W3:Y:S01]  /*02a0*/  @UP3 SYNCS.EXCH.64 URZ, [UR8+0x38820], UR6 ;  /* 0x03882006083f35b2 */ /* 0x0000e20008000100 */
        /* <DEDUP_REMOVED lines=14> */
[----:B----4-:R-:W-:Y:S01]  /*0390*/  NOP ;  /* 0x0000000000007918 */ /* 0x010fe20000000000 */
.L_x_3178:
[----:B------:R-:W4:Y:S01]  /*03a0*/  SHFL.IDX PT, R2, R0, RZ, 0x1f ;  /* 0x00001fff00027589 */ /* 0x000f2200000e0000 */
[----:B------:R-:W-:Y:S01]  /*03b0*/  NOP ;  /* 0x0000000000007918 */ /* 0x000fe20000000000 */
[----:B----4-:R-:W-:-:S13]  /*03c0*/  ISETP.NE.AND P0, PT, R2, RZ, PT ;  /* 0x000000ff0200720c */ /* 0x010fda0003f05270 */
        /* <DEDUP_REMOVED lines=18> */
[----:B----4-:R-:W-:Y:S01]  /*04f0*/  NOP ;  /* 0x0000000000007918 */ /* 0x010fe20000000000 */
.L_x_3179:
[----:B------:R-:W4:Y:S01]  /*0500*/  SHFL.IDX PT, R2, R0, RZ, 0x1f ;  /* 0x00001fff00027589 */ /* 0x000f2200000e0000 */
[----:B------:R-:W-:Y:S01]  /*0510*/  NOP ;  /* 0x0000000000007918 */ /* 0x000fe20000000000 */
[----:B----4-:R-:W-:-:S13]  /*0520*/  ISETP.NE.AND P0, PT, R2, RZ, PT ;  /* 0x000000ff0200720c */ /* 0x010fda0003f05270 */
        /* <DEDUP_REMOVED lines=15> */
.L_x_3180:
        /* <DEDUP_REMOVED lines=22> */
.L_x_3181:
        /* <DEDUP_REMOVED lines=22> */
.L_x_3182:
[----:B0-----:R-:W-:Y:S01]  /*08e0*/  UMOV UR4, 0x1 ;  /* 0x0000000100047882 */ /* 0x001fe20000000000 */
[----:B------:R-:W-:Y:S01]  /*08f0*/  PLOP3.LUT P0, PT, PT, PT, UP0, 0x80, 0x0 ;  /* 0x000000000000781c */ /* 0x000fe20003f0f008 */
[----:B------:R-:W-:Y:S01]  /*0900*/  USEL UR4, UR4, 0x2, !UP0 ;  /* 0x0000000204047887 */ /* 0x000fe2000c000000 */
[----:B------:R-:W-:Y:S01]  /*0910*/  NOP ;  /* 0x0000000000007918 */ /* 0x000fe20000000000 */
[----:B------:R-:W-:Y:S04]  /*0920*/  BSSY B6, `(.L_x_3183) ;  /* 0x0001102000067945 */ /* 0x000fe80003800000 */
[----:B------:R-:W-:-:S05]  /*0930*/  IMAD.U32 R2, RZ, RZ, UR4 ;  /* 0x00000004ff027e24 */ /* 0x000fca000f8e00ff */
[----:B------:R0:W-:Y:S01]  /*0940*/  STL [R1+0x28], R2 ;  /* 0x0000280201007387 */ /* 0x0001e20000100800 */
[----:B-123--:R-:W-:Y:S06]  /*0950*/  BAR.SYNC.DEFER_BLOCKING 0x0 ;  /* 0x0000000000007b1d */ /* 0x00efec0000010000 */
[----:B------:R-:W-:Y:S05]  /*0960*/  @!P0 BRA `(.L_x_3184) ;  /* 0x000000b800188947 */ /* 0x000fea0003800000 */
.L_x_3185:
[----:B------:R-:W-:-:S08]  /*0970*/  NOP ;  /* 0x0000000000007918 */ /* 0x000fd00000000000 */
[----:B------:R-:W1:Y:S02]  /*0980*/  USETMAXREG.TRY_ALLOC.CTAPOOL UP0, 0xf0 ;  /* 0x000000f0000079c8 */ /* 0x000e640008000600 */
[----:B-1----:R-:W-:-:S13]  /*0990*/  PLOP3.LUT P0, PT, PT, PT, UP0, 0x80, 0x0 ;  /* 0x000000000000781c */ /* 0x002fda0003f0f008 */
[----:B------:R-:W-:Y:S05]  /*09a0*/  @!P0 BRA `(.L_x_3185) ;  /* 0xfffffffc00f08947 */ /* 0x000fea000383ffff */
[----:B------:R-:W1:Y:S01]  /*09b0*/  S2R R11, SR_TID.X ;  /* 0x00000000000b7919 */ /* 0x000e620000002100 */
[----:B------:R-:W2:Y:S01]  /*09c0*/  S2UR UR6, SR_CTAID.Y ;  /* 0x00000000000679c3 */ /* 0x000ea20000002600 */
[----:B------:R-:W-:Y:S02]  /*09d0*/  ULDC UR7, c[0x0][0xd50] ;  /* 0x0003540000077ab9 */ /* 0x000fe40000000800 */
[----:B------:R-:W-:-:S05]  /*09e0*/  UISETP.NE.AND UP0, UPT, UR7, 0x1, UPT ;  /* 0x000000010700788c */ /* 0x000fca000bf05270 */
[----:B------:R-:W3:Y:S06]  /*09f0*/  S2UR UR8, SR_CTAID.Z ;  /* 0x00000000000879c3 */ /* 0x000eec0000002700 */
[----:B------:R-:W-:Y:S01]  /*0a00*/  @UP0 ULDC UR4, c[0x0][0xd54] ;  /* 0x0003550000040ab9 */ /* 0x000fe20000000800 */
[----:B------:R-:W-:Y:S01]  /*0a10*/  @UP0 ULDC UR10, c[0x0][0xd58] ;  /* 0x00035600000a0ab9 */ /* 0x000fe20000000800 */
[----:B--2---:R-:W-:Y:S02]  /*0a20*/  UIMAD.WIDE.U32 UR4, UR6, UR4, URZ ;  /* 0x00000004060472a5 */ /* 0x004fe4000f8e003f */
[----:B------:R-:W-:-:S02]  /*0a30*/  UMOV UR11, UR6 ;  /* 0x00000006000b7c82 */ /* 0x000fc40008000000 */
[----:B------:R-:W-:Y:S01]  /*0a40*/  @UP0 USHF.R.U32.HI UR11, URZ, UR10, UR5 ;  /* 0x0000000a3f0b0299 */ /* 0x000fe20008011605 */
[----:B-1----:R-:W-:-:S03]  /*0a50*/  LOP3.LUT R0, R11, 0xffffff80, RZ, 0xc0, !PT ;  /* 0xffffff800b007812 */ /* 0x002fc600078ec0ff */
[----:B------:R-:W-:Y:S01]  /*0a60*/  UIADD3 UR4, -UR11, URZ, URZ ;  /* 0x0000003f0b047290 */ /* 0x000fe2000fffe13f */
[----:B------:R-:W-:Y:S01]  /*0a70*/  ISETP.NE.AND P0, PT, R0, 0x80, PT ;  /* 0x000000800000780c */ /* 0x000fe20003f05270 */
[----:B------:R-:W-:Y:S02]  /*0a80*/  IMAD.U32 R0, RZ, RZ, UR11 ;  /* 0x0000000bff007e24 */ /* 0x000fe4000f8e00ff */
[----:B------:R-:W-:-:S03]  /*0a90*/  UIMAD UR7, UR7, UR4, UR6 ;  /* 0x00000004070772a4 */ /* 0x000fc6000f8e0206 */
[----:B------:R4:W-:Y:S07]  /*0aa0*/  STL [R1], R0 ;  /* 0x0000000001007387 */ /* 0x0009ee0000100800 */
[----:B------:R-:W-:Y:S06]  /*0ab0*/  @!P0 BAR.ARV 0x8, 0x100 ;  /* 0x0204000000008b1d */ /* 0x000fec0000002000 */
[----:B------:R-:W-:-:S13]  /*0ac0*/  ISETP.GE.U32.AND P0, PT, R11, 0x100, PT ;  /* 0x000001000b00780c */ /* 0x000fda0003f06070 */
[----:B------:R-:W-:Y:S06]  /*0ad0*/  @P0 BAR.ARV 0xf, 0x100 ;  /* 0x03c4000000000b1d */ /* 0x000fec0000002000 */
[----:B---3--:R-:W-:-:S13]  /*0ae0*/  ISETP.LE.AND P0, PT, RZ, UR8, PT ;  /* 0x00000008ff007c0c */ /* 0x008fda000bf03270 */
[----:B----4-:R-:W-:Y:S05]  /*0af0*/  @!P0 BRA `(.L_x_3186) ;  /* 0x0000010c00908947 */ /* 0x010fea0003800000 */
[----:B------:R-:W-:Y:S01]  /*0b00*/  ULDC.64 UR4, c[0x0][0x418] ;  /* 0x0001060000047ab9 */ /* 0x000fe20000000a00 */
[----:B------:R-:W-:Y:S01]  /*0b10*/  ULDC UR60, c[0x0][0x424] ;  /* 0x00010900003c7ab9 */ /* 0x000fe20000000800 */
[----:B------:R-:W-:Y:S01]  /*0b20*/  UISETP.NE.U32.AND UP0, UPT, UR4, URZ, UPT ;  /* 0x0000003f0400728c */ /* 0x000fe2000bf05070 */
[----:B------:R-:W-:Y:S01]  /*0b30*/  VIADD R152, R11, 0xffffff80 ;  /* 0xffffff800b987836 */ /* 0x000fe20000000000 */
[----:B------:R-:W-:Y:S02]  /*0b40*/  UISETP.NE.AND UP1, UPT, UR9, 0x1, UPT ;  /* 0x000000010900788c */ /* 0x000fe4000bf25270 */
[----:B------:R-:W-:Y:S01]  /*0b50*/  UISETP.NE.AND.EX UP0, UPT, UR5, URZ, UPT, UP0 ;  /* 0x0000003f0500728c */ /* 0x000fe2000bf05300 */
[----:B------:R-:W-:Y:S01]  /*0b60*/  ULDC UR4, c[0x0][0x2f0] ;  /* 0x0000bc0000047ab9 */ /* 0x000fe20000000800 */
[----:B------:R-:W-:Y:S02]  /*0b70*/  USHF.R.U32.HI UR11, URZ, 0x10, UR7 ;  /* 0x000000103f0b7899 */ /* 0x000fe40008011607 */
[----:B------:R-:W-:Y:S01]  /*0b80*/  PLOP3.LUT P0, PT, PT, PT, UP1, 0x80, 0x0 ;  /* 0x000000000000781c */ /* 0x000fe20003f0f018 */
[----:B------:R-:W-:-:S02]  /*0b90*/  USEL UR60, UR60, 0x1, UP0 ;  /* 0x000000013c3c7887 */ /* 0x000fc40008000000 */
[----:B------:R-:W-:Y:S02]  /*0ba0*/  UISETP.NE.AND UP0, UPT, UR11, URZ, UPT ;  /* 0x0000003f0b00728c */ /* 0x000fe4000bf05270 */
[----:B------:R-:W-:Y:S02]  /*0bb0*/  UIMAD UR60, UR60, UR4, URZ ;  /* 0x000000043c3c72a4 */ /* 0x000fe4000f8e023f */
[----:B------:R-:W-:Y:S02]  /*0bc0*/  ULOP3.LUT UR7, UR7, 0xffff, URZ, 0xc0, !UPT ;  /* 0x0000ffff07077892 */ /* 0x000fe4000f8ec03f */
[----:B------:R-:W-:-:S04]  /*0bd0*/  UIADD3 UR4, UR60, 0x3f, URZ ;  /* 0x0000003f3c047890 */ /* 0x000fc8000fffe03f */
[----:B------:R-:W-:Y:S01]  /*0be0*/  USHF.R.S32.HI UR5, URZ, 0x1f, UR4 ;  /* 0x0000001f3f057899 */ /* 0x000fe20008011404 */
[----:B------:R-:W-:-:S03]  /*0bf0*/  @!UP0 ULDC UR11, c[0x0][0xae8] ;  /* 0x0002ba00000b8ab9 */ /* 0x000fc60000000800 */
[----:B------:R-:W-:-:S04]  /*0c00*/  ULEA.HI UR5, UR5, UR4, URZ, 0x6 ;  /* 0x0000000405057291 */ /* 0x000fc8000f8f303f */
[----:B------:R-:W-:Y:S01]  /*0c10*/  USHF.R.S32.HI UR6, URZ, 0x6, UR5 ;  /* 0x000000063f067899 */ /* 0x000fe20008011405 */
[----:B------:R-:W-:Y:S11]  /*0c20*/  @!P0 BRA `(.L_x_3187) ;  /* 0x0000001c00948947 */ /* 0x000ff60003800000 */
[----:B------:R-:W-:Y:S01]  /*0c30*/  UISETP.GE.AND UP0, UPT, UR60, 0x1, UPT ;  /* 0x000000013c00788c */ /* 0x000fe2000bf06270 */
[----:B------:R-:W-:Y:S02]  /*0c40*/  PLOP3.LUT P0, PT, PT, PT, PT, 0x80, 0x0 ;  /* 0x000000000000781c */ /* 0x000fe40003f0f070 */
[----:B------:R-:W-:Y:S02]  /*0c50*/  CS2R R4, SRZ ;  /* 0x0000000000047805 */ /* 0x000fe4000001ff00 */
[----:B------:R-:W-:Y:S02]  /*0c60*/  CS2R R150, SRZ ;  /* 0x0000000000967805 */ /* 0x000fe4000001ff00 */
[----:B------:R-:W-:Y:S02]  /*0c70*/  CS2R R148, SRZ ;  /* 0x0000000000947805 */ /* 0x000fe4000001ff00 */
[----:B------:R-:W-:Y:S02]  /*0c80*/  CS2R R146, SRZ ;  /* 0x0000000000927805 */ /* 0x000fe4000001ff00 */
[----:B------:R-:W-:-:S02]  /*0c90*/  PLOP3.LUT P1, PT, PT, PT, UP0, 0x80, 0x0 ;  /* 0x000000000000781c */ /* 0x000fc40003f2f008 */
        /* <DEDUP_REMOVED lines=54> */
[----:B------:R-:W-:-:S02]  /*1000*/  IMAD.MOV.U32 R37, RZ, RZ, RZ ;  /* 0x000000ffff257224 */ /* 0x000fc400078e00ff */
[----:B------:R-:W-:Y:S01]  /*1010*/  IMAD.MOV.U32 R3, RZ, RZ, RZ ;  /* 0x000000ffff037224 */ /* 0x000fe200078e00ff */
[----:B------:R-:W-:Y:S06]  /*1020*/  @!P1 BRA `(.L_x_3188) ;  /* 0x0000000000709947 */ /* 0x000fec0003800000 */
[----:B------:R-:W-:Y:S01]  /*1030*/  IMAD.U32 R6, RZ, RZ, UR11 ;  /* 0x0000000bff067e24 */ /* 0x000fe2000f8e00ff */
[----:B------:R-:W-:-:S04]  /*1040*/  UIADD3 UR4, UR6, -0x1, UR11 ;  /* 0xffffffff06047890 */ /* 0x000fc8000fffe00b */
[-C--:B------:R-:W-:Y:S02]  /*1050*/  IABS R7, R6.reuse ;  /* 0x0000000600077213 */ /* 0x080fe40000000000 */
[----:B------:R-:W-:Y:S01]  /*1060*/  IMAD.U32 R8, RZ, RZ, UR4 ;  /* 0x00000004ff087e24 */ /* 0x000fe2000f8e00ff */
[----:B------:R-:W-:Y:S01]  /*1070*/  IABS R6, R6 ;  /* 0x0000000600067213 */ /* 0x000fe20000000000 */
[----:B------:R-:W1:Y:S01]  /*1080*/  I2F.RP R0, R7 ;  /* 0x0000000700007306 */ /* 0x000e620000209400 */
[----:B------:R-:W-:-:S03]  /*1090*/  ULOP3.LUT UR4, UR4, UR11, URZ, 0x3c, !UPT ;  /* 0x0000000b04047292 */ /* 0x000fc6000f8e3c3f */
[----:B------:R-:W-:-:S03]  /*10a0*/  IMAD.MOV R6, RZ, RZ, -R6 ;  /* 0x000000ffff067224 */ /* 0x000fc600078e0a06 */
[----:B------:R-:W-:Y:S01]  /*10b0*/  ISETP.LE.AND P3, PT, RZ, UR4, PT ;  /* 0x00000004ff007c0c */ /* 0x000fe2000bf63270 */
[----:B-1----:R-:W0:Y:S02]  /*10c0*/  MUFU.RCP R0, R0 ;  /* 0x0000000000007308 */ /* 0x002e240000001000 */
[----:B0-----:R-:W-:Y:S01]  /*10d0*/  VIADD R2, R0, 0xffffffe ;  /* 0x0ffffffe00027836 */ /* 0x001fe20000000000 */
[----:B------:R-:W-:-:S05]  /*10e0*/  IABS R0, R8 ;  /* 0x0000000800007213 */ /* 0x000fca0000000000 */
[----:B------:R0:W1:Y:S02]  /*10f0*/  F2I.FTZ.U32.TRUNC.NTZ R3, R2 ;  /* 0x0000000200037305 */ /* 0x000064000021f000 */
        /* <DEDUP_REMOVED lines=14> */
[----:B------:R-:W-:-:S07]  /*11e0*/  @!P2 LOP3.LUT R3, RZ, UR11, RZ, 0x33, !PT ;  /* 0x0000000bff03ac12 */ /* 0x000fce000f8e33ff */
.L_x_3188:
[----:B------:R-:W-:Y:S01]  /*11f0*/  IMAD R0, R3, UR7, RZ ;  /* 0x0000000703007c24 */ /* 0x000fe2000f8e02ff */
[----:B------:R-:W-:Y:S01]  /*1200*/  CS2R R34, SRZ ;  /* 0x0000000000227805 */ /* 0x000fe2000001ff00 */
[----:B------:R-:W-:Y:S01]  /*1210*/  IMAD.MOV.U32 R36, RZ, RZ, RZ ;  /* 0x000000ffff247224 */ /* 0x000fe200078e00ff */
[----:B------:R-:W-:Y:S02]  /*1220*/  CS2R R32, SRZ ;  /* 0x0000000000207805 */ /* 0x000fe4000001ff00 */
[----:B------:R-:W-:Y:S02]  /*1230*/  CS2R R30, SRZ ;  /* 0x00000000001e7805 */ /* 0x000fe4000001ff00 */
[----:B------:R-:W-:Y:S02]  /*1240*/  VIADDMNMX R3, R0, R3, UR6, PT ;  /* 0x0000000600037e46 */ /* 0x000fe4000b800103 */
[----:B------:R-:W-:Y:S02]  /*1250*/  CS2R R28, SRZ ;  /* 0x00000000001c7805 */ /* 0x000fe4000001ff00 */
[----:B------:R-:W-:-:S02]  /*1260*/  CS2R R26, SRZ ;  /* 0x00000000001a7805 */ /* 0x000fc4000001ff00 */
[----:B------:R-:W-:Y:S02]  /*1270*/  CS2R R24, SRZ ;  /* 0x0000000000187805 */ /* 0x000fe4000001ff00 */
[----:B------:R-:W-:-:S13]  /*1280*/  ISETP.GT.AND P1, PT, R3, R0, PT ;  /* 0x000000000300720c */ /* 0x000fda0003f24270 */
[----:B------:R-:W-:Y:S05]  /*1290*/  @!P1 BRA `(.L_x_3189) ;  /* 0x0000008400b49947 */ /* 0x000fea0003800000 */
[----:B------:R-:W-:Y:S01]  /*12a0*/  SHF.R.S32.HI R5, RZ, 0x1f, R152 ;  /* 0x0000001fff057819 */ /* 0x000fe20000011498 */
[----:B------:R-:W1:Y:S08]  /*12b0*/  S2UR UR7, SR_CgaCtaId ;  /* 0x00000000000779c3 */ /* 0x000e700000008800 */
[----:B------:R-:W-:Y:S01]  /*12c0*/  BAR.SYNC.DEFER_BLOCKING 0xe, 0x100 ;  /* 0x0384000000007b1d */ /* 0x000fe20000010000 */
[----:B------:R-:W-:Y:S01]  /*12d0*/  LOP3.LUT R6, R11, 0x7f, RZ, 0xc0, !PT ;  /* 0x0000007f0b067812 */ /* 0x000fe200078ec0ff */
[----:B------:R-:W-:Y:S01]  /*12e0*/  VIADD R3, R3, 0xfffffffe ;  /* 0xfffffffe03037836 */ /* 0x000fe20000000000 */
[----:B------:R-:W-:-:S02]  /*12f0*/  LEA.HI R5, R5, R152, RZ, 0x7 ;  /* 0x0000009805057211 */ /* 0x000fc400078f38ff */
[----:B------:R-:W-:Y:S01]  /*1300*/  ISETP.NE.AND P1, PT, R6, RZ, PT ;  /* 0x000000ff0600720c */ /* 0x000fe20003f25270 */
[----:B------:R-:W-:Y:S01]  /*1310*/  UMOV UR9, 0x40000040 ;  /* 0x4000004000097882 */ /* 0x000fe20000000000 */
[----:B0-----:R-:W-:Y:S01]  /*1320*/  SHF.R.S32.HI R2, RZ, 0x7, R5 ;  /* 0x00000007ff027819 */ /* 0x001fe20000011405 */
[----:B------:R-:W-:Y:S01]  /*1330*/  UMOV UR11, 0x40000040 ;  /* 0x40000040000b7882 */ /* 0x000fe20000000000 */
[----:B------:R-:W-:Y:S01]  /*1340*/  UMOV UR13, 0x40000040 ;  /* 0x40000040000d7882 */ /* 0x000fe20000000000 */
[----:B------:R-:W-:Y:S01]  /*1350*/  UMOV UR15, 0x40000040 ;  /* 0x40000040000f7882 */ /* 0x000fe20000000000 */
[----:B------:R-:W-:Y:S01]  /*1360*/  UMOV UR17, 0x40000040 ;  /* 0x4000004000117882 */ /* 0x000fe20000000000 */
[----:B------:R-:W-:Y:S01]  /*1370*/  UMOV UR19, 0x40000040 ;  /* 0x4000004000137882 */ /* 0x000fe20000000000 */
[----:B------:R-:W0:Y:S01]  /*1380*/  SHFL.IDX PT, R2, R2, RZ, 0x1f ;  /* 0x00001fff02027589 */ /* 0x000e2200000e0000 */
[----:B------:R-:W-:Y:S01]  /*1390*/  UMOV UR21, 0x40000040 ;  /* 0x4000004000157882 */ /* 0x000fe20000000000 */
[----:B------:R-:W-:Y:S01]  /*13a0*/  UMOV UR23, 0x40000040 ;  /* 0x4000004000177882 */ /* 0x000fe20000000000 */
[----:B------:R-:W-:-:S02]  /*13b0*/  LOP3.LUT R5, R5, 0xffffff80, RZ, 0xc0, !PT ;  /* 0xffffff8005057812 */ /* 0x000fc400078ec0ff */
[----:B------:R-:W-:-:S03]  /*13c0*/  ISETP.GE.AND P0, PT, R3, R0, PT ;  /* 0x000000000300720c */ /* 0x000fc60003f06270 */
[----:B------:R-:W-:Y:S01]  /*13d0*/  IMAD.IADD R5, R152, 0x1, -R5 ;  /* 0x0000000198057824 */ /* 0x000fe200078e0a05 */
[----:B------:R-:W-:Y:S01]  /*13e0*/  WARPGROUP.ARRIVE ;  /* 0x00000000000079c5 */ /* 0x000fe20000000000 */
[----:B0-----:R-:W-:-:S03]  /*13f0*/  R2UR UR4, R2 ;  /* 0x00000000020472ca */ /* 0x001fc600000e0000 */
[----:B------:R-:W-:-:S04]  /*1400*/  SHF.R.S32.HI R2, RZ, 0x1f, R5 ;  /* 0x0000001fff027819 */ /* 0x000fc80000011405 */
[CC--:B------:R-:W-:Y:S02]  /*1410*/  LEA.HI R4, R2.reuse, R5.reuse, RZ, 0x2 ;  /* 0x0000000502047211 */ /* 0x0c0fe400078f10ff */
[----:B------:R-:W-:Y:S02]  /*1420*/  LEA.HI R2, R2, R5, RZ, 0x5 ;  /* 0x0000000502027211 */ /* 0x000fe400078f28ff */
[----:B------:R-:W-:Y:S02]  /*1430*/  SHF.R.S32.HI R7, RZ, 0x1f, R4 ;  /* 0x0000001fff077819 */ /* 0x000fe40000011404 */
[----:B------:R-:W-:Y:S01]  /*1440*/  SHF.R.S32.HI R2, RZ, 0x5, R2 ;  /* 0x00000005ff027819 */ /* 0x000fe20000011402 */
[----:B------:R-:W-:-:S04]  /*1450*/  ULEA.HI UR5, UR4, UR4, URZ, 0x1 ;  /* 0x0000000404057291 */ /* 0x000fc8000f8f083f */
[----:B------:R-:W-:-:S03]  /*1460*/  ULOP3.LUT UR6, UR5, 0x1fffe, URZ, 0xc0, !UPT ;  /* 0x0001fffe05067892 */ /* 0x000fc6000f8ec03f */
[----:B------:R-:W-:Y:S01]  /*1470*/  UMOV UR5, 0x400 ;  /* 0x0000040000057882 */ /* 0x000fe20000000000 */
[----:B------:R-:W-:Y:S02]  /*1480*/  UIADD3 UR6, UR4, -UR6, URZ ;  /* 0x8000000604067290 */ /* 0x000fe4000fffe03f */
[----:B-1----:R-:W-:-:S04]  /*1490*/  ULEA UR5, UR7, UR5, 0x18 ;  /* 0x0000000507057291 */ /* 0x002fc8000f8ec03f */
[----:B------:R-:W-:Y:S02]  /*14a0*/  ULEA UR6, UR6, UR5, 0xf ;  /* 0x0000000506067291 */ /* 0x000fe4000f8e783f */
[----:B------:R-:W-:Y:S02]  /*14b0*/  UIADD3 UR4, UR5, 0x36400, URZ ;  /* 0x0003640005047890 */ /* 0x000fe4000fffe03f */
[----:B------:R-:W-:Y:S01]  /*14c0*/  IMAD.U32 R6, RZ, RZ, UR5 ;  /* 0x00000005ff067e24 */ /* 0x000fe2000f8e00ff */
[----:B------:R-:W-:Y:S02]  /*14d0*/  UIADD3 UR6, UR6, 0x400, URZ ;  /* 0x0000040006067890 */ /* 0x000fe4000fffe03f */
[----:B------:R-:W-:Y:S01]  /*14e0*/  USHF.R.U32.HI UR4, URZ, 0x4, UR4 ;  /* 0x000000043f047899 */ /* 0x000fe20008011604 */
[----:B------:R-:W-:Y:S01]  /*14f0*/  @!P1 VIADD R6, R6, 0x38860 ;  /* 0x0003886006069836 */ /* 0x000fe20000000000 */
[----:B------:R-:W-:Y:S02]  /*1500*/  USHF.R.U32.HI UR6, URZ, 0x4, UR6 ;  /* 0x000000043f067899 */ /* 0x000fe40008011606 */
[----:B------:R-:W-:-:S02]  /*1510*/  ULOP3.LUT UR4, UR4, 0x3fff, URZ, 0xc0, !UPT ;  /* 0x00003fff04047892 */ /* 0x000fc4000f8ec03f */
[----:B------:R-:W-:Y:S01]  /*1520*/  ULOP3.LUT UR6, UR6, 0x3fff, URZ, 0xc0, !UPT ;  /* 0x00003fff06067892 */ /* 0x000fe2000f8ec03f */
[----:B------:R-:W-:Y:S01]  /*1530*/  @!P1 PRMT R8, RZ, 0x654, R6 ;  /* 0x00000654ff089816 */ /* 0x000fe20000000006 */
[----:B------:R-:W-:Y:S01]  /*1540*/  ULOP3.LUT UR4, UR4, 0x10000, URZ, 0xfc, !UPT ;  /* 0x0001000004047892 */ /* 0x000fe2000f8efc3f */
[----:B------:R-:W-:Y:S01]  /*1550*/  SHF.R.S32.HI R6, RZ, 0x2, R4 ;  /* 0x00000002ff067819 */ /* 0x000fe20000011404 */
[----:B------:R-:W-:Y:S02]  /*1560*/  ULOP3.LUT UR6, UR6, 0x2000000, URZ, 0xfc, !UPT ;  /* 0x0200000006067892 */ /* 0x000fe4000f8efc3f */
[----:B------:R-:W-:Y:S01]  /*1570*/  UIADD3 UR12, UR4, 0x2, URZ ;  /* 0x00000002040c7890 */ /* 0x000fe2000fffe03f */
[----:B------:R-:W-:Y:S01]  /*1580*/  LEA.HI R7, R7, R6, RZ, 0x3 ;  /* 0x0000000607077211 */ /* 0x000fe200078f18ff */
[----:B------:R-:W-:Y:S01]  /*1590*/  UIADD3 UR14, UR6, 0x80, URZ ;  /* 0x00000080060e7890 */ /* 0x000fe2000fffe03f */
[----:B------:R-:W-:Y:S02]  /*15a0*/  UMOV UR8, UR4 ;  /* 0x0000000400087c82 */ /* 0x000fe40008000000 */
[----:B------:R-:W-:Y:S01]  /*15b0*/  UMOV UR10, UR6 ;  /* 0x00000006000a7c82 */ /* 0x000fe20008000000 */
[----:B------:R-:W-:Y:S01]  /*15c0*/  UIADD3 UR16, UR4, 0x4, URZ ;  /* 0x0000000404107890 */ /* 0x000fe2000fffe03f */
[----:B------:R-:W-:Y:S01]  /*15d0*/  HGMMA.64x256x16.F32.BF16 R24, gdesc[UR8].tnspB, RZ, !UPT, gsb0 ;  /* 0x43e00000081879f0 */ /* 0x000fe2000c0018ff */
[----:B------:R-:W-:Y:S01]  /*15e0*/  UIADD3 UR18, UR6, 0x100, URZ ;  /* 0x0000010006127890 */ /* 0x000fe2000fffe03f */
[----:B------:R-:W-:Y:S01]  /*15f0*/  LOP3.LUT R7, R7, 0xfffffff8, RZ, 0xc0, !PT ;  /* 0xfffffff807077812 */ /* 0x000fe200078ec0ff */
[----:B------:R-:W-:-:S02]  /*1600*/  UIADD3 UR20, UR4, 0x6, URZ ;  /* 0x0000000604147890 */ /* 0x000fc4000fffe03f */
[----:B------:R-:W-:Y:S02]  /*1610*/  UIADD3 UR22, UR6, 0x180, URZ ;  /* 0x0000018006167890 */ /* 0x000fe4000fffe03f */
[----:B------:R-:W-:Y:S01]  /*1620*/  IMAD.IADD R7, R6, 0x1, -R7 ;  /* 0x0000000106077824 */ /* 0x000fe200078e0a07 */
[----:B------:R-:W-:-:S03]  /*1630*/  UMOV UR4, URZ ;  /* 0x0000003f00047c82 */ /* 0x000fc60008000000 */
[----:B------:R-:W-:Y:S01]  /*1640*/  IMAD R2, R2, 0x10, R7 ;  /* 0x0000001002027824 */ /* 0x000fe200078e0207 */
[----:B------:R-:W-:Y:S02]  /*1650*/  WARPGROUP.DEPBAR.LE gsb0, 0x0 ;  /* 0x00008000000079c5 */ /* 0x000fe40000010000 */
[----:B------:R-:W-:-:S14]  /*1660*/  WARPGROUP.ARRIVE ;  /* 0x00000000000079c5 */ /* 0x000fdc0000000000 */
        /* <DEDUP_REMOVED lines=13> */
[----:B------:R-:W-:-:S05]  /*1740*/  UMOV UR4, URZ ;  /* 0x0000003f00047c82 */ /* 0x000fca0008000000 */
.L_x_3191:
[----:B------:R-:W-:Y:S01]  /*1750*/  BAR.SYNC.DEFER_BLOCKING 0xe, 0x100 ;  /* 0x0384000000007b1d */ /* 0x000fe20000010000 */
[----:B------:R-:W-:Y:S01]  /*1760*/  IMAD.U32 R5, RZ, RZ, UR4 ;  /* 0x00000004ff057e24 */ /* 0x000fe2000f8e00ff */
[----:B------:R-:W-:Y:S01]  /*1770*/  UIADD3 UR4, UR4, 0x1, URZ ;  /* 0x0000000104047890 */ /* 0x000fe2000fffe03f */
[C---:B------:R-:W-:Y:S01]  /*1780*/  ISETP.GT.AND P0, PT, R3.reuse, R0, PT ;  /* 0x000000000300720c */ /* 0x040fe20003f04270 */
[----:B------:R-:W-:Y:S02]  /*1790*/  VIADD R3, R3, 0xffffffff ;  /* 0xffffffff03037836 */ /* 0x000fe40000000000 */
[----:B-1----:R-:W-:Y:S01]  /*17a0*/  IMAD R4, R5, 0x40, R2 ;  /* 0x0000004005047824 */ /* 0x002fe200078e0202 */
[----:B------:R-:W-:Y:S01]  /*17b0*/  UISETP.NE.AND UP0, UPT, UR4, 0x2, UPT ;  /* 0x000000020400788c */ /* 0x000fe2000bf05270 */
[----:B------:R-:W-:Y:S01]  /*17c0*/  UMOV UR11, 0x40000040 ;  /* 0x40000040000b7882 */ /* 0x000fe20000000000 */
[----:B------:R-:W-:Y:S02]  /*17d0*/  UMOV UR15, 0x40000040 ;  /* 0x40000040000f7882 */ /* 0x000fe40000000000 */
[----:B------:R-:W-:Y:S01]  /*17e0*/  LEA R4, R4, UR5, 0x2 ;  /* 0x0000000504047c11 */ /* 0x000fe2000f8e10ff */
[----:B------:R-:W-:Y:S01]  /*17f0*/  USEL UR4, UR4, URZ, UP0 ;  /* 0x0000003f04047287 */ /* 0x000fe20008000000 */
[----:B------:R-:W-:Y:S01]  /*1800*/  UMOV UR19, 0x40000040 ;  /* 0x4000004000137882 */ /* 0x000fe20000000000 */
[----:B------:R-:W-:-:S02]  /*1810*/  UMOV UR23, 0x40000040 ;  /* 0x4000004000177882 */ /* 0x000fc40000000000 */
[----:B------:R-:W-:-:S04]  /*1820*/  ULEA UR10, UR4, UR6, 0xc ;  /* 0x00000006040a7291 */ /* 0x000fc8000f8e603f */
[----:B------:R-:W-:Y:S02]  /*1830*/  UIADD3 UR14, UR10, 0x80, URZ ;  /* 0x000000800a0e7890 */ /* 0x000fe4000fffe03f */
[----:B------:R-:W-:Y:S01]  /*1840*/  UIADD3 UR18, UR10, 0x100, URZ ;  /* 0x000001000a127890 */ /* 0x000fe2000fffe03f */
[----:B------:R-:W1:Y:S01]  /*1850*/  LDS R5, [R4+0x38400] ;  /* 0x0384000004057984 */ /* 0x000e620000000800 */
[----:B------:R-:W-:-:S03]  /*1860*/  UIADD3 UR22, UR10, 0x180, URZ ;  /* 0x000001800a167890 */ /* 0x000fc6000fffe03f */
[----:B------:R2:W3:Y:S02]  /*1870*/  LDS R6, [R4+0x38420] ;  /* 0x0384200004067984 */ /* 0x0004e40000000800 */
[----:B--2---:R-:W-:-:S05]  /*1880*/  IMAD.U32 R4, RZ, RZ, UR4 ;  /* 0x00000004ff047e24 */ /* 0x004fca000f8e00ff */
[----:B------:R-:W-:-:S05]  /*1890*/  @!P1 LEA R4, R4, UR5, 0x3 ;  /* 0x0000000504049c11 */ /* 0x000fca000f8e18ff */
[----:B------:R-:W-:-:S05]  /*18a0*/  @!P1 VIADD R4, R4, 0x38860 ;  /* 0x0003886004049836 */ /* 0x000fca0000000000 */
[----:B------:R-:W-:Y:S01]  /*18b0*/  @!P1 PRMT R4, RZ, 0x654, R4 ;  /* 0x00000654ff049816 */ /* 0x000fe20000000004 */
        /* <DEDUP_REMOVED lines=127> */
[----:B------:R-:W-:-:S06]  /*20b0*/  FMUL.FTZ R151, R151, R6 ;  /* 0x0000000697977220 */ /* 0x000fcc0000410000 */
        /* <DEDUP_REMOVED lines=19> */
.L_x_3190:
[----:B------:R-:W-:Y:S01]  /*21f0*/  BAR.SYNC.DEFER_BLOCKING 0xe, 0x100 ;  /* 0x0384000000007b1d */ /* 0x000fe20000010000 */
[----:B------:R-:W-:Y:S01]  /*2200*/  VIADD R2, R2, UR4 ;  /* 0x0000000402027c36 */ /* 0x000fe20008000000 */
[----:B------:R-:W-:Y:S02]  /*2210*/  PLOP3.LUT P0, PT, PT, PT, PT, 0x8, 0x0 ;  /* 0x000000000000781c */ /* 0x000fe40003f0e170 */
[----:B-1----:R-:W-:Y:S02]  /*2220*/  CS2R R4, SRZ ;  /* 0x0000000000047805 */ /* 0x002fe4000001ff00 */
[----:B------:R-:W-:-:S05]  /*2230*/  LEA R2, R2, UR5, 0x2 ;  /* 0x0000000502027c11 */ /* 0x000fca000f8e10ff */
[----:B------:R-:W1:Y:S04]  /*2240*/  LDS R3, [R2+0x38400] ;  /* 0x0384000002037984 */ /* 0x000e680000000800 */
[----:B------:R-:W2:Y:S01]  /*2250*/  LDS R0, [R2+0x38420] ;  /* 0x0384200002007984 */ /* 0x000ea20000000800 */
        /* <DEDUP_REMOVED lines=130> */
.L_x_3187:
[----:B------:R-:W-:Y:S01]  /*2a80*/  UISETP.GE.AND UP0, UPT, UR60, 0x1, UPT ;  /* 0x000000013c00788c */ /* 0x000fe2000bf06270 */
[----:B------:R-:W-:-:S05]  /*2a90*/  UMOV UR4, URZ ;  /* 0x0000003f00047c82 */ /* 0x000fca0008000000 */
[----:B------:R-:W-:-:S13]  /*2aa0*/  PLOP3.LUT P0, PT, PT, PT, UP0, 0x80, 0x0 ;  /* 0x000000000000781c */ /* 0x000fda0003f0f008 */
[----:B------:R-:W-:Y:S05]  /*2ab0*/  @!P0 BRA `(.L_x_3192) ;  /* 0x0000000000848947 */ /* 0x000fea0003800000 */
[----:B------:R-:W-:Y:S01]  /*2ac0*/  IMAD.U32 R3, RZ, RZ, UR11 ;  /* 0x0000000bff037e24 */ /* 0x000fe2000f8e00ff */
[----:B------:R-:W-:Y:S01]  /*2ad0*/  UIADD3 UR8, UR6, -0x1, UR11 ;  /* 0xffffffff06087890 */ /* 0x000fe2000fffe00b */
[----:B------:R-:W-:-:S03]  /*2ae0*/  UMOV UR4, URZ ;  /* 0x0000003f00047c82 */ /* 0x000fc60008000000 */
[-C--:B------:R-:W-:Y:S02]  /*2af0*/  IABS R0, R3.reuse ;  /* 0x0000000300007213 */ /* 0x080fe40000000000 */
[----:B------:R-:W-:Y:S01]  /*2b00*/  IMAD.U32 R4, RZ, RZ, UR8 ;  /* 0x00000008ff047e24 */ /* 0x000fe2000f8e00ff */
[----:B------:R-:W-:Y:S01]  /*2b10*/  IABS R5, R3 ;  /* 0x0000000300057213 */ /* 0x000fe20000000000 */
[----:B------:R-:W-:Y:S01]  /*2b20*/  ULOP3.LUT UR8, UR8, UR11, URZ, 0x3c, !UPT ;  /* 0x0000000b08087292 */ /* 0x000fe2000f8e3c3f */
[----:B------:R-:W-:Y:S02]  /*2b30*/  R2UR UR12, R0 ;  /* 0x00000000000c72ca */ /* 0x000fe400000e0000 */
[----:B------:R-:W-:-:S05]  /*2b40*/  IABS R4, R4 ;  /* 0x0000000400047213 */ /* 0x000fca0000000000 */
[----:B------:R-:W-:-:S05]  /*2b50*/  IMAD.MOV.U32 R3, RZ, RZ, R4 ;  /* 0x000000ffff037224 */ /* 0x000fca00078e0004 */
[----:B------:R-:W-:Y:S01]  /*2b60*/  R2UR UR10, R3 ;  /* 0x00000000030a72ca */ /* 0x000fe200000e0000 */
[----:B------:R-:W1:Y:S08]  /*2b70*/  I2F.RP R0, UR12 ;  /* 0x0000000c00007d06 */ /* 0x000e700008209400 */
[----:B-1----:R-:W0:Y:S02]  /*2b80*/  MUFU.RCP R0, R0 ;  /* 0x0000000000007308 */ /* 0x002e240000001000 */
[----:B0-----:R-:W-:-:S02]  /*2b90*/  VIADD R2, R0, 0xffffffe ;  /* 0x0ffffffe00027836 */ /* 0x001fc40000000000 */
[----:B------:R-:W-:-:S04]  /*2ba0*/  IMAD.MOV R0, RZ, RZ, -R5 ;  /* 0x000000ffff007224 */ /* 0x000fc800078e0a05 */
        /* <DEDUP_REMOVED lines=18> */
.L_x_3192:
[----:B------:R-:W-:Y:S01]  /*2cd0*/  UIMAD UR5, UR7, UR4, URZ ;  /* 0x00000004070572a4 */ /* 0x000fe2000f8e023f */
[----:B------:R-:W-:Y:S01]  /*2ce0*/  IMAD.U32 R0, RZ, RZ, UR6 ;  /* 0x00000006ff007e24 */ /* 0x000fe2000f8e00ff */
[----:B------:R-:W-:Y:S01]  /*2cf0*/  PLOP3.LUT P0, PT, PT, PT, PT, 0x80, 0x0 ;  /* 0x000000000000781c */ /* 0x000fe20003f0f070 */
[----:B------:R-:W-:Y:S01]  /*2d00*/  IMAD.U32 R3, RZ, RZ, UR4 ;  /* 0x00000004ff037e24 */ /* 0x000fe2000f8e00ff */
[----:B------:R-:W-:Y:S02]  /*2d10*/  CS2R R4, SRZ ;  /* 0x0000000000047805 */ /* 0x000fe4000001ff00 */
[----:B------:R-:W-:Y:S01]  /*2d20*/  CS2R R150, SRZ ;  /* 0x0000000000967805 */ /* 0x000fe2000001ff00 */
[----:B0-----:R-:W-:Y:S01]  /*2d30*/  IMAD.U32 R2, RZ, RZ, UR5 ;  /* 0x00000005ff027e24 */ /* 0x001fe2000f8e00ff */
[----:B------:R-:W-:Y:S02]  /*2d40*/  CS2R R148, SRZ ;  /* 0x0000000000947805 */ /* 0x000fe4000001ff00 */
[----:B------:R-:W-:-:S02]  /*2d50*/  VIADDMNMX R0, R3, UR5, R0, PT ;  /* 0x0000000503007c46 */ /* 0x000fc4000b800100 */
[----:B------:R-:W-:Y:S02]  /*2d60*/  CS2R R146, SRZ ;  /* 0x0000000000927805 */ /* 0x000fe4000001ff00 */
[----:B------:R-:W-:Y:S02]  /*2d70*/  CS2R R144, SRZ ;  /* 0x0000000000907805 */ /* 0x000fe4000001ff00 */
[----:B------:R-:W-:Y:S02]  /*2d80*/  CS2R R142, SRZ ;  /* 0x00000000008e7805 */ /* 0x000fe4000001ff00 */
[----:B------:R-:W-:Y:S02]  /*2d90*/  R2UR UR61, R0 ;  /* 0x00000000003d72ca */ /* 0x000fe400000e0000 */
        /* <DEDUP_REMOVED lines=12> */
[----:B------:R-:W-:Y:S01]  /*2e60*/  UISETP.GT.AND UP0, UPT, UR61, UR5, UPT ;  /* 0x000000053d00728c */ /* 0x000fe2000bf04270 */
[----:B------:R-:W-:Y:S02]  /*2e70*/  CS2R R116, SRZ ;  /* 0x0000000000747805 */ /* 0x000fe4000001ff00 */
[----:B------:R-:W-:-:S02]  /*2e80*/  CS2R R114, SRZ ;  /* 0x0000000000727805 */ /* 0x000fc4000001ff00 */
[----:B------:R-:W-:Y:S02]  /*2e90*/  CS2R R112, SRZ ;  /* 0x0000000000707805 */ /* 0x000fe4000001ff00 */
[----:B------:R-:W-:Y:S02]  /*2ea0*/  CS2R R110, SRZ ;  /* 0x00000000006e7805 */ /* 0x000fe4000001ff00 */
[----:B------:R-:W-:Y:S02]  /*2eb0*/  CS2R R108, SRZ ;  /* 0x00000000006c7805 */ /* 0x000fe4000001ff00 */
[----:B------:R-:W-:Y:S02]  /*2ec0*/  PLOP3.LUT P1, PT, PT, PT, UP0, 0x80, 0x0 ;  /* 0x000000000000781c */ /* 0x000fe40003f2f008 */
        /* <DEDUP_REMOVED lines=43> */
[----:B------:R-:W-:Y:S01]  /*3180*/  SHF.R.S32.HI R57, RZ, 0x1f, R152 ;  /* 0x0000001fff397819 */ /* 0x000fe20000011498 */
[----:B------:R-:W0:Y:S01]  /*3190*/  S2R R5, SR_CgaCtaId ;  /* 0x0000000000057919 */ /* 0x000e220000008800 */
[----:B------:R-:W-:Y:S02]  /*31a0*/  MOV R184, 0x400 ;  /* 0x0000040000b87802 */ /* 0x000fe40000000f00 */
[----:B------:R-:W-:-:S04]  /*31b0*/  LEA.HI R16, R57, R152, RZ, 0x7 ;  /* 0x0000009839107211 */ /* 0x000fc800078f38ff */
[----:B------:R-:W-:-:S05]  /*31c0*/  SHF.R.S32.HI R18, RZ, 0x7, R16 ;  /* 0x00000007ff127819 */ /* 0x000fca0000011410 */
[----:B------:R-:W1:Y:S01]  /*31d0*/  SHFL.IDX PT, R0, R18, RZ, 0x1f ;  /* 0x00001fff12007589 */ /* 0x000e6200000e0000 */
[----:B0-----:R-:W-:Y:S02]  /*31e0*/  LEA R184, R5, R184, 0x18 ;  /* 0x000000b805b87211 */ /* 0x001fe400078ec0ff */
[----:B-1----:R-:W-:-:S04]  /*31f0*/  LEA.HI R3, R0, R0, RZ, 0x1 ;  /* 0x0000000000037211 */ /* 0x002fc800078f08ff */
[----:B------:R-:W-:-:S05]  /*3200*/  LOP3.LUT R3, R3, 0x1fffe, RZ, 0xc0, !PT ;  /* 0x0001fffe03037812 */ /* 0x000fca00078ec0ff */
[----:B------:R-:W-:Y:S02]  /*3210*/  IMAD.IADD R3, R0, 0x1, -R3 ;  /* 0x0000000100037824 */ /* 0x000fe400078e0a03 */
[----:B------:R-:W-:Y:S02]  /*3220*/  VIADD R0, R184, 0x36400 ;  /* 0x00036400b8007836 */ /* 0x000fe40000000000 */
[----:B------:R-:W-:-:S03]  /*3230*/  IMAD R3, R3, 0x8000, R184 ;  /* 0x0000800003037824 */ /* 0x000fc600078e02b8 */
[----:B------:R-:W-:Y:S01]  /*3240*/  LOP3.LUT P0, RZ, R0, 0x3ff, RZ, 0xc0, !PT ;  /* 0x000003ff00ff7812 */ /* 0x000fe2000780c0ff */
[----:B------:R-:W-:-:S05]  /*3250*/  VIADD R3, R3, 0x400 ;  /* 0x0000040003037836 */ /* 0x000fca0000000000 */
[----:B------:R-:W-:-:S04]  /*3260*/  SHF.R.U32.HI R3, RZ, 0x4, R3 ;  /* 0x00000004ff037819 */ /* 0x000fc80000011603 */
        /* <DEDUP_REMOVED lines=18> */
.L_x_3193:
[----:B------:R-:W-:Y:S02]  /*3390*/  SHF.L.U32 R7, RZ, 0x1f, RZ ;  /* 0x0000001fff077819 */ /* 0x000fe400000006ff */
[----:B------:R-:W-:Y:S02]  /*33a0*/  LOP3.LUT R3, R16, 0xffffff80, RZ, 0xc0, !PT ;  /* 0xffffff8010037812 */ /* 0x000fe400078ec0ff */
[----:B------:R-:W0:Y:S01]  /*33b0*/  SYNCS.PHASECHK.TRANS64.TRYWAIT P0, [R184+URZ+0x38800], R7 ;  /* 0x03880007b80075a7 */ /* 0x000e22000800017f */
[----:B------:R-:W-:Y:S02]  /*33c0*/  LEA.HI R0, R18, R18, RZ, 0x1 ;  /* 0x0000001212007211 */ /* 0x000fe400078f08ff */
[----:B------:R-:W-:Y:S02]  /*33d0*/  IMAD.IADD R5, R152, 0x1, -R3 ;  /* 0x0000000198057824 */ /* 0x000fe400078e0a03 */
[----:B------:R-:W-:-:S03]  /*33e0*/  LOP3.LUT R3, R0, 0xfffffe, RZ, 0xc0, !PT ;  /* 0x00fffffe00037812 */ /* 0x000fc600078ec0ff */
[----:B------:R-:W-:-:S04]  /*33f0*/  SHF.R.S32.HI R4, RZ, 0x1f, R5 ;  /* 0x0000001fff047819 */ /* 0x000fc80000011405 */
[----:B------:R-:W-:-:S04]  /*3400*/  LEA.HI R6, R4, R5, RZ, 0x2 ;  /* 0x0000000504067211 */ /* 0x000fc800078f10ff */
[--C-:B------:R-:W-:Y:S02]  /*3410*/  SHF.R.S32.HI R8, RZ, 0x2, R6.reuse ;  /* 0x00000002ff087819 */ /* 0x100fe40000011406 */
[----:B------:R-:W-:Y:S01]  /*3420*/  SHF.R.S32.HI R9, RZ, 0x1f, R6 ;  /* 0x0000001fff097819 */ /* 0x000fe20000011406 */
[----:B0-----:R-:W-:Y:S06]  /*3430*/  @!P0 BRA `(.L_x_3194) ;  /* 0x000000e400488947 */ /* 0x001fec0003800000 */
.L_x_3322:
[----:B------:R-:W2:Y:S01]  /*3440*/  LDL R0, [R1+0x28] ;  /* 0x0000280001007983 */ /* 0x000ea20000100800 */
[----:B------:R-:W-:Y:S01]  /*3450*/  LEA.HI R9, R9, R8, RZ, 0x3 ;  /* 0x0000000809097211 */ /* 0x000fe200078f18ff */
[----:B------:R-:W-:Y:S01]  /*3460*/  IMAD.IADD R3, R18, 0x1, -R3 ;  /* 0x0000000112037824 */ /* 0x000fe200078e0a03 */
[----:B------:R-:W-:Y:S02]  /*3470*/  LEA.HI R4, R4, R5, RZ, 0x5 ;  /* 0x0000000504047211 */ /* 0x000fe400078f28ff */
[----:B------:R-:W-:Y:S02]  /*3480*/  LOP3.LUT R9, R9, 0xfffffff8, RZ, 0xc0, !PT ;  /* 0xfffffff809097812 */ /* 0x000fe400078ec0ff */
[----:B------:R-:W-:-:S03]  /*3490*/  SHF.R.S32.HI R4, RZ, 0x5, R4 ;  /* 0x00000005ff047819 */ /* 0x000fc60000011404 */
[----:B------:R-:W-:Y:S01]  /*34a0*/  IMAD.IADD R9, R8, 0x1, -R9 ;  /* 0x0000000108097824 */ /* 0x000fe200078e0a09 */
[----:B--2---:R-:W-:Y:S02]  /*34b0*/  R2UR UR4, R0 ;  /* 0x00000000000472ca */ /* 0x004fe400000e0000 */
[----:B------:R-:W-:-:S05]  /*34c0*/  LOP3.LUT R0, R6, 0x7ffffffc, RZ, 0xc0, !PT ;  /* 0x7ffffffc06007812 */ /* 0x000fca00078ec0ff */
[----:B------:R-:W-:-:S04]  /*34d0*/  IMAD.IADD R0, R5, 0x1, -R0 ;  /* 0x0000000105007824 */ /* 0x000fc800078e0a00 */
[----:B------:R-:W-:Y:S02]  /*34e0*/  IMAD.SHL.U32 R56, R0, 0x2, RZ ;  /* 0x0000000200387824 */ /* 0x000fe400078e00ff */
[----:B------:R-:W-:Y:S02]  /*34f0*/  ULOP3.LUT UR4, UR4, 0x1, URZ, 0xfc, !UPT ;  /* 0x0000000104047892 */ /* 0x000fe4000f8efc3f */
[----:B------:R-:W-:Y:S02]  /*3500*/  IMAD R0, R3, 0x100, R56 ;  /* 0x0000010003007824 */ /* 0x000fe400078e0238 */
[----:B------:R-:W-:Y:S02]  /*3510*/  IMAD R3, R4, 0x10, R9 ;  /* 0x0000001004037824 */ /* 0x000fe400078e0209 */
[----:B------:R-:W-:-:S05]  /*3520*/  IMAD.U32 R6, RZ, RZ, UR4 ;  /* 0x00000004ff067e24 */ /* 0x000fca000f8e00ff */
[----:B------:R-:W-:-:S13]  /*3530*/  ISETP.NE.AND P0, PT, R6, 0x3, PT ;  /* 0x000000030600780c */ /* 0x000fda0003f05270 */
[----:B------:R-:W-:Y:S05]  /*3540*/  @!P0 BRA `(.L_x_3195) ;  /* 0x0000000000048947 */ /* 0x000fea0003800000 */
[----:B------:R-:W-:Y:S01]  /*3550*/  BPT.TRAP 0x1 ;  /* 0x000000040000795c */ /* 0x000fe20000300000 */
.L_x_3195:
[----:B------:R1:W2:Y:S01]  /*3560*/  SYNCS.PHASECHK.TRANS64.TRYWAIT P1, [R184+URZ+0x38830], R7 ;  /* 0x03883007b80075a7 */ /* 0x0002a2000802017f */
[----:B------:R-:W-:Y:S05]  /*3570*/  @!P0 BRA `(.L_x_3196) ;  /* 0x0000000000048947 */ /* 0x000fea0003800000 */
[----:B------:R-:W-:Y:S01]  /*3580*/  BPT.TRAP 0x1 ;  /* 0x000000040000795c */ /* 0x000fe20000300000 */
.L_x_3196:
[----:B--2---:R-:W-:Y:S05]  /*3590*/  @P1 BRA `(.L_x_3197) ;  /* 0x0000000000081947 */ /* 0x004fea0003800000 */
[----:B------:R-:W2:Y:S02]  /*35a0*/  SYNCS.PHASECHK.TRANS64.TRYWAIT P1, [R184+URZ+0x38830], R7 ;  /* 0x03883007b80075a7 */ /* 0x000ea4000802017f */
[----:B--2---:R-:W-:Y:S05]  /*35b0*/  @!P1 BRA `(.L_x_3198) ;  /* 0x000000e000fc9947 */ /* 0x004fea0003800000 */
.L_x_3197:
[----:B------:R-:W-:Y:S05]  /*35c0*/  WARPSYNC.ALL ;  /* 0x0000000000007948 */ /* 0x000fea0003800000 */
[C---:B------:R-:W-:Y:S01]  /*35d0*/  VIADD R4, R184.reuse, 0x20400 ;  /* 0x00020400b8047836 */ /* 0x040fe20000000000 */
[----:B------:R-:W-:Y:S01]  /*35e0*/  WARPGROUP.ARRIVE ;  /* 0x00000000000079c5 */ /* 0x000fe20000000000 */
[----:B------:R-:W-:Y:S01]  /*35f0*/  VIADD R5, R184, 0x22400 ;  /* 0x00022400b8057836 */ /* 0x000fe20000000000 */
[----:B------:R-:W-:Y:S01]  /*3600*/  UMOV UR9, 0x40000040 ;  /* 0x4000004000097882 */ /* 0x000fe20000000000 */
[----:B------:R-:W-:Y:S01]  /*3610*/  UMOV UR7, 0x40000040 ;  /* 0x4000004000077882 */ /* 0x000fe20000000000 */
[----:B------:R-:W-:Y:S01]  /*3620*/  SHF.R.U32.HI R4, RZ, 0x4, R4 ;  /* 0x00000004ff047819 */ /* 0x000fe20000011604 */
[----:B------:R-:W-:Y:S01]  /*3630*/  UMOV UR5, UR9 ;  /* 0x0000000900057c82 */ /* 0x000fe20008000000 */
[----:B------:R-:W-:Y:S01]  /*3640*/  SHF.R.U32.HI R5, RZ, 0x4, R5 ;  /* 0x00000004ff057819 */ /* 0x000fe20000011605 */
[----:B------:R-:W-:Y:S01]  /*3650*/  IMAD.U32 R11, RZ, RZ, UR9 ;  /* 0x00000009ff0b7e24 */ /* 0x000fe2000f8e00ff */
[----:B------:R-:W-:Y:S01]  /*3660*/  LOP3.LUT R4, R4, 0x3fff, RZ, 0xc0, !PT ;  /* 0x00003fff04047812 */ /* 0x000fe200078ec0ff */
[----:B------:R-:W-:Y:S01]  /*3670*/  UMOV UR9, 0x40000040 ;  /* 0x4000004000097882 */ /* 0x000fe20000000000 */
[----:B------:R-:W-:Y:S01]  /*3680*/  LOP3.LUT R5, R5, 0x3fff, RZ, 0xc0, !PT ;  /* 0x00003fff05057812 */ /* 0x000fe200078ec0ff */
[----:B------:R-:W-:Y:S01]  /*3690*/  IMAD.U32 R13, RZ, RZ, UR9 ;  /* 0x00000009ff0d7e24 */ /* 0x000fe2000f8e00ff */
[----:B------:R-:W-:-:S02]  /*36a0*/  LOP3.LUT R6, R4, 0x10000, RZ, 0xfc, !PT ;  /* 0x0001000004067812 */ /* 0x000fc400078efcff */
[----:B------:R-:W-:Y:S02]  /*36b0*/  LOP3.LUT R4, R5, 0x10000, RZ, 0xfc, !PT ;  /* 0x0001000005047812 */ /* 0x000fe400078efcff */
[C---:B------:R-:W-:Y:S01]  /*36c0*/  R2UR UR4, R6.reuse ;  /* 0x00000000060472ca */ /* 0x040fe200000e0000 */
[----:B------:R-:W-:Y:S01]  /*36d0*/  VIADD R5, R6, 0x2 ;  /* 0x0000000206057836 */ /* 0x000fe20000000000 */
[C---:B------:R-:W-:Y:S01]  /*36e0*/  R2UR UR6, R4.reuse ;  /* 0x00000000040672ca */ /* 0x040fe200000e0000 */
[----:B------:R-:W-:-:S10]  /*36f0*/  VIADD R8, R4, 0x2 ;  /* 0x0000000204087836 */ /* 0x000fd40000000000 */
[----:B------:R-:W-:Y:S02]  /*3700*/  UMOV UR8, UR4 ;  /* 0x0000000400087c82 */ /* 0x000fe40008000000 */
[----:B------:R-:W-:Y:S01]  /*3710*/  UMOV UR4, UR8 ;  /* 0x0000000800047c82 */ /* 0x000fe20008000000 */
[----:B------:R-:W-:Y:S01]  /*3720*/  IMAD.U32 R10, RZ, RZ, UR8 ;  /* 0x00000008ff0a7e24 */ /* 0x000fe2000f8e00ff */
[----:B------:R-:W-:Y:S01]  /*3730*/  HGMMA.64x64x16.F32.BF16 R24, gdesc[UR4], RZ, !UPT, gsb0 ;  /* 0x00e00000041879f0 */ /* 0x000fe2000c0018ff */
[----:B------:R-:W-:Y:S01]  /*3740*/  R2UR UR4, R5 ;  /* 0x00000000050472ca */ /* 0x000fe200000e0000 */
[----:B------:R-:W-:Y:S01]  /*3750*/  UMOV UR5, UR9 ;  /* 0x0000000900057c82 */ /* 0x000fe20008000000 */
[----:B------:R-:W-:Y:S01]  /*3760*/  R2UR UR6, R8 ;  /* 0x00000000080672ca */ /* 0x000fe200000e0000 */
[----:B------:R-:W-:Y:S01]  /*3770*/  UMOV UR7, 0x40000040 ;  /* 0x4000004000077882 */ /* 0x000fe20000000000 */
[----:B------:R-:W-:Y:S01]  /*3780*/  VIADD R5, R6, 0x4 ;  /* 0x0000000406057836 */ /* 0x000fe20000000000 */
[----:B------:R-:W-:Y:S01]  /*3790*/  UMOV UR9, 0x40000040 ;  /* 0x4000004000097882 */ /* 0x000fe20000000000 */
[----:B------:R-:W-:-:S02]  /*37a0*/  VIADD R8, R4, 0x4 ;  /* 0x0000000404087836 */ /* 0x000fc40000000000 */
[----:B------:R-:W-:-:S05]  /*37b0*/  IMAD.U32 R15, RZ, RZ, UR9 ;  /* 0x00000009ff0f7e24 */ /* 0x000fca000f8e00ff */
[----:B------:R-:W-:Y:S02]  /*37c0*/  UMOV UR8, UR4 ;  /* 0x0000000400087c82 */ /* 0x000fe40008000000 */
[----:B------:R-:W-:Y:S01]  /*37d0*/  UMOV UR4, UR8 ;  /* 0x0000000800047c82 */ /* 0x000fe20008000000 */
[----:B------:R-:W-:Y:S01]  /*37e0*/  IMAD.U32 R12, RZ, RZ, UR8 ;  /* 0x00000008ff0c7e24 */ /* 0x000fe2000f8e00ff */
[----:B------:R-:W-:Y:S02]  /*37f0*/  WARPGROUP.DEPBAR.LE gsb0, 0x0 ;  /* 0x00008000000079c5 */ /* 0x000fe40000010000 */
[----:B------:R-:W-:-:S06]  /*3800*/  WARPGROUP.ARRIVE ;  /* 0x00000000000079c5 */ /* 0x000fcc0000000000 */
[----:B------:R-:W-:Y:S01]  /*3810*/  HGMMA.64x64x16.F32.BF16 R24, gdesc[UR4], R24, gsb0 ;  /* 0x00e00000041879f0 */ /* 0x000fe20008001818 */
[----:B------:R-:W-:Y:S01]  /*3820*/  R2UR UR4, R5 ;  /* 0x00000000050472ca */ /* 0x000fe200000e0000 */
[----:B------:R-:W-:Y:S01]  /*3830*/  UMOV UR5, UR9 ;  /* 0x0000000900057c82 */ /* 0x000fe20008000000 */
[----:B------:R-:W-:Y:S01]  /*3840*/  R2UR UR6, R8 ;  /* 0x00000000080672ca */ /* 0x000fe200000e0000 */
[----:B------:R-:W-:Y:S01]  /*3850*/  UMOV UR7, 0x40000040 ;  /* 0x4000004000077882 */ /* 0x000fe20000000000 */
[----:B------:R-:W-:Y:S01]  /*3860*/  VIADD R5, R6, 0x6 ;  /* 0x0000000606057836 */ /* 0x000fe20000000000 */
[----:B------:R-:W-:Y:S01]  /*3870*/  UMOV UR9, 0x40000040 ;  /* 0x4000004000097882 */ /* 0x000fe20000000000 */
[----:B------:R-:W-:Y:S02]  /*3880*/  VIADD R6, R4, 0x6 ;  /* 0x0000000604067836 */ /* 0x000fe40000000000 */
        /* <DEDUP_REMOVED lines=10> */
[----:B------:R-:W-:-:S10]  /*3930*/  UMOV UR7, 0x40000040 ;  /* 0x4000004000077882 */ /* 0x000fd40000000000 */
[----:B------:R-:W-:Y:S02]  /*3940*/  UMOV UR8, UR4 ;  /* 0x0000000400087c82 */ /* 0x000fe40008000000 */
[----:B------:R-:W-:Y:S01]  /*3950*/  UMOV UR4, UR8 ;  /* 0x0000000800047c82 */ /* 0x000fe20008000000 */
[----:B------:R-:W-:Y:S01]  /*3960*/  IMAD.U32 R16, RZ, RZ, UR8 ;  /* 0x00000008ff107e24 */ /* 0x000fe2000f8e00ff */
[----:B------:R-:W-:Y:S02]  /*3970*/  WARPGROUP.DEPBAR.LE gsb0, 0x0 ;  /* 0x00008000000079c5 */ /* 0x000fe40000010000 */
[----:B------:R-:W-:-:S06]  /*3980*/  WARPGROUP.ARRIVE ;  /* 0x00000000000079c5 */ /* 0x000fcc0000000000 */
[----:B------:R-:W-:Y:S03]  /*3990*/  HGMMA.64x64x16.F32.BF16 R24, gdesc[UR4], R24, gsb0 ;  /* 0x00e00000041879f0 */ /* 0x000fe60008001818 */
[----:B------:R-:W-:Y:S02]  /*39a0*/  WARPGROUP.DEPBAR.LE gsb0, 0x0 ;  /* 0x00008000000079c5 */ /* 0x000fe40000010000 */
[----:B------:R-:W3:Y:S02]  /*39b0*/  SYNCS.PHASECHK.TRANS64.TRYWAIT P1, [R184+URZ+0x38810], R7 ;  /* 0x03881007b80075a7 */ /* 0x000ee4000802017f */
[----:B---3--:R-:W-:Y:S05]  /*39c0*/  @!P1 BRA `(.L_x_3199) ;  /* 0x000000e0000c9947 */ /* 0x008fea0003800000 */
.L_x_3323:
[----:B------:R-:W-:Y:S05]  /*39d0*/  @!P0 BRA `(.L_x_3200) ;  /* 0x0000000000048947 */ /* 0x000fea0003800000 */
[----:B------:R-:W-:Y:S01]  /*39e0*/  BPT.TRAP 0x1 ;  /* 0x000000040000795c */ /* 0x000fe20000300000 */
.L_x_3200:
[----:B------:R4:W0:Y:S01]  /*39f0*/  SYNCS.PHASECHK.TRANS64.TRYWAIT P1, [R184+URZ+0x38850], R7 ;  /* 0x03885007b80075a7 */ /* 0x000822000802017f */
[----:B------:R-:W-:Y:S05]  /*3a00*/  @!P0 BRA `(.L_x_3201) ;  /* 0x0000000000048947 */ /* 0x000fea0003800000 */
[----:B------:R-:W-:Y:S01]  /*3a10*/  BPT.TRAP 0x1 ;  /* 0x000000040000795c */ /* 0x000fe20000300000 */
.L_x_3201:
[C---:B------:R-:W-:Y:S02]  /*3a20*/  VIADD R5, R184.reuse, 0x26400 ;  /* 0x00026400b8057836 */ /* 0x040fe40000000000 */
[----:B------:R-:W-:-:S03]  /*3a30*/  VIADD R6, R184, 0x400 ;  /* 0x00000400b8067836 */ /* 0x000fc60000000000 */
[----:B------:R-:W-:Y:S02]  /*3a40*/  SHF.R.U32.HI R5, RZ, 0x4, R5 ;  /* 0x00000004ff057819 */ /* 0x000fe40000011605 */
[----:B------:R-:W-:Y:S02]  /*3a50*/  SHF.R.U32.HI R6, RZ, 0x4, R6 ;  /* 0x00000004ff067819 */ /* 0x000fe40000011606 */
[----:B------:R-:W-:Y:S02]  /*3a60*/  LOP3.LUT R5, R5, 0x3fff, RZ, 0xc0, !PT ;  /* 0x00003fff05057812 */ /* 0x000fe400078ec0ff */
[----:B------:R-:W-:Y:S02]  /*3a70*/  LOP3.LUT R6, R6, 0x3fff, RZ, 0xc0, !PT ;  /* 0x00003fff06067812 */ /* 0x000fe400078ec0ff */
[----:B------:R-:W-:Y:S02]  /*3a80*/  LOP3.LUT R5, R5, 0x10000, RZ, 0xfc, !PT ;  /* 0x0001000005057812 */ /* 0x000fe400078efcff */
[----:B------:R-:W-:Y:S01]  /*3a90*/  LOP3.LUT R6, R6, 0x10000, RZ, 0xfc, !PT ;  /* 0x0001000006067812 */ /* 0x000fe200078efcff */
[----:B0-----:R-:W-:Y:S06]  /*3aa0*/  @P1 BRA `(.L_x_3202) ;  /* 0x0000000000081947 */ /* 0x001fec0003800000 */
[----:B------:R-:W0:Y:S02]  /*3ab0*/  SYNCS.PHASECHK.TRANS64.TRYWAIT P1, [R184+URZ+0x38850], R7 ;  /* 0x03885007b80075a7 */ /* 0x000e24000802017f */
[----:B0-----:R-:W-:Y:S05]  /*3ac0*/  @!P1 BRA `(.L_x_3203) ;  /* 0x000000dc00e09947 */ /* 0x001fea0003800000 */
.L_x_3202:
[C---:B------:R-:W-:Y:S01]  /*3ad0*/  R2UR UR4, R5.reuse ;  /* 0x00000000050472ca */ /* 0x040fe200000e0000 */
[----:B------:R-:W-:Y:S01]  /*3ae0*/  WARPGROUP.ARRIVE ;  /* 0x00000000000079c5 */ /* 0x000fe20000000000 */
[C---:B------:R-:W-:Y:S01]  /*3af0*/  R2UR UR6, R6.reuse ;  /* 0x00000000060672ca */ /* 0x040fe200000e0000 */
[----:B------:R-:W-:Y:S01]  /*3b00*/  UMOV UR9, 0x40000040 ;  /* 0x4000004000097882 */ /* 0x000fe20000000000 */
[----:B------:R-:W-:Y:S01]  /*3b10*/  UMOV UR7, 0x40000040 ;  /* 0x4000004000077882 */ /* 0x000fe20000000000 */
[----:B------:R-:W-:Y:S01]  /*3b20*/  UMOV UR5, UR9 ;  /* 0x0000000900057c82 */ /* 0x000fe20008000000 */
[----:B-1234-:R-:W-:Y:S01]  /*3b30*/  VIADD R7, R5, 0x2 ;  /* 0x0000000205077836 */ /* 0x01efe20000000000 */
[----:B------:R-:W-:Y:S01]  /*3b40*/  UMOV UR11, 0x40000040 ;  /* 0x40000040000b7882 */ /* 0x000fe20000000000 */
[----:B------:R-:W-:Y:S01]  /*3b50*/  VIADD R8, R6, 0x2 ;  /* 0x0000000206087836 */ /* 0x000fe20000000000 */
[----:B------:R-:W-:Y:S01]  /*3b60*/  UMOV UR13, 0x40000040 ;  /* 0x40000040000d7882 */ /* 0x000fe20000000000 */
[----:B------:R-:W-:Y:S01]  /*3b70*/  IMAD.U32 R19, RZ, RZ, UR9 ;  /* 0x00000009ff137e24 */ /* 0x000fe2000f8e00ff */
[----:B------:R-:W-:Y:S01]  /*3b80*/  UMOV UR9, 0x40000040 ;  /* 0x4000004000097882 */ /* 0x000fe20000000000 */
[----:B------:R-:W-:Y:S01]  /*3b90*/  UMOV UR15, 0x40000040 ;  /* 0x40000040000f7882 */ /* 0x000fe20000000000 */
[----:B------:R-:W-:Y:S01]  /*3ba0*/  UMOV UR8, UR4 ;  /* 0x0000000400087c82 */ /* 0x000fe20008000000 */
[----:B------:R-:W-:Y:S01]  /*3bb0*/  IMAD.U32 R21, RZ, RZ, UR9 ;  /* 0x00000009ff157e24 */ /* 0x000fe2000f8e00ff */
[----:B------:R-:W-:Y:S01]  /*3bc0*/  UMOV UR4, UR8 ;  /* 0x0000000800047c82 */ /* 0x000fe20008000000 */
[----:B------:R-:W-:Y:S01]  /*3bd0*/  IMAD.U32 R18, RZ, RZ, UR8 ;  /* 0x00000008ff127e24 */ /* 0x000fe2000f8e00ff */
[----:B------:R-:W-:Y:S01]  /*3be0*/  HGMMA.64x64x16.F32.BF16 R24, gdesc[UR4], R24, gsb0 ;  /* 0x00e00000041879f0 */ /* 0x000fe20008001818 */
[----:B------:R-:W-:Y:S01]  /*3bf0*/  R2UR UR4, R7 ;  /* 0x00000000070472ca */ /* 0x000fe200000e0000 */
[----:B------:R-:W-:Y:S01]  /*3c00*/  UMOV UR5, UR9 ;  /* 0x0000000900057c82 */ /* 0x000fe20008000000 */
[----:B------:R-:W-:Y:S01]  /*3c10*/  R2UR UR6, R8 ;  /* 0x00000000080672ca */ /* 0x000fe200000e0000 */
[----:B------:R-:W-:Y:S01]  /*3c20*/  UMOV UR7, 0x40000040 ;  /* 0x4000004000077882 */ /* 0x000fe20000000000 */
[C---:B------:R-:W-:Y:S01]  /*3c30*/  VIADD R7, R5.reuse, 0x4 ;  /* 0x0000000405077836 */ /* 0x040fe20000000000 */
[----:B------:R-:W-:Y:S01]  /*3c40*/  UMOV UR9, 0x40000040 ;  /* 0x4000004000097882 */ /* 0x000fe20000000000 */
[----:B------:R-:W-:Y:S01]  /*3c50*/  VIADD R8, R6, 0x4 ;  /* 0x0000000406087836 */ /* 0x000fe20000000000 */
[----:B------:R-:W-:Y:S01]  /*3c60*/  UMOV UR17, 0x40000040 ;  /* 0x4000004000117882 */ /* 0x000fe20000000000 */
[----:B------:R-:W-:Y:S01]  /*3c70*/  IMAD.U32 R23, RZ, RZ, UR9 ;  /* 0x00000009ff177e24 */ /* 0x000fe2000f8e00ff */
[----:B------:R-:W-:Y:S01]  /*3c80*/  UMOV UR19, 0x40000040 ;  /* 0x4000004000137882 */ /* 0x000fe20000000000 */
[----:B------:R-:W-:Y:S01]  /*3c90*/  UMOV UR21, 0x40000040 ;  /* 0x4000004000157882 */ /* 0x000fe20000000000 */
[----:B------:R-:W-:Y:S01]  /*3ca0*/  UMOV UR23, 0x40000040 ;  /* 0x4000004000177882 */ /* 0x000fe20000000000 */
[----:B------:R-:W-:Y:S01]  /*3cb0*/  UMOV UR25, 0x40000040 ;  /* 0x4000004000197882 */ /* 0x000fe20000000000 */
[----:B------:R-:W-:Y:S01]  /*3cc0*/  UMOV UR8, UR4 ;  /* 0x0000000400087c82 */ /* 0x000fe20008000000 */
[----:B------:R-:W-:Y:S01]  /*3cd0*/  UMOV UR27, 0x40000040 ;  /* 0x40000040001b7882 */ /* 0x000fe20000000000 */
[----:B------:R-:W-:Y:S01]  /*3ce0*/  UMOV UR4, UR8 ;  /* 0x0000000800047c82 */ /* 0x000fe20008000000 */
[----:B------:R-:W-:Y:S01]  /*3cf0*/  IMAD.U32 R20, RZ, RZ, UR8 ;  /* 0x00000008ff147e24 */ /* 0x000fe2000f8e00ff */
        /* <DEDUP_REMOVED lines=12> */
[----:B------:R-:W0:Y:S01]  /*3dc0*/  S2R R9, SR_TID.X ;  /* 0x0000000000097919 */ /* 0x000e220000002100 */
[----:B------:R-:W-:Y:S01]  /*3dd0*/  UMOV UR53, 0x40000040 ;  /* 0x4000004000357882 */ /* 0x000fe20000000000 */
[----:B------:R-:W-:Y:S01]  /*3de0*/  UMOV UR55, 0x40000040 ;  /* 0x4000004000377882 */ /* 0x000fe20000000000 */
[----:B------:R-:W-:Y:S01]  /*3df0*/  UMOV UR57, 0x40000040 ;  /* 0x4000004000397882 */ /* 0x000fe20000000000 */
[----:B------:R-:W-:Y:S01]  /*3e00*/  UMOV UR59, 0x40000040 ;  /* 0x40000040003b7882 */ /* 0x000fe20000000000 */
[----:B------:R-:W-:Y:S01]  /*3e10*/  IMAD.MOV.U32 R62, RZ, RZ, 0x4 ;  /* 0x00000004ff3e7424 */ /* 0x000fe200078e00ff */
[----:B------:R-:W-:Y:S01]  /*3e20*/  UIMAD UR60, UR61, -0x40, UR60 ;  /* 0xffffffc03d3c78a4 */ /* 0x000fe2000f8e023c */
[----:B------:R-:W-:Y:S01]  /*3e30*/  VIADD R185, R5, 0xe00 ;  /* 0x00000e0005b97836 */ /* 0x000fe20000000000 */
[----:B------:R-:W1:Y:S01]  /*3e40*/  S2R R65, SR_TID.X ;  /* 0x0000000000417919 */ /* 0x000e620000002100 */
[----:B------:R-:W-:Y:S01]  /*3e50*/  IMAD.MOV.U32 R192, RZ, RZ, 0x20 ;  /* 0x00000020ffc07424 */ /* 0x000fe200078e00ff */
[----:B------:R-:W-:Y:S01]  /*3e60*/  LOP3.LUT R188, R188, 0x2000000, RZ, 0xfc, !PT ;  /* 0x02000000bcbc7812 */ /* 0x000fe200078efcff */
[----:B------:R-:W-:-:S04]  /*3e70*/  UIADD3 UR61, UR61, -0x2, URZ ;  /* 0xfffffffe3d3d7890 */ /* 0x000fc8000fffe03f */
[----:B------:R-:W-:Y:S01]  /*3e80*/  VIADD R209, R188, 0x80 ;  /* 0x00000080bcd17836 */ /* 0x000fe20000000000 */
[----:B0-----:R-:W-:Y:S02]  /*3e90*/  SHF.R.U32.HI R9, RZ, 0x7, R9 ;  /* 0x00000007ff097819 */ /* 0x001fe40000011609 */
[----:B-1----:R-:W-:Y:S01]  /*3ea0*/  LOP3.LUT R65, R65, 0x7f, RZ, 0xc0, !PT ;  /* 0x0000007f41417812 */ /* 0x002fe200078ec0ff */
        /* <DEDUP_REMOVED lines=9> */
[----:B------:R-:W-:-:S07]  /*3f40*/  VIADD R8, R6, 0x6 ;  /* 0x0000000606087836 */ /* 0x000fce0000000000 */
[----:B------:R-:W-:Y:S02]  /*3f50*/  UMOV UR8, UR4 ;  /* 0x0000000400087c82 */ /* 0x000fe40008000000 */
[----:B------:R-:W-:Y:S01]  /*3f60*/  UMOV UR4, UR8 ;  /* 0x0000000800047c82 */ /* 0x000fe20008000000 */
[----:B------:R-:W-:Y:S01]  /*3f70*/  IMAD.U32 R22, RZ, RZ, UR8 ;  /* 0x00000008ff167e24 */ /* 0x000fe2000f8e00ff */
[----:B------:R-:W-:Y:S02]  /*3f80*/  WARPGROUP.DEPBAR.LE gsb0, 0x0 ;  /* 0x00008000000079c5 */ /* 0x000fe40000010000 */
[----:B------:R-:W-:-:S06]  /*3f90*/  WARPGROUP.ARRIVE ;  /* 0x00000000000079c5 */ /* 0x000fcc0000000000 */
[----:B------:R-:W-:Y:S01]  /*3fa0*/  HGMMA.64x64x16.F32.BF16 R24, gdesc[UR4], R24, gsb0 ;  /* 0x00e00000041879f0 */ /* 0x000fe20008001818 */
[----:B------:R-:W-:Y:S01]  /*3fb0*/  R2UR UR4, R7 ;  /* 0x00000000070472ca */ /* 0x000fe200000e0000 */
[----:B------:R-:W-:Y:S01]  /*3fc0*/  UMOV UR5, 0x40000040 ;  /* 0x4000004000057882 */ /* 0x000fe20000000000 */
[----:B------:R-:W-:Y:S01]  /*3fd0*/  R2UR UR6, R8 ;  /* 0x00000000080672ca */ /* 0x000fe200000e0000 */
[----:B------:R-:W-:Y:S01]  /*3fe0*/  UMOV UR7, 0x40000040 ;  /* 0x4000004000077882 */ /* 0x000fe20000000000 */
[----:B------:R-:W-:Y:S02]  /*3ff0*/  VIADD R7, R5, 0x200 ;  /* 0x0000020005077836 */ /* 0x000fe40000000000 */
[----:B------:R-:W-:-:S03]  /*4000*/  VIADD R8, R6, 0x200 ;  /* 0x0000020006087836 */ /* 0x000fc60000000000 */
[----:B------:R-:W-:Y:S01]  /*4010*/  R2UR UR8, R7 ;  /* 0x00000000070872ca */ /* 0x000fe200000e0000 */
[----:B------:R-:W-:Y:S01]  /*4020*/  VIADD R7, R5, 0x202 ;  /* 0x0000020205077836 */ /* 0x000fe20000000000 */
[----:B------:R-:W-:Y:S01]  /*4030*/  R2UR UR10, R8 ;  /* 0x00000000080a72ca */ /* 0x000fe200000e0000 */
        /* <DEDUP_REMOVED lines=40> */
[----:B------:R-:W-:Y:S01]  /*42c0*/  VIADD R8, R6, 0x606 ;  /* 0x0000060606087836 */ /* 0x000fe20000000000 */
[----:B------:R-:W-:Y:S02]  /*42d0*/  WARPGROUP.DEPBAR.LE gsb0, 0x0 ;  /* 0x00008000000079c5 */ /* 0x000fe40000010000 */
[----:B------:R-:W-:Y:S01]  /*42e0*/  WARPGROUP.ARRIVE ;  /* 0x00000000000079c5 */ /* 0x000fe20000000000 */
[----:B------:R-:W-:Y:S02]  /*42f0*/  R2UR UR52, R7 ;  /* 0x00000000073472ca */ /* 0x000fe400000e0000 */
[----:B------:R-:W-:Y:S01]  /*4300*/  R2UR UR54, R8 ;  /* 0x00000000083672ca */ /* 0x000fe200000e0000 */
[----:B------:R0:W1:Y:S02]  /*4310*/  SHFL.IDX PT, R7, R9, RZ, 0x1f ;  /* 0x00001fff09077589 */ /* 0x00006400000e0000 */
[----:B------:R-:W-:Y:S01]  /*4320*/  HGMMA.64x64x16.F32.BF16 R24, gdesc[UR4], R24, gsb0 ;  /* 0x00e00000041879f0 */ /* 0x000fe20008001818 */
[----:B------:R-:W-:Y:S01]  /*4330*/  ULDC UR6, c[0x0][0xa80] ;  /* 0x0002a00000067ab9 */ /* 0x000fe20000000800 */
[----:B------:R-:W-:Y:S01]  /*4340*/  R2UR UR7, R2 ;  /* 0x00000000020772ca */ /* 0x000fe200000e0000 */
[----:B0-----:R-:W-:-:S12]  /*4350*/  VIADD R9, R6, 0x800 ;  /* 0x0000080006097836 */ /* 0x001fd80000000000 */
[----:B------:R-:W-:Y:S01]  /*4360*/  UISETP.GE.AND UP0, UPT, UR61, UR7, UPT ;  /* 0x000000073d00728c */ /* 0x000fe2000bf06270 */
[----:B-1----:R-:W-:Y:S01]  /*4370*/  ISETP.GT.AND P1, PT, R7, 0x7f, PT ;  /* 0x0000007f0700780c */ /* 0x002fe20003f24270 */
[----:B------:R-:W-:-:S03]  /*4380*/  VIADD R7, R5, 0x800 ;  /* 0x0000080005077836 */ /* 0x000fc60000000000 */
[----:B------:R-:W-:Y:S02]  /*4390*/  SEL R58, RZ, 0x2, !P1 ;  /* 0x00000002ff3a7807 */ /* 0x000fe40004800000 */
[C---:B------:R-:W-:Y:S02]  /*43a0*/  SEL R60, R62.reuse, 0x2, P1 ;  /* 0x000000023e3c7807 */ /* 0x040fe40000800000 */
[----:B------:R-:W-:Y:S01]  /*43b0*/  SEL R62, R62, 0x6, !P1 ;  /* 0x000000063e3e7807 */ /* 0x000fe20004800000 */
[C---:B------:R-:W-:Y:S02]  /*43c0*/  IMAD.IADD R8, R58.reuse, 0x1, R7 ;  /* 0x000000013a087824 */ /* 0x040fe400078e0207 */
[----:B------:R-:W-:-:S03]  /*43d0*/  IMAD.IADD R59, R58, 0x1, R9 ;  /* 0x000000013a3b7824 */ /* 0x000fc600078e0209 */
[----:B------:R-:W-:Y:S01]  /*43e0*/  R2UR UR56, R8 ;  /* 0x00000000083872ca */ /* 0x000fe200000e0000 */
[--C-:B------:R-:W-:Y:S01]  /*43f0*/  IMAD.IADD R8, R7, 0x1, R60.reuse ;  /* 0x0000000107087824 */ /* 0x100fe200078e023c */
[----:B------:R-:W-:Y:S01]  /*4400*/  R2UR UR58, R59 ;  /* 0x000000003b3a72ca */ /* 0x000fe200000e0000 */
[C---:B------:R-:W-:Y:S02]  /*4410*/  IMAD.IADD R59, R9.reuse, 0x1, R60 ;  /* 0x00000001093b7824 */ /* 0x040fe400078e023c */
[----:B------:R-:W-:Y:S01]  /*4420*/  IMAD.IADD R9, R9, 0x1, R62 ;  /* 0x0000000109097824 */ /* 0x000fe200078e023e */
[----:B------:R-:W-:Y:S02]  /*4430*/  WARPGROUP.DEPBAR.LE gsb0, 0x0 ;  /* 0x00008000000079c5 */ /* 0x000fe40000010000 */
[----:B------:R-:W-:-:S06]  /*4440*/  WARPGROUP.ARRIVE ;  /* 0x00000000000079c5 */ /* 0x000fcc0000000000 */
[----:B------:R-:W-:Y:S01]  /*4450*/  HGMMA.64x64x16.F32.BF16 R24, gdesc[UR8], R24, gsb0 ;  /* 0x00e00000081879f0 */ /* 0x000fe20008001818 */
[----:B------:R-:W-:Y:S01]  /*4460*/  R2UR UR10, R188 ;  /* 0x00000000bc0a72ca */ /* 0x000fe200000e0000 */
[----:B------:R-:W-:Y:S01]  /*4470*/  UMOV UR11, 0x40000040 ;  /* 0x40000040000b7882 */ /* 0x000fe20000000000 */
[----:B------:R-:W-:Y:S02]  /*4480*/  WARPGROUP.DEPBAR.LE gsb0, 0x0 ;  /* 0x00008000000079c5 */ /* 0x000fe40000010000 */
        /* <DEDUP_REMOVED lines=34> */
[----:B------:R-:W-:Y:S01]  /*46b0*/  HGMMA.64x64x16.F32.BF16 R24, gdesc[UR56], R24, gsb0 ;  /* 0x00e00000381879f0 */ /* 0x000fe20008001818 */
[----:B------:R-:W-:Y:S01]  /*46c0*/  R2UR UR56, R8 ;  /* 0x00000000083872ca */ /* 0x000fe200000e0000 */
[----:B------:R-:W-:Y:S01]  /*46d0*/  UMOV UR57, 0x40000040 ;  /* 0x4000004000397882 */ /* 0x000fe20000000000 */
[----:B------:R-:W-:Y:S01]  /*46e0*/  R2UR UR58, R59 ;  /* 0x000000003b3a72ca */ /* 0x000fe200000e0000 */
[----:B------:R-:W-:Y:S01]  /*46f0*/  UMOV UR59, 0x40000040 ;  /* 0x40000040003b7882 */ /* 0x000fe20000000000 */
[----:B------:R-:W-:Y:S01]  /*4700*/  IMAD.IADD R8, R7, 0x1, R62 ;  /* 0x0000000107087824 */ /* 0x000fe200078e023e */
[----:B------:R-:W-:Y:S02]  /*4710*/  WARPGROUP.DEPBAR.LE gsb0, 0x0 ;  /* 0x00008000000079c5 */ /* 0x000fe40000010000 */
[----:B------:R-:W-:-:S08]  /*4720*/  WARPGROUP.ARRIVE ;  /* 0x00000000000079c5 */ /* 0x000fd00000000000 */
[----:B------:R-:W-:Y:S01]  /*4730*/  HGMMA.64x64x16.F32.BF16 R24, gdesc[UR56], R24, gsb0 ;  /* 0x00e00000381879f0 */ /* 0x000fe20008001818 */
[----:B------:R-:W-:Y:S01]  /*4740*/  R2UR UR58, R9 ;  /* 0x00000000093a72ca */ /* 0x000fe200000e0000 */
[----:B------:R-:W-:Y:S01]  /*4750*/  UMOV UR59, 0x40000040 ;  /* 0x40000040003b7882 */ /* 0x000fe20000000000 */
[----:B------:R-:W-:Y:S01]  /*4760*/  R2UR UR56, R8 ;  /* 0x00000000083872ca */ /* 0x000fe200000e0000 */
[----:B------:R-:W-:Y:S01]  /*4770*/  UMOV UR57, 0x40000040 ;  /* 0x4000004000397882 */ /* 0x000fe20000000000 */
[----:B------:R-:W-:Y:S02]  /*4780*/  IMAD.MOV.U32 R8, RZ, RZ, 0x28 ;  /* 0x00000028ff087424 */ /* 0x000fe400078e00ff */
[----:B------:R-:W-:-:S03]  /*4790*/  IMAD.MOV.U32 R9, RZ, RZ, 0xa00 ;  /* 0x00000a00ff097424 */ /* 0x000fc600078e00ff */
[----:B------:R-:W-:Y:S02]  /*47a0*/  SEL R8, R8, 0x26, P1 ;  /* 0x0000002608087807 */ /* 0x000fe40000800000 */
[----:B------:R-:W-:Y:S02]  /*47b0*/  SEL R9, R9, 0x980, P1 ;  /* 0x0000098009097807 */ /* 0x000fe40000800000 */
[----:B------:R-:W-:Y:S02]  /*47c0*/  LOP3.LUT R8, R8, 0x6, RZ, 0xc0, !PT ;  /* 0x0000000608087812 */ /* 0x000fe400078ec0ff */
[----:B------:R-:W-:-:S04]  /*47d0*/  LOP3.LUT R9, R9, 0xa00, RZ, 0xc0, !PT ;  /* 0x00000a0009097812 */ /* 0x000fc800078ec0ff */
[CC--:B------:R-:W-:Y:S02]  /*47e0*/  IADD3 R59, R8.reuse, R9.reuse, R5 ;  /* 0x00000009083b7210 */ /* 0x0c0fe40007ffe005 */
[----:B------:R-:W-:Y:S01]  /*47f0*/  IADD3 R8, R8, R9, R6 ;  /* 0x0000000908087210 */ /* 0x000fe20007ffe006 */
[----:B------:R-:W-:-:S04]  /*4800*/  VIADD R9, R6, 0xa00 ;  /* 0x00000a0006097836 */ /* 0x000fc80000000000 */
[----:B------:R-:W-:Y:S01]  /*4810*/  IMAD.IADD R61, R58, 0x1, R9 ;  /* 0x000000013a3d7824 */ /* 0x000fe200078e0209 */
[----:B------:R-:W-:Y:S02]  /*4820*/  WARPGROUP.DEPBAR.LE gsb0, 0x0 ;  /* 0x00008000000079c5 */ /* 0x000fe40000010000 */
[----:B------:R-:W-:-:S06]  /*4830*/  WARPGROUP.ARRIVE ;  /* 0x00000000000079c5 */ /* 0x000fcc0000000000 */
[----:B------:R-:W-:Y:S01]  /*4840*/  HGMMA.64x64x16.F32.BF16 R24, gdesc[UR56], R24, gsb0 ;  /* 0x00e00000381879f0 */ /* 0x000fe20008001818 */
[----:B------:R-:W-:Y:S01]  /*4850*/  R2UR UR56, R59 ;  /* 0x000000003b3872ca */ /* 0x000fe200000e0000 */
[----:B------:R-:W-:Y:S01]  /*4860*/  UMOV UR57, 0x40000040 ;  /* 0x4000004000397882 */ /* 0x000fe20000000000 */
[----:B------:R-:W-:Y:S01]  /*4870*/  R2UR UR58, R8 ;  /* 0x00000000083a72ca */ /* 0x000fe200000e0000 */
[----:B------:R-:W-:Y:S01]  /*4880*/  UMOV UR59, 0x40000040 ;  /* 0x40000040003b7882 */ /* 0x000fe20000000000 */
        /* <DEDUP_REMOVED lines=9> */
[C---:B------:R-:W-:Y:S02]  /*4920*/  IMAD.IADD R59, R60.reuse, 0x1, R8 ;  /* 0x000000013c3b7824 */ /* 0x040fe400078e0208 */
[--C-:B------:R-:W-:Y:S02]  /*4930*/  IMAD.IADD R61, R60, 0x1, R9.reuse ;  /* 0x000000013c3d7824 */ /* 0x100fe400078e0209 */
[----:B------:R-:W-:Y:S01]  /*4940*/  IMAD.IADD R9, R62, 0x1, R9 ;  /* 0x000000013e097824 */ /* 0x000fe200078e0209 */
[----:B------:R-:W-:-:S02]  /*4950*/  WARPGROUP.DEPBAR.LE gsb0, 0x0 ;  /* 0x00008000000079c5 */ /* 0x000fc40000010000 */
        /* <DEDUP_REMOVED lines=30> */
[----:B------:R-:W-:Y:S02]  /*4b40*/  VIADD R59, R6, 0xc00 ;  /* 0x00000c00063b7836 */ /* 0x000fe40000000000 */
[C---:B------:R-:W-:Y:S02]  /*4b50*/  IMAD.IADD R61, R58.reuse, 0x1, R9 ;  /* 0x000000013a3d7824 */ /* 0x040fe400078e0209 */
        /* <DEDUP_REMOVED lines=77> */
[----:B------:R-:W-:-:S05]  /*5030*/  IMAD.U32 R59, RZ, RZ, UR60 ;  /* 0x0000003cff3b7e24 */ /* 0x000fca000f8e00ff */
[----:B------:R-:W-:-:S04]  /*5040*/  IADD3 R56, -R56, 0x40, R59 ;  /* 0x0000004038387810 */ /* 0x000fc80007ffe13b */
[C---:B------:R-:W-:Y:S02]  /*5050*/  ISETP.GT.AND P5, PT, R56.reuse, RZ, PT ;  /* 0x000000ff3800720c */ /* 0x040fe40003fa4270 */
[C---:B------:R-:W-:Y:S02]  /*5060*/  ISETP.GT.AND P4, PT, R56.reuse, 0x1, PT ;  /* 0x000000013800780c */ /* 0x040fe40003f84270 */
[C---:B------:R-:W-:Y:S02]  /*5070*/  ISETP.GT.AND P3, PT, R56.reuse, 0x8, PT ;  /* 0x000000083800780c */ /* 0x040fe40003f64270 */
[C---:B------:R-:W-:Y:S02]  /*5080*/  ISETP.GT.AND P2, PT, R56.reuse, 0x9, PT ;  /* 0x000000093800780c */ /* 0x040fe40003f44270 */
[C---:B------:R-:W-:Y:S02]  /*5090*/  ISETP.GT.AND P1, PT, R56.reuse, 0x10, PT ;  /* 0x000000103800780c */ /* 0x040fe40003f24270 */
[----:B------:R-:W-:Y:S01]  /*50a0*/  ISETP.GT.AND P6, PT, R56, 0x11, PT ;  /* 0x000000113800780c */ /* 0x000fe20003fc4270 */
[----:B------:R-:W-:-:S02]  /*50b0*/  WARPGROUP.DEPBAR.LE gsb0, 0x0 ;  /* 0x00008000000079c5 */ /* 0x000fc40000010000 */
[----:B------:R-:W-:-:S06]  /*50c0*/  WARPGROUP.ARRIVE ;  /* 0x00000000000079c5 */ /* 0x000fcc0000000000 */
[----:B------:R-:W-:Y:S01]  /*50d0*/  HGMMA.64x64x16.F32.BF16 R24, gdesc[UR56], R24, gsb0 ;  /* 0x00e00000381879f0 */ /* 0x000fe20008001818 */
[----:B------:R-:W-:Y:S01]  /*50e0*/  R2UR UR56, R60 ;  /* 0x000000003c3872ca */ /* 0x000fe200000e0000 */
[----:B------:R-:W-:Y:S01]  /*50f0*/  UMOV UR57, 0x40000040 ;  /* 0x4000004000397882 */ /* 0x000fe20000000000 */
[----:B------:R-:W-:Y:S01]  /*5100*/  R2UR UR58, R58 ;  /* 0x000000003a3a72ca */ /* 0x000fe200000e0000 */
[----:B------:R-:W-:Y:S01]  /*5110*/  UMOV UR59, 0x40000040 ;  /* 0x40000040003b7882 */ /* 0x000fe20000000000 */
[----:B------:R-:W-:Y:S02]  /*5120*/  WARPGROUP.DEPBAR.LE gsb0, 0x0 ;  /* 0x00008000000079c5 */ /* 0x000fe40000010000 */
[----:B------:R-:W-:-:S09]  /*5130*/  WARPGROUP.ARRIVE ;  /* 0x00000000000079c5 */ /* 0x000fd20000000000 */
        /* <DEDUP_REMOVED lines=54> */
[----:B------:R-:W-:Y:S02]  /*54a0*/  FSEL R47, R47, -INF , P6 ;  /* 0xff8000002f2f7808 */ /* 0x000fe40003000000 */
[----:B------:R-:W-:Y:S01]  /*54b0*/  FSEL R50, R50, -INF , P5 ;  /* 0xff80000032327808 */ /* 0x000fe20002800000 */
[----:B------:R-:W0:Y:S01]  /*54c0*/  SHFL.BFLY PT, R59, R58, 0x2, 0x1f ;  /* 0x0c401f003a3b7f89 */ /* 0x000e2200000e0000 */
[----:B------:R-:W-:Y:S02]  /*54d0*/  FSEL R51, R51, -INF , P4 ;  /* 0xff80000033337808 */ /* 0x000fe40002000000 */
[----:B------:R-:W-:Y:S02]  /*54e0*/  FSEL R54, R54, -INF , P3 ;  /* 0xff80000036367808 */ /* 0x000fe40001800000 */
[----:B------:R-:W-:Y:S02]  /*54f0*/  FSEL R55, R55, -INF , P2 ;  /* 0xff80000037377808 */ /* 0x000fe40001000000 */
        /* <DEDUP_REMOVED lines=12> */
[----:B------:R-:W-:Y:S01]  /*55c0*/  FMUL.FTZ R58, R186, UR6 ;  /* 0x00000006ba3a7c20 */ /* 0x000fe20008410000 */
[----:B------:R-:W-:-:S04]  /*55d0*/  FMNMX.FTZ R59, R43, R56, !PT ;  /* 0x000000382b3b7209 */ /* 0x000fc80007810000 */
[----:B------:R-:W-:Y:S02]  /*55e0*/  FMNMX.FTZ R56, R46, R59, !PT ;  /* 0x0000003b2e387209 */ /* 0x000fe40007810000 */
[----:B------:R-:W-:Y:S02]  /*55f0*/  FSEL R58, R58, RZ, P1 ;  /* 0x000000ff3a3a7208 */ /* 0x000fe40000800000 */
[----:B------:R-:W-:-:S03]  /*5600*/  FMNMX.FTZ R59, R47, R56, !PT ;  /* 0x000000382f3b7209 */ /* 0x000fc60007810000 */
[--C-:B------:R-:W-:Y:S01]  /*5610*/  FFMA.FTZ R168, R24, UR6, -R58.reuse ;  /* 0x0000000618a87c23 */ /* 0x100fe2000801083a */
[----:B------:R-:W-:Y:S01]  /*5620*/  FMNMX.FTZ R24, R50, R59, !PT ;  /* 0x0000003b32187209 */ /* 0x000fe20007810000 */
[--C-:B------:R-:W-:Y:S01]  /*5630*/  FFMA.FTZ R169, R25, UR6, -R58.reuse ;  /* 0x0000000619a97c23 */ /* 0x100fe2000801083a */
[--C-:B------:R-:W-:Y:S01]  /*5640*/  FFMA.FTZ R171, R29, UR6, -R58.reuse ;  /* 0x000000061dab7c23 */ /* 0x100fe2000801083a */
        /* <DEDUP_REMOVED lines=13> */
[--C-:B------:R-:W-:Y:S01]  /*5720*/  FFMA.FTZ R181, R49, UR6, -R58.reuse ;  /* 0x0000000631b57c23 */ /* 0x100fe2000801083a */
[----:B------:R-:W0:Y:S01]  /*5730*/  SHFL.BFLY PT, R25, R24, 0x2, 0x1f ;  /* 0x0c401f0018197f89 */ /* 0x000e2200000e0000 */
[--C-:B------:R-:W-:Y:S01]  /*5740*/  FFMA.FTZ R182, R52, UR6, -R58.reuse ;  /* 0x0000000634b67c23 */ /* 0x100fe2000801083a */
[----:B------:R-:W-:Y:S01]  /*5750*/  FFMA.FTZ R193, R53, UR6, -R58 ;  /* 0x0000000635c17c23 */ /* 0x000fe2000801083a */
[----:B------:R-:W-:Y:S08]  /*5760*/  MUFU.EX2 R168, R168 ;  /* 0x000000a800a87308 */ /* 0x000ff00000000800 */
[----:B------:R-:W-:Y:S08]  /*5770*/  MUFU.EX2 R169, R169 ;  /* 0x000000a900a97308 */ /* 0x000ff00000000800 */
[----:B------:R-:W-:Y:S01]  /*5780*/  MUFU.EX2 R170, R170 ;  /* 0x000000aa00aa7308 */ /* 0x000fe20000000800 */
[----:B0-----:R-:W-:-:S07]  /*5790*/  FMNMX.FTZ R25, R24, R25, !PT ;  /* 0x0000001918197209 */ /* 0x001fce0007810000 */
[----:B------:R-:W0:Y:S01]  /*57a0*/  MUFU.EX2 R171, R171 ;  /* 0x000000ab00ab7308 */ /* 0x000e220000000800 */
[----:B------:R-:W1:Y:S07]  /*57b0*/  SHFL.BFLY PT, R24, R25, 0x1, 0x1f ;  /* 0x0c201f0019187f89 */ /* 0x000e6e00000e0000 */
[----:B------:R-:W-:Y:S08]  /*57c0*/  MUFU.EX2 R172, R172 ;  /* 0x000000ac00ac7308 */ /* 0x000ff00000000800 */
[----:B------:R-:W2:Y:S01]  /*57d0*/  MUFU.EX2 R173, R173 ;  /* 0x000000ad00ad7308 */ /* 0x000ea20000000800 */
[----:B0-----:R-:W-:-:S07]  /*57e0*/  F2FP.BF16.F32.PACK_AB R154, R171, R170 ;  /* 0x000000aaab9a723e */ /* 0x001fce00000010ff */
[----:B------:R-:W-:Y:S01]  /*57f0*/  MUFU.EX2 R174, R174 ;  /* 0x000000ae00ae7308 */ /* 0x000fe20000000800 */
[----:B-1----:R-:W-:-:S04]  /*5800*/  FMNMX.FTZ R187, R25, R24, !PT ;  /* 0x0000001819bb7209 */ /* 0x002fc80007810000 */
[C---:B------:R-:W-:Y:S01]  /*5810*/  FSETP.NEU.FTZ.AND P1, PT, R187.reuse, -INF , PT ;  /* 0xff800000bb00780b */ /* 0x040fe20003f3d000 */
[----:B------:R-:W-:Y:S02]  /*5820*/  FMUL.FTZ R24, R187, UR6 ;  /* 0x00000006bb187c20 */ /* 0x000fe40008410000 */
[----:B------:R-:W0:Y:S01]  /*5830*/  MUFU.EX2 R175, R175 ;  /* 0x000000af00af7308 */ /* 0x000e220000000800 */
[----:B--2---:R-:W-:Y:S02]  /*5840*/  F2FP.BF16.F32.PACK_AB R156, R173, R172 ;  /* 0x000000acad9c723e */ /* 0x004fe400000010ff */
[----:B------:R-:W-:Y:S02]  /*5850*/  FSEL R29, R24, RZ, P1 ;  /* 0x000000ff181d7208 */ /* 0x000fe40000800000 */
[CC--:B------:R-:W-:Y:S02]  /*5860*/  LEA.HI R24, R57.reuse, R152.reuse, RZ, 0x4 ;  /* 0x0000009839187211 */ /* 0x0c0fe400078f20ff */
[----:B------:R-:W-:Y:S01]  /*5870*/  LEA.HI R57, R57, R152, RZ, 0x5 ;  /* 0x0000009839397211 */ /* 0x000fe200078f28ff */
[--C-:B------:R-:W-:Y:S01]  /*5880*/  FFMA.FTZ R183, R26, UR6, -R29.reuse ;  /* 0x000000061ab77c23 */ /* 0x100fe2000801081d */
[----:B------:R-:W-:Y:S01]  /*5890*/  LOP3.LUT R25, R24, 0xfffffff0, RZ, 0xc0, !PT ;  /* 0xfffffff018197812 */ /* 0x000fe200078ec0ff */
[----:B------:R-:W-:Y:S01]  /*58a0*/  FFMA.FTZ R194, R27, UR6, -R29 ;  /* 0x000000061bc27c23 */ /* 0x000fe2000801081d */
[----:B------:R-:W-:Y:S01]  /*58b0*/  SHF.R.U32.HI R24, RZ, 0x1, R24 ;  /* 0x00000001ff187819 */ /* 0x000fe20000011618 */
[----:B------:R-:W-:Y:S01]  /*58c0*/  IMAD.SHL.U32 R57, R57, 0x20, RZ ;  /* 0x0000002039397824 */ /* 0x000fe200078e00ff */
[----:B------:R-:W-:Y:S01]  /*58d0*/  ISETP.NE.AND P1, PT, R65, RZ, PT ;  /* 0x000000ff4100720c */ /* 0x000fe20003f25270 */
[----:B------:R-:W-:-:S02]  /*58e0*/  IMAD.IADD R25, R152, 0x1, -R25 ;  /* 0x0000000198197824 */ /* 0x000fc400078e0a19 */
[--C-:B------:R-:W-:Y:S01]  /*58f0*/  FFMA.FTZ R195, R30, UR6, -R29.reuse ;  /* 0x000000061ec37c23 */ /* 0x100fe2000801081d */
[--C-:B------:R-:W-:Y:S01]  /*5900*/  FFMA.FTZ R196, R31, UR6, -R29.reuse ;  /* 0x000000061fc47c23 */ /* 0x100fe2000801081d */
[----:B------:R-:W-:Y:S01]  /*5910*/  LOP3.LUT R57, R57, 0x7ffffc00, RZ, 0xc0, !PT ;  /* 0x7ffffc0039397812 */ /* 0x000fe200078ec0ff */
[----:B------:R-:W-:Y:S01]  /*5920*/  FFMA.FTZ R197, R34, UR6, -R29 ;  /* 0x0000000622c57c23 */ /* 0x000fe2000801081d */
[----:B------:R-:W-:Y:S01]  /*5930*/  SHF.R.S32.HI R26, RZ, 0x1f, R25 ;  /* 0x0000001fff1a7819 */ /* 0x000fe20000011419 */
[--C-:B------:R-:W-:Y:S01]  /*5940*/  FFMA.FTZ R198, R35, UR6, -R29.reuse ;  /* 0x0000000623c67c23 */ /* 0x100fe2000801081d */
[--C-:B------:R-:W-:Y:S01]  /*5950*/  FFMA.FTZ R199, R38, UR6, -R29.reuse ;  /* 0x0000000626c77c23 */ /* 0x100fe2000801081d */
[--C-:B------:R-:W-:Y:S01]  /*5960*/  FFMA.FTZ R200, R39, UR6, -R29.reuse ;  /* 0x0000000627c87c23 */ /* 0x100fe2000801081d */
[----:B------:R-:W-:Y:S01]  /*5970*/  LEA.HI R26, R26, R25, RZ, 0x3 ;  /* 0x000000191a1a7211 */ /* 0x000fe200078f18ff */
[--C-:B------:R-:W-:Y:S01]  /*5980*/  FFMA.FTZ R201, R42, UR6, -R29.reuse ;  /* 0x000000062ac97c23 */ /* 0x100fe2000801081d */
[--C-:B------:R-:W-:Y:S01]  /*5990*/  FFMA.FTZ R202, R43, UR6, -R29.reuse ;  /* 0x000000062bca7c23 */ /* 0x100fe2000801081d */
[----:B------:R-:W-:Y:S01]  /*59a0*/  FFMA.FTZ R203, R46, UR6, -R29 ;  /* 0x000000062ecb7c23 */ /* 0x000fe2000801081d */
[C---:B------:R-:W-:Y:S01]  /*59b0*/  LOP3.LUT R28, R26.reuse, 0xfffffff8, RZ, 0xc0, !PT ;  /* 0xfffffff81a1c7812 */ /* 0x040fe200078ec0ff */
[----:B------:R-:W-:-:S02]  /*59c0*/  IMAD.SHL.U32 R26, R26, 0x40, RZ ;  /* 0x000000401a1a7824 */ /* 0x000fc400078e00ff */
[--C-:B------:R-:W-:Y:S01]  /*59d0*/  FFMA.FTZ R204, R47, UR6, -R29.reuse ;  /* 0x000000062fcc7c23 */ /* 0x100fe2000801081d */
[--C-:B------:R-:W-:Y:S01]  /*59e0*/  FFMA.FTZ R205, R50, UR6, -R29.reuse ;  /* 0x0000000632cd7c23 */ /* 0x100fe2000801081d */
[--C-:B------:R-:W-:Y:S01]  /*59f0*/  FFMA.FTZ R206, R51, UR6, -R29.reuse ;  /* 0x0000000633ce7c23 */ /* 0x100fe2000801081d */
[----:B------:R-:W-:Y:S01]  /*5a00*/  IMAD.IADD R28, R25, 0x1, -R28 ;  /* 0x00000001191c7824 */ /* 0x000fe200078e0a1c */
[----:B------:R-:W-:Y:S01]  /*5a10*/  LOP3.LUT R26, R26, 0x7ffffe00, RZ, 0xc0, !PT ;  /* 0x7ffffe001a1a7812 */ /* 0x000fe200078ec0ff */
[--C-:B------:R-:W-:Y:S01]  /*5a20*/  FFMA.FTZ R207, R54, UR6, -R29.reuse ;  /* 0x0000000636cf7c23 */ /* 0x100fe2000801081d */
[----:B------:R-:W-:Y:S01]  /*5a30*/  FFMA.FTZ R208, R55, UR6, -R29 ;  /* 0x0000000637d07c23 */ /* 0x000fe2000801081d */
[C---:B------:R-:W-:Y:S01]  /*5a40*/  IMAD.SHL.U32 R25, R28.reuse, 0x40, RZ ;  /* 0x000000401c197824 */ /* 0x040fe200078e00ff */
[----:B------:R-:W-:Y:S01]  /*5a50*/  MUFU.EX2 R183, R183 ;  /* 0x000000b700b77308 */ /* 0x000fe20000000800 */
[C---:B------:R-:W-:Y:S02]  /*5a60*/  LOP3.LUT P3, RZ, R28.reuse, 0x4, RZ, 0xc0, !PT ;  /* 0x000000041cff7812 */ /* 0x040fe4000786c0ff */
[----:B------:R-:W-:-:S02]  /*5a70*/  LOP3.LUT P2, RZ, R28, 0x2, RZ, 0xc0, !PT ;  /* 0x000000021cff7812 */ /* 0x000fc4000784c0ff */
[----:B------:R-:W-:Y:S02]  /*5a80*/  LOP3.LUT R25, R25, 0x1c0, RZ, 0xc0, !PT ;  /* 0x000001c019197812 */ /* 0x000fe400078ec0ff */
[----:B------:R-:W-:Y:S01]  /*5a90*/  SEL R192, R192, 0xffffffe0, !P2 ;  /* 0xffffffe0c0c07807 */ /* 0x000fe20005000000 */
[----:B------:R-:W1:Y:S01]  /*5aa0*/  MUFU.EX2 R194, R194 ;  /* 0x000000c200c27308 */ /* 0x000e620000000800 */
[----:B------:R-:W-:Y:S02]  /*5ab0*/  LOP3.LUT R24, R25, 0x8, R24, 0xf8, !PT ;  /* 0x0000000819187812 */ /* 0x000fe400078ef818 */
[----:B------:R-:W-:Y:S02]  /*5ac0*/  SHF.R.U32.HI R25, RZ, 0x3, R25 ;  /* 0x00000003ff197819 */ /* 0x000fe40000011619 */
[----:B------:R-:W-:Y:S01]  /*5ad0*/  F2FP.BF16.F32.PACK_AB R152, R169, R168 ;  /* 0x000000a8a998723e */ /* 0x000fe200000010ff */
[----:B------:R-:W-:Y:S01]  /*5ae0*/  FADD.FTZ R169, R168, R169 ;  /* 0x000000a9a8a97221 */ /* 0x000fe20000010000 */
[----:B------:R-:W-:Y:S01]  /*5af0*/  LOP3.LUT R24, R24, R25, RZ, 0x3c, !PT ;  /* 0x0000001918187212 */ /* 0x000fe200078e3cff */
[----:B------:R-:W-:Y:S01]  /*5b00*/  MUFU.EX2 R195, R195 ;  /* 0x000000c300c37308 */ /* 0x000fe20000000800 */
[----:B0-----:R-:W-:Y:S01]  /*5b10*/  F2FP.BF16.F32.PACK_AB R158, R175, R174 ;  /* 0x000000aeaf9e723e */ /* 0x001fe200000010ff */
[----:B------:R-:W-:Y:S01]  /*5b20*/  FADD.FTZ R170, R170, R169 ;  /* 0x000000a9aaaa7221 */ /* 0x000fe20000010000 */
[----:B------:R-:W-:Y:S01]  /*5b30*/  IADD3 R57, R24, R26, R57 ;  /* 0x0000001a18397210 */ /* 0x000fe20007ffe039 */
[----:B------:R-:W-:Y:S01]  /*5b40*/  @!P1 VIADD R24, R184, 0x38840 ;  /* 0x00038840b8189836 */ /* 0x000fe20000000000 */
[----:B------:R-:W-:Y:S01]  /*5b50*/  PLOP3.LUT P2, PT, PT, PT, UP0, 0x80, 0x0 ;  /* 0x000000000000781c */ /* 0x000fe20003f4f008 */
[----:B------:R-:W-:-:S02]  /*5b60*/  FADD.FTZ R171, R171, R170 ;  /* 0x000000aaabab7221 */ /* 0x000fc40000010000 */
[----:B------:R-:W0:Y:S01]  /*5b70*/  MUFU.EX2 R196, R196 ;  /* 0x000000c400c47308 */ /* 0x000e220000000800 */
[----:B------:R-:W-:Y:S01]  /*5b80*/  @!P1 PRMT R24, RZ, 0x654, R24 ;  /* 0x00000654ff189816 */ /* 0x000fe20000000018 */
[----:B------:R-:W-:Y:S01]  /*5b90*/  IMAD R189, R57, 0x2, R184 ;  /* 0x0000000239bd7824 */ /* 0x000fe200078e02b8 */
[----:B-1----:R-:W-:Y:S01]  /*5ba0*/  F2FP.BF16.F32.PACK_AB R153, R194, R183 ;  /* 0x000000b7c299723e */ /* 0x002fe200000010ff */
[----:B------:R-:W-:Y:S01]  /*5bb0*/  FADD.FTZ R194, R183, R194 ;  /* 0x000000c2b7c27221 */ /* 0x000fe20000010000 */
[----:B------:R1:W-:Y:S01]  /*5bc0*/  @!P1 SYNCS.ARRIVE.TRANS64.RED.A1T0 RZ, [R24+URZ], RZ ;  /* 0x000000ff18ff99a7 */ /* 0x0003e2000810043f */
[C---:B------:R-:W-:Y:S02]  /*5bd0*/  VIADD R191, R189.reuse, 0x36400 ;  /* 0x00036400bdbf7836 */ /* 0x040fe40000000000 */
[----:B------:R-:W-:Y:S01]  /*5be0*/  FADD.FTZ R172, R172, R171 ;  /* 0x000000abacac7221 */ /* 0x000fe20000010000 */
[----:B------:R-:W-:Y:S01]  /*5bf0*/  MUFU.EX2 R197, R197 ;  /* 0x000000c500c57308 */ /* 0x000fe20000000800 */
[----:B------:R-:W-:-:S02]  /*5c00*/  VIADD R190, R189, 0x36440 ;  /* 0x00036440bdbe7836 */ /* 0x000fc40000000000 */
[----:B------:R-:W-:Y:S02]  /*5c10*/  @P3 VIADD R190, R191, 0xffffffc0 ;  /* 0xffffffc0bfbe3836 */ /* 0x000fe40000000000 */
[----:B------:R-:W-:Y:S01]  /*5c20*/  FADD.FTZ R173, R173, R172 ;  /* 0x000000acadad7221 */ /* 0x000fe20000010000 */
[----:B------:R-:W-:Y:S02]  /*5c30*/  IMAD.IADD R191, R191, 0x1, R192 ;  /* 0x00000001bfbf7824 */ /* 0x000fe400078e02c0 */
[----:B------:R-:W-:Y:S01]  /*5c40*/  IMAD.IADD R192, R192, 0x1, R190 ;  /* 0x00000001c0c07824 */ /* 0x000fe200078e02be */
[----:B------:R-:W2:Y:S01]  /*5c50*/  MUFU.EX2 R198, R198 ;  /* 0x000000c600c67308 */ /* 0x000ea20000000800 */
[----:B0-----:R-:W-:Y:S01]  /*5c60*/  F2FP.BF16.F32.PACK_AB R155, R196, R195 ;  /* 0x000000c3c49b723e */ /* 0x001fe200000010ff */
[----:B------:R-:W-:Y:S01]  /*5c70*/  BAR.SYNC.DEFER_BLOCKING 0xf, 0x100 ;  /* 0x03c4000000007b1d */ /* 0x000fe20000010000 */
[----:B------:R-:W-:Y:S01]  /*5c80*/  FADD.FTZ R195, R195, R194 ;  /* 0x000000c2c3c37221 */ /* 0x000fe20000010000 */
[----:B------:R-:W-:-:S03]  /*5c90*/  FADD.FTZ R174, R174, R173 ;  /* 0x000000adaeae7221 */ /* 0x000fc60000010000 */
[----:B------:R-:W-:Y:S01]  /*5ca0*/  FADD.FTZ R196, R196, R195 ;  /* 0x000000c3c4c47221 */ /* 0x000fe20000010000 */
[----:B------:R-:W-:Y:S01]  /*5cb0*/  MUFU.EX2 R199, R199 ;  /* 0x000000c700c77308 */ /* 0x000fe20000000800 */
[----:B------:R-:W-:-:S07]  /*5cc0*/  FADD.FTZ R175, R175, R174 ;  /* 0x000000aeafaf7221 */ /* 0x000fce0000010000 */
[----:B------:R-:W0:Y:S01]  /*5cd0*/  MUFU.EX2 R200, R200 ;  /* 0x000000c800c87308 */ /* 0x000e220000000800 */
[----:B--2---:R-:W-:Y:S01]  /*5ce0*/  F2FP.BF16.F32.PACK_AB R157, R198, R197 ;  /* 0x000000c5c69d723e */ /* 0x004fe200000010ff */
[----:B------:R-:W-:-:S04]  /*5cf0*/  FADD.FTZ R197, R197, R196 ;  /* 0x000000c4c5c57221 */ /* 0x000fc80000010000 */
[----:B------:R-:W-:Y:S02]  /*5d00*/  FADD.FTZ R198, R198, R197 ;  /* 0x000000c5c6c67221 */ /* 0x000fe40000010000 */
[----:B------:R-:W-:Y:S01]  /*5d10*/  MUFU.EX2 R176, R176 ;  /* 0x000000b000b07308 */ /* 0x000fe20000000800 */
[----:B------:R2:W-:Y:S07]  /*5d20*/  STSM.16.M88.4 [R189+0x36400], R152 ;  /* 0x03640098bd007844 */ /* 0x0005ee0000000200 */
[----:B------:R-:W3:Y:S01]  /*5d30*/  MUFU.EX2 R177, R177 ;  /* 0x000000b100b17308 */ /* 0x000ee20000000800 */
[----:B0-----:R-:W-:Y:S01]  /*5d40*/  F2FP.BF16.F32.PACK_AB R159, R200, R199 ;  /* 0x000000c7c89f723e */ /* 0x001fe200000010ff */
[----:B------:R-:W-:-:S04]  /*5d50*/  FADD.FTZ R199, R199, R198 ;  /* 0x000000c6c7c77221 */ /* 0x000fc80000010000 */
[----:B------:R0:W-:Y:S01]  /*5d60*/  STSM.16.M88.4 [R191], R156 ;  /* 0x0000009cbf007844 */ /* 0x0001e20000000200 */
[----:B------:R-:W-:Y:S01]  /*5d70*/  FADD.FTZ R200, R200, R199 ;  /* 0x000000c7c8c87221 */ /* 0x000fe20000010000 */
[----:B------:R-:W-:Y:S08]  /*5d80*/  MUFU.EX2 R178, R178 ;  /* 0x000000b200b27308 */ /* 0x000ff00000000800 */
[----:B------:R-:W4:Y:S01]  /*5d90*/  MUFU.EX2 R179, R179 ;  /* 0x000000b300b37308 */ /* 0x000f220000000800 */
[----:B---3--:R-:W-:Y:S01]  /*5da0*/  F2FP.BF16.F32.PACK_AB R160, R177, R176 ;  /* 0x000000b0b1a0723e */ /* 0x008fe200000010ff */
[----:B------:R-:W-:-:S04]  /*5db0*/  FADD.FTZ R176, R176, R175 ;  /* 0x000000afb0b07221 */ /* 0x000fc80000010000 */
[----:B------:R-:W-:Y:S02]  /*5dc0*/  FADD.FTZ R177, R177, R176 ;  /* 0x000000b0b1b17221 */ /* 0x000fe40000010000 */
[----:B------:R-:W-:Y:S08]  /*5dd0*/  MUFU.EX2 R201, R201 ;  /* 0x000000c900c97308 */ /* 0x000ff00000000800 */
[----:B------:R-:W3:Y:S01]  /*5de0*/  MUFU.EX2 R202, R202 ;  /* 0x000000ca00ca7308 */ /* 0x000ee20000000800 */
[----:B----4-:R-:W-:Y:S01]  /*5df0*/  F2FP.BF16.F32.PACK_AB R162, R179, R178 ;  /* 0x000000b2b3a2723e */ /* 0x010fe200000010ff */
[----:B------:R-:W-:-:S04]  /*5e00*/  FADD.FTZ R178, R178, R177 ;  /* 0x000000b1b2b27221 */ /* 0x000fc80000010000 */
[----:B------:R-:W-:Y:S02]  /*5e10*/  FADD.FTZ R179, R179, R178 ;  /* 0x000000b2b3b37221 */ /* 0x000fe40000010000 */
        /* <DEDUP_REMOVED lines=25> */
[----:B------:R-:W-:Y:S01]  /*5fb0*/  FADD.FTZ R206, R206, R205 ;  /* 0x000000cdcece7221 */ /* 0x000fe20000010000 */
[----:B----4-:R-:W-:-:S03]  /*5fc0*/  F2FP.BF16.F32.PACK_AB R167, R208, R207 ;  /* 0x000000cfd0a7723e */ /* 0x010fc600000010ff */
[----:B------:R-:W-:Y:S02]  /*5fd0*/  FADD.FTZ R207, R207, R206 ;  /* 0x000000cecfcf7221 */ /* 0x000fe40000010000 */
[----:B------:R0:W-:Y:S01]  /*5fe0*/  STSM.16.M88.4 [R192], R164 ;  /* 0x000000a4c0007844 */ /* 0x0001e20000000200 */
[----:B-1----:R-:W-:Y:S01]  /*5ff0*/  WARPGROUP.ARRIVE ;  /* 0x00000000000079c5 */ /* 0x002fe20000000000 */
[----:B------:R-:W-:-:S05]  /*6000*/  FADD.FTZ R194, R208, R207 ;  /* 0x000000cfd0c27221 */ /* 0x000fca0000010000 */
[----:B------:R-:W-:Y:S01]  /*6010*/  HGMMA.64x256x16.F32.BF16 R24, R152, gdesc[UR8].tnspB, RZ, !UPT, gsb0 ;  /* 0x43e0000898187df0 */ /* 0x000fe2000c0018ff */
[----:B------:R-:W-:Y:S01]  /*6020*/  R2UR UR10, R209 ;  /* 0x00000000d10a72ca */ /* 0x000fe200000e0000 */
[----:B------:R-:W-:Y:S01]  /*6030*/  UMOV UR11, 0x40000040 ;  /* 0x40000040000b7882 */ /* 0x000fe20000000000 */
[C---:B------:R-:W-:Y:S01]  /*6040*/  VIADD R209, R188.reuse, 0x100 ;  /* 0x00000100bcd17836 */ /* 0x040fe20000000000 */
[----:B------:R-:W-:Y:S02]  /*6050*/  WARPGROUP.DEPBAR.LE gsb0, 0x0 ;  /* 0x00008000000079c5 */ /* 0x000fe40000010000 */
[----:B------:R-:W-:Y:S01]  /*6060*/  WARPGROUP.ARRIVE ;  /* 0x00000000000079c5 */ /* 0x000fe20000000000 */
[----:B--2---:R-:W-:-:S15]  /*6070*/  VIADD R152, R188, 0x180 ;  /* 0x00000180bc987836 */ /* 0x004fde0000000000 */
[----:B------:R-:W-:-:S06]  /*6080*/  NOP ;  /* 0x0000000000007918 */ /* 0x000fcc0000000000 */
[----:B------:R-:W-:Y:S01]  /*6090*/  HGMMA.64x256x16.F32.BF16 R24, R156, gdesc[UR8].tnspB, R24, gsb0 ;  /* 0x43e000089c187df0 */ /* 0x000fe20008001818 */
[----:B------:R-:W-:Y:S01]  /*60a0*/  R2UR UR10, R209 ;  /* 0x00000000d10a72ca */ /* 0x000fe200000e0000 */
[----:B------:R-:W-:Y:S01]  /*60b0*/  UMOV UR11, 0x40000040 ;  /* 0x40000040000b7882 */ /* 0x000fe20000000000 */
[----:B------:R-:W-:Y:S02]  /*60c0*/  WARPGROUP.DEPBAR.LE gsb0, 0x0 ;  /* 0x00008000000079c5 */ /* 0x000fe40000010000 */
[----:B------:R-:W-:-:S15]  /*60d0*/  WARPGROUP.ARRIVE ;  /* 0x00000000000079c5 */ /* 0x000fde0000000000 */
[----:B------:R-:W-:-:S08]  /*60e0*/  NOP ;  /* 0x0000000000007918 */ /* 0x000fd00000000000 */
[----:B------:R-:W-:Y:S01]  /*60f0*/  HGMMA.64x256x16.F32.BF16 R24, R160, gdesc[UR8].tnspB, R24, gsb0 ;  /* 0x43e00008a0187df0 */ /* 0x000fe20008001818 */
[----:B------:R-:W-:Y:S01]  /*6100*/  R2UR UR10, R152 ;  /* 0x00000000980a72ca */ /* 0x000fe200000e0000 */
[----:B------:R-:W-:Y:S01]  /*6110*/  UMOV UR11, 0x40000040 ;  /* 0x40000040000b7882 */ /* 0x000fe20000000000 */
[----:B------:R-:W-:-:S05]  /*6120*/  @!P1 VIADD R152, R184, 0x38860 ;  /* 0x00038860b8989836 */ /* 0x000fca0000000000 */
[----:B------:R-:W-:Y:S01]  /*6130*/  @!P1 PRMT R152, RZ, 0x654, R152 ;  /* 0x00000654ff989816 */ /* 0x000fe20000000098 */
[----:B------:R-:W-:Y:S02]  /*6140*/  WARPGROUP.DEPBAR.LE gsb0, 0x0 ;  /* 0x00008000000079c5 */ /* 0x000fe40000010000 */
[----:B------:R-:W-:-:S15]  /*6150*/  WARPGROUP.ARRIVE ;  /* 0x00000000000079c5 */ /* 0x000fde0000000000 */
[----:B------:R-:W-:-:S02]  /*6160*/  NOP ;  /* 0x0000000000007918 */ /* 0x000fc40000000000 */
[----:B------:R-:W-:Y:S03]  /*6170*/  HGMMA.64x256x16.F32.BF16 R24, R164, gdesc[UR8].tnspB, R24, gsb0 ;  /* 0x43e00008a4187df0 */ /* 0x000fe60008001818 */
[----:B------:R-:W-:Y:S02]  /*6180*/  WARPGROUP.DEPBAR.LE gsb0, 0x0 ;  /* 0x00008000000079c5 */ /* 0x000fe40000010000 */
[----:B------:R-:W-:Y:S01]  /*6190*/  @!PT LDS RZ, [RZ] ;  /* 0x00000000fffff984 */ /* 0x000fe20000000800 */
[----:B------:R-:W-:Y:S01]  /*61a0*/  @!PT LDS RZ, [RZ] ;  /* 0x00000000fffff984 */ /* 0x000fe20000000800 */
[----:B------:R-:W-:Y:S01]  /*61b0*/  @!PT LDS RZ, [RZ] ;  /* 0x00000000fffff984 */ /* 0x000fe20000000800 */
[----:B------:R-:W-:Y:S01]  /*61c0*/  @!PT LDS RZ, [RZ] ;  /* 0x00000000fffff984 */ /* 0x000fe20000000800 */
[----:B------:R1:W-:Y:S06]  /*61d0*/  MEMBAR.ALL.CTA ;  /* 0x0000000000007992 */ /* 0x0003ec0000008000 */
[----:B-1----:R-:W1:Y:S02]  /*61e0*/  FENCE.VIEW.ASYNC.S ;  /* 0x00000000000073c6 */ /* 0x002e640000000000 */
[----:B-1----:R-:W-:Y:S01]  /*61f0*/  NOP ;  /* 0x0000000000007918 */ /* 0x002fe20000000000 */
[----:B------:R-:W-:Y:S06]  /*6200*/  BAR.ARV 0xe, 0x100 ;  /* 0x0384000000007b1d */ /* 0x000fec0000002000 */
[----:B------:R1:W-:Y:S02]  /*6210*/  @!P1 SYNCS.ARRIVE.TRANS64.RED.A1T0 RZ, [R152+URZ], RZ ;  /* 0x000000ff98ff99a7 */ /* 0x0003e4000810043f */
[----:B-1----:R-:W-:Y:S01]  /*6220*/  IMAD.MOV.U32 R152, RZ, RZ, RZ ;  /* 0x000000ffff987224 */ /* 0x002fe200078e00ff */
[----:B0-----:R-:W-:Y:S06]  /*6230*/  @!P2 BRA `(.L_x_3204) ;  /* 0x0000002c0040a947 */ /* 0x001fec0003800000 */
[----:B------:R-:W-:Y:S01]  /*6240*/  IMAD.MOV.U32 R208, RZ, RZ, RZ ;  /* 0x000000ffffd07224 */ /* 0x000fe200078e00ff */
[----:B------:R-:W-:-:S06]  /*6250*/  UMOV UR60, URZ ;  /* 0x0000003f003c7c82 */ /* 0x000fcc0008000000 */
.L_x_3213:
[----:B------:R-:W-:Y:S01]  /*6260*/  VIADD R197, R208, 0x1 ;  /* 0x00000001d0c57836 */ /* 0x000fe20000000000 */
[----:B------:R-:W-:-:S04]  /*6270*/  R2UR UR7, R2 ;  /* 0x00000000020772ca */ /* 0x000fc800000e0000 */
[----:B------:R-:W-:-:S04]  /*6280*/  ISETP.NE.AND P3, PT, R197, 0x2, PT ;  /* 0x00000002c500780c */ /* 0x000fc80003f65270 */
[----:B0-----:R-:W-:Y:S02]  /*6290*/  SEL R152, RZ, 0x1, P3 ;  /* 0x00000001ff987807 */ /* 0x001fe40001800000 */
[----:B------:R-:W-:Y:S02]  /*62a0*/  SEL R197, R197, RZ, P3 ;  /* 0x000000ffc5c57207 */ /* 0x000fe40001800000 */
[----:B------:R-:W-:Y:S01]  /*62b0*/  R2UR UR6, R152 ;  /* 0x00000000980672ca */ /* 0x000fe200000e0000 */
[----:B------:R-:W-:Y:S01]  /*62c0*/  IMAD.U32 R152, RZ, RZ, UR61 ;  /* 0x0000003dff987e24 */ /* 0x000fe2000f8e00ff */
[----:B------:R-:W-:-:S04]  /*62d0*/  UIADD3 UR61, UR61, -0x1, URZ ;  /* 0xffffffff3d3d7890 */ /* 0x000fc8000fffe03f */
[----:B------:R-:W-:-:S07]  /*62e0*/  ISETP.GT.AND P2, PT, R152, UR7, PT ;  /* 0x0000000798007c0c */ /* 0x000fce000bf44270 */
[----:B------:R-:W-:Y:S01]  /*62f0*/  ULOP3.LUT UR60, UR60, UR6, URZ, 0x3c, !UPT ;  /* 0x000000063c3c7292 */ /* 0x000fe2000f8e3c3f */
[----:B------:R-:W-:Y:S11]  /*6300*/  @!P0 BRA `(.L_x_3205) ;  /* 0x0000000000048947 */ /* 0x000ff60003800000 */
[----:B------:R-:W-:Y:S01]  /*6310*/  BPT.TRAP 0x1 ;  /* 0x000000040000795c */ /* 0x000fe20000300000 */
.L_x_3205:
[----:B------:R-:W-:Y:S02]  /*6320*/  IMAD.U32 R199, RZ, RZ, UR60 ;  /* 0x0000003cffc77e24 */ /* 0x000fe4000f8e00ff */
[----:B------:R-:W-:-:S03]  /*6330*/  IMAD R196, R197, 0x8, R184 ;  /* 0x00000008c5c47824 */ /* 0x000fc600078e02b8 */
[----:B------:R-:W-:-:S04]  /*6340*/  SHF.L.U32 R199, R199, 0x1f, RZ ;  /* 0x0000001fc7c77819 */ /* 0x000fc800000006ff */
[----:B------:R0:W1:Y:S01]  /*6350*/  SYNCS.PHASECHK.TRANS64.TRYWAIT P3, [R196+URZ+0x38830], R199 ;  /* 0x038830c7c40075a7 */ /* 0x000062000806017f */
[----:B------:R-:W-:Y:S05]  /*6360*/  @!P0 BRA `(.L_x_3206) ;  /* 0x0000000000048947 */ /* 0x000fea0003800000 */
[----:B------:R-:W-:Y:S01]  /*6370*/  BPT.TRAP 0x1 ;  /* 0x000000040000795c */ /* 0x000fe20000300000 */
.L_x_3206:
[----:B------:R-:W-:Y:S01]  /*6380*/  IMAD R195, R197, 0x200, R4 ;  /* 0x00000200c5c37824 */ /* 0x000fe200078e0204 */
[----:B-1----:R-:W-:Y:S06]  /*6390*/  @P3 BRA `(.L_x_3207) ;  /* 0x0000000000083947 */ /* 0x002fec0003800000 */
[----:B------:R-:W1:Y:S02]  /*63a0*/  SYNCS.PHASECHK.TRANS64.TRYWAIT P3, [R196+URZ+0x38830], R199 ;  /* 0x038830c7c40075a7 */ /* 0x000e64000806017f */
[----:B-1----:R-:W-:Y:S05]  /*63b0*/  @!P3 BRA `(.L_x_3208) ;  /* 0x000000b400b8b947 */ /* 0x002fea0003800000 */
.L_x_3207:
[----:B------:R-:W-:Y:S01]  /*63c0*/  R2UR UR6, R195 ;  /* 0x00000000c30672ca */ /* 0x000fe200000e0000 */
[----:B------:R-:W-:Y:S01]  /*63d0*/  WARPGROUP.ARRIVE ;  /* 0x00000000000079c5 */ /* 0x000fe20000000000 */
[----:B------:R-:W-:Y:S01]  /*63e0*/  MOV R198, UR17 ;  /* 0x0000001100c67c02 */ /* 0x000fe20008000f00 */
[----:B------:R-:W-:Y:S01]  /*63f0*/  UMOV UR19, 0x40000040 ;  /* 0x4000004000137882 */ /* 0x000fe20000000000 */
[----:B------:R-:W-:Y:S01]  /*6400*/  MOV R200, UR16 ;  /* 0x0000001000c87c02 */ /* 0x000fe20008000f00 */
[----:B------:R-:W-:Y:S01]  /*6410*/  UMOV UR15, 0x40000040 ;  /* 0x40000040000f7882 */ /* 0x000fe20000000000 */
[----:B------:R-:W-:Y:S01]  /*6420*/  R2UR UR16, R10 ;  /* 0x000000000a1072ca */ /* 0x000fe200000e0000 */
[----:B------:R-:W-:Y:S01]  /*6430*/  UMOV UR11, 0x40000040 ;  /* 0x40000040000b7882 */ /* 0x000fe20000000000 */
[----:B------:R-:W-:Y:S01]  /*6440*/  R2UR UR17, R11 ;  /* 0x000000000b1172ca */ /* 0x000fe200000e0000 */
[----:B------:R-:W-:Y:S01]  /*6450*/  UMOV UR59, 0x40000040 ;  /* 0x40000040003b7882 */ /* 0x000fe20000000000 */
[----:B------:R-:W-:-:S02]  /*6460*/  MOV R201, UR13 ;  /* 0x0000000d00c97c02 */ /* 0x000fc40008000f00 */
[----:B------:R-:W-:Y:S01]  /*6470*/  MOV R202, UR12 ;  /* 0x0000000c00ca7c02 */ /* 0x000fe20008000f00 */
[----:B------:R-:W-:Y:S01]  /*6480*/  UMOV UR18, UR6 ;  /* 0x0000000600127c82 */ /* 0x000fe20008000000 */
[----:B------:R-:W-:Y:S02]  /*6490*/  R2UR UR12, R12 ;  /* 0x000000000c0c72ca */ /* 0x000fe400000e0000 */
[----:B------:R-:W-:Y:S02]  /*64a0*/  R2UR UR13, R13 ;  /* 0x000000000d0d72ca */ /* 0x000fe400000e0000 */
[----:B------:R-:W-:Y:S02]  /*64b0*/  MOV R203, UR9 ;  /* 0x0000000900cb7c02 */ /* 0x000fe40008000f00 */
[----:B------:R-:W-:Y:S01]  /*64c0*/  MOV R204, UR8 ;  /* 0x0000000800cc7c02 */ /* 0x000fe20008000f00 */
[----:B------:R-:W-:Y:S01]  /*64d0*/  HGMMA.64x64x16.F32.BF16 R152, gdesc[UR16], RZ, !UPT, gsb0 ;  /* 0x00e00000109879f0 */ /* 0x000fe2000c0018ff */
[----:B------:R-:W-:Y:S01]  /*64e0*/  R2UR UR17, R198 ;  /* 0x00000000c61172ca */ /* 0x000fe200000e0000 */
[----:B------:R-:W-:Y:S01]  /*64f0*/  VIADD R198, R195, 0x2 ;  /* 0x00000002c3c67836 */ /* 0x000fe20000000000 */
[----:B------:R-:W-:-:S02]  /*6500*/  R2UR UR8, R14 ;  /* 0x000000000e0872ca */ /* 0x000fc400000e0000 */
[----:B------:R-:W-:Y:S02]  /*6510*/  R2UR UR9, R15 ;  /* 0x000000000f0972ca */ /* 0x000fe400000e0000 */
[----:B------:R-:W-:Y:S01]  /*6520*/  R2UR UR6, R198 ;  /* 0x00000000c60672ca */ /* 0x000fe200000e0000 */
[C---:B------:R-:W-:Y:S01]  /*6530*/  VIADD R198, R195.reuse, 0x4 ;  /* 0x00000004c3c67836 */ /* 0x040fe20000000000 */
[----:B------:R-:W-:Y:S01]  /*6540*/  R2UR UR56, R16 ;  /* 0x00000000103872ca */ /* 0x000fe200000e0000 */
[----:B------:R-:W-:Y:S01]  /*6550*/  VIADD R195, R195, 0x6 ;  /* 0x00000006c3c37836 */ /* 0x000fe20000000000 */
[----:B------:R-:W-:Y:S02]  /*6560*/  R2UR UR57, R17 ;  /* 0x00000000113972ca */ /* 0x000fe400000e0000 */
[----:B------:R-:W-:-:S07]  /*6570*/  R2UR UR16, R200 ;  /* 0x00000000c81072ca */ /* 0x000fce00000e0000 */
[----:B------:R-:W-:Y:S01]  /*6580*/  UMOV UR14, UR6 ;  /* 0x00000006000e7c82 */ /* 0x000fe20008000000 */
[----:B------:R-:W-:-:S13]  /*6590*/  R2UR UR6, R198 ;  /* 0x00000000c60672ca */ /* 0x000fda00000e0000 */
[----:B------:R-:W-:Y:S01]  /*65a0*/  UMOV UR10, UR6 ;  /* 0x00000006000a7c82 */ /* 0x000fe20008000000 */
[----:B------:R-:W-:-:S13]  /*65b0*/  R2UR UR6, R195 ;  /* 0x00000000c30672ca */ /* 0x000fda00000e0000 */
[----:B------:R-:W-:Y:S01]  /*65c0*/  UMOV UR58, UR6 ;  /* 0x00000006003a7c82 */ /* 0x000fe20008000000 */
[----:B------:R-:W-:Y:S02]  /*65d0*/  WARPGROUP.DEPBAR.LE gsb0, 0x0 ;  /* 0x00008000000079c5 */ /* 0x000fe40000010000 */
[----:B------:R-:W-:-:S06]  /*65e0*/  WARPGROUP.ARRIVE ;  /* 0x00000000000079c5 */ /* 0x000fcc0000000000 */
[----:B------:R-:W-:Y:S01]  /*65f0*/  HGMMA.64x64x16.F32.BF16 R152, gdesc[UR12], R152, gsb0 ;  /* 0x00e000000c9879f0 */ /* 0x000fe20008001898 */
[----:B------:R-:W-:Y:S02]  /*6600*/  R2UR UR13, R201 ;  /* 0x00000000c90d72ca */ /* 0x000fe400000e0000 */
[----:B------:R-:W-:Y:S01]  /*6610*/  R2UR UR12, R202 ;  /* 0x00000000ca0c72ca */ /* 0x000fe200000e0000 */
[----:B------:R-:W-:Y:S02]  /*6620*/  WARPGROUP.DEPBAR.LE gsb0, 0x0 ;  /* 0x00008000000079c5 */ /* 0x000fe40000010000 */
[----:B------:R-:W-:-:S06]  /*6630*/  WARPGROUP.ARRIVE ;  /* 0x00000000000079c5 */ /* 0x000fcc0000000000 */
[----:B------:R-:W-:Y:S01]  /*6640*/  HGMMA.64x64x16.F32.BF16 R152, gdesc[UR8], R152, gsb0 ;  /* 0x00e00000089879f0 */ /* 0x000fe20008001898 */
[----:B------:R-:W-:Y:S02]  /*6650*/  R2UR UR9, R203 ;  /* 0x00000000cb0972ca */ /* 0x000fe400000e0000 */
[----:B------:R-:W-:Y:S01]  /*6660*/  R2UR UR8, R204 ;  /* 0x00000000cc0872ca */ /* 0x000fe200000e0000 */
[----:B------:R-:W-:Y:S02]  /*6670*/  WARPGROUP.DEPBAR.LE gsb0, 0x0 ;  /* 0x00008000000079c5 */ /* 0x000fe40000010000 */
[----:B------:R-:W-:-:S06]  /*6680*/  WARPGROUP.ARRIVE ;  /* 0x00000000000079c5 */ /* 0x000fcc0000000000 */
[----:B------:R-:W-:Y:S03]  /*6690*/  HGMMA.64x64x16.F32.BF16 R152, gdesc[UR56], R152, gsb0 ;  /* 0x00e00000389879f0 */ /* 0x000fe60008001898 */
[----:B------:R-:W-:Y:S02]  /*66a0*/  WARPGROUP.DEPBAR.LE gsb0, 0x0 ;  /* 0x00008000000079c5 */ /* 0x000fe40000010000 */
[----:B------:R-:W-:Y:S05]  /*66b0*/  @!P0 BRA `(.L_x_3209) ;  /* 0x0000000000048947 */ /* 0x000fea0003800000 */
[----:B------:R-:W-:Y:S01]  /*66c0*/  BPT.TRAP 0x1 ;  /* 0x000000040000795c */ /* 0x000fe20000300000 */
.L_x_3209:
[----:B------:R2:W3:Y:S01]  /*66d0*/  SYNCS.PHASECHK.TRANS64.TRYWAIT P3, [R196+URZ+0x38850], R199 ;  /* 0x038850c7c40075a7 */ /* 0x0004e2000806017f */
[----:B------:R-:W-:Y:S05]  /*66e0*/  @!P0 BRA `(.L_x_3210) ;  /* 0x0000000000048947 */ /* 0x000fea0003800000 */
[----:B------:R-:W-:Y:S01]  /*66f0*/  BPT.TRAP 0x1 ;  /* 0x000000040000795c */ /* 0x000fe20000300000 */
.L_x_3210:
[----:B---3--:R-:W-:Y:S05]  /*6700*/  @P3 BRA `(.L_x_3211) ;  /* 0x0000000000083947 */ /* 0x008fea0003800000 */
[----:B------:R-:W3:Y:S02]  /*6710*/  SYNCS.PHASECHK.TRANS64.TRYWAIT P3, [R196+URZ+0x38850], R199 ;  /* 0x038850c7c40075a7 */ /* 0x000ee4000806017f */
[----:B---3--:R-:W-:Y:S05]  /*6720*/  @!P3 BRA `(.L_x_3212) ;  /* 0x000000b000f0b947 */ /* 0x008fea0003800000 */
.L_x_3211:
[----:B------:R-:W-:Y:S01]  /*6730*/  IMAD R195, R197, 0x1000, R6 ;  /* 0x00001000c5c37824 */ /* 0x000fe200078e0206 */
[----:B------:R-:W-:Y:S01]  /*6740*/  MOV R198, UR49 ;  /* 0x0000003100c67c02 */ /* 0x000fe20008000f00 */
[----:B------:R-:W-:Y:S01]  /*6750*/  WARPGROUP.ARRIVE ;  /* 0x00000000000079c5 */ /* 0x000fe20000000000 */
[----:B0123--:R-:W-:Y:S01]  /*6760*/  MOV R199, UR48 ;  /* 0x0000003000c77c02 */ /* 0x00ffe20008000f00 */
[----:B------:R-:W-:Y:S01]  /*6770*/  UMOV UR51, 0x40000040 ;  /* 0x4000004000337882 */ /* 0x000fe20000000000 */
[----:B------:R-:W-:Y:S01]  /*6780*/  R2UR UR6, R195 ;  /* 0x00000000c30672ca */ /* 0x000fe200000e0000 */
[----:B------:R-:W-:Y:S01]  /*6790*/  UMOV UR55, 0x40000040 ;  /* 0x4000004000377882 */ /* 0x000fe20000000000 */
[----:B------:R-:W-:Y:S01]  /*67a0*/  R2UR UR48, R18 ;  /* 0x00000000123072ca */ /* 0x000fe200000e0000 */
[----:B------:R-:W-:Y:S01]  /*67b0*/  UMOV UR59, 0x40000040 ;  /* 0x40000040003b7882 */ /* 0x000fe20000000000 */
[----:B------:R-:W-:Y:S01]  /*67c0*/  R2UR UR49, R19 ;  /* 0x00000000133172ca */ /* 0x000fe200000e0000 */
[----:B------:R-:W-:Y:S01]  /*67d0*/  UMOV UR7, 0x40000040 ;  /* 0x4000004000077882 */ /* 0x000fe20000000000 */
[----:B------:R-:W-:Y:S01]  /*67e0*/  MOV R200, UR53 ;  /* 0x0000003500c87c02 */ /* 0x000fe20008000f00 */
[----:B------:R-:W-:Y:S01]  /*67f0*/  UMOV UR11, 0x40000040 ;  /* 0x40000040000b7882 */ /* 0x000fe20000000000 */
[----:B------:R-:W-:Y:S01]  /*6800*/  MOV R201, UR52 ;  /* 0x0000003400c97c02 */ /* 0x000fe20008000f00 */
[----:B------:R-:W-:Y:S01]  /*6810*/  UMOV UR15, 0x40000040 ;  /* 0x40000040000f7882 */ /* 0x000fe20000000000 */
[----:B------:R-:W-:Y:S01]  /*6820*/  R2UR UR52, R20 ;  /* 0x00000000143472ca */ /* 0x000fe200000e0000 */
[----:B------:R-:W-:Y:S01]  /*6830*/  UMOV UR19, 0x40000040 ;  /* 0x4000004000137882 */ /* 0x000fe20000000000 */
[----:B------:R-:W-:Y:S01]  /*6840*/  R2UR UR53, R21 ;  /* 0x00000000153572ca */ /* 0x000fe200000e0000 */
[----:B------:R-:W-:Y:S01]  /*6850*/  UMOV UR50, UR6 ;  /* 0x0000000600327c82 */ /* 0x000fe20008000000 */
[----:B------:R-:W-:Y:S01]  /*6860*/  R2UR UR56, R22 ;  /* 0x00000000163872ca */ /* 0x000fe200000e0000 */
[----:B------:R-:W-:Y:S01]  /*6870*/  UMOV UR23, 0x40000040 ;  /* 0x4000004000177882 */ /* 0x000fe20000000000 */
[----:B------:R-:W-:Y:S01]  /*6880*/  R2UR UR57, R23 ;  /* 0x00000000173972ca */ /* 0x000fe200000e0000 */
[----:B------:R-:W-:Y:S01]  /*6890*/  HGMMA.64x64x16.F32.BF16 R152, gdesc[UR48], R152, gsb0 ;  /* 0x00e00000309879f0 */ /* 0x000fe20008001898 */
[----:B------:R-:W-:Y:S01]  /*68a0*/  R2UR UR49, R198 ;  /* 0x00000000c63172ca */ /* 0x000fe200000e0000 */
[C---:B------:R-:W-:Y:S01]  /*68b0*/  VIADD R198, R195.reuse, 0x2 ;  /* 0x00000002c3c67836 */ /* 0x040fe20000000000 */
[----:B------:R-:W-:Y:S01]  /*68c0*/  UMOV UR27, 0x40000040 ;  /* 0x40000040001b7882 */ /* 0x000fe20000000000 */
[----:B------:R-:W-:Y:S01]  /*68d0*/  UMOV UR31, 0x40000040 ;  /* 0x40000040001f7882 */ /* 0x000fe20000000000 */
[----:B------:R-:W-:Y:S01]  /*68e0*/  UMOV UR35, 0x40000040 ;  /* 0x4000004000237882 */ /* 0x000fe20000000000 */
[----:B------:R-:W-:Y:S01]  /*68f0*/  UMOV UR39, 0x40000040 ;  /* 0x4000004000277882 */ /* 0x000fe20000000000 */
[----:B------:R-:W-:Y:S01]  /*6900*/  R2UR UR6, R198 ;  /* 0x00000000c60672ca */ /* 0x000fe200000e0000 */
[----:B------:R-:W-:Y:S01]  /*6910*/  VIADD R198, R195, 0x4 ;  /* 0x00000004c3c67836 */ /* 0x000fe20000000000 */
[----:B------:R-:W-:Y:S01]  /*6920*/  UMOV UR43, 0x40000040 ;  /* 0x40000040002b7882 */ /* 0x000fe20000000000 */
[----:B------:R-:W-:Y:S01]  /*6930*/  UMOV UR47, 0x40000040 ;  /* 0x40000040002f7882 */ /* 0x000fe20000000000 */
[----:B------:R-:W-:Y:S01]  /*6940*/  R2UR UR48, R199 ;  /* 0x00000000c73072ca */ /* 0x000fe200000e0000 */
[----:B------:R-:W-:Y:S01]  /*6950*/  UMOV UR51, 0x40000040 ;  /* 0x4000004000337882 */ /* 0x000fe20000000000 */
[----:B------:R-:W0:Y:S01]  /*6960*/  S2R R202, SR_TID.X ;  /* 0x0000000000ca7919 */ /* 0x000e220000002100 */
[----:B------:R-:W-:-:S02]  /*6970*/  VIADD R199, R195, 0x800 ;  /* 0x00000800c3c77836 */ /* 0x000fc40000000000 */
[----:B------:R-:W-:-:S04]  /*6980*/  IMAD R215, R197, 0x1000, R188 ;  /* 0x00001000c5d77824 */ /* 0x000fc800078e02bc */
[----:B------:R-:W-:Y:S01]  /*6990*/  UMOV UR54, UR6 ;  /* 0x0000000600367c82 */ /* 0x000fe20008000000 */
[----:B------:R-:W-:Y:S01]  /*69a0*/  R2UR UR6, R198 ;  /* 0x00000000c60672ca */ /* 0x000fe200000e0000 */
[----:B------:R-:W-:-:S12]  /*69b0*/  VIADD R198, R195, 0x6 ;  /* 0x00000006c3c67836 */ /* 0x000fd80000000000 */
[----:B------:R-:W-:Y:S01]  /*69c0*/  UMOV UR58, UR6 ;  /* 0x00000006003a7c82 */ /* 0x000fe20008000000 */
[----:B------:R-:W-:Y:S01]  /*69d0*/  R2UR UR6, R198 ;  /* 0x00000000c60672ca */ /* 0x000fe200000e0000 */
[----:B------:R-:W-:-:S05]  /*69e0*/  VIADD R198, R195, 0x200 ;  /* 0x00000200c3c67836 */ /* 0x000fca0000000000 */
[----:B------:R-:W-:Y:S01]  /*69f0*/  R2UR UR10, R198 ;  /* 0x00000000c60a72ca */ /* 0x000fe200000e0000 */
[----:B------:R-:W-:Y:S01]  /*6a00*/  VIADD R198, R195, 0x202 ;  /* 0x00000202c3c67836 */ /* 0x000fe20000000000 */
[----:B0-----:R-:W-:-:S04]  /*6a10*/  SHF.R.U32.HI R202, RZ, 0x7, R202 ;  /* 0x00000007ffca7819 */ /* 0x001fc800000116ca */
[----:B------:R-:W-:Y:S01]  /*6a20*/  R2UR UR14, R198 ;  /* 0x00000000c60e72ca */ /* 0x000fe200000e0000 */
[----:B------:R-:W-:-:S05]  /*6a30*/  VIADD R198, R195, 0x204 ;  /* 0x00000204c3c67836 */ /* 0x000fca0000000000 */
[----:B------:R-:W-:Y:S01]  /*6a40*/  R2UR UR18, R198 ;  /* 0x00000000c61272ca */ /* 0x000fe200000e0000 */
[----:B------:R-:W-:-:S05]  /*6a50*/  VIADD R198, R195, 0x206 ;  /* 0x00000206c3c67836 */ /* 0x000fca0000000000 */
[----:B------:R-:W-:Y:S01]  /*6a60*/  R2UR UR22, R198 ;  /* 0x00000000c61672ca */ /* 0x000fe200000e0000 */
[----:B------:R-:W-:-:S05]  /*6a70*/  VIADD R198, R195, 0x400 ;  /* 0x00000400c3c67836 */ /* 0x000fca0000000000 */
[----:B------:R-:W-:Y:S01]  /*6a80*/  R2UR UR26, R198 ;  /* 0x00000000c61a72ca */ /* 0x000fe200000e0000 */
[----:B------:R-:W-:-:S05]  /*6a90*/  VIADD R198, R195, 0x402 ;  /* 0x00000402c3c67836 */ /* 0x000fca0000000000 */
[----:B------:R-:W-:Y:S01]  /*6aa0*/  R2UR UR30, R198 ;  /* 0x00000000c61e72ca */ /* 0x000fe200000e0000 */
[C---:B------:R-:W-:Y:S01]  /*6ab0*/  VIADD R198, R195.reuse, 0x404 ;  /* 0x00000404c3c67836 */ /* 0x040fe20000000000 */
[----:B------:R-:W-:Y:S02]  /*6ac0*/  WARPGROUP.DEPBAR.LE gsb0, 0x0 ;  /* 0x00008000000079c5 */ /* 0x000fe40000010000 */
[----:B------:R-:W-:Y:S02]  /*6ad0*/  WARPGROUP.ARRIVE ;  /* 0x00000000000079c5 */ /* 0x000fe40000000000 */
[----:B------:R-:W-:Y:S01]  /*6ae0*/  R2UR UR34, R198 ;  /* 0x00000000c62272ca */ /* 0x000fe200000e0000 */
[----:B------:R-:W-:-:S03]  /*6af0*/  VIADD R198, R195, 0x406 ;  /* 0x00000406c3c67836 */ /* 0x000fc60000000000 */
[----:B------:R-:W-:Y:S02]  /*6b00*/  HGMMA.64x64x16.F32.BF16 R152, gdesc[UR52], R152, gsb0 ;  /* 0x00e00000349879f0 */ /* 0x000fe40008001898 */
[----:B------:R-:W-:Y:S01]  /*6b10*/  R2UR UR38, R198 ;  /* 0x00000000c62672ca */ /* 0x000fe200000e0000 */
[----:B------:R-:W-:Y:S01]  /*6b20*/  VIADD R198, R195, 0x600 ;  /* 0x00000600c3c67836 */ /* 0x000fe20000000000 */
[----:B------:R-:W-:Y:S01]  /*6b30*/  R2UR UR53, R200 ;  /* 0x00000000c83572ca */ /* 0x000fe200000e0000 */
[----:B------:R-:W-:Y:S01]  /*6b40*/  UMOV UR55, 0x40000040 ;  /* 0x4000004000377882 */ /* 0x000fe20000000000 */
[----:B------:R-:W-:Y:S02]  /*6b50*/  R2UR UR52, R201 ;  /* 0x00000000c93472ca */ /* 0x000fe400000e0000 */
[----:B------:R-:W-:Y:S01]  /*6b60*/  R2UR UR42, R198 ;  /* 0x00000000c62a72ca */ /* 0x000fe200000e0000 */
[----:B------:R-:W-:-:S05]  /*6b70*/  VIADD R198, R195, 0x602 ;  /* 0x00000602c3c67836 */ /* 0x000fca0000000000 */
[----:B------:R-:W-:Y:S01]  /*6b80*/  R2UR UR46, R198 ;  /* 0x00000000c62e72ca */ /* 0x000fe200000e0000 */
[----:B------:R-:W-:-:S05]  /*6b90*/  VIADD R198, R195, 0x604 ;  /* 0x00000604c3c67836 */ /* 0x000fca0000000000 */
[----:B------:R-:W-:Y:S01]  /*6ba0*/  R2UR UR50, R198 ;  /* 0x00000000c63272ca */ /* 0x000fe200000e0000 */
[----:B------:R-:W-:-:S05]  /*6bb0*/  VIADD R198, R195, 0x606 ;  /* 0x00000606c3c67836 */ /* 0x000fca0000000000 */
[----:B------:R-:W-:Y:S02]  /*6bc0*/  R2UR UR54, R198 ;  /* 0x00000000c63672ca */ /* 0x000fe400000e0000 */
[----:B------:R0:W1:Y:S02]  /*6bd0*/  SHFL.IDX PT, R198, R202, RZ, 0x1f ;  /* 0x00001fffcac67589 */ /* 0x00006400000e0000 */
[----:B0-----:R-:W-:Y:S01]  /*6be0*/  IMAD.MOV.U32 R202, RZ, RZ, 0x4 ;  /* 0x00000004ffca7424 */ /* 0x001fe200078e00ff */
[----:B-1----:R-:W-:-:S04]  /*6bf0*/  ISETP.GT.AND P3, PT, R198, 0x7f, PT ;  /* 0x0000007fc600780c */ /* 0x002fc80003f64270 */
[----:B------:R-:W-:-:S05]  /*6c00*/  SEL R198, RZ, 0x2, !P3 ;  /* 0x00000002ffc67807 */ /* 0x000fca0005800000 */
[----:B------:R-:W-:Y:S02]  /*6c10*/  IMAD.IADD R200, R7, 0x1, R198 ;  /* 0x0000000107c87824 */ /* 0x000fe400078e02c6 */
        /* <DEDUP_REMOVED lines=8> */
[C---:B------:R-:W-:Y:S02]  /*6ca0*/  SEL R200, R202.reuse, 0x2, P3 ;  /* 0x00000002cac87807 */ /* 0x040fe40001800000 */
[----:B------:R-:W-:-:S03]  /*6cb0*/  SEL R202, R202, 0x6, !P3 ;  /* 0x00000006caca7807 */ /* 0x000fc60005800000 */
[--C-:B------:R-:W-:Y:S02]  /*6cc0*/  IMAD.IADD R201, R7, 0x1, R200.reuse ;  /* 0x0000000107c97824 */ /* 0x100fe400078e02c8 */
[C---:B------:R-:W-:Y:S02]  /*6cd0*/  IMAD.IADD R203, R199.reuse, 0x1, R200 ;  /* 0x00000001c7cb7824 */ /* 0x040fe400078e02c8 */
[----:B------:R-:W-:Y:S01]  /*6ce0*/  IMAD.IADD R199, R199, 0x1, R202 ;  /* 0x00000001c7c77824 */ /* 0x000fe200078e02ca */
[----:B------:R-:W-:Y:S02]  /*6cf0*/  WARPGROUP.DEPBAR.LE gsb0, 0x0 ;  /* 0x00008000000079c5 */ /* 0x000fe40000010000 */
[----:B------:R-:W-:-:S06]  /*6d00*/  WARPGROUP.ARRIVE ;  /* 0x00000000000079c5 */ /* 0x000fcc0000000000 */
[----:B------:R-:W-:Y:S01]  /*6d10*/  HGMMA.64x64x16.F32.BF16 R152, gdesc[UR4], R152, gsb0 ;  /* 0x00e00000049879f0 */ /* 0x000fe20008001898 */
[----:B------:R-:W-:Y:S02]  /*6d20*/  ULDC UR7, c[0x0][0xa80] ;  /* 0x0002a00000077ab9 */ /* 0x000fe40000000800 */
[----:B------:R-:W-:Y:S01]  /*6d30*/  UMOV UR6, UR7 ;  /* 0x0000000700067c82 */ /* 0x000fe20008000000 */
        /* <DEDUP_REMOVED lines=69> */
[----:B------:R-:W-:Y:S02]  /*7190*/  IMAD.IADD R201, R8, 0x1, R198 ;  /* 0x0000000108c97824 */ /* 0x000fe400078e02c6 */
        /* <DEDUP_REMOVED lines=8> */
[----:B------:R-:W-:Y:S02]  /*7220*/  IMAD.IADD R201, R8, 0x1, R200 ;  /* 0x0000000108c97824 */ /* 0x000fe400078e02c8 */
        /* <DEDUP_REMOVED lines=108> */
[----:B------:R-:W-:Y:S02]  /*78f0*/  LOP3.LUT R199, R199, 0x1e00, RZ, 0xc0, !PT ;  /* 0x00001e00c7c77812 */ /* 0x000fe400078ec0ff */
[----:B------:R-:W-:Y:S02]  /*7900*/  ISETP.NE.AND P3, PT, R0, RZ, PT ;  /* 0x000000ff0000720c */ /* 0x000fe40003f65270 */
[----:B------:R-:W-:-:S02]  /*7910*/  IADD3 R200, R198, R199, R5 ;  /* 0x000000c7c6c87210 */ /* 0x000fc40007ffe005 */
        /* <DEDUP_REMOVED lines=28> */
[----:B------:R-:W-:-:S03]  /*7ae0*/  FMNMX.FTZ R198, R154, R187, !PT ;  /* 0x000000bb9ac67209 */ /* 0x000fc60007810000 */
[----:B------:R-:W0:Y:S02]  /*7af0*/  SHFL.BFLY PT, R195, R200, 0x2, 0x1f ;  /* 0x0c401f00c8c37f89 */ /* 0x000e2400000e0000 */
[----:B0-----:R-:W-:Y:S02]  /*7b00*/  FMNMX.FTZ R201, R200, R195, !PT ;  /* 0x000000c3c8c97209 */ /* 0x001fe40007810000 */
[----:B------:R-:W-:-:S03]  /*7b10*/  FMNMX.FTZ R195, R155, R198, !PT ;  /* 0x000000c69bc37209 */ /* 0x000fc60007810000 */
[----:B------:R-:W0:Y:S01]  /*7b20*/  SHFL.BFLY PT, R202, R201, 0x1, 0x1f ;  /* 0x0c201f00c9ca7f89 */ /* 0x000e2200000e0000 */
[----:B------:R-:W-:-:S04]  /*7b30*/  FMNMX.FTZ R198, R158, R195, !PT ;  /* 0x000000c39ec67209 */ /* 0x000fc80007810000 */
[----:B------:R-:W-:-:S04]  /*7b40*/  FMNMX.FTZ R195, R159, R198, !PT ;  /* 0x000000c69fc37209 */ /* 0x000fc80007810000 */
[----:B------:R-:W-:-:S04]  /*7b50*/  FMNMX.FTZ R198, R162, R195, !PT ;  /* 0x000000c3a2c67209 */ /* 0x000fc80007810000 */
[----:B------:R-:W-:Y:S02]  /*7b60*/  FMNMX.FTZ R199, R163, R198, !PT ;  /* 0x000000c6a3c77209 */ /* 0x000fe40007810000 */
[----:B0-----:R-:W-:-:S05]  /*7b70*/  FMNMX.FTZ R195, R201, R202, !PT ;  /* 0x000000cac9c37209 */ /* 0x001fca0007810000 */
[C---:B------:R-:W-:Y:S01]  /*7b80*/  FADD.FTZ R198, -R195.reuse, R186 ;  /* 0x000000bac3c67221 */ /* 0x040fe20000010100 */
[----:B------:R-:W-:Y:S01]  /*7b90*/  FMNMX.FTZ R186, R166, R199, !PT ;  /* 0x000000c7a6ba7209 */ /* 0x000fe20007810000 */
[----:B------:R-:W-:Y:S02]  /*7ba0*/  FMUL.FTZ R207, R195, UR6 ;  /* 0x00000006c3cf7c20 */ /* 0x000fe40008410000 */
[----:B------:R-:W-:Y:S01]  /*7bb0*/  FMUL.FTZ R200, R198, UR6 ;  /* 0x00000006c6c87c20 */ /* 0x000fe20008410000 */
[----:B------:R-:W-:Y:S01]  /*7bc0*/  FMNMX.FTZ R199, R167, R186, !PT ;  /* 0x000000baa7c77209 */ /* 0x000fe20007810000 */
[--C-:B------:R-:W-:Y:S01]  /*7bd0*/  FFMA.FTZ R206, R180, UR6, -R207.reuse ;  /* 0x00000006b4ce7c23 */ /* 0x100fe200080108cf */
[--C-:B------:R-:W-:Y:S01]  /*7be0*/  FFMA.FTZ R156, R156, UR6, -R207.reuse ;  /* 0x000000069c9c7c23 */ /* 0x100fe200080108cf */
[----:B------:R-:W0:Y:S01]  /*7bf0*/  MUFU.EX2 R186, R200 ;  /* 0x000000c800ba7308 */ /* 0x000e220000000800 */
        /* <DEDUP_REMOVED lines=18> */
[----:B------:R-:W-:Y:S01]  /*7d20*/  FFMA.FTZ R181, R181, UR6, -R207 ;  /* 0x00000006b5b57c23 */ /* 0x000fe200080108cf */
[----:B------:R-:W-:Y:S01]  /*7d30*/  MUFU.EX2 R199, R199 ;  /* 0x000000c700c77308 */ /* 0x000fe20000000800 */
[----:B------:R-:W-:Y:S01]  /*7d40*/  FMNMX.FTZ R153, R179, R152, !PT ;  /* 0x00000098b3997209 */ /* 0x000fe20007810000 */
[-C--:B0-----:R-:W-:Y:S01]  /*7d50*/  FMUL.FTZ R24, R24, R186.reuse ;  /* 0x000000ba18187220 */ /* 0x081fe20000410000 */
[-C--:B------:R-:W-:Y:S01]  /*7d60*/  FMUL.FTZ R25, R25, R186.reuse ;  /* 0x000000ba19197220 */ /* 0x080fe20000410000 */
[-C--:B------:R-:W-:Y:S01]  /*7d70*/  FMUL.FTZ R28, R28, R186.reuse ;  /* 0x000000ba1c1c7220 */ /* 0x080fe20000410000 */
[----:B------:R-:W-:Y:S01]  /*7d80*/  FMNMX.FTZ R152, R182, R153, !PT ;  /* 0x00000099b6987209 */ /* 0x000fe20007810000 */
[-C--:B------:R-:W-:Y:S01]  /*7d90*/  FMUL.FTZ R29, R29, R186.reuse ;  /* 0x000000ba1d1d7220 */ /* 0x080fe20000410000 */
[----:B------:R-:W-:Y:S01]  /*7da0*/  FMUL.FTZ R32, R32, R186 ;  /* 0x000000ba20207220 */ /* 0x000fe20000410000 */
[----:B------:R-:W-:Y:S01]  /*7db0*/  MUFU.EX2 R198, R198 ;  /* 0x000000c600c67308 */ /* 0x000fe20000000800 */
[----:B------:R-:W-:Y:S01]  /*7dc0*/  FMNMX.FTZ R152, R183, R152, !PT ;  /* 0x00000098b7987209 */ /* 0x000fe20007810000 */
[-C--:B------:R-:W-:Y:S01]  /*7dd0*/  FMUL.FTZ R33, R33, R186.reuse ;  /* 0x000000ba21217220 */ /* 0x080fe20000410000 */
[-C--:B------:R-:W-:Y:S01]  /*7de0*/  FMUL.FTZ R36, R36, R186.reuse ;  /* 0x000000ba24247220 */ /* 0x080fe20000410000 */
[-C--:B------:R-:W-:Y:S01]  /*7df0*/  FMUL.FTZ R37, R37, R186.reuse ;  /* 0x000000ba25257220 */ /* 0x080fe20000410000 */
[-C--:B------:R-:W-:Y:S01]  /*7e00*/  FMUL.FTZ R40, R40, R186.reuse ;  /* 0x000000ba28287220 */ /* 0x080fe20000410000 */
[----:B------:R-:W0:Y:S01]  /*7e10*/  SHFL.BFLY PT, R153, R152, 0x2, 0x1f ;  /* 0x0c401f0098997f89 */ /* 0x000e2200000e0000 */
        /* <DEDUP_REMOVED lines=23> */
[----:B0-----:R-:W-:Y:S01]  /*7f90*/  FMNMX.FTZ R153, R152, R153, !PT ;  /* 0x0000009998997209 */ /* 0x001fe20007810000 */
[-C--:B------:R-:W-:Y:S01]  /*7fa0*/  FMUL.FTZ R81, R81, R186.reuse ;  /* 0x000000ba51517220 */ /* 0x080fe20000410000 */
[----:B------:R-:W0:Y:S01]  /*7fb0*/  MUFU.EX2 R203, R203 ;  /* 0x000000cb00cb7308 */ /* 0x000e220000000800 */
[-C--:B------:R-:W-:Y:S01]  /*7fc0*/  FMUL.FTZ R84, R84, R186.reuse ;  /* 0x000000ba54547220 */ /* 0x080fe20000410000 */
[-C--:B------:R-:W-:Y:S01]  /*7fd0*/  FMUL.FTZ R85, R85, R186.reuse ;  /* 0x000000ba55557220 */ /* 0x080fe20000410000 */
[----:B------:R-:W1:Y:S01]  /*7fe0*/  SHFL.BFLY PT, R152, R153, 0x1, 0x1f ;  /* 0x0c201f0099987f89 */ /* 0x000e6200000e0000 */
        /* <DEDUP_REMOVED lines=11> */
[----:B------:R-:W-:Y:S01]  /*80a0*/  FMUL.FTZ R108, R108, R186 ;  /* 0x000000ba6c6c7220 */ /* 0x000fe20000410000 */
[----:B------:R-:W-:Y:S01]  /*80b0*/  MUFU.EX2 R205, R205 ;  /* 0x000000cd00cd7308 */ /* 0x000fe20000000800 */
[----:B0-----:R-:W-:Y:S01]  /*80c0*/  F2FP.BF16.F32.PACK_AB R156, R203, R202 ;  /* 0x000000cacb9c723e */ /* 0x001fe200000010ff */
        /* <DEDUP_REMOVED lines=8> */
[----:B------:R-:W-:Y:S01]  /*8150*/  FMUL.FTZ R124, R124, R186 ;  /* 0x000000ba7c7c7220 */ /* 0x000fe20000410000 */
[----:B-1----:R-:W-:Y:S01]  /*8160*/  FMNMX.FTZ R180, R153, R152, !PT ;  /* 0x0000009899b47209 */ /* 0x002fe20007810000 */
[----:B------:R-:W-:-:S02]  /*8170*/  @!P1 VIADD R153, R196, 0x38840 ;  /* 0x00038840c4999836 */ /* 0x000fc40000000000 */
[-C--:B------:R-:W-:Y:S01]  /*8180*/  FMUL.FTZ R125, R125, R186.reuse ;  /* 0x000000ba7d7d7220 */ /* 0x080fe20000410000 */
[-C--:B------:R-:W-:Y:S01]  /*8190*/  FMUL.FTZ R128, R128, R186.reuse ;  /* 0x000000ba80807220 */ /* 0x080fe20000410000 */
[-C--:B------:R-:W-:Y:S01]  /*81a0*/  FMUL.FTZ R129, R129, R186.reuse ;  /* 0x000000ba81817220 */ /* 0x080fe20000410000 */
[----:B------:R-:W-:Y:S01]  /*81b0*/  FADD.FTZ R152, -R180, R187 ;  /* 0x000000bbb4987221 */ /* 0x000fe20000010100 */
[----:B------:R-:W-:Y:S01]  /*81c0*/  @!P1 PRMT R153, RZ, 0x654, R153 ;  /* 0x00000654ff999816 */ /* 0x000fe20000000099 */
[----:B------:R-:W-:Y:S01]  /*81d0*/  MUFU.EX2 R169, R169 ;  /* 0x000000a900a97308 */ /* 0x000fe20000000800 */
[-C--:B------:R-:W-:Y:S01]  /*81e0*/  FMUL.FTZ R132, R132, R186.reuse ;  /* 0x000000ba84847220 */ /* 0x080fe20000410000 */
[----:B------:R-:W-:Y:S01]  /*81f0*/  FMUL.FTZ R187, R152, UR6 ;  /* 0x0000000698bb7c20 */ /* 0x000fe20008410000 */
[----:B------:R-:W-:Y:S01]  /*8200*/  FMUL.FTZ R152, R180, UR6 ;  /* 0x00000006b4987c20 */ /* 0x000fe20008410000 */
[----:B------:R0:W-:Y:S01]  /*8210*/  @!P1 SYNCS.ARRIVE.TRANS64.RED.A1T0 RZ, [R153+URZ], RZ ;  /* 0x000000ff99ff99a7 */ /* 0x0001e2000810043f */
[-C--:B------:R-:W-:Y:S01]  /*8220*/  FMUL.FTZ R133, R133, R186.reuse ;  /* 0x000000ba85857220 */ /* 0x080fe20000410000 */
[----:B------:R-:W-:Y:S01]  /*8230*/  FMUL.FTZ R136, R136, R186 ;  /* 0x000000ba88887220 */ /* 0x000fe20000410000 */
[----:B------:R-:W-:Y:S01]  /*8240*/  FFMA.FTZ R207, R155, UR6, -R152 ;  /* 0x000000069bcf7c23 */ /* 0x000fe20008010898 */
[----:B------:R-:W1:Y:S01]  /*8250*/  MUFU.EX2 R187, R187 ;  /* 0x000000bb00bb7308 */ /* 0x000e620000000800 */
[----:B------:R-:W-:-:S02]  /*8260*/  @!P3 IMAD R155, R208, 0x40, R3 ;  /* 0x00000040d09bb824 */ /* 0x000fc400078e0203 */
[--C-:B------:R-:W-:Y:S01]  /*8270*/  FFMA.FTZ R210, R154, UR6, -R152.reuse ;  /* 0x000000069ad27c23 */ /* 0x100fe20008010898 */
[--C-:B------:R-:W-:Y:S01]  /*8280*/  FFMA.FTZ R209, R158, UR6, -R152.reuse ;  /* 0x000000069ed17c23 */ /* 0x100fe20008010898 */
[----:B------:R-:W-:Y:S01]  /*8290*/  FFMA.FTZ R212, R159, UR6, -R152 ;  /* 0x000000069fd47c23 */ /* 0x000fe20008010898 */
[----:B------:R-:W-:Y:S02]  /*82a0*/  @!P3 IMAD R155, R155, 0x4, R184 ;  /* 0x000000049b9bb824 */ /* 0x000fe400078e02b8 */
[--C-:B------:R-:W-:Y:S01]  /*82b0*/  FFMA.FTZ R211, R162, UR6, -R152.reuse ;  /* 0x00000006a2d37c23 */ /* 0x100fe20008010898 */
        /* <DEDUP_REMOVED lines=10> */
[----:B------:R-:W-:Y:S01]  /*8360*/  FFMA.FTZ R183, R183, UR6, -R152 ;  /* 0x00000006b7b77c23 */ /* 0x000fe20008010898 */
[----:B------:R-:W-:Y:S01]  /*8370*/  @!P3 STS [R155+0x38400], R186 ;  /* 0x038400ba9b00b388 */ /* 0x000fe20000000800 */
[----:B------:R-:W-:Y:S01]  /*8380*/  MUFU.EX2 R210, R210 ;  /* 0x000000d200d27308 */ /* 0x000fe20000000800 */
[----:B------:R-:W-:Y:S01]  /*8390*/  F2FP.BF16.F32.PACK_AB R152, R198, R199 ;  /* 0x000000c7c698723e */ /* 0x000fe200000010ff */
[-C--:B-1----:R-:W-:Y:S01]  /*83a0*/  FMUL.FTZ R26, R26, R187.reuse ;  /* 0x000000bb1a1a7220 */ /* 0x082fe20000410000 */
[----:B------:R1:W-:Y:S01]  /*83b0*/  @!P3 STS [R155+0x38420], R187 ;  /* 0x038420bb9b00b388 */ /* 0x0003e20000000800 */
[----:B------:R-:W-:Y:S01]  /*83c0*/  F2FP.BF16.F32.PACK_AB R154, R201, R200 ;  /* 0x000000c8c99a723e */ /* 0x000fe200000010ff */
[-C--:B------:R-:W-:Y:S01]  /*83d0*/  FMUL.FTZ R27, R27, R187.reuse ;  /* 0x000000bb1b1b7220 */ /* 0x080fe20000410000 */
[----:B------:R-:W-:Y:S01]  /*83e0*/  F2FP.BF16.F32.PACK_AB R158, R205, R204 ;  /* 0x000000cccd9e723e */ /* 0x000fe200000010ff */
[-C--:B------:R-:W-:Y:S01]  /*83f0*/  FMUL.FTZ R30, R30, R187.reuse ;  /* 0x000000bb1e1e7220 */ /* 0x080fe20000410000 */
[----:B------:R-:W0:Y:S01]  /*8400*/  MUFU.EX2 R207, R207 ;  /* 0x000000cf00cf7308 */ /* 0x000e220000000800 */
[----:B------:R-:W-:Y:S01]  /*8410*/  F2FP.BF16.F32.PACK_AB R160, R169, R168 ;  /* 0x000000a8a9a0723e */ /* 0x000fe200000010ff */
        /* <DEDUP_REMOVED lines=14> */
[----:B------:R-:W1:Y:S01]  /*8500*/  MUFU.EX2 R212, R212 ;  /* 0x000000d400d47308 */ /* 0x000e620000000800 */
        /* <DEDUP_REMOVED lines=15> */
[----:B------:R-:W0:Y:S01]  /*8600*/  MUFU.EX2 R214, R214 ;  /* 0x000000d600d67308 */ /* 0x000e220000000800 */
[----:B-1----:R-:W-:Y:S01]  /*8610*/  F2FP.BF16.F32.PACK_AB R155, R212, R209 ;  /* 0x000000d1d49b723e */ /* 0x002fe200000010ff */
[----:B------:R-:W-:Y:S01]  /*8620*/  BAR.SYNC.DEFER_BLOCKING 0xf, 0x100 ;  /* 0x03c4000000007b1d */ /* 0x000fe20000010000 */
        /* <DEDUP_REMOVED lines=42> */
[----:B------:R-:W-:Y:S01]  /*88d0*/  FMUL.FTZ R145, R145, R186 ;  /* 0x000000ba91917220 */ /* 0x000fe20000410000 */
[-C--:B------:R-:W-:Y:S01]  /*88e0*/  FMUL.FTZ R146, R146, R187.reuse ;  /* 0x000000bb92927220 */ /* 0x080fe20000410000 */
[-C--:B------:R-:W-:Y:S01]  /*88f0*/  FMUL.FTZ R147, R147, R187.reuse ;  /* 0x000000bb93937220 */ /* 0x080fe20000410000 */
[----:B------:R-:W1:Y:S01]  /*8900*/  MUFU.EX2 R171, R171 ;  /* 0x000000ab00ab7308 */ /* 0x000e620000000800 */
[----:B0-----:R-:W-:Y:S01]  /*8910*/  F2FP.BF16.F32.PACK_AB R162, R173, R172 ;  /* 0x000000acada2723e */ /* 0x001fe200000010ff */
[-C--:B------:R-:W-:Y:S01]  /*8920*/  FMUL.FTZ R148, R148, R186.reuse ;  /* 0x000000ba94947220 */ /* 0x080fe20000410000 */
[----:B------:R-:W-:Y:S01]  /*8930*/  FMUL.FTZ R149, R149, R186 ;  /* 0x000000ba95957220 */ /* 0x000fe20000410000 */
[-C--:B------:R-:W-:Y:S01]  /*8940*/  FMUL.FTZ R150, R150, R187.reuse ;  /* 0x000000bb96967220 */ /* 0x080fe20000410000 */
[----:B------:R-:W-:Y:S01]  /*8950*/  FMUL.FTZ R151, R151, R187 ;  /* 0x000000bb97977220 */ /* 0x000fe20000410000 */
[----:B------:R0:W-:Y:S01]  /*8960*/  STSM.16.M88.4 [R189+0x36400], R152 ;  /* 0x03640098bd007844 */ /* 0x0001e20000000200 */
[----:B------:R-:W-:Y:S01]  /*8970*/  VIADD R208, R215, 0x80 ;  /* 0x00000080d7d07836 */ /* 0x000fe20000000000 */
[----:B------:R-:W-:Y:S01]  /*8980*/  MUFU.EX2 R174, R174 ;  /* 0x000000ae00ae7308 */ /* 0x000fe20000000800 */
[----:B------:R-:W-:Y:S01]  /*8990*/  FFMA.FTZ R193, R186, R193, R199 ;  /* 0x000000c1bac17223 */ /* 0x000fe200000100c7 */
[----:B------:R0:W-:Y:S01]  /*89a0*/  STSM.16.M88.4 [R191], R156 ;  /* 0x0000009cbf007844 */ /* 0x0001e20000000200 */
[----:B------:R-:W-:Y:S01]  /*89b0*/  FFMA.FTZ R194, R187, R194, R210 ;  /* 0x000000c2bbc27223 */ /* 0x000fe200000100d2 */
[----:B------:R-:W-:-:S02]  /*89c0*/  @!P1 VIADD R196, R196, 0x38860 ;  /* 0x00038860c4c49836 */ /* 0x000fc40000000000 */
[----:B------:R-:W-:Y:S01]  /*89d0*/  FADD.FTZ R193, R198, R193 ;  /* 0x000000c1c6c17221 */ /* 0x000fe20000010000 */
[----:B------:R-:W-:Y:S02]  /*89e0*/  IMAD.MOV.U32 R187, RZ, RZ, R180 ;  /* 0x000000ffffbb7224 */ /* 0x000fe400078e00b4 */
[----:B------:R-:W-:Y:S01]  /*89f0*/  FADD.FTZ R194, R207, R194 ;  /* 0x000000c2cfc27221 */ /* 0x000fe20000010000 */
[----:B------:R-:W2:Y:S01]  /*8a00*/  MUFU.EX2 R175, R175 ;  /* 0x000000af00af7308 */ /* 0x000ea20000000800 */
[----:B-1----:R-:W-:Y:S01]  /*8a10*/  F2FP.BF16.F32.PACK_AB R161, R171, R170 ;  /* 0x000000aaaba1723e */ /* 0x002fe200000010ff */
[----:B------:R-:W-:Y:S01]  /*8a20*/  FADD.FTZ R200, R200, R193 ;  /* 0x000000c1c8c87221 */ /* 0x000fe20000010000 */
[----:B------:R-:W-:Y:S01]  /*8a30*/  FADD.FTZ R209, R209, R194 ;  /* 0x000000c2d1d17221 */ /* 0x000fe20000010000 */
[----:B------:R-:W-:Y:S01]  /*8a40*/  @!P1 PRMT R196, RZ, 0x654, R196 ;  /* 0x00000654ffc49816 */ /* 0x000fe200000000c4 */
[----:B------:R-:W-:Y:S02]  /*8a50*/  IMAD.MOV.U32 R186, RZ, RZ, R195 ;  /* 0x000000ffffba7224 */ /* 0x000fe400078e00c3 */
[----:B------:R-:W-:Y:S01]  /*8a60*/  FADD.FTZ R201, R201, R200 ;  /* 0x000000c8c9c97221 */ /* 0x000fe20000010000 */
[----:B------:R-:W-:Y:S01]  /*8a70*/  FADD.FTZ R212, R212, R209 ;  /* 0x000000d1d4d47221 */ /* 0x000fe20000010000 */
[----:B------:R-:W-:Y:S02]  /*8a80*/  MUFU.EX2 R176, R176 ;  /* 0x000000b000b07308 */ /* 0x000fe40000000800 */
[----:B------:R-:W-:Y:S01]  /*8a90*/  FADD.FTZ R202, R202, R201 ;  /* 0x000000c9caca7221 */ /* 0x000fe20000010000 */
[----:B------:R-:W-:-:S03]  /*8aa0*/  FADD.FTZ R211, R211, R212 ;  /* 0x000000d4d3d37221 */ /* 0x000fc60000010000 */
[----:B------:R-:W-:Y:S01]  /*8ab0*/  FADD.FTZ R203, R203, R202 ;  /* 0x000000cacbcb7221 */ /* 0x000fe20000010000 */
[----:B------:R-:W-:Y:S01]  /*8ac0*/  FADD.FTZ R214, R214, R211 ;  /* 0x000000d3d6d67221 */ /* 0x000fe20000010000 */
[----:B------:R-:W1:Y:S01]  /*8ad0*/  MUFU.EX2 R177, R177 ;  /* 0x000000b100b17308 */ /* 0x000e620000000800 */
[----:B--2---:R-:W-:Y:S01]  /*8ae0*/  F2FP.BF16.F32.PACK_AB R163, R175, R174 ;  /* 0x000000aeafa3723e */ /* 0x004fe200000010ff */
[----:B------:R-:W-:Y:S01]  /*8af0*/  FADD.FTZ R204, R204, R203 ;  /* 0x000000cbcccc7221 */ /* 0x000fe20000010000 */
[----:B------:R-:W-:-:S03]  /*8b00*/  FADD.FTZ R213, R213, R214 ;  /* 0x000000d6d5d57221 */ /* 0x000fc60000010000 */
[----:B------:R0:W-:Y:S01]  /*8b10*/  STSM.16.M88.4 [R190], R160 ;  /* 0x000000a0be007844 */ /* 0x0001e20000000200 */
[----:B------:R-:W-:Y:S01]  /*8b20*/  FADD.FTZ R205, R205, R204 ;  /* 0x000000cccdcd7221 */ /* 0x000fe20000010000 */
[----:B------:R-:W-:Y:S01]  /*8b30*/  MUFU.EX2 R206, R206 ;  /* 0x000000ce00ce7308 */ /* 0x000fe20000000800 */
[----:B------:R-:W-:Y:S02]  /*8b40*/  FADD.FTZ R213, R216, R213 ;  /* 0x000000d5d8d57221 */ /* 0x000fe40000010000 */
[----:B------:R-:W-:Y:S02]  /*8b50*/  FADD.FTZ R168, R168, R205 ;  /* 0x000000cda8a87221 */ /* 0x000fe40000010000 */
[----:B------:R-:W-:Y:S02]  /*8b60*/  FADD.FTZ R170, R170, R213 ;  /* 0x000000d5aaaa7221 */ /* 0x000fe40000010000 */
[----:B------:R-:W-:Y:S01]  /*8b70*/  FADD.FTZ R169, R169, R168 ;  /* 0x000000a8a9a97221 */ /* 0x000fe20000010000 */
[----:B------:R-:W2:Y:S01]  /*8b80*/  MUFU.EX2 R181, R181 ;  /* 0x000000b500b57308 */ /* 0x000ea20000000800 */
[----:B-1----:R-:W-:Y:S01]  /*8b90*/  F2FP.BF16.F32.PACK_AB R164, R177, R176 ;  /* 0x000000b0b1a4723e */ /* 0x002fe200000010ff */
[----:B------:R-:W-:Y:S01]  /*8ba0*/  FADD.FTZ R171, R171, R170 ;  /* 0x000000aaabab7221 */ /* 0x000fe20000010000 */
[----:B------:R-:W-:-:S03]  /*8bb0*/  FADD.FTZ R172, R172, R169 ;  /* 0x000000a9acac7221 */ /* 0x000fc60000010000 */
[----:B------:R-:W-:Y:S01]  /*8bc0*/  FADD.FTZ R174, R174, R171 ;  /* 0x000000abaeae7221 */ /* 0x000fe20000010000 */
[----:B------:R-:W-:Y:S01]  /*8bd0*/  FADD.FTZ R173, R173, R172 ;  /* 0x000000acadad7221 */ /* 0x000fe20000010000 */
[----:B------:R-:W-:Y:S02]  /*8be0*/  MUFU.EX2 R178, R178 ;  /* 0x000000b200b27308 */ /* 0x000fe40000000800 */
[----:B------:R-:W-:Y:S01]  /*8bf0*/  FADD.FTZ R175, R175, R174 ;  /* 0x000000aeafaf7221 */ /* 0x000fe20000010000 */
[----:B------:R-:W-:-:S04]  /*8c00*/  FADD.FTZ R176, R176, R173 ;  /* 0x000000adb0b07221 */ /* 0x000fc80000010000 */
[----:B------:R-:W-:Y:S01]  /*8c10*/  FADD.FTZ R177, R177, R176 ;  /* 0x000000b0b1b17221 */ /* 0x000fe20000010000 */
[----:B------:R-:W1:Y:S01]  /*8c20*/  MUFU.EX2 R179, R179 ;  /* 0x000000b300b37308 */ /* 0x000e620000000800 */
[----:B--2---:R-:W-:Y:S02]  /*8c30*/  F2FP.BF16.F32.PACK_AB R166, R181, R206 ;  /* 0x000000ceb5a6723e */ /* 0x004fe400000010ff */
[----:B------:R-:W-:-:S04]  /*8c40*/  FADD.FTZ R206, R206, R177 ;  /* 0x000000b1cece7221 */ /* 0x000fc80000010000 */
[----:B------:R-:W-:Y:S01]  /*8c50*/  FADD.FTZ R193, R181, R206 ;  /* 0x000000ceb5c17221 */ /* 0x000fe20000010000 */
[----:B------:R-:W-:Y:S08]  /*8c60*/  MUFU.EX2 R182, R182 ;  /* 0x000000b600b67308 */ /* 0x000ff00000000800 */
[----:B------:R-:W2:Y:S01]  /*8c70*/  MUFU.EX2 R183, R183 ;  /* 0x000000b700b77308 */ /* 0x000ea20000000800 */
[----:B-1----:R-:W-:Y:S01]  /*8c80*/  F2FP.BF16.F32.PACK_AB R165, R179, R178 ;  /* 0x000000b2b3a5723e */ /* 0x002fe200000010ff */
[----:B------:R-:W-:-:S04]  /*8c90*/  FADD.FTZ R178, R178, R175 ;  /* 0x000000afb2b27221 */ /* 0x000fc80000010000 */
[----:B------:R-:W-:Y:S01]  /*8ca0*/  FADD.FTZ R179, R179, R178 ;  /* 0x000000b2b3b37221 */ /* 0x000fe20000010000 */
[----:B--2---:R-:W-:-:S03]  /*8cb0*/  F2FP.BF16.F32.PACK_AB R167, R183, R182 ;  /* 0x000000b6b7a7723e */ /* 0x004fc600000010ff */
[----:B------:R-:W-:Y:S02]  /*8cc0*/  FADD.FTZ R182, R182, R179 ;  /* 0x000000b3b6b67221 */ /* 0x000fe40000010000 */
[----:B------:R0:W-:Y:S01]  /*8cd0*/  STSM.16.M88.4 [R192], R164 ;  /* 0x000000a4c0007844 */ /* 0x0001e20000000200 */
[----:B------:R-:W-:Y:S01]  /*8ce0*/  WARPGROUP.ARRIVE ;  /* 0x00000000000079c5 */ /* 0x000fe20000000000 */
[----:B------:R-:W-:-:S05]  /*8cf0*/  FADD.FTZ R194, R183, R182 ;  /* 0x000000b6b7c27221 */ /* 0x000fca0000010000 */
[----:B------:R-:W-:Y:S01]  /*8d00*/  HGMMA.64x256x16.F32.BF16 R24, R152, gdesc[UR8].tnspB, R24, gsb0 ;  /* 0x43e0000898187df0 */ /* 0x000fe20008001818 */
[----:B------:R-:W-:Y:S01]  /*8d10*/  R2UR UR10, R208 ;  /* 0x00000000d00a72ca */ /* 0x000fe200000e0000 */
[----:B------:R-:W-:Y:S01]  /*8d20*/  UMOV UR11, 0x40000040 ;  /* 0x40000040000b7882 */ /* 0x000fe20000000000 */
[C---:B------:R-:W-:Y:S02]  /*8d30*/  VIADD R208, R215.reuse, 0x100 ;  /* 0x00000100d7d07836 */ /* 0x040fe40000000000 */
[----:B------:R-:W-:Y:S01]  /*8d40*/  VIADD R215, R215, 0x180 ;  /* 0x00000180d7d77836 */ /* 0x000fe20000000000 */
[----:B------:R-:W-:Y:S02]  /*8d50*/  WARPGROUP.DEPBAR.LE gsb0, 0x0 ;  /* 0x00008000000079c5 */ /* 0x000fe40000010000 */
[----:B------:R-:W-:-:S15]  /*8d60*/  WARPGROUP.ARRIVE ;  /* 0x00000000000079c5 */ /* 0x000fde0000000000 */
[----:B------:R-:W-:-:S05]  /*8d70*/  NOP ;  /* 0x0000000000007918 */ /* 0x000fca0000000000 */
[----:B------:R-:W-:Y:S01]  /*8d80*/  HGMMA.64x256x16.F32.BF16 R24, R156, gdesc[UR8].tnspB, R24, gsb0 ;  /* 0x43e000089c187df0 */ /* 0x000fe20008001818 */
[----:B------:R-:W-:Y:S01]  /*8d90*/  R2UR UR10, R208 ;  /* 0x00000000d00a72ca */ /* 0x000fe200000e0000 */
[----:B------:R-:W-:Y:S01]  /*8da0*/  UMOV UR11, 0x40000040 ;  /* 0x40000040000b7882 */ /* 0x000fe20000000000 */
[----:B------:R-:W-:Y:S01]  /*8db0*/  IMAD.MOV.U32 R208, RZ, RZ, R197 ;  /* 0x000000ffffd07224 */ /* 0x000fe200078e00c5 */
[----:B------:R-:W-:Y:S02]  /*8dc0*/  WARPGROUP.DEPBAR.LE gsb0, 0x0 ;  /* 0x00008000000079c5 */ /* 0x000fe40000010000 */
[----:B------:R-:W-:-:S15]  /*8dd0*/  WARPGROUP.ARRIVE ;  /* 0x00000000000079c5 */ /* 0x000fde0000000000 */
[----:B------:R-:W-:-:S07]  /*8de0*/  NOP ;  /* 0x0000000000007918 */ /* 0x000fce0000000000 */
[----:B------:R-:W-:Y:S01]  /*8df0*/  HGMMA.64x256x16.F32.BF16 R24, R160, gdesc[UR8].tnspB, R24, gsb0 ;  /* 0x43e00008a0187df0 */ /* 0x000fe20008001818 */
[----:B------:R-:W-:Y:S01]  /*8e00*/  R2UR UR10, R215 ;  /* 0x00000000d70a72ca */ /* 0x000fe200000e0000 */
[----:B------:R-:W-:Y:S01]  /*8e10*/  UMOV UR11, 0x40000040 ;  /* 0x40000040000b7882 */ /* 0x000fe20000000000 */
[----:B------:R-:W-:Y:S02]  /*8e20*/  WARPGROUP.DEPBAR.LE gsb0, 0x0 ;  /* 0x00008000000079c5 */ /* 0x000fe40000010000 */
[----:B------:R-:W-:-:S15]  /*8e30*/  WARPGROUP.ARRIVE ;  /* 0x00000000000079c5 */ /* 0x000fde0000000000 */
[----:B------:R-:W-:-:S08]  /*8e40*/  NOP ;  /* 0x0000000000007918 */ /* 0x000fd00000000000 */
        /* <DEDUP_REMOVED lines=10> */
[----:B------:R0:W-:Y:S01]  /*8ef0*/  @!P1 SYNCS.ARRIVE.TRANS64.RED.A1T0 RZ, [R196+URZ], RZ ;  /* 0x000000ffc4ff99a7 */ /* 0x0001e2000810043f */
[----:B------:R-:W-:Y:S05]  /*8f00*/  @P2 BRA `(.L_x_3213) ;  /* 0xffffffd000d42947 */ /* 0x000fea000383ffff */
[----:B0-----:R-:W-:Y:S02]  /*8f10*/  IMAD.SHL.U32 R152, R197, 0x40, RZ ;  /* 0x00000040c5987824 */ /* 0x001fe400078e00ff */
[----:B------:R-:W-:Y:S02]  /*8f20*/  IMAD.MOV.U32 R187, RZ, RZ, R180 ;  /* 0x000000ffffbb7224 */ /* 0x000fe400078e00b4 */
[----:B------:R-:W-:-:S07]  /*8f30*/  IMAD.MOV.U32 R186, RZ, RZ, R195 ;  /* 0x000000ffffba7224 */ /* 0x000fce00078e00c3 */
.L_x_3204:
[----:B------:R-:W0:Y:S01]  /*8f40*/  SHFL.BFLY PT, R2, R193, 0x2, 0x1f ;  /* 0x0c401f00c1027f89 */ /* 0x000e2200000e0000 */
[----:B------:R-:W-:Y:S08]  /*8f50*/  BAR.ARV 0x8, 0x100 ;  /* 0x0204000000007b1d */ /* 0x000ff00000002000 */
[----:B------:R-:W-:Y:S01]  /*8f60*/  BAR.SYNC.DEFER_BLOCKING 0xf, 0x100 ;  /* 0x03c4000000007b1d */ /* 0x000fe20000010000 */
[----:B------:R-:W-:Y:S01]  /*8f70*/  ISETP.NE.AND P0, PT, R0, RZ, PT ;  /* 0x000000ff0000720c */ /* 0x000fe20003f05270 */
[----:B------:R-:W-:-:S02]  /*8f80*/  IMAD.MOV.U32 R0, RZ, RZ, RZ ;  /* 0x000000ffff007224 */ /* 0x000fc400078e00ff */
[----:B------:R-:W-:Y:S02]  /*8f90*/  IMAD.IADD R3, R3, 0x1, R152 ;  /* 0x0000000103037824 */ /* 0x000fe400078e0298 */
[----:B------:R-:W1:Y:S01]  /*8fa0*/  SHFL.BFLY PT, R7, R194, 0x2, 0x1f ;  /* 0x0c401f00c2077f89 */ /* 0x000e6200000e0000 */
[----:B0-----:R-:W-:-:S07]  /*8fb0*/  FADD.FTZ R2, R2, R193 ;  /* 0x000000c102027221 */ /* 0x001fce0000010000 */
[----:B------:R-:W-:Y:S01]  /*8fc0*/  @!P0 IMAD R3, R3, 0x4, R184 ;  /* 0x0000000403038824 */ /* 0x000fe200078e02b8 */
[----:B------:R-:W0:Y:S01]  /*8fd0*/  SHFL.BFLY PT, R5, R2, 0x1, 0x1f ;  /* 0x0c201f0002057f89 */ /* 0x000e2200000e0000 */
[----:B-1----:R-:W-:-:S05]  /*8fe0*/  FADD.FTZ R7, R7, R194 ;  /* 0x000000c207077221 */ /* 0x002fca0000010000 */
[----:B------:R-:W1:Y:S01]  /*8ff0*/  SHFL.BFLY PT, R4, R7, 0x1, 0x1f ;  /* 0x0c201f0007047f89 */ /* 0x000e6200000e0000 */
[----:B0-----:R-:W-:-:S05]  /*9000*/  FADD.FTZ R5, R2, R5 ;  /* 0x0000000502057221 */ /* 0x001fca0000010000 */
[----:B------:R-:W-:-:S13]  /*9010*/  FSETP.NE.FTZ.AND P1, PT, R5, RZ, PT ;  /* 0x000000ff0500720b */ /* 0x000fda0003f35000 */
[----:B------:R-:W0:Y:S01]  /*9020*/  @P1 MUFU.LG2 R2, R5 ;  /* 0x0000000500021308 */ /* 0x000e220000000c00 */
[----:B-1----:R-:W-:Y:S01]  /*9030*/  FADD.FTZ R8, R7, R4 ;  /* 0x0000000407087221 */ /* 0x002fe20000010000 */
[----:B------:R-:W-:Y:S02]  /*9040*/  IMAD.MOV.U32 R4, RZ, RZ, RZ ;  /* 0x000000ffff047224 */ /* 0x000fe400078e00ff */
[----:B------:R-:W-:Y:S02]  /*9050*/  IMAD.U32 R7, RZ, RZ, UR6 ;  /* 0x00000006ff077e24 */ /* 0x000fe4000f8e00ff */
[----:B------:R-:W-:Y:S02]  /*9060*/  FSETP.NE.FTZ.AND P2, PT, R8, RZ, PT ;  /* 0x000000ff0800720b */ /* 0x000fe40003f55000 */
[----:B------:R1:W2:Y:S01]  /*9070*/  @P1 MUFU.RCP R4, R5 ;  /* 0x0000000500041308 */ /* 0x0002a20000001000 */
[----:B0-----:R-:W-:Y:S01]  /*9080*/  @P1 FMUL.FTZ R2, R2, 0.69314718246459960938 ;  /* 0x3f31721802021820 */ /* 0x001fe20000410000 */
[----:B-1----:R-:W-:-:S09]  /*9090*/  IMAD.MOV.U32 R5, RZ, RZ, -0x800000 ;  /* 0xff800000ff057424 */ /* 0x002fd200078e00ff */
[----:B------:R-:W0:Y:S01]  /*90a0*/  @P2 MUFU.RCP R0, R8 ;  /* 0x0000000800002308 */ /* 0x000e220000001000 */
[----:B------:R-:W-:Y:S01]  /*90b0*/  @P2 FMUL.FTZ R7, R7, 0.69314718246459960938 ;  /* 0x3f31721807072820 */ /* 0x000fe20000410000 */
[----:B--2---:R-:W-:Y:S01]  /*90c0*/  @!P0 STS [R3+0x38400], R4 ;  /* 0x0384000403008388 */ /* 0x004fe20000000800 */
[----:B------:R-:W-:-:S05]  /*90d0*/  FMUL.FTZ R24, R24, R4 ;  /* 0x0000000418187220 */ /* 0x000fca0000410000 */
[----:B------:R-:W1:Y:S01]  /*90e0*/  @P2 MUFU.LG2 R6, R8 ;  /* 0x0000000800062308 */ /* 0x000e620000000c00 */
        /* <DEDUP_REMOVED lines=8> */
[----:B0-----:R0:W-:Y:S01]  /*9170*/  @!P0 STS [R3+0x38420], R0 ;  /* 0x0384200003008388 */ /* 0x0011e20000000800 */
[-C--:B------:R-:W-:Y:S01]  /*9180*/  FMUL.FTZ R41, R41, R4.reuse ;  /* 0x0000000429297220 */ /* 0x080fe20000410000 */
[-C--:B------:R-:W-:Y:S01]  /*9190*/  FMUL.FTZ R44, R44, R4.reuse ;  /* 0x000000042c2c7220 */ /* 0x080fe20000410000 */
[-C--:B------:R-:W-:Y:S01]  /*91a0*/  FMUL.FTZ R45, R45, R4.reuse ;  /* 0x000000042d2d7220 */ /* 0x080fe20000410000 */
[-C--:B------:R-:W-:Y:S01]  /*91b0*/  FMUL.FTZ R48, R48, R4.reuse ;  /* 0x0000000430307220 */ /* 0x080fe20000410000 */
[-C--:B------:R-:W-:Y:S01]  /*91c0*/  FMUL.FTZ R49, R49, R4.reuse ;  /* 0x0000000431317220 */ /* 0x080fe20000410000 */
[-C--:B------:R-:W-:Y:S01]  /*91d0*/  FMUL.FTZ R52, R52, R4.reuse ;  /* 0x0000000434347220 */ /* 0x080fe20000410000 */
[-C--:B------:R-:W-:Y:S01]  /*91e0*/  FMUL.FTZ R53, R53, R4.reuse ;  /* 0x0000000435357220 */ /* 0x080fe20000410000 */
[----:B-1----:R-:W-:Y:S01]  /*91f0*/  @P2 FMUL.FTZ R6, R6, 0.69314718246459960938 ;  /* 0x3f31721806062820 */ /* 0x002fe20000410000 */
[----:B------:R-:W-:Y:S01]  /*9200*/  FMUL.FTZ R56, R56, R4 ;  /* 0x0000000438387220 */ /* 0x000fe20000410000 */
[----:B0-----:R-:W-:-:S02]  /*9210*/  IMAD.U32 R3, RZ, RZ, UR6 ;  /* 0x00000006ff037e24 */ /* 0x001fc4000f8e00ff */
[-C--:B------:R-:W-:Y:S01]  /*9220*/  FMUL.FTZ R57, R57, R4.reuse ;  /* 0x0000000439397220 */ /* 0x080fe20000410000 */
[-C--:B------:R-:W-:Y:S01]  /*9230*/  FMUL.FTZ R60, R60, R4.reuse ;  /* 0x000000043c3c7220 */ /* 0x080fe20000410000 */
[-C--:B------:R-:W-:Y:S01]  /*9240*/  FMUL.FTZ R61, R61, R4.reuse ;  /* 0x000000043d3d7220 */ /* 0x080fe20000410000 */
[----:B------:R-:W-:Y:S01]  /*9250*/  @P1 FMUL.FTZ R3, R3, 0.69314718246459960938 ;  /* 0x3f31721803031820 */ /* 0x000fe20000410000 */
        /* <DEDUP_REMOVED lines=44> */
[----:B------:R-:W-:Y:S01]  /*9520*/  IMAD.MOV.U32 R4, RZ, RZ, -0x800000 ;  /* 0xff800000ff047424 */ /* 0x000fe200078e00ff */
        /* <DEDUP_REMOVED lines=68> */
.L_x_3189:
[----:B------:R-:W-:Y:S05]  /*9970*/  @P0 BRA `(.L_x_3214) ;  /* 0x0000002400180947 */ /* 0x000fea0003800000 */
[----:B------:R-:W2:Y:S01]  /*9980*/  LDL R156, [R1] ;  /* 0x00000000019c7983 */ /* 0x000ea20000100800 */
[----:B------:R-:W1:Y:S01]  /*9990*/  S2UR UR5, SR_CgaCtaId ;  /* 0x00000000000579c3 */ /* 0x000e620000008800 */
[----:B------:R-:W-:Y:S01]  /*99a0*/  UMOV UR4, 0x400 ;  /* 0x0000040000047882 */ /* 0x000fe20000000000 */
[----:B------:R-:W3:Y:S06]  /*99b0*/  S2R R0, SR_TID.X ;  /* 0x0000000000007919 */ /* 0x000eec0000002100 */
[----:B------:R-:W4:Y:S08]  /*99c0*/  S2UR UR6, SR_CTAID.Y ;  /* 0x00000000000679c3 */ /* 0x000f300000002600 */
[----:B------:R-:W4:Y:S08]  /*99d0*/  LDC R3, c[0x0][0xd50] ;  /* 0x00035400ff037b82 */ /* 0x000f300000000800 */
[----:B------:R-:W5:Y:S01]  /*99e0*/  LDC R6, c[0x0][0xce8] ;  /* 0x00033a00ff067b82 */ /* 0x000f620000000800 */
[----:B-1----:R-:W-:-:S04]  /*99f0*/  ULEA UR4, UR5, UR4, 0x18 ;  /* 0x0000000405047291 */ /* 0x002fc8000f8ec03f */
[----:B------:R-:W-:-:S04]  /*9a00*/  UIADD3 UR4, UR4, 0x38820, URZ ;  /* 0x0003882004047890 */ /* 0x000fc8000fffe03f */
[----:B------:R-:W-:Y:S01]  /*9a10*/  UPRMT UR4, URZ, 0x654, UR4 ;  /* 0x000006543f047896 */ /* 0x000fe20008000004 */
[----:B------:R-:W-:Y:S01]  /*9a20*/  BAR.SYNC.DEFER_BLOCKING 0x1, 0x100 ;  /* 0x0044000000007b1d */ /* 0x000fe20000010000 */
[----:B---3--:R-:W-:-:S05]  /*9a30*/  VIADD R22, R0, 0xffffff80 ;  /* 0xffffff8000167836 */ /* 0x008fca0000000000 */
[----:B------:R-:W-:-:S04]  /*9a40*/  SHF.R.S32.HI R19, RZ, 0x1f, R22 ;  /* 0x0000001fff137819 */ /* 0x000fc80000011416 */
[----:B------:R-:W-:-:S04]  /*9a50*/  LEA.HI R9, R19, R22, RZ, 0x7 ;  /* 0x0000001613097211 */ /* 0x000fc800078f38ff */
[----:B------:R-:W-:Y:S02]  /*9a60*/  SHF.R.S32.HI R0, RZ, 0x7, R9 ;  /* 0x00000007ff007819 */ /* 0x000fe40000011409 */
[----:B------:R-:W-:Y:S02]  /*9a70*/  LOP3.LUT R7, R9, 0xffffff80, RZ, 0xc0, !PT ;  /* 0xffffff8009077812 */ /* 0x000fe400078ec0ff */
[----:B-----5:R-:W-:Y:S01]  /*9a80*/  ISETP.NE.AND P1, PT, R6, 0x1, PT ;  /* 0x000000010600780c */ /* 0x020fe20003f25270 */
[----:B------:R-:W1:Y:S02]  /*9a90*/  SHFL.IDX PT, R10, R0, RZ, 0x1f ;  /* 0x00001fff000a7589 */ /* 0x000e6400000e0000 */
[----:B0-----:R-:W-:Y:S01]  /*9aa0*/  IMAD.IADD R8, R22, 0x1, -R7 ;  /* 0x0000000116087824 */ /* 0x001fe200078e0a07 */
[----:B------:R-:W-:Y:S04]  /*9ab0*/  SYNCS.ARRIVE.TRANS64.RED.A1T0 RZ, [UR4], RZ ;  /* 0x000000ffffff79a7 */ /* 0x000fe80008100404 */
[----:B------:R-:W-:-:S04]  /*9ac0*/  SHF.R.S32.HI R155, RZ, 0x1f, R8 ;  /* 0x0000001fff9b7819 */ /* 0x000fc80000011408 */
[----:B------:R-:W-:-:S04]  /*9ad0*/  LEA.HI R7, R155, R8, RZ, 0x2 ;  /* 0x000000089b077211 */ /* 0x000fc800078f10ff */
[----:B------:R-:W-:Y:S02]  /*9ae0*/  SHF.R.S32.HI R154, RZ, 0x2, R7 ;  /* 0x00000002ff9a7819 */ /* 0x000fe40000011407 */
[----:B-1----:R-:W-:Y:S02]  /*9af0*/  ISETP.NE.AND P0, PT, R10, RZ, PT ;  /* 0x000000ff0a00720c */ /* 0x002fe40003f05270 */
[----:B--2---:R-:W-:-:S13]  /*9b00*/  R2UR UR7, R156 ;  /* 0x000000009c0772ca */ /* 0x004fda00000e0000 */
[----:B------:R-:W-:-:S04]  /*9b10*/  IMAD R2, RZ, RZ, -UR7 ;  /* 0x80000007ff027e24 */ /* 0x000fc8000f8e02ff */
[----:B----4-:R-:W-:Y:S01]  /*9b20*/  IMAD R2, R3, R2, UR6 ;  /* 0x0000000603027e24 */ /* 0x010fe2000f8e0202 */
[----:B------:R-:W-:-:S04]  /*9b30*/  USHF.R.S32.HI UR6, URZ, 0x1f, UR7 ;  /* 0x0000001f3f067899 */ /* 0x000fc80008011407 */
[----:B------:R-:W-:Y:S01]  /*9b40*/  SHF.R.S32.HI R3, RZ, 0x1f, R2 ;  /* 0x0000001fff037819 */ /* 0x000fe20000011402 */
[----:B------:R-:W-:Y:S07]  /*9b50*/  @P0 BRA `(.L_x_3215) ;  /* 0x00000004004c0947 */ /* 0x000fee0003800000 */
[----:B------:R-:W0:Y:S01]  /*9b60*/  LDC R18, c[0x0][0xce8] ;  /* 0x00033a00ff127b82 */ /* 0x000e220000000800 */
[----:B------:R-:W-:Y:S01]  /*9b70*/  LOP3.LUT R9, R9, 0xffffff80, RZ, 0xc0, !PT ;  /* 0xffffff8009097812 */ /* 0x000fe200078ec0ff */
[----:B------:R-:W1:Y:S01]  /*9b80*/  S2R R14, SR_CTAID.X ;  /* 0x00000000000e7919 */ /* 0x000e620000002500 */
[----:B------:R-:W-:Y:S01]  /*9b90*/  R2UR UR10, R156 ;  /* 0x000000009c0a72ca */ /* 0x000fe200000e0000 */
[----:B------:R-:W-:Y:S02]  /*9ba0*/  ULDC.64 UR4, c[0x0][0xcd0] ;  /* 0x0003340000047ab9 */ /* 0x000fe40000000a00 */
[----:B------:R-:W-:Y:S01]  /*9bb0*/  IMAD.IADD R23, R22, 0x1, -R9 ;  /* 0x0000000116177824 */ /* 0x000fe200078e0a09 */
[----:B------:R-:W-:Y:S01]  /*9bc0*/  LEA.HI R9, R19, R22, RZ, 0x2 ;  /* 0x0000001613097211 */ /* 0x000fe200078f10ff */
[----:B------:R-:W2:Y:S03]  /*9bd0*/  S2UR UR7, SR_CTAID.Z ;  /* 0x00000000000779c3 */ /* 0x000ea60000002700 */
[----:B------:R-:W-:-:S02]  /*9be0*/  SHF.R.S32.HI R12, RZ, 0x1f, R23 ;  /* 0x0000001fff0c7819 */ /* 0x000fc40000011417 */
[----:B------:R-:W-:Y:S02]  /*9bf0*/  LOP3.LUT R9, R9, 0xfffffffc, RZ, 0xc0, !PT ;  /* 0xfffffffc09097812 */ /* 0x000fe400078ec0ff */
[CC--:B------:R-:W-:Y:S01]  /*9c00*/  LEA.HI R152, R12.reuse, R23.reuse, RZ, 0x2 ;  /* 0x000000170c987211 */ /* 0x0c0fe200078f10ff */
[----:B------:R-:W3:Y:S01]  /*9c10*/  LDC.64 R20, c[0x0][0xcd8] ;  /* 0x00033600ff147b82 */ /* 0x000ee20000000a00 */
[----:B------:R-:W-:Y:S01]  /*9c20*/  LEA.HI R12, R12, R23, RZ, 0x5 ;  /* 0x000000170c0c7211 */ /* 0x000fe200078f28ff */
[----:B------:R-:W-:Y:S01]  /*9c30*/  IMAD.IADD R9, R22, 0x1, -R9 ;  /* 0x0000000116097824 */ /* 0x000fe200078e0a09 */
[--C-:B------:R-:W-:Y:S01]  /*9c40*/  SHF.R.S32.HI R10, RZ, 0x2, R152.reuse ;  /* 0x00000002ff0a7819 */ /* 0x100fe20000011498 */
[----:B------:R-:W-:Y:S01]  /*9c50*/  UIMAD.WIDE.U32 UR8, UR10, UR4, URZ ;  /* 0x000000040a0872a5 */ /* 0x000fe2000f8e003f */
[----:B------:R-:W-:Y:S01]  /*9c60*/  SHF.R.S32.HI R11, RZ, 0x1f, R152 ;  /* 0x0000001fff0b7819 */ /* 0x000fe20000011498 */
[----:B------:R-:W-:Y:S01]  /*9c70*/  UIMAD UR4, UR6, UR4, URZ ;  /* 0x00000004060472a4 */ /* 0x000fe2000f8e023f */
[----:B------:R-:W-:-:S02]  /*9c80*/  SHF.R.S32.HI R12, RZ, 0x5, R12 ;  /* 0x00000005ff0c7819 */ /* 0x000fc4000001140c */
[----:B0-----:R-:W-:Y:S01]  /*9c90*/  ISETP.NE.AND P0, PT, R18, 0x1, PT ;  /* 0x000000011200780c */ /* 0x001fe20003f05270 */
[----:B------:R-:W-:Y:S01]  /*9ca0*/  UIMAD UR4, UR10, UR5, UR4 ;  /* 0x000000050a0472a4 */ /* 0x000fe2000f8e0204 */
[----:B------:R-:W-:Y:S02]  /*9cb0*/  LEA.HI R11, R11, R10, RZ, 0x3 ;  /* 0x0000000a0b0b7211 */ /* 0x000fe400078f18ff */
[----:B------:R-:W-:Y:S01]  /*9cc0*/  LOP3.LUT R152, R152, 0x7ffffffc, RZ, 0xc0, !PT ;  /* 0x7ffffffc98987812 */ /* 0x000fe200078ec0ff */
[----:B------:R-:W-:Y:S01]  /*9cd0*/  UIADD3 UR4, UR9, UR4, URZ ;  /* 0x0000000409047290 */ /* 0x000fe2000fffe03f */
[----:B------:R-:W-:Y:S01]  /*9ce0*/  LOP3.LUT R11, R11, 0xfffffff8, RZ, 0xc0, !PT ;  /* 0xfffffff80b0b7812 */ /* 0x000fe200078ec0ff */
[----:B--2---:R-:W-:Y:S02]  /*9cf0*/  USHF.R.S32.HI UR5, URZ, 0x1f, UR7 ;  /* 0x0000001f3f057899 */ /* 0x004fe40008011407 */
[----:B------:R-:W-:Y:S01]  /*9d00*/  IMAD.IADD R152, R23, 0x1, -R152 ;  /* 0x0000000117987824 */ /* 0x000fe200078e0a98 */
[----:B------:R-:W-:Y:S01]  /*9d10*/  ULDC.64 UR10, c[0x0][0x208] ;  /* 0x00008200000a7ab9 */ /* 0x000fe20000000a00 */
[----:B------:R-:W-:Y:S01]  /*9d20*/  IMAD.IADD R11, R10, 0x1, -R11 ;  /* 0x000000010a0b7824 */ /* 0x000fe200078e0a0b */
[----:B------:R-:W-:Y:S01]  /*9d30*/  LEA.HI R10, R9, R9, RZ, 0x1 ;  /* 0x00000009090a7211 */ /* 0x000fe200078f08ff */
[----:B------:R-:W0:Y:S01]  /*9d40*/  @P0 LDC R16, c[0x0][0xcec] ;  /* 0x00033b00ff100b82 */ /* 0x000e220000000800 */
[----:B------:R-:W-:-:S02]  /*9d50*/  IMAD.SHL.U32 R152, R152, 0x2, RZ ;  /* 0x0000000298987824 */ /* 0x000fc400078e00ff */
[----:B------:R-:W-:Y:S01]  /*9d60*/  LOP3.LUT R10, R10, 0x1ffffffe, RZ, 0xc0, !PT ;  /* 0x1ffffffe0a0a7812 */ /* 0x000fe200078ec0ff */
[----:B------:R-:W-:Y:S02]  /*9d70*/  IMAD R153, R12, 0x10, R11 ;  /* 0x000000100c997824 */ /* 0x000fe400078e020b */
[----:B---3--:R-:W-:Y:S02]  /*9d80*/  IMAD R12, R20, UR5, RZ ;  /* 0x00000005140c7c24 */ /* 0x008fe4000f8e02ff */
[----:B------:R-:W2:Y:S01]  /*9d90*/  @P0 LDC R17, c[0x0][0xcf0] ;  /* 0x00033c00ff110b82 */ /* 0x000ea20000000800 */
[----:B------:R-:W-:Y:S02]  /*9da0*/  IMAD.IADD R9, R9, 0x1, -R10 ;  /* 0x0000000109097824 */ /* 0x000fe400078e0a0a */
[----:B------:R-:W-:Y:S02]  /*9db0*/  IMAD R15, R21, UR7, R12 ;  /* 0x00000007150f7c24 */ /* 0x000fe4000f8e020c */
[----:B------:R-:W-:-:S02]  /*9dc0*/  IMAD R9, R9, 0x8, R153 ;  /* 0x0000000809097824 */ /* 0x000fc400078e0299 */
[----:B------:R-:W-:Y:S02]  /*9dd0*/  IMAD.U32 R11, RZ, RZ, UR9 ;  /* 0x00000009ff0b7e24 */ /* 0x000fe4000f8e00ff */
[----:B-1----:R-:W-:Y:S02]  /*9de0*/  IMAD R9, R14, 0x40, R9 ;  /* 0x000000400e097824 */ /* 0x002fe400078e0209 */
[----:B------:R-:W-:Y:S02]  /*9df0*/  IMAD.U32 R10, RZ, RZ, UR8 ;  /* 0x00000008ff0a7e24 */ /* 0x000fe4000f8e00ff */
[----:B------:R-:W-:Y:S01]  /*9e00*/  IMAD.U32 R11, RZ, RZ, UR4 ;  /* 0x00000004ff0b7e24 */ /* 0x000fe2000f8e00ff */
[----:B------:R-:W-:Y:S01]  /*9e10*/  ULDC.64 UR4, c[0x0][0xce0] ;  /* 0x0003380000047ab9 */ /* 0x000fe20000000a00 */
[----:B------:R-:W-:Y:S02]  /*9e20*/  IMAD.MOV.U32 R13, RZ, RZ, R9 ;  /* 0x000000ffff0d7224 */ /* 0x000fe400078e0009 */
[----:B0-----:R-:W-:-:S04]  /*9e30*/  @P0 IMAD.HI.U32 R12, R9, R16, RZ ;  /* 0x00000010090c0227 */ /* 0x001fc800078e00ff */
[----:B------:R-:W-:Y:S01]  /*9e40*/  IMAD.WIDE.U32 R10, R20, UR7, R10 ;  /* 0x00000007140a7c25 */ /* 0x000fe2000f8e000a */
[----:B--2---:R-:W-:-:S03]  /*9e50*/  @P0 SHF.R.U32.HI R13, RZ, R17, R12 ;  /* 0x00000011ff0d0219 */ /* 0x004fc6000001160c */
[----:B------:R-:W-:Y:S02]  /*9e60*/  IMAD.IADD R11, R11, 0x1, R15 ;  /* 0x000000010b0b7824 */ /* 0x000fe400078e020f */
[----:B------:R-:W-:Y:S02]  /*9e70*/  IMAD R15, R3, UR4, RZ ;  /* 0x00000004030f7c24 */ /* 0x000fe4000f8e02ff */
[----:B------:R-:W-:Y:S02]  /*9e80*/  IMAD.MOV R12, RZ, RZ, -R13 ;  /* 0x000000ffff0c7224 */ /* 0x000fe400078e0a0d */
[----:B------:R-:W-:-:S04]  /*9e90*/  IMAD.WIDE.U32 R10, R2, UR4, R10 ;  /* 0x00000004020a7c25 */ /* 0x000fc8000f8e000a */
[----:B------:R-:W-:Y:S01]  /*9ea0*/  IMAD R9, R18, R12, R9 ;  /* 0x0000000c12097224 */ /* 0x000fe200078e0209 */
[----:B------:R-:W-:Y:S01]  /*9eb0*/  IADD3 R10, P0, R13, R10, RZ ;  /* 0x0000000a0d0a7210 */ /* 0x000fe20007f1e0ff */
        /* <DEDUP_REMOVED lines=8> */
[----:B------:R-:W-:Y:S01]  /*9f40*/  LEA.HI R12, R0, R0, RZ, 0x1 ;  /* 0x00000000000c7211 */ /* 0x000fe200078f08ff */
[----:B------:R-:W-:Y:S02]  /*9f50*/  ULDC.64 UR4, c[0x0][0xca8] ;  /* 0x00032a0000047ab9 */ /* 0x000fe40000000a00 */
[----:B------:R-:W-:Y:S01]  /*9f60*/  IMAD.IADD R9, R11, 0x1, R9 ;  /* 0x000000010b097824 */ /* 0x000fe200078e0209 */
[----:B------:R-:W-:Y:S01]  /*9f70*/  LEA R16, P0, R10, UR4, 0x2 ;  /* 0x000000040a107c11 */ /* 0x000fe2000f8010ff */
[----:B------:R-:W-:Y:S01]  /*9f80*/  ULDC UR4, c[0x0][0xb88] ;  /* 0x0002e20000047ab9 */ /* 0x000fe20000000800 */
[----:B------:R-:W-:Y:S02]  /*9f90*/  LOP3.LUT R11, R12, 0xfffffe, RZ, 0xc0, !PT ;  /* 0x00fffffe0c0b7812 */ /* 0x000fe400078ec0ff */
[----:B------:R-:W-:Y:S01]  /*9fa0*/  LEA.HI.X R17, R10, UR5, R9, 0x2, P0 ;  /* 0x000000050a117c11 */ /* 0x000fe200080f1409 */
[----:B------:R-:W-:Y:S01]  /*9fb0*/  SHFL.IDX PT, R12, R16, 0x1, 0x1c1f ;  /* 0x003c1f00100c7f89 */ /* 0x000fe200000e0000 */
[----:B------:R-:W-:-:S02]  /*9fc0*/  IMAD R9, R14, 0x40, R153 ;  /* 0x000000400e097824 */ /* 0x000fc400078e0299 */
[----:B------:R-:W-:Y:S01]  /*9fd0*/  IMAD.IADD R15, R0, 0x1, -R11 ;  /* 0x00000001000f7824 */ /* 0x000fe200078e0a0b */
[----:B------:R-:W-:Y:S01]  /*9fe0*/  SHFL.IDX PT, R10, R16, RZ, 0x1c1f ;  /* 0x001c1fff100a7589 */ /* 0x000fe200000e0000 */
[----:B------:R-:W-:Y:S02]  /*9ff0*/  IMAD R14, R18, UR4, RZ ;  /* 0x00000004120e7c24 */ /* 0x000fe4000f8e02ff */
[----:B------:R-:W-:Y:S01]  /*a000*/  IMAD.U32 R15, R15, -0x100, RZ ;  /* 0xffffff000f0f7824 */ /* 0x000fe200078e00ff */
[----:B------:R-:W0:Y:S04]  /*a010*/  SHFL.IDX PT, R11, R17, RZ, 0x1c1f ;  /* 0x001c1fff110b7589 */ /* 0x000e2800000e0000 */
[----:B------:R-:W1:Y:S01]  /*a020*/  SHFL.IDX PT, R13, R17, 0x1, 0x1c1f ;  /* 0x003c1f00110d7f89 */ /* 0x000e6200000e0000 */
[----:B------:R-:W-:Y:S01]  /*a030*/  ISETP.NE.AND P0, PT, R152, R15, PT ;  /* 0x0000000f9800720c */ /* 0x000fe20003f05270 */
[----:B------:R-:W-:-:S03]  /*a040*/  VIADD R15, R9, 0x8 ;  /* 0x00000008090f7836 */ /* 0x000fc60000000000 */
[-C--:B------:R-:W-:Y:S02]  /*a050*/  ISETP.GE.OR P2, PT, R9, R14.reuse, P0 ;  /* 0x0000000e0900720c */ /* 0x080fe40000746670 */
[----:B------:R-:W-:-:S11]  /*a060*/  ISETP.GE.OR P0, PT, R15, R14, P0 ;  /* 0x0000000e0f00720c */ /* 0x000fd60000706670 */
[----:B0-----:R0:W-:Y:S04]  /*a070*/  @!P2 ST.E desc[UR10][R10.64], R5 ;  /* 0x000000050a00a985 */ /* 0x0011e8000c10190a */
[----:B-1----:R0:W-:Y:S02]  /*a080*/  @!P0 ST.E desc[UR10][R12.64], R4 ;  /* 0x000000040c008985 */ /* 0x0021e4000c10190a */
.L_x_3215:
[----:B------:R-:W1:Y:S01]  /*a090*/  S2R R14, SR_CTAID.X ;  /* 0x00000000000e7919 */ /* 0x000e620000002500 */
[----:B------:R-:W-:Y:S01]  /*a0a0*/  LEA.HI R19, R19, R22, RZ, 0x2 ;  /* 0x0000001613137211 */ /* 0x000fe200078f10ff */
[----:B------:R-:W2:Y:S01]  /*a0b0*/  S2UR UR7, SR_CTAID.Z ;  /* 0x00000000000779c3 */ /* 0x000ea20000002700 */
[----:B0-----:R-:W-:Y:S01]  /*a0c0*/  SHF.R.S32.HI R5, RZ, 0x1f, R7 ;  /* 0x0000001fff057819 */ /* 0x001fe20000011407 */
[----:B------:R-:W-:Y:S01]  /*a0d0*/  ULDC.64 UR8, c[0x0][0xc38] ;  /* 0x00030e0000087ab9 */ /* 0x000fe20000000a00 */
[----:B------:R-:W-:Y:S01]  /*a0e0*/  LOP3.LUT R19, R19, 0xfffffffc, RZ, 0xc0, !PT ;  /* 0xfffffffc13137812 */ /* 0x000fe200078ec0ff */
[----:B------:R-:W-:Y:S01]  /*a0f0*/  UIMAD UR6, UR6, UR8, URZ ;  /* 0x00000008060672a4 */ /* 0x000fe2000f8e023f */
[----:B------:R-:W-:Y:S01]  /*a100*/  LEA.HI R5, R5, R154, RZ, 0x3 ;  /* 0x0000009a05057211 */ /* 0x000fe200078f18ff */
[----:B------:R-:W-:Y:S01]  /*a110*/  BSSY B0, `(.L_x_3216) ;  /* 0x0000103000007945 */ /* 0x000fe20003800000 */
[----:B------:R-:W-:Y:S01]  /*a120*/  R2UR UR10, R156 ;  /* 0x000000009c0a72ca */ /* 0x000fe200000e0000 */
[----:B------:R-:W-:Y:S01]  /*a130*/  IMAD.IADD R19, R22, 0x1, -R19 ;  /* 0x0000000116137824 */ /* 0x000fe200078e0a13 */
[----:B------:R-:W0:Y:S01]  /*a140*/  LDC.64 R12, c[0x0][0xc40] ;  /* 0x00031000ff0c7b82 */ /* 0x000e220000000a00 */
[----:B------:R-:W-:-:S02]  /*a150*/  LOP3.LUT R5, R5, 0xfffffff8, RZ, 0xc0, !PT ;  /* 0xfffffff805057812 */ /* 0x000fc400078ec0ff */
[----:B------:R-:W-:Y:S02]  /*a160*/  LEA.HI R155, R155, R8, RZ, 0x5 ;  /* 0x000000089b9b7211 */ /* 0x000fe400078f28ff */
[----:B------:R-:W-:Y:S01]  /*a170*/  LEA.HI R4, R19, R19, RZ, 0x1 ;  /* 0x0000001313047211 */ /* 0x000fe200078f08ff */
[----:B------:R-:W-:Y:S01]  /*a180*/  IMAD.IADD R154, R154, 0x1, -R5 ;  /* 0x000000019a9a7824 */ /* 0x000fe200078e0a05 */
[----:B------:R-:W-:Y:S01]  /*a190*/  SHF.R.S32.HI R155, RZ, 0x5, R155 ;  /* 0x00000005ff9b7819 */ /* 0x000fe2000001149b */
[----:B------:R-:W3:Y:S01]  /*a1a0*/  @P1 LDC R16, c[0x0][0xcec] ;  /* 0x00033b00ff101b82 */ /* 0x000ee20000000800 */
[----:B------:R-:W-:Y:S02]  /*a1b0*/  LOP3.LUT R4, R4, 0x1ffffffe, RZ, 0xc0, !PT ;  /* 0x1ffffffe04047812 */ /* 0x000fe400078ec0ff */
[----:B------:R-:W-:Y:S01]  /*a1c0*/  UIMAD.WIDE.U32 UR4, UR10, UR8, URZ ;  /* 0x000000080a0472a5 */ /* 0x000fe2000f8e003f */
[----:B------:R-:W-:Y:S01]  /*a1d0*/  IMAD R155, R155, 0x10, R154 ;  /* 0x000000109b9b7824 */ /* 0x000fe200078e029a */
[----:B------:R-:W-:Y:S01]  /*a1e0*/  UIMAD UR6, UR10, UR9, UR6 ;  /* 0x000000090a0672a4 */ /* 0x000fe2000f8e0206 */
[----:B------:R-:W-:Y:S01]  /*a1f0*/  IMAD.IADD R4, R19, 0x1, -R4 ;  /* 0x0000000113047824 */ /* 0x000fe200078e0a04 */
[----:B--2---:R-:W-:Y:S01]  /*a200*/  USHF.R.S32.HI UR8, URZ, 0x1f, UR7 ;  /* 0x0000001f3f087899 */ /* 0x004fe20008011407 */
[----:B------:R-:W2:Y:S01]  /*a210*/  @P1 LDC R17, c[0x0][0xcf0] ;  /* 0x00033c00ff111b82 */ /* 0x000ea20000000800 */
[----:B------:R-:W-:Y:S01]  /*a220*/  UIADD3 UR6, UR5, UR6, URZ ;  /* 0x0000000605067290 */ /* 0x000fe2000fffe03f */
[----:B------:R-:W-:-:S02]  /*a230*/  IMAD R9, R4, 0x8, R155 ;  /* 0x0000000804097824 */ /* 0x000fc400078e029b */
[----:B------:R-:W-:Y:S02]  /*a240*/  IMAD.U32 R5, RZ, RZ, UR5 ;  /* 0x00000005ff057e24 */ /* 0x000fe4000f8e00ff */
[----:B-1----:R-:W-:Y:S02]  /*a250*/  IMAD R15, R14, 0x40, R9 ;  /* 0x000000400e0f7824 */ /* 0x002fe400078e0209 */
[----:B------:R-:W-:Y:S01]  /*a260*/  IMAD.U32 R4, RZ, RZ, UR4 ;  /* 0x00000004ff047e24 */ /* 0x000fe2000f8e00ff */
[----:B------:R-:W-:Y:S01]  /*a270*/  ULDC.64 UR4, c[0x0][0xc48] ;  /* 0x0003120000047ab9 */ /* 0x000fe20000000a00 */
[----:B------:R-:W-:Y:S02]  /*a280*/  IMAD.U32 R5, RZ, RZ, UR6 ;  /* 0x00000006ff057e24 */ /* 0x000fe4000f8e00ff */
[----:B0-----:R-:W-:Y:S02]  /*a290*/  IMAD R10, R12, UR8, RZ ;  /* 0x000000080c0a7c24 */ /* 0x001fe4000f8e02ff */
[----:B------:R-:W-:-:S02]  /*a2a0*/  IMAD.MOV.U32 R9, RZ, RZ, R15 ;  /* 0x000000ffff097224 */ /* 0x000fc400078e000f */
[----:B---3--:R-:W-:-:S04]  /*a2b0*/  @P1 IMAD.HI.U32 R16, R15, R16, RZ ;  /* 0x000000100f101227 */ /* 0x008fc800078e00ff */
[----:B------:R-:W-:Y:S02]  /*a2c0*/  IMAD R11, R13, UR7, R10 ;  /* 0x000000070d0b7c24 */ /* 0x000fe4000f8e020a */
[----:B------:R-:W-:Y:S01]  /*a2d0*/  IMAD.WIDE.U32 R4, R12, UR7, R4 ;  /* 0x000000070c047c25 */ /* 0x000fe2000f8e0004 */
[----:B--2---:R-:W-:-:S03]  /*a2e0*/  @P1 SHF.R.U32.HI R9, RZ, R17, R16 ;  /* 0x00000011ff091219 */ /* 0x004fc60000011610 */
[----:B------:R-:W-:Y:S02]  /*a2f0*/  IMAD R3, R3, UR4, RZ ;  /* 0x0000000403037c24 */ /* 0x000fe4000f8e02ff */
[----:B------:R-:W-:Y:S01]  /*a300*/  IMAD.IADD R5, R5, 0x1, R11 ;  /* 0x0000000105057824 */ /* 0x000fe200078e020b */
[--C-:B------:R-:W-:Y:S01]  /*a310*/  SHF.R.S32.HI R10, RZ, 0x1f, R9.reuse ;  /* 0x0000001fff0a7819 */ /* 0x100fe20000011409 */
[----:B------:R-:W-:Y:S02]  /*a320*/  IMAD.MOV R13, RZ, RZ, -R9 ;  /* 0x000000ffff0d7224 */ /* 0x000fe400078e0a09 */
[C---:B------:R-:W-:Y:S02]  /*a330*/  IMAD R11, R2.reuse, UR5, R3 ;  /* 0x00000005020b7c24 */ /* 0x040fe4000f8e0203 */
[----:B------:R-:W-:Y:S01]  /*a340*/  IMAD.WIDE.U32 R2, R2, UR4, R4 ;  /* 0x0000000402027c25 */ /* 0x000fe2000f8e0004 */
[----:B------:R-:W-:-:S03]  /*a350*/  ULDC.64 UR4, c[0x0][0xc30] ;  /* 0x00030c0000047ab9 */ /* 0x000fc60000000a00 */
[----:B------:R-:W-:Y:S02]  /*a360*/  IMAD R5, R6, R13, R15 ;  /* 0x0000000d06057224 */ /* 0x000fe400078e020f */
[----:B------:R-:W-:Y:S02]  /*a370*/  IMAD R10, R10, UR4, RZ ;  /* 0x000000040a0a7c24 */ /* 0x000fe4000f8e02ff */
[----:B------:R-:W-:Y:S01]  /*a380*/  IMAD.IADD R3, R3, 0x1, R11 ;  /* 0x0000000103037824 */ /* 0x000fe200078e020b */
[----:B------:R-:W-:Y:S01]  /*a390*/  SHF.R.S32.HI R4, RZ, 0x1f, R5 ;  /* 0x0000001fff047819 */ /* 0x000fe20000011405 */
[C---:B------:R-:W-:Y:S02]  /*a3a0*/  IMAD R11, R9.reuse, UR5, R10 ;  /* 0x00000005090b7c24 */ /* 0x040fe4000f8e020a */
[----:B------:R-:W-:Y:S01]  /*a3b0*/  IMAD.WIDE.U32 R2, R9, UR4, R2 ;  /* 0x0000000409027c25 */ /* 0x000fe2000f8e0002 */
[----:B------:R-:W-:-:S03]  /*a3c0*/  ULDC.64 UR4, c[0x0][0xc28] ;  /* 0x00030a0000047ab9 */ /* 0x000fc60000000a00 */
[----:B------:R-:W-:Y:S02]  /*a3d0*/  IMAD R4, R4, UR4, RZ ;  /* 0x0000000404047c24 */ /* 0x000fe4000f8e02ff */
[----:B------:R-:W-:Y:S02]  /*a3e0*/  IMAD.IADD R3, R3, 0x1, R11 ;  /* 0x0000000103037824 */ /* 0x000fe400078e020b */
[C---:B------:R-:W-:Y:S02]  /*a3f0*/  IMAD R9, R5.reuse, UR5, R4 ;  /* 0x0000000505097c24 */ /* 0x040fe4000f8e0204 */
[----:B------:R-:W-:Y:S01]  /*a400*/  IMAD.WIDE.U32 R2, R5, UR4, R2 ;  /* 0x0000000405027c25 */ /* 0x000fe2000f8e0002 */
[----:B------:R-:W-:-:S03]  /*a410*/  ULDC.64 UR4, c[0x0][0xc00] ;  /* 0x0003000000047ab9 */ /* 0x000fc60000000a00 */
[----:B------:R-:W-:Y:S01]  /*a420*/  IMAD.IADD R5, R3, 0x1, R9 ;  /* 0x0000000103057824 */ /* 0x000fe200078e0209 */
[----:B------:R-:W-:Y:S02]  /*a430*/  LEA.HI R9, R0, R0, RZ, 0x1 ;  /* 0x0000000000097211 */ /* 0x000fe400078f08ff */
[----:B------:R-:W-:Y:S01]  /*a440*/  LEA R4, P0, R2, UR4, 0x2 ;  /* 0x0000000402047c11 */ /* 0x000fe2000f8010ff */
[----:B------:R-:W-:Y:S01]  /*a450*/  ULDC UR4, c[0x0][0xb88] ;  /* 0x0002e20000047ab9 */ /* 0x000fe20000000800 */
[----:B------:R-:W-:Y:S01]  /*a460*/  LOP3.LUT R11, R9, 0xfffffe, RZ, 0xc0, !PT ;  /* 0x00fffffe090b7812 */ /* 0x000fe200078ec0ff */
[----:B------:R-:W-:Y:S01]  /*a470*/  IMAD R6, R6, UR4, RZ ;  /* 0x0000000406067c24 */ /* 0x000fe2000f8e02ff */
[----:B------:R-:W-:Y:S01]  /*a480*/  LOP3.LUT R9, R7, 0x7ffffffc, RZ, 0xc0, !PT ;  /* 0x7ffffffc07097812 */ /* 0x000fe200078ec0ff */
[----:B------:R-:W-:Y:S01]  /*a490*/  IMAD R7, R14, 0x40, R155 ;  /* 0x000000400e077824 */ /* 0x000fe200078e029b */
[----:B------:R-:W-:Y:S01]  /*a4a0*/  LEA.HI.X R5, R2, UR5, R5, 0x2, P0 ;  /* 0x0000000502057c11 */ /* 0x000fe200080f1405 */
[----:B------:R-:W-:Y:S01]  /*a4b0*/  IMAD.IADD R11, R0, 0x1, -R11 ;  /* 0x00000001000b7824 */ /* 0x000fe200078e0a0b */
[----:B------:R0:W1:Y:S01]  /*a4c0*/  SHFL.IDX PT, R2, R4, RZ, 0x1c1f ;  /* 0x001c1fff04027589 */ /* 0x00006200000e0000 */
[----:B------:R-:W-:Y:S01]  /*a4d0*/  IMAD.IADD R0, R8, 0x1, -R9 ;  /* 0x0000000108007824 */ /* 0x000fe200078e0a09 */
[----:B------:R-:W-:-:S02]  /*a4e0*/  ISETP.GE.AND P0, PT, R7, R6, PT ;  /* 0x000000060700720c */ /* 0x000fc40003f06270 */
[----:B------:R0:W2:Y:S01]  /*a4f0*/  SHFL.IDX PT, R3, R5, RZ, 0x1c1f ;  /* 0x001c1fff05037589 */ /* 0x0000a200000e0000 */
[----:B------:R-:W-:-:S04]  /*a500*/  IMAD R0, R11, 0x80, R0 ;  /* 0x000000800b007824 */ /* 0x000fc800078e0200 */
[----:B------:R-:W-:-:S06]  /*a510*/  IMAD.SHL.U32 R0, R0, 0x2, RZ ;  /* 0x0000000200007824 */ /* 0x000fcc00078e00ff */
[----:B0-----:R-:W-:Y:S05]  /*a520*/  @P0 BRA `(.L_x_3217) ;  /* 0x0000000c00040947 */ /* 0x001fea0003800000 */
        /* <DEDUP_REMOVED lines=14> */
[----:B------:R-:W-:Y:S01]  /*a610*/  ULDC.64 UR6, c[0x0][0x208] ;  /* 0x0000820000067ab9 */ /* 0x000fe20000000a00 */
[C---:B------:R-:W-:Y:S01]  /*a620*/  VIADD R20, R0.reuse, 0x40 ;  /* 0x0000004000147836 */ /* 0x040fe20000000000 */
[C---:B------:R-:W-:Y:S01]  /*a630*/  @!P2 LEA.HI R8, R0.reuse, R0, RZ, 0x1 ;  /* 0x000000000008a211 */ /* 0x040fe200078f08ff */
[C---:B------:R-:W-:Y:S01]  /*a640*/  VIADD R21, R0.reuse, 0x48 ;  /* 0x0000004800157836 */ /* 0x040fe20000000000 */
[----:B------:R-:W-:Y:S01]  /*a650*/  @!P3 LEA.HI R10, R9, R9, RZ, 0x1 ;  /* 0x00000009090ab211 */ /* 0x000fe200078f08ff */
[C---:B------:R-:W-:Y:S01]  /*a660*/  VIADD R22, R0.reuse, 0x50 ;  /* 0x0000005000167836 */ /* 0x040fe20000000000 */
[----:B------:R-:W-:Y:S01]  /*a670*/  @!P4 LEA.HI R12, R11, R11, RZ, 0x1 ;  /* 0x0000000b0b0cc211 */ /* 0x000fe200078f08ff */
[----:B------:R-:W-:Y:S01]  /*a680*/  VIADD R23, R0, 0x58 ;  /* 0x0000005800177836 */ /* 0x000fe20000000000 */
[----:B------:R-:W-:-:S02]  /*a690*/  @!P5 LEA.HI R14, R13, R13, RZ, 0x1 ;  /* 0x0000000d0d0ed211 */ /* 0x000fc400078f08ff */
[----:B------:R-:W-:Y:S02]  /*a6a0*/  @!P2 LOP3.LUT R9, R8, 0xfffffffe, RZ, 0xc0, !PT ;  /* 0xfffffffe0809a812 */ /* 0x000fe400078ec0ff */
[----:B------:R-:W-:Y:S02]  /*a6b0*/  @!P3 LOP3.LUT R11, R10, 0xfffffffe, RZ, 0xc0, !PT ;  /* 0xfffffffe0a0bb812 */ /* 0x000fe400078ec0ff */
[----:B------:R-:W-:Y:S01]  /*a6c0*/  @!P4 LOP3.LUT R13, R12, 0xfffffffe, RZ, 0xc0, !PT ;  /* 0xfffffffe0c0dc812 */ /* 0x000fe200078ec0ff */
[--C-:B-12---:R-:W-:Y:S01]  /*a6d0*/  @!P2 IMAD.WIDE R8, R9, 0x4, R2.reuse ;  /* 0x000000040908a825 */ /* 0x106fe200078e0202 */
[----:B------:R-:W-:Y:S02]  /*a6e0*/  @!P5 LOP3.LUT R15, R14, 0xfffffffe, RZ, 0xc0, !PT ;  /* 0xfffffffe0e0fd812 */ /* 0x000fe400078ec0ff */
[----:B------:R-:W-:Y:S01]  /*a6f0*/  ISETP.GE.AND P6, PT, R22, UR4, PT ;  /* 0x0000000416007c0c */ /* 0x000fe2000bfc6270 */
[----:B------:R-:W-:Y:S01]  /*a700*/  @!P3 IMAD.WIDE R10, R11, 0x4, R2 ;  /* 0x000000040b0ab825 */ /* 0x000fe200078e0202 */
[----:B------:R0:W-:Y:S01]  /*a710*/  @!P2 ST.E.64 desc[UR6][R8.64], R24 ;  /* 0x000000180800a985 */ /* 0x0001e2000c101b06 */
[----:B------:R-:W-:-:S02]  /*a720*/  ISETP.GE.AND P2, PT, R18, UR4, PT ;  /* 0x0000000412007c0c */ /* 0x000fc4000bf46270 */
        /* <DEDUP_REMOVED lines=8> */
[----:B------:R-:W-:Y:S01]  /*a7b0*/  ISETP.GE.AND P5, PT, R21, UR4, PT ;  /* 0x0000000415007c0c */ /* 0x000fe2000bfa6270 */
[----:B0-----:R-:W-:Y:S01]  /*a7c0*/  VIADD R24, R0, 0x60 ;  /* 0x0000006000187836 */ /* 0x001fe20000000000 */
[----:B------:R-:W-:-:S02]  /*a7d0*/  @!P1 LEA.HI R17, R17, R17, RZ, 0x1 ;  /* 0x0000001111119211 */ /* 0x000fc400078f08ff */
[----:B------:R-:W-:Y:S02]  /*a7e0*/  @!P0 LOP3.LUT R9, R16, 0xfffffffe, RZ, 0xc0, !PT ;  /* 0xfffffffe10098812 */ /* 0x000fe400078ec0ff */
        /* <DEDUP_REMOVED lines=13> */
[----:B---3--:R-:W-:Y:S01]  /*a8c0*/  @!P4 LOP3.LUT R15, R20, 0xfffffffe, RZ, 0xc0, !PT ;  /* 0xfffffffe140fc812 */ /* 0x008fe200078ec0ff */
[----:B------:R-:W-:Y:S01]  /*a8d0*/  VIADD R20, R0, 0x78 ;  /* 0x0000007800147836 */ /* 0x000fe20000000000 */
[----:B------:R-:W-:Y:S02]  /*a8e0*/  @!P5 LOP3.LUT R21, R21, 0xfffffffe, RZ, 0xc0, !PT ;  /* 0xfffffffe1515d812 */ /* 0x000fe400078ec0ff */
[----:B------:R-:W-:Y:S01]  /*a8f0*/  @!P6 LOP3.LUT R17, R22, 0xfffffffe, RZ, 0xc0, !PT ;  /* 0xfffffffe1611e812 */ /* 0x000fe200078ec0ff */
        /* <DEDUP_REMOVED lines=41> */
[----:B----4-:R-:W-:Y:S01]  /*ab90*/  @!P3 LOP3.LUT R17, R22, 0xfffffffe, RZ, 0xc0, !PT ;  /* 0xfffffffe1611b812 */ /* 0x010fe200078ec0ff */
        /* <DEDUP_REMOVED lines=37> */
[----:B---3--:R-:W-:Y:S01]  /*adf0*/  @!P4 LOP3.LUT R15, R20, 0xfffffffe, RZ, 0xc0, !PT ;  /* 0xfffffffe140fc812 */ /* 0x008fe200078ec0ff */
[----:B------:R-:W-:Y:S01]  /*ae00*/  @!P2 ST.E.64 desc[UR6][R12.64], R104 ;  /* 0x000000680c00a985 */ /* 0x000fe2000c101b06 */
[----:B------:R-:W-:Y:S01]  /*ae10*/  @!P5 LOP3.LUT R21, R21, 0xfffffffe, RZ, 0xc0, !PT ;  /* 0xfffffffe1515d812 */ /* 0x000fe200078ec0ff */
[----:B------:R-:W-:Y:S01]  /*ae20*/  VIADD R20, R0, 0xd8 ;  /* 0x000000d800147836 */ /* 0x000fe20000000000 */
[----:B----4-:R-:W-:-:S02]  /*ae30*/  @!P6 LOP3.LUT R17, R22, 0xfffffffe, RZ, 0xc0, !PT ;  /* 0xfffffffe1611e812 */ /* 0x010fc400078ec0ff */
        /* <DEDUP_REMOVED lines=31> */
[----:B---3--:R-:W-:Y:S01]  /*b030*/  @!P4 LOP3.LUT R17, R12, 0xfffffffe, RZ, 0xc0, !PT ;  /* 0xfffffffe0c11c812 */ /* 0x008fe200078ec0ff */
        /* <DEDUP_REMOVED lines=16> */
.L_x_3217:
[----:B------:R-:W-:Y:S05]  /*b140*/  BSYNC B0 ;  /* 0x0000000000007941 */ /* 0x000fea0003800000 */
.L_x_3216:
[----:B------:R-:W-:Y:S01]  /*b150*/  VIADD R7, R7, 0x8 ;  /* 0x0000000807077836 */ /* 0x000fe20000000000 */
[----:B0-2---:R0:W2:Y:S04]  /*b160*/  SHFL.IDX PT, R3, R5, 0x1, 0x1c1f ;  /* 0x003c1f0005037f89 */ /* 0x0050a800000e0000 */
[----:B------:R-:W-:Y:S01]  /*b170*/  ISETP.GE.AND P0, PT, R7, R6, PT ;  /* 0x000000060700720c */ /* 0x000fe20003f06270 */
[----:B-1----:R0:W1:-:S12]  /*b180*/  SHFL.IDX PT, R2, R4, 0x1, 0x1c1f ;  /* 0x003c1f0004027f89 */ /* 0x00205800000e0000 */
        /* <DEDUP_REMOVED lines=14> */
[----:B------:R-:W-:-:S02]  /*b270*/  VIADD R14, R0, 0x38 ;  /* 0x00000038000e7836 */ /* 0x000fc40000000000 */
[C---:B------:R-:W-:Y:S01]  /*b280*/  VIADD R15, R0.reuse, 0x40 ;  /* 0x00000040000f7836 */ /* 0x040fe20000000000 */
[C---:B------:R-:W-:Y:S01]  /*b290*/  @!P0 LEA.HI R4, R0.reuse, R0, RZ, 0x1 ;  /* 0x0000000000048211 */ /* 0x040fe200078f08ff */
[C---:B------:R-:W-:Y:S01]  /*b2a0*/  VIADD R16, R0.reuse, 0x48 ;  /* 0x0000004800107836 */ /* 0x040fe20000000000 */
[----:B------:R-:W-:Y:S01]  /*b2b0*/  @!P1 LEA.HI R6, R5, R5, RZ, 0x1 ;  /* 0x0000000505069211 */ /* 0x000fe200078f08ff */
[C---:B------:R-:W-:Y:S01]  /*b2c0*/  VIADD R18, R0.reuse, 0x50 ;  /* 0x0000005000127836 */ /* 0x040fe20000000000 */
[----:B------:R-:W-:Y:S01]  /*b2d0*/  @!P2 LEA.HI R8, R7, R7, RZ, 0x1 ;  /* 0x000000070708a211 */ /* 0x000fe200078f08ff */
[----:B------:R-:W-:Y:S01]  /*b2e0*/  VIADD R19, R0, 0x58 ;  /* 0x0000005800137836 */ /* 0x000fe20000000000 */
[----:B------:R-:W-:Y:S01]  /*b2f0*/  @!P0 LOP3.LUT R5, R4, 0xfffffffe, RZ, 0xc0, !PT ;  /* 0xfffffffe04058812 */ /* 0x000fe200078ec0ff */
[----:B------:R-:W-:Y:S01]  /*b300*/  VIADD R20, R0, 0x80 ;  /* 0x0000008000147836 */ /* 0x000fe20000000000 */
        /* <DEDUP_REMOVED lines=87> */
[----:B------:R-:W-:Y:S01]  /*b880*/  @!P1 ST.E.64 desc[UR6][R10.64], R86 ;  /* 0x000000560a009985 */ /* 0x000fe2000c101b06 */
[----:B------:R-:W-:Y:S02]  /*b890*/  @!P5 LEA.HI R19, R19, R19, RZ, 0x1 ;  /* 0x000000131313d211 */ /* 0x000fe400078f08ff */
[----:B------:R-:W-:Y:S01]  /*b8a0*/  VIADD R15, R0, 0xa0 ;  /* 0x000000a0000f7836 */ /* 0x000fe20000000000 */
[----:B------:R-:W-:Y:S01]  /*b8b0*/  @!P0 ST.E.64 desc[UR6][R12.64], R90 ;  /* 0x0000005a0c008985 */ /* 0x000fe2000c101b06 */
[----:B------:R-:W-:Y:S01]  /*b8c0*/  ISETP.GE.AND P0, PT, R14, UR4, PT ;  /* 0x000000040e007c0c */ /* 0x000fe2000bf06270 */
[----:B------:R-:W-:Y:S01]  /*b8d0*/  VIADD R17, R0, 0xb0 ;  /* 0x000000b000117836 */ /* 0x000fe20000000000 */
[----:B0-----:R-:W-:Y:S01]  /*b8e0*/  @!P6 LOP3.LUT R5, R18, 0xfffffffe, RZ, 0xc0, !PT ;  /* 0xfffffffe1205e812 */ /* 0x001fe200078ec0ff */
[----:B------:R-:W-:Y:S01]  /*b8f0*/  VIADD R18, R0, 0xc0 ;  /* 0x000000c000127836 */ /* 0x000fe20000000000 */
[----:B------:R-:W-:-:S02]  /*b900*/  ISETP.GE.AND P4, PT, R15, UR4, PT ;  /* 0x000000040f007c0c */ /* 0x000fc4000bf86270 */
[----:B------:R-:W-:Y:S01]  /*b910*/  ISETP.GE.AND P2, PT, R17, UR4, PT ;  /* 0x0000000411007c0c */ /* 0x000fe2000bf46270 */
[--C-:B------:R-:W-:Y:S01]  /*b920*/  @!P6 IMAD.WIDE R4, R5, 0x4, R2.reuse ;  /* 0x000000040504e825 */ /* 0x100fe200078e0202 */
[----:B------:R-:W-:Y:S02]  /*b930*/  ISETP.GE.AND P1, PT, R20, UR4, PT ;  /* 0x0000000414007c0c */ /* 0x000fe4000bf26270 */
[----:B-1----:R-:W-:Y:S01]  /*b940*/  @!P5 LOP3.LUT R7, R19, 0xfffffffe, RZ, 0xc0, !PT ;  /* 0xfffffffe1307d812 */ /* 0x002fe200078ec0ff */
[----:B------:R-:W-:Y:S01]  /*b950*/  VIADD R19, R0, 0xc8 ;  /* 0x000000c800137836 */ /* 0x000fe20000000000 */
[----:B------:R0:W-:Y:S01]  /*b960*/  @!P6 ST.E.64 desc[UR6][R4.64], R94 ;  /* 0x0000005e0400e985 */ /* 0x0001e2000c101b06 */
[----:B------:R-:W-:Y:S02]  /*b970*/  @!P0 LEA.HI R14, R14, R14, RZ, 0x1 ;  /* 0x0000000e0e0e8211 */ /* 0x000fe400078f08ff */
[----:B------:R-:W-:Y:S01]  /*b980*/  @!P5 IMAD.WIDE R6, R7, 0x4, R2 ;  /* 0x000000040706d825 */ /* 0x000fe200078e0202 */
[----:B------:R-:W-:-:S02]  /*b990*/  @!P3 LEA.HI R16, R16, R16, RZ, 0x1 ;  /* 0x000000101010b211 */ /* 0x000fc400078f08ff */
[----:B--2---:R-:W-:Y:S01]  /*b9a0*/  @!P0 LOP3.LUT R9, R14, 0xfffffffe, RZ, 0xc0, !PT ;  /* 0xfffffffe0e098812 */ /* 0x004fe200078ec0ff */
[----:B------:R-:W-:Y:S01]  /*b9b0*/  VIADD R14, R0, 0xd0 ;  /* 0x000000d0000e7836 */ /* 0x000fe20000000000 */
[----:B------:R-:W-:Y:S01]  /*b9c0*/  @!P4 LEA.HI R15, R15, R15, RZ, 0x1 ;  /* 0x0000000f0f0fc211 */ /* 0x000fe200078f08ff */
[----:B------:R1:W-:Y:S01]  /*b9d0*/  @!P5 ST.E.64 desc[UR6][R6.64], R98 ;  /* 0x000000620600d985 */ /* 0x0003e2000c101b06 */
[----:B------:R-:W-:Y:S02]  /*b9e0*/  ISETP.GE.AND P5, PT, R18, UR4, PT ;  /* 0x0000000412007c0c */ /* 0x000fe4000bfa6270 */
[----:B------:R-:W-:Y:S01]  /*b9f0*/  @!P2 LEA.HI R17, R17, R17, RZ, 0x1 ;  /* 0x000000111111a211 */ /* 0x000fe200078f08ff */
[----:B0-----:R-:W-:Y:S01]  /*ba00*/  @!P0 IMAD.WIDE R4, R9, 0x4, R2 ;  /* 0x0000000409048825 */ /* 0x001fe200078e0202 */
[----:B------:R-:W-:Y:S02]  /*ba10*/  @!P1 LEA.HI R20, R20, R20, RZ, 0x1 ;  /* 0x0000001414149211 */ /* 0x000fe400078f08ff */
[----:B------:R-:W-:-:S02]  /*ba20*/  @!P4 LOP3.LUT R15, R15, 0xfffffffe, RZ, 0xc0, !PT ;  /* 0xfffffffe0f0fc812 */ /* 0x000fc400078ec0ff */
[----:B------:R-:W-:Y:S01]  /*ba30*/  @!P3 LOP3.LUT R11, R16, 0xfffffffe, RZ, 0xc0, !PT ;  /* 0xfffffffe100bb812 */ /* 0x000fe200078ec0ff */
[----:B------:R0:W-:Y:S01]  /*ba40*/  @!P0 ST.E.64 desc[UR6][R4.64], R102 ;  /* 0x0000006604008985 */ /* 0x0001e2000c101b06 */
[----:B------:R-:W-:Y:S01]  /*ba50*/  @!P2 LOP3.LUT R17, R17, 0xfffffffe, RZ, 0xc0, !PT ;  /* 0xfffffffe1111a812 */ /* 0x000fe200078ec0ff */
[----:B------:R-:W-:Y:S01]  /*ba60*/  VIADD R16, R0, 0xe0 ;  /* 0x000000e000107836 */ /* 0x000fe20000000000 */
[----:B------:R-:W-:Y:S01]  /*ba70*/  ISETP.GE.AND P6, PT, R19, UR4, PT ;  /* 0x0000000413007c0c */ /* 0x000fe2000bfc6270 */
[--C-:B-1----:R-:W-:Y:S01]  /*ba80*/  @!P4 IMAD.WIDE R6, R15, 0x4, R2.reuse ;  /* 0x000000040f06c825 */ /* 0x102fe200078e0202 */
[----:B------:R-:W-:Y:S02]  /*ba90*/  @!P1 LOP3.LUT R13, R20, 0xfffffffe, RZ, 0xc0, !PT ;  /* 0xfffffffe140d9812 */ /* 0x000fe400078ec0ff */
[----:B------:R-:W-:Y:S01]  /*baa0*/  ISETP.GE.AND P0, PT, R14, UR4, PT ;  /* 0x000000040e007c0c */ /* 0x000fe2000bf06270 */
[----:B------:R-:W-:Y:S01]  /*bab0*/  @!P3 IMAD.WIDE R8, R11, 0x4, R2 ;  /* 0x000000040b08b825 */ /* 0x000fe200078e0202 */
[----:B------:R1:W-:Y:S01]  /*bac0*/  @!P4 ST.E.64 desc[UR6][R6.64], R106 ;  /* 0x0000006a0600c985 */ /* 0x0003e2000c101b06 */
[----:B------:R-:W-:-:S02]  /*bad0*/  @!P5 LEA.HI R18, R18, R18, RZ, 0x1 ;  /* 0x000000121212d211 */ /* 0x000fc400078f08ff */
[--C-:B------:R-:W-:Y:S01]  /*bae0*/  @!P2 IMAD.WIDE R10, R17, 0x4, R2.reuse ;  /* 0x00000004110aa825 */ /* 0x100fe200078e0202 */
[----:B------:R2:W-:Y:S01]  /*baf0*/  @!P3 ST.E.64 desc[UR6][R8.64], R110 ;  /* 0x0000006e0800b985 */ /* 0x0005e2000c101b06 */
[----:B0-----:R-:W-:Y:S02]  /*bb00*/  @!P5 LOP3.LUT R5, R18, 0xfffffffe, RZ, 0xc0, !PT ;  /* 0xfffffffe1205d812 */ /* 0x001fe400078ec0ff */
[--C-:B------:R-:W-:Y:S01]  /*bb10*/  @!P1 IMAD.WIDE R12, R13, 0x4, R2.reuse ;  /* 0x000000040d0c9825 */ /* 0x100fe200078e0202 */
[----:B------:R-:W-:Y:S01]  /*bb20*/  @!P2 ST.E.64 desc[UR6][R10.64], R114 ;  /* 0x000000720a00a985 */ /* 0x000fe2000c101b06 */
[----:B------:R-:W-:Y:S02]  /*bb30*/  ISETP.GE.AND P2, PT, R16, UR4, PT ;  /* 0x0000000410007c0c */ /* 0x000fe4000bf46270 */
[C---:B------:R-:W-:Y:S01]  /*bb40*/  VIADD R15, R0.reuse, 0xd8 ;  /* 0x000000d8000f7836 */ /* 0x040fe20000000000 */
[----:B------:R-:W-:Y:S01]  /*bb50*/  @!P1 ST.E.64 desc[UR6][R12.64], R118 ;  /* 0x000000760c009985 */ /* 0x000fe2000c101b06 */
[C---:B------:R-:W-:Y:S01]  /*bb60*/  VIADD R17, R0.reuse, 0xe8 ;  /* 0x000000e800117836 */ /* 0x040fe20000000000 */
[----:B------:R-:W-:Y:S01]  /*bb70*/  @!P6 LEA.HI R19, R19, R19, RZ, 0x1 ;  /* 0x000000131313e211 */ /* 0x000fe200078f08ff */
[----:B------:R-:W-:Y:S01]  /*bb80*/  VIADD R20, R0, 0xf0 ;  /* 0x000000f000147836 */ /* 0x000fe20000000000 */
[----:B------:R-:W-:Y:S01]  /*bb90*/  ISETP.GE.AND P1, PT, R15, UR4, PT ;  /* 0x000000040f007c0c */ /* 0x000fe2000bf26270 */
[----:B------:R-:W-:Y:S01]  /*bba0*/  @!P5 IMAD.WIDE R4, R5, 0x4, R2 ;  /* 0x000000040504d825 */ /* 0x000fe200078e0202 */
[----:B------:R-:W-:-:S02]  /*bbb0*/  ISETP.GE.AND P3, PT, R17, UR4, PT ;  /* 0x0000000411007c0c */ /* 0x000fc4000bf66270 */
[----:B------:R-:W-:Y:S01]  /*bbc0*/  ISETP.GE.AND P4, PT, R20, UR4, PT ;  /* 0x0000000414007c0c */ /* 0x000fe2000bf86270 */
[----:B------:R-:W-:Y:S01]  /*bbd0*/  VIADD R0, R0, 0xf8 ;  /* 0x000000f800007836 */ /* 0x000fe20000000000 */
[----:B------:R-:W-:Y:S01]  /*bbe0*/  @!P0 LEA.HI R14, R14, R14, RZ, 0x1 ;  /* 0x0000000e0e0e8211 */ /* 0x000fe200078f08ff */
[----:B------:R0:W-:Y:S01]  /*bbf0*/  @!P5 ST.E.64 desc[UR6][R4.64], R122 ;  /* 0x0000007a0400d985 */ /* 0x0001e2000c101b06 */
[----:B-1----:R-:W-:Y:S02]  /*bc00*/  @!P6 LOP3.LUT R7, R19, 0xfffffffe, RZ, 0xc0, !PT ;  /* 0xfffffffe1307e812 */ /* 0x002fe400078ec0ff */
[----:B--2---:R-:W-:Y:S02]  /*bc10*/  @!P0 LOP3.LUT R9, R14, 0xfffffffe, RZ, 0xc0, !PT ;  /* 0xfffffffe0e098812 */ /* 0x004fe400078ec0ff */
[----:B------:R-:W-:Y:S01]  /*bc20*/  @!P2 LEA.HI R16, R16, R16, RZ, 0x1 ;  /* 0x000000101010a211 */ /* 0x000fe200078f08ff */
[----:B------:R-:W-:Y:S01]  /*bc30*/  @!P6 IMAD.WIDE R6, R7, 0x4, R2 ;  /* 0x000000040706e825 */ /* 0x000fe200078e0202 */
[----:B------:R-:W-:-:S02]  /*bc40*/  @!P1 LEA.HI R15, R15, R15, RZ, 0x1 ;  /* 0x0000000f0f0f9211 */ /* 0x000fc400078f08ff */
[----:B------:R-:W-:Y:S02]  /*bc50*/  @!P3 LEA.HI R17, R17, R17, RZ, 0x1 ;  /* 0x000000111111b211 */ /* 0x000fe400078f08ff */
[----:B------:R1:W-:Y:S01]  /*bc60*/  @!P6 ST.E.64 desc[UR6][R6.64], R126 ;  /* 0x0000007e0600e985 */ /* 0x0003e2000c101b06 */
[----:B------:R-:W-:Y:S01]  /*bc70*/  @!P4 LEA.HI R20, R20, R20, RZ, 0x1 ;  /* 0x000000141414c211 */ /* 0x000fe200078f08ff */
[----:B0-----:R-:W-:Y:S01]  /*bc80*/  @!P0 IMAD.WIDE R4, R9, 0x4, R2 ;  /* 0x0000000409048825 */ /* 0x001fe200078e0202 */
[----:B------:R-:W-:Y:S02]  /*bc90*/  @!P1 LOP3.LUT R15, R15, 0xfffffffe, RZ, 0xc0, !PT ;  /* 0xfffffffe0f0f9812 */ /* 0x000fe400078ec0ff */
[----:B------:R-:W-:Y:S02]  /*bca0*/  @!P2 LOP3.LUT R11, R16, 0xfffffffe, RZ, 0xc0, !PT ;  /* 0xfffffffe100ba812 */ /* 0x000fe400078ec0ff */
[----:B------:R0:W-:Y:S01]  /*bcb0*/  @!P0 ST.E.64 desc[UR6][R4.64], R130 ;  /* 0x0000008204008985 */ /* 0x0001e2000c101b06 */
[----:B------:R-:W-:-:S02]  /*bcc0*/  ISETP.GE.AND P0, PT, R0, UR4, PT ;  /* 0x0000000400007c0c */ /* 0x000fc4000bf06270 */
[----:B------:R-:W-:Y:S01]  /*bcd0*/  @!P3 LOP3.LUT R17, R17, 0xfffffffe, RZ, 0xc0, !PT ;  /* 0xfffffffe1111b812 */ /* 0x000fe200078ec0ff */
[----:B------:R-:W-:Y:S01]  /*bce0*/  @!P2 IMAD.WIDE R8, R11, 0x4, R2 ;  /* 0x000000040b08a825 */ /* 0x000fe200078e0202 */
[----:B------:R-:W-:-:S03]  /*bcf0*/  @!P4 LOP3.LUT R13, R20, 0xfffffffe, RZ, 0xc0, !PT ;  /* 0xfffffffe140dc812 */ /* 0x000fc600078ec0ff */
[----:B-1----:R-:W-:-:S04]  /*bd00*/  @!P1 IMAD.WIDE R6, R15, 0x4, R2 ;  /* 0x000000040f069825 */ /* 0x002fc800078e0202 */
[--C-:B------:R-:W-:Y:S01]  /*bd10*/  @!P3 IMAD.WIDE R10, R17, 0x4, R2.reuse ;  /* 0x00000004110ab825 */ /* 0x100fe200078e0202 */
[----:B------:R0:W-:Y:S03]  /*bd20*/  @!P1 ST.E.64 desc[UR6][R6.64], R134 ;  /* 0x0000008606009985 */ /* 0x0001e6000c101b06 */
[----:B------:R-:W-:Y:S01]  /*bd30*/  @!P4 IMAD.WIDE R12, R13, 0x4, R2 ;  /* 0x000000040d0cc825 */ /* 0x000fe200078e0202 */
[----:B------:R0:W-:Y:S04]  /*bd40*/  @!P2 ST.E.64 desc[UR6][R8.64], R138 ;  /* 0x0000008a0800a985 */ /* 0x0001e8000c101b06 */
[----:B------:R0:W-:Y:S04]  /*bd50*/  @!P3 ST.E.64 desc[UR6][R10.64], R142 ;  /* 0x0000008e0a00b985 */ /* 0x0001e8000c101b06 */
[----:B------:R0:W-:Y:S01]  /*bd60*/  @!P4 ST.E.64 desc[UR6][R12.64], R146 ;  /* 0x000000920c00c985 */ /* 0x0001e2000c101b06 */
[----:B------:R-:W-:Y:S05]  /*bd70*/  @P0 BRA `(.L_x_3186) ;  /* 0x0000005800f00947 */ /* 0x000fea0003800000 */
[----:B------:R-:W-:Y:S01]  /*bd80*/  LEA.HI R0, R0, R0, RZ, 0x1 ;  /* 0x0000000000007211 */ /* 0x000fe200078f08ff */
[----:B------:R-:W-:-:S03]  /*bd90*/  ULDC.64 UR4, c[0x0][0x208] ;  /* 0x0000820000047ab9 */ /* 0x000fc60000000a00 */
[----:B0-----:R-:W-:-:S05]  /*bda0*/  LOP3.LUT R5, R0, 0xfffffffe, RZ, 0xc0, !PT ;  /* 0xfffffffe00057812 */ /* 0x001fca00078ec0ff */
[----:B------:R-:W-:-:S05]  /*bdb0*/  IMAD.WIDE R2, R5, 0x4, R2 ;  /* 0x0000000405027825 */ /* 0x000fca00078e0202 */
[----:B------:R0:W-:Y:S01]  /*bdc0*/  ST.E.64 desc[UR4][R2.64], R150 ;  /* 0x0000009602007985 */ /* 0x0001e2000c101b04 */
[----:B------:R-:W-:Y:S05]  /*bdd0*/  BRA `(.L_x_3186) ;  /* 0x0000005800d87947 */ /* 0x000fea0003800000 */
.L_x_3214:
        /* <DEDUP_REMOVED lines=12> */
[----:B------:R-:W2:Y:S01]  /*bea0*/  LDL R4, [R1] ;  /* 0x0000000001047983 */ /* 0x000ea20000100800 */
[----:B------:R-:W-:Y:S01]  /*beb0*/  ISETP.NE.AND P0, PT, R6, 0x1, PT ;  /* 0x000000010600780c */ /* 0x000fe20003f05270 */
[----:B------:R-:W-:Y:S01]  /*bec0*/  S2UR UR7, SR_CTAID.Z ;  /* 0x00000000000779c3 */ /* 0x000fe20000002700 */
[----:B------:R-:W-:Y:S01]  /*bed0*/  ULDC.64 UR8, c[0x0][0xcd0] ;  /* 0x0003340000087ab9 */ /* 0x000fe20000000a00 */
[----:B------:R-:W-:Y:S01]  /*bee0*/  IMAD.MOV.U32 R5, RZ, RZ, R0 ;  /* 0x000000ffff057224 */ /* 0x000fe200078e0000 */
[----:B------:R-:W-:-:S05]  /*bef0*/  ULDC.64 UR12, c[0x0][0x208] ;  /* 0x00008200000c7ab9 */ /* 0x000fca0000000a00 */
[----:B------:R-:W0:Y:S08]  /*bf00*/  LDC.64 R10, c[0x0][0xcd8] ;  /* 0x00033600ff0a7b82 */ /* 0x000e300000000a00 */
[----:B------:R-:W1:Y:S08]  /*bf10*/  @P0 LDC R7, c[0x0][0xcec] ;  /* 0x00033b00ff070b82 */ /* 0x000e700000000800 */
[----:B------:R-:W3:Y:S08]  /*bf20*/  @P0 LDC R9, c[0x0][0xcf0] ;  /* 0x00033c00ff090b82 */ /* 0x000ef00000000800 */
[----:B------:R-:W4:Y:S08]  /*bf30*/  S2UR UR10, SR_CTAID.Y ;  /* 0x00000000000a79c3 */ /* 0x000f300000002600 */
[----:B------:R-:W4:Y:S01]  /*bf40*/  LDC R8, c[0x0][0xd50] ;  /* 0x00035400ff087b82 */ /* 0x000f220000000800 */
[----:B--2---:R-:W-:Y:S01]  /*bf50*/  R2UR UR11, R4 ;  /* 0x00000000040b72ca */ /* 0x004fe200000e0000 */
[----:B-1----:R-:W-:-:S05]  /*bf60*/  @P0 IMAD.HI.U32 R4, R0, R7, RZ ;  /* 0x0000000700040227 */ /* 0x002fca00078e00ff */
[----:B---3--:R-:W-:-:S07]  /*bf70*/  @P0 SHF.R.U32.HI R5, RZ, R9, R4 ;  /* 0x00000009ff050219 */ /* 0x008fce0000011604 */
[----:B------:R-:W-:Y:S02]  /*bf80*/  USHF.R.S32.HI UR6, URZ, 0x1f, UR11 ;  /* 0x0000001f3f067899 */ /* 0x000fe4000801140b */
[----:B------:R-:W-:Y:S01]  /*bf90*/  IMAD R7, RZ, RZ, -UR11 ;  /* 0x8000000bff077e24 */ /* 0x000fe2000f8e02ff */
[----:B------:R-:W-:Y:S02]  /*bfa0*/  UIMAD.WIDE.U32 UR4, UR11, UR8, URZ ;  /* 0x000000080b0472a5 */ /* 0x000fe4000f8e003f */
[----:B------:R-:W-:Y:S01]  /*bfb0*/  UIMAD UR6, UR6, UR8, URZ ;  /* 0x00000008060672a4 */ /* 0x000fe2000f8e023f */
[----:B----4-:R-:W-:Y:S01]  /*bfc0*/  IMAD R9, R8, R7, UR10 ;  /* 0x0000000a08097e24 */ /* 0x010fe2000f8e0207 */
[----:B------:R-:W-:Y:S01]  /*bfd0*/  USHF.R.S32.HI UR8, URZ, 0x1f, UR7 ;  /* 0x0000001f3f087899 */ /* 0x000fe20008011407 */
[----:B------:R-:W-:Y:S01]  /*bfe0*/  IMAD.MOV R7, RZ, RZ, -R5 ;  /* 0x000000ffff077224 */ /* 0x000fe200078e0a05 */
[----:B------:R-:W-:Y:S01]  /*bff0*/  UIMAD UR6, UR11, UR9, UR6 ;  /* 0x000000090b0672a4 */ /* 0x000fe2000f8e0206 */
[----:B------:R-:W-:Y:S01]  /*c000*/  IMAD.U32 R3, RZ, RZ, UR5 ;  /* 0x00000005ff037e24 */ /* 0x000fe2000f8e00ff */
[----:B------:R-:W-:Y:S01]  /*c010*/  SHF.R.S32.HI R4, RZ, 0x1f, R9 ;  /* 0x0000001fff047819 */ /* 0x000fe20000011409 */
[----:B------:R-:W-:Y:S01]  /*c020*/  IMAD.U32 R2, RZ, RZ, UR4 ;  /* 0x00000004ff027e24 */ /* 0x000fe2000f8e00ff */
[----:B------:R-:W-:Y:S01]  /*c030*/  UIADD3 UR6, UR5, UR6, URZ ;  /* 0x0000000605067290 */ /* 0x000fe2000fffe03f */
[----:B0-----:R-:W-:-:S02]  /*c040*/  IMAD R12, R10, UR8, RZ ;  /* 0x000000080a0c7c24 */ /* 0x001fc4000f8e02ff */
[----:B------:R-:W-:Y:S01]  /*c050*/  ULDC.64 UR4, c[0x0][0xce0] ;  /* 0x0003380000047ab9 */ /* 0x000fe20000000a00 */
[----:B------:R-:W-:Y:S02]  /*c060*/  IMAD R7, R6, R7, R0 ;  /* 0x0000000706077224 */ /* 0x000fe400078e0200 */
[----:B------:R-:W-:Y:S02]  /*c070*/  IMAD.U32 R3, RZ, RZ, UR6 ;  /* 0x00000006ff037e24 */ /* 0x000fe4000f8e00ff */
[----:B------:R-:W-:Y:S01]  /*c080*/  IMAD R11, R11, UR7, R12 ;  /* 0x000000070b0b7c24 */ /* 0x000fe2000f8e020c */
[----:B------:R-:W-:Y:S01]  /*c090*/  SHF.R.S32.HI R0, RZ, 0x1f, R7 ;  /* 0x0000001fff007819 */ /* 0x000fe20000011407 */
[----:B------:R-:W-:-:S04]  /*c0a0*/  IMAD.WIDE.U32 R2, R10, UR7, R2 ;  /* 0x000000070a027c25 */ /* 0x000fc8000f8e0002 */
[----:B------:R-:W-:Y:S02]  /*c0b0*/  IMAD.IADD R3, R11, 0x1, R3 ;  /* 0x000000010b037824 */ /* 0x000fe400078e0203 */
[----:B------:R-:W-:Y:S02]  /*c0c0*/  IMAD R4, R4, UR4, RZ ;  /* 0x0000000404047c24 */ /* 0x000fe4000f8e02ff */
[----:B------:R-:W-:-:S04]  /*c0d0*/  IMAD.WIDE.U32 R2, R9, UR4, R2 ;  /* 0x0000000409027c25 */ /* 0x000fc8000f8e0002 */
[----:B------:R-:W-:Y:S01]  /*c0e0*/  IMAD R4, R9, UR5, R4 ;  /* 0x0000000509047c24 */ /* 0x000fe2000f8e0204 */
[----:B------:R-:W-:Y:S01]  /*c0f0*/  SHF.R.S32.HI R9, RZ, 0x1f, R5 ;  /* 0x0000001fff097819 */ /* 0x000fe20000011405 */
[----:B------:R-:W-:Y:S01]  /*c100*/  ULDC.64 UR4, c[0x0][0xcc8] ;  /* 0x0003320000047ab9 */ /* 0x000fe20000000a00 */
[----:B------:R-:W-:Y:S01]  /*c110*/  IADD3 R2, P0, R5, R2, RZ ;  /* 0x0000000205027210 */ /* 0x000fe20007f1e0ff */
[----:B------:R-:W-:-:S03]  /*c120*/  IMAD R0, R0, UR4, RZ ;  /* 0x0000000400007c24 */ /* 0x000fc6000f8e02ff */
[----:B------:R-:W-:Y:S01]  /*c130*/  IADD3.X R3, R9, R3, R4, P0, !PT ;  /* 0x0000000309037210 */ /* 0x000fe200007fe404 */
[C---:B------:R-:W-:Y:S02]  /*c140*/  IMAD R5, R7.reuse, UR5, R0 ;  /* 0x0000000507057c24 */ /* 0x040fe4000f8e0200 */
[----:B------:R-:W-:Y:S01]  /*c150*/  IMAD.WIDE.U32 R2, R7, UR4, R2 ;  /* 0x0000000407027c25 */ /* 0x000fe2000f8e0002 */
[----:B------:R-:W-:-:S03]  /*c160*/  ULDC.64 UR4, c[0x0][0xca8] ;  /* 0x00032a0000047ab9 */ /* 0x000fc60000000a00 */
[----:B------:R-:W-:Y:S01]  /*c170*/  IMAD.IADD R3, R3, 0x1, R5 ;  /* 0x0000000103037824 */ /* 0x000fe200078e0205 */
[----:B------:R-:W-:-:S04]  /*c180*/  LEA R4, P0, R2, UR4, 0x2 ;  /* 0x0000000402047c11 */ /* 0x000fc8000f8010ff */
[----:B------:R-:W-:Y:S01]  /*c190*/  LEA.HI.X R5, R2, UR5, R3, 0x2, P0 ;  /* 0x0000000502057c11 */ /* 0x000fe200080f1403 */
[----:B------:R-:W-:-:S05]  /*c1a0*/  IMAD.MOV.U32 R3, RZ, RZ, -0x800000 ;  /* 0xff800000ff037424 */ /* 0x000fca00078e00ff */
[----:B------:R4:W-:Y:S01]  /*c1b0*/  STG.E desc[UR12][R4.64], R3 ;  /* 0x0000000304007986 */ /* 0x0009e2000c10190c */
[----:B------:R-:W-:Y:S05]  /*c1c0*/  BRA `(.L_x_3186) ;  /* 0x0000005400dc7947 */ /* 0x000fea0003800000 */
.L_x_3184:
[----:B------:R-:W-:-:S08]  /*c1d0*/  NOP ;  /* 0x0000000000007918 */ /* 0x000fd00000000000 */
[----:B0-----:R-:W0:-:S00]  /*c1e0*/  USETMAXREG.DEALLOC.CTAPOOL 0x18 ;  /* 0x00000018000079c8 */ /* 0x001e0000080e0500 */
[----:B0-----:R-:W-:-:S06]  /*c1f0*/  LOP3.LUT R0, R0, 0x3, RZ, 0xc0, !PT ;  /* 0x0000000300007812 */ /* 0x001fcc00078ec0ff */
[----:B------:R-:W0:Y:S01]  /*c200*/  S2UR UR6, SR_CTAID.Y ;  /* 0x00000000000679c3 */ /* 0x000e220000002600 */
[----:B------:R-:W1:Y:S07]  /*c210*/  SHFL.IDX PT, R0, R0, RZ, 0x1f ;  /* 0x00001fff00007589 */ /* 0x000e6e00000e0000 */
[----:B------:R-:W2:Y:S01]  /*c220*/  S2UR UR44, SR_CTAID.Z ;  /* 0x00000000002c79c3 */ /* 0x000ea20000002700 */
[----:B-1----:R-:W-:-:S13]  /*c230*/  ISETP.NE.AND P0, PT, R0, RZ, PT ;  /* 0x000000ff0000720c */ /* 0x002fda0003f05270 */
[----:B0-2---:R-:W-:Y:S05]  /*c240*/  @!P0 BRA `(.L_x_3218) ;  /* 0x0000000000288947 */ /* 0x005fea0003800000 */
        /* <DEDUP_REMOVED lines=10> */
.L_x_3218:
[----:B------:R-:W-:Y:S01]  /*c2f0*/  ULDC UR7, c[0x0][0xd50] ;  /* 0x0003540000077ab9 */ /* 0x000fe20000000800 */
[----:B------:R-:W-:Y:S01]  /*c300*/  UMOV UR36, UR6 ;  /* 0x0000000600247c82 */ /* 0x000fe20008000000 */
[----:B------:R-:W-:-:S11]  /*c310*/  UISETP.NE.AND UP0, UPT, UR7, 0x1, UPT ;  /* 0x000000010700788c */ /* 0x000fd6000bf05270 */
[----:B------:R-:W-:Y:S01]  /*c320*/  @UP0 ULDC UR4, c[0x0][0xd54] ;  /* 0x0003550000040ab9 */ /* 0x000fe20000000800 */
[----:B------:R-:W-:Y:S01]  /*c330*/  @UP0 ULDC UR8, c[0x0][0xd58] ;  /* 0x0003560000080ab9 */ /* 0x000fe20000000800 */
[----:B------:R-:W-:-:S04]  /*c340*/  UIMAD.WIDE.U32 UR4, UR6, UR4, URZ ;  /* 0x00000004060472a5 */ /* 0x000fc8000f8e003f */
[----:B------:R-:W-:-:S12]  /*c350*/  @UP0 USHF.R.U32.HI UR36, URZ, UR8, UR5 ;  /* 0x000000083f240299 */ /* 0x000fd80008011605 */
.L_x_3219:
[----:B------:R-:W-:Y:S01]  /*c360*/  ISETP.LE.AND P0, PT, RZ, UR44, PT ;  /* 0x0000002cff007c0c */ /* 0x000fe2000bf03270 */
        /* <DEDUP_REMOVED lines=8> */
[----:B------:R-:W-:Y:S02]  /*c3f0*/  UISETP.NE.U32.AND UP0, UPT, UR6, URZ, UPT ;  /* 0x0000003f0600728c */ /* 0x000fe4000bf05070 */
[----:B------:R-:W-:Y:S02]  /*c400*/  ULOP3.LUT UR43, UR4, 0xffff, URZ, 0xc0, !UPT ;  /* 0x0000ffff042b7892 */ /* 0x000fe4000f8ec03f */
[----:B------:R-:W-:Y:S01]  /*c410*/  UISETP.NE.AND.EX UP0, UPT, UR7, URZ, UPT, UP0 ;  /* 0x0000003f0700728c */ /* 0x000fe2000bf05300 */
[----:B------:R-:W-:Y:S01]  /*c420*/  ULDC UR6, c[0x0][0x2f0] ;  /* 0x0000bc0000067ab9 */ /* 0x000fe20000000800 */
[----:B------:R-:W-:Y:S02]  /*c430*/  UMOV UR41, URZ ;  /* 0x0000003f00297c82 */ /* 0x000fe40008000000 */
        /* <DEDUP_REMOVED lines=8> */
[----:B------:R-:W-:Y:S08]  /*c4c0*/  @!P0 BRA `(.L_x_3221) ;  /* 0x0000000000908947 */ /* 0x000ff00003800000 */
[----:B------:R-:W-:-:S03]  /*c4d0*/  USHF.R.U32.HI UR6, URZ, 0x10, UR4 ;  /* 0x000000103f067899 */ /* 0x000fc60008011604 */
[----:B------:R-:W-:Y:S01]  /*c4e0*/  UMOV UR4, URZ ;  /* 0x0000003f00047c82 */ /* 0x000fe20008000000 */
[----:B------:R-:W-:-:S11]  /*c4f0*/  UISETP.NE.AND UP0, UPT, UR6, URZ, UPT ;  /* 0x0000003f0600728c */ /* 0x000fd6000bf05270 */
[----:B------:R-:W-:Y:S02]  /*c500*/  @!UP0 ULDC UR6, c[0x0][0xae8] ;  /* 0x0002ba0000068ab9 */ /* 0x000fe40000000800 */
[----:B------:R-:W-:Y:S01]  /*c510*/  IMAD.U32 R4, RZ, RZ, UR6 ;  /* 0x00000006ff047e24 */ /* 0x000fe2000f8e00ff */
[----:B------:R-:W-:-:S04]  /*c520*/  UIADD3 UR7, UR40, -0x1, UR6 ;  /* 0xffffffff28077890 */ /* 0x000fc8000fffe006 */
[-C--:B------:R-:W-:Y:S02]  /*c530*/  IABS R2, R4.reuse ;  /* 0x0000000400027213 */ /* 0x080fe40000000000 */
[----:B------:R-:W-:Y:S01]  /*c540*/  IABS R5, R4 ;  /* 0x0000000400057213 */ /* 0x000fe20000000000 */
[----:B------:R-:W-:Y:S01]  /*c550*/  IMAD.U32 R4, RZ, RZ, UR7 ;  /* 0x00000007ff047e24 */ /* 0x000fe2000f8e00ff */
[----:B------:R-:W-:Y:S01]  /*c560*/  R2UR UR11, R2 ;  /* 0x00000000020b72ca */ /* 0x000fe200000e0000 */
[----:B------:R-:W-:Y:S02]  /*c570*/  ULOP3.LUT UR7, UR7, UR6, URZ, 0x3c, !UPT ;  /* 0x0000000607077292 */ /* 0x000fe4000f8e3c3f */
[----:B------:R-:W-:-:S10]  /*c580*/  IMAD.MOV R5, RZ, RZ, -R5 ;  /* 0x000000ffff057224 */ /* 0x000fd400078e0a05 */
[----:B------:R-:W0:Y:S08]  /*c590*/  I2F.RP R2, UR11 ;  /* 0x0000000b00027d06 */ /* 0x000e300008209400 */
[----:B0-----:R-:W0:Y:S02]  /*c5a0*/  MUFU.RCP R2, R2 ;  /* 0x0000000200027308 */ /* 0x001e240000001000 */
[----:B0-----:R-:W-:Y:S01]  /*c5b0*/  VIADD R3, R2, 0xffffffe ;  /* 0x0ffffffe02037836 */ /* 0x001fe20000000000 */
[----:B------:R-:W-:Y:S01]  /*c5c0*/  IABS R2, R4 ;  /* 0x0000000400027213 */ /* 0x000fe20000000000 */
[----:B------:R-:W-:-:S03]  /*c5d0*/  IMAD.MOV.U32 R4, RZ, RZ, R5 ;  /* 0x000000ffff047224 */ /* 0x000fc600078e0005 */
[----:B------:R-:W-:Y:S01]  /*c5e0*/  R2UR UR9, R2 ;  /* 0x00000000020972ca */ /* 0x000fe200000e0000 */
[----:B------:R-:W0:Y:S01]  /*c5f0*/  F2I.FTZ.U32.TRUNC.NTZ R3, R3 ;  /* 0x0000000300037305 */ /* 0x000e22000021f000 */
[----:B------:R-:W-:Y:S02]  /*c600*/  R2UR UR10, R4 ;  /* 0x00000000040a72ca */ /* 0x000fe400000e0000 */
[----:B0-----:R-:W-:-:S13]  /*c610*/  R2UR UR5, R3 ;  /* 0x00000000030572ca */ /* 0x001fda00000e0000 */
[----:B------:R-:W-:-:S04]  /*c620*/  UIADD3 UR8, URZ, -UR5, URZ ;  /* 0x800000053f087290 */ /* 0x000fc8000fffe03f */
[----:B------:R-:W-:-:S04]  /*c630*/  UIMAD UR8, UR8, UR11, URZ ;  /* 0x0000000b080872a4 */ /* 0x000fc8000f8e023f */
[----:B------:R-:W-:-:S04]  /*c640*/  UIMAD.WIDE.U32 UR4, UR5, UR8, UR4 ;  /* 0x00000008050472a5 */ /* 0x000fc8000f8e0004 */
[----:B------:R-:W-:-:S04]  /*c650*/  UIMAD.WIDE.U32 UR4, UR5, UR9, URZ ;  /* 0x00000009050472a5 */ /* 0x000fc8000f8e003f */
[----:B------:R-:W-:-:S04]  /*c660*/  UIMAD UR4, UR5, UR10, UR9 ;  /* 0x0000000a050472a4 */ /* 0x000fc8000f8e0209 */
[----:B------:R-:W-:-:S11]  /*c670*/  UISETP.GT.U32.AND UP1, UPT, UR11, UR4, UPT ;  /* 0x000000040b00728c */ /* 0x000fd6000bf24070 */
[----:B------:R-:W-:Y:S02]  /*c680*/  @!UP1 UIADD3 UR4, UR4, -UR11, URZ ;  /* 0x8000000b04049290 */ /* 0x000fe4000fffe03f */
[----:B------:R-:W-:Y:S02]  /*c690*/  @!UP1 UIADD3 UR5, UR5, 0x1, URZ ;  /* 0x0000000105059890 */ /* 0x000fe4000fffe03f */
[----:B------:R-:W-:Y:S02]  /*c6a0*/  UISETP.GE.U32.AND UP0, UPT, UR4, UR11, UPT ;  /* 0x0000000b0400728c */ /* 0x000fe4000bf06070 */
[----:B------:R-:W-:-:S09]  /*c6b0*/  UISETP.GE.AND UP1, UPT, UR7, URZ, UPT ;  /* 0x0000003f0700728c */ /* 0x000fd2000bf26270 */
[----:B------:R-:W-:Y:S02]  /*c6c0*/  @UP0 UIADD3 UR5, UR5, 0x1, URZ ;  /* 0x0000000105050890 */ /* 0x000fe4000fffe03f */
[----:B------:R-:W-:Y:S02]  /*c6d0*/  UISETP.NE.AND UP0, UPT, UR6, URZ, UPT ;  /* 0x0000003f0600728c */ /* 0x000fe4000bf05270 */
[----:B------:R-:W-:-:S09]  /*c6e0*/  @!UP1 UIADD3 UR5, -UR5, URZ, URZ ;  /* 0x0000003f05059290 */ /* 0x000fd2000fffe13f */
[----:B------:R-:W-:-:S07]  /*c6f0*/  @!UP0 ULOP3.LUT UR5, URZ, UR6, URZ, 0x33, !UPT ;  /* 0x000000063f058292 */ /* 0x000fce000f8e333f */
[----:B------:R-:W-:-:S05]  /*c700*/  UMOV UR41, UR5 ;  /* 0x0000000500297c82 */ /* 0x000fca0008000000 */
.L_x_3221:
[----:B------:R-:W-:Y:S01]  /*c710*/  UIMAD UR39, UR43, UR41, URZ ;  /* 0x000000292b2772a4 */ /* 0x000fe2000f8e023f */
[----:B------:R-:W-:Y:S02]  /*c720*/  IMAD.U32 R2, RZ, RZ, UR40 ;  /* 0x00000028ff027e24 */ /* 0x000fe4000f8e00ff */
[----:B------:R-:W-:Y:S02]  /*c730*/  IMAD.MOV.U32 R6, RZ, RZ, RZ ;  /* 0x000000ffff067224 */ /* 0x000fe400078e00ff */
[----:B------:R-:W-:Y:S02]  /*c740*/  IMAD.MOV.U32 R9, RZ, RZ, 0x1 ;  /* 0x00000001ff097424 */ /* 0x000fe400078e00ff */
[----:B------:R-:W-:-:S05]  /*c750*/  IMAD.U32 R3, RZ, RZ, UR39 ;  /* 0x00000027ff037e24 */ /* 0x000fca000f8e00ff */
[----:B------:R-:W-:-:S04]  /*c760*/  VIADDMNMX R19, R3, UR41, R2, PT ;  /* 0x0000002903137c46 */ /* 0x000fc8000b800102 */
[----:B------:R-:W-:Y:S01]  /*c770*/  ISETP.GT.AND P0, PT, R19, UR39, PT ;  /* 0x0000002713007c0c */ /* 0x000fe2000bf04270 */
        /* <DEDUP_REMOVED lines=25> */
.L_x_3222:
        /* <DEDUP_REMOVED lines=20> */
.L_x_3224:
        /* <DEDUP_REMOVED lines=15> */
.L_x_3223:
[----:B------:R-:W-:Y:S01]  /*cb40*/  ULDC.64 UR4, c[0x0][0xaf0] ;  /* 0x0002bc0000047ab9 */ /* 0x000fe20000000a00 */
[----:B------:R-:W-:Y:S01]  /*cb50*/  IMAD.U32 R18, RZ, RZ, UR44 ;  /* 0x0000002cff127e24 */ /* 0x000fe2000f8e00ff */
[----:B------:R-:W-:Y:S01]  /*cb60*/  UISETP.NE.U32.AND UP0, UPT, UR4, URZ, UPT ;  /* 0x0000003f0400728c */ /* 0x000fe2000bf05070 */
[----:B------:R-:W0:Y:S01]  /*cb70*/  LDC.64 R4, c[0x0][0x418] ;  /* 0x00010600ff047b82 */ /* 0x000e220000000a00 */
[----:B------:R-:W-:Y:S02]  /*cb80*/  ULDC.64 UR6, c[0x0][0x208] ;  /* 0x0000820000067ab9 */ /* 0x000fe40000000a00 */
[----:B------:R-:W-:-:S06]  /*cb90*/  UISETP.NE.AND.EX UP0, UPT, UR5, URZ, UPT, UP0 ;  /* 0x0000003f0500728c */ /* 0x000fcc000bf05300 */
[----:B------:R-:W-:-:S05]  /*cba0*/  PLOP3.LUT P0, PT, PT, PT, UP0, 0x80, 0x0 ;  /* 0x000000000000781c */ /* 0x000fca0003f0f008 */
[----:B------:R-:W-:Y:S02]  /*cbb0*/  @UP0 ULDC.64 UR4, c[0x0][0xaf0] ;  /* 0x0002bc0000040ab9 */ /* 0x000fe40000000a00 */
[----:B------:R-:W-:-:S06]  /*cbc0*/  @UP0 UIMAD.WIDE UR4, UR44, 0x4, UR4 ;  /* 0x000000042c0408a5 */ /* 0x000fcc000f8e0204 */
[----:B------:R-:W-:Y:S02]  /*cbd0*/  IMAD.U32 R2, RZ, RZ, UR4 ;  /* 0x00000004ff027e24 */ /* 0x000fe4000f8e00ff */
[----:B------:R-:W-:-:S05]  /*cbe0*/  IMAD.U32 R3, RZ, RZ, UR5 ;  /* 0x00000005ff037e24 */ /* 0x000fca000f8e00ff */
[----:B------:R-:W2:Y:S01]  /*cbf0*/  @P0 LDG.E R18, desc[UR6][R2.64] ;  /* 0x0000000602120981 */ /* 0x000ea2000c1e1900 */
[----:B0-----:R-:W-:Y:S01]  /*cc00*/  ISETP.NE.U32.AND P0, PT, R4, RZ, PT ;  /* 0x000000ff0400720c */ /* 0x001fe20003f05070 */
[----:B------:R-:W-:Y:S01]  /*cc10*/  UMOV UR4, 0xffffffff ;  /* 0xffffffff00047882 */ /* 0x000fe20000000000 */
[----:B------:R-:W-:Y:S01]  /*cc20*/  LOP3.LUT R17, R17, 0xfffffffe, RZ, 0xc0, !PT ;  /* 0xfffffffe11117812 */ /* 0x000fe200078ec0ff */
[----:B------:R-:W0:Y:S01]  /*cc30*/  S2R R16, SR_TID.X ;  /* 0x0000000000107919 */ /* 0x000e220000002100 */
[----:B------:R-:W-:Y:S01]  /*cc40*/  ISETP.NE.AND.EX P1, PT, R5, RZ, PT, P0 ;  /* 0x000000ff0500720c */ /* 0x000fe20003f25300 */
[----:B------:R-:W-:-:S12]  /*cc50*/  VIADD R0, R19, 0xffffffff ;  /* 0xffffffff13007836 */ /* 0x000fd80000000000 */
[----:B------:R-:W-:Y:S02]  /*cc60*/  @P1 LOP3.LUT R17, R17, 0x1, RZ, 0xfc, !PT ;  /* 0x0000000111111812 */ /* 0x000fe400078efcff */
[----:B0-----:R-:W-:-:S04]  /*cc70*/  SHF.R.U32.HI R6, RZ, 0x5, R16 ;  /* 0x00000005ff067819 */ /* 0x001fc80000011610 */
[----:B------:R-:W-:Y:S02]  /*cc80*/  LOP3.LUT R6, R6, 0x3, RZ, 0xc0, !PT ;  /* 0x0000000306067812 */ /* 0x000fe400078ec0ff */
[----:B--2---:R-:W-:Y:S02]  /*cc90*/  SHF.R.S32.HI R19, RZ, 0x1f, R18 ;  /* 0x0000001fff137819 */ /* 0x004fe40000011412 */
[----:B------:R-:W-:Y:S01]  /*cca0*/  SEL R16, R18, RZ, !P1 ;  /* 0x000000ff12107207 */ /* 0x000fe20004800000 */
[----:B------:R-:W-:Y:S06]  /*ccb0*/  BRA.DIV UR4, `(.L_x_3225) ;  /* 0x0000004e04a07947 */ /* 0x000fec000b800000 */
[----:B------:R0:W1:Y:S02]  /*ccc0*/  SHFL.IDX PT, R14, R6, RZ, 0x1f ;  /* 0x00001fff060e7589 */ /* 0x00006400000e0000 */
.L_x_3325:
[----:B------:R2:W-:Y:S01]  /*ccd0*/  STL [R1+0x8], R0 ;  /* 0x0000080001007387 */ /* 0x0005e20000100800 */
[----:B-1----:R-:W-:Y:S02]  /*cce0*/  ISETP.NE.AND P0, PT, R14, RZ, PT ;  /* 0x000000ff0e00720c */ /* 0x002fe40003f05270 */
[----:B------:R-:W-:Y:S02]  /*ccf0*/  PLOP3.LUT P2, PT, PT, PT, PT, 0x8, 0x0 ;  /* 0x000000000000781c */ /* 0x000fe40003f4e170 */
[----:B------:R-:W-:-:S11]  /*cd00*/  LOP3.LUT R17, R17, 0xfffffffd, RZ, 0xc0, !PT ;  /* 0xfffffffd11117812 */ /* 0x000fd600078ec0ff */
[----:B------:R-:W-:Y:S01]  /*cd10*/  @P2 LOP3.LUT R17, R17, 0x2, RZ, 0xfc, !PT ;  /* 0x0000000211112812 */ /* 0x000fe200078efcff */
[----:B--2---:R-:W-:Y:S06]  /*cd20*/  @P0 BRA `(.L_x_3226) ;  /* 0x0000000000ec0947 */ /* 0x004fec0003800000 */
[----:B------:R-:W-:-:S03]  /*cd30*/  UMOV UR4, 0xffffffff ;  /* 0xffffffff00047882 */ /* 0x000fc60000000000 */
[----:B------:R-:W-:Y:S05]  /*cd40*/  BRA.DIV UR4, `(.L_x_3227) ;  /* 0x0000004e049c7947 */ /* 0x000fea000b800000 */
[----:B------:R-:W-:-:S13]  /*cd50*/  ELECT P6, URZ, PT ;  /* 0x00000000003f782f */ /* 0x000fda00038c0000 */
.L_x_3328:
[----:B------:R-:W-:Y:S05]  /*cd60*/  @!P6 BRA `(.L_x_3226) ;  /* 0x0000000000dce947 */ /* 0x000fea0003800000 */
[----:B------:R-:W-:Y:S01]  /*cd70*/  IMAD.MOV.U32 R16, RZ, RZ, R18 ;  /* 0x000000ffff107224 */ /* 0x000fe200078e0012 */
[----:B------:R-:W-:Y:S06]  /*cd80*/  @!P1 BRA `(.L_x_3228) ;  /* 0x0000000000549947 */ /* 0x000fec0003800000 */
[----:B------:R-:W-:Y:S01]  /*cd90*/  IMAD.MOV.U32 R8, RZ, RZ, R0 ;  /* 0x000000ffff087224 */ /* 0x000fe200078e0000 */
[----:B------:R-:W-:Y:S01]  /*cda0*/  ULDC.64 UR4, c[0x0][0x428] ;  /* 0x00010a0000047ab9 */ /* 0x000fe20000000a00 */
[----:B------:R-:W1:Y:S01]  /*cdb0*/  LDC R0, c[0x0][0x43c] ;  /* 0x00010f00ff007b82 */ /* 0x000e620000000800 */
[----:B------:R-:W-:Y:S01]  /*cdc0*/  IMAD R7, R19, UR4, RZ ;  /* 0x0000000413077c24 */ /* 0x000fe2000f8e02ff */
[----:B------:R-:W-:Y:S01]  /*cdd0*/  ULDC.64 UR6, c[0x0][0x208] ;  /* 0x0000820000067ab9 */ /* 0x000fe20000000a00 */
[----:B0-----:R-:W-:Y:S02]  /*cde0*/  IMAD.MOV.U32 R6, RZ, RZ, R8 ;  /* 0x000000ffff067224 */ /* 0x001fe400078e0008 */
        /* <DEDUP_REMOVED lines=13> */
[----:B------:R-:W-:-:S05]  /*cec0*/  IMAD R8, R0, R3, R8 ;  /* 0x0000000300087224 */ /* 0x000fca00078e0208 */
[----:B------:R1:W-:Y:S02]  /*ced0*/  STL [R1+0x8], R8 ;  /* 0x0000080801007387 */ /* 0x0003e40000100800 */
.L_x_3228:
[----:B------:R-:W-:Y:S01]  /*cee0*/  IMAD.MOV.U32 R0, RZ, RZ, 0x1 ;  /* 0x00000001ff007424 */ /* 0x000fe200078e00ff */
[----:B-1----:R-:W1:Y:S04]  /*cef0*/  S2R R8, SR_TID.X ;  /* 0x0000000000087919 */ /* 0x002e680000002100 */
[----:B------:R-:W-:-:S04]  /*cf00*/  SHF.L.U32 R0, R0, 0x1f, RZ ;  /* 0x0000001f00007819 */ /* 0x000fc800000006ff */
[----:B------:R-:W2:Y:S01]  /*cf10*/  SYNCS.PHASECHK.TRANS64.TRYWAIT P0, [UR38+0x38840], R0 ;  /* 0x03884000ff0075a7 */ /* 0x000ea20008000166 */
[----:B-1----:R-:W-:-:S04]  /*cf20*/  LOP3.LUT R2, R8, 0x7f, RZ, 0xc0, !PT ;  /* 0x0000007f08027812 */ /* 0x002fc800078ec0ff */
[----:B------:R-:W-:Y:S01]  /*cf30*/  ISETP.NE.AND P1, PT, R2, RZ, PT ;  /* 0x000000ff0200720c */ /* 0x000fe20003f25270 */
[----:B--2---:R-:W-:-:S12]  /*cf40*/  @!P0 BRA `(.L_x_3229) ;  /* 0x0000004c003c8947 */ /* 0x004fd80003800000 */
.L_x_3329:
[----:B------:R-:W-:Y:S05]  /*cf50*/  @P1 BRA `(.L_x_3230) ;  /* 0x0000000000181947 */ /* 0x000fea0003800000 */
[----:B------:R-:W2:Y:S01]  /*cf60*/  S2R R2, SR_TID.X ;  /* 0x0000000000027919 */ /* 0x000ea20000002100 */
[----:B-1----:R-:W-:-:S04]  /*cf70*/  IMAD.MOV.U32 R0, RZ, RZ, 0x2000 ;  /* 0x00002000ff007424 */ /* 0x002fc800078e00ff */
[----:B------:R3:W-:Y:S01]  /*cf80*/  SYNCS.ARRIVE.TRANS64 RZ, [UR38+0x38830], R0 ;  /* 0x03883000ffff79a7 */ /* 0x0007e20008000026 */
[----:B--2---:R-:W-:-:S13]  /*cf90*/  LOP3.LUT P0, RZ, R2, 0x1f, RZ, 0xc0, !PT ;  /* 0x0000001f02ff7812 */ /* 0x004fda000780c0ff */
[----:B---3--:R-:W-:Y:S05]  /*cfa0*/  @!P0 BRA `(.L_x_3230) ;  /* 0x0000000000048947 */ /* 0x008fea0003800000 */
[----:B------:R-:W-:Y:S01]  /*cfb0*/  BPT.TRAP 0x1 ;  /* 0x000000040000795c */ /* 0x000fe20000300000 */
.L_x_3230:
[----:B-1----:R-:W2:Y:S01]  /*cfc0*/  LDL R0, [R1+0x8] ;  /* 0x0000080001007983 */ /* 0x002ea20000100800 */
[----:B------:R-:W-:Y:S01]  /*cfd0*/  ULDC.64 UR4, c[0x0][0x198] ;  /* 0x0000660000047ab9 */ /* 0x000fe20000000a00 */
[----:B-----5:R-:W-:Y:S01]  /*cfe0*/  R2UR UR13, R16 ;  /* 0x00000000100d72ca */ /* 0x020fe200000e0000 */
[----:B------:R-:W-:Y:S01]  /*cff0*/  UIADD3 UR4, UP0, UR4, 0x370, URZ ;  /* 0x0000037004047890 */ /* 0x000fe2000ff1e03f */
[----:B------:R-:W-:Y:S01]  /*d000*/  PLOP3.LUT P0, PT, PT, PT, PT, 0x80, 0x0 ;  /* 0x000000000000781c */ /* 0x000fe20003f0f070 */
[----:B------:R-:W-:Y:S01]  /*d010*/  UIADD3 UR8, UR38, 0x22400, URZ ;  /* 0x0002240026087890 */ /* 0x000fe2000fffe03f */
[----:B------:R-:W-:Y:S01]  /*d020*/  LOP3.LUT R17, R17, 0xfffffffd, RZ, 0xc0, !PT ;  /* 0xfffffffd11117812 */ /* 0x000fe200078ec0ff */
[----:B------:R-:W-:Y:S02]  /*d030*/  UIADD3 UR9, UR38, 0x38830, URZ ;  /* 0x0003883026097890 */ /* 0x000fe4000fffe03f */
[----:B------:R-:W-:Y:S01]  /*d040*/  UIADD3.X UR5, URZ, UR5, URZ, UP0, !UPT ;  /* 0x000000053f057290 */ /* 0x000fe200087fe43f */
[----:B------:R-:W-:Y:S01]  /*d050*/  UMOV UR6, 0x0 ;  /* 0x0000000000067882 */ /* 0x000fe20000000000 */
[----:B------:R-:W-:Y:S01]  /*d060*/  UMOV UR7, 0x14f00000 ;  /* 0x14f0000000077882 */ /* 0x000fe20000000000 */
[----:B------:R-:W-:Y:S01]  /*d070*/  UMOV UR10, URZ ;  /* 0x0000003f000a7c82 */ /* 0x000fe20008000000 */
[----:B------:R-:W-:-:S04]  /*d080*/  UMOV UR12, UR36 ;  /* 0x00000024000c7c82 */ /* 0x000fc80008000000 */
[----:B------:R-:W-:Y:S02]  /*d090*/  @P0 LOP3.LUT R17, R17, 0x2, RZ, 0xfc, !PT ;  /* 0x0000000211110812 */ /* 0x000fe400078efcff */
[----:B--2---:R-:W-:-:S13]  /*d0a0*/  R2UR UR11, R0 ;  /* 0x00000000000b72ca */ /* 0x004fda00000e0000 */
[----:B------:R-:W-:-:S09]  /*d0b0*/  USHF.L.U32 UR11, UR11, 0x6, URZ ;  /* 0x000000060b0b7899 */ /* 0x000fd2000800063f */
[----:B------:R1:W-:Y:S02]  /*d0c0*/  UTMALDG.4D [UR8], [UR4], desc[UR6] ;  /* 0x00000608040075b4 */ /* 0x0003e40008019000 */
[----:B-1----:R-:W-:Y:S01]  /*d0d0*/  NOP ;  /* 0x0000000000007918 */ /* 0x002fe20000000000 */
.L_x_3226:
[----:B------:R-:W-:Y:S05]  /*d0e0*/  WARPSYNC.ALL ;  /* 0x0000000000007948 */ /* 0x000fea0003800000 */
[----:B------:R-:W-:Y:S01]  /*d0f0*/  UIADD3 UR4, UR38, 0x20400, URZ ;  /* 0x0002040026047890 */ /* 0x000fe2000fffe03f */
[----:B------:R-:W-:Y:S01]  /*d100*/  BAR.SYNC.DEFER_BLOCKING 0x8, 0x100 ;  /* 0x0204000000007b1d */ /* 0x000fe20000010000 */
[----:B------:R-:W-:Y:S02]  /*d110*/  USHF.R.S32.HI UR42, URZ, 0x1f, UR36 ;  /* 0x0000001f3f2a7899 */ /* 0x000fe40008011424 */
[----:B------:R-:W-:Y:S02]  /*d120*/  ULOP3.LUT UP0, URZ, UR4, 0x3ff, URZ, 0xc0, !UPT ;  /* 0x000003ff043f7892 */ /* 0x000fe4000f80c03f */
[----:B------:R-:W-:-:S04]  /*d130*/  USHF.R.S32.HI UR45, URZ, 0x1f, UR44 ;  /* 0x0000001f3f2d7899 */ /* 0x000fc8000801142c */
        /* <DEDUP_REMOVED lines=18> */
.L_x_3231:
[----:B------:R-:W1:Y:S01]  /*d260*/  LDC R7, c[0x0][0x448] ;  /* 0x00011200ff077b82 */ /* 0x000e620000000800 */
[----:B------:R-:W2:Y:S01]  /*d270*/  S2R R13, SR_TID.X ;  /* 0x00000000000d7919 */ /* 0x000ea20000002100 */
[----:B------:R-:W-:Y:S02]  /*d280*/  ULDC.64 UR8, c[0x0][0x2d8] ;  /* 0x0000b60000087ab9 */ /* 0x000fe40000000a00 */
[----:B------:R-:W-:Y:S01]  /*d290*/  UIMAD UR6, UR42, UR8, URZ ;  /* 0x000000082a0672a4 */ /* 0x000fe2000f8e023f */
[----:B------:R-:W3:Y:S01]  /*d2a0*/  S2R R12, SR_CTAID.X ;  /* 0x00000000000c7919 */ /* 0x000ee20000002500 */
[----:B------:R-:W-:Y:S02]  /*d2b0*/  UIMAD.WIDE.U32 UR4, UR36, UR8, URZ ;  /* 0x00000008240472a5 */ /* 0x000fe4000f8e003f */
[----:B------:R-:W-:-:S03]  /*d2c0*/  UIMAD UR6, UR36, UR9, UR6 ;  /* 0x00000009240672a4 */ /* 0x000fc6000f8e0206 */
[----:B------:R-:W-:Y:S01]  /*d2d0*/  ULDC.64 UR8, c[0x0][0x2e0] ;  /* 0x0000b80000087ab9 */ /* 0x000fe20000000a00 */
[----:B------:R-:W-:Y:S02]  /*d2e0*/  UIADD3 UR5, UR5, UR6, URZ ;  /* 0x0000000605057290 */ /* 0x000fe4000fffe03f */
[----:B------:R-:W-:Y:S02]  /*d2f0*/  UIMAD UR7, UR45, UR8, URZ ;  /* 0x000000082d0772a4 */ /* 0x000fe4000f8e023f */
[----:B------:R-:W-:Y:S02]  /*d300*/  UIMAD.WIDE.U32 UR4, UR44, UR8, UR4 ;  /* 0x000000082c0472a5 */ /* 0x000fe4000f8e0004 */
[----:B------:R-:W-:-:S04]  /*d310*/  UIMAD UR6, UR44, UR9, UR7 ;  /* 0x000000092c0672a4 */ /* 0x000fc8000f8e0207 */
[----:B------:R-:W-:Y:S01]  /*d320*/  IMAD.U32 R4, RZ, RZ, UR4 ;  /* 0x00000004ff047e24 */ /* 0x000fe2000f8e00ff */
[----:B------:R-:W-:Y:S01]  /*d330*/  UIADD3 UR6, UR5, UR6, URZ ;  /* 0x0000000605067290 */ /* 0x000fe2000fffe03f */
[----:B-1----:R-:W-:Y:S02]  /*d340*/  ISETP.NE.AND P0, PT, R7, 0x1, PT ;  /* 0x000000010700780c */ /* 0x002fe40003f05270 */
[----:B------:R-:W-:Y:S01]  /*d350*/  IMAD.MOV.U32 R2, RZ, RZ, R4 ;  /* 0x000000ffff027224 */ /* 0x000fe200078e0004 */
[C---:B--2---:R-:W-:Y:S01]  /*d360*/  LOP3.LUT R8, R13.reuse, 0x7f, RZ, 0xc0, !PT ;  /* 0x0000007f0d087812 */ /* 0x044fe200078ec0ff */
[----:B------:R-:W-:-:S09]  /*d370*/  IMAD.SHL.U32 R3, R13, 0x10, RZ ;  /* 0x000000100d037824 */ /* 0x000fd200078e00ff */
[----:B------:R-:W1:Y:S01]  /*d380*/  @P0 LDC R0, c[0x0][0x44c] ;  /* 0x00011300ff000b82 */ /* 0x000e620000000800 */
[----:B0-----:R-:W-:-:S04]  /*d390*/  SHF.R.U32.HI R6, RZ, 0x3, R8 ;  /* 0x00000003ff067819 */ /* 0x001fc80000011608 */
[----:B------:R-:W-:-:S03]  /*d3a0*/  LOP3.LUT R3, R6, 0x70, R3, 0xf8, !PT ;  /* 0x0000007006037812 */ /* 0x000fc600078ef803 */
[----:B------:R-:W0:Y:S02]  /*d3b0*/  @P0 LDC R5, c[0x0][0x450] ;  /* 0x00011400ff050b82 */ /* 0x000e240000000800 */
[----:B---3--:R-:W-:Y:S02]  /*d3c0*/  IMAD R10, R12, 0x40, R3 ;  /* 0x000000400c0a7824 */ /* 0x008fe400078e0203 */
[----:B------:R-:W-:Y:S02]  /*d3d0*/  IMAD.U32 R3, RZ, RZ, UR6 ;  /* 0x00000006ff037e24 */ /* 0x000fe4000f8e00ff */
[----:B------:R-:W-:Y:S02]  /*d3e0*/  IMAD.MOV.U32 R9, RZ, RZ, R10 ;  /* 0x000000ffff097224 */ /* 0x000fe400078e000a */
[----:B-1----:R-:W-:-:S05]  /*d3f0*/  @P0 IMAD.HI.U32 R0, R10, R0, RZ ;  /* 0x000000000a000227 */ /* 0x002fca00078e00ff */
[----:B0-----:R-:W-:Y:S01]  /*d400*/  @P0 SHF.R.U32.HI R9, RZ, R5, R0 ;  /* 0x00000005ff090219 */ /* 0x001fe20000011600 */
[----:B------:R-:W-:Y:S01]  /*d410*/  IMAD.U32 R5, RZ, RZ, UR5 ;  /* 0x00000005ff057e24 */ /* 0x000fe2000f8e00ff */
[----:B------:R-:W-:Y:S02]  /*d420*/  ULDC.64 UR4, c[0x0][0x2d0] ;  /* 0x0000b40000047ab9 */ /* 0x000fe40000000a00 */
[--C-:B------:R-:W-:Y:S01]  /*d430*/  SHF.R.S32.HI R0, RZ, 0x1f, R9.reuse ;  /* 0x0000001fff007819 */ /* 0x100fe20000011409 */
[----:B------:R-:W-:Y:S02]  /*d440*/  IMAD.MOV R4, RZ, RZ, -R9 ;  /* 0x000000ffff047224 */ /* 0x000fe400078e0a09 */
[----:B------:R-:W-:-:S04]  /*d450*/  IMAD.WIDE.U32 R2, R9, UR4, R2 ;  /* 0x0000000409027c25 */ /* 0x000fc8000f8e0002 */
[----:B------:R-:W-:Y:S02]  /*d460*/  IMAD R0, R0, UR4, RZ ;  /* 0x0000000400007c24 */ /* 0x000fe4000f8e02ff */
[----:B------:R-:W-:Y:S02]  /*d470*/  IMAD R5, R7, R4, R10 ;  /* 0x0000000407057224 */ /* 0x000fe400078e020a */
[----:B------:R-:W-:Y:S01]  /*d480*/  IMAD R11, R9, UR5, R0 ;  /* 0x00000005090b7c24 */ /* 0x000fe2000f8e0200 */
[----:B------:R-:W-:Y:S02]  /*d490*/  ULDC.64 UR4, c[0x0][0x2c8] ;  /* 0x0000b20000047ab9 */ /* 0x000fe40000000a00 */
[----:B------:R-:W-:Y:S01]  /*d4a0*/  SHF.R.S32.HI R0, RZ, 0x1f, R5 ;  /* 0x0000001fff007819 */ /* 0x000fe20000011405 */
[----:B------:R-:W-:-:S04]  /*d4b0*/  IMAD.IADD R3, R3, 0x1, R11 ;  /* 0x0000000103037824 */ /* 0x000fc800078e020b */
[----:B------:R-:W-:Y:S02]  /*d4c0*/  IMAD R0, R0, UR4, RZ ;  /* 0x0000000400007c24 */ /* 0x000fe4000f8e02ff */
[----:B------:R-:W-:-:S04]  /*d4d0*/  IMAD.WIDE.U32 R2, R5, UR4, R2 ;  /* 0x0000000405027c25 */ /* 0x000fc8000f8e0002 */
[----:B------:R-:W-:Y:S01]  /*d4e0*/  IMAD R9, R5, UR5, R0 ;  /* 0x0000000505097c24 */ /* 0x000fe2000f8e0200 */
[----:B------:R-:W-:Y:S02]  /*d4f0*/  ULDC.64 UR4, c[0x0][0x280] ;  /* 0x0000a00000047ab9 */ /* 0x000fe40000000a00 */
[----:B------:R-:W-:Y:S01]  /*d500*/  LEA R0, P0, R2, UR4, 0x1 ;  /* 0x0000000402007c11 */ /* 0x000fe2000f8008ff */
[----:B------:R-:W-:Y:S01]  /*d510*/  IMAD.IADD R3, R3, 0x1, R9 ;  /* 0x0000000103037824 */ /* 0x000fe200078e0209 */
[----:B------:R-:W-:-:S04]  /*d520*/  ULDC UR4, c[0x0][0x2b8] ;  /* 0x0000ae0000047ab9 */ /* 0x000fc80000000800 */
[----:B------:R-:W-:Y:S01]  /*d530*/  LEA.HI.X R3, R2, UR5, R3, 0x1, P0 ;  /* 0x0000000502037c11 */ /* 0x000fe200080f0c03 */
[----:B------:R-:W-:-:S05]  /*d540*/  IMAD.SHL.U32 R2, R13, 0x8, RZ ;  /* 0x000000080d027824 */ /* 0x000fca00078e00ff */
[C---:B------:R-:W-:Y:S02]  /*d550*/  LOP3.LUT R10, R2.reuse, 0x38, RZ, 0xc0, !PT ;  /* 0x00000038020a7812 */ /* 0x040fe400078ec0ff */
[----:B------:R-:W-:Y:S02]  /*d560*/  LOP3.LUT R2, R2, 0x1f8, RZ, 0xc0, !PT ;  /* 0x000001f802027812 */ /* 0x000fe400078ec0ff */
[----:B------:R-:W-:Y:S01]  /*d570*/  ISETP.GE.AND P0, PT, R10, UR4, PT ;  /* 0x000000040a007c0c */ /* 0x000fe2000bf06270 */
[----:B------:R-:W-:Y:S01]  /*d580*/  UMOV UR4, 0xffffffff ;  /* 0xffffffff00047882 */ /* 0x000fe20000000000 */
[----:B------:R-:W-:Y:S01]  /*d590*/  LOP3.LUT R5, R2, 0x38, R13, 0x78, !PT ;  /* 0x0000003802057812 */ /* 0x000fe200078e780d */
[----:B------:R-:W-:-:S05]  /*d5a0*/  IMAD.SHL.U32 R2, R8, 0x8, RZ ;  /* 0x0000000808027824 */ /* 0x000fca00078e00ff */
[----:B------:R-:W-:Y:S01]  /*d5b0*/  LOP3.LUT R8, R5, 0x200, R2, 0xf8, !PT ;  /* 0x0000020005087812 */ /* 0x000fe200078ef802 */
[----:B------:R-:W-:Y:S06]  /*d5c0*/  BRA.DIV UR4, `(.L_x_3232) ;  /* 0x0000004604b47947 */ /* 0x000fec000b800000 */
[----:B------:R-:W0:Y:S01]  /*d5d0*/  S2R R4, SR_CTAID.X ;  /* 0x0000000000047919 */ /* 0x000e220000002500 */
[----:B------:R-:W-:Y:S01]  /*d5e0*/  ULDC UR4, c[0x0][0x288] ;  /* 0x0000a20000047ab9 */ /* 0x000fe20000000800 */
[----:B------:R-:W-:Y:S01]  /*d5f0*/  ULDC.64 UR6, c[0x0][0x208] ;  /* 0x0000820000067ab9 */ /* 0x000fe20000000a00 */
[----:B------:R-:W-:Y:S01]  /*d600*/  IMAD R2, R7, UR4, RZ ;  /* 0x0000000407027c24 */ /* 0x000fe2000f8e02ff */
[----:B------:R-:W1:Y:S01]  /*d610*/  SHFL.IDX PT, R14, R0, RZ, 0x181f ;  /* 0x00181fff000e7589 */ /* 0x000e6200000e0000 */
[----:B0-----:R-:W-:-:S03]  /*d620*/  IMAD R11, R4, 0x40, R6 ;  /* 0x00000040040b7824 */ /* 0x001fc600078e0206 */
[----:B------:R-:W0:Y:S01]  /*d630*/  SHFL.IDX PT, R4, R3, RZ, 0x181f ;  /* 0x00181fff03047589 */ /* 0x000e2200000e0000 */
[C---:B------:R-:W-:Y:S01]  /*d640*/  VIADD R12, R11.reuse, 0x10 ;  /* 0x000000100b0c7836 */ /* 0x040fe20000000000 */
[----:B------:R-:W-:Y:S02]  /*d650*/  ISETP.GE.AND P1, PT, R11, R2, PT ;  /* 0x000000020b00720c */ /* 0x000fe40003f26270 */
[----:B------:R-:W-:Y:S04]  /*d660*/  STL [R1+0x4], R11 ;  /* 0x0000040b01007387 */ /* 0x000fe80000100800 */
[----:B------:R-:W-:Y:S07]  /*d670*/  STL [R1+0xc], R12 ;  /* 0x00000c0c01007387 */ /* 0x000fee0000100800 */
[----:B-1----:R-:W-:-:S02]  /*d680*/  @!P1 LEA R14, P2, R10, R14, 0x1 ;  /* 0x0000000e0a0e9211 */ /* 0x002fc400078408ff */
[----:B------:R-:W-:-:S03]  /*d690*/  @!P1 LEA R9, R8, UR38, 0x1 ;  /* 0x0000002608099c11 */ /* 0x000fc6000f8e08ff */
[----:B0-----:R-:W-:Y:S02]  /*d6a0*/  @!P1 IMAD.X R5, RZ, RZ, R4, P2 ;  /* 0x000000ffff059224 */ /* 0x001fe400010e0604 */
[----:B------:R-:W-:Y:S02]  /*d6b0*/  @!P1 IMAD.MOV.U32 R4, RZ, RZ, R14 ;  /* 0x000000ffff049224 */ /* 0x000fe400078e000e */
[----:B------:R-:W0:Y:S04]  /*d6c0*/  SHFL.IDX PT, R14, R0, 0x1, 0x181f ;  /* 0x00381f00000e7f89 */ /* 0x000e2800000e0000 */
[----:B------:R1:W-:Y:S01]  /*d6d0*/  @!P1 LDGSTS.E.BYPASS.LTC128B.128 [R9+0x20400], desc[UR6][R4.64], !P0 ;  /* 0x2040000004099fae */ /* 0x0003e2000c101d46 */
[----:B------:R-:W-:-:S03]  /*d6e0*/  ISETP.GE.AND P1, PT, R12, R2, PT ;  /* 0x000000020c00720c */ /* 0x000fc60003f26270 */
[----:B-1----:R-:W1:Y:S01]  /*d6f0*/  SHFL.IDX PT, R4, R3, 0x1, 0x181f ;  /* 0x00381f0003047f89 */ /* 0x002e6200000e0000 */
[----:B------:R-:W-:-:S09]  /*d700*/  VIADD R9, R11, 0x20 ;  /* 0x000000200b097836 */ /* 0x000fd20000000000 */
[----:B------:R-:W-:Y:S01]  /*d710*/  @!P1 LEA R7, R8, UR38, 0x1 ;  /* 0x0000002608079c11 */ /* 0x000fe2000f8e08ff */
[----:B------:R-:W-:Y:S01]  /*d720*/  STL [R1+0x10], R9 ;  /* 0x0000100901007387 */ /* 0x000fe20000100800 */
[----:B0-----:R-:W-:-:S03]  /*d730*/  @!P1 LEA R6, P2, R10, R14, 0x1 ;  /* 0x0000000e0a069211 */ /* 0x001fc600078408ff */
[----:B------:R-:W0:Y:S02]  /*d740*/  SHFL.IDX PT, R14, R0, 0x2, 0x181f ;  /* 0x00581f00000e7f89 */ /* 0x000e2400000e0000 */
[----:B-1----:R-:W-:Y:S02]  /*d750*/  @!P1 IMAD.X R5, RZ, RZ, R4, P2 ;  /* 0x000000ffff059224 */ /* 0x002fe400010e0604 */
[----:B------:R-:W-:-:S05]  /*d760*/  @!P1 IMAD.MOV.U32 R4, RZ, RZ, R6 ;  /* 0x000000ffff049224 */ /* 0x000fca00078e0006 */
[----:B------:R1:W-:Y:S01]  /*d770*/  @!P1 LDGSTS.E.BYPASS.LTC128B.128 [R7+0x20c00], desc[UR6][R4.64], !P0 ;  /* 0x20c0000004079fae */ /* 0x0003e2000c101d46 */
[----:B------:R-:W-:-:S03]  /*d780*/  ISETP.GE.AND P1, PT, R9, R2, PT ;  /* 0x000000020900720c */ /* 0x000fc60003f26270 */
[----:B-1----:R-:W1:Y:S10]  /*d790*/  SHFL.IDX PT, R4, R3, 0x2, 0x181f ;  /* 0x00581f0003047f89 */ /* 0x002e7400000e0000 */
[----:B0-----:R-:W-:-:S02]  /*d7a0*/  @!P1 LEA R5, P2, R10, R14, 0x1 ;  /* 0x0000000e0a059211 */ /* 0x001fc400078408ff */
[----:B------:R-:W-:Y:S01]  /*d7b0*/  @!P1 LEA R6, R8, UR38, 0x1 ;  /* 0x0000002608069c11 */ /* 0x000fe2000f8e08ff */
[----:B------:R-:W0:Y:S04]  /*d7c0*/  SHFL.IDX PT, R3, R3, 0x3, 0x181f ;  /* 0x00781f0003037f89 */ /* 0x000e2800000e0000 */
[----:B------:R2:W3:Y:S01]  /*d7d0*/  SHFL.IDX PT, R14, R0, 0x3, 0x181f ;  /* 0x00781f00000e7f89 */ /* 0x0004e200000e0000 */
[----:B-1----:R-:W-:-:S05]  /*d7e0*/  @!P1 IMAD.X R4, RZ, RZ, R4, P2 ;  /* 0x000000ffff049224 */ /* 0x002fca00010e0604 */
[----:B------:R-:W-:-:S04]  /*d7f0*/  @!P1 LOP3.LUT R5, R5, R4, RZ, 0x3c, !PT ;  /* 0x0000000405059212 */ /* 0x000fc800078e3cff */
[----:B------:R-:W-:-:S04]  /*d800*/  @!P1 LOP3.LUT R4, R5, R4, RZ, 0x3c, !PT ;  /* 0x0000000405049212 */ /* 0x000fc800078e3cff */
[----:B------:R-:W-:-:S05]  /*d810*/  @!P1 LOP3.LUT R5, R5, R4, RZ, 0x3c, !PT ;  /* 0x0000000405059212 */ /* 0x000fca00078e3cff */
[----:B0--3--:R2:W-:Y:S02]  /*d820*/  @!P1 LDGSTS.E.BYPASS.LTC128B.128 [R6+0x21400], desc[UR6][R4.64], !P0 ;  /* 0x2140000004069fae */ /* 0x0095e4000c101d46 */
.L_x_3338:
[----:B--2---:R-:W2:Y:S01]  /*d830*/  LDL R0, [R1+0x4] ;  /* 0x0000040001007983 */ /* 0x004ea20000100800 */
[----:B------:R-:W-:Y:S01]  /*d840*/  ULDC.64 UR4, c[0x0][0x208] ;  /* 0x0000820000047ab9 */ /* 0x000fe20000000a00 */
[----:B--2---:R-:W-:-:S05]  /*d850*/  VIADD R0, R0, 0x30 ;  /* 0x0000003000007836 */ /* 0x004fca0000000000 */
[----:B------:R-:W-:Y:S01]  /*d860*/  ISETP.GE.AND P1, PT, R0, R2, PT ;  /* 0x000000020000720c */ /* 0x000fe20003f26270 */
[----:B------:R0:W-:-:S12]  /*d870*/  STL [R1+0x20], R0 ;  /* 0x0000200001007387 */ /* 0x0001d80000100800 */
[----:B------:R-:W-:Y:S02]  /*d880*/  @!P1 LEA R2, P2, R10, R14, 0x1 ;  /* 0x0000000e0a029211 */ /* 0x000fe400078408ff */
[----:B------:R-:W-:-:S03]  /*d890*/  @!P1 LEA R5, R8, UR38, 0x1 ;  /* 0x0000002608059c11 */ /* 0x000fc6000f8e08ff */
[----:B------:R-:W-:-:S05]  /*d8a0*/  @!P1 IMAD.X R3, RZ, RZ, R3, P2 ;  /* 0x000000ffff039224 */ /* 0x000fca00010e0603 */
[----:B------:R-:W-:Y:S01]  /*d8b0*/  @!PT LDS RZ, [RZ] ;  /* 0x00000000fffff984 */ /* 0x000fe20000000800 */
[----:B------:R-:W-:Y:S01]  /*d8c0*/  @!PT LDS RZ, [RZ] ;  /* 0x00000000fffff984 */ /* 0x000fe20000000800 */
[----:B------:R-:W-:Y:S01]  /*d8d0*/  @!PT LDS RZ, [RZ] ;  /* 0x00000000fffff984 */ /* 0x000fe20000000800 */
[----:B------:R1:W-:Y:S01]  /*d8e0*/  @!P1 LDGSTS.E.BYPASS.LTC128B.128 [R5+0x21c00], desc[UR4][R2.64], !P0 ;  /* 0x21c0000002059fae */ /* 0x0003e2000c101d44 */
[----:B------:R-:W-:Y:S01]  /*d8f0*/  NOP ;  /* 0x0000000000007918 */ /* 0x000fe20000000000 */
[----:B------:R-:W-:Y:S02]  /*d900*/  SYNCS.ARRIVE.TRANS64.RED.A0T1 RZ, [UR38+0x38800], RZ ;  /* 0x038800ffffff79a7 */ /* 0x000fe40008200426 */
[----:B------:R-:W-:Y:S01]  /*d910*/  ARRIVES.LDGSTSBAR.64.TRANSCNT [UR38+0x38800] ;  /* 0x03880000ff0079b0 */ /* 0x000fe20008000aa6 */
[----:B-1----:R-:W0:Y:S01]  /*d920*/  LDC.64 R2, c[0x0][0x3d8] ;  /* 0x0000f600ff027b82 */ /* 0x002e220000000a00 */
[----:B------:R-:W-:Y:S01]  /*d930*/  NOP ;  /* 0x0000000000007918 */ /* 0x000fe20000000000 */
[C---:B0-----:R-:W-:Y:S01]  /*d940*/  IMAD R0, R2.reuse, UR42, RZ ;  /* 0x0000002a02007c24 */ /* 0x041fe2000f8e02ff */
[----:B------:R-:W-:Y:S01]  /*d950*/  UIADD3 UR4, UR38, 0x26400, URZ ;  /* 0x0002640026047890 */ /* 0x000fe2000fffe03f */
[----:B------:R-:W-:Y:S01]  /*d960*/  IMAD.WIDE.U32 R4, R2, UR36, RZ ;  /* 0x0000002402047c25 */ /* 0x000fe2000f8e00ff */
[----:B------:R-:W-:Y:S02]  /*d970*/  SYNCS.ARRIVE.TRANS64.A1T0 RZ, [UR38+0x38800], RZ ;  /* 0x038800ffffff79a7 */ /* 0x000fe40008100026 */
[----:B------:R-:W-:Y:S01]  /*d980*/  ULOP3.LUT UP0, URZ, UR4, 0x3ff, URZ, 0xc0, !UPT ;  /* 0x000003ff043f7892 */ /* 0x000fe2000f80c03f */
[----:B------:R-:W-:Y:S01]  /*d990*/  IMAD R0, R3, UR36, R0 ;  /* 0x0000002403007c24 */ /* 0x000fe2000f8e0200 */
[----:B------:R0:W-:Y:S03]  /*d9a0*/  STL.64 [R1+0x18], R4 ;  /* 0x0000180401007387 */ /* 0x0001e60000100a00 */
[----:B------:R-:W-:Y:S01]  /*d9b0*/  IMAD.IADD R0, R5, 0x1, R0 ;  /* 0x0000000105007824 */ /* 0x000fe200078e0200 */
[----:B------:R-:W-:-:S04]  /*d9c0*/  PLOP3.LUT P0, PT, PT, PT, UP0, 0x80, 0x0 ;  /* 0x000000000000781c */ /* 0x000fc80003f0f008 */
[----:B------:R0:W-:Y:S09]  /*d9d0*/  STL [R1+0x24], R0 ;  /* 0x0000240001007387 */ /* 0x0001f20000100800 */
[----:B------:R-:W-:Y:S05]  /*d9e0*/  @!P0 BRA `(.L_x_3233) ;  /* 0x0000000000408947 */ /* 0x000fea0003800000 */
[----:B------:R-:W-:Y:S01]  /*d9f0*/  MOV R2, 0x0 ;  /* 0x0000000000027802 */ /* 0x000fe20000000f00 */
[----:B------:R-:W-:Y:S01]  /*da00*/  ULDC.64 UR6, c[0x4][0x118] ;  /* 0x0100460000067ab9 */ /* 0x000fe20000000a00 */
[----:B------:R-:W-:Y:S01]  /*da10*/  ULDC.64 UR8, c[0x4][0x120] ;  /* 0x0100480000087ab9 */ /* 0x000fe20000000a00 */
[----:B------:R-:W-:Y:S01]  /*da20*/  ULDC.64 UR4, c[0x4][0x60] ;  /* 0x0100180000047ab9 */ /* 0x000fe20000000a00 */
[----:B0-----:R-:W-:Y:S02]  /*da30*/  IMAD.U32 R4, RZ, RZ, UR6 ;  /* 0x00000006ff047e24 */ /* 0x001fe4000f8e00ff */
        /* <DEDUP_REMOVED lines=11> */
.L_x_3233:
[----:B------:R-:W2:Y:S01]  /*daf0*/  LDL.LU.64 R6, [R1+0x18] ;  /* 0x0000180001067983 */ /* 0x000ea20000300a00 */
[----:B------:R-:W-:-:S03]  /*db00*/  ULDC.64 UR8, c[0x0][0x3e0] ;  /* 0x0000f80000087ab9 */ /* 0x000fc60000000a00 */
[----:B------:R-:W3:Y:S01]  /*db10*/  LDL.LU R2, [R1+0x24] ;  /* 0x0000240001027983 */ /* 0x000ee20000300800 */
[----:B0-----:R-:W0:Y:S01]  /*db20*/  S2R R4, SR_TID.X ;  /* 0x0000000000047919 */ /* 0x001e220000002100 */
[----:B------:R-:W1:Y:S01]  /*db30*/  S2R R0, SR_CTAID.X ;  /* 0x0000000000007919 */ /* 0x000e620000002500 */
[C---:B0-----:R-:W-:Y:S01]  /*db40*/  LOP3.LUT R3, R4.reuse, 0x7f, RZ, 0xc0, !PT ;  /* 0x0000007f04037812 */ /* 0x041fe200078ec0ff */
[----:B------:R-:W-:-:S03]  /*db50*/  IMAD.SHL.U32 R15, R4, 0x10, RZ ;  /* 0x00000010040f7824 */ /* 0x000fc600078e00ff */
[----:B------:R-:W-:-:S04]  /*db60*/  SHF.R.U32.HI R4, RZ, 0x3, R3 ;  /* 0x00000003ff047819 */ /* 0x000fc80000011603 */
[----:B------:R-:W-:-:S05]  /*db70*/  LOP3.LUT R4, R4, 0x70, R15, 0xf8, !PT ;  /* 0x0000007004047812 */ /* 0x000fca00078ef80f */
[----:B-1----:R-:W-:Y:S01]  /*db80*/  IMAD R4, R0, 0x40, R4 ;  /* 0x0000004000047824 */ /* 0x002fe200078e0204 */
[----:B------:R-:W0:Y:S01]  /*db90*/  S2R R8, SR_TID.X ;  /* 0x0000000000087919 */ /* 0x000e220000002100 */
[----:B------:R-:W-:-:S04]  /*dba0*/  UIMAD UR6, UR45, UR8, URZ ;  /* 0x000000082d0672a4 */ /* 0x000fc8000f8e023f */
[----:B------:R-:W-:Y:S01]  /*dbb0*/  UIMAD UR6, UR44, UR9, UR6 ;  /* 0x000000092c0672a4 */ /* 0x000fe2000f8e0206 */
[----:B0-----:R-:W-:-:S05]  /*dbc0*/  IMAD.SHL.U32 R10, R8, 0x8, RZ ;  /* 0x00000008080a7824 */ /* 0x001fca00078e00ff */
[----:B------:R-:W-:Y:S02]  /*dbd0*/  LOP3.LUT R10, R10, 0x38, RZ, 0xc0, !PT ;  /* 0x000000380a0a7812 */ /* 0x000fe400078ec0ff */
[----:B------:R-:W-:Y:S02]  /*dbe0*/  LOP3.LUT R17, R17, 0xfffffff7, RZ, 0xc0, !PT ;  /* 0xfffffff711117812 */ /* 0x000fe400078ec0ff */
[----:B--2---:R-:W-:Y:S02]  /*dbf0*/  R2UR UR5, R7 ;  /* 0x00000000070572ca */ /* 0x004fe400000e0000 */
[----:B------:R-:W0:Y:S01]  /*dc00*/  LDC R7, c[0x0][0x448] ;  /* 0x00011200ff077b82 */ /* 0x000e220000000800 */
[----:B---3--:R-:W-:Y:S02]  /*dc10*/  R2UR UR5, R2 ;  /* 0x00000000020572ca */ /* 0x008fe400000e0000 */
[----:B0-----:R-:W-:-:S13]  /*dc20*/  ISETP.NE.AND P0, PT, R7, 0x1, PT ;  /* 0x000000010700780c */ /* 0x001fda0003f05270 */
[----:B------:R-:W0:Y:S08]  /*dc30*/  @P0 LDC R2, c[0x0][0x44c] ;  /* 0x00011300ff020b82 */ /* 0x000e300000000800 */
[----:B------:R-:W1:Y:S01]  /*dc40*/  @P0 LDC R0, c[0x0][0x450] ;  /* 0x00011400ff000b82 */ /* 0x000e620000000800 */
[----:B------:R-:W-:Y:S01]  /*dc50*/  R2UR UR4, R6 ;  /* 0x00000000060472ca */ /* 0x000fe200000e0000 */
[----:B0-----:R-:W-:-:S04]  /*dc60*/  @P0 IMAD.HI.U32 R3, R4, R2, RZ ;  /* 0x0000000204030227 */ /* 0x001fc800078e00ff */
[----:B------:R-:W-:Y:S01]  /*dc70*/  IMAD.MOV.U32 R2, RZ, RZ, R4 ;  /* 0x000000ffff027224 */ /* 0x000fe200078e0004 */
[----:B-1----:R-:W-:-:S07]  /*dc80*/  @P0 SHF.R.U32.HI R2, RZ, R0, R3 ;  /* 0x00000000ff020219 */ /* 0x002fce0000011603 */
[----:B------:R-:W-:Y:S01]  /*dc90*/  UIMAD.WIDE.U32 UR4, UR44, UR8, UR4 ;  /* 0x000000082c0472a5 */ /* 0x000fe2000f8e0004 */
[--C-:B------:R-:W-:Y:S01]  /*dca0*/  SHF.R.S32.HI R3, RZ, 0x1f, R2.reuse ;  /* 0x0000001fff037819 */ /* 0x100fe20000011402 */
[----:B------:R-:W-:Y:S01]  /*dcb0*/  IMAD.MOV R0, RZ, RZ, -R2 ;  /* 0x000000ffff007224 */ /* 0x000fe200078e0a02 */
[----:B------:R-:W-:Y:S01]  /*dcc0*/  ULDC.64 UR8, c[0x0][0x3d0] ;  /* 0x0000f40000087ab9 */ /* 0x000fe20000000a00 */
[----:B------:R-:W-:Y:S02]  /*dcd0*/  UIADD3 UR5, UR5, UR6, URZ ;  /* 0x0000000605057290 */ /* 0x000fe4000fffe03f */
[----:B------:R-:W-:Y:S02]  /*dce0*/  IMAD R0, R7, R0, R4 ;  /* 0x0000000007007224 */ /* 0x000fe400078e0204 */
[----:B------:R-:W-:Y:S02]  /*dcf0*/  IMAD R5, R3, UR8, RZ ;  /* 0x0000000803057c24 */ /* 0x000fe4000f8e02ff */
[----:B------:R-:W-:Y:S01]  /*dd00*/  IMAD.U32 R3, RZ, RZ, UR8 ;  /* 0x00000008ff037e24 */ /* 0x000fe2000f8e00ff */
[----:B------:R-:W-:Y:S01]  /*dd10*/  SHF.R.S32.HI R4, RZ, 0x1f, R0 ;  /* 0x0000001fff047819 */ /* 0x000fe20000011400 */
[----:B------:R-:W-:-:S02]  /*dd20*/  IMAD R5, R2, UR9, R5 ;  /* 0x0000000902057c24 */ /* 0x000fc4000f8e0205 */
[----:B------:R-:W-:Y:S01]  /*dd30*/  IMAD.WIDE.U32 R2, R2, R3, UR4 ;  /* 0x0000000402027e25 */ /* 0x000fe2000f8e0003 */
[----:B------:R-:W-:-:S03]  /*dd40*/  ULDC.64 UR4, c[0x0][0x3c8] ;  /* 0x0000f20000047ab9 */ /* 0x000fc60000000a00 */
        /* <DEDUP_REMOVED lines=9> */
[----:B------:R-:W-:-:S04]  /*dde0*/  LOP3.LUT R2, R10, 0x40, RZ, 0xfc, !PT ;  /* 0x000000400a027812 */ /* 0x000fc800078efcff */
[----:B------:R-:W-:Y:S02]  /*ddf0*/  ISETP.GE.AND P1, PT, R2, UR4, PT ;  /* 0x0000000402007c0c */ /* 0x000fe4000bf26270 */
[C---:B------:R-:W-:Y:S02]  /*de00*/  LOP3.LUT R2, R10.reuse, 0x80, RZ, 0xfc, !PT ;  /* 0x000000800a027812 */ /* 0x040fe400078efcff */
[----:B------:R-:W-:Y:S02]  /*de10*/  ISETP.GE.AND P3, PT, R10, UR4, PT ;  /* 0x000000040a007c0c */ /* 0x000fe4000bf66270 */
[----:B------:R-:W-:Y:S02]  /*de20*/  ISETP.GE.AND P2, PT, R2, UR4, PT ;  /* 0x0000000402007c0c */ /* 0x000fe4000bf46270 */
[----:B------:R-:W-:Y:S02]  /*de30*/  SEL R2, RZ, 0x1, P3 ;  /* 0x00000001ff027807 */ /* 0x000fe40001800000 */
[----:B------:R-:W-:-:S02]  /*de40*/  SEL R3, RZ, 0x4, P2 ;  /* 0x00000004ff037807 */ /* 0x000fc40001000000 */
[----:B------:R-:W-:-:S04]  /*de50*/  SEL R4, RZ, 0x2, P1 ;  /* 0x00000002ff047807 */ /* 0x000fc80000800000 */
[----:B------:R-:W-:Y:S02]  /*de60*/  IADD3 R2, R3, R4, R2 ;  /* 0x0000000403027210 */ /* 0x000fe40007ffe002 */
[----:B------:R-:W-:-:S04]  /*de70*/  LOP3.LUT R3, R10, 0xc0, RZ, 0xfc, !PT ;  /* 0x000000c00a037812 */ /* 0x000fc800078efcff */
[----:B------:R-:W-:Y:S02]  /*de80*/  ISETP.GE.AND P5, PT, R3, UR4, PT ;  /* 0x0000000403007c0c */ /* 0x000fe4000bfa6270 */
[----:B------:R-:W-:-:S04]  /*de90*/  LOP3.LUT R3, R10, 0x100, RZ, 0xfc, !PT ;  /* 0x000001000a037812 */ /* 0x000fc800078efcff */
[----:B------:R-:W-:Y:S02]  /*dea0*/  ISETP.GE.AND P0, PT, R3, UR4, PT ;  /* 0x0000000403007c0c */ /* 0x000fe4000bf06270 */
[----:B------:R-:W-:Y:S02]  /*deb0*/  SEL R4, RZ, 0x8, P5 ;  /* 0x00000008ff047807 */ /* 0x000fe40002800000 */
[----:B------:R-:W-:-:S04]  /*dec0*/  SEL R3, RZ, 0x10, P0 ;  /* 0x00000010ff037807 */ /* 0x000fc80000000000 */
[----:B------:R-:W-:Y:S02]  /*ded0*/  IADD3 R2, R3, R2, R4 ;  /* 0x0000000203027210 */ /* 0x000fe40007ffe004 */
[C---:B------:R-:W-:Y:S02]  /*dee0*/  LOP3.LUT R3, R10.reuse, 0x180, RZ, 0xfc, !PT ;  /* 0x000001800a037812 */ /* 0x040fe400078efcff */
[----:B------:R-:W-:Y:S02]  /*def0*/  @P1 LOP3.LUT R17, R17, 0x8, RZ, 0xfc, !PT ;  /* 0x0000000811111812 */ /* 0x000fe400078efcff */
[----:B------:R-:W-:Y:S02]  /*df00*/  ISETP.GE.AND P1, PT, R3, UR4, PT ;  /* 0x0000000403007c0c */ /* 0x000fe4000bf26270 */
[----:B------:R-:W-:Y:S02]  /*df10*/  LOP3.LUT R3, R10, 0x140, RZ, 0xfc, !PT ;  /* 0x000001400a037812 */ /* 0x000fe400078efcff */
[----:B------:R-:W-:-:S02]  /*df20*/  SEL R4, RZ, 0x40, P1 ;  /* 0x00000040ff047807 */ /* 0x000fc40000800000 */
[----:B------:R-:W-:Y:S02]  /*df30*/  LOP3.LUT R17, R17, 0xfffffffb, RZ, 0xc0, !PT ;  /* 0xfffffffb11117812 */ /* 0x000fe400078ec0ff */
[----:B------:R-:W-:Y:S02]  /*df40*/  ISETP.GE.AND P1, PT, R3, UR4, PT ;  /* 0x0000000403007c0c */ /* 0x000fe4000bf26270 */
[----:B------:R-:W-:Y:S02]  /*df50*/  LOP3.LUT R17, R17, 0xffffffef, RZ, 0xc0, !PT ;  /* 0xffffffef11117812 */ /* 0x000fe400078ec0ff */
[----:B------:R-:W-:Y:S02]  /*df60*/  SEL R3, RZ, 0x20, P1 ;  /* 0x00000020ff037807 */ /* 0x000fe40000800000 */
[----:B------:R-:W-:Y:S02]  /*df70*/  @P3 LOP3.LUT R17, R17, 0x10, RZ, 0xfc, !PT ;  /* 0x0000001011113812 */ /* 0x000fe400078efcff */
[----:B------:R-:W-:-:S02]  /*df80*/  IADD3 R4, R4, R2, R3 ;  /* 0x0000000204047210 */ /* 0x000fc40007ffe003 */
[----:B------:R-:W-:Y:S02]  /*df90*/  LOP3.LUT R2, R10, 0x1c0, RZ, 0xfc, !PT ;  /* 0x000001c00a027812 */ /* 0x000fe400078efcff */
[----:B------:R-:W-:Y:S02]  /*dfa0*/  @P2 LOP3.LUT R17, R17, 0x4, RZ, 0xfc, !PT ;  /* 0x0000000411112812 */ /* 0x000fe400078efcff */
[----:B------:R-:W-:Y:S01]  /*dfb0*/  ISETP.GE.AND P2, PT, R2, UR4, PT ;  /* 0x0000000402007c0c */ /* 0x000fe2000bf46270 */
[----:B------:R-:W-:-:S03]  /*dfc0*/  UMOV UR4, 0xffffffff ;  /* 0xffffffff00047882 */ /* 0x000fc60000000000 */
[----:B------:R-:W-:-:S05]  /*dfd0*/  SEL R5, RZ, 0x80, P2 ;  /* 0x00000080ff057807 */ /* 0x000fca0001000000 */
[----:B------:R-:W-:Y:S01]  /*dfe0*/  IMAD.IADD R5, R4, 0x1, R5 ;  /* 0x0000000104057824 */ /* 0x000fe200078e0205 */
[----:B------:R-:W-:Y:S06]  /*dff0*/  BRA.DIV UR4, `(.L_x_3234) ;  /* 0x0000004204787947 */ /* 0x000fec000b800000 */
[----:B------:R-:W2:Y:S01]  /*e000*/  LDL.LU R3, [R1+0x4] ;  /* 0x0000040001037983 */ /* 0x000ea20000300800 */
[----:B------:R-:W-:-:S03]  /*e010*/  ULDC UR4, c[0x0][0x288] ;  /* 0x0000a20000047ab9 */ /* 0x000fc60000000800 */
[----:B------:R-:W3:Y:S01]  /*e020*/  LDL.LU R2, [R1+0xc] ;  /* 0x00000c0001027983 */ /* 0x000ee20000300800 */
[----:B------:R-:W-:Y:S01]  /*e030*/  IMAD R7, R7, UR4, RZ ;  /* 0x0000000407077c24 */ /* 0x000fe2000f8e02ff */
[----:B------:R-:W-:Y:S02]  /*e040*/  LOP3.LUT R17, R17, 0xffffff7f, RZ, 0xc0, !PT ;  /* 0xffffff7f11117812 */ /* 0x000fe400078ec0ff */
[----:B------:R-:W4:Y:S02]  /*e050*/  LDL.LU R15, [R1+0x10] ;  /* 0x00001000010f7983 */ /* 0x000f240000300800 */
[----:B------:R-:W-:Y:S01]  /*e060*/  @P0 LOP3.LUT R17, R17, 0x80, RZ, 0xfc, !PT ;  /* 0x0000008011110812 */ /* 0x000fe200078efcff */
[----:B------:R-:W0:Y:S03]  /*e070*/  S2R R9, SR_TID.X ;  /* 0x0000000000097919 */ /* 0x000e260000002100 */
[C---:B------:R-:W-:Y:S01]  /*e080*/  LOP3.LUT P0, RZ, R17.reuse, 0x10, RZ, 0xc0, !PT ;  /* 0x0000001011ff7812 */ /* 0x040fe2000780c0ff */
[----:B------:R-:W1:Y:S01]  /*e090*/  S2R R11, SR_TID.X ;  /* 0x00000000000b7919 */ /* 0x000e620000002100 */
[----:B------:R-:W-:-:S04]  /*e0a0*/  LOP3.LUT R17, R17, 0xffffffbf, RZ, 0xc0, !PT ;  /* 0xffffffbf11117812 */ /* 0x000fc800078ec0ff */
[----:B------:R-:W-:-:S04]  /*e0b0*/  @P1 LOP3.LUT R17, R17, 0x40, RZ, 0xfc, !PT ;  /* 0x0000004011111812 */ /* 0x000fc800078efcff */
[C---:B------:R-:W-:Y:S01]  /*e0c0*/  LOP3.LUT P1, RZ, R17.reuse, 0x8, RZ, 0xc0, !PT ;  /* 0x0000000811ff7812 */ /* 0x040fe2000782c0ff */
[----:B------:R-:W-:Y:S01]  /*e0d0*/  ULDC.64 UR6, c[0x0][0x208] ;  /* 0x0000820000067ab9 */ /* 0x000fe20000000a00 */
[----:B------:R-:W-:Y:S01]  /*e0e0*/  LOP3.LUT P3, RZ, R17, 0x4, RZ, 0xc0, !PT ;  /* 0x0000000411ff7812 */ /* 0x000fe2000786c0ff */
[----:B0-----:R-:W-:Y:S01]  /*e0f0*/  IMAD.SHL.U32 R13, R9, 0x8, RZ ;  /* 0x00000008090d7824 */ /* 0x001fe200078e00ff */
[----:B-1----:R-:W-:-:S04]  /*e100*/  LOP3.LUT R11, R11, 0x7f, RZ, 0xc0, !PT ;  /* 0x0000007f0b0b7812 */ /* 0x002fc800078ec0ff */
[----:B------:R-:W-:Y:S01]  /*e110*/  LOP3.LUT R13, R13, 0x38, RZ, 0xc0, !PT ;  /* 0x000000380d0d7812 */ /* 0x000fe200078ec0ff */
[----:B------:R-:W-:Y:S02]  /*e120*/  IMAD.SHL.U32 R12, R11, 0x8, RZ ;  /* 0x000000080b0c7824 */ /* 0x000fe400078e00ff */
[----:B------:R-:W-:-:S05]  /*e130*/  IMAD.SHL.U32 R11, R9, 0x8, RZ ;  /* 0x00000008090b7824 */ /* 0x000fca00078e00ff */
[----:B------:R-:W-:-:S04]  /*e140*/  LOP3.LUT R11, R11, 0x1f8, RZ, 0xc0, !PT ;  /* 0x000001f80b0b7812 */ /* 0x000fc800078ec0ff */
[----:B------:R-:W-:-:S04]  /*e150*/  LOP3.LUT R11, R11, 0x38, R9, 0x78, !PT ;  /* 0x000000380b0b7812 */ /* 0x000fc800078e7809 */
[----:B------:R-:W-:Y:S01]  /*e160*/  LOP3.LUT R11, R11, 0x200, R12, 0xf8, !PT ;  /* 0x000002000b0b7812 */ /* 0x000fe200078ef80c */
[----:B------:R-:W-:Y:S01]  /*e170*/  SHFL.IDX PT, R14, R0, 0x1, 0x181f ;  /* 0x00381f00000e7f89 */ /* 0x000fe200000e0000 */
[----:B--2---:R-:W-:-:S03]  /*e180*/  ISETP.GE.AND P2, PT, R3, R7, PT ;  /* 0x000000070300720c */ /* 0x004fc60003f46270 */
[----:B------:R-:W0:Y:S01]  /*e190*/  SHFL.IDX PT, R3, R0, RZ, 0x181f ;  /* 0x00181fff00037589 */ /* 0x000e2200000e0000 */
[----:B---3--:R-:W-:-:S03]  /*e1a0*/  IMAD.MOV.U32 R10, RZ, RZ, R2 ;  /* 0x000000ffff0a7224 */ /* 0x008fc600078e0002 */
[----:B------:R-:W1:Y:S06]  /*e1b0*/  SHFL.IDX PT, R2, R6, RZ, 0x181f ;  /* 0x00181fff06027589 */ /* 0x000e6c00000e0000 */
[----:B------:R-:W-:-:S04]  /*e1c0*/  @!P2 LOP3.LUT R8, R4, 0x40, RZ, 0xc0, !PT ;  /* 0x000000400408a812 */ /* 0x000fc800078ec0ff */
[----:B------:R-:W-:Y:S02]  /*e1d0*/  @!P2 SHF.R.U32.HI R8, RZ, 0x2, R8 ;  /* 0x00000002ff08a819 */ /* 0x000fe40000011608 */
[----:B------:R-:W-:Y:S02]  /*e1e0*/  @!P2 LEA R9, R11, UR38, 0x1 ;  /* 0x000000260b09ac11 */ /* 0x000fe4000f8e08ff */
[----:B------:R-:W-:Y:S02]  /*e1f0*/  @!P2 ISETP.NE.U32.AND P4, PT, R8, RZ, PT ;  /* 0x000000ff0800a20c */ /* 0x000fe40003f85070 */
[----:B------:R-:W-:Y:S02]  /*e200*/  @!P2 LOP3.LUT R8, R5, 0x80, RZ, 0xc0, !PT ;  /* 0x000000800508a812 */ /* 0x000fe400078ec0ff */
[----:B0-----:R-:W-:-:S05]  /*e210*/  @!P2 LEA R3, P6, R13, R3, 0x1 ;  /* 0x000000030d03a211 */ /* 0x001fca00078c08ff */
[----:B-1----:R-:W-:-:S05]  /*e220*/  @!P2 IMAD.X R2, RZ, RZ, R2, P6 ;  /* 0x000000ffff02a224 */ /* 0x002fca00030e0602 */
[----:B------:R-:W-:-:S04]  /*e230*/  @!P2 LOP3.LUT R3, R3, R2, RZ, 0x3c, !PT ;  /* 0x000000020303a212 */ /* 0x000fc800078e3cff */
[----:B------:R-:W-:-:S04]  /*e240*/  @!P2 LOP3.LUT R2, R3, R2, RZ, 0x3c, !PT ;  /* 0x000000020302a212 */ /* 0x000fc800078e3cff */
[----:B------:R-:W-:Y:S02]  /*e250*/  @!P2 LOP3.LUT R3, R3, R2, RZ, 0x3c, !PT ;  /* 0x000000020303a212 */ /* 0x000fe400078e3cff */
[----:B------:R-:W-:-:S03]  /*e260*/  @!P2 SHF.R.U32.HI R8, RZ, 0x3, R8 ;  /* 0x00000003ff08a819 */ /* 0x000fc60000011608 */
[----:B------:R-:W-:Y:S01]  /*e270*/  @!P2 LDGSTS.E.BYPASS.LTC128B.128 [R9+0x26400], desc[UR6][R2.64], !P0 ;  /* 0x264000000209afae */ /* 0x000fe2000c101d46 */
[----:B------:R-:W-:-:S03]  /*e280*/  LOP3.LUT P0, RZ, R17, 0x80, RZ, 0xc0, !PT ;  /* 0x0000008011ff7812 */ /* 0x000fc6000780c0ff */
[----:B------:R-:W-:Y:S01]  /*e290*/  @!P2 LDGSTS.E.BYPASS.LTC128B.128 [R9+0x28400], desc[UR6][R2.64+0x80], !P1 ;  /* 0x284000800209afae */ /* 0x000fe2000c901d46 */
[----:B------:R-:W-:Y:S02]  /*e2a0*/  LOP3.LUT P1, RZ, R17, 0x40, RZ, 0xc0, !PT ;  /* 0x0000004011ff7812 */ /* 0x000fe4000782c0ff */
[----:B------:R-:W-:Y:S01]  /*e2b0*/  @!P2 ISETP.NE.U32.AND P6, PT, R8, RZ, PT ;  /* 0x000000ff0800a20c */ /* 0x000fe20003fc5070 */
[----:B------:R-:W-:Y:S04]  /*e2c0*/  @!P2 LDGSTS.E.BYPASS.LTC128B.128 [R9+0x2a400], desc[UR6][R2.64+0x100], !P3 ;  /* 0x2a4001000209afae */ /* 0x000fe8000d901d46 */
[----:B------:R-:W0:Y:S04]  /*e2d0*/  SHFL.IDX PT, R8, R6, 0x1, 0x181f ;  /* 0x00381f0006087f89 */ /* 0x000e2800000e0000 */
[----:B------:R-:W-:Y:S04]  /*e2e0*/  @!P2 LDGSTS.E.BYPASS.LTC128B.128 [R9+0x2c400], desc[UR6][R2.64+0x180], !P5 ;  /* 0x2c4001800209afae */ /* 0x000fe8000e901d46 */
[----:B------:R-:W-:Y:S04]  /*e2f0*/  @!P2 LDGSTS.E.BYPASS.LTC128B.128 [R9+0x2e400], desc[UR6][R2.64+0x200], !P0 ;  /* 0x2e4002000209afae */ /* 0x000fe8000c101d46 */
[----:B------:R-:W-:Y:S04]  /*e300*/  @!P2 LDGSTS.E.BYPASS.LTC128B.128 [R9+0x30400], desc[UR6][R2.64+0x280], !P1 ;  /* 0x304002800209afae */ /* 0x000fe8000c901d46 */
[----:B------:R-:W-:Y:S04]  /*e310*/  @!P2 LDGSTS.E.BYPASS.LTC128B.128 [R9+0x32400], desc[UR6][R2.64+0x300], P4 ;  /* 0x324003000209afae */ /* 0x000fe8000a101d46 */
[----:B------:R1:W-:Y:S01]  /*e320*/  @!P2 LDGSTS.E.BYPASS.LTC128B.128 [R9+0x34400], desc[UR6][R2.64+0x380], P6 ;  /* 0x344003800209afae */ /* 0x0003e2000b101d46 */
[----:B------:R-:W-:-:S13]  /*e330*/  ISETP.GE.AND P2, PT, R10, R7, PT ;  /* 0x000000070a00720c */ /* 0x000fda0003f46270 */
[----:B------:R-:W-:-:S05]  /*e340*/  @!P2 LEA R10, P4, R13, R14, 0x1 ;  /* 0x0000000e0d0aa211 */ /* 0x000fca00078808ff */
[----:B0-----:R-:W-:Y:S01]  /*e350*/  @!P2 IMAD.X R14, RZ, RZ, R8, P4 ;  /* 0x000000ffff0ea224 */ /* 0x001fe200020e0608 */
[----:B------:R-:W-:Y:S02]  /*e360*/  LOP3.LUT P4, RZ, R17, 0x10, RZ, 0xc0, !PT ;  /* 0x0000001011ff7812 */ /* 0x000fe4000788c0ff */
[----:B------:R-:W-:Y:S01]  /*e370*/  @!P2 LOP3.LUT R8, R4, 0x40, RZ, 0xc0, !PT ;  /* 0x000000400408a812 */ /* 0x000fe200078ec0ff */
[----:B-1----:R-:W-:Y:S01]  /*e380*/  @!P2 IMAD.MOV.U32 R2, RZ, RZ, R10 ;  /* 0x000000ffff02a224 */ /* 0x002fe200078e000a */
[----:B------:R-:W-:Y:S01]  /*e390*/  @!P2 LEA R21, R11, UR38, 0x1 ;  /* 0x000000260b15ac11 */ /* 0x000fe2000f8e08ff */
[----:B------:R-:W-:Y:S01]  /*e3a0*/  @!P2 IMAD.MOV.U32 R3, RZ, RZ, R14 ;  /* 0x000000ffff03a224 */ /* 0x000fe200078e000e */
[----:B------:R-:W-:Y:S02]  /*e3b0*/  LOP3.LUT P6, RZ, R17, 0x8, RZ, 0xc0, !PT ;  /* 0x0000000811ff7812 */ /* 0x000fe400078cc0ff */
[----:B------:R-:W-:-:S05]  /*e3c0*/  @!P2 SHF.R.U32.HI R8, RZ, 0x2, R8 ;  /* 0x00000002ff08a819 */ /* 0x000fca0000011608 */
[----:B------:R-:W-:Y:S01]  /*e3d0*/  @!P2 LDGSTS.E.BYPASS.LTC128B.128 [R21+0x26c00], desc[UR6][R2.64], !P4 ;  /* 0x26c000000215afae */ /* 0x000fe2000e101d46 */
[----:B------:R-:W-:Y:S02]  /*e3e0*/  @!P2 ISETP.NE.U32.AND P4, PT, R8, RZ, PT ;  /* 0x000000ff0800a20c */ /* 0x000fe40003f85070 */
[----:B------:R-:W-:-:S03]  /*e3f0*/  @!P2 LOP3.LUT R8, R5, 0x80, RZ, 0xc0, !PT ;  /* 0x000000800508a812 */ /* 0x000fc600078ec0ff */
[----:B------:R-:W-:Y:S01]  /*e400*/  @!P2 LDGSTS.E.BYPASS.LTC128B.128 [R21+0x28c00], desc[UR6][R2.64+0x80], !P6 ;  /* 0x28c000800215afae */ /* 0x000fe2000f101d46 */
[----:B------:R-:W-:-:S03]  /*e410*/  @!P2 SHF.R.U32.HI R8, RZ, 0x3, R8 ;  /* 0x00000003ff08a819 */ /* 0x000fc60000011608 */
[----:B------:R-:W-:Y:S04]  /*e420*/  @!P2 LDGSTS.E.BYPASS.LTC128B.128 [R21+0x2ac00], desc[UR6][R2.64+0x100], !P3 ;  /* 0x2ac001000215afae */ /* 0x000fe8000d901d46 */
[----:B------:R-:W-:Y:S04]  /*e430*/  @!P2 LDGSTS.E.BYPASS.LTC128B.128 [R21+0x2cc00], desc[UR6][R2.64+0x180], !P5 ;  /* 0x2cc001800215afae */ /* 0x000fe8000e901d46 */
[----:B------:R-:W-:Y:S04]  /*e440*/  @!P2 LDGSTS.E.BYPASS.LTC128B.128 [R21+0x2ec00], desc[UR6][R2.64+0x200], !P0 ;  /* 0x2ec002000215afae */ /* 0x000fe8000c101d46 */
[----:B------:R-:W-:Y:S04]  /*e450*/  @!P2 LDGSTS.E.BYPASS.LTC128B.128 [R21+0x30c00], desc[UR6][R2.64+0x280], !P1 ;  /* 0x30c002800215afae */ /* 0x000fe8000c901d46 */
[----:B------:R-:W-:Y:S01]  /*e460*/  @!P2 LDGSTS.E.BYPASS.LTC128B.128 [R21+0x32c00], desc[UR6][R2.64+0x300], P4 ;  /* 0x32c003000215afae */ /* 0x000fe2000a101d46 */
[----:B------:R-:W-:-:S03]  /*e470*/  @!P2 ISETP.NE.U32.AND P4, PT, R8, RZ, PT ;  /* 0x000000ff0800a20c */ /* 0x000fc60003f85070 */
[----:B------:R-:W0:Y:S10]  /*e480*/  SHFL.IDX PT, R14, R0, 0x2, 0x181f ;  /* 0x00581f00000e7f89 */ /* 0x000e3400000e0000 */
[----:B------:R1:W-:Y:S01]  /*e490*/  @!P2 LDGSTS.E.BYPASS.LTC128B.128 [R21+0x34c00], desc[UR6][R2.64+0x380], P4 ;  /* 0x34c003800215afae */ /* 0x0003e2000a101d46 */
[----:B----4-:R-:W-:-:S03]  /*e4a0*/  ISETP.GE.AND P2, PT, R15, R7, PT ;  /* 0x000000070f00720c */ /* 0x010fc60003f46270 */
[----:B-1----:R-:W1:Y:S10]  /*e4b0*/  SHFL.IDX PT, R2, R6, 0x2, 0x181f ;  /* 0x00581f0006027f89 */ /* 0x002e7400000e0000 */
[----:B0-----:R-:W-:-:S02]  /*e4c0*/  @!P2 LEA R3, P4, R13, R14, 0x1 ;  /* 0x0000000e0d03a211 */ /* 0x001fc400078808ff */
[----:B------:R-:W-:Y:S02]  /*e4d0*/  @!P2 LOP3.LUT R8, R4, 0x40, RZ, 0xc0, !PT ;  /* 0x000000400408a812 */ /* 0x000fe400078ec0ff */
[----:B------:R-:W-:Y:S02]  /*e4e0*/  @!P2 LEA R9, R11, UR38, 0x1 ;  /* 0x000000260b09ac11 */ /* 0x000fe4000f8e08ff */
[----:B------:R-:W-:Y:S01]  /*e4f0*/  @!P2 SHF.R.U32.HI R8, RZ, 0x2, R8 ;  /* 0x00000002ff08a819 */ /* 0x000fe20000011608 */
[----:B-1----:R-:W-:Y:S01]  /*e500*/  @!P2 IMAD.X R2, RZ, RZ, R2, P4 ;  /* 0x000000ffff02a224 */ /* 0x002fe200020e0602 */
[----:B------:R-:W-:-:S04]  /*e510*/  LOP3.LUT P4, RZ, R17, 0x10, RZ, 0xc0, !PT ;  /* 0x0000001011ff7812 */ /* 0x000fc8000788c0ff */
[----:B------:R-:W-:-:S04]  /*e520*/  @!P2 LOP3.LUT R3, R3, R2, RZ, 0x3c, !PT ;  /* 0x000000020303a212 */ /* 0x000fc800078e3cff */
[----:B------:R-:W-:-:S04]  /*e530*/  @!P2 LOP3.LUT R2, R3, R2, RZ, 0x3c, !PT ;  /* 0x000000020302a212 */ /* 0x000fc800078e3cff */
[----:B------:R-:W-:-:S05]  /*e540*/  @!P2 LOP3.LUT R3, R3, R2, RZ, 0x3c, !PT ;  /* 0x000000020303a212 */ /* 0x000fca00078e3cff */
[----:B------:R0:W-:Y:S01]  /*e550*/  @!P2 LDGSTS.E.BYPASS.LTC128B.128 [R9+0x27400], desc[UR6][R2.64], !P4 ;  /* 0x274000000209afae */ /* 0x0001e2000e101d46 */
[----:B------:R-:W-:Y:S02]  /*e560*/  @!P2 ISETP.NE.U32.AND P4, PT, R8, RZ, PT ;  /* 0x000000ff0800a20c */ /* 0x000fe40003f85070 */
[----:B------:R-:W-:Y:S01]  /*e570*/  @!P2 LOP3.LUT R8, R5, 0x80, RZ, 0xc0, !PT ;  /* 0x000000800508a812 */ /* 0x000fe200078ec0ff */
[----:B------:R0:W-:Y:S03]  /*e580*/  @!P2 LDGSTS.E.BYPASS.LTC128B.128 [R9+0x29400], desc[UR6][R2.64+0x80], !P6 ;  /* 0x294000800209afae */ /* 0x0001e6000f101d46 */
[----:B------:R-:W-:Y:S01]  /*e590*/  @!P2 SHF.R.U32.HI R8, RZ, 0x3, R8 ;  /* 0x00000003ff08a819 */ /* 0x000fe20000011608 */
[----:B------:R0:W-:Y:S04]  /*e5a0*/  @!P2 LDGSTS.E.BYPASS.LTC128B.128 [R9+0x2b400], desc[UR6][R2.64+0x100], !P3 ;  /* 0x2b4001000209afae */ /* 0x0001e8000d901d46 */
[----:B------:R0:W-:Y:S04]  /*e5b0*/  @!P2 LDGSTS.E.BYPASS.LTC128B.128 [R9+0x2d400], desc[UR6][R2.64+0x180], !P5 ;  /* 0x2d4001800209afae */ /* 0x0001e8000e901d46 */
[----:B------:R0:W-:Y:S04]  /*e5c0*/  @!P2 LDGSTS.E.BYPASS.LTC128B.128 [R9+0x2f400], desc[UR6][R2.64+0x200], !P0 ;  /* 0x2f4002000209afae */ /* 0x0001e8000c101d46 */
[----:B------:R0:W-:Y:S04]  /*e5d0*/  @!P2 LDGSTS.E.BYPASS.LTC128B.128 [R9+0x31400], desc[UR6][R2.64+0x280], !P1 ;  /* 0x314002800209afae */ /* 0x0001e8000c901d46 */
[----:B------:R0:W-:Y:S01]  /*e5e0*/  @!P2 LDGSTS.E.BYPASS.LTC128B.128 [R9+0x33400], desc[UR6][R2.64+0x300], P4 ;  /* 0x334003000209afae */ /* 0x0001e2000a101d46 */
[----:B------:R-:W-:-:S03]  /*e5f0*/  @!P2 ISETP.NE.U32.AND P4, PT, R8, RZ, PT ;  /* 0x000000ff0800a20c */ /* 0x000fc60003f85070 */
[----:B------:R-:W1:Y:S04]  /*e600*/  SHFL.IDX PT, R6, R6, 0x3, 0x181f ;  /* 0x00781f0006067f89 */ /* 0x000e6800000e0000 */
[----:B------:R0:W2:Y:S06]  /*e610*/  SHFL.IDX PT, R14, R0, 0x3, 0x181f ;  /* 0x00781f00000e7f89 */ /* 0x0000ac00000e0000 */
[----:B------:R0:W-:Y:S02]  /*e620*/  @!P2 LDGSTS.E.BYPASS.LTC128B.128 [R9+0x35400], desc[UR6][R2.64+0x380], P4 ;  /* 0x354003800209afae */ /* 0x0001e4000a101d46 */
.L_x_3348:
[----:B0-----:R-:W3:Y:S01]  /*e630*/  LDL.LU R0, [R1+0x20] ;  /* 0x0000200001007983 */ /* 0x001ee20000300800 */
[----:B------:R-:W-:Y:S01]  /*e640*/  BSSY B0, `(.L_x_3235) ;  /* 0x0000025000007945 */ /* 0x000fe20003800000 */
[----:B---3--:R-:W-:-:S13]  /*e650*/  ISETP.GE.AND P2, PT, R0, R7, PT ;  /* 0x000000070000720c */ /* 0x008fda0003f46270 */
[----:B------:R-:W-:Y:S05]  /*e660*/  @P2 BRA `(.L_x_3236) ;  /* 0x0000000000882947 */ /* 0x000fea0003800000 */
[----:B------:R-:W0:Y:S01]  /*e670*/  S2R R0, SR_TID.X ;  /* 0x0000000000007919 */ /* 0x000e220000002100 */
[C---:B------:R-:W-:Y:S01]  /*e680*/  LOP3.LUT P6, RZ, R17.reuse, 0x10, RZ, 0xc0, !PT ;  /* 0x0000001011ff7812 */ /* 0x040fe200078cc0ff */
[----:B------:R-:W-:Y:S01]  /*e690*/  ULDC.64 UR4, c[0x0][0x208] ;  /* 0x0000820000047ab9 */ /* 0x000fe20000000a00 */
[C---:B------:R-:W-:Y:S01]  /*e6a0*/  LOP3.LUT P4, RZ, R17.reuse, 0x8, RZ, 0xc0, !PT ;  /* 0x0000000811ff7812 */ /* 0x040fe2000788c0ff */
[----:B------:R-:W3:Y:S01]  /*e6b0*/  S2R R3, SR_TID.X ;  /* 0x0000000000037919 */ /* 0x000ee20000002100 */
[----:B------:R-:W-:Y:S02]  /*e6c0*/  LOP3.LUT P3, RZ, R17, 0x4, RZ, 0xc0, !PT ;  /* 0x0000000411ff7812 */ /* 0x000fe4000786c0ff */
[----:B------:R-:W-:Y:S02]  /*e6d0*/  LOP3.LUT R4, R4, 0x40, RZ, 0xc0, !PT ;  /* 0x0000004004047812 */ /* 0x000fe400078ec0ff */
[----:B------:R-:W-:Y:S02]  /*e6e0*/  LOP3.LUT R5, R5, 0x80, RZ, 0xc0, !PT ;  /* 0x0000008005057812 */ /* 0x000fe400078ec0ff */
[----:B------:R-:W-:-:S02]  /*e6f0*/  SHF.R.U32.HI R4, RZ, 0x2, R4 ;  /* 0x00000002ff047819 */ /* 0x000fc40000011604 */
[----:B------:R-:W-:Y:S02]  /*e700*/  SHF.R.U32.HI R5, RZ, 0x3, R5 ;  /* 0x00000003ff057819 */ /* 0x000fe40000011605 */
[----:B0-----:R-:W-:Y:S01]  /*e710*/  LOP3.LUT R0, R0, 0x7f, RZ, 0xc0, !PT ;  /* 0x0000007f00007812 */ /* 0x001fe200078ec0ff */
[----:B---3--:R-:W-:-:S04]  /*e720*/  IMAD.SHL.U32 R2, R3, 0x8, RZ ;  /* 0x0000000803027824 */ /* 0x008fc800078e00ff */
[----:B------:R-:W-:Y:S02]  /*e730*/  IMAD.SHL.U32 R8, R0, 0x8, RZ ;  /* 0x0000000800087824 */ /* 0x000fe400078e00ff */
[----:B------:R-:W-:Y:S01]  /*e740*/  IMAD.SHL.U32 R0, R3, 0x8, RZ ;  /* 0x0000000803007824 */ /* 0x000fe200078e00ff */
[----:B------:R-:W-:-:S04]  /*e750*/  LOP3.LUT R2, R2, 0x38, RZ, 0xc0, !PT ;  /* 0x0000003802027812 */ /* 0x000fc800078ec0ff */
[----:B------:R-:W-:Y:S02]  /*e760*/  LOP3.LUT R0, R0, 0x1f8, RZ, 0xc0, !PT ;  /* 0x000001f800007812 */ /* 0x000fe400078ec0ff */
[----:B--2---:R-:W-:Y:S02]  /*e770*/  LEA R2, P2, R2, R14, 0x1 ;  /* 0x0000000e02027211 */ /* 0x004fe400078408ff */
[----:B------:R-:W-:-:S03]  /*e780*/  LOP3.LUT R0, R0, 0x38, R3, 0x78, !PT ;  /* 0x0000003800007812 */ /* 0x000fc600078e7803 */
[----:B-1----:R-:W-:Y:S01]  /*e790*/  IMAD.X R3, RZ, RZ, R6, P2 ;  /* 0x000000ffff037224 */ /* 0x002fe200010e0606 */
[----:B------:R-:W-:Y:S02]  /*e7a0*/  LOP3.LUT R0, R0, 0x200, R8, 0xf8, !PT ;  /* 0x0000020000007812 */ /* 0x000fe400078ef808 */
[----:B------:R-:W-:Y:S02]  /*e7b0*/  ISETP.NE.U32.AND P2, PT, R4, RZ, PT ;  /* 0x000000ff0400720c */ /* 0x000fe40003f45070 */
[----:B------:R-:W-:-:S05]  /*e7c0*/  LEA R7, R0, UR38, 0x1 ;  /* 0x0000002600077c11 */ /* 0x000fca000f8e08ff */
[----:B------:R-:W-:Y:S01]  /*e7d0*/  @!PT LDS RZ, [RZ] ;  /* 0x00000000fffff984 */ /* 0x000fe20000000800 */
[----:B------:R-:W-:Y:S01]  /*e7e0*/  @!PT LDS RZ, [RZ] ;  /* 0x00000000fffff984 */ /* 0x000fe20000000800 */
[----:B------:R-:W-:Y:S01]  /*e7f0*/  @!PT LDS RZ, [RZ] ;  /* 0x00000000fffff984 */ /* 0x000fe20000000800 */
[----:B------:R0:W-:Y:S04]  /*e800*/  LDGSTS.E.BYPASS.LTC128B.128 [R7+0x27c00], desc[UR4][R2.64], !P6 ;  /* 0x27c0000002077fae */ /* 0x0001e8000f101d44 */
[----:B------:R0:W-:Y:S04]  /*e810*/  LDGSTS.E.BYPASS.LTC128B.128 [R7+0x29c00], desc[UR4][R2.64+0x80], !P4 ;  /* 0x29c0008002077fae */ /* 0x0001e8000e101d44 */
[----:B------:R0:W-:Y:S01]  /*e820*/  LDGSTS.E.BYPASS.LTC128B.128 [R7+0x2bc00], desc[UR4][R2.64+0x100], !P3 ;  /* 0x2bc0010002077fae */ /* 0x0001e2000d901d44 */
[----:B------:R-:W-:-:S03]  /*e830*/  ISETP.NE.U32.AND P3, PT, R5, RZ, PT ;  /* 0x000000ff0500720c */ /* 0x000fc60003f65070 */
[----:B------:R0:W-:Y:S04]  /*e840*/  LDGSTS.E.BYPASS.LTC128B.128 [R7+0x2dc00], desc[UR4][R2.64+0x180], !P5 ;  /* 0x2dc0018002077fae */ /* 0x0001e8000e901d44 */
[----:B------:R0:W-:Y:S04]  /*e850*/  LDGSTS.E.BYPASS.LTC128B.128 [R7+0x2fc00], desc[UR4][R2.64+0x200], !P0 ;  /* 0x2fc0020002077fae */ /* 0x0001e8000c101d44 */
[----:B------:R0:W-:Y:S04]  /*e860*/  LDGSTS.E.BYPASS.LTC128B.128 [R7+0x31c00], desc[UR4][R2.64+0x280], !P1 ;  /* 0x31c0028002077fae */ /* 0x0001e8000c901d44 */
[----:B------:R0:W-:Y:S04]  /*e870*/  LDGSTS.E.BYPASS.LTC128B.128 [R7+0x33c00], desc[UR4][R2.64+0x300], P2 ;  /* 0x33c0030002077fae */ /* 0x0001e80009101d44 */
[----:B------:R0:W-:Y:S02]  /*e880*/  LDGSTS.E.BYPASS.LTC128B.128 [R7+0x35c00], desc[UR4][R2.64+0x380], P3 ;  /* 0x35c0038002077fae */ /* 0x0001e40009901d44 */
.L_x_3236:
[----:B------:R-:W-:Y:S05]  /*e890*/  BSYNC B0 ;  /* 0x0000000000007941 */ /* 0x000fea0003800000 */
.L_x_3235:
[----:B------:R-:W-:Y:S01]  /*e8a0*/  NOP ;  /* 0x0000000000007918 */ /* 0x000fe20000000000 */
[----:B------:R-:W-:Y:S01]  /*e8b0*/  SYNCS.ARRIVE.TRANS64.RED.A0T1 RZ, [UR38+0x38810], RZ ;  /* 0x038810ffffff79a7 */ /* 0x000fe20008200426 */
[----:B0-----:R-:W-:Y:S01]  /*e8c0*/  IMAD.MOV.U32 R2, RZ, RZ, 0x1 ;  /* 0x00000001ff027424 */ /* 0x001fe200078e00ff */
[----:B------:R-:W-:Y:S04]  /*e8d0*/  ARRIVES.LDGSTSBAR.64.TRANSCNT [UR38+0x38810] ;  /* 0x03881000ff0079b0 */ /* 0x000fe80008000aa6 */
[----:B------:R-:W-:Y:S01]  /*e8e0*/  SHF.L.U32 R2, R2, 0x1f, RZ ;  /* 0x0000001f02027819 */ /* 0x000fe200000006ff */
[----:B------:R-:W-:Y:S01]  /*e8f0*/  NOP ;  /* 0x0000000000007918 */ /* 0x000fe20000000000 */
[----:B------:R-:W-:Y:S02]  /*e900*/  SYNCS.ARRIVE.TRANS64.A1T0 RZ, [UR38+0x38810], RZ ;  /* 0x038810ffffff79a7 */ /* 0x000fe40008100026 */
[----:B------:R-:W0:Y:S02]  /*e910*/  SYNCS.PHASECHK.TRANS64.TRYWAIT P0, [UR38+0x38820], R2 ;  /* 0x03882002ff0075a7 */ /* 0x000e240008000166 */
[----:B0-----:R-:W-:Y:S05]  /*e920*/  @!P0 BRA `(.L_x_3237) ;  /* 0x0000004000a08947 */ /* 0x001fea0003800000 */
.L_x_3349:
[----:B------:R-:W-:Y:S01]  /*e930*/  LOP3.LUT P0, RZ, R17, 0x2, RZ, 0xc0, !PT ;  /* 0x0000000211ff7812 */ /* 0x000fe2000780c0ff */
[----:B------:R-:W-:Y:S01]  /*e940*/  BSSY B0, `(.L_x_3238) ;  /* 0x000007f000007945 */ /* 0x000fe20003800000 */
[----:B------:R-:W-:-:S11]  /*e950*/  IMAD.MOV.U32 R0, RZ, RZ, 0x1 ;  /* 0x00000001ff007424 */ /* 0x000fd600078e00ff */
[----:B------:R-:W-:Y:S05]  /*e960*/  @!P0 BRA `(.L_x_3239) ;  /* 0x0000000400f08947 */ /* 0x000fea0003800000 */
[----:B------:R-:W3:Y:S01]  /*e970*/  SYNCS.PHASECHK.TRANS64.TRYWAIT P0, [UR38+0x38860], R2 ;  /* 0x03886002ff0075a7 */ /* 0x000ee20008000166 */
[----:B0-----:R-:W0:Y:S02]  /*e980*/  S2R R3, SR_TID.X ;  /* 0x0000000000037919 */ /* 0x001e240000002100 */
[----:B0-----:R-:W-:-:S04]  /*e990*/  LOP3.LUT R3, R3, 0x7f, RZ, 0xc0, !PT ;  /* 0x0000007f03037812 */ /* 0x001fc800078ec0ff */
[----:B------:R-:W-:Y:S01]  /*e9a0*/  ISETP.NE.AND P1, PT, R3, RZ, PT ;  /* 0x000000ff0300720c */ /* 0x000fe20003f25270 */
[----:B---3--:R-:W-:-:S12]  /*e9b0*/  @!P0 BRA `(.L_x_3240) ;  /* 0x0000004000948947 */ /* 0x008fd80003800000 */
.L_x_3350:
[----:B------:R-:W-:Y:S04]  /*e9c0*/  BSSY B1, `(.L_x_3241) ;  /* 0x0000008000017945 */ /* 0x000fe80003800000 */
[----:B------:R-:W-:Y:S05]  /*e9d0*/  @P1 BRA `(.L_x_3242) ;  /* 0x0000000000181947 */ /* 0x000fea0003800000 */
[----:B0-----:R-:W0:Y:S01]  /*e9e0*/  S2R R3, SR_TID.X ;  /* 0x0000000000037919 */ /* 0x001e220000002100 */
[----:B------:R-:W-:-:S04]  /*e9f0*/  IMAD.MOV.U32 R2, RZ, RZ, 0x10000 ;  /* 0x00010000ff027424 */ /* 0x000fc800078e00ff */
[----:B------:R3:W-:Y:S01]  /*ea00*/  SYNCS.ARRIVE.TRANS64 RZ, [UR38+0x38850], R2 ;  /* 0x03885002ffff79a7 */ /* 0x0007e20008000026 */
[----:B0-----:R-:W-:-:S13]  /*ea10*/  LOP3.LUT P0, RZ, R3, 0x1f, RZ, 0xc0, !PT ;  /* 0x0000001f03ff7812 */ /* 0x001fda000780c0ff */
[----:B---3--:R-:W-:Y:S05]  /*ea20*/  @!P0 BRA `(.L_x_3242) ;  /* 0x0000000000048947 */ /* 0x008fea0003800000 */
[----:B------:R-:W-:Y:S01]  /*ea30*/  BPT.TRAP 0x1 ;  /* 0x000000040000795c */ /* 0x000fe20000300000 */
.L_x_3242:
[----:B------:R-:W-:Y:S05]  /*ea40*/  BSYNC B1 ;  /* 0x0000000000017941 */ /* 0x000fea0003800000 */
.L_x_3241:
[----:B0-----:R-:W3:Y:S01]  /*ea50*/  LDL.LU R2, [R1+0x8] ;  /* 0x0000080001027983 */ /* 0x001ee20000300800 */
        /* <DEDUP_REMOVED lines=9> */
[----:B---3--:R-:W-:-:S08]  /*eaf0*/  IMAD.SHL.U32 R2, R2, 0x40, RZ ;  /* 0x0000004002027824 */ /* 0x008fd000078e00ff */
.L_x_3243:
        /* <DEDUP_REMOVED lines=13> */
.L_x_3244:
        /* <DEDUP_REMOVED lines=13> */
.L_x_3245:
        /* <DEDUP_REMOVED lines=13> */
.L_x_3246:
        /* <DEDUP_REMOVED lines=13> */
.L_x_3247:
        /* <DEDUP_REMOVED lines=13> */
.L_x_3248:
        /* <DEDUP_REMOVED lines=13> */
.L_x_3249:
        /* <DEDUP_REMOVED lines=13> */
.L_x_3250:
[----:B------:R-:W-:-:S13]  /*f0b0*/  @P0 ELECT P1, URZ, PT ;  /* 0x00000000003f082f */ /* 0x000fda0003820000 */
[----:B------:R-:W-:Y:S01]  /*f0c0*/  @P1 R2UR UR13, R16 ;  /* 0x00000000100d12ca */ /* 0x000fe200000e0000 */
[----:B------:R-:W-:Y:S01]  /*f0d0*/  UMOV UR12, UR36 ;  /* 0x00000024000c7c82 */ /* 0x000fe20008000000 */
[----:B------:R-:W-:Y:S02]  /*f0e0*/  @P1 R2UR UR11, R2 ;  /* 0x00000000020b12ca */ /* 0x000fe400000e0000 */
[----:B------:R-:W-:Y:S02]  /*f0f0*/  @P1 PLOP3.LUT P0, PT, P1, PT, PT, 0x8, 0x0 ;  /* 0x000000000000181c */ /* 0x000fe40000f0e170 */
[----:B------:R-:W-:-:S09]  /*f100*/  PLOP3.LUT P1, PT, PT, PT, PT, 0x8, 0x0 ;  /* 0x000000000000781c */ /* 0x000fd20003f2e170 */
[----:B------:R3:W-:Y:S02]  /*f110*/  UTMALDG.4D [UR8], [UR4], desc[UR6] ;  /* 0x00000608040075b4 */ /* 0x0007e40008019000 */
[----:B---3--:R-:W-:Y:S05]  /*f120*/  @P0 BRA.U.ANY `(.L_x_3250) ;  /* 0xfffffffd00e00947 */ /* 0x008fea000393ffff */
.L_x_3239:
[----:B------:R-:W-:Y:S05]  /*f130*/  BSYNC B0 ;  /* 0x0000000000007941 */ /* 0x000fea0003800000 */
.L_x_3238:
[----:B0-----:R-:W3:Y:S01]  /*f140*/  LDL.LU R3, [R1+0x14] ;  /* 0x0000140001037983 */ /* 0x001ee20000300800 */
[----:B------:R-:W-:Y:S02]  /*f150*/  IMAD.MOV.U32 R9, RZ, RZ, RZ ;  /* 0x000000ffff097224 */ /* 0x000fe400078e00ff */
[----:B-1----:R-:W-:Y:S02]  /*f160*/  IMAD.MOV.U32 R6, RZ, RZ, 0x1 ;  /* 0x00000001ff067424 */ /* 0x002fe400078e00ff */
[----:B---3--:R-:W-:-:S05]  /*f170*/  VIADD R8, R3, 0xfffffffe ;  /* 0xfffffffe03087836 */ /* 0x008fca0000000000 */
[----:B------:R-:W-:-:S13]  /*f180*/  ISETP.GE.AND P0, PT, R8, UR39, PT ;  /* 0x0000002708007c0c */ /* 0x000fda000bf06270 */
[----:B------:R-:W-:Y:S05]  /*f190*/  @!P0 BRA `(.L_x_3220) ;  /* 0x0000002400208947 */ /* 0x000fea0003800000 */
[----:B------:R-:W-:Y:S01]  /*f1a0*/  UIADD3 UR4, UR43, 0x1, URZ ;  /* 0x000000012b047890 */ /* 0x000fe2000fffe03f */
[----:B------:R-:W-:Y:S01]  /*f1b0*/  LOP3.LUT R0, RZ, UR39, RZ, 0x33, !PT ;  /* 0x00000027ff007c12 */ /* 0x000fe2000f8e33ff */
[----:B------:R-:W0:Y:S01]  /*f1c0*/  S2R R4, SR_TID.X ;  /* 0x0000000000047919 */ /* 0x000e220000002100 */
[----:B------:R-:W-:Y:S01]  /*f1d0*/  IMAD.MOV.U32 R6, RZ, RZ, 0x1 ;  /* 0x00000001ff067424 */ /* 0x000fe200078e00ff */
[----:B------:R-:W-:-:S04]  /*f1e0*/  UIMAD UR4, UR4, UR41, URZ ;  /* 0x00000029040472a4 */ /* 0x000fc8000f8e023f */
[----:B------:R-:W-:-:S04]  /*f1f0*/  UISETP.LT.AND UP0, UPT, UR40, UR4, UPT ;  /* 0x000000042800728c */ /* 0x000fc8000bf01270 */
[----:B------:R-:W-:-:S06]  /*f200*/  USEL UR4, UR40, UR4, UP0 ;  /* 0x0000000428047287 */ /* 0x000fcc0008000000 */
[----:B------:R-:W-:-:S05]  /*f210*/  IMAD R3, RZ, RZ, -UR4 ;  /* 0x80000004ff037e24 */ /* 0x000fca000f8e02ff */
[----:B------:R-:W-:-:S04]  /*f220*/  VIADDMNMX R0, R3, 0x1, R0, !PT ;  /* 0x0000000103007846 */ /* 0x000fc80007800100 */
[----:B------:R-:W-:Y:S02]  /*f230*/  R2UR UR5, R0 ;  /* 0x00000000000572ca */ /* 0x000fe400000e0000 */
[----:B------:R-:W-:Y:S02]  /*f240*/  LOP3.LUT R0, RZ, UR4, RZ, 0x33, !PT ;  /* 0x00000004ff007c12 */ /* 0x000fe4000f8e33ff */
[----:B0-----:R-:W-:-:S09]  /*f250*/  LOP3.LUT R10, R4, 0x1f, RZ, 0xc0, !PT ;  /* 0x0000001f040a7812 */ /* 0x001fd200078ec0ff */
[----:B------:R-:W-:Y:S02]  /*f260*/  UIADD3 UR6, UR5, -0x2, URZ ;  /* 0xfffffffe05067890 */ /* 0x000fe4000fffe03f */
[----:B------:R-:W-:-:S04]  /*f270*/  UIADD3 UR5, UR4, UR5, URZ ;  /* 0x0000000504057290 */ /* 0x000fc8000fffe03f */
[----:B------:R-:W-:Y:S01]  /*f280*/  ISETP.NE.AND P0, PT, R0, UR6, PT ;  /* 0x0000000600007c0c */ /* 0x000fe2000bf05270 */
[----:B------:R-:W-:Y:S02]  /*f290*/  IMAD.MOV.U32 R0, RZ, RZ, 0x1 ;  /* 0x00000001ff007424 */ /* 0x000fe400078e00ff */
[----:B------:R-:W-:-:S05]  /*f2a0*/  IMAD.U32 R11, RZ, RZ, UR5 ;  /* 0x00000005ff0b7e24 */ /* 0x000fca000f8e00ff */
[----:B------:R-:W-:-:S05]  /*f2b0*/  LOP3.LUT R11, R11, 0x1, RZ, 0xc0, !PT ;  /* 0x000000010b0b7812 */ /* 0x000fca00078ec0ff */
[----:B------:R-:W-:Y:S05]  /*f2c0*/  @!P0 BRA `(.L_x_3251) ;  /* 0x0000001400e88947 */ /* 0x000fea0003800000 */
[----:B------:R-:W-:Y:S01]  /*f2d0*/  R2UR UR4, R11 ;  /* 0x000000000b0472ca */ /* 0x000fe200000e0000 */
[----:B------:R-:W-:Y:S01]  /*f2e0*/  BSSY B0, `(.L_x_3251) ;  /* 0x0000178000007945 */ /* 0x000fe20003800000 */
[----:B------:R-:W-:-:S11]  /*f2f0*/  IMAD.MOV.U32 R0, RZ, RZ, 0x1 ;  /* 0x00000001ff007424 */ /* 0x000fd600078e00ff */
[----:B------:R-:W-:-:S06]  /*f300*/  UIADD3 UR4, UR5, -UR4, URZ ;  /* 0x8000000405047290 */ /* 0x000fcc000fffe03f */
[----:B------:R-:W-:-:S07]  /*f310*/  IMAD.U32 R7, RZ, RZ, UR4 ;  /* 0x00000004ff077e24 */ /* 0x000fce000f8e00ff */
.L_x_3292:
        /* <DEDUP_REMOVED lines=8> */
[----:B------:R-:W0:Y:S01]  /*f3a0*/  LDC R12, c[0x0][0x43c] ;  /* 0x00010f00ff0c7b82 */ /* 0x000e220000000800 */
[----:B------:R-:W-:Y:S01]  /*f3b0*/  IMAD.MOV.U32 R13, RZ, RZ, R8 ;  /* 0x000000ffff0d7224 */ /* 0x000fe200078e0008 */
[----:B------:R-:W-:Y:S01]  /*f3c0*/  ULDC.64 UR4, c[0x0][0x428] ;  /* 0x00010a0000047ab9 */ /* 0x000fe20000000a00 */
[----:B------:R-:W-:Y:S01]  /*f3d0*/  ULDC.64 UR6, c[0x0][0x208] ;  /* 0x0000820000067ab9 */ /* 0x000fe20000000a00 */
        /* <DEDUP_REMOVED lines=16> */
.L_x_3254:
[----:B------:R-:W1:Y:S01]  /*f4e0*/  S2R R2, SR_TID.X ;  /* 0x0000000000027919 */ /* 0x000e620000002100 */
[----:B------:R-:W-:Y:S01]  /*f4f0*/  BSSY B2, `(.L_x_3255) ;  /* 0x0000006000027945 */ /* 0x000fe20003800000 */
[----:B-1----:R-:W-:Y:S02]  /*f500*/  LOP3.LUT R3, R2, 0x7f, RZ, 0xc0, !PT ;  /* 0x0000007f02037812 */ /* 0x002fe400078ec0ff */
[----:B------:R-:W-:Y:S02]  /*f510*/  SHF.L.U32 R2, R0, 0x1f, RZ ;  /* 0x0000001f00027819 */ /* 0x000fe400000006ff */
[----:B------:R-:W-:Y:S02]  /*f520*/  ISETP.NE.AND P2, PT, R3, RZ, PT ;  /* 0x000000ff0300720c */ /* 0x000fe40003f45270 */
[----:B------:R-:W1:Y:S02]  /*f530*/  SYNCS.PHASECHK.TRANS64.TRYWAIT P0, [UR38+0x38848], R2 ;  /* 0x03884802ff0075a7 */ /* 0x000e640008000166 */
[----:B-1----:R-:W-:Y:S09]  /*f540*/  @!P0 BRA `(.L_x_3256) ;  /* 0x0000003400c88947 */ /* 0x002ff20003800000 */
.L_x_3351:
[----:B------:R-:W-:Y:S05]  /*f550*/  BSYNC B2 ;  /* 0x0000000000027941 */ /* 0x000fea0003800000 */
.L_x_3255:
[----:B------:R-:W-:Y:S04]  /*f560*/  BSSY B2, `(.L_x_3257) ;  /* 0x0000007000027945 */ /* 0x000fe80003800000 */
[----:B------:R-:W-:Y:S05]  /*f570*/  @P2 BRA `(.L_x_3258) ;  /* 0x0000000000142947 */ /* 0x000fea0003800000 */
[----:B------:R-:W-:Y:S01]  /*f580*/  ISETP.NE.AND P0, PT, R10, RZ, PT ;  /* 0x000000ff0a00720c */ /* 0x000fe20003f05270 */
[----:B-1----:R-:W-:-:S04]  /*f590*/  IMAD.MOV.U32 R3, RZ, RZ, 0x2000 ;  /* 0x00002000ff037424 */ /* 0x002fc800078e00ff */
[----:B------:R3:W-:Y:S08]  /*f5a0*/  SYNCS.ARRIVE.TRANS64 RZ, [UR38+0x38838], R3 ;  /* 0x03883803ffff79a7 */ /* 0x0007f00008000026 */
[----:B---3--:R-:W-:Y:S05]  /*f5b0*/  @!P0 BRA `(.L_x_3258) ;  /* 0x0000000000048947 */ /* 0x008fea0003800000 */
[----:B------:R-:W-:Y:S01]  /*f5c0*/  BPT.TRAP 0x1 ;  /* 0x000000040000795c */ /* 0x000fe20000300000 */
.L_x_3258:
[----:B------:R-:W-:Y:S05]  /*f5d0*/  BSYNC B2 ;  /* 0x0000000000027941 */ /* 0x000fea0003800000 */
.L_x_3257:
        /* <DEDUP_REMOVED lines=11> */
.L_x_3259:
        /* <DEDUP_REMOVED lines=10> */
.L_x_3352:
[----:B------:R-:W-:Y:S05]  /*f730*/  BSYNC B2 ;  /* 0x0000000000027941 */ /* 0x000fea0003800000 */
.L_x_3260:
[----:B------:R-:W-:Y:S01]  /*f740*/  BSSY B2, `(.L_x_3262) ;  /* 0x0000009000027945 */ /* 0x000fe20003800000 */
[----:B01----:R-:W-:Y:S02]  /*f750*/  IMAD.MOV.U32 R2, RZ, RZ, 0x0 ;  /* 0x00000000ff027424 */ /* 0x003fe400078e00ff */
[----:B------:R-:W-:Y:S01]  /*f760*/  IMAD.MOV.U32 R3, RZ, RZ, 0x14f00000 ;  /* 0x14f00000ff037424 */ /* 0x000fe200078e00ff */
[----:B------:R-:W-:Y:S06]  /*f770*/  @P2 BRA `(.L_x_3263) ;  /* 0x0000000000142947 */ /* 0x000fec0003800000 */
[----:B------:R-:W-:Y:S01]  /*f780*/  ISETP.NE.AND P0, PT, R10, RZ, PT ;  /* 0x000000ff0a00720c */ /* 0x000fe20003f05270 */
[----:B------:R-:W-:-:S04]  /*f790*/  IMAD.MOV.U32 R12, RZ, RZ, 0x10000 ;  /* 0x00010000ff0c7424 */ /* 0x000fc800078e00ff */
[----:B------:R0:W-:Y:S08]  /*f7a0*/  SYNCS.ARRIVE.TRANS64 RZ, [UR38+0x38858], R12 ;  /* 0x0388580cffff79a7 */ /* 0x0001f00008000026 */
[----:B0-----:R-:W-:Y:S05]  /*f7b0*/  @!P0 BRA `(.L_x_3263) ;  /* 0x0000000000048947 */ /* 0x001fea0003800000 */
[----:B------:R-:W-:Y:S01]  /*f7c0*/  BPT.TRAP 0x1 ;  /* 0x000000040000795c */ /* 0x000fe20000300000 */
.L_x_3263:
[----:B------:R-:W-:Y:S05]  /*f7d0*/  BSYNC B2 ;  /* 0x0000000000027941 */ /* 0x000fea0003800000 */
.L_x_3262:
        /* <DEDUP_REMOVED lines=9> */
.L_x_3264:
        /* <DEDUP_REMOVED lines=13> */
.L_x_3265:
        /* <DEDUP_REMOVED lines=13> */
.L_x_3266:
        /* <DEDUP_REMOVED lines=13> */
.L_x_3267:
        /* <DEDUP_REMOVED lines=13> */
.L_x_3268:
        /* <DEDUP_REMOVED lines=13> */
.L_x_3269:
        /* <DEDUP_REMOVED lines=13> */
.L_x_3270:
        /* <DEDUP_REMOVED lines=13> */
.L_x_3271:
        /* <DEDUP_REMOVED lines=8> */
.L_x_3253:
[----:B------:R-:W-:Y:S05]  /*fea0*/  BSYNC B1 ;  /* 0x0000000000017941 */ /* 0x000fea0003800000 */
.L_x_3252:
[----:B------:R-:W-:Y:S01]  /*feb0*/  LOP3.LUT P3, RZ, R17, 0x2, RZ, 0xc0, !PT ;  /* 0x0000000211ff7812 */ /* 0x000fe2000786c0ff */
[----:B------:R-:W-:Y:S01]  /*fec0*/  BSSY B1, `(.L_x_3272) ;  /* 0x00000b7000017945 */ /* 0x000fe20003800000 */
[----:B------:R-:W-:-:S11]  /*fed0*/  LOP3.LUT R0, R0, 0x1, RZ, 0x3c, !PT ;  /* 0x0000000100007812 */ /* 0x000fd600078e3cff */
[----:B------:R-:W-:Y:S05]  /*fee0*/  @!P3 BRA `(.L_x_3273) ;  /* 0x0000000800d0b947 */ /* 0x000fea0003800000 */
[----:B------:R-:W-:Y:S01]  /*fef0*/  LOP3.LUT P3, RZ, R17, 0x1, RZ, 0xc0, !PT ;  /* 0x0000000111ff7812 */ /* 0x000fe2000786c0ff */
[----:B------:R-:W-:-:S12]  /*ff00*/  VIADD R12, R8, 0xffffffff ;  /* 0xffffffff080c7836 */ /* 0x000fd80000000000 */
[----:B------:R-:W-:Y:S05]  /*ff10*/  @!P3 BRA `(.L_x_3274) ;  /* 0x000000000050b947 */ /* 0x000fea0003800000 */
[----:B--2---:R-:W0:Y:S01]  /*ff20*/  LDC R14, c[0x0][0x43c] ;  /* 0x00010f00ff0e7b82 */ /* 0x004e220000000800 */
        /* <DEDUP_REMOVED lines=19> */
.L_x_3274:
[----:B------:R-:W1:Y:S01]  /*10060*/  S2R R2, SR_TID.X ;  /* 0x0000000000027919 */ /* 0x000e620000002100 */
[----:B------:R-:W-:Y:S01]  /*10070*/  BSSY B2, `(.L_x_3275) ;  /* 0x0000006000027945 */ /* 0x000fe20003800000 */
[----:B-1----:R-:W-:Y:S02]  /*10080*/  LOP3.LUT R3, R2, 0x7f, RZ, 0xc0, !PT ;  /* 0x0000007f02037812 */ /* 0x002fe400078ec0ff */
[----:B------:R-:W-:Y:S02]  /*10090*/  SHF.L.U32 R2, R0, 0x1f, RZ ;  /* 0x0000001f00027819 */ /* 0x000fe400000006ff */
[----:B------:R-:W-:Y:S02]  /*100a0*/  ISETP.NE.AND P2, PT, R3, RZ, PT ;  /* 0x000000ff0300720c */ /* 0x000fe40003f45270 */
[----:B------:R-:W1:Y:S02]  /*100b0*/  SYNCS.PHASECHK.TRANS64.TRYWAIT P0, [UR38+0x38840], R2 ;  /* 0x03884002ff0075a7 */ /* 0x000e640008000166 */
[----:B-1----:R-:W-:Y:S09]  /*100c0*/  @!P0 BRA `(.L_x_3276) ;  /* 0x0000002c00188947 */ /* 0x002ff20003800000 */
.L_x_3353:
[----:B------:R-:W-:Y:S05]  /*100d0*/  BSYNC B2 ;  /* 0x0000000000027941 */ /* 0x000fea0003800000 */
.L_x_3275:
[----:B------:R-:W-:Y:S04]  /*100e0*/  BSSY B2, `(.L_x_3277) ;  /* 0x0000007000027945 */ /* 0x000fe80003800000 */
[----:B------:R-:W-:Y:S05]  /*100f0*/  @P2 BRA `(.L_x_3278) ;  /* 0x0000000000142947 */ /* 0x000fea0003800000 */
[----:B------:R-:W-:Y:S01]  /*10100*/  ISETP.NE.AND P0, PT, R10, RZ, PT ;  /* 0x000000ff0a00720c */ /* 0x000fe20003f05270 */
[----:B-1----:R-:W-:-:S04]  /*10110*/  IMAD.MOV.U32 R3, RZ, RZ, 0x2000 ;  /* 0x00002000ff037424 */ /* 0x002fc800078e00ff */
[----:B------:R3:W-:Y:S08]  /*10120*/  SYNCS.ARRIVE.TRANS64 RZ, [UR38+0x38830], R3 ;  /* 0x03883003ffff79a7 */ /* 0x0007f00008000026 */
[----:B---3--:R-:W-:Y:S05]  /*10130*/  @!P0 BRA `(.L_x_3278) ;  /* 0x0000000000048947 */ /* 0x008fea0003800000 */
[----:B------:R-:W-:Y:S01]  /*10140*/  BPT.TRAP 0x1 ;  /* 0x000000040000795c */ /* 0x000fe20000300000 */
.L_x_3278:
[----:B------:R-:W-:Y:S05]  /*10150*/  BSYNC B2 ;  /* 0x0000000000027941 */ /* 0x000fea0003800000 */
.L_x_3277:
        /* <DEDUP_REMOVED lines=11> */
.L_x_3279:
        /* <DEDUP_REMOVED lines=11> */
.L_x_3354:
[----:B------:R-:W-:Y:S05]  /*102c0*/  BSYNC B2 ;  /* 0x0000000000027941 */ /* 0x000fea0003800000 */
.L_x_3280:
        /* <DEDUP_REMOVED lines=9> */
.L_x_3283:
[----:B------:R-:W-:Y:S05]  /*10360*/  BSYNC B2 ;  /* 0x0000000000027941 */ /* 0x000fea0003800000 */
.L_x_3282:
        /* <DEDUP_REMOVED lines=9> */
.L_x_3284:
        /* <DEDUP_REMOVED lines=13> */
.L_x_3285:
        /* <DEDUP_REMOVED lines=13> */
.L_x_3286:
        /* <DEDUP_REMOVED lines=13> */
.L_x_3287:
        /* <DEDUP_REMOVED lines=13> */
.L_x_3288:
        /* <DEDUP_REMOVED lines=13> */
.L_x_3289:
        /* <DEDUP_REMOVED lines=13> */
.L_x_3290:
        /* <DEDUP_REMOVED lines=13> */
.L_x_3291:
        /* <DEDUP_REMOVED lines=8> */
.L_x_3273:
[----:B------:R-:W-:Y:S05]  /*10a30*/  BSYNC B1 ;  /* 0x0000000000017941 */ /* 0x000fea0003800000 */
.L_x_3272:
[----:B------:R-:W-:Y:S01]  /*10a40*/  VIADD R8, R8, 0xfffffffe ;  /* 0xfffffffe08087836 */ /* 0x000fe20000000000 */
[----:B------:R-:W-:Y:S06]  /*10a50*/  @P1 BRA `(.L_x_3292) ;  /* 0xffffffe800301947 */ /* 0x000fec000383ffff */
[----:B------:R-:W-:Y:S05]  /*10a60*/  BSYNC B0 ;  /* 0x0000000000007941 */ /* 0x000fea0003800000 */
.L_x_3251:
[----:B------:R-:W-:-:S13]  /*10a70*/  ISETP.NE.AND P0, PT, R11, RZ, PT ;  /* 0x000000ff0b00720c */ /* 0x000fda0003f05270 */
[----:B------:R-:W-:Y:S05]  /*10a80*/  @!P0 BRA `(.L_x_3220) ;  /* 0x0000000800e48947 */ /* 0x000fea0003800000 */
[----:B------:R-:W-:Y:S01]  /*10a90*/  LOP3.LUT P1, RZ, R17, 0x2, RZ, 0xc0, !PT ;  /* 0x0000000211ff7812 */ /* 0x000fe2000782c0ff */
[----:B------:R-:W-:-:S12]  /*10aa0*/  BSSY B0, `(.L_x_3293) ;  /* 0x00000b4000007945 */ /* 0x000fd80003800000 */
[----:B------:R-:W-:Y:S05]  /*10ab0*/  @!P1 BRA `(.L_x_3294) ;  /* 0x0000000800c89947 */ /* 0x000fea0003800000 */
[----:B------:R-:W-:-:S13]  /*10ac0*/  LOP3.LUT P1, RZ, R17, 0x1, RZ, 0xc0, !PT ;  /* 0x0000000111ff7812 */ /* 0x000fda000782c0ff */
[----:B------:R-:W-:Y:S05]  /*10ad0*/  @!P1 BRA `(.L_x_3295) ;  /* 0x00000000004c9947 */ /* 0x000fea0003800000 */
[----:B------:R-:W0:Y:S01]  /*10ae0*/  LDC R5, c[0x0][0x43c] ;  /* 0x00010f00ff057b82 */ /* 0x000e220000000800 */
[----:B------:R-:W-:Y:S01]  /*10af0*/  ULDC.64 UR4, c[0x0][0x428] ;  /* 0x00010a0000047ab9 */ /* 0x000fe20000000a00 */
[----:B------:R-:W-:Y:S01]  /*10b00*/  ULDC.64 UR6, c[0x0][0x208] ;  /* 0x0000820000067ab9 */ /* 0x000fe20000000a00 */
[----:B------:R-:W-:-:S04]  /*10b10*/  IMAD R19, R19, UR4, RZ ;  /* 0x0000000413137c24 */ /* 0x000fc8000f8e02ff */
[----:B------:R-:W-:Y:S01]  /*10b20*/  IMAD R7, R18, UR5, R19 ;  /* 0x0000000512077c24 */ /* 0x000fe2000f8e0213 */
[----:B0-----:R-:W-:-:S13]  /*10b30*/  ISETP.NE.AND P0, PT, R5, 0x1, PT ;  /* 0x000000010500780c */ /* 0x001fda0003f05270 */
[----:B------:R-:W0:Y:S02]  /*10b40*/  @P0 LDC.64 R2, c[0x0][0x440] ;  /* 0x00011000ff020b82 */ /* 0x000e240000000a00 */
[----:B0-----:R-:W-:-:S04]  /*10b50*/  @P0 IMAD.HI.U32 R4, R8, R2, RZ ;  /* 0x0000000208040227 */ /* 0x001fc800078e00ff */
[----:B------:R-:W-:Y:S01]  /*10b60*/  IMAD.MOV.U32 R2, RZ, RZ, R8 ;  /* 0x000000ffff027224 */ /* 0x000fe200078e0008 */
[----:B------:R-:W-:-:S04]  /*10b70*/  @P0 SHF.R.U32.HI R2, RZ, R3, R4 ;  /* 0x00000003ff020219 */ /* 0x000fc80000011604 */
[----:B------:R-:W-:-:S03]  /*10b80*/  SHF.R.S32.HI R3, RZ, 0x1f, R2 ;  /* 0x0000001fff037819 */ /* 0x000fc60000011402 */
        /* <DEDUP_REMOVED lines=8> */
.L_x_3295:
[----:B------:R-:W1:Y:S01]  /*10c10*/  S2R R2, SR_TID.X ;  /* 0x0000000000027919 */ /* 0x000e620000002100 */
[----:B------:R-:W-:Y:S01]  /*10c20*/  BSSY B1, `(.L_x_3296) ;  /* 0x0000006000017945 */ /* 0x000fe20003800000 */
[----:B-1----:R-:W-:Y:S02]  /*10c30*/  LOP3.LUT R3, R2, 0x7f, RZ, 0xc0, !PT ;  /* 0x0000007f02037812 */ /* 0x002fe400078ec0ff */
[----:B------:R-:W-:Y:S02]  /*10c40*/  SHF.L.U32 R2, R0, 0x1f, RZ ;  /* 0x0000001f00027819 */ /* 0x000fe400000006ff */
[----:B------:R-:W-:Y:S02]  /*10c50*/  ISETP.NE.AND P1, PT, R3, RZ, PT ;  /* 0x000000ff0300720c */ /* 0x000fe40003f25270 */
[----:B------:R-:W1:Y:S02]  /*10c60*/  SYNCS.PHASECHK.TRANS64.TRYWAIT P0, [UR38+0x38848], R2 ;  /* 0x03884802ff0075a7 */ /* 0x000e640008000166 */
[----:B-1----:R-:W-:Y:S09]  /*10c70*/  @!P0 BRA `(.L_x_3297) ;  /* 0x00000020005c8947 */ /* 0x002ff20003800000 */
.L_x_3355:
[----:B------:R-:W-:Y:S05]  /*10c80*/  BSYNC B1 ;  /* 0x0000000000017941 */ /* 0x000fea0003800000 */
.L_x_3296:
[----:B------:R-:W-:Y:S04]  /*10c90*/  BSSY B1, `(.L_x_3298) ;  /* 0x0000007000017945 */ /* 0x000fe80003800000 */
[----:B------:R-:W-:Y:S05]  /*10ca0*/  @P1 BRA `(.L_x_3299) ;  /* 0x0000000000141947 */ /* 0x000fea0003800000 */
[----:B------:R-:W-:Y:S01]  /*10cb0*/  ISETP.NE.AND P0, PT, R10, RZ, PT ;  /* 0x000000ff0a00720c */ /* 0x000fe20003f05270 */
[----:B-1----:R-:W-:-:S04]  /*10cc0*/  IMAD.MOV.U32 R3, RZ, RZ, 0x2000 ;  /* 0x00002000ff037424 */ /* 0x002fc800078e00ff */
[----:B------:R3:W-:Y:S08]  /*10cd0*/  SYNCS.ARRIVE.TRANS64 RZ, [UR38+0x38838], R3 ;  /* 0x03883803ffff79a7 */ /* 0x0007f00008000026 */
[----:B---3--:R-:W-:Y:S05]  /*10ce0*/  @!P0 BRA `(.L_x_3299) ;  /* 0x0000000000048947 */ /* 0x008fea0003800000 */
[----:B------:R-:W-:Y:S01]  /*10cf0*/  BPT.TRAP 0x1 ;  /* 0x000000040000795c */ /* 0x000fe20000300000 */
.L_x_3299:
[----:B------:R-:W-:Y:S05]  /*10d00*/  BSYNC B1 ;  /* 0x0000000000017941 */ /* 0x000fea0003800000 */
.L_x_3298:
[----:B------:R-:W-:Y:S01]  /*10d10*/  IMAD.MOV.U32 R4, RZ, RZ, RZ ;  /* 0x000000ffff047224 */ /* 0x000fe200078e00ff */
        /* <DEDUP_REMOVED lines=10> */
.L_x_3300:
        /* <DEDUP_REMOVED lines=11> */
.L_x_3356:
[----:B------:R-:W-:Y:S05]  /*10e70*/  BSYNC B1 ;  /* 0x0000000000017941 */ /* 0x000fea0003800000 */
.L_x_3301:
[----:B------:R-:W-:Y:S01]  /*10e80*/  BSSY B1, `(.L_x_3303) ;  /* 0x0000009000017945 */ /* 0x000fe20003800000 */
[----:B-1----:R-:W-:Y:S02]  /*10e90*/  IMAD.MOV.U32 R2, RZ, RZ, 0x0 ;  /* 0x00000000ff027424 */ /* 0x002fe400078e00ff */
[----:B------:R-:W-:Y:S01]  /*10ea0*/  IMAD.MOV.U32 R3, RZ, RZ, 0x14f00000 ;  /* 0x14f00000ff037424 */ /* 0x000fe200078e00ff */
[----:B------:R-:W-:Y:S06]  /*10eb0*/  @P1 BRA `(.L_x_3304) ;  /* 0x0000000000141947 */ /* 0x000fec0003800000 */
[----:B------:R-:W-:Y:S01]  /*10ec0*/  ISETP.NE.AND P0, PT, R10, RZ, PT ;  /* 0x000000ff0a00720c */ /* 0x000fe20003f05270 */
[----:B------:R-:W-:-:S04]  /*10ed0*/  IMAD.MOV.U32 R5, RZ, RZ, 0x10000 ;  /* 0x00010000ff057424 */ /* 0x000fc800078e00ff */
[----:B------:R1:W-:Y:S08]  /*10ee0*/  SYNCS.ARRIVE.TRANS64 RZ, [UR38+0x38858], R5 ;  /* 0x03885805ffff79a7 */ /* 0x0003f00008000026 */
[----:B-1----:R-:W-:Y:S05]  /*10ef0*/  @!P0 BRA `(.L_x_3304) ;  /* 0x0000000000048947 */ /* 0x002fea0003800000 */
[----:B------:R-:W-:Y:S01]  /*10f00*/  BPT.TRAP 0x1 ;  /* 0x000000040000795c */ /* 0x000fe20000300000 */
.L_x_3304:
[----:B------:R-:W-:Y:S05]  /*10f10*/  BSYNC B1 ;  /* 0x0000000000017941 */ /* 0x000fea0003800000 */
.L_x_3303:
        /* <DEDUP_REMOVED lines=9> */
.L_x_3305:
        /* <DEDUP_REMOVED lines=13> */
.L_x_3306:
        /* <DEDUP_REMOVED lines=13> */
.L_x_3307:
        /* <DEDUP_REMOVED lines=13> */
.L_x_3308:
        /* <DEDUP_REMOVED lines=13> */
.L_x_3309:
        /* <DEDUP_REMOVED lines=13> */
.L_x_3310:
        /* <DEDUP_REMOVED lines=13> */
.L_x_3311:
        /* <DEDUP_REMOVED lines=13> */
.L_x_3312:
        /* <DEDUP_REMOVED lines=8> */
.L_x_3294:
[----:B------:R-:W-:Y:S05]  /*115e0*/  BSYNC B0 ;  /* 0x0000000000007941 */ /* 0x000fea0003800000 */
.L_x_3293:
[----:B------:R-:W-:Y:S01]  /*115f0*/  LOP3.LUT R0, R0, 0x1, RZ, 0x3c, !PT ;  /* 0x0000000100007812 */ /* 0x000fe200078e3cff */
[----:B------:R-:W-:Y:S02]  /*11600*/  IMAD.MOV.U32 R6, RZ, RZ, RZ ;  /* 0x000000ffff067224 */ /* 0x000fe400078e00ff */
[----:B------:R-:W-:-:S07]  /*11610*/  IMAD.MOV.U32 R9, RZ, RZ, RZ ;  /* 0x000000ffff097224 */ /* 0x000fce00078e00ff */
.L_x_3220:
[----:B------:R-:W1:Y:S01]  /*11620*/  S2R R3, SR_CgaCtaId ;  /* 0x0000000000037919 */ /* 0x000e620000008800 */
[----:B------:R-:W-:Y:S02]  /*11630*/  MOV R2, 0x400 ;  /* 0x0000040000027802 */ /* 0x000fe40000000f00 */
[----:B------:R-:W-:Y:S02]  /*11640*/  SHF.L.U32 R9, R9, 0x1f, RZ ;  /* 0x0000001f09097819 */ /* 0x000fe400000006ff */
[----:B-1----:R-:W-:-:S04]  /*11650*/  LEA R2, R3, R2, 0x18 ;  /* 0x0000000203027211 */ /* 0x002fc800078ec0ff */
[----:B------:R-:W1:Y:S02]  /*11660*/  SYNCS.PHASECHK.TRANS64.TRYWAIT P0, [R2+URZ+0x38820], R9 ;  /* 0x03882009020075a7 */ /* 0x000e64000800017f */
[----:B-1----:R-:W-:Y:S05]  /*11670*/  @!P0 BRA `(.L_x_3313) ;  /* 0x00000018000c8947 */ /* 0x002fea0003800000 */
.L_x_3357:
[----:B------:R-:W-:-:S03]  /*11680*/  UMOV UR4, 0xffffffff ;  /* 0xffffffff00047882 */ /* 0x000fc60000000000 */
[----:B------:R-:W-:Y:S05]  /*11690*/  BRA.DIV UR4, `(.L_x_3314) ;  /* 0x0000001a04187947 */ /* 0x000fea000b800000 */
[----:B------:R-:W3:Y:S02]  /*116a0*/  S2R R3, SR_TID.X ;  /* 0x0000000000037919 */ /* 0x000ee40000002100 */
[----:B---3--:R-:W-:-:S04]  /*116b0*/  SHF.R.U32.HI R3, RZ, 0x5, R3 ;  /* 0x00000005ff037819 */ /* 0x008fc80000011603 */
[----:B------:R-:W-:-:S05]  /*116c0*/  LOP3.LUT R3, R3, 0x3, RZ, 0xc0, !PT ;  /* 0x0000000303037812 */ /* 0x000fca00078ec0ff */
[----:B--2---:R2:W3:Y:S02]  /*116d0*/  SHFL.IDX PT, R14, R3, RZ, 0x1f ;  /* 0x00001fff030e7589 */ /* 0x0044e400000e0000 */
.L_x_3360:
[----:B---3--:R-:W-:-:S13]  /*116e0*/  ISETP.NE.AND P0, PT, R14, RZ, PT ;  /* 0x000000ff0e00720c */ /* 0x008fda0003f05270 */
[----:B------:R-:W-:Y:S05]  /*116f0*/  @P0 BRA `(.L_x_3186) ;  /* 0x0000000000900947 */ /* 0x000fea0003800000 */
[----:B------:R-:W-:-:S03]  /*11700*/  UMOV UR4, 0xffffffff ;  /* 0xffffffff00047882 */ /* 0x000fc60000000000 */
[----:B------:R-:W-:Y:S05]  /*11710*/  BRA.DIV UR4, `(.L_x_3315) ;  /* 0x0000001a042c7947 */ /* 0x000fea000b800000 */
[----:B------:R-:W-:-:S13]  /*11720*/  ELECT P6, URZ, PT ;  /* 0x00000000003f782f */ /* 0x000fda00038c0000 */
.L_x_3363:
[----:B------:R-:W-:Y:S05]  /*11730*/  @!P6 BRA `(.L_x_3186) ;  /* 0x000000000080e947 */ /* 0x000fea0003800000 */
[----:B--2---:R-:W2:Y:S02]  /*11740*/  LDL R3, [R1+0x28] ;  /* 0x0000280001037983 */ /* 0x004ea40000100800 */
[----:B--2---:R-:W-:-:S13]  /*11750*/  R2UR UR4, R3 ;  /* 0x00000000030472ca */ /* 0x004fda00000e0000 */
[----:B------:R-:W-:-:S06]  /*11760*/  ULOP3.LUT UR4, UR4, 0x2, URZ, 0xfc, !UPT ;  /* 0x0000000204047892 */ /* 0x000fcc000f8efc3f */
[----:B------:R-:W-:-:S05]  /*11770*/  IMAD.U32 R3, RZ, RZ, UR4 ;  /* 0x00000004ff037e24 */ /* 0x000fca000f8e00ff */
[----:B------:R-:W-:-:S13]  /*11780*/  ISETP.NE.AND P2, PT, R3, 0x3, PT ;  /* 0x000000030300780c */ /* 0x000fda0003f45270 */
[----:B------:R-:W-:Y:S05]  /*11790*/  @!P2 BRA `(.L_x_3316) ;  /* 0x000000000004a947 */ /* 0x000fea0003800000 */
[----:B------:R-:W-:Y:S01]  /*117a0*/  BPT.TRAP 0x1 ;  /* 0x000000040000795c */ /* 0x000fe20000300000 */
.L_x_3316:
[----:B------:R-:W-:Y:S01]  /*117b0*/  VIADD R8, R2, 0x38840 ;  /* 0x0003884002087836 */ /* 0x000fe20000000000 */
[----:B------:R-:W-:Y:S01]  /*117c0*/  SHF.L.U32 R4, R0, 0x1f, RZ ;  /* 0x0000001f00047819 */ /* 0x000fe200000006ff */
[C---:B------:R-:W-:Y:S02]  /*117d0*/  VIADD R3, R6.reuse, 0x1 ;  /* 0x0000000106037836 */ /* 0x040fe40000000000 */
[----:B------:R-:W-:-:S03]  /*117e0*/  IMAD R7, R6, 0x8, R8 ;  /* 0x0000000806077824 */ /* 0x000fc600078e0208 */
[C---:B------:R-:W-:Y:S01]  /*117f0*/  ISETP.NE.AND P1, PT, R3.reuse, 0x2, PT ;  /* 0x000000020300780c */ /* 0x040fe20003f25270 */
[----:B------:R-:W2:Y:S03]  /*11800*/  SYNCS.PHASECHK.TRANS64.TRYWAIT P0, [R7+URZ], R4 ;  /* 0x00000004070075a7 */ /* 0x000ea6000800017f */
[----:B------:R-:W-:Y:S02]  /*11810*/  SEL R5, RZ, 0x1, P1 ;  /* 0x00000001ff057807 */ /* 0x000fe40000800000 */
[----:B------:R-:W-:Y:S02]  /*11820*/  SEL R3, R3, RZ, P1 ;  /* 0x000000ff03037207 */ /* 0x000fe40000800000 */
[----:B------:R-:W-:-:S03]  /*11830*/  LOP3.LUT R0, R0, R5, RZ, 0x3c, !PT ;  /* 0x0000000500007212 */ /* 0x000fc600078e3cff */
[----:B------:R-:W-:Y:S01]  /*11840*/  IMAD R5, R3, 0x8, R8 ;  /* 0x0000000803057824 */ /* 0x000fe200078e0208 */
[----:B------:R-:W-:Y:S01]  /*11850*/  SHF.L.U32 R0, R0, 0x1f, RZ ;  /* 0x0000001f00007819 */ /* 0x000fe200000006ff */
[----:B--2---:R-:W-:Y:S06]  /*11860*/  @!P0 BRA `(.L_x_3317) ;  /* 0x0000001400f88947 */ /* 0x004fec0003800000 */
.L_x_3364:
[----:B------:R-:W3:Y:S02]  /*11870*/  SYNCS.PHASECHK.TRANS64.TRYWAIT P0, [R5+URZ], R0 ;  /* 0x00000000050075a7 */ /* 0x000ee4000800017f */
[----:B---3--:R-:W-:Y:S05]  /*11880*/  @!P0 BRA `(.L_x_3318) ;  /* 0x0000001800048947 */ /* 0x008fea0003800000 */
.L_x_3365:
[----:B------:R-:W-:Y:S05]  /*11890*/  @!P2 BRA `(.L_x_3319) ;  /* 0x000000000004a947 */ /* 0x000fea0003800000 */
[----:B------:R-:W-:Y:S01]  /*118a0*/  BPT.TRAP 0x1 ;  /* 0x000000040000795c */ /* 0x000fe20000300000 */
.L_x_3319:
[----:B-1----:R-:W-:-:S04]  /*118b0*/  VIADD R2, R2, 0x38860 ;  /* 0x0003886002027836 */ /* 0x002fc80000000000 */
[----:B---3--:R-:W-:-:S04]  /*118c0*/  IMAD R5, R6, 0x8, R2 ;  /* 0x0000000806057824 */ /* 0x008fc800078e0202 */
[----:B------:R-:W1:Y:S02]  /*118d0*/  SYNCS.PHASECHK.TRANS64.TRYWAIT P0, [R5+URZ], R4 ;  /* 0x00000004050075a7 */ /* 0x000e64000800017f */
[----:B-1----:R-:W-:Y:S05]  /*118e0*/  @!P0 BRA `(.L_x_3320) ;  /* 0x0000001800008947 */ /* 0x002fea0003800000 */
.L_x_3366:
[----:B------:R-:W-:-:S07]  /*118f0*/  IMAD R3, R3, 0x8, R2 ;  /* 0x0000000803037824 */ /* 0x000fce00078e0202 */
.L_x_3321:
[----:B---3--:R3:W4:Y:S02]  /*11900*/  SYNCS.PHASECHK.TRANS64.TRYWAIT P0, [R3+URZ], R0 ;  /* 0x00000000030075a7 */ /* 0x008724000800017f */
[----:B----4-:R-:W-:Y:S05]  /*11910*/  @!P0 NANOSLEEP.SYNCS 0x989680 ;  /* 0x009896800000895d */ /* 0x010fea0003900000 */
[----:B------:R-:W4:Y:S02]  /*11920*/  @!P0 SYNCS.PHASECHK.TRANS64 P0, [R3+URZ], R0 ;  /* 0x00000000030085a7 */ /* 0x000f24000800007f */
[----:B----4-:R-:W-:Y:S05]  /*11930*/  @!P0 BRA `(.L_x_3321) ;  /* 0xfffffffc00f08947 */ /* 0x010fea000383ffff */
.L_x_3186:
[----:B------:R-:W-:Y:S05]  /*11940*/  BSYNC B6 ;  /* 0x0000000000067941 */ /* 0x000fea0003800000 */
.L_x_3183:
[----:B------:R-:W-:Y:S05]  /*11950*/  EXIT ;  /* 0x000000000000794d */ /* 0x000fea0003800000 */
.L_x_3194:
[----:B0-----:R0:W1:Y:S02]  /*11960*/  SYNCS.PHASECHK.TRANS64.TRYWAIT P0, [R184+URZ+0x38800], R7 ;  /* 0x03880007b80075a7 */ /* 0x001064000800017f */
[----:B-1----:R-:W-:Y:S05]  /*11970*/  @!P0 NANOSLEEP.SYNCS 0x989680 ;  /* 0x009896800000895d */ /* 0x002fea0003900000 */
[----:B------:R-:W1:Y:S02]  /*11980*/  @!P0 SYNCS.PHASECHK.TRANS64 P0, [R184+URZ+0x38800], R7 ;  /* 0x03880007b80085a7 */ /* 0x000e64000800007f */
[----:B-1----:R-:W-:Y:S05]  /*11990*/  @!P0 BRA `(.L_x_3194) ;  /* 0xfffffffc00f08947 */ /* 0x002fea000383ffff */
[----:B------:R-:W-:Y:S05]  /*119a0*/  BRA `(.L_x_3322) ;  /* 0xffffff1800a47947 */ /* 0x000fea000383ffff */
.L_x_3198:
[----:B--2---:R2:W3:Y:S02]  /*119b0*/  SYNCS.PHASECHK.TRANS64.TRYWAIT P1, [R184+URZ+0x38830], R7 ;  /* 0x03883007b80075a7 */ /* 0x0044e4000802017f */
[----:B---3--:R-:W-:Y:S05]  /*119c0*/  @!P1 NANOSLEEP.SYNCS 0x989680 ;  /* 0x009896800000995d */ /* 0x008fea0003900000 */
[----:B------:R-:W3:Y:S02]  /*119d0*/  @!P1 SYNCS.PHASECHK.TRANS64 P1, [R184+URZ+0x38830], R7 ;  /* 0x03883007b80095a7 */ /* 0x000ee4000802007f */
[----:B---3--:R-:W-:Y:S05]  /*119e0*/  @!P1 BRA `(.L_x_3198) ;  /* 0xfffffffc00f09947 */ /* 0x008fea000383ffff */
[----:B------:R-:W-:Y:S05]  /*119f0*/  BRA `(.L_x_3197) ;  /* 0xffffff1800f07947 */ /* 0x000fea000383ffff */
.L_x_3199:
[----:B---3--:R3:W4:Y:S02]  /*11a00*/  SYNCS.PHASECHK.TRANS64.TRYWAIT P1, [R184+URZ+0x38810], R7 ;  /* 0x03881007b80075a7 */ /* 0x008724000802017f */
[----:B----4-:R-:W-:Y:S05]  /*11a10*/  @!P1 NANOSLEEP.SYNCS 0x989680 ;  /* 0x009896800000995d */ /* 0x010fea0003900000 */
[----:B------:R-:W4:Y:S02]  /*11a20*/  @!P1 SYNCS.PHASECHK.TRANS64 P1, [R184+URZ+0x38810], R7 ;  /* 0x03881007b80095a7 */ /* 0x000f24000802007f */
[----:B----4-:R-:W-:Y:S05]  /*11a30*/  @!P1 BRA `(.L_x_3199) ;  /* 0xfffffffc00f09947 */ /* 0x010fea000383ffff */
[----:B------:R-:W-:Y:S05]  /*11a40*/  BRA `(.L_x_3323) ;  /* 0xffffff1c00e07947 */ /* 0x000fea000383ffff */
.L_x_3203:
[----:B------:R0:W0:Y:S02]  /*11a50*/  SYNCS.PHASECHK.TRANS64.TRYWAIT P1, [R184+URZ+0x38850], R7 ;  /* 0x03885007b80075a7 */ /* 0x000024000802017f */
[----:B0-----:R-:W-:Y:S05]  /*11a60*/  @!P1 NANOSLEEP.SYNCS 0x989680 ;  /* 0x009896800000995d */ /* 0x001fea0003900000 */
[----:B------:R-:W0:Y:S02]  /*11a70*/  @!P1 SYNCS.PHASECHK.TRANS64 P1, [R184+URZ+0x38850], R7 ;  /* 0x03885007b80095a7 */ /* 0x000e24000802007f */
[----:B0-----:R-:W-:Y:S05]  /*11a80*/  @!P1 BRA `(.L_x_3203) ;  /* 0xfffffffc00f09947 */ /* 0x001fea000383ffff */
[----:B------:R-:W-:Y:S05]  /*11a90*/  BRA `(.L_x_3202) ;  /* 0xffffff20000c7947 */ /* 0x000fea000383ffff */
.L_x_3208:
[----:B-1----:R1:W2:Y:S02]  /*11aa0*/  SYNCS.PHASECHK.TRANS64.TRYWAIT P3, [R196+URZ+0x38830], R199 ;  /* 0x038830c7c40075a7 */ /* 0x0022a4000806017f */
[----:B--2---:R-:W-:Y:S05]  /*11ab0*/  @!P3 NANOSLEEP.SYNCS 0x989680 ;  /* 0x009896800000b95d */ /* 0x004fea0003900000 */
[----:B------:R-:W2:Y:S02]  /*11ac0*/  @!P3 SYNCS.PHASECHK.TRANS64 P3, [R196+URZ+0x38830], R199 ;  /* 0x038830c7c400b5a7 */ /* 0x000ea4000806007f */
[----:B--2---:R-:W-:Y:S05]  /*11ad0*/  @!P3 BRA `(.L_x_3208) ;  /* 0xfffffffc00f0b947 */ /* 0x004fea000383ffff */
[----:B------:R-:W-:Y:S05]  /*11ae0*/  BRA `(.L_x_3207) ;  /* 0xffffff4800347947 */ /* 0x000fea000383ffff */
.L_x_3212:
[----:B---3--:R3:W4:Y:S02]  /*11af0*/  SYNCS.PHASECHK.TRANS64.TRYWAIT P3, [R196+URZ+0x38850], R199 ;  /* 0x038850c7c40075a7 */ /* 0x008724000806017f */
[----:B----4-:R-:W-:Y:S05]  /*11b00*/  @!P3 NANOSLEEP.SYNCS 0x989680 ;  /* 0x009896800000b95d */ /* 0x010fea0003900000 */
[----:B------:R-:W4:Y:S02]  /*11b10*/  @!P3 SYNCS.PHASECHK.TRANS64 P3, [R196+URZ+0x38850], R199 ;  /* 0x038850c7c400b5a7 */ /* 0x000f24000806007f */
[----:B----4-:R-:W-:Y:S05]  /*11b20*/  @!P3 BRA `(.L_x_3212) ;  /* 0xfffffffc00f0b947 */ /* 0x010fea000383ffff */
[----:B------:R-:W-:Y:S05]  /*11b30*/  BRA `(.L_x_3211) ;  /* 0xffffff4800fc7947 */ /* 0x000fea000383ffff */
.L_x_3225:
[----:B------:R-:W-:Y:S02]  /*11b40*/  IMAD.MOV.U32 R13, RZ, RZ, R6 ;  /* 0x000000ffff0d7224 */ /* 0x000fe400078e0006 */
[----:B------:R-:W-:Y:S02]  /*11b50*/  IMAD.MOV.U32 R12, RZ, RZ, RZ ;  /* 0x000000ffff0c7224 */ /* 0x000fe400078e00ff */
[----:B------:R-:W-:Y:S02]  /*11b60*/  IMAD.MOV.U32 R11, RZ, RZ, 0x1f ;  /* 0x0000001fff0b7424 */ /* 0x000fe400078e00ff */
[----:B------:R-:W-:-:S07]  /*11b70*/  IMAD.MOV.U32 R15, RZ, RZ, -0x1 ;  /* 0xffffffffff0f7424 */ /* 0x000fce00078e00ff */
[----:B------:R-:W-:Y:S05]  /*11b80*/  WARPSYNC.COLLECTIVE R15, `(.L_x_3324) ;  /* 0x000000000f087348 */ /* 0x000fea0003c00000 */
[----:B------:R0:W1:Y:S02]  /*11b90*/  SHFL.IDX P6, R14, R13, R12, R11 ;  /* 0x0000000c0d0e7389 */ /* 0x00006400000c000b */
[----:B01----:R-:W-:Y:S01]  /*11ba0*/  ENDCOLLECTIVE ;  /* 0x000000000000791b */ /* 0x003fe20003800000 */
.L_x_3324:
[----:B------:R-:W-:Y:S05]  /*11bb0*/  BRA `(.L_x_3325) ;  /* 0xffffffb000447947 */ /* 0x000fea000383ffff */
.L_x_3227:
[----:B------:R-:W-:Y:S01]  /*11bc0*/  BSSY B0, `(.L_x_3326) ;  /* 0x0000006000007945 */ /* 0x000fe20003800000 */
[----:B------:R-:W-:-:S07]  /*11bd0*/  IMAD.MOV.U32 R15, RZ, RZ, -0x1 ;  /* 0xffffffffff0f7424 */ /* 0x000fce00078e00ff */
[----:B0-----:R-:W-:Y:S05]  /*11be0*/  WARPSYNC.COLLECTIVE R15, `(.L_x_3327) ;  /* 0x000000000f0c7348 */ /* 0x001fea0003c00000 */
[----:B------:R-:W-:Y:S02]  /*11bf0*/  ELECT P6, UR62, PT ;  /* 0x00000000003e782f */ /* 0x000fe400038c0000 */
[----:B------:R-:W-:Y:S01]  /*11c00*/  MOV R14, UR62 ;  /* 0x0000003e000e7c02 */ /* 0x000fe20008000f00 */
[----:B0-----:R-:W-:Y:S10]  /*11c10*/  ENDCOLLECTIVE ;  /* 0x000000000000791b */ /* 0x001ff40003800000 */
.L_x_3327:
[----:B------:R-:W-:Y:S05]  /*11c20*/  BSYNC B0 ;  /* 0x0000000000007941 */ /* 0x000fea0003800000 */
.L_x_3326:
[----:B------:R-:W-:Y:S05]  /*11c30*/  BRA `(.L_x_3328) ;  /* 0xffffffb000487947 */ /* 0x000fea000383ffff */
.L_x_3229:
[----:B-1----:R-:W-:-:S04]  /*11c40*/  IMAD.U32 R3, RZ, RZ, UR38 ;  /* 0x00000026ff037e24 */ /* 0x002fc8000f8e00ff */
[----:B------:R1:W2:Y:S03]  /*11c50*/  SYNCS.PHASECHK.TRANS64.TRYWAIT P0, [R3+URZ+0x38840], R0 ;  /* 0x03884000030075a7 */ /* 0x0002a6000800017f */
[----:B--2---:R-:W-:Y:S05]  /*11c60*/  @!P0 NANOSLEEP.SYNCS 0x989680 ;  /* 0x009896800000895d */ /* 0x004fea0003900000 */
[----:B------:R-:W2:Y:S02]  /*11c70*/  @!P0 SYNCS.PHASECHK.TRANS64 P0, [R3+URZ+0x38840], R0 ;  /* 0x03884000030085a7 */ /* 0x000ea4000800007f */
[----:B--2---:R-:W-:Y:S05]  /*11c80*/  @!P0 BRA `(.L_x_3229) ;  /* 0xfffffffc00ec8947 */ /* 0x004fea000383ffff */
[----:B------:R-:W-:Y:S05]  /*11c90*/  BRA `(.L_x_3329) ;  /* 0xffffffb000ac7947 */ /* 0x000fea000383ffff */
.L_x_3232:
[----:B------:R-:W-:Y:S02]  /*11ca0*/  IMAD R6, R12, 0x40, R6 ;  /* 0x000000400c067824 */ /* 0x000fe400078e0206 */
[----:B------:R-:W-:Y:S02]  /*11cb0*/  IMAD.MOV.U32 R13, RZ, RZ, R3 ;  /* 0x000000ffff0d7224 */ /* 0x000fe400078e0003 */
[----:B------:R-:W-:Y:S01]  /*11cc0*/  IMAD.MOV.U32 R12, RZ, RZ, RZ ;  /* 0x000000ffff0c7224 */ /* 0x000fe200078e00ff */
[----:B------:R0:W-:Y:S01]  /*11cd0*/  STL [R1+0x4], R6 ;  /* 0x0000040601007387 */ /* 0x0001e20000100800 */
[----:B------:R-:W-:Y:S02]  /*11ce0*/  IMAD.MOV.U32 R11, RZ, RZ, 0x181f ;  /* 0x0000181fff0b7424 */ /* 0x000fe400078e00ff */
[----:B------:R-:W-:-:S07]  /*11cf0*/  IMAD.MOV.U32 R15, RZ, RZ, -0x1 ;  /* 0xffffffffff0f7424 */ /* 0x000fce00078e00ff */
[----:B0-----:R-:W-:Y:S05]  /*11d00*/  WARPSYNC.COLLECTIVE R15, `(.L_x_3330) ;  /* 0x000000000f087348 */ /* 0x001fea0003c00000 */
[----:B------:R1:W2:Y:S02]  /*11d10*/  SHFL.IDX P6, R14, R13, R12, R11 ;  /* 0x0000000c0d0e7389 */ /* 0x0002a400000c000b */
[----:B012---:R-:W-:Y:S01]  /*11d20*/  ENDCOLLECTIVE ;  /* 0x000000000000791b */ /* 0x007fe20003800000 */
.L_x_3330:
[----:B------:R-:W-:Y:S02]  /*11d30*/  IMAD.MOV.U32 R13, RZ, RZ, R0 ;  /* 0x000000ffff0d7224 */ /* 0x000fe400078e0000 */
[----:B------:R-:W-:-:S07]  /*11d40*/  IMAD.MOV.U32 R4, RZ, RZ, R14 ;  /* 0x000000ffff047224 */ /* 0x000fce00078e000e */
[----:B------:R-:W-:Y:S05]  /*11d50*/  WARPSYNC.COLLECTIVE R15, `(.L_x_3331) ;  /* 0x000000000f087348 */ /* 0x000fea0003c00000 */
[----:B------:R0:W1:Y:S02]  /*11d60*/  SHFL.IDX P6, R14, R13, R12, R11 ;  /* 0x0000000c0d0e7389 */ /* 0x00006400000c000b */
[----:B01----:R-:W-:Y:S01]  /*11d70*/  ENDCOLLECTIVE ;  /* 0x000000000000791b */ /* 0x003fe20003800000 */
.L_x_3331:
[----:B------:R-:W-:Y:S01]  /*11d80*/  ULDC UR4, c[0x0][0x288] ;  /* 0x0000a20000047ab9 */ /* 0x000fe20000000800 */
[----:B------:R-:W-:Y:S01]  /*11d90*/  ULDC.64 UR6, c[0x0][0x208] ;  /* 0x0000820000067ab9 */ /* 0x000fe20000000a00 */
[----:B------:R-:W-:-:S05]  /*11da0*/  IMAD R2, R7, UR4, RZ ;  /* 0x0000000407027c24 */ /* 0x000fca000f8e02ff */
[----:B------:R-:W-:Y:S01]  /*11db0*/  ISETP.GE.AND P1, PT, R6, R2, PT ;  /* 0x000000020600720c */ /* 0x000fe20003f26270 */
[----:B------:R-:W-:Y:S02]  /*11dc0*/  IMAD.MOV.U32 R13, RZ, RZ, R3 ;  /* 0x000000ffff0d7224 */ /* 0x000fe400078e0003 */
[----:B------:R-:W-:-:S10]  /*11dd0*/  IMAD.MOV.U32 R12, RZ, RZ, 0x1 ;  /* 0x00000001ff0c7424 */ /* 0x000fd400078e00ff */
[----:B------:R-:W-:Y:S02]  /*11de0*/  @!P1 LEA R9, R8, UR38, 0x1 ;  /* 0x0000002608099c11 */ /* 0x000fe4000f8e08ff */
[----:B------:R-:W-:-:S05]  /*11df0*/  @!P1 LEA R14, P2, R10, R14, 0x1 ;  /* 0x0000000e0a0e9211 */ /* 0x000fca00078408ff */
[----:B------:R-:W-:Y:S02]  /*11e00*/  @!P1 IMAD.X R5, RZ, RZ, R4, P2 ;  /* 0x000000ffff059224 */ /* 0x000fe400010e0604 */
[----:B------:R-:W-:-:S05]  /*11e10*/  @!P1 IMAD.MOV.U32 R4, RZ, RZ, R14 ;  /* 0x000000ffff049224 */ /* 0x000fca00078e000e */
[----:B------:R-:W-:Y:S01]  /*11e20*/  @!PT LDS RZ, [RZ] ;  /* 0x00000000fffff984 */ /* 0x000fe20000000800 */
[----:B------:R-:W-:Y:S01]  /*11e30*/  @!PT LDS RZ, [RZ] ;  /* 0x00000000fffff984 */ /* 0x000fe20000000800 */
[----:B------:R-:W-:Y:S01]  /*11e40*/  @!PT LDS RZ, [RZ] ;  /* 0x00000000fffff984 */ /* 0x000fe20000000800 */
[----:B------:R0:W-:Y:S02]  /*11e50*/  @!P1 LDGSTS.E.BYPASS.LTC128B.128 [R9+0x20400], desc[UR6][R4.64], !P0 ;  /* 0x2040000004099fae */ /* 0x0001e4000c101d46 */
[----:B0-----:R-:W-:Y:S05]  /*11e60*/  WARPSYNC.COLLECTIVE R15, `(.L_x_3332) ;  /* 0x000000000f087348 */ /* 0x001fea0003c00000 */
[----:B------:R1:W2:Y:S02]  /*11e70*/  SHFL.IDX P6, R14, R13, R12, R11 ;  /* 0x0000000c0d0e7389 */ /* 0x0002a400000c000b */
[----:B012---:R-:W-:Y:S01]  /*11e80*/  ENDCOLLECTIVE ;  /* 0x000000000000791b */ /* 0x007fe20003800000 */
.L_x_3332:
[----:B------:R-:W-:-:S04]  /*11e90*/  IMAD.MOV.U32 R9, RZ, RZ, R6 ;  /* 0x000000ffff097224 */ /* 0x000fc800078e0006 */
[C---:B------:R-:W-:Y:S02]  /*11ea0*/  VIADD R5, R9.reuse, 0x10 ;  /* 0x0000001009057836 */ /* 0x040fe40000000000 */
[----:B------:R-:W-:Y:S02]  /*11eb0*/  IMAD.MOV.U32 R13, RZ, RZ, R0 ;  /* 0x000000ffff0d7224 */ /* 0x000fe400078e0000 */
[----:B------:R-:W-:Y:S01]  /*11ec0*/  VIADD R9, R9, 0x20 ;  /* 0x0000002009097836 */ /* 0x000fe20000000000 */
[----:B------:R-:W-:Y:S01]  /*11ed0*/  ISETP.GE.AND P1, PT, R5, R2, PT ;  /* 0x000000020500720c */ /* 0x000fe20003f26270 */
[----:B------:R0:W-:Y:S04]  /*11ee0*/  STL [R1+0xc], R5 ;  /* 0x00000c0501007387 */ /* 0x0001e80000100800 */
[----:B------:R0:W-:Y:S01]  /*11ef0*/  STL [R1+0x10], R9 ;  /* 0x0000100901007387 */ /* 0x0001e20000100800 */
[----:B------:R-:W-:-:S07]  /*11f00*/  IMAD.MOV.U32 R4, RZ, RZ, R14 ;  /* 0x000000ffff047224 */ /* 0x000fce00078e000e */
[----:B0-----:R-:W-:Y:S05]  /*11f10*/  WARPSYNC.COLLECTIVE R15, `(.L_x_3333) ;  /* 0x000000000f087348 */ /* 0x001fea0003c00000 */
[----:B------:R1:W2:Y:S02]  /*11f20*/  SHFL.IDX P6, R14, R13, R12, R11 ;  /* 0x0000000c0d0e7389 */ /* 0x0002a400000c000b */
[----:B012---:R-:W-:Y:S01]  /*11f30*/  ENDCOLLECTIVE ;  /* 0x000000000000791b */ /* 0x007fe20003800000 */
.L_x_3333:
[----:B------:R-:W-:Y:S01]  /*11f40*/  ULDC.64 UR4, c[0x0][0x208] ;  /* 0x0000820000047ab9 */ /* 0x000fe20000000a00 */
[----:B------:R-:W-:Y:S01]  /*11f50*/  @!P1 LEA R7, R8, UR38, 0x1 ;  /* 0x0000002608079c11 */ /* 0x000fe2000f8e08ff */
[----:B------:R-:W-:Y:S02]  /*11f60*/  IMAD.MOV.U32 R13, RZ, RZ, R3 ;  /* 0x000000ffff0d7224 */ /* 0x000fe400078e0003 */
[----:B------:R-:W-:Y:S01]  /*11f70*/  IMAD.MOV.U32 R12, RZ, RZ, 0x2 ;  /* 0x00000002ff0c7424 */ /* 0x000fe200078e00ff */
[----:B------:R-:W-:-:S05]  /*11f80*/  @!P1 LEA R6, P2, R10, R14, 0x1 ;  /* 0x0000000e0a069211 */ /* 0x000fca00078408ff */
[----:B------:R-:W-:Y:S02]  /*11f90*/  @!P1 IMAD.X R5, RZ, RZ, R4, P2 ;  /* 0x000000ffff059224 */ /* 0x000fe400010e0604 */
[----:B------:R-:W-:-:S05]  /*11fa0*/  @!P1 IMAD.MOV.U32 R4, RZ, RZ, R6 ;  /* 0x000000ffff049224 */ /* 0x000fca00078e0006 */
[----:B------:R-:W-:Y:S01]  /*11fb0*/  @!PT LDS RZ, [RZ] ;  /* 0x00000000fffff984 */ /* 0x000fe20000000800 */
[----:B------:R-:W-:Y:S01]  /*11fc0*/  @!PT LDS RZ, [RZ] ;  /* 0x00000000fffff984 */ /* 0x000fe20000000800 */
[----:B------:R-:W-:Y:S01]  /*11fd0*/  @!PT LDS RZ, [RZ] ;  /* 0x00000000fffff984 */ /* 0x000fe20000000800 */
[----:B------:R0:W-:Y:S01]  /*11fe0*/  @!P1 LDGSTS.E.BYPASS.LTC128B.128 [R7+0x20c00], desc[UR4][R4.64], !P0 ;  /* 0x20c0000004079fae */ /* 0x0001e2000c101d44 */
[----:B------:R-:W-:-:S13]  /*11ff0*/  ISETP.GE.AND P1, PT, R9, R2, PT ;  /* 0x000000020900720c */ /* 0x000fda0003f26270 */
[----:B0-----:R-:W-:Y:S05]  /*12000*/  WARPSYNC.COLLECTIVE R15, `(.L_x_3334) ;  /* 0x000000000f087348 */ /* 0x001fea0003c00000 */
[----:B------:R1:W2:Y:S02]  /*12010*/  SHFL.IDX P6, R14, R13, R12, R11 ;  /* 0x0000000c0d0e7389 */ /* 0x0002a400000c000b */
[----:B012---:R-:W-:Y:S01]  /*12020*/  ENDCOLLECTIVE ;  /* 0x000000000000791b */ /* 0x007fe20003800000 */
.L_x_3334:
[----:B------:R-:W-:Y:S01]  /*12030*/  @!P1 LEA R6, R8, UR38, 0x1 ;  /* 0x0000002608069c11 */ /* 0x000fe2000f8e08ff */
[----:B------:R-:W-:Y:S02]  /*12040*/  IMAD.MOV.U32 R13, RZ, RZ, R0 ;  /* 0x000000ffff0d7224 */ /* 0x000fe400078e0000 */
[----:B------:R-:W-:-:S07]  /*12050*/  IMAD.MOV.U32 R4, RZ, RZ, R14 ;  /* 0x000000ffff047224 */ /* 0x000fce00078e000e */
[----:B------:R-:W-:Y:S05]  /*12060*/  WARPSYNC.COLLECTIVE R15, `(.L_x_3335) ;  /* 0x000000000f087348 */ /* 0x000fea0003c00000 */
[----:B------:R0:W1:Y:S02]  /*12070*/  SHFL.IDX P6, R14, R13, R12, R11 ;  /* 0x0000000c0d0e7389 */ /* 0x00006400000c000b */
[----:B01----:R-:W-:Y:S01]  /*12080*/  ENDCOLLECTIVE ;  /* 0x000000000000791b */ /* 0x003fe20003800000 */
.L_x_3335:
[----:B------:R-:W-:Y:S01]  /*12090*/  ULDC.64 UR4, c[0x0][0x208] ;  /* 0x0000820000047ab9 */ /* 0x000fe20000000a00 */
[----:B------:R-:W-:Y:S02]  /*120a0*/  IMAD.MOV.U32 R13, RZ, RZ, R3 ;  /* 0x000000ffff0d7224 */ /* 0x000fe400078e0003 */
[----:B------:R-:W-:Y:S01]  /*120b0*/  IMAD.MOV.U32 R12, RZ, RZ, 0x3 ;  /* 0x00000003ff0c7424 */ /* 0x000fe200078e00ff */
        /* <DEDUP_REMOVED lines=8> */
[----:B------:R0:W-:Y:S02]  /*12140*/  @!P1 LDGSTS.E.BYPASS.LTC128B.128 [R6+0x21400], desc[UR4][R4.64], !P0 ;  /* 0x2140000004069fae */ /* 0x0001e4000c101d44 */
[----:B0-----:R-:W-:Y:S05]  /*12150*/  WARPSYNC.COLLECTIVE R15, `(.L_x_3336) ;  /* 0x000000000f087348 */ /* 0x001fea0003c00000 */
[----:B------:R1:W2:Y:S02]  /*12160*/  SHFL.IDX P6, R14, R13, R12, R11 ;  /* 0x0000000c0d0e7389 */ /* 0x0002a400000c000b */
[----:B012---:R-:W-:Y:S01]  /*12170*/  ENDCOLLECTIVE ;  /* 0x000000000000791b */ /* 0x007fe20003800000 */
.L_x_3336:
[----:B------:R-:W-:Y:S02]  /*12180*/  IMAD.MOV.U32 R13, RZ, RZ, R0 ;  /* 0x000000ffff0d7224 */ /* 0x000fe400078e0000 */
[----:B------:R-:W-:-:S07]  /*12190*/  IMAD.MOV.U32 R3, RZ, RZ, R14 ;  /* 0x000000ffff037224 */ /* 0x000fce00078e000e */
[----:B------:R-:W-:Y:S05]  /*121a0*/  WARPSYNC.COLLECTIVE R15, `(.L_x_3337) ;  /* 0x000000000f087348 */ /* 0x000fea0003c00000 */
[----:B------:R0:W1:Y:S02]  /*121b0*/  SHFL.IDX P6, R14, R13, R12, R11 ;  /* 0x0000000c0d0e7389 */ /* 0x00006400000c000b */
[----:B01----:R-:W-:Y:S01]  /*121c0*/  ENDCOLLECTIVE ;  /* 0x000000000000791b */ /* 0x003fe20003800000 */
.L_x_3337:
[----:B------:R-:W-:Y:S05]  /*121d0*/  BRA `(.L_x_3338) ;  /* 0xffffffb400947947 */ /* 0x000fea000383ffff */
.L_x_3234:
        /* <DEDUP_REMOVED lines=8> */
.L_x_3340:
[----:B------:R-:W-:Y:S05]  /*12260*/  BSYNC B0 ;  /* 0x0000000000007941 */ /* 0x000fea0003800000 */
.L_x_3339:
[----:B------:R-:W0:Y:S01]  /*12270*/  S2R R3, SR_TID.X ;  /* 0x0000000000037919 */ /* 0x000e220000002100 */
[----:B------:R-:W-:-:S05]  /*12280*/  LOP3.LUT R8, R8, 0x7f, RZ, 0xc0, !PT ;  /* 0x0000007f08087812 */ /* 0x000fca00078ec0ff */
[----:B------:R-:W-:Y:S02]  /*12290*/  IMAD.SHL.U32 R9, R8, 0x8, RZ ;  /* 0x0000000808097824 */ /* 0x000fe400078e00ff */
[----:B------:R-:W-:Y:S02]  /*122a0*/  IMAD.MOV.U32 R13, RZ, RZ, R0 ;  /* 0x000000ffff0d7224 */ /* 0x000fe400078e0000 */
[----:B------:R-:W-:Y:S02]  /*122b0*/  IMAD.MOV.U32 R12, RZ, RZ, RZ ;  /* 0x000000ffff0c7224 */ /* 0x000fe400078e00ff */
[----:B------:R-:W-:Y:S02]  /*122c0*/  IMAD.MOV.U32 R11, RZ, RZ, 0x181f ;  /* 0x0000181fff0b7424 */ /* 0x000fe400078e00ff */
[----:B------:R-:W-:Y:S02]  /*122d0*/  IMAD.MOV.U32 R15, RZ, RZ, -0x1 ;  /* 0xffffffffff0f7424 */ /* 0x000fe400078e00ff */
[----:B0-----:R-:W-:-:S05]  /*122e0*/  IMAD.SHL.U32 R8, R3, 0x8, RZ ;  /* 0x0000000803087824 */ /* 0x001fca00078e00ff */
[----:B------:R-:W-:-:S04]  /*122f0*/  LOP3.LUT R8, R8, 0x1f8, RZ, 0xc0, !PT ;  /* 0x000001f808087812 */ /* 0x000fc800078ec0ff */
[----:B------:R-:W-:-:S04]  /*12300*/  LOP3.LUT R8, R8, 0x38, R3, 0x78, !PT ;  /* 0x0000003808087812 */ /* 0x000fc800078e7803 */
[----:B------:R-:W-:Y:S01]  /*12310*/  LOP3.LUT R8, R8, 0x200, R9, 0xf8, !PT ;  /* 0x0000020008087812 */ /* 0x000fe200078ef809 */
[----:B------:R-:W-:Y:S01]  /*12320*/  IMAD.MOV.U32 R2, RZ, RZ, R14 ;  /* 0x000000ffff027224 */ /* 0x000fe200078e000e */
[----:B------:R0:W5:Y:S03]  /*12330*/  LDL.LU R9, [R1+0xc] ;  /* 0x00000c0001097983 */ /* 0x0001660000300800 */
[----:B------:R-:W-:-:S07]  /*12340*/  IMAD.MOV.U32 R3, RZ, RZ, R8 ;  /* 0x000000ffff037224 */ /* 0x000fce00078e0008 */
[----:B0----5:R-:W-:Y:S05]  /*12350*/  WARPSYNC.COLLECTIVE R15, `(.L_x_3341) ;  /* 0x000000000f087348 */ /* 0x021fea0003c00000 */
[----:B------:R1:W2:Y:S02]  /*12360*/  SHFL.IDX P6, R14, R13, R12, R11 ;  /* 0x0000000c0d0e7389 */ /* 0x0002a400000c000b */
[----:B012--5:R-:W-:Y:S01]  /*12370*/  ENDCOLLECTIVE ;  /* 0x000000000000791b */ /* 0x027fe20003800000 */
.L_x_3341:
[----:B------:R-:W-:Y:S01]  /*12380*/  ULDC UR4, c[0x0][0x288] ;  /* 0x0000a20000047ab9 */ /* 0x000fe20000000800 */
[----:B------:R-:W2:Y:S04]  /*12390*/  LDL.LU R8, [R1+0x10] ;  /* 0x0000100001087983 */ /* 0x000ea80000300800 */
[----:B------:R-:W3:Y:S01]  /*123a0*/  LDL.LU R11, [R1+0x4] ;  /* 0x00000400010b7983 */ /* 0x000ee20000300800 */
[----:B------:R-:W-:Y:S01]  /*123b0*/  IMAD R7, R7, UR4, RZ ;  /* 0x0000000407077c24 */ /* 0x000fe2000f8e02ff */
[----:B------:R-:W-:Y:S01]  /*123c0*/  LOP3.LUT R17, R17, 0xffffff7f, RZ, 0xc0, !PT ;  /* 0xffffff7f11117812 */ /* 0x000fe200078ec0ff */
[----:B------:R-:W-:-:S03]  /*123d0*/  IMAD.MOV.U32 R15, RZ, RZ, R3 ;  /* 0x000000ffff0f7224 */ /* 0x000fc600078e0003 */
[----:B------:R-:W-:Y:S01]  /*123e0*/  @P1 LOP3.LUT R17, R17, 0x80, RZ, 0xfc, !PT ;  /* 0x0000008011111812 */ /* 0x000fe200078efcff */
[----:B------:R-:W-:-:S03]  /*123f0*/  IMAD.MOV.U32 R3, RZ, RZ, R14 ;  /* 0x000000ffff037224 */ /* 0x000fc600078e000e */
[C---:B------:R-:W-:Y:S02]  /*12400*/  LOP3.LUT P1, RZ, R17.reuse, 0x10, RZ, 0xc0, !PT ;  /* 0x0000001011ff7812 */ /* 0x040fe4000782c0ff */
[----:B------:R-:W-:Y:S01]  /*12410*/  LOP3.LUT R17, R17, 0xffffffbf, RZ, 0xc0, !PT ;  /* 0xffffffbf11117812 */ /* 0x000fe200078ec0ff */
[----:B------:R-:W-:Y:S01]  /*12420*/  ULDC.64 UR6, c[0x0][0x208] ;  /* 0x0000820000067ab9 */ /* 0x000fe20000000a00 */
[----:B------:R-:W-:Y:S02]  /*12430*/  IMAD.MOV.U32 R13, RZ, RZ, R6 ;  /* 0x000000ffff0d7224 */ /* 0x000fe400078e0006 */
[----:B------:R-:W-:Y:S01]  /*12440*/  IMAD.MOV.U32 R12, RZ, RZ, 0x1 ;  /* 0x00000001ff0c7424 */ /* 0x000fe200078e00ff */
[-C--:B--2---:R-:W-:Y:S02]  /*12450*/  ISETP.GE.AND P3, PT, R8, R7.reuse, PT ;  /* 0x000000070800720c */ /* 0x084fe40003f66270 */
[----:B---3--:R-:W-:-:S11]  /*12460*/  ISETP.GE.AND P4, PT, R11, R7, PT ;  /* 0x000000070b00720c */ /* 0x008fd60003f86270 */
[----:B------:R-:W-:Y:S02]  /*12470*/  @P3 LOP3.LUT R17, R17, 0x40, RZ, 0xfc, !PT ;  /* 0x0000004011113812 */ /* 0x000fe400078efcff */
[----:B------:R-:W-:-:S05]  /*12480*/  @!P4 LEA R3, P6, R10, R3, 0x1 ;  /* 0x000000030a03c211 */ /* 0x000fca00078c08ff */
[----:B------:R-:W-:Y:S01]  /*12490*/  @!P4 IMAD.X R2, RZ, RZ, R2, P6 ;  /* 0x000000ffff02c224 */ /* 0x000fe200030e0602 */
[----:B------:R-:W-:-:S04]  /*124a0*/  LOP3.LUT P6, RZ, R17, 0x8, RZ, 0xc0, !PT ;  /* 0x0000000811ff7812 */ /* 0x000fc800078cc0ff */
[----:B------:R-:W-:-:S04]  /*124b0*/  @!P4 LOP3.LUT R3, R3, R2, RZ, 0x3c, !PT ;  /* 0x000000020303c212 */ /* 0x000fc800078e3cff */
[----:B------:R-:W-:Y:S02]  /*124c0*/  @!P4 LOP3.LUT R2, R3, R2, RZ, 0x3c, !PT ;  /* 0x000000020302c212 */ /* 0x000fe400078e3cff */
[----:B------:R-:W-:Y:S02]  /*124d0*/  ISETP.GE.AND P2, PT, R9, R7, PT ;  /* 0x000000070900720c */ /* 0x000fe40003f46270 */
[----:B------:R-:W-:Y:S02]  /*124e0*/  @!P4 LOP3.LUT R8, R4, 0x40, RZ, 0xc0, !PT ;  /* 0x000000400408c812 */ /* 0x000fe400078ec0ff */
[----:B------:R-:W-:Y:S02]  /*124f0*/  @!P4 LEA R9, R15, UR38, 0x1 ;  /* 0x000000260f09cc11 */ /* 0x000fe4000f8e08ff */
[----:B------:R-:W-:Y:S02]  /*12500*/  @!P4 LOP3.LUT R3, R3, R2, RZ, 0x3c, !PT ;  /* 0x000000020303c212 */ /* 0x000fe400078e3cff */
[----:B------:R-:W-:-:S02]  /*12510*/  LOP3.LUT P3, RZ, R17, 0x4, RZ, 0xc0, !PT ;  /* 0x0000000411ff7812 */ /* 0x000fc4000786c0ff */
[----:B------:R-:W-:Y:S01]  /*12520*/  @!P4 SHF.R.U32.HI R8, RZ, 0x2, R8 ;  /* 0x00000002ff08c819 */ /* 0x000fe20000011608 */
[----:B------:R-:W-:Y:S01]  /*12530*/  @!PT LDS RZ, [RZ] ;  /* 0x00000000fffff984 */ /* 0x000fe20000000800 */
[----:B------:R-:W-:Y:S01]  /*12540*/  @!PT LDS RZ, [RZ] ;  /* 0x00000000fffff984 */ /* 0x000fe20000000800 */
[----:B------:R-:W-:Y:S01]  /*12550*/  @!PT LDS RZ, [RZ] ;  /* 0x00000000fffff984 */ /* 0x000fe20000000800 */
[----:B------:R-:W-:Y:S01]  /*12560*/  @!P4 LDGSTS.E.BYPASS.LTC128B.128 [R9+0x26400], desc[UR6][R2.64], !P1 ;  /* 0x264000000209cfae */ /* 0x000fe2000c901d46 */
[----:B------:R-:W-:-:S03]  /*12570*/  LOP3.LUT P1, RZ, R17, 0x80, RZ, 0xc0, !PT ;  /* 0x0000008011ff7812 */ /* 0x000fc6000782c0ff */
        /* <DEDUP_REMOVED lines=8> */
[----:B------:R-:W-:Y:S01]  /*12600*/  @!P4 LDGSTS.E.BYPASS.LTC128B.128 [R9+0x32400], desc[UR6][R2.64+0x300], P6 ;  /* 0x324003000209cfae */ /* 0x000fe2000b101d46 */
[----:B------:R-:W-:Y:S01]  /*12610*/  @!P4 ISETP.NE.U32.AND P6, PT, R8, RZ, PT ;  /* 0x000000ff0800c20c */ /* 0x000fe20003fc5070 */
[----:B------:R-:W-:-:S12]  /*12620*/  IMAD.MOV.U32 R11, RZ, RZ, 0x181f ;  /* 0x0000181fff0b7424 */ /* 0x000fd800078e00ff */
[----:B------:R0:W-:Y:S02]  /*12630*/  @!P4 LDGSTS.E.BYPASS.LTC128B.128 [R9+0x34400], desc[UR6][R2.64+0x380], P6 ;  /* 0x344003800209cfae */ /* 0x0001e4000b101d46 */
[----:B0-----:R-:W-:Y:S02]  /*12640*/  IMAD.MOV.U32 R9, RZ, RZ, R15 ;  /* 0x000000ffff097224 */ /* 0x001fe400078e000f */
[----:B------:R-:W-:-:S07]  /*12650*/  IMAD.MOV.U32 R15, RZ, RZ, -0x1 ;  /* 0xffffffffff0f7424 */ /* 0x000fce00078e00ff */
[----:B------:R-:W-:Y:S05]  /*12660*/  WARPSYNC.COLLECTIVE R15, `(.L_x_3342) ;  /* 0x000000000f087348 */ /* 0x000fea0003c00000 */
[----:B------:R0:W1:Y:S02]  /*12670*/  SHFL.IDX P6, R14, R13, R12, R11 ;  /* 0x0000000c0d0e7389 */ /* 0x00006400000c000b */
[----:B01----:R-:W-:Y:S01]  /*12680*/  ENDCOLLECTIVE ;  /* 0x000000000000791b */ /* 0x003fe20003800000 */
.L_x_3342:
[----:B------:R-:W-:Y:S02]  /*12690*/  IMAD.MOV.U32 R13, RZ, RZ, R0 ;  /* 0x000000ffff0d7224 */ /* 0x000fe400078e0000 */
[----:B------:R-:W-:-:S07]  /*126a0*/  IMAD.MOV.U32 R8, RZ, RZ, R14 ;  /* 0x000000ffff087224 */ /* 0x000fce00078e000e */
[----:B------:R-:W-:Y:S05]  /*126b0*/  WARPSYNC.COLLECTIVE R15, `(.L_x_3343) ;  /* 0x000000000f087348 */ /* 0x000fea0003c00000 */
[----:B------:R0:W1:Y:S02]  /*126c0*/  SHFL.IDX P6, R14, R13, R12, R11 ;  /* 0x0000000c0d0e7389 */ /* 0x00006400000c000b */
[----:B01----:R-:W-:Y:S01]  /*126d0*/  ENDCOLLECTIVE ;  /* 0x000000000000791b */ /* 0x003fe20003800000 */
.L_x_3343:
[----:B------:R-:W-:Y:S01]  /*126e0*/  @!P2 LEA R21, R9, UR38, 0x1 ;  /* 0x000000260915ac11 */ /* 0x000fe2000f8e08ff */
[----:B------:R-:W-:Y:S01]  /*126f0*/  ULDC.64 UR4, c[0x0][0x208] ;  /* 0x0000820000047ab9 */ /* 0x000fe20000000a00 */
[----:B------:R-:W-:-:S05]  /*12700*/  @!P2 LEA R10, P4, R10, R14, 0x1 ;  /* 0x0000000e0a0aa211 */ /* 0x000fca00078808ff */
[----:B------:R-:W-:Y:S01]  /*12710*/  @!P2 IMAD.X R14, RZ, RZ, R8, P4 ;  /* 0x000000ffff0ea224 */ /* 0x000fe200020e0608 */
[C---:B------:R-:W-:Y:S02]  /*12720*/  LOP3.LUT P4, RZ, R17.reuse, 0x10, RZ, 0xc0, !PT ;  /* 0x0000001011ff7812 */ /* 0x040fe4000788c0ff */
[----:B------:R-:W-:Y:S01]  /*12730*/  @!P2 LOP3.LUT R8, R4, 0x40, RZ, 0xc0, !PT ;  /* 0x000000400408a812 */ /* 0x000fe200078ec0ff */
[----:B------:R-:W-:Y:S01]  /*12740*/  @!P2 IMAD.MOV.U32 R2, RZ, RZ, R10 ;  /* 0x000000ffff02a224 */ /* 0x000fe200078e000a */
[----:B------:R-:W-:Y:S01]  /*12750*/  LOP3.LUT P6, RZ, R17, 0x8, RZ, 0xc0, !PT ;  /* 0x0000000811ff7812 */ /* 0x000fe200078cc0ff */
[----:B------:R-:W-:Y:S01]  /*12760*/  @!P2 IMAD.MOV.U32 R3, RZ, RZ, R14 ;  /* 0x000000ffff03a224 */ /* 0x000fe200078e000e */
[----:B------:R-:W-:-:S07]  /*12770*/  @!P2 SHF.R.U32.HI R8, RZ, 0x2, R8 ;  /* 0x00000002ff08a819 */ /* 0x000fce0000011608 */
[----:B------:R-:W-:Y:S01]  /*12780*/  @!PT LDS RZ, [RZ] ;  /* 0x00000000fffff984 */ /* 0x000fe20000000800 */
[----:B------:R-:W-:Y:S01]  /*12790*/  @!PT LDS RZ, [RZ] ;  /* 0x00000000fffff984 */ /* 0x000fe20000000800 */
[----:B------:R-:W-:Y:S01]  /*127a0*/  @!PT LDS RZ, [RZ] ;  /* 0x00000000fffff984 */ /* 0x000fe20000000800 */
        /* <DEDUP_REMOVED lines=10> */
[----:B------:R-:W-:Y:S01]  /*12850*/  @!P2 ISETP.NE.U32.AND P4, PT, R8, RZ, PT ;  /* 0x000000ff0800a20c */ /* 0x000fe20003f85070 */
[----:B------:R-:W-:-:S02]  /*12860*/  IMAD.MOV.U32 R13, RZ, RZ, R6 ;  /* 0x000000ffff0d7224 */ /* 0x000fc400078e0006 */
[----:B------:R-:W-:Y:S01]  /*12870*/  IMAD.MOV.U32 R12, RZ, RZ, 0x2 ;  /* 0x00000002ff0c7424 */ /* 0x000fe200078e00ff */
[----:B------:R-:W1:Y:S09]  /*12880*/  S2R R10, SR_TID.X ;  /* 0x00000000000a7919 */ /* 0x000e720000002100 */
[----:B------:R0:W-:Y:S02]  /*12890*/  @!P2 LDGSTS.E.BYPASS.LTC128B.128 [R21+0x34c00], desc[UR4][R2.64+0x380], P4 ;  /* 0x34c003800215afae */ /* 0x0001e4000a101d44 */
[----:B01----:R-:W-:Y:S05]  /*128a0*/  WARPSYNC.COLLECTIVE R15, `(.L_x_3344) ;  /* 0x000000000f087348 */ /* 0x003fea0003c00000 */
[----:B------:R2:W3:Y:S02]  /*128b0*/  SHFL.IDX P6, R14, R13, R12, R11 ;  /* 0x0000000c0d0e7389 */ /* 0x0004e400000c000b */
[----:B0123--:R-:W-:Y:S01]  /*128c0*/  ENDCOLLECTIVE ;  /* 0x000000000000791b */ /* 0x00ffe20003800000 */
.L_x_3344:
[----:B------:R-:W-:Y:S02]  /*128d0*/  IMAD.MOV.U32 R13, RZ, RZ, R0 ;  /* 0x000000ffff0d7224 */ /* 0x000fe400078e0000 */
[----:B------:R-:W-:-:S07]  /*128e0*/  IMAD.MOV.U32 R2, RZ, RZ, R14 ;  /* 0x000000ffff027224 */ /* 0x000fce00078e000e */
[----:B------:R-:W-:Y:S05]  /*128f0*/  WARPSYNC.COLLECTIVE R15, `(.L_x_3345) ;  /* 0x000000000f087348 */ /* 0x000fea0003c00000 */
[----:B------:R0:W1:Y:S02]  /*12900*/  SHFL.IDX P6, R14, R13, R12, R11 ;  /* 0x0000000c0d0e7389 */ /* 0x00006400000c000b */
[----:B01----:R-:W-:Y:S01]  /*12910*/  ENDCOLLECTIVE ;  /* 0x000000000000791b */ /* 0x003fe20003800000 */
.L_x_3345:
[----:B------:R-:W-:Y:S01]  /*12920*/  LOP3.LUT P3, RZ, R17, 0x40, RZ, 0xc0, !PT ;  /* 0x0000004011ff7812 */ /* 0x000fe2000786c0ff */
[----:B------:R-:W-:-:S05]  /*12930*/  IMAD.SHL.U32 R10, R10, 0x8, RZ ;  /* 0x000000080a0a7824 */ /* 0x000fca00078e00ff */
[----:B------:R-:W-:-:S07]  /*12940*/  LOP3.LUT R10, R10, 0x38, RZ, 0xc0, !PT ;  /* 0x000000380a0a7812 */ /* 0x000fce00078ec0ff */
[----:B------:R-:W-:-:S05]  /*12950*/  @!P3 LEA R3, P4, R10, R14, 0x1 ;  /* 0x0000000e0a03b211 */ /* 0x000fca00078808ff */
[----:B------:R-:W-:Y:S01]  /*12960*/  @!P3 IMAD.X R2, RZ, RZ, R2, P4 ;  /* 0x000000ffff02b224 */ /* 0x000fe200020e0602 */
[----:B------:R-:W-:-:S04]  /*12970*/  LOP3.LUT P4, RZ, R17, 0x10, RZ, 0xc0, !PT ;  /* 0x0000001011ff7812 */ /* 0x000fc8000788c0ff */
[-C--:B------:R-:W-:Y:S02]  /*12980*/  @!P3 LOP3.LUT R3, R3, R2.reuse, RZ, 0x3c, !PT ;  /* 0x000000020303b212 */ /* 0x080fe400078e3cff */
[----:B------:R-:W-:Y:S02]  /*12990*/  @!P3 LOP3.LUT R8, R4, 0x40, RZ, 0xc0, !PT ;  /* 0x000000400408b812 */ /* 0x000fe400078ec0ff */
[----:B------:R-:W-:Y:S02]  /*129a0*/  @!P3 LOP3.LUT R2, R3, R2, RZ, 0x3c, !PT ;  /* 0x000000020302b212 */ /* 0x000fe400078e3cff */
[----:B------:R-:W-:Y:S02]  /*129b0*/  @!P3 LEA R9, R9, UR38, 0x1 ;  /* 0x000000260909bc11 */ /* 0x000fe4000f8e08ff */
[----:B------:R-:W-:Y:S02]  /*129c0*/  @!P3 LOP3.LUT R3, R3, R2, RZ, 0x3c, !PT ;  /* 0x000000020303b212 */ /* 0x000fe400078e3cff */
[C---:B------:R-:W-:Y:S01]  /*129d0*/  LOP3.LUT P6, RZ, R17.reuse, 0x8, RZ, 0xc0, !PT ;  /* 0x0000000811ff7812 */ /* 0x040fe200078cc0ff */
[----:B------:R-:W-:Y:S01]  /*129e0*/  ULDC.64 UR4, c[0x0][0x208] ;  /* 0x0000820000047ab9 */ /* 0x000fe20000000a00 */
[----:B------:R-:W-:Y:S01]  /*129f0*/  LOP3.LUT P2, RZ, R17, 0x4, RZ, 0xc0, !PT ;  /* 0x0000000411ff7812 */ /* 0x000fe2000784c0ff */
[----:B------:R-:W-:Y:S01]  /*12a00*/  @!PT LDS RZ, [RZ] ;  /* 0x00000000fffff984 */ /* 0x000fe20000000800 */
[----:B------:R-:W-:Y:S01]  /*12a10*/  @!PT LDS RZ, [RZ] ;  /* 0x00000000fffff984 */ /* 0x000fe20000000800 */
[----:B------:R-:W-:Y:S01]  /*12a20*/  @!PT LDS RZ, [RZ] ;  /* 0x00000000fffff984 */ /* 0x000fe20000000800 */
[----:B------:R0:W-:Y:S01]  /*12a30*/  @!P3 LDGSTS.E.BYPASS.LTC128B.128 [R9+0x27400], desc[UR4][R2.64], !P4 ;  /* 0x274000000209bfae */ /* 0x0001e2000e101d44 */
[----:B------:R-:W-:-:S04]  /*12a40*/  @!P3 SHF.R.U32.HI R8, RZ, 0x2, R8 ;  /* 0x00000002ff08b819 */ /* 0x000fc80000011608 */
[----:B------:R-:W-:Y:S02]  /*12a50*/  @!P3 ISETP.NE.U32.AND P4, PT, R8, RZ, PT ;  /* 0x000000ff0800b20c */ /* 0x000fe40003f85070 */
[----:B------:R-:W-:-:S03]  /*12a60*/  @!P3 LOP3.LUT R8, R5, 0x80, RZ, 0xc0, !PT ;  /* 0x000000800508b812 */ /* 0x000fc600078ec0ff */
[----:B------:R0:W-:Y:S01]  /*12a70*/  @!P3 LDGSTS.E.BYPASS.LTC128B.128 [R9+0x29400], desc[UR4][R2.64+0x80], !P6 ;  /* 0x294000800209bfae */ /* 0x0001e2000f101d44 */
[----:B------:R-:W-:-:S03]  /*12a80*/  @!P3 SHF.R.U32.HI R8, RZ, 0x3, R8 ;  /* 0x00000003ff08b819 */ /* 0x000fc60000011608 */
[----:B------:R0:W-:Y:S04]  /*12a90*/  @!P3 LDGSTS.E.BYPASS.LTC128B.128 [R9+0x2b400], desc[UR4][R2.64+0x100], !P2 ;  /* 0x2b4001000209bfae */ /* 0x0001e8000d101d44 */
[----:B------:R0:W-:Y:S04]  /*12aa0*/  @!P3 LDGSTS.E.BYPASS.LTC128B.128 [R9+0x2d400], desc[UR4][R2.64+0x180], !P5 ;  /* 0x2d4001800209bfae */ /* 0x0001e8000e901d44 */
[----:B------:R0:W-:Y:S04]  /*12ab0*/  @!P3 LDGSTS.E.BYPASS.LTC128B.128 [R9+0x2f400], desc[UR4][R2.64+0x200], !P0 ;  /* 0x2f4002000209bfae */ /* 0x0001e8000c101d44 */
[----:B------:R0:W-:Y:S04]  /*12ac0*/  @!P3 LDGSTS.E.BYPASS.LTC128B.128 [R9+0x31400], desc[UR4][R2.64+0x280], !P1 ;  /* 0x314002800209bfae */ /* 0x0001e8000c901d44 */
[----:B------:R0:W-:Y:S01]  /*12ad0*/  @!P3 LDGSTS.E.BYPASS.LTC128B.128 [R9+0x33400], desc[UR4][R2.64+0x300], P4 ;  /* 0x334003000209bfae */ /* 0x0001e2000a101d44 */
[----:B------:R-:W-:Y:S01]  /*12ae0*/  @!P3 ISETP.NE.U32.AND P4, PT, R8, RZ, PT ;  /* 0x000000ff0800b20c */ /* 0x000fe20003f85070 */
[----:B------:R-:W-:-:S02]  /*12af0*/  IMAD.MOV.U32 R13, RZ, RZ, R6 ;  /* 0x000000ffff0d7224 */ /* 0x000fc400078e0006 */
[----:B------:R-:W-:-:S10]  /*12b00*/  IMAD.MOV.U32 R12, RZ, RZ, 0x3 ;  /* 0x00000003ff0c7424 */ /* 0x000fd400078e00ff */
[----:B------:R0:W-:Y:S02]  /*12b10*/  @!P3 LDGSTS.E.BYPASS.LTC128B.128 [R9+0x35400], desc[UR4][R2.64+0x380], P4 ;  /* 0x354003800209bfae */ /* 0x0001e4000a101d44 */
[----:B0-----:R-:W-:Y:S05]  /*12b20*/  WARPSYNC.COLLECTIVE R15, `(.L_x_3346) ;  /* 0x000000000f087348 */ /* 0x001fea0003c00000 */
[----:B------:R1:W2:Y:S02]  /*12b30*/  SHFL.IDX P6, R14, R13, R12, R11 ;  /* 0x0000000c0d0e7389 */ /* 0x0002a400000c000b */
[----:B012---:R-:W-:Y:S01]  /*12b40*/  ENDCOLLECTIVE ;  /* 0x000000000000791b */ /* 0x007fe20003800000 */
.L_x_3346:
[----:B------:R-:W-:Y:S02]  /*12b50*/  IMAD.MOV.U32 R13, RZ, RZ, R0 ;  /* 0x000000ffff0d7224 */ /* 0x000fe400078e0000 */
[----:B------:R-:W-:-:S07]  /*12b60*/  IMAD.MOV.U32 R6, RZ, RZ, R14 ;  /* 0x000000ffff067224 */ /* 0x000fce00078e000e */
[----:B------:R-:W-:Y:S05]  /*12b70*/  WARPSYNC.COLLECTIVE R15, `(.L_x_3347) ;  /* 0x000000000f087348 */ /* 0x000fea0003c00000 */
[----:B------:R0:W1:Y:S02]  /*12b80*/  SHFL.IDX P6, R14, R13, R12, R11 ;  /* 0x0000000c0d0e7389 */ /* 0x00006400000c000b */
[----:B01----:R-:W-:Y:S01]  /*12b90*/  ENDCOLLECTIVE ;  /* 0x000000000000791b */ /* 0x003fe20003800000 */
.L_x_3347:
[----:B------:R-:W-:Y:S05]  /*12ba0*/  BRA `(.L_x_3348) ;  /* 0xffffffb800a07947 */ /* 0x000fea000383ffff */
.L_x_3237:
[----:B0-----:R-:W-:-:S04]  /*12bb0*/  IMAD.U32 R3, RZ, RZ, UR38 ;  /* 0x00000026ff037e24 */ /* 0x001fc8000f8e00ff */
[----:B------:R0:W3:Y:S03]  /*12bc0*/  SYNCS.PHASECHK.TRANS64.TRYWAIT P0, [R3+URZ+0x38820], R2 ;  /* 0x03882002030075a7 */ /* 0x0000e6000800017f */
[----:B---3--:R-:W-:Y:S05]  /*12bd0*/  @!P0 NANOSLEEP.SYNCS 0x989680 ;  /* 0x009896800000895d */ /* 0x008fea0003900000 */
[----:B------:R-:W3:Y:S02]  /*12be0*/  @!P0 SYNCS.PHASECHK.TRANS64 P0, [R3+URZ+0x38820], R2 ;  /* 0x03882002030085a7 */ /* 0x000ee4000800007f */
[----:B---3--:R-:W-:Y:S05]  /*12bf0*/  @!P0 BRA `(.L_x_3237) ;  /* 0xfffffffc00ec8947 */ /* 0x008fea000383ffff */
[----:B------:R-:W-:Y:S05]  /*12c00*/  BRA `(.L_x_3349) ;  /* 0xffffffbc00487947 */ /* 0x000fea000383ffff */
.L_x_3240:
[----:B0-----:R-:W-:-:S04]  /*12c10*/  IMAD.U32 R3, RZ, RZ, UR38 ;  /* 0x00000026ff037e24 */ /* 0x001fc8000f8e00ff */
[----:B------:R0:W3:Y:S03]  /*12c20*/  SYNCS.PHASECHK.TRANS64.TRYWAIT P0, [R3+URZ+0x38860], R2 ;  /* 0x03886002030075a7 */ /* 0x0000e6000800017f */
[----:B---3--:R-:W-:Y:S05]  /*12c30*/  @!P0 NANOSLEEP.SYNCS 0x989680 ;  /* 0x009896800000895d */ /* 0x008fea0003900000 */
[----:B------:R-:W3:Y:S02]  /*12c40*/  @!P0 SYNCS.PHASECHK.TRANS64 P0, [R3+URZ+0x38860], R2 ;  /* 0x03886002030085a7 */ /* 0x000ee4000800007f */
[----:B---3--:R-:W-:Y:S05]  /*12c50*/  @!P0 BRA `(.L_x_3240) ;  /* 0xfffffffc00ec8947 */ /* 0x008fea000383ffff */
[----:B------:R-:W-:Y:S05]  /*12c60*/  BRA `(.L_x_3350) ;  /* 0xffffffbc00547947 */ /* 0x000fea000383ffff */
.L_x_3256:
[----:B-1----:R-:W-:-:S04]  /*12c70*/  IMAD.U32 R3, RZ, RZ, UR38 ;  /* 0x00000026ff037e24 */ /* 0x002fc8000f8e00ff */
[----:B------:R1:W3:Y:S03]  /*12c80*/  SYNCS.PHASECHK.TRANS64.TRYWAIT P0, [R3+URZ+0x38848], R2 ;  /* 0x03884802030075a7 */ /* 0x0002e6000800017f */
[----:B---3--:R-:W-:Y:S05]  /*12c90*/  @!P0 NANOSLEEP.SYNCS 0x989680 ;  /* 0x009896800000895d */ /* 0x008fea0003900000 */
[----:B------:R-:W3:Y:S02]  /*12ca0*/  @!P0 SYNCS.PHASECHK.TRANS64 P0, [R3+URZ+0x38848], R2 ;  /* 0x03884802030085a7 */ /* 0x000ee4000800007f */
[----:B---3--:R-:W-:Y:S05]  /*12cb0*/  @!P0 BRA `(.L_x_3256) ;  /* 0xfffffffc00ec8947 */ /* 0x008fea000383ffff */
[----:B------:R-:W-:Y:S05]  /*12cc0*/  BRA `(.L_x_3351) ;  /* 0xffffffc800207947 */ /* 0x000fea000383ffff */
.L_x_3261:
[----:B01----:R-:W-:-:S04]  /*12cd0*/  IMAD.U32 R3, RZ, RZ, UR38 ;  /* 0x00000026ff037e24 */ /* 0x003fc8000f8e00ff */
[----:B------:R0:W1:Y:S03]  /*12ce0*/  SYNCS.PHASECHK.TRANS64.TRYWAIT P0, [R3+URZ+0x38868], R2 ;  /* 0x03886802030075a7 */ /* 0x000066000800017f */
[----:B-1----:R-:W-:Y:S05]  /*12cf0*/  @!P0 NANOSLEEP.SYNCS 0x989680 ;  /* 0x009896800000895d */ /* 0x002fea0003900000 */
[----:B------:R-:W1:Y:S02]  /*12d00*/  @!P0 SYNCS.PHASECHK.TRANS64 P0, [R3+URZ+0x38868], R2 ;  /* 0x03886802030085a7 */ /* 0x000e64000800007f */
[----:B-1----:R-:W-:Y:S05]  /*12d10*/  @!P0 BRA `(.L_x_3261) ;  /* 0xfffffffc00ec8947 */ /* 0x002fea000383ffff */
[----:B------:R-:W-:Y:S05]  /*12d20*/  BRA `(.L_x_3352) ;  /* 0xffffffc800807947 */ /* 0x000fea000383ffff */
.L_x_3276:
[----:B-1----:R-:W-:-:S04]  /*12d30*/  IMAD.U32 R3, RZ, RZ, UR38 ;  /* 0x00000026ff037e24 */ /* 0x002fc8000f8e00ff */
[----:B------:R1:W3:Y:S03]  /*12d40*/  SYNCS.PHASECHK.TRANS64.TRYWAIT P0, [R3+URZ+0x38840], R2 ;  /* 0x03884002030075a7 */ /* 0x0002e6000800017f */
[----:B---3--:R-:W-:Y:S05]  /*12d50*/  @!P0 NANOSLEEP.SYNCS 0x989680 ;  /* 0x009896800000895d */ /* 0x008fea0003900000 */
[----:B------:R-:W3:Y:S02]  /*12d60*/  @!P0 SYNCS.PHASECHK.TRANS64 P0, [R3+URZ+0x38840], R2 ;  /* 0x03884002030085a7 */ /* 0x000ee4000800007f */
[----:B---3--:R-:W-:Y:S05]  /*12d70*/  @!P0 BRA `(.L_x_3276) ;  /* 0xfffffffc00ec8947 */ /* 0x008fea000383ffff */
[----:B------:R-:W-:Y:S05]  /*12d80*/  BRA `(.L_x_3353) ;  /* 0xffffffd000d07947 */ /* 0x000fea000383ffff */
.L_x_3281:
[----:B01----:R-:W-:-:S04]  /*12d90*/  IMAD.U32 R3, RZ, RZ, UR38 ;  /* 0x00000026ff037e24 */ /* 0x003fc8000f8e00ff */
[----:B------:R0:W1:Y:S03]  /*12da0*/  SYNCS.PHASECHK.TRANS64.TRYWAIT P0, [R3+URZ+0x38860], R2 ;  /* 0x03886002030075a7 */ /* 0x000066000800017f */
[----:B-1----:R-:W-:Y:S05]  /*12db0*/  @!P0 NANOSLEEP.SYNCS 0x989680 ;  /* 0x009896800000895d */ /* 0x002fea0003900000 */
[----:B------:R-:W1:Y:S02]  /*12dc0*/  @!P0 SYNCS.PHASECHK.TRANS64 P0, [R3+URZ+0x38860], R2 ;  /* 0x03886002030085a7 */ /* 0x000e64000800007f */
[----:B-1----:R-:W-:Y:S05]  /*12dd0*/  @!P0 BRA `(.L_x_3281) ;  /* 0xfffffffc00ec8947 */ /* 0x002fea000383ffff */
[----:B------:R-:W-:Y:S05]  /*12de0*/  BRA `(.L_x_3354) ;  /* 0xffffffd400347947 */ /* 0x000fea000383ffff */
.L_x_3297:
[----:B-1----:R-:W-:-:S04]  /*12df0*/  IMAD.U32 R3, RZ, RZ, UR38 ;  /* 0x00000026ff037e24 */ /* 0x002fc8000f8e00ff */
[----:B------:R1:W3:Y:S03]  /*12e00*/  SYNCS.PHASECHK.TRANS64.TRYWAIT P0, [R3+URZ+0x38848], R2 ;  /* 0x03884802030075a7 */ /* 0x0002e6000800017f */
[----:B---3--:R-:W-:Y:S05]  /*12e10*/  @!P0 NANOSLEEP.SYNCS 0x989680 ;  /* 0x009896800000895d */ /* 0x008fea0003900000 */
[----:B------:R-:W3:Y:S02]  /*12e20*/  @!P0 SYNCS.PHASECHK.TRANS64 P0, [R3+URZ+0x38848], R2 ;  /* 0x03884802030085a7 */ /* 0x000ee4000800007f */
[----:B---3--:R-:W-:Y:S05]  /*12e30*/  @!P0 BRA `(.L_x_3297) ;  /* 0xfffffffc00ec8947 */ /* 0x008fea000383ffff */
[----:B------:R-:W-:Y:S05]  /*12e40*/  BRA `(.L_x_3355) ;  /* 0xffffffdc008c7947 */ /* 0x000fea000383ffff */
.L_x_3302:
[----:B-1----:R-:W-:-:S04]  /*12e50*/  IMAD.U32 R3, RZ, RZ, UR38 ;  /* 0x00000026ff037e24 */ /* 0x002fc8000f8e00ff */
[----:B------:R1:W3:Y:S03]  /*12e60*/  SYNCS.PHASECHK.TRANS64.TRYWAIT P0, [R3+URZ+0x38868], R2 ;  /* 0x03886802030075a7 */ /* 0x0002e6000800017f */
[----:B---3--:R-:W-:Y:S05]  /*12e70*/  @!P0 NANOSLEEP.SYNCS 0x989680 ;  /* 0x009896800000895d */ /* 0x008fea0003900000 */
[----:B------:R-:W3:Y:S02]  /*12e80*/  @!P0 SYNCS.PHASECHK.TRANS64 P0, [R3+URZ+0x38868], R2 ;  /* 0x03886802030085a7 */ /* 0x000ee4000800007f */
[----:B---3--:R-:W-:Y:S05]  /*12e90*/  @!P0 BRA `(.L_x_3302) ;  /* 0xfffffffc00ec8947 */ /* 0x008fea000383ffff */
[----:B------:R-:W-:Y:S05]  /*12ea0*/  BRA `(.L_x_3356) ;  /* 0xffffffdc00f07947 */ /* 0x000fea000383ffff */
.L_x_3313:
[----:B-1----:R1:W3:Y:S02]  /*12eb0*/  SYNCS.PHASECHK.TRANS64.TRYWAIT P0, [R2+URZ+0x38820], R9 ;  /* 0x03882009020075a7 */ /* 0x0022e4000800017f */
[----:B---3--:R-:W-:Y:S05]  /*12ec0*/  @!P0 NANOSLEEP.SYNCS 0x989680 ;  /* 0x009896800000895d */ /* 0x008fea0003900000 */
[----:B------:R-:W3:Y:S02]  /*12ed0*/  @!P0 SYNCS.PHASECHK.TRANS64 P0, [R2+URZ+0x38820], R9 ;  /* 0x03882009020085a7 */ /* 0x000ee4000800007f */
[----:B---3--:R-:W-:Y:S05]  /*12ee0*/  @!P0 BRA `(.L_x_3313) ;  /* 0xfffffffc00f08947 */ /* 0x008fea000383ffff */
[----:B------:R-:W-:Y:S05]  /*12ef0*/  BRA `(.L_x_3357) ;  /* 0xffffffe400e07947 */ /* 0x000fea000383ffff */
.L_x_3314:
[----:B------:R-:W3:Y:S01]  /*12f00*/  S2R R3, SR_TID.X ;  /* 0x0000000000037919 */ /* 0x000ee20000002100 */
[----:B------:R-:W-:Y:S01]  /*12f10*/  BSSY B0, `(.L_x_3358) ;  /* 0x000000a000007945 */ /* 0x000fe20003800000 */
[----:B------:R-:W-:Y:S02]  /*12f20*/  IMAD.MOV.U32 R12, RZ, RZ, RZ ;  /* 0x000000ffff0c7224 */ /* 0x000fe400078e00ff */
[----:B------:R-:W-:Y:S02]  /*12f30*/  IMAD.MOV.U32 R11, RZ, RZ, 0x1f ;  /* 0x0000001fff0b7424 */ /* 0x000fe400078e00ff */
[----:B------:R-:W-:Y:S01]  /*12f40*/  IMAD.MOV.U32 R15, RZ, RZ, -0x1 ;  /* 0xffffffffff0f7424 */ /* 0x000fe200078e00ff */
[----:B---3--:R-:W-:-:S04]  /*12f50*/  SHF.R.U32.HI R3, RZ, 0x5, R3 ;  /* 0x00000005ff037819 */ /* 0x008fc80000011603 */
[----:B------:R-:W-:-:S05]  /*12f60*/  LOP3.LUT R3, R3, 0x3, RZ, 0xc0, !PT ;  /* 0x0000000303037812 */ /* 0x000fca00078ec0ff */
[----:B------:R-:W-:-:S07]  /*12f70*/  IMAD.MOV.U32 R13, RZ, RZ, R3 ;  /* 0x000000ffff0d7224 */ /* 0x000fce00078e0003 */
[----:B012---:R-:W-:Y:S05]  /*12f80*/  WARPSYNC.COLLECTIVE R15, `(.L_x_3359) ;  /* 0x000000000f087348 */ /* 0x007fea0003c00000 */
[----:B--2---:R2:W3:Y:S02]  /*12f90*/  SHFL.IDX P6, R14, R13, R12, R11 ;  /* 0x0000000c0d0e7389 */ /* 0x0044e400000c000b */
[----:B0123--:R-:W-:Y:S01]  /*12fa0*/  ENDCOLLECTIVE ;  /* 0x000000000000791b */ /* 0x00ffe20003800000 */
.L_x_3359:
[----:B------:R-:W-:Y:S05]  /*12fb0*/  BSYNC B0 ;  /* 0x0000000000007941 */ /* 0x000fea0003800000 */
.L_x_3358:
[----:B------:R-:W-:Y:S05]  /*12fc0*/  BRA `(.L_x_3360) ;  /* 0xffffffe400c47947 */ /* 0x000fea000383ffff */
.L_x_3315:
[----:B------:R-:W-:Y:S01]  /*12fd0*/  BSSY B0, `(.L_x_3361) ;  /* 0x0000006000007945 */ /* 0x000fe20003800000 */
[----:B------:R-:W-:-:S07]  /*12fe0*/  IMAD.MOV.U32 R15, RZ, RZ, -0x1 ;  /* 0xffffffffff0f7424 */ /* 0x000fce00078e00ff */
[----:B012---:R-:W-:Y:S05]  /*12ff0*/  WARPSYNC.COLLECTIVE R15, `(.L_x_3362) ;  /* 0x000000000f0c7348 */ /* 0x007fea0003c00000 */
[----:B------:R-:W-:Y:S02]  /*13000*/  ELECT P6, UR62, PT ;  /* 0x00000000003e782f */ /* 0x000fe400038c0000 */
[----:B------:R-:W-:Y:S01]  /*13010*/  MOV R14, UR62 ;  /* 0x0000003e000e7c02 */ /* 0x000fe20008000f00 */
[----:B012---:R-:W-:Y:S10]  /*13020*/  ENDCOLLECTIVE ;  /* 0x000000000000791b */ /* 0x007ff40003800000 */
.L_x_3362:
[----:B------:R-:W-:Y:S05]  /*13030*/  BSYNC B0 ;  /* 0x0000000000007941 */ /* 0x000fea0003800000 */
.L_x_3361:
[----:B------:R-:W-:Y:S05]  /*13040*/  BRA `(.L_x_3363) ;  /* 0xffffffe400b87947 */ /* 0x000fea000383ffff */
.L_x_3317:
[----:B--2---:R2:W3:Y:S02]  /*13050*/  SYNCS.PHASECHK.TRANS64.TRYWAIT P0, [R7+URZ], R4 ;  /* 0x00000004070075a7 */ /* 0x0044e4000800017f */
[----:B---3--:R-:W-:Y:S05]  /*13060*/  @!P0 NANOSLEEP.SYNCS 0x989680 ;  /* 0x009896800000895d */ /* 0x008fea0003900000 */
[----:B------:R-:W3:Y:S02]  /*13070*/  @!P0 SYNCS.PHASECHK.TRANS64 P0, [R7+URZ], R4 ;  /* 0x00000004070085a7 */ /* 0x000ee4000800007f */
[----:B---3--:R-:W-:Y:S05]  /*13080*/  @!P0 BRA `(.L_x_3317) ;  /* 0xfffffffc00f08947 */ /* 0x008fea000383ffff */
[----:B------:R-:W-:Y:S05]  /*13090*/  BRA `(.L_x_3364) ;  /* 0xffffffe400f47947 */ /* 0x000fea000383ffff */
.L_x_3318:
[----:B---3--:R3:W4:Y:S02]  /*130a0*/  SYNCS.PHASECHK.TRANS64.TRYWAIT P0, [R5+URZ], R0 ;  /* 0x00000000050075a7 */ /* 0x008724000800017f */
[----:B----4-:R-:W-:Y:S05]  /*130b0*/  @!P0 NANOSLEEP.SYNCS 0x989680 ;  /* 0x009896800000895d */ /* 0x010fea0003900000 */
[----:B------:R-:W4:Y:S02]  /*130c0*/  @!P0 SYNCS.PHASECHK.TRANS64 P0, [R5+URZ], R0 ;  /* 0x00000000050085a7 */ /* 0x000f24000800007f */
[----:B----4-:R-:W-:Y:S05]  /*130d0*/  @!P0 BRA `(.L_x_3318) ;  /* 0xfffffffc00f08947 */ /* 0x010fea000383ffff */
[----:B------:R-:W-:Y:S05]  /*130e0*/  BRA `(.L_x_3365) ;  /* 0xffffffe400e87947 */ /* 0x000fea000383ffff */
.L_x_3320:
[----:B-1----:R1:W3:Y:S02]  /*130f0*/  SYNCS.PHASECHK.TRANS64.TRYWAIT P0, [R5+URZ], R4 ;  /* 0x00000004050075a7 */ /* 0x0022e4000800017f */
[----:B---3--:R-:W-:Y:S05]  /*13100*/  @!P0 NANOSLEEP.SYNCS 0x989680 ;  /* 0x009896800000895d */ /* 0x008fea0003900000 */
[----:B------:R-:W3:Y:S02]  /*13110*/  @!P0 SYNCS.PHASECHK.TRANS64 P0, [R5+URZ], R4 ;  /* 0x00000004050085a7 */ /* 0x000ee4000800007f */
[----:B---3--:R-:W-:Y:S05]  /*13120*/  @!P0 BRA `(.L_x_3320) ;  /* 0xfffffffc00f08947 */ /* 0x008fea000383ffff */
[----:B------:R-:W-:Y:S05]  /*13130*/  BRA `(.L_x_3366) ;  /* 0xffffffe400ec7947 */ /* 0x000fea000383ffff */
.L_x_3367:
        /* <DEDUP_REMOVED lines=12> */
.L_x_14997:


//--------------------- .text._ZN7cutlass13device_kernelIN5flash11enable_sm90INS1_16FlashAttnFwdSm90INS1_25CollectiveMainloopFwdSm90ILi2EN4cute5tupleIJNS5_1CILi1EEES8_S8_EEENS6_IJNS7_ILi64EEESA_SA_EEELi512ENS_10bfloat16_tEfNS_4arch4Sm90ELb0ELb0ELb0ELb1ELb0ELb0ELb0ELb0ELb0ELb1ELb1ELb0EEENS1_21CollectiveEpilogueFwdINS6_IJSA_NS7_ILi512EEESA_EEES9_SC_SE_Li256ELb1ELb1ELb1ELb0EEENS1_36VarlenDynamicPersistentTileSchedulerILi64ELi64ELi256ELi128ELb1ELb1ELb1ELb0ELb1ELb1EEEEEEEEEvNT_6ParamsE --------------------------
	.section	.text._ZN7cutlass13device_kernelIN5flash11enable_sm90INS1_16FlashAttnFwdSm90INS1_25CollectiveMainloopFwdSm90ILi2EN4cute5tupleIJNS5_1CILi1EEES8_S8_EEENS6_IJNS7_ILi64EEESA_SA_EEELi512ENS_10bfloat16_tEfNS_4arch4Sm90ELb0ELb0ELb0ELb1ELb0ELb0ELb0ELb0ELb0ELb1ELb1ELb0EEENS1_21CollectiveEpilogueFwdINS6_IJSA_NS7_ILi512EEESA_EEES9_SC_SE_Li256ELb1ELb1ELb1ELb0EEENS1_36VarlenDynamicPersistentTileSchedulerILi64ELi64ELi256ELi128ELb1ELb1ELb1ELb0ELb1ELb1EEEEEEEEEvNT_6ParamsE,"ax",@progbits
	.align	128
.text._ZN7cutlass13device_kernelIN5flash11enable_sm90INS1_16FlashAttnFwdSm90INS1_25CollectiveMainloopFwdSm90ILi2EN4cute5tupleIJNS5_1CILi1EEES8_S8_EEENS6_IJNS7_ILi64EEESA_SA_EEELi512ENS_10bfloat16_tEfNS_4arch4Sm90ELb0ELb0ELb0ELb1ELb0ELb0ELb0ELb0ELb0ELb1ELb1ELb0EEENS1_21CollectiveEpilogueFwdINS6_IJSA_NS7_ILi512EEESA_EEES9_SC_SE_Li256ELb1ELb1ELb1ELb0EEENS1_36VarlenDynamicPersistentTileSchedulerILi64ELi64ELi256ELi128ELb1ELb1ELb1ELb0ELb1ELb1EEEEEEEEEvNT_6ParamsE:
        .type           _ZN7cutlass13device_kernelIN5flash11enable_sm90INS1_16FlashAttnFwdSm90INS1_25CollectiveMainloopFwdSm90ILi2EN4cute5tupleIJNS5_1CILi1EEES8_S8_EEENS6_IJNS7_ILi64EEESA_SA_EEELi512ENS_10bfloat16_tEfNS_4arch4Sm90ELb0ELb0ELb0ELb1ELb0ELb0ELb0ELb0ELb0ELb1ELb1ELb0EEENS1_21CollectiveEpilogueFwdINS6_IJSA_NS7_ILi512EEESA_EEES9_SC_SE_Li256ELb1ELb1ELb1ELb0EEENS1_36VarlenDynamicPersistentTileSchedulerILi64ELi64ELi256ELi128ELb1ELb1ELb1ELb0ELb1ELb1EEEEEEEEEvNT_6ParamsE,@function
        .size           _ZN7cutlass13device_kernelIN5flash11enable_sm90INS1_16FlashAttnFwdSm90INS1_25CollectiveMainloopFwdSm90ILi2EN4cute5tupleIJNS5_1CILi1EEES8_S8_EEENS6_IJNS7_ILi64EEESA_SA_EEELi512ENS_10bfloat16_tEfNS_4arch4Sm90ELb0ELb0ELb0ELb1ELb0ELb0ELb0ELb0ELb0ELb1ELb1ELb0EEENS1_21CollectiveEpilogueFwdINS6_IJSA_NS7_ILi512EEESA_EEES9_SC_SE_Li256ELb1ELb1ELb1ELb0EEENS1_36VarlenDynamicPersistentTileSchedulerILi64ELi64ELi256ELi128ELb1ELb1ELb1ELb0ELb1ELb1EEEEEEEEEvNT_6ParamsE,(.L_x_14998 - _ZN7cutlass13device_kernelIN5flash11enable_sm90INS1_16FlashAttnFwdSm90INS1_25CollectiveMainloopFwdSm90ILi2EN4cute5tupleIJNS5_1CILi1EEES8_S8_EEENS6_IJNS7_ILi64EEESA_SA_EEELi512ENS_10bfloat16_tEfNS_4arch4Sm90ELb0ELb0ELb0ELb1ELb0ELb0ELb0ELb0ELb0ELb1ELb1ELb0EEENS1_21CollectiveEpilogueFwdINS6_IJSA_NS7_ILi512EEESA_EEES9_SC_SE_Li256ELb1ELb1ELb1ELb0EEENS1_36VarlenDynamicPersistentTileSchedulerILi64ELi64ELi256ELi128ELb1ELb1ELb1ELb0ELb1ELb1EEEEEEEEEvNT_6ParamsE)
        .other          _ZN7cutlass13device_kernelIN5flash11enable_sm90INS1_16FlashAttnFwdSm90INS1_25CollectiveMainloopFwdSm90ILi2EN4cute5tupleIJNS5_1CILi1EEES8_S8_EEENS6_IJNS7_ILi64EEESA_SA_EEELi512ENS_10bfloat16_tEfNS_4arch4Sm90ELb0ELb0ELb0ELb1ELb0ELb0ELb0ELb0ELb0ELb1ELb1ELb0EEENS1_21CollectiveEpilogueFwdINS6_IJSA_NS7_ILi512EEESA_EEES9_SC_SE_Li256ELb1ELb1ELb1ELb0EEENS1_36VarlenDynamicPersistentTileSchedulerILi64ELi64ELi256ELi128ELb1ELb1ELb1ELb0ELb1ELb1EEEEEEEEEvNT_6ParamsE,@"STO_CUDA_ENTRY STV_DEFAULT"
_ZN7cutlass13device_kernelIN5flash11enable_sm90INS1_16FlashAttnFwdSm90INS1_25CollectiveMainloopFwdSm90ILi2EN4cute5tupleIJNS5_1CILi1EEES8_S8_EEENS6_IJNS7_ILi64EEESA_SA_EEELi512ENS_10bfloat16_tEfNS_4arch4Sm90ELb0ELb0ELb0ELb1ELb0ELb0ELb0ELb0ELb0ELb1ELb1ELb0EEENS1_21CollectiveEpilogueFwdINS6_IJSA_NS7_ILi512EEESA_EEES9_SC_SE_Li256ELb1ELb1ELb1ELb0EEENS1_36VarlenDynamicPersistentTileSchedulerILi64ELi64ELi256ELi128ELb1ELb1ELb1ELb0ELb1ELb1EEEEEEEEEvNT_6ParamsE:
        /* <DEDUP_REMOVED lines=18> */
.L_x_3369:
[----:B------:R-:W-:Y:S05]  /*0120*/  BSYNC B0 ;  /* 0x0000000000007941 */ /* 0x000fea0003800000 */
.L_x_3368:
        /* <DEDUP_REMOVED lines=35> */
[----:B------:R3:W0:Y:S02]  /*0360*/  SYNCS.EXCH.64 URZ, [UR6+0x28c48], UR4 ;  /* 0x028c4804063f75b2 */ /* 0x0006240008000100 */
[----:B---3--:R-:W-:Y:S01]  /*0370*/  NOP ;  /* 0x0000000000007918 */ /* 0x008fe20000000000 */
.L_x_3370:
        /* <DEDUP_REMOVED lines=22> */
.L_x_3371:
        /* <DEDUP_REMOVED lines=18> */
.L_x_3372:
        /* <DEDUP_REMOVED lines=22> */
.L_x_3373:
        /* <DEDUP_REMOVED lines=22> */
.L_x_3374:
[----:B------:R-:W-:Y:S01]  /*08c0*/  PLOP3.LUT P0, PT, PT, PT, UP0, 0x80, 0x0 ;  /* 0x000000000000781c */ /* 0x000fe20003f0f008 */
[----:B------:R-:W-:Y:S01]  /*08d0*/  UMOV UR36, 0x1 ;  /* 0x0000000100247882 */ /* 0x000fe20000000000 */
[----:B------:R-:W-:Y:S01]  /*08e0*/  NOP ;  /* 0x0000000000007918 */ /* 0x000fe20000000000 */
[----:B------:R-:W-:Y:S01]  /*08f0*/  USEL UR36, UR36, 0x2, !UP0 ;  /* 0x0000000224247887 */ /* 0x000fe2000c000000 */
[----:B------:R-:W-:Y:S01]  /*0900*/  ULDC.64 UR40, c[0x0][0x208] ;  /* 0x0000820000287ab9 */ /* 0x000fe20000000a00 */
[----:B012-4-:R-:W-:Y:S08]  /*0910*/  BAR.SYNC.DEFER_BLOCKING 0x0 ;  /* 0x0000000000007b1d */ /* 0x017ff00000010000 */
[----:B------:R-:W-:Y:S05]  /*0920*/  @!P0 BRA `(.L_x_3375) ;  /* 0x000000b800948947 */ /* 0x000fea0003800000 */
.L_x_3376:
[----:B------:R-:W-:-:S08]  /*0930*/  NOP ;  /* 0x0000000000007918 */ /* 0x000fd00000000000 */
[----:B------:R-:W0:Y:S02]  /*0940*/  USETMAXREG.TRY_ALLOC.CTAPOOL UP0, 0xf0 ;  /* 0x000000f0000079c8 */ /* 0x000e240008000600 */
[----:B0-----:R-:W-:-:S13]  /*0950*/  PLOP3.LUT P0, PT, PT, PT, UP0, 0x80, 0x0 ;  /* 0x000000000000781c */ /* 0x001fda0003f0f008 */
[----:B------:R-:W-:Y:S05]  /*0960*/  @!P0 BRA `(.L_x_3376) ;  /* 0xfffffffc00f08947 */ /* 0x000fea000383ffff */
[----:B------:R-:W-:Y:S01]  /*0970*/  LOP3.LUT R0, R6, 0xffffff80, RZ, 0xc0, !PT ;  /* 0xffffff8006007812 */ /* 0x000fe200078ec0ff */
[----:B------:R-:W0:Y:S01]  /*0980*/  S2UR UR4, SR_CgaCtaId ;  /* 0x00000000000479c3 */ /* 0x000e220000008800 */
[----:B------:R-:W-:Y:S02]  /*0990*/  UMOV UR38, 0x400 ;  /* 0x0000040000267882 */ /* 0x000fe40000000000 */
[----:B------:R-:W-:-:S13]  /*09a0*/  ISETP.NE.AND P0, PT, R0, 0x80, PT ;  /* 0x000000800000780c */ /* 0x000fda0003f05270 */
[----:B------:R-:W-:Y:S06]  /*09b0*/  @!P0 BAR.ARV 0x8, 0x100 ;  /* 0x0204000000008b1d */ /* 0x000fec0000002000 */
[----:B------:R-:W-:Y:S01]  /*09c0*/  ISETP.GE.U32.AND P0, PT, R6, 0x100, PT ;  /* 0x000001000600780c */ /* 0x000fe20003f06070 */
[----:B0-----:R-:W-:-:S03]  /*09d0*/  ULEA UR38, UR4, UR38, 0x18 ;  /* 0x0000002604267291 */ /* 0x001fc6000f8ec03f */
[----:B------:R-:W-:-:S09]  /*09e0*/  ULDC UR4, c[0x0][0xc3c] ;  /* 0x00030f0000047ab9 */ /* 0x000fd20000000800 */
[----:B------:R-:W-:Y:S08]  /*09f0*/  @P0 BAR.ARV 0xf, 0x100 ;  /* 0x03c4000000000b1d */ /* 0x000ff00000002000 */
[----:B------:R-:W-:Y:S06]  /*0a00*/  BAR.SYNC.DEFER_BLOCKING 0x5, 0x180 ;  /* 0x0146000000007b1d */ /* 0x000fec0000010000 */
[----:B------:R-:W0:Y:S02]  /*0a10*/  LDS.128 R8, [UR38+0x28cd0] ;  /* 0x028cd026ff087984 */ /* 0x000e240008000c00 */
[----:B------:R-:W-:Y:S06]  /*0a20*/  BAR.ARV 0x4, 0x180 ;  /* 0x0106000000007b1d */ /* 0x000fec0000002000 */
[----:B0-----:R-:W-:-:S13]  /*0a30*/  ISETP.GE.AND P0, PT, R11, UR4, PT ;  /* 0x000000040b007c0c */ /* 0x001fda000bf06270 */
[----:B------:R-:W-:Y:S05]  /*0a40*/  @P0 EXIT ;  /* 0x000000000000094d */ /* 0x000fea0003800000 */
[----:B------:R-:W-:Y:S01]  /*0a50*/  VIADD R6, R6, 0xffffff80 ;  /* 0xffffff8006067836 */ /* 0x000fe20000000000 */
[----:B------:R-:W-:Y:S01]  /*0a60*/  R2UR UR5, R9 ;  /* 0x00000000090572ca */ /* 0x000fe200000e0000 */
[----:B------:R-:W-:Y:S01]  /*0a70*/  IMAD.MOV.U32 R22, RZ, RZ, 0x20 ;  /* 0x00000020ff167424 */ /* 0x000fe200078e00ff */
[----:B------:R-:W-:Y:S01]  /*0a80*/  R2UR UR7, R11 ;  /* 0x000000000b0772ca */ /* 0x000fe200000e0000 */
[----:B------:R-:W-:Y:S01]  /*0a90*/  ULOP3.LUT UR49, UR36, 0x1, URZ, 0xfc, !UPT ;  /* 0x0000000124317892 */ /* 0x000fe2000f8efc3f */
[----:B------:R-:W-:Y:S01]  /*0aa0*/  SHF.R.S32.HI R3, RZ, 0x1f, R6 ;  /* 0x0000001fff037819 */ /* 0x000fe20000011406 */
[----:B------:R-:W-:Y:S01]  /*0ab0*/  UMOV UR48, URZ ;  /* 0x0000003f00307c82 */ /* 0x000fe20008000000 */
[----:B------:R-:W-:Y:S01]  /*0ac0*/  R2UR UR6, R10 ;  /* 0x000000000a0672ca */ /* 0x000fe200000e0000 */
[----:B------:R-:W-:Y:S01]  /*0ad0*/  UMOV UR47, URZ ;  /* 0x0000003f002f7c82 */ /* 0x000fe20008000000 */
[CC--:B------:R-:W-:Y:S01]  /*0ae0*/  LEA.HI R0, R3.reuse, R6.reuse, RZ, 0x4 ;  /* 0x0000000603007211 */ /* 0x0c0fe200078f20ff */
[----:B------:R-:W-:Y:S01]  /*0af0*/  UMOV UR37, URZ ;  /* 0x0000003f00257c82 */ /* 0x000fe20008000000 */
[----:B------:R-:W-:-:S02]  /*0b00*/  LEA.HI R2, R3, R6, RZ, 0x5 ;  /* 0x0000000603027211 */ /* 0x000fc400078f28ff */
[CC--:B------:R-:W-:Y:S02]  /*0b10*/  LEA.HI R5, R3.reuse, R6.reuse, RZ, 0x7 ;  /* 0x0000000603057211 */ /* 0x0c0fe400078f38ff */
[CC--:B------:R-:W-:Y:S02]  /*0b20*/  LEA.HI R4, R3.reuse, R6.reuse, RZ, 0x3 ;  /* 0x0000000603047211 */ /* 0x0c0fe400078f18ff */
[----:B------:R-:W-:Y:S02]  /*0b30*/  LEA.HI R3, R3, R6, RZ, 0x2 ;  /* 0x0000000603037211 */ /* 0x000fe400078f10ff */
[----:B------:R-:W-:Y:S02]  /*0b40*/  SHF.R.S32.HI R9, RZ, 0x4, R0 ;  /* 0x00000004ff097819 */ /* 0x000fe40000011400 */
[----:B------:R-:W-:Y:S02]  /*0b50*/  SHF.R.S32.HI R11, RZ, 0x5, R2 ;  /* 0x00000005ff0b7819 */ /* 0x000fe40000011402 */
[----:B------:R-:W-:-:S02]  /*0b60*/  LOP3.LUT R7, R0, 0xfffffff0, RZ, 0xc0, !PT ;  /* 0xfffffff000077812 */ /* 0x000fc400078ec0ff */
[----:B------:R-:W-:Y:S02]  /*0b70*/  SHF.R.S32.HI R2, RZ, 0x1f, R2 ;  /* 0x0000001fff027819 */ /* 0x000fe40000011402 */
[----:B------:R-:W-:Y:S01]  /*0b80*/  LOP3.LUT R15, R3, 0xfffffffc, RZ, 0xc0, !PT ;  /* 0xfffffffc030f7812 */ /* 0x000fe200078ec0ff */
[----:B------:R-:W-:Y:S01]  /*0b90*/  IMAD.IADD R7, R6, 0x1, -R7 ;  /* 0x0000000106077824 */ /* 0x000fe200078e0a07 */
[----:B------:R-:W-:Y:S02]  /*0ba0*/  LOP3.LUT R3, R5, 0xffffff80, RZ, 0xc0, !PT ;  /* 0xffffff8005037812 */ /* 0x000fe400078ec0ff */
[----:B------:R-:W-:Y:S01]  /*0bb0*/  LEA.HI R0, R0, R9, RZ, 0x1 ;  /* 0x0000000900007211 */ /* 0x000fe200078f08ff */
[----:B------:R-:W-:Y:S01]  /*0bc0*/  IMAD.IADD R15, R6, 0x1, -R15 ;  /* 0x00000001060f7824 */ /* 0x000fe200078e0a0f */
[----:B------:R-:W-:Y:S01]  /*0bd0*/  LEA.HI R2, R2, R11, RZ, 0x2 ;  /* 0x0000000b02027211 */ /* 0x000fe200078f10ff */
[----:B------:R-:W-:Y:S01]  /*0be0*/  IMAD.IADD R3, R6, 0x1, -R3 ;  /* 0x0000000106037824 */ /* 0x000fe200078e0a03 */
[----:B------:R-:W-:-:S02]  /*0bf0*/  LOP3.LUT R0, R0, 0x1ffffffe, RZ, 0xc0, !PT ;  /* 0x1ffffffe00007812 */ /* 0x000fc400078ec0ff */
[----:B------:R-:W-:Y:S02]  /*0c00*/  LOP3.LUT R13, R4, 0xfffffff8, RZ, 0xc0, !PT ;  /* 0xfffffff8040d7812 */ /* 0x000fe400078ec0ff */
[----:B------:R-:W-:Y:S01]  /*0c10*/  LOP3.LUT R4, R2, 0x3ffffc, RZ, 0xc0, !PT ;  /* 0x003ffffc02047812 */ /* 0x000fe200078ec0ff */
[----:B------:R-:W-:Y:S01]  /*0c20*/  IMAD.IADD R9, R9, 0x1, -R0 ;  /* 0x0000000109097824 */ /* 0x000fe200078e0a00 */
[----:B------:R-:W-:Y:S01]  /*0c30*/  SHF.R.S32.HI R224, RZ, 0x7, R5 ;  /* 0x00000007ffe07819 */ /* 0x000fe20000011405 */
[----:B------:R-:W-:Y:S01]  /*0c40*/  IMAD.IADD R13, R6, 0x1, -R13 ;  /* 0x00000001060d7824 */ /* 0x000fe200078e0a0d */
[----:B------:R-:W-:Y:S01]  /*0c50*/  SHF.R.S32.HI R2, RZ, 0x1f, R7 ;  /* 0x0000001fff027819 */ /* 0x000fe20000011407 */
[----:B------:R-:W-:Y:S01]  /*0c60*/  IMAD.IADD R8, R11, 0x1, -R4 ;  /* 0x000000010b087824 */ /* 0x000fe200078e0a04 */
[----:B------:R-:W-:Y:S01]  /*0c70*/  SHF.R.S32.HI R0, RZ, 0x1f, R3 ;  /* 0x0000001fff007819 */ /* 0x000fe20000011403 */
[----:B------:R-:W-:Y:S01]  /*0c80*/  IMAD R17, R224, 0x100, R7 ;  /* 0x00000100e0117824 */ /* 0x000fe200078e0207 */
[----:B------:R-:W-:Y:S01]  /*0c90*/  LEA.HI R6, R2, R7, RZ, 0x3 ;  /* 0x0000000702067211 */ /* 0x000fe200078f18ff */
[----:B------:R-:W-:Y:S01]  /*0ca0*/  IMAD.SHL.U32 R9, R9, 0x8, RZ ;  /* 0x0000000809097824 */ /* 0x000fe200078e00ff */
[----:B------:R-:W-:Y:S01]  /*0cb0*/  LEA.HI R2, R0, R3, RZ, 0x2 ;  /* 0x0000000300027211 */ /* 0x000fe200078f10ff */
[----:B------:R-:W-:Y:S01]  /*0cc0*/  IMAD R12, R8, 0x10, R17 ;  /* 0x00000010080c7824 */ /* 0x000fe200078e0211 */
[C---:B------:R-:W-:Y:S01]  /*0cd0*/  LOP3.LUT R4, R6.reuse, 0xfffffff8, RZ, 0xc0, !PT ;  /* 0xfffffff806047812 */ /* 0x040fe200078ec0ff */
[----:B------:R-:W-:Y:S01]  /*0ce0*/  IMAD.SHL.U32 R6, R6, 0x40, RZ ;  /* 0x0000004006067824 */ /* 0x000fe200078e00ff */
[----:B------:R-:W-:-:S02]  /*0cf0*/  LOP3.LUT R8, R2, 0x7ffffffc, RZ, 0xc0, !PT ;  /* 0x7ffffffc02087812 */ /* 0x000fc400078ec0ff */
[----:B------:R-:W-:Y:S01]  /*0d00*/  LEA.HI R10, R15, R15, RZ, 0x1 ;  /* 0x0000000f0f0a7211 */ /* 0x000fe200078f08ff */
[----:B------:R-:W-:Y:S01]  /*0d10*/  IMAD.IADD R7, R7, 0x1, -R4 ;  /* 0x0000000107077824 */ /* 0x000fe200078e0a04 */
[----:B------:R-:W-:Y:S01]  /*0d20*/  LEA.HI R4, R0, R3, RZ, 0x5 ;  /* 0x0000000300047211 */ /* 0x000fe200078f28ff */
[----:B------:R-:W-:Y:S01]  /*0d30*/  IMAD.IADD R8, R3, 0x1, -R8 ;  /* 0x0000000103087824 */ /* 0x000fe200078e0a08 */
[--C-:B------:R-:W-:Y:S02]  /*0d40*/  SHF.R.S32.HI R0, RZ, 0x2, R2.reuse ;  /* 0x00000002ff007819 */ /* 0x100fe40000011402 */
[----:B------:R-:W-:Y:S01]  /*0d50*/  SHF.R.S32.HI R3, RZ, 0x1f, R2 ;  /* 0x0000001fff037819 */ /* 0x000fe20000011402 */
[----:B------:R-:W-:Y:S01]  /*0d60*/  IMAD.SHL.U32 R2, R7, 0x40, RZ ;  /* 0x0000004007027824 */ /* 0x000fe200078e00ff */
[----:B------:R-:W-:Y:S01]  /*0d70*/  LOP3.LUT R10, R10, 0x1ffffffe, RZ, 0xc0, !PT ;  /* 0x1ffffffe0a0a7812 */ /* 0x000fe200078ec0ff */
[----:B------:R-:W-:Y:S01]  /*0d80*/  IMAD.SHL.U32 R227, R8, 0x2, RZ ;  /* 0x0000000208e37824 */ /* 0x000fe200078e00ff */
[----:B------:R-:W-:-:S02]  /*0d90*/  LEA.HI R5, R5, R224, RZ, 0x1 ;  /* 0x000000e005057211 */ /* 0x000fc400078f08ff */
[----:B------:R-:W-:Y:S01]  /*0da0*/  LOP3.LUT R2, R2, 0x1c0, RZ, 0xc0, !PT ;  /* 0x000001c002027812 */ /* 0x000fe200078ec0ff */
[----:B------:R-:W-:Y:S01]  /*0db0*/  IMAD.IADD R15, R15, 0x1, -R10 ;  /* 0x000000010f0f7824 */ /* 0x000fe200078e0a0a */
[----:B------:R-:W-:Y:S01]  /*0dc0*/  LOP3.LUT R5, R5, 0xfffffe, RZ, 0xc0, !PT ;  /* 0x00fffffe05057812 */ /* 0x000fe200078ec0ff */
[--C-:B------:R-:W-:Y:S01]  /*0dd0*/  IMAD.U32 R10, R12, 0x40, R9.reuse ;  /* 0x000000400c0a7824 */ /* 0x100fe200078e0009 */
[----:B------:R-:W-:Y:S02]  /*0de0*/  LEA.HI R3, R3, R0, RZ, 0x3 ;  /* 0x0000000003037211 */ /* 0x000fe400078f18ff */
[----:B------:R-:W-:Y:S01]  /*0df0*/  LOP3.LUT R9, R2, 0x8, R9, 0xf8, !PT ;  /* 0x0000000802097812 */ /* 0x000fe200078ef809 */
[----:B------:R-:W-:Y:S01]  /*0e00*/  IMAD.IADD R5, R224, 0x1, -R5 ;  /* 0x00000001e0057824 */ /* 0x000fe200078e0a05 */
[----:B------:R-:W-:Y:S01]  /*0e10*/  LOP3.LUT R6, R6, 0x7ffffe00, RZ, 0xc0, !PT ;  /* 0x7ffffe0006067812 */ /* 0x000fe200078ec0ff */
[----:B------:R0:W-:Y:S01]  /*0e20*/  STL [R1+0x60], R10 ;  /* 0x0000600a01007387 */ /* 0x0001e20000100800 */
[----:B------:R-:W-:-:S02]  /*0e30*/  SHF.R.U32.HI R2, RZ, 0x3, R2 ;  /* 0x00000003ff027819 */ /* 0x000fc40000011602 */
[----:B------:R-:W-:Y:S01]  /*0e40*/  LOP3.LUT R3, R3, 0xfffffff8, RZ, 0xc0, !PT ;  /* 0xfffffff803037812 */ /* 0x000fe200078ec0ff */
[----:B------:R-:W-:Y:S01]  /*0e50*/  IMAD R6, R11, 0x400, R6 ;  /* 0x000004000b067824 */ /* 0x000fe200078e0206 */
[----:B------:R-:W-:Y:S01]  /*0e60*/  LOP3.LUT R9, R9, R2, RZ, 0x3c, !PT ;  /* 0x0000000209097212 */ /* 0x000fe200078e3cff */
[----:B------:R-:W-:Y:S01]  /*0e70*/  IMAD.SHL.U32 R2, R13, 0x8, RZ ;  /* 0x000000080d027824 */ /* 0x000fe200078e00ff */
[----:B------:R-:W-:Y:S01]  /*0e80*/  SHF.R.S32.HI R4, RZ, 0x5, R4 ;  /* 0x00000005ff047819 */ /* 0x000fe20000011404 */
[----:B------:R-:W-:Y:S01]  /*0e90*/  IMAD.IADD R3, R0, 0x1, -R3 ;  /* 0x0000000100037824 */ /* 0x000fe200078e0a03 */
[----:B------:R-:W-:Y:S01]  /*0ea0*/  R2P PR, R7, 0x6 ;  /* 0x0000000607007804 */ /* 0x000fe20000000000 */
[----:B0-----:R-:W-:Y:S02]  /*0eb0*/  IMAD.SHL.U32 R10, R5, 0x100, RZ ;  /* 0x00000100050a7824 */ /* 0x001fe400078e00ff */
[----:B------:R-:W-:Y:S02]  /*0ec0*/  IMAD.IADD R6, R6, 0x1, R9 ;  /* 0x0000000106067824 */ /* 0x000fe400078e0209 */
[----:B------:R-:W-:Y:S01]  /*0ed0*/  IMAD.IADD R17, R227, 0x1, R10 ;  /* 0x00000001e3117824 */ /* 0x000fe200078e020a */
[----:B------:R-:W-:Y:S01]  /*0ee0*/  STL [R1+0x5c], R10 ;  /* 0x00005c0a01007387 */ /* 0x000fe20000100800 */
[----:B------:R-:W-:Y:S01]  /*0ef0*/  IMAD R16, R4, 0x10, R3 ;  /* 0x0000001004107824 */ /* 0x000fe200078e0203 */
[----:B------:R-:W-:Y:S01]  /*0f00*/  LEA R18, R6, UR38, 0x1 ;  /* 0x0000002606127c11 */ /* 0x000fe2000f8e08ff */
[----:B------:R-:W-:Y:S01]  /*0f10*/  VIADD R192, R2, 0x40 ;  /* 0x0000004002c07836 */ /* 0x000fe20000000000 */
[----:B------:R-:W-:Y:S01]  /*0f20*/  SHF.R.S32.HI R0, RZ, 0x1f, R17 ;  /* 0x0000001fff007819 */ /* 0x000fe20000011411 */
[----:B------:R-:W-:Y:S01]  /*0f30*/  IMAD R0, R15, 0x8, R16 ;  /* 0x000000080f007824 */ /* 0x000fe200078e0210 */
[----:B------:R-:W-:Y:S01]  /*0f40*/  SEL R22, R22, 0xffffffe0, !P1 ;  /* 0xffffffe016167807 */ /* 0x000fe20004800000 */
[C---:B------:R-:W-:Y:S01]  /*0f50*/  VIADD R223, R17.reuse, 0x8 ;  /* 0x0000000811df7836 */ /* 0x040fe20000000000 */
[----:B------:R-:W-:Y:S01]  /*0f60*/  SHF.R.S32.HI R3, RZ, 0x1f, R192 ;  /* 0x0000001fff037819 */ /* 0x000fe200000114c0 */
[C---:B------:R-:W-:Y:S01]  /*0f70*/  VIADD R222, R17.reuse, 0x10 ;  /* 0x0000001011de7836 */ /* 0x040fe20000000000 */
[----:B------:R0:W-:Y:S01]  /*0f80*/  STL [R1+0x58], R0 ;  /* 0x0000580001007387 */ /* 0x0001e20000100800 */
[C---:B------:R-:W-:Y:S01]  /*0f90*/  VIADD R221, R17.reuse, 0x18 ;  /* 0x0000001811dd7836 */ /* 0x040fe20000000000 */
[----:B------:R-:W-:Y:S01]  /*0fa0*/  SHF.R.S32.HI R4, RZ, 0x1f, R223 ;  /* 0x0000001fff047819 */ /* 0x000fe200000114df */
[C---:B------:R-:W-:Y:S01]  /*0fb0*/  VIADD R220, R17.reuse, 0x20 ;  /* 0x0000002011dc7836 */ /* 0x040fe20000000000 */
[----:B------:R-:W-:Y:S01]  /*0fc0*/  SHF.R.S32.HI R3, RZ, 0x1f, R222 ;  /* 0x0000001fff037819 */ /* 0x000fe200000114de */
[----:B------:R-:W-:-:S02]  /*0fd0*/  VIADD R219, R17, 0x28 ;  /* 0x0000002811db7836 */ /* 0x000fc40000000000 */
        /* <DEDUP_REMOVED lines=54> */
[----:B------:R-:W-:Y:S01]  /*1340*/  VIADD R19, R18, 0x26840 ;  /* 0x0002684012137836 */ /* 0x000fe20000000000 */
[----:B------:R-:W-:Y:S01]  /*1350*/  SHF.R.S32.HI R229, RZ, 0x1f, R194 ;  /* 0x0000001fffe57819 */ /* 0x000fe200000114c2 */
[C---:B------:R-:W-:Y:S01]  /*1360*/  @P2 VIADD R19, R23.reuse, 0xffffffc0 ;  /* 0xffffffc017132836 */ /* 0x040fe20000000000 */
[----:B------:R-:W-:Y:S01]  /*1370*/  SHF.R.S32.HI R228, RZ, 0x1f, R193 ;  /* 0x0000001fffe47819 */ /* 0x000fe200000114c1 */
[----:B------:R-:W-:-:S02]  /*1380*/  IMAD.IADD R23, R23, 0x1, R22 ;  /* 0x0000000117177824 */ /* 0x000fc400078e0216 */
[C---:B------:R-:W-:Y:S02]  /*1390*/  VIADD R187, R2.reuse, 0x80 ;  /* 0x0000008002bb7836 */ /* 0x040fe40000000000 */
[C---:B------:R-:W-:Y:S02]  /*13a0*/  VIADD R186, R2.reuse, 0xc0 ;  /* 0x000000c002ba7836 */ /* 0x040fe40000000000 */
[C---:B------:R-:W-:Y:S02]  /*13b0*/  VIADD R185, R2.reuse, 0x100 ;  /* 0x0000010002b97836 */ /* 0x040fe40000000000 */
[C---:B------:R-:W-:Y:S02]  /*13c0*/  VIADD R184, R2.reuse, 0x140 ;  /* 0x0000014002b87836 */ /* 0x040fe40000000000 */
[C---:B------:R-:W-:Y:S02]  /*13d0*/  VIADD R226, R2.reuse, 0x180 ;  /* 0x0000018002e27836 */ /* 0x040fe40000000000 */
[----:B------:R-:W-:-:S02]  /*13e0*/  VIADD R225, R2, 0x1c0 ;  /* 0x000001c002e17836 */ /* 0x000fc40000000000 */
[----:B------:R-:W-:-:S07]  /*13f0*/  IMAD.IADD R22, R22, 0x1, R19 ;  /* 0x0000000116167824 */ /* 0x000fce00078e0213 */
.L_x_3425:
[----:B------:R-:W-:Y:S01]  /*1400*/  ULDC.64 UR8, c[0x0][0xc88] ;  /* 0x0003220000087ab9 */ /* 0x000fe20000000a00 */
[----:B------:R-:W-:Y:S01]  /*1410*/  ULDC.64 UR10, c[0x0][0xa20] ;  /* 0x00028800000a7ab9 */ /* 0x000fe20000000a00 */
[----:B------:R-:W-:Y:S02]  /*1420*/  UIMAD.WIDE UR8, UR7, 0x4, UR8 ;  /* 0x00000004070878a5 */ /* 0x000fe4000f8e0208 */
[----:B------:R-:W-:Y:S01]  /*1430*/  UISETP.NE.U32.AND UP1, UPT, UR10, URZ, UPT ;  /* 0x0000003f0a00728c */ /* 0x000fe2000bf25070 */
[----:B------:R-:W-:Y:S01]  /*1440*/  UMOV UR43, UR5 ;  /* 0x00000005002b7c82 */ /* 0x000fe20008000000 */
[----:B------:R-:W-:Y:S02]  /*1450*/  ULOP3.LUT UR4, UR6, 0xff0000, URZ, 0xc0, !UPT ;  /* 0x00ff000006047892 */ /* 0x000fe4000f8ec03f */
[----:B0123--:R-:W-:Y:S01]  /*1460*/  IMAD.U32 R4, RZ, RZ, UR8 ;  /* 0x00000008ff047e24 */ /* 0x00ffe2000f8e00ff */
[----:B------:R-:W-:Y:S01]  /*1470*/  ULDC UR7, c[0x0][0x424] ;  /* 0x0001090000077ab9 */ /* 0x000fe20000000800 */
[----:B----4-:R-:W-:Y:S01]  /*1480*/  IMAD.U32 R5, RZ, RZ, UR9 ;  /* 0x00000009ff057e24 */ /* 0x010fe2000f8e00ff */
[----:B------:R-:W-:-:S04]  /*1490*/  ULDC.64 UR8, c[0x0][0xa28] ;  /* 0x00028a0000087ab9 */ /* 0x000fc80000000a00 */
[----:B------:R-:W2:Y:S01]  /*14a0*/  LDG.E R4, desc[UR40][R4.64] ;  /* 0x0000002804047981 */ /* 0x000ea2000c1e1900 */
[----:B------:R-:W-:Y:S02]  /*14b0*/  UISETP.NE.U32.AND UP0, UPT, UR8, URZ, UPT ;  /* 0x0000003f0800728c */ /* 0x000fe4000bf05070 */
[----:B------:R-:W-:Y:S02]  /*14c0*/  UISETP.NE.AND.EX UP1, UPT, UR11, URZ, UPT, UP1 ;  /* 0x0000003f0b00728c */ /* 0x000fe4000bf25310 */
[----:B------:R-:W-:-:S04]  /*14d0*/  UISETP.NE.AND.EX UP0, UPT, UR9, URZ, UPT, UP0 ;  /* 0x0000003f0900728c */ /* 0x000fc8000bf05300 */
[----:B------:R-:W-:Y:S02]  /*14e0*/  PLOP3.LUT P1, PT, PT, PT, UP1, 0x80, 0x0 ;  /* 0x000000000000781c */ /* 0x000fe40003f2f018 */
[----:B------:R-:W-:Y:S02]  /*14f0*/  PLOP3.LUT P0, PT, PT, PT, UP0, 0x80, 0x0 ;  /* 0x000000000000781c */ /* 0x000fe40003f0f008 */
[----:B--2---:R-:W-:-:S13]  /*1500*/  R2UR UR39, R4 ;  /* 0x00000000042772ca */ /* 0x004fda00000e0000 */
[----:B------:R-:W-:Y:S02]  /*1510*/  USHF.R.S32.HI UR42, URZ, 0x1f, UR39 ;  /* 0x0000001f3f2a7899 */ /* 0x000fe40008011427 */
[----:B------:R-:W-:-:S04]  /*1520*/  @UP0 ULEA UR8, UP2, UR39, UR8, 0x2 ;  /* 0x0000000827080291 */ /* 0x000fc8000f84103f */
[----:B------:R-:W-:Y:S02]  /*1530*/  @UP0 ULEA.HI.X UR9, UR39, UR9, UR42, 0x2, UP2 ;  /* 0x0000000927090291 */ /* 0x000fe400090f142a */
[----:B------:R-:W-:Y:S01]  /*1540*/  @UP1 ULEA UR10, UP0, UR39, UR10, 0x2 ;  /* 0x0000000a270a1291 */ /* 0x000fe2000f80103f */
[----:B------:R-:W-:-:S03]  /*1550*/  IMAD.U32 R4, RZ, RZ, UR8 ;  /* 0x00000008ff047e24 */ /* 0x000fc6000f8e00ff */
[----:B------:R-:W-:Y:S01]  /*1560*/  @UP1 ULEA.HI.X UR11, UR39, UR11, UR42, 0x2, UP0 ;  /* 0x0000000b270b1291 */ /* 0x000fe200080f142a */
[----:B------:R-:W-:Y:S01]  /*1570*/  IMAD.U32 R5, RZ, RZ, UR9 ;  /* 0x00000009ff057e24 */ /* 0x000fe2000f8e00ff */
[----:B------:R-:W-:Y:S01]  /*1580*/  ULDC.64 UR8, c[0x0][0x418] ;  /* 0x0001060000087ab9 */ /* 0x000fe20000000a00 */
[----:B------:R-:W-:-:S03]  /*1590*/  IMAD.U32 R6, RZ, RZ, UR10 ;  /* 0x0000000aff067e24 */ /* 0x000fc6000f8e00ff */
[----:B------:R-:W-:Y:S01]  /*15a0*/  IMAD.U32 R7, RZ, RZ, UR11 ;  /* 0x0000000bff077e24 */ /* 0x000fe2000f8e00ff */
[----:B------:R-:W2:Y:S04]  /*15b0*/  @P0 LDG.E R4, desc[UR40][R4.64] ;  /* 0x0000002804040981 */ /* 0x000ea8000c1e1900 */
[----:B------:R-:W3:Y:S01]  /*15c0*/  @P1 LDG.E R6, desc[UR40][R6.64] ;  /* 0x0000002806061981 */ /* 0x000ee2000c1e1900 */
[----:B------:R-:W-:Y:S02]  /*15d0*/  UISETP.NE.U32.AND UP0, UPT, UR8, URZ, UPT ;  /* 0x0000003f0800728c */ /* 0x000fe4000bf05070 */
[----:B------:R-:W-:Y:S02]  /*15e0*/  ULOP3.LUT UR5, UR6, 0xff000000, URZ, 0xc0, !UPT ;  /* 0xff00000006057892 */ /* 0x000fe4000f8ec03f */
[----:B------:R-:W-:-:S02]  /*15f0*/  UISETP.NE.AND.EX UP0, UPT, UR9, URZ, UPT, UP0 ;  /* 0x0000003f0900728c */ /* 0x000fc4000bf05300 */
[----:B------:R-:W-:Y:S02]  /*1600*/  USHF.R.U32.HI UR5, URZ, 0x8, UR5 ;  /* 0x000000083f057899 */ /* 0x000fe40008011605 */
[----:B------:R-:W-:Y:S02]  /*1610*/  USEL UR7, UR7, 0x1, UP0 ;  /* 0x0000000107077887 */ /* 0x000fe40008000000 */
[----:B------:R-:W-:Y:S01]  /*1620*/  ULEA.HI UR46, UR4, UR5, URZ, 0x10 ;  /* 0x00000005042e7291 */ /* 0x000fe2000f8f803f */
[----:B------:R-:W-:Y:S02]  /*1630*/  UMOV UR53, URZ ;  /* 0x0000003f00357c82 */ /* 0x000fe40008000000 */
[----:B------:R-:W-:Y:S01]  /*1640*/  ULDC UR4, c[0x0][0x2f0] ;  /* 0x0000bc0000047ab9 */ /* 0x000fe20000000800 */
[----:B------:R-:W-:Y:S02]  /*1650*/  ULOP3.LUT UR44, UR6, 0xffff, URZ, 0xc0, !UPT ;  /* 0x0000ffff062c7892 */ /* 0x000fe4000f8ec03f */
[----:B------:R-:W-:Y:S01]  /*1660*/  UIMAD UR7, UR7, UR4, URZ ;  /* 0x00000004070772a4 */ /* 0x000fe2000f8e023f */
[----:B------:R-:W-:Y:S01]  /*1670*/  ULDC UR6, c[0x0][0x9f0] ;  /* 0x00027c0000067ab9 */ /* 0x000fe20000000800 */
[----:B--2---:R-:W-:-:S05]  /*1680*/  @P0 R2UR UR53, R4 ;  /* 0x00000000043502ca */ /* 0x004fca00000e0000 */
[----:B---3--:R-:W-:Y:S01]  /*1690*/  @P1 R2UR UR7, R6 ;  /* 0x00000000060712ca */ /* 0x008fe200000e0000 */
[----:B-----5:R-:W-:-:S14]  /*16a0*/  @P1 BRA `(.L_x_3377) ;  /* 0x0000000000341947 */ /* 0x020fdc0003800000 */
[----:B------:R-:W-:Y:S02]  /*16b0*/  ULDC.64 UR4, c[0x0][0xa08] ;  /* 0x0002820000047ab9 */ /* 0x000fe40000000a00 */
[----:B------:R-:W-:-:S04]  /*16c0*/  ISETP.NE.U32.AND P0, PT, RZ, UR4, PT ;  /* 0x00000004ff007c0c */ /* 0x000fc8000bf05070 */
[----:B------:R-:W-:-:S13]  /*16d0*/  ISETP.NE.AND.EX P0, PT, RZ, UR5, PT, P0 ;  /* 0x00000005ff007c0c */ /* 0x000fda000bf05300 */
[----:B------:R-:W-:Y:S05]  /*16e0*/  @!P0 BRA `(.L_x_3377) ;  /* 0x0000000000248947 */ /* 0x000fea0003800000 */
[----:B------:R-:W-:Y:S02]  /*16f0*/  ULDC.64 UR4, c[0x0][0xa08] ;  /* 0x0002820000047ab9 */ /* 0x000fe40000000a00 */
[----:B------:R-:W-:-:S06]  /*1700*/  UIMAD.WIDE UR4, UR39, 0x4, UR4 ;  /* 0x00000004270478a5 */ /* 0x000fcc000f8e0204 */
[----:B------:R-:W-:Y:S02]  /*1710*/  IMAD.U32 R4, RZ, RZ, UR4 ;  /* 0x00000004ff047e24 */ /* 0x000fe4000f8e00ff */
[----:B------:R-:W-:-:S05]  /*1720*/  IMAD.U32 R5, RZ, RZ, UR5 ;  /* 0x00000005ff057e24 */ /* 0x000fca000f8e00ff */
[----:B------:R-:W2:Y:S04]  /*1730*/  LDG.E R3, desc[UR40][R4.64] ;  /* 0x0000002804037981 */ /* 0x000ea8000c1e1900 */
[----:B------:R-:W3:Y:S01]  /*1740*/  LDG.E R0, desc[UR40][R4.64+0x4] ;  /* 0x0000042804007981 */ /* 0x000ee2000c1e1900 */
[----:B--2---:R-:W-:Y:S02]  /*1750*/  R2UR UR7, R3 ;  /* 0x00000000030772ca */ /* 0x004fe400000e0000 */
[----:B---3--:R-:W-:-:S13]  /*1760*/  R2UR UR4, R0 ;  /* 0x00000000000472ca */ /* 0x008fda00000e0000 */
[----:B------:R-:W-:-:S12]  /*1770*/  UIADD3 UR7, -UR7, UR4, URZ ;  /* 0x0000000407077290 */ /* 0x000fd8000fffe13f */
.L_x_3377:
[----:B------:R-:W-:Y:S02]  /*1780*/  UISETP.NE.AND UP1, UPT, UR50, 0x1, UPT ;  /* 0x000000013200788c */ /* 0x000fe4000bf25270 */
[----:B------:R-:W-:Y:S02]  /*1790*/  UIADD3 UR53, -UR53, UR7, URZ ;  /* 0x0000000735357290 */ /* 0x000fe4000fffe13f */
[----:B------:R-:W-:Y:S02]  /*17a0*/  ULOP3.LUT UR45, UR46, 0xff, URZ, 0xc0, !UPT ;  /* 0x000000ff2e2d7892 */ /* 0x000fe4000f8ec03f */
[----:B------:R-:W-:Y:S01]  /*17b0*/  UIADD3 UR4, UR53, 0x3f, URZ ;  /* 0x0000003f35047890 */ /* 0x000fe2000fffe03f */
[----:B------:R-:W-:Y:S01]  /*17c0*/  PLOP3.LUT P0, PT, PT, PT, UP1, 0x80, 0x0 ;  /* 0x000000000000781c */ /* 0x000fe20003f0f018 */
[----:B------:R-:W-:Y:S02]  /*17d0*/  USHF.R.U32.HI UR46, URZ, 0x10, UR46 ;  /* 0x000000103f2e7899 */ /* 0x000fe4000801162e */
[----:B------:R-:W-:-:S02]  /*17e0*/  USHF.R.S32.HI UR5, URZ, 0x1f, UR4 ;  /* 0x0000001f3f057899 */ /* 0x000fc40008011404 */
[----:B------:R-:W-:Y:S02]  /*17f0*/  UISETP.NE.AND UP0, UPT, UR46, URZ, UPT ;  /* 0x0000003f2e00728c */ /* 0x000fe4000bf05270 */
[----:B------:R-:W-:Y:S02]  /*1800*/  ULEA.HI UR5, UR5, UR4, URZ, 0x6 ;  /* 0x0000000405057291 */ /* 0x000fe4000f8f303f */
[----:B------:R-:W-:Y:S02]  /*1810*/  USEL UR10, UR46, UR6, UP0 ;  /* 0x000000062e0a7287 */ /* 0x000fe40008000000 */
[----:B------:R-:W-:Y:S02]  /*1820*/  USHF.R.S32.HI UR9, URZ, 0x6, UR5 ;  /* 0x000000063f097899 */ /* 0x000fe40008011405 */
[----:B------:R-:W-:Y:S10]  /*1830*/  @!P0 BRA `(.L_x_3378) ;  /* 0x00000020000c8947 */ /* 0x000ff40003800000 */
        /* <DEDUP_REMOVED lines=15> */
[----:B------:R-:W0:Y:S08]  /*1930*/  I2F.RP R0, UR11 ;  /* 0x0000000b00007d06 */ /* 0x000e300008209400 */
[----:B0-----:R-:W0:Y:S02]  /*1940*/  MUFU.RCP R0, R0 ;  /* 0x0000000000007308 */ /* 0x001e240000001000 */
        /* <DEDUP_REMOVED lines=20> */
.L_x_3379:
[----:B------:R-:W-:Y:S01]  /*1a90*/  UIMAD UR21, UR45, UR4, URZ ;  /* 0x000000042d1572a4 */ /* 0x000fe2000f8e023f */
[----:B------:R-:W-:Y:S01]  /*1aa0*/  IMAD.U32 R0, RZ, RZ, UR9 ;  /* 0x00000009ff007e24 */ /* 0x000fe2000f8e00ff */
[----:B------:R-:W-:Y:S01]  /*1ab0*/  PLOP3.LUT P0, PT, PT, PT, PT, 0x80, 0x0 ;  /* 0x000000000000781c */ /* 0x000fe20003f0f070 */
[----:B------:R-:W-:Y:S01]  /*1ac0*/  IMAD.U32 R3, RZ, RZ, UR4 ;  /* 0x00000004ff037e24 */ /* 0x000fe2000f8e00ff */
[----:B------:R-:W-:Y:S02]  /*1ad0*/  CS2R R12, SRZ ;  /* 0x00000000000c7805 */ /* 0x000fe4000001ff00 */
[----:B------:R-:W-:Y:S02]  /*1ae0*/  CS2R R150, SRZ ;  /* 0x0000000000967805 */ /* 0x000fe4000001ff00 */
[----:B------:R-:W-:Y:S02]  /*1af0*/  CS2R R148, SRZ ;  /* 0x0000000000947805 */ /* 0x000fe4000001ff00 */
[----:B------:R-:W-:-:S02]  /*1b00*/  CS2R R146, SRZ ;  /* 0x0000000000927805 */ /* 0x000fc4000001ff00 */
[----:B------:R-:W-:Y:S02]  /*1b10*/  VIADDMNMX R0, R3, UR21, R0, PT ;  /* 0x0000001503007c46 */ /* 0x000fe4000b800100 */
[----:B------:R-:W-:Y:S02]  /*1b20*/  CS2R R144, SRZ ;  /* 0x0000000000907805 */ /* 0x000fe4000001ff00 */
[----:B------:R-:W-:Y:S02]  /*1b30*/  CS2R R142, SRZ ;  /* 0x00000000008e7805 */ /* 0x000fe4000001ff00 */
[----:B------:R-:W-:Y:S02]  /*1b40*/  CS2R R140, SRZ ;  /* 0x00000000008c7805 */ /* 0x000fe4000001ff00 */
[----:B------:R-:W-:Y:S02]  /*1b50*/  R2UR UR16, R0 ;  /* 0x00000000001072ca */ /* 0x000fe400000e0000 */
        /* <DEDUP_REMOVED lines=12> */
[----:B------:R-:W-:Y:S01]  /*1c20*/  UISETP.GT.AND UP0, UPT, UR16, UR21, UPT ;  /* 0x000000151000728c */ /* 0x000fe2000bf04270 */
[----:B------:R-:W-:-:S02]  /*1c30*/  CS2R R114, SRZ ;  /* 0x0000000000727805 */ /* 0x000fc4000001ff00 */
[----:B------:R-:W-:Y:S02]  /*1c40*/  CS2R R112, SRZ ;  /* 0x0000000000707805 */ /* 0x000fe4000001ff00 */
[----:B------:R-:W-:Y:S02]  /*1c50*/  CS2R R110, SRZ ;  /* 0x00000000006e7805 */ /* 0x000fe4000001ff00 */
[----:B------:R-:W-:Y:S02]  /*1c60*/  CS2R R108, SRZ ;  /* 0x00000000006c7805 */ /* 0x000fe4000001ff00 */
[----:B------:R-:W-:Y:S02]  /*1c70*/  CS2R R106, SRZ ;  /* 0x00000000006a7805 */ /* 0x000fe4000001ff00 */
[----:B------:R-:W-:Y:S02]  /*1c80*/  PLOP3.LUT P1, PT, PT, PT, UP0, 0x80, 0x0 ;  /* 0x000000000000781c */ /* 0x000fe40003f2f008 */
        /* <DEDUP_REMOVED lines=42> */
[----:B------:R-:W0:Y:S01]  /*1f30*/  SHFL.IDX PT, R0, R224, RZ, 0x1f ;  /* 0x00001fffe0007589 */ /* 0x000e2200000e0000 */
[----:B------:R-:W-:-:S06]  /*1f40*/  UISETP.NE.AND UP0, UPT, UR49, 0x3, UPT ;  /* 0x000000033100788c */ /* 0x000fcc000bf05270 */
[----:B------:R-:W-:Y:S02]  /*1f50*/  PLOP3.LUT P0, PT, PT, PT, UP0, 0x80, 0x0 ;  /* 0x000000000000781c */ /* 0x000fe40003f0f008 */
[----:B0-----:R-:W-:-:S13]  /*1f60*/  R2UR UR4, R0 ;  /* 0x00000000000472ca */ /* 0x001fda00000e0000 */
[----:B------:R-:W-:-:S04]  /*1f70*/  ULEA.HI UR5, UR4, UR4, URZ, 0x1 ;  /* 0x0000000404057291 */ /* 0x000fc8000f8f083f */
[----:B------:R-:W-:-:S04]  /*1f80*/  ULOP3.LUT UR5, UR5, 0x1fffe, URZ, 0xc0, !UPT ;  /* 0x0001fffe05057892 */ /* 0x000fc8000f8ec03f */
[----:B------:R-:W-:-:S04]  /*1f90*/  UIADD3 UR5, UR4, -UR5, URZ ;  /* 0x8000000504057290 */ /* 0x000fc8000fffe03f */
[----:B------:R-:W-:-:S04]  /*1fa0*/  ULEA UR5, UR5, UR38, 0xf ;  /* 0x0000002605057291 */ /* 0x000fc8000f8e783f */
[----:B------:R-:W-:-:S04]  /*1fb0*/  UIADD3 UR5, UR5, 0x400, URZ ;  /* 0x0000040005057890 */ /* 0x000fc8000fffe03f */
[----:B------:R-:W-:-:S04]  /*1fc0*/  USHF.R.U32.HI UR5, URZ, 0x4, UR5 ;  /* 0x000000043f057899 */ /* 0x000fc80008011605 */
[----:B------:R-:W-:-:S04]  /*1fd0*/  ULOP3.LUT UR5, UR5, 0x3fff, URZ, 0xc0, !UPT ;  /* 0x00003fff05057892 */ /* 0x000fc8000f8ec03f */
[----:B------:R-:W-:Y:S01]  /*1fe0*/  ULOP3.LUT UR20, UR5, 0x2000000, URZ, 0xfc, !UPT ;  /* 0x0200000005147892 */ /* 0x000fe2000f8efc3f */
[----:B------:R-:W-:Y:S11]  /*1ff0*/  @!P0 BRA `(.L_x_3381) ;  /* 0x0000000000048947 */ /* 0x000ff60003800000 */
[----:B------:R-:W-:Y:S01]  /*2000*/  BPT.TRAP 0x1 ;  /* 0x000000040000795c */ /* 0x000fe20000300000 */
.L_x_3381:
[----:B------:R-:W-:Y:S01]  /*2010*/  ULEA UR17, UR37, UR38, 0x3 ;  /* 0x0000002625117291 */ /* 0x000fe2000f8e183f */
[----:B------:R-:W-:-:S05]  /*2020*/  IMAD.U32 R0, RZ, RZ, UR47 ;  /* 0x0000002fff007e24 */ /* 0x000fca000f8e00ff */
[----:B------:R-:W-:-:S04]  /*2030*/  SHF.L.U32 R0, R0, 0x1f, RZ ;  /* 0x0000001f00007819 */ /* 0x000fc800000006ff */
[----:B------:R-:W0:Y:S02]  /*2040*/  SYNCS.PHASECHK.TRANS64.TRYWAIT P0, [UR17+0x28c50], R0 ;  /* 0x028c5000ff0075a7 */ /* 0x000e240008000151 */
[----:B0-----:R-:W-:Y:S05]  /*2050*/  @!P0 BRA `(.L_x_3382) ;  /* 0x00000114002c8947 */ /* 0x001fea0003800000 */
.L_x_3564:
[----:B------:R-:W-:Y:S01]  /*2060*/  BAR.SYNC.DEFER_BLOCKING 0xe, 0x100 ;  /* 0x0384000000007b1d */ /* 0x000fe20000010000 */
[----:B------:R-:W-:Y:S01]  /*2070*/  UIADD3 UR4, UR38, 0x26800, URZ ;  /* 0x0002680026047890 */ /* 0x000fe2000fffe03f */
[----:B0-----:R-:W-:Y:S01]  /*2080*/  IMAD.U32 R0, RZ, RZ, UR17 ;  /* 0x00000011ff007e24 */ /* 0x001fe2000f8e00ff */
[----:B------:R-:W-:Y:S02]  /*2090*/  ULEA UR12, UR37, UR20, 0xc ;  /* 0x00000014250c7291 */ /* 0x000fe4000f8e603f */
[----:B------:R-:W-:Y:S01]  /*20a0*/  USHF.R.U32.HI UR4, URZ, 0x4, UR4 ;  /* 0x000000043f047899 */ /* 0x000fe20008011604 */
[----:B------:R-:W-:Y:S01]  /*20b0*/  UMOV UR7, 0x40000040 ;  /* 0x4000004000077882 */ /* 0x000fe20000000000 */
[----:B------:R-:W-:Y:S02]  /*20c0*/  UMOV UR5, 0x40000040 ;  /* 0x4000004000057882 */ /* 0x000fe40000000000 */
[----:B------:R-:W-:Y:S01]  /*20d0*/  ULOP3.LUT UR4, UR4, 0x3fff, URZ, 0xc0, !UPT ;  /* 0x00003fff04047892 */ /* 0x000fe2000f8ec03f */
[----:B------:R-:W0:Y:S01]  /*20e0*/  S2R R3, SR_TID.X ;  /* 0x0000000000037919 */ /* 0x000e220000002100 */
[----:B------:R-:W-:Y:S01]  /*20f0*/  UMOV UR6, UR12 ;  /* 0x0000000c00067c82 */ /* 0x000fe20008000000 */
[----:B------:R-:W-:-:S02]  /*2100*/  UIADD3 UR10, UR12, 0x100, URZ ;  /* 0x000001000c0a7890 */ /* 0x000fc4000fffe03f */
[----:B------:R-:W-:Y:S01]  /*2110*/  ULOP3.LUT UR13, UR4, 0x10000, URZ, 0xfc, !UPT ;  /* 0x00010000040d7892 */ /* 0x000fe2000f8efc3f */
[----:B------:R-:W-:Y:S01]  /*2120*/  UMOV UR11, 0x40000040 ;  /* 0x40000040000b7882 */ /* 0x000fe20000000000 */
[----:B------:R-:W-:Y:S02]  /*2130*/  UMOV UR9, 0x40000040 ;  /* 0x4000004000097882 */ /* 0x000fe40000000000 */
[----:B------:R-:W-:Y:S02]  /*2140*/  UIADD3 UR8, UR13, 0x4, URZ ;  /* 0x000000040d087890 */ /* 0x000fe4000fffe03f */
[----:B------:R-:W-:Y:S01]  /*2150*/  UIADD3 UR14, UR12, 0x180, URZ ;  /* 0x000001800c0e7890 */ /* 0x000fe2000fffe03f */
[----:B------:R-:W-:Y:S01]  /*2160*/  UMOV UR4, UR13 ;  /* 0x0000000d00047c82 */ /* 0x000fe20008000000 */
[----:B------:R-:W-:Y:S01]  /*2170*/  UMOV UR15, 0x40000040 ;  /* 0x40000040000f7882 */ /* 0x000fe20000000000 */
[----:B------:R-:W-:-:S06]  /*2180*/  WARPGROUP.ARRIVE ;  /* 0x00000000000079c5 */ /* 0x000fcc0000000000 */
[----:B------:R-:W-:Y:S01]  /*2190*/  HGMMA.64x256x16.F32.BF16 R24, gdesc[UR4].tnspB, RZ, !UPT, gsb0 ;  /* 0x43e00000041879f0 */ /* 0x000fe2000c0018ff */
[----:B------:R-:W-:Y:S02]  /*21a0*/  UIADD3 UR6, UR12, 0x80, URZ ;  /* 0x000000800c067890 */ /* 0x000fe4000fffe03f */
[----:B------:R-:W-:Y:S01]  /*21b0*/  UIADD3 UR4, UR13, 0x2, URZ ;  /* 0x000000020d047890 */ /* 0x000fe2000fffe03f */
[----:B------:R-:W-:Y:S01]  /*21c0*/  UMOV UR7, 0x40000040 ;  /* 0x4000004000077882 */ /* 0x000fe20000000000 */
[----:B------:R-:W-:Y:S01]  /*21d0*/  UMOV UR5, 0x40000040 ;  /* 0x4000004000057882 */ /* 0x000fe20000000000 */
[----:B------:R-:W-:-:S03]  /*21e0*/  UIADD3 UR12, UR13, 0x6, URZ ;  /* 0x000000060d0c7890 */ /* 0x000fc6000fffe03f */
[----:B------:R-:W-:Y:S01]  /*21f0*/  UMOV UR13, 0x40000040 ;  /* 0x40000040000d7882 */ /* 0x000fe20000000000 */
[----:B0-----:R-:W-:-:S04]  /*2200*/  LOP3.LUT R3, R3, 0x7f, RZ, 0xc0, !PT ;  /* 0x0000007f03037812 */ /* 0x001fc800078ec0ff */
[----:B------:R-:W-:-:S13]  /*2210*/  ISETP.NE.AND P0, PT, R3, RZ, PT ;  /* 0x000000ff0300720c */ /* 0x000fda0003f05270 */
[----:B------:R-:W-:-:S05]  /*2220*/  @!P0 VIADD R0, R0, 0x28c60 ;  /* 0x00028c6000008836 */ /* 0x000fca0000000000 */
[----:B------:R-:W-:Y:S01]  /*2230*/  @!P0 PRMT R0, RZ, 0x654, R0 ;  /* 0x00000654ff008816 */ /* 0x000fe20000000000 */
[----:B------:R-:W-:Y:S02]  /*2240*/  WARPGROUP.DEPBAR.LE gsb0, 0x0 ;  /* 0x00008000000079c5 */ /* 0x000fe40000010000 */
[----:B------:R-:W-:-:S06]  /*2250*/  WARPGROUP.ARRIVE ;  /* 0x00000000000079c5 */ /* 0x000fcc0000000000 */
[----:B------:R-:W-:Y:S01]  /*2260*/  HGMMA.64x256x16.F32.BF16 R24, gdesc[UR4].tnspB, R24, gsb0 ;  /* 0x43e00000041879f0 */ /* 0x000fe20008001818 */
[----:B------:R-:W-:-:S04]  /*2270*/  UIADD3 UR6, UR16, -0x2, URZ ;  /* 0xfffffffe10067890 */ /* 0x000fc8000fffe03f */
[----:B------:R-:W-:Y:S01]  /*2280*/  UISETP.GE.AND UP0, UPT, UR6, UR21, UPT ;  /* 0x000000150600728c */ /* 0x000fe2000bf06270 */
[----:B------:R-:W-:Y:S02]  /*2290*/  WARPGROUP.DEPBAR.LE gsb0, 0x0 ;  /* 0x00008000000079c5 */ /* 0x000fe40000010000 */
[----:B------:R-:W-:-:S15]  /*22a0*/  WARPGROUP.ARRIVE ;  /* 0x00000000000079c5 */ /* 0x000fde0000000000 */
[----:B------:R-:W-:-:S05]  /*22b0*/  NOP ;  /* 0x0000000000007918 */ /* 0x000fca0000000000 */
        /* <DEDUP_REMOVED lines=8> */
[----:B------:R-:W-:-:S13]  /*2340*/  PLOP3.LUT P0, PT, PT, PT, UP0, 0x80, 0x0 ;  /* 0x000000000000781c */ /* 0x000fda0003f0f008 */
[----:B0-----:R-:W-:Y:S05]  /*2350*/  @!P0 BRA `(.L_x_3383) ;  /* 0x0000000c00088947 */ /* 0x001fea0003800000 */
[----:B------:R-:W-:-:S05]  /*2360*/  UMOV UR22, UR6 ;  /* 0x0000000600167c82 */ /* 0x000fca0008000000 */
.L_x_3388:
[----:B------:R-:W-:Y:S01]  /*2370*/  BAR.SYNC.DEFER_BLOCKING 0xe, 0x100 ;  /* 0x0384000000007b1d */ /* 0x000fe20000010000 */
[----:B------:R-:W-:Y:S01]  /*2380*/  IMAD.U32 R3, RZ, RZ, UR37 ;  /* 0x00000025ff037e24 */ /* 0x000fe2000f8e00ff */
[----:B------:R-:W-:Y:S02]  /*2390*/  UISETP.NE.AND UP2, UPT, UR49, 0x3, UPT ;  /* 0x000000033100788c */ /* 0x000fe4000bf45270 */
[----:B------:R-:W-:Y:S01]  /*23a0*/  UIADD3 UR37, UR37, 0x1, URZ ;  /* 0x0000000125257890 */ /* 0x000fe2000fffe03f */
[----:B------:R-:W-:Y:S01]  /*23b0*/  IMAD R0, R3, 0x40, R16 ;  /* 0x0000004003007824 */ /* 0x000fe200078e0210 */
[----:B------:R-:W-:Y:S01]  /*23c0*/  UMOV UR6, UR22 ;  /* 0x0000001600067c82 */ /* 0x000fe20008000000 */
[----:B------:R-:W-:Y:S01]  /*23d0*/  UIADD3 UR22, UR22, -0x1, URZ ;  /* 0xffffffff16167890 */ /* 0x000fe2000fffe03f */
[----:B------:R-:W-:Y:S01]  /*23e0*/  PLOP3.LUT P1, PT, PT, PT, UP2, 0x80, 0x0 ;  /* 0x000000000000781c */ /* 0x000fe20003f2f028 */
[----:B------:R-:W-:Y:S01]  /*23f0*/  UISETP.NE.AND UP0, UPT, UR37, 0x2, UPT ;  /* 0x000000022500788c */ /* 0x000fe2000bf05270 */
[----:B------:R-:W-:Y:S01]  /*2400*/  LEA R0, R0, UR38, 0x2 ;  /* 0x0000002600007c11 */ /* 0x000fe2000f8e10ff */
[----:B------:R-:W-:-:S02]  /*2410*/  UISETP.GT.AND UP1, UPT, UR6, UR21, UPT ;  /* 0x000000150600728c */ /* 0x000fc4000bf24270 */
[----:B------:R-:W-:Y:S02]  /*2420*/  USEL UR6, URZ, 0x1, UP0 ;  /* 0x000000013f067887 */ /* 0x000fe40008000000 */
[----:B------:R-:W-:Y:S02]  /*2430*/  USEL UR37, UR37, URZ, UP0 ;  /* 0x0000003f25257287 */ /* 0x000fe40008000000 */
[----:B------:R-:W-:Y:S01]  /*2440*/  ULOP3.LUT UR47, UR47, UR6, URZ, 0x3c, !UPT ;  /* 0x000000062f2f7292 */ /* 0x000fe2000f8e3c3f */
        /* <DEDUP_REMOVED lines=132> */
.L_x_3384:
[----:B------:R-:W-:Y:S01]  /*2c90*/  ULEA UR6, UR37, UR38, 0x3 ;  /* 0x0000002625067291 */ /* 0x000fe2000f8e183f */
[----:B------:R-:W-:-:S05]  /*2ca0*/  IMAD.U32 R0, RZ, RZ, UR47 ;  /* 0x0000002fff007e24 */ /* 0x000fca000f8e00ff */
[----:B------:R-:W-:-:S04]  /*2cb0*/  SHF.L.U32 R0, R0, 0x1f, RZ ;  /* 0x0000001f00007819 */ /* 0x000fc800000006ff */
[----:B------:R0:W1:Y:S01]  /*2cc0*/  SYNCS.PHASECHK.TRANS64.TRYWAIT P0, [UR6+0x28c50], R0 ;  /* 0x028c5000ff0075a7 */ /* 0x0000620008000146 */
[----:B------:R-:W-:Y:S05]  /*2cd0*/  @!P1 BRA `(.L_x_3385) ;  /* 0x0000000000049947 */ /* 0x000fea0003800000 */
[----:B------:R-:W-:Y:S01]  /*2ce0*/  BPT.TRAP 0x1 ;  /* 0x000000040000795c */ /* 0x000fe20000300000 */
.L_x_3385:
[----:B-1----:R-:W-:Y:S05]  /*2cf0*/  @P0 BRA `(.L_x_3386) ;  /* 0x0000000000080947 */ /* 0x002fea0003800000 */
[----:B------:R-:W1:Y:S02]  /*2d00*/  SYNCS.PHASECHK.TRANS64.TRYWAIT P0, [UR6+0x28c50], R0 ;  /* 0x028c5000ff0075a7 */ /* 0x000e640008000146 */
[----:B-1----:R-:W-:Y:S05]  /*2d10*/  @!P0 BRA `(.L_x_3387) ;  /* 0x0000010800148947 */ /* 0x002fea0003800000 */
.L_x_3386:
[----:B------:R-:W-:Y:S01]  /*2d20*/  UIADD3 UR6, UR38, 0x26800, URZ ;  /* 0x0002680026067890 */ /* 0x000fe2000fffe03f */
[----:B------:R-:W-:Y:S01]  /*2d30*/  WARPGROUP.ARRIVE ;  /* 0x00000000000079c5 */ /* 0x000fe20000000000 */
[----:B------:R-:W-:-:S05]  /*2d40*/  ULEA UR18, UR37, UR20, 0xc ;  /* 0x0000001425127291 */ /* 0x000fca000f8e603f */
[----:B-1----:R-:W1:Y:S01]  /*2d50*/  S2R R3, SR_TID.X ;  /* 0x0000000000037919 */ /* 0x002e620000002100 */
[----:B------:R-:W-:Y:S01]  /*2d60*/  USHF.R.U32.HI UR6, URZ, 0x4, UR6 ;  /* 0x000000043f067899 */ /* 0x000fe20008011606 */
[----:B0-----:R-:W-:Y:S01]  /*2d70*/  IMAD.U32 R0, RZ, RZ, UR37 ;  /* 0x00000025ff007e24 */ /* 0x001fe2000f8e00ff */
[----:B------:R-:W-:Y:S01]  /*2d80*/  UMOV UR19, 0x40000040 ;  /* 0x4000004000137882 */ /* 0x000fe20000000000 */
[----:B------:R-:W-:Y:S01]  /*2d90*/  UMOV UR17, 0x40000040 ;  /* 0x4000004000117882 */ /* 0x000fe20000000000 */
[----:B------:R-:W-:Y:S01]  /*2da0*/  ULOP3.LUT UR6, UR6, 0x3fff, URZ, 0xc0, !UPT ;  /* 0x00003fff06067892 */ /* 0x000fe2000f8ec03f */
[----:B------:R-:W-:Y:S01]  /*2db0*/  UMOV UR7, 0x40000040 ;  /* 0x4000004000077882 */ /* 0x000fe20000000000 */
[----:B------:R-:W-:Y:S02]  /*2dc0*/  UIADD3 UR10, UR18, 0x100, URZ ;  /* 0x00000100120a7890 */ /* 0x000fe4000fffe03f */
[----:B------:R-:W-:Y:S02]  /*2dd0*/  ULOP3.LUT UR16, UR6, 0x10000, URZ, 0xfc, !UPT ;  /* 0x0001000006107892 */ /* 0x000fe4000f8efc3f */
[----:B------:R-:W-:Y:S01]  /*2de0*/  UIADD3 UR6, UR18, 0x80, URZ ;  /* 0x0000008012067890 */ /* 0x000fe2000fffe03f */
[----:B------:R-:W-:Y:S01]  /*2df0*/  UMOV UR11, 0x40000040 ;  /* 0x40000040000b7882 */ /* 0x000fe20000000000 */
[----:B------:R-:W-:Y:S01]  /*2e00*/  UIADD3 UR14, UR18, 0x180, URZ ;  /* 0x00000180120e7890 */ /* 0x000fe2000fffe03f */
[----:B------:R-:W-:-:S04]  /*2e10*/  UMOV UR15, 0x40000040 ;  /* 0x40000040000f7882 */ /* 0x000fc80000000000 */
[----:B------:R-:W-:Y:S01]  /*2e20*/  HGMMA.64x256x16.F32.BF16 R24, gdesc[UR16].tnspB, R24, gsb0 ;  /* 0x43e00000101879f0 */ /* 0x000fe20008001818 */
[----:B-1----:R-:W-:-:S04]  /*2e30*/  LOP3.LUT R3, R3, 0x7f, RZ, 0xc0, !PT ;  /* 0x0000007f03037812 */ /* 0x002fc800078ec0ff */
[----:B------:R-:W-:-:S13]  /*2e40*/  ISETP.NE.AND P0, PT, R3, RZ, PT ;  /* 0x000000ff0300720c */ /* 0x000fda0003f05270 */
[----:B------:R-:W-:-:S05]  /*2e50*/  @!P0 LEA R0, R0, UR38, 0x3 ;  /* 0x0000002600008c11 */ /* 0x000fca000f8e18ff */
        /* <DEDUP_REMOVED lines=17> */
[----:B0-----:R-:W-:Y:S05]  /*2f70*/  @P0 BRA `(.L_x_3388) ;  /* 0xfffffff000fc0947 */ /* 0x001fea000383ffff */
.L_x_3383:
[----:B------:R-:W-:Y:S01]  /*2f80*/  BAR.SYNC.DEFER_BLOCKING 0xe, 0x100 ;  /* 0x0384000000007b1d */ /* 0x000fe20000010000 */
[----:B------:R-:W-:Y:S01]  /*2f90*/  IMAD.U32 R3, RZ, RZ, UR37 ;  /* 0x00000025ff037e24 */ /* 0x000fe2000f8e00ff */
[----:B------:R-:W-:Y:S01]  /*2fa0*/  UIADD3 UR37, UR37, 0x1, URZ ;  /* 0x0000000125257890 */ /* 0x000fe2000fffe03f */
[----:B------:R-:W-:Y:S02]  /*2fb0*/  PLOP3.LUT P0, PT, PT, PT, PT, 0x8, 0x0 ;  /* 0x000000000000781c */ /* 0x000fe40003f0e170 */
[----:B------:R-:W-:Y:S01]  /*2fc0*/  CS2R R12, SRZ ;  /* 0x00000000000c7805 */ /* 0x000fe2000001ff00 */
[----:B------:R-:W-:Y:S01]  /*2fd0*/  IMAD R0, R3, 0x40, R16 ;  /* 0x0000004003007824 */ /* 0x000fe200078e0210 */
[----:B------:R-:W-:-:S04]  /*2fe0*/  UISETP.NE.AND UP0, UPT, UR37, 0x2, UPT ;  /* 0x000000022500788c */ /* 0x000fc8000bf05270 */
[----:B------:R-:W-:Y:S01]  /*2ff0*/  LEA R4, R0, UR38, 0x2 ;  /* 0x0000002600047c11 */ /* 0x000fe2000f8e10ff */
        /* <DEDUP_REMOVED lines=135> */
.L_x_3378:
        /* <DEDUP_REMOVED lines=37> */
.L_x_3389:
        /* <DEDUP_REMOVED lines=74> */
[----:B------:R-:W0:Y:S02]  /*3f60*/  SHFL.IDX PT, R0, R224, RZ, 0x1f ;  /* 0x00001fffe0007589 */ /* 0x000e2400000e0000 */
[----:B0-----:R-:W-:-:S13]  /*3f70*/  R2UR UR4, R0 ;  /* 0x00000000000472ca */ /* 0x001fda00000e0000 */
        /* <DEDUP_REMOVED lines=27> */
.L_x_3390:
[----:B------:R-:W-:Y:S01]  /*4130*/  ULEA.HI UR4, UR48, UR48, URZ, 0x1 ;  /* 0x0000003030047291 */ /* 0x000fe2000f8f083f */
[----:B------:R-:W-:-:S03]  /*4140*/  IMAD.U32 R3, RZ, RZ, UR49 ;  /* 0x00000031ff037e24 */ /* 0x000fc6000f8e00ff */
[----:B------:R-:W-:Y:S02]  /*4150*/  ULOP3.LUT UR4, UR4, 0xfffffffe, URZ, 0xc0, !UPT ;  /* 0xfffffffe04047892 */ /* 0x000fe4000f8ec03f */
[----:B------:R-:W-:Y:S02]  /*4160*/  ISETP.NE.AND P0, PT, R3, 0x3, PT ;  /* 0x000000030300780c */ /* 0x000fe40003f05270 */
[----:B------:R-:W-:-:S06]  /*4170*/  UIADD3 UR4, UR48, -UR4, URZ ;  /* 0x8000000430047290 */ /* 0x000fcc000fffe03f */
[----:B------:R-:W-:-:S05]  /*4180*/  IMAD.U32 R0, RZ, RZ, UR4 ;  /* 0x00000004ff007e24 */ /* 0x000fca000f8e00ff */
[----:B------:R-:W-:-:S04]  /*4190*/  SHF.L.U32 R0, R0, 0x1f, RZ ;  /* 0x0000001f00007819 */ /* 0x000fc800000006ff */
[----:B------:R-:W0:Y:S02]  /*41a0*/  SYNCS.PHASECHK.TRANS64.TRYWAIT P1, [UR38+0x28c00], R0 ;  /* 0x028c0000ff0075a7 */ /* 0x000e240008020166 */
[----:B0-----:R-:W-:Y:S05]  /*41b0*/  @!P1 BRA `(.L_x_3391) ;  /* 0x000000f400049947 */ /* 0x001fea0003800000 */
.L_x_3565:
[----:B------:R-:W-:Y:S05]  /*41c0*/  @!P0 BRA `(.L_x_3392) ;  /* 0x0000000000048947 */ /* 0x000fea0003800000 */
[----:B------:R-:W-:Y:S01]  /*41d0*/  BPT.TRAP 0x1 ;  /* 0x000000040000795c */ /* 0x000fe20000300000 */
.L_x_3392:
[----:B------:R-:W-:Y:S02]  /*41e0*/  IMAD.U32 R7, RZ, RZ, UR37 ;  /* 0x00000025ff077e24 */ /* 0x000fe4000f8e00ff */
[----:B------:R-:W-:-:S03]  /*41f0*/  IMAD.U32 R8, RZ, RZ, UR47 ;  /* 0x0000002fff087e24 */ /* 0x000fc6000f8e00ff */
[----:B------:R-:W-:Y:S02]  /*4200*/  LEA R7, R7, UR38, 0x3 ;  /* 0x0000002607077c11 */ /* 0x000fe4000f8e18ff */
[----:B------:R-:W-:-:S04]  /*4210*/  SHF.L.U32 R8, R8, 0x1f, RZ ;  /* 0x0000001f08087819 */ /* 0x000fc800000006ff */
[----:B------:R1:W2:Y:S01]  /*4220*/  SYNCS.PHASECHK.TRANS64.TRYWAIT P1, [R7+URZ+0x28c30], R8 ;  /* 0x028c3008070075a7 */ /* 0x0002a2000802017f */
[----:B------:R-:W-:Y:S05]  /*4230*/  @!P0 BRA `(.L_x_3393) ;  /* 0x0000000000048947 */ /* 0x000fea0003800000 */
[----:B------:R-:W-:Y:S01]  /*4240*/  BPT.TRAP 0x1 ;  /* 0x000000040000795c */ /* 0x000fe20000300000 */
.L_x_3393:
[----:B--2---:R-:W-:Y:S05]  /*4250*/  @P1 BRA `(.L_x_3394) ;  /* 0x0000000000081947 */ /* 0x004fea0003800000 */
[----:B------:R-:W2:Y:S02]  /*4260*/  SYNCS.PHASECHK.TRANS64.TRYWAIT P1, [R7+URZ+0x28c30], R8 ;  /* 0x028c3008070075a7 */ /* 0x000ea4000802017f */
[----:B--2---:R-:W-:Y:S05]  /*4270*/  @!P1 BRA `(.L_x_3395) ;  /* 0x000000f000ec9947 */ /* 0x004fea0003800000 */
.L_x_3394:
[----:B0-----:R-:W0:Y:S01]  /*4280*/  S2R R0, SR_TID.X ;  /* 0x0000000000007919 */ /* 0x001e220000002100 */
[----:B------:R-:W-:-:S04]  /*4290*/  UIADD3 UR4, UR38, 0x22400, URZ ;  /* 0x0002240026047890 */ /* 0x000fc8000fffe03f */
[----:B------:R-:W-:-:S04]  /*42a0*/  USHF.R.U32.HI UR4, URZ, 0x4, UR4 ;  /* 0x000000043f047899 */ /* 0x000fc80008011604 */
[----:B------:R-:W-:-:S06]  /*42b0*/  ULOP3.LUT UR4, UR4, 0x3fff, URZ, 0xc0, !UPT ;  /* 0x00003fff04047892 */ /* 0x000fcc000f8ec03f */
[----:B------:R-:W-:Y:S01]  /*42c0*/  IMAD.U32 R3, RZ, RZ, UR4 ;  /* 0x00000004ff037e24 */ /* 0x000fe2000f8e00ff */
[----:B------:R-:W-:Y:S05]  /*42d0*/  WARPSYNC.ALL ;  /* 0x0000000000007948 */ /* 0x000fea0003800000 */
[----:B------:R-:W-:Y:S02]  /*42e0*/  LOP3.LUT R3, R3, 0x10000, RZ, 0xfc, !PT ;  /* 0x0001000003037812 */ /* 0x000fe400078efcff */
[----:B0-----:R-:W-:-:S04]  /*42f0*/  LOP3.LUT R0, R0, 0x7f, RZ, 0xc0, !PT ;  /* 0x0000007f00007812 */ /* 0x001fc800078ec0ff */
[----:B------:R-:W-:Y:S02]  /*4300*/  ISETP.NE.AND P1, PT, R0, RZ, PT ;  /* 0x000000ff0000720c */ /* 0x000fe40003f25270 */
[----:B------:R-:W-:Y:S01]  /*4310*/  R2UR UR12, R3 ;  /* 0x00000000030c72ca */ /* 0x000fe200000e0000 */
[----:B------:R-:W-:Y:S01]  /*4320*/  UIADD3 UR4, UR38, 0x20400, URZ ;  /* 0x0002040026047890 */ /* 0x000fe2000fffe03f */
[----:B------:R-:W-:Y:S01]  /*4330*/  WARPGROUP.ARRIVE ;  /* 0x00000000000079c5 */ /* 0x000fe20000000000 */
[----:B------:R-:W-:Y:S01]  /*4340*/  UMOV UR7, 0x40000040 ;  /* 0x4000004000077882 */ /* 0x000fe20000000000 */
[----:B------:R-:W-:Y:S01]  /*4350*/  UMOV UR5, 0x40000040 ;  /* 0x4000004000057882 */ /* 0x000fe20000000000 */
[----:B------:R-:W-:Y:S01]  /*4360*/  USHF.R.U32.HI UR4, URZ, 0x4, UR4 ;  /* 0x000000043f047899 */ /* 0x000fe20008011604 */
[----:B------:R-:W-:Y:S01]  /*4370*/  UMOV UR11, 0x40000040 ;  /* 0x40000040000b7882 */ /* 0x000fe20000000000 */
[----:B------:R-:W-:Y:S02]  /*4380*/  UMOV UR9, 0x40000040 ;  /* 0x4000004000097882 */ /* 0x000fe40000000000 */
[----:B------:R-:W-:Y:S01]  /*4390*/  ULOP3.LUT UR4, UR4, 0x3fff, URZ, 0xc0, !UPT ;  /* 0x00003fff04047892 */ /* 0x000fe2000f8ec03f */
[----:B------:R-:W-:Y:S01]  /*43a0*/  UMOV UR15, 0x40000040 ;  /* 0x40000040000f7882 */ /* 0x000fe20000000000 */
[----:B------:R-:W-:-:S02]  /*43b0*/  UIMAD UR53, UR52, -0x40, UR53 ;  /* 0xffffffc0343578a4 */ /* 0x000fc4000f8e0235 */
[----:B------:R-:W-:Y:S02]  /*43c0*/  ULEA UR12, UR37, UR12, 0x9 ;  /* 0x0000000c250c7291 */ /* 0x000fe4000f8e483f */
[----:B------:R-:W-:Y:S02]  /*43d0*/  ULOP3.LUT UR13, UR4, 0x10000, URZ, 0xfc, !UPT ;  /* 0x00010000040d7892 */ /* 0x000fe4000f8efc3f */
[----:B------:R-:W-:Y:S01]  /*43e0*/  UIADD3 UR10, UR12, 0x4, URZ ;  /* 0x000000040c0a7890 */ /* 0x000fe2000fffe03f */
[----:B------:R-:W-:Y:S01]  /*43f0*/  IMAD.U32 R0, RZ, RZ, UR53 ;  /* 0x00000035ff007e24 */ /* 0x000fe2000f8e00ff */
[----:B------:R-:W-:Y:S01]  /*4400*/  UIADD3 UR8, UR13, 0x4, URZ ;  /* 0x000000040d087890 */ /* 0x000fe2000fffe03f */
[----:B------:R-:W-:Y:S02]  /*4410*/  UMOV UR6, UR12 ;  /* 0x0000000c00067c82 */ /* 0x000fe40008000000 */
[----:B------:R-:W-:Y:S01]  /*4420*/  UMOV UR4, UR13 ;  /* 0x0000000d00047c82 */ /* 0x000fe20008000000 */
[----:B------:R-:W-:Y:S01]  /*4430*/  UIADD3 UR14, UR12, 0x6, URZ ;  /* 0x000000060c0e7890 */ /* 0x000fe2000fffe03f */
[----:B------:R-:W-:Y:S01]  /*4440*/  HGMMA.64x64x16.F32.BF16 R24, gdesc[UR4], RZ, !UPT, gsb0 ;  /* 0x00e00000041879f0 */ /* 0x000fe2000c0018ff */
[----:B------:R-:W-:Y:S01]  /*4450*/  UIADD3 UR6, UR12, 0x2, URZ ;  /* 0x000000020c067890 */ /* 0x000fe2000fffe03f */
[----:B------:R-:W-:Y:S01]  /*4460*/  IADD3 R0, -R227, 0x40, R0 ;  /* 0x00000040e3007810 */ /* 0x000fe20007ffe100 */
[----:B------:R-:W-:Y:S01]  /*4470*/  UIADD3 UR4, UR13, 0x2, URZ ;  /* 0x000000020d047890 */ /* 0x000fe2000fffe03f */
[----:B------:R-:W-:Y:S01]  /*4480*/  UMOV UR7, 0x40000040 ;  /* 0x4000004000077882 */ /* 0x000fe20000000000 */
[----:B------:R-:W-:Y:S01]  /*4490*/  UMOV UR5, 0x40000040 ;  /* 0x4000004000057882 */ /* 0x000fe20000000000 */
[----:B------:R-:W-:Y:S01]  /*44a0*/  UIADD3 UR12, UR13, 0x6, URZ ;  /* 0x000000060d0c7890 */ /* 0x000fe2000fffe03f */
[C---:B------:R-:W-:Y:S01]  /*44b0*/  ISETP.GT.AND P6, PT, R0.reuse, RZ, PT ;  /* 0x000000ff0000720c */ /* 0x040fe20003fc4270 */
[----:B------:R-:W-:Y:S01]  /*44c0*/  ULDC UR21, c[0x0][0x988] ;  /* 0x0002620000157ab9 */ /* 0x000fe20000000800 */
[----:B------:R-:W-:Y:S01]  /*44d0*/  UMOV UR13, 0x40000040 ;  /* 0x40000040000d7882 */ /* 0x000fe20000000000 */
[----:B------:R-:W-:-:S02]  /*44e0*/  ISETP.GT.AND P2, PT, R0, 0x1, PT ;  /* 0x000000010000780c */ /* 0x000fc40003f44270 */
[C---:B------:R-:W-:Y:S02]  /*44f0*/  ISETP.GT.AND P3, PT, R0.reuse, 0x8, PT ;  /* 0x000000080000780c */ /* 0x040fe40003f64270 */
[C---:B------:R-:W-:Y:S02]  /*4500*/  ISETP.GT.AND P4, PT, R0.reuse, 0x9, PT ;  /* 0x000000090000780c */ /* 0x040fe40003f84270 */
[----:B------:R-:W-:Y:S01]  /*4510*/  ISETP.GT.AND P5, PT, R0, 0x10, PT ;  /* 0x000000100000780c */ /* 0x000fe20003fa4270 */
        /* <DEDUP_REMOVED lines=64> */
[----:B------:R-:W-:Y:S02]  /*4920*/  FSEL R50, R50, -INF , P3 ;  /* 0xff80000032327808 */ /* 0x000fe40001800000 */
[----:B------:R-:W-:Y:S01]  /*4930*/  FSEL R51, R51, -INF , P4 ;  /* 0xff80000033337808 */ /* 0x000fe20002000000 */
[----:B------:R-:W0:Y:S01]  /*4940*/  SHFL.BFLY PT, R5, R6, 0x2, 0x1f ;  /* 0x0c401f0006057f89 */ /* 0x000e2200000e0000 */
[----:B------:R-:W-:Y:S02]  /*4950*/  FSEL R54, R54, -INF , P5 ;  /* 0xff80000036367808 */ /* 0x000fe40002800000 */
[----:B------:R-:W-:-:S02]  /*4960*/  FSEL R55, R55, -INF , P6 ;  /* 0xff80000037377808 */ /* 0x000fc40003000000 */
[----:B0-----:R-:W-:Y:S02]  /*4970*/  FMNMX.FTZ R9, R6, R5, !PT ;  /* 0x0000000506097209 */ /* 0x001fe40007810000 */
        /* <DEDUP_REMOVED lines=22> */
[----:B------:R-:W-:Y:S01]  /*4ae0*/  MUFU.EX2 R24, R24 ;  /* 0x0000001800187308 */ /* 0x000fe20000000800 */
[--C-:B------:R-:W-:Y:S01]  /*4af0*/  FFMA.FTZ R32, R32, UR21, -R6.reuse ;  /* 0x0000001520207c23 */ /* 0x100fe20008010806 */
[--C-:B------:R-:W-:Y:S01]  /*4b00*/  FFMA.FTZ R33, R33, UR21, -R6.reuse ;  /* 0x0000001521217c23 */ /* 0x100fe20008010806 */
[----:B------:R-:W-:Y:S01]  /*4b10*/  FMNMX.FTZ R0, R54, R5, !PT ;  /* 0x0000000536007209 */ /* 0x000fe20007810000 */
[--C-:B------:R-:W-:Y:S01]  /*4b20*/  FFMA.FTZ R36, R36, UR21, -R6.reuse ;  /* 0x0000001524247c23 */ /* 0x100fe20008010806 */
[--C-:B------:R-:W-:Y:S01]  /*4b30*/  FFMA.FTZ R37, R37, UR21, -R6.reuse ;  /* 0x0000001525257c23 */ /* 0x100fe20008010806 */
[--C-:B------:R-:W-:Y:S01]  /*4b40*/  FFMA.FTZ R40, R40, UR21, -R6.reuse ;  /* 0x0000001528287c23 */ /* 0x100fe20008010806 */
[----:B------:R-:W-:Y:S01]  /*4b50*/  FMNMX.FTZ R0, R55, R0, !PT ;  /* 0x0000000037007209 */ /* 0x000fe20007810000 */
[----:B------:R-:W0:Y:S01]  /*4b60*/  MUFU.EX2 R25, R25 ;  /* 0x0000001900197308 */ /* 0x000e220000000800 */
[--C-:B------:R-:W-:Y:S01]  /*4b70*/  FFMA.FTZ R41, R41, UR21, -R6.reuse ;  /* 0x0000001529297c23 */ /* 0x100fe20008010806 */
[--C-:B------:R-:W-:Y:S01]  /*4b80*/  FFMA.FTZ R44, R44, UR21, -R6.reuse ;  /* 0x000000152c2c7c23 */ /* 0x100fe20008010806 */
[--C-:B------:R-:W-:Y:S01]  /*4b90*/  FFMA.FTZ R45, R45, UR21, -R6.reuse ;  /* 0x000000152d2d7c23 */ /* 0x100fe20008010806 */
[----:B------:R-:W3:Y:S01]  /*4ba0*/  SHFL.BFLY PT, R5, R0, 0x2, 0x1f ;  /* 0x0c401f0000057f89 */ /* 0x000ee200000e0000 */
[--C-:B------:R-:W-:Y:S01]  /*4bb0*/  FFMA.FTZ R48, R48, UR21, -R6.reuse ;  /* 0x0000001530307c23 */ /* 0x100fe20008010806 */
[--C-:B------:R-:W-:Y:S01]  /*4bc0*/  FFMA.FTZ R49, R49, UR21, -R6.reuse ;  /* 0x0000001531317c23 */ /* 0x100fe20008010806 */
[--C-:B------:R-:W-:Y:S01]  /*4bd0*/  FFMA.FTZ R52, R52, UR21, -R6.reuse ;  /* 0x0000001534347c23 */ /* 0x100fe20008010806 */
[----:B------:R-:W-:Y:S01]  /*4be0*/  MUFU.EX2 R28, R28 ;  /* 0x0000001c001c7308 */ /* 0x000fe20000000800 */
[----:B------:R-:W-:-:S07]  /*4bf0*/  FFMA.FTZ R6, R53, UR21, -R6 ;  /* 0x0000001535067c23 */ /* 0x000fce0008010806 */
[----:B------:R-:W4:Y:S01]  /*4c00*/  MUFU.EX2 R29, R29 ;  /* 0x0000001d001d7308 */ /* 0x000f220000000800 */
[----:B0-----:R-:W-:-:S07]  /*4c10*/  F2FP.BF16.F32.PACK_AB R152, R25, R24 ;  /* 0x000000181998723e */ /* 0x001fce00000010ff */
[----:B------:R-:W-:Y:S01]  /*4c20*/  MUFU.EX2 R32, R32 ;  /* 0x0000002000207308 */ /* 0x000fe20000000800 */
[----:B---3--:R-:W-:-:S07]  /*4c30*/  FMNMX.FTZ R5, R0, R5, !PT ;  /* 0x0000000500057209 */ /* 0x008fce0007810000 */
[----:B------:R-:W-:Y:S01]  /*4c40*/  MUFU.EX2 R9, R6 ;  /* 0x0000000600097308 */ /* 0x000fe20000000800 */
[----:B------:R-:W0:Y:S01]  /*4c50*/  SHFL.BFLY PT, R0, R5, 0x1, 0x1f ;  /* 0x0c201f0005007f89 */ /* 0x000e2200000e0000 */
[----:B----4-:R-:W-:-:S06]  /*4c60*/  F2FP.BF16.F32.PACK_AB R154, R29, R28 ;  /* 0x0000001c1d9a723e */ /* 0x010fcc00000010ff */
[----:B------:R-:W3:Y:S08]  /*4c70*/  MUFU.EX2 R33, R33 ;  /* 0x0000002100217308 */ /* 0x000ef00000000800 */
[----:B------:R-:W-:Y:S08]  /*4c80*/  MUFU.EX2 R36, R36 ;  /* 0x0000002400247308 */ /* 0x000ff00000000800 */
[----:B------:R-:W4:Y:S01]  /*4c90*/  MUFU.EX2 R37, R37 ;  /* 0x0000002500257308 */ /* 0x000f220000000800 */
[----:B0-----:R-:W-:-:S02]  /*4ca0*/  FMNMX.FTZ R0, R5, R0, !PT ;  /* 0x0000000005007209 */ /* 0x001fc40007810000 */
[----:B---3--:R-:W-:Y:S02]  /*4cb0*/  F2FP.BF16.F32.PACK_AB R156, R33, R32 ;  /* 0x00000020219c723e */ /* 0x008fe400000010ff */
[C---:B------:R-:W-:Y:S01]  /*4cc0*/  FSETP.NEU.FTZ.AND P2, PT, R0.reuse, -INF , PT ;  /* 0xff8000000000780b */ /* 0x040fe20003f5d000 */
[----:B------:R-:W-:Y:S02]  /*4cd0*/  FMUL.FTZ R5, R0, UR21 ;  /* 0x0000001500057c20 */ /* 0x000fe40008410000 */
[----:B------:R-:W-:Y:S03]  /*4ce0*/  MUFU.EX2 R40, R40 ;  /* 0x0000002800287308 */ /* 0x000fe60000000800 */
[----:B------:R-:W-:Y:S01]  /*4cf0*/  FSEL R10, R5, RZ, P2 ;  /* 0x000000ff050a7208 */ /* 0x000fe20001000000 */
[----:B------:R-:W-:-:S04]  /*4d00*/  FADD.FTZ R5, R24, R25 ;  /* 0x0000001918057221 */ /* 0x000fc80000010000 */
[--C-:B------:R-:W-:Y:S01]  /*4d10*/  FFMA.FTZ R26, R26, UR21, -R10.reuse ;  /* 0x000000151a1a7c23 */ /* 0x100fe2000801080a */
[--C-:B------:R-:W-:Y:S01]  /*4d20*/  FFMA.FTZ R27, R27, UR21, -R10.reuse ;  /* 0x000000151b1b7c23 */ /* 0x100fe2000801080a */
[--C-:B------:R-:W-:Y:S01]  /*4d30*/  FFMA.FTZ R30, R30, UR21, -R10.reuse ;  /* 0x000000151e1e7c23 */ /* 0x100fe2000801080a */
[--C-:B------:R-:W-:Y:S01]  /*4d40*/  FFMA.FTZ R31, R31, UR21, -R10.reuse ;  /* 0x000000151f1f7c23 */ /* 0x100fe2000801080a */
[--C-:B------:R-:W-:Y:S01]  /*4d50*/  FFMA.FTZ R34, R34, UR21, -R10.reuse ;  /* 0x0000001522227c23 */ /* 0x100fe2000801080a */
[--C-:B------:R-:W-:Y:S01]  /*4d60*/  FFMA.FTZ R35, R35, UR21, -R10.reuse ;  /* 0x0000001523237c23 */ /* 0x100fe2000801080a */
[----:B------:R-:W-:Y:S01]  /*4d70*/  MUFU.EX2 R26, R26 ;  /* 0x0000001a001a7308 */ /* 0x000fe20000000800 */
[--C-:B------:R-:W-:Y:S01]  /*4d80*/  FFMA.FTZ R38, R38, UR21, -R10.reuse ;  /* 0x0000001526267c23 */ /* 0x100fe2000801080a */
[----:B------:R-:W-:Y:S01]  /*4d90*/  FADD.FTZ R6, R28, R5 ;  /* 0x000000051c067221 */ /* 0x000fe20000010000 */
[----:B------:R-:W-:Y:S02]  /*4da0*/  @!P1 VIADD R5, R7, 0x28c40 ;  /* 0x00028c4007059836 */ /* 0x000fe40000000000 */
[--C-:B------:R-:W-:Y:S01]  /*4db0*/  FFMA.FTZ R39, R39, UR21, -R10.reuse ;  /* 0x0000001527277c23 */ /* 0x100fe2000801080a */
[----:B------:R-:W-:Y:S01]  /*4dc0*/  FFMA.FTZ R42, R42, UR21, -R10 ;  /* 0x000000152a2a7c23 */ /* 0x000fe2000801080a */
[----:B------:R-:W-:Y:S01]  /*4dd0*/  FADD.FTZ R13, R29, R6 ;  /* 0x000000061d0d7221 */ /* 0x000fe20000010000 */
[--C-:B------:R-:W-:Y:S01]  /*4de0*/  FFMA.FTZ R43, R43, UR21, -R10.reuse ;  /* 0x000000152b2b7c23 */ /* 0x100fe2000801080a */
[----:B------:R-:W0:Y:S01]  /*4df0*/  MUFU.EX2 R27, R27 ;  /* 0x0000001b001b7308 */ /* 0x000e220000000800 */
[----:B------:R-:W-:Y:S01]  /*4e00*/  @!P1 PRMT R5, RZ, 0x654, R5 ;  /* 0x00000654ff059816 */ /* 0x000fe20000000005 */
[----:B------:R-:W-:Y:S01]  /*4e10*/  FADD.FTZ R12, R32, R13 ;  /* 0x0000000d200c7221 */ /* 0x000fe20000010000 */
[--C-:B------:R-:W-:Y:S01]  /*4e20*/  FFMA.FTZ R46, R46, UR21, -R10.reuse ;  /* 0x000000152e2e7c23 */ /* 0x100fe2000801080a */
[--C-:B------:R-:W-:Y:S01]  /*4e30*/  FFMA.FTZ R47, R47, UR21, -R10.reuse ;  /* 0x000000152f2f7c23 */ /* 0x100fe2000801080a */
[----:B------:R3:W-:Y:S01]  /*4e40*/  @!P1 SYNCS.ARRIVE.TRANS64.RED.A1T0 RZ, [R5+URZ], RZ ;  /* 0x000000ff05ff99a7 */ /* 0x0007e2000810043f */
[--C-:B------:R-:W-:Y:S01]  /*4e50*/  FFMA.FTZ R50, R50, UR21, -R10.reuse ;  /* 0x0000001532327c23 */ /* 0x100fe2000801080a */
[--C-:B------:R-:W-:Y:S01]  /*4e60*/  FFMA.FTZ R51, R51, UR21, -R10.reuse ;  /* 0x0000001533337c23 */ /* 0x100fe2000801080a */
[----:B------:R-:W5:Y:S01]  /*4e70*/  MUFU.EX2 R30, R30 ;  /* 0x0000001e001e7308 */ /* 0x000f620000000800 */
[--C-:B------:R-:W-:Y:S01]  /*4e80*/  FFMA.FTZ R54, R54, UR21, -R10.reuse ;  /* 0x0000001536367c23 */ /* 0x100fe2000801080a */
[----:B------:R-:W-:Y:S01]  /*4e90*/  FFMA.FTZ R10, R55, UR21, -R10 ;  /* 0x00000015370a7c23 */ /* 0x000fe2000801080a */
[----:B----4-:R-:W-:-:S05]  /*4ea0*/  F2FP.BF16.F32.PACK_AB R158, R37, R36 ;  /* 0x00000024259e723e */ /* 0x010fca00000010ff */
[----:B------:R-:W3:Y:S01]  /*4eb0*/  MUFU.EX2 R31, R31 ;  /* 0x0000001f001f7308 */ /* 0x000ee20000000800 */
[----:B0-----:R-:W-:Y:S01]  /*4ec0*/  FADD.FTZ R11, R26, R27 ;  /* 0x0000001b1a0b7221 */ /* 0x001fe20000010000 */
[----:B------:R-:W-:-:S06]  /*4ed0*/  F2FP.BF16.F32.PACK_AB R153, R27, R26 ;  /* 0x0000001a1b99723e */ /* 0x000fcc00000010ff */
[----:B------:R-:W0:Y:S01]  /*4ee0*/  MUFU.EX2 R34, R34 ;  /* 0x0000002200227308 */ /* 0x000e220000000800 */
[----:B-----5:R-:W-:Y:S01]  /*4ef0*/  FADD.FTZ R6, R30, R11 ;  /* 0x0000000b1e067221 */ /* 0x020fe20000010000 */
[----:B------:R-:W-:-:S04]  /*4f00*/  FADD.FTZ R11, R33, R12 ;  /* 0x0000000c210b7221 */ /* 0x000fc80000010000 */
[----:B------:R-:W-:Y:S02]  /*4f10*/  FADD.FTZ R12, R36, R11 ;  /* 0x0000000b240c7221 */ /* 0x000fe40000010000 */
[----:B------:R-:W4:Y:S01]  /*4f20*/  MUFU.EX2 R35, R35 ;  /* 0x0000002300237308 */ /* 0x000f220000000800 */
[----:B---3--:R-:W-:Y:S01]  /*4f30*/  FADD.FTZ R5, R31, R6 ;  /* 0x000000061f057221 */ /* 0x008fe20000010000 */
[----:B------:R-:W-:Y:S01]  /*4f40*/  FADD.FTZ R11, R37, R12 ;  /* 0x0000000c250b7221 */ /* 0x000fe20000010000 */
[----:B------:R-:W-:Y:S01]  /*4f50*/  F2FP.BF16.F32.PACK_AB R155, R31, R30 ;  /* 0x0000001e1f9b723e */ /* 0x000fe200000010ff */
[----:B------:R-:W-:Y:S02]  /*4f60*/  BAR.SYNC.DEFER_BLOCKING 0xf, 0x100 ;  /* 0x03c4000000007b1d */ /* 0x000fe40000010000 */
[----:B------:R-:W-:Y:S01]  /*4f70*/  FADD.FTZ R12, R40, R11 ;  /* 0x0000000b280c7221 */ /* 0x000fe20000010000 */
[----:B0-----:R-:W-:-:S03]  /*4f80*/  FADD.FTZ R6, R34, R5 ;  /* 0x0000000522067221 */ /* 0x001fc60000010000 */
[----:B------:R-:W0:Y:S01]  /*4f90*/  MUFU.EX2 R38, R38 ;  /* 0x0000002600267308 */ /* 0x000e220000000800 */
[----:B----4-:R-:W-:-:S07]  /*4fa0*/  FADD.FTZ R5, R35, R6 ;  /* 0x0000000623057221 */ /* 0x010fce0000010000 */
[----:B------:R-:W3:Y:S01]  /*4fb0*/  MUFU.EX2 R39, R39 ;  /* 0x0000002700277308 */ /* 0x000ee20000000800 */
[----:B------:R-:W-:-:S07]  /*4fc0*/  F2FP.BF16.F32.PACK_AB R157, R35, R34 ;  /* 0x00000022239d723e */ /* 0x000fce00000010ff */
[----:B------:R-:W4:Y:S01]  /*4fd0*/  MUFU.EX2 R42, R42 ;  /* 0x0000002a002a7308 */ /* 0x000f220000000800 */
[----:B0-----:R-:W-:Y:S01]  /*4fe0*/  FADD.FTZ R6, R38, R5 ;  /* 0x0000000526067221 */ /* 0x001fe20000010000 */
[----:B------:R0:W-:Y:S06]  /*4ff0*/  STSM.16.M88.4 [R18+0x26800], R152 ;  /* 0x0268009812007844 */ /* 0x0001ec0000000200 */
[----:B------:R-:W5:Y:S01]  /*5000*/  MUFU.EX2 R41, R41 ;  /* 0x0000002900297308 */ /* 0x000f620000000800 */
[C---:B---3--:R-:W-:Y:S01]  /*5010*/  FADD.FTZ R5, R39.reuse, R6 ;  /* 0x0000000627057221 */ /* 0x048fe20000010000 */
[----:B------:R-:W-:-:S05]  /*5020*/  F2FP.BF16.F32.PACK_AB R159, R39, R38 ;  /* 0x00000026279f723e */ /* 0x000fca00000010ff */
[----:B------:R0:W-:Y:S01]  /*5030*/  STSM.16.M88.4 [R23], R156 ;  /* 0x0000009c17007844 */ /* 0x0001e20000000200 */
[----:B------:R-:W3:Y:S01]  /*5040*/  MUFU.EX2 R43, R43 ;  /* 0x0000002b002b7308 */ /* 0x000ee20000000800 */
[----:B----4-:R-:W-:-:S07]  /*5050*/  FADD.FTZ R6, R42, R5 ;  /* 0x000000052a067221 */ /* 0x010fce0000010000 */
[----:B------:R-:W4:Y:S01]  /*5060*/  MUFU.EX2 R44, R44 ;  /* 0x0000002c002c7308 */ /* 0x000f220000000800 */
[C---:B-----5:R-:W-:Y:S01]  /*5070*/  FADD.FTZ R13, R41.reuse, R12 ;  /* 0x0000000c290d7221 */ /* 0x060fe20000010000 */
[----:B------:R-:W-:-:S06]  /*5080*/  F2FP.BF16.F32.PACK_AB R160, R41, R40 ;  /* 0x0000002829a0723e */ /* 0x000fcc00000010ff */
[----:B------:R-:W-:Y:S01]  /*5090*/  MUFU.EX2 R46, R46 ;  /* 0x0000002e002e7308 */ /* 0x000fe20000000800 */
[C---:B---3--:R-:W-:Y:S01]  /*50a0*/  FADD.FTZ R5, R43.reuse, R6 ;  /* 0x000000062b057221 */ /* 0x048fe20000010000 */
[----:B------:R-:W-:-:S06]  /*50b0*/  F2FP.BF16.F32.PACK_AB R161, R43, R42 ;  /* 0x0000002a2ba1723e */ /* 0x000fcc00000010ff */
[----:B------:R-:W3:Y:S01]  /*50c0*/  MUFU.EX2 R45, R45 ;  /* 0x0000002d002d7308 */ /* 0x000ee20000000800 */
[----:B----4-:R-:W-:-:S07]  /*50d0*/  FADD.FTZ R6, R44, R13 ;  /* 0x0000000d2c067221 */ /* 0x010fce0000010000 */
[----:B------:R-:W4:Y:S08]  /*50e0*/  MUFU.EX2 R47, R47 ;  /* 0x0000002f002f7308 */ /* 0x000f300000000800 */
[----:B------:R-:W-:Y:S01]  /*50f0*/  MUFU.EX2 R48, R48 ;  /* 0x0000003000307308 */ /* 0x000fe20000000800 */
[C---:B---3--:R-:W-:Y:S01]  /*5100*/  F2FP.BF16.F32.PACK_AB R162, R45.reuse, R44 ;  /* 0x0000002c2da2723e */ /* 0x048fe200000010ff */
[----:B------:R-:W-:-:S06]  /*5110*/  FADD.FTZ R45, R45, R6 ;  /* 0x000000062d2d7221 */ /* 0x000fcc0000010000 */
[----:B------:R-:W3:Y:S01]  /*5120*/  MUFU.EX2 R49, R49 ;  /* 0x0000003100317308 */ /* 0x000ee20000000800 */
[----:B----4-:R-:W-:-:S05]  /*5130*/  F2FP.BF16.F32.PACK_AB R163, R47, R46 ;  /* 0x0000002e2fa3723e */ /* 0x010fca00000010ff */
[----:B------:R0:W-:Y:S02]  /*5140*/  STSM.16.M88.4 [R19], R160 ;  /* 0x000000a013007844 */ /* 0x0001e40000000200 */
[----:B------:R-:W-:Y:S08]  /*5150*/  MUFU.EX2 R50, R50 ;  /* 0x0000003200327308 */ /* 0x000ff00000000800 */
[----:B------:R-:W4:Y:S01]  /*5160*/  MUFU.EX2 R51, R51 ;  /* 0x0000003300337308 */ /* 0x000f220000000800 */
[----:B---3--:R-:W-:Y:S01]  /*5170*/  F2FP.BF16.F32.PACK_AB R164, R49, R48 ;  /* 0x0000003031a4723e */ /* 0x008fe200000010ff */
[----:B------:R-:W-:-:S04]  /*5180*/  FADD.FTZ R48, R48, R45 ;  /* 0x0000002d30307221 */ /* 0x000fc80000010000 */
[----:B------:R-:W-:Y:S02]  /*5190*/  FADD.FTZ R49, R49, R48 ;  /* 0x0000003031317221 */ /* 0x000fe40000010000 */
[----:B------:R-:W3:Y:S08]  /*51a0*/  MUFU.EX2 R52, R52 ;  /* 0x0000003400347308 */ /* 0x000ef00000000800 */
[----:B------:R-:W-:Y:S01]  /*51b0*/  MUFU.EX2 R54, R54 ;  /* 0x0000003600367308 */ /* 0x000fe20000000800 */
[----:B----4-:R-:W-:-:S07]  /*51c0*/  F2FP.BF16.F32.PACK_AB R165, R51, R50 ;  /* 0x0000003233a5723e */ /* 0x010fce00000010ff */
[----:B------:R4:W5:Y:S01]  /*51d0*/  MUFU.EX2 R11, R10 ;  /* 0x0000000a000b7308 */ /* 0x0009620000000800 */
[----:B---3--:R-:W-:Y:S01]  /*51e0*/  F2FP.BF16.F32.PACK_AB R166, R9, R52 ;  /* 0x0000003409a6723e */ /* 0x008fe200000010ff */
[----:B------:R-:W-:Y:S01]  /*51f0*/  FADD.FTZ R52, R52, R49 ;  /* 0x0000003134347221 */ /* 0x000fe20000010000 */
[----:B----4-:R-:W-:-:S03]  /*5200*/  FADD.FTZ R10, R46, R5 ;  /* 0x000000052e0a7221 */ /* 0x010fc60000010000 */
[----:B------:R-:W-:Y:S01]  /*5210*/  FADD.FTZ R5, R9, R52 ;  /* 0x0000003409057221 */ /* 0x000fe20000010000 */
[----:B------:R-:W-:-:S04]  /*5220*/  FADD.FTZ R47, R47, R10 ;  /* 0x0000000a2f2f7221 */ /* 0x000fc80000010000 */
[----:B------:R-:W-:Y:S01]  /*5230*/  FADD.FTZ R50, R50, R47 ;  /* 0x0000002f32327221 */ /* 0x000fe20000010000 */
[----:B-----5:R-:W-:-:S03]  /*5240*/  F2FP.BF16.F32.PACK_AB R167, R11, R54 ;  /* 0x000000360ba7723e */ /* 0x020fc600000010ff */
[----:B------:R-:W-:Y:S02]  /*5250*/  FADD.FTZ R51, R51, R50 ;  /* 0x0000003233337221 */ /* 0x000fe40000010000 */
[----:B------:R0:W-:Y:S02]  /*5260*/  STSM.16.M88.4 [R22], R164 ;  /* 0x000000a416007844 */ /* 0x0001e40000000200 */
[----:B------:R-:W-:-:S04]  /*5270*/  FADD.FTZ R6, R54, R51 ;  /* 0x0000003336067221 */ /* 0x000fc80000010000 */
[----:B------:R-:W-:Y:S01]  /*5280*/  FADD.FTZ R6, R11, R6 ;  /* 0x000000060b067221 */ /* 0x000fe20000010000 */
[----:B------:R-:W-:Y:S06]  /*5290*/  @!P0 BRA `(.L_x_3396) ;  /* 0x0000000000048947 */ /* 0x000fec0003800000 */
[----:B------:R-:W-:Y:S01]  /*52a0*/  BPT.TRAP 0x1 ;  /* 0x000000040000795c */ /* 0x000fe20000300000 */
.L_x_3396:
[----:B------:R3:W4:Y:S01]  /*52b0*/  SYNCS.PHASECHK.TRANS64.TRYWAIT P2, [R7+URZ+0x28c50], R8 ;  /* 0x028c5008070075a7 */ /* 0x000722000804017f */
[----:B------:R-:W-:Y:S05]  /*52c0*/  @!P0 BRA `(.L_x_3397) ;  /* 0x0000000000048947 */ /* 0x000fea0003800000 */
[----:B------:R-:W-:Y:S01]  /*52d0*/  BPT.TRAP 0x1 ;  /* 0x000000040000795c */ /* 0x000fe20000300000 */
.L_x_3397:
[----:B------:R-:W-:Y:S01]  /*52e0*/  ULOP3.LUT UR54, UR54, 0x2000000, URZ, 0xfc, !UPT ;  /* 0x0200000036367892 */ /* 0x000fe2000f8efc3f */
[----:B----4-:R-:W-:Y:S11]  /*52f0*/  @P2 BRA `(.L_x_3398) ;  /* 0x0000000000082947 */ /* 0x010ff60003800000 */
[----:B------:R-:W4:Y:S02]  /*5300*/  SYNCS.PHASECHK.TRANS64.TRYWAIT P2, [R7+URZ+0x28c50], R8 ;  /* 0x028c5008070075a7 */ /* 0x000f24000804017f */
[----:B----4-:R-:W-:Y:S05]  /*5310*/  @!P2 BRA `(.L_x_3399) ;  /* 0x000000e000d8a947 */ /* 0x010fea0003800000 */
.L_x_3398:
[----:B------:R-:W-:Y:S01]  /*5320*/  ULEA UR10, UR37, UR54, 0xc ;  /* 0x00000036250a7291 */ /* 0x000fe2000f8e603f */
[----:B------:R-:W-:Y:S01]  /*5330*/  WARPGROUP.ARRIVE ;  /* 0x00000000000079c5 */ /* 0x000fe20000000000 */
[----:B------:R-:W-:Y:S01]  /*5340*/  UMOV UR7, 0x40000040 ;  /* 0x4000004000077882 */ /* 0x000fe20000000000 */
[----:B------:R-:W-:Y:S01]  /*5350*/  UIADD3 UR20, UR52, -0x2, URZ ;  /* 0xfffffffe34147890 */ /* 0x000fe2000fffe03f */
[----:B-1234-:R-:W-:-:S03]  /*5360*/  @!P1 VIADD R7, R7, 0x28c60 ;  /* 0x00028c6007079836 */ /* 0x01efc60000000000 */
[----:B------:R-:W-:Y:S01]  /*5370*/  UMOV UR6, UR10 ;  /* 0x0000000a00067c82 */ /* 0x000fe20008000000 */
[----:B------:R-:W-:Y:S01]  /*5380*/  UISETP.GE.AND UP0, UPT, UR20, UR51, UPT ;  /* 0x000000331400728c */ /* 0x000fe2000bf06270 */
[----:B------:R-:W-:Y:S01]  /*5390*/  HGMMA.64x256x16.F32.BF16 R24, R152, gdesc[UR4].tnspB, RZ, !UPT, gsb0 ;  /* 0x43e0000498187df0 */ /* 0x000fe2000c0018ff */
[----:B------:R-:W-:Y:S01]  /*53a0*/  UIADD3 UR6, UR10, 0x80, URZ ;  /* 0x000000800a067890 */ /* 0x000fe2000fffe03f */
[----:B------:R-:W-:Y:S01]  /*53b0*/  @!P1 PRMT R7, RZ, 0x654, R7 ;  /* 0x00000654ff079816 */ /* 0x000fe20000000007 */
[----:B------:R-:W-:Y:S02]  /*53c0*/  UMOV UR7, 0x40000040 ;  /* 0x4000004000077882 */ /* 0x000fe40000000000 */
[----:B------:R-:W-:Y:S01]  /*53d0*/  PLOP3.LUT P2, PT, PT, PT, UP0, 0x80, 0x0 ;  /* 0x000000000000781c */ /* 0x000fe20003f4f008 */
[----:B------:R-:W-:Y:S02]  /*53e0*/  WARPGROUP.DEPBAR.LE gsb0, 0x0 ;  /* 0x00008000000079c5 */ /* 0x000fe40000010000 */
[----:B------:R-:W-:-:S15]  /*53f0*/  WARPGROUP.ARRIVE ;  /* 0x00000000000079c5 */ /* 0x000fde0000000000 */
[----:B------:R-:W-:-:S05]  /*5400*/  NOP ;  /* 0x0000000000007918 */ /* 0x000fca0000000000 */
[----:B------:R-:W-:Y:S01]  /*5410*/  HGMMA.64x256x16.F32.BF16 R24, R156, gdesc[UR4].tnspB, R24, gsb0 ;  /* 0x43e000049c187df0 */ /* 0x000fe20008001818 */
[----:B------:R-:W-:Y:S01]  /*5420*/  UIADD3 UR6, UR10, 0x100, URZ ;  /* 0x000001000a067890 */ /* 0x000fe2000fffe03f */
[----:B------:R-:W-:Y:S01]  /*5430*/  UMOV UR7, 0x40000040 ;  /* 0x4000004000077882 */ /* 0x000fe20000000000 */
[----:B------:R-:W-:Y:S02]  /*5440*/  WARPGROUP.DEPBAR.LE gsb0, 0x0 ;  /* 0x00008000000079c5 */ /* 0x000fe40000010000 */
[----:B------:R-:W-:-:S15]  /*5450*/  WARPGROUP.ARRIVE ;  /* 0x00000000000079c5 */ /* 0x000fde0000000000 */
[----:B------:R-:W-:-:S08]  /*5460*/  NOP ;  /* 0x0000000000007918 */ /* 0x000fd00000000000 */
[----:B------:R-:W-:Y:S01]  /*5470*/  HGMMA.64x256x16.F32.BF16 R24, R160, gdesc[UR4].tnspB, R24, gsb0 ;  /* 0x43e00004a0187df0 */ /* 0x000fe20008001818 */
[----:B------:R-:W-:Y:S01]  /*5480*/  UIADD3 UR6, UR10, 0x180, URZ ;  /* 0x000001800a067890 */ /* 0x000fe2000fffe03f */
        /* <DEDUP_REMOVED lines=15> */
[----:B------:R-:W-:Y:S05]  /*5580*/  @!P2 BRA `(.L_x_3400) ;  /* 0x000000180040a947 */ /* 0x000fea0003800000 */
[----:B------:R-:W-:Y:S01]  /*5590*/  IMAD.MOV.U32 R8, RZ, RZ, R0 ;  /* 0x000000ffff087224 */ /* 0x000fe200078e0000 */
[----:B------:R-:W-:Y:S01]  /*55a0*/  UMOV UR22, UR37 ;  /* 0x0000002500167c82 */ /* 0x000fe20008000000 */
[----:B------:R-:W-:Y:S01]  /*55b0*/  IMAD.MOV.U32 R9, RZ, RZ, R4 ;  /* 0x000000ffff097224 */ /* 0x000fe200078e0004 */
[----:B------:R-:W-:-:S06]  /*55c0*/  ULDC UR21, c[0x0][0x988] ;  /* 0x0002620000157ab9 */ /* 0x000fcc0000000800 */
.L_x_3409:
[----:B------:R-:W-:Y:S01]  /*55d0*/  UIADD3 UR37, UR22, 0x1, URZ ;  /* 0x0000000116257890 */ /* 0x000fe2000fffe03f */
[----:B------:R-:W-:Y:S01]  /*55e0*/  UMOV UR6, UR20 ;  /* 0x0000001400067c82 */ /* 0x000fe20008000000 */
[----:B------:R-:W-:Y:S02]  /*55f0*/  UIADD3 UR20, UR20, -0x1, URZ ;  /* 0xffffffff14147890 */ /* 0x000fe4000fffe03f */
[----:B------:R-:W-:-:S04]  /*5600*/  UISETP.NE.AND UP0, UPT, UR37, 0x2, UPT ;  /* 0x000000022500788c */ /* 0x000fc8000bf05270 */
[----:B------:R-:W-:Y:S02]  /*5610*/  USEL UR7, URZ, 0x1, UP0 ;  /* 0x000000013f077887 */ /* 0x000fe40008000000 */
[----:B------:R-:W-:Y:S02]  /*5620*/  USEL UR37, UR37, URZ, UP0 ;  /* 0x0000003f25257287 */ /* 0x000fe40008000000 */
[----:B------:R-:W-:Y:S02]  /*5630*/  ULOP3.LUT UR47, UR47, UR7, URZ, 0x3c, !UPT ;  /* 0x000000072f2f7292 */ /* 0x000fe4000f8e3c3f */
[----:B------:R-:W-:Y:S01]  /*5640*/  UISETP.GT.AND UP0, UPT, UR6, UR51, UPT ;  /* 0x000000330600728c */ /* 0x000fe2000bf04270 */
[----:B0-2---:R-:W-:Y:S10]  /*5650*/  @!P0 BRA `(.L_x_3401) ;  /* 0x0000000000048947 */ /* 0x005ff40003800000 */
[----:B------:R-:W-:Y:S01]  /*5660*/  BPT.TRAP 0x1 ;  /* 0x000000040000795c */ /* 0x000fe20000300000 */
.L_x_3401:
[----:B------:R-:W-:Y:S01]  /*5670*/  ULEA UR23, UR37, UR38, 0x3 ;  /* 0x0000002625177291 */ /* 0x000fe2000f8e183f */
[----:B-1----:R-:W-:-:S05]  /*5680*/  IMAD.U32 R7, RZ, RZ, UR47 ;  /* 0x0000002fff077e24 */ /* 0x002fca000f8e00ff */
[----:B------:R-:W-:-:S04]  /*5690*/  SHF.L.U32 R7, R7, 0x1f, RZ ;  /* 0x0000001f07077819 */ /* 0x000fc800000006ff */
[----:B------:R1:W2:Y:S01]  /*56a0*/  SYNCS.PHASECHK.TRANS64.TRYWAIT P2, [UR23+0x28c30], R7 ;  /* 0x028c3007ff0075a7 */ /* 0x0002a20008040157 */
[----:B------:R-:W-:Y:S05]  /*56b0*/  @!P0 BRA `(.L_x_3402) ;  /* 0x0000000000048947 */ /* 0x000fea0003800000 */
[----:B------:R-:W-:Y:S01]  /*56c0*/  BPT.TRAP 0x1 ;  /* 0x000000040000795c */ /* 0x000fe20000300000 */
.L_x_3402:
[----:B--2---:R-:W-:Y:S05]  /*56d0*/  @P2 BRA `(.L_x_3403) ;  /* 0x0000000000082947 */ /* 0x004fea0003800000 */
[----:B------:R-:W2:Y:S02]  /*56e0*/  SYNCS.PHASECHK.TRANS64.TRYWAIT P2, [UR23+0x28c30], R7 ;  /* 0x028c3007ff0075a7 */ /* 0x000ea40008040157 */
[----:B--2---:R-:W-:Y:S05]  /*56f0*/  @!P2 BRA `(.L_x_3404) ;  /* 0x000000dc00f4a947 */ /* 0x004fea0003800000 */
.L_x_3403:
[----:B------:R-:W-:Y:S01]  /*5700*/  R2UR UR18, R3 ;  /* 0x00000000031272ca */ /* 0x000fe200000e0000 */
[----:B------:R-:W-:Y:S01]  /*5710*/  UIADD3 UR6, UR38, 0x20400, URZ ;  /* 0x0002040026067890 */ /* 0x000fe2000fffe03f */
[----:B0-----:R-:W-:Y:S01]  /*5720*/  WARPGROUP.ARRIVE ;  /* 0x00000000000079c5 */ /* 0x001fe20000000000 */
[----:B------:R-:W-:Y:S01]  /*5730*/  UMOV UR19, 0x40000040 ;  /* 0x4000004000137882 */ /* 0x000fe20000000000 */
[----:B------:R-:W-:Y:S01]  /*5740*/  UMOV UR17, 0x40000040 ;  /* 0x4000004000117882 */ /* 0x000fe20000000000 */
[----:B------:R-:W-:Y:S01]  /*5750*/  USHF.R.U32.HI UR6, URZ, 0x4, UR6 ;  /* 0x000000043f067899 */ /* 0x000fe20008011606 */
[----:B------:R-:W-:Y:S01]  /*5760*/  ISETP.NE.AND P2, PT, R17, RZ, PT ;  /* 0x000000ff1100720c */ /* 0x000fe20003f45270 */
[----:B------:R-:W-:Y:S01]  /*5770*/  UMOV UR7, 0x40000040 ;  /* 0x4000004000077882 */ /* 0x000fe20000000000 */
[----:B------:R-:W-:Y:S01]  /*5780*/  UMOV UR11, 0x40000040 ;  /* 0x40000040000b7882 */ /* 0x000fe20000000000 */
[----:B------:R-:W-:Y:S01]  /*5790*/  ULOP3.LUT UR6, UR6, 0x3fff, URZ, 0xc0, !UPT ;  /* 0x00003fff06067892 */ /* 0x000fe2000f8ec03f */
[----:B------:R-:W-:-:S03]  /*57a0*/  UMOV UR15, 0x40000040 ;  /* 0x40000040000f7882 */ /* 0x000fc60000000000 */
[----:B------:R-:W-:Y:S02]  /*57b0*/  ULEA UR18, UR37, UR18, 0x9 ;  /* 0x0000001225127291 */ /* 0x000fe4000f8e483f */
[----:B------:R-:W-:Y:S02]  /*57c0*/  ULOP3.LUT UR16, UR6, 0x10000, URZ, 0xfc, !UPT ;  /* 0x0001000006107892 */ /* 0x000fe4000f8efc3f */
[----:B------:R-:W-:Y:S02]  /*57d0*/  UIADD3 UR6, UR18, 0x2, URZ ;  /* 0x0000000212067890 */ /* 0x000fe4000fffe03f */
[----:B------:R-:W-:Y:S02]  /*57e0*/  UIADD3 UR10, UR18, 0x4, URZ ;  /* 0x00000004120a7890 */ /* 0x000fe4000fffe03f */
[----:B------:R-:W-:-:S03]  /*57f0*/  UIADD3 UR14, UR18, 0x6, URZ ;  /* 0x00000006120e7890 */ /* 0x000fc6000fffe03f */
[----:B------:R-:W-:Y:S03]  /*5800*/  HGMMA.64x64x16.F32.BF16 R152, gdesc[UR16], RZ, !UPT, gsb0 ;  /* 0x00e00000109879f0 */ /* 0x000fe6000c0018ff */
        /* <DEDUP_REMOVED lines=29> */
[----:B0-----:R-:W-:-:S05]  /*59e0*/  FMNMX.FTZ R4, R4, R0, !PT ;  /* 0x0000000004047209 */ /* 0x001fca0007810000 */
[C---:B------:R-:W-:Y:S01]  /*59f0*/  FMUL.FTZ R0, R4.reuse, UR21 ;  /* 0x0000001504007c20 */ /* 0x040fe20008410000 */
[----:B------:R-:W-:-:S03]  /*5a00*/  FADD.FTZ R9, -R4, R9 ;  /* 0x0000000904097221 */ /* 0x000fc60000010100 */
[--C-:B------:R-:W-:Y:S01]  /*5a10*/  FFMA.FTZ R152, R152, UR21, -R0.reuse ;  /* 0x0000001598987c23 */ /* 0x100fe20008010800 */
[--C-:B------:R-:W-:Y:S01]  /*5a20*/  FFMA.FTZ R153, R153, UR21, -R0.reuse ;  /* 0x0000001599997c23 */ /* 0x100fe20008010800 */
[----:B------:R-:W-:Y:S01]  /*5a30*/  FMUL.FTZ R9, R9, UR21 ;  /* 0x0000001509097c20 */ /* 0x000fe20008410000 */
[--C-:B------:R-:W-:Y:S01]  /*5a40*/  FFMA.FTZ R156, R156, UR21, -R0.reuse ;  /* 0x000000159c9c7c23 */ /* 0x100fe20008010800 */
[--C-:B------:R-:W-:Y:S01]  /*5a50*/  FFMA.FTZ R157, R157, UR21, -R0.reuse ;  /* 0x000000159d9d7c23 */ /* 0x100fe20008010800 */
[--C-:B------:R-:W-:Y:S01]  /*5a60*/  FFMA.FTZ R160, R160, UR21, -R0.reuse ;  /* 0x00000015a0a07c23 */ /* 0x100fe20008010800 */
[----:B------:R-:W-:Y:S01]  /*5a70*/  MUFU.EX2 R152, R152 ;  /* 0x0000009800987308 */ /* 0x000fe20000000800 */
[--C-:B------:R-:W-:Y:S01]  /*5a80*/  FFMA.FTZ R161, R161, UR21, -R0.reuse ;  /* 0x00000015a1a17c23 */ /* 0x100fe20008010800 */
[--C-:B------:R-:W-:Y:S01]  /*5a90*/  FFMA.FTZ R164, R164, UR21, -R0.reuse ;  /* 0x00000015a4a47c23 */ /* 0x100fe20008010800 */
[--C-:B------:R-:W-:Y:S01]  /*5aa0*/  FFMA.FTZ R165, R165, UR21, -R0.reuse ;  /* 0x00000015a5a57c23 */ /* 0x100fe20008010800 */
[--C-:B------:R-:W-:Y:S01]  /*5ab0*/  FFMA.FTZ R168, R168, UR21, -R0.reuse ;  /* 0x00000015a8a87c23 */ /* 0x100fe20008010800 */
[--C-:B------:R-:W-:Y:S01]  /*5ac0*/  FFMA.FTZ R169, R169, UR21, -R0.reuse ;  /* 0x00000015a9a97c23 */ /* 0x100fe20008010800 */
[--C-:B------:R-:W-:Y:S01]  /*5ad0*/  FFMA.FTZ R172, R172, UR21, -R0.reuse ;  /* 0x00000015acac7c23 */ /* 0x100fe20008010800 */
[--C-:B------:R-:W-:Y:S01]  /*5ae0*/  FFMA.FTZ R173, R173, UR21, -R0.reuse ;  /* 0x00000015adad7c23 */ /* 0x100fe20008010800 */
[----:B------:R-:W0:Y:S01]  /*5af0*/  MUFU.EX2 R9, R9 ;  /* 0x0000000900097308 */ /* 0x000e220000000800 */
[--C-:B------:R-:W-:Y:S01]  /*5b00*/  FFMA.FTZ R176, R176, UR21, -R0.reuse ;  /* 0x00000015b0b07c23 */ /* 0x100fe20008010800 */
[--C-:B------:R-:W-:Y:S01]  /*5b10*/  FFMA.FTZ R177, R177, UR21, -R0.reuse ;  /* 0x00000015b1b17c23 */ /* 0x100fe20008010800 */
[--C-:B------:R-:W-:Y:S01]  /*5b20*/  FFMA.FTZ R180, R180, UR21, -R0.reuse ;  /* 0x00000015b4b47c23 */ /* 0x100fe20008010800 */
[----:B------:R-:W-:-:S04]  /*5b30*/  FFMA.FTZ R181, R181, UR21, -R0 ;  /* 0x00000015b5b57c23 */ /* 0x000fc80008010800 */
[----:B------:R-:W2:Y:S08]  /*5b40*/  MUFU.EX2 R153, R153 ;  /* 0x0000009900997308 */ /* 0x000eb00000000800 */
[----:B------:R-:W3:Y:S01]  /*5b50*/  MUFU.EX2 R156, R156 ;  /* 0x0000009c009c7308 */ /* 0x000ee20000000800 */
[----:B0-----:R-:W-:Y:S01]  /*5b60*/  FFMA.FTZ R0, R9, R5, R152 ;  /* 0x0000000509007223 */ /* 0x001fe20000010098 */
[-C--:B------:R-:W-:Y:S01]  /*5b70*/  FMUL.FTZ R24, R24, R9.reuse ;  /* 0x0000000918187220 */ /* 0x080fe20000410000 */
[-C--:B------:R-:W-:Y:S01]  /*5b80*/  FMUL.FTZ R25, R25, R9.reuse ;  /* 0x0000000919197220 */ /* 0x080fe20000410000 */
[-C--:B------:R-:W-:Y:S01]  /*5b90*/  FMUL.FTZ R28, R28, R9.reuse ;  /* 0x000000091c1c7220 */ /* 0x080fe20000410000 */
[-C--:B------:R-:W-:Y:S01]  /*5ba0*/  FMUL.FTZ R29, R29, R9.reuse ;  /* 0x000000091d1d7220 */ /* 0x080fe20000410000 */
[-C--:B------:R-:W-:Y:S01]  /*5bb0*/  FMUL.FTZ R32, R32, R9.reuse ;  /* 0x0000000920207220 */ /* 0x080fe20000410000 */
[-C--:B------:R-:W-:Y:S01]  /*5bc0*/  FMUL.FTZ R33, R33, R9.reuse ;  /* 0x0000000921217220 */ /* 0x080fe20000410000 */
[----:B------:R-:W0:Y:S01]  /*5bd0*/  MUFU.EX2 R157, R157 ;  /* 0x0000009d009d7308 */ /* 0x000e220000000800 */
[C---:B--2---:R-:W-:Y:S01]  /*5be0*/  F2FP.BF16.F32.PACK_AB R188, R153.reuse, R152 ;  /* 0x0000009899bc723e */ /* 0x044fe200000010ff */
[----:B------:R-:W-:Y:S01]  /*5bf0*/  FADD.FTZ R0, R153, R0 ;  /* 0x0000000099007221 */ /* 0x000fe20000010000 */
[-C--:B------:R-:W-:Y:S01]  /*5c00*/  FMUL.FTZ R36, R36, R9.reuse ;  /* 0x0000000924247220 */ /* 0x080fe20000410000 */
[-C--:B------:R-:W-:Y:S01]  /*5c10*/  FMUL.FTZ R37, R37, R9.reuse ;  /* 0x0000000925257220 */ /* 0x080fe20000410000 */
[-C--:B------:R-:W-:Y:S01]  /*5c20*/  FMUL.FTZ R40, R40, R9.reuse ;  /* 0x0000000928287220 */ /* 0x080fe20000410000 */
[-C--:B------:R-:W-:Y:S01]  /*5c30*/  FMUL.FTZ R41, R41, R9.reuse ;  /* 0x0000000929297220 */ /* 0x080fe20000410000 */
[-C--:B------:R-:W-:Y:S01]  /*5c40*/  FMUL.FTZ R44, R44, R9.reuse ;  /* 0x000000092c2c7220 */ /* 0x080fe20000410000 */
[----:B------:R-:W2:Y:S01]  /*5c50*/  MUFU.EX2 R152, R160 ;  /* 0x000000a000987308 */ /* 0x000ea20000000800 */
[----:B---3--:R-:W-:Y:S01]  /*5c60*/  FADD.FTZ R0, R156, R0 ;  /* 0x000000009c007221 */ /* 0x008fe20000010000 */
[-C--:B------:R-:W-:Y:S01]  /*5c70*/  FMUL.FTZ R45, R45, R9.reuse ;  /* 0x000000092d2d7220 */ /* 0x080fe20000410000 */
[-C--:B------:R-:W-:Y:S01]  /*5c80*/  FMUL.FTZ R48, R48, R9.reuse ;  /* 0x0000000930307220 */ /* 0x080fe20000410000 */
[-C--:B------:R-:W-:Y:S01]  /*5c90*/  FMUL.FTZ R49, R49, R9.reuse ;  /* 0x0000000931317220 */ /* 0x080fe20000410000 */
[-C--:B------:R-:W-:Y:S01]  /*5ca0*/  FMUL.FTZ R52, R52, R9.reuse ;  /* 0x0000000934347220 */ /* 0x080fe20000410000 */
[-C--:B------:R-:W-:Y:S01]  /*5cb0*/  FMUL.FTZ R53, R53, R9.reuse ;  /* 0x0000000935357220 */ /* 0x080fe20000410000 */
[-C--:B------:R-:W-:Y:S01]  /*5cc0*/  FMUL.FTZ R56, R56, R9.reuse ;  /* 0x0000000938387220 */ /* 0x080fe20000410000 */
[----:B------:R-:W3:Y:S01]  /*5cd0*/  MUFU.EX2 R161, R161 ;  /* 0x000000a100a17308 */ /* 0x000ee20000000800 */
[C---:B0-----:R-:W-:Y:S01]  /*5ce0*/  FADD.FTZ R0, R157.reuse, R0 ;  /* 0x000000009d007221 */ /* 0x041fe20000010000 */
[----:B------:R-:W-:Y:S01]  /*5cf0*/  F2FP.BF16.F32.PACK_AB R190, R157, R156 ;  /* 0x0000009c9dbe723e */ /* 0x000fe200000010ff */
[-C--:B------:R-:W-:Y:S01]  /*5d00*/  FMUL.FTZ R57, R57, R9.reuse ;  /* 0x0000000939397220 */ /* 0x080fe20000410000 */
[-C--:B------:R-:W-:Y:S01]  /*5d10*/  FMUL.FTZ R60, R60, R9.reuse ;  /* 0x000000093c3c7220 */ /* 0x080fe20000410000 */
[-C--:B------:R-:W-:Y:S01]  /*5d20*/  FMUL.FTZ R61, R61, R9.reuse ;  /* 0x000000093d3d7220 */ /* 0x080fe20000410000 */
[-C--:B------:R-:W-:Y:S01]  /*5d30*/  FMUL.FTZ R64, R64, R9.reuse ;  /* 0x0000000940407220 */ /* 0x080fe20000410000 */
[-C--:B------:R-:W-:Y:S01]  /*5d40*/  FMUL.FTZ R65, R65, R9.reuse ;  /* 0x0000000941417220 */ /* 0x080fe20000410000 */
[----:B------:R-:W0:Y:S01]  /*5d50*/  MUFU.EX2 R164, R164 ;  /* 0x000000a400a47308 */ /* 0x000e220000000800 */
[----:B--2---:R-:W-:Y:S01]  /*5d60*/  FADD.FTZ R0, R152, R0 ;  /* 0x0000000098007221 */ /* 0x004fe20000010000 */
[-C--:B------:R-:W-:Y:S01]  /*5d70*/  FMUL.FTZ R68, R68, R9.reuse ;  /* 0x0000000944447220 */ /* 0x080fe20000410000 */
[-C--:B------:R-:W-:Y:S01]  /*5d80*/  FMUL.FTZ R69, R69, R9.reuse ;  /* 0x0000000945457220 */ /* 0x080fe20000410000 */
[-C--:B------:R-:W-:Y:S01]  /*5d90*/  FMUL.FTZ R72, R72, R9.reuse ;  /* 0x0000000948487220 */ /* 0x080fe20000410000 */
[-C--:B------:R-:W-:Y:S01]  /*5da0*/  FMUL.FTZ R73, R73, R9.reuse ;  /* 0x0000000949497220 */ /* 0x080fe20000410000 */
[-C--:B------:R-:W-:Y:S01]  /*5db0*/  FMUL.FTZ R76, R76, R9.reuse ;  /* 0x000000094c4c7220 */ /* 0x080fe20000410000 */
[-C--:B------:R-:W-:Y:S01]  /*5dc0*/  FMUL.FTZ R77, R77, R9.reuse ;  /* 0x000000094d4d7220 */ /* 0x080fe20000410000 */
[----:B------:R-:W2:Y:S01]  /*5dd0*/  MUFU.EX2 R165, R165 ;  /* 0x000000a500a57308 */ /* 0x000ea20000000800 */
[C---:B---3--:R-:W-:Y:S01]  /*5de0*/  FADD.FTZ R5, R161.reuse, R0 ;  /* 0x00000000a1057221 */ /* 0x048fe20000010000 */
[----:B------:R-:W-:Y:S01]  /*5df0*/  FMNMX.FTZ R0, R154, R8, !PT ;  /* 0x000000089a007209 */ /* 0x000fe20007810000 */
[-C--:B------:R-:W-:Y:S01]  /*5e00*/  FMUL.FTZ R80, R80, R9.reuse ;  /* 0x0000000950507220 */ /* 0x080fe20000410000 */
[----:B------:R-:W-:Y:S01]  /*5e10*/  F2FP.BF16.F32.PACK_AB R152, R161, R152 ;  /* 0x00000098a198723e */ /* 0x000fe200000010ff */
[-C--:B------:R-:W-:Y:S01]  /*5e20*/  FMUL.FTZ R81, R81, R9.reuse ;  /* 0x0000000951517220 */ /* 0x080fe20000410000 */
[----:B------:R-:W-:Y:S01]  /*5e30*/  FMNMX.FTZ R0, R155, R0, !PT ;  /* 0x000000009b007209 */ /* 0x000fe20007810000 */
[-C--:B------:R-:W-:Y:S01]  /*5e40*/  FMUL.FTZ R84, R84, R9.reuse ;  /* 0x0000000954547220 */ /* 0x080fe20000410000 */
[----:B------:R-:W3:Y:S01]  /*5e50*/  MUFU.EX2 R156, R168 ;  /* 0x000000a8009c7308 */ /* 0x000ee20000000800 */
[----:B0-----:R-:W-:Y:S01]  /*5e60*/  FADD.FTZ R5, R164, R5 ;  /* 0x00000005a4057221 */ /* 0x001fe20000010000 */
[----:B------:R-:W-:Y:S01]  /*5e70*/  FMNMX.FTZ R0, R158, R0, !PT ;  /* 0x000000009e007209 */ /* 0x000fe20007810000 */
[-C--:B------:R-:W-:Y:S01]  /*5e80*/  FMUL.FTZ R85, R85, R9.reuse ;  /* 0x0000000955557220 */ /* 0x080fe20000410000 */
[-C--:B------:R-:W-:Y:S01]  /*5e90*/  FMUL.FTZ R88, R88, R9.reuse ;  /* 0x0000000958587220 */ /* 0x080fe20000410000 */
[-C--:B------:R-:W-:Y:S01]  /*5ea0*/  FMUL.FTZ R89, R89, R9.reuse ;  /* 0x0000000959597220 */ /* 0x080fe20000410000 */
[----:B------:R-:W-:Y:S01]  /*5eb0*/  FMNMX.FTZ R0, R159, R0, !PT ;  /* 0x000000009f007209 */ /* 0x000fe20007810000 */
[-C--:B------:R-:W-:Y:S01]  /*5ec0*/  FMUL.FTZ R92, R92, R9.reuse ;  /* 0x000000095c5c7220 */ /* 0x080fe20000410000 */
[----:B------:R-:W0:Y:S01]  /*5ed0*/  MUFU.EX2 R169, R169 ;  /* 0x000000a900a97308 */ /* 0x000e220000000800 */
[----:B--2---:R-:W-:Y:S01]  /*5ee0*/  FADD.FTZ R5, R165, R5 ;  /* 0x00000005a5057221 */ /* 0x004fe20000010000 */
[----:B------:R-:W-:Y:S01]  /*5ef0*/  FMNMX.FTZ R0, R162, R0, !PT ;  /* 0x00000000a2007209 */ /* 0x000fe20007810000 */
[-C--:B------:R-:W-:Y:S01]  /*5f00*/  FMUL.FTZ R93, R93, R9.reuse ;  /* 0x000000095d5d7220 */ /* 0x080fe20000410000 */
[-C--:B------:R-:W-:Y:S01]  /*5f10*/  FMUL.FTZ R96, R96, R9.reuse ;  /* 0x0000000960607220 */ /* 0x080fe20000410000 */
[-C--:B------:R-:W-:Y:S01]  /*5f20*/  FMUL.FTZ R97, R97, R9.reuse ;  /* 0x0000000961617220 */ /* 0x080fe20000410000 */
[----:B------:R-:W-:Y:S01]  /*5f30*/  FMNMX.FTZ R0, R163, R0, !PT ;  /* 0x00000000a3007209 */ /* 0x000fe20007810000 */
[-C--:B------:R-:W-:Y:S01]  /*5f40*/  FMUL.FTZ R100, R100, R9.reuse ;  /* 0x0000000964647220 */ /* 0x080fe20000410000 */
[----:B------:R-:W2:Y:S01]  /*5f50*/  MUFU.EX2 R172, R172 ;  /* 0x000000ac00ac7308 */ /* 0x000ea20000000800 */
[----:B---3--:R-:W-:Y:S01]  /*5f60*/  FADD.FTZ R5, R156, R5 ;  /* 0x000000059c057221 */ /* 0x008fe20000010000 */
[----:B------:R-:W-:Y:S01]  /*5f70*/  FMNMX.FTZ R0, R166, R0, !PT ;  /* 0x00000000a6007209 */ /* 0x000fe20007810000 */
[-C--:B------:R-:W-:Y:S01]  /*5f80*/  FMUL.FTZ R101, R101, R9.reuse ;  /* 0x0000000965657220 */ /* 0x080fe20000410000 */
[-C--:B------:R-:W-:Y:S01]  /*5f90*/  FMUL.FTZ R104, R104, R9.reuse ;  /* 0x0000000968687220 */ /* 0x080fe20000410000 */
[-C--:B------:R-:W-:Y:S01]  /*5fa0*/  FMUL.FTZ R105, R105, R9.reuse ;  /* 0x0000000969697220 */ /* 0x080fe20000410000 */
[----:B------:R-:W-:Y:S01]  /*5fb0*/  FMNMX.FTZ R0, R167, R0, !PT ;  /* 0x00000000a7007209 */ /* 0x000fe20007810000 */
[-C--:B------:R-:W-:Y:S01]  /*5fc0*/  FMUL.FTZ R108, R108, R9.reuse ;  /* 0x000000096c6c7220 */ /* 0x080fe20000410000 */
[----:B------:R-:W3:Y:S01]  /*5fd0*/  MUFU.EX2 R173, R173 ;  /* 0x000000ad00ad7308 */ /* 0x000ee20000000800 */
[----:B0-----:R-:W-:Y:S01]  /*5fe0*/  FADD.FTZ R5, R169, R5 ;  /* 0x00000005a9057221 */ /* 0x001fe20000010000 */
[----:B------:R-:W-:Y:S01]  /*5ff0*/  FMNMX.FTZ R0, R170, R0, !PT ;  /* 0x00000000aa007209 */ /* 0x000fe20007810000 */
[-C--:B------:R-:W-:Y:S01]  /*6000*/  FMUL.FTZ R109, R109, R9.reuse ;  /* 0x000000096d6d7220 */ /* 0x080fe20000410000 */
[----:B------:R-:W-:Y:S01]  /*6010*/  F2FP.BF16.F32.PACK_AB R156, R169, R156 ;  /* 0x0000009ca99c723e */ /* 0x000fe200000010ff */
        /* <DEDUP_REMOVED lines=28> */
[C---:B--2---:R-:W-:Y:S01]  /*61e0*/  FADD.FTZ R5, R177.reuse, R5 ;  /* 0x00000005b1057221 */ /* 0x044fe20000010000 */
[----:B------:R-:W-:Y:S01]  /*61f0*/  F2FP.BF16.F32.PACK_AB R160, R177, R160 ;  /* 0x000000a0b1a0723e */ /* 0x000fe200000010ff */
[----:B------:R-:W2:Y:S01]  /*6200*/  SHFL.BFLY PT, R10, R0, 0x2, 0x1f ;  /* 0x0c401f00000a7f89 */ /* 0x000ea200000e0000 */
[-C--:B------:R-:W-:Y:S01]  /*6210*/  FMUL.FTZ R140, R140, R9.reuse ;  /* 0x000000098c8c7220 */ /* 0x080fe20000410000 */
[-C--:B------:R-:W-:Y:S01]  /*6220*/  FMUL.FTZ R141, R141, R9.reuse ;  /* 0x000000098d8d7220 */ /* 0x080fe20000410000 */
[-C--:B------:R-:W-:Y:S01]  /*6230*/  FMUL.FTZ R144, R144, R9.reuse ;  /* 0x0000000990907220 */ /* 0x080fe20000410000 */
[-C--:B------:R-:W-:Y:S01]  /*6240*/  FMUL.FTZ R145, R145, R9.reuse ;  /* 0x0000000991917220 */ /* 0x080fe20000410000 */
[-C--:B------:R-:W-:Y:S01]  /*6250*/  FMUL.FTZ R148, R148, R9.reuse ;  /* 0x0000000994947220 */ /* 0x080fe20000410000 */
[----:B---3--:R-:W-:Y:S01]  /*6260*/  FADD.FTZ R5, R180, R5 ;  /* 0x00000005b4057221 */ /* 0x008fe20000010000 */
[----:B------:R-:W-:-:S03]  /*6270*/  FMUL.FTZ R149, R149, R9 ;  /* 0x0000000995957220 */ /* 0x000fc60000410000 */
[----:B0-----:R-:W-:Y:S01]  /*6280*/  FADD.FTZ R5, R181, R5 ;  /* 0x00000005b5057221 */ /* 0x001fe20000010000 */
[----:B--2---:R-:W-:-:S05]  /*6290*/  FMNMX.FTZ R0, R0, R10, !PT ;  /* 0x0000000a00007209 */ /* 0x004fca0007810000 */
[----:B------:R-:W0:Y:S02]  /*62a0*/  SHFL.BFLY PT, R10, R0, 0x1, 0x1f ;  /* 0x0c201f00000a7f89 */ /* 0x000e2400000e0000 */
[----:B0-----:R-:W-:-:S05]  /*62b0*/  FMNMX.FTZ R0, R0, R10, !PT ;  /* 0x0000000a00007209 */ /* 0x001fca0007810000 */
[C---:B------:R-:W-:Y:S01]  /*62c0*/  FADD.FTZ R8, -R0.reuse, R8 ;  /* 0x0000000800087221 */ /* 0x040fe20000010100 */
[----:B------:R-:W-:-:S03]  /*62d0*/  FMUL.FTZ R10, R0, UR21 ;  /* 0x00000015000a7c20 */ /* 0x000fc60008410000 */
[----:B------:R-:W-:Y:S01]  /*62e0*/  FMUL.FTZ R8, R8, UR21 ;  /* 0x0000001508087c20 */ /* 0x000fe20008410000 */
[--C-:B------:R-:W-:Y:S01]  /*62f0*/  FFMA.FTZ R154, R154, UR21, -R10.reuse ;  /* 0x000000159a9a7c23 */ /* 0x100fe2000801080a */
[--C-:B------:R-:W-:Y:S01]  /*6300*/  FFMA.FTZ R155, R155, UR21, -R10.reuse ;  /* 0x000000159b9b7c23 */ /* 0x100fe2000801080a */
[--C-:B------:R-:W-:Y:S01]  /*6310*/  FFMA.FTZ R158, R158, UR21, -R10.reuse ;  /* 0x000000159e9e7c23 */ /* 0x100fe2000801080a */
[--C-:B------:R-:W-:Y:S01]  /*6320*/  FFMA.FTZ R159, R159, UR21, -R10.reuse ;  /* 0x000000159f9f7c23 */ /* 0x100fe2000801080a */
[----:B------:R0:W-:Y:S01]  /*6330*/  MUFU.EX2 R189, R154 ;  /* 0x0000009a00bd7308 */ /* 0x0001e20000000800 */
[--C-:B------:R-:W-:Y:S01]  /*6340*/  FFMA.FTZ R162, R162, UR21, -R10.reuse ;  /* 0x00000015a2a27c23 */ /* 0x100fe2000801080a */
[--C-:B------:R-:W-:Y:S01]  /*6350*/  FFMA.FTZ R163, R163, UR21, -R10.reuse ;  /* 0x00000015a3a37c23 */ /* 0x100fe2000801080a */
[--C-:B------:R-:W-:Y:S01]  /*6360*/  FFMA.FTZ R166, R166, UR21, -R10.reuse ;  /* 0x00000015a6a67c23 */ /* 0x100fe2000801080a */
[--C-:B------:R-:W-:Y:S01]  /*6370*/  FFMA.FTZ R167, R167, UR21, -R10.reuse ;  /* 0x00000015a7a77c23 */ /* 0x100fe2000801080a */
[--C-:B------:R-:W-:Y:S01]  /*6380*/  FFMA.FTZ R170, R170, UR21, -R10.reuse ;  /* 0x00000015aaaa7c23 */ /* 0x100fe2000801080a */
[--C-:B------:R-:W-:Y:S01]  /*6390*/  FFMA.FTZ R171, R171, UR21, -R10.reuse ;  /* 0x00000015abab7c23 */ /* 0x100fe2000801080a */
[--C-:B------:R-:W-:Y:S01]  /*63a0*/  FFMA.FTZ R174, R174, UR21, -R10.reuse ;  /* 0x00000015aeae7c23 */ /* 0x100fe2000801080a */
[----:B------:R-:W2:Y:S01]  /*63b0*/  MUFU.EX2 R8, R8 ;  /* 0x0000000800087308 */ /* 0x000ea20000000800 */
[--C-:B------:R-:W-:Y:S01]  /*63c0*/  FFMA.FTZ R175, R175, UR21, -R10.reuse ;  /* 0x00000015afaf7c23 */ /* 0x100fe2000801080a */
[--C-:B------:R-:W-:Y:S01]  /*63d0*/  FFMA.FTZ R178, R178, UR21, -R10.reuse ;  /* 0x00000015b2b27c23 */ /* 0x100fe2000801080a */
[--C-:B------:R-:W-:Y:S01]  /*63e0*/  FFMA.FTZ R179, R179, UR21, -R10.reuse ;  /* 0x00000015b3b37c23 */ /* 0x100fe2000801080a */
[--C-:B------:R-:W-:Y:S01]  /*63f0*/  FFMA.FTZ R182, R182, UR21, -R10.reuse ;  /* 0x00000015b6b67c23 */ /* 0x100fe2000801080a */
[----:B------:R-:W-:Y:S01]  /*6400*/  FFMA.FTZ R183, R183, UR21, -R10 ;  /* 0x00000015b7b77c23 */ /* 0x000fe2000801080a */
[----:B------:R-:W-:Y:S01]  /*6410*/  IMAD.U32 R10, RZ, RZ, UR23 ;  /* 0x00000017ff0a7e24 */ /* 0x000fe2000f8e00ff */
[----:B0-----:R-:W-:Y:S01]  /*6420*/  F2FP.BF16.F32.PACK_AB R154, R165, R164 ;  /* 0x000000a4a59a723e */ /* 0x001fe200000010ff */
[----:B------:R-:W0:Y:S02]  /*6430*/  MUFU.EX2 R155, R155 ;  /* 0x0000009b009b7308 */ /* 0x000e240000000800 */
[----:B------:R-:W-:-:S05]  /*6440*/  @!P1 VIADD R11, R10, 0x28c40 ;  /* 0x00028c400a0b9836 */ /* 0x000fca0000000000 */
[----:B------:R-:W-:Y:S01]  /*6450*/  @!P1 PRMT R11, RZ, 0x654, R11 ;  /* 0x00000654ff0b9816 */ /* 0x000fe2000000000b */
[----:B------:R3:W4:Y:S01]  /*6460*/  MUFU.EX2 R191, R158 ;  /* 0x0000009e00bf7308 */ /* 0x0007220000000800 */
[----:B--2---:R-:W-:Y:S01]  /*6470*/  FFMA.FTZ R6, R8, R6, R189 ;  /* 0x0000000608067223 */ /* 0x004fe200000100bd */
[-C--:B------:R-:W-:Y:S01]  /*6480*/  FMUL.FTZ R26, R26, R8.reuse ;  /* 0x000000081a1a7220 */ /* 0x080fe20000410000 */
[----:B------:R2:W-:Y:S01]  /*6490*/  @!P1 SYNCS.ARRIVE.TRANS64.RED.A1T0 RZ, [R11+URZ], RZ ;  /* 0x000000ff0bff99a7 */ /* 0x0005e2000810043f */
[-C--:B------:R-:W-:Y:S01]  /*64a0*/  FMUL.FTZ R27, R27, R8.reuse ;  /* 0x000000081b1b7220 */ /* 0x080fe20000410000 */
[-C--:B------:R-:W-:Y:S01]  /*64b0*/  FMUL.FTZ R30, R30, R8.reuse ;  /* 0x000000081e1e7220 */ /* 0x080fe20000410000 */
[-C--:B------:R-:W-:Y:S01]  /*64c0*/  FMUL.FTZ R31, R31, R8.reuse ;  /* 0x000000081f1f7220 */ /* 0x080fe20000410000 */
[----:B------:R-:W-:Y:S01]  /*64d0*/  FMUL.FTZ R34, R34, R8 ;  /* 0x0000000822227220 */ /* 0x000fe20000410000 */
[----:B------:R-:W5:Y:S01]  /*64e0*/  MUFU.EX2 R159, R159 ;  /* 0x0000009f009f7308 */ /* 0x000f620000000800 */
[C---:B0-----:R-:W-:Y:S01]  /*64f0*/  FADD.FTZ R6, R155.reuse, R6 ;  /* 0x000000069b067221 */ /* 0x041fe20000010000 */
[----:B------:R-:W-:Y:S01]  /*6500*/  F2FP.BF16.F32.PACK_AB R189, R155, R189 ;  /* 0x000000bd9bbd723e */ /* 0x000fe200000010ff */
[----:B--2---:R-:W-:Y:S01]  /*6510*/  IMAD.U32 R11, RZ, RZ, UR22 ;  /* 0x00000016ff0b7e24 */ /* 0x004fe2000f8e00ff */
[----:B---3--:R-:W-:Y:S01]  /*6520*/  F2FP.BF16.F32.PACK_AB R158, R173, R172 ;  /* 0x000000acad9e723e */ /* 0x008fe200000010ff */
[-C--:B------:R-:W-:Y:S01]  /*6530*/  FMUL.FTZ R35, R35, R8.reuse ;  /* 0x0000000823237220 */ /* 0x080fe20000410000 */
[-C--:B------:R-:W-:Y:S01]  /*6540*/  FMUL.FTZ R38, R38, R8.reuse ;  /* 0x0000000826267220 */ /* 0x080fe20000410000 */
[----:B------:R-:W-:Y:S01]  /*6550*/  @!P2 IMAD R11, R11, 0x40, R16 ;  /* 0x000000400b0ba824 */ /* 0x000fe200078e0210 */
[----:B------:R0:W2:Y:S01]  /*6560*/  MUFU.EX2 R153, R162 ;  /* 0x000000a200997308 */ /* 0x0000a20000000800 */
[----:B----4-:R-:W-:Y:S01]  /*6570*/  FADD.FTZ R6, R191, R6 ;  /* 0x00000006bf067221 */ /* 0x010fe20000010000 */
[-C--:B------:R-:W-:Y:S01]  /*6580*/  FMUL.FTZ R39, R39, R8.reuse ;  /* 0x0000000827277220 */ /* 0x080fe20000410000 */
[-C--:B------:R-:W-:Y:S01]  /*6590*/  FMUL.FTZ R42, R42, R8.reuse ;  /* 0x000000082a2a7220 */ /* 0x080fe20000410000 */
[----:B------:R-:W-:Y:S01]  /*65a0*/  @!P2 LEA R11, R11, UR38, 0x2 ;  /* 0x000000260b0bac11 */ /* 0x000fe2000f8e10ff */
[-C--:B------:R-:W-:Y:S01]  /*65b0*/  FMUL.FTZ R43, R43, R8.reuse ;  /* 0x000000082b2b7220 */ /* 0x080fe20000410000 */
[-C--:B------:R-:W-:Y:S01]  /*65c0*/  FMUL.FTZ R46, R46, R8.reuse ;  /* 0x000000082e2e7220 */ /* 0x080fe20000410000 */
[-C--:B------:R-:W-:Y:S01]  /*65d0*/  FMUL.FTZ R47, R47, R8.reuse ;  /* 0x000000082f2f7220 */ /* 0x080fe20000410000 */
[----:B------:R-:W3:Y:S01]  /*65e0*/  MUFU.EX2 R163, R163 ;  /* 0x000000a300a37308 */ /* 0x000ee20000000800 */
[C---:B-----5:R-:W-:Y:S01]  /*65f0*/  FADD.FTZ R6, R159.reuse, R6 ;  /* 0x000000069f067221 */ /* 0x060fe20000010000 */
[----:B------:R4:W-:Y:S01]  /*6600*/  @!P2 STS [R11+0x28800], R9 ;  /* 0x028800090b00a388 */ /* 0x0009e20000000800 */
[----:B------:R-:W-:Y:S01]  /*6610*/  F2FP.BF16.F32.PACK_AB R191, R159, R191 ;  /* 0x000000bf9fbf723e */ /* 0x000fe200000010ff */
[----:B------:R-:W-:Y:S01]  /*6620*/  FMUL.FTZ R50, R50, R8 ;  /* 0x0000000832327220 */ /* 0x000fe20000410000 */
[----:B0-----:R-:W-:Y:S01]  /*6630*/  F2FP.BF16.F32.PACK_AB R162, R181, R180 ;  /* 0x000000b4b5a2723e */ /* 0x001fe200000010ff */
[----:B------:R4:W-:Y:S01]  /*6640*/  @!P2 STS [R11+0x28820], R8 ;  /* 0x028820080b00a388 */ /* 0x0009e20000000800 */
[-C--:B------:R-:W-:Y:S01]  /*6650*/  FMUL.FTZ R51, R51, R8.reuse ;  /* 0x0000000833337220 */ /* 0x080fe20000410000 */
[----:B------:R-:W0:Y:S01]  /*6660*/  MUFU.EX2 R166, R166 ;  /* 0x000000a600a67308 */ /* 0x000e220000000800 */
[----:B--2---:R-:W-:Y:S01]  /*6670*/  FADD.FTZ R6, R153, R6 ;  /* 0x0000000699067221 */ /* 0x004fe20000010000 */
[----:B------:R-:W-:Y:S01]  /*6680*/  BAR.SYNC.DEFER_BLOCKING 0xf, 0x100 ;  /* 0x03c4000000007b1d */ /* 0x000fe20000010000 */
[-C--:B------:R-:W-:Y:S01]  /*6690*/  FMUL.FTZ R54, R54, R8.reuse ;  /* 0x0000000836367220 */ /* 0x080fe20000410000 */
[-C--:B------:R-:W-:Y:S01]  /*66a0*/  FMUL.FTZ R55, R55, R8.reuse ;  /* 0x0000000837377220 */ /* 0x080fe20000410000 */
[-C--:B------:R-:W-:Y:S01]  /*66b0*/  FMUL.FTZ R58, R58, R8.reuse ;  /* 0x000000083a3a7220 */ /* 0x080fe20000410000 */
[-C--:B------:R-:W-:Y:S01]  /*66c0*/  FMUL.FTZ R59, R59, R8.reuse ;  /* 0x000000083b3b7220 */ /* 0x080fe20000410000 */
[-C--:B------:R-:W-:Y:S01]  /*66d0*/  FMUL.FTZ R62, R62, R8.reuse ;  /* 0x000000083e3e7220 */ /* 0x080fe20000410000 */
[----:B------:R-:W2:Y:S01]  /*66e0*/  MUFU.EX2 R167, R167 ;  /* 0x000000a700a77308 */ /* 0x000ea20000000800 */
[C---:B---3--:R-:W-:Y:S01]  /*66f0*/  FADD.FTZ R6, R163.reuse, R6 ;  /* 0x00000006a3067221 */ /* 0x048fe20000010000 */
[----:B------:R-:W-:Y:S01]  /*6700*/  F2FP.BF16.F32.PACK_AB R153, R163, R153 ;  /* 0x00000099a399723e */ /* 0x000fe200000010ff */
[-C--:B------:R-:W-:Y:S01]  /*6710*/  FMUL.FTZ R63, R63, R8.reuse ;  /* 0x000000083f3f7220 */ /* 0x080fe20000410000 */
[-C--:B------:R-:W-:Y:S01]  /*6720*/  FMUL.FTZ R66, R66, R8.reuse ;  /* 0x0000000842427220 */ /* 0x080fe20000410000 */
[-C--:B------:R-:W-:Y:S01]  /*6730*/  FMUL.FTZ R67, R67, R8.reuse ;  /* 0x0000000843437220 */ /* 0x080fe20000410000 */
[-C--:B------:R-:W-:Y:S01]  /*6740*/  FMUL.FTZ R70, R70, R8.reuse ;  /* 0x0000000846467220 */ /* 0x080fe20000410000 */
[-C--:B------:R-:W-:Y:S01]  /*6750*/  FMUL.FTZ R71, R71, R8.reuse ;  /* 0x0000000847477220 */ /* 0x080fe20000410000 */
[----:B------:R-:W3:Y:S01]  /*6760*/  MUFU.EX2 R157, R170 ;  /* 0x000000aa009d7308 */ /* 0x000ee20000000800 */
[----:B0-----:R-:W-:Y:S01]  /*6770*/  FADD.FTZ R6, R166, R6 ;  /* 0x00000006a6067221 */ /* 0x001fe20000010000 */
[-C--:B------:R-:W-:Y:S01]  /*6780*/  FMUL.FTZ R74, R74, R8.reuse ;  /* 0x000000084a4a7220 */ /* 0x080fe20000410000 */
[-C--:B------:R-:W-:Y:S01]  /*6790*/  FMUL.FTZ R75, R75, R8.reuse ;  /* 0x000000084b4b7220 */ /* 0x080fe20000410000 */
[-C--:B------:R-:W-:Y:S01]  /*67a0*/  FMUL.FTZ R78, R78, R8.reuse ;  /* 0x000000084e4e7220 */ /* 0x080fe20000410000 */
[-C--:B------:R-:W-:Y:S01]  /*67b0*/  FMUL.FTZ R79, R79, R8.reuse ;  /* 0x000000084f4f7220 */ /* 0x080fe20000410000 */
[-C--:B------:R-:W-:Y:S01]  /*67c0*/  FMUL.FTZ R82, R82, R8.reuse ;  /* 0x0000000852527220 */ /* 0x080fe20000410000 */
[----:B------:R-:W-:Y:S01]  /*67d0*/  FMUL.FTZ R83, R83, R8 ;  /* 0x0000000853537220 */ /* 0x000fe20000410000 */
[----:B------:R-:W0:Y:S01]  /*67e0*/  MUFU.EX2 R171, R171 ;  /* 0x000000ab00ab7308 */ /* 0x000e220000000800 */
[C---:B--2---:R-:W-:Y:S01]  /*67f0*/  FADD.FTZ R6, R167.reuse, R6 ;  /* 0x00000006a7067221 */ /* 0x044fe20000010000 */
[----:B------:R-:W-:Y:S01]  /*6800*/  F2FP.BF16.F32.PACK_AB R155, R167, R166 ;  /* 0x000000a6a79b723e */ /* 0x000fe200000010ff */
[----:B------:R4:W-:Y:S01]  /*6810*/  STSM.16.M88.4 [R18+0x26800], R188 ;  /* 0x026800bc12007844 */ /* 0x0009e20000000200 */
[-C--:B------:R-:W-:Y:S01]  /*6820*/  FMUL.FTZ R86, R86, R8.reuse ;  /* 0x0000000856567220 */ /* 0x080fe20000410000 */
[-C--:B------:R-:W-:Y:S01]  /*6830*/  FMUL.FTZ R87, R87, R8.reuse ;  /* 0x0000000857577220 */ /* 0x080fe20000410000 */
[-C--:B------:R-:W-:Y:S01]  /*6840*/  FMUL.FTZ R90, R90, R8.reuse ;  /* 0x000000085a5a7220 */ /* 0x080fe20000410000 */
[----:B------:R4:W-:Y:S01]  /*6850*/  STSM.16.M88.4 [R23], R152 ;  /* 0x0000009817007844 */ /* 0x0009e20000000200 */
        /* <DEDUP_REMOVED lines=23> */
[----:B------:R-:W-:Y:S01]  /*69d0*/  FMUL.FTZ R123, R123, R8 ;  /* 0x000000087b7b7220 */ /* 0x000fe20000410000 */
[----:B------:R-:W2:Y:S01]  /*69e0*/  MUFU.EX2 R179, R179 ;  /* 0x000000b300b37308 */ /* 0x000ea20000000800 */
[C---:B---3--:R-:W-:Y:S01]  /*69f0*/  FADD.FTZ R6, R175.reuse, R6 ;  /* 0x00000006af067221 */ /* 0x048fe20000010000 */
[----:B------:R-:W-:Y:S01]  /*6a00*/  F2FP.BF16.F32.PACK_AB R159, R175, R174 ;  /* 0x000000aeaf9f723e */ /* 0x000fe200000010ff */
[-C--:B------:R-:W-:Y:S01]  /*6a10*/  FMUL.FTZ R126, R126, R8.reuse ;  /* 0x000000087e7e7220 */ /* 0x080fe20000410000 */
[-C--:B------:R-:W-:Y:S01]  /*6a20*/  FMUL.FTZ R127, R127, R8.reuse ;  /* 0x000000087f7f7220 */ /* 0x080fe20000410000 */
[-C--:B------:R-:W-:Y:S01]  /*6a30*/  FMUL.FTZ R130, R130, R8.reuse ;  /* 0x0000000882827220 */ /* 0x080fe20000410000 */
[-C--:B------:R-:W-:Y:S01]  /*6a40*/  FMUL.FTZ R131, R131, R8.reuse ;  /* 0x0000000883837220 */ /* 0x080fe20000410000 */
[----:B------:R4:W-:Y:S01]  /*6a50*/  STSM.16.M88.4 [R19], R156 ;  /* 0x0000009c13007844 */ /* 0x0009e20000000200 */
[----:B------:R-:W3:Y:S01]  /*6a60*/  MUFU.EX2 R182, R182 ;  /* 0x000000b600b67308 */ /* 0x000ee20000000800 */
[----:B0-----:R-:W-:Y:S01]  /*6a70*/  FADD.FTZ R6, R161, R6 ;  /* 0x00000006a1067221 */ /* 0x001fe20000010000 */
[-C--:B------:R-:W-:Y:S01]  /*6a80*/  FMUL.FTZ R134, R134, R8.reuse ;  /* 0x0000000886867220 */ /* 0x080fe20000410000 */
[-C--:B------:R-:W-:Y:S01]  /*6a90*/  FMUL.FTZ R135, R135, R8.reuse ;  /* 0x0000000887877220 */ /* 0x080fe20000410000 */
[-C--:B------:R-:W-:Y:S01]  /*6aa0*/  FMUL.FTZ R138, R138, R8.reuse ;  /* 0x000000088a8a7220 */ /* 0x080fe20000410000 */
[-C--:B------:R-:W-:Y:S01]  /*6ab0*/  FMUL.FTZ R139, R139, R8.reuse ;  /* 0x000000088b8b7220 */ /* 0x080fe20000410000 */
[-C--:B------:R-:W-:Y:S01]  /*6ac0*/  FMUL.FTZ R142, R142, R8.reuse ;  /* 0x000000088e8e7220 */ /* 0x080fe20000410000 */
[-C--:B------:R-:W-:Y:S01]  /*6ad0*/  FMUL.FTZ R143, R143, R8.reuse ;  /* 0x000000088f8f7220 */ /* 0x080fe20000410000 */
[----:B------:R-:W0:Y:S01]  /*6ae0*/  MUFU.EX2 R163, R183 ;  /* 0x000000b700a37308 */ /* 0x000e220000000800 */
[C---:B--2---:R-:W-:Y:S01]  /*6af0*/  FADD.FTZ R6, R179.reuse, R6 ;  /* 0x00000006b3067221 */ /* 0x044fe20000010000 */
[----:B------:R-:W-:Y:S01]  /*6b00*/  F2FP.BF16.F32.PACK_AB R161, R179, R161 ;  /* 0x000000a1b3a1723e */ /* 0x000fe200000010ff */
[-C--:B------:R-:W-:Y:S01]  /*6b10*/  FMUL.FTZ R146, R146, R8.reuse ;  /* 0x0000000892927220 */ /* 0x080fe20000410000 */
[-C--:B------:R-:W-:Y:S01]  /*6b20*/  FMUL.FTZ R147, R147, R8.reuse ;  /* 0x0000000893937220 */ /* 0x080fe20000410000 */
[-C--:B------:R-:W-:Y:S01]  /*6b30*/  FMUL.FTZ R150, R150, R8.reuse ;  /* 0x0000000896967220 */ /* 0x080fe20000410000 */
[----:B------:R-:W-:Y:S01]  /*6b40*/  FMUL.FTZ R151, R151, R8 ;  /* 0x0000000897977220 */ /* 0x000fe20000410000 */
[----:B---3--:R-:W-:-:S04]  /*6b50*/  FADD.FTZ R6, R182, R6 ;  /* 0x00000006b6067221 */ /* 0x008fc80000010000 */
[C---:B0-----:R-:W-:Y:S01]  /*6b60*/  FADD.FTZ R6, R163.reuse, R6 ;  /* 0x00000006a3067221 */ /* 0x041fe20000010000 */
[----:B------:R-:W-:-:S05]  /*6b70*/  F2FP.BF16.F32.PACK_AB R163, R163, R182 ;  /* 0x000000b6a3a3723e */ /* 0x000fca00000010ff */
[----:B------:R4:W-:Y:S01]  /*6b80*/  STSM.16.M88.4 [R22], R160 ;  /* 0x000000a016007844 */ /* 0x0009e20000000200 */
[----:B------:R-:W-:Y:S05]  /*6b90*/  @!P0 BRA `(.L_x_3405) ;  /* 0x0000000000048947 */ /* 0x000fea0003800000 */
[----:B------:R-:W-:Y:S01]  /*6ba0*/  BPT.TRAP 0x1 ;  /* 0x000000040000795c */ /* 0x000fe20000300000 */
.L_x_3405:
[----:B------:R0:W2:Y:S01]  /*6bb0*/  SYNCS.PHASECHK.TRANS64.TRYWAIT P2, [UR23+0x28c50], R7 ;  /* 0x028c5007ff0075a7 */ /* 0x0000a20008040157 */
[----:B------:R-:W-:Y:S05]  /*6bc0*/  @!P0 BRA `(.L_x_3406) ;  /* 0x0000000000048947 */ /* 0x000fea0003800000 */
[----:B------:R-:W-:Y:S01]  /*6bd0*/  BPT.TRAP 0x1 ;  /* 0x000000040000795c */ /* 0x000fe20000300000 */
.L_x_3406:
[----:B--2---:R-:W-:Y:S05]  /*6be0*/  @P2 BRA `(.L_x_3407) ;  /* 0x0000000000082947 */ /* 0x004fea0003800000 */
[----:B------:R-:W2:Y:S02]  /*6bf0*/  SYNCS.PHASECHK.TRANS64.TRYWAIT P2, [UR23+0x28c50], R7 ;  /* 0x028c5007ff0075a7 */ /* 0x000ea40008040157 */
[----:B--2---:R-:W-:Y:S05]  /*6c00*/  @!P2 BRA `(.L_x_3408) ;  /* 0x000000c800c8a947 */ /* 0x004fea0003800000 */
.L_x_3407:
[----:B------:R-:W-:Y:S01]  /*6c10*/  ULEA UR10, UR37, UR54, 0xc ;  /* 0x00000036250a7291 */ /* 0x000fe2000f8e603f */
[----:B------:R-:W-:Y:S01]  /*6c20*/  WARPGROUP.ARRIVE ;  /* 0x00000000000079c5 */ /* 0x000fe20000000000 */
[----:B------:R-:W-:Y:S01]  /*6c30*/  UMOV UR7, 0x40000040 ;  /* 0x4000004000077882 */ /* 0x000fe20000000000 */
[----:B------:R-:W-:Y:S01]  /*6c40*/  PLOP3.LUT P2, PT, PT, PT, UP0, 0x80, 0x0 ;  /* 0x000000000000781c */ /* 0x000fe20003f4f008 */
[----:B--2---:R-:W-:Y:S01]  /*6c50*/  @!P1 VIADD R10, R10, 0x28c60 ;  /* 0x00028c600a0a9836 */ /* 0x004fe20000000000 */
[----:B------:R-:W-:Y:S01]  /*6c60*/  UMOV UR22, UR37 ;  /* 0x0000002500167c82 */ /* 0x000fe20008000000 */
[----:B----4-:R-:W-:Y:S01]  /*6c70*/  IMAD.MOV.U32 R8, RZ, RZ, R0 ;  /* 0x000000ffff087224 */ /* 0x010fe200078e0000 */
[----:B------:R-:W-:Y:S01]  /*6c80*/  UMOV UR6, UR10 ;  /* 0x0000000a00067c82 */ /* 0x000fe20008000000 */
[----:B------:R-:W-:Y:S01]  /*6c90*/  IMAD.MOV.U32 R9, RZ, RZ, R4 ;  /* 0x000000ffff097224 */ /* 0x000fe200078e0004 */
[----:B------:R-:W-:Y:S01]  /*6ca0*/  HGMMA.64x256x16.F32.BF16 R24, R188, gdesc[UR4].tnspB, R24, gsb0 ;  /* 0x43e00004bc187df0 */ /* 0x000fe20008001818 */
[----:B------:R-:W-:Y:S01]  /*6cb0*/  UIADD3 UR6, UR10, 0x80, URZ ;  /* 0x000000800a067890 */ /* 0x000fe2000fffe03f */
[----:B------:R-:W-:Y:S01]  /*6cc0*/  @!P1 PRMT R10, RZ, 0x654, R10 ;  /* 0x00000654ff0a9816 */ /* 0x000fe2000000000a */
[----:B------:R-:W-:Y:S01]  /*6cd0*/  UMOV UR7, 0x40000040 ;  /* 0x4000004000077882 */ /* 0x000fe20000000000 */
[----:B------:R-:W-:-:S02]  /*6ce0*/  WARPGROUP.DEPBAR.LE gsb0, 0x0 ;  /* 0x00008000000079c5 */ /* 0x000fc40000010000 */
[----:B------:R-:W-:-:S15]  /*6cf0*/  WARPGROUP.ARRIVE ;  /* 0x00000000000079c5 */ /* 0x000fde0000000000 */
[----:B------:R-:W-:-:S07]  /*6d00*/  NOP ;  /* 0x0000000000007918 */ /* 0x000fce0000000000 */
        /* <DEDUP_REMOVED lines=19> */
[----:B--2---:R-:W2:Y:S02]  /*6e40*/  FENCE.VIEW.ASYNC.S ;  /* 0x00000000000073c6 */ /* 0x004ea40000000000 */
[----:B--2---:R-:W-:Y:S01]  /*6e50*/  NOP ;  /* 0x0000000000007918 */ /* 0x004fe20000000000 */
[----:B------:R-:W-:Y:S06]  /*6e60*/  BAR.ARV 0xe, 0x100 ;  /* 0x0384000000007b1d */ /* 0x000fec0000002000 */
[----:B------:R2:W-:Y:S01]  /*6e70*/  @!P1 SYNCS.ARRIVE.TRANS64.RED.A1T0 RZ, [R10+URZ], RZ ;  /* 0x000000ff0aff99a7 */ /* 0x0005e2000810043f */
[----:B------:R-:W-:Y:S05]  /*6e80*/  @P2 BRA `(.L_x_3409) ;  /* 0xffffffe400d02947 */ /* 0x000fea000383ffff */
.L_x_3400:
[----:B------:R-:W3:Y:S01]  /*6e90*/  SHFL.BFLY PT, R8, R5, 0x2, 0x1f ;  /* 0x0c401f0005087f89 */ /* 0x000ee200000e0000 */
[----:B------:R-:W-:Y:S08]  /*6ea0*/  BAR.ARV 0x8, 0x100 ;  /* 0x0204000000007b1d */ /* 0x000ff00000002000 */
[----:B------:R-:W-:Y:S01]  /*6eb0*/  BAR.SYNC.DEFER_BLOCKING 0xf, 0x100 ;  /* 0x03c4000000007b1d */ /* 0x000fe20000010000 */
[----:B------:R-:W-:Y:S01]  /*6ec0*/  ISETP.NE.AND P2, PT, R17, RZ, PT ;  /* 0x000000ff1100720c */ /* 0x000fe20003f45270 */
[----:B------:R-:W-:Y:S01]  /*6ed0*/  IMAD.MOV.U32 R13, RZ, RZ, -0x800000 ;  /* 0xff800000ff0d7424 */ /* 0x000fe200078e00ff */
[----:B------:R-:W-:Y:S01]  /*6ee0*/  UIADD3 UR48, UR48, 0x1, URZ ;  /* 0x0000000130307890 */ /* 0x000fe2000fffe03f */
[----:B------:R-:W-:-:S02]  /*6ef0*/  IMAD.MOV.U32 R12, RZ, RZ, -0x800000 ;  /* 0xff800000ff0c7424 */ /* 0x000fc400078e00ff */
[----:B01----:R-:W0:Y:S01]  /*6f00*/  SHFL.BFLY PT, R7, R6, 0x2, 0x1f ;  /* 0x0c401f0006077f89 */ /* 0x003e2200000e0000 */
[----:B---3--:R-:W-:Y:S01]  /*6f10*/  FADD.FTZ R8, R8, R5 ;  /* 0x0000000508087221 */ /* 0x008fe20000010000 */
[----:B------:R-:W-:-:S04]  /*6f20*/  IMAD.MOV.U32 R5, RZ, RZ, RZ ;  /* 0x000000ffff057224 */ /* 0x000fc800078e00ff */
[----:B------:R-:W1:Y:S01]  /*6f30*/  SHFL.BFLY PT, R3, R8, 0x1, 0x1f ;  /* 0x0c201f0008037f89 */ /* 0x000e6200000e0000 */
[----:B0-----:R-:W-:Y:S01]  /*6f40*/  FADD.FTZ R7, R7, R6 ;  /* 0x0000000607077221 */ /* 0x001fe20000010000 */
[----:B------:R-:W-:-:S04]  /*6f50*/  IMAD.U32 R6, RZ, RZ, UR21 ;  /* 0x00000015ff067e24 */ /* 0x000fc8000f8e00ff */
[----:B--2---:R-:W0:Y:S01]  /*6f60*/  SHFL.BFLY PT, R10, R7, 0x1, 0x1f ;  /* 0x0c201f00070a7f89 */ /* 0x004e2200000e0000 */
[----:B-1----:R-:W-:-:S05]  /*6f70*/  FADD.FTZ R9, R8, R3 ;  /* 0x0000000308097221 */ /* 0x002fca0000010000 */
[----:B------:R-:W-:-:S13]  /*6f80*/  FSETP.NE.FTZ.AND P0, PT, R9, RZ, PT ;  /* 0x000000ff0900720b */ /* 0x000fda0003f15000 */
[----:B------:R-:W1:Y:S01]  /*6f90*/  @P0 MUFU.LG2 R3, R9 ;  /* 0x0000000900030308 */ /* 0x000e620000000c00 */
[----:B0-----:R-:W-:Y:S01]  /*6fa0*/  FADD.FTZ R10, R7, R10 ;  /* 0x0000000a070a7221 */ /* 0x001fe20000010000 */
[----:B------:R-:W-:-:S04]  /*6fb0*/  @P0 FMUL.FTZ R7, R6, 0.69314718246459960938 ;  /* 0x3f31721806070820 */ /* 0x000fc80000410000 */
[----:B------:R-:W-:Y:S02]  /*6fc0*/  FSETP.NE.FTZ.AND P1, PT, R10, RZ, PT ;  /* 0x000000ff0a00720b */ /* 0x000fe40003f35000 */
[----:B------:R-:W0:Y:S01]  /*6fd0*/  @P0 MUFU.RCP R5, R9 ;  /* 0x0000000900050308 */ /* 0x000e220000001000 */
[----:B-1----:R-:W-:Y:S01]  /*6fe0*/  @P0 FMUL.FTZ R6, R3, 0.69314718246459960938 ;  /* 0x3f31721803060820 */ /* 0x002fe20000410000 */
[----:B------:R-:W-:-:S03]  /*6ff0*/  IMAD.MOV.U32 R3, RZ, RZ, RZ ;  /* 0x000000ffff037224 */ /* 0x000fc600078e00ff */
[----:B------:R-:W-:Y:S01]  /*7000*/  @P0 FFMA.FTZ R13, R7, R4, R6 ;  /* 0x00000004070d0223 */ /* 0x000fe20000010006 */
[----:B------:R-:W-:-:S05]  /*7010*/  IMAD.U32 R7, RZ, RZ, UR37 ;  /* 0x00000025ff077e24 */ /* 0x000fca000f8e00ff */
[----:B------:R-:W-:Y:S01]  /*7020*/  @P1 MUFU.LG2 R6, R10 ;  /* 0x0000000a00061308 */ /* 0x000fe20000000c00 */
[----:B------:R-:W-:Y:S01]  /*7030*/  UIADD3 UR37, UR37, 0x1, URZ ;  /* 0x0000000125257890 */ /* 0x000fe2000fffe03f */
[-C--:B0-----:R-:W-:Y:S01]  /*7040*/  FMUL.FTZ R24, R24, R5.reuse ;  /* 0x0000000518187220 */ /* 0x081fe20000410000 */
[----:B------:R-:W-:Y:S02]  /*7050*/  @!P2 IMAD R4, R7, 0x40, R16 ;  /* 0x000000400704a824 */ /* 0x000fe400078e0210 */
[-C--:B------:R-:W-:Y:S01]  /*7060*/  FMUL.FTZ R25, R25, R5.reuse ;  /* 0x0000000519197220 */ /* 0x080fe20000410000 */
[----:B------:R-:W-:Y:S01]  /*7070*/  UISETP.NE.AND UP0, UPT, UR37, 0x2, UPT ;  /* 0x000000022500788c */ /* 0x000fe2000bf05270 */
[-C--:B------:R-:W-:Y:S01]  /*7080*/  FMUL.FTZ R28, R28, R5.reuse ;  /* 0x000000051c1c7220 */ /* 0x080fe20000410000 */
[-C--:B------:R-:W-:Y:S01]  /*7090*/  FMUL.FTZ R29, R29, R5.reuse ;  /* 0x000000051d1d7220 */ /* 0x080fe20000410000 */
[----:B------:R-:W0:Y:S01]  /*70a0*/  @P1 MUFU.RCP R3, R10 ;  /* 0x0000000a00031308 */ /* 0x000e220000001000 */
[----:B------:R-:W-:Y:S01]  /*70b0*/  @!P2 LEA R4, R4, UR38, 0x2 ;  /* 0x000000260404ac11 */ /* 0x000fe2000f8e10ff */
[-C--:B------:R-:W-:Y:S01]  /*70c0*/  FMUL.FTZ R32, R32, R5.reuse ;  /* 0x0000000520207220 */ /* 0x080fe20000410000 */
[-C--:B------:R-:W-:Y:S01]  /*70d0*/  FMUL.FTZ R33, R33, R5.reuse ;  /* 0x0000000521217220 */ /* 0x080fe20000410000 */
[-C--:B------:R-:W-:Y:S01]  /*70e0*/  FMUL.FTZ R36, R36, R5.reuse ;  /* 0x0000000524247220 */ /* 0x080fe20000410000 */
[-C--:B------:R-:W-:Y:S01]  /*70f0*/  FMUL.FTZ R37, R37, R5.reuse ;  /* 0x0000000525257220 */ /* 0x080fe20000410000 */
[----:B------:R-:W-:Y:S01]  /*7100*/  @!P2 STS [R4+0x28800], R5 ;  /* 0x028800050400a388 */ /* 0x000fe20000000800 */
        /* <DEDUP_REMOVED lines=20> */
[----:B0-----:R-:W-:-:S02]  /*7250*/  IMAD.U32 R4, RZ, RZ, UR21 ;  /* 0x00000015ff047e24 */ /* 0x001fc4000f8e00ff */
        /* <DEDUP_REMOVED lines=38> */
[----:B------:R-:W-:Y:S01]  /*74c0*/  @P1 FMUL.FTZ R5, R6, 0.69314718246459960938 ;  /* 0x3f31721806051820 */ /* 0x000fe20000410000 */
[----:B------:R-:W-:Y:S01]  /*74d0*/  USEL UR4, URZ, 0x1, UP0 ;  /* 0x000000013f047887 */ /* 0x000fe20008000000 */
        /* <DEDUP_REMOVED lines=66> */
[----:B------:R-:W-:-:S02]  /*7900*/  USEL UR37, UR37, URZ, UP0 ;  /* 0x0000003f25257287 */ /* 0x000fc40008000000 */
[----:B------:R-:W-:Y:S01]  /*7910*/  ULOP3.LUT UR47, UR47, UR4, URZ, 0x3c, !UPT ;  /* 0x000000042f2f7292 */ /* 0x000fe2000f8e3c3f */
[----:B------:R-:W-:Y:S11]  /*7920*/  BAR.ARV 0xe, 0x100 ;  /* 0x0384000000007b1d */ /* 0x000ff60000002000 */
.L_x_3380:
[----:B------:R-:W0:Y:S08]  /*7930*/  S2UR UR4, SR_CgaCtaId ;  /* 0x00000000000479c3 */ /* 0x000e300000008800 */
[----:B------:R-:W-:Y:S06]  /*7940*/  BAR.SYNC.DEFER_BLOCKING 0x5, 0x180 ;  /* 0x0146000000007b1d */ /* 0x000fec0000010000 */
[----:B------:R-:W-:Y:S01]  /*7950*/  UMOV UR38, 0x400 ;  /* 0x0000040000267882 */ /* 0x000fe20000000000 */
[----:B------:R-:W-:Y:S01]  /*7960*/  BSSY B0, `(.L_x_3410) ;  /* 0x000049c000007945 */ /* 0x000fe20003800000 */
[----:B0-----:R-:W-:-:S09]  /*7970*/  ULEA UR38, UR4, UR38, 0x18 ;  /* 0x0000002604267291 */ /* 0x001fd2000f8ec03f */
[----:B------:R-:W0:Y:S02]  /*7980*/  LDS.128 R4, [UR38+0x28cd0] ;  /* 0x028cd026ff047984 */ /* 0x000e240008000c00 */
[----:B0-----:R-:W-:Y:S02]  /*7990*/  R2UR UR5, R5 ;  /* 0x00000000050572ca */ /* 0x001fe400000e0000 */
[----:B------:R-:W-:Y:S02]  /*79a0*/  R2UR UR6, R6 ;  /* 0x00000000060672ca */ /* 0x000fe400000e0000 */
[----:B------:R-:W-:Y:S01]  /*79b0*/  R2UR UR7, R7 ;  /* 0x00000000070772ca */ /* 0x000fe200000e0000 */
[----:B------:R-:W-:Y:S06]  /*79c0*/  BAR.ARV 0x4, 0x180 ;  /* 0x0106000000007b1d */ /* 0x000fec0000002000 */
[----:B------:R-:W-:Y:S08]  /*79d0*/  @P0 BRA `(.L_x_3411) ;  /* 0x0000003800540947 */ /* 0x000ff00003800000 */
[----:B------:R-:W2:Y:S01]  /*79e0*/  LDL R0, [R1+0x60] ;  /* 0x0000600001007983 */ /* 0x000ea20000100800 */
[----:B------:R-:W0:Y:S01]  /*79f0*/  S2UR UR4, SR_SWINHI ;  /* 0x00000000000479c3 */ /* 0x000e220000002f00 */
[----:B------:R-:W-:Y:S01]  /*7a00*/  F2FP.BF16.F32.PACK_AB R6, R29, R28 ;  /* 0x0000001c1d06723e */ /* 0x000fe200000010ff */
[----:B------:R-:W-:Y:S01]  /*7a10*/  USHF.L.U64.HI UR12, UR39, 0x2, UR42 ;  /* 0x00000002270c7899 */ /* 0x000fe2000801022a */
[----:B------:R-:W-:Y:S01]  /*7a20*/  F2FP.BF16.F32.PACK_AB R7, R31, R30 ;  /* 0x0000001e1f07723e */ /* 0x000fe200000010ff */
[----:B------:R-:W-:Y:S01]  /*7a30*/  ULDC.64 UR10, c[0x0][0xc00] ;  /* 0x00030000000a7ab9 */ /* 0x000fe20000000a00 */
[----:B------:R-:W-:Y:S02]  /*7a40*/  F2FP.BF16.F32.PACK_AB R9, R35, R34 ;  /* 0x000000222309723e */ /* 0x000fe400000010ff */
[----:B------:R-:W-:Y:S02]  /*7a50*/  F2FP.BF16.F32.PACK_AB R10, R37, R36 ;  /* 0x00000024250a723e */ /* 0x000fe400000010ff */
[----:B------:R-:W-:Y:S01]  /*7a60*/  F2FP.BF16.F32.PACK_AB R11, R39, R38 ;  /* 0x00000026270b723e */ /* 0x000fe200000010ff */
[----:B------:R-:W-:Y:S01]  /*7a70*/  UMOV UR8, UR38 ;  /* 0x0000002600087c82 */ /* 0x000fe20008000000 */
[----:B0-----:R-:W-:Y:S01]  /*7a80*/  UMOV UR9, UR4 ;  /* 0x0000000400097c82 */ /* 0x001fe20008000000 */
[----:B------:R-:W-:Y:S01]  /*7a90*/  USHF.L.U32 UR4, UR39, 0x2, URZ ;  /* 0x0000000227047899 */ /* 0x000fe2000800063f */
[----:B------:R-:W-:-:S02]  /*7aa0*/  IMAD.U32 R14, RZ, RZ, UR8 ;  /* 0x00000008ff0e7e24 */ /* 0x000fc4000f8e00ff */
[----:B------:R-:W-:Y:S01]  /*7ab0*/  IMAD.U32 R15, RZ, RZ, UR9 ;  /* 0x00000009ff0f7e24 */ /* 0x000fe2000f8e00ff */
[----:B------:R-:W-:Y:S02]  /*7ac0*/  ULDC.64 UR8, c[0x0][0xc08] ;  /* 0x0003020000087ab9 */ /* 0x000fe40000000a00 */
[----:B------:R-:W-:-:S04]  /*7ad0*/  UISETP.NE.U32.AND UP0, UPT, UR8, URZ, UPT ;  /* 0x0000003f0800728c */ /* 0x000fc8000bf05070 */
[----:B------:R-:W-:Y:S01]  /*7ae0*/  UISETP.NE.AND.EX UP0, UPT, UR9, URZ, UPT, UP0 ;  /* 0x0000003f0900728c */ /* 0x000fe2000bf05300 */
[----:B------:R-:W-:Y:S05]  /*7af0*/  BAR.SYNC.DEFER_BLOCKING 0x1, 0x100 ;  /* 0x0044000000007b1d */ /* 0x000fea0000010000 */
[----:B------:R-:W-:-:S05]  /*7b00*/  PLOP3.LUT P1, PT, PT, PT, UP0, 0x80, 0x0 ;  /* 0x000000000000781c */ /* 0x000fca0003f2f008 */
[----:B------:R-:W-:-:S04]  /*7b10*/  @UP0 UIADD3 UR8, UP1, UR4, UR8, URZ ;  /* 0x0000000804080290 */ /* 0x000fc8000ff3e03f */
[----:B------:R-:W-:Y:S02]  /*7b20*/  @UP0 UIADD3.X UR9, UR12, UR9, URZ, UP1, !UPT ;  /* 0x000000090c090290 */ /* 0x000fe40008ffe43f */
[----:B------:R-:W-:Y:S01]  /*7b30*/  UIADD3 UR4, UP0, UR4, UR10, URZ ;  /* 0x0000000a04047290 */ /* 0x000fe2000ff1e03f */
[----:B--2---:R-:W-:-:S03]  /*7b40*/  IMAD.WIDE R20, R0, 0x2, R14 ;  /* 0x0000000200147825 */ /* 0x004fc600078e020e */
[C---:B------:R-:W-:Y:S02]  /*7b50*/  LOP3.LUT R5, R20.reuse, 0x380, RZ, 0xc0, !PT ;  /* 0x0000038014057812 */ /* 0x040fe400078ec0ff */
[----:B------:R-:W-:Y:S02]  /*7b60*/  IADD3 R8, P0, R20, 0x20, RZ ;  /* 0x0000002014087810 */ /* 0x000fe40007f1e0ff */
[----:B------:R-:W-:Y:S02]  /*7b70*/  SHF.R.U64 R5, R5, 0x3, RZ ;  /* 0x0000000305057819 */ /* 0x000fe400000012ff */
[----:B------:R-:W-:Y:S02]  /*7b80*/  LOP3.LUT R3, R8, 0x380, RZ, 0xc0, !PT ;  /* 0x0000038008037812 */ /* 0x000fe400078ec0ff */
[----:B------:R-:W-:Y:S01]  /*7b90*/  LOP3.LUT R4, R5, R20, RZ, 0x3c, !PT ;  /* 0x0000001405047212 */ /* 0x000fe200078e3cff */
[----:B------:R-:W-:Y:S01]  /*7ba0*/  IMAD.MOV.U32 R5, RZ, RZ, R21 ;  /* 0x000000ffff057224 */ /* 0x000fe200078e0015 */
[----:B------:R-:W-:-:S04]  /*7bb0*/  SHF.R.U64 R3, R3, 0x3, RZ ;  /* 0x0000000303037819 */ /* 0x000fc800000012ff */
[----:B------:R-:W-:Y:S02]  /*7bc0*/  MOV R0, R4 ;  /* 0x0000000400007202 */ /* 0x000fe40000000f00 */
[----:B------:R-:W-:Y:S02]  /*7bd0*/  F2FP.BF16.F32.PACK_AB R4, R25, R24 ;  /* 0x000000181904723e */ /* 0x000fe400000010ff */
[----:B------:R-:W-:-:S05]  /*7be0*/  F2FP.BF16.F32.PACK_AB R5, R27, R26 ;  /* 0x0000001a1b05723e */ /* 0x000fca00000010ff */
[----:B------:R0:W-:Y:S02]  /*7bf0*/  STSM.16.M88.4 [R0], R4 ;  /* 0x0000000400007844 */ /* 0x0001e40000000200 */
[----:B0-----:R-:W-:Y:S01]  /*7c00*/  IMAD.X R5, RZ, RZ, R21, P0 ;  /* 0x000000ffff057224 */ /* 0x001fe200000e0615 */
[----:B------:R-:W-:Y:S02]  /*7c10*/  LOP3.LUT R4, R3, R8, RZ, 0x3c, !PT ;  /* 0x0000000803047212 */ /* 0x000fe400078e3cff */
[----:B------:R-:W-:Y:S02]  /*7c20*/  F2FP.BF16.F32.PACK_AB R8, R33, R32 ;  /* 0x000000202108723e */ /* 0x000fe400000010ff */
[----:B------:R-:W-:Y:S02]  /*7c30*/  MOV R3, R4 ;  /* 0x0000000400037202 */ /* 0x000fe40000000f00 */
[----:B------:R-:W-:Y:S02]  /*7c40*/  IADD3 R5, P0, R20, 0x40, RZ ;  /* 0x0000004014057810 */ /* 0x000fe40007f1e0ff */
[----:B------:R-:W-:Y:S01]  /*7c50*/  F2FP.BF16.F32.PACK_AB R6, R45, R44 ;  /* 0x0000002c2d06723e */ /* 0x000fe200000010ff */
[----:B------:R0:W-:Y:S01]  /*7c60*/  STSM.16.M88.4 [R3], R8 ;  /* 0x0000000803007844 */ /* 0x0001e20000000200 */
[----:B------:R-:W-:-:S02]  /*7c70*/  LOP3.LUT R4, R5, 0x380, RZ, 0xc0, !PT ;  /* 0x0000038005047812 */ /* 0x000fc400078ec0ff */
[----:B------:R-:W-:Y:S02]  /*7c80*/  F2FP.BF16.F32.PACK_AB R7, R47, R46 ;  /* 0x0000002e2f07723e */ /* 0x000fe400000010ff */
[----:B------:R-:W-:-:S04]  /*7c90*/  SHF.R.U64 R4, R4, 0x3, RZ ;  /* 0x0000000304047819 */ /* 0x000fc800000012ff */
[----:B------:R-:W-:Y:S01]  /*7ca0*/  LOP3.LUT R4, R4, R5, RZ, 0x3c, !PT ;  /* 0x0000000504047212 */ /* 0x000fe200078e3cff */
[----:B------:R-:W-:-:S05]  /*7cb0*/  IMAD.X R5, RZ, RZ, R21, P0 ;  /* 0x000000ffff057224 */ /* 0x000fca00000e0615 */
[----:B------:R-:W-:Y:S02]  /*7cc0*/  MOV R0, R4 ;  /* 0x0000000400007202 */ /* 0x000fe40000000f00 */
[----:B0-----:R-:W-:Y:S02]  /*7cd0*/  IADD3 R8, P0, R20, 0x60, RZ ;  /* 0x0000006014087810 */ /* 0x001fe40007f1e0ff */
[----:B------:R-:W-:Y:S02]  /*7ce0*/  F2FP.BF16.F32.PACK_AB R4, R41, R40 ;  /* 0x000000282904723e */ /* 0x000fe400000010ff */
[----:B------:R-:W-:Y:S02]  /*7cf0*/  LOP3.LUT R3, R8, 0x380, RZ, 0xc0, !PT ;  /* 0x0000038008037812 */ /* 0x000fe400078ec0ff */
[----:B------:R-:W-:Y:S02]  /*7d00*/  F2FP.BF16.F32.PACK_AB R5, R43, R42 ;  /* 0x0000002a2b05723e */ /* 0x000fe400000010ff */
[----:B------:R-:W-:-:S02]  /*7d10*/  SHF.R.U64 R3, R3, 0x3, RZ ;  /* 0x0000000303037819 */ /* 0x000fc400000012ff */
[----:B------:R-:W-:Y:S01]  /*7d20*/  F2FP.BF16.F32.PACK_AB R9, R51, R50 ;  /* 0x000000323309723e */ /* 0x000fe200000010ff */
[----:B------:R0:W-:Y:S01]  /*7d30*/  STSM.16.M88.4 [R0], R4 ;  /* 0x0000000400007844 */ /* 0x0001e20000000200 */
[----:B------:R-:W-:Y:S02]  /*7d40*/  F2FP.BF16.F32.PACK_AB R10, R53, R52 ;  /* 0x00000034350a723e */ /* 0x000fe400000010ff */
[----:B------:R-:W-:Y:S01]  /*7d50*/  F2FP.BF16.F32.PACK_AB R11, R55, R54 ;  /* 0x00000036370b723e */ /* 0x000fe200000010ff */
[----:B0-----:R-:W-:Y:S01]  /*7d60*/  IMAD.X R5, RZ, RZ, R21, P0 ;  /* 0x000000ffff057224 */ /* 0x001fe200000e0615 */
[----:B------:R-:W-:Y:S02]  /*7d70*/  LOP3.LUT R4, R3, R8, RZ, 0x3c, !PT ;  /* 0x0000000803047212 */ /* 0x000fe400078e3cff */
[----:B------:R-:W-:Y:S02]  /*7d80*/  F2FP.BF16.F32.PACK_AB R8, R49, R48 ;  /* 0x000000303108723e */ /* 0x000fe400000010ff */
[----:B------:R-:W-:-:S02]  /*7d90*/  MOV R3, R4 ;  /* 0x0000000400037202 */ /* 0x000fc40000000f00 */
[----:B------:R-:W-:Y:S02]  /*7da0*/  IADD3 R5, P0, R20, 0x2000, RZ ;  /* 0x0000200014057810 */ /* 0x000fe40007f1e0ff */
[----:B------:R-:W-:Y:S01]  /*7db0*/  F2FP.BF16.F32.PACK_AB R6, R61, R60 ;  /* 0x0000003c3d06723e */ /* 0x000fe200000010ff */
[----:B------:R0:W-:Y:S01]  /*7dc0*/  STSM.16.M88.4 [R3], R8 ;  /* 0x0000000803007844 */ /* 0x0001e20000000200 */
[----:B------:R-:W-:Y:S02]  /*7dd0*/  LOP3.LUT R4, R5, 0x380, RZ, 0xc0, !PT ;  /* 0x0000038005047812 */ /* 0x000fe400078ec0ff */
        /* <DEDUP_REMOVED lines=117> */
[----:B------:R-:W-:Y:S01]  /*8530*/  LOP3.LUT R3, R8, 0x380, RZ, 0xc0, !PT ;  /* 0x0000038008037812 */ /* 0x000fe200078ec0ff */
[----:B------:R-:W-:Y:S01]  /*8540*/  IMAD.X R21, RZ, RZ, R21, P0 ;  /* 0x000000ffff157224 */ /* 0x000fe200000e0615 */
[----:B------:R-:W-:Y:S02]  /*8550*/  F2FP.BF16.F32.PACK_AB R5, R139, R138 ;  /* 0x0000008a8b05723e */ /* 0x000fe400000010ff */
[----:B------:R-:W-:-:S02]  /*8560*/  SHF.R.U64 R3, R3, 0x3, RZ ;  /* 0x0000000303037819 */ /* 0x000fc400000012ff */
[----:B------:R-:W-:Y:S01]  /*8570*/  ISETP.NE.U32.AND P0, PT, RZ, UR10, PT ;  /* 0x0000000aff007c0c */ /* 0x000fe2000bf05070 */
[----:B------:R0:W-:Y:S01]  /*8580*/  STSM.16.M88.4 [R0], R4 ;  /* 0x0000000400007844 */ /* 0x0001e20000000200 */
[----:B------:R-:W-:Y:S02]  /*8590*/  LOP3.LUT R20, R3, R8, RZ, 0x3c, !PT ;  /* 0x0000000803147212 */ /* 0x000fe400078e3cff */
[----:B------:R-:W-:Y:S02]  /*85a0*/  ISETP.NE.AND.EX P0, PT, RZ, UR11, PT, P0 ;  /* 0x0000000bff007c0c */ /* 0x000fe4000bf05300 */
[----:B------:R-:W-:Y:S02]  /*85b0*/  MOV R20, R20 ;  /* 0x0000001400147202 */ /* 0x000fe40000000f00 */
[----:B0-----:R-:W-:Y:S02]  /*85c0*/  F2FP.BF16.F32.PACK_AB R4, R145, R144 ;  /* 0x000000909104723e */ /* 0x001fe400000010ff */
[----:B------:R-:W-:-:S02]  /*85d0*/  F2FP.BF16.F32.PACK_AB R5, R147, R146 ;  /* 0x000000929305723e */ /* 0x000fc400000010ff */
[----:B------:R-:W-:Y:S02]  /*85e0*/  F2FP.BF16.F32.PACK_AB R6, R149, R148 ;  /* 0x000000949506723e */ /* 0x000fe400000010ff */
[----:B------:R-:W-:-:S05]  /*85f0*/  F2FP.BF16.F32.PACK_AB R7, R151, R150 ;  /* 0x000000969707723e */ /* 0x000fca00000010ff */
[----:B------:R0:W-:Y:S02]  /*8600*/  STSM.16.M88.4 [R20], R4 ;  /* 0x0000000414007844 */ /* 0x0001e40000000200 */
[----:B0-----:R-:W-:Y:S01]  /*8610*/  IMAD.U32 R4, RZ, RZ, UR8 ;  /* 0x00000008ff047e24 */ /* 0x001fe2000f8e00ff */
[----:B------:R-:W-:Y:S01]  /*8620*/  UIADD3.X UR8, UR12, UR11, URZ, UP0, !UPT ;  /* 0x0000000b0c087290 */ /* 0x000fe200087fe43f */
[----:B------:R-:W-:Y:S01]  /*8630*/  IMAD.U32 R5, RZ, RZ, UR9 ;  /* 0x00000009ff057e24 */ /* 0x000fe2000f8e00ff */
[----:B------:R-:W-:Y:S06]  /*8640*/  BAR.SYNC.DEFER_BLOCKING 0x1, 0x100 ;  /* 0x0044000000007b1d */ /* 0x000fec0000010000 */
[----:B------:R0:W2:Y:S02]  /*8650*/  @P1 LDG.E R3, desc[UR40][R4.64] ;  /* 0x0000002804031981 */ /* 0x0000a4000c1e1900 */
[----:B0-----:R-:W-:Y:S01]  /*8660*/  IMAD.U32 R4, RZ, RZ, UR4 ;  /* 0x00000004ff047e24 */ /* 0x001fe2000f8e00ff */
[----:B------:R-:W-:Y:S01]  /*8670*/  UISETP.NE.AND UP0, UPT, UR46, URZ, UPT ;  /* 0x0000003f2e00728c */ /* 0x000fe2000bf05270 */
[----:B------:R-:W-:Y:S01]  /*8680*/  IMAD.U32 R5, RZ, RZ, UR8 ;  /* 0x00000008ff057e24 */ /* 0x000fe2000f8e00ff */
[----:B------:R-:W-:-:S04]  /*8690*/  ULDC UR4, c[0x0][0xad4] ;  /* 0x0002b50000047ab9 */ /* 0x000fc80000000800 */
[----:B------:R0:W5:Y:S01]  /*86a0*/  @P0 LDG.E R0, desc[UR40][R4.64] ;  /* 0x0000002804000981 */ /* 0x000162000c1e1900 */
[----:B------:R-:W-:Y:S01]  /*86b0*/  ULDC UR8, c[0x0][0xa88] ;  /* 0x0002a20000087ab9 */ /* 0x000fe20000000800 */
[----:B------:R-:W-:Y:S01]  /*86c0*/  USEL UR46, UR46, UR4, UP0 ;  /* 0x000000042e2e7287 */ /* 0x000fe20008000000 */
[----:B--2---:R-:W-:Y:S01]  /*86d0*/  @P1 R2UR UR8, R3 ;  /* 0x00000000030812ca */ /* 0x004fe200000e0000 */
[----:B0-----:R-:W-:-:S14]  /*86e0*/  @P1 BRA `(.L_x_3412) ;  /* 0x0000000000181947 */ /* 0x001fdc0003800000 */
[----:B------:R-:W-:Y:S05]  /*86f0*/  @!P0 BRA `(.L_x_3412) ;  /* 0x0000000000148947 */ /* 0x000fea0003800000 */
[----:B------:R-:W2:Y:S04]  /*8700*/  LDG.E R6, desc[UR40][R4.64] ;  /* 0x0000002804067981 */ /* 0x000ea8000c1e1900 */
[----:B------:R-:W3:Y:S01]  /*8710*/  LDG.E R3, desc[UR40][R4.64+0x4] ;  /* 0x0000042804037981 */ /* 0x000ee2000c1e1900 */
[----:B--2---:R-:W-:Y:S02]  /*8720*/  R2UR UR4, R6 ;  /* 0x00000000060472ca */ /* 0x004fe400000e0000 */
[----:B---3--:R-:W-:-:S13]  /*8730*/  R2UR UR8, R3 ;  /* 0x00000000030872ca */ /* 0x008fda00000e0000 */
[----:B------:R-:W-:-:S12]  /*8740*/  UIADD3 UR8, -UR4, UR8, URZ ;  /* 0x0000000804087290 */ /* 0x000fd8000fffe13f */
.L_x_3412:
[----:B------:R-:W0:Y:S01]  /*8750*/  SHFL.IDX PT, R3, R224, RZ, 0x1f ;  /* 0x00001fffe0037589 */ /* 0x000e2200000e0000 */
[----:B------:R-:W-:Y:S01]  /*8760*/  UMOV UR4, URZ ;  /* 0x0000003f00047c82 */ /* 0x000fe20008000000 */
[----:B-----5:R-:W-:Y:S01]  /*8770*/  @P0 R2UR UR4, R0 ;  /* 0x00000000000402ca */ /* 0x020fe200000e0000 */
[----:B------:R-:W-:Y:S02]  /*8780*/  UISETP.NE.U32.AND UP0, UPT, UR10, URZ, UPT ;  /* 0x0000003f0a00728c */ /* 0x000fe4000bf05070 */
[----:B------:R-:W-:Y:S02]  /*8790*/  UISETP.GT.AND UP1, UPT, UR46, 0x1, UPT ;  /* 0x000000012e00788c */ /* 0x000fe4000bf24270 */
[----:B------:R-:W-:-:S04]  /*87a0*/  UISETP.NE.AND.EX UP0, UPT, UR11, URZ, UPT, UP0 ;  /* 0x0000003f0b00728c */ /* 0x000fc8000bf05300 */
[----:B------:R-:W-:Y:S01]  /*87b0*/  PLOP3.LUT P1, PT, PT, PT, UP1, 0x80, 0x0 ;  /* 0x000000000000781c */ /* 0x000fe20003f2f018 */
[----:B------:R-:W-:-:S03]  /*87c0*/  USEL UR9, UR39, URZ, !UP0 ;  /* 0x0000003f27097287 */ /* 0x000fc6000c000000 */
[----:B------:R-:W-:Y:S01]  /*87d0*/  USHF.R.S32.HI UR18, URZ, 0x1f, UR4 ;  /* 0x0000001f3f127899 */ /* 0x000fe20008011404 */
[----:B0-----:R-:W-:-:S13]  /*87e0*/  ISETP.NE.AND P0, PT, R3, RZ, PT ;  /* 0x000000ff0300720c */ /* 0x001fda0003f05270 */
[----:B------:R-:W-:Y:S05]  /*87f0*/  @P0 BRA `(.L_x_3413) ;  /* 0x0000000400080947 */ /* 0x000fea0003800000 */
[----:B------:R-:W2:Y:S01]  /*8800*/  LDL R6, [R1+0x58] ;  /* 0x0000580001067983 */ /* 0x000ea20000100800 */
[----:B------:R-:W0:Y:S01]  /*8810*/  LDC R0, c[0x0][0xbe8] ;  /* 0x0002fa00ff007b82 */ /* 0x000e220000000800 */
[----:B------:R-:W-:Y:S01]  /*8820*/  UISETP.GT.AND UP1, UPT, UR46, 0x1, UPT ;  /* 0x000000012e00788c */ /* 0x000fe2000bf24270 */
[----:B------:R-:W-:Y:S01]  /*8830*/  IMAD.U32 R9, RZ, RZ, UR43 ;  /* 0x0000002bff097e24 */ /* 0x000fe2000f8e00ff */
[----:B------:R-:W3:Y:S01]  /*8840*/  LDL R10, [R1+0x5c] ;  /* 0x00005c00010a7983 */ /* 0x000ee20000100800 */
[----:B------:R-:W-:Y:S01]  /*8850*/  UMOV UR19, 0x9b8 ;  /* 0x000009b800137882 */ /* 0x000fe20000000000 */
[----:B0-----:R-:W-:Y:S01]  /*8860*/  ISETP.NE.AND P0, PT, R0, 0x1, PT ;  /* 0x000000010000780c */ /* 0x001fe20003f05270 */
[----:B------:R-:W-:Y:S02]  /*8870*/  USEL UR19, UR19, 0x978, UP1 ;  /* 0x0000097813137887 */ /* 0x000fe40008800000 */
[----:B------:R-:W-:-:S10]  /*8880*/  UISETP.NE.U32.AND UP0, UPT, UR10, URZ, UPT ;  /* 0x0000003f0a00728c */ /* 0x000fd4000bf05070 */
[----:B------:R-:W0:Y:S08]  /*8890*/  @P0 LDC R4, c[0x0][0xbec] ;  /* 0x0002fb00ff040b82 */ /* 0x000e300000000800 */
[----:B------:R-:W1:Y:S01]  /*88a0*/  @P0 LDC R5, c[0x0][0xbf0] ;  /* 0x0002fc00ff050b82 */ /* 0x000e620000000800 */
[----:B------:R-:W-:Y:S02]  /*88b0*/  UISETP.NE.AND.EX UP0, UPT, UR11, URZ, UPT, UP0 ;  /* 0x0000003f0b00728c */ /* 0x000fe4000bf05300 */
[----:B------:R-:W-:-:S02]  /*88c0*/  USEL UR16, UR45, URZ, UP1 ;  /* 0x0000003f2d107287 */ /* 0x000fc40008800000 */
[----:B------:R-:W-:Y:S01]  /*88d0*/  USEL UR39, UR39, URZ, !UP0 ;  /* 0x0000003f27277287 */ /* 0x000fe2000c000000 */
[----:B------:R-:W-:Y:S01]  /*88e0*/  ULDC.64 UR14, c[0x0][UR19+0x228] ;  /* 0x00008a00130e7abb */ /* 0x000fe20008000a00 */
[----:B------:R-:W-:Y:S01]  /*88f0*/  ULDC.64 UR12, c[0x0][UR19+0x220] ;  /* 0x00008800130c7abb */ /* 0x000fe20008000a00 */
[----:B------:R-:W-:Y:S02]  /*8900*/  UIMAD.WIDE.U32 UR20, UR14, UR16, URZ ;  /* 0x000000100e1472a5 */ /* 0x000fe4000f8e003f */
[----:B------:R-:W-:Y:S02]  /*8910*/  UIMAD UR22, UR15, UR16, URZ ;  /* 0x000000100f1672a4 */ /* 0x000fe4000f8e023f */
[----:B------:R-:W-:Y:S01]  /*8920*/  UIMAD.WIDE.U32 UR14, UR12, UR39, URZ ;  /* 0x000000270c0e72a5 */ /* 0x000fe2000f8e003f */
[----:B------:R-:W-:Y:S01]  /*8930*/  ULDC.64 UR10, c[0x0][UR19+0x218] ;  /* 0x00008600130a7abb */ /* 0x000fe20008000a00 */
[----:B------:R-:W-:Y:S02]  /*8940*/  USEL UR42, UR42, URZ, !UP0 ;  /* 0x0000003f2a2a7287 */ /* 0x000fe4000c000000 */
[----:B------:R-:W-:-:S02]  /*8950*/  UIMAD UR39, UR13, UR39, URZ ;  /* 0x000000270d2772a4 */ /* 0x000fc4000f8e023f */
[----:B------:R-:W-:Y:S02]  /*8960*/  UIMAD.WIDE.U32 UR16, UR10, UR44, URZ ;  /* 0x0000002c0a1072a5 */ /* 0x000fe4000f8e003f */
[----:B------:R-:W-:Y:S02]  /*8970*/  UIMAD UR10, UR11, UR44, URZ ;  /* 0x0000002c0b0a72a4 */ /* 0x000fe4000f8e023f */
[----:B------:R-:W-:Y:S02]  /*8980*/  UIMAD UR39, UR12, UR42, UR39 ;  /* 0x0000002a0c2772a4 */ /* 0x000fe4000f8e0227 */
[----:B------:R-:W-:Y:S02]  /*8990*/  UIADD3 UR22, UR21, UR22, URZ ;  /* 0x0000001615167290 */ /* 0x000fe4000fffe03f */
[----:B------:R-:W-:Y:S02]  /*89a0*/  UIADD3 UR11, UR17, UR10, URZ ;  /* 0x0000000a110b7290 */ /* 0x000fe4000fffe03f */
[----:B------:R-:W-:-:S02]  /*89b0*/  UIADD3 UR16, UP0, UP2, UR14, UR16, UR4 ;  /* 0x000000100e107290 */ /* 0x000fc4000fa1e004 */
[----:B------:R-:W-:-:S04]  /*89c0*/  UIADD3 UR10, UR15, UR39, URZ ;  /* 0x000000270f0a7290 */ /* 0x000fc8000fffe03f */
[----:B------:R-:W-:Y:S01]  /*89d0*/  UIADD3.X UR10, UR10, UR11, UR18, UP0, UP2 ;  /* 0x0000000b0a0a7290 */ /* 0x000fe200087e4412 */
[----:B------:R-:W-:Y:S02]  /*89e0*/  IMAD.U32 R11, RZ, RZ, UR43 ;  /* 0x0000002bff0b7e24 */ /* 0x000fe4000f8e00ff */
[----:B--2---:R-:W-:-:S04]  /*89f0*/  IMAD R9, R9, 0x40, R6 ;  /* 0x0000004009097824 */ /* 0x004fc800078e0206 */
[----:B0-----:R-:W-:-:S04]  /*8a00*/  @P0 IMAD.HI.U32 R4, R9, R4, RZ ;  /* 0x0000000409040227 */ /* 0x001fc800078e00ff */
[----:B------:R-:W-:Y:S01]  /*8a10*/  IMAD.MOV.U32 R3, RZ, RZ, R9 ;  /* 0x000000ffff037224 */ /* 0x000fe200078e0009 */
[----:B-1----:R-:W-:Y:S01]  /*8a20*/  @P0 SHF.R.U32.HI R3, RZ, R5, R4 ;  /* 0x00000005ff030219 */ /* 0x002fe20000011604 */
[----:B------:R-:W-:Y:S02]  /*8a30*/  IMAD.U32 R4, RZ, RZ, UR20 ;  /* 0x00000014ff047e24 */ /* 0x000fe4000f8e00ff */
[----:B------:R-:W-:Y:S02]  /*8a40*/  IMAD.U32 R6, RZ, RZ, UR22 ;  /* 0x00000016ff067e24 */ /* 0x000fe4000f8e00ff */
[--C-:B------:R-:W-:Y:S01]  /*8a50*/  IMAD.MOV R7, RZ, RZ, -R3.reuse ;  /* 0x000000ffff077224 */ /* 0x100fe200078e0a03 */
[----:B------:R-:W-:Y:S02]  /*8a60*/  IADD3 R4, P0, P2, R3, UR16, R4 ;  /* 0x0000001003047c10 */ /* 0x000fe4000fa1e004 */
[----:B------:R-:W-:Y:S01]  /*8a70*/  SHF.R.S32.HI R3, RZ, 0x1f, R3 ;  /* 0x0000001fff037819 */ /* 0x000fe20000011403 */
[----:B------:R-:W-:-:S03]  /*8a80*/  IMAD R7, R0, R7, R9 ;  /* 0x0000000700077224 */ /* 0x000fc600078e0209 */
[----:B------:R-:W-:Y:S01]  /*8a90*/  IADD3.X R5, R3, UR10, R6, P0, P2 ;  /* 0x0000000a03057c10 */ /* 0x000fe200087e4406 */
[----:B------:R-:W-:Y:S01]  /*8aa0*/  ULDC.64 UR10, c[0x0][UR19+0x210] ;  /* 0x00008400130a7abb */ /* 0x000fe20008000a00 */
[----:B------:R-:W-:Y:S01]  /*8ab0*/  SHF.R.S32.HI R3, RZ, 0x1f, R7 ;  /* 0x0000001fff037819 */ /* 0x000fe20000011407 */
[C---:B------:R-:W-:Y:S02]  /*8ac0*/  IMAD R6, R7.reuse, UR11, RZ ;  /* 0x0000000b07067c24 */ /* 0x040fe4000f8e02ff */
[----:B------:R-:W-:-:S04]  /*8ad0*/  IMAD.WIDE.U32 R4, R7, UR10, R4 ;  /* 0x0000000a07047c25 */ /* 0x000fc8000f8e0004 */
[----:B------:R-:W-:Y:S01]  /*8ae0*/  IMAD R3, R3, UR10, R6 ;  /* 0x0000000a03037c24 */ /* 0x000fe2000f8e0206 */
[----:B------:R-:W-:Y:S01]  /*8af0*/  ULDC.64 UR10, c[0x0][0xba8] ;  /* 0x0002ea00000a7ab9 */ /* 0x000fe20000000a00 */
[----:B------:R-:W-:Y:S01]  /*8b00*/  @!UP1 ULDC UR10, c[0x0][0xb50] ;  /* 0x0002d400000a9ab9 */ /* 0x000fe20000000800 */
[----:B------:R-:W-:Y:S01]  /*8b10*/  @!UP1 ULDC UR11, c[0x0][0xb54] ;  /* 0x0002d500000b9ab9 */ /* 0x000fe20000000800 */
[----:B------:R-:W-:Y:S01]  /*8b20*/  IMAD.IADD R3, R5, 0x1, R3 ;  /* 0x0000000105037824 */ /* 0x000fe200078e0203 */
[----:B------:R-:W-:-:S04]  /*8b30*/  LEA R8, P0, R4, UR10, 0x2 ;  /* 0x0000000a04087c11 */ /* 0x000fc8000f8010ff */
[----:B------:R-:W-:Y:S01]  /*8b40*/  LEA.HI.X R3, R4, UR11, R3, 0x2, P0 ;  /* 0x0000000b04037c11 */ /* 0x000fe200080f1403 */
[----:B---3--:R-:W-:Y:S01]  /*8b50*/  IMAD.MOV R4, RZ, RZ, -R10 ;  /* 0x000000ffff047224 */ /* 0x008fe200078e0a0a */
[----:B------:R-:W-:Y:S01]  /*8b60*/  SHFL.IDX PT, R6, R8, 0x1, 0x1c1f ;  /* 0x003c1f0008067f89 */ /* 0x000fe200000e0000 */
[----:B------:R-:W-:-:S03]  /*8b70*/  IMAD R9, R0, UR8, RZ ;  /* 0x0000000800097c24 */ /* 0x000fc6000f8e02ff */
[----:B------:R-:W-:Y:S01]  /*8b80*/  ISETP.NE.AND P0, PT, R227, R4, PT ;  /* 0x00000004e300720c */ /* 0x000fe20003f05270 */
[----:B------:R-:W-:Y:S01]  /*8b90*/  SHFL.IDX PT, R5, R3, RZ, 0x1c1f ;  /* 0x001c1fff03057589 */ /* 0x000fe200000e0000 */
[----:B------:R-:W-:-:S03]  /*8ba0*/  IMAD R0, R11, 0x40, R16 ;  /* 0x000000400b007824 */ /* 0x000fc600078e0210 */
[----:B------:R-:W0:Y:S04]  /*8bb0*/  SHFL.IDX PT, R4, R8, RZ, 0x1c1f ;  /* 0x001c1fff08047589 */ /* 0x000e2800000e0000 */
[----:B------:R-:W1:Y:S01]  /*8bc0*/  SHFL.IDX PT, R7, R3, 0x1, 0x1c1f ;  /* 0x003c1f0003077f89 */ /* 0x000e6200000e0000 */
[C---:B------:R-:W-:Y:S01]  /*8bd0*/  ISETP.GE.OR P2, PT, R0.reuse, R9, P0 ;  /* 0x000000090000720c */ /* 0x040fe20000746670 */
[----:B------:R-:W-:-:S05]  /*8be0*/  VIADD R0, R0, 0x8 ;  /* 0x0000000800007836 */ /* 0x000fca0000000000 */
[----:B------:R-:W-:-:S07]  /*8bf0*/  ISETP.GE.OR P0, PT, R0, R9, P0 ;  /* 0x000000090000720c */ /* 0x000fce0000706670 */
[----:B0-----:R0:W-:Y:S06]  /*8c00*/  @!P2 ST.E desc[UR40][R4.64], R13 ;  /* 0x0000000d0400a985 */ /* 0x0011ec000c101928 */
[----:B-1----:R0:W-:Y:S02]  /*8c10*/  @!P0 ST.E desc[UR40][R6.64], R12 ;  /* 0x0000000c06008985 */ /* 0x0021e4000c101928 */
.L_x_3413:
[----:B------:R-:W-:Y:S05]  /*8c20*/  @P1 BRA `(.L_x_3414) ;  /* 0x0000001000541947 */ /* 0x000fea0003800000 */
[----:B------:R-:W1:Y:S01]  /*8c30*/  S2R R0, SR_TID.X ;  /* 0x0000000000007919 */ /* 0x000e620000002100 */
[----:B------:R-:W2:Y:S01]  /*8c40*/  LDC R80, c[0x0][0xbe8] ;  /* 0x0002fa00ff507b82 */ /* 0x000ea20000000800 */
[----:B------:R-:W-:Y:S01]  /*8c50*/  ULDC UR14, c[0x0][0xac8] ;  /* 0x0002b200000e7ab9 */ /* 0x000fe20000000800 */
[----:B------:R-:W-:Y:S01]  /*8c60*/  ULDC.64 UR12, c[0x0][0xaa0] ;  /* 0x0002a800000c7ab9 */ /* 0x000fe20000000a00 */
[----:B-1----:R-:W-:-:S05]  /*8c70*/  VIADD R0, R0, 0xffffff80 ;  /* 0xffffff8000007836 */ /* 0x002fca0000000000 */
[----:B------:R-:W-:-:S04]  /*8c80*/  SHF.R.S32.HI R3, RZ, 0x1f, R0 ;  /* 0x0000001fff037819 */ /* 0x000fc80000011400 */
[----:B------:R-:W-:-:S04]  /*8c90*/  LEA.HI R20, R3, R0, RZ, 0x3 ;  /* 0x0000000003147211 */ /* 0x000fc800078f18ff */
[----:B------:R-:W-:-:S05]  /*8ca0*/  SHF.R.S32.HI R3, RZ, 0x3, R20 ;  /* 0x00000003ff037819 */ /* 0x000fca0000011414 */
[----:B0-----:R-:W-:-:S04]  /*8cb0*/  IMAD R5, R3, 0x40, R2 ;  /* 0x0000004003057824 */ /* 0x001fc800078e0202 */
[----:B------:R-:W-:-:S03]  /*8cc0*/  IMAD.WIDE R14, R5, 0x2, R14 ;  /* 0x00000002050e7825 */ /* 0x000fc600078e020e */
[C---:B------:R-:W-:Y:S02]  /*8cd0*/  IADD3 R33, P0, R14.reuse, 0x5000, RZ ;  /* 0x000050000e217810 */ /* 0x040fe40007f1e0ff */
[C---:B------:R-:W-:Y:S02]  /*8ce0*/  IADD3 R41, P2, R14.reuse, 0x7000, RZ ;  /* 0x000070000e297810 */ /* 0x040fe40007f5e0ff */
[----:B------:R-:W-:Y:S02]  /*8cf0*/  LOP3.LUT R32, R33, 0x380, RZ, 0xc0, !PT ;  /* 0x0000038021207812 */ /* 0x000fe400078ec0ff */
[----:B------:R-:W-:Y:S02]  /*8d00*/  IADD3 R37, P1, R14, 0x6000, RZ ;  /* 0x000060000e257810 */ /* 0x000fe40007f3e0ff */
[----:B------:R-:W-:Y:S02]  /*8d10*/  LOP3.LUT R40, R41, 0x380, RZ, 0xc0, !PT ;  /* 0x0000038029287812 */ /* 0x000fe400078ec0ff */
[----:B------:R-:W-:-:S02]  /*8d20*/  SHF.R.U64 R32, R32, 0x3, RZ ;  /* 0x0000000320207819 */ /* 0x000fc400000012ff */
[----:B------:R-:W-:Y:S02]  /*8d30*/  LOP3.LUT R36, R37, 0x380, RZ, 0xc0, !PT ;  /* 0x0000038025247812 */ /* 0x000fe400078ec0ff */
[----:B------:R-:W-:Y:S02]  /*8d40*/  SHF.R.U64 R40, R40, 0x3, RZ ;  /* 0x0000000328287819 */ /* 0x000fe400000012ff */
[----:B------:R-:W-:Y:S01]  /*8d50*/  LOP3.LUT R32, R32, R33, RZ, 0x3c, !PT ;  /* 0x0000002120207212 */ /* 0x000fe200078e3cff */
[--C-:B------:R-:W-:Y:S01]  /*8d60*/  IMAD.X R33, RZ, RZ, R15.reuse, P0 ;  /* 0x000000ffff217224 */ /* 0x100fe200000e060f */
[----:B------:R-:W-:Y:S02]  /*8d70*/  SHF.R.U64 R36, R36, 0x3, RZ ;  /* 0x0000000324247819 */ /* 0x000fe400000012ff */
[----:B------:R-:W-:Y:S02]  /*8d80*/  IADD3 R61, P0, R14, 0xc000, RZ ;  /* 0x0000c0000e3d7810 */ /* 0x000fe40007f1e0ff */
[----:B------:R-:W-:Y:S01]  /*8d90*/  LOP3.LUT R40, R40, R41, RZ, 0x3c, !PT ;  /* 0x0000002928287212 */ /* 0x000fe200078e3cff */
[--C-:B------:R-:W-:Y:S01]  /*8da0*/  IMAD.X R41, RZ, RZ, R15.reuse, P2 ;  /* 0x000000ffff297224 */ /* 0x100fe200010e060f */
[----:B------:R-:W-:Y:S01]  /*8db0*/  IADD3 R69, P2, R14, 0xe000, RZ ;  /* 0x0000e0000e457810 */ /* 0x000fe20007f5e0ff */
[----:B------:R-:W-:Y:S01]  /*8dc0*/  UIMAD UR18, UR18, UR12, URZ ;  /* 0x0000000c121272a4 */ /* 0x000fe2000f8e023f */
[----:B------:R-:W-:Y:S01]  /*8dd0*/  LOP3.LUT R36, R36, R37, RZ, 0x3c, !PT ;  /* 0x0000002524247212 */ /* 0x000fe200078e3cff */
[----:B------:R-:W-:Y:S01]  /*8de0*/  IMAD.X R37, RZ, RZ, R15, P1 ;  /* 0x000000ffff257224 */ /* 0x000fe200008e060f */
[----:B------:R-:W-:Y:S01]  /*8df0*/  LOP3.LUT R60, R61, 0x380, RZ, 0xc0, !PT ;  /* 0x000003803d3c7812 */ /* 0x000fe200078ec0ff */
[----:B------:R-:W-:Y:S01]  /*8e00*/  UIMAD.WIDE.U32 UR10, UR4, UR12, URZ ;  /* 0x0000000c040a72a5 */ /* 0x000fe2000f8e003f */
[----:B------:R-:W-:Y:S01]  /*8e10*/  IADD3 R65, P1, R14, 0xd000, RZ ;  /* 0x0000d0000e417810 */ /* 0x000fe20007f3e0ff */
[----:B------:R-:W-:Y:S01]  /*8e20*/  IMAD.U32 R81, RZ, RZ, UR43 ;  /* 0x0000002bff517e24 */ /* 0x000fe2000f8e00ff */
[----:B------:R-:W-:-:S02]  /*8e30*/  LOP3.LUT R68, R69, 0x380, RZ, 0xc0, !PT ;  /* 0x0000038045447812 */ /* 0x000fc400078ec0ff */
[----:B------:R-:W-:Y:S02]  /*8e40*/  LOP3.LUT R77, R20, 0xfffffff8, RZ, 0xc0, !PT ;  /* 0xfffffff8144d7812 */ /* 0x000fe400078ec0ff */
[C---:B------:R-:W-:Y:S02]  /*8e50*/  IADD3 R9, P3, R14.reuse, 0x1000, RZ ;  /* 0x000010000e097810 */ /* 0x040fe40007f7e0ff */
[C---:B------:R-:W-:Y:S02]  /*8e60*/  IADD3 R13, P4, R14.reuse, 0x2000, RZ ;  /* 0x000020000e0d7810 */ /* 0x040fe40007f9e0ff */
[C---:B------:R-:W-:Y:S02]  /*8e70*/  IADD3 R25, P5, R14.reuse, 0x3000, RZ ;  /* 0x000030000e197810 */ /* 0x040fe40007fbe0ff */
[----:B------:R-:W-:Y:S01]  /*8e80*/  IADD3 R29, P6, R14, 0x4000, RZ ;  /* 0x000040000e1d7810 */ /* 0x000fe20007fde0ff */
[----:B------:R-:W-:Y:S01]  /*8e90*/  UIMAD UR18, UR4, UR13, UR18 ;  /* 0x0000000d041272a4 */ /* 0x000fe2000f8e0212 */
[----:B------:R-:W-:Y:S01]  /*8ea0*/  SHF.R.U64 R60, R60, 0x3, RZ ;  /* 0x000000033c3c7819 */ /* 0x000fe200000012ff */
[----:B------:R-:W5:Y:S01]  /*8eb0*/  LD.E.128 R32, desc[UR40][R32.64] ;  /* 0x0000002820207980 */ /* 0x000f62000c101d00 */
[----:B------:R-:W-:Y:S01]  /*8ec0*/  LOP3.LUT R64, R65, 0x380, RZ, 0xc0, !PT ;  /* 0x0000038041407812 */ /* 0x000fe200078ec0ff */
[----:B------:R-:W-:Y:S01]  /*8ed0*/  ULDC.64 UR12, c[0x0][0xae8] ;  /* 0x0002ba00000c7ab9 */ /* 0x000fe20000000a00 */
[----:B------:R-:W-:Y:S01]  /*8ee0*/  SHF.R.U64 R68, R68, 0x3, RZ ;  /* 0x0000000344447819 */ /* 0x000fe200000012ff */
[----:B------:R-:W5:Y:S01]  /*8ef0*/  LD.E.128 R36, desc[UR40][R36.64] ;  /* 0x0000002824247980 */ /* 0x000f62000c101d00 */
[----:B------:R-:W-:Y:S01]  /*8f00*/  LOP3.LUT R60, R60, R61, RZ, 0x3c, !PT ;  /* 0x0000003d3c3c7212 */ /* 0x000fe200078e3cff */
[----:B------:R-:W-:Y:S01]  /*8f10*/  IMAD.X R61, RZ, RZ, R15, P0 ;  /* 0x000000ffff3d7224 */ /* 0x000fe200000e060f */
[----:B------:R-:W-:Y:S01]  /*8f20*/  SHF.R.U64 R64, R64, 0x3, RZ ;  /* 0x0000000340407819 */ /* 0x000fe200000012ff */
[----:B------:R-:W5:Y:S01]  /*8f30*/  LD.E.128 R40, desc[UR40][R40.64] ;  /* 0x0000002828287980 */ /* 0x000f62000c101d00 */
[----:B------:R-:W-:-:S02]  /*8f40*/  ISETP.GE.AND P0, PT, R192, UR14, PT ;  /* 0x0000000ec0007c0c */ /* 0x000fc4000bf06270 */
[----:B------:R-:W-:Y:S01]  /*8f50*/  LOP3.LUT R68, R68, R69, RZ, 0x3c, !PT ;  /* 0x0000004544447212 */ /* 0x000fe200078e3cff */
[--C-:B------:R-:W-:Y:S01]  /*8f60*/  IMAD.X R69, RZ, RZ, R15.reuse, P2 ;  /* 0x000000ffff457224 */ /* 0x100fe200010e060f */
[----:B--2---:R-:W-:Y:S02]  /*8f70*/  ISETP.NE.AND P2, PT, R80, 0x1, PT ;  /* 0x000000015000780c */ /* 0x004fe40003f45270 */
[----:B------:R-:W-:Y:S02]  /*8f80*/  LOP3.LUT R8, R9, 0x380, RZ, 0xc0, !PT ;  /* 0x0000038009087812 */ /* 0x000fe400078ec0ff */
[----:B------:R-:W-:Y:S02]  /*8f90*/  LOP3.LUT R12, R13, 0x380, RZ, 0xc0, !PT ;  /* 0x000003800d0c7812 */ /* 0x000fe400078ec0ff */
[----:B------:R-:W-:Y:S02]  /*8fa0*/  LOP3.LUT R24, R25, 0x380, RZ, 0xc0, !PT ;  /* 0x0000038019187812 */ /* 0x000fe400078ec0ff */
[----:B------:R-:W-:Y:S01]  /*8fb0*/  LOP3.LUT R28, R29, 0x380, RZ, 0xc0, !PT ;  /* 0x000003801d1c7812 */ /* 0x000fe200078ec0ff */
[----:B------:R-:W-:Y:S01]  /*8fc0*/  UIADD3 UR11, UR11, UR18, URZ ;  /* 0x000000120b0b7290 */ /* 0x000fe2000fffe03f */
[----:B------:R-:W-:Y:S01]  /*8fd0*/  LOP3.LUT R64, R64, R65, RZ, 0x3c, !PT ;  /* 0x0000004140407212 */ /* 0x000fe200078e3cff */
[----:B------:R-:W-:Y:S01]  /*8fe0*/  IMAD.X R65, RZ, RZ, R15, P1 ;  /* 0x000000ffff417224 */ /* 0x000fe200008e060f */
[----:B------:R-:W-:Y:S01]  /*8ff0*/  SEL R76, RZ, 0xffffffff, P0 ;  /* 0xffffffffff4c7807 */ /* 0x000fe20000000000 */
[----:B------:R-:W0:Y:S01]  /*9000*/  @P2 LDC R79, c[0x0][0xbf0] ;  /* 0x0002fc00ff4f2b82 */ /* 0x000e220000000800 */
[----:B------:R-:W-:Y:S01]  /*9010*/  ISETP.GE.AND P1, PT, R2, UR14, PT ;  /* 0x0000000e02007c0c */ /* 0x000fe2000bf26270 */
[----:B------:R-:W-:Y:S01]  /*9020*/  USHF.R.S32.HI UR4, URZ, 0x1f, UR9 ;  /* 0x0000001f3f047899 */ /* 0x000fe20008011409 */
[----:B------:R-:W-:Y:S01]  /*9030*/  SHF.R.U64 R8, R8, 0x3, RZ ;  /* 0x0000000308087819 */ /* 0x000fe200000012ff */
[----:B------:R-:W-:Y:S01]  /*9040*/  IMAD.SHL.U32 R76, R76, 0x2, RZ ;  /* 0x000000024c4c7824 */ /* 0x000fe200078e00ff */
[----:B------:R-:W-:Y:S01]  /*9050*/  SEL R21, RZ, 0x1, P1 ;  /* 0x00000001ff157807 */ /* 0x000fe20000800000 */
[----:B------:R-:W5:Y:S01]  /*9060*/  LD.E.128 R60, desc[UR40][R60.64] ;  /* 0x000000283c3c7980 */ /* 0x000f62000c101d00 */
[----:B------:R-:W-:-:S02]  /*9070*/  ISETP.GE.AND P0, PT, R187, UR14, PT ;  /* 0x0000000ebb007c0c */ /* 0x000fc4000bf06270 */
[----:B------:R-:W-:Y:S01]  /*9080*/  LOP3.LUT R21, R76, 0x2, R21, 0xe2, !PT ;  /* 0x000000024c157812 */ /* 0x000fe200078ee215 */
[----:B------:R-:W-:Y:S01]  /*9090*/  IMAD.IADD R76, R0, 0x1, -R77 ;  /* 0x00000001004c7824 */ /* 0x000fe200078e0a4d */
[----:B------:R-:W-:Y:S01]  /*90a0*/  LOP3.LUT R8, R8, R9, RZ, 0x3c, !PT ;  /* 0x0000000908087212 */ /* 0x000fe200078e3cff */
[----:B------:R-:W1:Y:S01]  /*90b0*/  @P2 LDC R77, c[0x0][0xbec] ;  /* 0x0002fb00ff4d2b82 */ /* 0x000e620000000800 */
[----:B------:R-:W-:Y:S01]  /*90c0*/  SEL R20, RZ, 0xffffffff, P0 ;  /* 0xffffffffff147807 */ /* 0x000fe20000000000 */
[----:B------:R-:W-:Y:S01]  /*90d0*/  IMAD.X R9, RZ, RZ, R15, P3 ;  /* 0x000000ffff097224 */ /* 0x000fe200018e060f */
[----:B------:R-:W-:Y:S01]  /*90e0*/  ISETP.GE.AND P0, PT, R186, UR14, PT ;  /* 0x0000000eba007c0c */ /* 0x000fe2000bf06270 */
[----:B------:R-:W5:Y:S01]  /*90f0*/  LD.E.128 R68, desc[UR40][R68.64] ;  /* 0x0000002844447980 */ /* 0x000f62000c101d00 */
[----:B------:R-:W-:Y:S01]  /*9100*/  IADD3 R45, P3, R14, 0x8000, RZ ;  /* 0x000080000e2d7810 */ /* 0x000fe20007f7e0ff */
[----:B------:R-:W-:Y:S01]  /*9110*/  IMAD.SHL.U32 R20, R20, 0x4, RZ ;  /* 0x0000000414147824 */ /* 0x000fe200078e00ff */
[----:B------:R-:W-:-:S02]  /*9120*/  SEL R0, RZ, 0xffffffff, P0 ;  /* 0xffffffffff007807 */ /* 0x000fc40000000000 */
[----:B------:R-:W-:Y:S02]  /*9130*/  SHF.R.U64 R12, R12, 0x3, RZ ;  /* 0x000000030c0c7819 */ /* 0x000fe400000012ff */
[----:B------:R-:W-:Y:S02]  /*9140*/  SHF.R.U64 R24, R24, 0x3, RZ ;  /* 0x0000000318187819 */ /* 0x000fe400000012ff */
[----:B------:R-:W-:Y:S01]  /*9150*/  SHF.R.U64 R28, R28, 0x3, RZ ;  /* 0x000000031c1c7819 */ /* 0x000fe200000012ff */
[----:B------:R-:W-:Y:S01]  /*9160*/  UIMAD.WIDE.U32 UR10, UR44, UR12, UR10 ;  /* 0x0000000c2c0a72a5 */ /* 0x000fe2000f8e000a */
[----:B------:R-:W-:Y:S01]  /*9170*/  LOP3.LUT R44, R45, 0x380, RZ, 0xc0, !PT ;  /* 0x000003802d2c7812 */ /* 0x000fe200078ec0ff */
[----:B------:R-:W5:Y:S01]  /*9180*/  LD.E.128 R8, desc[UR40][R8.64] ;  /* 0x0000002808087980 */ /* 0x000f62000c101d00 */
[----:B------:R-:W-:Y:S01]  /*9190*/  LOP3.LUT R21, R20, 0x4, R21, 0xe2, !PT ;  /* 0x0000000414157812 */ /* 0x000fe200078ee215 */
[----:B------:R-:W-:Y:S01]  /*91a0*/  IMAD.SHL.U32 R20, R0, 0x8, RZ ;  /* 0x0000000800147824 */ /* 0x000fe200078e00ff */
[----:B------:R-:W-:Y:S01]  /*91b0*/  SHF.R.U64 R44, R44, 0x3, RZ ;  /* 0x000000032c2c7819 */ /* 0x000fe200000012ff */
[----:B------:R-:W-:Y:S01]  /*91c0*/  IMAD R0, R76, 0x20, R3 ;  /* 0x000000204c007824 */ /* 0x000fe200078e0203 */
[----:B------:R-:W-:Y:S01]  /*91d0*/  ISETP.GE.AND P0, PT, R185, UR14, PT ;  /* 0x0000000eb9007c0c */ /* 0x000fe2000bf06270 */
[----:B------:R-:W5:Y:S01]  /*91e0*/  LD.E.128 R64, desc[UR40][R64.64] ;  /* 0x0000002840407980 */ /* 0x000f62000c101d00 */
[----:B------:R-:W-:Y:S01]  /*91f0*/  LOP3.LUT R12, R12, R13, RZ, 0x3c, !PT ;  /* 0x0000000d0c0c7212 */ /* 0x000fe200078e3cff */
[----:B------:R-:W-:Y:S01]  /*9200*/  IMAD R78, R81, 0x40, R0 ;  /* 0x00000040514e7824 */ /* 0x000fe200078e0200 */
[----:B------:R-:W-:Y:S01]  /*9210*/  LOP3.LUT R24, R24, R25, RZ, 0x3c, !PT ;  /* 0x0000001918187212 */ /* 0x000fe200078e3cff */
[--C-:B------:R-:W-:Y:S01]  /*9220*/  IMAD.X R13, RZ, RZ, R15.reuse, P4 ;  /* 0x000000ffff0d7224 */ /* 0x100fe200020e060f */
[----:B------:R-:W-:Y:S01]  /*9230*/  LOP3.LUT R28, R28, R29, RZ, 0x3c, !PT ;  /* 0x0000001d1c1c7212 */ /* 0x000fe200078e3cff */
[--C-:B------:R-:W-:Y:S01]  /*9240*/  IMAD.X R25, RZ, RZ, R15.reuse, P5 ;  /* 0x000000ffff197224 */ /* 0x100fe200028e060f */
[----:B------:R-:W-:Y:S01]  /*9250*/  LOP3.LUT R44, R44, R45, RZ, 0x3c, !PT ;  /* 0x0000002d2c2c7212 */ /* 0x000fe200078e3cff */
[----:B------:R-:W-:Y:S01]  /*9260*/  IMAD.X R29, RZ, RZ, R15, P6 ;  /* 0x000000ffff1d7224 */ /* 0x000fe200030e060f */
[----:B------:R-:W-:Y:S01]  /*9270*/  LOP3.LUT R21, R20, 0x8, R21, 0xe2, !PT ;  /* 0x0000000814157812 */ /* 0x000fe200078ee215 */
[----:B------:R-:W-:Y:S01]  /*9280*/  IMAD.X R45, RZ, RZ, R15, P3 ;  /* 0x000000ffff2d7224 */ /* 0x000fe200018e060f */
[C---:B------:R-:W-:Y:S01]  /*9290*/  IADD3 R49, P4, R14.reuse, 0x9000, RZ ;  /* 0x000090000e317810 */ /* 0x040fe20007f9e0ff */
[----:B------:R-:W-:Y:S01]  /*92a0*/  UIMAD UR11, UR44, UR13, UR11 ;  /* 0x0000000d2c0b72a4 */ /* 0x000fe2000f8e020b */
[----:B------:R-:W-:Y:S01]  /*92b0*/  IADD3 R53, P5, R14, 0xa000, RZ ;  /* 0x0000a0000e357810 */ /* 0x000fe20007fbe0ff */
[----:B-1----:R-:W-:Y:S01]  /*92c0*/  @P2 IMAD.HI.U32 R0, R78, R77, RZ ;  /* 0x0000004d4e002227 */ /* 0x002fe200078e00ff */
[C---:B------:R-:W-:Y:S01]  /*92d0*/  IADD3 R57, P6, R14.reuse, 0xb000, RZ ;  /* 0x0000b0000e397810 */ /* 0x040fe20007fde0ff */
[----:B------:R-:W-:Y:S01]  /*92e0*/  ULDC.64 UR12, c[0x0][0xaf0] ;  /* 0x0002bc00000c7ab9 */ /* 0x000fe20000000a00 */
[----:B------:R-:W-:Y:S01]  /*92f0*/  SEL R20, RZ, 0xffffffff, P0 ;  /* 0xffffffffff147807 */ /* 0x000fe20000000000 */
[----:B------:R-:W5:Y:S01]  /*9300*/  LD.E.128 R24, desc[UR40][R24.64] ;  /* 0x0000002818187980 */ /* 0x000f62000c101d00 */
[----:B------:R-:W-:Y:S01]  /*9310*/  IADD3 R7, P3, R14, 0xf000, RZ ;  /* 0x0000f0000e077810 */ /* 0x000fe20007f7e0ff */
[----:B------:R-:W-:Y:S01]  /*9320*/  UIMAD UR4, UR4, UR12, URZ ;  /* 0x0000000c040472a4 */ /* 0x000fe2000f8e023f */
[----:B------:R-:W-:Y:S01]  /*9330*/  ISETP.GE.AND P0, PT, R184, UR14, PT ;  /* 0x0000000eb8007c0c */ /* 0x000fe2000bf06270 */
[----:B------:R-:W-:Y:S01]  /*9340*/  IMAD.SHL.U32 R76, R20, 0x10, RZ ;  /* 0x00000010144c7824 */ /* 0x000fe200078e00ff */
[----:B------:R-:W-:Y:S01]  /*9350*/  LOP3.LUT R48, R49, 0x380, RZ, 0xc0, !PT ;  /* 0x0000038031307812 */ /* 0x000fe200078ec0ff */
[----:B------:R-:W5:Y:S01]  /*9360*/  LD.E.128 R28, desc[UR40][R28.64] ;  /* 0x000000281c1c7980 */ /* 0x000f62000c101d00 */
[----:B------:R-:W-:-:S02]  /*9370*/  LOP3.LUT R52, R53, 0x380, RZ, 0xc0, !PT ;  /* 0x0000038035347812 */ /* 0x000fc400078ec0ff */
[----:B------:R-:W-:Y:S02]  /*9380*/  LOP3.LUT R56, R57, 0x380, RZ, 0xc0, !PT ;  /* 0x0000038039387812 */ /* 0x000fe400078ec0ff */
[----:B------:R-:W-:Y:S01]  /*9390*/  LOP3.LUT R5, R14, 0x380, RZ, 0xc0, !PT ;  /* 0x000003800e057812 */ /* 0x000fe200078ec0ff */
[----:B------:R-:W-:Y:S01]  /*93a0*/  IMAD.MOV.U32 R77, RZ, RZ, R78 ;  /* 0x000000ffff4d7224 */ /* 0x000fe200078e004e */
[----:B------:R-:W-:Y:S01]  /*93b0*/  LOP3.LUT R6, R7, 0x380, RZ, 0xc0, !PT ;  /* 0x0000038007067812 */ /* 0x000fe200078ec0ff */
[----:B------:R-:W-:Y:S01]  /*93c0*/  UIMAD.WIDE.U32 UR10, UR9, UR12, UR10 ;  /* 0x0000000c090a72a5 */ /* 0x000fe2000f8e000a */
[----:B------:R-:W-:Y:S01]  /*93d0*/  SEL R20, RZ, 0xffffffff, P0 ;  /* 0xffffffffff147807 */ /* 0x000fe20000000000 */
[----:B------:R-:W-:Y:S01]  /*93e0*/  UIMAD UR4, UR9, UR13, UR4 ;  /* 0x0000000d090472a4 */ /* 0x000fe2000f8e0204 */
[----:B0-----:R-:W-:Y:S01]  /*93f0*/  @P2 SHF.R.U32.HI R77, RZ, R79, R0 ;  /* 0x0000004fff4d2219 */ /* 0x001fe20000011600 */
[----:B------:R-:W-:Y:S01]  /*9400*/  IMAD.X R73, RZ, RZ, R15, P3 ;  /* 0x000000ffff497224 */ /* 0x000fe200018e060f */
[----:B------:R-:W-:Y:S01]  /*9410*/  SHF.R.U64 R48, R48, 0x3, RZ ;  /* 0x0000000330307819 */ /* 0x000fe200000012ff */
[----:B------:R-:W5:Y:S01]  /*9420*/  LD.E.128 R44, desc[UR40][R44.64] ;  /* 0x000000282c2c7980 */ /* 0x000f62000c101d00 */
[----:B------:R-:W-:-:S02]  /*9430*/  SHF.R.U64 R52, R52, 0x3, RZ ;  /* 0x0000000334347819 */ /* 0x000fc400000012ff */
[----:B------:R-:W-:Y:S02]  /*9440*/  SHF.R.U64 R56, R56, 0x3, RZ ;  /* 0x0000000338387819 */ /* 0x000fe400000012ff */
[----:B------:R-:W-:Y:S02]  /*9450*/  SHF.R.U64 R5, R5, 0x3, RZ ;  /* 0x0000000305057819 */ /* 0x000fe400000012ff */
[----:B------:R-:W-:Y:S02]  /*9460*/  SHF.R.U64 R6, R6, 0x3, RZ ;  /* 0x0000000306067819 */ /* 0x000fe400000012ff */
[----:B------:R-:W-:Y:S01]  /*9470*/  LOP3.LUT R0, R76, 0x10, R21, 0xe2, !PT ;  /* 0x000000104c007812 */ /* 0x000fe200078ee215 */
[----:B------:R-:W-:Y:S01]  /*9480*/  UIADD3 UR4, UR11, UR4, URZ ;  /* 0x000000040b047290 */ /* 0x000fe2000fffe03f */
[--C-:B------:R-:W-:Y:S01]  /*9490*/  SHF.R.S32.HI R76, RZ, 0x1f, R77.reuse ;  /* 0x0000001fff4c7819 */ /* 0x100fe2000001144d */
[----:B------:R-:W-:Y:S01]  /*94a0*/  IMAD.SHL.U32 R81, R20, 0x20, RZ ;  /* 0x0000002014517824 */ /* 0x000fe200078e00ff */
        /* <DEDUP_REMOVED lines=9> */
[----:B------:R-:W-:Y:S01]  /*9540*/  IMAD.MOV.U32 R5, RZ, RZ, R15 ;  /* 0x000000ffff057224 */ /* 0x000fe200078e000f */
[----:B------:R-:W5:Y:S01]  /*9550*/  LD.E.128 R48, desc[UR40][R48.64] ;  /* 0x0000002830307980 */ /* 0x000f62000c101d00 */
[----:B------:R-:W-:-:S02]  /*9560*/  IMAD.U32 R20, RZ, RZ, UR10 ;  /* 0x0000000aff147e24 */ /* 0x000fc4000f8e00ff */
[----:B------:R-:W-:Y:S01]  /*9570*/  IMAD.U32 R21, RZ, RZ, UR11 ;  /* 0x0000000bff157e24 */ /* 0x000fe2000f8e00ff */
[----:B------:R-:W-:Y:S01]  /*9580*/  ULDC.64 UR10, c[0x0][0xae0] ;  /* 0x0002b800000a7ab9 */ /* 0x000fe20000000a00 */
[----:B------:R-:W-:Y:S01]  /*9590*/  IMAD R79, R80, R79, R78 ;  /* 0x0000004f504f7224 */ /* 0x000fe200078e024e */
[----:B------:R-:W5:Y:S01]  /*95a0*/  LD.E.128 R4, desc[UR40][R4.64] ;  /* 0x0000002804047980 */ /* 0x000f62000c101d00 */
[----:B------:R-:W-:Y:S01]  /*95b0*/  IMAD R76, R76, UR10, RZ ;  /* 0x0000000a4c4c7c24 */ /* 0x000fe2000f8e02ff */
[----:B------:R-:W-:Y:S01]  /*95c0*/  LOP3.LUT R0, R81, 0x20, R0, 0xe2, !PT ;  /* 0x0000002051007812 */ /* 0x000fe200078ee200 */
[----:B------:R-:W-:Y:S01]  /*95d0*/  IMAD.U32 R21, RZ, RZ, UR4 ;  /* 0x00000004ff157e24 */ /* 0x000fe2000f8e00ff */
[----:B------:R-:W5:Y:S01]  /*95e0*/  LD.E.128 R12, desc[UR40][R12.64] ;  /* 0x000000280c0c7980 */ /* 0x000f62000c101d00 */
[----:B------:R-:W-:Y:S01]  /*95f0*/  IMAD R81, R77, UR11, R76 ;  /* 0x0000000b4d517c24 */ /* 0x000fe2000f8e024c */
[----:B------:R-:W-:Y:S02]  /*9600*/  ISETP.GE.AND P0, PT, R226, UR14, PT ;  /* 0x0000000ee2007c0c */ /* 0x000fe4000bf06270 */
[----:B------:R-:W5:Y:S01]  /*9610*/  LD.E.128 R52, desc[UR40][R52.64] ;  /* 0x0000002834347980 */ /* 0x000f62000c101d00 */
[----:B------:R-:W-:-:S03]  /*9620*/  SHF.R.S32.HI R76, RZ, 0x1f, R79 ;  /* 0x0000001fff4c7819 */ /* 0x000fc6000001144f */
[----:B------:R-:W5:Y:S01]  /*9630*/  LD.E.128 R56, desc[UR40][R56.64] ;  /* 0x0000002838387980 */ /* 0x000f62000c101d00 */
[----:B------:R-:W-:Y:S01]  /*9640*/  IMAD.WIDE.U32 R20, R77, UR10, R20 ;  /* 0x0000000a4d147c25 */ /* 0x000fe2000f8e0014 */
[----:B------:R-:W-:Y:S02]  /*9650*/  ULDC.64 UR10, c[0x0][0xad8] ;  /* 0x0002b600000a7ab9 */ /* 0x000fe40000000a00 */
[----:B------:R-:W5:Y:S01]  /*9660*/  LD.E.128 R72, desc[UR40][R72.64] ;  /* 0x0000002848487980 */ /* 0x000f62000c101d00 */
[----:B------:R-:W-:Y:S01]  /*9670*/  IMAD.U32 R88, RZ, RZ, UR43 ;  /* 0x0000002bff587e24 */ /* 0x000fe2000f8e00ff */
[----:B------:R-:W-:Y:S01]  /*9680*/  @!PT LDS RZ, [RZ] ;  /* 0x00000000fffff984 */ /* 0x000fe20000000800 */
[----:B------:R-:W-:Y:S01]  /*9690*/  @!PT LDS RZ, [RZ] ;  /* 0x00000000fffff984 */ /* 0x000fe20000000800 */
[----:B------:R-:W-:Y:S01]  /*96a0*/  @!PT LDS RZ, [RZ] ;  /* 0x00000000fffff984 */ /* 0x000fe20000000800 */
[----:B------:R-:W-:Y:S01]  /*96b0*/  @!PT LDS RZ, [RZ] ;  /* 0x00000000fffff984 */ /* 0x000fe20000000800 */
[----:B------:R0:W-:Y:S06]  /*96c0*/  MEMBAR.ALL.CTA ;  /* 0x0000000000007992 */ /* 0x0001ec0000008000 */
[----:B0-----:R-:W0:Y:S01]  /*96d0*/  FENCE.VIEW.ASYNC.S ;  /* 0x00000000000073c6 */ /* 0x001e220000000000 */
[----:B------:R-:W-:Y:S01]  /*96e0*/  SEL R77, RZ, 0x40, P0 ;  /* 0x00000040ff4d7807 */ /* 0x000fe20000000000 */
[----:B------:R-:W-:Y:S01]  /*96f0*/  IMAD.IADD R21, R21, 0x1, R81 ;  /* 0x0000000115157824 */ /* 0x000fe200078e0251 */
[----:B------:R-:W-:Y:S01]  /*9700*/  ISETP.GE.AND P0, PT, R225, UR14, PT ;  /* 0x0000000ee1007c0c */ /* 0x000fe2000bf06270 */
[----:B------:R-:W-:-:S02]  /*9710*/  IMAD R76, R76, UR10, RZ ;  /* 0x0000000a4c4c7c24 */ /* 0x000fc4000f8e02ff */
[----:B------:R-:W-:Y:S02]  /*9720*/  IMAD R88, R88, 0x40, R3 ;  /* 0x0000004058587824 */ /* 0x000fe400078e0203 */
[----:B------:R-:W-:Y:S01]  /*9730*/  IMAD R89, R80, UR8, RZ ;  /* 0x0000000850597c24 */ /* 0x000fe2000f8e02ff */
[----:B------:R-:W-:Y:S01]  /*9740*/  LOP3.LUT R0, R0, R77, RZ, 0xfc, !PT ;  /* 0x0000004d00007212 */ /* 0x000fe200078efcff */
[C---:B------:R-:W-:Y:S01]  /*9750*/  IMAD R77, R79.reuse, UR11, R76 ;  /* 0x0000000b4f4d7c24 */ /* 0x040fe2000f8e024c */
[----:B------:R-:W-:Y:S01]  /*9760*/  UIADD3 UR4, UR38, 0x28c20, URZ ;  /* 0x00028c2026047890 */ /* 0x000fe2000fffe03f */
[----:B------:R-:W-:Y:S01]  /*9770*/  IMAD.WIDE.U32 R20, R79, UR10, R20 ;  /* 0x0000000a4f147c25 */ /* 0x000fe2000f8e0014 */
[----:B------:R-:W-:Y:S01]  /*9780*/  SEL R3, RZ, 0x80, P0 ;  /* 0x00000080ff037807 */ /* 0x000fe20000000000 */
[----:B------:R-:W-:Y:S01]  /*9790*/  ULDC.64 UR10, c[0x0][0xa80] ;  /* 0x0002a000000a7ab9 */ /* 0x000fe20000000a00 */
[----:B------:R-:W-:Y:S01]  /*97a0*/  ISETP.GE.AND P0, PT, R88, R89, PT ;  /* 0x000000595800720c */ /* 0x000fe20003f06270 */
[----:B------:R-:W-:Y:S01]  /*97b0*/  IMAD.IADD R21, R21, 0x1, R77 ;  /* 0x0000000115157824 */ /* 0x000fe200078e024d */
[----:B------:R-:W-:Y:S01]  /*97c0*/  UPRMT UR4, URZ, 0x654, UR4 ;  /* 0x000006543f047896 */ /* 0x000fe20008000004 */
[----:B------:R-:W-:-:S04]  /*97d0*/  LEA R86, P1, R20, UR10, 0x1 ;  /* 0x0000000a14567c11 */ /* 0x000fc8000f8208ff */
[----:B------:R-:W-:Y:S01]  /*97e0*/  LEA.HI.X R87, R20, UR11, R21, 0x1, P1 ;  /* 0x0000000b14577c11 */ /* 0x000fe200088f0c15 */
[----:B------:R-:W-:Y:S01]  /*97f0*/  BSSY B1, `(.L_x_3415) ;  /* 0x000002c000017945 */ /* 0x000fe20003800000 */
[----:B0-----:R0:W1:Y:S02]  /*9800*/  SHFL.IDX PT, R20, R86, RZ, 0x181f ;  /* 0x00181fff56147589 */ /* 0x00106400000e0000 */
[----:B------:R-:W-:Y:S02]  /*9810*/  SYNCS.ARRIVE.TRANS64.RED.A1T0 RZ, [UR4], RZ ;  /* 0x000000ffffff79a7 */ /* 0x000fe40008100404 */
[----:B------:R0:W2:Y:S01]  /*9820*/  SHFL.IDX PT, R21, R87, RZ, 0x181f ;  /* 0x00181fff57157589 */ /* 0x0000a200000e0000 */
[----:B------:R-:W-:Y:S02]  /*9830*/  LOP3.LUT R3, R0, R3, RZ, 0xfc, !PT ;  /* 0x0000000300037212 */ /* 0x000fe400078efcff */
[----:B------:R-:W-:Y:S01]  /*9840*/  SHF.R.S32.HI R152, RZ, 0x1f, R192 ;  /* 0x0000001fff987819 */ /* 0x000fe200000114c0 */
[----:B------:R-:W-:Y:S06]  /*9850*/  @P0 BRA `(.L_x_3416) ;  /* 0x0000000000940947 */ /* 0x000fec0003800000 */
[----:B------:R-:W-:Y:S02]  /*9860*/  ISETP.GE.AND P1, PT, R192, UR14, PT ;  /* 0x0000000ec0007c0c */ /* 0x000fe4000bf26270 */
[----:B------:R-:W-:Y:S02]  /*9870*/  ISETP.GE.AND P0, PT, R2, UR14, PT ;  /* 0x0000000e02007c0c */ /* 0x000fe4000bf06270 */
[----:B------:R-:W-:Y:S02]  /*9880*/  ISETP.GE.AND P4, PT, R187, UR14, PT ;  /* 0x0000000ebb007c0c */ /* 0x000fe4000bf86270 */
[----:B------:R-:W-:Y:S02]  /*9890*/  ISETP.GE.AND P3, PT, R186, UR14, PT ;  /* 0x0000000eba007c0c */ /* 0x000fe4000bf66270 */
[----:B------:R-:W-:Y:S02]  /*98a0*/  SHF.R.S32.HI R80, RZ, 0x1f, R187 ;  /* 0x0000001fff507819 */ /* 0x000fe400000114bb */
[----:B------:R-:W-:-:S02]  /*98b0*/  SHF.R.S32.HI R81, RZ, 0x1f, R186 ;  /* 0x0000001fff517819 */ /* 0x000fc400000114ba */
[----:B------:R-:W-:Y:S02]  /*98c0*/  SHF.R.S32.HI R90, RZ, 0x1f, R185 ;  /* 0x0000001fff5a7819 */ /* 0x000fe400000114b9 */
[-C--:B-1----:R-:W-:Y:S01]  /*98d0*/  @!P1 LEA R76, P2, R192, R20.reuse, 0x1 ;  /* 0x00000014c04c9211 */ /* 0x082fe200078408ff */
[----:B--2---:R-:W-:Y:S02]  /*98e0*/  @!P0 IMAD.WIDE R78, R2, 0x2, R20 ;  /* 0x00000002024e8825 */ /* 0x004fe400078e0214 */
[----:B------:R-:W-:Y:S02]  /*98f0*/  @!P4 LEA R84, P5, R187, R20, 0x1 ;  /* 0x00000014bb54c211 */ /* 0x000fe400078a08ff */
[----:B------:R-:W-:Y:S01]  /*9900*/  @!P1 LEA.HI.X R77, R192, R21, R152, 0x1, P2 ;  /* 0x00000015c04d9211 */ /* 0x000fe200010f0c98 */
[----:B-----5:R1:W-:Y:S01]  /*9910*/  @!P0 ST.E.128 desc[UR40][R78.64], R4 ;  /* 0x000000044e008985 */ /* 0x0203e2000c101d28 */
[----:B------:R-:W-:Y:S02]  /*9920*/  ISETP.GE.AND P2, PT, R185, UR14, PT ;  /* 0x0000000eb9007c0c */ /* 0x000fe4000bf46270 */
[----:B------:R-:W-:Y:S01]  /*9930*/  LOP3.LUT P0, RZ, R0, 0x40, RZ, 0xc0, !PT ;  /* 0x0000004000ff7812 */ /* 0x000fe2000780c0ff */
[----:B------:R2:W-:Y:S01]  /*9940*/  @!P1 ST.E.128 desc[UR40][R76.64], R12 ;  /* 0x0000000c4c009985 */ /* 0x0005e2000c101d28 */
[----:B------:R-:W-:-:S02]  /*9950*/  ISETP.GE.AND P1, PT, R184, UR14, PT ;  /* 0x0000000eb8007c0c */ /* 0x000fc4000bf26270 */
[CC--:B------:R-:W-:Y:S02]  /*9960*/  @!P3 LEA R82, P6, R186.reuse, R20.reuse, 0x1 ;  /* 0x00000014ba52b211 */ /* 0x0c0fe400078c08ff */
[-C--:B------:R-:W-:Y:S02]  /*9970*/  @!P4 LEA.HI.X R85, R187, R21.reuse, R80, 0x1, P5 ;  /* 0x00000015bb55c211 */ /* 0x080fe400028f0c50 */
[-C--:B------:R-:W-:Y:S02]  /*9980*/  @!P3 LEA.HI.X R83, R186, R21.reuse, R81, 0x1, P6 ;  /* 0x00000015ba53b211 */ /* 0x080fe400030f0c51 */
[----:B------:R-:W-:Y:S01]  /*9990*/  LOP3.LUT P6, RZ, R3, 0x80, RZ, 0xc0, !PT ;  /* 0x0000008003ff7812 */ /* 0x000fe200078cc0ff */
[----:B------:R3:W-:Y:S01]  /*99a0*/  @!P4 ST.E.128 desc[UR40][R84.64], R28 ;  /* 0x0000001c5400c985 */ /* 0x0007e2000c101d28 */
[C---:B------:R-:W-:Y:S02]  /*99b0*/  @!P2 LEA R80, P5, R185.reuse, R20, 0x1 ;  /* 0x00000014b950a211 */ /* 0x040fe400078a08ff */
[----:B-1----:R-:W-:Y:S01]  /*99c0*/  SHF.R.S32.HI R5, RZ, 0x1f, R184 ;  /* 0x0000001fff057819 */ /* 0x002fe200000114b8 */
[----:B------:R3:W-:Y:S01]  /*99d0*/  @!P3 ST.E.128 desc[UR40][R82.64], R36 ;  /* 0x000000245200b985 */ /* 0x0007e2000c101d28 */
[----:B------:R-:W-:-:S02]  /*99e0*/  @!P2 LEA.HI.X R81, R185, R21, R90, 0x1, P5 ;  /* 0x00000015b951a211 */ /* 0x000fc400028f0c5a */
[CC--:B------:R-:W-:Y:S02]  /*99f0*/  @!P1 LEA R6, P5, R184.reuse, R20.reuse, 0x1 ;  /* 0x00000014b8069211 */ /* 0x0c0fe400078a08ff */
[----:B--2---:R-:W-:Y:S01]  /*9a00*/  SHF.R.S32.HI R15, RZ, 0x1f, R226 ;  /* 0x0000001fff0f7819 */ /* 0x004fe200000114e2 */
[----:B------:R3:W-:Y:S01]  /*9a10*/  @!P2 ST.E.128 desc[UR40][R80.64], R44 ;  /* 0x0000002c5000a985 */ /* 0x0007e2000c101d28 */
[-C--:B------:R-:W-:Y:S02]  /*9a20*/  @!P1 LEA.HI.X R7, R184, R21.reuse, R5, 0x1, P5 ;  /* 0x00000015b8079211 */ /* 0x080fe400028f0c05 */
[C---:B------:R-:W-:Y:S02]  /*9a30*/  @P0 LEA R4, P5, R226.reuse, R20, 0x1 ;  /* 0x00000014e2040211 */ /* 0x040fe400078a08ff */
[----:B------:R-:W-:Y:S01]  /*9a40*/  SHF.R.S32.HI R13, RZ, 0x1f, R225 ;  /* 0x0000001fff0d7819 */ /* 0x000fe200000114e1 */
[----:B------:R3:W-:Y:S01]  /*9a50*/  @!P1 ST.E.128 desc[UR40][R6.64], R52 ;  /* 0x0000003406009985 */ /* 0x0007e2000c101d28 */
[----:B------:R-:W-:-:S02]  /*9a60*/  @P0 LEA.HI.X R5, R226, R21, R15, 0x1, P5 ;  /* 0x00000015e2050211 */ /* 0x000fc400028f0c0f */
[----:B------:R-:W-:-:S03]  /*9a70*/  @P6 LEA R12, P5, R225, R20, 0x1 ;  /* 0x00000014e10c6211 */ /* 0x000fc600078a08ff */
[----:B------:R3:W-:Y:S01]  /*9a80*/  @P0 ST.E.128 desc[UR40][R4.64], R60 ;  /* 0x0000003c04000985 */ /* 0x0007e2000c101d28 */
[----:B------:R-:W-:-:S05]  /*9a90*/  @P6 LEA.HI.X R13, R225, R21, R13, 0x1, P5 ;  /* 0x00000015e10d6211 */ /* 0x000fca00028f0c0d */
[----:B------:R3:W-:Y:S04]  /*9aa0*/  @P6 ST.E.128 desc[UR40][R12.64], R68 ;  /* 0x000000440c006985 */ /* 0x0007e8000c101d28 */
.L_x_3416:
[----:B------:R-:W-:Y:S05]  /*9ab0*/  BSYNC B1 ;  /* 0x0000000000017941 */ /* 0x000fea0003800000 */
.L_x_3415:
[----:B---3-5:R-:W-:Y:S01]  /*9ac0*/  VIADD R6, R88, 0x20 ;  /* 0x0000002058067836 */ /* 0x028fe20000000000 */
[----:B------:R3:W4:Y:S04]  /*9ad0*/  SHFL.IDX PT, R5, R87, 0x1, 0x181f ;  /* 0x00381f0057057f89 */ /* 0x00072800000e0000 */
[----:B------:R-:W-:Y:S01]  /*9ae0*/  ISETP.GE.AND P0, PT, R6, R89, PT ;  /* 0x000000590600720c */ /* 0x000fe20003f06270 */
[----:B------:R3:W0:-:S12]  /*9af0*/  SHFL.IDX PT, R4, R86, 0x1, 0x181f ;  /* 0x00381f0056047f89 */ /* 0x00061800000e0000 */
[----:B---3--:R-:W-:Y:S05]  /*9b00*/  @P0 BRA `(.L_x_3417) ;  /* 0x0000002800040947 */ /* 0x008fea0003800000 */
[----:B------:R-:W-:Y:S02]  /*9b10*/  ISETP.GE.AND P0, PT, R192, UR14, PT ;  /* 0x0000000ec0007c0c */ /* 0x000fe4000bf06270 */
[----:B------:R-:W-:Y:S02]  /*9b20*/  ISETP.GE.AND P5, PT, R2, UR14, PT ;  /* 0x0000000e02007c0c */ /* 0x000fe4000bfa6270 */
[----:B------:R-:W-:Y:S02]  /*9b30*/  ISETP.GE.AND P2, PT, R187, UR14, PT ;  /* 0x0000000ebb007c0c */ /* 0x000fe4000bf46270 */
[----:B------:R-:W-:Y:S02]  /*9b40*/  ISETP.GE.AND P1, PT, R186, UR14, PT ;  /* 0x0000000eba007c0c */ /* 0x000fe4000bf26270 */
[----:B------:R-:W-:Y:S02]  /*9b50*/  ISETP.GE.AND P3, PT, R185, UR14, PT ;  /* 0x0000000eb9007c0c */ /* 0x000fe4000bf66270 */
[----:B------:R-:W-:-:S02]  /*9b60*/  SHF.R.S32.HI R15, RZ, 0x1f, R187 ;  /* 0x0000001fff0f7819 */ /* 0x000fc400000114bb */
[----:B--2---:R-:W-:Y:S02]  /*9b70*/  SHF.R.S32.HI R21, RZ, 0x1f, R186 ;  /* 0x0000001fff157819 */ /* 0x004fe400000114ba */
[----:B0-----:R-:W-:Y:S01]  /*9b80*/  @!P0 LEA R12, P4, R192, R4, 0x1 ;  /* 0x00000004c00c8211 */ /* 0x001fe200078808ff */
[----:B----4-:R-:W-:Y:S01]  /*9b90*/  @!P5 IMAD.WIDE R6, R2, 0x2, R4 ;  /* 0x000000020206d825 */ /* 0x010fe200078e0204 */
[----:B------:R-:W-:Y:S02]  /*9ba0*/  SHF.R.S32.HI R31, RZ, 0x1f, R184 ;  /* 0x0000001fff1f7819 */ /* 0x000fe400000114b8 */
[----:B------:R-:W-:Y:S02]  /*9bb0*/  @!P0 LEA.HI.X R13, R192, R5, R152, 0x1, P4 ;  /* 0x00000005c00d8211 */ /* 0x000fe400020f0c98 */
[----:B------:R-:W-:Y:S01]  /*9bc0*/  ISETP.GE.AND P4, PT, R184, UR14, PT ;  /* 0x0000000eb8007c0c */ /* 0x000fe2000bf86270 */
[----:B------:R0:W-:Y:S01]  /*9bd0*/  @!P5 ST.E.128 desc[UR40][R6.64], R8 ;  /* 0x000000080600d985 */ /* 0x0001e2000c101d28 */
[----:B------:R-:W-:-:S02]  /*9be0*/  LOP3.LUT P5, RZ, R0, 0x40, RZ, 0xc0, !PT ;  /* 0x0000004000ff7812 */ /* 0x000fc400078ac0ff */
[CC--:B------:R-:W-:Y:S01]  /*9bf0*/  @!P2 LEA R14, P6, R187.reuse, R4.reuse, 0x1 ;  /* 0x00000004bb0ea211 */ /* 0x0c0fe200078c08ff */
[----:B------:R3:W-:Y:S01]  /*9c00*/  @!P0 ST.E.128 desc[UR40][R12.64], R24 ;  /* 0x000000180c008985 */ /* 0x0007e2000c101d28 */
[----:B------:R-:W-:Y:S02]  /*9c10*/  SHF.R.S32.HI R0, RZ, 0x1f, R185 ;  /* 0x0000001fff007819 */ /* 0x000fe400000114b9 */
[----:B------:R-:W-:Y:S02]  /*9c20*/  @!P2 LEA.HI.X R15, R187, R5, R15, 0x1, P6 ;  /* 0x00000005bb0fa211 */ /* 0x000fe400030f0c0f */
[-C--:B-1----:R-:W-:Y:S02]  /*9c30*/  @!P1 LEA R20, P6, R186, R4.reuse, 0x1 ;  /* 0x00000004ba149211 */ /* 0x082fe400078c08ff */
[----:B------:R-:W-:Y:S01]  /*9c40*/  SHF.R.S32.HI R37, RZ, 0x1f, R226 ;  /* 0x0000001fff257819 */ /* 0x000fe200000114e2 */
[----:B------:R3:W-:Y:S01]  /*9c50*/  @!P2 ST.E.128 desc[UR40][R14.64], R32 ;  /* 0x000000200e00a985 */ /* 0x0007e2000c101d28 */
[----:B------:R-:W-:-:S02]  /*9c60*/  @!P3 LEA R28, P2, R185, R4, 0x1 ;  /* 0x00000004b91cb211 */ /* 0x000fc400078408ff */
[-C--:B------:R-:W-:Y:S02]  /*9c70*/  @!P4 LEA R30, P0, R184, R4.reuse, 0x1 ;  /* 0x00000004b81ec211 */ /* 0x080fe400078008ff */
[-C--:B------:R-:W-:Y:S02]  /*9c80*/  @!P1 LEA.HI.X R21, R186, R5.reuse, R21, 0x1, P6 ;  /* 0x00000005ba159211 */ /* 0x080fe400030f0c15 */
[----:B0-----:R-:W-:Y:S02]  /*9c90*/  @P5 LEA R6, P6, R226, R4, 0x1 ;  /* 0x00000004e2065211 */ /* 0x001fe400078c08ff */
[-C--:B------:R-:W-:Y:S01]  /*9ca0*/  @!P3 LEA.HI.X R29, R185, R5.reuse, R0, 0x1, P2 ;  /* 0x00000005b91db211 */ /* 0x080fe200010f0c00 */
[----:B------:R3:W-:Y:S01]  /*9cb0*/  @!P1 ST.E.128 desc[UR40][R20.64], R40 ;  /* 0x0000002814009985 */ /* 0x0007e2000c101d28 */
[-C--:B------:R-:W-:Y:S02]  /*9cc0*/  @!P4 LEA.HI.X R31, R184, R5.reuse, R31, 0x1, P0 ;  /* 0x00000005b81fc211 */ /* 0x080fe400000f0c1f */
[----:B------:R-:W-:Y:S01]  /*9cd0*/  @P5 LEA.HI.X R7, R226, R5, R37, 0x1, P6 ;  /* 0x00000005e2075211 */ /* 0x000fe200030f0c25 */
[----:B------:R3:W-:Y:S01]  /*9ce0*/  @!P3 ST.E.128 desc[UR40][R28.64], R48 ;  /* 0x000000301c00b985 */ /* 0x0007e2000c101d28 */
[----:B------:R-:W-:-:S03]  /*9cf0*/  LOP3.LUT P0, RZ, R3, 0x80, RZ, 0xc0, !PT ;  /* 0x0000008003ff7812 */ /* 0x000fc6000780c0ff */
[----:B------:R3:W-:Y:S04]  /*9d00*/  @!P4 ST.E.128 desc[UR40][R30.64], R56 ;  /* 0x000000381e00c985 */ /* 0x0007e8000c101d28 */
[----:B------:R3:W-:Y:S06]  /*9d10*/  @P5 ST.E.128 desc[UR40][R6.64], R64 ;  /* 0x0000004006005985 */ /* 0x0007ec000c101d28 */
[----:B------:R-:W-:Y:S05]  /*9d20*/  @!P0 BRA `(.L_x_3417) ;  /* 0x00000024007c8947 */ /* 0x000fea0003800000 */
[----:B------:R-:W-:Y:S02]  /*9d30*/  LEA R4, P0, R225, R4, 0x1 ;  /* 0x00000004e1047211 */ /* 0x000fe400078008ff */
[----:B------:R-:W-:-:S04]  /*9d40*/  SHF.R.S32.HI R0, RZ, 0x1f, R225 ;  /* 0x0000001fff007819 */ /* 0x000fc800000114e1 */
[----:B------:R-:W-:-:S05]  /*9d50*/  LEA.HI.X R5, R225, R5, R0, 0x1, P0 ;  /* 0x00000005e1057211 */ /* 0x000fca00000f0c00 */
[----:B------:R0:W-:Y:S01]  /*9d60*/  ST.E.128 desc[UR40][R4.64], R72 ;  /* 0x0000004804007985 */ /* 0x0001e2000c101d28 */
[----:B------:R-:W-:Y:S05]  /*9d70*/  BRA `(.L_x_3417) ;  /* 0x0000002400687947 */ /* 0x000fea0003800000 */
.L_x_3414:
[----:B------:R-:W2:Y:S01]  /*9d80*/  LDL R0, [R1+0x58] ;  /* 0x0000580001007983 */ /* 0x000ea20000100800 */
[----:B------:R-:W-:Y:S01]  /*9d90*/  ULDC.64 UR12, c[0x0][0xb08] ;  /* 0x0002c200000c7ab9 */ /* 0x000fe20000000a00 */
[----:B------:R-:W-:Y:S01]  /*9da0*/  ULDC UR14, c[0x0][0xbe8] ;  /* 0x0002fa00000e7ab9 */ /* 0x000fe20000000800 */
[----:B------:R-:W-:Y:S01]  /*9db0*/  UIMAD UR18, UR18, UR12, URZ ;  /* 0x0000000c121272a4 */ /* 0x000fe2000f8e023f */
[----:B0-----:R-:W-:Y:S01]  /*9dc0*/  IMAD.U32 R6, RZ, RZ, UR43 ;  /* 0x0000002bff067e24 */ /* 0x001fe2000f8e00ff */
[----:B------:R-:W-:Y:S01]  /*9dd0*/  UIMAD.WIDE.U32 UR10, UR4, UR12, URZ ;  /* 0x0000000c040a72a5 */ /* 0x000fe2000f8e003f */
[----:B------:R-:W-:Y:S01]  /*9de0*/  BSSY B1, `(.L_x_3418) ;  /* 0x00000cc000017945 */ /* 0x000fe20003800000 */
[----:B------:R-:W-:Y:S01]  /*9df0*/  UIMAD UR18, UR4, UR13, UR18 ;  /* 0x0000000d041272a4 */ /* 0x000fe2000f8e0212 */
[----:B------:R-:W-:Y:S01]  /*9e00*/  SHF.R.S32.HI R21, RZ, 0x1f, R203 ;  /* 0x0000001fff157819 */ /* 0x000fe200000114cb */
[----:B------:R-:W-:Y:S01]  /*9e10*/  UISETP.NE.AND UP0, UPT, UR14, 0x1, UPT ;  /* 0x000000010e00788c */ /* 0x000fe2000bf05270 */
[----:B------:R-:W-:Y:S01]  /*9e20*/  SHF.R.S32.HI R152, RZ, 0x1f, R204 ;  /* 0x0000001fff987819 */ /* 0x000fe200000114cc */
[----:B------:R-:W-:Y:S01]  /*9e30*/  UIADD3 UR11, UR11, UR18, URZ ;  /* 0x000000120b0b7290 */ /* 0x000fe2000fffe03f */
[----:B------:R-:W-:Y:S01]  /*9e40*/  SHF.R.S32.HI R153, RZ, 0x1f, R205 ;  /* 0x0000001fff997819 */ /* 0x000fe200000114cd */
[----:B------:R-:W-:Y:S01]  /*9e50*/  ULDC.64 UR12, c[0x0][0xb38] ;  /* 0x0002ce00000c7ab9 */ /* 0x000fe20000000a00 */
[----:B------:R-:W-:Y:S01]  /*9e60*/  USHF.R.S32.HI UR4, URZ, 0x1f, UR9 ;  /* 0x0000001f3f047899 */ /* 0x000fe20008011409 */
[----:B------:R-:W-:Y:S01]  /*9e70*/  PLOP3.LUT P0, PT, PT, PT, UP0, 0x80, 0x0 ;  /* 0x000000000000781c */ /* 0x000fe20003f0f008 */
[----:B------:R-:W-:Y:S01]  /*9e80*/  UIMAD.WIDE.U32 UR10, UR44, UR12, UR10 ;  /* 0x0000000c2c0a72a5 */ /* 0x000fe2000f8e000a */
[----:B------:R-:W-:Y:S01]  /*9e90*/  SHF.R.S32.HI R154, RZ, 0x1f, R206 ;  /* 0x0000001fff9a7819 */ /* 0x000fe200000114ce */
[----:B------:R-:W-:Y:S01]  /*9ea0*/  UIMAD UR8, UR8, UR14, URZ ;  /* 0x0000000e080872a4 */ /* 0x000fe2000f8e023f */
[----:B------:R-:W-:Y:S01]  /*9eb0*/  SHF.R.S32.HI R155, RZ, 0x1f, R207 ;  /* 0x0000001fff9b7819 */ /* 0x000fe200000114cf */
[----:B------:R-:W-:Y:S01]  /*9ec0*/  UIMAD UR11, UR44, UR13, UR11 ;  /* 0x0000000d2c0b72a4 */ /* 0x000fe2000f8e020b */
[----:B------:R-:W-:-:S02]  /*9ed0*/  SHF.R.S32.HI R156, RZ, 0x1f, R208 ;  /* 0x0000001fff9c7819 */ /* 0x000fc400000114d0 */
[----:B------:R-:W-:Y:S01]  /*9ee0*/  ULDC.64 UR12, c[0x0][0xb40] ;  /* 0x0002d000000c7ab9 */ /* 0x000fe20000000a00 */
[----:B------:R-:W-:Y:S01]  /*9ef0*/  SHF.R.S32.HI R157, RZ, 0x1f, R209 ;  /* 0x0000001fff9d7819 */ /* 0x000fe200000114d1 */
[----:B------:R-:W-:Y:S01]  /*9f00*/  UIMAD UR4, UR4, UR12, URZ ;  /* 0x0000000c040472a4 */ /* 0x000fe2000f8e023f */
[----:B------:R-:W-:Y:S01]  /*9f10*/  SHF.R.S32.HI R158, RZ, 0x1f, R210 ;  /* 0x0000001fff9e7819 */ /* 0x000fe200000114d2 */
[----:B------:R-:W-:Y:S01]  /*9f20*/  UIMAD.WIDE.U32 UR10, UR9, UR12, UR10 ;  /* 0x0000000c090a72a5 */ /* 0x000fe2000f8e000a */
[----:B------:R-:W-:Y:S01]  /*9f30*/  SHF.R.S32.HI R159, RZ, 0x1f, R211 ;  /* 0x0000001fff9f7819 */ /* 0x000fe200000114d3 */
[----:B------:R-:W-:Y:S01]  /*9f40*/  UIMAD UR4, UR9, UR13, UR4 ;  /* 0x0000000d090472a4 */ /* 0x000fe2000f8e0204 */
[----:B------:R-:W-:Y:S02]  /*9f50*/  SHF.R.S32.HI R160, RZ, 0x1f, R212 ;  /* 0x0000001fffa07819 */ /* 0x000fe400000114d4 */
[----:B------:R-:W-:Y:S01]  /*9f60*/  @UP0 ULDC UR9, c[0x0][0xbec] ;  /* 0x0002fb0000090ab9 */ /* 0x000fe20000000800 */
[----:B------:R-:W-:Y:S01]  /*9f70*/  UIADD3 UR11, UR11, UR4, URZ ;  /* 0x000000040b0b7290 */ /* 0x000fe2000fffe03f */
[----:B------:R-:W-:Y:S01]  /*9f80*/  SHF.R.S32.HI R161, RZ, 0x1f, R213 ;  /* 0x0000001fffa17819 */ /* 0x000fe200000114d5 */
[----:B------:R-:W-:Y:S01]  /*9f90*/  ULDC.64 UR12, c[0x0][0xb48] ;  /* 0x0002d200000c7ab9 */ /* 0x000fe20000000a00 */
[----:B------:R-:W-:Y:S01]  /*9fa0*/  @UP0 ULDC UR4, c[0x0][0xbf0] ;  /* 0x0002fc0000040ab9 */ /* 0x000fe20000000800 */
[----:B------:R-:W-:Y:S01]  /*9fb0*/  UIMAD.WIDE.U32 UR10, UR45, UR12, UR10 ;  /* 0x0000000c2d0a72a5 */ /* 0x000fe2000f8e000a */
[----:B------:R-:W-:-:S02]  /*9fc0*/  SHF.R.S32.HI R162, RZ, 0x1f, R214 ;  /* 0x0000001fffa27819 */ /* 0x000fc400000114d6 */
[----:B------:R-:W-:Y:S01]  /*9fd0*/  SHF.R.S32.HI R163, RZ, 0x1f, R215 ;  /* 0x0000001fffa37819 */ /* 0x000fe200000114d7 */
[----:B------:R-:W-:Y:S01]  /*9fe0*/  UIMAD UR45, UR45, UR13, UR11 ;  /* 0x0000000d2d2d72a4 */ /* 0x000fe2000f8e020b */
[----:B------:R-:W-:Y:S01]  /*9ff0*/  SHF.R.S32.HI R164, RZ, 0x1f, R216 ;  /* 0x0000001fffa47819 */ /* 0x000fe200000114d8 */
[----:B------:R-:W-:Y:S01]  /*a000*/  IMAD.U32 R5, RZ, RZ, UR11 ;  /* 0x0000000bff057e24 */ /* 0x000fe2000f8e00ff */
[----:B------:R-:W-:Y:S01]  /*a010*/  ULDC.64 UR12, c[0x0][0xb30] ;  /* 0x0002cc00000c7ab9 */ /* 0x000fe20000000a00 */
[----:B------:R-:W-:Y:S01]  /*a020*/  IMAD.U32 R4, RZ, RZ, UR10 ;  /* 0x0000000aff047e24 */ /* 0x000fe2000f8e00ff */
[----:B------:R-:W-:Y:S01]  /*a030*/  ULDC.64 UR10, c[0x0][0xb28] ;  /* 0x0002ca00000a7ab9 */ /* 0x000fe20000000a00 */
[----:B------:R-:W-:Y:S01]  /*a040*/  IMAD.U32 R5, RZ, RZ, UR45 ;  /* 0x0000002dff057e24 */ /* 0x000fe2000f8e00ff */
[----:B------:R-:W-:Y:S02]  /*a050*/  SHF.R.S32.HI R165, RZ, 0x1f, R217 ;  /* 0x0000001fffa57819 */ /* 0x000fe400000114d9 */
[----:B------:R-:W-:-:S02]  /*a060*/  SHF.R.S32.HI R166, RZ, 0x1f, R218 ;  /* 0x0000001fffa67819 */ /* 0x000fc400000114da */
[----:B------:R-:W-:Y:S02]  /*a070*/  SHF.R.S32.HI R167, RZ, 0x1f, R219 ;  /* 0x0000001fffa77819 */ /* 0x000fe400000114db */
[----:B------:R-:W-:Y:S02]  /*a080*/  SHF.R.S32.HI R168, RZ, 0x1f, R220 ;  /* 0x0000001fffa87819 */ /* 0x000fe400000114dc */
[----:B------:R-:W-:Y:S02]  /*a090*/  SHF.R.S32.HI R13, RZ, 0x1f, R221 ;  /* 0x0000001fff0d7819 */ /* 0x000fe400000114dd */
[----:B------:R-:W-:Y:S02]  /*a0a0*/  SHF.R.S32.HI R169, RZ, 0x1f, R222 ;  /* 0x0000001fffa97819 */ /* 0x000fe400000114de */
[----:B------:R-:W-:Y:S02]  /*a0b0*/  SHF.R.S32.HI R170, RZ, 0x1f, R223 ;  /* 0x0000001fffaa7819 */ /* 0x000fe400000114df */
[----:B------:R-:W-:Y:S01]  /*a0c0*/  SHF.R.S32.HI R171, RZ, 0x1f, R17 ;  /* 0x0000001fffab7819 */ /* 0x000fe20000011411 */
[----:B--2---:R-:W-:-:S04]  /*a0d0*/  IMAD R6, R6, 0x40, R0 ;  /* 0x0000004006067824 */ /* 0x004fc800078e0200 */
[----:B------:R-:W-:-:S04]  /*a0e0*/  @P0 IMAD.HI.U32 R0, R6, UR9, RZ ;  /* 0x0000000906000c27 */ /* 0x000fc8000f8e00ff */
[----:B------:R-:W-:Y:S01]  /*a0f0*/  IMAD.MOV.U32 R3, RZ, RZ, R6 ;  /* 0x000000ffff037224 */ /* 0x000fe200078e0006 */
[----:B------:R-:W-:Y:S01]  /*a100*/  @P0 SHF.R.U32.HI R3, RZ, UR4, R0 ;  /* 0x00000004ff030c19 */ /* 0x000fe20008011600 */
[----:B------:R-:W-:-:S03]  /*a110*/  UIADD3 UR4, UR38, 0x28c20, URZ ;  /* 0x00028c2026047890 */ /* 0x000fc6000fffe03f */
[--C-:B------:R-:W-:Y:S01]  /*a120*/  SHF.R.S32.HI R0, RZ, 0x1f, R3.reuse ;  /* 0x0000001fff007819 */ /* 0x100fe20000011403 */
[----:B------:R-:W-:Y:S01]  /*a130*/  IMAD.MOV R7, RZ, RZ, -R3 ;  /* 0x000000ffff077224 */ /* 0x000fe200078e0a03 */
[----:B------:R-:W-:Y:S01]  /*a140*/  UPRMT UR4, URZ, 0x654, UR4 ;  /* 0x000006543f047896 */ /* 0x000fe20008000004 */
[----:B------:R-:W-:-:S04]  /*a150*/  IMAD.WIDE.U32 R4, R3, UR12, R4 ;  /* 0x0000000c03047c25 */ /* 0x000fc8000f8e0004 */
[----:B------:R-:W-:Y:S02]  /*a160*/  IMAD R0, R0, UR12, RZ ;  /* 0x0000000c00007c24 */ /* 0x000fe4000f8e02ff */
[----:B------:R-:W-:Y:S02]  /*a170*/  IMAD R7, R7, UR14, R6 ;  /* 0x0000000e07077c24 */ /* 0x000fe4000f8e0206 */
[----:B------:R-:W-:Y:S01]  /*a180*/  IMAD R9, R3, UR13, R0 ;  /* 0x0000000d03097c24 */ /* 0x000fe2000f8e0200 */
[----:B------:R-:W-:Y:S02]  /*a190*/  SYNCS.ARRIVE.TRANS64.RED.A1T0 RZ, [UR4], RZ ;  /* 0x000000ffffff79a7 */ /* 0x000fe40008100404 */
[----:B------:R-:W-:Y:S01]  /*a1a0*/  SHF.R.S32.HI R0, RZ, 0x1f, R7 ;  /* 0x0000001fff007819 */ /* 0x000fe20000011407 */
[----:B------:R-:W-:Y:S02]  /*a1b0*/  IMAD.IADD R5, R5, 0x1, R9 ;  /* 0x0000000105057824 */ /* 0x000fe400078e0209 */
[----:B------:R-:W-:-:S02]  /*a1c0*/  IMAD.U32 R9, RZ, RZ, UR43 ;  /* 0x0000002bff097e24 */ /* 0x000fc4000f8e00ff */
[----:B------:R-:W-:Y:S02]  /*a1d0*/  IMAD R0, R0, UR10, RZ ;  /* 0x0000000a00007c24 */ /* 0x000fe4000f8e02ff */
[----:B------:R-:W-:-:S04]  /*a1e0*/  IMAD.WIDE.U32 R4, R7, UR10, R4 ;  /* 0x0000000a07047c25 */ /* 0x000fc8000f8e0004 */
[----:B------:R-:W-:Y:S01]  /*a1f0*/  IMAD R3, R7, UR11, R0 ;  /* 0x0000000b07037c24 */ /* 0x000fe2000f8e0200 */
[----:B------:R-:W-:Y:S01]  /*a200*/  ULDC.64 UR10, c[0x0][0xb00] ;  /* 0x0002c000000a7ab9 */ /* 0x000fe20000000a00 */
[----:B------:R-:W-:Y:S02]  /*a210*/  IMAD R0, R9, 0x40, R16 ;  /* 0x0000004009007824 */ /* 0x000fe400078e0210 */
[----:B------:R-:W-:Y:S01]  /*a220*/  IMAD.IADD R5, R5, 0x1, R3 ;  /* 0x0000000105057824 */ /* 0x000fe200078e0203 */
[----:B------:R-:W-:Y:S02]  /*a230*/  LEA R3, P1, R4, UR10, 0x2 ;  /* 0x0000000a04037c11 */ /* 0x000fe4000f8210ff */
[----:B------:R-:W-:Y:S02]  /*a240*/  ISETP.GE.AND P0, PT, R0, UR8, PT ;  /* 0x0000000800007c0c */ /* 0x000fe4000bf06270 */
[----:B------:R-:W-:Y:S01]  /*a250*/  LEA.HI.X R10, R4, UR11, R5, 0x2, P1 ;  /* 0x0000000b040a7c11 */ /* 0x000fe200088f1405 */
[----:B------:R0:W1:Y:S04]  /*a260*/  SHFL.IDX PT, R11, R3, RZ, 0x1c1f ;  /* 0x001c1fff030b7589 */ /* 0x00006800000e0000 */
[----:B------:R0:W2:Y:S06]  /*a270*/  SHFL.IDX PT, R12, R10, RZ, 0x1c1f ;  /* 0x001c1fff0a0c7589 */ /* 0x0000ac00000e0000 */
[----:B------:R-:W-:Y:S05]  /*a280*/  @P0 BRA `(.L_x_3419) ;  /* 0x0000000800040947 */ /* 0x000fea0003800000 */
[----:B------:R-:W-:Y:S02]  /*a290*/  ULDC UR4, c[0x0][0xac8] ;  /* 0x0002b20000047ab9 */ /* 0x000fe40000000800 */
[----:B------:R-:W-:Y:S02]  /*a2a0*/  ISETP.GE.AND P3, PT, R17, UR4, PT ;  /* 0x0000000411007c0c */ /* 0x000fe4000bf66270 */
[----:B------:R-:W-:Y:S02]  /*a2b0*/  ISETP.GE.AND P4, PT, R223, UR4, PT ;  /* 0x00000004df007c0c */ /* 0x000fe4000bf86270 */
[----:B------:R-:W-:Y:S02]  /*a2c0*/  ISETP.GE.AND P2, PT, R222, UR4, PT ;  /* 0x00000004de007c0c */ /* 0x000fe4000bf46270 */
[----:B------:R-:W-:-:S07]  /*a2d0*/  ISETP.GE.AND P1, PT, R221, UR4, PT ;  /* 0x00000004dd007c0c */ /* 0x000fce000bf26270 */
[-C--:B-1----:R-:W-:Y:S02]  /*a2e0*/  @!P3 LEA R4, P0, R17, R11.reuse, 0x2 ;  /* 0x0000000b1104b211 */ /* 0x082fe400078010ff */
[----:B------:R-:W-:Y:S02]  /*a2f0*/  @!P4 LEA R6, P5, R223, R11, 0x2 ;  /* 0x0000000bdf06c211 */ /* 0x000fe400078a10ff */
[-C--:B--2---:R-:W-:Y:S02]  /*a300*/  @!P3 LEA.HI.X R5, R17, R12.reuse, R171, 0x2, P0 ;  /* 0x0000000c1105b211 */ /* 0x084fe400000f14ab */
[----:B------:R-:W-:Y:S02]  /*a310*/  ISETP.GE.AND P0, PT, R220, UR4, PT ;  /* 0x00000004dc007c0c */ /* 0x000fe4000bf06270 */
[----:B------:R-:W-:Y:S01]  /*a320*/  @!P4 LEA.HI.X R7, R223, R12, R170, 0x2, P5 ;  /* 0x0000000cdf07c211 */ /* 0x000fe200028f14aa */
[----:B------:R1:W-:Y:S01]  /*a330*/  @!P3 ST.E.64 desc[UR40][R4.64], R24 ;  /* 0x000000180400b985 */ /* 0x0003e2000c101b28 */
[----:B------:R-:W-:-:S03]  /*a340*/  ISETP.GE.AND P3, PT, R219, UR4, PT ;  /* 0x00000004db007c0c */ /* 0x000fc6000bf66270 */
[----:B------:R2:W-:Y:S01]  /*a350*/  @!P4 ST.E.64 desc[UR40][R6.64], R28 ;  /* 0x0000001c0600c985 */ /* 0x0005e2000c101b28 */
[----:B------:R-:W-:Y:S02]  /*a360*/  ISETP.GE.AND P4, PT, R218, UR4, PT ;  /* 0x00000004da007c0c */ /* 0x000fe4000bf86270 */
[CC--:B-1----:R-:W-:Y:S02]  /*a370*/  @!P2 LEA R4, P6, R222.reuse, R11.reuse, 0x2 ;  /* 0x0000000bde04a211 */ /* 0x0c2fe400078c10ff */
[CC--:B--2---:R-:W-:Y:S02]  /*a380*/  @!P1 LEA R6, P5, R221.reuse, R11.reuse, 0x2 ;  /* 0x0000000bdd069211 */ /* 0x0c4fe400078a10ff */
[-C--:B------:R-:W-:Y:S02]  /*a390*/  @!P2 LEA.HI.X R5, R222, R12.reuse, R169, 0x2, P6 ;  /* 0x0000000cde05a211 */ /* 0x080fe400030f14a9 */
[----:B------:R-:W-:Y:S02]  /*a3a0*/  @!P0 LEA R8, P6, R220, R11, 0x2 ;  /* 0x0000000bdc088211 */ /* 0x000fe400078c10ff */
[----:B------:R-:W-:Y:S01]  /*a3b0*/  @!P1 LEA.HI.X R7, R221, R12, R13, 0x2, P5 ;  /* 0x0000000cdd079211 */ /* 0x000fe200028f140d */
[----:B------:R1:W-:Y:S01]  /*a3c0*/  @!P2 ST.E.64 desc[UR40][R4.64], R32 ;  /* 0x000000200400a985 */ /* 0x0003e2000c101b28 */
[----:B------:R-:W-:-:S02]  /*a3d0*/  ISETP.GE.AND P5, PT, R217, UR4, PT ;  /* 0x00000004d9007c0c */ /* 0x000fc4000bfa6270 */
[----:B------:R-:W-:Y:S01]  /*a3e0*/  @!P0 LEA.HI.X R9, R220, R12, R168, 0x2, P6 ;  /* 0x0000000cdc098211 */ /* 0x000fe200030f14a8 */
[----:B------:R2:W-:Y:S04]  /*a3f0*/  @!P1 ST.E.64 desc[UR40][R6.64], R36 ;  /* 0x0000002406009985 */ /* 0x0005e8000c101b28 */
[----:B------:R3:W-:Y:S01]  /*a400*/  @!P0 ST.E.64 desc[UR40][R8.64], R40 ;  /* 0x0000002808008985 */ /* 0x0007e2000c101b28 */
[----:B------:R-:W-:Y:S02]  /*a410*/  ISETP.GE.AND P0, PT, R216, UR4, PT ;  /* 0x00000004d8007c0c */ /* 0x000fe4000bf06270 */
[-C--:B-1----:R-:W-:Y:S02]  /*a420*/  @!P3 LEA R4, P1, R219, R11.reuse, 0x2 ;  /* 0x0000000bdb04b211 */ /* 0x082fe400078210ff */
[----:B--2---:R-:W-:-:S02]  /*a430*/  @!P4 LEA R6, P2, R218, R11, 0x2 ;  /* 0x0000000bda06c211 */ /* 0x004fc400078410ff */
[-C--:B------:R-:W-:Y:S02]  /*a440*/  @!P3 LEA.HI.X R5, R219, R12.reuse, R167, 0x2, P1 ;  /* 0x0000000cdb05b211 */ /* 0x080fe400008f14a7 */
[----:B------:R-:W-:Y:S02]  /*a450*/  ISETP.GE.AND P1, PT, R215, UR4, PT ;  /* 0x00000004d7007c0c */ /* 0x000fe4000bf26270 */
[----:B------:R-:W-:Y:S01]  /*a460*/  @!P4 LEA.HI.X R7, R218, R12, R166, 0x2, P2 ;  /* 0x0000000cda07c211 */ /* 0x000fe200010f14a6 */
[----:B------:R1:W-:Y:S01]  /*a470*/  @!P3 ST.E.64 desc[UR40][R4.64], R44 ;  /* 0x0000002c0400b985 */ /* 0x0003e2000c101b28 */
[----:B------:R-:W-:Y:S02]  /*a480*/  ISETP.GE.AND P2, PT, R214, UR4, PT ;  /* 0x00000004d6007c0c */ /* 0x000fe4000bf46270 */
[----:B---3--:R-:W-:Y:S01]  /*a490*/  @!P5 LEA R8, P6, R217, R11, 0x2 ;  /* 0x0000000bd908d211 */ /* 0x008fe200078c10ff */
[----:B------:R2:W-:Y:S01]  /*a4a0*/  @!P4 ST.E.64 desc[UR40][R6.64], R48 ;  /* 0x000000300600c985 */ /* 0x0005e2000c101b28 */
[----:B------:R-:W-:-:S02]  /*a4b0*/  ISETP.GE.AND P3, PT, R213, UR4, PT ;  /* 0x00000004d5007c0c */ /* 0x000fc4000bf66270 */
[----:B------:R-:W-:Y:S02]  /*a4c0*/  @!P5 LEA.HI.X R9, R217, R12, R165, 0x2, P6 ;  /* 0x0000000cd909d211 */ /* 0x000fe400030f14a5 */
[----:B------:R-:W-:-:S03]  /*a4d0*/  ISETP.GE.AND P4, PT, R212, UR4, PT ;  /* 0x00000004d4007c0c */ /* 0x000fc6000bf86270 */
[----:B------:R3:W-:Y:S01]  /*a4e0*/  @!P5 ST.E.64 desc[UR40][R8.64], R52 ;  /* 0x000000340800d985 */ /* 0x0007e2000c101b28 */
[CC--:B-1----:R-:W-:Y:S02]  /*a4f0*/  @!P0 LEA R4, P6, R216.reuse, R11.reuse, 0x2 ;  /* 0x0000000bd8048211 */ /* 0x0c2fe400078c10ff */
[CC--:B--2---:R-:W-:Y:S02]  /*a500*/  @!P1 LEA R6, P5, R215.reuse, R11.reuse, 0x2 ;  /* 0x0000000bd7069211 */ /* 0x0c4fe400078a10ff */
[-C--:B------:R-:W-:Y:S02]  /*a510*/  @!P0 LEA.HI.X R5, R216, R12.reuse, R164, 0x2, P6 ;  /* 0x0000000cd8058211 */ /* 0x080fe400030f14a4 */
[----:B------:R-:W-:Y:S02]  /*a520*/  @!P1 LEA.HI.X R7, R215, R12, R163, 0x2, P5 ;  /* 0x0000000cd7079211 */ /* 0x000fe400028f14a3 */
[----:B------:R-:W-:Y:S01]  /*a530*/  ISETP.GE.AND P5, PT, R211, UR4, PT ;  /* 0x00000004d3007c0c */ /* 0x000fe2000bfa6270 */
[----:B------:R1:W-:Y:S01]  /*a540*/  @!P0 ST.E.64 desc[UR40][R4.64], R56 ;  /* 0x0000003804008985 */ /* 0x0003e2000c101b28 */
[----:B---3--:R-:W-:-:S02]  /*a550*/  @!P2 LEA R8, P6, R214, R11, 0x2 ;  /* 0x0000000bd608a211 */ /* 0x008fc400078c10ff */
[----:B------:R-:W-:Y:S01]  /*a560*/  ISETP.GE.AND P0, PT, R210, UR4, PT ;  /* 0x00000004d2007c0c */ /* 0x000fe2000bf06270 */
[----:B------:R2:W-:Y:S01]  /*a570*/  @!P1 ST.E.64 desc[UR40][R6.64], R60 ;  /* 0x0000003c06009985 */ /* 0x0005e2000c101b28 */
        /* <DEDUP_REMOVED lines=9> */
[----:B---3--:R-:W-:-:S03]  /*a610*/  @!P5 LEA R8, P6, R211, R11, 0x2 ;  /* 0x0000000bd308d211 */ /* 0x008fc600078c10ff */
[----:B------:R2:W-:Y:S01]  /*a620*/  @!P4 ST.E.64 desc[UR40][R6.64], R72 ;  /* 0x000000480600c985 */ /* 0x0005e2000c101b28 */
[----:B------:R-:W-:-:S05]  /*a630*/  @!P5 LEA.HI.X R9, R211, R12, R159, 0x2, P6 ;  /* 0x0000000cd309d211 */ /* 0x000fca00030f149f */
[----:B------:R3:W-:Y:S01]  /*a640*/  @!P5 ST.E.64 desc[UR40][R8.64], R76 ;  /* 0x0000004c0800d985 */ /* 0x0007e2000c101b28 */
[----:B------:R-:W-:Y:S02]  /*a650*/  ISETP.GE.AND P5, PT, R207, UR4, PT ;  /* 0x00000004cf007c0c */ /* 0x000fe4000bfa6270 */
[----:B-1----:R-:W-:-:S04]  /*a660*/  @!P0 LEA R4, P4, R210, R11, 0x2 ;  /* 0x0000000bd2048211 */ /* 0x002fc800078810ff */
[-C--:B------:R-:W-:Y:S02]  /*a670*/  @!P0 LEA.HI.X R5, R210, R12.reuse, R158, 0x2, P4 ;  /* 0x0000000cd2058211 */ /* 0x080fe400020f149e */
[----:B------:R-:W-:Y:S02]  /*a680*/  ISETP.GE.AND P4, PT, R206, UR4, PT ;  /* 0x00000004ce007c0c */ /* 0x000fe4000bf86270 */
[CC--:B--2---:R-:W-:Y:S01]  /*a690*/  @!P1 LEA R6, P3, R209.reuse, R11.reuse, 0x2 ;  /* 0x0000000bd1069211 */ /* 0x0c4fe200078610ff */
[----:B------:R1:W-:Y:S01]  /*a6a0*/  @!P0 ST.E.64 desc[UR40][R4.64], R80 ;  /* 0x0000005004008985 */ /* 0x0003e2000c101b28 */
[----:B---3--:R-:W-:Y:S02]  /*a6b0*/  @!P2 LEA R8, P6, R208, R11, 0x2 ;  /* 0x0000000bd008a211 */ /* 0x008fe400078c10ff */
[----:B------:R-:W-:Y:S02]  /*a6c0*/  @!P1 LEA.HI.X R7, R209, R12, R157, 0x2, P3 ;  /* 0x0000000cd1079211 */ /* 0x000fe400018f149d */
[----:B------:R-:W-:-:S02]  /*a6d0*/  ISETP.GE.AND P3, PT, R205, UR4, PT ;  /* 0x00000004cd007c0c */ /* 0x000fc4000bf66270 */
[----:B------:R-:W-:Y:S01]  /*a6e0*/  @!P2 LEA.HI.X R9, R208, R12, R156, 0x2, P6 ;  /* 0x0000000cd009a211 */ /* 0x000fe200030f149c */
[----:B------:R2:W-:Y:S01]  /*a6f0*/  @!P1 ST.E.64 desc[UR40][R6.64], R84 ;  /* 0x0000005406009985 */ /* 0x0005e2000c101b28 */
[----:B------:R-:W-:-:S03]  /*a700*/  ISETP.GE.AND P1, PT, R203, UR4, PT ;  /* 0x00000004cb007c0c */ /* 0x000fc6000bf26270 */
[----:B------:R3:W-:Y:S01]  /*a710*/  @!P2 ST.E.64 desc[UR40][R8.64], R88 ;  /* 0x000000580800a985 */ /* 0x0007e2000c101b28 */
[----:B------:R-:W-:Y:S02]  /*a720*/  ISETP.GE.AND P2, PT, R204, UR4, PT ;  /* 0x00000004cc007c0c */ /* 0x000fe4000bf46270 */
[----:B-1----:R-:W-:-:S04]  /*a730*/  @!P5 LEA R4, P6, R207, R11, 0x2 ;  /* 0x0000000bcf04d211 */ /* 0x002fc800078c10ff */
[----:B------:R-:W-:Y:S02]  /*a740*/  @!P5 LEA.HI.X R5, R207, R12, R155, 0x2, P6 ;  /* 0x0000000ccf05d211 */ /* 0x000fe400030f149b */
[----:B--2---:R-:W-:-:S03]  /*a750*/  @!P4 LEA R6, P0, R206, R11, 0x2 ;  /* 0x0000000bce06c211 */ /* 0x004fc600078010ff */
[----:B------:R1:W-:Y:S01]  /*a760*/  @!P5 ST.E.64 desc[UR40][R4.64], R92 ;  /* 0x0000005c0400d985 */ /* 0x0003e2000c101b28 */
[----:B------:R-:W-:Y:S02]  /*a770*/  ISETP.GE.AND P5, PT, R201, UR4, PT ;  /* 0x00000004c9007c0c */ /* 0x000fe4000bfa6270 */
[-C--:B------:R-:W-:Y:S02]  /*a780*/  @!P4 LEA.HI.X R7, R206, R12.reuse, R154, 0x2, P0 ;  /* 0x0000000cce07c211 */ /* 0x080fe400000f149a */
[----:B------:R-:W-:Y:S02]  /*a790*/  ISETP.GE.AND P0, PT, R202, UR4, PT ;  /* 0x00000004ca007c0c */ /* 0x000fe4000bf06270 */
[C---:B---3--:R-:W-:Y:S01]  /*a7a0*/  @!P3 LEA R8, P6, R205.reuse, R11, 0x2 ;  /* 0x0000000bcd08b211 */ /* 0x048fe200078c10ff */
[----:B------:R2:W-:Y:S01]  /*a7b0*/  @!P4 ST.E.64 desc[UR40][R6.64], R96 ;  /* 0x000000600600c985 */ /* 0x0005e2000c101b28 */
[----:B------:R-:W-:Y:S02]  /*a7c0*/  ISETP.GE.AND P4, PT, R200, UR4, PT ;  /* 0x00000004c8007c0c */ /* 0x000fe4000bf86270 */
[----:B------:R-:W-:-:S02]  /*a7d0*/  @!P3 LEA.HI.X R9, R205, R12, R153, 0x2, P6 ;  /* 0x0000000ccd09b211 */ /* 0x000fc400030f1499 */
[----:B-1----:R-:W-:-:S03]  /*a7e0*/  @!P2 LEA R4, P6, R204, R11, 0x2 ;  /* 0x0000000bcc04a211 */ /* 0x002fc600078c10ff */
[----:B------:R1:W-:Y:S01]  /*a7f0*/  @!P3 ST.E.64 desc[UR40][R8.64], R100 ;  /* 0x000000640800b985 */ /* 0x0003e2000c101b28 */
[----:B------:R-:W-:Y:S02]  /*a800*/  @!P2 LEA.HI.X R5, R204, R12, R152, 0x2, P6 ;  /* 0x0000000ccc05a211 */ /* 0x000fe400030f1498 */
[----:B--2---:R-:W-:-:S03]  /*a810*/  @!P1 LEA R6, P3, R203, R11, 0x2 ;  /* 0x0000000bcb069211 */ /* 0x004fc600078610ff */
[----:B------:R2:W-:Y:S01]  /*a820*/  @!P2 ST.E.64 desc[UR40][R4.64], R104 ;  /* 0x000000680400a985 */ /* 0x0005e2000c101b28 */
[-C--:B------:R-:W-:Y:S02]  /*a830*/  @!P1 LEA.HI.X R7, R203, R12.reuse, R21, 0x2, P3 ;  /* 0x0000000ccb079211 */ /* 0x080fe400018f1415 */
[----:B------:R-:W-:Y:S02]  /*a840*/  ISETP.GE.AND P3, PT, R199, UR4, PT ;  /* 0x00000004c7007c0c */ /* 0x000fe4000bf66270 */
[CC--:B-1----:R-:W-:Y:S01]  /*a850*/  @!P0 LEA R8, P6, R202.reuse, R11.reuse, 0x2 ;  /* 0x0000000bca088211 */ /* 0x0c2fe200078c10ff */
[----:B------:R1:W-:Y:S03]  /*a860*/  @!P1 ST.E.64 desc[UR40][R6.64], R108 ;  /* 0x0000006c06009985 */ /* 0x0003e6000c101b28 */
[----:B------:R-:W-:Y:S02]  /*a870*/  @!P0 LEA.HI.X R9, R202, R12, R237, 0x2, P6 ;  /* 0x0000000cca098211 */ /* 0x000fe400030f14ed */
[----:B--2---:R-:W-:-:S03]  /*a880*/  @!P5 LEA R4, P1, R201, R11, 0x2 ;  /* 0x0000000bc904d211 */ /* 0x004fc600078210ff */
[----:B------:R2:W-:Y:S01]  /*a890*/  @!P0 ST.E.64 desc[UR40][R8.64], R112 ;  /* 0x0000007008008985 */ /* 0x0005e2000c101b28 */
[----:B------:R-:W-:Y:S02]  /*a8a0*/  ISETP.GE.AND P0, PT, R198, UR4, PT ;  /* 0x00000004c6007c0c */ /* 0x000fe4000bf06270 */
[-C--:B------:R-:W-:Y:S02]  /*a8b0*/  @!P5 LEA.HI.X R5, R201, R12.reuse, R236, 0x2, P1 ;  /* 0x0000000cc905d211 */ /* 0x080fe400008f14ec */
[----:B------:R-:W-:Y:S02]  /*a8c0*/  ISETP.GE.AND P1, PT, R197, UR4, PT ;  /* 0x00000004c5007c0c */ /* 0x000fe4000bf26270 */
[C---:B-1----:R-:W-:Y:S01]  /*a8d0*/  @!P4 LEA R6, P2, R200.reuse, R11, 0x2 ;  /* 0x0000000bc806c211 */ /* 0x042fe200078410ff */
[----:B------:R1:W-:Y:S03]  /*a8e0*/  @!P5 ST.E.64 desc[UR40][R4.64], R116 ;  /* 0x000000740400d985 */ /* 0x0003e6000c101b28 */
[----:B------:R-:W-:-:S02]  /*a8f0*/  @!P4 LEA.HI.X R7, R200, R12, R235, 0x2, P2 ;  /* 0x0000000cc807c211 */ /* 0x000fc400010f14eb */
[----:B------:R-:W-:Y:S02]  /*a900*/  ISETP.GE.AND P2, PT, R194, UR4, PT ;  /* 0x00000004c2007c0c */ /* 0x000fe4000bf46270 */
[CC--:B--2---:R-:W-:Y:S01]  /*a910*/  @!P3 LEA R8, P6, R199.reuse, R11.reuse, 0x2 ;  /* 0x0000000bc708b211 */ /* 0x0c4fe200078c10ff */
[----:B------:R2:W-:Y:S01]  /*a920*/  @!P4 ST.E.64 desc[UR40][R6.64], R120 ;  /* 0x000000780600c985 */ /* 0x0005e2000c101b28 */
[----:B------:R-:W-:Y:S02]  /*a930*/  ISETP.GE.AND P4, PT, R196, UR4, PT ;  /* 0x00000004c4007c0c */ /* 0x000fe4000bf86270 */
[----:B------:R-:W-:Y:S02]  /*a940*/  @!P3 LEA.HI.X R9, R199, R12, R234, 0x2, P6 ;  /* 0x0000000cc709b211 */ /* 0x000fe400030f14ea */
[----:B-1----:R-:W-:-:S03]  /*a950*/  @!P0 LEA R4, P5, R198, R11, 0x2 ;  /* 0x0000000bc6048211 */ /* 0x002fc600078a10ff */
[----:B------:R1:W-:Y:S01]  /*a960*/  @!P3 ST.E.64 desc[UR40][R8.64], R124 ;  /* 0x0000007c0800b985 */ /* 0x0003e2000c101b28 */
[----:B------:R-:W-:Y:S02]  /*a970*/  ISETP.GE.AND P3, PT, R195, UR4, PT ;  /* 0x00000004c3007c0c */ /* 0x000fe4000bf66270 */
[-C--:B------:R-:W-:Y:S02]  /*a980*/  @!P0 LEA.HI.X R5, R198, R12.reuse, R233, 0x2, P5 ;  /* 0x0000000cc6058211 */ /* 0x080fe400028f14e9 */
[----:B------:R-:W-:Y:S02]  /*a990*/  ISETP.GE.AND P5, PT, R193, UR4, PT ;  /* 0x00000004c1007c0c */ /* 0x000fe4000bfa6270 */
[C---:B--2---:R-:W-:Y:S01]  /*a9a0*/  @!P1 LEA R6, P6, R197.reuse, R11, 0x2 ;  /* 0x0000000bc5069211 */ /* 0x044fe200078c10ff */
[----:B------:R2:W-:Y:S03]  /*a9b0*/  @!P0 ST.E.64 desc[UR40][R4.64], R128 ;  /* 0x0000008004008985 */ /* 0x0005e6000c101b28 */
[----:B------:R-:W-:-:S03]  /*a9c0*/  @!P1 LEA.HI.X R7, R197, R12, R232, 0x2, P6 ;  /* 0x0000000cc5079211 */ /* 0x000fc600030f14e8 */
[CC--:B-1----:R-:W-:Y:S02]  /*a9d0*/  @!P3 LEA R8, P6, R195.reuse, R11.reuse, 0x2 ;  /* 0x0000000bc308b211 */ /* 0x0c2fe400078c10ff */
[----:B------:R1:W-:Y:S02]  /*a9e0*/  @!P1 ST.E.64 desc[UR40][R6.64], R132 ;  /* 0x0000008406009985 */ /* 0x0003e4000c101b28 */
[----:B------:R-:W-:Y:S02]  /*a9f0*/  @!P3 LEA.HI.X R9, R195, R12, R230, 0x2, P6 ;  /* 0x0000000cc309b211 */ /* 0x000fe400030f14e6 */
[----:B--2---:R-:W-:-:S04]  /*aa00*/  @!P4 LEA R4, P0, R196, R11, 0x2 ;  /* 0x0000000bc404c211 */ /* 0x004fc800078010ff */
[-C--:B------:R-:W-:Y:S02]  /*aa10*/  @!P4 LEA.HI.X R5, R196, R12.reuse, R231, 0x2, P0 ;  /* 0x0000000cc405c211 */ /* 0x080fe400000f14e7 */
[CC--:B------:R-:W-:Y:S02]  /*aa20*/  @!P5 LEA R14, P0, R193.reuse, R11.reuse, 0x2 ;  /* 0x0000000bc10ed211 */ /* 0x0c0fe400078010ff */
[C---:B-1----:R-:W-:Y:S01]  /*aa30*/  @!P2 LEA R6, P1, R194.reuse, R11, 0x2 ;  /* 0x0000000bc206a211 */ /* 0x042fe200078210ff */
[----:B------:R3:W-:Y:S01]  /*aa40*/  @!P4 ST.E.64 desc[UR40][R4.64], R136 ;  /* 0x000000880400c985 */ /* 0x0007e2000c101b28 */
[-C--:B------:R-:W-:Y:S02]  /*aa50*/  @!P5 LEA.HI.X R15, R193, R12.reuse, R228, 0x2, P0 ;  /* 0x0000000cc10fd211 */ /* 0x080fe400000f14e4 */
[----:B------:R-:W-:Y:S01]  /*aa60*/  @!P2 LEA.HI.X R7, R194, R12, R229, 0x2, P1 ;  /* 0x0000000cc207a211 */ /* 0x000fe200008f14e5 */
[----:B------:R3:W-:Y:S04]  /*aa70*/  @!P3 ST.E.64 desc[UR40][R8.64], R140 ;  /* 0x0000008c0800b985 */ /* 0x0007e8000c101b28 */
[----:B------:R3:W-:Y:S04]  /*aa80*/  @!P2 ST.E.64 desc[UR40][R6.64], R144 ;  /* 0x000000900600a985 */ /* 0x0007e8000c101b28 */
[----:B------:R3:W-:Y:S02]  /*aa90*/  @!P5 ST.E.64 desc[UR40][R14.64], R148 ;  /* 0x000000940e00d985 */ /* 0x0007e4000c101b28 */
.L_x_3419:
[----:B------:R-:W-:Y:S05]  /*aaa0*/  BSYNC B1 ;  /* 0x0000000000017941 */ /* 0x000fea0003800000 */
.L_x_3418:
[----:B------:R-:W-:Y:S01]  /*aab0*/  VIADD R0, R0, 0x8 ;  /* 0x0000000800007836 */ /* 0x000fe20000000000 */
[----:B------:R4:W0:Y:S04]  /*aac0*/  SHFL.IDX PT, R20, R10, 0x1, 0x1c1f ;  /* 0x003c1f000a147f89 */ /* 0x00082800000e0000 */
[----:B------:R-:W-:Y:S01]  /*aad0*/  ISETP.GE.AND P0, PT, R0, UR8, PT ;  /* 0x0000000800007c0c */ /* 0x000fe2000bf06270 */
[----:B------:R4:W0:-:S12]  /*aae0*/  SHFL.IDX PT, R24, R3, 0x1, 0x1c1f ;  /* 0x003c1f0003187f89 */ /* 0x00081800000e0000 */
[----:B----4-:R-:W-:Y:S05]  /*aaf0*/  @P0 BRA `(.L_x_3417) ;  /* 0x0000001800080947 */ /* 0x010fea0003800000 */
[----:B------:R-:W-:Y:S02]  /*ab00*/  ULDC UR4, c[0x0][0xac8] ;  /* 0x0002b20000047ab9 */ /* 0x000fe40000000800 */
[----:B------:R-:W-:Y:S02]  /*ab10*/  ISETP.GE.AND P4, PT, R17, UR4, PT ;  /* 0x0000000411007c0c */ /* 0x000fe4000bf86270 */
[----:B------:R-:W-:Y:S02]  /*ab20*/  ISETP.GE.AND P2, PT, R223, UR4, PT ;  /* 0x00000004df007c0c */ /* 0x000fe4000bf46270 */
[----:B------:R-:W-:Y:S02]  /*ab30*/  ISETP.GE.AND P1, PT, R222, UR4, PT ;  /* 0x00000004de007c0c */ /* 0x000fe4000bf26270 */
[----:B------:R-:W-:-:S07]  /*ab40*/  ISETP.GE.AND P0, PT, R221, UR4, PT ;  /* 0x00000004dd007c0c */ /* 0x000fce000bf06270 */
[-C--:B0-----:R-:W-:Y:S02]  /*ab50*/  @!P4 LEA R10, P3, R17, R24.reuse, 0x2 ;  /* 0x00000018110ac211 */ /* 0x081fe400078610ff */
[----:B---3--:R-:W-:Y:S02]  /*ab60*/  @!P2 LEA R4, P6, R223, R24, 0x2 ;  /* 0x00000018df04a211 */ /* 0x008fe400078c10ff */
[----:B-1----:R-:W-:Y:S02]  /*ab70*/  @!P4 LEA.HI.X R11, R17, R20, R171, 0x2, P3 ;  /* 0x00000014110bc211 */ /* 0x002fe400018f14ab */
[----:B------:R-:W-:Y:S02]  /*ab80*/  ISETP.GE.AND P3, PT, R220, UR4, PT ;  /* 0x00000004dc007c0c */ /* 0x000fe4000bf66270 */
[----:B------:R-:W-:Y:S01]  /*ab90*/  @!P1 LEA R6, P5, R222, R24, 0x2 ;  /* 0x00000018de069211 */ /* 0x000fe200078a10ff */
[----:B------:R0:W-:Y:S01]  /*aba0*/  @!P4 ST.E.64 desc[UR40][R10.64], R26 ;  /* 0x0000001a0a00c985 */ /* 0x0001e2000c101b28 */
[----:B------:R-:W-:-:S02]  /*abb0*/  ISETP.GE.AND P4, PT, R219, UR4, PT ;  /* 0x00000004db007c0c */ /* 0x000fc4000bf86270 */
[----:B------:R-:W-:Y:S02]  /*abc0*/  @!P2 LEA.HI.X R5, R223, R20, R170, 0x2, P6 ;  /* 0x00000014df05a211 */ /* 0x000fe400030f14aa */
[C---:B------:R-:W-:Y:S02]  /*abd0*/  @!P0 LEA R8, P6, R221.reuse, R24, 0x2 ;  /* 0x00000018dd088211 */ /* 0x040fe400078c10ff */
[-C--:B------:R-:W-:Y:S01]  /*abe0*/  @!P1 LEA.HI.X R7, R222, R20.reuse, R169, 0x2, P5 ;  /* 0x00000014de079211 */ /* 0x080fe200028f14a9 */
[----:B------:R1:W-:Y:S01]  /*abf0*/  @!P2 ST.E.64 desc[UR40][R4.64], R30 ;  /* 0x0000001e0400a985 */ /* 0x0003e2000c101b28 */
[----:B------:R-:W-:Y:S02]  /*ac00*/  ISETP.GE.AND P5, PT, R218, UR4, PT ;  /* 0x00000004da007c0c */ /* 0x000fe4000bfa6270 */
[----:B------:R-:W-:Y:S01]  /*ac10*/  @!P0 LEA.HI.X R9, R221, R20, R13, 0x2, P6 ;  /* 0x00000014dd098211 */ /* 0x000fe200030f140d */
[----:B------:R3:W-:Y:S01]  /*ac20*/  @!P1 ST.E.64 desc[UR40][R6.64], R34 ;  /* 0x0000002206009985 */ /* 0x0007e2000c101b28 */
[----:B0-----:R-:W-:-:S03]  /*ac30*/  @!P3 LEA R10, P1, R220, R24, 0x2 ;  /* 0x00000018dc0ab211 */ /* 0x001fc600078210ff */
[----:B------:R0:W-:Y:S01]  /*ac40*/  @!P0 ST.E.64 desc[UR40][R8.64], R38 ;  /* 0x0000002608008985 */ /* 0x0001e2000c101b28 */
[----:B------:R-:W-:Y:S02]  /*ac50*/  ISETP.GE.AND P0, PT, R217, UR4, PT ;  /* 0x00000004d9007c0c */ /* 0x000fe4000bf06270 */
[C---:B--2---:R-:W-:Y:S02]  /*ac60*/  @!P4 LEA R12, P2, R219.reuse, R24, 0x2 ;  /* 0x00000018db0cc211 */ /* 0x044fe400078410ff */
[-C--:B------:R-:W-:Y:S02]  /*ac70*/  @!P3 LEA.HI.X R11, R220, R20.reuse, R168, 0x2, P1 ;  /* 0x00000014dc0bb211 */ /* 0x080fe400008f14a8 */
[----:B------:R-:W-:Y:S02]  /*ac80*/  ISETP.GE.AND P1, PT, R216, UR4, PT ;  /* 0x00000004d8007c0c */ /* 0x000fe4000bf26270 */
[----:B------:R-:W-:Y:S01]  /*ac90*/  @!P4 LEA.HI.X R13, R219, R20, R167, 0x2, P2 ;  /* 0x00000014db0dc211 */ /* 0x000fe200010f14a7 */
[----:B------:R2:W-:Y:S01]  /*aca0*/  @!P3 ST.E.64 desc[UR40][R10.64], R42 ;  /* 0x0000002a0a00b985 */ /* 0x0005e2000c101b28 */
[----:B------:R-:W-:-:S02]  /*acb0*/  ISETP.GE.AND P2, PT, R215, UR4, PT ;  /* 0x00000004d7007c0c */ /* 0x000fc4000bf46270 */
[----:B------:R-:W-:Y:S01]  /*acc0*/  @!P5 LEA R14, P6, R218, R24, 0x2 ;  /* 0x00000018da0ed211 */ /* 0x000fe200078c10ff */
[----:B------:R4:W-:Y:S01]  /*acd0*/  @!P4 ST.E.64 desc[UR40][R12.64], R46 ;  /* 0x0000002e0c00c985 */ /* 0x0009e2000c101b28 */
[----:B------:R-:W-:Y:S02]  /*ace0*/  ISETP.GE.AND P3, PT, R214, UR4, PT ;  /* 0x00000004d6007c0c */ /* 0x000fe4000bf66270 */
[----:B------:R-:W-:Y:S02]  /*acf0*/  @!P5 LEA.HI.X R15, R218, R20, R166, 0x2, P6 ;  /* 0x00000014da0fd211 */ /* 0x000fe400030f14a6 */
[-C--:B-1----:R-:W-:Y:S02]  /*ad00*/  @!P0 LEA R4, P6, R217, R24.reuse, 0x2 ;  /* 0x00000018d9048211 */ /* 0x082fe400078c10ff */
[----:B------:R-:W-:Y:S01]  /*ad10*/  ISETP.GE.AND P4, PT, R213, UR4, PT ;  /* 0x00000004d5007c0c */ /* 0x000fe2000bf86270 */
[----:B------:R1:W-:Y:S01]  /*ad20*/  @!P5 ST.E.64 desc[UR40][R14.64], R50 ;  /* 0x000000320e00d985 */ /* 0x0003e2000c101b28 */
[----:B---3--:R-:W-:-:S02]  /*ad30*/  @!P1 LEA R6, P5, R216, R24, 0x2 ;  /* 0x00000018d8069211 */ /* 0x008fc400078a10ff */
[----:B------:R-:W-:Y:S02]  /*ad40*/  @!P0 LEA.HI.X R5, R217, R20, R165, 0x2, P6 ;  /* 0x00000014d9058211 */ /* 0x000fe400030f14a5 */
[C---:B0-----:R-:W-:Y:S02]  /*ad50*/  @!P2 LEA R8, P6, R215.reuse, R24, 0x2 ;  /* 0x00000018d708a211 */ /* 0x041fe400078c10ff */
[-C--:B------:R-:W-:Y:S01]  /*ad60*/  @!P1 LEA.HI.X R7, R216, R20.reuse, R164, 0x2, P5 ;  /* 0x00000014d8079211 */ /* 0x080fe200028f14a4 */
[----:B------:R0:W-:Y:S01]  /*ad70*/  @!P0 ST.E.64 desc[UR40][R4.64], R54 ;  /* 0x0000003604008985 */ /* 0x0001e2000c101b28 */
[----:B------:R-:W-:Y:S02]  /*ad80*/  ISETP.GE.AND P5, PT, R212, UR4, PT ;  /* 0x00000004d4007c0c */ /* 0x000fe4000bfa6270 */
[----:B------:R-:W-:Y:S01]  /*ad90*/  @!P2 LEA.HI.X R9, R215, R20, R163, 0x2, P6 ;  /* 0x00000014d709a211 */ /* 0x000fe200030f14a3 */
[----:B------:R3:W-:Y:S01]  /*ada0*/  @!P1 ST.E.64 desc[UR40][R6.64], R58 ;  /* 0x0000003a06009985 */ /* 0x0007e2000c101b28 */
[----:B------:R-:W-:-:S02]  /*adb0*/  ISETP.GE.AND P0, PT, R211, UR4, PT ;  /* 0x00000004d3007c0c */ /* 0x000fc4000bf06270 */
[-C--:B--2---:R-:W-:Y:S01]  /*adc0*/  @!P3 LEA R10, P6, R214, R24.reuse, 0x2 ;  /* 0x00000018d60ab211 */ /* 0x084fe200078c10ff */
[----:B------:R2:W-:Y:S01]  /*add0*/  @!P2 ST.E.64 desc[UR40][R8.64], R62 ;  /* 0x0000003e0800a985 */ /* 0x0005e2000c101b28 */
[C---:B----4-:R-:W-:Y:S02]  /*ade0*/  @!P4 LEA R12, P2, R213.reuse, R24, 0x2 ;  /* 0x00000018d50cc211 */ /* 0x050fe400078410ff */
[----:B------:R-:W-:Y:S02]  /*adf0*/  ISETP.GE.AND P1, PT, R210, UR4, PT ;  /* 0x00000004d2007c0c */ /* 0x000fe4000bf26270 */
[-C--:B------:R-:W-:Y:S02]  /*ae00*/  @!P3 LEA.HI.X R11, R214, R20.reuse, R162, 0x2, P6 ;  /* 0x00000014d60bb211 */ /* 0x080fe400030f14a2 */
[----:B------:R-:W-:Y:S02]  /*ae10*/  @!P4 LEA.HI.X R13, R213, R20, R161, 0x2, P2 ;  /* 0x00000014d50dc211 */ /* 0x000fe400010f14a1 */
[----:B------:R-:W-:Y:S01]  /*ae20*/  ISETP.GE.AND P2, PT, R209, UR4, PT ;  /* 0x00000004d1007c0c */ /* 0x000fe2000bf46270 */
[----:B------:R-:W-:Y:S01]  /*ae30*/  @!P3 ST.E.64 desc[UR40][R10.64], R66 ;  /* 0x000000420a00b985 */ /* 0x000fe2000c101b28 */
[----:B-1----:R-:W-:-:S03]  /*ae40*/  @!P5 LEA R14, P6, R212, R24, 0x2 ;  /* 0x00000018d40ed211 */ /* 0x002fc600078c10ff */
[----:B------:R1:W-:Y:S01]  /*ae50*/  @!P4 ST.E.64 desc[UR40][R12.64], R70 ;  /* 0x000000460c00c985 */ /* 0x0003e2000c101b28 */
[----:B------:R-:W-:Y:S02]  /*ae60*/  @!P5 LEA.HI.X R15, R212, R20, R160, 0x2, P6 ;  /* 0x00000014d40fd211 */ /* 0x000fe400030f14a0 */
[CC--:B0-----:R-:W-:Y:S02]  /*ae70*/  @!P0 LEA R4, P4, R211.reuse, R24.reuse, 0x2 ;  /* 0x00000018d3048211 */ /* 0x0c1fe400078810ff */
[----:B---3--:R-:W-:Y:S01]  /*ae80*/  @!P1 LEA R6, P3, R210, R24, 0x2 ;  /* 0x00000018d2069211 */ /* 0x008fe200078610ff */
[----:B------:R0:W-:Y:S01]  /*ae90*/  @!P5 ST.E.64 desc[UR40][R14.64], R74 ;  /* 0x0000004a0e00d985 */ /* 0x0001e2000c101b28 */
[----:B------:R-:W-:Y:S02]  /*aea0*/  @!P0 LEA.HI.X R5, R211, R20, R159, 0x2, P4 ;  /* 0x00000014d3058211 */ /* 0x000fe400020f149f */
[----:B------:R-:W-:Y:S02]  /*aeb0*/  ISETP.GE.AND P4, PT, R207, UR4, PT ;  /* 0x00000004cf007c0c */ /* 0x000fe4000bf86270 */
[----:B------:R-:W-:Y:S01]  /*aec0*/  ISETP.GE.AND P5, PT, R208, UR4, PT ;  /* 0x00000004d0007c0c */ /* 0x000fe2000bfa6270 */
[----:B------:R3:W-:Y:S01]  /*aed0*/  @!P0 ST.E.64 desc[UR40][R4.64], R78 ;  /* 0x0000004e04008985 */ /* 0x0007e2000c101b28 */
[----:B--2---:R-:W-:-:S02]  /*aee0*/  @!P2 LEA R8, P6, R209, R24, 0x2 ;  /* 0x00000018d108a211 */ /* 0x004fc400078c10ff */
[-C--:B------:R-:W-:Y:S02]  /*aef0*/  @!P1 LEA.HI.X R7, R210, R20.reuse, R158, 0x2, P3 ;  /* 0x00000014d2079211 */ /* 0x080fe400018f149e */
[----:B------:R-:W-:Y:S02]  /*af00*/  ISETP.GE.AND P3, PT, R206, UR4, PT ;  /* 0x00000004ce007c0c */ /* 0x000fe4000bf66270 */
[----:B------:R-:W-:Y:S01]  /*af10*/  @!P2 LEA.HI.X R9, R209, R20, R157, 0x2, P6 ;  /* 0x00000014d109a211 */ /* 0x000fe200030f149d */
[----:B------:R2:W-:Y:S01]  /*af20*/  @!P1 ST.E.64 desc[UR40][R6.64], R82 ;  /* 0x0000005206009985 */ /* 0x0005e2000c101b28 */
[----:B------:R-:W-:Y:S02]  /*af30*/  ISETP.GE.AND P1, PT, R204, UR4, PT ;  /* 0x00000004cc007c0c */ /* 0x000fe4000bf26270 */
[----:B-1----:R-:W-:Y:S01]  /*af40*/  @!P4 LEA R12, P0, R207, R24, 0x2 ;  /* 0x00000018cf0cc211 */ /* 0x002fe200078010ff */
[----:B------:R1:W-:Y:S01]  /*af50*/  @!P2 ST.E.64 desc[UR40][R8.64], R86 ;  /* 0x000000560800a985 */ /* 0x0003e2000c101b28 */
[----:B------:R-:W-:-:S02]  /*af60*/  ISETP.GE.AND P2, PT, R205, UR4, PT ;  /* 0x00000004cd007c0c */ /* 0x000fc4000bf46270 */
[C---:B------:R-:W-:Y:S02]  /*af70*/  @!P5 LEA R10, P6, R208.reuse, R24, 0x2 ;  /* 0x00000018d00ad211 */ /* 0x040fe400078c10ff */
[-C--:B------:R-:W-:Y:S02]  /*af80*/  @!P4 LEA.HI.X R13, R207, R20.reuse, R155, 0x2, P0 ;  /* 0x00000014cf0dc211 */ /* 0x080fe400000f149b */
[----:B------:R-:W-:Y:S02]  /*af90*/  @!P5 LEA.HI.X R11, R208, R20, R156, 0x2, P6 ;  /* 0x00000014d00bd211 */ /* 0x000fe400030f149c */
[----:B------:R-:W-:Y:S02]  /*afa0*/  ISETP.GE.AND P0, PT, R203, UR4, PT ;  /* 0x00000004cb007c0c */ /* 0x000fe4000bf06270 */
[----:B0-----:R-:W-:Y:S01]  /*afb0*/  @!P3 LEA R14, P6, R206, R24, 0x2 ;  /* 0x00000018ce0eb211 */ /* 0x001fe200078c10ff */
[----:B------:R0:W-:Y:S01]  /*afc0*/  @!P5 ST.E.64 desc[UR40][R10.64], R90 ;  /* 0x0000005a0a00d985 */ /* 0x0001e2000c101b28 */
[----:B------:R-:W-:-:S02]  /*afd0*/  ISETP.GE.AND P5, PT, R202, UR4, PT ;  /* 0x00000004ca007c0c */ /* 0x000fc4000bfa6270 */
[----:B------:R-:W-:Y:S01]  /*afe0*/  @!P3 LEA.HI.X R15, R206, R20, R154, 0x2, P6 ;  /* 0x00000014ce0fb211 */ /* 0x000fe200030f149a */
[----:B------:R4:W-:Y:S01]  /*aff0*/  @!P4 ST.E.64 desc[UR40][R12.64], R94 ;  /* 0x0000005e0c00c985 */ /* 0x0009e2000c101b28 */
[-C--:B---3--:R-:W-:Y:S02]  /*b000*/  @!P2 LEA R4, P6, R205, R24.reuse, 0x2 ;  /* 0x00000018cd04a211 */ /* 0x088fe400078c10ff */
[----:B------:R-:W-:Y:S01]  /*b010*/  ISETP.GE.AND P4, PT, R201, UR4, PT ;  /* 0x00000004c9007c0c */ /* 0x000fe2000bf86270 */
[----:B------:R3:W-:Y:S01]  /*b020*/  @!P3 ST.E.64 desc[UR40][R14.64], R98 ;  /* 0x000000620e00b985 */ /* 0x0007e2000c101b28 */
[----:B--2---:R-:W-:Y:S02]  /*b030*/  @!P1 LEA R6, P3, R204, R24, 0x2 ;  /* 0x00000018cc069211 */ /* 0x004fe400078610ff */
[----:B------:R-:W-:Y:S02]  /*b040*/  @!P2 LEA.HI.X R5, R205, R20, R153, 0x2, P6 ;  /* 0x00000014cd05a211 */ /* 0x000fe400030f1499 */
[----:B-1----:R-:W-:-:S02]  /*b050*/  @!P0 LEA R8, P6, R203, R24, 0x2 ;  /* 0x00000018cb088211 */ /* 0x002fc400078c10ff */
[-C--:B------:R-:W-:Y:S01]  /*b060*/  @!P1 LEA.HI.X R7, R204, R20.reuse, R152, 0x2, P3 ;  /* 0x00000014cc079211 */ /* 0x080fe200018f1498 */
[----:B------:R1:W-:Y:S01]  /*b070*/  @!P2 ST.E.64 desc[UR40][R4.64], R102 ;  /* 0x000000660400a985 */ /* 0x0003e2000c101b28 */
[----:B------:R-:W-:Y:S02]  /*b080*/  ISETP.GE.AND P3, PT, R200, UR4, PT ;  /* 0x00000004c8007c0c */ /* 0x000fe4000bf66270 */
[----:B------:R-:W-:Y:S01]  /*b090*/  @!P0 LEA.HI.X R9, R203, R20, R21, 0x2, P6 ;  /* 0x00000014cb098211 */ /* 0x000fe200030f1415 */
[----:B------:R2:W-:Y:S01]  /*b0a0*/  @!P1 ST.E.64 desc[UR40][R6.64], R106 ;  /* 0x0000006a06009985 */ /* 0x0005e2000c101b28 */
[-C--:B0-----:R-:W-:Y:S02]  /*b0b0*/  @!P5 LEA R10, P1, R202, R24.reuse, 0x2 ;  /* 0x00000018ca0ad211 */ /* 0x081fe400078210ff */
[----:B----4-:R-:W-:Y:S01]  /*b0c0*/  @!P4 LEA R12, P2, R201, R24, 0x2 ;  /* 0x00000018c90cc211 */ /* 0x010fe200078410ff */
[----:B------:R0:W-:Y:S01]  /*b0d0*/  @!P0 ST.E.64 desc[UR40][R8.64], R110 ;  /* 0x0000006e08008985 */ /* 0x0001e2000c101b28 */
[----:B------:R-:W-:-:S02]  /*b0e0*/  ISETP.GE.AND P0, PT, R199, UR4, PT ;  /* 0x00000004c7007c0c */ /* 0x000fc4000bf06270 */
[----:B------:R-:W-:Y:S02]  /*b0f0*/  @!P5 LEA.HI.X R11, R202, R20, R237, 0x2, P1 ;  /* 0x00000014ca0bd211 */ /* 0x000fe400008f14ed */
[----:B------:R-:W-:Y:S02]  /*b100*/  ISETP.GE.AND P1, PT, R198, UR4, PT ;  /* 0x00000004c6007c0c */ /* 0x000fe4000bf26270 */
[C---:B---3--:R-:W-:Y:S01]  /*b110*/  @!P3 LEA R14, P6, R200.reuse, R24, 0x2 ;  /* 0x00000018c80eb211 */ /* 0x048fe200078c10ff */
[----:B------:R3:W-:Y:S01]  /*b120*/  @!P5 ST.E.64 desc[UR40][R10.64], R114 ;  /* 0x000000720a00d985 */ /* 0x0007e2000c101b28 */
[-C--:B------:R-:W-:Y:S02]  /*b130*/  @!P4 LEA.HI.X R13, R201, R20.reuse, R236, 0x2, P2 ;  /* 0x00000014c90dc211 */ /* 0x080fe400010f14ec */
[----:B------:R-:W-:Y:S02]  /*b140*/  @!P3 LEA.HI.X R15, R200, R20, R235, 0x2, P6 ;  /* 0x00000014c80fb211 */ /* 0x000fe400030f14eb */
[----:B------:R-:W-:Y:S01]  /*b150*/  ISETP.GE.AND P2, PT, R195, UR4, PT ;  /* 0x00000004c3007c0c */ /* 0x000fe2000bf46270 */
[----:B------:R4:W-:Y:S01]  /*b160*/  @!P4 ST.E.64 desc[UR40][R12.64], R118 ;  /* 0x000000760c00c985 */ /* 0x0009e2000c101b28 */
[----:B------:R-:W-:-:S02]  /*b170*/  ISETP.GE.AND P4, PT, R197, UR4, PT ;  /* 0x00000004c5007c0c */ /* 0x000fc4000bf86270 */
[C---:B-1----:R-:W-:Y:S01]  /*b180*/  @!P0 LEA R4, P5, R199.reuse, R24, 0x2 ;  /* 0x00000018c7048211 */ /* 0x042fe200078a10ff */
[----:B------:R1:W-:Y:S01]  /*b190*/  @!P3 ST.E.64 desc[UR40][R14.64], R122 ;  /* 0x0000007a0e00b985 */ /* 0x0003e2000c101b28 */
[----:B------:R-:W-:Y:S02]  /*b1a0*/  ISETP.GE.AND P3, PT, R196, UR4, PT ;  /* 0x00000004c4007c0c */ /* 0x000fe4000bf66270 */
[----:B------:R-:W-:Y:S02]  /*b1b0*/  @!P0 LEA.HI.X R5, R199, R20, R234, 0x2, P5 ;  /* 0x00000014c7058211 */ /* 0x000fe400028f14ea */
[----:B------:R-:W-:Y:S02]  /*b1c0*/  ISETP.GE.AND P5, PT, R194, UR4, PT ;  /* 0x00000004c2007c0c */ /* 0x000fe4000bfa6270 */
[-C--:B--2---:R-:W-:Y:S01]  /*b1d0*/  @!P1 LEA R6, P6, R198, R24.reuse, 0x2 ;  /* 0x00000018c6069211 */ /* 0x084fe200078c10ff */
[----:B------:R2:W-:Y:S02]  /*b1e0*/  @!P0 ST.E.64 desc[UR40][R4.64], R126 ;  /* 0x0000007e04008985 */ /* 0x0005e4000c101b28 */
[----:B0-----:R-:W-:-:S02]  /*b1f0*/  @!P4 LEA R8, P0, R197, R24, 0x2 ;  /* 0x00000018c508c211 */ /* 0x001fc400078010ff */
[----:B------:R-:W-:Y:S02]  /*b200*/  @!P1 LEA.HI.X R7, R198, R20, R233, 0x2, P6 ;  /* 0x00000014c6079211 */ /* 0x000fe400030f14e9 */
[----:B---3--:R-:W-:Y:S02]  /*b210*/  @!P3 LEA R10, P6, R196, R24, 0x2 ;  /* 0x00000018c40ab211 */ /* 0x008fe400078c10ff */
[----:B------:R-:W-:Y:S01]  /*b220*/  @!P4 LEA.HI.X R9, R197, R20, R232, 0x2, P0 ;  /* 0x00000014c509c211 */ /* 0x000fe200000f14e8 */
[----:B------:R2:W-:Y:S01]  /*b230*/  @!P1 ST.E.64 desc[UR40][R6.64], R130 ;  /* 0x0000008206009985 */ /* 0x0005e2000c101b28 */
[-C--:B----4-:R-:W-:Y:S02]  /*b240*/  @!P2 LEA R12, P1, R195, R24.reuse, 0x2 ;  /* 0x00000018c30ca211 */ /* 0x090fe400078210ff */
[----:B-1----:R-:W-:Y:S01]  /*b250*/  @!P5 LEA R14, P0, R194, R24, 0x2 ;  /* 0x00000018c20ed211 */ /* 0x002fe200078010ff */
[----:B------:R2:W-:Y:S01]  /*b260*/  @!P4 ST.E.64 desc[UR40][R8.64], R134 ;  /* 0x000000860800c985 */ /* 0x0005e2000c101b28 */
[----:B------:R-:W-:-:S02]  /*b270*/  @!P3 LEA.HI.X R11, R196, R20, R231, 0x2, P6 ;  /* 0x00000014c40bb211 */ /* 0x000fc400030f14e7 */
[-C--:B------:R-:W-:Y:S02]  /*b280*/  @!P2 LEA.HI.X R13, R195, R20.reuse, R230, 0x2, P1 ;  /* 0x00000014c30da211 */ /* 0x080fe400008f14e6 */
[----:B------:R-:W-:Y:S01]  /*b290*/  @!P5 LEA.HI.X R15, R194, R20, R229, 0x2, P0 ;  /* 0x00000014c20fd211 */ /* 0x000fe200000f14e5 */
[----:B------:R2:W-:Y:S01]  /*b2a0*/  @!P3 ST.E.64 desc[UR40][R10.64], R138 ;  /* 0x0000008a0a00b985 */ /* 0x0005e2000c101b28 */
[----:B------:R-:W-:-:S03]  /*b2b0*/  ISETP.GE.AND P0, PT, R193, UR4, PT ;  /* 0x00000004c1007c0c */ /* 0x000fc6000bf06270 */
[----:B------:R2:W-:Y:S04]  /*b2c0*/  @!P2 ST.E.64 desc[UR40][R12.64], R142 ;  /* 0x0000008e0c00a985 */ /* 0x0005e8000c101b28 */
[----:B------:R2:W-:Y:S06]  /*b2d0*/  @!P5 ST.E.64 desc[UR40][R14.64], R146 ;  /* 0x000000920e00d985 */ /* 0x0005ec000c101b28 */
[----:B------:R-:W-:Y:S05]  /*b2e0*/  @P0 BRA `(.L_x_3417) ;  /* 0x00000010000c0947 */ /* 0x000fea0003800000 */
[----:B--2---:R-:W-:-:S04]  /*b2f0*/  LEA R4, P0, R193, R24, 0x2 ;  /* 0x00000018c1047211 */ /* 0x004fc800078010ff */
[----:B------:R-:W-:-:S05]  /*b300*/  LEA.HI.X R5, R193, R20, R228, 0x2, P0 ;  /* 0x00000014c1057211 */ /* 0x000fca00000f14e4 */
[----:B------:R0:W-:Y:S01]  /*b310*/  ST.E.64 desc[UR40][R4.64], R150 ;  /* 0x0000009604007985 */ /* 0x0001e2000c101b28 */
[----:B------:R-:W-:Y:S05]  /*b320*/  BRA `(.L_x_3417) ;  /* 0x0000000c00fc7947 */ /* 0x000fea0003800000 */
.L_x_3411:
[----:B------:R-:W-:Y:S02]  /*b330*/  ULDC.64 UR8, c[0x0][0xc00] ;  /* 0x0003000000087ab9 */ /* 0x000fe40000000a00 */
[----:B------:R-:W-:-:S04]  /*b340*/  UISETP.NE.U32.AND UP0, UPT, UR8, URZ, UPT ;  /* 0x0000003f0800728c */ /* 0x000fc8000bf05070 */
[----:B------:R-:W-:-:S03]  /*b350*/  UISETP.NE.AND.EX UP0, UPT, UR9, URZ, UPT, UP0 ;  /* 0x0000003f0900728c */ /* 0x000fc6000bf05300 */
[----:B------:R-:W-:Y:S02]  /*b360*/  ULDC.64 UR8, c[0x0][0xc00] ;  /* 0x0003000000087ab9 */ /* 0x000fe40000000a00 */
[----:B------:R-:W-:Y:S01]  /*b370*/  UIMAD.WIDE UR8, UR39, 0x4, UR8 ;  /* 0x00000004270878a5 */ /* 0x000fe2000f8e0208 */
[----:B------:R-:W-:-:S05]  /*b380*/  PLOP3.LUT P1, PT, PT, PT, UP0, 0x80, 0x0 ;  /* 0x000000000000781c */ /* 0x000fca0003f2f008 */
[----:B------:R-:W-:Y:S02]  /*b390*/  IMAD.U32 R4, RZ, RZ, UR8 ;  /* 0x00000008ff047e24 */ /* 0x000fe4000f8e00ff */
[----:B------:R-:W-:Y:S01]  /*b3a0*/  IMAD.U32 R5, RZ, RZ, UR9 ;  /* 0x00000009ff057e24 */ /* 0x000fe2000f8e00ff */
[----:B------:R-:W-:Y:S02]  /*b3b0*/  ULDC.64 UR8, c[0x0][0xc08] ;  /* 0x0003020000087ab9 */ /* 0x000fe40000000a00 */
[----:B------:R-:W-:-:S03]  /*b3c0*/  UISETP.NE.U32.AND UP1, UPT, UR8, URZ, UPT ;  /* 0x0000003f0800728c */ /* 0x000fc6000bf25070 */
[----:B------:R-:W2:Y:S01]  /*b3d0*/  @P1 LDG.E R8, desc[UR40][R4.64] ;  /* 0x0000002804081981 */ /* 0x000ea2000c1e1900 */
[----:B------:R-:W-:Y:S01]  /*b3e0*/  UISETP.NE.AND.EX UP1, UPT, UR9, URZ, UPT, UP1 ;  /* 0x0000003f0900728c */ /* 0x000fe2000bf25310 */
[----:B------:R-:W-:Y:S02]  /*b3f0*/  ULDC UR4, c[0x0][0xa88] ;  /* 0x0002a20000047ab9 */ /* 0x000fe40000000800 */
[----:B------:R-:W-:-:S03]  /*b400*/  IMAD.U32 R0, RZ, RZ, UR4 ;  /* 0x00000004ff007e24 */ /* 0x000fc6000f8e00ff */
[----:B------:R-:W-:-:S05]  /*b410*/  PLOP3.LUT P2, PT, PT, PT, UP1, 0x80, 0x0 ;  /* 0x000000000000781c */ /* 0x000fca0003f4f018 */
[----:B------:R-:W-:-:S04]  /*b420*/  @UP1 ULEA UR8, UP2, UR39, UR8, 0x2 ;  /* 0x0000000827081291 */ /* 0x000fc8000f84103f */
[----:B------:R-:W-:Y:S02]  /*b430*/  @UP1 ULEA.HI.X UR9, UR39, UR9, UR42, 0x2, UP2 ;  /* 0x0000000927091291 */ /* 0x000fe400090f142a */
[----:B------:R-:W-:-:S04]  /*b440*/  IMAD.U32 R6, RZ, RZ, UR8 ;  /* 0x00000008ff067e24 */ /* 0x000fc8000f8e00ff */
[----:B------:R-:W-:-:S05]  /*b450*/  IMAD.U32 R7, RZ, RZ, UR9 ;  /* 0x00000009ff077e24 */ /* 0x000fca000f8e00ff */
[----:B------:R0:W5:Y:S01]  /*b460*/  @P2 LDG.E R0, desc[UR40][R6.64] ;  /* 0x0000002806002981 */ /* 0x000162000c1e1900 */
[----:B------:R-:W-:Y:S01]  /*b470*/  UMOV UR4, URZ ;  /* 0x0000003f00047c82 */ /* 0x000fe20008000000 */
[----:B------:R-:W-:Y:S01]  /*b480*/  UISETP.NE.AND UP1, UPT, UR46, URZ, UPT ;  /* 0x0000003f2e00728c */ /* 0x000fe2000bf25270 */
[----:B------:R-:W1:Y:S10]  /*b490*/  S2R R3, SR_TID.X ;  /* 0x0000000000037919 */ /* 0x000e740000002100 */
[----:B------:R-:W-:Y:S01]  /*b4a0*/  @!UP1 ULDC UR46, c[0x0][0xad4] ;  /* 0x0002b500002e9ab9 */ /* 0x000fe20000000800 */
[----:B--2---:R-:W-:Y:S01]  /*b4b0*/  @P1 R2UR UR4, R8 ;  /* 0x00000000080412ca */ /* 0x004fe200000e0000 */
[----:B-1----:R-:W-:-:S05]  /*b4c0*/  VIADD R8, R3, 0xffffff80 ;  /* 0xffffff8003087836 */ /* 0x002fca0000000000 */
[----:B------:R-:W-:-:S07]  /*b4d0*/  ISETP.GT.AND P0, PT, R8, 0x3f, PT ;  /* 0x0000003f0800780c */ /* 0x000fce0003f04270 */
[----:B------:R-:W-:Y:S01]  /*b4e0*/  USHF.R.S32.HI UR19, URZ, 0x1f, UR4 ;  /* 0x0000001f3f137899 */ /* 0x000fe20008011404 */
[----:B0-----:R-:W-:Y:S11]  /*b4f0*/  @P2 BRA `(.L_x_3420) ;  /* 0x0000000000102947 */ /* 0x001ff60003800000 */
[----:B------:R-:W-:Y:S05]  /*b500*/  @!P1 BRA `(.L_x_3420) ;  /* 0x00000000000c9947 */ /* 0x000fea0003800000 */
[----:B------:R-:W2:Y:S04]  /*b510*/  LDG.E R3, desc[UR40][R4.64] ;  /* 0x0000002804037981 */ /* 0x000ea8000c1e1900 */
[----:B-----5:R-:W2:Y:S02]  /*b520*/  LDG.E R0, desc[UR40][R4.64+0x4] ;  /* 0x0000042804007981 */ /* 0x020ea4000c1e1900 */
[----:B--2---:R-:W-:-:S07]  /*b530*/  IMAD.IADD R0, R0, 0x1, -R3 ;  /* 0x0000000100007824 */ /* 0x004fce00078e0a03 */
.L_x_3420:
[----:B------:R-:W-:Y:S01]  /*b540*/  USEL UR39, UR39, URZ, !UP0 ;  /* 0x0000003f27277287 */ /* 0x000fe2000c000000 */
[----:B------:R-:W-:Y:S01]  /*b550*/  BSSY B1, `(.L_x_3421) ;  /* 0x0000039000017945 */ /* 0x000fe20003800000 */
[----:B------:R-:W-:-:S03]  /*b560*/  USEL UR42, UR42, URZ, !UP0 ;  /* 0x0000003f2a2a7287 */ /* 0x000fc6000c000000 */
[----:B------:R-:W-:Y:S09]  /*b570*/  @P0 BRA `(.L_x_3422) ;  /* 0x0000000000d80947 */ /* 0x000ff20003800000 */
[----:B------:R-:W0:Y:S01]  /*b580*/  S2R R3, SR_TID.X ;  /* 0x0000000000037919 */ /* 0x000e220000002100 */
[----:B------:R-:W1:Y:S01]  /*b590*/  LDC R9, c[0x0][0xbe8] ;  /* 0x0002fa00ff097b82 */ /* 0x000e620000000800 */
[----:B------:R-:W-:-:S04]  /*b5a0*/  IMAD.U32 R4, RZ, RZ, UR43 ;  /* 0x0000002bff047e24 */ /* 0x000fc8000f8e00ff */
[----:B0-----:R-:W-:Y:S02]  /*b5b0*/  IMAD R3, R4, 0x40, R3 ;  /* 0x0000004004037824 */ /* 0x001fe400078e0203 */
[----:B-1---5:R-:W-:Y:S02]  /*b5c0*/  IMAD R4, R0, R9, RZ ;  /* 0x0000000900047224 */ /* 0x022fe400078e02ff */
[----:B------:R-:W-:-:S05]  /*b5d0*/  VIADD R6, R3, 0xffffff80 ;  /* 0xffffff8003067836 */ /* 0x000fca0000000000 */
[----:B------:R-:W-:-:S13]  /*b5e0*/  ISETP.GE.AND P0, PT, R6, R4, PT ;  /* 0x000000040600720c */ /* 0x000fda0003f06270 */
[----:B------:R-:W-:Y:S05]  /*b5f0*/  @P0 BRA `(.L_x_3422) ;  /* 0x0000000000b80947 */ /* 0x000fea0003800000 */
[----:B------:R-:W-:Y:S01]  /*b600*/  ISETP.NE.AND P0, PT, R9, 0x1, PT ;  /* 0x000000010900780c */ /* 0x000fe20003f05270 */
[----:B------:R-:W-:Y:S01]  /*b610*/  UISETP.GT.AND UP0, UPT, UR46, 0x1, UPT ;  /* 0x000000012e00788c */ /* 0x000fe2000bf04270 */
[----:B------:R-:W-:-:S03]  /*b620*/  UMOV UR17, 0x9b8 ;  /* 0x000009b800117882 */ /* 0x000fc60000000000 */
[----:B------:R-:W-:Y:S02]  /*b630*/  USEL UR17, UR17, 0x978, UP0 ;  /* 0x0000097811117887 */ /* 0x000fe40008000000 */
[----:B------:R-:W-:-:S06]  /*b640*/  USEL UR16, UR45, URZ, UP0 ;  /* 0x0000003f2d107287 */ /* 0x000fcc0008000000 */
[----:B------:R-:W0:Y:S04]  /*b650*/  @P0 LDC R3, c[0x0][0xbec] ;  /* 0x0002fb00ff030b82 */ /* 0x000e280000000800 */
[----:B------:R-:W-:Y:S01]  /*b660*/  ULDC.64 UR8, c[0x0][UR17+0x218] ;  /* 0x0000860011087abb */ /* 0x000fe20008000a00 */
[----:B------:R-:W-:Y:S01]  /*b670*/  ULDC.64 UR12, c[0x0][UR17+0x220] ;  /* 0x00008800110c7abb */ /* 0x000fe20008000a00 */
[----:B------:R-:W-:Y:S01]  /*b680*/  ULDC.64 UR14, c[0x0][UR17+0x228] ;  /* 0x00008a00110e7abb */ /* 0x000fe20008000a00 */
[----:B------:R-:W-:Y:S01]  /*b690*/  UIMAD.WIDE.U32 UR10, UR8, UR44, URZ ;  /* 0x0000002c080a72a5 */ /* 0x000fe2000f8e003f */
[----:B------:R-:W1:Y:S01]  /*b6a0*/  @P0 LDC R5, c[0x0][0xbf0] ;  /* 0x0002fc00ff050b82 */ /* 0x000e620000000800 */
[----:B------:R-:W-:Y:S02]  /*b6b0*/  UIMAD UR18, UR9, UR44, URZ ;  /* 0x0000002c091272a4 */ /* 0x000fe4000f8e023f */
[----:B------:R-:W-:-:S02]  /*b6c0*/  UIMAD UR13, UR13, UR39, URZ ;  /* 0x000000270d0d72a4 */ /* 0x000fc4000f8e023f */
[----:B------:R-:W-:Y:S02]  /*b6d0*/  UIMAD.WIDE.U32 UR20, UR14, UR16, URZ ;  /* 0x000000100e1472a5 */ /* 0x000fe4000f8e003f */
[----:B------:R-:W-:Y:S02]  /*b6e0*/  UIMAD.WIDE.U32 UR8, UR12, UR39, URZ ;  /* 0x000000270c0872a5 */ /* 0x000fe4000f8e003f */
[----:B------:R-:W-:Y:S02]  /*b6f0*/  UIMAD UR14, UR15, UR16, URZ ;  /* 0x000000100f0e72a4 */ /* 0x000fe4000f8e023f */
[----:B------:R-:W-:Y:S02]  /*b700*/  UIMAD UR13, UR12, UR42, UR13 ;  /* 0x0000002a0c0d72a4 */ /* 0x000fe4000f8e020d */
[----:B------:R-:W-:Y:S02]  /*b710*/  UIADD3 UR10, UP1, UP2, UR8, UR10, UR4 ;  /* 0x0000000a080a7290 */ /* 0x000fe4000fa3e004 */
[----:B------:R-:W-:Y:S01]  /*b720*/  UIADD3 UR14, UR21, UR14, URZ ;  /* 0x0000000e150e7290 */ /* 0x000fe2000fffe03f */
[----:B0-----:R-:W-:Y:S01]  /*b730*/  @P0 IMAD.HI.U32 R4, R6, R3, RZ ;  /* 0x0000000306040227 */ /* 0x001fe200078e00ff */
[----:B------:R-:W-:-:S02]  /*b740*/  UIADD3 UR18, UR11, UR18, URZ ;  /* 0x000000120b127290 */ /* 0x000fc4000fffe03f */
[----:B------:R-:W-:Y:S01]  /*b750*/  UIADD3 UR13, UR9, UR13, URZ ;  /* 0x0000000d090d7290 */ /* 0x000fe2000fffe03f */
[----:B------:R-:W-:Y:S02]  /*b760*/  IMAD.MOV.U32 R3, RZ, RZ, R6 ;  /* 0x000000ffff037224 */ /* 0x000fe400078e0006 */
[----:B------:R-:W-:Y:S01]  /*b770*/  IMAD.U32 R10, RZ, RZ, UR14 ;  /* 0x0000000eff0a7e24 */ /* 0x000fe2000f8e00ff */
[----:B------:R-:W-:Y:S01]  /*b780*/  ULDC.64 UR8, c[0x0][UR17+0x210] ;  /* 0x0000840011087abb */ /* 0x000fe20008000a00 */
[----:B-1----:R-:W-:Y:S01]  /*b790*/  @P0 SHF.R.U32.HI R3, RZ, R5, R4 ;  /* 0x00000005ff030219 */ /* 0x002fe20000011604 */
[----:B------:R-:W-:Y:S02]  /*b7a0*/  IMAD.U32 R4, RZ, RZ, UR20 ;  /* 0x00000014ff047e24 */ /* 0x000fe4000f8e00ff */
[----:B------:R-:W-:Y:S01]  /*b7b0*/  IMAD.U32 R5, RZ, RZ, UR21 ;  /* 0x00000015ff057e24 */ /* 0x000fe2000f8e00ff */
[--C-:B------:R-:W-:Y:S01]  /*b7c0*/  SHF.R.S32.HI R5, RZ, 0x1f, R3.reuse ;  /* 0x0000001fff057819 */ /* 0x100fe20000011403 */
[----:B------:R-:W-:Y:S01]  /*b7d0*/  IMAD.MOV R7, RZ, RZ, -R3 ;  /* 0x000000ffff077224 */ /* 0x000fe200078e0a03 */
[----:B------:R-:W-:Y:S01]  /*b7e0*/  IADD3 R4, P0, P1, R3, UR10, R4 ;  /* 0x0000000a03047c10 */ /* 0x000fe2000f91e004 */
[----:B------:R-:W-:-:S02]  /*b7f0*/  UIADD3.X UR10, UR13, UR18, UR19, UP1, UP2 ;  /* 0x000000120d0a7290 */ /* 0x000fc40008fe4413 */
[----:B------:R-:W-:-:S04]  /*b800*/  IMAD R7, R9, R7, R6 ;  /* 0x0000000709077224 */ /* 0x000fc800078e0206 */
[----:B------:R-:W-:Y:S01]  /*b810*/  IADD3.X R5, R5, UR10, R10, P0, P1 ;  /* 0x0000000a05057c10 */ /* 0x000fe200087e240a */
[C---:B------:R-:W-:Y:S01]  /*b820*/  IMAD R6, R7.reuse, UR9, RZ ;  /* 0x0000000907067c24 */ /* 0x040fe2000f8e02ff */
[----:B------:R-:W-:Y:S01]  /*b830*/  SHF.R.S32.HI R3, RZ, 0x1f, R7 ;  /* 0x0000001fff037819 */ /* 0x000fe20000011407 */
[----:B------:R-:W-:Y:S01]  /*b840*/  ULDC.64 UR10, c[0x0][0xba8] ;  /* 0x0002ea00000a7ab9 */ /* 0x000fe20000000a00 */
[----:B------:R-:W-:Y:S01]  /*b850*/  @!UP0 ULDC UR10, c[0x0][0xb50] ;  /* 0x0002d400000a8ab9 */ /* 0x000fe20000000800 */
[----:B------:R-:W-:Y:S01]  /*b860*/  IMAD.WIDE.U32 R4, R7, UR8, R4 ;  /* 0x0000000807047c25 */ /* 0x000fe2000f8e0004 */
[----:B------:R-:W-:-:S03]  /*b870*/  @!UP0 ULDC UR11, c[0x0][0xb54] ;  /* 0x0002d500000b8ab9 */ /* 0x000fc60000000800 */
[----:B------:R-:W-:Y:S01]  /*b880*/  IMAD R3, R3, UR8, R6 ;  /* 0x0000000803037c24 */ /* 0x000fe2000f8e0206 */
[----:B------:R-:W-:-:S03]  /*b890*/  LEA R6, P0, R4, UR10, 0x2 ;  /* 0x0000000a04067c11 */ /* 0x000fc6000f8010ff */
[----:B------:R-:W-:-:S05]  /*b8a0*/  IMAD.IADD R3, R5, 0x1, R3 ;  /* 0x0000000105037824 */ /* 0x000fca00078e0203 */
[----:B------:R-:W-:Y:S01]  /*b8b0*/  LEA.HI.X R7, R4, UR11, R3, 0x2, P0 ;  /* 0x0000000b04077c11 */ /* 0x000fe200080f1403 */
[----:B------:R-:W-:-:S05]  /*b8c0*/  IMAD.MOV.U32 R3, RZ, RZ, -0x800000 ;  /* 0xff800000ff037424 */ /* 0x000fca00078e00ff */
[----:B------:R0:W-:Y:S02]  /*b8d0*/  STG.E desc[UR40][R6.64], R3 ;  /* 0x0000000306007986 */ /* 0x0001e4000c101928 */
.L_x_3422:
[----:B------:R-:W-:Y:S05]  /*b8e0*/  BSYNC B1 ;  /* 0x0000000000017941 */ /* 0x000fea0003800000 */
.L_x_3421:
[----:B------:R-:W-:-:S06]  /*b8f0*/  UISETP.GT.AND UP0, UPT, UR46, 0x1, UPT ;  /* 0x000000012e00788c */ /* 0x000fcc000bf04270 */
[----:B------:R-:W-:-:S13]  /*b900*/  PLOP3.LUT P0, PT, PT, PT, UP0, 0x80, 0x0 ;  /* 0x000000000000781c */ /* 0x000fda0003f0f008 */
[----:B------:R-:W-:Y:S05]  /*b910*/  @P0 BRA `(.L_x_3417) ;  /* 0x0000000800800947 */ /* 0x000fea0003800000 */
[----:B------:R-:W1:Y:S01]  /*b920*/  LDC R11, c[0x0][0xbe8] ;  /* 0x0002fa00ff0b7b82 */ /* 0x000e620000000800 */
[----:B0-----:R-:W-:Y:S01]  /*b930*/  SHF.R.S32.HI R3, RZ, 0x1f, R8 ;  /* 0x0000001fff037819 */ /* 0x001fe20000011408 */
[----:B------:R-:W-:Y:S01]  /*b940*/  ULDC.64 UR12, c[0x0][0xaa0] ;  /* 0x0002a800000c7ab9 */ /* 0x000fe20000000a00 */
[----:B------:R-:W-:Y:S01]  /*b950*/  BSSY B1, `(.L_x_3423) ;  /* 0x0000078000017945 */ /* 0x000fe20003800000 */
[----:B------:R-:W-:Y:S01]  /*b960*/  UIMAD UR10, UR19, UR12, URZ ;  /* 0x0000000c130a72a4 */ /* 0x000fe2000f8e023f */
[----:B------:R-:W-:Y:S01]  /*b970*/  LEA.HI R3, R3, R8, RZ, 0x3 ;  /* 0x0000000803037211 */ /* 0x000fe200078f18ff */
[----:B------:R-:W-:Y:S01]  /*b980*/  UIMAD.WIDE.U32 UR8, UR4, UR12, URZ ;  /* 0x0000000c040872a5 */ /* 0x000fe2000f8e003f */
[----:B------:R-:W-:Y:S01]  /*b990*/  SHF.R.S32.HI R27, RZ, 0x1f, R185 ;  /* 0x0000001fff1b7819 */ /* 0x000fe200000114b9 */
[----:B------:R-:W-:Y:S01]  /*b9a0*/  UIMAD UR10, UR4, UR13, UR10 ;  /* 0x0000000d040a72a4 */ /* 0x000fe2000f8e020a */
[----:B------:R-:W-:Y:S01]  /*b9b0*/  LOP3.LUT R7, R3, 0xfffffff8, RZ, 0xc0, !PT ;  /* 0xfffffff803077812 */ /* 0x000fe200078ec0ff */
[----:B------:R-:W-:Y:S01]  /*b9c0*/  ULDC UR12, c[0x0][0xac8] ;  /* 0x0002b200000c7ab9 */ /* 0x000fe20000000800 */
[----:B------:R-:W-:Y:S01]  /*b9d0*/  SHF.R.S32.HI R26, RZ, 0x3, R3 ;  /* 0x00000003ff1a7819 */ /* 0x000fe20000011403 */
[----:B------:R-:W-:Y:S01]  /*b9e0*/  UIADD3 UR9, UR9, UR10, URZ ;  /* 0x0000000a09097290 */ /* 0x000fe2000fffe03f */
[----:B------:R-:W-:Y:S01]  /*b9f0*/  ISETP.GE.AND P2, PT, R192, UR12, PT ;  /* 0x0000000cc0007c0c */ /* 0x000fe2000bf46270 */
[----:B------:R-:W-:Y:S01]  /*ba00*/  IMAD.IADD R9, R8, 0x1, -R7 ;  /* 0x0000000108097824 */ /* 0x000fe200078e0a07 */
[----:B------:R-:W-:Y:S01]  /*ba10*/  ULDC.64 UR10, c[0x0][0xae8] ;  /* 0x0002ba00000a7ab9 */ /* 0x000fe20000000a00 */
[----:B------:R-:W-:Y:S01]  /*ba20*/  IMAD.U32 R8, RZ, RZ, UR43 ;  /* 0x0000002bff087e24 */ /* 0x000fe2000f8e00ff */
[----:B------:R-:W-:Y:S01]  /*ba30*/  ISETP.GE.AND P1, PT, R187, UR12, PT ;  /* 0x0000000cbb007c0c */ /* 0x000fe2000bf26270 */
[----:B------:R-:W-:Y:S01]  /*ba40*/  IMAD R3, R9, 0x20, R26 ;  /* 0x0000002009037824 */ /* 0x000fe200078e021a */
[----:B------:R-:W-:Y:S01]  /*ba50*/  UIMAD.WIDE.U32 UR8, UR44, UR10, UR8 ;  /* 0x0000000a2c0872a5 */ /* 0x000fe2000f8e0008 */
[----:B------:R-:W-:-:S02]  /*ba60*/  ISETP.GE.AND P3, PT, R2, UR12, PT ;  /* 0x0000000c02007c0c */ /* 0x000fc4000bf66270 */
[----:B------:R-:W-:Y:S01]  /*ba70*/  IMAD R8, R8, 0x40, R3 ;  /* 0x0000004008087824 */ /* 0x000fe200078e0203 */
[----:B------:R-:W-:Y:S01]  /*ba80*/  SEL R3, RZ, 0xffffffff, P2 ;  /* 0xffffffffff037807 */ /* 0x000fe20001000000 */
[----:B------:R-:W-:Y:S01]  /*ba90*/  UIMAD UR9, UR44, UR11, UR9 ;  /* 0x0000000b2c0972a4 */ /* 0x000fe2000f8e0209 */
[----:B-1----:R-:W-:Y:S01]  /*baa0*/  ISETP.NE.AND P0, PT, R11, 0x1, PT ;  /* 0x000000010b00780c */ /* 0x002fe20003f05270 */
[----:B-----5:R-:W-:Y:S01]  /*bab0*/  IMAD R25, R0, R11, RZ ;  /* 0x0000000b00197224 */ /* 0x020fe200078e02ff */
[----:B------:R-:W-:Y:S01]  /*bac0*/  SEL R9, RZ, 0xffffffff, P1 ;  /* 0xffffffffff097807 */ /* 0x000fe20000800000 */
[----:B------:R-:W-:Y:S01]  /*bad0*/  IMAD.SHL.U32 R13, R3, 0x2, RZ ;  /* 0x00000002030d7824 */ /* 0x000fe200078e00ff */
[----:B------:R-:W-:Y:S01]  /*bae0*/  SEL R6, RZ, 0x1, P3 ;  /* 0x00000001ff067807 */ /* 0x000fe20001800000 */
[----:B------:R-:W-:Y:S01]  /*baf0*/  ULDC.64 UR10, c[0x0][0xaf0] ;  /* 0x0002bc00000a7ab9 */ /* 0x000fe20000000a00 */
[----:B------:R-:W-:Y:S01]  /*bb00*/  IMAD.MOV.U32 R3, RZ, RZ, R8 ;  /* 0x000000ffff037224 */ /* 0x000fe200078e0008 */
[----:B------:R-:W-:Y:S01]  /*bb10*/  UIMAD UR42, UR42, UR10, URZ ;  /* 0x0000000a2a2a72a4 */ /* 0x000fe2000f8e023f */
[----:B------:R-:W-:Y:S01]  /*bb20*/  IMAD.SHL.U32 R9, R9, 0x4, RZ ;  /* 0x0000000409097824 */ /* 0x000fe200078e00ff */
[----:B------:R-:W-:Y:S01]  /*bb30*/  LOP3.LUT R6, R13, 0x2, R6, 0xe2, !PT ;  /* 0x000000020d067812 */ /* 0x000fe200078ee206 */
[----:B------:R-:W-:Y:S01]  /*bb40*/  UIMAD.WIDE.U32 UR8, UR39, UR10, UR8 ;  /* 0x0000000a270872a5 */ /* 0x000fe2000f8e0008 */
[----:B------:R-:W-:Y:S01]  /*bb50*/  ISETP.GE.AND P1, PT, R225, UR12, PT ;  /* 0x0000000ce1007c0c */ /* 0x000fe2000bf26270 */
[----:B------:R-:W-:Y:S01]  /*bb60*/  UIMAD UR4, UR39, UR11, UR42 ;  /* 0x0000000b270472a4 */ /* 0x000fe2000f8e022a */
[----:B------:R-:W0:Y:S01]  /*bb70*/  @P0 LDC R5, c[0x0][0xbec] ;  /* 0x0002fb00ff050b82 */ /* 0x000e220000000800 */
[----:B------:R-:W-:-:S02]  /*bb80*/  LOP3.LUT R10, R9, 0x4, R6, 0xe2, !PT ;  /* 0x00000004090a7812 */ /* 0x000fc400078ee206 */
[----:B------:R-:W-:Y:S01]  /*bb90*/  UIADD3 UR4, UR9, UR4, URZ ;  /* 0x0000000409047290 */ /* 0x000fe2000fffe03f */
[----:B------:R-:W-:Y:S02]  /*bba0*/  SEL R0, RZ, 0x80, P1 ;  /* 0x00000080ff007807 */ /* 0x000fe40000800000 */
[----:B------:R-:W-:Y:S02]  /*bbb0*/  SHF.R.S32.HI R28, RZ, 0x1f, R225 ;  /* 0x0000001fff1c7819 */ /* 0x000fe400000114e1 */
[----:B------:R-:W1:Y:S01]  /*bbc0*/  @P0 LDC R7, c[0x0][0xbf0] ;  /* 0x0002fc00ff070b82 */ /* 0x000e620000000800 */
[----:B------:R-:W-:Y:S02]  /*bbd0*/  SHF.R.S32.HI R29, RZ, 0x1f, R186 ;  /* 0x0000001fff1d7819 */ /* 0x000fe400000114ba */
[----:B------:R-:W-:Y:S02]  /*bbe0*/  SHF.R.S32.HI R30, RZ, 0x1f, R187 ;  /* 0x0000001fff1e7819 */ /* 0x000fe400000114bb */
[----:B------:R-:W-:-:S02]  /*bbf0*/  SHF.R.S32.HI R31, RZ, 0x1f, R226 ;  /* 0x0000001fff1f7819 */ /* 0x000fc400000114e2 */
[----:B------:R-:W-:Y:S02]  /*bc00*/  SHF.R.S32.HI R33, RZ, 0x1f, R184 ;  /* 0x0000001fff217819 */ /* 0x000fe400000114b8 */
[----:B------:R-:W-:Y:S01]  /*bc10*/  SHF.R.S32.HI R32, RZ, 0x1f, R192 ;  /* 0x0000001fff207819 */ /* 0x000fe200000114c0 */
[----:B0-----:R-:W-:-:S04]  /*bc20*/  @P0 IMAD.HI.U32 R4, R8, R5, RZ ;  /* 0x0000000508040227 */ /* 0x001fc800078e00ff */
[----:B------:R-:W-:Y:S02]  /*bc30*/  IMAD.U32 R5, RZ, RZ, UR9 ;  /* 0x00000009ff057e24 */ /* 0x000fe4000f8e00ff */
[----:B------:R-:W-:Y:S01]  /*bc40*/  IMAD.U32 R5, RZ, RZ, UR4 ;  /* 0x00000004ff057e24 */ /* 0x000fe2000f8e00ff */
[----:B-1----:R-:W-:Y:S01]  /*bc50*/  @P0 SHF.R.U32.HI R3, RZ, R7, R4 ;  /* 0x00000007ff030219 */ /* 0x002fe20000011604 */
[----:B------:R-:W-:Y:S01]  /*bc60*/  IMAD.U32 R4, RZ, RZ, UR8 ;  /* 0x00000008ff047e24 */ /* 0x000fe2000f8e00ff */
[----:B------:R-:W-:Y:S01]  /*bc70*/  ISETP.GE.AND P0, PT, R186, UR12, PT ;  /* 0x0000000cba007c0c */ /* 0x000fe2000bf06270 */
[----:B------:R-:W-:Y:S01]  /*bc80*/  ULDC.64 UR8, c[0x0][0xae0] ;  /* 0x0002b80000087ab9 */ /* 0x000fe20000000a00 */
[--C-:B------:R-:W-:Y:S01]  /*bc90*/  SHF.R.S32.HI R6, RZ, 0x1f, R3.reuse ;  /* 0x0000001fff067819 */ /* 0x100fe20000011403 */
[----:B------:R-:W-:Y:S01]  /*bca0*/  IMAD.MOV R7, RZ, RZ, -R3 ;  /* 0x000000ffff077224 */ /* 0x000fe200078e0a03 */
[----:B------:R-:W-:Y:S01]  /*bcb0*/  SEL R9, RZ, 0xffffffff, P0 ;  /* 0xffffffffff097807 */ /* 0x000fe20000000000 */
[----:B------:R-:W-:Y:S01]  /*bcc0*/  IMAD.WIDE.U32 R4, R3, UR8, R4 ;  /* 0x0000000803047c25 */ /* 0x000fe2000f8e0004 */
[----:B------:R-:W-:-:S03]  /*bcd0*/  ISETP.GE.AND P0, PT, R185, UR12, PT ;  /* 0x0000000cb9007c0c */ /* 0x000fc6000bf06270 */
[----:B------:R-:W-:Y:S02]  /*bce0*/  IMAD R6, R6, UR8, RZ ;  /* 0x0000000806067c24 */ /* 0x000fe4000f8e02ff */
[----:B------:R-:W-:Y:S02]  /*bcf0*/  IMAD.SHL.U32 R13, R9, 0x8, RZ ;  /* 0x00000008090d7824 */ /* 0x000fe400078e00ff */
[----:B------:R-:W-:Y:S01]  /*bd00*/  IMAD R9, R3, UR9, R6 ;  /* 0x0000000903097c24 */ /* 0x000fe2000f8e0206 */
[----:B------:R-:W-:Y:S01]  /*bd10*/  SEL R6, RZ, 0xffffffff, P0 ;  /* 0xffffffffff067807 */ /* 0x000fe20000000000 */
[----:B------:R-:W-:Y:S01]  /*bd20*/  IMAD R7, R11, R7, R8 ;  /* 0x000000070b077224 */ /* 0x000fe200078e0208 */
[----:B------:R-:W-:Y:S01]  /*bd30*/  ISETP.GE.AND P0, PT, R184, UR12, PT ;  /* 0x0000000cb8007c0c */ /* 0x000fe2000bf06270 */
[----:B------:R-:W-:Y:S01]  /*bd40*/  IMAD.IADD R5, R5, 0x1, R9 ;  /* 0x0000000105057824 */ /* 0x000fe200078e0209 */
[----:B------:R-:W-:Y:S01]  /*bd50*/  LOP3.LUT R10, R13, 0x8, R10, 0xe2, !PT ;  /* 0x000000080d0a7812 */ /* 0x000fe200078ee20a */
[----:B------:R-:W-:Y:S01]  /*bd60*/  IMAD.SHL.U32 R13, R6, 0x10, RZ ;  /* 0x00000010060d7824 */ /* 0x000fe200078e00ff */
[----:B------:R-:W-:Y:S01]  /*bd70*/  SEL R8, RZ, 0xffffffff, P0 ;  /* 0xffffffffff087807 */ /* 0x000fe20000000000 */
[----:B------:R-:W-:Y:S01]  /*bd80*/  ULDC.64 UR8, c[0x0][0xad8] ;  /* 0x0002b60000087ab9 */ /* 0x000fe20000000a00 */
[----:B------:R-:W-:Y:S01]  /*bd90*/  SHF.R.S32.HI R3, RZ, 0x1f, R7 ;  /* 0x0000001fff037819 */ /* 0x000fe20000011407 */
[----:B------:R-:W-:Y:S01]  /*bda0*/  IMAD.WIDE.U32 R4, R7, UR8, R4 ;  /* 0x0000000807047c25 */ /* 0x000fe2000f8e0004 */
[----:B------:R-:W-:-:S02]  /*bdb0*/  LOP3.LUT R10, R13, 0x10, R10, 0xe2, !PT ;  /* 0x000000100d0a7812 */ /* 0x000fc400078ee20a */
[----:B------:R-:W-:Y:S01]  /*bdc0*/  ISETP.GE.AND P0, PT, R226, UR12, PT ;  /* 0x0000000ce2007c0c */ /* 0x000fe2000bf06270 */
[----:B------:R-:W-:Y:S02]  /*bdd0*/  IMAD.SHL.U32 R9, R8, 0x20, RZ ;  /* 0x0000002008097824 */ /* 0x000fe400078e00ff */
[----:B------:R-:W-:-:S03]  /*bde0*/  IMAD R6, R3, UR8, RZ ;  /* 0x0000000803067c24 */ /* 0x000fc6000f8e02ff */
[----:B------:R-:W-:Y:S01]  /*bdf0*/  LOP3.LUT R10, R9, 0x20, R10, 0xe2, !PT ;  /* 0x00000020090a7812 */ /* 0x000fe200078ee20a */
[----:B------:R-:W-:Y:S01]  /*be00*/  IMAD R3, R7, UR9, R6 ;  /* 0x0000000907037c24 */ /* 0x000fe2000f8e0206 */
[----:B------:R-:W-:Y:S01]  /*be10*/  ULDC.64 UR8, c[0x0][0xa80] ;  /* 0x0002a00000087ab9 */ /* 0x000fe20000000a00 */
[----:B------:R-:W-:Y:S01]  /*be20*/  IMAD.U32 R9, RZ, RZ, UR43 ;  /* 0x0000002bff097e24 */ /* 0x000fe2000f8e00ff */
[----:B------:R-:W-:Y:S01]  /*be30*/  SEL R7, RZ, 0x40, P0 ;  /* 0x00000040ff077807 */ /* 0x000fe20000000000 */
[----:B------:R-:W-:Y:S01]  /*be40*/  IMAD.IADD R3, R5, 0x1, R3 ;  /* 0x0000000105037824 */ /* 0x000fe200078e0203 */
[----:B------:R-:W-:Y:S01]  /*be50*/  LEA R20, P0, R4, UR8, 0x1 ;  /* 0x0000000804147c11 */ /* 0x000fe2000f8008ff */
[----:B------:R-:W-:Y:S01]  /*be60*/  IMAD R26, R9, 0x40, R26 ;  /* 0x00000040091a7824 */ /* 0x000fe200078e021a */
[----:B------:R-:W-:Y:S02]  /*be70*/  LOP3.LUT R21, R10, R7, RZ, 0xfc, !PT ;  /* 0x000000070a157212 */ /* 0x000fe400078efcff */
[----:B------:R-:W-:Y:S01]  /*be80*/  LEA.HI.X R3, R4, UR9, R3, 0x1, P0 ;  /* 0x0000000904037c11 */ /* 0x000fe200080f0c03 */
[----:B------:R0:W1:Y:S01]  /*be90*/  SHFL.IDX PT, R6, R20, RZ, 0x181f ;  /* 0x00181fff14067589 */ /* 0x00006200000e0000 */
[----:B------:R-:W-:-:S02]  /*bea0*/  ISETP.GE.AND P0, PT, R26, R25, PT ;  /* 0x000000191a00720c */ /* 0x000fc40003f06270 */
[----:B------:R-:W-:Y:S01]  /*beb0*/  LOP3.LUT R24, R21, R0, RZ, 0xfc, !PT ;  /* 0x0000000015187212 */ /* 0x000fe200078efcff */
[----:B------:R0:W2:Y:S10]  /*bec0*/  SHFL.IDX PT, R7, R3, RZ, 0x181f ;  /* 0x00181fff03077589 */ /* 0x0000b400000e0000 */
[----:B0-----:R-:W-:Y:S05]  /*bed0*/  @P0 BRA `(.L_x_3424) ;  /* 0x00000000007c0947 */ /* 0x001fea0003800000 */
[----:B------:R-:W-:Y:S02]  /*bee0*/  ISETP.GE.AND P2, PT, R192, UR12, PT ;  /* 0x0000000cc0007c0c */ /* 0x000fe4000bf46270 */
[----:B------:R-:W-:Y:S02]  /*bef0*/  ISETP.GE.AND P1, PT, R2, UR12, PT ;  /* 0x0000000c02007c0c */ /* 0x000fe4000bf26270 */
[----:B------:R-:W-:Y:S02]  /*bf00*/  ISETP.GE.AND P5, PT, R187, UR12, PT ;  /* 0x0000000cbb007c0c */ /* 0x000fe4000bfa6270 */
[----:B------:R-:W-:-:S07]  /*bf10*/  ISETP.GE.AND P3, PT, R186, UR12, PT ;  /* 0x0000000cba007c0c */ /* 0x000fce000bf66270 */
[-C--:B-1----:R-:W-:Y:S02]  /*bf20*/  @!P2 LEA R8, P0, R192, R6.reuse, 0x1 ;  /* 0x00000006c008a211 */ /* 0x082fe400078008ff */
[----:B--2---:R-:W-:Y:S02]  /*bf30*/  @!P1 IMAD.WIDE R4, R2, 0x2, R6 ;  /* 0x0000000202049825 */ /* 0x004fe400078e0206 */
[----:B------:R-:W-:Y:S02]  /*bf40*/  @!P2 LEA.HI.X R9, R192, R7, R32, 0x1, P0 ;  /* 0x00000007c009a211 */ /* 0x000fe400000f0c20 */
[----:B------:R-:W-:Y:S01]  /*bf50*/  @!P5 LEA R10, P4, R187, R6, 0x1 ;  /* 0x00000006bb0ad211 */ /* 0x000fe200078808ff */
[----:B------:R-:W-:Y:S01]  /*bf60*/  @!P1 ST.E.128 desc[UR40][R4.64], RZ ;  /* 0x000000ff04009985 */ /* 0x000fe2000c101d28 */
[----:B------:R-:W-:Y:S02]  /*bf70*/  ISETP.GE.AND P1, PT, R184, UR12, PT ;  /* 0x0000000cb8007c0c */ /* 0x000fe4000bf26270 */
[----:B------:R-:W-:Y:S01]  /*bf80*/  LOP3.LUT P0, RZ, R21, 0x40, RZ, 0xc0, !PT ;  /* 0x0000004015ff7812 */ /* 0x000fe2000780c0ff */
[----:B------:R0:W-:Y:S01]  /*bf90*/  @!P2 ST.E.128 desc[UR40][R8.64], RZ ;  /* 0x000000ff0800a985 */ /* 0x0001e2000c101d28 */
[----:B------:R-:W-:-:S02]  /*bfa0*/  ISETP.GE.AND P2, PT, R185, UR12, PT ;  /* 0x0000000cb9007c0c */ /* 0x000fc4000bf46270 */
[-C--:B------:R-:W-:Y:S02]  /*bfb0*/  @!P5 LEA.HI.X R11, R187, R7.reuse, R30, 0x1, P4 ;  /* 0x00000007bb0bd211 */ /* 0x080fe400020f0c1e */
[----:B------:R-:W-:Y:S02]  /*bfc0*/  LOP3.LUT P4, RZ, R24, 0x80, RZ, 0xc0, !PT ;  /* 0x0000008018ff7812 */ /* 0x000fe4000788c0ff */
[CC--:B------:R-:W-:Y:S01]  /*bfd0*/  @!P3 LEA R12, P6, R186.reuse, R6.reuse, 0x1 ;  /* 0x00000006ba0cb211 */ /* 0x0c0fe200078c08ff */
[----:B------:R3:W-:Y:S03]  /*bfe0*/  @!P5 ST.E.128 desc[UR40][R10.64], RZ ;  /* 0x000000ff0a00d985 */ /* 0x0007e6000c101d28 */
[----:B------:R-:W-:Y:S02]  /*bff0*/  @!P3 LEA.HI.X R13, R186, R7, R29, 0x1, P6 ;  /* 0x00000007ba0db211 */ /* 0x000fe400030f0c1d */
[----:B0-----:R-:W-:-:S02]  /*c000*/  @!P1 LEA R8, P6, R184, R6, 0x1 ;  /* 0x00000006b8089211 */ /* 0x001fc400078c08ff */
[CC--:B------:R-:W-:Y:S01]  /*c010*/  @!P2 LEA R4, P5, R185.reuse, R6.reuse, 0x1 ;  /* 0x00000006b904a211 */ /* 0x0c0fe200078a08ff */
[----:B------:R3:W-:Y:S01]  /*c020*/  @!P3 ST.E.128 desc[UR40][R12.64], RZ ;  /* 0x000000ff0c00b985 */ /* 0x0007e2000c101d28 */
[-C--:B------:R-:W-:Y:S02]  /*c030*/  @P0 LEA R14, P3, R226, R6.reuse, 0x1 ;  /* 0x00000006e20e0211 */ /* 0x080fe400078608ff */
[-C--:B------:R-:W-:Y:S02]  /*c040*/  @!P2 LEA.HI.X R5, R185, R7.reuse, R27, 0x1, P5 ;  /* 0x00000007b905a211 */ /* 0x080fe400028f0c1b */
[----:B------:R-:W-:Y:S02]  /*c050*/  @P4 LEA R6, P5, R225, R6, 0x1 ;  /* 0x00000006e1064211 */ /* 0x000fe400078a08ff */
[-C--:B------:R-:W-:Y:S01]  /*c060*/  @!P1 LEA.HI.X R9, R184, R7.reuse, R33, 0x1, P6 ;  /* 0x00000007b8099211 */ /* 0x080fe200030f0c21 */
[----:B------:R3:W-:Y:S01]  /*c070*/  @!P2 ST.E.128 desc[UR40][R4.64], RZ ;  /* 0x000000ff0400a985 */ /* 0x0007e2000c101d28 */
[----:B------:R-:W-:-:S02]  /*c080*/  @P0 LEA.HI.X R15, R226, R7, R31, 0x1, P3 ;  /* 0x00000007e20f0211 */ /* 0x000fc400018f0c1f */
[----:B------:R-:W-:Y:S01]  /*c090*/  @P4 LEA.HI.X R7, R225, R7, R28, 0x1, P5 ;  /* 0x00000007e1074211 */ /* 0x000fe200028f0c1c */
[----:B------:R3:W-:Y:S04]  /*c0a0*/  @!P1 ST.E.128 desc[UR40][R8.64], RZ ;  /* 0x000000ff08009985 */ /* 0x0007e8000c101d28 */
[----:B------:R3:W-:Y:S04]  /*c0b0*/  @P0 ST.E.128 desc[UR40][R14.64], RZ ;  /* 0x000000ff0e000985 */ /* 0x0007e8000c101d28 */
[----:B------:R3:W-:Y:S02]  /*c0c0*/  @P4 ST.E.128 desc[UR40][R6.64], RZ ;  /* 0x000000ff06004985 */ /* 0x0007e4000c101d28 */
.L_x_3424:
[----:B------:R-:W-:Y:S05]  /*c0d0*/  BSYNC B1 ;  /* 0x0000000000017941 */ /* 0x000fea0003800000 */
.L_x_3423:
[----:B------:R-:W-:Y:S01]  /*c0e0*/  VIADD R0, R26, 0x20 ;  /* 0x000000201a007836 */ /* 0x000fe20000000000 */
[----:B--23--:R0:W2:Y:S04]  /*c0f0*/  SHFL.IDX PT, R7, R3, 0x1, 0x181f ;  /* 0x00381f0003077f89 */ /* 0x00c0a800000e0000 */
[----:B------:R-:W-:Y:S01]  /*c100*/  ISETP.GE.AND P0, PT, R0, R25, PT ;  /* 0x000000190000720c */ /* 0x000fe20003f06270 */
[----:B-1----:R0:W1:-:S12]  /*c110*/  SHFL.IDX PT, R6, R20, 0x1, 0x181f ;  /* 0x00381f0014067f89 */ /* 0x00205800000e0000 */
[----:B0-----:R-:W-:Y:S05]  /*c120*/  @P0 BRA `(.L_x_3417) ;  /* 0x00000000007c0947 */ /* 0x001fea0003800000 */
        /* <DEDUP_REMOVED lines=8> */
[----:B------:R0:W-:Y:S01]  /*c1b0*/  @!P1 ST.E.128 desc[UR40][R4.64], RZ ;  /* 0x000000ff04009985 */ /* 0x0001e2000c101d28 */
[----:B------:R-:W-:Y:S02]  /*c1c0*/  @!P5 LEA.HI.X R9, R192, R7, R32, 0x1, P0 ;  /* 0x00000007c009d211 */ /* 0x000fe400000f0c20 */
[----:B------:R-:W-:Y:S02]  /*c1d0*/  ISETP.GE.AND P1, PT, R184, UR12, PT ;  /* 0x0000000cb8007c0c */ /* 0x000fe4000bf26270 */
[----:B------:R-:W-:Y:S01]  /*c1e0*/  LOP3.LUT P0, RZ, R21, 0x40, RZ, 0xc0, !PT ;  /* 0x0000004015ff7812 */ /* 0x000fe2000780c0ff */
[----:B------:R1:W-:Y:S01]  /*c1f0*/  @!P5 ST.E.128 desc[UR40][R8.64], RZ ;  /* 0x000000ff0800d985 */ /* 0x0003e2000c101d28 */
[----:B------:R-:W-:-:S02]  /*c200*/  @!P3 LEA R12, P5, R186, R6, 0x1 ;  /* 0x00000006ba0cb211 */ /* 0x000fc400078a08ff */
[-C--:B------:R-:W-:Y:S02]  /*c210*/  @!P4 LEA.HI.X R11, R187, R7.reuse, R30, 0x1, P6 ;  /* 0x00000007bb0bc211 */ /* 0x080fe400030f0c1e */
[CC--:B------:R-:W-:Y:S02]  /*c220*/  @!P2 LEA R14, P6, R185.reuse, R6.reuse, 0x1 ;  /* 0x00000006b90ea211 */ /* 0x0c0fe400078c08ff */
[-C--:B------:R-:W-:Y:S01]  /*c230*/  @!P3 LEA.HI.X R13, R186, R7.reuse, R29, 0x1, P5 ;  /* 0x00000007ba0db211 */ /* 0x080fe200028f0c1d */
[----:B------:R1:W-:Y:S01]  /*c240*/  @!P4 ST.E.128 desc[UR40][R10.64], RZ ;  /* 0x000000ff0a00c985 */ /* 0x0003e2000c101d28 */
[----:B------:R-:W-:Y:S02]  /*c250*/  LOP3.LUT P5, RZ, R24, 0x80, RZ, 0xc0, !PT ;  /* 0x0000008018ff7812 */ /* 0x000fe400078ac0ff */
[----:B------:R-:W-:Y:S01]  /*c260*/  @!P2 LEA.HI.X R15, R185, R7, R27, 0x1, P6 ;  /* 0x00000007b90fa211 */ /* 0x000fe200030f0c1b */
[----:B------:R1:W-:Y:S01]  /*c270*/  @!P3 ST.E.128 desc[UR40][R12.64], RZ ;  /* 0x000000ff0c00b985 */ /* 0x0003e2000c101d28 */
[----:B0-----:R-:W-:-:S03]  /*c280*/  @!P1 LEA R4, P6, R184, R6, 0x1 ;  /* 0x00000006b8049211 */ /* 0x001fc600078c08ff */
[----:B------:R1:W-:Y:S01]  /*c290*/  @!P2 ST.E.128 desc[UR40][R14.64], RZ ;  /* 0x000000ff0e00a985 */ /* 0x0003e2000c101d28 */
[----:B------:R-:W-:Y:S02]  /*c2a0*/  @!P1 LEA.HI.X R5, R184, R7, R33, 0x1, P6 ;  /* 0x00000007b8059211 */ /* 0x000fe400030f0c21 */
[----:B------:R-:W-:-:S03]  /*c2b0*/  @P0 LEA R20, P6, R226, R6, 0x1 ;  /* 0x00000006e2140211 */ /* 0x000fc600078c08ff */
[----:B------:R1:W-:Y:S01]  /*c2c0*/  @!P1 ST.E.128 desc[UR40][R4.64], RZ ;  /* 0x000000ff04009985 */ /* 0x0003e2000c101d28 */
[----:B------:R-:W-:Y:S02]  /*c2d0*/  @P0 LEA.HI.X R21, R226, R7, R31, 0x1, P6 ;  /* 0x00000007e2150211 */ /* 0x000fe400030f0c1f */
[----:B------:R-:W-:-:S03]  /*c2e0*/  @P5 LEA R6, P6, R225, R6, 0x1 ;  /* 0x00000006e1065211 */ /* 0x000fc600078c08ff */
[----:B------:R1:W-:Y:S01]  /*c2f0*/  @P0 ST.E.128 desc[UR40][R20.64], RZ ;  /* 0x000000ff14000985 */ /* 0x0003e2000c101d28 */
[----:B------:R-:W-:-:S05]  /*c300*/  @P5 LEA.HI.X R7, R225, R7, R28, 0x1, P6 ;  /* 0x00000007e1075211 */ /* 0x000fca00030f0c1c */
[----:B------:R1:W-:Y:S04]  /*c310*/  @P5 ST.E.128 desc[UR40][R6.64], RZ ;  /* 0x000000ff06005985 */ /* 0x0003e8000c101d28 */
.L_x_3417:
[----:B------:R-:W-:Y:S05]  /*c320*/  BSYNC B0 ;  /* 0x0000000000007941 */ /* 0x000fea0003800000 */
.L_x_3410:
[----:B------:R-:W-:Y:S02]  /*c330*/  ULDC UR4, c[0x0][0xc3c] ;  /* 0x00030f0000047ab9 */ /* 0x000fe40000000800 */
[----:B------:R-:W-:-:S06]  /*c340*/  UISETP.GE.AND UP0, UPT, UR7, UR4, UPT ;  /* 0x000000040700728c */ /* 0x000fcc000bf06270 */
[----:B------:R-:W-:-:S13]  /*c350*/  PLOP3.LUT P0, PT, PT, PT, UP0, 0x80, 0x0 ;  /* 0x000000000000781c */ /* 0x000fda0003f0f008 */
[----:B------:R-:W-:Y:S05]  /*c360*/  @!P0 BRA `(.L_x_3425) ;  /* 0xffffff5000248947 */ /* 0x000fea000383ffff */
[----:B------:R-:W-:Y:S05]  /*c370*/  EXIT ;  /* 0x000000000000794d */ /* 0x000fea0003800000 */
.L_x_3375:
[----:B------:R-:W-:-:S08]  /*c380*/  NOP ;  /* 0x0000000000007918 */ /* 0x000fd00000000000 */
[----:B------:R-:W0:-:S00]  /*c390*/  USETMAXREG.DEALLOC.CTAPOOL 0x18 ;  /* 0x00000018000079c8 */ /* 0x000e0000080e0500 */
        /* <DEDUP_REMOVED lines=16> */
.L_x_3426:
[----:B0-----:R-:W-:Y:S01]  /*c4a0*/  LOP3.LUT R0, R6, 0x1f, RZ, 0xc0, !PT ;  /* 0x0000001f06007812 */ /* 0x001fe200078ec0ff */
        /* <DEDUP_REMOVED lines=42> */
.L_x_3430:
        /* <DEDUP_REMOVED lines=38> */
.L_x_3428:
        /* <DEDUP_REMOVED lines=20> */
.L_x_3431:
        /* <DEDUP_REMOVED lines=54> */
.L_x_3429:
[----:B------:R-:W-:Y:S01]  /*ce50*/  IMAD.U32 R2, RZ, RZ, UR6 ;  /* 0x00000006ff027e24 */ /* 0x000fe2000f8e00ff */
[----:B------:R1:W-:Y:S04]  /*ce60*/  STL [R1+0x4], RZ ;  /* 0x000004ff01007387 */ /* 0x0003e80000100800 */
[----:B------:R1:W-:Y:S04]  /*ce70*/  STL [R1+0x8], RZ ;  /* 0x000008ff01007387 */ /* 0x0003e80000100800 */
[----:B------:R1:W-:Y:S02]  /*ce80*/  STL [R1], R2 ;  /* 0x0000000201007387 */ /* 0x0003e40000100800 */
.L_x_3432:
[----:B------:R-:W2:Y:S04]  /*ce90*/  LDL R8, [R1] ;  /* 0x0000000001087983 */ /* 0x000ea80000100800 */
[----:B------:R-:W2:Y:S04]  /*cea0*/  LDL R9, [R1+0x4] ;  /* 0x0000040001097983 */ /* 0x000ea80000100800 */
[----:B------:R-:W2:Y:S04]  /*ceb0*/  LDL R10, [R1+0x8] ;  /* 0x00000800010a7983 */ /* 0x000ea80000100800 */
[----:B------:R-:W2:Y:S01]  /*cec0*/  LDL R11, [R1+0xc] ;  /* 0x00000c00010b7983 */ /* 0x000ea20000100800 */
[----:B------:R-:W-:-:S13]  /*ced0*/  ISETP.NE.AND P0, PT, R0, RZ, PT ;  /* 0x000000ff0000720c */ /* 0x000fda0003f05270 */
[----:B0-----:R-:W0:Y:S01]  /*cee0*/  @!P0 S2R R3, SR_CgaCtaId ;  /* 0x0000000000038919 */ /* 0x001e220000008800 */
[----:B------:R-:W-:-:S04]  /*cef0*/  @!P0 MOV R0, 0x400 ;  /* 0x0000040000008802 */ /* 0x000fc80000000f00 */
[----:B0-----:R-:W-:-:S05]  /*cf00*/  @!P0 LEA R0, R3, R0, 0x18 ;  /* 0x0000000003008211 */ /* 0x001fca00078ec0ff */
[----:B--2---:R0:W-:Y:S01]  /*cf10*/  @!P0 STS.128 [R0+0x28cd0], R8 ;  /* 0x028cd00800008388 */ /* 0x0041e20000000c00 */
[----:B------:R-:W-:Y:S06]  /*cf20*/  BAR.ARV 0x5, 0x180 ;  /* 0x0146000000007b1d */ /* 0x000fec0000002000 */
.L_x_3427:
[----:B0-----:R-:W3:Y:S01]  /*cf30*/  LDL R0, [R1+0xc] ;  /* 0x00000c0001007983 */ /* 0x001ee20000100800 */
[----:B------:R-:W-:Y:S01]  /*cf40*/  ULDC UR4, c[0x0][0xc3c] ;  /* 0x00030f0000047ab9 */ /* 0x000fe20000000800 */
[----:B------:R-:W-:Y:S02]  /*cf50*/  IMAD.MOV.U32 R19, RZ, RZ, RZ ;  /* 0x000000ffff137224 */ /* 0x000fe400078e00ff */
[----:B------:R0:W-:Y:S01]  /*cf60*/  STL [R1+0x50], RZ ;  /* 0x000050ff01007387 */ /* 0x0001e20000100800 */
[----:B---3--:R-:W-:Y:S01]  /*cf70*/  ISETP.GE.AND P0, PT, R0, UR4, PT ;  /* 0x0000000400007c0c */ /* 0x008fe2000bf06270 */
[----:B------:R-:W-:-:S05]  /*cf80*/  IMAD.MOV.U32 R0, RZ, RZ, 0x1 ;  /* 0x00000001ff007424 */ /* 0x000fca00078e00ff */
[----:B------:R0:W-:Y:S07]  /*cf90*/  STL [R1+0x10], R0 ;  /* 0x0000100001007387 */ /* 0x0001ee0000100800 */
[----:B------:R-:W-:Y:S05]  /*cfa0*/  @P0 BRA `(.L_x_3433) ;  /* 0x00000060006c0947 */ /* 0x000fea0003800000 */
[----:B------:R-:W3:Y:S01]  /*cfb0*/  S2UR UR5, SR_CgaCtaId ;  /* 0x00000000000579c3 */ /* 0x000ee20000008800 */
[C---:B0-----:R-:W-:Y:S01]  /*cfc0*/  IMAD.SHL.U32 R0, R6.reuse, 0x8, RZ ;  /* 0x0000000806007824 */ /* 0x041fe200078e00ff */
[----:B------:R-:W-:Y:S01]  /*cfd0*/  LOP3.LUT R4, R6, 0x7f, RZ, 0xc0, !PT ;  /* 0x0000007f06047812 */ /* 0x000fe200078ec0ff */
[----:B------:R-:W-:Y:S01]  /*cfe0*/  UMOV UR4, 0x400 ;  /* 0x0000040000047882 */ /* 0x000fe20000000000 */
[----:B------:R-:W-:Y:S01]  /*cff0*/  BSSY B8, `(.L_x_3433) ;  /* 0x0000616000087945 */ /* 0x000fe20003800000 */
[----:B------:R-:W-:Y:S01]  /*d000*/  IMAD.MOV.U32 R19, RZ, RZ, RZ ;  /* 0x000000ffff137224 */ /* 0x000fe200078e00ff */
[----:B------:R-:W-:Y:S01]  /*d010*/  LOP3.LUT R3, R0, 0x1f8, RZ, 0xc0, !PT ;  /* 0x000001f800037812 */ /* 0x000fe200078ec0ff */
[----:B-1----:R-:W-:Y:S01]  /*d020*/  IMAD.SHL.U32 R2, R4, 0x8, RZ ;  /* 0x0000000804027824 */ /* 0x002fe200078e00ff */
[----:B------:R-:W-:Y:S01]  /*d030*/  ULDC UR37, c[0x0][0xc] ;  /* 0x0000030000257ab9 */ /* 0x000fe20000000800 */
[----:B------:R-:W-:Y:S01]  /*d040*/  IMAD.MOV.U32 R0, RZ, RZ, 0x1 ;  /* 0x00000001ff007424 */ /* 0x000fe200078e00ff */
[----:B------:R-:W-:Y:S01]  /*d050*/  LOP3.LUT R3, R3, 0x38, R6, 0x78, !PT ;  /* 0x0000003803037812 */ /* 0x000fe200078e7806 */
[----:B------:R-:W-:Y:S01]  /*d060*/  IMAD.SHL.U32 R6, R6, 0x10, RZ ;  /* 0x0000001006067824 */ /* 0x000fe200078e00ff */
[----:B------:R-:W-:-:S02]  /*d070*/  ULDC.64 UR38, c[0x0][0x198] ;  /* 0x0000660000267ab9 */ /* 0x000fc40000000a00 */
[----:B------:R-:W-:Y:S02]  /*d080*/  LOP3.LUT R3, R3, 0x200, R2, 0xf8, !PT ;  /* 0x0000020003037812 */ /* 0x000fe400078ef802 */
[----:B------:R-:W-:-:S04]  /*d090*/  SHF.R.U32.HI R2, RZ, 0x3, R4 ;  /* 0x00000003ff027819 */ /* 0x000fc80000011604 */
[----:B------:R-:W-:Y:S01]  /*d0a0*/  LOP3.LUT R4, R2, 0x70, R6, 0xf8, !PT ;  /* 0x0000007002047812 */ /* 0x000fe200078ef806 */
[----:B---3--:R-:W-:-:S06]  /*d0b0*/  ULEA UR4, UR5, UR4, 0x18 ;  /* 0x0000000405047291 */ /* 0x008fcc000f8ec03f */
[----:B------:R-:W-:-:S04]  /*d0c0*/  IMAD.U32 R18, RZ, RZ, UR4 ;  /* 0x00000004ff127e24 */ /* 0x000fc8000f8e00ff */
[----:B------:R-:W-:-:S05]  /*d0d0*/  IMAD R2, R3, 0x2, R18 ;  /* 0x0000000203027824 */ /* 0x000fca00078e0212 */
[----:B------:R0:W-:Y:S04]  /*d0e0*/  STL [R1+0x54], R2 ;  /* 0x0000540201007387 */ /* 0x0001e80000100800 */
[----:B------:R0:W-:Y:S04]  /*d0f0*/  STL [R1+0x10], R0 ;  /* 0x0000100001007387 */ /* 0x0001e80000100800 */
[----:B------:R0:W-:Y:S02]  /*d100*/  STL [R1+0x50], RZ ;  /* 0x000050ff01007387 */ /* 0x0001e40000100800 */
.L_x_3551:
[----:B0--3--:R-:W3:Y:S01]  /*d110*/  LDL R0, [R1+0xc] ;  /* 0x00000c0001007983 */ /* 0x009ee20000100800 */
[----:B------:R-:W3:Y:S01]  /*d120*/  LDC.64 R2, c[0x0][0xc88] ;  /* 0x00032200ff027b82 */ /* 0x000ee20000000a00 */
[----:B------:R-:W-:Y:S05]  /*d130*/  YIELD ;  /* 0x0000000000007946 */ /* 0x000fea0003800000 */
[----:B------:R-:W-:Y:S01]  /*d140*/  ULDC.64 UR4, c[0x0][0xa28] ;  /* 0x00028a0000047ab9 */ /* 0x000fe20000000a00 */
[----:B-1----:R-:W-:Y:S01]  /*d150*/  IMAD.MOV.U32 R6, RZ, RZ, RZ ;  /* 0x000000ffff067224 */ /* 0x002fe200078e00ff */
[----:B------:R-:W-:Y:S01]  /*d160*/  ISETP.NE.U32.AND P0, PT, RZ, UR4, PT ;  /* 0x00000004ff007c0c */ /* 0x000fe2000bf05070 */
[----:B------:R-:W-:Y:S01]  /*d170*/  ULDC.64 UR6, c[0x0][0xa18] ;  /* 0x0002860000067ab9 */ /* 0x000fe20000000a00 */
[----:B------:R-:W-:Y:S01]  /*d180*/  ULDC.64 UR8, c[0x0][0xa08] ;  /* 0x0002820000087ab9 */ /* 0x000fe20000000a00 */
[----:B---3--:R-:W-:-:S05]  /*d190*/  IMAD.WIDE R2, R0, 0x4, R2 ;  /* 0x0000000400027825 */ /* 0x008fca00078e0202 */
[----:B--2---:R-:W2:Y:S01]  /*d1a0*/  LDG.E R10, desc[UR40][R2.64] ;  /* 0x00000028020a7981 */ /* 0x004ea2000c1e1900 */
        /* <DEDUP_REMOVED lines=46> */
.L_x_3434:
        /* <DEDUP_REMOVED lines=18> */
.L_x_3435:
[----:B------:R-:W-:Y:S05]  /*d5b0*/  @!P0 BRA `(.L_x_3436) ;  /* 0x00000000000c8947 */ /* 0x000fea0003800000 */
[----:B------:R-:W2:Y:S04]  /*d5c0*/  LDG.E R6, desc[UR40][R4.64] ;  /* 0x0000002804067981 */ /* 0x000ea8000c1e1900 */
[----:B------:R-:W2:Y:S02]  /*d5d0*/  LDG.E R4, desc[UR40][R4.64+0x4] ;  /* 0x0000042804047981 */ /* 0x000ea4000c1e1900 */
[----:B--2---:R-:W-:-:S07]  /*d5e0*/  IMAD.IADD R6, R4, 0x1, -R6 ;  /* 0x0000000104067824 */ /* 0x004fce00078e0a06 */
.L_x_3436:
[----:B-----5:R-:W-:Y:S01]  /*d5f0*/  IMAD.IADD R6, R6, 0x1, -R0 ;  /* 0x0000000106067824 */ /* 0x020fe200078e0a00 */
[----:B------:R-:W-:Y:S01]  /*d600*/  LOP3.LUT R9, R2, 0xff, RZ, 0xc0, !PT ;  /* 0x000000ff02097812 */ /* 0x000fe200078ec0ff */
[----:B------:R-:W-:Y:S01]  /*d610*/  IMAD.MOV.U32 R4, RZ, RZ, RZ ;  /* 0x000000ffff047224 */ /* 0x000fe200078e00ff */
[----:B------:R-:W-:Y:S01]  /*d620*/  BSSY B0, `(.L_x_3437) ;  /* 0x000002a000007945 */ /* 0x000fe20003800000 */
[C---:B------:R-:W-:Y:S01]  /*d630*/  VIADD R0, R6.reuse, 0x3f ;  /* 0x0000003f06007836 */ /* 0x040fe20000000000 */
[----:B------:R-:W-:Y:S01]  /*d640*/  ISETP.GE.AND P0, PT, R6, 0x1, PT ;  /* 0x000000010600780c */ /* 0x000fe20003f06270 */
[----:B------:R-:W-:-:S03]  /*d650*/  IMAD.MOV.U32 R10, RZ, RZ, R4 ;  /* 0x000000ffff0a7224 */ /* 0x000fc600078e0004 */
[----:B-1----:R-:W-:-:S04]  /*d660*/  SHF.R.S32.HI R3, RZ, 0x1f, R0 ;  /* 0x0000001fff037819 */ /* 0x002fc80000011400 */
[----:B------:R-:W-:-:S04]  /*d670*/  LEA.HI R3, R3, R0, RZ, 0x6 ;  /* 0x0000000003037211 */ /* 0x000fc800078f30ff */
[----:B------:R-:W-:-:S05]  /*d680*/  SHF.R.S32.HI R8, RZ, 0x6, R3 ;  /* 0x00000006ff087819 */ /* 0x000fca0000011403 */
[----:B------:R1:W-:Y:S04]  /*d690*/  STL [R1+0x3c], R8 ;  /* 0x00003c0801007387 */ /* 0x0003e80000100800 */
[----:B------:R1:W-:Y:S04]  /*d6a0*/  STL [R1+0x34], R4 ;  /* 0x0000340401007387 */ /* 0x0003e80000100800 */
[----:B------:R1:W-:Y:S01]  /*d6b0*/  STL [R1+0x58], R9 ;  /* 0x0000580901007387 */ /* 0x0003e20000100800 */
[----:B------:R-:W-:Y:S05]  /*d6c0*/  @!P0 BRA `(.L_x_3438) ;  /* 0x00000000007c8947 */ /* 0x000fea0003800000 */
[----:B------:R-:W-:-:S04]  /*d6d0*/  SHF.R.U32.HI R0, RZ, 0x10, R2 ;  /* 0x00000010ff007819 */ /* 0x000fc80000011602 */
[----:B------:R-:W-:-:S13]  /*d6e0*/  ISETP.NE.AND P0, PT, R0, RZ, PT ;  /* 0x000000ff0000720c */ /* 0x000fda0003f05270 */
[----:B------:R-:W1:Y:S02]  /*d6f0*/  @!P0 LDC R0, c[0x0][0x9f0] ;  /* 0x00027c00ff008b82 */ /* 0x000e640000000800 */
        /* <DEDUP_REMOVED lines=28> */
.L_x_3438:
[----:B------:R-:W-:Y:S05]  /*d8c0*/  BSYNC B0 ;  /* 0x0000000000007941 */ /* 0x000fea0003800000 */
.L_x_3437:
        /* <DEDUP_REMOVED lines=13> */
[----:B------:R-:W-:Y:S01]  /*d9a0*/  VOTEU.ANY UR4, UPT, PT ;  /* 0x0000000000047886 */ /* 0x000fe200038e0100 */
[----:B------:R-:W5:Y:S01]  /*d9b0*/  LDC.64 R2, c[0x0][0xc60] ;  /* 0x00031800ff027b82 */ /* 0x000f620000000a00 */
[----:B------:R-:W4:Y:S02]  /*d9c0*/  FLO.U32 R0, UR4 ;  /* 0x0000000400007d00 */ /* 0x000f2400080e0000 */
[----:B----4-:R-:W-:-:S06]  /*d9d0*/  ISETP.EQ.U32.AND P0, PT, R0, R5, PT ;  /* 0x000000050000720c */ /* 0x010fcc0003f02070 */
[----:B------:R-:W5:Y:S07]  /*d9e0*/  POPC R5, UR4 ;  /* 0x0000000400057d09 */ /* 0x000f6e0008000000 */
[----:B-----5:R-:W4:Y:S01]  /*d9f0*/  @P0 ATOMG.E.ADD.STRONG.GPU PT, R3, desc[UR40][R2.64], R5 ;  /* 0x00000005020309a8 */ /* 0x020f2200081ee1e8 */
[----:B-1----:R-:W1:Y:S02]  /*da00*/  S2R R4, SR_LTMASK ;  /* 0x0000000000047919 */ /* 0x002e640000003900 */
[----:B-1----:R-:W-:-:S04]  /*da10*/  LOP3.LUT R4, R4, UR4, RZ, 0xc0, !PT ;  /* 0x0000000404047c12 */ /* 0x002fc8000f8ec0ff */
[----:B--2---:R-:W1:Y:S01]  /*da20*/  POPC R7, R4 ;  /* 0x0000000400077309 */ /* 0x004e620000000000 */
[----:B----4-:R-:W1:Y:S02]  /*da30*/  SHFL.IDX PT, R0, R3, R0, 0x1f ;  /* 0x00001f0003007589 */ /* 0x010e6400000e0000 */
[----:B-1----:R-:W-:-:S05]  /*da40*/  IADD3 R0, R0, UR37, R7 ;  /* 0x0000002500007c10 */ /* 0x002fca000fffe007 */
[----:B------:R4:W-:Y:S01]  /*da50*/  STL [R1], R0 ;  /* 0x0000000001007387 */ /* 0x0009e20000100800 */
[----:B------:R-:W-:Y:S05]  /*da60*/  BRA `(.L_x_3441) ;  /* 0x0000004800507947 */ /* 0x000fea0003800000 */
.L_x_3440:
        /* <DEDUP_REMOVED lines=12> */
[----:B--2---:R-:W-:-:S02]  /*db30*/  IMAD.U32 R7, RZ, RZ, UR9 ;  /* 0x00000009ff077e24 */ /* 0x004fc4000f8e00ff */
[----:B---3--:R-:W-:Y:S02]  /*db40*/  IMAD.U32 R10, RZ, RZ, UR4 ;  /* 0x00000004ff0a7e24 */ /* 0x008fe4000f8e00ff */
[----:B0-----:R-:W-:Y:S02]  /*db50*/  IMAD.U32 R11, RZ, RZ, UR5 ;  /* 0x00000005ff0b7e24 */ /* 0x001fe4000f8e00ff */
[----:B------:R-:W-:Y:S02]  /*db60*/  IMAD.MOV.U32 R8, RZ, RZ, 0x70 ;  /* 0x00000070ff087424 */ /* 0x000fe400078e00ff */
[----:B------:R-:W-:Y:S02]  /*db70*/  IMAD.MOV.U32 R12, RZ, RZ, 0x1 ;  /* 0x00000001ff0c7424 */ /* 0x000fe400078e00ff */
[----:B------:R-:W-:-:S07]  /*db80*/  IMAD.MOV.U32 R13, RZ, RZ, RZ ;  /* 0x000000ffff0d7224 */ /* 0x000fce00078e00ff */
[----:B------:R-:W-:-:S07]  /*db90*/  LEPC R20, `(.L_x_3443) ;  /* 0x000000001014794e */ /* 0x000fce0000000000 */
[----:B-1----:R-:W-:Y:S05]  /*dba0*/  CALL.ABS.NOINC R2 ;  /* 0x0000000002007343 */ /* 0x002fea0003c00000 */
.L_x_3443:
[----:B------:R-:W-:Y:S05]  /*dbb0*/  BSYNC B6 ;  /* 0x0000000000067941 */ /* 0x000fea0003800000 */
.L_x_3442:
        /* <DEDUP_REMOVED lines=19> */
[----:B----4-:R-:W-:Y:S05]  /*dcf0*/  CALL.ABS.NOINC R2 ;  /* 0x0000000002007343 */ /* 0x010fea0003c00000 */
.L_x_3446:
        /* <DEDUP_REMOVED lines=16> */
.L_x_3445:
[----:B------:R-:W-:Y:S05]  /*de00*/  BSYNC B6 ;  /* 0x0000000000067941 */ /* 0x000fea0003800000 */
.L_x_3444:
[----:B-1----:R-:W4:Y:S01]  /*de10*/  LDL.LU R4, [R1+0x14] ;  /* 0x0000140001047983 */ /* 0x002f220000300800 */
[----:B------:R-:W-:-:S03]  /*de20*/  ULDC.64 UR4, c[0x0][0x9f8] ;  /* 0x00027e0000047ab9 */ /* 0x000fc60000000a00 */
[----:B--2---:R-:W2:Y:S01]  /*de30*/  LDL R7, [R1+0x8] ;  /* 0x0000080001077983 */ /* 0x004ea20000100800 */
[----:B------:R-:W-:-:S03]  /*de40*/  ISETP.NE.U32.AND P0, PT, RZ, UR4, PT ;  /* 0x00000004ff007c0c */ /* 0x000fc6000bf05070 */
[----:B------:R-:W5:Y:S01]  /*de50*/  LDL R0, [R1+0x2c] ;  /* 0x00002c0001007983 */ /* 0x000f620000100800 */
[----:B------:R-:W-:-:S13]  /*de60*/  ISETP.NE.AND.EX P0, PT, RZ, UR5, PT, P0 ;  /* 0x00000005ff007c0c */ /* 0x000fda000bf05300 */
[----:B------:R-:W-:-:S04]  /*de70*/  @P0 IADD3 R2, P1, R16, UR4, RZ ;  /* 0x0000000410020c10 */ /* 0x000fc8000ff3e0ff */
[----:B----4-:R-:W-:Y:S01]  /*de80*/  @P0 IADD3.X R3, R4, UR5, RZ, P1, !PT ;  /* 0x0000000504030c10 */ /* 0x010fe20008ffe4ff */
[----:B------:R-:W-:-:S04]  /*de90*/  ULDC.64 UR4, c[0x0][0xa08] ;  /* 0x0002820000047ab9 */ /* 0x000fc80000000a00 */
[----:B--2---:R1:W2:Y:S02]  /*dea0*/  @P0 LDG.E R7, desc[UR40][R2.64] ;  /* 0x0000002802070981 */ /* 0x0042a4000c1e1900 */
[----:B-1----:R-:W1:Y:S01]  /*deb0*/  LDC.64 R2, c[0x0][0x418] ;  /* 0x00010600ff027b82 */ /* 0x002e620000000a00 */
[----:B-----5:R-:W-:Y:S01]  /*dec0*/  VIADD R0, R0, 0xffffffff ;  /* 0xffffffff00007836 */ /* 0x020fe20000000000 */
[----:B--2---:R-:W-:Y:S01]  /*ded0*/  SHF.R.S32.HI R8, RZ, 0x1f, R7 ;  /* 0x0000001fff087819 */ /* 0x004fe20000011407 */
[----:B------:R2:W-:Y:S04]  /*dee0*/  @P0 STL [R1+0x8], R7 ;  /* 0x0000080701000387 */ /* 0x0005e80000100800 */
[----:B------:R2:W-:Y:S01]  /*def0*/  STL [R1+0x14], R8 ;  /* 0x0000140801007387 */ /* 0x0005e20000100800 */
[----:B-1----:R-:W-:Y:S01]  /*df00*/  LOP3.LUT P0, RZ, R2, UR4, RZ, 0xfc, !PT ;  /* 0x0000000402ff7c12 */ /* 0x002fe2000f80fcff */
[----:B------:R-:W-:-:S03]  /*df10*/  UMOV UR4, 0xffffffff ;  /* 0xffffffff00047882 */ /* 0x000fc60000000000 */
[----:B------:R-:W-:-:S04]  /*df20*/  LOP3.LUT P0, RZ, R3, UR5, RZ, 0xfc, P0 ;  /* 0x0000000503ff7c12 */ /* 0x000fc8000800fcff */
[----:B------:R-:W-:Y:S01]  /*df30*/  SEL R16, R7, RZ, !P0 ;  /* 0x000000ff07107207 */ /* 0x000fe20004000000 */
[----:B--2---:R-:W-:Y:S08]  /*df40*/  BRA.DIV UR4, `(.L_x_3447) ;  /* 0x0000005a040c7947 */ /* 0x004ff0000b800000 */
[----:B------:R-:W1:Y:S02]  /*df50*/  S2R R4, SR_TID.X ;  /* 0x0000000000047919 */ /* 0x000e640000002100 */
[----:B-1----:R-:W-:-:S04]  /*df60*/  SHF.R.U32.HI R4, RZ, 0x5, R4 ;  /* 0x00000005ff047819 */ /* 0x002fc80000011604 */
[----:B------:R-:W-:-:S05]  /*df70*/  LOP3.LUT R4, R4, 0x3, RZ, 0xc0, !PT ;  /* 0x0000000304047812 */ /* 0x000fca00078ec0ff */
[----:B------:R1:W2:Y:S02]  /*df80*/  SHFL.IDX PT, R14, R4, RZ, 0x1f ;  /* 0x00001fff040e7589 */ /* 0x0002a400000e0000 */
.L_x_3568:
[----:B------:R-:W-:Y:S01]  /*df90*/  PLOP3.LUT P1, PT, PT, PT, PT, 0x8, 0x0 ;  /* 0x000000000000781c */ /* 0x000fe20003f2e170 */
[----:B------:R4:W-:Y:S01]  /*dfa0*/  STL [R1+0x28], R0 ;  /* 0x0000280001007387 */ /* 0x0009e20000100800 */
[----:B--2---:R-:W-:Y:S02]  /*dfb0*/  ISETP.NE.AND P0, PT, R14, RZ, PT ;  /* 0x000000ff0e00720c */ /* 0x004fe40003f05270 */
[----:B-1----:R-:W-:-:S05]  /*dfc0*/  P2R R4, PR, RZ, 0x2 ;  /* 0x00000002ff047803 */ /* 0x002fca0000000000 */
[----:B------:R4:W-:Y:S06]  /*dfd0*/  STL [R1+0x18], R4 ;  /* 0x0000180401007387 */ /* 0x0009ec0000100800 */
[----:B------:R-:W-:Y:S05]  /*dfe0*/  @P0 BRA `(.L_x_3448) ;  /* 0x0000000400040947 */ /* 0x000fea0003800000 */
[----:B------:R-:W-:-:S03]  /*dff0*/  UMOV UR4, 0xffffffff ;  /* 0xffffffff00047882 */ /* 0x000fc60000000000 */
[----:B------:R-:W-:Y:S05]  /*e000*/  BRA.DIV UR4, `(.L_x_3449) ;  /* 0x0000005a04107947 */ /* 0x000fea000b800000 */
[----:B------:R-:W-:-:S13]  /*e010*/  ELECT P6, URZ, PT ;  /* 0x00000000003f782f */ /* 0x000fda00038c0000 */
.L_x_3571:
[----:B------:R-:W-:Y:S05]  /*e020*/  @!P6 BRA `(.L_x_3448) ;  /* 0x0000000000f4e947 */ /* 0x000fea0003800000 */
[----:B------:R-:W-:-:S04]  /*e030*/  ISETP.NE.U32.AND P0, PT, R2, RZ, PT ;  /* 0x000000ff0200720c */ /* 0x000fc80003f05070 */
[----:B------:R-:W-:-:S13]  /*e040*/  ISETP.NE.AND.EX P0, PT, R3, RZ, PT, P0 ;  /* 0x000000ff0300720c */ /* 0x000fda0003f05300 */
[----:B------:R-:W-:Y:S05]  /*e050*/  @!P0 BRA `(.L_x_3450) ;  /* 0x0000000000508947 */ /* 0x000fea0003800000 */
[----:B------:R-:W1:Y:S01]  /*e060*/  LDC R6, c[0x0][0x43c] ;  /* 0x00010f00ff067b82 */ /* 0x000e620000000800 */
[----:B------:R-:W-:Y:S01]  /*e070*/  IMAD.MOV.U32 R9, RZ, RZ, R0 ;  /* 0x000000ffff097224 */ /* 0x000fe200078e0000 */
[----:B------:R-:W-:-:S03]  /*e080*/  ULDC.64 UR4, c[0x0][0x428] ;  /* 0x00010a0000047ab9 */ /* 0x000fc60000000a00 */
[----:B----4-:R-:W-:Y:S01]  /*e090*/  IMAD.MOV.U32 R0, RZ, RZ, R9 ;  /* 0x000000ffff007224 */ /* 0x010fe200078e0009 */
[----:B-1----:R-:W-:-:S13]  /*e0a0*/  ISETP.NE.AND P0, PT, R6, 0x1, PT ;  /* 0x000000010600780c */ /* 0x002fda0003f05270 */
        /* <DEDUP_REMOVED lines=15> */
.L_x_3450:
[----:B-1----:R-:W2:Y:S01]  /*e1a0*/  LDL R2, [R1+0x10] ;  /* 0x0000100001027983 */ /* 0x002ea20000100800 */
[----:B----4-:R-:W-:Y:S01]  /*e1b0*/  IMAD R0, R19, 0x8, R18 ;  /* 0x0000000813007824 */ /* 0x010fe200078e0212 */
[----:B--2---:R-:W-:-:S04]  /*e1c0*/  SHF.L.U32 R2, R2, 0x1f, RZ ;  /* 0x0000001f02027819 */ /* 0x004fc800000006ff */
[----:B------:R-:W1:Y:S02]  /*e1d0*/  SYNCS.PHASECHK.TRANS64.TRYWAIT P0, [R0+URZ+0x28c40], R2 ;  /* 0x028c4002000075a7 */ /* 0x000e64000800017f */
[----:B-1----:R-:W-:Y:S05]  /*e1e0*/  @!P0 BRA `(.L_x_3451) ;  /* 0x0000005400b88947 */ /* 0x002fea0003800000 */
.L_x_3572:
[----:B------:R-:W2:Y:S02]  /*e1f0*/  S2R R3, SR_TID.X ;  /* 0x0000000000037919 */ /* 0x000ea40000002100 */
        /* <DEDUP_REMOVED lines=8> */
[----:B----4-:R-:W-:Y:S05]  /*e280*/  @!P0 BRA `(.L_x_3452) ;  /* 0x0000000000048947 */ /* 0x010fea0003800000 */
[----:B------:R-:W-:Y:S01]  /*e290*/  BPT.TRAP 0x1 ;  /* 0x000000040000795c */ /* 0x000fe20000300000 */
.L_x_3452:
[----:B------:R-:W2:Y:S04]  /*e2a0*/  LDL R3, [R1+0x28] ;  /* 0x0000280001037983 */ /* 0x000ea80000100800 */
[----:B-1----:R-:W4:Y:S01]  /*e2b0*/  LDL R2, [R1+0x1c] ;  /* 0x00001c0001027983 */ /* 0x002f220000100800 */
[----:B------:R-:W-:Y:S01]  /*e2c0*/  R2UR UR9, R0 ;  /* 0x00000000000972ca */ /* 0x000fe200000e0000 */
[----:B------:R-:W-:Y:S01]  /*e2d0*/  IMAD R0, R19, 0x2000, R18 ;  /* 0x0000200013007824 */ /* 0x000fe200078e0212 */
[----:B------:R-:W-:Y:S01]  /*e2e0*/  UIADD3 UR6, UP0, UR38, 0x370, URZ ;  /* 0x0000037026067890 */ /* 0x000fe2000ff1e03f */
[----:B------:R-:W-:Y:S01]  /*e2f0*/  R2UR UR12, R17 ;  /* 0x00000000110c72ca */ /* 0x000fe200000e0000 */
[----:B------:R-:W-:Y:S01]  /*e300*/  UMOV UR5, 0x14f00000 ;  /* 0x14f0000000057882 */ /* 0x000fe20000000000 */
[----:B-----5:R-:W-:Y:S01]  /*e310*/  R2UR UR13, R16 ;  /* 0x00000000100d72ca */ /* 0x020fe200000e0000 */
[----:B------:R-:W-:Y:S01]  /*e320*/  UIADD3.X UR7, URZ, UR39, URZ, UP0, !UPT ;  /* 0x000000273f077290 */ /* 0x000fe200087fe43f */
[----:B------:R-:W-:Y:S01]  /*e330*/  R2UR UR8, R0 ;  /* 0x00000000000872ca */ /* 0x000fe200000e0000 */
[----:B------:R-:W-:Y:S01]  /*e340*/  UMOV UR10, URZ ;  /* 0x0000003f000a7c82 */ /* 0x000fe20008000000 */
[----:B------:R-:W-:-:S04]  /*e350*/  PLOP3.LUT P0, PT, PT, PT, PT, 0x80, 0x0 ;  /* 0x000000000000781c */ /* 0x000fc80003f0f070 */
[----:B------:R-:W-:Y:S01]  /*e360*/  UIADD3 UR9, UR9, 0x28c30, URZ ;  /* 0x00028c3009097890 */ /* 0x000fe2000fffe03f */
[----:B------:R-:W-:-:S05]  /*e370*/  P2R R0, PR, RZ, 0x1 ;  /* 0x00000001ff007803 */ /* 0x000fca0000000000 */
[----:B------:R1:W-:Y:S01]  /*e380*/  STL [R1+0x18], R0 ;  /* 0x0000180001007387 */ /* 0x0003e20000100800 */
[----:B------:R-:W-:Y:S01]  /*e390*/  UIADD3 UR8, UR8, 0x22400, URZ ;  /* 0x0002240008087890 */ /* 0x000fe2000fffe03f */
[----:B--2---:R-:W-:Y:S02]  /*e3a0*/  R2UR UR11, R3 ;  /* 0x00000000030b72ca */ /* 0x004fe400000e0000 */
[----:B----4-:R-:W-:-:S13]  /*e3b0*/  R2UR UR4, R2 ;  /* 0x00000000020472ca */ /* 0x010fda00000e0000 */
[----:B------:R-:W-:-:S03]  /*e3c0*/  ULEA UR11, UR11, UR4, 0x6 ;  /* 0x000000040b0b7291 */ /* 0x000fc6000f8e303f */
[----:B------:R-:W-:-:S06]  /*e3d0*/  UMOV UR4, 0x0 ;  /* 0x0000000000047882 */ /* 0x000fcc0000000000 */
[----:B------:R1:W-:Y:S02]  /*e3e0*/  UTMALDG.4D [UR8], [UR6], desc[UR4] ;  /* 0x00000408060075b4 */ /* 0x0003e40008019000 */
[----:B-1----:R-:W-:Y:S01]  /*e3f0*/  NOP ;  /* 0x0000000000007918 */ /* 0x002fe20000000000 */
.L_x_3448:
[----:B------:R-:W2:Y:S04]  /*e400*/  LDL.LU R3, [R1+0x30] ;  /* 0x0000300001037983 */ /* 0x000ea80000300800 */
[----:B------:R-:W5:Y:S04]  /*e410*/  LDL.LU R5, [R1+0x24] ;  /* 0x0000240001057983 */ /* 0x000f680000300800 */
[----:B----4-:R-:W4:Y:S01]  /*e420*/  LDL.LU R4, [R1+0x38] ;  /* 0x0000380001047983 */ /* 0x010f220000300800 */
        /* <DEDUP_REMOVED lines=10> */
[----:B-----5:R-:W-:-:S03]  /*e4d0*/  SEL R5, R5, RZ, !P0 ;  /* 0x000000ff05057207 */ /* 0x020fc60004000000 */
        /* <DEDUP_REMOVED lines=10> */
[----:B-1----:R-:W-:Y:S01]  /*e580*/  MOV R2, 0x0 ;  /* 0x0000000000027802 */ /* 0x002fe20000000f00 */
        /* <DEDUP_REMOVED lines=8> */
[----:B---3--:R-:W-:Y:S02]  /*e610*/  IMAD.U32 R10, RZ, RZ, UR8 ;  /* 0x00000008ff0a7e24 */ /* 0x008fe4000f8e00ff */
[----:B0-----:R-:W-:Y:S02]  /*e620*/  IMAD.U32 R11, RZ, RZ, UR9 ;  /* 0x00000009ff0b7e24 */ /* 0x001fe4000f8e00ff */
[----:B------:R-:W-:Y:S02]  /*e630*/  IMAD.MOV.U32 R8, RZ, RZ, 0x70 ;  /* 0x00000070ff087424 */ /* 0x000fe400078e00ff */
[----:B------:R-:W-:Y:S02]  /*e640*/  IMAD.MOV.U32 R12, RZ, RZ, 0x1 ;  /* 0x00000001ff0c7424 */ /* 0x000fe400078e00ff */
[----:B------:R-:W-:-:S07]  /*e650*/  IMAD.MOV.U32 R13, RZ, RZ, RZ ;  /* 0x000000ffff0d7224 */ /* 0x000fce00078e00ff */
[----:B------:R-:W-:-:S07]  /*e660*/  LEPC R20, `(.L_x_3454) ;  /* 0x000000001014794e */ /* 0x000fce0000000000 */
[----:B-1----:R-:W-:Y:S05]  /*e670*/  CALL.ABS.NOINC R2 ;  /* 0x0000000002007343 */ /* 0x002fea0003c00000 */
.L_x_3454:
[----:B------:R-:W-:Y:S05]  /*e680*/  BSYNC B6 ;  /* 0x0000000000067941 */ /* 0x000fea0003800000 */
.L_x_3453:
[----:B-1----:R-:W2:Y:S01]  /*e690*/  LDL.LU R0, [R1+0x38] ;  /* 0x0000380001007983 */ /* 0x002ea20000300800 */
[----:B------:R-:W-:Y:S01]  /*e6a0*/  ULDC.64 UR4, c[0x0][0x2d8] ;  /* 0x0000b60000047ab9 */ /* 0x000fe20000000a00 */
[----:B------:R-:W1:Y:S01]  /*e6b0*/  LDC R7, c[0x0][0x448] ;  /* 0x00011200ff077b82 */ /* 0x000e620000000800 */
[----:B------:R-:W-:Y:S01]  /*e6c0*/  ULDC UR6, c[0x0][0x2b8] ;  /* 0x0000ae0000067ab9 */ /* 0x000fe20000000800 */
[----:B------:R-:W4:Y:S04]  /*e6d0*/  LDL.LU R4, [R1+0x30] ;  /* 0x0000300001047983 */ /* 0x000f280000300800 */
[----:B------:R-:W4:Y:S04]  /*e6e0*/  LDL.LU.64 R2, [R1+0x48] ;  /* 0x0000480001027983 */ /* 0x000f280000300a00 */
[----:B------:R-:W2:Y:S04]  /*e6f0*/  LDL.LU R5, [R1+0x24] ;  /* 0x0000240001057983 */ /* 0x000ea80000300800 */
[----:B---3--:R-:W3:Y:S04]  /*e700*/  LDL R10, [R1+0x4] ;  /* 0x00000400010a7983 */ /* 0x008ee80000100800 */
[----:B------:R0:W5:Y:S01]  /*e710*/  LDL R8, [R1+0x54] ;  /* 0x0000540001087983 */ /* 0x0001620000100800 */
[----:B-1----:R-:W-:-:S13]  /*e720*/  ISETP.NE.AND P0, PT, R7, 0x1, PT ;  /* 0x000000010700780c */ /* 0x002fda0003f05270 */
[----:B------:R-:W1:Y:S01]  /*e730*/  @P0 LDC R6, c[0x0][0x450] ;  /* 0x00011400ff060b82 */ /* 0x000e620000000800 */
[----:B------:R-:W0:Y:S02]  /*e740*/  S2R R9, SR_TID.X ;  /* 0x0000000000097919 */ /* 0x000e240000002100 */
[----:B0-----:R-:W-:-:S05]  /*e750*/  IMAD.SHL.U32 R9, R9, 0x8, RZ ;  /* 0x0000000809097824 */ /* 0x001fca00078e00ff */
[----:B------:R-:W-:Y:S01]  /*e760*/  LOP3.LUT R9, R9, 0x38, RZ, 0xc0, !PT ;  /* 0x0000003809097812 */ /* 0x000fe200078ec0ff */
        /* <DEDUP_REMOVED lines=8> */
[----:B------:R-:W-:-:S03]  /*e7f0*/  ULDC.64 UR4, c[0x0][0x2d0] ;  /* 0x0000b40000047ab9 */ /* 0x000fc60000000a00 */
[----:B------:R-:W-:Y:S01]  /*e800*/  IMAD.IADD R3, R3, 0x1, R0 ;  /* 0x0000000103037824 */ /* 0x000fe200078e0200 */
[----:B0-----:R-:W-:-:S04]  /*e810*/  LOP3.LUT R4, R4, 0x7f, RZ, 0xc0, !PT ;  /* 0x0000007f04047812 */ /* 0x001fc800078ec0ff */
[----:B------:R-:W-:Y:S02]  /*e820*/  SHF.R.U32.HI R5, RZ, 0x3, R4 ;  /* 0x00000003ff057819 */ /* 0x000fe40000011604 */
[----:B------:R-:W0:Y:S02]  /*e830*/  S2R R4, SR_TID.X ;  /* 0x0000000000047919 */ /* 0x000e240000002100 */
[----:B0-----:R-:W-:-:S05]  /*e840*/  IMAD.SHL.U32 R4, R4, 0x10, RZ ;  /* 0x0000001004047824 */ /* 0x001fca00078e00ff */
[----:B------:R-:W-:Y:S02]  /*e850*/  LOP3.LUT R4, R5, 0x70, R4, 0xf8, !PT ;  /* 0x0000007005047812 */ /* 0x000fe400078ef804 */
[----:B------:R-:W0:Y:S03]  /*e860*/  @P0 LDC R5, c[0x0][0x44c] ;  /* 0x00011300ff050b82 */ /* 0x000e260000000800 */
[----:B---3--:R-:W-:-:S04]  /*e870*/  IMAD R0, R10, 0x40, R4 ;  /* 0x000000400a007824 */ /* 0x008fc800078e0204 */
[----:B------:R-:W-:Y:S02]  /*e880*/  IMAD.MOV.U32 R4, RZ, RZ, R0 ;  /* 0x000000ffff047224 */ /* 0x000fe400078e0000 */
        /* <DEDUP_REMOVED lines=14> */
[----:B------:R-:W-:Y:S02]  /*e970*/  ULDC.64 UR4, c[0x0][0x280] ;  /* 0x0000a00000047ab9 */ /* 0x000fe40000000a00 */
[----:B------:R-:W-:Y:S01]  /*e980*/  LEA R4, P1, R2, UR4, 0x1 ;  /* 0x0000000402047c11 */ /* 0x000fe2000f8208ff */
[----:B------:R-:W-:Y:S01]  /*e990*/  IMAD.IADD R0, R3, 0x1, R0 ;  /* 0x0000000103007824 */ /* 0x000fe200078e0200 */
[----:B------:R-:W-:Y:S01]  /*e9a0*/  UMOV UR4, 0xffffffff ;  /* 0xffffffff00047882 */ /* 0x000fe20000000000 */
[----:B------:R-:W-:-:S03]  /*e9b0*/  ISETP.GE.AND P0, PT, R9, UR6, PT ;  /* 0x0000000609007c0c */ /* 0x000fc6000bf06270 */
[----:B------:R-:W-:Y:S01]  /*e9c0*/  LEA.HI.X R3, R2, UR5, R0, 0x1, P1 ;  /* 0x0000000502037c11 */ /* 0x000fe200088f0c00 */
[----:B------:R-:W-:Y:S09]  /*e9d0*/  BRA.DIV UR4, `(.L_x_3455) ;  /* 0x0000004e04d07947 */ /* 0x000ff2000b800000 */
[----:B------:R-:W2:Y:S01]  /*e9e0*/  LDL.LU R6, [R1+0x40] ;  /* 0x0000400001067983 */ /* 0x000ea20000300800 */
        /* <DEDUP_REMOVED lines=15> */
[----:B-----5:R0:W-:Y:S01]  /*eae0*/  @!P1 LDGSTS.E.BYPASS.LTC128B.128 [R8+0x20400], desc[UR40][R6.64], !P0 ;  /* 0x2040000006089fae */ /* 0x0201e2000c101d68 */
        /* <DEDUP_REMOVED lines=8> */
[----:B------:R0:W-:Y:S02]  /*eb70*/  @!P1 LDGSTS.E.BYPASS.LTC128B.128 [R8+0x20c00], desc[UR40][R6.64], !P0 ;  /* 0x20c0000006089fae */ /* 0x0001e4000c101d68 */
[----:B------:R-:W-:Y:S02]  /*eb80*/  ISETP.GE.AND P1, PT, R5, R0, PT ;  /* 0x000000000500720c */ /* 0x000fe40003f26270 */
[----:B------:R-:W1:Y:S04]  /*eb90*/  SHFL.IDX PT, R5, R4, 0x2, 0x181f ;  /* 0x00581f0004057f89 */ /* 0x000e6800000e0000 */
[----:B0-----:R-:W0:Y:S07]  /*eba0*/  SHFL.IDX PT, R6, R3, 0x2, 0x181f ;  /* 0x00581f0003067f89 */ /* 0x001e2e00000e0000 */
[----:B-1----:R-:W-:-:S05]  /*ebb0*/  @!P1 LEA R5, P2, R9, R5, 0x1 ;  /* 0x0000000509059211 */ /* 0x002fca00078408ff */
[----:B0-----:R-:W-:-:S04]  /*ebc0*/  @!P1 IMAD.X R6, RZ, RZ, R6, P2 ;  /* 0x000000ffff069224 */ /* 0x001fc800010e0606 */
[----:B------:R-:W-:Y:S02]  /*ebd0*/  @!P1 IMAD.MOV.U32 R7, RZ, RZ, R6 ;  /* 0x000000ffff079224 */ /* 0x000fe400078e0006 */
[----:B------:R-:W-:Y:S02]  /*ebe0*/  @!P1 IMAD.MOV.U32 R6, RZ, RZ, R5 ;  /* 0x000000ffff069224 */ /* 0x000fe400078e0005 */
[----:B------:R0:W1:Y:S04]  /*ebf0*/  SHFL.IDX PT, R5, R3, 0x3, 0x181f ;  /* 0x00781f0003057f89 */ /* 0x00006800000e0000 */
[----:B------:R0:W-:Y:S04]  /*ec00*/  @!P1 LDGSTS.E.BYPASS.LTC128B.128 [R8+0x21400], desc[UR40][R6.64], !P0 ;  /* 0x2140000006089fae */ /* 0x0001e8000c101d68 */
[----:B------:R0:W2:Y:S02]  /*ec10*/  SHFL.IDX PT, R3, R4, 0x3, 0x181f ;  /* 0x00781f0004037f89 */ /* 0x0000a400000e0000 */
.L_x_3581:
[----:B------:R-:W-:-:S05]  /*ec20*/  VIADD R2, R2, 0x30 ;  /* 0x0000003002027836 */ /* 0x000fca0000000000 */
[----:B------:R-:W-:-:S13]  /*ec30*/  ISETP.GE.AND P1, PT, R2, R0, PT ;  /* 0x000000000200720c */ /* 0x000fda0003f26270 */
[----:B--2---:R-:W-:-:S05]  /*ec40*/  @!P1 LEA R2, P2, R9, R3, 0x1 ;  /* 0x0000000309029211 */ /* 0x004fca00078408ff */
[----:B01----:R-:W-:-:S05]  /*ec50*/  @!P1 IMAD.X R3, RZ, RZ, R5, P2 ;  /* 0x000000ffff039224 */ /* 0x003fca00010e0605 */
[----:B------:R-:W-:Y:S01]  /*ec60*/  @!PT LDS RZ, [RZ] ;  /* 0x00000000fffff984 */ /* 0x000fe20000000800 */
[----:B------:R-:W-:Y:S01]  /*ec70*/  @!PT LDS RZ, [RZ] ;  /* 0x00000000fffff984 */ /* 0x000fe20000000800 */
[----:B------:R-:W-:Y:S01]  /*ec80*/  @!PT LDS RZ, [RZ] ;  /* 0x00000000fffff984 */ /* 0x000fe20000000800 */
[----:B------:R0:W-:Y:S01]  /*ec90*/  @!P1 LDGSTS.E.BYPASS.LTC128B.128 [R8+0x21c00], desc[UR40][R2.64], !P0 ;  /* 0x21c0000002089fae */ /* 0x0001e2000c101d68 */
[----:B------:R-:W-:Y:S01]  /*eca0*/  PLOP3.LUT P0, PT, PT, PT, PT, 0x80, 0x0 ;  /* 0x000000000000781c */ /* 0x000fe20003f0f070 */
[----:B------:R-:W-:-:S12]  /*ecb0*/  NOP ;  /* 0x0000000000007918 */ /* 0x000fd80000000000 */
.L_x_3456:
[----:B------:R-:W-:Y:S02]  /*ecc0*/  PLOP3.LUT P1, PT, P1, P0, PT, 0xa2, 0x0 ;  /* 0x000000000000781c */ /* 0x000fe40000f21472 */
[----:B------:R-:W-:-:S08]  /*ecd0*/  @P0 R2UR P1, UR4, R18 ;  /* 0x00000000120402ca */ /* 0x000fd00000020000 */
[----:B------:R-:W-:-:S05]  /*ece0*/  @P0 PLOP3.LUT P0, PT, P1, PT, PT, 0x80, 0x0 ;  /* 0x000000000000081c */ /* 0x000fca0000f0f070 */
[----:B------:R-:W-:Y:S01]  /*ecf0*/  @!P1 SYNCS.ARRIVE.TRANS64.RED.A0T1 RZ, [UR4+0x28c00], RZ ;  /* 0x028c00ffffff99a7 */ /* 0x000fe20008200404 */
[----:B------:R-:W-:Y:S07]  /*ed00*/  @!P1 ARRIVES.LDGSTSBAR.64.TRANSCNT [UR4+0x28c00] ;  /* 0x028c0000ff0099b0 */ /* 0x000fee0008000a84 */
[----:B------:R-:W-:Y:S05]  /*ed10*/  @P0 BRA.U.ANY `(.L_x_3456) ;  /* 0xfffffffd00e80947 */ /* 0x000fea000393ffff */
[----:B0-----:R-:W2:Y:S02]  /*ed20*/  LDL.LU R2, [R1+0x50] ;  /* 0x0000500001027983 */ /* 0x001ea40000300800 */
[----:B--2---:R-:W-:-:S05]  /*ed30*/  VIADD R2, R2, 0x1 ;  /* 0x0000000102027836 */ /* 0x004fca0000000000 */
        /* <DEDUP_REMOVED lines=10> */
.L_x_3582:
[----:B------:R-:W-:Y:S05]  /*ede0*/  BSYNC B0 ;  /* 0x0000000000007941 */ /* 0x000fea0003800000 */
.L_x_3457:
[----:B------:R-:W2:Y:S01]  /*edf0*/  LDL R2, [R1+0x18] ;  /* 0x0000180001027983 */ /* 0x000ea20000100800 */
[----:B------:R-:W-:Y:S01]  /*ee00*/  BSSY B0, `(.L_x_3459) ;  /* 0x0000096000007945 */ /* 0x000fe20003800000 */
[----:B--2---:R-:W-:-:S13]  /*ee10*/  ISETP.NE.AND P0, PT, R2, RZ, PT ;  /* 0x000000ff0200720c */ /* 0x004fda0003f05270 */
[----:B------:R-:W-:Y:S05]  /*ee20*/  @!P0 BRA `(.L_x_3460) ;  /* 0x00000008004c8947 */ /* 0x000fea0003800000 */
[----:B------:R-:W2:Y:S01]  /*ee30*/  LDL R2, [R1+0x10] ;  /* 0x0000100001027983 */ /* 0x000ea20000100800 */
[----:B0-----:R-:W-:Y:S01]  /*ee40*/  IMAD R0, R19, 0x8, R18 ;  /* 0x0000000813007824 */ /* 0x001fe200078e0212 */
[----:B------:R-:W-:Y:S01]  /*ee50*/  BSSY B1, `(.L_x_3461) ;  /* 0x0000007000017945 */ /* 0x000fe20003800000 */
[----:B------:R-:W0:Y:S02]  /*ee60*/  S2R R3, SR_TID.X ;  /* 0x0000000000037919 */ /* 0x000e240000002100 */
[----:B0-----:R-:W-:-:S04]  /*ee70*/  LOP3.LUT R3, R3, 0x7f, RZ, 0xc0, !PT ;  /* 0x0000007f03037812 */ /* 0x001fc800078ec0ff */
[----:B------:R-:W-:Y:S02]  /*ee80*/  ISETP.NE.AND P1, PT, R3, RZ, PT ;  /* 0x000000ff0300720c */ /* 0x000fe40003f25270 */
[----:B--2---:R-:W-:-:S04]  /*ee90*/  SHF.L.U32 R2, R2, 0x1f, RZ ;  /* 0x0000001f02027819 */ /* 0x004fc800000006ff */
[----:B------:R-:W0:Y:S02]  /*eea0*/  SYNCS.PHASECHK.TRANS64.TRYWAIT P0, [R0+URZ+0x28c60], R2 ;  /* 0x028c6002000075a7 */ /* 0x000e24000800017f */
[----:B0-----:R-:W-:Y:S05]  /*eeb0*/  @!P0 BRA `(.L_x_3462) ;  /* 0x0000004c00f88947 */ /* 0x001fea0003800000 */
.L_x_3583:
[----:B------:R-:W-:Y:S05]  /*eec0*/  BSYNC B1 ;  /* 0x0000000000017941 */ /* 0x000fea0003800000 */
.L_x_3461:
[----:B------:R-:W-:Y:S04]  /*eed0*/  BSSY B1, `(.L_x_3463) ;  /* 0x0000009000017945 */ /* 0x000fe80003800000 */
[----:B------:R-:W-:Y:S05]  /*eee0*/  @P1 BRA `(.L_x_3464) ;  /* 0x00000000001c1947 */ /* 0x000fea0003800000 */
[----:B------:R-:W1:Y:S01]  /*eef0*/  S2R R3, SR_TID.X ;  /* 0x0000000000037919 */ /* 0x000e620000002100 */
[----:B0-----:R-:W-:-:S04]  /*ef00*/  IMAD.MOV.U32 R2, RZ, RZ, 0x10000 ;  /* 0x00010000ff027424 */ /* 0x001fc800078e00ff */
[----:B------:R2:W-:Y:S01]  /*ef10*/  SYNCS.ARRIVE.TRANS64 RZ, [R0+URZ+0x28c50], R2 ;  /* 0x028c500200ff79a7 */ /* 0x0005e2000800003f */
[----:B-1----:R-:W-:-:S04]  /*ef20*/  LOP3.LUT R3, R3, 0x1f, RZ, 0xc0, !PT ;  /* 0x0000001f03037812 */ /* 0x002fc800078ec0ff */
[----:B------:R-:W-:-:S13]  /*ef30*/  ISETP.NE.AND P0, PT, R3, RZ, PT ;  /* 0x000000ff0300720c */ /* 0x000fda0003f05270 */
[----:B--2---:R-:W-:Y:S05]  /*ef40*/  @!P0 BRA `(.L_x_3464) ;  /* 0x0000000000048947 */ /* 0x004fea0003800000 */
[----:B------:R-:W-:Y:S01]  /*ef50*/  BPT.TRAP 0x1 ;  /* 0x000000040000795c */ /* 0x000fe20000300000 */
.L_x_3464:
[----:B------:R-:W-:Y:S05]  /*ef60*/  BSYNC B1 ;  /* 0x0000000000017941 */ /* 0x000fea0003800000 */
.L_x_3463:
[----:B------:R-:W2:Y:S04]  /*ef70*/  LDL R3, [R1+0x1c] ;  /* 0x00001c0001037983 */ /* 0x000ea80000100800 */
[----:B0-----:R-:W2:Y:S01]  /*ef80*/  LDL.LU R2, [R1+0x28] ;  /* 0x0000280001027983 */ /* 0x001ea20000300800 */
[----:B------:R-:W-:Y:S01]  /*ef90*/  UIADD3 UR4, UP0, UR38, 0x470, URZ ;  /* 0x0000047026047890 */ /* 0x000fe2000ff1e03f */
[----:B------:R-:W-:Y:S01]  /*efa0*/  PLOP3.LUT P0, PT, PT, PT, PT, 0x80, 0x0 ;  /* 0x000000000000781c */ /* 0x000fe20003f0f070 */
[----:B------:R-:W-:Y:S01]  /*efb0*/  VIADD R0, R0, 0x28c50 ;  /* 0x00028c5000007836 */ /* 0x000fe20000000000 */
[----:B------:R-:W-:Y:S01]  /*efc0*/  UMOV UR6, 0x0 ;  /* 0x0000000000067882 */ /* 0x000fe20000000000 */
[----:B------:R-:W-:Y:S01]  /*efd0*/  UIADD3.X UR5, URZ, UR39, URZ, UP0, !UPT ;  /* 0x000000273f057290 */ /* 0x000fe200087fe43f */
[----:B------:R-:W-:Y:S01]  /*efe0*/  UMOV UR7, 0x14f00000 ;  /* 0x14f0000000077882 */ /* 0x000fe20000000000 */
[----:B------:R-:W-:Y:S01]  /*eff0*/  UMOV UR10, URZ ;  /* 0x0000003f000a7c82 */ /* 0x000fe20008000000 */
[----:B--2---:R-:W-:-:S02]  /*f000*/  IMAD R3, R2, 0x40, R3 ;  /* 0x0000004002037824 */ /* 0x004fc400078e0203 */
[----:B------:R-:W-:-:S04]  /*f010*/  IMAD R2, R19, 0x10000, R18 ;  /* 0x0001000013027824 */ /* 0x000fc800078e0212 */
[----:B------:R-:W-:-:S07]  /*f020*/  VIADD R4, R2, 0x400 ;  /* 0x0000040002047836 */ /* 0x000fce0000000000 */
.L_x_3465:
        /* <DEDUP_REMOVED lines=15> */
.L_x_3466:
        /* <DEDUP_REMOVED lines=15> */
.L_x_3467:
        /* <DEDUP_REMOVED lines=15> */
.L_x_3468:
        /* <DEDUP_REMOVED lines=15> */
.L_x_3469:
        /* <DEDUP_REMOVED lines=15> */
.L_x_3470:
        /* <DEDUP_REMOVED lines=15> */
.L_x_3471:
        /* <DEDUP_REMOVED lines=15> */
.L_x_3472:
        /* <DEDUP_REMOVED lines=10> */
.L_x_3460:
[----:B------:R-:W-:Y:S05]  /*f760*/  BSYNC B0 ;  /* 0x0000000000007941 */ /* 0x000fea0003800000 */
.L_x_3459:
[----:B------:R-:W0:Y:S04]  /*f770*/  LDL R4, [R1+0x2c] ;  /* 0x00002c0001047983 */ /* 0x000e280000100800 */
[----:B------:R-:W2:Y:S01]  /*f780*/  LDL R5, [R1+0x20] ;  /* 0x0000200001057983 */ /* 0x000ea20000100800 */
[----:B------:R-:W-:Y:S01]  /*f790*/  BSSY B0, `(.L_x_3473) ;  /* 0x00002a7000007945 */ /* 0x000fe20003800000 */
[----:B0-----:R-:W-:-:S05]  /*f7a0*/  VIADD R0, R4, 0xfffffffe ;  /* 0xfffffffe04007836 */ /* 0x001fca0000000000 */
[----:B--2---:R-:W-:-:S13]  /*f7b0*/  ISETP.GE.AND P0, PT, R0, R5, PT ;  /* 0x000000050000720c */ /* 0x004fda0003f06270 */
[----:B------:R-:W-:Y:S05]  /*f7c0*/  @!P0 BRA `(.L_x_3474) ;  /* 0x00000028008c8947 */ /* 0x000fea0003800000 */
[----:B------:R-:W2:Y:S04]  /*f7d0*/  LDL.LU R7, [R1+0x58] ;  /* 0x0000580001077983 */ /* 0x000ea80000300800 */
[----:B------:R-:W3:Y:S04]  /*f7e0*/  LDL.LU R6, [R1+0x34] ;  /* 0x0000340001067983 */ /* 0x000ee80000300800 */
        /* <DEDUP_REMOVED lines=13> */
[----:B------:R-:W3:Y:S01]  /*f8c0*/  LDL.LU R8, [R1+0x10] ;  /* 0x0000100001087983 */ /* 0x000ee20000300800 */
[----:B------:R-:W-:Y:S01]  /*f8d0*/  VIADD R19, R19, 0x1 ;  /* 0x0000000113137836 */ /* 0x000fe20000000000 */
[----:B------:R-:W-:Y:S04]  /*f8e0*/  BSSY B1, `(.L_x_3477) ;  /* 0x00000d4000017945 */ /* 0x000fe80003800000 */
[----:B------:R-:W-:-:S04]  /*f8f0*/  ISETP.NE.AND P0, PT, R19, 0x2, PT ;  /* 0x000000021300780c */ /* 0x000fc80003f05270 */
[----:B------:R-:W-:Y:S02]  /*f900*/  SEL R2, RZ, 0x1, P0 ;  /* 0x00000001ff027807 */ /* 0x000fe40000000000 */
[----:B------:R-:W-:Y:S02]  /*f910*/  SEL R19, R19, RZ, P0 ;  /* 0x000000ff13137207 */ /* 0x000fe40000000000 */
[----:B--2---:R-:W-:Y:S02]  /*f920*/  ISETP.NE.AND P2, PT, R6, RZ, PT ;  /* 0x000000ff0600720c */ /* 0x004fe40003f45270 */
[----:B---3--:R-:W-:-:S05]  /*f930*/  LOP3.LUT R8, R8, R2, RZ, 0x3c, !PT ;  /* 0x0000000208087212 */ /* 0x008fca00078e3cff */
[----:B------:R0:W-:Y:S06]  /*f940*/  STL [R1+0x10], R8 ;  /* 0x0000100801007387 */ /* 0x0001ec0000100800 */
[----:B------:R-:W-:Y:S05]  /*f950*/  @!P2 BRA `(.L_x_3478) ;  /* 0x0000000c0030a947 */ /* 0x000fea0003800000 */
[----:B------:R-:W-:Y:S02]  /*f960*/  ULDC.64 UR4, c[0x0][0x418] ;  /* 0x0001060000047ab9 */ /* 0x000fe40000000a00 */
        /* <DEDUP_REMOVED lines=22> */
.L_x_3479:
[----:B------:R-:W-:Y:S01]  /*fad0*/  IMAD R3, R19, 0x8, R18 ;  /* 0x0000000813037824 */ /* 0x000fe200078e0212 */
[----:B------:R-:W-:Y:S01]  /*fae0*/  SHF.L.U32 R2, R8, 0x1f, RZ ;  /* 0x0000001f08027819 */ /* 0x000fe200000006ff */
[----:B-1----:R-:W1:Y:S01]  /*faf0*/  S2R R6, SR_TID.X ;  /* 0x0000000000067919 */ /* 0x002e620000002100 */
[----:B------:R-:W-:Y:S02]  /*fb00*/  BSSY B3, `(.L_x_3480) ;  /* 0x0000005000037945 */ /* 0x000fe40003800000 */
[----:B------:R-:W2:Y:S01]  /*fb10*/  SYNCS.PHASECHK.TRANS64.TRYWAIT P0, [R3+URZ+0x28c40], R2 ;  /* 0x028c4002030075a7 */ /* 0x000ea2000800017f */
[----:B-1----:R-:W-:-:S04]  /*fb20*/  LOP3.LUT R6, R6, 0x7f, RZ, 0xc0, !PT ;  /* 0x0000007f06067812 */ /* 0x002fc800078ec0ff */
[----:B------:R-:W-:Y:S01]  /*fb30*/  ISETP.NE.AND P1, PT, R6, RZ, PT ;  /* 0x000000ff0600720c */ /* 0x000fe20003f25270 */
[----:B--2---:R-:W-:-:S12]  /*fb40*/  @!P0 BRA `(.L_x_3481) ;  /* 0x0000004000e88947 */ /* 0x004fd80003800000 */
.L_x_3584:
[----:B------:R-:W-:Y:S05]  /*fb50*/  BSYNC B3 ;  /* 0x0000000000037941 */ /* 0x000fea0003800000 */
.L_x_3480:
[----:B------:R-:W-:Y:S04]  /*fb60*/  BSSY B3, `(.L_x_3482) ;  /* 0x0000009000037945 */ /* 0x000fe80003800000 */
[----:B------:R-:W-:Y:S05]  /*fb70*/  @P1 BRA `(.L_x_3483) ;  /* 0x00000000001c1947 */ /* 0x000fea0003800000 */
[----:B------:R-:W2:Y:S01]  /*fb80*/  S2R R7, SR_TID.X ;  /* 0x0000000000077919 */ /* 0x000ea20000002100 */
[----:B------:R-:W-:-:S04]  /*fb90*/  IMAD.MOV.U32 R6, RZ, RZ, 0x2000 ;  /* 0x00002000ff067424 */ /* 0x000fc800078e00ff */
[----:B------:R3:W-:Y:S01]  /*fba0*/  SYNCS.ARRIVE.TRANS64 RZ, [R3+URZ+0x28c30], R6 ;  /* 0x028c300603ff79a7 */ /* 0x0007e2000800003f */
[----:B--2---:R-:W-:-:S04]  /*fbb0*/  LOP3.LUT R7, R7, 0x1f, RZ, 0xc0, !PT ;  /* 0x0000001f07077812 */ /* 0x004fc800078ec0ff */
[----:B------:R-:W-:-:S13]  /*fbc0*/  ISETP.NE.AND P0, PT, R7, RZ, PT ;  /* 0x000000ff0700720c */ /* 0x000fda0003f05270 */
[----:B---3--:R-:W-:Y:S05]  /*fbd0*/  @!P0 BRA `(.L_x_3483) ;  /* 0x0000000000048947 */ /* 0x008fea0003800000 */
[----:B------:R-:W-:Y:S01]  /*fbe0*/  BPT.TRAP 0x1 ;  /* 0x000000040000795c */ /* 0x000fe20000300000 */
.L_x_3483:
[----:B------:R-:W-:Y:S05]  /*fbf0*/  BSYNC B3 ;  /* 0x0000000000037941 */ /* 0x000fea0003800000 */
.L_x_3482:
[----:B------:R-:W2:Y:S01]  /*fc00*/  LDL R7, [R1+0x1c] ;  /* 0x00001c0001077983 */ /* 0x000ea20000100800 */
        /* <DEDUP_REMOVED lines=10> */
[----:B------:R-:W-:-:S09]  /*fcb0*/  VIADD R7, R3, 0x28c30 ;  /* 0x00028c3003077836 */ /* 0x000fd20000000000 */
.L_x_3484:
        /* <DEDUP_REMOVED lines=13> */
.L_x_3585:
[----:B------:R-:W-:Y:S05]  /*fd90*/  BSYNC B3 ;  /* 0x0000000000037941 */ /* 0x000fea0003800000 */
.L_x_3485:
[----:B------:R-:W-:Y:S01]  /*fda0*/  BSSY B3, `(.L_x_3487) ;  /* 0x000000b000037945 */ /* 0x000fe20003800000 */
[----:B0-----:R-:W-:Y:S02]  /*fdb0*/  IMAD.MOV.U32 R8, RZ, RZ, 0x0 ;  /* 0x00000000ff087424 */ /* 0x001fe400078e00ff */
[----:B------:R-:W-:Y:S01]  /*fdc0*/  IMAD.MOV.U32 R9, RZ, RZ, 0x14f00000 ;  /* 0x14f00000ff097424 */ /* 0x000fe200078e00ff */
[----:B------:R-:W-:Y:S06]  /*fdd0*/  @P1 BRA `(.L_x_3488) ;  /* 0x00000000001c1947 */ /* 0x000fec0003800000 */
[----:B------:R-:W0:Y:S01]  /*fde0*/  S2R R6, SR_TID.X ;  /* 0x0000000000067919 */ /* 0x000e220000002100 */
[----:B-12---:R-:W-:-:S04]  /*fdf0*/  IMAD.MOV.U32 R2, RZ, RZ, 0x10000 ;  /* 0x00010000ff027424 */ /* 0x006fc800078e00ff */
[----:B------:R3:W-:Y:S01]  /*fe00*/  SYNCS.ARRIVE.TRANS64 RZ, [R3+URZ+0x28c50], R2 ;  /* 0x028c500203ff79a7 */ /* 0x0007e2000800003f */
[----:B0-----:R-:W-:-:S04]  /*fe10*/  LOP3.LUT R6, R6, 0x1f, RZ, 0xc0, !PT ;  /* 0x0000001f06067812 */ /* 0x001fc800078ec0ff */
[----:B------:R-:W-:-:S13]  /*fe20*/  ISETP.NE.AND P0, PT, R6, RZ, PT ;  /* 0x000000ff0600720c */ /* 0x000fda0003f05270 */
[----:B---3--:R-:W-:Y:S05]  /*fe30*/  @!P0 BRA `(.L_x_3488) ;  /* 0x0000000000048947 */ /* 0x008fea0003800000 */
[----:B------:R-:W-:Y:S01]  /*fe40*/  BPT.TRAP 0x1 ;  /* 0x000000040000795c */ /* 0x000fe20000300000 */
.L_x_3488:
[----:B------:R-:W-:Y:S05]  /*fe50*/  BSYNC B3 ;  /* 0x0000000000037941 */ /* 0x000fea0003800000 */
.L_x_3487:
[----:B------:R-:W-:Y:S01]  /*fe60*/  R2UR UR10, R10 ;  /* 0x000000000a0a72ca */ /* 0x000fe200000e0000 */
[----:B-12---:R-:W-:Y:S01]  /*fe70*/  IMAD R2, R19, 0x10000, R18 ;  /* 0x0001000013027824 */ /* 0x006fe200078e0212 */
[----:B------:R-:W-:Y:S01]  /*fe80*/  R2UR UR6, R8 ;  /* 0x00000000080672ca */ /* 0x000fe200000e0000 */
[----:B------:R-:W-:Y:S01]  /*fe90*/  UIADD3 UR4, UP0, UR38, 0x470, URZ ;  /* 0x0000047026047890 */ /* 0x000fe2000ff1e03f */
[----:B------:R-:W-:Y:S01]  /*fea0*/  R2UR UR7, R9 ;  /* 0x00000000090772ca */ /* 0x000fe200000e0000 */
[----:B------:R-:W-:Y:S01]  /*feb0*/  VIADD R3, R3, 0x28c50 ;  /* 0x00028c5003037836 */ /* 0x000fe20000000000 */
[----:B------:R-:W-:Y:S01]  /*fec0*/  PLOP3.LUT P0, PT, PT, PT, PT, 0x80, 0x0 ;  /* 0x000000000000781c */ /* 0x000fe20003f0f070 */
[----:B------:R-:W-:Y:S01]  /*fed0*/  VIADD R6, R2, 0x400 ;  /* 0x0000040002067836 */ /* 0x000fe20000000000 */
[----:B------:R-:W-:-:S12]  /*fee0*/  UIADD3.X UR5, URZ, UR39, URZ, UP0, !UPT ;  /* 0x000000273f057290 */ /* 0x000fd800087fe43f */
.L_x_3489:
        /* <DEDUP_REMOVED lines=12> */
[----:B------:R-:W-:Y:S01]  /*ffb0*/  R2UR UR7, R9 ;  /* 0x00000000090772ca */ /* 0x000fe200000e0000 */
[----:B------:R-:W-:Y:S01]  /*ffc0*/  UMOV UR10, 0x40 ;  /* 0x00000040000a7882 */ /* 0x000fe20000000000 */
[----:B------:R-:W-:-:S13]  /*ffd0*/  PLOP3.LUT P0, PT, PT, PT, PT, 0x80, 0x0 ;  /* 0x000000000000781c */ /* 0x000fda0003f0f070 */
.L_x_3490:
        /* <DEDUP_REMOVED lines=15> */
.L_x_3491:
        /* <DEDUP_REMOVED lines=15> */
.L_x_3492:
        /* <DEDUP_REMOVED lines=15> */
.L_x_3493:
        /* <DEDUP_REMOVED lines=15> */
.L_x_3494:
        /* <DEDUP_REMOVED lines=15> */
.L_x_3495:
        /* <DEDUP_REMOVED lines=15> */
.L_x_3496:
        /* <DEDUP_REMOVED lines=10> */
.L_x_3478:
[----:B------:R-:W-:Y:S05]  /*10620*/  BSYNC B1 ;  /* 0x0000000000017941 */ /* 0x000fea0003800000 */
.L_x_3477:
[----:B------:R-:W2:Y:S02]  /*10630*/  LDL.LU R6, [R1+0x2c] ;  /* 0x00002c0001067983 */ /* 0x000ea40000300800 */
[----:B--2---:R-:W-:-:S07]  /*10640*/  VIADD R0, R6, 0xfffffffd ;  /* 0xfffffffd06007836 */ /* 0x004fce0000000000 */
.L_x_3476:
[----:B------:R-:W-:Y:S05]  /*10650*/  BSYNC B2 ;  /* 0x0000000000027941 */ /* 0x000fea0003800000 */
.L_x_3475:
[----:B------:R-:W-:Y:S01]  /*10660*/  VIADD R5, R5, 0xfffffffe ;  /* 0xfffffffe05057836 */ /* 0x000fe20000000000 */
[----:B------:R-:W-:-:S04]  /*10670*/  LOP3.LUT R4, RZ, R4, RZ, 0x33, !PT ;  /* 0x00000004ff047212 */ /* 0x000fc800078e33ff */
[----:B------:R-:W-:-:S13]  /*10680*/  ISETP.NE.AND P0, PT, R5, R4, PT ;  /* 0x000000040500720c */ /* 0x000fda0003f05270 */
[----:B------:R-:W-:Y:S05]  /*10690*/  @!P0 BRA `(.L_x_3474) ;  /* 0x0000001800d88947 */ /* 0x000fea0003800000 */
.L_x_3537:
[----:B------:R-:W2:Y:S04]  /*106a0*/  LDL R3, [R1+0x18] ;  /* 0x0000180001037983 */ /* 0x000ea80000100800 */
[----:B------:R-:W3:Y:S01]  /*106b0*/  LDL.LU R2, [R1+0x10] ;  /* 0x0000100001027983 */ /* 0x000ee20000300800 */
        /* <DEDUP_REMOVED lines=8> */
[----:B------:R-:W-:Y:S05]  /*10740*/  @!P1 BRA `(.L_x_3498) ;  /* 0x0000000c00349947 */ /* 0x000fea0003800000 */
[----:B------:R-:W-:Y:S01]  /*10750*/  ULDC.64 UR4, c[0x0][0x418] ;  /* 0x0001060000047ab9 */ /* 0x000fe20000000a00 */
[----:B0-----:R-:W-:Y:S01]  /*10760*/  IMAD.MOV.U32 R8, RZ, RZ, R0 ;  /* 0x000000ffff087224 */ /* 0x001fe200078e0000 */
        /* <DEDUP_REMOVED lines=22> */
.L_x_3499:
[----:B0-----:R-:W-:Y:S01]  /*108d0*/  IMAD R4, R7, 0x8, R18 ;  /* 0x0000000807047824 */ /* 0x001fe200078e0212 */
[----:B------:R-:W-:Y:S01]  /*108e0*/  SHF.L.U32 R2, R6, 0x1f, RZ ;  /* 0x0000001f06027819 */ /* 0x000fe200000006ff */
[----:B------:R-:W0:Y:S01]  /*108f0*/  S2R R3, SR_TID.X ;  /* 0x0000000000037919 */ /* 0x000e220000002100 */
[----:B------:R-:W-:Y:S02]  /*10900*/  BSSY B2, `(.L_x_3500) ;  /* 0x0000005000027945 */ /* 0x000fe40003800000 */
[----:B------:R-:W1:Y:S01]  /*10910*/  SYNCS.PHASECHK.TRANS64.TRYWAIT P0, [R4+URZ+0x28c40], R2 ;  /* 0x028c4002040075a7 */ /* 0x000e62000800017f */
[----:B0-----:R-:W-:-:S04]  /*10920*/  LOP3.LUT R3, R3, 0x7f, RZ, 0xc0, !PT ;  /* 0x0000007f03037812 */ /* 0x001fc800078ec0ff */
[----:B------:R-:W-:Y:S01]  /*10930*/  ISETP.NE.AND P1, PT, R3, RZ, PT ;  /* 0x000000ff0300720c */ /* 0x000fe20003f25270 */
[----:B-1----:R-:W-:-:S12]  /*10940*/  @!P0 BRA `(.L_x_3501) ;  /* 0x0000003400908947 */ /* 0x002fd80003800000 */
.L_x_3586:
[----:B------:R-:W-:Y:S05]  /*10950*/  BSYNC B2 ;  /* 0x0000000000027941 */ /* 0x000fea0003800000 */
.L_x_3500:
[----:B------:R-:W-:Y:S04]  /*10960*/  BSSY B2, `(.L_x_3502) ;  /* 0x0000009000027945 */ /* 0x000fe80003800000 */
[----:B------:R-:W-:Y:S05]  /*10970*/  @P1 BRA `(.L_x_3503) ;  /* 0x00000000001c1947 */ /* 0x000fea0003800000 */
[----:B------:R-:W1:Y:S01]  /*10980*/  S2R R5, SR_TID.X ;  /* 0x0000000000057919 */ /* 0x000e620000002100 */
[----:B------:R-:W-:-:S04]  /*10990*/  IMAD.MOV.U32 R3, RZ, RZ, 0x2000 ;  /* 0x00002000ff037424 */ /* 0x000fc800078e00ff */
[----:B------:R2:W-:Y:S01]  /*109a0*/  SYNCS.ARRIVE.TRANS64 RZ, [R4+URZ+0x28c30], R3 ;  /* 0x028c300304ff79a7 */ /* 0x0005e2000800003f */
[----:B-1----:R-:W-:-:S04]  /*109b0*/  LOP3.LUT R5, R5, 0x1f, RZ, 0xc0, !PT ;  /* 0x0000001f05057812 */ /* 0x002fc800078ec0ff */
[----:B------:R-:W-:-:S13]  /*109c0*/  ISETP.NE.AND P0, PT, R5, RZ, PT ;  /* 0x000000ff0500720c */ /* 0x000fda0003f05270 */
[----:B--2---:R-:W-:Y:S05]  /*109d0*/  @!P0 BRA `(.L_x_3503) ;  /* 0x0000000000048947 */ /* 0x004fea0003800000 */
[----:B------:R-:W-:Y:S01]  /*109e0*/  BPT.TRAP 0x1 ;  /* 0x000000040000795c */ /* 0x000fe20000300000 */
.L_x_3503:
[----:B------:R-:W-:Y:S05]  /*109f0*/  BSYNC B2 ;  /* 0x0000000000027941 */ /* 0x000fea0003800000 */
.L_x_3502:
        /* <DEDUP_REMOVED lines=12> */
.L_x_3504:
        /* <DEDUP_REMOVED lines=13> */
.L_x_3587:
[----:B------:R-:W-:Y:S05]  /*10b90*/  BSYNC B2 ;  /* 0x0000000000027941 */ /* 0x000fea0003800000 */
.L_x_3505:
[----:B------:R-:W-:Y:S01]  /*10ba0*/  BSSY B2, `(.L_x_3507) ;  /* 0x000000b000027945 */ /* 0x000fe20003800000 */
[----:B01----:R-:W-:Y:S02]  /*10bb0*/  IMAD.MOV.U32 R2, RZ, RZ, 0x0 ;  /* 0x00000000ff027424 */ /* 0x003fe400078e00ff */
[----:B------:R-:W-:Y:S01]  /*10bc0*/  IMAD.MOV.U32 R3, RZ, RZ, 0x14f00000 ;  /* 0x14f00000ff037424 */ /* 0x000fe200078e00ff */
[----:B------:R-:W-:Y:S06]  /*10bd0*/  @P1 BRA `(.L_x_3508) ;  /* 0x00000000001c1947 */ /* 0x000fec0003800000 */
[----:B------:R-:W0:Y:S01]  /*10be0*/  S2R R10, SR_TID.X ;  /* 0x00000000000a7919 */ /* 0x000e220000002100 */
[----:B------:R-:W-:-:S04]  /*10bf0*/  IMAD.MOV.U32 R5, RZ, RZ, 0x10000 ;  /* 0x00010000ff057424 */ /* 0x000fc800078e00ff */
[----:B------:R1:W-:Y:S01]  /*10c00*/  SYNCS.ARRIVE.TRANS64 RZ, [R4+URZ+0x28c50], R5 ;  /* 0x028c500504ff79a7 */ /* 0x0003e2000800003f */
[----:B0-----:R-:W-:-:S04]  /*10c10*/  LOP3.LUT R10, R10, 0x1f, RZ, 0xc0, !PT ;  /* 0x0000001f0a0a7812 */ /* 0x001fc800078ec0ff */
[----:B------:R-:W-:-:S13]  /*10c20*/  ISETP.NE.AND P0, PT, R10, RZ, PT ;  /* 0x000000ff0a00720c */ /* 0x000fda0003f05270 */
[----:B-1----:R-:W-:Y:S05]  /*10c30*/  @!P0 BRA `(.L_x_3508) ;  /* 0x0000000000048947 */ /* 0x002fea0003800000 */
[----:B------:R-:W-:Y:S01]  /*10c40*/  BPT.TRAP 0x1 ;  /* 0x000000040000795c */ /* 0x000fe20000300000 */
.L_x_3508:
[----:B------:R-:W-:Y:S05]  /*10c50*/  BSYNC B2 ;  /* 0x0000000000027941 */ /* 0x000fea0003800000 */
.L_x_3507:
[----:B------:R-:W-:Y:S01]  /*10c60*/  R2UR UR6, R2 ;  /* 0x00000000020672ca */ /* 0x000fe200000e0000 */
[----:B------:R-:W-:Y:S01]  /*10c70*/  IMAD R5, R7, 0x10000, R18 ;  /* 0x0001000007057824 */ /* 0x000fe200078e0212 */
[----:B------:R-:W-:Y:S01]  /*10c80*/  R2UR UR7, R3 ;  /* 0x00000000030772ca */ /* 0x000fe200000e0000 */
[----:B------:R-:W-:Y:S01]  /*10c90*/  UIADD3 UR4, UP0, UR38, 0x470, URZ ;  /* 0x0000047026047890 */ /* 0x000fe2000ff1e03f */
[----:B------:R-:W-:Y:S01]  /*10ca0*/  R2UR UR10, R9 ;  /* 0x00000000090a72ca */ /* 0x000fe200000e0000 */
[----:B------:R-:W-:Y:S01]  /*10cb0*/  VIADD R4, R4, 0x28c50 ;  /* 0x00028c5004047836 */ /* 0x000fe20000000000 */
[----:B------:R-:W-:Y:S01]  /*10cc0*/  PLOP3.LUT P0, PT, PT, PT, PT, 0x80, 0x0 ;  /* 0x000000000000781c */ /* 0x000fe20003f0f070 */
[----:B------:R-:W-:Y:S01]  /*10cd0*/  VIADD R9, R5, 0x400 ;  /* 0x0000040005097836 */ /* 0x000fe20000000000 */
[----:B------:R-:W-:-:S12]  /*10ce0*/  UIADD3.X UR5, URZ, UR39, URZ, UP0, !UPT ;  /* 0x000000273f057290 */ /* 0x000fd800087fe43f */
.L_x_3509:
        /* <DEDUP_REMOVED lines=15> */
.L_x_3510:
        /* <DEDUP_REMOVED lines=15> */
.L_x_3511:
        /* <DEDUP_REMOVED lines=15> */
.L_x_3512:
        /* <DEDUP_REMOVED lines=15> */
.L_x_3513:
        /* <DEDUP_REMOVED lines=15> */
.L_x_3514:
        /* <DEDUP_REMOVED lines=15> */
.L_x_3515:
        /* <DEDUP_REMOVED lines=15> */
.L_x_3516:
        /* <DEDUP_REMOVED lines=10> */
.L_x_3498:
[----:B------:R-:W-:Y:S05]  /*11420*/  BSYNC B1 ;  /* 0x0000000000017941 */ /* 0x000fea0003800000 */
.L_x_3497:
[----:B------:R-:W2:Y:S01]  /*11430*/  LDL R2, [R1+0x18] ;  /* 0x0000180001027983 */ /* 0x000ea20000100800 */
[----:B------:R-:W-:Y:S01]  /*11440*/  VIADD R7, R7, 0x1 ;  /* 0x0000000107077836 */ /* 0x000fe20000000000 */
[----:B------:R-:W-:Y:S04]  /*11450*/  BSSY B1, `(.L_x_3517) ;  /* 0x00000d6000017945 */ /* 0x000fe80003800000 */
[----:B------:R-:W-:-:S04]  /*11460*/  ISETP.NE.AND P0, PT, R7, 0x2, PT ;  /* 0x000000020700780c */ /* 0x000fc80003f05270 */
[----:B------:R-:W-:Y:S02]  /*11470*/  SEL R19, R7, RZ, P0 ;  /* 0x000000ff07137207 */ /* 0x000fe40000000000 */
[----:B--2---:R-:W-:Y:S02]  /*11480*/  ISETP.NE.AND P2, PT, R2, RZ, PT ;  /* 0x000000ff0200720c */ /* 0x004fe40003f45270 */
[----:B------:R-:W-:-:S04]  /*11490*/  SEL R2, RZ, 0x1, P0 ;  /* 0x00000001ff027807 */ /* 0x000fc80000000000 */
[----:B0-----:R-:W-:Y:S01]  /*114a0*/  LOP3.LUT R8, R6, R2, RZ, 0x3c, !PT ;  /* 0x0000000206087212 */ /* 0x001fe200078e3cff */
[----:B------:R-:W-:-:S04]  /*114b0*/  VIADD R6, R0, 0xffffffff ;  /* 0xffffffff00067836 */ /* 0x000fc80000000000 */
        /* <DEDUP_REMOVED lines=26> */
.L_x_3519:
[----:B-1----:R-:W-:Y:S01]  /*11660*/  IMAD R4, R19, 0x8, R18 ;  /* 0x0000000813047824 */ /* 0x002fe200078e0212 */
[----:B------:R-:W-:Y:S01]  /*11670*/  SHF.L.U32 R2, R8, 0x1f, RZ ;  /* 0x0000001f08027819 */ /* 0x000fe200000006ff */
[----:B------:R-:W1:Y:S01]  /*11680*/  S2R R3, SR_TID.X ;  /* 0x0000000000037919 */ /* 0x000e620000002100 */
[----:B------:R-:W-:Y:S02]  /*11690*/  BSSY B2, `(.L_x_3520) ;  /* 0x0000005000027945 */ /* 0x000fe40003800000 */
[----:B------:R-:W2:Y:S01]  /*116a0*/  SYNCS.PHASECHK.TRANS64.TRYWAIT P0, [R4+URZ+0x28c40], R2 ;  /* 0x028c4002040075a7 */ /* 0x000ea2000800017f */
[----:B-1----:R-:W-:-:S04]  /*116b0*/  LOP3.LUT R3, R3, 0x7f, RZ, 0xc0, !PT ;  /* 0x0000007f03037812 */ /* 0x002fc800078ec0ff */
[----:B------:R-:W-:Y:S01]  /*116c0*/  ISETP.NE.AND P1, PT, R3, RZ, PT ;  /* 0x000000ff0300720c */ /* 0x000fe20003f25270 */
[----:B--2---:R-:W-:-:S12]  /*116d0*/  @!P0 BRA `(.L_x_3521) ;  /* 0x0000002800548947 */ /* 0x004fd80003800000 */
.L_x_3588:
[----:B------:R-:W-:Y:S05]  /*116e0*/  BSYNC B2 ;  /* 0x0000000000027941 */ /* 0x000fea0003800000 */
.L_x_3520:
        /* <DEDUP_REMOVED lines=9> */
.L_x_3523:
[----:B------:R-:W-:Y:S05]  /*11780*/  BSYNC B2 ;  /* 0x0000000000027941 */ /* 0x000fea0003800000 */
.L_x_3522:
[----:B------:R-:W2:Y:S01]  /*11790*/  LDL R5, [R1+0x1c] ;  /* 0x00001c0001057983 */ /* 0x000ea20000100800 */
[----:B0-----:R-:W-:Y:S01]  /*117a0*/  IMAD.MOV.U32 R8, RZ, RZ, RZ ;  /* 0x000000ffff087224 */ /* 0x001fe200078e00ff */
        /* <DEDUP_REMOVED lines=10> */
.L_x_3524:
        /* <DEDUP_REMOVED lines=13> */
.L_x_3589:
[----:B------:R-:W-:Y:S05]  /*11920*/  BSYNC B2 ;  /* 0x0000000000027941 */ /* 0x000fea0003800000 */
.L_x_3525:
        /* <DEDUP_REMOVED lines=11> */
.L_x_3528:
[----:B------:R-:W-:Y:S05]  /*119e0*/  BSYNC B2 ;  /* 0x0000000000027941 */ /* 0x000fea0003800000 */
.L_x_3527:
        /* <DEDUP_REMOVED lines=9> */
.L_x_3529:
        /* <DEDUP_REMOVED lines=15> */
.L_x_3530:
        /* <DEDUP_REMOVED lines=15> */
.L_x_3531:
        /* <DEDUP_REMOVED lines=15> */
.L_x_3532:
        /* <DEDUP_REMOVED lines=15> */
.L_x_3533:
        /* <DEDUP_REMOVED lines=15> */
.L_x_3534:
        /* <DEDUP_REMOVED lines=15> */
.L_x_3535:
        /* <DEDUP_REMOVED lines=15> */
.L_x_3536:
        /* <DEDUP_REMOVED lines=10> */
.L_x_3518:
[----:B------:R-:W-:Y:S05]  /*121b0*/  BSYNC B1 ;  /* 0x0000000000017941 */ /* 0x000fea0003800000 */
.L_x_3517:
[----:B------:R-:W2:Y:S01]  /*121c0*/  LDL R2, [R1+0x20] ;  /* 0x0000200001027983 */ /* 0x000ea20000100800 */
[----:B------:R-:W-:Y:S01]  /*121d0*/  VIADD R0, R0, 0xfffffffe ;  /* 0xfffffffe00007836 */ /* 0x000fe20000000000 */
[----:B--2---:R-:W-:-:S13]  /*121e0*/  ISETP.GT.AND P0, PT, R6, R2, PT ;  /* 0x000000020600720c */ /* 0x004fda0003f04270 */
[----:B------:R-:W-:Y:S05]  /*121f0*/  @P0 BRA `(.L_x_3537) ;  /* 0xffffffe400280947 */ /* 0x000fea000383ffff */
.L_x_3474:
[----:B------:R-:W-:Y:S05]  /*12200*/  BSYNC B0 ;  /* 0x0000000000007941 */ /* 0x000fea0003800000 */
.L_x_3473:
[----:B------:R-:W2:Y:S01]  /*12210*/  LDL.LU R2, [R1+0x10] ;  /* 0x0000100001027983 */ /* 0x000ea20000300800 */
[----:B------:R-:W1:Y:S01]  /*12220*/  S2R R3, SR_TID.X ;  /* 0x0000000000037919 */ /* 0x000e620000002100 */
[----:B------:R-:W-:-:S05]  /*12230*/  VIADD R19, R19, 0x1 ;  /* 0x0000000113137836 */ /* 0x000fca0000000000 */
[----:B------:R-:W-:-:S04]  /*12240*/  ISETP.NE.AND P0, PT, R19, 0x2, PT ;  /* 0x000000021300780c */ /* 0x000fc80003f05270 */
[----:B------:R-:W-:Y:S01]  /*12250*/  SEL R0, RZ, 0x1, P0 ;  /* 0x00000001ff007807 */ /* 0x000fe20000000000 */
[----:B------:R-:W-:Y:S01]  /*12260*/  BSSY B0, `(.L_x_3538) ;  /* 0x0000013000007945 */ /* 0x000fe20003800000 */
[----:B-1----:R-:W-:-:S04]  /*12270*/  LOP3.LUT R3, R3, 0x7f, RZ, 0xc0, !PT ;  /* 0x0000007f03037812 */ /* 0x002fc800078ec0ff */
[----:B------:R-:W-:Y:S02]  /*12280*/  ISETP.NE.AND P1, PT, R3, RZ, PT ;  /* 0x000000ff0300720c */ /* 0x000fe40003f25270 */
[----:B--2---:R-:W-:-:S05]  /*12290*/  LOP3.LUT R2, R2, R0, RZ, 0x3c, !PT ;  /* 0x0000000002027212 */ /* 0x004fca00078e3cff */
[----:B------:R1:W-:Y:S06]  /*122a0*/  STL [R1+0x10], R2 ;  /* 0x0000100201007387 */ /* 0x0003ec0000100800 */
[----:B------:R-:W-:Y:S05]  /*122b0*/  @P1 BRA `(.L_x_3539) ;  /* 0x0000000000341947 */ /* 0x000fea0003800000 */
[----:B------:R-:W2:Y:S01]  /*122c0*/  S2R R5, SR_LANEID ;  /* 0x0000000000057919 */ /* 0x000ea20000000000 */
[----:B------:R-:W-:Y:S01]  /*122d0*/  VOTEU.ANY UR4, UPT, PT ;  /* 0x0000000000047886 */ /* 0x000fe200038e0100 */
[----:B-1----:R-:W1:Y:S01]  /*122e0*/  LDC.64 R2, c[0x0][0xc60] ;  /* 0x00031800ff027b82 */ /* 0x002e620000000a00 */
[----:B------:R-:W2:Y:S02]  /*122f0*/  FLO.U32 R0, UR4 ;  /* 0x0000000400007d00 */ /* 0x000ea400080e0000 */
[----:B--2---:R-:W-:-:S06]  /*12300*/  ISETP.EQ.U32.AND P1, PT, R0, R5, PT ;  /* 0x000000050000720c */ /* 0x004fcc0003f22070 */
[----:B------:R-:W1:Y:S07]  /*12310*/  POPC R5, UR4 ;  /* 0x0000000400057d09 */ /* 0x000e6e0008000000 */
[----:B-1----:R-:W2:Y:S01]  /*12320*/  @P1 ATOMG.E.ADD.STRONG.GPU PT, R3, desc[UR40][R2.64], R5 ;  /* 0x00000005020319a8 */ /* 0x002ea200081ee1e8 */
[----:B------:R-:W1:Y:S02]  /*12330*/  S2R R4, SR_LTMASK ;  /* 0x0000000000047919 */ /* 0x000e640000003900 */
[----:B-1----:R-:W-:-:S04]  /*12340*/  LOP3.LUT R4, R4, UR4, RZ, 0xc0, !PT ;  /* 0x0000000404047c12 */ /* 0x002fc8000f8ec0ff */
[----:B------:R-:W1:Y:S01]  /*12350*/  POPC R7, R4 ;  /* 0x0000000400077309 */ /* 0x000e620000000000 */
[----:B--2---:R-:W1:Y:S02]  /*12360*/  SHFL.IDX PT, R0, R3, R0, 0x1f ;  /* 0x00001f0003007589 */ /* 0x004e6400000e0000 */
[----:B-1----:R-:W-:-:S05]  /*12370*/  IADD3 R0, R0, UR37, R7 ;  /* 0x0000002500007c10 */ /* 0x002fca000fffe007 */
[----:B------:R2:W-:Y:S02]  /*12380*/  STL [R1], R0 ;  /* 0x0000000001007387 */ /* 0x0005e40000100800 */
.L_x_3539:
[----:B------:R-:W-:Y:S05]  /*12390*/  BSYNC B0 ;  /* 0x0000000000007941 */ /* 0x000fea0003800000 */
.L_x_3538:
[----:B------:R-:W-:-:S07]  /*123a0*/  SEL R19, R19, RZ, P0 ;  /* 0x000000ff13137207 */ /* 0x000fce0000000000 */
.L_x_3441:
[----:B------:R-:W-:Y:S05]  /*123b0*/  BSYNC B7 ;  /* 0x0000000000077941 */ /* 0x000fea0003800000 */
.L_x_3439:
[----:B--2-4-:R-:W2:Y:S02]  /*123c0*/  LDL R0, [R1+0x60] ;  /* 0x0000600001007983 */ /* 0x014ea40000100800 */
[----:B--2---:R-:W-:-:S13]  /*123d0*/  ISETP.NE.AND P0, PT, R0, RZ, PT ;  /* 0x000000ff0000720c */ /* 0x004fda0003f05270 */
[----:B------:R-:W-:Y:S05]  /*123e0*/  @!P0 BRA `(.L_x_3540) ;  /* 0x00000000002c8947 */ /* 0x000fea0003800000 */
[----:B------:R-:W-:Y:S05]  /*123f0*/  WARPSYNC.ALL ;  /* 0x0000000000007948 */ /* 0x000fea0003800000 */
[----:B------:R-:W2:Y:S08]  /*12400*/  S2UR UR5, SR_CgaCtaId ;  /* 0x00000000000579c3 */ /* 0x000eb00000008800 */
[----:B------:R-:W-:Y:S06]  /*12410*/  BAR.SYNC.DEFER_BLOCKING 0x5, 0x180 ;  /* 0x0146000000007b1d */ /* 0x000fec0000010000 */
[----:B------:R-:W-:-:S02]  /*12420*/  UMOV UR4, 0x400 ;  /* 0x0000040000047882 */ /* 0x000fc40000000000 */
[----:B--2---:R-:W-:-:S06]  /*12430*/  ULEA UR4, UR5, UR4, 0x18 ;  /* 0x0000000405047291 */ /* 0x004fcc000f8ec03f */
[----:B------:R-:W-:-:S05]  /*12440*/  IMAD.U32 R18, RZ, RZ, UR4 ;  /* 0x00000004ff127e24 */ /* 0x000fca000f8e00ff */
[----:B-1----:R-:W1:Y:S04]  /*12450*/  LDS.128 R4, [R18+0x28cd0] ;  /* 0x028cd00012047984 */ /* 0x002e680000000c00 */
[----:B-1----:R1:W-:Y:S04]  /*12460*/  STL.64 [R1], R4 ;  /* 0x0000000401007387 */ /* 0x0023e80000100a00 */
[----:B------:R1:W-:Y:S01]  /*12470*/  STL.64 [R1+0x8], R6 ;  /* 0x0000080601007387 */ /* 0x0003e20000100a00 */
[----:B------:R-:W-:Y:S06]  /*12480*/  BAR.ARV 0x4, 0x180 ;  /* 0x0106000000007b1d */ /* 0x000fec0000002000 */
[----:B------:R-:W-:Y:S05]  /*12490*/  BRA `(.L_x_3541) ;  /* 0x0000000c001c7947 */ /* 0x000fea0003800000 */
.L_x_3540:
[----:B---3--:R-:W2:Y:S01]  /*124a0*/  S2R R10, SR_TID.X ;  /* 0x00000000000a7919 */ /* 0x008ea20000002100 */
[----:B------:R-:W-:Y:S01]  /*124b0*/  UMOV UR4, 0xffffffff ;  /* 0xffffffff00047882 */ /* 0x000fe20000000000 */
[----:B--2---:R-:W-:-:S04]  /*124c0*/  LOP3.LUT R10, R10, 0x1f, RZ, 0xc0, !PT ;  /* 0x0000001f0a0a7812 */ /* 0x004fc800078ec0ff */
[----:B------:R-:W-:Y:S01]  /*124d0*/  ISETP.NE.AND P0, PT, R10, 0x1f, PT ;  /* 0x0000001f0a00780c */ /* 0x000fe20003f05270 */
[----:B------:R-:W-:-:S12]  /*124e0*/  BRA.DIV UR4, `(.L_x_3542) ;  /* 0x0000001a04f87947 */ /* 0x000fd8000b800000 */
[----:B------:R-:W1:Y:S01]  /*124f0*/  LDL.LU R3, [R1] ;  /* 0x0000000001037983 */ /* 0x000e620000300800 */
[----:B------:R-:W-:-:S03]  /*12500*/  ULDC UR4, c[0x0][0xc3c] ;  /* 0x00030f0000047ab9 */ /* 0x000fc60000000800 */
[----:B------:R-:W2:Y:S01]  /*12510*/  LDL R5, [R1+0xc] ;  /* 0x00000c0001057983 */ /* 0x000ea20000100800 */
[----:B-1----:R-:W-:Y:S02]  /*12520*/  IMAD.MOV.U32 R9, RZ, RZ, R3 ;  /* 0x000000ffff097224 */ /* 0x002fe400078e0003 */
[----:B--2---:R-:W-:-:S05]  /*12530*/  IMAD.IADD R0, R5, 0x1, R10 ;  /* 0x0000000105007824 */ /* 0x004fca00078e020a */
[----:B------:R-:W-:-:S13]  /*12540*/  ISETP.GE.OR P1, PT, R0, UR4, !P0 ;  /* 0x0000000400007c0c */ /* 0x000fda000c726670 */
[----:B------:R-:W1:Y:S08]  /*12550*/  @!P1 LDC.64 R2, c[0x0][0xc80] ;  /* 0x00032000ff029b82 */ /* 0x000e700000000a00 */
[----:B------:R-:W2:Y:S01]  /*12560*/  @!P1 LDC.64 R4, c[0x0][0xc78] ;  /* 0x00031e00ff049b82 */ /* 0x000ea20000000a00 */
[----:B-1----:R-:W-:-:S05]  /*12570*/  @!P1 IMAD.WIDE R2, R0, 0x4, R2 ;  /* 0x0000000400029825 */ /* 0x002fca00078e0202 */
[----:B0-----:R2:W3:Y:S02]  /*12580*/  @!P1 LDG.E R8, desc[UR40][R2.64] ;  /* 0x0000002802089981 */ /* 0x0014e4000c1e1900 */
[----:B--2---:R-:W-:-:S05]  /*12590*/  @!P1 IMAD.WIDE R2, R0, 0x4, R4 ;  /* 0x0000000400029825 */ /* 0x004fca00078e0204 */
        /* <DEDUP_REMOVED lines=8> */
[----:B---3--:R-:W-:-:S02]  /*12620*/  @!P1 IMAD.MOV.U32 R6, RZ, RZ, R8 ;  /* 0x000000ffff069224 */ /* 0x008fc400078e0008 */
[----:B------:R-:W-:Y:S02]  /*12630*/  IMAD.MOV.U32 R8, RZ, RZ, RZ ;  /* 0x000000ffff087224 */ /* 0x000fe400078e00ff */
[----:B--2---:R-:W-:Y:S01]  /*12640*/  @!P1 IMAD.MOV.U32 R8, RZ, RZ, R4 ;  /* 0x000000ffff089224 */ /* 0x004fe200078e0004 */
[----:B------:R-:W-:Y:S01]  /*12650*/  ISETP.NE.AND P1, PT, R10, RZ, PT ;  /* 0x000000ff0a00720c */ /* 0x000fe20003f25270 */
[----:B------:R-:W-:Y:S02]  /*12660*/  IMAD.MOV.U32 R4, RZ, RZ, RZ ;  /* 0x000000ffff047224 */ /* 0x000fe400078e00ff */
        /* <DEDUP_REMOVED lines=17> */
.L_x_3599:
[----:B------:R-:W-:Y:S02]  /*12780*/  ULDC UR4, c[0x0][0xc38] ;  /* 0x00030e0000047ab9 */ /* 0x000fe40000000800 */
[----:B------:R-:W-:-:S04]  /*12790*/  IMAD.U32 R3, RZ, RZ, UR4 ;  /* 0x00000004ff037e24 */ /* 0x000fc8000f8e00ff */
[----:B-1----:R-:W-:-:S04]  /*127a0*/  IMAD R9, R14, R3, RZ ;  /* 0x000000030e097224 */ /* 0x002fc800078e02ff */
[----:B------:R-:W-:-:S05]  /*127b0*/  IMAD.IADD R5, R7, 0x1, R9 ;  /* 0x0000000107057824 */ /* 0x000fca00078e0209 */
[----:B------:R-:W-:-:S13]  /*127c0*/  ISETP.GT.AND P6, PT, R5, R0, PT ;  /* 0x000000000500720c */ /* 0x000fda0003fc4270 */
[----:B------:R-:W-:Y:S05]  /*127d0*/  @P6 BRA `(.L_x_3543) ;  /* 0x0000000000ac6947 */ /* 0x000fea0003800000 */
.L_x_3546:
[----:B0-----:R-:W2:Y:S01]  /*127e0*/  LDL.LU R2, [R1+0xc] ;  /* 0x00000c0001027983 */ /* 0x001ea20000300800 */
[----:B------:R-:W0:Y:S01]  /*127f0*/  LDC R3, c[0x0][0xc3c] ;  /* 0x00030f00ff037b82 */ /* 0x000e220000000800 */
        /* <DEDUP_REMOVED lines=11> */
[----:B------:R0:W2:Y:S01]  /*128b0*/  @!P6 LDG.E R6, desc[UR40][R2.64] ;  /* 0x000000280206e981 */ /* 0x0000a2000c1e1900 */
[----:B------:R-:W-:Y:S01]  /*128c0*/  IMAD.MOV.U32 R8, RZ, RZ, RZ ;  /* 0x000000ffff087224 */ /* 0x000fe200078e00ff */
[----:B0-----:R-:W0:Y:S02]  /*128d0*/  @!P6 LDC.64 R2, c[0x0][0xc78] ;  /* 0x00031e00ff02eb82 */ /* 0x001e240000000a00 */
[----:B0-----:R-:W-:-:S05]  /*128e0*/  @!P6 IMAD.WIDE R2, R7, 0x4, R2 ;  /* 0x000000040702e825 */ /* 0x001fca00078e0202 */
        /* <DEDUP_REMOVED lines=20> */
.L_x_3607:
[----:B------:R-:W-:Y:S02]  /*12a30*/  ULDC UR4, c[0x0][0xc38] ;  /* 0x00030e0000047ab9 */ /* 0x000fe40000000800 */
[----:B------:R-:W-:-:S04]  /*12a40*/  IMAD.U32 R3, RZ, RZ, UR4 ;  /* 0x00000004ff037e24 */ /* 0x000fc8000f8e00ff */
[----:B-1----:R-:W-:-:S04]  /*12a50*/  IMAD R9, R14, R3, RZ ;  /* 0x000000030e097224 */ /* 0x002fc800078e02ff */
[----:B------:R-:W-:-:S05]  /*12a60*/  IMAD.IADD R5, R9, 0x1, R5 ;  /* 0x0000000109057824 */ /* 0x000fca00078e0205 */
[----:B------:R-:W-:-:S13]  /*12a70*/  ISETP.GT.AND P6, PT, R5, R0, PT ;  /* 0x000000000500720c */ /* 0x000fda0003fc4270 */
[----:B------:R-:W-:Y:S05]  /*12a80*/  @!P6 BRA `(.L_x_3546) ;  /* 0xfffffffc0054e947 */ /* 0x000fea000383ffff */
.L_x_3543:
        /* <DEDUP_REMOVED lines=9> */
.L_x_3612:
[----:B------:R-:W-:-:S13]  /*12b20*/  ISETP.NE.AND P0, PT, R7, RZ, PT ;  /* 0x000000ff0700720c */ /* 0x000fda0003f05270 */
[----:B------:R-:W-:Y:S05]  /*12b30*/  @!P0 BRA `(.L_x_3548) ;  /* 0x0000000000108947 */ /* 0x000fea0003800000 */
[----:B------:R-:W-:Y:S01]  /*12b40*/  UMOV UR4, 0xffffffff ;  /* 0xffffffff00047882 */ /* 0x000fe20000000000 */
[----:B------:R-:W-:Y:S02]  /*12b50*/  VIADD R12, R5, 0xffffffff ;  /* 0xffffffff050c7836 */ /* 0x000fe40000000000 */
[----:B------:R-:W-:Y:S05]  /*12b60*/  BRA.DIV UR4, `(.L_x_3549) ;  /* 0x0000001e04bc7947 */ /* 0x000fea000b800000 */
[----:B------:R4:W0:Y:S02]  /*12b70*/  SHFL.IDX PT, R4, R2, R12, 0x1f ;  /* 0x00001f0c02047589 */ /* 0x00082400000e0000 */
.L_x_3548:
[----:B----4-:R-:W4:Y:S01]  /*12b80*/  LDL.LU R12, [R1+0xc] ;  /* 0x00000c00010c7983 */ /* 0x010f220000300800 */
[----:B0-----:R-:W-:Y:S01]  /*12b90*/  IMAD R9, R4, R3, R9 ;  /* 0x0000000304097224 */ /* 0x001fe200078e0209 */
[----:B--2---:R-:W-:-:S03]  /*12ba0*/  IABS R4, R6 ;  /* 0x0000000600047213 */ /* 0x004fc60000000000 */
[----:B------:R-:W-:Y:S01]  /*12bb0*/  IMAD.IADD R0, R0, 0x1, -R9 ;  /* 0x0000000100007824 */ /* 0x000fe200078e0a09 */
[----:B------:R-:W0:Y:S01]  /*12bc0*/  I2F.RP R10, R4 ;  /* 0x00000004000a7306 */ /* 0x000e220000209400 */
[----:B------:R2:W-:Y:S02]  /*12bd0*/  STL [R1], R9 ;  /* 0x0000000901007387 */ /* 0x0005e40000100800 */
[----:B--2---:R-:W-:-:S05]  /*12be0*/  IABS R9, R6 ;  /* 0x0000000600097213 */ /* 0x004fca0000000000 */
[----:B0-----:R-:W0:Y:S01]  /*12bf0*/  MUFU.RCP R10, R10 ;  /* 0x0000000a000a7308 */ /* 0x001e220000001000 */
[----:B------:R-:W-:Y:S02]  /*12c00*/  IMAD.MOV R9, RZ, RZ, -R9 ;  /* 0x000000ffff097224 */ /* 0x000fe400078e0a09 */
[----:B0-----:R-:W-:-:S05]  /*12c10*/  VIADD R11, R10, 0xffffffe ;  /* 0x0ffffffe0a0b7836 */ /* 0x001fca0000000000 */
[----:B------:R-:W0:Y:S02]  /*12c20*/  F2I.FTZ.U32.TRUNC.NTZ R3, R11 ;  /* 0x0000000b00037305 */ /* 0x000e24000021f000 */
[----:B0-----:R-:W-:-:S04]  /*12c30*/  IMAD.MOV R2, RZ, RZ, -R3 ;  /* 0x000000ffff027224 */ /* 0x001fc800078e0a03 */
        /* <DEDUP_REMOVED lines=11> */
[----:B---3--:R-:W-:-:S04]  /*12cf0*/  IABS R4, R8 ;  /* 0x0000000800047213 */ /* 0x008fc80000000000 */
        /* <DEDUP_REMOVED lines=17> */
[----:B------:R-:W-:Y:S02]  /*12e10*/  IMAD R3, R2, R9, R3 ;  /* 0x0000000902037224 */ /* 0x000fe400078e0203 */
[----:B------:R-:W-:-:S03]  /*12e20*/  IMAD R9, R6, R7, RZ ;  /* 0x0000000706097224 */ /* 0x000fc600078e02ff */
[----:B------:R-:W-:-:S13]  /*12e30*/  ISETP.GT.U32.AND P1, PT, R4, R3, PT ;  /* 0x000000030400720c */ /* 0x000fda0003f24070 */
[----:B------:R-:W-:Y:S02]  /*12e40*/  @!P1 IMAD.IADD R3, R3, 0x1, -R4 ;  /* 0x0000000103039824 */ /* 0x000fe400078e0a04 */
[----:B------:R-:W-:Y:S01]  /*12e50*/  @!P1 VIADD R2, R2, 0x1 ;  /* 0x0000000102029836 */ /* 0x000fe20000000000 */
[----:B------:R-:W-:Y:S02]  /*12e60*/  ISETP.NE.AND P1, PT, R8, RZ, PT ;  /* 0x000000ff0800720c */ /* 0x000fe40003f25270 */
[----:B------:R-:W-:Y:S01]  /*12e70*/  ISETP.GE.U32.AND P0, PT, R3, R4, PT ;  /* 0x000000040300720c */ /* 0x000fe20003f06070 */
[----:B------:R-:W-:Y:S01]  /*12e80*/  IMAD.IADD R4, R0, 0x1, -R9 ;  /* 0x0000000100047824 */ /* 0x000fe200078e0a09 */
[----:B------:R-:W-:-:S04]  /*12e90*/  LOP3.LUT R3, R7, R8, RZ, 0x3c, !PT ;  /* 0x0000000807037212 */ /* 0x000fc800078e3cff */
[----:B------:R-:W-:-:S07]  /*12ea0*/  ISETP.GE.AND P2, PT, R3, RZ, PT ;  /* 0x000000ff0300720c */ /* 0x000fce0003f46270 */
        /* <DEDUP_REMOVED lines=8> */
[----:B----4-:R-:W-:-:S05]  /*12f30*/  IMAD.IADD R12, R5, 0x1, R12 ;  /* 0x00000001050c7824 */ /* 0x010fca00078e020c */
[----:B------:R0:W-:Y:S04]  /*12f40*/  STL [R1+0xc], R12 ;  /* 0x00000c0c01007387 */ /* 0x0001e80000100800 */
[----:B------:R0:W-:Y:S01]  /*12f50*/  STL [R1+0x4], R4 ;  /* 0x0000040401007387 */ /* 0x0001e20000100800 */
[----:B------:R-:W-:Y:S05]  /*12f60*/  BRA `(.L_x_3550) ;  /* 0x0000000000287947 */ /* 0x000fea0003800000 */
.L_x_3544:
        /* <DEDUP_REMOVED lines=10> */
.L_x_3550:
[----:B-1----:R-:W2:Y:S04]  /*13010*/  LDL R3, [R1+0x8] ;  /* 0x0000080001037983 */ /* 0x002ea80000100800 */
[----:B------:R-:W3:Y:S04]  /*13020*/  LDL R2, [R1+0xc] ;  /* 0x00000c0001027983 */ /* 0x000ee80000100800 */
[----:B------:R-:W4:Y:S04]  /*13030*/  LDL R5, [R1+0x4] ;  /* 0x0000040001057983 */ /* 0x000f280000100800 */
[----:B0-----:R-:W4:Y:S01]  /*13040*/  LDL R4, [R1] ;  /* 0x0000000001047983 */ /* 0x001f220000100800 */
[----:B------:R-:W0:Y:S01]  /*13050*/  S2R R0, SR_TID.X ;  /* 0x0000000000007919 */ /* 0x000e220000002100 */
[----:B------:R-:W-:Y:S05]  /*13060*/  WARPSYNC.ALL ;  /* 0x0000000000007948 */ /* 0x000fea0003800000 */
[----:B0-----:R-:W-:Y:S01]  /*13070*/  LOP3.LUT R0, R0, 0x1f, RZ, 0xc0, !PT ;  /* 0x0000001f00007812 */ /* 0x001fe200078ec0ff */
[----:B------:R-:W-:Y:S03]  /*13080*/  BAR.SYNC.DEFER_BLOCKING 0x4, 0x180 ;  /* 0x0106000000007b1d */ /* 0x000fe60000010000 */
[----:B------:R-:W-:-:S13]  /*13090*/  ISETP.NE.AND P0, PT, R0, RZ, PT ;  /* 0x000000ff0000720c */ /* 0x000fda0003f05270 */
[----:B------:R-:W-:Y:S01]  /*130a0*/  @!P0 MOV R0, 0x400 ;  /* 0x0000040000008802 */ /* 0x000fe20000000f00 */
[----:B--2---:R-:W-:Y:S02]  /*130b0*/  IMAD.MOV.U32 R6, RZ, RZ, R3 ;  /* 0x000000ffff067224 */ /* 0x004fe400078e0003 */
[----:B------:R-:W0:Y:S01]  /*130c0*/  @!P0 S2R R3, SR_CgaCtaId ;  /* 0x0000000000038919 */ /* 0x000e220000008800 */
[----:B---3--:R-:W-:Y:S01]  /*130d0*/  IMAD.MOV.U32 R7, RZ, RZ, R2 ;  /* 0x000000ffff077224 */ /* 0x008fe200078e0002 */
[----:B0-----:R-:W-:-:S05]  /*130e0*/  @!P0 LEA R18, R3, R0, 0x18 ;  /* 0x0000000003128211 */ /* 0x001fca00078ec0ff */
[----:B----4-:R0:W-:Y:S01]  /*130f0*/  @!P0 STS.128 [R18+0x28cd0], R4 ;  /* 0x028cd00412008388 */ /* 0x0101e20000000c00 */
[----:B------:R-:W-:Y:S06]  /*13100*/  BAR.ARV 0x5, 0x180 ;  /* 0x0146000000007b1d */ /* 0x000fec0000002000 */
.L_x_3541:
[----:B------:R-:W2:Y:S01]  /*13110*/  LDL R0, [R1+0xc] ;  /* 0x00000c0001007983 */ /* 0x000ea20000100800 */
[----:B------:R-:W-:Y:S02]  /*13120*/  ULDC UR4, c[0x0][0xc3c] ;  /* 0x00030f0000047ab9 */ /* 0x000fe40000000800 */
[----:B--2---:R-:W-:-:S13]  /*13130*/  ISETP.GE.AND P0, PT, R0, UR4, PT ;  /* 0x0000000400007c0c */ /* 0x004fda000bf06270 */
[----:B------:R-:W-:Y:S05]  /*13140*/  @!P0 BRA `(.L_x_3551) ;  /* 0xffffff9c00f08947 */ /* 0x000fea000383ffff */
[----:B------:R-:W-:Y:S05]  /*13150*/  BSYNC B8 ;  /* 0x0000000000087941 */ /* 0x000fea0003800000 */
.L_x_3433:
[----:B0-----:R-:W4:Y:S01]  /*13160*/  LDL.LU R0, [R1+0x50] ;  /* 0x0000500001007983 */ /* 0x001f220000300800 */
[----:B------:R-:W-:Y:S01]  /*13170*/  BSSY B0, `(.L_x_3552) ;  /* 0x000000b000007945 */ /* 0x000fe20003800000 */
[----:B-1----:R-:W0:Y:S01]  /*13180*/  S2R R5, SR_CgaCtaId ;  /* 0x0000000000057919 */ /* 0x002e220000008800 */
[----:B----4-:R-:W-:-:S05]  /*13190*/  VIADD R0, R0, 0x1 ;  /* 0x0000000100007836 */ /* 0x010fca0000000000 */
        /* <DEDUP_REMOVED lines=8> */
.L_x_3615:
[----:B------:R-:W-:Y:S05]  /*13220*/  BSYNC B0 ;  /* 0x0000000000007941 */ /* 0x000fea0003800000 */
.L_x_3552:
[----:B------:R-:W-:-:S03]  /*13230*/  UMOV UR4, 0xffffffff ;  /* 0xffffffff00047882 */ /* 0x000fc60000000000 */
[----:B------:R-:W-:Y:S05]  /*13240*/  BRA.DIV UR4, `(.L_x_3554) ;  /* 0x0000001a04407947 */ /* 0x000fea000b800000 */
[----:B------:R-:W1:Y:S02]  /*13250*/  S2R R2, SR_TID.X ;  /* 0x0000000000027919 */ /* 0x000e640000002100 */
[----:B-1----:R-:W-:-:S04]  /*13260*/  SHF.R.U32.HI R2, RZ, 0x5, R2 ;  /* 0x00000005ff027819 */ /* 0x002fc80000011602 */
[----:B------:R-:W-:-:S05]  /*13270*/  LOP3.LUT R2, R2, 0x3, RZ, 0xc0, !PT ;  /* 0x0000000302027812 */ /* 0x000fca00078ec0ff */
[----:B------:R1:W4:Y:S02]  /*13280*/  SHFL.IDX PT, R14, R2, RZ, 0x1f ;  /* 0x00001fff020e7589 */ /* 0x00032400000e0000 */
.L_x_3618:
[----:B----4-:R-:W-:Y:S01]  /*13290*/  ISETP.NE.AND P0, PT, R14, RZ, PT ;  /* 0x000000ff0e00720c */ /* 0x010fe20003f05270 */
[----:B------:R-:W-:-:S12]  /*132a0*/  BSSY B0, `(.L_x_3555) ;  /* 0x0000025000007945 */ /* 0x000fd80003800000 */
[----:B------:R-:W-:Y:S05]  /*132b0*/  @P0 BRA `(.L_x_3556) ;  /* 0x00000000008c0947 */ /* 0x000fea0003800000 */
[----:B------:R-:W-:-:S03]  /*132c0*/  UMOV UR4, 0xffffffff ;  /* 0xffffffff00047882 */ /* 0x000fc60000000000 */
[----:B------:R-:W-:Y:S05]  /*132d0*/  BRA.DIV UR4, `(.L_x_3557) ;  /* 0x0000001a04507947 */ /* 0x000fea000b800000 */
[----:B------:R-:W-:-:S13]  /*132e0*/  ELECT P6, URZ, PT ;  /* 0x00000000003f782f */ /* 0x000fda00038c0000 */
.L_x_3621:
[----:B------:R-:W-:Y:S05]  /*132f0*/  @!P6 BRA `(.L_x_3556) ;  /* 0x00000000007ce947 */ /* 0x000fea0003800000 */
[----:B------:R-:W-:-:S06]  /*13300*/  ULOP3.LUT UR4, UR36, 0x2, URZ, 0xfc, !UPT ;  /* 0x0000000224047892 */ /* 0x000fcc000f8efc3f */
[----:B-1----:R-:W-:-:S05]  /*13310*/  IMAD.U32 R2, RZ, RZ, UR4 ;  /* 0x00000004ff027e24 */ /* 0x002fca000f8e00ff */
[----:B------:R-:W-:-:S13]  /*13320*/  ISETP.NE.AND P2, PT, R2, 0x3, PT ;  /* 0x000000030200780c */ /* 0x000fda0003f45270 */
[----:B------:R-:W-:Y:S05]  /*13330*/  @!P2 BRA `(.L_x_3558) ;  /* 0x000000000004a947 */ /* 0x000fea0003800000 */
[----:B------:R-:W-:Y:S01]  /*13340*/  BPT.TRAP 0x1 ;  /* 0x000000040000795c */ /* 0x000fe20000300000 */
.L_x_3558:
[----:B------:R-:W4:Y:S01]  /*13350*/  LDL.LU R7, [R1+0x10] ;  /* 0x0000100001077983 */ /* 0x000f220000300800 */
[----:B------:R-:W-:Y:S02]  /*13360*/  VIADD R2, R0, 0x28c40 ;  /* 0x00028c4000027836 */ /* 0x000fe40000000000 */
[C---:B0-----:R-:W-:Y:S02]  /*13370*/  VIADD R3, R19.reuse, 0x1 ;  /* 0x0000000113037836 */ /* 0x041fe40000000000 */
[----:B------:R-:W-:-:S03]  /*13380*/  IMAD R6, R19, 0x8, R2 ;  /* 0x0000000813067824 */ /* 0x000fc600078e0202 */
[----:B------:R-:W-:-:S04]  /*13390*/  ISETP.NE.AND P1, PT, R3, 0x2, PT ;  /* 0x000000020300780c */ /* 0x000fc80003f25270 */
[----:B------:R-:W-:Y:S02]  /*133a0*/  SEL R4, RZ, 0x1, P1 ;  /* 0x00000001ff047807 */ /* 0x000fe40000800000 */
[----:B------:R-:W-:Y:S02]  /*133b0*/  SEL R3, R3, RZ, P1 ;  /* 0x000000ff03037207 */ /* 0x000fe40000800000 */
[C---:B----4-:R-:W-:Y:S02]  /*133c0*/  SHF.L.U32 R5, R7.reuse, 0x1f, RZ ;  /* 0x0000001f07057819 */ /* 0x050fe400000006ff */
[----:B------:R-:W-:Y:S01]  /*133d0*/  LOP3.LUT R4, R7, R4, RZ, 0x3c, !PT ;  /* 0x0000000407047212 */ /* 0x000fe200078e3cff */
[----:B------:R-:W-:Y:S01]  /*133e0*/  IMAD R7, R3, 0x8, R2 ;  /* 0x0000000803077824 */ /* 0x000fe200078e0202 */
[----:B------:R-:W0:Y:S02]  /*133f0*/  SYNCS.PHASECHK.TRANS64.TRYWAIT P0, [R6+URZ], R5 ;  /* 0x00000005060075a7 */ /* 0x000e24000800017f */
[----:B------:R-:W-:Y:S01]  /*13400*/  SHF.L.U32 R2, R4, 0x1f, RZ ;  /* 0x0000001f04027819 */ /* 0x000fe200000006ff */
[----:B0-----:R-:W-:Y:S06]  /*13410*/  @!P0 BRA `(.L_x_3559) ;  /* 0x0000001800208947 */ /* 0x001fec0003800000 */
.L_x_3622:
[----:B------:R-:W1:Y:S02]  /*13420*/  SYNCS.PHASECHK.TRANS64.TRYWAIT P0, [R7+URZ], R2 ;  /* 0x00000002070075a7 */ /* 0x000e64000800017f */
[----:B-1----:R-:W-:Y:S05]  /*13430*/  @!P0 BRA `(.L_x_3560) ;  /* 0x00000018002c8947 */ /* 0x002fea0003800000 */
.L_x_3623:
[----:B------:R-:W-:Y:S05]  /*13440*/  @!P2 BRA `(.L_x_3561) ;  /* 0x000000000004a947 */ /* 0x000fea0003800000 */
[----:B------:R-:W-:Y:S01]  /*13450*/  BPT.TRAP 0x1 ;  /* 0x000000040000795c */ /* 0x000fe20000300000 */
.L_x_3561:
[----:B------:R-:W-:-:S04]  /*13460*/  VIADD R0, R0, 0x28c60 ;  /* 0x00028c6000007836 */ /* 0x000fc80000000000 */
[----:B------:R-:W-:-:S04]  /*13470*/  IMAD R4, R19, 0x8, R0 ;  /* 0x0000000813047824 */ /* 0x000fc800078e0200 */
[----:B------:R-:W4:Y:S02]  /*13480*/  SYNCS.PHASECHK.TRANS64.TRYWAIT P0, [R4+URZ], R5 ;  /* 0x00000005040075a7 */ /* 0x000f24000800017f */
[----:B----4-:R-:W-:Y:S05]  /*13490*/  @!P0 BRA `(.L_x_3562) ;  /* 0x0000001800288947 */ /* 0x010fea0003800000 */
.L_x_3624:
[----:B------:R-:W-:-:S07]  /*134a0*/  IMAD R3, R3, 0x8, R0 ;  /* 0x0000000803037824 */ /* 0x000fce00078e0200 */
.L_x_3563:
[----:B------:R0:W0:Y:S02]  /*134b0*/  SYNCS.PHASECHK.TRANS64.TRYWAIT P0, [R3+URZ], R2 ;  /* 0x00000002030075a7 */ /* 0x000024000800017f */
[----:B0-----:R-:W-:Y:S05]  /*134c0*/  @!P0 NANOSLEEP.SYNCS 0x989680 ;  /* 0x009896800000895d */ /* 0x001fea0003900000 */
[----:B------:R-:W0:Y:S02]  /*134d0*/  @!P0 SYNCS.PHASECHK.TRANS64 P0, [R3+URZ], R2 ;  /* 0x00000002030085a7 */ /* 0x000e24000800007f */
[----:B0-----:R-:W-:Y:S05]  /*134e0*/  @!P0 BRA `(.L_x_3563) ;  /* 0xfffffffc00f08947 */ /* 0x001fea000383ffff */
.L_x_3556:
[----:B------:R-:W-:Y:S05]  /*134f0*/  BSYNC B0 ;  /* 0x0000000000007941 */ /* 0x000fea0003800000 */
.L_x_3555:
[----:B------:R-:W-:Y:S05]  /*13500*/  EXIT ;  /* 0x000000000000794d */ /* 0x000fea0003800000 */
.L_x_3382:
[----:B0-----:R-:W-:-:S04]  /*13510*/  IMAD.U32 R3, RZ, RZ, UR17 ;  /* 0x00000011ff037e24 */ /* 0x001fc8000f8e00ff */
[----:B------:R0:W1:Y:S03]  /*13520*/  SYNCS.PHASECHK.TRANS64.TRYWAIT P0, [R3+URZ+0x28c50], R0 ;  /* 0x028c5000030075a7 */ /* 0x000066000800017f */
[----:B-1----:R-:W-:Y:S05]  /*13530*/  @!P0 NANOSLEEP.SYNCS 0x989680 ;  /* 0x009896800000895d */ /* 0x002fea0003900000 */
[----:B------:R-:W1:Y:S02]  /*13540*/  @!P0 SYNCS.PHASECHK.TRANS64 P0, [R3+URZ+0x28c50], R0 ;  /* 0x028c5000030085a7 */ /* 0x000e64000800007f */
[----:B-1----:R-:W-:Y:S05]  /*13550*/  @!P0 BRA `(.L_x_3382) ;  /* 0xfffffffc00ec8947 */ /* 0x002fea000383ffff */
[----:B------:R-:W-:Y:S05]  /*13560*/  BRA `(.L_x_3564) ;  /* 0xfffffee800bc7947 */ /* 0x000fea000383ffff */
.L_x_3387:
[----:B-1----:R-:W-:-:S04]  /*13570*/  IMAD.U32 R3, RZ, RZ, UR6 ;  /* 0x00000006ff037e24 */ /* 0x002fc8000f8e00ff */
[----:B------:R1:W2:Y:S03]  /*13580*/  SYNCS.PHASECHK.TRANS64.TRYWAIT P0, [R3+URZ+0x28c50], R0 ;  /* 0x028c5000030075a7 */ /* 0x0002a6000800017f */
[----:B--2---:R-:W-:Y:S05]  /*13590*/  @!P0 NANOSLEEP.SYNCS 0x989680 ;  /* 0x009896800000895d */ /* 0x004fea0003900000 */
[----:B------:R-:W2:Y:S02]  /*135a0*/  @!P0 SYNCS.PHASECHK.TRANS64 P0, [R3+URZ+0x28c50], R0 ;  /* 0x028c5000030085a7 */ /* 0x000ea4000800007f */
[----:B--2---:R-:W-:Y:S05]  /*135b0*/  @!P0 BRA `(.L_x_3387) ;  /* 0xfffffffc00ec8947 */ /* 0x004fea000383ffff */
[----:B------:R-:W-:Y:S05]  /*135c0*/  BRA `(.L_x_3386) ;  /* 0xfffffef400d47947 */ /* 0x000fea000383ffff */
.L_x_3391:
[----:B0-----:R-:W-:-:S04]  /*135d0*/  IMAD.U32 R3, RZ, RZ, UR38 ;  /* 0x00000026ff037e24 */ /* 0x001fc8000f8e00ff */
[----:B------:R0:W1:Y:S03]  /*135e0*/  SYNCS.PHASECHK.TRANS64.TRYWAIT P1, [R3+URZ+0x28c00], R0 ;  /* 0x028c0000030075a7 */ /* 0x000066000802017f */
[----:B-1----:R-:W-:Y:S05]  /*135f0*/  @!P1 NANOSLEEP.SYNCS 0x989680 ;  /* 0x009896800000995d */ /* 0x002fea0003900000 */
[----:B------:R-:W1:Y:S02]  /*13600*/  @!P1 SYNCS.PHASECHK.TRANS64 P1, [R3+URZ+0x28c00], R0 ;  /* 0x028c0000030095a7 */ /* 0x000e64000802007f */
[----:B-1----:R-:W-:Y:S05]  /*13610*/  @!P1 BRA `(.L_x_3391) ;  /* 0xfffffffc00ec9947 */ /* 0x002fea000383ffff */
[----:B------:R-:W-:Y:S05]  /*13620*/  BRA `(.L_x_3565) ;  /* 0xffffff0800e47947 */ /* 0x000fea000383ffff */
.L_x_3395:
[----:B--2---:R2:W3:Y:S02]  /*13630*/  SYNCS.PHASECHK.TRANS64.TRYWAIT P1, [R7+URZ+0x28c30], R8 ;  /* 0x028c3008070075a7 */ /* 0x0044e4000802017f */
[----:B---3--:R-:W-:Y:S05]  /*13640*/  @!P1 NANOSLEEP.SYNCS 0x989680 ;  /* 0x009896800000995d */ /* 0x008fea0003900000 */
[----:B------:R-:W3:Y:S02]  /*13650*/  @!P1 SYNCS.PHASECHK.TRANS64 P1, [R7+URZ+0x28c30], R8 ;  /* 0x028c3008070095a7 */ /* 0x000ee4000802007f */
[----:B---3--:R-:W-:Y:S05]  /*13660*/  @!P1 BRA `(.L_x_3395) ;  /* 0xfffffffc00f09947 */ /* 0x008fea000383ffff */
[----:B------:R-:W-:Y:S05]  /*13670*/  BRA `(.L_x_3394) ;  /* 0xffffff0c00007947 */ /* 0x000fea000383ffff */
.L_x_3399:
[----:B----4-:R4:W0:Y:S02]  /*13680*/  SYNCS.PHASECHK.TRANS64.TRYWAIT P2, [R7+URZ+0x28c50], R8 ;  /* 0x028c5008070075a7 */ /* 0x010824000804017f */
[----:B0-----:R-:W-:Y:S05]  /*13690*/  @!P2 NANOSLEEP.SYNCS 0x989680 ;  /* 0x009896800000a95d */ /* 0x001fea0003900000 */
[----:B------:R-:W0:Y:S02]  /*136a0*/  @!P2 SYNCS.PHASECHK.TRANS64 P2, [R7+URZ+0x28c50], R8 ;  /* 0x028c50080700a5a7 */ /* 0x000e24000804007f */
[----:B0-----:R-:W-:Y:S05]  /*136b0*/  @!P2 BRA `(.L_x_3399) ;  /* 0xfffffffc00f0a947 */ /* 0x001fea000383ffff */
[----:B------:R-:W-:Y:S05]  /*136c0*/  BRA `(.L_x_3398) ;  /* 0xffffff1c00147947 */ /* 0x000fea000383ffff */
.L_x_3404:
[----:B--2---:R-:W-:-:S04]  /*136d0*/  IMAD.U32 R0, RZ, RZ, UR23 ;  /* 0x00000017ff007e24 */ /* 0x004fc8000f8e00ff */
[----:B------:R2:W3:Y:S03]  /*136e0*/  SYNCS.PHASECHK.TRANS64.TRYWAIT P2, [R0+URZ+0x28c30], R7 ;  /* 0x028c3007000075a7 */ /* 0x0004e6000804017f */
[----:B---3--:R-:W-:Y:S05]  /*136f0*/  @!P2 NANOSLEEP.SYNCS 0x989680 ;  /* 0x009896800000a95d */ /* 0x008fea0003900000 */
[----:B------:R-:W3:Y:S02]  /*13700*/  @!P2 SYNCS.PHASECHK.TRANS64 P2, [R0+URZ+0x28c30], R7 ;  /* 0x028c30070000a5a7 */ /* 0x000ee4000804007f */
[----:B---3--:R-:W-:Y:S05]  /*13710*/  @!P2 BRA `(.L_x_3404) ;  /* 0xfffffffc00eca947 */ /* 0x008fea000383ffff */
[----:B------:R-:W-:Y:S05]  /*13720*/  BRA `(.L_x_3403) ;  /* 0xffffff1c00f47947 */ /* 0x000fea000383ffff */
.L_x_3408:
[----:B--2---:R2:W3:Y:S02]  /*13730*/  SYNCS.PHASECHK.TRANS64.TRYWAIT P2, [R10+URZ+0x28c50], R7 ;  /* 0x028c50070a0075a7 */ /* 0x0044e4000804017f */
[----:B---3--:R-:W-:Y:S05]  /*13740*/  @!P2 NANOSLEEP.SYNCS 0x989680 ;  /* 0x009896800000a95d */ /* 0x008fea0003900000 */
[----:B------:R-:W3:Y:S02]  /*13750*/  @!P2 SYNCS.PHASECHK.TRANS64 P2, [R10+URZ+0x28c50], R7 ;  /* 0x028c50070a00a5a7 */ /* 0x000ee4000804007f */
[----:B---3--:R-:W-:Y:S05]  /*13760*/  @!P2 BRA `(.L_x_3408) ;  /* 0xfffffffc00f0a947 */ /* 0x008fea000383ffff */
[----:B------:R-:W-:Y:S05]  /*13770*/  BRA `(.L_x_3407) ;  /* 0xffffff3400247947 */ /* 0x000fea000383ffff */
.L_x_3447:
[----:B------:R-:W1:Y:S01]  /*13780*/  S2R R4, SR_TID.X ;  /* 0x0000000000047919 */ /* 0x000e620000002100 */
[----:B------:R-:W-:Y:S01]  /*13790*/  BSSY B0, `(.L_x_3566) ;  /* 0x000000a000007945 */ /* 0x000fe20003800000 */
[----:B------:R-:W-:Y:S02]  /*137a0*/  IMAD.MOV.U32 R12, RZ, RZ, RZ ;  /* 0x000000ffff0c7224 */ /* 0x000fe400078e00ff */
[----:B0-----:R-:W-:Y:S02]  /*137b0*/  IMAD.MOV.U32 R11, RZ, RZ, 0x1f ;  /* 0x0000001fff0b7424 */ /* 0x001fe400078e00ff */
[----:B------:R-:W-:Y:S01]  /*137c0*/  IMAD.MOV.U32 R15, RZ, RZ, -0x1 ;  /* 0xffffffffff0f7424 */ /* 0x000fe200078e00ff */
[----:B-1----:R-:W-:-:S04]  /*137d0*/  SHF.R.U32.HI R4, RZ, 0x5, R4 ;  /* 0x00000005ff047819 */ /* 0x002fc80000011604 */
[----:B------:R-:W-:-:S05]  /*137e0*/  LOP3.LUT R4, R4, 0x3, RZ, 0xc0, !PT ;  /* 0x0000000304047812 */ /* 0x000fca00078ec0ff */
[----:B------:R-:W-:-:S07]  /*137f0*/  IMAD.MOV.U32 R13, RZ, RZ, R4 ;  /* 0x000000ffff0d7224 */ /* 0x000fce00078e0004 */
[----:B---3--:R-:W-:Y:S05]  /*13800*/  WARPSYNC.COLLECTIVE R15, `(.L_x_3567) ;  /* 0x000000000f087348 */ /* 0x008fea0003c00000 */
[----:B------:R0:W1:Y:S02]  /*13810*/  SHFL.IDX P6, R14, R13, R12, R11 ;  /* 0x0000000c0d0e7389 */ /* 0x00006400000c000b */
[----:B01-3--:R-:W-:Y:S01]  /*13820*/  ENDCOLLECTIVE ;  /* 0x000000000000791b */ /* 0x00bfe20003800000 */
.L_x_3567:
[----:B------:R-:W-:Y:S05]  /*13830*/  BSYNC B0 ;  /* 0x0000000000007941 */ /* 0x000fea0003800000 */
.L_x_3566:
[----:B------:R-:W-:Y:S05]  /*13840*/  BRA `(.L_x_3568) ;  /* 0xffffffa400d07947 */ /* 0x000fea000383ffff */
.L_x_3449:
[----:B------:R-:W-:Y:S01]  /*13850*/  BSSY B0, `(.L_x_3569) ;  /* 0x0000006000007945 */ /* 0x000fe20003800000 */
[----:B------:R-:W-:-:S07]  /*13860*/  IMAD.MOV.U32 R15, RZ, RZ, -0x1 ;  /* 0xffffffffff0f7424 */ /* 0x000fce00078e00ff */
[----:B0--34-:R-:W-:Y:S05]  /*13870*/  WARPSYNC.COLLECTIVE R15, `(.L_x_3570) ;  /* 0x000000000f0c7348 */ /* 0x019fea0003c00000 */
[----:B------:R-:W-:Y:S02]  /*13880*/  ELECT P6, UR62, PT ;  /* 0x00000000003e782f */ /* 0x000fe400038c0000 */
[----:B------:R-:W-:Y:S01]  /*13890*/  MOV R14, UR62 ;  /* 0x0000003e000e7c02 */ /* 0x000fe20008000f00 */
[----:B0--34-:R-:W-:Y:S10]  /*138a0*/  ENDCOLLECTIVE ;  /* 0x000000000000791b */ /* 0x019ff40003800000 */
.L_x_3570:
[----:B------:R-:W-:Y:S05]  /*138b0*/  BSYNC B0 ;  /* 0x0000000000007941 */ /* 0x000fea0003800000 */
.L_x_3569:
[----:B------:R-:W-:Y:S05]  /*138c0*/  BRA `(.L_x_3571) ;  /* 0xffffffa400d47947 */ /* 0x000fea000383ffff */
.L_x_3451:
[----:B-1----:R1:W2:Y:S02]  /*138d0*/  SYNCS.PHASECHK.TRANS64.TRYWAIT P0, [R0+URZ+0x28c40], R2 ;  /* 0x028c4002000075a7 */ /* 0x0022a4000800017f */
[----:B--2---:R-:W-:Y:S05]  /*138e0*/  @!P0 NANOSLEEP.SYNCS 0x989680 ;  /* 0x009896800000895d */ /* 0x004fea0003900000 */
[----:B------:R-:W2:Y:S02]  /*138f0*/  @!P0 SYNCS.PHASECHK.TRANS64 P0, [R0+URZ+0x28c40], R2 ;  /* 0x028c4002000085a7 */ /* 0x000ea4000800007f */
[----:B--2---:R-:W-:Y:S05]  /*13900*/  @!P0 BRA `(.L_x_3451) ;  /* 0xfffffffc00f08947 */ /* 0x004fea000383ffff */
[----:B------:R-:W-:Y:S05]  /*13910*/  BRA `(.L_x_3572) ;  /* 0xffffffa800347947 */ /* 0x000fea000383ffff */
.L_x_3455:
[----:B------:R-:W2:Y:S01]  /*13920*/  LDL.LU R11, [R1+0x40] ;  /* 0x00004000010b7983 */ /* 0x000ea20000300800 */
[----:B------:R-:W-:Y:S02]  /*13930*/  IMAD.MOV.U32 R13, RZ, RZ, R3 ;  /* 0x000000ffff0d7224 */ /* 0x000fe400078e0003 */
[----:B------:R-:W-:Y:S01]  /*13940*/  IMAD.MOV.U32 R12, RZ, RZ, RZ ;  /* 0x000000ffff0c7224 */ /* 0x000fe200078e00ff */
[----:B------:R-:W0:Y:S01]  /*13950*/  S2R R5, SR_TID.X ;  /* 0x0000000000057919 */ /* 0x000e220000002100 */
[----:B------:R-:W-:Y:S01]  /*13960*/  IMAD.MOV.U32 R15, RZ, RZ, -0x1 ;  /* 0xffffffffff0f7424 */ /* 0x000fe200078e00ff */
[----:B0-----:R-:W-:-:S04]  /*13970*/  LOP3.LUT R5, R5, 0x7f, RZ, 0xc0, !PT ;  /* 0x0000007f05057812 */ /* 0x001fc800078ec0ff */
        /* <DEDUP_REMOVED lines=9> */
.L_x_3573:
[----:B------:R-:W-:Y:S02]  /*13a10*/  IMAD.MOV.U32 R13, RZ, RZ, R4 ;  /* 0x000000ffff0d7224 */ /* 0x000fe400078e0004 */
[----:B------:R-:W-:-:S07]  /*13a20*/  IMAD.MOV.U32 R6, RZ, RZ, R14 ;  /* 0x000000ffff067224 */ /* 0x000fce00078e000e */
[----:B------:R-:W-:Y:S05]  /*13a30*/  WARPSYNC.COLLECTIVE R15, `(.L_x_3574) ;  /* 0x000000000f087348 */ /* 0x000fea0003c00000 */
[----:B------:R0:W1:Y:S02]  /*13a40*/  SHFL.IDX P6, R14, R13, R12, R11 ;  /* 0x0000000c0d0e7389 */ /* 0x00006400000c000b */
[----:B01----:R-:W-:Y:S01]  /*13a50*/  ENDCOLLECTIVE ;  /* 0x000000000000791b */ /* 0x003fe20003800000 */
.L_x_3574:
[----:B------:R-:W-:Y:S02]  /*13a60*/  IMAD.MOV.U32 R13, RZ, RZ, R3 ;  /* 0x000000ffff0d7224 */ /* 0x000fe400078e0003 */
[----:B------:R-:W-:Y:S02]  /*13a70*/  IMAD.MOV.U32 R12, RZ, RZ, 0x1 ;  /* 0x00000001ff0c7424 */ /* 0x000fe400078e00ff */
[----:B------:R-:W-:-:S07]  /*13a80*/  IMAD.MOV.U32 R7, RZ, RZ, R14 ;  /* 0x000000ffff077224 */ /* 0x000fce00078e000e */
[----:B------:R-:W-:Y:S05]  /*13a90*/  WARPSYNC.COLLECTIVE R15, `(.L_x_3575) ;  /* 0x000000000f087348 */ /* 0x000fea0003c00000 */
[----:B------:R0:W1:Y:S02]  /*13aa0*/  SHFL.IDX P6, R14, R13, R12, R11 ;  /* 0x0000000c0d0e7389 */ /* 0x00006400000c000b */
[----:B01----:R-:W-:Y:S01]  /*13ab0*/  ENDCOLLECTIVE ;  /* 0x000000000000791b */ /* 0x003fe20003800000 */
.L_x_3575:
        /* <DEDUP_REMOVED lines=15> */
.L_x_3576:
[----:B------:R-:W-:Y:S02]  /*13bb0*/  IMAD.MOV.U32 R13, RZ, RZ, R3 ;  /* 0x000000ffff0d7224 */ /* 0x000fe400078e0003 */
[----:B------:R-:W-:Y:S02]  /*13bc0*/  IMAD.MOV.U32 R12, RZ, RZ, 0x2 ;  /* 0x00000002ff0c7424 */ /* 0x000fe400078e00ff */
[----:B------:R-:W-:-:S07]  /*13bd0*/  IMAD.MOV.U32 R5, RZ, RZ, R14 ;  /* 0x000000ffff057224 */ /* 0x000fce00078e000e */
[----:B------:R-:W-:Y:S05]  /*13be0*/  WARPSYNC.COLLECTIVE R15, `(.L_x_3577) ;  /* 0x000000000f087348 */ /* 0x000fea0003c00000 */
[----:B------:R0:W1:Y:S02]  /*13bf0*/  SHFL.IDX P6, R14, R13, R12, R11 ;  /* 0x0000000c0d0e7389 */ /* 0x00006400000c000b */
[----:B01----:R-:W-:Y:S01]  /*13c00*/  ENDCOLLECTIVE ;  /* 0x000000000000791b */ /* 0x003fe20003800000 */
.L_x_3577:
        /* <DEDUP_REMOVED lines=10> */
[----:B------:R-:W-:Y:S01]  /*13cb0*/  ISETP.GE.AND P1, PT, R5, R0, PT ;  /* 0x000000000500720c */ /* 0x000fe20003f26270 */
[----:B0-----:R-:W-:-:S12]  /*13cc0*/  IMAD.MOV.U32 R6, RZ, RZ, R14 ;  /* 0x000000ffff067224 */ /* 0x001fd800078e000e */
[----:B------:R-:W-:Y:S05]  /*13cd0*/  WARPSYNC.COLLECTIVE R15, `(.L_x_3578) ;  /* 0x000000000f087348 */ /* 0x000fea0003c00000 */
[----:B------:R0:W1:Y:S02]  /*13ce0*/  SHFL.IDX P6, R14, R13, R12, R11 ;  /* 0x0000000c0d0e7389 */ /* 0x00006400000c000b */
[----:B01----:R-:W-:Y:S01]  /*13cf0*/  ENDCOLLECTIVE ;  /* 0x000000000000791b */ /* 0x003fe20003800000 */
.L_x_3578:
[----:B------:R-:W-:Y:S02]  /*13d00*/  IMAD.MOV.U32 R13, RZ, RZ, R3 ;  /* 0x000000ffff0d7224 */ /* 0x000fe400078e0003 */
[----:B------:R-:W-:Y:S02]  /*13d10*/  IMAD.MOV.U32 R12, RZ, RZ, 0x3 ;  /* 0x00000003ff0c7424 */ /* 0x000fe400078e00ff */
[----:B------:R-:W-:-:S07]  /*13d20*/  IMAD.MOV.U32 R5, RZ, RZ, R14 ;  /* 0x000000ffff057224 */ /* 0x000fce00078e000e */
[----:B------:R-:W-:Y:S05]  /*13d30*/  WARPSYNC.COLLECTIVE R15, `(.L_x_3579) ;  /* 0x000000000f087348 */ /* 0x000fea0003c00000 */
[----:B------:R0:W1:Y:S02]  /*13d40*/  SHFL.IDX P6, R14, R13, R12, R11 ;  /* 0x0000000c0d0e7389 */ /* 0x00006400000c000b */
[----:B01----:R-:W-:Y:S01]  /*13d50*/  ENDCOLLECTIVE ;  /* 0x000000000000791b */ /* 0x003fe20003800000 */
.L_x_3579:
        /* <DEDUP_REMOVED lines=13> */
.L_x_3580:
[----:B------:R-:W-:Y:S01]  /*13e30*/  IMAD.MOV.U32 R3, RZ, RZ, R14 ;  /* 0x000000ffff037224 */ /* 0x000fe200078e000e */
[----:B------:R-:W-:Y:S06]  /*13e40*/  BRA `(.L_x_3581) ;  /* 0xffffffac00747947 */ /* 0x000fec000383ffff */
.L_x_3458:
[----:B0-----:R0:W1:Y:S02]  /*13e50*/  SYNCS.PHASECHK.TRANS64.TRYWAIT P0, [R18+URZ+0x28c20], R0 ;  /* 0x028c2000120075a7 */ /* 0x001064000800017f */
[----:B-1----:R-:W-:Y:S05]  /*13e60*/  @!P0 NANOSLEEP.SYNCS 0x989680 ;  /* 0x009896800000895d */ /* 0x002fea0003900000 */
[----:B------:R-:W1:Y:S02]  /*13e70*/  @!P0 SYNCS.PHASECHK.TRANS64 P0, [R18+URZ+0x28c20], R0 ;  /* 0x028c2000120085a7 */ /* 0x000e64000800007f */
[----:B-1----:R-:W-:Y:S05]  /*13e80*/  @!P0 BRA `(.L_x_3458) ;  /* 0xfffffffc00f08947 */ /* 0x002fea000383ffff */
[----:B------:R-:W-:Y:S05]  /*13e90*/  BRA `(.L_x_3582) ;  /* 0xffffffac00d07947 */ /* 0x000fea000383ffff */
.L_x_3462:
[----:B0-----:R0:W1:Y:S02]  /*13ea0*/  SYNCS.PHASECHK.TRANS64.TRYWAIT P0, [R0+URZ+0x28c60], R2 ;  /* 0x028c6002000075a7 */ /* 0x001064000800017f */
[----:B-1----:R-:W-:Y:S05]  /*13eb0*/  @!P0 NANOSLEEP.SYNCS 0x989680 ;  /* 0x009896800000895d */ /* 0x002fea0003900000 */
[----:B------:R-:W1:Y:S02]  /*13ec0*/  @!P0 SYNCS.PHASECHK.TRANS64 P0, [R0+URZ+0x28c60], R2 ;  /* 0x028c6002000085a7 */ /* 0x000e64000800007f */
[----:B-1----:R-:W-:Y:S05]  /*13ed0*/  @!P0 BRA `(.L_x_3462) ;  /* 0xfffffffc00f08947 */ /* 0x002fea000383ffff */
[----:B------:R-:W-:Y:S05]  /*13ee0*/  BRA `(.L_x_3583) ;  /* 0xffffffac00f47947 */ /* 0x000fea000383ffff */
.L_x_3481:
[----:B-1----:R1:W2:Y:S02]  /*13ef0*/  SYNCS.PHASECHK.TRANS64.TRYWAIT P0, [R3+URZ+0x28c40], R2 ;  /* 0x028c4002030075a7 */ /* 0x0022a4000800017f */
[----:B--2---:R-:W-:Y:S05]  /*13f00*/  @!P0 NANOSLEEP.SYNCS 0x989680 ;  /* 0x009896800000895d */ /* 0x004fea0003900000 */
[----:B------:R-:W2:Y:S02]  /*13f10*/  @!P0 SYNCS.PHASECHK.TRANS64 P0, [R3+URZ+0x28c40], R2 ;  /* 0x028c4002030085a7 */ /* 0x000ea4000800007f */
[----:B--2---:R-:W-:Y:S05]  /*13f20*/  @!P0 BRA `(.L_x_3481) ;  /* 0xfffffffc00f08947 */ /* 0x004fea000383ffff */
[----:B------:R-:W-:Y:S05]  /*13f30*/  BRA `(.L_x_3584) ;  /* 0xffffffbc00047947 */ /* 0x000fea000383ffff */
.L_x_3486:
[----:B--2---:R2:W3:Y:S02]  /*13f40*/  SYNCS.PHASECHK.TRANS64.TRYWAIT P0, [R3+URZ+0x28c60], R2 ;  /* 0x028c6002030075a7 */ /* 0x0044e4000800017f */
[----:B---3--:R-:W-:Y:S05]  /*13f50*/  @!P0 NANOSLEEP.SYNCS 0x989680 ;  /* 0x009896800000895d */ /* 0x008fea0003900000 */
[----:B------:R-:W3:Y:S02]  /*13f60*/  @!P0 SYNCS.PHASECHK.TRANS64 P0, [R3+URZ+0x28c60], R2 ;  /* 0x028c6002030085a7 */ /* 0x000ee4000800007f */
[----:B---3--:R-:W-:Y:S05]  /*13f70*/  @!P0 BRA `(.L_x_3486) ;  /* 0xfffffffc00f08947 */ /* 0x008fea000383ffff */
[----:B------:R-:W-:Y:S05]  /*13f80*/  BRA `(.L_x_3585) ;  /* 0xffffffbc00807947 */ /* 0x000fea000383ffff */
.L_x_3501:
[----:B0-----:R0:W1:Y:S02]  /*13f90*/  SYNCS.PHASECHK.TRANS64.TRYWAIT P0, [R4+URZ+0x28c40], R2 ;  /* 0x028c4002040075a7 */ /* 0x001064000800017f */
[----:B-1----:R-:W-:Y:S05]  /*13fa0*/  @!P0 NANOSLEEP.SYNCS 0x989680 ;  /* 0x009896800000895d */ /* 0x002fea0003900000 */
[----:B------:R-:W1:Y:S02]  /*13fb0*/  @!P0 SYNCS.PHASECHK.TRANS64 P0, [R4+URZ+0x28c40], R2 ;  /* 0x028c4002040085a7 */ /* 0x000e64000800007f */
[----:B-1----:R-:W-:Y:S05]  /*13fc0*/  @!P0 BRA `(.L_x_3501) ;  /* 0xfffffffc00f08947 */ /* 0x002fea000383ffff */
[----:B------:R-:W-:Y:S05]  /*13fd0*/  BRA `(.L_x_3586) ;  /* 0xffffffc8005c7947 */ /* 0x000fea000383ffff */
.L_x_3506:
[----:B-1----:R1:W2:Y:S02]  /*13fe0*/  SYNCS.PHASECHK.TRANS64.TRYWAIT P0, [R4+URZ+0x28c60], R2 ;  /* 0x028c6002040075a7 */ /* 0x0022a4000800017f */
[----:B--2---:R-:W-:Y:S05]  /*13ff0*/  @!P0 NANOSLEEP.SYNCS 0x989680 ;  /* 0x009896800000895d */ /* 0x004fea0003900000 */
[----:B------:R-:W2:Y:S02]  /*14000*/  @!P0 SYNCS.PHASECHK.TRANS64 P0, [R4+URZ+0x28c60], R2 ;  /* 0x028c6002040085a7 */ /* 0x000ea4000800007f */
[----:B--2---:R-:W-:Y:S05]  /*14010*/  @!P0 BRA `(.L_x_3506) ;  /* 0xfffffffc00f08947 */ /* 0x004fea000383ffff */
[----:B------:R-:W-:Y:S05]  /*14020*/  BRA `(.L_x_3587) ;  /* 0xffffffc800d87947 */ /* 0x000fea000383ffff */
.L_x_3521:
[----:B-1----:R1:W2:Y:S02]  /*14030*/  SYNCS.PHASECHK.TRANS64.TRYWAIT P0, [R4+URZ+0x28c40], R2 ;  /* 0x028c4002040075a7 */ /* 0x0022a4000800017f */
[----:B--2---:R-:W-:Y:S05]  /*14040*/  @!P0 NANOSLEEP.SYNCS 0x989680 ;  /* 0x009896800000895d */ /* 0x004fea0003900000 */
[----:B------:R-:W2:Y:S02]  /*14050*/  @!P0 SYNCS.PHASECHK.TRANS64 P0, [R4+URZ+0x28c40], R2 ;  /* 0x028c4002040085a7 */ /* 0x000ea4000800007f */
[----:B--2---:R-:W-:Y:S05]  /*14060*/  @!P0 BRA `(.L_x_3521) ;  /* 0xfffffffc00f08947 */ /* 0x004fea000383ffff */
[----:B------:R-:W-:Y:S05]  /*14070*/  BRA `(.L_x_3588) ;  /* 0xffffffd400987947 */ /* 0x000fea000383ffff */
.L_x_3526:
[----:B0-----:R0:W2:Y:S02]  /*14080*/  SYNCS.PHASECHK.TRANS64.TRYWAIT P0, [R4+URZ+0x28c60], R2 ;  /* 0x028c6002040075a7 */ /* 0x0010a4000800017f */
[----:B--2---:R-:W-:Y:S05]  /*14090*/  @!P0 NANOSLEEP.SYNCS 0x989680 ;  /* 0x009896800000895d */ /* 0x004fea0003900000 */
[----:B------:R-:W2:Y:S02]  /*140a0*/  @!P0 SYNCS.PHASECHK.TRANS64 P0, [R4+URZ+0x28c60], R2 ;  /* 0x028c6002040085a7 */ /* 0x000ea4000800007f */
[----:B--2---:R-:W-:Y:S05]  /*140b0*/  @!P0 BRA `(.L_x_3526) ;  /* 0xfffffffc00f08947 */ /* 0x004fea000383ffff */
[----:B------:R-:W-:Y:S05]  /*140c0*/  BRA `(.L_x_3589) ;  /* 0xffffffd800147947 */ /* 0x000fea000383ffff */
.L_x_3542:
[----:B------:R-:W2:Y:S01]  /*140d0*/  LDL R3, [R1] ;  /* 0x0000000001037983 */ /* 0x000ea20000100800 */
[----:B------:R-:W-:Y:S01]  /*140e0*/  BSSY B0, `(.L_x_3590) ;  /* 0x0000008000007945 */ /* 0x000fe20003800000 */
[----:B------:R-:W-:Y:S02]  /*140f0*/  IMAD.MOV.U32 R12, RZ, RZ, RZ ;  /* 0x000000ffff0c7224 */ /* 0x000fe400078e00ff */
[----:B0-----:R-:W-:Y:S02]  /*14100*/  IMAD.MOV.U32 R11, RZ, RZ, 0x1f ;  /* 0x0000001fff0b7424 */ /* 0x001fe400078e00ff */
[----:B------:R-:W-:Y:S02]  /*14110*/  IMAD.MOV.U32 R15, RZ, RZ, -0x1 ;  /* 0xffffffffff0f7424 */ /* 0x000fe400078e00ff */
[----:B--2---:R-:W-:-:S07]  /*14120*/  IMAD.MOV.U32 R13, RZ, RZ, R3 ;  /* 0x000000ffff0d7224 */ /* 0x004fce00078e0003 */
[----:B-1----:R-:W-:Y:S05]  /*14130*/  WARPSYNC.COLLECTIVE R15, `(.L_x_3591) ;  /* 0x000000000f087348 */ /* 0x002fea0003c00000 */
[----:B------:R0:W2:Y:S02]  /*14140*/  SHFL.IDX P6, R14, R13, R12, R11 ;  /* 0x0000000c0d0e7389 */ /* 0x0000a400000c000b */
[----:B012---:R-:W-:Y:S01]  /*14150*/  ENDCOLLECTIVE ;  /* 0x000000000000791b */ /* 0x007fe20003800000 */
.L_x_3591:
[----:B------:R-:W-:Y:S05]  /*14160*/  BSYNC B0 ;  /* 0x0000000000007941 */ /* 0x000fea0003800000 */
.L_x_3590:
        /* <DEDUP_REMOVED lines=9> */
.L_x_3592:
        /* <DEDUP_REMOVED lines=9> */
[----:B-1----:R-:W-:-:S05]  /*14290*/  @!P1 IMAD.WIDE R2, R6, 0x4, R4 ;  /* 0x0000000406029825 */ /* 0x002fca00078e0204 */
[----:B------:R-:W3:Y:S01]  /*142a0*/  @!P1 LDG.E R4, desc[UR40][R2.64] ;  /* 0x0000002802049981 */ /* 0x000ee2000c1e1900 */
[----:B------:R-:W-:Y:S01]  /*142b0*/  IMAD.MOV.U32 R6, RZ, RZ, RZ ;  /* 0x000000ffff067224 */ /* 0x000fe200078e00ff */
[C---:B------:R-:W-:Y:S02]  /*142c0*/  ISETP.GE.U32.AND P2, PT, R10.reuse, 0x2, PT ;  /* 0x000000020a00780c */ /* 0x040fe40003f46070 */
[C---:B------:R-:W-:Y:S02]  /*142d0*/  ISETP.GE.U32.AND P3, PT, R10.reuse, 0x4, PT ;  /* 0x000000040a00780c */ /* 0x040fe40003f66070 */
[C---:B------:R-:W-:Y:S02]  /*142e0*/  ISETP.GE.U32.AND P4, PT, R10.reuse, 0x8, PT ;  /* 0x000000080a00780c */ /* 0x040fe40003f86070 */
[----:B------:R-:W-:Y:S01]  /*142f0*/  ISETP.GE.U32.AND P5, PT, R10, 0x10, PT ;  /* 0x000000100a00780c */ /* 0x000fe20003fa6070 */
[----:B--2---:R-:W-:Y:S02]  /*14300*/  @!P1 IMAD.MOV.U32 R6, RZ, RZ, R8 ;  /* 0x000000ffff069224 */ /* 0x004fe400078e0008 */
[----:B------:R-:W-:-:S02]  /*14310*/  IMAD.MOV.U32 R8, RZ, RZ, RZ ;  /* 0x000000ffff087224 */ /* 0x000fc400078e00ff */
[----:B---3--:R-:W-:Y:S01]  /*14320*/  @!P1 IMAD.MOV.U32 R8, RZ, RZ, R4 ;  /* 0x000000ffff089224 */ /* 0x008fe200078e0004 */
[----:B------:R-:W-:Y:S01]  /*14330*/  ISETP.NE.AND P1, PT, R10, RZ, PT ;  /* 0x000000ff0a00720c */ /* 0x000fe20003f25270 */
[----:B------:R-:W-:Y:S02]  /*14340*/  IMAD.MOV.U32 R4, RZ, RZ, RZ ;  /* 0x000000ffff047224 */ /* 0x000fe400078e00ff */
[----:B------:R-:W-:-:S04]  /*14350*/  IMAD R2, R8, R6, RZ ;  /* 0x0000000608027224 */ /* 0x000fc800078e02ff */
[----:B------:R-:W-:-:S07]  /*14360*/  IMAD.MOV.U32 R13, RZ, RZ, R2 ;  /* 0x000000ffff0d7224 */ /* 0x000fce00078e0002 */
[----:B------:R-:W-:Y:S05]  /*14370*/  WARPSYNC.COLLECTIVE R15, `(.L_x_3593) ;  /* 0x000000000f087348 */ /* 0x000fea0003c00000 */
[----:B------:R0:W1:Y:S02]  /*14380*/  SHFL.UP P6, R14, R13, R12, R11 ;  /* 0x0400000c0d0e7389 */ /* 0x00006400000c000b */
[----:B01----:R-:W-:Y:S01]  /*14390*/  ENDCOLLECTIVE ;  /* 0x000000000000791b */ /* 0x003fe20003800000 */
.L_x_3593:
[----:B------:R-:W-:Y:S01]  /*143a0*/  IMAD.MOV.U32 R12, RZ, RZ, 0x2 ;  /* 0x00000002ff0c7424 */ /* 0x000fe200078e00ff */
[----:B------:R-:W-:-:S05]  /*143b0*/  SEL R3, R14, RZ, P1 ;  /* 0x000000ff0e037207 */ /* 0x000fca0000800000 */
[----:B------:R-:W-:-:S04]  /*143c0*/  IMAD.IADD R2, R2, 0x1, R3 ;  /* 0x0000000102027824 */ /* 0x000fc800078e0203 */
[----:B------:R-:W-:-:S07]  /*143d0*/  IMAD.MOV.U32 R13, RZ, RZ, R2 ;  /* 0x000000ffff0d7224 */ /* 0x000fce00078e0002 */
[----:B------:R-:W-:Y:S05]  /*143e0*/  WARPSYNC.COLLECTIVE R15, `(.L_x_3594) ;  /* 0x000000000f087348 */ /* 0x000fea0003c00000 */
[----:B------:R0:W1:Y:S02]  /*143f0*/  SHFL.UP P6, R14, R13, R12, R11 ;  /* 0x0400000c0d0e7389 */ /* 0x00006400000c000b */
[----:B01----:R-:W-:Y:S01]  /*14400*/  ENDCOLLECTIVE ;  /* 0x000000000000791b */ /* 0x003fe20003800000 */
.L_x_3594:
[----:B------:R-:W-:Y:S01]  /*14410*/  IMAD.MOV.U32 R12, RZ, RZ, 0x4 ;  /* 0x00000004ff0c7424 */ /* 0x000fe200078e00ff */
[----:B------:R-:W-:-:S05]  /*14420*/  SEL R3, R14, RZ, P2 ;  /* 0x000000ff0e037207 */ /* 0x000fca0001000000 */
[----:B------:R-:W-:-:S04]  /*14430*/  IMAD.IADD R2, R2, 0x1, R3 ;  /* 0x0000000102027824 */ /* 0x000fc800078e0203 */
[----:B------:R-:W-:-:S07]  /*14440*/  IMAD.MOV.U32 R13, RZ, RZ, R2 ;  /* 0x000000ffff0d7224 */ /* 0x000fce00078e0002 */
[----:B------:R-:W-:Y:S05]  /*14450*/  WARPSYNC.COLLECTIVE R15, `(.L_x_3595) ;  /* 0x000000000f087348 */ /* 0x000fea0003c00000 */
[----:B------:R0:W1:Y:S02]  /*14460*/  SHFL.UP P6, R14, R13, R12, R11 ;  /* 0x0400000c0d0e7389 */ /* 0x00006400000c000b */
[----:B01----:R-:W-:Y:S01]  /*14470*/  ENDCOLLECTIVE ;  /* 0x000000000000791b */ /* 0x003fe20003800000 */
.L_x_3595:
[----:B------:R-:W-:Y:S01]  /*14480*/  IMAD.MOV.U32 R12, RZ, RZ, 0x8 ;  /* 0x00000008ff0c7424 */ /* 0x000fe200078e00ff */
[----:B------:R-:W-:-:S05]  /*14490*/  SEL R3, R14, RZ, P3 ;  /* 0x000000ff0e037207 */ /* 0x000fca0001800000 */
[----:B------:R-:W-:-:S04]  /*144a0*/  IMAD.IADD R2, R2, 0x1, R3 ;  /* 0x0000000102027824 */ /* 0x000fc800078e0203 */
[----:B------:R-:W-:-:S07]  /*144b0*/  IMAD.MOV.U32 R13, RZ, RZ, R2 ;  /* 0x000000ffff0d7224 */ /* 0x000fce00078e0002 */
[----:B------:R-:W-:Y:S05]  /*144c0*/  WARPSYNC.COLLECTIVE R15, `(.L_x_3596) ;  /* 0x000000000f087348 */ /* 0x000fea0003c00000 */
[----:B------:R0:W1:Y:S02]  /*144d0*/  SHFL.UP P6, R14, R13, R12, R11 ;  /* 0x0400000c0d0e7389 */ /* 0x00006400000c000b */
[----:B01----:R-:W-:Y:S01]  /*144e0*/  ENDCOLLECTIVE ;  /* 0x000000000000791b */ /* 0x003fe20003800000 */
.L_x_3596:
[----:B------:R-:W-:Y:S01]  /*144f0*/  IMAD.MOV.U32 R12, RZ, RZ, 0x10 ;  /* 0x00000010ff0c7424 */ /* 0x000fe200078e00ff */
[----:B------:R-:W-:-:S05]  /*14500*/  SEL R3, R14, RZ, P4 ;  /* 0x000000ff0e037207 */ /* 0x000fca0002000000 */
[----:B------:R-:W-:-:S04]  /*14510*/  IMAD.IADD R2, R2, 0x1, R3 ;  /* 0x0000000102027824 */ /* 0x000fc800078e0203 */
[----:B------:R-:W-:-:S07]  /*14520*/  IMAD.MOV.U32 R13, RZ, RZ, R2 ;  /* 0x000000ffff0d7224 */ /* 0x000fce00078e0002 */
[----:B------:R-:W-:Y:S05]  /*14530*/  WARPSYNC.COLLECTIVE R15, `(.L_x_3597) ;  /* 0x000000000f087348 */ /* 0x000fea0003c00000 */
[----:B------:R0:W1:Y:S02]  /*14540*/  SHFL.UP P6, R14, R13, R12, R11 ;  /* 0x0400000c0d0e7389 */ /* 0x00006400000c000b */
[----:B01----:R-:W-:Y:S01]  /*14550*/  ENDCOLLECTIVE ;  /* 0x000000000000791b */ /* 0x003fe20003800000 */
.L_x_3597:
[----:B------:R-:W-:Y:S02]  /*14560*/  IMAD.MOV.U32 R12, RZ, RZ, 0x1f ;  /* 0x0000001fff0c7424 */ /* 0x000fe400078e00ff */
[----:B------:R-:W-:Y:S01]  /*14570*/  IMAD.MOV.U32 R11, RZ, RZ, 0x1f ;  /* 0x0000001fff0b7424 */ /* 0x000fe200078e00ff */
[----:B------:R-:W-:-:S05]  /*14580*/  SEL R3, R14, RZ, P5 ;  /* 0x000000ff0e037207 */ /* 0x000fca0002800000 */
[----:B------:R-:W-:-:S04]  /*14590*/  IMAD.IADD R2, R2, 0x1, R3 ;  /* 0x0000000102027824 */ /* 0x000fc800078e0203 */
[----:B------:R-:W-:-:S07]  /*145a0*/  IMAD.MOV.U32 R13, RZ, RZ, R2 ;  /* 0x000000ffff0d7224 */ /* 0x000fce00078e0002 */
[----:B------:R-:W-:Y:S05]  /*145b0*/  WARPSYNC.COLLECTIVE R15, `(.L_x_3598) ;  /* 0x000000000f087348 */ /* 0x000fea0003c00000 */
[----:B------:R0:W1:Y:S02]  /*145c0*/  SHFL.IDX P6, R14, R13, R12, R11 ;  /* 0x0000000c0d0e7389 */ /* 0x00006400000c000b */
[----:B01----:R-:W-:Y:S01]  /*145d0*/  ENDCOLLECTIVE ;  /* 0x000000000000791b */ /* 0x003fe20003800000 */
.L_x_3598:
[----:B------:R-:W-:Y:S05]  /*145e0*/  BRA `(.L_x_3599) ;  /* 0xffffffe000647947 */ /* 0x000fea000383ffff */
.L_x_3545:
        /* <DEDUP_REMOVED lines=8> */
.L_x_3601:
[----:B------:R-:W-:Y:S05]  /*14670*/  BSYNC B0 ;  /* 0x0000000000007941 */ /* 0x000fea0003800000 */
.L_x_3600:
[----:B------:R-:W-:Y:S01]  /*14680*/  SEL R3, R14, RZ, P1 ;  /* 0x000000ff0e037207 */ /* 0x000fe20000800000 */
[----:B------:R-:W-:Y:S02]  /*14690*/  IMAD.MOV.U32 R12, RZ, RZ, 0x2 ;  /* 0x00000002ff0c7424 */ /* 0x000fe400078e00ff */
[----:B------:R-:W-:Y:S02]  /*146a0*/  IMAD.MOV.U32 R11, RZ, RZ, RZ ;  /* 0x000000ffff0b7224 */ /* 0x000fe400078e00ff */
[----:B------:R-:W-:Y:S02]  /*146b0*/  IMAD.IADD R2, R2, 0x1, R3 ;  /* 0x0000000102027824 */ /* 0x000fe400078e0203 */
[----:B------:R-:W-:Y:S02]  /*146c0*/  IMAD.MOV.U32 R15, RZ, RZ, -0x1 ;  /* 0xffffffffff0f7424 */ /* 0x000fe400078e00ff */
[----:B------:R-:W-:-:S07]  /*146d0*/  IMAD.MOV.U32 R13, RZ, RZ, R2 ;  /* 0x000000ffff0d7224 */ /* 0x000fce00078e0002 */
[----:B------:R-:W-:Y:S05]  /*146e0*/  WARPSYNC.COLLECTIVE R15, `(.L_x_3602) ;  /* 0x000000000f087348 */ /* 0x000fea0003c00000 */
[----:B------:R0:W1:Y:S02]  /*146f0*/  SHFL.UP P6, R14, R13, R12, R11 ;  /* 0x0400000c0d0e7389 */ /* 0x00006400000c000b */
[----:B01----:R-:W-:Y:S01]  /*14700*/  ENDCOLLECTIVE ;  /* 0x000000000000791b */ /* 0x003fe20003800000 */
.L_x_3602:
[----:B------:R-:W-:Y:S01]  /*14710*/  IMAD.MOV.U32 R12, RZ, RZ, 0x4 ;  /* 0x00000004ff0c7424 */ /* 0x000fe200078e00ff */
[----:B------:R-:W-:-:S05]  /*14720*/  SEL R3, R14, RZ, P2 ;  /* 0x000000ff0e037207 */ /* 0x000fca0001000000 */
[----:B------:R-:W-:-:S04]  /*14730*/  IMAD.IADD R2, R2, 0x1, R3 ;  /* 0x0000000102027824 */ /* 0x000fc800078e0203 */
[----:B------:R-:W-:-:S07]  /*14740*/  IMAD.MOV.U32 R13, RZ, RZ, R2 ;  /* 0x000000ffff0d7224 */ /* 0x000fce00078e0002 */
[----:B------:R-:W-:Y:S05]  /*14750*/  WARPSYNC.COLLECTIVE R15, `(.L_x_3603) ;  /* 0x000000000f087348 */ /* 0x000fea0003c00000 */
[----:B------:R0:W1:Y:S02]  /*14760*/  SHFL.UP P6, R14, R13, R12, R11 ;  /* 0x0400000c0d0e7389 */ /* 0x00006400000c000b */
[----:B01----:R-:W-:Y:S01]  /*14770*/  ENDCOLLECTIVE ;  /* 0x000000000000791b */ /* 0x003fe20003800000 */
.L_x_3603:
[----:B------:R-:W-:Y:S01]  /*14780*/  IMAD.MOV.U32 R12, RZ, RZ, 0x8 ;  /* 0x00000008ff0c7424 */ /* 0x000fe200078e00ff */
[----:B------:R-:W-:-:S05]  /*14790*/  SEL R3, R14, RZ, P3 ;  /* 0x000000ff0e037207 */ /* 0x000fca0001800000 */
[----:B------:R-:W-:-:S04]  /*147a0*/  IMAD.IADD R2, R2, 0x1, R3 ;  /* 0x0000000102027824 */ /* 0x000fc800078e0203 */
[----:B------:R-:W-:-:S07]  /*147b0*/  IMAD.MOV.U32 R13, RZ, RZ, R2 ;  /* 0x000000ffff0d7224 */ /* 0x000fce00078e0002 */
[----:B------:R-:W-:Y:S05]  /*147c0*/  WARPSYNC.COLLECTIVE R15, `(.L_x_3604) ;  /* 0x000000000f087348 */ /* 0x000fea0003c00000 */
[----:B------:R0:W1:Y:S02]  /*147d0*/  SHFL.UP P6, R14, R13, R12, R11 ;  /* 0x0400000c0d0e7389 */ /* 0x00006400000c000b */
[----:B01----:R-:W-:Y:S01]  /*147e0*/  ENDCOLLECTIVE ;  /* 0x000000000000791b */ /* 0x003fe20003800000 */
.L_x_3604:
[----:B------:R-:W-:Y:S01]  /*147f0*/  IMAD.MOV.U32 R12, RZ, RZ, 0x10 ;  /* 0x00000010ff0c7424 */ /* 0x000fe200078e00ff */
[----:B------:R-:W-:-:S05]  /*14800*/  SEL R3, R14, RZ, P4 ;  /* 0x000000ff0e037207 */ /* 0x000fca0002000000 */
[----:B------:R-:W-:-:S04]  /*14810*/  IMAD.IADD R2, R2, 0x1, R3 ;  /* 0x0000000102027824 */ /* 0x000fc800078e0203 */
[----:B------:R-:W-:-:S07]  /*14820*/  IMAD.MOV.U32 R13, RZ, RZ, R2 ;  /* 0x000000ffff0d7224 */ /* 0x000fce00078e0002 */
[----:B------:R-:W-:Y:S05]  /*14830*/  WARPSYNC.COLLECTIVE R15, `(.L_x_3605) ;  /* 0x000000000f087348 */ /* 0x000fea0003c00000 */
[----:B------:R0:W1:Y:S02]  /*14840*/  SHFL.UP P6, R14, R13, R12, R11 ;  /* 0x0400000c0d0e7389 */ /* 0x00006400000c000b */
[----:B01----:R-:W-:Y:S01]  /*14850*/  ENDCOLLECTIVE ;  /* 0x000000000000791b */ /* 0x003fe20003800000 */
.L_x_3605:
        /* <DEDUP_REMOVED lines=8> */
.L_x_3606:
[----:B------:R-:W-:Y:S05]  /*148e0*/  BRA `(.L_x_3607) ;  /* 0xffffffe000507947 */ /* 0x000fea000383ffff */
.L_x_3547:
[----:B------:R-:W-:Y:S01]  /*148f0*/  BSSY B0, `(.L_x_3608) ;  /* 0x0000006000007945 */ /* 0x000fe20003800000 */
[----:B------:R-:W-:Y:S01]  /*14900*/  PLOP3.LUT P6, PT, P6, PT, PT, 0x8, 0x0 ;  /* 0x000000000000781c */ /* 0x000fe200037ce170 */
[----:B------:R-:W-:-:S12]  /*14910*/  IMAD.MOV.U32 R15, RZ, RZ, -0x1 ;  /* 0xffffffffff0f7424 */ /* 0x000fd800078e00ff */
[----:B0-----:R-:W-:Y:S05]  /*14920*/  WARPSYNC.COLLECTIVE R15, `(.L_x_3609) ;  /* 0x000000000f087348 */ /* 0x001fea0003c00000 */
[----:B------:R-:W-:Y:S01]  /*14930*/  VOTE.ANY R14, PT, P6 ;  /* 0x00000000000e7806 */ /* 0x000fe200030e0100 */
[----:B0-----:R-:W-:Y:S06]  /*14940*/  ENDCOLLECTIVE ;  /* 0x000000000000791b */ /* 0x001fec0003800000 */
.L_x_3609:
[----:B------:R-:W-:Y:S05]  /*14950*/  BSYNC B0 ;  /* 0x0000000000007941 */ /* 0x000fea0003800000 */
.L_x_3608:
        /* <DEDUP_REMOVED lines=9> */
.L_x_3610:
[----:B------:R-:W-:Y:S02]  /*149f0*/  IMAD.MOV.U32 R13, RZ, RZ, R8 ;  /* 0x000000ffff0d7224 */ /* 0x000fe400078e0008 */
[----:B------:R-:W-:-:S07]  /*14a00*/  IMAD.MOV.U32 R6, RZ, RZ, R14 ;  /* 0x000000ffff067224 */ /* 0x000fce00078e000e */
[----:B------:R-:W-:Y:S05]  /*14a10*/  WARPSYNC.COLLECTIVE R15, `(.L_x_3611) ;  /* 0x000000000f087348 */ /* 0x000fea0003c00000 */
[----:B------:R0:W1:Y:S02]  /*14a20*/  SHFL.IDX P6, R14, R13, R12, R11 ;  /* 0x0000000c0d0e7389 */ /* 0x00006400000c000b */
[----:B01----:R-:W-:Y:S01]  /*14a30*/  ENDCOLLECTIVE ;  /* 0x000000000000791b */ /* 0x003fe20003800000 */
.L_x_3611:
[----:B------:R-:W-:Y:S01]  /*14a40*/  IMAD.MOV.U32 R8, RZ, RZ, R14 ;  /* 0x000000ffff087224 */ /* 0x000fe200078e000e */
[----:B------:R-:W-:Y:S06]  /*14a50*/  BRA `(.L_x_3612) ;  /* 0xffffffe000307947 */ /* 0x000fec000383ffff */
.L_x_3549:
[----:B------:R-:W-:Y:S01]  /*14a60*/  BSSY B0, `(.L_x_3613) ;  /* 0x0000007000007945 */ /* 0x000fe20003800000 */
[----:B------:R-:W-:Y:S02]  /*14a70*/  IMAD.MOV.U32 R13, RZ, RZ, R2 ;  /* 0x000000ffff0d7224 */ /* 0x000fe400078e0002 */
[----:B------:R-:W-:Y:S02]  /*14a80*/  IMAD.MOV.U32 R11, RZ, RZ, 0x1f ;  /* 0x0000001fff0b7424 */ /* 0x000fe400078e00ff */
[----:B------:R-:W-:-:S07]  /*14a90*/  IMAD.MOV.U32 R15, RZ, RZ, -0x1 ;  /* 0xffffffffff0f7424 */ /* 0x000fce00078e00ff */
[----:B0123--:R-:W-:Y:S05]  /*14aa0*/  WARPSYNC.COLLECTIVE R15, `(.L_x_3614) ;  /* 0x000000000f087348 */ /* 0x00ffea0003c00000 */
[----:B------:R4:W0:Y:S02]  /*14ab0*/  SHFL.IDX P6, R14, R13, R12, R11 ;  /* 0x0000000c0d0e7389 */ /* 0x00082400000c000b */
[----:B01234-:R-:W-:Y:S01]  /*14ac0*/  ENDCOLLECTIVE ;  /* 0x000000000000791b */ /* 0x01ffe20003800000 */
.L_x_3614:
[----:B------:R-:W-:Y:S05]  /*14ad0*/  BSYNC B0 ;  /* 0x0000000000007941 */ /* 0x000fea0003800000 */
.L_x_3613:
[----:B------:R-:W-:Y:S01]  /*14ae0*/  IMAD.MOV.U32 R4, RZ, RZ, R14 ;  /* 0x000000ffff047224 */ /* 0x000fe200078e000e */
[----:B------:R-:W-:Y:S06]  /*14af0*/  BRA `(.L_x_3548) ;  /* 0xffffffe000207947 */ /* 0x000fec000383ffff */
.L_x_3553:
[----:B0-----:R0:W1:Y:S02]  /*14b00*/  SYNCS.PHASECHK.TRANS64.TRYWAIT P0, [R0+URZ+0x28c20], R3 ;  /* 0x028c2003000075a7 */ /* 0x001064000800017f */
[----:B-1----:R-:W-:Y:S05]  /*14b10*/  @!P0 NANOSLEEP.SYNCS 0x989680 ;  /* 0x009896800000895d */ /* 0x002fea0003900000 */
[----:B------:R-:W1:Y:S02]  /*14b20*/  @!P0 SYNCS.PHASECHK.TRANS64 P0, [R0+URZ+0x28c20], R3 ;  /* 0x028c2003000085a7 */ /* 0x000e64000800007f */
[----:B-1----:R-:W-:Y:S05]  /*14b30*/  @!P0 BRA `(.L_x_3553) ;  /* 0xfffffffc00f08947 */ /* 0x002fea000383ffff */
[----:B------:R-:W-:Y:S05]  /*14b40*/  BRA `(.L_x_3615) ;  /* 0xffffffe400b47947 */ /* 0x000fea000383ffff */
.L_x_3554:
[----:B------:R-:W1:Y:S01]  /*14b50*/  S2R R2, SR_TID.X ;  /* 0x0000000000027919 */ /* 0x000e620000002100 */
[----:B------:R-:W-:Y:S01]  /*14b60*/  BSSY B0, `(.L_x_3616) ;  /* 0x000000a000007945 */ /* 0x000fe20003800000 */
[----:B------:R-:W-:Y:S02]  /*14b70*/  IMAD.MOV.U32 R12, RZ, RZ, RZ ;  /* 0x000000ffff0c7224 */ /* 0x000fe400078e00ff */
[----:B--2---:R-:W-:Y:S02]  /*14b80*/  IMAD.MOV.U32 R11, RZ, RZ, 0x1f ;  /* 0x0000001fff0b7424 */ /* 0x004fe400078e00ff */
[----:B------:R-:W-:Y:S01]  /*14b90*/  IMAD.MOV.U32 R15, RZ, RZ, -0x1 ;  /* 0xffffffffff0f7424 */ /* 0x000fe200078e00ff */
[----:B-1----:R-:W-:-:S04]  /*14ba0*/  SHF.R.U32.HI R2, RZ, 0x5, R2 ;  /* 0x00000005ff027819 */ /* 0x002fc80000011602 */
[----:B------:R-:W-:-:S05]  /*14bb0*/  LOP3.LUT R2, R2, 0x3, RZ, 0xc0, !PT ;  /* 0x0000000302027812 */ /* 0x000fca00078ec0ff */
[----:B------:R-:W-:-:S07]  /*14bc0*/  IMAD.MOV.U32 R13, RZ, RZ, R2 ;  /* 0x000000ffff0d7224 */ /* 0x000fce00078e0002 */
[----:B0--3--:R-:W-:Y:S05]  /*14bd0*/  WARPSYNC.COLLECTIVE R15, `(.L_x_3617) ;  /* 0x000000000f087348 */ /* 0x009fea0003c00000 */
[----:B------:R1:W2:Y:S02]  /*14be0*/  SHFL.IDX P6, R14, R13, R12, R11 ;  /* 0x0000000c0d0e7389 */ /* 0x0002a400000c000b */
[----:B0123--:R-:W-:Y:S01]  /*14bf0*/  ENDCOLLECTIVE ;  /* 0x000000000000791b */ /* 0x00ffe20003800000 */
.L_x_3617:
[----:B------:R-:W-:Y:S05]  /*14c00*/  BSYNC B0 ;  /* 0x0000000000007941 */ /* 0x000fea0003800000 */
.L_x_3616:
[----:B------:R-:W-:Y:S05]  /*14c10*/  BRA `(.L_x_3618) ;  /* 0xffffffe4009c7947 */ /* 0x000fea000383ffff */
.L_x_3557:
[----:B------:R-:W-:Y:S01]  /*14c20*/  BSSY B1, `(.L_x_3619) ;  /* 0x0000006000017945 */ /* 0x000fe20003800000 */
[----:B------:R-:W-:-:S07]  /*14c30*/  IMAD.MOV.U32 R15, RZ, RZ, -0x1 ;  /* 0xffffffffff0f7424 */ /* 0x000fce00078e00ff */
[----:B0123--:R-:W-:Y:S05]  /*14c40*/  WARPSYNC.COLLECTIVE R15, `(.L_x_3620) ;  /* 0x000000000f0c7348 */ /* 0x00ffea0003c00000 */
[----:B------:R-:W-:Y:S02]  /*14c50*/  ELECT P6, UR62, PT ;  /* 0x00000000003e782f */ /* 0x000fe400038c0000 */
[----:B------:R-:W-:Y:S01]  /*14c60*/  MOV R14, UR62 ;  /* 0x0000003e000e7c02 */ /* 0x000fe20008000f00 */
[----:B0123--:R-:W-:Y:S10]  /*14c70*/  ENDCOLLECTIVE ;  /* 0x000000000000791b */ /* 0x00fff40003800000 */
.L_x_3620:
[----:B------:R-:W-:Y:S05]  /*14c80*/  BSYNC B1 ;  /* 0x0000000000017941 */ /* 0x000fea0003800000 */
.L_x_3619:
[----:B------:R-:W-:Y:S05]  /*14c90*/  BRA `(.L_x_3621) ;  /* 0xffffffe400947947 */ /* 0x000fea000383ffff */
.L_x_3559:
[----:B0-----:R0:W1:Y:S02]  /*14ca0*/  SYNCS.PHASECHK.TRANS64.TRYWAIT P0, [R6+URZ], R5 ;  /* 0x00000005060075a7 */ /* 0x001064000800017f */
[----:B-1----:R-:W-:Y:S05]  /*14cb0*/  @!P0 NANOSLEEP.SYNCS 0x989680 ;  /* 0x009896800000895d */ /* 0x002fea0003900000 */
[----:B------:R-:W1:Y:S02]  /*14cc0*/  @!P0 SYNCS.PHASECHK.TRANS64 P0, [R6+URZ], R5 ;  /* 0x00000005060085a7 */ /* 0x000e64000800007f */
[----:B-1----:R-:W-:Y:S05]  /*14cd0*/  @!P0 BRA `(.L_x_3559) ;  /* 0xfffffffc00f08947 */ /* 0x002fea000383ffff */
[----:B------:R-:W-:Y:S05]  /*14ce0*/  BRA `(.L_x_3622) ;  /* 0xffffffe400cc7947 */ /* 0x000fea000383ffff */
.L_x_3560:
[----:B-1----:R1:W4:Y:S02]  /*14cf0*/  SYNCS.PHASECHK.TRANS64.TRYWAIT P0, [R7+URZ], R2 ;  /* 0x00000002070075a7 */ /* 0x002324000800017f */
[----:B----4-:R-:W-:Y:S05]  /*14d00*/  @!P0 NANOSLEEP.SYNCS 0x989680 ;  /* 0x009896800000895d */ /* 0x010fea0003900000 */
[----:B------:R-:W4:Y:S02]  /*14d10*/  @!P0 SYNCS.PHASECHK.TRANS64 P0, [R7+URZ], R2 ;  /* 0x00000002070085a7 */ /* 0x000f24000800007f */
[----:B----4-:R-:W-:Y:S05]  /*14d20*/  @!P0 BRA `(.L_x_3560) ;  /* 0xfffffffc00f08947 */ /* 0x010fea000383ffff */
[----:B------:R-:W-:Y:S05]  /*14d30*/  BRA `(.L_x_3623) ;  /* 0xffffffe400c07947 */ /* 0x000fea000383ffff */
.L_x_3562:
[----:B----4-:R4:W0:Y:S02]  /*14d40*/  SYNCS.PHASECHK.TRANS64.TRYWAIT P0, [R4+URZ], R5 ;  /* 0x00000005040075a7 */ /* 0x010824000800017f */
[----:B0-----:R-:W-:Y:S05]  /*14d50*/  @!P0 NANOSLEEP.SYNCS 0x989680 ;  /* 0x009896800000895d */ /* 0x001fea0003900000 */
[----:B------:R-:W0:Y:S02]  /*14d60*/  @!P0 SYNCS.PHASECHK.TRANS64 P0, [R4+URZ], R5 ;  /* 0x00000005040085a7 */ /* 0x000e24000800007f */
[----:B0-----:R-:W-:Y:S05]  /*14d70*/  @!P0 BRA `(.L_x_3562) ;  /* 0xfffffffc00f08947 */ /* 0x001fea000383ffff */
[----:B------:R-:W-:Y:S05]  /*14d80*/  BRA `(.L_x_3624) ;  /* 0xffffffe400c47947 */ /* 0x000fea000383ffff */
.L_x_3625:
        /* <DEDUP_REMOVED lines=15> */
.L_x_14998:


//--------------------- .text._ZN7cutlass13device_kernelIN5flash11enable_sm90INS1_16FlashAttnFwdSm90INS1_25CollectiveMainloopFwdSm90ILi2EN4cute5tupleIJNS5_1CILi1EEES8_S8_EEENS6_IJNS7_ILi64EEESA_SA_EEELi512ENS_10bfloat16_tEfNS_4arch4Sm90ELb0ELb0ELb0ELb1ELb0ELb1ELb0ELb0ELb0ELb1ELb1ELb0EEENS1_21CollectiveEpilogueFwdINS6_IJSA_NS7_ILi512EEESA_EEES9_SC_SE_Li256ELb1ELb1ELb1ELb0EEENS1_36VarlenDynamicPersistentTileSchedulerILi64ELi64ELi256ELi128ELb1ELb1ELb1ELb0ELb1ELb1EEEEEEEEEvNT_6ParamsE --------------------------
	.section	.text._ZN7cutlass13device_kernelIN5flash11enable_sm90INS1_16FlashAttnFwdSm90INS1_25CollectiveMainloopFwdSm90ILi2EN4cute5tupleIJNS5_1CILi1EEES8_S8_EEENS6_IJNS7_ILi64EEESA_SA_EEELi512ENS_10bfloat16_tEfNS_4arch4Sm90ELb0ELb0ELb0ELb1ELb0ELb1ELb0ELb0ELb0ELb1ELb1ELb0EEENS1_21CollectiveEpilogueFwdINS6_IJSA_NS7_ILi512EEESA_EEES9_SC_SE_Li256ELb1ELb1ELb1ELb0EEENS1_36VarlenDynamicPersistentTileSchedulerILi64ELi64ELi256ELi128ELb1ELb1ELb1ELb0ELb1ELb1EEEEEEEEEvNT_6ParamsE,"ax",@progbits
	.align	128
.text._ZN7cutlass13device_kernelIN5flash11enable_sm90INS1_16FlashAttnFwdSm90INS1_25CollectiveMainloopFwdSm90ILi2EN4cute5tupleIJNS5_1CILi1EEES8_S8_EEENS6_IJNS7_ILi64EEESA_SA_EEELi512ENS_10bfloat16_tEfNS_4arch4Sm90ELb0ELb0ELb0ELb1ELb0ELb1ELb0ELb0ELb0ELb1ELb1ELb0EEENS1_21CollectiveEpilogueFwdINS6_IJSA_NS7_ILi512EEESA_EEES9_SC_SE_Li256ELb1ELb1ELb1ELb0EEENS1_36VarlenDynamicPersistentTileSchedulerILi64ELi64ELi256ELi128ELb1ELb1ELb1ELb0ELb1ELb1EEEEEEEEEvNT_6ParamsE:
        .type           _ZN7cutlass13device_kernelIN5flash11enable_sm90INS1_16FlashAttnFwdSm90INS1_25CollectiveMainloopFwdSm90ILi2EN4cute5tupleIJNS5_1CILi1EEES8_S8_EEENS6_IJNS7_ILi64EEESA_SA_EEELi512ENS_10bfloat16_tEfNS_4arch4Sm90ELb0ELb0ELb0ELb1ELb0ELb1ELb0ELb0ELb0ELb1ELb1ELb0EEENS1_21CollectiveEpilogueFwdINS6_IJSA_NS7_ILi512EEESA_EEES9_SC_SE_Li256ELb1ELb1ELb1ELb0EEENS1_36VarlenDynamicPersistentTileSchedulerILi64ELi64ELi256ELi128ELb1ELb1ELb1ELb0ELb1ELb1EEEEEEEEEvNT_6ParamsE,@function
        .size           _ZN7cutlass13device_kernelIN5flash11enable_sm90INS1_16FlashAttnFwdSm90INS1_25CollectiveMainloopFwdSm90ILi2EN4cute5tupleIJNS5_1CILi1EEES8_S8_EEENS6_IJNS7_ILi64EEESA_SA_EEELi512ENS_10bfloat16_tEfNS_4arch4Sm90ELb0ELb0ELb0ELb1ELb0ELb1ELb0ELb0ELb0ELb1ELb1ELb0EEENS1_21CollectiveEpilogueFwdINS6_IJSA_NS7_ILi512EEESA_EEES9_SC_SE_Li256ELb1ELb1ELb1ELb0EEENS1_36VarlenDynamicPersistentTileSchedulerILi64ELi64ELi256ELi128ELb1ELb1ELb1ELb0ELb1ELb1EEEEEEEEEvNT_6ParamsE,(.L_x_14999 - _ZN7cutlass13device_kernelIN5flash11enable_sm90INS1_16FlashAttnFwdSm90INS1_25CollectiveMainloopFwdSm90ILi2EN4cute5tupleIJNS5_1CILi1EEES8_S8_EEENS6_IJNS7_ILi64EEESA_SA_EEELi512ENS_10bfloat16_tEfNS_4arch4Sm90ELb0ELb0ELb0ELb1ELb0ELb1ELb0ELb0ELb0ELb1ELb1ELb0EEENS1_21CollectiveEpilogueFwdINS6_IJSA_NS7_ILi512EEESA_EEES9_SC_SE_Li256ELb1ELb1ELb1ELb0EEENS1_36VarlenDynamicPersistentTileSchedulerILi64ELi64ELi256ELi128ELb1ELb1ELb1ELb0ELb1ELb1EEEEEEEEEvNT_6ParamsE)
        .other          _ZN7cutlass13device_kernelIN5flash11enable_sm90INS1_16FlashAttnFwdSm90INS1_25CollectiveMainloopFwdSm90ILi2EN4cute5tupleIJNS5_1CILi1EEES8_S8_EEENS6_IJNS7_ILi64EEESA_SA_EEELi512ENS_10bfloat16_tEfNS_4arch4Sm90ELb0ELb0ELb0ELb1ELb0ELb1ELb0ELb0ELb0ELb1ELb1ELb0EEENS1_21CollectiveEpilogueFwdINS6_IJSA_NS7_ILi512EEESA_EEES9_SC_SE_Li256ELb1ELb1ELb1ELb0EEENS1_36VarlenDynamicPersistentTileSchedulerILi64ELi64ELi256ELi128ELb1ELb1ELb1ELb0ELb1ELb1EEEEEEEEEvNT_6ParamsE,@"STO_CUDA_ENTRY STV_DEFAULT"
_ZN7cutlass13device_kernelIN5flash11enable_sm90INS1_16FlashAttnFwdSm90INS1_25CollectiveMainloopFwdSm90ILi2EN4cute5tupleIJNS5_1CILi1EEES8_S8_EEENS6_IJNS7_ILi64EEESA_SA_EEELi512ENS_10bfloat16_tEfNS_4arch4Sm90ELb0ELb0ELb0ELb1ELb0ELb1ELb0ELb0ELb0ELb1ELb1ELb0EEENS1_21CollectiveEpilogueFwdINS6_IJSA_NS7_ILi512EEESA_EEES9_SC_SE_Li256ELb1ELb1ELb1ELb0EEENS1_36VarlenDynamicPersistentTileSchedulerILi64ELi64ELi256ELi128ELb1ELb1ELb1ELb0ELb1ELb1EEEEEEEEEvNT_6ParamsE:
        /* <DEDUP_REMOVED lines=23> */
.L_x_3627:
[----:B------:R-:W-:Y:S05]  /*0170*/  BSYNC B0 ;  /* 0x0000000000007941 */ /* 0x000fea0003800000 */
.L_x_3626:
[----:B------:R-:W0:Y:S01]  /*0180*/  SHFL.IDX PT, R2, R0, RZ, 0x1f ;  /* 0x00001fff00027589 */ /* 0x000e2200000e0000 */
[----:B------:R-:W-:Y:S01]  /*0190*/  VOTEU.ANY UP0, P0 ;  /* 0x00000000003f7886 */ /* 0x000fe20000000100 */
[----:B------:R-:W-:Y:S01]  /*01a0*/  UMOV UR4, 0x80 ;  /* 0x0000008000047882 */ /* 0x000fe20000000000 */
[----:B------:R-:W-:Y:S01]  /*01b0*/  UMOV UR7, 0x100 ;  /* 0x0000010000077882 */ /* 0x000fe20000000000 */
[----:B------:R-:W-:Y:S02]  /*01c0*/  VOTEU.ANY UP1, P0 ;  /* 0x00000000003f7886 */ /* 0x000fe40000020100 */
[----:B------:R-:W1:Y:S01]  /*01d0*/  @UP0 S2UR UR8, SR_CgaCtaId ;  /* 0x00000000000809c3 */ /* 0x000e620000008800 */
[----:B------:R-:W-:Y:S01]  /*01e0*/  @UP0 UMOV UR6, 0x400 ;  /* 0x0000040000060882 */ /* 0x000fe20000000000 */
[----:B------:R-:W-:-:S04]  /*01f0*/  @UP0 UIADD3 UR4, -UR4, 0x100000, URZ ;  /* 0x0010000004040890 */ /* 0x000fc8000fffe13f */
[----:B------:R-:W-:Y:S02]  /*0200*/  @UP0 USHF.L.U32 UR5, UR4, 0xb, URZ ;  /* 0x0000000b04050899 */ /* 0x000fe4000800063f */
[----:B------:R-:W-:Y:S01]  /*0210*/  @UP0 USHF.L.U32 UR4, UR4, 0x1, URZ ;  /* 0x0000000104040899 */ /* 0x000fe2000800063f */
[----:B0-----:R-:W-:Y:S02]  /*0220*/  ISETP.NE.AND P1, PT, R2, RZ, PT ;  /* 0x000000ff0200720c */ /* 0x001fe40003f25270 */
[----:B------:R-:W-:Y:S01]  /*0230*/  SHF.R.U32.HI R2, RZ, 0x7, R6 ;  /* 0x00000007ff027819 */ /* 0x000fe20000011606 */
[----:B-1----:R-:W-:-:S04]  /*0240*/  @UP0 ULEA UR8, UR8, UR6, 0x18 ;  /* 0x0000000608080291 */ /* 0x002fc8000f8ec03f */
[----:B------:R-:W0:Y:S01]  /*0250*/  SHFL.IDX PT, R4, R2, RZ, 0x1f ;  /* 0x00001fff02047589 */ /* 0x000e2200000e0000 */
[----:B------:R-:W-:-:S04]  /*0260*/  @UP0 UIADD3 UR6, -UR7, 0x100000, URZ ;  /* 0x0010000007060890 */ /* 0x000fc8000fffe13f */
[----:B------:R-:W-:Y:S02]  /*0270*/  @UP0 USHF.L.U32 UR7, UR6, 0xb, URZ ;  /* 0x0000000b06070899 */ /* 0x000fe4000800063f */
[----:B------:R-:W-:Y:S01]  /*0280*/  @UP0 USHF.L.U32 UR6, UR6, 0x1, URZ ;  /* 0x0000000106060899 */ /* 0x000fe2000800063f */
[----:B------:R-:W-:Y:S01]  /*0290*/  VOTEU.ANY UP0, P0 ;  /* 0x00000000003f7886 */ /* 0x000fe20000000100 */
[----:B------:R-:W1:Y:S04]  /*02a0*/  FENCE.VIEW.ASYNC.S ;  /* 0x00000000000073c6 */ /* 0x000e680000000000 */
[----:B-1----:R1:W2:Y:S01]  /*02b0*/  @UP0 SYNCS.EXCH.64 URZ, [UR8+0x28c00], UR4 ;  /* 0x028c0004083f05b2 */ /* 0x0022a20008000100 */
[----:B0-----:R1:W-:Y:S05]  /*02c0*/  STL [R1+0x70], R4 ;  /* 0x0000700401007387 */ /* 0x0013ea0000100800 */
[----:B------:R1:W0:Y:S01]  /*02d0*/  @UP1 SYNCS.EXCH.64 URZ, [UR8+0x28c20], UR6 ;  /* 0x028c2006083f15b2 */ /* 0x0002220008000100 */
        /* <DEDUP_REMOVED lines=10> */
[----:B-1----:R3:W4:Y:S01]  /*0380*/  SYNCS.EXCH.64 URZ, [UR6+0x28c30], UR4 ;  /* 0x028c3004063f75b2 */ /* 0x0027220008000100 */
[----:B------:R3:W1:Y:S01]  /*0390*/  SYNCS.EXCH.64 URZ, [UR6+0x28c40], UR4 ;  /* 0x028c4004063f75b2 */ /* 0x0006620008000100 */
[----:B------:R3:W0:Y:S01]  /*03a0*/  SYNCS.EXCH.64 URZ, [UR6+0x28c38], UR4 ;  /* 0x028c3804063f75b2 */ /* 0x0006220008000100 */
[----:B------:R3:W0:Y:S02]  /*03b0*/  SYNCS.EXCH.64 URZ, [UR6+0x28c48], UR4 ;  /* 0x028c4804063f75b2 */ /* 0x0006240008000100 */
[----:B---3--:R-:W-:Y:S01]  /*03c0*/  NOP ;  /* 0x0000000000007918 */ /* 0x008fe20000000000 */
.L_x_3628:
[----:B------:R-:W3:Y:S01]  /*03d0*/  SHFL.IDX PT, R3, R0, RZ, 0x1f ;  /* 0x00001fff00037589 */ /* 0x000ee200000e0000 */
[----:B------:R-:W-:Y:S01]  /*03e0*/  NOP ;  /* 0x0000000000007918 */ /* 0x000fe20000000000 */
[----:B---3--:R-:W-:-:S13]  /*03f0*/  ISETP.NE.AND P0, PT, R3, RZ, PT ;  /* 0x000000ff0300720c */ /* 0x008fda0003f05270 */
[----:B------:R-:W-:Y:S05]  /*0400*/  @P0 BRA `(.L_x_3629) ;  /* 0x0000000000480947 */ /* 0x000fea0003800000 */
[----:B-1----:R-:W1:Y:S01]  /*0410*/  S2UR UR5, SR_CgaCtaId ;  /* 0x00000000000579c3 */ /* 0x002e620000008800 */
[----:B------:R-:W-:Y:S01]  /*0420*/  UMOV UR4, 0x400 ;  /* 0x0000040000047882 */ /* 0x000fe20000000000 */
[----:B------:R-:W-:Y:S01]  /*0430*/  UMOV UR6, 0x1 ;  /* 0x0000000100067882 */ /* 0x000fe20000000000 */
[----:B------:R-:W-:Y:S01]  /*0440*/  UMOV UR9, 0x2 ;  /* 0x0000000200097882 */ /* 0x000fe20000000000 */
[----:B------:R-:W-:-:S04]  /*0450*/  UIADD3 UR6, -UR6, 0x100000, URZ ;  /* 0x0010000006067890 */ /* 0x000fc8000fffe13f */
[----:B------:R-:W-:Y:S02]  /*0460*/  USHF.L.U32 UR7, UR6, 0xb, URZ ;  /* 0x0000000b06077899 */ /* 0x000fe4000800063f */
[----:B------:R-:W-:Y:S01]  /*0470*/  USHF.L.U32 UR6, UR6, 0x1, URZ ;  /* 0x0000000106067899 */ /* 0x000fe2000800063f */
[----:B------:R-:W-:Y:S01]  /*0480*/  ELECT P0, URZ, PT ;  /* 0x00000000003f782f */ /* 0x000fe20003800000 */
[----:B-1----:R-:W-:Y:S02]  /*0490*/  ULEA UR8, UR5, UR4, 0x18 ;  /* 0x0000000405087291 */ /* 0x002fe4000f8ec03f */
        /* <DEDUP_REMOVED lines=8> */
[----:B---3--:R-:W-:Y:S01]  /*0520*/  NOP ;  /* 0x0000000000007918 */ /* 0x008fe20000000000 */
.L_x_3629:
[----:B------:R-:W3:Y:S01]  /*0530*/  SHFL.IDX PT, R3, R0, RZ, 0x1f ;  /* 0x00001fff00037589 */ /* 0x000ee200000e0000 */
[----:B------:R-:W-:Y:S01]  /*0540*/  NOP ;  /* 0x0000000000007918 */ /* 0x000fe20000000000 */
[----:B---3--:R-:W-:-:S13]  /*0550*/  ISETP.NE.AND P0, PT, R3, RZ, PT ;  /* 0x000000ff0300720c */ /* 0x008fda0003f05270 */
        /* <DEDUP_REMOVED lines=14> */
[----:B---3--:R-:W-:Y:S01]  /*0640*/  NOP ;  /* 0x0000000000007918 */ /* 0x008fe20000000000 */
.L_x_3630:
        /* <DEDUP_REMOVED lines=22> */
.L_x_3631:
        /* <DEDUP_REMOVED lines=22> */
.L_x_3632:
[----:B------:R-:W-:Y:S01]  /*0910*/  IMAD.MOV.U32 R3, RZ, RZ, 0x1 ;  /* 0x00000001ff037424 */ /* 0x000fe200078e00ff */
[----:B------:R-:W-:Y:S01]  /*0920*/  ISETP.NE.AND P0, PT, R4, RZ, PT ;  /* 0x000000ff0400720c */ /* 0x000fe20003f05270 */
[----:B------:R-:W-:Y:S01]  /*0930*/  NOP ;  /* 0x0000000000007918 */ /* 0x000fe20000000000 */
[----:B------:R-:W-:Y:S01]  /*0940*/  ULDC.64 UR40, c[0x0][0x208] ;  /* 0x0000820000287ab9 */ /* 0x000fe20000000a00 */
[----:B------:R-:W-:Y:S01]  /*0950*/  BSSY B9, `(.L_x_3633) ;  /* 0x0001a24000097945 */ /* 0x000fe20003800000 */
[----:B------:R-:W-:-:S05]  /*0960*/  SEL R3, R3, 0x2, !P0 ;  /* 0x0000000203037807 */ /* 0x000fca0004000000 */
[----:B------:R3:W-:Y:S01]  /*0970*/  STL [R1+0x64], R3 ;  /* 0x0000640301007387 */ /* 0x0007e20000100800 */
[----:B012-4-:R-:W-:Y:S06]  /*0980*/  BAR.SYNC.DEFER_BLOCKING 0x0 ;  /* 0x0000000000007b1d */ /* 0x017fec0000010000 */
[----:B------:R-:W-:Y:S05]  /*0990*/  @!P0 BRA `(.L_x_3634) ;  /* 0x0000011000608947 */ /* 0x000fea0003800000 */
.L_x_3635:
[----:B------:R-:W-:-:S08]  /*09a0*/  NOP ;  /* 0x0000000000007918 */ /* 0x000fd00000000000 */
[----:B------:R-:W0:Y:S02]  /*09b0*/  USETMAXREG.TRY_ALLOC.CTAPOOL UP0, 0xf0 ;  /* 0x000000f0000079c8 */ /* 0x000e240008000600 */
[----:B0-----:R-:W-:-:S13]  /*09c0*/  PLOP3.LUT P0, PT, PT, PT, UP0, 0x80, 0x0 ;  /* 0x000000000000781c */ /* 0x001fda0003f0f008 */
[----:B------:R-:W-:Y:S05]  /*09d0*/  @!P0 BRA `(.L_x_3635) ;  /* 0xfffffffc00f08947 */ /* 0x000fea000383ffff */
[----:B------:R-:W-:Y:S01]  /*09e0*/  ISETP.NE.AND P0, PT, R2, 0x1, PT ;  /* 0x000000010200780c */ /* 0x000fe20003f05270 */
[----:B------:R-:W0:Y:S01]  /*09f0*/  S2UR UR5, SR_CgaCtaId ;  /* 0x00000000000579c3 */ /* 0x000e220000008800 */
[----:B------:R-:W-:-:S11]  /*0a00*/  UMOV UR4, 0x400 ;  /* 0x0000040000047882 */ /* 0x000fd60000000000 */
[----:B------:R-:W-:Y:S06]  /*0a10*/  @!P0 BAR.ARV 0x8, 0x100 ;  /* 0x0204000000008b1d */ /* 0x000fec0000002000 */
[----:B------:R-:W-:Y:S01]  /*0a20*/  ISETP.GE.U32.AND P0, PT, R6, 0x100, PT ;  /* 0x000001000600780c */ /* 0x000fe20003f06070 */
[----:B0-----:R-:W-:-:S06]  /*0a30*/  ULEA UR4, UR5, UR4, 0x18 ;  /* 0x0000000405047291 */ /* 0x001fcc000f8ec03f */
[----:B------:R-:W-:-:S06]  /*0a40*/  IMAD.U32 R2, RZ, RZ, UR4 ;  /* 0x00000004ff027e24 */ /* 0x000fcc000f8e00ff */
[----:B------:R-:W-:Y:S06]  /*0a50*/  @P0 BAR.ARV 0xf, 0x100 ;  /* 0x03c4000000000b1d */ /* 0x000fec0000002000 */
[----:B------:R-:W-:Y:S02]  /*0a60*/  ULDC UR4, c[0x0][0xc3c] ;  /* 0x00030f0000047ab9 */ /* 0x000fe40000000800 */
[----:B------:R-:W-:Y:S06]  /*0a70*/  BAR.SYNC.DEFER_BLOCKING 0x5, 0x180 ;  /* 0x0146000000007b1d */ /* 0x000fec0000010000 */
[----:B------:R-:W0:Y:S02]  /*0a80*/  LDS.128 R152, [R2+0x28cd0] ;  /* 0x028cd00002987984 */ /* 0x000e240000000c00 */
[----:B------:R-:W-:Y:S06]  /*0a90*/  BAR.ARV 0x4, 0x180 ;  /* 0x0106000000007b1d */ /* 0x000fec0000002000 */
[----:B0-----:R-:W-:-:S13]  /*0aa0*/  ISETP.GE.AND P0, PT, R155, UR4, PT ;  /* 0x000000049b007c0c */ /* 0x001fda000bf06270 */
[----:B------:R-:W-:Y:S05]  /*0ab0*/  @P0 BRA `(.L_x_3636) ;  /* 0x000001a000340947 */ /* 0x000fea0003800000 */
[----:B------:R-:W2:Y:S01]  /*0ac0*/  LDL R18, [R1+0x64] ;  /* 0x0000640001127983 */ /* 0x000ea20000100800 */
[----:B------:R-:W-:Y:S02]  /*0ad0*/  VIADD R6, R6, 0xffffff80 ;  /* 0xffffff8006067836 */ /* 0x000fe40000000000 */
[----:B------:R-:W-:Y:S02]  /*0ae0*/  IMAD.MOV.U32 R197, RZ, RZ, 0x20 ;  /* 0x00000020ffc57424 */ /* 0x000fe400078e00ff */
[----:B------:R-:W-:Y:S01]  /*0af0*/  IMAD.MOV.U32 R210, RZ, RZ, RZ ;  /* 0x000000ffffd27224 */ /* 0x000fe200078e00ff */
[----:B---3--:R-:W-:Y:S01]  /*0b00*/  SHF.R.S32.HI R3, RZ, 0x1f, R6 ;  /* 0x0000001fff037819 */ /* 0x008fe20000011406 */
[----:B------:R-:W-:Y:S02]  /*0b10*/  IMAD.MOV.U32 R185, RZ, RZ, RZ ;  /* 0x000000ffffb97224 */ /* 0x000fe400078e00ff */
[----:B------:R-:W-:Y:S01]  /*0b20*/  IMAD.MOV.U32 R22, RZ, RZ, RZ ;  /* 0x000000ffff167224 */ /* 0x000fe200078e00ff */
[----:B------:R-:W-:-:S02]  /*0b30*/  LEA.HI R4, R3, R6, RZ, 0x4 ;  /* 0x0000000603047211 */ /* 0x000fc400078f20ff */
[CC--:B------:R-:W-:Y:S02]  /*0b40*/  LEA.HI R5, R3.reuse, R6.reuse, RZ, 0x5 ;  /* 0x0000000603057211 */ /* 0x0c0fe400078f28ff */
[----:B------:R-:W-:Y:S02]  /*0b50*/  SHF.R.S32.HI R7, RZ, 0x4, R4 ;  /* 0x00000004ff077819 */ /* 0x000fe40000011404 */
[--C-:B------:R-:W-:Y:S02]  /*0b60*/  SHF.R.S32.HI R194, RZ, 0x5, R5.reuse ;  /* 0x00000005ffc27819 */ /* 0x100fe40000011405 */
[----:B------:R-:W-:Y:S02]  /*0b70*/  SHF.R.S32.HI R9, RZ, 0x1f, R5 ;  /* 0x0000001fff097819 */ /* 0x000fe40000011405 */
[CC--:B------:R-:W-:Y:S02]  /*0b80*/  LEA.HI R0, R3.reuse, R6.reuse, RZ, 0x7 ;  /* 0x0000000603007211 */ /* 0x0c0fe400078f38ff */
[----:B------:R-:W-:-:S02]  /*0b90*/  LEA.HI R13, R3, R6, RZ, 0x2 ;  /* 0x00000006030d7211 */ /* 0x000fc400078f10ff */
[C---:B------:R-:W-:Y:S02]  /*0ba0*/  LOP3.LUT R5, R4.reuse, 0xfffffff0, RZ, 0xc0, !PT ;  /* 0xfffffff004057812 */ /* 0x040fe400078ec0ff */
[----:B------:R-:W-:Y:S02]  /*0bb0*/  LEA.HI R3, R3, R6, RZ, 0x3 ;  /* 0x0000000603037211 */ /* 0x000fe400078f18ff */
[----:B------:R-:W-:Y:S01]  /*0bc0*/  LEA.HI R4, R4, R7, RZ, 0x1 ;  /* 0x0000000704047211 */ /* 0x000fe200078f08ff */
[----:B------:R-:W-:Y:S01]  /*0bd0*/  IMAD.IADD R8, R6, 0x1, -R5 ;  /* 0x0000000106087824 */ /* 0x000fe200078e0a05 */
[----:B------:R-:W-:Y:S02]  /*0be0*/  LOP3.LUT R15, R3, 0xfffffff8, RZ, 0xc0, !PT ;  /* 0xfffffff8030f7812 */ /* 0x000fe400078ec0ff */
[----:B------:R-:W-:Y:S02]  /*0bf0*/  LOP3.LUT R3, R0, 0xffffff80, RZ, 0xc0, !PT ;  /* 0xffffff8000037812 */ /* 0x000fe400078ec0ff */
[----:B------:R-:W-:Y:S01]  /*0c00*/  LOP3.LUT R4, R4, 0x1ffffffe, RZ, 0xc0, !PT ;  /* 0x1ffffffe04047812 */ /* 0x000fe200078ec0ff */
[C---:B------:R-:W-:Y:S01]  /*0c10*/  IMAD.IADD R15, R6.reuse, 0x1, -R15 ;  /* 0x00000001060f7824 */ /* 0x040fe200078e0a0f */
[----:B------:R-:W-:Y:S01]  /*0c20*/  LEA.HI R9, R9, R194, RZ, 0x2 ;  /* 0x000000c209097211 */ /* 0x000fe200078f10ff */
[----:B------:R-:W-:Y:S01]  /*0c30*/  IMAD.IADD R3, R6, 0x1, -R3 ;  /* 0x0000000106037824 */ /* 0x000fe200078e0a03 */
[----:B------:R-:W-:Y:S01]  /*0c40*/  SHF.R.S32.HI R5, RZ, 0x1f, R8 ;  /* 0x0000001fff057819 */ /* 0x000fe20000011408 */
[----:B------:R-:W-:Y:S01]  /*0c50*/  IMAD.IADD R10, R7, 0x1, -R4 ;  /* 0x00000001070a7824 */ /* 0x000fe200078e0a04 */
[----:B------:R-:W-:Y:S01]  /*0c60*/  LOP3.LUT R11, R13, 0xfffffffc, RZ, 0xc0, !PT ;  /* 0xfffffffc0d0b7812 */ /* 0x000fe200078ec0ff */
[----:B------:R-:W-:Y:S01]  /*0c70*/  IMAD.SHL.U32 R188, R15, 0x8, RZ ;  /* 0x000000080fbc7824 */ /* 0x000fe200078e00ff */
[----:B------:R-:W-:Y:S01]  /*0c80*/  SHF.R.S32.HI R20, RZ, 0x7, R0 ;  /* 0x00000007ff147819 */ /* 0x000fe20000011400 */
[----:B------:R-:W-:Y:S01]  /*0c90*/  IMAD.SHL.U32 R10, R10, 0x8, RZ ;  /* 0x000000080a0a7824 */ /* 0x000fe200078e00ff */
[----:B------:R-:W-:Y:S01]  /*0ca0*/  LOP3.LUT R7, R9, 0x3ffffc, RZ, 0xc0, !PT ;  /* 0x003ffffc09077812 */ /* 0x000fe200078ec0ff */
[----:B------:R-:W-:Y:S01]  /*0cb0*/  IMAD.IADD R186, R6, 0x1, -R11 ;  /* 0x0000000106ba7824 */ /* 0x000fe200078e0a0b */
[----:B------:R-:W-:Y:S01]  /*0cc0*/  LEA.HI R9, R5, R8, RZ, 0x3 ;  /* 0x0000000805097211 */ /* 0x000fe200078f18ff */
[----:B------:R-:W-:Y:S01]  /*0cd0*/  IMAD R17, R20, 0x100, R8 ;  /* 0x0000010014117824 */ /* 0x000fe200078e0208 */
[----:B------:R-:W-:Y:S01]  /*0ce0*/  SHF.R.S32.HI R4, RZ, 0x1f, R3 ;  /* 0x0000001fff047819 */ /* 0x000fe20000011403 */
[----:B------:R-:W-:Y:S01]  /*0cf0*/  IMAD.IADD R12, R194, 0x1, -R7 ;  /* 0x00000001c20c7824 */ /* 0x000fe200078e0a07 */
[----:B------:R-:W-:Y:S01]  /*0d00*/  SHF.R.S32.HI R23, RZ, 0x2, R13 ;  /* 0x00000002ff177819 */ /* 0x000fe2000001140d */
[----:B------:R-:W-:Y:S01]  /*0d10*/  IMAD.SHL.U32 R16, R186, 0x8, RZ ;  /* 0x00000008ba107824 */ /* 0x000fe200078e00ff */
[----:B------:R-:W-:Y:S01]  /*0d20*/  LOP3.LUT R11, R9, 0xfffffff8, RZ, 0xc0, !PT ;  /* 0xfffffff8090b7812 */ /* 0x000fe200078ec0ff */
[----:B------:R-:W-:Y:S01]  /*0d30*/  IMAD R17, R12, 0x10, R17 ;  /* 0x000000100c117824 */ /* 0x000fe200078e0211 */
[CC--:B------:R-:W-:Y:S01]  /*0d40*/  LEA.HI R5, R4.reuse, R3.reuse, RZ, 0x2 ;  /* 0x0000000304057211 */ /* 0x0c0fe200078f10ff */
[----:B------:R-:W-:Y:S01]  /*0d50*/  VIADD R12, R23, 0x20 ;  /* 0x00000020170c7836 */ /* 0x000fe20000000000 */
[----:B------:R-:W-:Y:S01]  /*0d60*/  LEA.HI R4, R4, R3, RZ, 0x5 ;  /* 0x0000000304047211 */ /* 0x000fe200078f28ff */
[----:B------:R-:W-:Y:S01]  /*0d70*/  IMAD.IADD R11, R8, 0x1, -R11 ;  /* 0x00000001080b7824 */ /* 0x000fe200078e0a0b */
[----:B------:R-:W-:Y:S01]  /*0d80*/  LOP3.LUT R8, R5, 0x7ffffffc, RZ, 0xc0, !PT ;  /* 0x7ffffffc05087812 */ /* 0x000fe200078ec0ff */
[----:B------:R-:W-:Y:S01]  /*0d90*/  IMAD.SHL.U32 R9, R9, 0x40, RZ ;  /* 0x0000004009097824 */ /* 0x000fe200078e00ff */
[--C-:B------:R-:W-:Y:S01]  /*0da0*/  SHF.R.S32.HI R6, RZ, 0x2, R5.reuse ;  /* 0x00000002ff067819 */ /* 0x100fe20000011405 */
[----:B------:R-:W-:Y:S01]  /*0db0*/  STL [R1+0x2c], R20 ;  /* 0x00002c1401007387 */ /* 0x000fe20000100800 */
[----:B------:R-:W-:Y:S01]  /*0dc0*/  SHF.R.S32.HI R7, RZ, 0x1f, R5 ;  /* 0x0000001fff077819 */ /* 0x000fe20000011405 */
[----:B------:R-:W-:Y:S01]  /*0dd0*/  IMAD.IADD R8, R3, 0x1, -R8 ;  /* 0x0000000103087824 */ /* 0x000fe200078e0a08 */
[----:B------:R-:W-:Y:S01]  /*0de0*/  SHF.R.S32.HI R5, RZ, 0x1f, R12 ;  /* 0x0000001fff057819 */ /* 0x000fe2000001140c */
[----:B------:R-:W-:Y:S01]  /*0df0*/  IMAD.SHL.U32 R3, R11, 0x40, RZ ;  /* 0x000000400b037824 */ /* 0x000fe200078e00ff */
[----:B------:R-:W-:Y:S01]  /*0e00*/  LEA.HI R7, R7, R6, RZ, 0x3 ;  /* 0x0000000607077211 */ /* 0x000fe200078f18ff */
[----:B------:R-:W-:Y:S01]  /*0e10*/  VIADD R209, R188, 0x40 ;  /* 0x00000040bcd17836 */ /* 0x000fe20000000000 */
[----:B------:R-:W-:Y:S01]  /*0e20*/  LEA.HI R14, R5, R12, RZ, 0x3 ;  /* 0x0000000c050e7211 */ /* 0x000fe200078f18ff */
[----:B------:R-:W-:Y:S01]  /*0e30*/  IMAD.SHL.U32 R12, R12, 0x40, RZ ;  /* 0x000000400c0c7824 */ /* 0x000fe200078e00ff */
[----:B------:R-:W-:Y:S01]  /*0e40*/  LOP3.LUT R3, R3, 0x1c0, RZ, 0xc0, !PT ;  /* 0x000001c003037812 */ /* 0x000fe200078ec0ff */
[----:B------:R-:W-:Y:S01]  /*0e50*/  VIADD R208, R188, 0x80 ;  /* 0x00000080bcd07836 */ /* 0x000fe20000000000 */
[----:B------:R-:W-:Y:S01]  /*0e60*/  LOP3.LUT R7, R7, 0xfffffff8, RZ, 0xc0, !PT ;  /* 0xfffffff807077812 */ /* 0x000fe200078ec0ff */
[----:B------:R-:W-:Y:S01]  /*0e70*/  IMAD.SHL.U32 R14, R14, 0x40, RZ ;  /* 0x000000400e0e7824 */ /* 0x000fe200078e00ff */
[----:B------:R-:W-:Y:S01]  /*0e80*/  LOP3.LUT R5, R12, 0x1c0, RZ, 0xc0, !PT ;  /* 0x000001c00c057812 */ /* 0x000fe200078ec0ff */
[--C-:B------:R-:W-:Y:S01]  /*0e90*/  IMAD.U32 R12, R17, 0x40, R10.reuse ;  /* 0x00000040110c7824 */ /* 0x100fe200078e000a */
[----:B------:R-:W-:Y:S01]  /*0ea0*/  LOP3.LUT R10, R3, 0x8, R10, 0xf8, !PT ;  /* 0x00000008030a7812 */ /* 0x000fe200078ef80a */
[----:B------:R-:W-:Y:S01]  /*0eb0*/  IMAD.IADD R7, R6, 0x1, -R7 ;  /* 0x0000000106077824 */ /* 0x000fe200078e0a07 */
[----:B------:R-:W-:Y:S01]  /*0ec0*/  SHF.R.U32.HI R3, RZ, 0x3, R3 ;  /* 0x00000003ff037819 */ /* 0x000fe20000011603 */
[----:B------:R-:W-:Y:S01]  /*0ed0*/  VIADD R207, R188, 0xc0 ;  /* 0x000000c0bccf7836 */ /* 0x000fe20000000000 */
[----:B------:R-:W-:Y:S01]  /*0ee0*/  LEA.HI R0, R0, R20, RZ, 0x1 ;  /* 0x0000001400007211 */ /* 0x000fe200078f08ff */
[----:B------:R0:W-:Y:S01]  /*0ef0*/  STL [R1+0x78], R12 ;  /* 0x0000780c01007387 */ /* 0x0001e20000100800 */
[----:B------:R-:W-:Y:S01]  /*0f00*/  LOP3.LUT R10, R10, R3, RZ, 0x3c, !PT ;  /* 0x000000030a0a7212 */ /* 0x000fe200078e3cff */
[----:B------:R-:W-:Y:S01]  /*0f10*/  VIADD R206, R188, 0x100 ;  /* 0x00000100bcce7836 */ /* 0x000fe20000000000 */
[----:B------:R-:W-:Y:S01]  /*0f20*/  LEA.HI R3, R186, R186, RZ, 0x1 ;  /* 0x000000baba037211 */ /* 0x000fe200078f08ff */
[----:B------:R-:W-:Y:S01]  /*0f30*/  VIADD R205, R188, 0x140 ;  /* 0x00000140bccd7836 */ /* 0x000fe20000000000 */
[----:B------:R-:W-:-:S02]  /*0f40*/  LOP3.LUT R0, R0, 0xfffffe, RZ, 0xc0, !PT ;  /* 0x00fffffe00007812 */ /* 0x000fc400078ec0ff */
[----:B------:R-:W-:Y:S02]  /*0f50*/  SHF.R.U32.HI R6, RZ, 0x3, R5 ;  /* 0x00000003ff067819 */ /* 0x000fe40000011605 */
[----:B------:R-:W-:Y:S01]  /*0f60*/  LOP3.LUT R5, R5, 0x38, R16, 0xf8, !PT ;  /* 0x0000003805057812 */ /* 0x000fe200078ef810 */
[----:B------:R-:W-:Y:S01]  /*0f70*/  IMAD.IADD R0, R20, 0x1, -R0 ;  /* 0x0000000114007824 */ /* 0x000fe200078e0a00 */
[----:B------:R-:W-:Y:S02]  /*0f80*/  LOP3.LUT R14, R14, 0xfffffe00, RZ, 0xc0, !PT ;  /* 0xfffffe000e0e7812 */ /* 0x000fe400078ec0ff */
[----:B------:R-:W-:Y:S02]  /*0f90*/  LOP3.LUT R3, R3, 0x1ffffffe, RZ, 0xc0, !PT ;  /* 0x1ffffffe03037812 */ /* 0x000fe400078ec0ff */
[----:B------:R-:W-:Y:S02]  /*0fa0*/  SHF.R.S32.HI R4, RZ, 0x5, R4 ;  /* 0x00000005ff047819 */ /* 0x000fe40000011404 */
[----:B------:R-:W-:Y:S01]  /*0fb0*/  LOP3.LUT R5, R14, R5, R6, 0xf6, !PT ;  /* 0x000000050e057212 */ /* 0x000fe200078ef606 */
[----:B------:R-:W-:Y:S01]  /*0fc0*/  IMAD.IADD R6, R186, 0x1, -R3 ;  /* 0x00000001ba067824 */ /* 0x000fe200078e0a03 */
[----:B------:R-:W-:Y:S01]  /*0fd0*/  LOP3.LUT R9, R9, 0x7ffffe00, RZ, 0xc0, !PT ;  /* 0x7ffffe0009097812 */ /* 0x000fe200078ec0ff */
[----:B------:R-:W-:Y:S01]  /*0fe0*/  IMAD.SHL.U32 R3, R0, 0x100, RZ ;  /* 0x0000010000037824 */ /* 0x000fe200078e00ff */
[----:B------:R-:W-:Y:S01]  /*0ff0*/  R2P PR, R11, 0x6 ;  /* 0x000000060b007804 */ /* 0x000fe20000000000 */
[----:B------:R-:W-:Y:S01]  /*1000*/  IMAD R191, R4, 0x10, R7 ;  /* 0x0000001004bf7824 */ /* 0x000fe200078e0207 */
[----:B------:R-:W-:Y:S01]  /*1010*/  SHF.R.S32.HI R4, RZ, 0x1f, R13 ;  /* 0x0000001fff047819 */ /* 0x000fe2000001140d */
[----:B------:R-:W-:Y:S01]  /*1020*/  IMAD.SHL.U32 R0, R8, 0x2, RZ ;  /* 0x0000000208007824 */ /* 0x000fe200078e00ff */
[----:B------:R1:W-:Y:S01]  /*1030*/  STL [R1+0x74], R3 ;  /* 0x0000740301007387 */ /* 0x0003e20000100800 */
[----:B------:R-:W-:Y:S01]  /*1040*/  IMAD R13, R6, 0x8, R191 ;  /* 0x00000008060d7824 */ /* 0x000fe200078e02bf */
[----:B------:R-:W-:Y:S01]  /*1050*/  LEA.HI R4, R4, R23, RZ, 0x3 ;  /* 0x0000001704047211 */ /* 0x000fe200078f18ff */
[----:B------:R-:W-:Y:S01]  /*1060*/  IMAD.IADD R193, R0, 0x1, R3 ;  /* 0x0000000100c17824 */ /* 0x000fe200078e0203 */
[----:B------:R3:W-:Y:S01]  /*1070*/  STL [R1+0x30], R0 ;  /* 0x0000300001007387 */ /* 0x0007e20000100800 */
[----:B------:R-:W-:Y:S01]  /*1080*/  IMAD R9, R194, 0x400, R9 ;  /* 0x00000400c2097824 */ /* 0x000fe200078e0209 */
[----:B------:R-:W-:Y:S01]  /*1090*/  LOP3.LUT R4, R4, 0xfffffff8, RZ, 0xc0, !PT ;  /* 0xfffffff804047812 */ /* 0x000fe200078ec0ff */
[----:B0-----:R-:W-:Y:S01]  /*10a0*/  VIADD R12, R193, 0x8 ;  /* 0x00000008c10c7836 */ /* 0x001fe20000000000 */
[----:B------:R-:W-:Y:S01]  /*10b0*/  SHF.R.S32.HI R7, RZ, 0x1f, R209 ;  /* 0x0000001fff077819 */ /* 0x000fe200000114d1 */
[----:B------:R-:W-:Y:S01]  /*10c0*/  IMAD.IADD R9, R9, 0x1, R10 ;  /* 0x0000000109097824 */ /* 0x000fe200078e020a */
[----:B------:R-:W-:Y:S01]  /*10d0*/  SHF.R.S32.HI R7, RZ, 0x1f, R207 ;  /* 0x0000001fff077819 */ /* 0x000fe200000114cf */
[----:B-1----:R-:W-:Y:S01]  /*10e0*/  IMAD R3, R5, 0x2, R2 ;  /* 0x0000000205037824 */ /* 0x002fe200078e0202 */
[----:B------:R-:W-:Y:S01]  /*10f0*/  SHF.R.S32.HI R6, RZ, 0x1f, R12 ;  /* 0x0000001fff067819 */ /* 0x000fe2000001140c */
[----:B------:R-:W-:Y:S01]  /*1100*/  IMAD.IADD R189, R23, 0x1, -R4 ;  /* 0x0000000117bd7824 */ /* 0x000fe200078e0a04 */
[----:B------:R-:W-:Y:S01]  /*1110*/  SHF.R.S32.HI R4, RZ, 0x1f, R208 ;  /* 0x0000001fff047819 */ /* 0x000fe200000114d0 */
[C---:B------:R-:W-:Y:S01]  /*1120*/  VIADD R8, R193.reuse, 0x20 ;  /* 0x00000020c1087836 */ /* 0x040fe20000000000 */
[----:B------:R0:W-:Y:S01]  /*1130*/  STL [R1+0x68], R3 ;  /* 0x0000680301007387 */ /* 0x0001e20000100800 */
[----:B------:R-:W-:Y:S01]  /*1140*/  SHF.R.S32.HI R4, RZ, 0x1f, R206 ;  /* 0x0000001fff047819 */ /* 0x000fe200000114ce */
[C---:B------:R-:W-:Y:S01]  /*1150*/  VIADD R7, R193.reuse, 0x28 ;  /* 0x00000028c1077836 */ /* 0x040fe20000000000 */
[----:B---3--:R-:W-:Y:S01]  /*1160*/  SHF.R.S32.HI R0, RZ, 0x1f, R205 ;  /* 0x0000001fff007819 */ /* 0x008fe200000114cd */
[----:B------:R1:W-:Y:S01]  /*1170*/  STL [R1+0x6c], R13 ;  /* 0x00006c0d01007387 */ /* 0x0003e20000100800 */
[----:B------:R-:W-:Y:S01]  /*1180*/  SHF.R.S32.HI R0, RZ, 0x1f, R193 ;  /* 0x0000001fff007819 */ /* 0x000fe200000114c1 */
[C---:B------:R-:W-:Y:S01]  /*1190*/  VIADD R5, R193.reuse, 0x30 ;  /* 0x00000030c1057836 */ /* 0x040fe20000000000 */
[----:B------:R-:W-:Y:S01]  /*11a0*/  SHF.R.S32.HI R6, RZ, 0x1f, R8 ;  /* 0x0000001fff067819 */ /* 0x000fe20000011408 */
[C---:B------:R-:W-:Y:S01]  /*11b0*/  VIADD R4, R193.reuse, 0x38 ;  /* 0x00000038c1047836 */ /* 0x040fe20000000000 */
[----:B------:R-:W-:Y:S01]  /*11c0*/  SHF.R.S32.HI R8, RZ, 0x1f, R7 ;  /* 0x0000001fff087819 */ /* 0x000fe20000011407 */
[C---:B0-----:R-:W-:Y:S01]  /*11d0*/  VIADD R3, R193.reuse, 0x40 ;  /* 0x00000040c1037836 */ /* 0x041fe20000000000 */
        /* <DEDUP_REMOVED lines=8> */
[----:B------:R-:W-:Y:S01]  /*1260*/  SHF.R.S32.HI R3, RZ, 0x1f, R237 ;  /* 0x0000001fff037819 */ /* 0x000fe200000114ed */
[C---:B------:R-:W-:Y:S01]  /*1270*/  VIADD R234, R193.reuse, 0x68 ;  /* 0x00000068c1ea7836 */ /* 0x040fe20000000000 */
[----:B------:R-:W-:Y:S01]  /*1280*/  SHF.R.S32.HI R0, RZ, 0x1f, R236 ;  /* 0x0000001fff007819 */ /* 0x000fe200000114ec */
[----:B------:R-:W-:Y:S01]  /*1290*/  VIADD R233, R193, 0x70 ;  /* 0x00000070c1e97836 */ /* 0x000fe20000000000 */
[----:B------:R-:W-:Y:S01]  /*12a0*/  SEL R197, R197, 0xffffffe0, !P1 ;  /* 0xffffffe0c5c57807 */ /* 0x000fe20004800000 */
        /* <DEDUP_REMOVED lines=20> */
[C---:B------:R-:W-:Y:S01]  /*13f0*/  VIADD R224, R193.reuse, 0xa8 ;  /* 0x000000a8c1e07836 */ /* 0x040fe20000000000 */
[----:B------:R-:W-:Y:S01]  /*1400*/  SHF.R.S32.HI R0, RZ, 0x1f, R222 ;  /* 0x0000001fff007819 */ /* 0x000fe200000114de */
        /* <DEDUP_REMOVED lines=21> */
[----:B------:R-:W-:Y:S01]  /*1560*/  IMAD.SHL.U32 R186, R186, 0x4, RZ ;  /* 0x00000004baba7824 */ /* 0x000fe200078e00ff */
[----:B------:R-:W-:Y:S01]  /*1570*/  SHF.R.S32.HI R0, RZ, 0x1f, R212 ;  /* 0x0000001fff007819 */ /* 0x000fe200000114d4 */
[----:B------:R-:W-:-:S02]  /*1580*/  @P2 VIADD R196, R198, 0xffffffc0 ;  /* 0xffffffc0c6c42836 */ /* 0x000fc40000000000 */
[----:B------:R-:W-:Y:S02]  /*1590*/  IMAD.IADD R198, R198, 0x1, R197 ;  /* 0x00000001c6c67824 */ /* 0x000fe400078e02c5 */
[----:B------:R-:W-:Y:S02]  /*15a0*/  VIADD R190, R186, 0x10 ;  /* 0x00000010babe7836 */ /* 0x000fe40000000000 */
[----:B------:R-:W-:Y:S01]  /*15b0*/  IMAD.IADD R197, R197, 0x1, R196 ;  /* 0x00000001c5c57824 */ /* 0x000fe200078e02c4 */
[----:B--2---:R-:W-:Y:S02]  /*15c0*/  LOP3.LUT R184, R18, 0x1, RZ, 0xfc, !PT ;  /* 0x0000000112b87812 */ /* 0x004fe400078efcff */
[----:B-1----:R-:W-:-:S07]  /*15d0*/  CS2R R18, SRZ ;  /* 0x0000000000127805 */ /* 0x002fce000001ff00 */
.L_x_3764:
[----:B0-----:R-:W0:Y:S01]  /*15e0*/  LDC.64 R200, c[0x0][0xc88] ;  /* 0x00032200ffc87b82 */ /* 0x001e220000000a00 */
[----:B------:R-:W-:Y:S01]  /*15f0*/  ULDC.64 UR4, c[0x0][0xa28] ;  /* 0x00028a0000047ab9 */ /* 0x000fe20000000a00 */
[----:B------:R-:W-:Y:S01]  /*1600*/  ULDC.64 UR8, c[0x0][0xa18] ;  /* 0x0002860000087ab9 */ /* 0x000fe20000000a00 */
[----:B------:R-:W-:Y:S01]  /*1610*/  ULDC.64 UR6, c[0x0][0xa08] ;  /* 0x0002820000067ab9 */ /* 0x000fe20000000a00 */
[----:B0-----:R-:W-:-:S06]  /*1620*/  IMAD.WIDE R200, R155, 0x4, R200 ;  /* 0x000000049bc87825 */ /* 0x001fcc00078e02c8 */
[----:B--2---:R-:W2:Y:S01]  /*1630*/  LDG.E R200, desc[UR40][R200.64] ;  /* 0x00000028c8c87981 */ /* 0x004ea2000c1e1900 */
[----:B------:R-:W-:Y:S01]  /*1640*/  ISETP.NE.U32.AND P2, PT, RZ, UR4, PT ;  /* 0x00000004ff007c0c */ /* 0x000fe2000bf45070 */
[----:B----45:R-:W-:Y:S01]  /*1650*/  IMAD.MOV.U32 R11, RZ, RZ, RZ ;  /* 0x000000ffff0b7224 */ /* 0x030fe200078e00ff */
        /* <DEDUP_REMOVED lines=9> */
[C-C-:B------:R-:W-:Y:S01]  /*16f0*/  SHF.L.U64.HI R204, R200.reuse, 0x2, R0.reuse ;  /* 0x00000002c8cc7819 */ /* 0x140fe20000010200 */
[----:B------:R0:W-:Y:S01]  /*1700*/  STL [R1+0x24], R0 ;  /* 0x0000240001007387 */ /* 0x0001e20000100800 */
[----:B------:R-:W-:Y:S01]  /*1710*/  @P2 LEA.HI.X R7, R200, UR5, R0, 0x2, P3 ;  /* 0x00000005c8072c11 */ /* 0x000fe200098f1400 */
[----:B------:R-:W-:Y:S01]  /*1720*/  ULDC UR4, c[0x0][0x288] ;  /* 0x0000a20000047ab9 */ /* 0x000fe20000000800 */
[----:B-1----:R-:W-:-:S03]  /*1730*/  IADD3 R4, P4, R203, UR6, RZ ;  /* 0x00000006cb047c10 */ /* 0x002fc6000ff9e0ff */
        /* <DEDUP_REMOVED lines=16> */
[----:B0-----:R-:W-:-:S02]  /*1840*/  LOP3.LUT R0, R154, 0xff0000, RZ, 0xc0, !PT ;  /* 0x00ff00009a007812 */ /* 0x001fc400078ec0ff */
[----:B------:R-:W-:Y:S01]  /*1850*/  UIMAD UR4, UR4, UR5, URZ ;  /* 0x00000005040472a4 */ /* 0x000fe2000f8e023f */
[----:B------:R-:W-:Y:S02]  /*1860*/  SHF.R.U32.HI R3, RZ, 0x8, R3 ;  /* 0x00000008ff037819 */ /* 0x000fe40000011603 */
[----:B------:R-:W-:Y:S01]  /*1870*/  ISETP.NE.AND.EX P2, PT, RZ, UR9, PT, P2 ;  /* 0x00000009ff007c0c */ /* 0x000fe2000bf45320 */
[----:B------:R-:W-:Y:S01]  /*1880*/  ULDC UR5, c[0x0][0x348] ;  /* 0x0000d20000057ab9 */ /* 0x000fe20000000800 */
[----:B------:R-:W-:Y:S01]  /*1890*/  LEA.HI R201, R0, R3, RZ, 0x10 ;  /* 0x0000000300c97211 */ /* 0x000fe200078f80ff */
[----:B------:R-:W-:Y:S01]  /*18a0*/  IMAD.MOV.U32 R202, RZ, RZ, R153 ;  /* 0x000000ffffca7224 */ /* 0x000fe200078e0099 */
        /* <DEDUP_REMOVED lines=11> */
.L_x_3637:
[----:B------:R-:W-:Y:S02]  /*1960*/  IMAD.U32 R42, RZ, RZ, UR5 ;  /* 0x00000005ff2a7e24 */ /* 0x000fe4000f8e00ff */
[----:B------:R-:W-:Y:S01]  /*1970*/  IMAD.U32 R24, RZ, RZ, UR4 ;  /* 0x00000004ff187e24 */ /* 0x000fe2000f8e00ff */
[----:B------:R-:W-:Y:S06]  /*1980*/  @!P2 BRA `(.L_x_3638) ;  /* 0x000000000010a947 */ /* 0x000fec0003800000 */
[----:B------:R-:W-:-:S04]  /*1990*/  IADD3 R4, P0, R203, UR8, RZ ;  /* 0x00000008cb047c10 */ /* 0x000fc8000ff1e0ff */
[----:B------:R-:W-:-:S05]  /*19a0*/  IADD3.X R5, R204, UR9, RZ, P0, !PT ;  /* 0x00000009cc057c10 */ /* 0x000fca00087fe4ff */
[----:B------:R0:W5:Y:S01]  /*19b0*/  LDG.E R24, desc[UR40][R4.64] ;  /* 0x0000002804187981 */ /* 0x000162000c1e1900 */
[----:B------:R-:W-:Y:S05]  /*19c0*/  BRA `(.L_x_3639) ;  /* 0x0000000000107947 */ /* 0x000fea0003800000 */
.L_x_3638:
[----:B------:R-:W-:Y:S05]  /*19d0*/  @!P0 BRA `(.L_x_3639) ;  /* 0x00000000000c8947 */ /* 0x000fea0003800000 */
[----:B------:R-:W2:Y:S04]  /*19e0*/  LDG.E R3, desc[UR40][R4.64] ;  /* 0x0000002804037981 */ /* 0x000ea8000c1e1900 */
[----:B------:R-:W2:Y:S02]  /*19f0*/  LDG.E R24, desc[UR40][R4.64+0x4] ;  /* 0x0000042804187981 */ /* 0x000ea4000c1e1900 */
[----:B--2---:R-:W-:-:S07]  /*1a00*/  IMAD.IADD R24, R24, 0x1, -R3 ;  /* 0x0000000118187824 */ /* 0x004fce00078e0a03 */
.L_x_3639:
[----:B------:R-:W-:Y:S01]  /*1a10*/  ULDC.64 UR4, c[0x0][0xa10] ;  /* 0x0002840000047ab9 */ /* 0x000fe20000000a00 */
[----:B------:R-:W2:Y:S01]  /*1a20*/  LDL.LU R8, [R1+0x28] ;  /* 0x0000280001087983 */ /* 0x000ea20000300800 */
[----:B------:R-:W-:-:S04]  /*1a30*/  ISETP.NE.U32.AND P0, PT, RZ, UR4, PT ;  /* 0x00000004ff007c0c */ /* 0x000fc8000bf05070 */
[----:B------:R-:W-:Y:S01]  /*1a40*/  ISETP.NE.AND.EX P0, PT, RZ, UR5, PT, P0 ;  /* 0x00000005ff007c0c */ /* 0x000fe2000bf05300 */
[----:B------:R-:W-:Y:S02]  /*1a50*/  ULDC.64 UR4, c[0x0][0xa30] ;  /* 0x00028c0000047ab9 */ /* 0x000fe40000000a00 */
[----:B------:R-:W-:-:S10]  /*1a60*/  ISETP.NE.U32.AND P1, PT, RZ, UR4, PT ;  /* 0x00000004ff007c0c */ /* 0x000fd4000bf25070 */
[----:B------:R-:W1:Y:S02]  /*1a70*/  @P0 LDC.64 R6, c[0x0][0xa10] ;  /* 0x00028400ff060b82 */ /* 0x000e640000000a00 */
[----:B-1----:R-:W-:-:S05]  /*1a80*/  @P0 IMAD.WIDE R6, R200, 0x4, R6 ;  /* 0x00000004c8060825 */ /* 0x002fca00078e0206 */
[----:B------:R-:W3:Y:S04]  /*1a90*/  @P0 LDG.E R0, desc[UR40][R6.64] ;  /* 0x0000002806000981 */ /* 0x000ee8000c1e1900 */
[----:B------:R-:W3:Y:S01]  /*1aa0*/  @P0 LDG.E R3, desc[UR40][R6.64+0x4] ;  /* 0x0000042806030981 */ /* 0x000ee2000c1e1900 */
[----:B------:R-:W-:Y:S01]  /*1ab0*/  ISETP.NE.AND.EX P1, PT, RZ, UR5, PT, P1 ;  /* 0x00000005ff007c0c */ /* 0x000fe2000bf25310 */
[----:B-----5:R-:W-:-:S12]  /*1ac0*/  IMAD.MOV.U32 R154, RZ, RZ, R24 ;  /* 0x000000ffff9a7224 */ /* 0x020fd800078e0018 */
[----:B0-----:R-:W-:-:S04]  /*1ad0*/  @P1 IADD3 R4, P2, R203, UR4, RZ ;  /* 0x00000004cb041c10 */ /* 0x001fc8000ff5e0ff */
        /* <DEDUP_REMOVED lines=25> */
[----:B0-----:R-:W-:Y:S02]  /*1c70*/  IABS R8, R0 ;  /* 0x0000000000087213 */ /* 0x001fe40000000000 */
[----:B------:R-:W-:-:S04]  /*1c80*/  LOP3.LUT R0, R0, R9, RZ, 0x3c, !PT ;  /* 0x0000000900007212 */ /* 0x000fc800078e3cff */
[----:B------:R-:W-:Y:S01]  /*1c90*/  ISETP.GE.AND P2, PT, R0, RZ, PT ;  /* 0x000000ff0000720c */ /* 0x000fe20003f46270 */
[----:B-1----:R-:W0:Y:S02]  /*1ca0*/  MUFU.RCP R3, R3 ;  /* 0x0000000300037308 */ /* 0x002e240000001000 */
        /* <DEDUP_REMOVED lines=18> */
.L_x_3641:
[----:B------:R-:W-:Y:S05]  /*1dd0*/  BSYNC B0 ;  /* 0x0000000000007941 */ /* 0x000fea0003800000 */
.L_x_3640:
[----:B------:R-:W-:-:S05]  /*1de0*/  IMAD R3, R211, R0, RZ ;  /* 0x00000000d3037224 */ /* 0x000fca00078e02ff */
[C---:B------:R-:W-:Y:S01]  /*1df0*/  VIADDMNMX R0, R3.reuse, R0, R168, PT ;  /* 0x0000000003007246 */ /* 0x040fe200038001a8 */
[----:B------:R-:W-:-:S04]  /*1e00*/  IMAD R3, R3, 0x40, -R11 ;  /* 0x0000004003037824 */ /* 0x000fc800078e0a0b */
[----:B0-----:R-:W-:Y:S01]  /*1e10*/  IMAD R5, R0, 0x40, -R11 ;  /* 0x0000004000057824 */ /* 0x001fe200078e0a0b */
        /* <DEDUP_REMOVED lines=8> */
[----:B------:R-:W-:Y:S02]  /*1ea0*/  @P0 SHF.R.S32.HI R40, RZ, 0x6, R3 ;  /* 0x00000006ff280819 */ /* 0x000fe40000011403 */
[----:B------:R-:W-:Y:S02]  /*1eb0*/  PLOP3.LUT P0, PT, PT, PT, PT, 0x80, 0x0 ;  /* 0x000000000000781c */ /* 0x000fe40003f0f070 */
        /* <DEDUP_REMOVED lines=22> */
.L_x_3644:
[----:B------:R-:W-:Y:S05]  /*2020*/  BSYNC B6 ;  /* 0x0000000000067941 */ /* 0x000fea0003800000 */
.L_x_3643:
        /* <DEDUP_REMOVED lines=20> */
.L_x_3646:
[----:B------:R-:W-:Y:S05]  /*2170*/  BSYNC B6 ;  /* 0x0000000000067941 */ /* 0x000fea0003800000 */
.L_x_3645:
[----:B------:R-:W-:Y:S01]  /*2180*/  ULDC.64 UR4, c[0x0][0x9f8] ;  /* 0x00027e0000047ab9 */ /* 0x000fe20000000a00 */
[----:B------:R-:W-:Y:S01]  /*2190*/  IMAD.MOV.U32 R3, RZ, RZ, R200 ;  /* 0x000000ffff037224 */ /* 0x000fe200078e00c8 */
[----:B------:R-:W-:Y:S01]  /*21a0*/  ISETP.NE.U32.AND P0, PT, RZ, UR4, PT ;  /* 0x00000004ff007c0c */ /* 0x000fe2000bf05070 */
[----:B------:R-:W0:Y:S01]  /*21b0*/  LDC.64 R6, c[0x0][0x300] ;  /* 0x0000c000ff067b82 */ /* 0x000e220000000a00 */
[----:B------:R-:W-:Y:S01]  /*21c0*/  IMAD.IADD R38, R25, 0x1, R24 ;  /* 0x0000000119267824 */ /* 0x000fe200078e0218 */
[----:B------:R-:W-:Y:S01]  /*21d0*/  ULDC.64 UR6, c[0x0][0xa08] ;  /* 0x0002820000067ab9 */ /* 0x000fe20000000a00 */
[----:B------:R-:W-:-:S05]  /*21e0*/  ISETP.NE.AND.EX P0, PT, RZ, UR5, PT, P0 ;  /* 0x00000005ff007c0c */ /* 0x000fca000bf05300 */
[----:B------:R-:W1:Y:S08]  /*21f0*/  LDC R25, c[0x0][0x3f4] ;  /* 0x0000fd00ff197b82 */ /* 0x000e700000000800 */
[----:B------:R-:W-:Y:S01]  /*2200*/  @P0 IADD3 R4, P1, R203, UR4, RZ ;  /* 0x00000004cb040c10 */ /* 0x000fe2000ff3e0ff */
[----:B------:R-:W2:Y:S03]  /*2210*/  LDC.64 R52, c[0x0][0x408] ;  /* 0x00010200ff347b82 */ /* 0x000ea60000000a00 */
[----:B------:R-:W-:Y:S01]  /*2220*/  @P0 IADD3.X R5, R204, UR5, RZ, P1, !PT ;  /* 0x00000005cc050c10 */ /* 0x000fe20008ffe4ff */
[----:B------:R-:W-:-:S04]  /*2230*/  ULDC.64 UR4, c[0x0][0x308] ;  /* 0x0000c20000047ab9 */ /* 0x000fc80000000a00 */
[----:B------:R3:W4:Y:S01]  /*2240*/  @P0 LDG.E R3, desc[UR40][R4.64] ;  /* 0x0000002804030981 */ /* 0x000722000c1e1900 */
[----:B------:R-:W-:Y:S01]  /*2250*/  SHF.R.S32.HI R11, RZ, 0x1f, R38 ;  /* 0x0000001fff0b7819 */ /* 0x000fe20000011426 */
[-C--:B0-----:R-:W-:Y:S01]  /*2260*/  IMAD.WIDE.U32 R8, R38, R6.reuse, RZ ;  /* 0x0000000626087225 */ /* 0x081fe200078e00ff */
[----:B------:R-:W-:Y:S01]  /*2270*/  ISETP.NE.U32.AND P0, PT, RZ, UR6, PT ;  /* 0x00000006ff007c0c */ /* 0x000fe2000bf05070 */
[----:B------:R-:W0:Y:S01]  /*2280*/  S2R R55, SR_TID.X ;  /* 0x0000000000377919 */ /* 0x000e220000002100 */
[----:B------:R-:W-:Y:S01]  /*2290*/  SHF.R.S32.HI R17, RZ, 0x1f, R16 ;  /* 0x0000001fff117819 */ /* 0x000fe20000011410 */
[-C--:B------:R-:W-:Y:S01]  /*22a0*/  IMAD R0, R11, R6.reuse, RZ ;  /* 0x000000060b007224 */ /* 0x080fe200078e02ff */
[----:B------:R-:W-:Y:S01]  /*22b0*/  ISETP.NE.AND.EX P0, PT, RZ, UR7, PT, P0 ;  /* 0x00000007ff007c0c */ /* 0x000fe2000bf05300 */
[----:B------:R-:W-:Y:S01]  /*22c0*/  IMAD.SHL.U32 R50, R189, 0x40, RZ ;  /* 0x00000040bd327824 */ /* 0x000fe200078e00ff */
[----:B-1----:R-:W-:Y:S01]  /*22d0*/  ISETP.GE.AND P2, PT, R16, R25, PT ;  /* 0x000000191000720c */ /* 0x002fe20003f46270 */
[----:B------:R-:W-:Y:S01]  /*22e0*/  IMAD R13, R38, R7, R0 ;  /* 0x00000007260d7224 */ /* 0x000fe200078e0200 */
[----:B---3--:R-:W1:Y:S01]  /*22f0*/  LDC.64 R4, c[0x0][0x3f8] ;  /* 0x0000fe00ff047b82 */ /* 0x008e620000000a00 */
[----:B------:R-:W-:Y:S01]  /*2300*/  SHF.R.S32.HI R0, RZ, 0x1f, R23 ;  /* 0x0000001fff007819 */ /* 0x000fe20000011417 */
[----:B------:R-:W-:Y:S01]  /*2310*/  IMAD.WIDE.U32 R44, R23, R6, R16 ;  /* 0x00000006172c7225 */ /* 0x000fe200078e0010 */
[----:B------:R-:W-:-:S02]  /*2320*/  SHF.R.S32.HI R187, RZ, 0x1f, R186 ;  /* 0x0000001fffbb7819 */ /* 0x000fc400000114ba */
[----:B------:R-:W-:Y:S01]  /*2330*/  LOP3.LUT R50, R50, 0x1c0, RZ, 0xc0, !PT ;  /* 0x000001c032327812 */ /* 0x000fe200078ec0ff */
[----:B------:R-:W-:Y:S01]  /*2340*/  IMAD.IADD R9, R9, 0x1, R13 ;  /* 0x0000000109097824 */ /* 0x000fe200078e020d */
[----:B--2---:R-:W-:Y:S01]  /*2350*/  SHF.L.U64.HI R51, R52, 0x6, R53 ;  /* 0x0000000634337819 */ /* 0x004fe20000010235 */
[----:B------:R-:W-:Y:S01]  /*2360*/  IMAD R14, R0, R6, RZ ;  /* 0x00000006000e7224 */ /* 0x000fe200078e02ff */
[----:B------:R-:W-:Y:S01]  /*2370*/  SHF.R.U32.HI R54, RZ, 0x3, R50 ;  /* 0x00000003ff367819 */ /* 0x000fe20000011632 */
[C---:B------:R-:W-:Y:S01]  /*2380*/  IMAD.WIDE.U32 R20, R199.reuse, UR4, R8 ;  /* 0x00000004c7147c25 */ /* 0x040fe2000f8e0008 */
[----:B------:R-:W-:Y:S02]  /*2390*/  P2R R72, PR, RZ, 0x4 ;  /* 0x00000004ff487803 */ /* 0x000fe40000000000 */
[----:B------:R-:W-:Y:S01]  /*23a0*/  SHF.L.U64.HI R46, R6, 0x6, R7 ;  /* 0x00000006062e7819 */ /* 0x000fe20000010207 */
[----:B------:R-:W-:Y:S01]  /*23b0*/  IMAD R21, R199, UR5, R21 ;  /* 0x00000005c7157c24 */ /* 0x000fe2000f8e0215 */
[----:B------:R-:W-:Y:S01]  /*23c0*/  ULDC.64 UR4, c[0x0][0x330] ;  /* 0x0000cc0000047ab9 */ /* 0x000fe20000000a00 */
[----:B------:R-:W-:-:S02]  /*23d0*/  IMAD R14, R23, R7, R14 ;  /* 0x00000007170e7224 */ /* 0x000fc400078e020e */
[----:B------:R-:W-:-:S04]  /*23e0*/  IMAD.WIDE.U32 R28, R199, UR4, R16 ;  /* 0x00000004c71c7c25 */ /* 0x000fc8000f8e0010 */
[----:B------:R-:W-:Y:S01]  /*23f0*/  IMAD R29, R199, UR5, R29 ;  /* 0x00000005c71d7c24 */ /* 0x000fe2000f8e021d */
[----:B------:R-:W-:Y:S01]  /*2400*/  ULDC.64 UR4, c[0x0][0x310] ;  /* 0x0000c40000047ab9 */ /* 0x000fe20000000a00 */
[-C--:B-1----:R-:W-:Y:S01]  /*2410*/  IMAD R12, R0, R4.reuse, RZ ;  /* 0x00000004000c7224 */ /* 0x082fe200078e02ff */
[----:B------:R-:W-:Y:S01]  /*2420*/  SHF.L.U64.HI R48, R4, 0x6, R5 ;  /* 0x0000000604307819 */ /* 0x000fe20000010205 */
[----:B------:R-:W-:Y:S01]  /*2430*/  IMAD.WIDE.U32 R30, R23, R4, R186 ;  /* 0x00000004171e7225 */ /* 0x000fe200078e00ba */
[----:B0-----:R-:W-:-:S03]  /*2440*/  LEA.HI R55, R55, 0x8, RZ, 0x19 ;  /* 0x0000000837377811 */ /* 0x001fc600078fc8ff */
[C---:B------:R-:W-:Y:S02]  /*2450*/  IMAD R13, R23.reuse, R5, R12 ;  /* 0x00000005170d7224 */ /* 0x040fe400078e020c */
[----:B------:R-:W-:-:S04]  /*2460*/  IMAD.WIDE.U32 R32, R23, R4, R16 ;  /* 0x0000000417207225 */ /* 0x000fc800078e0010 */
[----:B------:R-:W-:Y:S02]  /*2470*/  IMAD.IADD R31, R31, 0x1, R13 ;  /* 0x000000011f1f7824 */ /* 0x000fe400078e020d */
[----:B------:R-:W-:Y:S01]  /*2480*/  IMAD.IADD R33, R13, 0x1, R33 ;  /* 0x000000010d217824 */ /* 0x000fe200078e0221 */
[----:B-----5:R-:W-:Y:S01]  /*2490*/  SHF.R.S32.HI R13, RZ, 0x1f, R154 ;  /* 0x0000001fff0d7819 */ /* 0x020fe2000001149a */
[----:B------:R-:W-:-:S04]  /*24a0*/  IMAD.WIDE.U32 R34, R23, R52, R186 ;  /* 0x0000003417227225 */ /* 0x000fc800078e00ba */
[----:B------:R-:W-:-:S04]  /*24b0*/  IMAD.WIDE.U32 R36, R23, R52, R16 ;  /* 0x0000003417247225 */ /* 0x000fc800078e0010 */
[----:B------:R-:W-:-:S04]  /*24c0*/  IMAD.WIDE.U32 R30, R154, R4, R30 ;  /* 0x000000049a1e7225 */ /* 0x000fc800078e001e */
[----:B------:R-:W-:-:S04]  /*24d0*/  IMAD.WIDE.U32 R32, R154, R4, R32 ;  /* 0x000000049a207225 */ /* 0x000fc800078e0020 */
[----:B------:R-:W-:Y:S02]  /*24e0*/  IMAD.SHL.U32 R47, R6, 0x40, RZ ;  /* 0x00000040062f7824 */ /* 0x000fe400078e00ff */
[----:B------:R-:W-:Y:S02]  /*24f0*/  IMAD.SHL.U32 R49, R4, 0x40, RZ ;  /* 0x0000004004317824 */ /* 0x000fe400078e00ff */
[----:B------:R-:W-:Y:S01]  /*2500*/  IMAD.SHL.U32 R56, R25, 0x2, RZ ;  /* 0x0000000219387824 */ /* 0x000fe200078e00ff */
[----:B----4-:R-:W-:Y:S02]  /*2510*/  SHF.R.S32.HI R8, RZ, 0x1f, R3 ;  /* 0x0000001fff087819 */ /* 0x010fe40000011403 */
[----:B------:R-:W-:Y:S02]  /*2520*/  SEL R9, R3, RZ, !P0 ;  /* 0x000000ff03097207 */ /* 0x000fe40004000000 */
[----:B------:R-:W-:-:S03]  /*2530*/  SEL R8, R8, RZ, !P0 ;  /* 0x000000ff08087207 */ /* 0x000fc60004000000 */
[----:B------:R-:W-:-:S04]  /*2540*/  IMAD.WIDE.U32 R20, R9, UR4, R20 ;  /* 0x0000000409147c25 */ /* 0x000fc8000f8e0014 */
[----:B------:R-:W-:Y:S01]  /*2550*/  IMAD R10, R8, UR4, RZ ;  /* 0x00000004080a7c24 */ /* 0x000fe2000f8e02ff */
[----:B------:R-:W-:-:S03]  /*2560*/  IADD3 R3, P0, R20, R44, RZ ;  /* 0x0000002c14037210 */ /* 0x000fc60007f1e0ff */
[C---:B------:R-:W-:Y:S01]  /*2570*/  IMAD R43, R9.reuse, UR5, R10 ;  /* 0x00000005092b7c24 */ /* 0x040fe2000f8e020a */
[----:B------:R-:W-:Y:S02]  /*2580*/  ULDC.64 UR4, c[0x0][0x338] ;  /* 0x0000ce0000047ab9 */ /* 0x000fe40000000a00 */
[----:B------:R-:W-:Y:S02]  /*2590*/  IMAD R8, R8, UR4, RZ ;  /* 0x0000000408087c24 */ /* 0x000fe4000f8e02ff */
[C---:B------:R-:W-:Y:S01]  /*25a0*/  IMAD.WIDE.U32 R28, R9.reuse, UR4, R28 ;  /* 0x00000004091c7c25 */ /* 0x040fe2000f8e001c */
[----:B------:R-:W-:Y:S02]  /*25b0*/  ULDC UR4, c[0x0][0x2f4] ;  /* 0x0000bd0000047ab9 */ /* 0x000fe40000000800 */
[----:B------:R-:W-:Y:S01]  /*25c0*/  ISETP.GE.AND P4, PT, R16, UR4, PT ;  /* 0x0000000410007c0c */ /* 0x000fe2000bf86270 */
[----:B------:R-:W-:Y:S01]  /*25d0*/  IMAD R71, R9, UR5, R8 ;  /* 0x0000000509477c24 */ /* 0x000fe2000f8e0208 */
[----:B------:R-:W-:Y:S01]  /*25e0*/  SEL R9, R25, RZ, P2 ;  /* 0x000000ff19097207 */ /* 0x000fe20001000000 */
[----:B------:R-:W-:-:S02]  /*25f0*/  IMAD R8, R0, R52, RZ ;  /* 0x0000003400087224 */ /* 0x000fc400078e02ff */
[----:B------:R-:W-:Y:S02]  /*2600*/  IMAD.IADD R43, R21, 0x1, R43 ;  /* 0x00000001152b7824 */ /* 0x000fe400078e022b */
[----:B------:R-:W-:Y:S02]  /*2610*/  IMAD.IADD R9, R16, 0x1, R9 ;  /* 0x0000000110097824 */ /* 0x000fe400078e0209 */
[----:B------:R-:W-:Y:S01]  /*2620*/  IMAD R15, R23, R53, R8 ;  /* 0x00000035170f7224 */ /* 0x000fe200078e0208 */
[----:B------:R-:W-:Y:S01]  /*2630*/  IADD3.X R44, R43, R45, R14, P0, !PT ;  /* 0x0000002d2b2c7210 */ /* 0x000fe200007fe40e */
[----:B------:R-:W-:Y:S01]  /*2640*/  IMAD.IADD R71, R29, 0x1, R71 ;  /* 0x000000011d477824 */ /* 0x000fe200078e0247 */
[----:B------:R-:W-:Y:S01]  /*2650*/  SHF.R.S32.HI R8, RZ, 0x1f, R9 ;  /* 0x0000001fff087819 */ /* 0x000fe20000011409 */
[----:B------:R-:W-:Y:S01]  /*2660*/  IMAD.IADD R35, R35, 0x1, R15 ;  /* 0x0000000123237824 */ /* 0x000fe200078e020f */
[----:B------:R-:W-:Y:S01]  /*2670*/  IADD3 R38, P0, R23, R38, RZ ;  /* 0x0000002617267210 */ /* 0x000fe20007f1e0ff */
[----:B------:R-:W-:Y:S01]  /*2680*/  IMAD.IADD R37, R15, 0x1, R37 ;  /* 0x000000010f257824 */ /* 0x000fe200078e0225 */
[----:B------:R-:W-:Y:S01]  /*2690*/  LEA.HI R45, R8, R9, RZ, 0x3 ;  /* 0x00000009082d7211 */ /* 0x000fe200078f18ff */
[----:B------:R-:W-:-:S02]  /*26a0*/  IMAD R8, R13, R4, RZ ;  /* 0x000000040d087224 */ /* 0x000fc400078e02ff */
[----:B------:R-:W-:Y:S01]  /*26b0*/  IMAD R13, R13, R52, RZ ;  /* 0x000000340d0d7224 */ /* 0x000fe200078e02ff */
[----:B------:R-:W-:Y:S01]  /*26c0*/  LOP3.LUT R60, R45, 0xfffffff8, RZ, 0xc0, !PT ;  /* 0xfffffff82d3c7812 */ /* 0x000fe200078ec0ff */
[----:B------:R-:W-:Y:S01]  /*26d0*/  IMAD R59, R154, R5, R8 ;  /* 0x000000059a3b7224 */ /* 0x000fe200078e0208 */
[----:B------:R-:W-:Y:S01]  /*26e0*/  LOP3.LUT R5, R50, 0x18, R16, 0xf8, !PT ;  /* 0x0000001832057812 */ /* 0x000fe200078ef810 */
[----:B------:R-:W-:Y:S01]  /*26f0*/  IMAD R13, R154, R53, R13 ;  /* 0x000000359a0d7224 */ /* 0x000fe200078e020d */
[----:B------:R-:W-:Y:S01]  /*2700*/  SHF.R.S32.HI R63, RZ, 0x1f, R60 ;  /* 0x0000001fff3f7819 */ /* 0x000fe2000001143c */
[----:B------:R-:W-:Y:S01]  /*2710*/  VIADD R53, R16, 0x20 ;  /* 0x0000002010357836 */ /* 0x000fe20000000000 */
[----:B------:R-:W-:Y:S01]  /*2720*/  LOP3.LUT R5, R5, R54, RZ, 0x3c, !PT ;  /* 0x0000003605057212 */ /* 0x000fe200078e3cff */
[----:B------:R-:W-:-:S03]  /*2730*/  IMAD.WIDE.U32 R34, R154, R52, R34 ;  /* 0x000000349a227225 */ /* 0x000fc600078e0022 */
[----:B------:R-:W-:Y:S01]  /*2740*/  ISETP.GE.AND P3, PT, R53, UR4, PT ;  /* 0x0000000435007c0c */ /* 0x000fe2000bf66270 */
[----:B------:R-:W-:Y:S01]  /*2750*/  IMAD R57, R194, 0x200, R5 ;  /* 0x00000200c2397824 */ /* 0x000fe200078e0205 */
[----:B------:R-:W-:Y:S01]  /*2760*/  LOP3.LUT R5, R50, 0x38, R45, 0xf8, !PT ;  /* 0x0000003832057812 */ /* 0x000fe200078ef82d */
[----:B------:R-:W-:-:S03]  /*2770*/  IMAD.WIDE.U32 R36, R154, R52, R36 ;  /* 0x000000349a247225 */ /* 0x000fc600078e0024 */
[----:B------:R-:W-:Y:S01]  /*2780*/  LOP3.LUT R5, R5, R54, RZ, 0x3c, !PT ;  /* 0x0000003605057212 */ /* 0x000fe200078e3cff */
[----:B------:R-:W-:Y:S02]  /*2790*/  IMAD.IADD R58, R31, 0x1, R59 ;  /* 0x000000011f3a7824 */ /* 0x000fe400078e023b */
[----:B------:R-:W-:Y:S02]  /*27a0*/  IMAD.SHL.U32 R52, R52, 0x40, RZ ;  /* 0x0000004034347824 */ /* 0x000fe400078e00ff */
[----:B------:R-:W-:Y:S02]  /*27b0*/  IMAD.X R39, R11, 0x1, R0, P0 ;  /* 0x000000010b277824 */ /* 0x000fe400000e0600 */
[----:B------:R-:W-:Y:S02]  /*27c0*/  IMAD.IADD R59, R59, 0x1, R33 ;  /* 0x000000013b3b7824 */ /* 0x000fe400078e0221 */
[----:B------:R-:W-:Y:S02]  /*27d0*/  IMAD.IADD R61, R35, 0x1, R13 ;  /* 0x00000001233d7824 */ /* 0x000fe400078e020d */
[----:B------:R-:W-:-:S02]  /*27e0*/  IMAD.IADD R62, R13, 0x1, R37 ;  /* 0x000000010d3e7824 */ /* 0x000fc400078e0225 */
[----:B------:R-:W-:-:S07]  /*27f0*/  IMAD R70, R194, 0x200, R5 ;  /* 0x00000200c2467824 */ /* 0x000fce00078e0205 */
.L_x_3676:
[----:B0---4-:R-:W0:Y:S01]  /*2800*/  LDC R27, c[0x0][0x3f4] ;  /* 0x0000fd00ff1b7b82 */ /* 0x011e220000000800 */
[----:B------:R-:W-:Y:S01]  /*2810*/  VIADD R40, R40, 0xffffffff ;  /* 0xffffffff28287836 */ /* 0x000fe20000000000 */
[----:B------:R-:W-:Y:S05]  /*2820*/  YIELD ;  /* 0x0000000000007946 */ /* 0x000fea0003800000 */
[----:B------:R-:W-:Y:S01]  /*2830*/  SHF.R.S32.HI R67, RZ, 0x1f, R40 ;  /* 0x0000001fff437819 */ /* 0x000fe20000011428 */
[----:B------:R-:W1:Y:S01]  /*2840*/  LDC.64 R64, c[0x0][0x2e8] ;  /* 0x0000ba00ff407b82 */ /* 0x000e620000000a00 */
[-C--:B------:R-:W-:Y:S01]  /*2850*/  IMAD R4, R46, R40.reuse, RZ ;  /* 0x000000282e047224 */ /* 0x080fe200078e02ff */
[----:B------:R-:W-:Y:S01]  /*2860*/  BSSY B0, `(.L_x_3647) ;  /* 0x0000194000007945 */ /* 0x000fe20003800000 */
[----:B---3--:R-:W-:Y:S01]  /*2870*/  IMAD.WIDE.U32 R14, R47, R40, RZ ;  /* 0x000000282f0e7225 */ /* 0x008fe200078e00ff */
[----:B------:R-:W-:-:S03]  /*2880*/  ISETP.GT.AND P2, PT, R40, R41, PT ;  /* 0x000000292800720c */ /* 0x000fc60003f44270 */
[----:B------:R-:W-:Y:S01]  /*2890*/  IMAD R5, R67, R47, R4 ;  /* 0x0000002f43057224 */ /* 0x000fe200078e0204 */
[----:B------:R-:W-:Y:S01]  /*28a0*/  IADD3 R4, P0, R3, R14, RZ ;  /* 0x0000000e03047210 */ /* 0x000fe20007f1e0ff */
[----:B------:R-:W-:Y:S02]  /*28b0*/  IMAD.SHL.U32 R26, R19, 0x1000, RZ ;  /* 0x00001000131a7824 */ /* 0x000fe400078e00ff */
[----:B------:R-:W-:Y:S02]  /*28c0*/  IMAD.IADD R25, R15, 0x1, R5 ;  /* 0x000000010f197824 */ /* 0x000fe400078e0205 */
[----:B------:R-:W-:Y:S02]  /*28d0*/  IMAD.IADD R5, R57, 0x1, R26 ;  /* 0x0000000139057824 */ /* 0x000fe400078e021a */
[----:B------:R-:W-:Y:S01]  /*28e0*/  IMAD.X R6, R25, 0x1, R44, P0 ;  /* 0x0000000119067824 */ /* 0x000fe200000e062c */
[----:B0-----:R-:W-:Y:S01]  /*28f0*/  ISETP.GE.AND P0, PT, R27, 0x1, PT ;  /* 0x000000011b00780c */ /* 0x001fe20003f06270 */
[----:B------:R-:W-:Y:S01]  /*2900*/  IMAD R66, R5, 0x2, R2 ;  /* 0x0000000205427824 */ /* 0x000fe200078e0202 */
[----:B-1----:R-:W-:-:S04]  /*2910*/  LEA R12, P1, R4, R64, 0x1 ;  /* 0x00000040040c7211 */ /* 0x002fc800078208ff */
[----:B------:R-:W-:-:S07]  /*2920*/  LEA.HI.X R13, R4, R65, R6, 0x1, P1 ;  /* 0x00000041040d7211 */ /* 0x000fce00008f0c06 */
[----:B------:R-:W-:Y:S05]  /*2930*/  @!P0 BRA `(.L_x_3648) ;  /* 0x0000001400b88947 */ /* 0x000fea0003800000 */
[----:B------:R-:W-:Y:S01]  /*2940*/  ULDC.U8 UR4, c[0x0][0x410] ;  /* 0x0001040000047ab9 */ /* 0x000fe20000000000 */
[-C--:B------:R-:W-:Y:S01]  /*2950*/  IMAD R6, R48, R40.reuse, RZ ;  /* 0x0000002830067224 */ /* 0x080fe200078e02ff */
[----:B------:R-:W-:Y:S01]  /*2960*/  ISETP.NE.AND P0, PT, RZ, UR4, PT ;  /* 0x00000004ff007c0c */ /* 0x000fe2000bf05270 */
[----:B------:R-:W-:-:S04]  /*2970*/  IMAD.WIDE.U32 R4, R49, R40, RZ ;  /* 0x0000002831047225 */ /* 0x000fc800078e00ff */
[----:B------:R-:W-:-:S04]  /*2980*/  IMAD R7, R67, R49, R6 ;  /* 0x0000003143077224 */ /* 0x000fc800078e0206 */
[----:B------:R-:W-:-:S04]  /*2990*/  IMAD.IADD R68, R5, 0x1, R7 ;  /* 0x0000000105447824 */ /* 0x000fc800078e0207 */
[----:B------:R-:W-:Y:S05]  /*29a0*/  @!P0 BRA `(.L_x_3649) ;  /* 0x0000000800b08947 */ /* 0x000fea0003800000 */
[----:B------:R-:W-:Y:S01]  /*29b0*/  IMAD R6, R40, -0x40, R42 ;  /* 0xffffffc028067824 */ /* 0x000fe200078e022a */
[----:B------:R-:W-:Y:S01]  /*29c0*/  BSSY B1, `(.L_x_3650) ;  /* 0x000001e000017945 */ /* 0x000fe20003800000 */
[----:B------:R-:W-:Y:S02]  /*29d0*/  CS2R R8, SRZ ;  /* 0x0000000000087805 */ /* 0x000fe4000001ff00 */
[----:B------:R-:W-:Y:S02]  /*29e0*/  CS2R R14, SRZ ;  /* 0x00000000000e7805 */ /* 0x000fe4000001ff00 */
[----:B------:R-:W-:Y:S02]  /*29f0*/  CS2R R10, SRZ ;  /* 0x00000000000a7805 */ /* 0x000fe4000001ff00 */
[----:B------:R-:W-:Y:S02]  /*2a00*/  VIMNMX R6, R6, 0x40, PT ;  /* 0x0000004006067848 */ /* 0x000fe40003fe0100 */
[----:B------:R-:W-:-:S02]  /*2a10*/  CS2R R24, SRZ ;  /* 0x0000000000187805 */ /* 0x000fc4000001ff00 */
[----:B------:R-:W-:-:S13]  /*2a20*/  ISETP.GE.AND P1, PT, R23, R6, PT ;  /* 0x000000061700720c */ /* 0x000fda0003f26270 */
[----:B------:R-:W-:Y:S05]  /*2a30*/  @P1 BRA `(.L_x_3651) ;  /* 0x0000000000581947 */ /* 0x000fea0003800000 */
[----:B------:R-:W-:Y:S01]  /*2a40*/  IMAD R7, R51, R40, RZ ;  /* 0x0000002833077224 */ /* 0x000fe200078e02ff */
[----:B------:R-:W-:Y:S01]  /*2a50*/  IADD3 R8, P0, R30, R4, RZ ;  /* 0x000000041e087210 */ /* 0x000fe20007f1e0ff */
[----:B------:R-:W-:Y:S01]  /*2a60*/  IMAD.MOV.U32 R4, RZ, RZ, R34 ;  /* 0x000000ffff047224 */ /* 0x000fe200078e0022 */
[----:B------:R-:W-:Y:S01]  /*2a70*/  ULDC.64 UR6, c[0x0][0x400] ;  /* 0x0001000000067ab9 */ /* 0x000fe20000000a00 */
[----:B------:R-:W-:Y:S01]  /*2a80*/  IMAD.MOV.U32 R5, RZ, RZ, R61 ;  /* 0x000000ffff057224 */ /* 0x000fe200078e003d */
[----:B------:R-:W-:Y:S01]  /*2a90*/  ULDC.64 UR4, c[0x0][0x3e8] ;  /* 0x0000fa0000047ab9 */ /* 0x000fe20000000a00 */
[-C--:B------:R-:W-:Y:S02]  /*2aa0*/  IMAD R11, R67, R52.reuse, R7 ;  /* 0x00000034430b7224 */ /* 0x080fe400078e0207 */
[----:B------:R-:W-:-:S04]  /*2ab0*/  IMAD.WIDE.U32 R6, R40, R52, R4 ;  /* 0x0000003428067225 */ /* 0x000fc800078e0004 */
[----:B------:R-:W-:Y:S01]  /*2ac0*/  IMAD.X R9, R68, 0x1, R58, P0 ;  /* 0x0000000144097824 */ /* 0x000fe200000e063a */
[----:B------:R-:W-:Y:S01]  /*2ad0*/  LEA R4, P0, R6, UR6, 0x1 ;  /* 0x0000000606047c11 */ /* 0x000fe2000f8008ff */
[----:B------:R-:W-:-:S05]  /*2ae0*/  IMAD.IADD R5, R7, 0x1, R11 ;  /* 0x0000000107057824 */ /* 0x000fca00078e020b */
        /* <DEDUP_REMOVED lines=11> */
.L_x_3651:
[----:B------:R-:W-:Y:S05]  /*2ba0*/  BSYNC B1 ;  /* 0x0000000000017941 */ /* 0x000fea0003800000 */
.L_x_3650:
[----:B------:R-:W-:Y:S01]  /*2bb0*/  ISETP.NE.AND P0, PT, R184, 0x3, PT ;  /* 0x00000003b800780c */ /* 0x000fe20003f05270 */
[----:B0----5:R-:W-:Y:S02]  /*2bc0*/  IMAD.MOV.U32 R4, RZ, RZ, R8 ;  /* 0x000000ffff047224 */ /* 0x021fe400078e0008 */
        /* <DEDUP_REMOVED lines=15> */
[----:B------:R-:W-:Y:S06]  /*2cc0*/  @!P0 BRA `(.L_x_3652) ;  /* 0x0000000000048947 */ /* 0x000fec0003800000 */
[----:B------:R-:W-:Y:S01]  /*2cd0*/  BPT.TRAP 0x1 ;  /* 0x000000040000795c */ /* 0x000fe20000300000 */
.L_x_3652:
[----:B------:R-:W-:Y:S01]  /*2ce0*/  IMAD R73, R19, 0x8, R2 ;  /* 0x0000000813497824 */ /* 0x000fe200078e0202 */
[----:B------:R-:W-:Y:S01]  /*2cf0*/  SHF.L.U32 R74, R185, 0x1f, RZ ;  /* 0x0000001fb94a7819 */ /* 0x000fe200000006ff */
[----:B------:R-:W-:Y:S03]  /*2d00*/  BSSY B1, `(.L_x_3653) ;  /* 0x0000003000017945 */ /* 0x000fe60003800000 */
[----:B------:R-:W0:Y:S02]  /*2d10*/  SYNCS.PHASECHK.TRANS64.TRYWAIT P5, [R73+URZ+0x28c90], R74 ;  /* 0x028c904a490075a7 */ /* 0x000e2400080a017f */
[----:B0-----:R-:W-:Y:S05]  /*2d20*/  @!P5 BRA `(.L_x_3654) ;  /* 0x0000017c00a0d947 */ /* 0x001fea0003800000 */
.L_x_3949:
[----:B------:R-:W-:Y:S05]  /*2d30*/  BSYNC B1 ;  /* 0x0000000000017941 */ /* 0x000fea0003800000 */
.L_x_3653:
[----:B------:R-:W-:Y:S05]  /*2d40*/  @P1 BRA `(.L_x_3655) ;  /* 0x0000001400141947 */ /* 0x000fea0003800000 */
[----:B------:R-:W-:Y:S04]  /*2d50*/  BSSY B1, `(.L_x_3656) ;  /* 0x0000036000017945 */ /* 0x000fe80003800000 */
[----:B------:R-:W-:Y:S05]  /*2d60*/  @P4 BRA `(.L_x_3657) ;  /* 0x0000000000d04947 */ /* 0x000fea0003800000 */
[----:B------:R1:W2:Y:S01]  /*2d70*/  LDS.128 R4, [R66+0x22400] ;  /* 0x0224000042047984 */ /* 0x0002a20000000c00 */
        /* <DEDUP_REMOVED lines=17> */
[C---:B------:R-:W-:Y:S01]  /*2e90*/  LOP3.LUT R69, R68.reuse, 0xffff0000, RZ, 0xc0, !PT ;  /* 0xffff000044457812 */ /* 0x040fe200078ec0ff */
[----:B------:R-:W-:Y:S01]  /*2ea0*/  IMAD.U32 R68, R68, 0x10000, RZ ;  /* 0x0001000044447824 */ /* 0x000fe200078e00ff */
[C---:B------:R-:W-:Y:S01]  /*2eb0*/  LOP3.LUT R65, R64.reuse, 0xffff0000, RZ, 0xc0, !PT ;  /* 0xffff000040417812 */ /* 0x040fe200078ec0ff */
        /* <DEDUP_REMOVED lines=8> */
[----:B------:R-:W-:-:S02]  /*2f40*/  IMAD.U32 R6, R5, 0x10000, RZ ;  /* 0x0001000005067824 */ /* 0x000fc400078e00ff */
[----:B------:R-:W-:Y:S02]  /*2f50*/  IMAD.U32 R5, R4, 0x10000, RZ ;  /* 0x0001000004057824 */ /* 0x000fe400078e00ff */
[----:B------:R-:W-:Y:S01]  /*2f60*/  FFMA.FTZ R67, R14, R67, -R7 ;  /* 0x000000430e437223 */ /* 0x000fe20000010807 */
[----:B------:R-:W-:Y:S01]  /*2f70*/  LOP3.LUT R4, R4, 0xffff0000, RZ, 0xc0, !PT ;  /* 0xffff000004047812 */ /* 0x000fe200078ec0ff */
[----:B------:R-:W-:Y:S01]  /*2f80*/  FFMA.FTZ R14, R14, R76, R15 ;  /* 0x0000004c0e0e7223 */ /* 0x000fe2000001000f */
[C---:B------:R-:W-:Y:S01]  /*2f90*/  FMUL.FTZ R15, R25.reuse, R75 ;  /* 0x0000004b190f7220 */ /* 0x040fe20000410000 */
[----:B------:R-:W-:Y:S01]  /*2fa0*/  FMUL.FTZ R76, R25, R66 ;  /* 0x00000042194c7220 */ /* 0x000fe20000410000 */
[C---:B------:R-:W-:Y:S01]  /*2fb0*/  FFMA.FTZ R77, R6.reuse, R65, -R77 ;  /* 0x00000041064d7223 */ /* 0x040fe2000001084d */
[----:B------:R-:W-:Y:S01]  /*2fc0*/  FFMA.FTZ R78, R6, R69, R78 ;  /* 0x00000045064e7223 */ /* 0x000fe2000001004e */
        /* <DEDUP_REMOVED lines=12> */
.L_x_3659:
[----:B------:R-:W-:Y:S05]  /*3090*/  BSYNC B2 ;  /* 0x0000000000027941 */ /* 0x000fea0003800000 */
.L_x_3658:
[----:B--2---:R1:W-:Y:S02]  /*30a0*/  STG.E.128 desc[UR40][R12.64], R4 ;  /* 0x000000040c007986 */ /* 0x0043e4000c101d28 */
.L_x_3657:
[----:B------:R-:W-:Y:S05]  /*30b0*/  BSYNC B1 ;  /* 0x0000000000017941 */ /* 0x000fea0003800000 */
.L_x_3656:
[----:B------:R-:W-:Y:S05]  /*30c0*/  @P3 BRA `(.L_x_3655) ;  /* 0x0000001000343947 */ /* 0x000fea0003800000 */
[----:B-1----:R-:W-:Y:S01]  /*30d0*/  IMAD.MOV.U32 R5, RZ, RZ, 0x20 ;  /* 0x00000020ff057424 */ /* 0x002fe200078e00ff */
[----:B------:R-:W-:Y:S01]  /*30e0*/  LOP3.LUT P5, RZ, R189, 0x4, RZ, 0xc0, !PT ;  /* 0x00000004bdff7812 */ /* 0x000fe200078ac0ff */
[----:B------:R-:W-:Y:S03]  /*30f0*/  BSSY B1, `(.L_x_3660) ;  /* 0x0000035000017945 */ /* 0x000fe60003800000 */
[----:B------:R-:W-:Y:S02]  /*3100*/  SEL R5, R5, 0xffffffe0, !P5 ;  /* 0xffffffe005057807 */ /* 0x000fe40006800000 */
[----:B------:R-:W-:Y:S02]  /*3110*/  ISETP.GE.AND P5, PT, R190, R27, PT ;  /* 0x0000001bbe00720c */ /* 0x000fe40003fa6270 */
[----:B------:R-:W-:-:S05]  /*3120*/  IADD3 R5, R5, R57, R26 ;  /* 0x0000003905057210 */ /* 0x000fca0007ffe01a */
[----:B------:R-:W-:-:S06]  /*3130*/  IMAD R4, R5, 0x2, R2 ;  /* 0x0000000205047824 */ /* 0x000fcc00078e0202 */
[----:B------:R-:W1:Y:S01]  /*3140*/  LDS.128 R4, [R4+0x22400] ;  /* 0x0224000004047984 */ /* 0x000e620000000c00 */
[----:B------:R-:W-:Y:S05]  /*3150*/  @P5 BRA `(.L_x_3661) ;  /* 0x0000000000b85947 */ /* 0x000fea0003800000 */
[----:B------:R-:W-:Y:S01]  /*3160*/  SHF.R.U64 R14, R8, 0x10, R9 ;  /* 0x00000010080e7819 */ /* 0x000fe20000001209 */
[----:B-1----:R-:W-:Y:S01]  /*3170*/  IMAD.U32 R8, R6, 0x10000, RZ ;  /* 0x0001000006087824 */ /* 0x002fe200078e00ff */
        /* <DEDUP_REMOVED lines=17> */
[C---:B------:R-:W-:Y:S01]  /*3290*/  FMUL.FTZ R67, R7.reuse, R27 ;  /* 0x0000001b07437220 */ /* 0x040fe20000410000 */
[----:B------:R-:W-:Y:S01]  /*32a0*/  LOP3.LUT R64, R64, 0xffff0000, RZ, 0xc0, !PT ;  /* 0xffff000040407812 */ /* 0x000fe200078ec0ff */
[----:B------:R-:W-:Y:S01]  /*32b0*/  FMUL.FTZ R66, R7, R15 ;  /* 0x0000000f07427220 */ /* 0x000fe20000410000 */
[----:B------:R-:W-:Y:S01]  /*32c0*/  LOP3.LUT R24, R24, 0xffff0000, RZ, 0xc0, !PT ;  /* 0xffff000018187812 */ /* 0x000fe200078ec0ff */
[C---:B------:R-:W-:Y:S01]  /*32d0*/  FMUL.FTZ R7, R9.reuse, R65 ;  /* 0x0000004109077220 */ /* 0x040fe20000410000 */
[----:B------:R-:W-:Y:S01]  /*32e0*/  FMUL.FTZ R9, R9, R25 ;  /* 0x0000001909097220 */ /* 0x000fe20000410000 */
[----:B------:R-:W-:-:S02]  /*32f0*/  IMAD.U32 R6, R5, 0x10000, RZ ;  /* 0x0001000005067824 */ /* 0x000fc400078e00ff */
[----:B------:R-:W-:Y:S01]  /*3300*/  FFMA.FTZ R25, R8, R25, -R7 ;  /* 0x0000001908197223 */ /* 0x000fe20000010807 */
[----:B------:R-:W-:Y:S02]  /*3310*/  IMAD.U32 R5, R4, 0x10000, RZ ;  /* 0x0001000004057824 */ /* 0x000fe400078e00ff */
[----:B------:R-:W-:Y:S01]  /*3320*/  FFMA.FTZ R8, R8, R65, R9 ;  /* 0x0000004108087223 */ /* 0x000fe20000010009 */
[----:B------:R-:W-:Y:S01]  /*3330*/  LOP3.LUT R4, R4, 0xffff0000, RZ, 0xc0, !PT ;  /* 0xffff000004047812 */ /* 0x000fe200078ec0ff */
[C---:B------:R-:W-:Y:S01]  /*3340*/  FMUL.FTZ R9, R11.reuse, R64 ;  /* 0x000000400b097220 */ /* 0x040fe20000410000 */
[-C--:B------:R-:W-:Y:S01]  /*3350*/  FMUL.FTZ R11, R11, R24.reuse ;  /* 0x000000180b0b7220 */ /* 0x080fe20000410000 */
[C---:B------:R-:W-:Y:S01]  /*3360*/  FFMA.FTZ R67, R6.reuse, R15, -R67 ;  /* 0x0000000f06437223 */ /* 0x040fe20000010843 */
[----:B------:R-:W-:Y:S01]  /*3370*/  FFMA.FTZ R66, R6, R27, R66 ;  /* 0x0000001b06427223 */ /* 0x000fe20000010042 */
[----:B------:R-:W-:Y:S01]  /*3380*/  FFMA.FTZ R9, R10, R24, -R9 ;  /* 0x000000180a097223 */ /* 0x000fe20000010809 */
[C---:B------:R-:W-:Y:S01]  /*3390*/  FMUL.FTZ R6, R4.reuse, R26 ;  /* 0x0000001a04067220 */ /* 0x040fe20000410000 */
[----:B------:R-:W-:Y:S01]  /*33a0*/  FMUL.FTZ R7, R4, R14 ;  /* 0x0000000e04077220 */ /* 0x000fe20000410000 */
[----:B------:R-:W-:Y:S01]  /*33b0*/  FFMA.FTZ R10, R10, R64, R11 ;  /* 0x000000400a0a7223 */ /* 0x000fe2000001000b */
[----:B------:R-:W-:Y:S01]  /*33c0*/  F2FP.BF16.F32.PACK_AB R8, R8, R25 ;  /* 0x000000190808723e */ /* 0x000fe200000010ff */
[C---:B------:R-:W-:Y:S01]  /*33d0*/  FFMA.FTZ R6, R5.reuse, R14, -R6 ;  /* 0x0000000e05067223 */ /* 0x040fe20000010806 */
[----:B------:R-:W-:Y:S01]  /*33e0*/  FFMA.FTZ R7, R5, R26, R7 ;  /* 0x0000001a05077223 */ /* 0x000fe20000010007 */
[----:B------:R-:W-:-:S02]  /*33f0*/  F2FP.BF16.F32.PACK_AB R5, R66, R67 ;  /* 0x000000434205723e */ /* 0x000fc400000010ff */
[----:B------:R-:W-:Y:S02]  /*3400*/  F2FP.BF16.F32.PACK_AB R9, R10, R9 ;  /* 0x000000090a09723e */ /* 0x000fe400000010ff */
[----:B------:R-:W-:Y:S01]  /*3410*/  F2FP.BF16.F32.PACK_AB R4, R7, R6 ;  /* 0x000000060704723e */ /* 0x000fe200000010ff */
[----:B------:R-:W-:Y:S02]  /*3420*/  IMAD.MOV.U32 R6, RZ, RZ, R8 ;  /* 0x000000ffff067224 */ /* 0x000fe400078e0008 */
[----:B------:R-:W-:-:S07]  /*3430*/  IMAD.MOV.U32 R7, RZ, RZ, R9 ;  /* 0x000000ffff077224 */ /* 0x000fce00078e0009 */
.L_x_3661:
[----:B------:R-:W-:Y:S05]  /*3440*/  BSYNC B1 ;  /* 0x0000000000017941 */ /* 0x000fea0003800000 */
.L_x_3660:
[----:B-1----:R2:W-:Y:S01]  /*3450*/  STG.E.128 desc[UR40][R12.64+0x40], R4 ;  /* 0x000040040c007986 */ /* 0x0025e2000c101d28 */
[----:B------:R-:W-:Y:S05]  /*3460*/  BRA `(.L_x_3655) ;  /* 0x0000000c004c7947 */ /* 0x000fea0003800000 */
.L_x_3649:
[----:B------:R-:W-:-:S05]  /*3470*/  IMAD R5, R40, -0x40, R42 ;  /* 0xffffffc028057824 */ /* 0x000fca00078e022a */
[----:B------:R-:W-:-:S04]  /*3480*/  VIMNMX R6, R5, 0x40, PT ;  /* 0x0000004005067848 */ /* 0x000fc80003fe0100 */
[----:B------:R-:W-:Y:S02]  /*3490*/  ISETP.GE.AND P1, PT, R23, R6, PT ;  /* 0x000000061700720c */ /* 0x000fe40003f26270 */
[----:B------:R-:W-:Y:S02]  /*34a0*/  CS2R R6, SRZ ;  /* 0x0000000000067805 */ /* 0x000fe4000001ff00 */
[----:B------:R-:W-:-:S13]  /*34b0*/  ISETP.GE.OR P0, PT, R16, R27, P1 ;  /* 0x0000001b1000720c */ /* 0x000fda0000f06670 */
[----:B------:R-:W0:Y:S01]  /*34c0*/  @!P0 LDC.64 R8, c[0x0][0x3e8] ;  /* 0x0000fa00ff088b82 */ /* 0x000e220000000a00 */
[----:B------:R-:W-:-:S05]  /*34d0*/  @!P0 IADD3 R4, P5, R32, R4, RZ ;  /* 0x0000000420048210 */ /* 0x000fca0007fbe0ff */
[----:B------:R-:W-:Y:S02]  /*34e0*/  @!P0 IMAD.X R5, R68, 0x1, R59, P5 ;  /* 0x0000000144058824 */ /* 0x000fe400028e063b */
[----:B------:R-:W1:Y:S01]  /*34f0*/  @!P0 LDC.64 R12, c[0x0][0x400] ;  /* 0x00010000ff0c8b82 */ /* 0x000e620000000a00 */
[----:B0-----:R-:W-:-:S04]  /*3500*/  @!P0 LEA R8, P5, R4, R8, 0x1 ;  /* 0x0000000804088211 */ /* 0x001fc800078a08ff */
[----:B------:R-:W-:Y:S01]  /*3510*/  @!P0 LEA.HI.X R9, R4, R9, R5, 0x1, P5 ;  /* 0x0000000904098211 */ /* 0x000fe200028f0c05 */
[----:B------:R-:W-:Y:S02]  /*3520*/  @!P0 IMAD R4, R51, R40, RZ ;  /* 0x0000002833048224 */ /* 0x000fe400078e02ff */
[----:B------:R-:W-:Y:S02]  /*3530*/  @!P0 IMAD.MOV.U32 R5, RZ, RZ, R62 ;  /* 0x000000ffff058224 */ /* 0x000fe400078e003e */
[----:B------:R-:W-:Y:S02]  /*3540*/  @!P0 IMAD R67, R67, R52, R4 ;  /* 0x0000003443438224 */ /* 0x000fe400078e0204 */
[----:B------:R-:W-:-:S04]  /*3550*/  @!P0 IMAD.MOV.U32 R4, RZ, RZ, R36 ;  /* 0x000000ffff048224 */ /* 0x000fc800078e0024 */
[----:B------:R-:W-:-:S04]  /*3560*/  @!P0 IMAD.WIDE.U32 R4, R40, R52, R4 ;  /* 0x0000003428048225 */ /* 0x000fc800078e0004 */
[----:B------:R-:W-:Y:S01]  /*3570*/  @!P0 IMAD.IADD R5, R67, 0x1, R5 ;  /* 0x0000000143058824 */ /* 0x000fe200078e0205 */
[----:B-1----:R-:W-:-:S04]  /*3580*/  @!P0 LEA R12, P5, R4, R12, 0x1 ;  /* 0x0000000c040c8211 */ /* 0x002fc800078a08ff */
[----:B------:R-:W-:Y:S02]  /*3590*/  @!P0 LEA.HI.X R13, R4, R13, R5, 0x1, P5 ;  /* 0x0000000d040d8211 */ /* 0x000fe400028f0c05 */
[----:B------:R-:W-:Y:S02]  /*35a0*/  CS2R R4, SRZ ;  /* 0x0000000000047805 */ /* 0x000fe4000001ff00 */
[----:B------:R-:W-:-:S04]  /*35b0*/  CS2R R10, SRZ ;  /* 0x00000000000a7805 */ /* 0x000fc8000001ff00 */
[----:B------:R0:W2:Y:S02]  /*35c0*/  @!P0 LDG.E.128 R4, desc[UR40][R8.64] ;  /* 0x0000002808048981 */ /* 0x0000a4000c1e1d00 */
[----:B0-----:R-:W-:-:S06]  /*35d0*/  CS2R R8, SRZ ;  /* 0x0000000000087805 */ /* 0x001fcc000001ff00 */
[----:B------:R-:W3:Y:S01]  /*35e0*/  @!P0 LDG.E.128 R8, desc[UR40][R12.64] ;  /* 0x000000280c088981 */ /* 0x000ee2000c1e1d00 */
[----:B------:R-:W-:-:S04]  /*35f0*/  ISETP.GE.AND P0, PT, R16, R27, PT ;  /* 0x0000001b1000720c */ /* 0x000fc80003f06270 */
[----:B------:R-:W-:Y:S02]  /*3600*/  P2R R68, PR, RZ, 0x1 ;  /* 0x00000001ff447803 */ /* 0x000fe40000000000 */
[----:B------:R-:W-:Y:S01]  /*3610*/  ISETP.NE.AND P0, PT, R184, 0x3, PT ;  /* 0x00000003b800780c */ /* 0x000fe20003f05270 */
[----:B--2---:R-:W-:Y:S02]  /*3620*/  IMAD.MOV.U32 R24, RZ, RZ, R4 ;  /* 0x000000ffff187224 */ /* 0x004fe400078e0004 */
[----:B------:R-:W-:Y:S02]  /*3630*/  IMAD.MOV.U32 R27, RZ, RZ, R5 ;  /* 0x000000ffff1b7224 */ /* 0x000fe400078e0005 */
[----:B------:R-:W-:Y:S01]  /*3640*/  IMAD.MOV.U32 R66, RZ, RZ, R6 ;  /* 0x000000ffff427224 */ /* 0x000fe200078e0006 */
[----:B------:R-:W-:Y:S01]  /*3650*/  PRMT R86, R24, 0x7610, R86 ;  /* 0x0000761018567816 */ /* 0x000fe20000000056 */
[----:B------:R-:W-:Y:S01]  /*3660*/  IMAD.MOV.U32 R67, RZ, RZ, R7 ;  /* 0x000000ffff437224 */ /* 0x000fe200078e0007 */
[----:B------:R-:W-:-:S02]  /*3670*/  PRMT R88, R88, 0x5410, R27 ;  /* 0x0000541058587816 */ /* 0x000fc4000000001b */
[----:B------:R-:W-:Y:S02]  /*3680*/  PRMT R89, R89, 0x5410, R66 ;  /* 0x0000541059597816 */ /* 0x000fe40000000042 */
[----:B------:R-:W-:Y:S01]  /*3690*/  PRMT R91, R67, 0x7610, R91 ;  /* 0x00007610435b7816 */ /* 0x000fe2000000005b */
[----:B---3--:R-:W-:Y:S02]  /*36a0*/  IMAD.MOV.U32 R24, RZ, RZ, R8 ;  /* 0x000000ffff187224 */ /* 0x008fe400078e0008 */
[----:B------:R-:W-:Y:S02]  /*36b0*/  IMAD.MOV.U32 R12, RZ, RZ, R9 ;  /* 0x000000ffff0c7224 */ /* 0x000fe400078e0009 */
        /* <DEDUP_REMOVED lines=8> */
.L_x_3662:
[----:B------:R-:W-:Y:S01]  /*3740*/  IMAD R73, R19, 0x8, R2 ;  /* 0x0000000813497824 */ /* 0x000fe200078e0202 */
[----:B------:R-:W-:Y:S01]  /*3750*/  SHF.L.U32 R74, R185, 0x1f, RZ ;  /* 0x0000001fb94a7819 */ /* 0x000fe200000006ff */
[----:B------:R-:W0:Y:S01]  /*3760*/  LDC R75, c[0x0][0x2f4] ;  /* 0x0000bd00ff4b7b82 */ /* 0x000e220000000800 */
[----:B------:R-:W-:Y:S02]  /*3770*/  BSSY B1, `(.L_x_3663) ;  /* 0x0000003000017945 */ /* 0x000fe40003800000 */
[----:B------:R-:W1:Y:S02]  /*3780*/  SYNCS.PHASECHK.TRANS64.TRYWAIT P5, [R73+URZ+0x28c90], R74 ;  /* 0x028c904a490075a7 */ /* 0x000e6400080a017f */
[----:B-1----:R-:W-:Y:S05]  /*3790*/  @!P5 BRA `(.L_x_3664) ;  /* 0x000001740018d947 */ /* 0x002fea0003800000 */
.L_x_3950:
[----:B------:R-:W-:Y:S05]  /*37a0*/  BSYNC B1 ;  /* 0x0000000000017941 */ /* 0x000fea0003800000 */
.L_x_3663:
[----:B0-----:R-:W-:Y:S01]  /*37b0*/  ISETP.GE.OR P5, PT, R16, R75, P1 ;  /* 0x0000004b1000720c */ /* 0x001fe20000fa6670 */
[----:B------:R-:W-:Y:S01]  /*37c0*/  ULDC.64 UR4, c[0x0][0x300] ;  /* 0x0000c00000047ab9 */ /* 0x000fe20000000a00 */
[----:B------:R-:W-:Y:S02]  /*37d0*/  IMAD.MOV.U32 R66, RZ, RZ, R14 ;  /* 0x000000ffff427224 */ /* 0x000fe400078e000e */
[----:B------:R-:W-:Y:S02]  /*37e0*/  IMAD R12, R0, UR4, RZ ;  /* 0x00000004000c7c24 */ /* 0x000fe4000f8e02ff */
[----:B------:R-:W-:Y:S02]  /*37f0*/  IMAD.MOV.U32 R67, RZ, RZ, R25 ;  /* 0x000000ffff437224 */ /* 0x000fe400078e0019 */
[C---:B------:R-:W-:Y:S02]  /*3800*/  IMAD R13, R23.reuse, UR5, R12 ;  /* 0x00000005170d7c24 */ /* 0x040fe4000f8e020c */
[----:B------:R-:W-:-:S03]  /*3810*/  IMAD.WIDE.U32 R66, R23, UR4, R66 ;  /* 0x0000000417427c25 */ /* 0x000fc6000f8e0042 */
[----:B------:R-:W-:Y:S05]  /*3820*/  @P5 BRA `(.L_x_3655) ;  /* 0x00000008005c5947 */ /* 0x000fea0003800000 */
[----:B------:R-:W-:Y:S01]  /*3830*/  IMAD.IADD R76, R13, 0x1, R67 ;  /* 0x000000010d4c7824 */ /* 0x000fe200078e0243 */
[----:B------:R-:W-:Y:S01]  /*3840*/  IADD3 R12, P5, P6, R20, R66, R60 ;  /* 0x00000042140c7210 */ /* 0x000fe20007ebe03c */
[----:B------:R-:W-:Y:S03]  /*3850*/  BSSY B1, `(.L_x_3665) ;  /* 0x0000072000017945 */ /* 0x000fe60003800000 */
[----:B------:R-:W-:Y:S02]  /*3860*/  IADD3.X R13, R43, R76, R63, P5, P6 ;  /* 0x0000004c2b0d7210 */ /* 0x000fe40002fec43f */
[----:B------:R-:W-:Y:S02]  /*3870*/  ISETP.NE.AND P6, PT, R68, RZ, PT ;  /* 0x000000ff4400720c */ /* 0x000fe40003fc5270 */
[----:B------:R-:W-:-:S04]  /*3880*/  LEA R68, P5, R12, R64, 0x1 ;  /* 0x000000400c447211 */ /* 0x000fc800078a08ff */
[----:B------:R-:W-:Y:S01]  /*3890*/  LEA.HI.X R69, R12, R65, R13, 0x1, P5 ;  /* 0x000000410c457211 */ /* 0x000fe200028f0c0d */
[----:B------:R-:W-:Y:S01]  /*38a0*/  IMAD.IADD R13, R75, 0x1, -R56 ;  /* 0x000000014b0d7824 */ /* 0x000fe200078e0a38 */
[----:B------:R-:W-:-:S04]  /*38b0*/  ISETP.NE.AND P5, PT, R72, RZ, PT ;  /* 0x000000ff4800720c */ /* 0x000fc80003fa5270 */
[----:B------:R-:W-:-:S04]  /*38c0*/  SEL R13, R56, R13, !P5 ;  /* 0x0000000d380d7207 */ /* 0x000fc80006800000 */
[----:B------:R-:W-:-:S04]  /*38d0*/  SHF.R.S32.HI R12, RZ, 0x1f, R13 ;  /* 0x0000001fff0c7819 */ /* 0x000fc8000001140d */
[----:B------:R-:W-:-:S04]  /*38e0*/  LEA.HI R12, R12, R13, RZ, 0x4 ;  /* 0x0000000d0c0c7211 */ /* 0x000fc800078f20ff */
[----:B------:R-:W-:-:S04]  /*38f0*/  SHF.R.S32.HI R12, RZ, 0x4, R12 ;  /* 0x00000004ff0c7819 */ /* 0x000fc8000001140c */
[----:B------:R-:W-:-:S05]  /*3900*/  LEA.HI.SX32 R12, R45, R12, 0x1d ;  /* 0x0000000c2d0c7211 */ /* 0x000fca00078feaff */
[----:B------:R-:W-:-:S05]  /*3910*/  IMAD.SHL.U32 R77, R12, 0x8, RZ ;  /* 0x000000080c4d7824 */ /* 0x000fca00078e00ff */
[----:B------:R-:W-:-:S04]  /*3920*/  LOP3.LUT R13, R50, 0x38, R77, 0xf8, !PT ;  /* 0x00000038320d7812 */ /* 0x000fc800078ef84d */
[----:B------:R-:W-:-:S05]  /*3930*/  LOP3.LUT R13, R13, R54, RZ, 0x3c, !PT ;  /* 0x000000360d0d7212 */ /* 0x000fca00078e3cff */
[----:B------:R-:W-:Y:S02]  /*3940*/  IMAD R15, R194, 0x200, R13 ;  /* 0x00000200c20f7824 */ /* 0x000fe400078e020d */
[----:B------:R-:W-:Y:S02]  /*3950*/  IMAD.IADD R13, R70, 0x1, R26 ;  /* 0x00000001460d7824 */ /* 0x000fe400078e021a */
[----:B------:R-:W-:Y:S02]  /*3960*/  IMAD.IADD R15, R26, 0x1, R15 ;  /* 0x000000011a0f7824 */ /* 0x000fe400078e020f */
[--C-:B------:R-:W-:Y:S02]  /*3970*/  IMAD R13, R13, 0x2, R2.reuse ;  /* 0x000000020d0d7824 */ /* 0x100fe400078e0202 */
[----:B------:R-:W-:-:S04]  /*3980*/  IMAD R24, R15, 0x2, R2 ;  /* 0x000000020f187824 */ /* 0x000fc800078e0202 */
[----:B------:R-:W0:Y:S04]  /*3990*/  LDS.128 R12, [R13+0x22400] ;  /* 0x022400000d0c7984 */ /* 0x000e280000000c00 */
[----:B------:R-:W2:Y:S01]  /*39a0*/  LDS.128 R24, [R24+0x22400] ;  /* 0x0224000018187984 */ /* 0x000ea20000000c00 */
[----:B------:R-:W-:Y:S05]  /*39b0*/  @P6 BRA `(.L_x_3666) ;  /* 0x00000004006c6947 */ /* 0x000fea0003800000 */
[----:B------:R-:W-:Y:S02]  /*39c0*/  SHF.R.U32.HI R84, RZ, 0x10, R9 ;  /* 0x00000010ff547819 */ /* 0x000fe40000011609 */
[--C-:B------:R-:W-:Y:S02]  /*39d0*/  SHF.R.U32.HI R80, RZ, 0x10, R5.reuse ;  /* 0x00000010ff507819 */ /* 0x100fe40000011605 */
[----:B------:R-:W-:Y:S01]  /*39e0*/  SHF.R.U64 R79, R4, 0x10, R5 ;  /* 0x00000010044f7819 */ /* 0x000fe20000001205 */
[----:B--2---:R-:W-:Y:S01]  /*39f0*/  IMAD.U32 R5, R25, 0x10000, RZ ;  /* 0x0001000019057824 */ /* 0x004fe200078e00ff */
[----:B------:R-:W-:Y:S01]  /*3a00*/  PRMT R84, R86, 0x5432, R84 ;  /* 0x0000543256547816 */ /* 0x000fe20000000054 */
[----:B0-----:R-:W-:Y:S01]  /*3a10*/  IMAD.U32 R4, R14, 0x10000, RZ ;  /* 0x000100000e047824 */ /* 0x001fe200078e00ff */
[----:B------:R-:W-:Y:S01]  /*3a20*/  SHF.R.U64 R82, R6, 0x10, R7 ;  /* 0x0000001006527819 */ /* 0x000fe20000001207 */
[----:B------:R-:W-:Y:S01]  /*3a30*/  IMAD.U32 R6, R26, 0x10000, RZ ;  /* 0x000100001a067824 */ /* 0x000fe200078e00ff */
[----:B------:R-:W-:-:S02]  /*3a40*/  PRMT R80, R88, 0x5432, R80 ;  /* 0x0000543258507816 */ /* 0x000fc40000000050 */
[----:B------:R-:W-:Y:S01]  /*3a50*/  SHF.R.U64 R83, R8, 0x10, R9 ;  /* 0x0000001008537819 */ /* 0x000fe20000001209 */
[----:B------:R-:W-:Y:S01]  /*3a60*/  IMAD.U32 R9, R24, 0x10000, RZ ;  /* 0x0001000018097824 */ /* 0x000fe200078e00ff */
[----:B------:R-:W-:Y:S01]  /*3a70*/  PRMT R79, R86, 0x5410, R79 ;  /* 0x00005410564f7816 */ /* 0x000fe2000000004f */
[----:B------:R-:W-:Y:S01]  /*3a80*/  IMAD.U32 R86, R84, 0x10000, RZ ;  /* 0x0001000054567824 */ /* 0x000fe200078e00ff */
[----:B------:R-:W-:Y:S02]  /*3a90*/  SHF.R.U32.HI R87, RZ, 0x10, R11 ;  /* 0x00000010ff577819 */ /* 0x000fe4000001160b */
[----:B------:R-:W-:Y:S01]  /*3aa0*/  SHF.R.U32.HI R81, RZ, 0x10, R7 ;  /* 0x00000010ff517819 */ /* 0x000fe20000011607 */
[----:B------:R-:W-:Y:S01]  /*3ab0*/  IMAD.U32 R7, R12, 0x10000, RZ ;  /* 0x000100000c077824 */ /* 0x000fe200078e00ff */
[----:B------:R-:W-:Y:S01]  /*3ac0*/  PRMT R8, R89, 0x5432, R82 ;  /* 0x0000543259087816 */ /* 0x000fe20000000052 */
[----:B------:R-:W-:Y:S01]  /*3ad0*/  IMAD.U32 R82, R80, 0x10000, RZ ;  /* 0x0001000050527824 */ /* 0x000fe200078e00ff */
[----:B------:R-:W-:Y:S01]  /*3ae0*/  SHF.R.U64 R85, R10, 0x10, R11 ;  /* 0x000000100a557819 */ /* 0x000fe2000000120b */
[----:B------:R-:W-:Y:S01]  /*3af0*/  IMAD.U32 R11, R13, 0x10000, RZ ;  /* 0x000100000d0b7824 */ /* 0x000fe200078e00ff */
[----:B------:R-:W-:Y:S01]  /*3b00*/  LOP3.LUT R78, R25, 0xffff0000, RZ, 0xc0, !PT ;  /* 0xffff0000194e7812 */ /* 0x000fe200078ec0ff */
[----:B------:R-:W-:Y:S01]  /*3b10*/  IMAD.U32 R25, R15, 0x10000, RZ ;  /* 0x000100000f197824 */ /* 0x000fe200078e00ff */
[----:B------:R-:W-:Y:S01]  /*3b20*/  PRMT R83, R88, 0x5410, R83 ;  /* 0x0000541058537816 */ /* 0x000fe20000000053 */
[----:B------:R-:W-:Y:S01]  /*3b30*/  FMUL.FTZ R88, R5, R86 ;  /* 0x0000005605587220 */ /* 0x000fe20000410000 */
[----:B------:R-:W-:-:S02]  /*3b40*/  LOP3.LUT R84, R84, 0xffff0000, RZ, 0xc0, !PT ;  /* 0xffff000054547812 */ /* 0x000fc400078ec0ff */
[----:B------:R-:W-:Y:S01]  /*3b50*/  PRMT R87, R90, 0x5410, R87 ;  /* 0x000054105a577816 */ /* 0x000fe20000000057 */
[-C--:B------:R-:W-:Y:S01]  /*3b60*/  FMUL.FTZ R90, R5, R82.reuse ;  /* 0x00000052055a7220 */ /* 0x080fe20000410000 */
[----:B------:R-:W-:Y:S01]  /*3b70*/  PRMT R81, R91, 0x5410, R81 ;  /* 0x000054105b517816 */ /* 0x000fe20000000051 */
[----:B------:R-:W-:Y:S01]  /*3b80*/  FFMA.FTZ R5, R11, R82, -R88 ;  /* 0x000000520b057223 */ /* 0x000fe20000010858 */
[----:B------:R-:W-:Y:S01]  /*3b90*/  LOP3.LUT R13, R13, 0xffff0000, RZ, 0xc0, !PT ;  /* 0xffff00000d0d7812 */ /* 0x000fe200078ec0ff */
[----:B------:R-:W-:Y:S01]  /*3ba0*/  FMUL.FTZ R92, R78, R84 ;  /* 0x000000544e5c7220 */ /* 0x000fe20000410000 */
[----:B------:R-:W-:Y:S01]  /*3bb0*/  LOP3.LUT R80, R80, 0xffff0000, RZ, 0xc0, !PT ;  /* 0xffff000050507812 */ /* 0x000fe200078ec0ff */
[----:B------:R-:W-:Y:S01]  /*3bc0*/  IMAD.U32 R88, R87, 0x10000, RZ ;  /* 0x0001000057587824 */ /* 0x000fe200078e00ff */
[----:B------:R-:W-:Y:S01]  /*3bd0*/  LOP3.LUT R10, R15, 0xffff0000, RZ, 0xc0, !PT ;  /* 0xffff00000f0a7812 */ /* 0x000fe200078ec0ff */
[----:B------:R-:W-:Y:S02]  /*3be0*/  IMAD.U32 R15, R27, 0x10000, RZ ;  /* 0x000100001b0f7824 */ /* 0x000fe400078e00ff */
[----:B------:R-:W-:Y:S01]  /*3bf0*/  FFMA.FTZ R90, R11, R86, R90 ;  /* 0x000000560b5a7223 */ /* 0x000fe2000001005a */
[----:B------:R-:W-:-:S02]  /*3c00*/  IMAD.U32 R82, R81, 0x10000, RZ ;  /* 0x0001000051527824 */ /* 0x000fc400078e00ff */
[-C--:B------:R-:W-:Y:S01]  /*3c10*/  FMUL.FTZ R78, R78, R80.reuse ;  /* 0x000000504e4e7220 */ /* 0x080fe20000410000 */
[----:B------:R-:W-:Y:S01]  /*3c20*/  FFMA.FTZ R92, R13, R80, -R92 ;  /* 0x000000500d5c7223 */ /* 0x000fe2000001085c */
[----:B------:R-:W-:Y:S01]  /*3c30*/  FMUL.FTZ R80, R15, R88 ;  /* 0x000000580f507220 */ /* 0x000fe20000410000 */
[----:B------:R-:W-:Y:S01]  /*3c40*/  LOP3.LUT R27, R27, 0xffff0000, RZ, 0xc0, !PT ;  /* 0xffff00001b1b7812 */ /* 0x000fe200078ec0ff */
[----:B------:R-:W-:Y:S01]  /*3c50*/  FMUL.FTZ R11, R15, R82 ;  /* 0x000000520f0b7220 */ /* 0x000fe20000410000 */
[----:B------:R-:W-:Y:S01]  /*3c60*/  LOP3.LUT R87, R87, 0xffff0000, RZ, 0xc0, !PT ;  /* 0xffff000057577812 */ /* 0x000fe200078ec0ff */
[----:B------:R-:W-:Y:S01]  /*3c70*/  FFMA.FTZ R15, R13, R84, R78 ;  /* 0x000000540d0f7223 */ /* 0x000fe2000001004e */
[----:B------:R-:W-:Y:S01]  /*3c80*/  FFMA.FTZ R84, R25, R82, -R80 ;  /* 0x0000005219547223 */ /* 0x000fe20000010850 */
[----:B------:R-:W-:Y:S01]  /*3c90*/  LOP3.LUT R81, R81, 0xffff0000, RZ, 0xc0, !PT ;  /* 0xffff000051517812 */ /* 0x000fe200078ec0ff */
[----:B------:R-:W-:Y:S01]  /*3ca0*/  FFMA.FTZ R88, R25, R88, R11 ;  /* 0x0000005819587223 */ /* 0x000fe2000001000b */
[----:B------:R-:W-:Y:S01]  /*3cb0*/  IMAD.U32 R80, R83, 0x10000, RZ ;  /* 0x0001000053507824 */ /* 0x000fe200078e00ff */
[----:B------:R-:W-:Y:S01]  /*3cc0*/  LOP3.LUT R24, R24, 0xffff0000, RZ, 0xc0, !PT ;  /* 0xffff000018187812 */ /* 0x000fe200078ec0ff */
[----:B------:R-:W-:Y:S01]  /*3cd0*/  FMUL.FTZ R11, R27, R87 ;  /* 0x000000571b0b7220 */ /* 0x000fe20000410000 */
[----:B------:R-:W-:Y:S01]  /*3ce0*/  LOP3.LUT R83, R83, 0xffff0000, RZ, 0xc0, !PT ;  /* 0xffff000053537812 */ /* 0x000fe200078ec0ff */
[----:B------:R-:W-:-:S02]  /*3cf0*/  IMAD.U32 R78, R79, 0x10000, RZ ;  /* 0x000100004f4e7824 */ /* 0x000fc400078e00ff */
[-C--:B------:R-:W-:Y:S01]  /*3d00*/  FMUL.FTZ R27, R27, R81.reuse ;  /* 0x000000511b1b7220 */ /* 0x080fe20000410000 */
[----:B------:R-:W-:Y:S01]  /*3d10*/  LOP3.LUT R79, R79, 0xffff0000, RZ, 0xc0, !PT ;  /* 0xffff00004f4f7812 */ /* 0x000fe200078ec0ff */
[----:B------:R-:W-:Y:S01]  /*3d20*/  FFMA.FTZ R81, R10, R81, -R11 ;  /* 0x000000510a517223 */ /* 0x000fe2000001080b */
[----:B------:R-:W-:Y:S01]  /*3d30*/  LOP3.LUT R12, R12, 0xffff0000, RZ, 0xc0, !PT ;  /* 0xffff00000c0c7812 */ /* 0x000fe200078ec0ff */
[----:B------:R-:W-:Y:S01]  /*3d40*/  FMUL.FTZ R82, R9, R80 ;  /* 0x0000005009527220 */ /* 0x000fe20000410000 */
[----:B------:R-:W-:Y:S01]  /*3d50*/  PRMT R85, R89, 0x5410, R85 ;  /* 0x0000541059557816 */ /* 0x000fe20000000055 */
[C---:B------:R-:W-:Y:S01]  /*3d60*/  FMUL.FTZ R11, R24.reuse, R83 ;  /* 0x00000053180b7220 */ /* 0x040fe20000410000 */
[-C--:B------:R-:W-:Y:S01]  /*3d70*/  FMUL.FTZ R9, R9, R78.reuse ;  /* 0x0000004e09097220 */ /* 0x080fe20000410000 */
[-C--:B------:R-:W-:Y:S01]  /*3d80*/  FMUL.FTZ R13, R24, R79.reuse ;  /* 0x0000004f180d7220 */ /* 0x080fe20000410000 */
[C---:B------:R-:W-:Y:S01]  /*3d90*/  FFMA.FTZ R82, R7.reuse, R78, -R82 ;  /* 0x0000004e07527223 */ /* 0x040fe20000010852 */
[----:B------:R-:W-:Y:S01]  /*3da0*/  FFMA.FTZ R79, R12, R79, -R11 ;  /* 0x0000004f0c4f7223 */ /* 0x000fe2000001080b */
[----:B------:R-:W-:Y:S01]  /*3db0*/  FFMA.FTZ R80, R7, R80, R9 ;  /* 0x0000005007507223 */ /* 0x000fe20000010009 */
[C---:B------:R-:W-:Y:S01]  /*3dc0*/  IMAD.U32 R11, R85.reuse, 0x10000, RZ ;  /* 0x00010000550b7824 */ /* 0x040fe200078e00ff */
[----:B------:R-:W-:Y:S01]  /*3dd0*/  LOP3.LUT R26, R26, 0xffff0000, RZ, 0xc0, !PT ;  /* 0xffff00001a1a7812 */ /* 0x000fe200078ec0ff */
[----:B------:R-:W-:Y:S01]  /*3de0*/  IMAD.U32 R7, R8, 0x10000, RZ ;  /* 0x0001000008077824 */ /* 0x000fe200078e00ff */
[----:B------:R-:W-:Y:S01]  /*3df0*/  LOP3.LUT R85, R85, 0xffff0000, RZ, 0xc0, !PT ;  /* 0xffff000055557812 */ /* 0x000fe200078ec0ff */
[----:B------:R-:W-:Y:S01]  /*3e00*/  FMUL.FTZ R25, R6, R11 ;  /* 0x0000000b06197220 */ /* 0x000fe20000410000 */
[----:B------:R-:W-:Y:S01]  /*3e10*/  LOP3.LUT R9, R8, 0xffff0000, RZ, 0xc0, !PT ;  /* 0xffff000008097812 */ /* 0x000fe200078ec0ff */
[----:B------:R-:W-:Y:S01]  /*3e20*/  FFMA.FTZ R87, R10, R87, R27 ;  /* 0x000000570a577223 */ /* 0x000fe2000001001b */
[----:B------:R-:W-:Y:S01]  /*3e30*/  LOP3.LUT R14, R14, 0xffff0000, RZ, 0xc0, !PT ;  /* 0xffff00000e0e7812 */ /* 0x000fe200078ec0ff */
[----:B------:R-:W-:Y:S01]  /*3e40*/  FMUL.FTZ R6, R6, R7 ;  /* 0x0000000706067220 */ /* 0x000fe20000410000 */
[C---:B------:R-:W-:Y:S01]  /*3e50*/  FMUL.FTZ R27, R26.reuse, R85 ;  /* 0x000000551a1b7220 */ /* 0x040fe20000410000 */
[----:B------:R-:W-:Y:S01]  /*3e60*/  FMUL.FTZ R26, R26, R9 ;  /* 0x000000091a1a7220 */ /* 0x000fe20000410000 */
[C---:B------:R-:W-:Y:S01]  /*3e70*/  FFMA.FTZ R25, R4.reuse, R7, -R25 ;  /* 0x0000000704197223 */ /* 0x040fe20000010819 */
[----:B------:R-:W-:Y:S01]  /*3e80*/  FFMA.FTZ R6, R4, R11, R6 ;  /* 0x0000000b04067223 */ /* 0x000fe20000010006 */
[----:B------:R-:W-:Y:S01]  /*3e90*/  FFMA.FTZ R4, R14, R9, -R27 ;  /* 0x000000090e047223 */ /* 0x000fe2000001081b */
[----:B------:R-:W-:Y:S01]  /*3ea0*/  FFMA.FTZ R13, R12, R83, R13 ;  /* 0x000000530c0d7223 */ /* 0x000fe2000001000d */
[----:B------:R-:W-:Y:S01]  /*3eb0*/  F2FP.BF16.F32.PACK_AB R15, R15, R90 ;  /* 0x0000005a0f0f723e */ /* 0x000fe200000010ff */
[----:B------:R-:W-:Y:S01]  /*3ec0*/  FFMA.FTZ R85, R14, R85, R26 ;  /* 0x000000550e557223 */ /* 0x000fe2000001001a */
        /* <DEDUP_REMOVED lines=8> */
[----:B------:R-:W-:Y:S02]  /*3f50*/  F2FP.BF16.F32.PACK_AB R12, R79, R82 ;  /* 0x000000524f0c723e */ /* 0x000fe400000010ff */
[----:B------:R-:W-:-:S07]  /*3f60*/  F2FP.BF16.F32.PACK_AB R26, R85, R6 ;  /* 0x00000006551a723e */ /* 0x000fce00000010ff */
.L_x_3666:
[----:B------:R-:W-:Y:S05]  /*3f70*/  BSYNC B1 ;  /* 0x0000000000017941 */ /* 0x000fea0003800000 */
.L_x_3665:
[----:B0-----:R3:W-:Y:S01]  /*3f80*/  STG.E.128 desc[UR40][R68.64], R12 ;  /* 0x0000000c44007986 */ /* 0x0017e2000c101d28 */
[----:B------:R-:W-:-:S13]  /*3f90*/  ISETP.GE.AND P5, PT, R77, R75, PT ;  /* 0x0000004b4d00720c */ /* 0x000fda0003fa6270 */
[----:B------:R-:W-:Y:S05]  /*3fa0*/  @P5 BRA `(.L_x_3655) ;  /* 0x00000000007c5947 */ /* 0x000fea0003800000 */
[--C-:B------:R-:W-:Y:S02]  /*3fb0*/  SHF.R.S32.HI R4, RZ, 0x1f, R77.reuse ;  /* 0x0000001fff047819 */ /* 0x100fe4000001144d */
[----:B------:R-:W-:-:S04]  /*3fc0*/  IADD3 R66, P5, P6, R20, R66, R77 ;  /* 0x0000004214427210 */ /* 0x000fc80007ebe04d */
[----:B------:R-:W-:Y:S02]  /*3fd0*/  IADD3.X R4, R43, R76, R4, P5, P6 ;  /* 0x0000004c2b047210 */ /* 0x000fe40002fec404 */
[----:B------:R-:W-:-:S04]  /*3fe0*/  LEA R64, P5, R66, R64, 0x1 ;  /* 0x0000004042407211 */ /* 0x000fc800078a08ff */
[----:B------:R-:W-:-:S05]  /*3ff0*/  LEA.HI.X R65, R66, R65, R4, 0x1, P5 ;  /* 0x0000004142417211 */ /* 0x000fca00028f0c04 */
[----:B--2---:R4:W-:Y:S01]  /*4000*/  STG.E.128 desc[UR40][R64.64], R24 ;  /* 0x0000001840007986 */ /* 0x0049e2000c101d28 */
[----:B------:R-:W-:Y:S05]  /*4010*/  BRA `(.L_x_3655) ;  /* 0x0000000000607947 */ /* 0x000fea0003800000 */
.L_x_3648:
[----:B------:R-:W-:-:S13]  /*4020*/  ISETP.NE.AND P0, PT, R184, 0x3, PT ;  /* 0x00000003b800780c */ /* 0x000fda0003f05270 */
[----:B------:R-:W-:Y:S05]  /*4030*/  @!P0 BRA `(.L_x_3667) ;  /* 0x0000000000048947 */ /* 0x000fea0003800000 */
[----:B------:R-:W-:Y:S01]  /*4040*/  BPT.TRAP 0x1 ;  /* 0x000000040000795c */ /* 0x000fe20000300000 */
.L_x_3667:
[----:B------:R-:W-:Y:S01]  /*4050*/  IMAD R73, R19, 0x8, R2 ;  /* 0x0000000813497824 */ /* 0x000fe200078e0202 */
[----:B------:R-:W-:Y:S01]  /*4060*/  SHF.L.U32 R74, R185, 0x1f, RZ ;  /* 0x0000001fb94a7819 */ /* 0x000fe200000006ff */
[----:B------:R-:W-:Y:S01]  /*4070*/  IMAD R4, R40, -0x40, R42 ;  /* 0xffffffc028047824 */ /* 0x000fe200078e022a */
[----:B------:R-:W-:Y:S02]  /*4080*/  BSSY B1, `(.L_x_3668) ;  /* 0x0000004000017945 */ /* 0x000fe40003800000 */
[----:B------:R-:W0:Y:S02]  /*4090*/  SYNCS.PHASECHK.TRANS64.TRYWAIT P1, [R73+URZ+0x28c90], R74 ;  /* 0x028c904a490075a7 */ /* 0x000e24000802017f */
[----:B------:R-:W-:Y:S01]  /*40a0*/  VIMNMX R4, R4, 0x40, PT ;  /* 0x0000004004047848 */ /* 0x000fe20003fe0100 */
[----:B0-----:R-:W-:Y:S06]  /*40b0*/  @!P1 BRA `(.L_x_3669) ;  /* 0x0000016800e49947 */ /* 0x001fec0003800000 */
.L_x_3951:
[----:B------:R-:W-:Y:S05]  /*40c0*/  BSYNC B1 ;  /* 0x0000000000017941 */ /* 0x000fea0003800000 */
.L_x_3668:
[----:B------:R-:W-:-:S13]  /*40d0*/  ISETP.GE.AND P1, PT, R23, R4, PT ;  /* 0x000000041700720c */ /* 0x000fda0003f26270 */
[----:B------:R-:W-:Y:S05]  /*40e0*/  @P1 BRA `(.L_x_3655) ;  /* 0x00000000002c1947 */ /* 0x000fea0003800000 */
[----:B------:R-:W-:Y:S01]  /*40f0*/  @!P3 LOP3.LUT P5, RZ, R189, 0x4, RZ, 0xc0, !PT ;  /* 0x00000004bdffb812 */ /* 0x000fe200078ac0ff */
[----:B------:R-:W-:Y:S01]  /*4100*/  @!P3 VIADD R4, R57, 0x20 ;  /* 0x000000203904b836 */ /* 0x000fe20000000000 */
[----:B------:R-:W-:Y:S02]  /*4110*/  PLOP3.LUT P6, PT, PT, PT, PT, 0x8, 0x0 ;  /* 0x000000000000781c */ /* 0x000fe40003fce170 */
[----:B------:R-:W-:-:S13]  /*4120*/  @!P3 PLOP3.LUT P6, PT, P5, PT, PT, 0x80, 0x0 ;  /* 0x000000000000b81c */ /* 0x000fda0002fcf070 */
[----:B------:R-:W-:-:S04]  /*4130*/  @P6 VIADD R4, R57, 0xffffffe0 ;  /* 0xffffffe039046836 */ /* 0x000fc80000000000 */
[----:B------:R-:W-:-:S04]  /*4140*/  @!P3 IMAD.IADD R5, R26, 0x1, R4 ;  /* 0x000000011a05b824 */ /* 0x000fc800078e0204 */
[----:B------:R-:W-:Y:S02]  /*4150*/  @!P3 IMAD R8, R5, 0x2, R2 ;  /* 0x000000020508b824 */ /* 0x000fe400078e0202 */
[----:B------:R-:W1:Y:S04]  /*4160*/  @!P4 LDS.128 R4, [R66+0x22400] ;  /* 0x022400004204c984 */ /* 0x000e680000000c00 */
[----:B------:R-:W2:Y:S04]  /*4170*/  @!P3 LDS.128 R8, [R8+0x22400] ;  /* 0x022400000808b984 */ /* 0x000ea80000000c00 */
[----:B-1----:R1:W-:Y:S04]  /*4180*/  @!P4 STG.E.128 desc[UR40][R12.64], R4 ;  /* 0x000000040c00c986 */ /* 0x0023e8000c101d28 */
[----:B--2---:R1:W-:Y:S02]  /*4190*/  @!P3 STG.E.128 desc[UR40][R12.64+0x40], R8 ;  /* 0x000040080c00b986 */ /* 0x0043e4000c101d28 */
.L_x_3655:
[----:B------:R-:W-:Y:S05]  /*41a0*/  BSYNC B0 ;  /* 0x0000000000007941 */ /* 0x000fea0003800000 */
.L_x_3647:
[----:B-12---:R-:W1:Y:S01]  /*41b0*/  S2R R4, SR_TID.X ;  /* 0x0000000000047919 */ /* 0x006e620000002100 */
        /* <DEDUP_REMOVED lines=8> */
[----:B-1----:R-:W-:Y:S01]  /*4240*/  LOP3.LUT R4, R4, 0x7f, RZ, 0xc0, !PT ;  /* 0x0000007f04047812 */ /* 0x002fe200078ec0ff */
[----:B--2---:R1:W-:Y:S03]  /*4250*/  BAR.SYNC.DEFER_BLOCKING R55, 0x80 ;  /* 0x000200370000751d */ /* 0x0043e60000010000 */
[----:B------:R-:W-:-:S13]  /*4260*/  ISETP.NE.AND P5, PT, R4, RZ, PT ;  /* 0x000000ff0400720c */ /* 0x000fda0003fa5270 */
[----:B------:R-:W-:-:S05]  /*4270*/  @!P5 VIADD R4, R73, 0x28ca0 ;  /* 0x00028ca04904d836 */ /* 0x000fca0000000000 */
[----:B------:R-:W-:-:S04]  /*4280*/  @!P5 PRMT R4, RZ, 0x654, R4 ;  /* 0x00000654ff04d816 */ /* 0x000fc80000000004 */
[----:B------:R1:W-:Y:S01]  /*4290*/  @!P5 SYNCS.ARRIVE.TRANS64.RED.A1T0 RZ, [R4+URZ], RZ ;  /* 0x000000ff04ffd9a7 */ /* 0x0003e2000810043f */
[----:B------:R-:W-:Y:S05]  /*42a0*/  @!P0 BRA `(.L_x_3671) ;  /* 0x0000000000048947 */ /* 0x000fea0003800000 */
[----:B------:R-:W-:Y:S01]  /*42b0*/  BPT.TRAP 0x1 ;  /* 0x000000040000795c */ /* 0x000fe20000300000 */
.L_x_3671:
[----:B------:R-:W-:Y:S05]  /*42c0*/  BSYNC B0 ;  /* 0x0000000000007941 */ /* 0x000fea0003800000 */
.L_x_3670:
[----:B------:R-:W2:Y:S01]  /*42d0*/  SYNCS.PHASECHK.TRANS64.TRYWAIT P0, [R73+URZ+0x28cb0], R74 ;  /* 0x028cb04a490075a7 */ /* 0x000ea2000800017f */
[----:B------:R-:W-:Y:S04]  /*42e0*/  BSSY B0, `(.L_x_3672) ;  /* 0x0000002000007945 */ /* 0x000fe80003800000 */
[----:B--2---:R-:W-:Y:S05]  /*42f0*/  @!P0 BRA `(.L_x_3673) ;  /* 0x0000016800688947 */ /* 0x004fea0003800000 */
.L_x_3952:
[----:B------:R-:W-:Y:S05]  /*4300*/  BSYNC B0 ;  /* 0x0000000000007941 */ /* 0x000fea0003800000 */
.L_x_3672:
[----:B------:R-:W-:Y:S04]  /*4310*/  BSSY B0, `(.L_x_3674) ;  /* 0x0000052000007945 */ /* 0x000fe80003800000 */
[----:B------:R-:W-:Y:S05]  /*4320*/  @P1 BRA `(.L_x_3675) ;  /* 0x0000000400401947 */ /* 0x000fea0003800000 */
[----:B------:R-:W-:Y:S01]  /*4330*/  IMAD.WIDE R6, R40, 0x40, R38 ;  /* 0x0000004028067825 */ /* 0x000fe200078e0226 */
[----:B------:R-:W-:-:S03]  /*4340*/  ULDC.64 UR4, c[0x0][0x328] ;  /* 0x0000ca0000047ab9 */ /* 0x000fc60000000a00 */
[----:B------:R-:W-:Y:S02]  /*4350*/  IMAD R7, R7, UR4, RZ ;  /* 0x0000000407077c24 */ /* 0x000fe4000f8e02ff */
[----:B-1----:R-:W-:Y:S02]  /*4360*/  IMAD.MOV.U32 R4, RZ, RZ, R28 ;  /* 0x000000ffff047224 */ /* 0x002fe400078e001c */
[----:B------:R-:W-:Y:S02]  /*4370*/  IMAD.MOV.U32 R5, RZ, RZ, R71 ;  /* 0x000000ffff057224 */ /* 0x000fe400078e0047 */
[C---:B------:R-:W-:Y:S02]  /*4380*/  IMAD R7, R6.reuse, UR5, R7 ;  /* 0x0000000506077c24 */ /* 0x040fe4000f8e0207 */
[----:B------:R-:W-:Y:S01]  /*4390*/  IMAD.WIDE.U32 R4, R6, UR4, R4 ;  /* 0x0000000406047c25 */ /* 0x000fe2000f8e0004 */
[----:B------:R-:W-:-:S03]  /*43a0*/  ULDC.64 UR4, c[0x0][0x318] ;  /* 0x0000c60000047ab9 */ /* 0x000fc60000000a00 */
[----:B------:R-:W-:Y:S01]  /*43b0*/  IMAD.IADD R5, R5, 0x1, R7 ;  /* 0x0000000105057824 */ /* 0x000fe200078e0207 */
[----:B------:R-:W-:Y:S01]  /*43c0*/  LEA R8, P0, R4, UR4, 0x1 ;  /* 0x0000000404087c11 */ /* 0x000fe2000f8008ff */
[----:B------:R-:W-:Y:S01]  /*43d0*/  ULDC UR4, c[0x0][0x320] ;  /* 0x0000c80000047ab9 */ /* 0x000fe20000000800 */
[----:B------:R-:W-:Y:S02]  /*43e0*/  VIADD R10, R16, 0x40 ;  /* 0x00000040100a7836 */ /* 0x000fe40000000000 */
[----:B------:R-:W-:Y:S01]  /*43f0*/  LEA.HI.X R9, R4, UR5, R5, 0x1, P0 ;  /* 0x0000000504097c11 */ /* 0x000fe200080f0c05 */
[----:B------:R-:W-:Y:S01]  /*4400*/  IMAD R5, R19, 0x8000, R57 ;  /* 0x0000800013057824 */ /* 0x000fe200078e0239 */
[----:B------:R-:W-:-:S03]  /*4410*/  LOP3.LUT P0, RZ, R189, 0x4, RZ, 0xc0, !PT ;  /* 0x00000004bdff7812 */ /* 0x000fc6000780c0ff */
[C---:B------:R-:W-:Y:S02]  /*4420*/  VIADD R11, R5.reuse, 0x20 ;  /* 0x00000020050b7836 */ /* 0x040fe40000000000 */
[----:B---3--:R-:W-:-:S08]  /*4430*/  IMAD R12, R5, 0x2, R2 ;  /* 0x00000002050c7824 */ /* 0x008fd000078e0202 */
[----:B------:R-:W-:Y:S01]  /*4440*/  @P0 VIADD R11, R5, 0xffffffe0 ;  /* 0xffffffe0050b0836 */ /* 0x000fe20000000000 */
[----:B------:R-:W-:-:S03]  /*4450*/  ISETP.GE.AND P0, PT, R16, UR4, PT ;  /* 0x0000000410007c0c */ /* 0x000fc6000bf06270 */
[----:B------:R-:W-:-:S10]  /*4460*/  IMAD R11, R11, 0x2, R2 ;  /* 0x000000020b0b7824 */ /* 0x000fd400078e0202 */
[----:B------:R-:W1:Y:S04]  /*4470*/  @!P0 LDS.128 R4, [R12+0x400] ;  /* 0x000400000c048984 */ /* 0x000e680000000c00 */
[----:B-1----:R-:W-:Y:S01]  /*4480*/  @!P0 STG.E.128 desc[UR40][R8.64], R4 ;  /* 0x0000000408008986 */ /* 0x002fe2000c101d28 */
[----:B------:R-:W-:Y:S01]  /*4490*/  ISETP.GE.AND P0, PT, R10, UR4, PT ;  /* 0x000000040a007c0c */ /* 0x000fe2000bf06270 */
[----:B------:R-:W-:-:S12]  /*44a0*/  VIADD R10, R16, 0x80 ;  /* 0x00000080100a7836 */ /* 0x000fd80000000000 */
        /* <DEDUP_REMOVED lines=26> */
[----:B------:R-:W-:-:S13]  /*4650*/  ISETP.GE.AND P0, PT, R53, UR4, PT ;  /* 0x0000000435007c0c */ /* 0x000fda000bf06270 */
        /* <DEDUP_REMOVED lines=28> */
[----:B-1----:R1:W-:Y:S02]  /*4820*/  @!P0 STG.E.128 desc[UR40][R8.64+0x3c0], R4 ;  /* 0x0003c00408008986 */ /* 0x0023e4000c101d28 */
.L_x_3675:
[----:B------:R-:W-:Y:S05]  /*4830*/  BSYNC B0 ;  /* 0x0000000000007941 */ /* 0x000fea0003800000 */
.L_x_3674:
[----:B------:R-:W-:Y:S01]  /*4840*/  @!PT LDS RZ, [RZ] ;  /* 0x00000000fffff984 */ /* 0x000fe20000000800 */
[----:B------:R-:W-:Y:S01]  /*4850*/  @!PT LDS RZ, [RZ] ;  /* 0x00000000fffff984 */ /* 0x000fe20000000800 */
[----:B------:R-:W-:Y:S01]  /*4860*/  @!PT LDS RZ, [RZ] ;  /* 0x00000000fffff984 */ /* 0x000fe20000000800 */
[----:B------:R-:W-:Y:S01]  /*4870*/  @!PT LDS RZ, [RZ] ;  /* 0x00000000fffff984 */ /* 0x000fe20000000800 */
[----:B------:R5:W-:Y:S06]  /*4880*/  MEMBAR.ALL.CTA ;  /* 0x0000000000007992 */ /* 0x000bec0000008000 */
[----:B-----5:R-:W5:Y:S01]  /*4890*/  FENCE.VIEW.ASYNC.S ;  /* 0x00000000000073c6 */ /* 0x020f620000000000 */
[----:B------:R-:W-:Y:S01]  /*48a0*/  VIADD R19, R19, 0x1 ;  /* 0x0000000113137836 */ /* 0x000fe20000000000 */
[----:B-----5:R1:W-:Y:S01]  /*48b0*/  BAR.SYNC.DEFER_BLOCKING R55, 0x80 ;  /* 0x000200370000751d */ /* 0x0203e20000010000 */
[----:B0-2---:R-:W-:-:S03]  /*48c0*/  @!P5 VIADD R73, R73, 0x28cc0 ;  /* 0x00028cc04949d836 */ /* 0x005fc60000000000 */
[C---:B------:R-:W-:Y:S02]  /*48d0*/  ISETP.NE.AND P1, PT, R19.reuse, 0x2, PT ;  /* 0x000000021300780c */ /* 0x040fe40003f25270 */
[----:B------:R-:W-:Y:S02]  /*48e0*/  PLOP3.LUT P0, PT, PT, PT, PT, 0x8, 0x0 ;  /* 0x000000000000781c */ /* 0x000fe40003f0e170 */
[----:B------:R-:W-:Y:S02]  /*48f0*/  @!P5 PRMT R73, RZ, 0x654, R73 ;  /* 0x00000654ff49d816 */ /* 0x000fe40000000049 */
[----:B-1----:R-:W-:Y:S02]  /*4900*/  SEL R4, RZ, 0x1, P1 ;  /* 0x00000001ff047807 */ /* 0x002fe40000800000 */
[----:B------:R-:W-:Y:S02]  /*4910*/  SEL R19, R19, RZ, P1 ;  /* 0x000000ff13137207 */ /* 0x000fe40000800000 */
[----:B------:R-:W-:Y:S01]  /*4920*/  LOP3.LUT R185, R185, R4, RZ, 0x3c, !PT ;  /* 0x00000004b9b97212 */ /* 0x000fe200078e3cff */
[----:B------:R0:W-:Y:S01]  /*4930*/  @!P5 SYNCS.ARRIVE.TRANS64.RED.A1T0 RZ, [R73+URZ], RZ ;  /* 0x000000ff49ffd9a7 */ /* 0x0001e2000810043f */
[----:B------:R-:W-:Y:S05]  /*4940*/  @P2 BRA `(.L_x_3676) ;  /* 0xffffffdc00ac2947 */ /* 0x000fea000383ffff */
.L_x_3642:
[----:B------:R-:W2:Y:S01]  /*4950*/  LDL R4, [R1+0x70] ;  /* 0x0000700001047983 */ /* 0x000ea20000100800 */
[----:B------:R-:W-:Y:S01]  /*4960*/  BSSY B0, `(.L_x_3677) ;  /* 0x0000006000007945 */ /* 0x000fe20003800000 */
[----:B------:R-:W-:Y:S02]  /*4970*/  ISETP.NE.AND P2, PT, R201, RZ, PT ;  /* 0x000000ffc900720c */ /* 0x000fe40003f45270 */
[----:B--2---:R-:W-:Y:S01]  /*4980*/  ISETP.NE.AND P1, PT, R4, 0x1, PT ;  /* 0x000000010400780c */ /* 0x004fe20003f25270 */
[----:B------:R-:W-:-:S12]  /*4990*/  @P0 BRA `(.L_x_3678) ;  /* 0x0000000000080947 */ /* 0x000fd80003800000 */
[----:B------:R-:W1:Y:S02]  /*49a0*/  FENCE.VIEW.ASYNC.G ;  /* 0x00000000000073c6 */ /* 0x000e640000000100 */
[----:B-1----:R-:W-:Y:S06]  /*49b0*/  BAR.ARV 0xc, 0x180 ;  /* 0x0306000000007b1d */ /* 0x002fec0000002000 */
.L_x_3678:
[----:B------:R-:W-:Y:S05]  /*49c0*/  BSYNC B0 ;  /* 0x0000000000007941 */ /* 0x000fea0003800000 */
.L_x_3677:
[----:B------:R-:W-:Y:S01]  /*49d0*/  ULDC UR4, c[0x0][0x9f0] ;  /* 0x00027c0000047ab9 */ /* 0x000fe20000000800 */
[----:B------:R-:W-:Y:S01]  /*49e0*/  BSSY B7, `(.L_x_3679) ;  /* 0x000087e000077945 */ /* 0x000fe20003800000 */
[----:B------:R-:W-:-:S03]  /*49f0*/  SEL R9, R201, UR4, P2 ;  /* 0x00000004c9097c07 */ /* 0x000fc60009000000 */
[----:B------:R-:W-:Y:S05]  /*4a00*/  @!P1 BRA `(.L_x_3680) ;  /* 0x00000020005c9947 */ /* 0x000fea0003800000 */
[----:B------:R-:W2:Y:S01]  /*4a10*/  LDL R0, [R1+0x28] ;  /* 0x0000280001007983 */ /* 0x000ea20000100800 */
[----:B------:R-:W-:Y:S01]  /*4a20*/  BSSY B0, `(.L_x_3681) ;  /* 0x000001e000007945 */ /* 0x000fe20003800000 */
[----:B------:R-:W-:Y:S01]  /*4a30*/  IMAD.MOV.U32 R3, RZ, RZ, RZ ;  /* 0x000000ffff037224 */ /* 0x000fe200078e00ff */
[----:B--2---:R-:W-:-:S13]  /*4a40*/  LOP3.LUT P0, RZ, R0, 0x4, RZ, 0xc0, !PT ;  /* 0x0000000400ff7812 */ /* 0x004fda000780c0ff */
[----:B------:R-:W-:Y:S05]  /*4a50*/  @!P0 BRA `(.L_x_3682) ;  /* 0x0000000000688947 */ /* 0x000fea0003800000 */
        /* <DEDUP_REMOVED lines=10> */
[----:B------:R1:W2:Y:S02]  /*4b00*/  F2I.FTZ.U32.TRUNC.NTZ R5, R4 ;  /* 0x0000000400057305 */ /* 0x0002a4000021f000 */
[----:B-1----:R-:W-:Y:S02]  /*4b10*/  IMAD.MOV.U32 R4, RZ, RZ, RZ ;  /* 0x000000ffff047224 */ /* 0x002fe400078e00ff */
[----:B--2---:R-:W-:-:S04]  /*4b20*/  IMAD.MOV R7, RZ, RZ, -R5 ;  /* 0x000000ffff077224 */ /* 0x004fc800078e0a05 */
        /* <DEDUP_REMOVED lines=13> */
.L_x_3682:
[----:B------:R-:W-:Y:S05]  /*4c00*/  BSYNC B0 ;  /* 0x0000000000007941 */ /* 0x000fea0003800000 */
.L_x_3681:
[-C--:B------:R-:W-:Y:S01]  /*4c10*/  IMAD R0, R211, R3.reuse, RZ ;  /* 0x00000003d3007224 */ /* 0x080fe200078e02ff */
[----:B------:R-:W-:Y:S01]  /*4c20*/  PLOP3.LUT P0, PT, PT, PT, PT, 0x80, 0x0 ;  /* 0x000000000000781c */ /* 0x000fe20003f0f070 */
[----:B------:R-:W-:Y:S01]  /*4c30*/  IMAD.MOV.U32 R20, RZ, RZ, RZ ;  /* 0x000000ffff147224 */ /* 0x000fe200078e00ff */
[----:B------:R-:W-:Y:S02]  /*4c40*/  CS2R R150, SRZ ;  /* 0x0000000000967805 */ /* 0x000fe4000001ff00 */
[----:B------:R-:W-:Y:S02]  /*4c50*/  CS2R R148, SRZ ;  /* 0x0000000000947805 */ /* 0x000fe4000001ff00 */
[----:B------:R-:W-:Y:S01]  /*4c60*/  VIADDMNMX R4, R0, R3, R168, PT ;  /* 0x0000000300047246 */ /* 0x000fe200038001a8 */
[----:B------:R-:W-:Y:S01]  /*4c70*/  IMAD.MOV.U32 R3, RZ, RZ, RZ ;  /* 0x000000ffff037224 */ /* 0x000fe200078e00ff */
        /* <DEDUP_REMOVED lines=38> */
[----:B0-----:R-:W-:Y:S02]  /*4ee0*/  CS2R R72, SRZ ;  /* 0x0000000000487805 */ /* 0x001fe4000001ff00 */
[----:B------:R-:W-:Y:S02]  /*4ef0*/  CS2R R70, SRZ ;  /* 0x0000000000467805 */ /* 0x000fe4000001ff00 */
[----:B---3--:R-:W-:Y:S02]  /*4f00*/  CS2R R68, SRZ ;  /* 0x0000000000447805 */ /* 0x008fe4000001ff00 */
[----:B------:R-:W-:Y:S02]  /*4f10*/  CS2R R66, SRZ ;  /* 0x0000000000427805 */ /* 0x000fe4000001ff00 */
[----:B----4-:R-:W-:Y:S02]  /*4f20*/  CS2R R64, SRZ ;  /* 0x0000000000407805 */ /* 0x010fe4000001ff00 */
        /* <DEDUP_REMOVED lines=21> */
[----:B------:R-:W2:Y:S01]  /*5080*/  LDL R5, [R1+0x2c] ;  /* 0x00002c0001057983 */ /* 0x000ea20000100800 */
[----:B------:R-:W-:-:S03]  /*5090*/  ISETP.NE.AND P0, PT, R184, 0x3, PT ;  /* 0x00000003b800780c */ /* 0x000fc60003f05270 */
[----:B--2---:R-:W0:Y:S02]  /*50a0*/  SHFL.IDX PT, R3, R5, RZ, 0x1f ;  /* 0x00001fff05037589 */ /* 0x004e2400000e0000 */
[----:B0-----:R-:W-:-:S04]  /*50b0*/  LEA.HI R5, R3, R3, RZ, 0x1 ;  /* 0x0000000303057211 */ /* 0x001fc800078f08ff */
[----:B------:R-:W-:-:S05]  /*50c0*/  LOP3.LUT R6, R5, 0x1fffe, RZ, 0xc0, !PT ;  /* 0x0001fffe05067812 */ /* 0x000fca00078ec0ff */
[----:B------:R-:W-:-:S04]  /*50d0*/  IMAD.IADD R3, R3, 0x1, -R6 ;  /* 0x0000000103037824 */ /* 0x000fc800078e0a06 */
[----:B------:R-:W-:-:S04]  /*50e0*/  IMAD R3, R3, 0x8000, R2 ;  /* 0x0000800003037824 */ /* 0x000fc800078e0202 */
[----:B------:R-:W-:-:S05]  /*50f0*/  VIADD R3, R3, 0x400 ;  /* 0x0000040003037836 */ /* 0x000fca0000000000 */
[----:B------:R-:W-:-:S04]  /*5100*/  SHF.R.U32.HI R3, RZ, 0x4, R3 ;  /* 0x00000004ff037819 */ /* 0x000fc80000011603 */
[----:B------:R-:W-:-:S04]  /*5110*/  LOP3.LUT R3, R3, 0x3fff, RZ, 0xc0, !PT ;  /* 0x00003fff03037812 */ /* 0x000fc800078ec0ff */
[----:B------:R-:W-:Y:S01]  /*5120*/  LOP3.LUT R3, R3, 0x2000000, RZ, 0xfc, !PT ;  /* 0x0200000003037812 */ /* 0x000fe200078efcff */
[----:B------:R-:W-:Y:S06]  /*5130*/  @!P0 BRA `(.L_x_3684) ;  /* 0x0000000000048947 */ /* 0x000fec0003800000 */
[----:B------:R-:W-:Y:S01]  /*5140*/  BPT.TRAP 0x1 ;  /* 0x000000040000795c */ /* 0x000fe20000300000 */
.L_x_3684:
[----:B------:R-:W-:Y:S01]  /*5150*/  IMAD R5, R18, 0x8, R2 ;  /* 0x0000000812057824 */ /* 0x000fe200078e0202 */
[----:B------:R-:W-:Y:S01]  /*5160*/  SHF.L.U32 R8, R22, 0x1f, RZ ;  /* 0x0000001f16087819 */ /* 0x000fe200000006ff */
[----:B------:R-:W-:Y:S01]  /*5170*/  VIADD R6, R2, 0x26800 ;  /* 0x0002680002067836 */ /* 0x000fe20000000000 */
[----:B------:R-:W-:Y:S02]  /*5180*/  BSSY B0, `(.L_x_3685) ;  /* 0x0000008000007945 */ /* 0x000fe40003800000 */
[----:B------:R-:W0:Y:S02]  /*5190*/  SYNCS.PHASECHK.TRANS64.TRYWAIT P0, [R5+URZ+0x28c50], R8 ;  /* 0x028c5008050075a7 */ /* 0x000e24000800017f */
[----:B------:R-:W-:Y:S01]  /*51a0*/  SHF.R.U32.HI R7, RZ, 0x4, R6 ;  /* 0x00000004ff077819 */ /* 0x000fe20000011606 */
[----:B------:R-:W-:-:S03]  /*51b0*/  IMAD R6, R18, 0x1000, R3 ;  /* 0x0000100012067824 */ /* 0x000fc600078e0203 */
[----:B------:R-:W-:-:S04]  /*51c0*/  LOP3.LUT R7, R7, 0x3fff, RZ, 0xc0, !PT ;  /* 0x00003fff07077812 */ /* 0x000fc800078ec0ff */
[----:B------:R-:W-:Y:S01]  /*51d0*/  LOP3.LUT R12, R7, 0x10000, RZ, 0xfc, !PT ;  /* 0x00010000070c7812 */ /* 0x000fe200078efcff */
[----:B------:R-:W-:Y:S01]  /*51e0*/  IMAD.MOV.U32 R7, RZ, RZ, 0x40000040 ;  /* 0x40000040ff077424 */ /* 0x000fe200078e00ff */
[----:B0-----:R-:W-:Y:S06]  /*51f0*/  @!P0 BRA `(.L_x_3686) ;  /* 0x0000015800bc8947 */ /* 0x001fec0003800000 */
.L_x_3953:
[----:B------:R-:W-:Y:S05]  /*5200*/  BSYNC B0 ;  /* 0x0000000000007941 */ /* 0x000fea0003800000 */
.L_x_3685:
[----:B------:R-:W-:Y:S01]  /*5210*/  BAR.SYNC.DEFER_BLOCKING 0xe, 0x100 ;  /* 0x0384000000007b1d */ /* 0x000fe20000010000 */
[----:B------:R-:W-:Y:S01]  /*5220*/  IMAD.MOV.U32 R13, RZ, RZ, 0x40000040 ;  /* 0x40000040ff0d7424 */ /* 0x000fe200078e00ff */
[C---:B------:R-:W-:Y:S01]  /*5230*/  R2UR UR6, R6.reuse ;  /* 0x00000000060672ca */ /* 0x040fe200000e0000 */
[----:B------:R-:W-:Y:S01]  /*5240*/  VIADD R10, R6, 0x100 ;  /* 0x00000100060a7836 */ /* 0x000fe20000000000 */
[----:B------:R-:W-:Y:S01]  /*5250*/  R2UR UR7, R7 ;  /* 0x00000000070772ca */ /* 0x000fe200000e0000 */
[----:B------:R-:W-:Y:S01]  /*5260*/  IMAD.MOV.U32 R11, RZ, RZ, 0x40000040 ;  /* 0x40000040ff0b7424 */ /* 0x000fe200078e00ff */
[----:B------:R-:W-:Y:S01]  /*5270*/  R2UR UR4, R12 ;  /* 0x000000000c0472ca */ /* 0x000fe200000e0000 */
[----:B0-----:R-:W-:Y:S01]  /*5280*/  VIADD R8, R6, 0x80 ;  /* 0x0000008006087836 */ /* 0x001fe20000000000 */
[----:B------:R-:W-:Y:S01]  /*5290*/  R2UR UR5, R13 ;  /* 0x000000000d0572ca */ /* 0x000fe200000e0000 */
[----:B------:R-:W-:Y:S01]  /*52a0*/  IMAD.MOV.U32 R9, RZ, RZ, 0x40000040 ;  /* 0x40000040ff097424 */ /* 0x000fe200078e00ff */
        /* <DEDUP_REMOVED lines=13> */
[----:B------:R-:W0:Y:S01]  /*5380*/  S2R R14, SR_TID.X ;  /* 0x00000000000e7919 */ /* 0x000e220000002100 */
[----:B------:R-:W-:Y:S01]  /*5390*/  WARPGROUP.ARRIVE ;  /* 0x00000000000079c5 */ /* 0x000fe20000000000 */
[----:B------:R-:W-:Y:S01]  /*53a0*/  R2UR UR13, R9 ;  /* 0x00000000090d72ca */ /* 0x000fe200000e0000 */
[----:B------:R-:W-:Y:S01]  /*53b0*/  VIADD R4, R4, 0xfffffffe ;  /* 0xfffffffe04047836 */ /* 0x000fe20000000000 */
[----:B------:R-:W-:Y:S03]  /*53c0*/  BSSY B0, `(.L_x_3687) ;  /* 0x00000ec000007945 */ /* 0x000fe60003800000 */
[----:B------:R-:W-:Y:S01]  /*53d0*/  HGMMA.64x256x16.F32.BF16 R24, gdesc[UR4].tnspB, RZ, !UPT, gsb0 ;  /* 0x43e00000041879f0 */ /* 0x000fe2000c0018ff */
[----:B------:R-:W-:Y:S01]  /*53e0*/  R2UR UR6, R6 ;  /* 0x00000000060672ca */ /* 0x000fe200000e0000 */
[----:B------:R-:W-:Y:S01]  /*53f0*/  VIADD R6, R12, 0x6 ;  /* 0x000000060c067836 */ /* 0x000fe20000000000 */
[----:B------:R-:W-:Y:S01]  /*5400*/  R2UR UR7, R7 ;  /* 0x00000000070772ca */ /* 0x000fe200000e0000 */
[----:B------:R-:W-:-:S03]  /*5410*/  IMAD.MOV.U32 R7, RZ, RZ, 0x40000040 ;  /* 0x40000040ff077424 */ /* 0x000fc600078e00ff */
[----:B------:R-:W-:Y:S02]  /*5420*/  R2UR UR4, R6 ;  /* 0x00000000060472ca */ /* 0x000fe400000e0000 */
[----:B------:R-:W-:Y:S02]  /*5430*/  R2UR UR5, R7 ;  /* 0x00000000070572ca */ /* 0x000fe400000e0000 */
        /* <DEDUP_REMOVED lines=18> */
[----:B------:R-:W-:-:S13]  /*5560*/  ISETP.GE.AND P0, PT, R4, R0, PT ;  /* 0x000000000400720c */ /* 0x000fda0003f06270 */
[----:B0-----:R-:W-:Y:S05]  /*5570*/  @!P0 BRA `(.L_x_3688) ;  /* 0x0000000c00408947 */ /* 0x001fea0003800000 */
[----:B------:R-:W-:-:S07]  /*5580*/  IMAD.MOV.U32 R14, RZ, RZ, R4 ;  /* 0x000000ffff0e7224 */ /* 0x000fce00078e0004 */
.L_x_3694:
[----:B------:R-:W-:Y:S01]  /*5590*/  BAR.SYNC.DEFER_BLOCKING 0xe, 0x100 ;  /* 0x0384000000007b1d */ /* 0x000fe20000010000 */
[----:B0-----:R-:W-:Y:S01]  /*55a0*/  IMAD R4, R18, 0x40, R191 ;  /* 0x0000004012047824 */ /* 0x001fe200078e02bf */
[----:B------:R-:W-:Y:S01]  /*55b0*/  ISETP.NE.AND P2, PT, R184, 0x3, PT ;  /* 0x00000003b800780c */ /* 0x000fe20003f45270 */
[----:B------:R-:W-:Y:S02]  /*55c0*/  VIADD R15, R18, 0x1 ;  /* 0x00000001120f7836 */ /* 0x000fe40000000000 */
[----:B------:R-:W-:-:S03]  /*55d0*/  IMAD R4, R4, 0x4, R2 ;  /* 0x0000000404047824 */ /* 0x000fc600078e0202 */
[----:B------:R-:W-:-:S04]  /*55e0*/  ISETP.NE.AND P0, PT, R15, 0x2, PT ;  /* 0x000000020f00780c */ /* 0x000fc80003f05270 */
[----:B------:R-:W-:-:S05]  /*55f0*/  SEL R15, R15, RZ, P0 ;  /* 0x000000ff0f0f7207 */ /* 0x000fca0000000000 */
[----:B------:R-:W-:Y:S01]  /*5600*/  IMAD.MOV.U32 R18, RZ, RZ, R15 ;  /* 0x000000ffff127224 */ /* 0x000fe200078e000f */
[----:B------:R-:W0:Y:S04]  /*5610*/  LDS R5, [R4+0x28800] ;  /* 0x0288000004057984 */ /* 0x000e280000000800 */
[----:B------:R-:W1:Y:S01]  /*5620*/  LDS R4, [R4+0x28820] ;  /* 0x0288200004047984 */ /* 0x000e620000000800 */
[-C--:B0-----:R-:W-:Y:S01]  /*5630*/  FMUL.FTZ R24, R24, R5.reuse ;  /* 0x0000000518187220 */ /* 0x081fe20000410000 */
        /* <DEDUP_REMOVED lines=67> */
[----:B------:R-:W-:-:S02]  /*5a70*/  IMAD.MOV.U32 R4, RZ, RZ, R14 ;  /* 0x000000ffff047224 */ /* 0x000fc400078e000e */
[-C--:B------:R-:W-:Y:S01]  /*5a80*/  FMUL.FTZ R32, R32, R5.reuse ;  /* 0x0000000520207220 */ /* 0x080fe20000410000 */
[-C--:B------:R-:W-:Y:S01]  /*5a90*/  FMUL.FTZ R33, R33, R5.reuse ;  /* 0x0000000521217220 */ /* 0x080fe20000410000 */
[-C--:B------:R-:W-:Y:S01]  /*5aa0*/  FMUL.FTZ R36, R36, R5.reuse ;  /* 0x0000000524247220 */ /* 0x080fe20000410000 */
[-C--:B------:R-:W-:Y:S01]  /*5ab0*/  FMUL.FTZ R37, R37, R5.reuse ;  /* 0x0000000525257220 */ /* 0x080fe20000410000 */
[----:B------:R-:W-:Y:S01]  /*5ac0*/  ISETP.GT.AND P1, PT, R4, R0, PT ;  /* 0x000000000400720c */ /* 0x000fe20003f24270 */
[-C--:B------:R-:W-:Y:S01]  /*5ad0*/  FMUL.FTZ R40, R40, R5.reuse ;  /* 0x0000000528287220 */ /* 0x080fe20000410000 */
[----:B------:R-:W-:Y:S01]  /*5ae0*/  SEL R4, RZ, 0x1, P0 ;  /* 0x00000001ff047807 */ /* 0x000fe20000000000 */
        /* <DEDUP_REMOVED lines=55> */
[----:B------:R-:W-:Y:S01]  /*5e60*/  LOP3.LUT R22, R22, R4, RZ, 0x3c, !PT ;  /* 0x0000000416167212 */ /* 0x000fe200078e3cff */
[----:B------:R-:W-:Y:S01]  /*5e70*/  VIADD R14, R14, 0xffffffff ;  /* 0xffffffff0e0e7836 */ /* 0x000fe20000000000 */
[----:B------:R-:W-:Y:S06]  /*5e80*/  @!P2 BRA `(.L_x_3689) ;  /* 0x000000000004a947 */ /* 0x000fec0003800000 */
[----:B------:R-:W-:Y:S01]  /*5e90*/  BPT.TRAP 0x1 ;  /* 0x000000040000795c */ /* 0x000fe20000300000 */
.L_x_3689:
[----:B------:R-:W-:Y:S01]  /*5ea0*/  IMAD R4, R18, 0x8, R2 ;  /* 0x0000000812047824 */ /* 0x000fe200078e0202 */
[----:B------:R-:W-:-:S04]  /*5eb0*/  SHF.L.U32 R5, R22, 0x1f, RZ ;  /* 0x0000001f16057819 */ /* 0x000fc800000006ff */
[----:B------:R0:W1:Y:S01]  /*5ec0*/  SYNCS.PHASECHK.TRANS64.TRYWAIT P0, [R4+URZ+0x28c50], R5 ;  /* 0x028c5005040075a7 */ /* 0x000062000800017f */
[----:B------:R-:W-:Y:S05]  /*5ed0*/  @!P2 BRA `(.L_x_3690) ;  /* 0x000000000004a947 */ /* 0x000fea0003800000 */
[----:B------:R-:W-:Y:S01]  /*5ee0*/  BPT.TRAP 0x1 ;  /* 0x000000040000795c */ /* 0x000fe20000300000 */
.L_x_3690:
[----:B------:R-:W-:Y:S04]  /*5ef0*/  BSSY B1, `(.L_x_3691) ;  /* 0x0000004000017945 */ /* 0x000fe80003800000 */
[----:B-1----:R-:W-:Y:S05]  /*5f00*/  @P0 BRA `(.L_x_3692) ;  /* 0x0000000000080947 */ /* 0x002fea0003800000 */
[----:B------:R-:W1:Y:S02]  /*5f10*/  SYNCS.PHASECHK.TRANS64.TRYWAIT P0, [R4+URZ+0x28c50], R5 ;  /* 0x028c5005040075a7 */ /* 0x000e64000800017f */
[----:B-1----:R-:W-:Y:S05]  /*5f20*/  @!P0 BRA `(.L_x_3693) ;  /* 0x0000014c00848947 */ /* 0x002fea0003800000 */
.L_x_3692:
[----:B------:R-:W-:Y:S05]  /*5f30*/  BSYNC B1 ;  /* 0x0000000000017941 */ /* 0x000fea0003800000 */
.L_x_3691:
[----:B01----:R-:W-:Y:S01]  /*5f40*/  IMAD.MOV.U32 R5, RZ, RZ, 0x40000040 ;  /* 0x40000040ff057424 */ /* 0x003fe200078e00ff */
[----:B------:R-:W-:Y:S01]  /*5f50*/  WARPGROUP.ARRIVE ;  /* 0x00000000000079c5 */ /* 0x000fe20000000000 */
[----:B------:R-:W-:-:S05]  /*5f60*/  IMAD R4, R18, 0x1000, R3 ;  /* 0x0000100012047824 */ /* 0x000fca00078e0203 */
[----:B------:R-:W0:Y:S01]  /*5f70*/  S2R R20, SR_TID.X ;  /* 0x0000000000147919 */ /* 0x000e220000002100 */
[----:B------:R-:W-:Y:S01]  /*5f80*/  IMAD.MOV.U32 R13, RZ, RZ, 0x40000040 ;  /* 0x40000040ff0d7424 */ /* 0x000fe200078e00ff */
[----:B------:R-:W-:Y:S01]  /*5f90*/  R2UR UR7, R5 ;  /* 0x00000000050772ca */ /* 0x000fe200000e0000 */
[----:B------:R-:W-:Y:S01]  /*5fa0*/  VIADD R5, R2, 0x26800 ;  /* 0x0002680002057836 */ /* 0x000fe20000000000 */
[----:B------:R-:W-:Y:S02]  /*5fb0*/  R2UR UR6, R4 ;  /* 0x00000000040672ca */ /* 0x000fe400000e0000 */
[----:B------:R-:W-:Y:S01]  /*5fc0*/  R2UR UR5, R13 ;  /* 0x000000000d0572ca */ /* 0x000fe200000e0000 */
[----:B------:R-:W-:Y:S01]  /*5fd0*/  IMAD.MOV.U32 R13, RZ, RZ, 0x40000040 ;  /* 0x40000040ff0d7424 */ /* 0x000fe200078e00ff */
[----:B------:R-:W-:-:S04]  /*5fe0*/  SHF.R.U32.HI R5, RZ, 0x4, R5 ;  /* 0x00000004ff057819 */ /* 0x000fc80000011605 */
[----:B------:R-:W-:-:S04]  /*5ff0*/  LOP3.LUT R5, R5, 0x3fff, RZ, 0xc0, !PT ;  /* 0x00003fff05057812 */ /* 0x000fc800078ec0ff */
[----:B------:R-:W-:Y:S01]  /*6000*/  LOP3.LUT R12, R5, 0x10000, RZ, 0xfc, !PT ;  /* 0x00010000050c7812 */ /* 0x000fe200078efcff */
[----:B------:R-:W-:-:S03]  /*6010*/  IMAD.MOV.U32 R5, RZ, RZ, 0x40000040 ;  /* 0x40000040ff057424 */ /* 0x000fc600078e00ff */
[----:B------:R-:W-:Y:S01]  /*6020*/  R2UR UR4, R12 ;  /* 0x000000000c0472ca */ /* 0x000fe200000e0000 */
[----:B------:R-:W-:Y:S01]  /*6030*/  VIADD R12, R4, 0x80 ;  /* 0x00000080040c7836 */ /* 0x000fe20000000000 */
[----:B0-----:R-:W-:-:S11]  /*6040*/  LOP3.LUT R20, R20, 0x7f, RZ, 0xc0, !PT ;  /* 0x0000007f14147812 */ /* 0x001fd600078ec0ff */
[----:B------:R-:W-:Y:S01]  /*6050*/  HGMMA.64x256x16.F32.BF16 R24, gdesc[UR4].tnspB, R24, gsb0 ;  /* 0x43e00000041879f0 */ /* 0x000fe20008001818 */
[----:B------:R-:W-:Y:S01]  /*6060*/  R2UR UR6, R12 ;  /* 0x000000000c0672ca */ /* 0x000fe200000e0000 */
[----:B------:R-:W-:Y:S01]  /*6070*/  VIADD R12, R4, 0x100 ;  /* 0x00000100040c7836 */ /* 0x000fe20000000000 */
[----:B------:R-:W-:Y:S01]  /*6080*/  R2UR UR7, R13 ;  /* 0x000000000d0772ca */ /* 0x000fe200000e0000 */
[----:B------:R-:W-:Y:S01]  /*6090*/  IMAD.MOV.U32 R13, RZ, RZ, 0x40000040 ;  /* 0x40000040ff0d7424 */ /* 0x000fe200078e00ff */
[----:B------:R-:W-:Y:S01]  /*60a0*/  R2UR UR4, R10 ;  /* 0x000000000a0472ca */ /* 0x000fe200000e0000 */
[----:B------:R-:W-:Y:S01]  /*60b0*/  VIADD R4, R4, 0x180 ;  /* 0x0000018004047836 */ /* 0x000fe20000000000 */
[----:B------:R-:W-:Y:S02]  /*60c0*/  R2UR UR5, R11 ;  /* 0x000000000b0572ca */ /* 0x000fe400000e0000 */
[----:B------:R-:W-:Y:S01]  /*60d0*/  ISETP.NE.AND P0, PT, R20, RZ, PT ;  /* 0x000000ff1400720c */ /* 0x000fe20003f05270 */
[----:B------:R-:W-:-:S02]  /*60e0*/  WARPGROUP.DEPBAR.LE gsb0, 0x0 ;  /* 0x00008000000079c5 */ /* 0x000fc40000010000 */
[----:B------:R-:W-:-:S15]  /*60f0*/  WARPGROUP.ARRIVE ;  /* 0x00000000000079c5 */ /* 0x000fde0000000000 */
[----:B------:R-:W-:-:S01]  /*6100*/  NOP ;  /* 0x0000000000007918 */ /* 0x000fc20000000000 */
[----:B------:R-:W-:Y:S01]  /*6110*/  HGMMA.64x256x16.F32.BF16 R24, gdesc[UR4].tnspB, R24, gsb0 ;  /* 0x43e00000041879f0 */ /* 0x000fe20008001818 */
[----:B------:R-:W-:Y:S02]  /*6120*/  R2UR UR6, R12 ;  /* 0x000000000c0672ca */ /* 0x000fe400000e0000 */
[----:B------:R-:W-:Y:S02]  /*6130*/  R2UR UR7, R13 ;  /* 0x000000000d0772ca */ /* 0x000fe400000e0000 */
[----:B------:R-:W-:Y:S02]  /*6140*/  R2UR UR4, R8 ;  /* 0x00000000080472ca */ /* 0x000fe400000e0000 */
[----:B------:R-:W-:Y:S01]  /*6150*/  R2UR UR5, R9 ;  /* 0x00000000090572ca */ /* 0x000fe200000e0000 */
[----:B------:R-:W-:Y:S02]  /*6160*/  WARPGROUP.DEPBAR.LE gsb0, 0x0 ;  /* 0x00008000000079c5 */ /* 0x000fe40000010000 */
[----:B------:R-:W-:-:S15]  /*6170*/  WARPGROUP.ARRIVE ;  /* 0x00000000000079c5 */ /* 0x000fde0000000000 */
[----:B------:R-:W-:-:S03]  /*6180*/  NOP ;  /* 0x0000000000007918 */ /* 0x000fc60000000000 */
[----:B------:R-:W-:Y:S01]  /*6190*/  HGMMA.64x256x16.F32.BF16 R24, gdesc[UR4].tnspB, R24, gsb0 ;  /* 0x43e00000041879f0 */ /* 0x000fe20008001818 */
[----:B------:R-:W-:Y:S01]  /*61a0*/  R2UR UR6, R4 ;  /* 0x00000000040672ca */ /* 0x000fe200000e0000 */
[----:B------:R-:W-:Y:S01]  /*61b0*/  @!P0 IMAD R4, R15, 0x8, R2 ;  /* 0x000000080f048824 */ /* 0x000fe200078e0202 */
[----:B------:R-:W-:Y:S02]  /*61c0*/  R2UR UR7, R5 ;  /* 0x00000000050772ca */ /* 0x000fe400000e0000 */
[----:B------:R-:W-:Y:S01]  /*61d0*/  R2UR UR4, R6 ;  /* 0x00000000060472ca */ /* 0x000fe200000e0000 */
[----:B------:R-:W-:Y:S01]  /*61e0*/  @!P0 VIADD R4, R4, 0x28c60 ;  /* 0x00028c6004048836 */ /* 0x000fe20000000000 */
[----:B------:R-:W-:-:S04]  /*61f0*/  R2UR UR5, R7 ;  /* 0x00000000070572ca */ /* 0x000fc800000e0000 */
[----:B------:R-:W-:Y:S01]  /*6200*/  @!P0 PRMT R4, RZ, 0x654, R4 ;  /* 0x00000654ff048816 */ /* 0x000fe20000000004 */
[----:B------:R-:W-:Y:S02]  /*6210*/  WARPGROUP.DEPBAR.LE gsb0, 0x0 ;  /* 0x00008000000079c5 */ /* 0x000fe40000010000 */
[----:B------:R-:W-:-:S14]  /*6220*/  WARPGROUP.ARRIVE ;  /* 0x00000000000079c5 */ /* 0x000fdc0000000000 */
[----:B------:R-:W-:Y:S03]  /*6230*/  HGMMA.64x256x16.F32.BF16 R24, gdesc[UR4].tnspB, R24, gsb0 ;  /* 0x43e00000041879f0 */ /* 0x000fe60008001818 */
[----:B------:R-:W-:Y:S02]  /*6240*/  WARPGROUP.DEPBAR.LE gsb0, 0x0 ;  /* 0x00008000000079c5 */ /* 0x000fe40000010000 */
[----:B------:R-:W-:Y:S06]  /*6250*/  BAR.ARV 0xf, 0x100 ;  /* 0x03c4000000007b1d */ /* 0x000fec0000002000 */
[----:B------:R0:W-:Y:S01]  /*6260*/  @!P0 SYNCS.ARRIVE.TRANS64.RED.A1T0 RZ, [R4+URZ], RZ ;  /* 0x000000ff04ff89a7 */ /* 0x0001e2000810043f */
[----:B------:R-:W-:Y:S05]  /*6270*/  @P1 BRA `(.L_x_3694) ;  /* 0xfffffff000c41947 */ /* 0x000fea000383ffff */
.L_x_3688:
[----:B------:R-:W-:Y:S05]  /*6280*/  BSYNC B0 ;  /* 0x0000000000007941 */ /* 0x000fea0003800000 */
.L_x_3687:
[----:B------:R-:W-:Y:S01]  /*6290*/  BAR.SYNC.DEFER_BLOCKING 0xe, 0x100 ;  /* 0x0384000000007b1d */ /* 0x000fe20000010000 */
[C---:B------:R-:W-:Y:S01]  /*62a0*/  IMAD R0, R18.reuse, 0x40, R191 ;  /* 0x0000004012007824 */ /* 0x040fe200078e02bf */
[----:B------:R-:W-:Y:S01]  /*62b0*/  PLOP3.LUT P0, PT, PT, PT, PT, 0x8, 0x0 ;  /* 0x000000000000781c */ /* 0x000fe20003f0e170 */
[----:B------:R-:W-:Y:S02]  /*62c0*/  VIADD R18, R18, 0x1 ;  /* 0x0000000112127836 */ /* 0x000fe40000000000 */
[----:B------:R-:W-:Y:S02]  /*62d0*/  IMAD R2, R0, 0x4, R2 ;  /* 0x0000000400027824 */ /* 0x000fe400078e0202 */
[----:B------:R-:W-:Y:S01]  /*62e0*/  IMAD.MOV.U32 R20, RZ, RZ, RZ ;  /* 0x000000ffff147224 */ /* 0x000fe200078e00ff */
[----:B------:R-:W-:Y:S01]  /*62f0*/  ISETP.NE.AND P1, PT, R18, 0x2, PT ;  /* 0x000000021200780c */ /* 0x000fe20003f25270 */
[----:B------:R-:W-:-:S03]  /*6300*/  IMAD.MOV.U32 R3, RZ, RZ, RZ ;  /* 0x000000ffff037224 */ /* 0x000fc600078e00ff */
[----:B------:R-:W-:Y:S01]  /*6310*/  SEL R18, R18, RZ, P1 ;  /* 0x000000ff12127207 */ /* 0x000fe20000800000 */
        /* <DEDUP_REMOVED lines=66> */
[----:B------:R-:W-:Y:S01]  /*6740*/  SEL R0, RZ, 0x1, P1 ;  /* 0x00000001ff007807 */ /* 0x000fe20000800000 */
        /* <DEDUP_REMOVED lines=65> */
[----:B------:R-:W-:Y:S06]  /*6b60*/  BAR.ARV 0xf, 0x100 ;  /* 0x03c4000000007b1d */ /* 0x000fec0000002000 */
[----:B------:R-:W-:Y:S05]  /*6b70*/  BRA `(.L_x_3683) ;  /* 0x0000006400907947 */ /* 0x000fea0003800000 */
.L_x_3680:
        /* <DEDUP_REMOVED lines=8> */
[----:B------:R-:W-:-:S05]  /*6c00*/  IABS R10, R9 ;  /* 0x00000009000a7213 */ /* 0x000fca0000000000 */
[----:B------:R-:W-:Y:S02]  /*6c10*/  IMAD.MOV R10, RZ, RZ, -R10 ;  /* 0x000000ffff0a7224 */ /* 0x000fe400078e0a0a */
[----:B-1----:R-:W1:Y:S02]  /*6c20*/  MUFU.RCP R6, R6 ;  /* 0x0000000600067308 */ /* 0x002e640000001000 */
[----:B-1----:R-:W-:Y:S01]  /*6c30*/  VIADD R4, R6, 0xffffffe ;  /* 0x0ffffffe06047836 */ /* 0x002fe20000000000 */
[----:B------:R-:W-:Y:S02]  /*6c40*/  IABS R6, R0 ;  /* 0x0000000000067213 */ /* 0x000fe40000000000 */
[----:B------:R-:W-:-:S03]  /*6c50*/  LOP3.LUT R0, R0, R9, RZ, 0x3c, !PT ;  /* 0x0000000900007212 */ /* 0x000fc600078e3cff */
[----:B------:R1:W2:Y:S01]  /*6c60*/  F2I.FTZ.U32.TRUNC.NTZ R5, R4 ;  /* 0x0000000400057305 */ /* 0x0002a2000021f000 */
[----:B------:R-:W-:Y:S01]  /*6c70*/  ISETP.GE.AND P2, PT, R0, RZ, PT ;  /* 0x000000ff0000720c */ /* 0x000fe20003f46270 */
[----:B-1----:R-:W-:Y:S02]  /*6c80*/  IMAD.MOV.U32 R4, RZ, RZ, RZ ;  /* 0x000000ffff047224 */ /* 0x002fe400078e00ff */
[----:B--2---:R-:W-:-:S04]  /*6c90*/  IMAD.MOV R8, RZ, RZ, -R5 ;  /* 0x000000ffff087224 */ /* 0x004fc800078e0a05 */
        /* <DEDUP_REMOVED lines=14> */
.L_x_3696:
[----:B------:R-:W-:Y:S05]  /*6d80*/  BSYNC B0 ;  /* 0x0000000000007941 */ /* 0x000fea0003800000 */
.L_x_3695:
        /* <DEDUP_REMOVED lines=72> */
[----:B------:R-:W-:Y:S03]  /*7210*/  BSSY B6, `(.L_x_3697) ;  /* 0x000001c000067945 */ /* 0x000fe60003800000 */
[----:B--2---:R-:W0:Y:S02]  /*7220*/  SHFL.IDX PT, R0, R0, RZ, 0x1f ;  /* 0x00001fff00007589 */ /* 0x004e2400000e0000 */
[----:B0-----:R-:W-:-:S04]  /*7230*/  LEA.HI R3, R0, R0, RZ, 0x1 ;  /* 0x0000000000037211 */ /* 0x001fc800078f08ff */
        /* <DEDUP_REMOVED lines=25> */
.L_x_3698:
[----:B------:R-:W-:Y:S05]  /*73d0*/  BSYNC B6 ;  /* 0x0000000000067941 */ /* 0x000fea0003800000 */
.L_x_3697:
        /* <DEDUP_REMOVED lines=12> */
.L_x_3702:
[----:B-1----:R1:W2:Y:S02]  /*74a0*/  SYNCS.PHASECHK.TRANS64.TRYWAIT P0, [R2+URZ+0x28c00], R3 ;  /* 0x028c0003020075a7 */ /* 0x0022a4000800017f */
[----:B--2---:R-:W-:Y:S05]  /*74b0*/  @!P0 NANOSLEEP.SYNCS 0x989680 ;  /* 0x009896800000895d */ /* 0x004fea0003900000 */
[----:B------:R-:W2:Y:S02]  /*74c0*/  @!P0 SYNCS.PHASECHK.TRANS64 P0, [R2+URZ+0x28c00], R3 ;  /* 0x028c0003020085a7 */ /* 0x000ea4000800007f */
[----:B--2---:R-:W-:Y:S05]  /*74d0*/  @!P0 BRA `(.L_x_3702) ;  /* 0xfffffffc00f08947 */ /* 0x004fea000383ffff */
.L_x_3701:
[----:B------:R-:W-:Y:S05]  /*74e0*/  BSYNC B0 ;  /* 0x0000000000007941 */ /* 0x000fea0003800000 */
.L_x_3700:
[----:B------:R-:W-:Y:S05]  /*74f0*/  BRA `(.L_x_3703) ;  /* 0x0000002000ac7947 */ /* 0x000fea0003800000 */
.L_x_3699:
[----:B-----5:R-:W-:Y:S01]  /*7500*/  SHF.R.S32.HI R0, RZ, 0x1f, R154 ;  /* 0x0000001fff007819 */ /* 0x020fe2000001149a */
[----:B------:R-:W-:Y:S01]  /*7510*/  VIADD R4, R2, 0x20400 ;  /* 0x0002040002047836 */ /* 0x000fe20000000000 */
[----:B------:R-:W-:Y:S01]  /*7520*/  ULDC.64 UR4, c[0x0][0x3f8] ;  /* 0x0000fe0000047ab9 */ /* 0x000fe20000000a00 */
[----:B------:R-:W-:Y:S01]  /*7530*/  ULDC.64 UR6, c[0x0][0x408] ;  /* 0x0001020000067ab9 */ /* 0x000fe20000000a00 */
[----:B------:R-:W-:Y:S01]  /*7540*/  BSSY B6, `(.L_x_3704) ;  /* 0x0000021000067945 */ /* 0x000fe20003800000 */
[----:B------:R-:W-:Y:S01]  /*7550*/  IMAD R3, R0, UR4, RZ ;  /* 0x0000000400037c24 */ /* 0x000fe2000f8e02ff */
[----:B------:R-:W-:Y:S01]  /*7560*/  LOP3.LUT P0, RZ, R4, 0x3ff, RZ, 0xc0, !PT ;  /* 0x000003ff04ff7812 */ /* 0x000fe2000780c0ff */
[----:B------:R-:W-:Y:S02]  /*7570*/  IMAD R9, R0, UR6, RZ ;  /* 0x0000000600097c24 */ /* 0x000fe4000f8e02ff */
[----:B------:R-:W-:-:S04]  /*7580*/  IMAD.WIDE.U32 R4, R154, UR4, RZ ;  /* 0x000000049a047c25 */ /* 0x000fc8000f8e00ff */
        /* <DEDUP_REMOVED lines=28> */
.L_x_3705:
[----:B------:R-:W-:Y:S05]  /*7750*/  BSYNC B6 ;  /* 0x0000000000067941 */ /* 0x000fea0003800000 */
.L_x_3704:
[----:B------:R-:W-:Y:S01]  /*7760*/  ULDC.U8 UR4, c[0x0][0x410] ;  /* 0x0001040000047ab9 */ /* 0x000fe20000000000 */
[----:B------:R-:W-:Y:S01]  /*7770*/  BSSY B0, `(.L_x_3706) ;  /* 0x00001fb000007945 */ /* 0x000fe20003800000 */
[----:B------:R-:W-:Y:S01]  /*7780*/  ISETP.NE.AND P0, PT, RZ, UR4, PT ;  /* 0x00000004ff007c0c */ /* 0x000fe2000bf05270 */
[----:B------:R-:W-:Y:S02]  /*7790*/  VIADD R28, R23, 0x20 ;  /* 0x00000020171c7836 */ /* 0x000fe40000000000 */
[----:B------:R-:W-:-:S10]  /*77a0*/  IMAD R5, R153, 0x40, R23 ;  /* 0x0000004099057824 */ /* 0x000fd400078e0217 */
[----:B------:R-:W-:Y:S05]  /*77b0*/  @!P0 BRA `(.L_x_3707) ;  /* 0x0000001000008947 */ /* 0x000fea0003800000 */
[----:B------:R-:W-:-:S03]  /*77c0*/  UMOV UR4, 0xffffffff ;  /* 0xffffffff00047882 */ /* 0x000fc60000000000 */
[----:B------:R-:W-:Y:S05]  /*77d0*/  BRA.DIV UR4, `(.L_x_3708) ;  /* 0x00000136046c7947 */ /* 0x000fea000b800000 */
[----:B------:R0:W1:Y:S04]  /*77e0*/  SHFL.IDX PT, R0, R26, RZ, 0x1c1f ;  /* 0x001c1fff1a007589 */ /* 0x00006800000e0000 */
[----:B------:R0:W2:Y:S04]  /*77f0*/  SHFL.IDX PT, R3, R25, RZ, 0x1c1f ;  /* 0x001c1fff19037589 */ /* 0x0000a800000e0000 */
[----:B------:R-:W3:Y:S04]  /*7800*/  SHFL.IDX PT, R24, R24, RZ, 0x1c1f ;  /* 0x001c1fff18187589 */ /* 0x000ee800000e0000 */
[----:B------:R0:W4:Y:S02]  /*7810*/  SHFL.IDX PT, R21, R27, RZ, 0x1c1f ;  /* 0x001c1fff1b157589 */ /* 0x00012400000e0000 */
.L_x_3959:
[----:B------:R-:W-:Y:S01]  /*7820*/  ULDC UR4, c[0x0][0x448] ;  /* 0x0001120000047ab9 */ /* 0x000fe20000000800 */
[----:B------:R-:W-:Y:S01]  /*7830*/  LEA.HI R4, R210, R210, RZ, 0x1 ;  /* 0x000000d2d2047211 */ /* 0x000fe200078f08ff */
[----:B0-----:R-:W-:Y:S01]  /*7840*/  IMAD R26, R155, UR4, RZ ;  /* 0x000000049b1a7c24 */ /* 0x001fe2000f8e02ff */
[----:B------:R-:W-:Y:S01]  /*7850*/  BSSY B1, `(.L_x_3709) ;  /* 0x0000022000017945 */ /* 0x000fe20003800000 */
[----:B------:R-:W-:Y:S01]  /*7860*/  IMAD.SHL.U32 R10, R189, 0x40, RZ ;  /* 0x00000040bd0a7824 */ /* 0x000fe200078e00ff */
[----:B------:R-:W-:Y:S02]  /*7870*/  LOP3.LUT R7, R4, 0xfffffffe, RZ, 0xc0, !PT ;  /* 0xfffffffe04077812 */ /* 0x000fe400078ec0ff */
[----:B------:R-:W-:Y:S02]  /*7880*/  CS2R R8, SRZ ;  /* 0x0000000000087805 */ /* 0x000fe4000001ff00 */
[----:B------:R-:W-:Y:S02]  /*7890*/  ISETP.GE.AND P0, PT, R5, R26, PT ;  /* 0x0000001a0500720c */ /* 0x000fe40003f06270 */
[----:B------:R-:W-:-:S02]  /*78a0*/  CS2R R4, SRZ ;  /* 0x0000000000047805 */ /* 0x000fc4000001ff00 */
[----:B------:R-:W-:Y:S01]  /*78b0*/  LOP3.LUT R27, R10, 0x1c0, RZ, 0xc0, !PT ;  /* 0x000001c00a1b7812 */ /* 0x000fe200078ec0ff */
[----:B------:R-:W-:Y:S01]  /*78c0*/  IMAD.IADD R25, R210, 0x1, -R7 ;  /* 0x00000001d2197824 */ /* 0x000fe200078e0a07 */
[----:B------:R-:W-:Y:S02]  /*78d0*/  CS2R R6, SRZ ;  /* 0x0000000000067805 */ /* 0x000fe4000001ff00 */
[----:B------:R-:W-:Y:S02]  /*78e0*/  CS2R R10, SRZ ;  /* 0x00000000000a7805 */ /* 0x000fe4000001ff00 */
[----:B------:R-:W-:-:S03]  /*78f0*/  SHF.L.U32 R25, R25, 0x1f, RZ ;  /* 0x0000001f19197819 */ /* 0x000fc600000006ff */
[----:B------:R-:W-:Y:S05]  /*7900*/  @P0 BRA `(.L_x_3710) ;  /* 0x0000000000580947 */ /* 0x000fea0003800000 */
[----:B------:R-:W-:Y:S01]  /*7910*/  ULDC UR4, c[0x0][0x3f4] ;  /* 0x0000fd0000047ab9 */ /* 0x000fe20000000800 */
[----:B--2---:R-:W-:Y:S01]  /*7920*/  IMAD.MOV.U32 R4, RZ, RZ, R3 ;  /* 0x000000ffff047224 */ /* 0x004fe200078e0003 */
[----:B------:R-:W-:Y:S01]  /*7930*/  ISETP.GE.AND P2, PT, R186, UR4, PT ;  /* 0x00000004ba007c0c */ /* 0x000fe2000bf46270 */
[----:B-1----:R-:W-:Y:S01]  /*7940*/  IMAD.MOV.U32 R5, RZ, RZ, R0 ;  /* 0x000000ffff057224 */ /* 0x002fe200078e0000 */
[C---:B------:R-:W-:Y:S01]  /*7950*/  ISETP.GE.AND P3, PT, R190.reuse, UR4, PT ;  /* 0x00000004be007c0c */ /* 0x040fe2000bf66270 */
[----:B------:R-:W-:Y:S01]  /*7960*/  IMAD.SHL.U32 R14, R190, 0x2, RZ ;  /* 0x00000002be0e7824 */ /* 0x000fe200078e00ff */
[----:B------:R-:W-:-:S04]  /*7970*/  SHF.R.S32.HI R9, RZ, 0x1f, R190 ;  /* 0x0000001fff097819 */ /* 0x000fc800000114be */
[----:B------:R-:W-:-:S05]  /*7980*/  SHF.L.U64.HI R9, R190, 0x1, R9 ;  /* 0x00000001be097819 */ /* 0x000fca0000010209 */
[----:B------:R-:W-:Y:S02]  /*7990*/  @!P2 IMAD.WIDE R4, R186, 0x2, R4 ;  /* 0x00000002ba04a825 */ /* 0x000fe400078e0204 */
[-C--:B------:R-:W-:Y:S02]  /*79a0*/  @!P3 IADD3 R12, P0, R3, R14.reuse, RZ ;  /* 0x0000000e030cb210 */ /* 0x080fe40007f1e0ff */
[----:B----4-:R-:W-:Y:S01]  /*79b0*/  @!P3 IADD3 R14, P1, R21, R14, RZ ;  /* 0x0000000e150eb210 */ /* 0x010fe20007f3e0ff */
[----:B------:R0:W5:Y:S02]  /*79c0*/  @!P2 LD.E.64 R6, desc[UR40][R4.64] ;  /* 0x000000280406a980 */ /* 0x000164000c101b00 */
[--C-:B------:R-:W-:Y:S02]  /*79d0*/  @!P3 IMAD.X R13, R0, 0x1, R9.reuse, P0 ;  /* 0x00000001000db824 */ /* 0x100fe400000e0609 */
[----:B---3--:R-:W-:Y:S01]  /*79e0*/  @!P3 IMAD.X R15, R24, 0x1, R9, P1 ;  /* 0x00000001180fb824 */ /* 0x008fe200008e0609 */
[----:B------:R-:W-:Y:S01]  /*79f0*/  CS2R R8, SRZ ;  /* 0x0000000000087805 */ /* 0x000fe2000001ff00 */
[----:B0-----:R-:W-:-:S05]  /*7a00*/  IMAD.MOV.U32 R4, RZ, RZ, R21 ;  /* 0x000000ffff047224 */ /* 0x001fca00078e0015 */
[----:B------:R0:W5:Y:S01]  /*7a10*/  @!P3 LD.E.64 R8, desc[UR40][R14.64] ;  /* 0x000000280e08b980 */ /* 0x000162000c101b00 */
[----:B------:R-:W-:Y:S02]  /*7a20*/  IMAD.MOV.U32 R5, RZ, RZ, R24 ;  /* 0x000000ffff057224 */ /* 0x000fe400078e0018 */
[----:B------:R-:W-:Y:S01]  /*7a30*/  @!P2 IMAD.WIDE R20, R186, 0x2, R4 ;  /* 0x00000002ba14a825 */ /* 0x000fe200078e0204 */
[----:B------:R-:W-:-:S04]  /*7a40*/  CS2R R4, SRZ ;  /* 0x0000000000047805 */ /* 0x000fc8000001ff00 */
[----:B------:R0:W5:Y:S04]  /*7a50*/  @!P2 LD.E.64 R10, desc[UR40][R20.64] ;  /* 0x00000028140aa980 */ /* 0x000168000c101b00 */
[----:B------:R0:W5:Y:S02]  /*7a60*/  @!P3 LD.E.64 R4, desc[UR40][R12.64] ;  /* 0x000000280c04b980 */ /* 0x000164000c101b00 */
.L_x_3710:
[----:B------:R-:W-:Y:S05]  /*7a70*/  BSYNC B1 ;  /* 0x0000000000017941 */ /* 0x000fea0003800000 */
.L_x_3709:
[----:B------:R-:W4:Y:S01]  /*7a80*/  SYNCS.PHASECHK.TRANS64.TRYWAIT P0, [R2+URZ+0x28c00], R25 ;  /* 0x028c0019020075a7 */ /* 0x000f22000800017f */
[----:B--2---:R-:W-:Y:S01]  /*7a90*/  LOP3.LUT R3, R27, 0x18, R16, 0xf8, !PT ;  /* 0x000000181b037812 */ /* 0x004fe200078ef810 */
[----:B-1----:R-:W-:Y:S01]  /*7aa0*/  IMAD R0, R153, -0x40, R26 ;  /* 0xffffffc099007824 */ /* 0x002fe200078e021a */
[----:B0-----:R-:W-:Y:S01]  /*7ab0*/  SHF.R.U32.HI R12, RZ, 0x3, R27 ;  /* 0x00000003ff0c7819 */ /* 0x001fe2000001161b */
[--C-:B-----5:R-:W-:Y:S01]  /*7ac0*/  IMAD.MOV.U32 R14, RZ, RZ, R11.reuse ;  /* 0x000000ffff0e7224 */ /* 0x120fe200078e000b */
[----:B---3--:R-:W-:Y:S01]  /*7ad0*/  SHF.R.U64 R24, R10, 0x10, R11 ;  /* 0x000000100a187819 */ /* 0x008fe2000000120b */
[----:B------:R-:W-:Y:S01]  /*7ae0*/  IMAD.MOV.U32 R13, RZ, RZ, R7 ;  /* 0x000000ffff0d7224 */ /* 0x000fe200078e0007 */
[----:B------:R-:W-:Y:S01]  /*7af0*/  LOP3.LUT R31, R3, R12, RZ, 0x3c, !PT ;  /* 0x0000000c031f7212 */ /* 0x000fe200078e3cff */
[----:B------:R-:W-:Y:S01]  /*7b00*/  IMAD.MOV.U32 R12, RZ, RZ, R6 ;  /* 0x000000ffff0c7224 */ /* 0x000fe200078e0006 */
[----:B----4-:R-:W-:Y:S01]  /*7b10*/  SHF.R.U32.HI R21, RZ, 0x10, R11 ;  /* 0x00000010ff157819 */ /* 0x010fe2000001160b */
[----:B------:R-:W-:Y:S01]  /*7b20*/  IMAD.MOV.U32 R3, RZ, RZ, R4 ;  /* 0x000000ffff037224 */ /* 0x000fe200078e0004 */
[----:B------:R-:W-:Y:S01]  /*7b30*/  SHF.R.U64 R29, R6, 0x10, R7 ;  /* 0x00000010061d7819 */ /* 0x000fe20000001207 */
[----:B------:R-:W-:Y:S01]  /*7b40*/  IMAD R11, R194, 0x200, R31 ;  /* 0x00000200c20b7824 */ /* 0x000fe200078e021f */
[----:B------:R-:W-:Y:S01]  /*7b50*/  SHF.R.U32.HI R26, RZ, 0x10, R7 ;  /* 0x00000010ff1a7819 */ /* 0x000fe20000011607 */
[--C-:B------:R-:W-:Y:S01]  /*7b60*/  IMAD.MOV.U32 R6, RZ, RZ, R5.reuse ;  /* 0x000000ffff067224 */ /* 0x100fe200078e0005 */
[--C-:B------:R-:W-:Y:S01]  /*7b70*/  SHF.R.U64 R4, R4, 0x10, R5.reuse ;  /* 0x0000001004047819 */ /* 0x100fe20000001205 */
[----:B------:R-:W-:Y:S01]  /*7b80*/  IMAD.MOV.U32 R7, RZ, RZ, R10 ;  /* 0x000000ffff077224 */ /* 0x000fe200078e000a */
[----:B------:R-:W-:Y:S01]  /*7b90*/  SHF.R.U32.HI R27, RZ, 0x10, R5 ;  /* 0x00000010ff1b7819 */ /* 0x000fe20000011605 */
[----:B------:R-:W-:Y:S01]  /*7ba0*/  IMAD R11, R11, 0x2, R2 ;  /* 0x000000020b0b7824 */ /* 0x000fe200078e0202 */
[----:B------:R-:W-:Y:S01]  /*7bb0*/  VIMNMX R36, R0, 0x40, PT ;  /* 0x0000004000247848 */ /* 0x000fe20003fe0100 */
[----:B------:R-:W-:Y:S01]  /*7bc0*/  BSSY B1, `(.L_x_3711) ;  /* 0x000000f000017945 */ /* 0x000fe20003800000 */
[----:B------:R-:W-:Y:S01]  /*7bd0*/  IMAD.MOV.U32 R5, RZ, RZ, R8 ;  /* 0x000000ffff057224 */ /* 0x000fe200078e0008 */
[--C-:B------:R-:W-:Y:S01]  /*7be0*/  SHF.R.U64 R20, R8, 0x10, R9.reuse ;  /* 0x0000001008147819 */ /* 0x100fe20000001209 */
[----:B------:R-:W-:Y:S01]  /*7bf0*/  IMAD.MOV.U32 R10, RZ, RZ, R9 ;  /* 0x000000ffff0a7224 */ /* 0x000fe200078e0009 */
[----:B------:R-:W-:Y:S01]  /*7c00*/  PRMT R33, R12, 0x5410, R29 ;  /* 0x000054100c217816 */ /* 0x000fe2000000001d */
[----:B------:R-:W-:Y:S01]  /*7c10*/  VIADD R0, R11, 0x20440 ;  /* 0x000204400b007836 */ /* 0x000fe20000000000 */
[----:B------:R-:W-:Y:S01]  /*7c20*/  PRMT R3, R3, 0x5410, R4 ;  /* 0x0000541003037816 */ /* 0x000fe20000000004 */
[----:B------:R-:W-:Y:S01]  /*7c30*/  VIADD R4, R11, 0x20400 ;  /* 0x000204000b047836 */ /* 0x000fe20000000000 */
[----:B------:R-:W-:-:S02]  /*7c40*/  SHF.R.U32.HI R15, RZ, 0x10, R9 ;  /* 0x00000010ff0f7819 */ /* 0x000fc40000011609 */
[----:B------:R-:W-:Y:S02]  /*7c50*/  LOP3.LUT P2, RZ, R189, 0x4, RZ, 0xc0, !PT ;  /* 0x00000004bdff7812 */ /* 0x000fe4000784c0ff */
[----:B------:R-:W-:Y:S02]  /*7c60*/  ISETP.GE.AND P1, PT, R23, R36, PT ;  /* 0x000000241700720c */ /* 0x000fe40003f26270 */
[----:B------:R-:W-:Y:S02]  /*7c70*/  PRMT R12, R13, 0x5410, R26 ;  /* 0x000054100d0c7816 */ /* 0x000fe4000000001a */
[----:B------:R-:W-:Y:S02]  /*7c80*/  PRMT R8, R6, 0x5410, R27 ;  /* 0x0000541006087816 */ /* 0x000fe4000000001b */
[----:B------:R-:W-:Y:S01]  /*7c90*/  PRMT R35, R7, 0x5410, R24 ;  /* 0x0000541007237816 */ /* 0x000fe20000000018 */
[----:B------:R-:W-:Y:S06]  /*7ca0*/  @!P0 BRA `(.L_x_3712) ;  /* 0x0000013000ac8947 */ /* 0x000fec0003800000 */
.L_x_3960:
[----:B------:R-:W-:Y:S05]  /*7cb0*/  BSYNC B1 ;  /* 0x0000000000017941 */ /* 0x000fea0003800000 */
.L_x_3711:
[----:B------:R-:W-:Y:S01]  /*7cc0*/  BSSY B1, `(.L_x_3713) ;  /* 0x0000059000017945 */ /* 0x000fe20003800000 */
[----:B------:R-:W-:Y:S01]  /*7cd0*/  PRMT R13, R14, 0x5410, R21 ;  /* 0x000054100e0d7816 */ /* 0x000fe20000000015 */
[----:B------:R-:W-:Y:S01]  /*7ce0*/  @P2 VIADD R0, R4, 0xffffffc0 ;  /* 0xffffffc004002836 */ /* 0x000fe20000000000 */
[----:B------:R-:W-:Y:S02]  /*7cf0*/  PRMT R9, R5, 0x5410, R20 ;  /* 0x0000541005097816 */ /* 0x000fe40000000014 */
[----:B------:R-:W-:Y:S01]  /*7d00*/  PRMT R10, R10, 0x5410, R15 ;  /* 0x000054100a0a7816 */ /* 0x000fe2000000000f */
[----:B------:R-:W-:Y:S06]  /*7d10*/  @P1 BRA `(.L_x_3714) ;  /* 0x00000004004c1947 */ /* 0x000fec0003800000 */
[----:B------:R-:W1:Y:S01]  /*7d20*/  LDC R5, c[0x0][0x3f4] ;  /* 0x0000fd00ff057b82 */ /* 0x000e620000000800 */
[----:B------:R-:W-:Y:S01]  /*7d30*/  BSSY B2, `(.L_x_3715) ;  /* 0x000002a000027945 */ /* 0x000fe20003800000 */
[-C--:B-1----:R-:W-:Y:S02]  /*7d40*/  ISETP.GE.AND P0, PT, R186, R5.reuse, PT ;  /* 0x00000005ba00720c */ /* 0x082fe40003f06270 */
[----:B------:R-:W-:-:S11]  /*7d50*/  ISETP.GE.AND P1, PT, R190, R5, PT ;  /* 0x00000005be00720c */ /* 0x000fd60003f26270 */
[----:B------:R-:W-:Y:S05]  /*7d60*/  @P0 BRA `(.L_x_3716) ;  /* 0x0000000000980947 */ /* 0x000fea0003800000 */
[----:B------:R-:W1:Y:S01]  /*7d70*/  LDS.128 R4, [R11+0x20400] ;  /* 0x020400000b047984 */ /* 0x000e620000000c00 */
[C---:B------:R-:W-:Y:S01]  /*7d80*/  IMAD.U32 R27, R35.reuse, 0x10000, RZ ;  /* 0x00010000231b7824 */ /* 0x040fe200078e00ff */
[----:B------:R-:W-:Y:S01]  /*7d90*/  LOP3.LUT R26, R35, 0xffff0000, RZ, 0xc0, !PT ;  /* 0xffff0000231a7812 */ /* 0x000fe200078ec0ff */
[C---:B0-----:R-:W-:Y:S01]  /*7da0*/  IMAD.U32 R25, R33.reuse, 0x10000, RZ ;  /* 0x0001000021197824 */ /* 0x041fe200078e00ff */
[----:B------:R-:W-:Y:S01]  /*7db0*/  LOP3.LUT R24, R33, 0xffff0000, RZ, 0xc0, !PT ;  /* 0xffff000021187812 */ /* 0x000fe200078ec0ff */
[C---:B-1----:R-:W-:Y:S01]  /*7dc0*/  IMAD.U32 R14, R4.reuse, 0x10000, RZ ;  /* 0x00010000040e7824 */ /* 0x042fe200078e00ff */
        /* <DEDUP_REMOVED lines=32> */
.L_x_3716:
[----:B------:R-:W-:Y:S05]  /*7fd0*/  BSYNC B2 ;  /* 0x0000000000027941 */ /* 0x000fea0003800000 */
.L_x_3715:
[----:B------:R-:W-:Y:S05]  /*7fe0*/  @P1 BRA `(.L_x_3714) ;  /* 0x0000000000981947 */ /* 0x000fea0003800000 */
[----:B-1----:R-:W1:Y:S01]  /*7ff0*/  LDS.128 R4, [R0] ;  /* 0x0000000000047984 */ /* 0x002e620000000c00 */
        /* <DEDUP_REMOVED lines=37> */
.L_x_3714:
[----:B------:R-:W-:Y:S05]  /*8250*/  BSYNC B1 ;  /* 0x0000000000017941 */ /* 0x000fea0003800000 */
.L_x_3713:
[----:B------:R-:W-:-:S13]  /*8260*/  ISETP.GE.AND P0, PT, R28, R36, PT ;  /* 0x000000241c00720c */ /* 0x000fda0003f06270 */
[----:B------:R-:W-:Y:S05]  /*8270*/  @P0 BRA `(.L_x_3717) ;  /* 0x0000001400280947 */ /* 0x000fea0003800000 */
[----:B-12---:R-:W1:Y:S01]  /*8280*/  LDC R5, c[0x0][0x3f4] ;  /* 0x0000fd00ff057b82 */ /* 0x006e620000000800 */
[----:B------:R-:W-:Y:S01]  /*8290*/  BSSY B1, `(.L_x_3718) ;  /* 0x000002a000017945 */ /* 0x000fe20003800000 */
[-C--:B-1----:R-:W-:Y:S02]  /*82a0*/  ISETP.GE.AND P0, PT, R186, R5.reuse, PT ;  /* 0x00000005ba00720c */ /* 0x082fe40003f06270 */
[----:B------:R-:W-:-:S11]  /*82b0*/  ISETP.GE.AND P1, PT, R190, R5, PT ;  /* 0x00000005be00720c */ /* 0x000fd60003f26270 */
[----:B------:R-:W-:Y:S05]  /*82c0*/  @P0 BRA `(.L_x_3719) ;  /* 0x0000000000980947 */ /* 0x000fea0003800000 */
[----:B------:R-:W1:Y:S01]  /*82d0*/  LDS.128 R4, [R11+0x21400] ;  /* 0x021400000b047984 */ /* 0x000e620000000c00 */
[C---:B------:R-:W-:Y:S01]  /*82e0*/  IMAD.U32 R26, R33.reuse, 0x10000, RZ ;  /* 0x00010000211a7824 */ /* 0x040fe200078e00ff */
[----:B------:R-:W-:Y:S01]  /*82f0*/  LOP3.LUT R33, R33, 0xffff0000, RZ, 0xc0, !PT ;  /* 0xffff000021217812 */ /* 0x000fe200078ec0ff */
[C---:B------:R-:W-:Y:S01]  /*8300*/  IMAD.U32 R28, R35.reuse, 0x10000, RZ ;  /* 0x00010000231c7824 */ /* 0x040fe200078e00ff */
[----:B------:R-:W-:Y:S02]  /*8310*/  LOP3.LUT R35, R35, 0xffff0000, RZ, 0xc0, !PT ;  /* 0xffff000023237812 */ /* 0x000fe400078ec0ff */
[----:B------:R-:W-:Y:S01]  /*8320*/  LOP3.LUT R29, R13, 0xffff0000, RZ, 0xc0, !PT ;  /* 0xffff00000d1d7812 */ /* 0x000fe200078ec0ff */
[C---:B-1----:R-:W-:Y:S01]  /*8330*/  IMAD.U32 R14, R4.reuse, 0x10000, RZ ;  /* 0x00010000040e7824 */ /* 0x042fe200078e00ff */
[----:B------:R-:W-:Y:S01]  /*8340*/  LOP3.LUT R4, R4, 0xffff0000, RZ, 0xc0, !PT ;  /* 0xffff000004047812 */ /* 0x000fe200078ec0ff */
[C---:B------:R-:W-:Y:S01]  /*8350*/  IMAD.U32 R15, R5.reuse, 0x10000, RZ ;  /* 0x00010000050f7824 */ /* 0x040fe200078e00ff */
[----:B------:R-:W-:Y:S01]  /*8360*/  LOP3.LUT R5, R5, 0xffff0000, RZ, 0xc0, !PT ;  /* 0xffff000005057812 */ /* 0x000fe200078ec0ff */
[C---:B------:R-:W-:Y:S01]  /*8370*/  IMAD.U32 R20, R6.reuse, 0x10000, RZ ;  /* 0x0001000006147824 */ /* 0x040fe200078e00ff */
[----:B------:R-:W-:Y:S01]  /*8380*/  LOP3.LUT R6, R6, 0xffff0000, RZ, 0xc0, !PT ;  /* 0xffff000006067812 */ /* 0x000fe200078ec0ff */
[-C--:B0-----:R-:W-:Y:S01]  /*8390*/  FMUL.FTZ R25, R28, R4.reuse ;  /* 0x000000041c197220 */ /* 0x081fe20000410000 */
[C---:B------:R-:W-:Y:S01]  /*83a0*/  FMUL.FTZ R27, R26.reuse, R4 ;  /* 0x000000041a1b7220 */ /* 0x040fe20000410000 */
[C---:B------:R-:W-:Y:S01]  /*83b0*/  IMAD.U32 R21, R7.reuse, 0x10000, RZ ;  /* 0x0001000007157824 */ /* 0x040fe200078e00ff */
[----:B------:R-:W-:Y:S01]  /*83c0*/  LOP3.LUT R7, R7, 0xffff0000, RZ, 0xc0, !PT ;  /* 0xffff000007077812 */ /* 0x000fe200078ec0ff */
[-C--:B------:R-:W-:Y:S01]  /*83d0*/  FFMA.FTZ R4, R26, R14.reuse, -R25 ;  /* 0x0000000e1a047223 */ /* 0x080fe20000010819 */
[----:B------:R-:W-:Y:S01]  /*83e0*/  FFMA.FTZ R27, R28, R14, R27 ;  /* 0x0000000e1c1b7223 */ /* 0x000fe2000001001b */
[-C--:B------:R-:W-:Y:S01]  /*83f0*/  FMUL.FTZ R24, R35, R5.reuse ;  /* 0x0000000523187220 */ /* 0x080fe20000410000 */
[----:B------:R-:W-:Y:S01]  /*8400*/  FMUL.FTZ R14, R33, R5 ;  /* 0x00000005210e7220 */ /* 0x000fe20000410000 */
[----:B------:R-:W-:Y:S01]  /*8410*/  LOP3.LUT R25, R12, 0xffff0000, RZ, 0xc0, !PT ;  /* 0xffff00000c197812 */ /* 0x000fe200078ec0ff */
[----:B------:R-:W-:-:S02]  /*8420*/  IMAD.U32 R28, R13, 0x10000, RZ ;  /* 0x000100000d1c7824 */ /* 0x000fc400078e00ff */
[-C--:B------:R-:W-:Y:S01]  /*8430*/  FFMA.FTZ R5, R33, R15.reuse, -R24 ;  /* 0x0000000f21057223 */ /* 0x080fe20000010818 */
[----:B------:R-:W-:Y:S02]  /*8440*/  IMAD.U32 R26, R12, 0x10000, RZ ;  /* 0x000100000c1a7824 */ /* 0x000fe400078e00ff */
[----:B------:R-:W-:Y:S01]  /*8450*/  FFMA.FTZ R14, R35, R15, R14 ;  /* 0x0000000f230e7223 */ /* 0x000fe2000001000e */
        /* <DEDUP_REMOVED lines=13> */
.L_x_3719:
[----:B------:R-:W-:Y:S05]  /*8530*/  BSYNC B1 ;  /* 0x0000000000017941 */ /* 0x000fea0003800000 */
.L_x_3718:
[----:B------:R-:W-:Y:S05]  /*8540*/  @P1 BRA `(.L_x_3717) ;  /* 0x0000001000741947 */ /* 0x000fea0003800000 */
[----:B-1----:R-:W1:Y:S01]  /*8550*/  LDS.128 R4, [R0+0x1000] ;  /* 0x0010000000047984 */ /* 0x002e620000000c00 */
[C---:B------:R-:W-:Y:S01]  /*8560*/  IMAD.U32 R21, R9.reuse, 0x10000, RZ ;  /* 0x0001000009157824 */ /* 0x040fe200078e00ff */
[----:B------:R-:W-:Y:S01]  /*8570*/  LOP3.LUT R26, R9, 0xffff0000, RZ, 0xc0, !PT ;  /* 0xffff0000091a7812 */ /* 0x000fe200078ec0ff */
        /* <DEDUP_REMOVED lines=18> */
[----:B------:R-:W-:Y:S01]  /*86a0*/  FFMA.FTZ R5, R24, R12, -R13 ;  /* 0x0000000c18057223 */ /* 0x000fe2000001080d */
[C---:B------:R-:W-:Y:S01]  /*86b0*/  LOP3.LUT R21, R8.reuse, 0xffff0000, RZ, 0xc0, !PT ;  /* 0xffff000008157812 */ /* 0x040fe200078ec0ff */
[----:B------:R-:W-:Y:S02]  /*86c0*/  IMAD.U32 R13, R8, 0x10000, RZ ;  /* 0x00010000080d7824 */ /* 0x000fe400078e00ff */
[----:B------:R-:W-:Y:S01]  /*86d0*/  FMUL.FTZ R8, R25, R6 ;  /* 0x0000000619087220 */ /* 0x000fe20000410000 */
[-C--:B------:R-:W-:Y:S01]  /*86e0*/  FMUL.FTZ R14, R27, R7.reuse ;  /* 0x000000071b0e7220 */ /* 0x080fe20000410000 */
[----:B------:R-:W-:Y:S01]  /*86f0*/  FFMA.FTZ R12, R26, R12, R15 ;  /* 0x0000000c1a0c7223 */ /* 0x000fe2000001000f */
        /* <DEDUP_REMOVED lines=12> */
.L_x_3707:
[----:B------:R-:W-:-:S03]  /*87c0*/  UMOV UR4, 0xffffffff ;  /* 0xffffffff00047882 */ /* 0x000fc60000000000 */
[----:B------:R-:W-:Y:S05]  /*87d0*/  BRA.DIV UR4, `(.L_x_3720) ;  /* 0x0000012604f47947 */ /* 0x000fea000b800000 */
[----:B------:R-:W0:Y:S04]  /*87e0*/  SHFL.IDX PT, R0, R26, RZ, 0x1c1f ;  /* 0x001c1fff1a007589 */ /* 0x000e2800000e0000 */
[----:B------:R-:W1:Y:S04]  /*87f0*/  SHFL.IDX PT, R3, R25, RZ, 0x1c1f ;  /* 0x001c1fff19037589 */ /* 0x000e6800000e0000 */
[----:B------:R2:W3:Y:S04]  /*8800*/  SHFL.IDX PT, R4, R24, RZ, 0x1c1f ;  /* 0x001c1fff18047589 */ /* 0x0004e800000e0000 */
[----:B------:R2:W4:Y:S01]  /*8810*/  SHFL.IDX PT, R14, R27, RZ, 0x1c1f ;  /* 0x001c1fff1b0e7589 */ /* 0x00052200000e0000 */
[----:B0-----:R-:W-:-:S02]  /*8820*/  IMAD.MOV.U32 R13, RZ, RZ, R0 ;  /* 0x000000ffff0d7224 */ /* 0x001fc400078e0000 */
[----:B-12---:R-:W-:-:S07]  /*8830*/  IMAD.MOV.U32 R12, RZ, RZ, R3 ;  /* 0x000000ffff0c7224 */ /* 0x006fce00078e0003 */
.L_x_3966:
[----:B------:R-:W-:Y:S01]  /*8840*/  ULDC UR4, c[0x0][0x448] ;  /* 0x0001120000047ab9 */ /* 0x000fe20000000800 */
[----:B------:R-:W0:Y:S01]  /*8850*/  LDC R25, c[0x0][0x3f4] ;  /* 0x0000fd00ff197b82 */ /* 0x000e220000000800 */
[----:B------:R-:W-:Y:S01]  /*8860*/  IMAD R0, R155, UR4, RZ ;  /* 0x000000049b007c24 */ /* 0x000fe2000f8e02ff */
[----:B------:R-:W-:Y:S01]  /*8870*/  LEA.HI R3, R210, R210, RZ, 0x1 ;  /* 0x000000d2d2037211 */ /* 0x000fe200078f08ff */
[----:B------:R-:W-:Y:S01]  /*8880*/  BSSY B1, `(.L_x_3721) ;  /* 0x0000013000017945 */ /* 0x000fe20003800000 */
[----:B---3--:R-:W-:Y:S01]  /*8890*/  IMAD.MOV.U32 R15, RZ, RZ, R4 ;  /* 0x000000ffff0f7224 */ /* 0x008fe200078e0004 */
[----:B------:R-:W-:Y:S02]  /*88a0*/  CS2R R6, SRZ ;  /* 0x0000000000067805 */ /* 0x000fe4000001ff00 */
[----:B------:R-:W-:Y:S02]  /*88b0*/  ISETP.GE.AND P0, PT, R5, R0, PT ;  /* 0x000000000500720c */ /* 0x000fe40003f06270 */
[----:B------:R-:W-:-:S02]  /*88c0*/  CS2R R4, SRZ ;  /* 0x0000000000047805 */ /* 0x000fc4000001ff00 */
[----:B------:R-:W-:Y:S02]  /*88d0*/  LOP3.LUT R3, R3, 0xfffffffe, RZ, 0xc0, !PT ;  /* 0xfffffffe03037812 */ /* 0x000fe400078ec0ff */
[----:B------:R-:W-:Y:S02]  /*88e0*/  CS2R R8, SRZ ;  /* 0x0000000000087805 */ /* 0x000fe4000001ff00 */
[----:B------:R-:W-:Y:S01]  /*88f0*/  CS2R R10, SRZ ;  /* 0x00000000000a7805 */ /* 0x000fe2000001ff00 */
[----:B------:R-:W-:-:S05]  /*8900*/  IMAD.IADD R3, R210, 0x1, -R3 ;  /* 0x00000001d2037824 */ /* 0x000fca00078e0a03 */
[----:B------:R-:W-:Y:S01]  /*8910*/  SHF.L.U32 R27, R3, 0x1f, RZ ;  /* 0x0000001f031b7819 */ /* 0x000fe200000006ff */
[----:B------:R-:W-:Y:S06]  /*8920*/  @P0 BRA `(.L_x_3722) ;  /* 0x0000000000200947 */ /* 0x000fec0003800000 */
[----:B------:R-:W-:Y:S01]  /*8930*/  ULDC UR4, c[0x0][0x3f4] ;  /* 0x0000fd0000047ab9 */ /* 0x000fe20000000800 */
[----:B------:R-:W-:Y:S02]  /*8940*/  CS2R R4, SRZ ;  /* 0x0000000000047805 */ /* 0x000fe4000001ff00 */
[----:B------:R-:W-:-:S13]  /*8950*/  ISETP.GE.AND P0, PT, R16, UR4, PT ;  /* 0x0000000410007c0c */ /* 0x000fda000bf06270 */
[----:B------:R-:W-:Y:S05]  /*8960*/  @P0 BRA `(.L_x_3722) ;  /* 0x0000000000100947 */ /* 0x000fea0003800000 */
[----:B------:R-:W-:-:S04]  /*8970*/  IMAD.WIDE R12, R16, 0x2, R12 ;  /* 0x00000002100c7825 */ /* 0x000fc800078e020c */
[----:B----4-:R-:W-:Y:S01]  /*8980*/  IMAD.WIDE R14, R16, 0x2, R14 ;  /* 0x00000002100e7825 */ /* 0x010fe200078e020e */
[----:B------:R1:W5:Y:S04]  /*8990*/  LD.E.128 R4, desc[UR40][R12.64] ;  /* 0x000000280c047980 */ /* 0x000368000c101d00 */
[----:B------:R1:W5:Y:S02]  /*89a0*/  LD.E.128 R8, desc[UR40][R14.64] ;  /* 0x000000280e087980 */ /* 0x000364000c101d00 */
.L_x_3722:
[----:B------:R-:W-:Y:S05]  /*89b0*/  BSYNC B1 ;  /* 0x0000000000017941 */ /* 0x000fea0003800000 */
.L_x_3721:
[----:B------:R-:W2:Y:S01]  /*89c0*/  SYNCS.PHASECHK.TRANS64.TRYWAIT P1, [R2+URZ+0x28c00], R27 ;  /* 0x028c001b020075a7 */ /* 0x000ea2000802017f */
[----:B------:R-:W-:Y:S01]  /*89d0*/  IMAD R0, R153, -0x40, R0 ;  /* 0xffffffc099007824 */ /* 0x000fe200078e0200 */
[----:B-----5:R-:W-:Y:S01]  /*89e0*/  SHF.R.U64 R29, R8, 0x10, R9 ;  /* 0x00000010081d7819 */ /* 0x020fe20000001209 */
[----:B-1----:R-:W-:Y:S01]  /*89f0*/  IMAD.MOV.U32 R12, RZ, RZ, R8 ;  /* 0x000000ffff0c7224 */ /* 0x002fe200078e0008 */
[--C-:B------:R-:W-:Y:S01]  /*8a00*/  SHF.R.U64 R26, R4, 0x10, R5.reuse ;  /* 0x00000010041a7819 */ /* 0x100fe20000001205 */
[----:B------:R-:W-:Y:S01]  /*8a10*/  IMAD.MOV.U32 R3, RZ, RZ, R6 ;  /* 0x000000ffff037224 */ /* 0x000fe200078e0006 */
[----:B------:R-:W-:Y:S01]  /*8a20*/  VIMNMX R8, R0, 0x40, PT ;  /* 0x0000004000087848 */ /* 0x000fe20003fe0100 */
[----:B------:R-:W-:Y:S01]  /*8a30*/  IMAD.MOV.U32 R15, RZ, RZ, R4 ;  /* 0x000000ffff0f7224 */ /* 0x000fe200078e0004 */
[--C-:B------:R-:W-:Y:S01]  /*8a40*/  SHF.R.U32.HI R24, RZ, 0x10, R5.reuse ;  /* 0x00000010ff187819 */ /* 0x100fe20000011605 */
[----:B------:R-:W-:Y:S01]  /*8a50*/  IMAD.MOV.U32 R21, RZ, RZ, R5 ;  /* 0x000000ffff157224 */ /* 0x000fe200078e0005 */
[--C-:B------:R-:W-:Y:S01]  /*8a60*/  SHF.R.U64 R6, R6, 0x10, R7.reuse ;  /* 0x0000001006067819 */ /* 0x100fe20000001207 */
[--C-:B------:R-:W-:Y:S01]  /*8a70*/  IMAD.MOV.U32 R20, RZ, RZ, R7.reuse ;  /* 0x000000ffff147224 */ /* 0x100fe200078e0007 */
[----:B------:R-:W-:Y:S01]  /*8a80*/  SHF.R.U32.HI R31, RZ, 0x10, R7 ;  /* 0x00000010ff1f7819 */ /* 0x000fe20000011607 */
[--C-:B------:R-:W-:Y:S01]  /*8a90*/  IMAD.MOV.U32 R13, RZ, RZ, R9.reuse ;  /* 0x000000ffff0d7224 */ /* 0x100fe200078e0009 */
[----:B0-----:R-:W-:Y:S01]  /*8aa0*/  ISETP.GE.AND P0, PT, R16, R25, PT ;  /* 0x000000191000720c */ /* 0x001fe20003f06270 */
[----:B----4-:R-:W-:Y:S01]  /*8ab0*/  IMAD.MOV.U32 R14, RZ, RZ, R10 ;  /* 0x000000ffff0e7224 */ /* 0x010fe200078e000a */
[----:B------:R-:W-:Y:S01]  /*8ac0*/  SHF.R.U32.HI R4, RZ, 0x10, R9 ;  /* 0x00000010ff047819 */ /* 0x000fe20000011609 */
[--C-:B------:R-:W-:Y:S01]  /*8ad0*/  IMAD.MOV.U32 R0, RZ, RZ, R11.reuse ;  /* 0x000000ffff007224 */ /* 0x100fe200078e000b */
[--C-:B------:R-:W-:Y:S01]  /*8ae0*/  SHF.R.U64 R7, R10, 0x10, R11.reuse ;  /* 0x000000100a077819 */ /* 0x100fe2000000120b */
[----:B------:R-:W-:Y:S01]  /*8af0*/  BSSY B1, `(.L_x_3723) ;  /* 0x000000d000017945 */ /* 0x000fe20003800000 */
[----:B------:R-:W-:-:S02]  /*8b00*/  SHF.R.U32.HI R5, RZ, 0x10, R11 ;  /* 0x00000010ff057819 */ /* 0x000fc4000001160b */
[-C--:B------:R-:W-:Y:S02]  /*8b10*/  ISETP.GE.OR P2, PT, R23, R8.reuse, P0 ;  /* 0x000000081700720c */ /* 0x080fe40000746670 */
[----:B------:R-:W-:Y:S02]  /*8b20*/  PRMT R15, R15, 0x5410, R26 ;  /* 0x000054100f0f7816 */ /* 0x000fe4000000001a */
[----:B------:R-:W-:Y:S02]  /*8b30*/  ISETP.GE.OR P0, PT, R28, R8, P0 ;  /* 0x000000081c00720c */ /* 0x000fe40000706670 */
[----:B------:R-:W-:Y:S02]  /*8b40*/  PRMT R21, R21, 0x5410, R24 ;  /* 0x0000541015157816 */ /* 0x000fe40000000018 */
[----:B------:R-:W-:Y:S02]  /*8b50*/  PRMT R3, R3, 0x5410, R6 ;  /* 0x0000541003037816 */ /* 0x000fe40000000006 */
[----:B------:R-:W-:-:S02]  /*8b60*/  PRMT R20, R20, 0x5410, R31 ;  /* 0x0000541014147816 */ /* 0x000fc4000000001f */
[----:B------:R-:W-:Y:S02]  /*8b70*/  PRMT R12, R12, 0x5410, R29 ;  /* 0x000054100c0c7816 */ /* 0x000fe4000000001d */
[----:B------:R-:W-:Y:S02]  /*8b80*/  PRMT R13, R13, 0x5410, R4 ;  /* 0x000054100d0d7816 */ /* 0x000fe40000000004 */
[----:B------:R-:W-:Y:S02]  /*8b90*/  PRMT R14, R14, 0x5410, R7 ;  /* 0x000054100e0e7816 */ /* 0x000fe40000000007 */
[----:B------:R-:W-:Y:S01]  /*8ba0*/  PRMT R0, R0, 0x5410, R5 ;  /* 0x0000541000007816 */ /* 0x000fe20000000005 */
[----:B--2---:R-:W-:Y:S06]  /*8bb0*/  @!P1 BRA `(.L_x_3724) ;  /* 0x0000012400749947 */ /* 0x004fec0003800000 */
.L_x_3967:
[----:B------:R-:W-:Y:S05]  /*8bc0*/  BSYNC B1 ;  /* 0x0000000000017941 */ /* 0x000fea0003800000 */
.L_x_3723:
[----:B------:R-:W-:Y:S04]  /*8bd0*/  BSSY B1, `(.L_x_3725) ;  /* 0x000005a000017945 */ /* 0x000fe80003800000 */
[----:B------:R-:W-:Y:S05]  /*8be0*/  @P2 BRA `(.L_x_3726) ;  /* 0x0000000400602947 */ /* 0x000fea0003800000 */
[----:B------:R-:W-:Y:S01]  /*8bf0*/  IMAD.SHL.U32 R4, R189, 0x40, RZ ;  /* 0x00000040bd047824 */ /* 0x000fe200078e00ff */
[----:B------:R-:W-:Y:S01]  /*8c00*/  LOP3.LUT R39, R12, 0xffff0000, RZ, 0xc0, !PT ;  /* 0xffff00000c277812 */ /* 0x000fe200078ec0ff */
[----:B------:R-:W-:Y:S02]  /*8c10*/  IMAD.IADD R6, R16, 0x1, R25 ;  /* 0x0000000110067824 */ /* 0x000fe400078e0219 */
[----:B------:R-:W-:Y:S01]  /*8c20*/  IMAD.U32 R37, R12, 0x10000, RZ ;  /* 0x000100000c257824 */ /* 0x000fe200078e00ff */
[----:B------:R-:W-:Y:S01]  /*8c30*/  LOP3.LUT R7, R4, 0x1c0, RZ, 0xc0, !PT ;  /* 0x000001c004077812 */ /* 0x000fe200078ec0ff */
[----:B------:R-:W-:-:S03]  /*8c40*/  IMAD.U32 R35, R15, 0x10000, RZ ;  /* 0x000100000f237824 */ /* 0x000fc600078e00ff */
[----:B------:R-:W-:Y:S02]  /*8c50*/  SHF.R.U32.HI R9, RZ, 0x3, R7 ;  /* 0x00000003ff097819 */ /* 0x000fe40000011607 */
[C---:B------:R-:W-:Y:S02]  /*8c60*/  LOP3.LUT R6, R7.reuse, 0x38, R6, 0xf8, !PT ;  /* 0x0000003807067812 */ /* 0x040fe400078ef806 */
[----:B------:R-:W-:Y:S02]  /*8c70*/  LOP3.LUT R4, R7, 0x38, R16, 0xf8, !PT ;  /* 0x0000003807047812 */ /* 0x000fe400078ef810 */
[-C--:B------:R-:W-:Y:S02]  /*8c80*/  LOP3.LUT R7, R6, R9.reuse, RZ, 0x3c, !PT ;  /* 0x0000000906077212 */ /* 0x080fe400078e3cff */
[----:B------:R-:W-:-:S03]  /*8c90*/  LOP3.LUT R5, R4, R9, RZ, 0x3c, !PT ;  /* 0x0000000904057212 */ /* 0x000fc600078e3cff */
[C---:B------:R-:W-:Y:S02]  /*8ca0*/  IMAD R9, R194.reuse, 0x200, R7 ;  /* 0x00000200c2097824 */ /* 0x040fe400078e0207 */
[----:B------:R-:W-:Y:S02]  /*8cb0*/  IMAD R5, R194, 0x200, R5 ;  /* 0x00000200c2057824 */ /* 0x000fe400078e0205 */
[--C-:B------:R-:W-:Y:S02]  /*8cc0*/  IMAD R44, R9, 0x2, R2.reuse ;  /* 0x00000002092c7824 */ /* 0x100fe400078e0202 */
[----:B------:R-:W-:-:S03]  /*8cd0*/  IMAD R42, R5, 0x2, R2 ;  /* 0x00000002052a7824 */ /* 0x000fc600078e0202 */
[----:B------:R-:W1:Y:S04]  /*8ce0*/  LDS.128 R8, [R44+0x20400] ;  /* 0x020400002c087984 */ /* 0x000e680000000c00 */
[----:B------:R-:W2:Y:S01]  /*8cf0*/  LDS.128 R4, [R42+0x20400] ;  /* 0x020400002a047984 */ /* 0x000ea20000000c00 */
[C---:B-1----:R-:W-:Y:S01]  /*8d00*/  IMAD.U32 R30, R8.reuse, 0x10000, RZ ;  /* 0x00010000081e7824 */ /* 0x042fe200078e00ff */
[----:B------:R-:W-:Y:S01]  /*8d10*/  LOP3.LUT R8, R8, 0xffff0000, RZ, 0xc0, !PT ;  /* 0xffff000008087812 */ /* 0x000fe200078ec0ff */
[C---:B------:R-:W-:Y:S01]  /*8d20*/  IMAD.U32 R32, R10.reuse, 0x10000, RZ ;  /* 0x000100000a207824 */ /* 0x040fe200078e00ff */
[----:B------:R-:W-:Y:S01]  /*8d30*/  LOP3.LUT R10, R10, 0xffff0000, RZ, 0xc0, !PT ;  /* 0xffff00000a0a7812 */ /* 0x000fe200078ec0ff */
[----:B--2---:R-:W-:Y:S02]  /*8d40*/  IMAD.U32 R24, R4, 0x10000, RZ ;  /* 0x0001000004187824 */ /* 0x004fe400078e00ff */
[C---:B------:R-:W-:Y:S01]  /*8d50*/  FMUL.FTZ R41, R30.reuse, R37 ;  /* 0x000000251e297220 */ /* 0x040fe20000410000 */
[----:B------:R-:W-:Y:S01]  /*8d60*/  FMUL.FTZ R43, R30, R35 ;  /* 0x000000231e2b7220 */ /* 0x000fe20000410000 */
[----:B------:R-:W-:Y:S01]  /*8d70*/  LOP3.LUT R4, R4, 0xffff0000, RZ, 0xc0, !PT ;  /* 0xffff000004047812 */ /* 0x000fe200078ec0ff */
[----:B------:R-:W-:Y:S01]  /*8d80*/  FMUL.FTZ R45, R8, R39 ;  /* 0x00000027082d7220 */ /* 0x000fe20000410000 */
[C---:B------:R-:W-:Y:S01]  /*8d90*/  FFMA.FTZ R41, R24.reuse, R35, -R41 ;  /* 0x0000002318297223 */ /* 0x040fe20000010829 */
[----:B------:R-:W-:Y:S01]  /*8da0*/  LOP3.LUT R35, R15, 0xffff0000, RZ, 0xc0, !PT ;  /* 0xffff00000f237812 */ /* 0x000fe200078ec0ff */
[----:B------:R-:W-:Y:S01]  /*8db0*/  FFMA.FTZ R43, R24, R37, R43 ;  /* 0x00000025182b7223 */ /* 0x000fe2000001002b */
[C---:B------:R-:W-:Y:S01]  /*8dc0*/  IMAD.U32 R30, R14.reuse, 0x10000, RZ ;  /* 0x000100000e1e7824 */ /* 0x040fe200078e00ff */
[----:B------:R-:W-:Y:S01]  /*8dd0*/  LOP3.LUT R37, R14, 0xffff0000, RZ, 0xc0, !PT ;  /* 0xffff00000e257812 */ /* 0x000fe200078ec0ff */
[----:B------:R-:W-:-:S02]  /*8de0*/  IMAD.U32 R24, R3, 0x10000, RZ ;  /* 0x0001000003187824 */ /* 0x000fc400078e00ff */
[-C--:B------:R-:W-:Y:S01]  /*8df0*/  FMUL.FTZ R47, R8, R35.reuse ;  /* 0x00000023082f7220 */ /* 0x080fe20000410000 */
[----:B------:R-:W-:Y:S01]  /*8e00*/  FFMA.FTZ R34, R4, R35, -R45 ;  /* 0x0000002304227223 */ /* 0x000fe2000001082d */
[----:B0-----:R-:W-:Y:S02]  /*8e10*/  IMAD.U32 R27, R6, 0x10000, RZ ;  /* 0x00010000061b7824 */ /* 0x001fe400078e00ff */
[C---:B------:R-:W-:Y:S01]  /*8e20*/  FMUL.FTZ R8, R32.reuse, R30 ;  /* 0x0000001e20087220 */ /* 0x040fe20000410000 */
[-C--:B------:R-:W-:Y:S01]  /*8e30*/  FMUL.FTZ R45, R32, R24.reuse ;  /* 0x00000018202d7220 */ /* 0x080fe20000410000 */
[----:B------:R-:W-:Y:S01]  /*8e40*/  LOP3.LUT R35, R3, 0xffff0000, RZ, 0xc0, !PT ;  /* 0xffff000003237812 */ /* 0x000fe200078ec0ff */
[----:B------:R-:W-:Y:S01]  /*8e50*/  IMAD.U32 R31, R9, 0x10000, RZ ;  /* 0x00010000091f7824 */ /* 0x000fe200078e00ff */
[----:B------:R-:W-:Y:S01]  /*8e60*/  LOP3.LUT R6, R6, 0xffff0000, RZ, 0xc0, !PT ;  /* 0xffff000006067812 */ /* 0x000fe200078ec0ff */
[C---:B------:R-:W-:Y:S01]  /*8e70*/  FFMA.FTZ R36, R27.reuse, R24, -R8 ;  /* 0x000000181b247223 */ /* 0x040fe20000010808 */
[----:B------:R-:W-:Y:S01]  /*8e80*/  FFMA.FTZ R45, R27, R30, R45 ;  /* 0x0000001e1b2d7223 */ /* 0x000fe2000001002d */
[----:B------:R-:W-:Y:S01]  /*8e90*/  FMUL.FTZ R27, R10, R37 ;  /* 0x000000250a1b7220 */ /* 0x000fe20000410000 */
[----:B------:R-:W-:Y:S01]  /*8ea0*/  FFMA.FTZ R32, R4, R39, R47 ;  /* 0x0000002704207223 */ /* 0x000fe2000001002f */
[----:B------:R-:W-:-:S02]  /*8eb0*/  IMAD.U32 R24, R13, 0x10000, RZ ;  /* 0x000100000d187824 */ /* 0x000fc400078e00ff */
[-C--:B------:R-:W-:Y:S01]  /*8ec0*/  FMUL.FTZ R39, R10, R35.reuse ;  /* 0x000000230a277220 */ /* 0x080fe20000410000 */
[----:B------:R-:W-:Y:S02]  /*8ed0*/  IMAD.U32 R4, R21, 0x10000, RZ ;  /* 0x0001000015047824 */ /* 0x000fe400078e00ff */
[----:B------:R-:W-:Y:S01]  /*8ee0*/  FFMA.FTZ R35, R6, R35, -R27 ;  /* 0x0000002306237223 */ /* 0x000fe2000001081b */
[----:B------:R-:W-:Y:S02]  /*8ef0*/  IMAD.U32 R33, R11, 0x10000, RZ ;  /* 0x000100000b217824 */ /* 0x000fe400078e00ff */
[C---:B------:R-:W-:Y:S01]  /*8f00*/  FMUL.FTZ R27, R31.reuse, R24 ;  /* 0x000000181f1b7220 */ /* 0x040fe20000410000 */
[----:B------:R-:W-:Y:S02]  /*8f10*/  IMAD.U32 R10, R0, 0x10000, RZ ;  /* 0x00010000000a7824 */ /* 0x000fe400078e00ff */
[----:B------:R-:W-:Y:S01]  /*8f20*/  FMUL.FTZ R31, R31, R4 ;  /* 0x000000041f1f7220 */ /* 0x000fe20000410000 */
[----:B------:R-:W-:-:S02]  /*8f30*/  IMAD.U32 R26, R5, 0x10000, RZ ;  /* 0x00010000051a7824 */ /* 0x000fc400078e00ff */
[----:B------:R-:W-:Y:S01]  /*8f40*/  FFMA.FTZ R38, R6, R37, R39 ;  /* 0x0000002506267223 */ /* 0x000fe20000010027 */
[----:B------:R-:W-:Y:S02]  /*8f50*/  IMAD.U32 R8, R20, 0x10000, RZ ;  /* 0x0001000014087824 */ /* 0x000fe400078e00ff */
[----:B------:R-:W-:Y:S01]  /*8f60*/  FMUL.FTZ R6, R33, R10 ;  /* 0x0000000a21067220 */ /* 0x000fe20000410000 */
[----:B------:R-:W-:Y:S02]  /*8f70*/  IMAD.U32 R29, R7, 0x10000, RZ ;  /* 0x00010000071d7824 */ /* 0x000fe400078e00ff */
[C---:B------:R-:W-:Y:S01]  /*8f80*/  FFMA.FTZ R27, R26.reuse, R4, -R27 ;  /* 0x000000041a1b7223 */ /* 0x040fe2000001081b */
[----:B------:R-:W-:Y:S01]  /*8f90*/  FFMA.FTZ R31, R26, R24, R31 ;  /* 0x000000181a1f7223 */ /* 0x000fe2000001001f */
[-C--:B------:R-:W-:Y:S01]  /*8fa0*/  FMUL.FTZ R26, R33, R8.reuse ;  /* 0x00000008211a7220 */ /* 0x080fe20000410000 */
[----:B------:R-:W-:Y:S01]  /*8fb0*/  FFMA.FTZ R33, R29, R8, -R6 ;  /* 0x000000081d217223 */ /* 0x000fe20000010806 */
[----:B------:R-:W-:-:S02]  /*8fc0*/  LOP3.LUT R9, R9, 0xffff0000, RZ, 0xc0, !PT ;  /* 0xffff000009097812 */ /* 0x000fc400078ec0ff */
[----:B------:R-:W-:Y:S01]  /*8fd0*/  LOP3.LUT R11, R11, 0xffff0000, RZ, 0xc0, !PT ;  /* 0xffff00000b0b7812 */ /* 0x000fe200078ec0ff */
[----:B------:R-:W-:Y:S01]  /*8fe0*/  FFMA.FTZ R29, R29, R10, R26 ;  /* 0x0000000a1d1d7223 */ /* 0x000fe2000001001a */
[----:B------:R-:W-:Y:S02]  /*8ff0*/  LOP3.LUT R8, R13, 0xffff0000, RZ, 0xc0, !PT ;  /* 0xffff00000d087812 */ /* 0x000fe400078ec0ff */
[----:B------:R-:W-:Y:S02]  /*9000*/  LOP3.LUT R24, R0, 0xffff0000, RZ, 0xc0, !PT ;  /* 0xffff000000187812 */ /* 0x000fe400078ec0ff */
[----:B------:R-:W-:Y:S01]  /*9010*/  LOP3.LUT R4, R21, 0xffff0000, RZ, 0xc0, !PT ;  /* 0xffff000015047812 */ /* 0x000fe200078ec0ff */
[----:B------:R-:W-:Y:S01]  /*9020*/  FMUL.FTZ R10, R9, R8 ;  /* 0x00000008090a7220 */ /* 0x000fe20000410000 */
[----:B------:R-:W-:Y:S01]  /*9030*/  LOP3.LUT R6, R20, 0xffff0000, RZ, 0xc0, !PT ;  /* 0xffff000014067812 */ /* 0x000fe200078ec0ff */
[----:B------:R-:W-:Y:S01]  /*9040*/  FMUL.FTZ R40, R11, R24 ;  /* 0x000000180b287220 */ /* 0x000fe20000410000 */
[----:B------:R-:W-:Y:S01]  /*9050*/  LOP3.LUT R5, R5, 0xffff0000, RZ, 0xc0, !PT ;  /* 0xffff000005057812 */ /* 0x000fe200078ec0ff */
[----:B------:R-:W-:Y:S01]  /*9060*/  FMUL.FTZ R9, R9, R4 ;  /* 0x0000000409097220 */ /* 0x000fe20000410000 */
[----:B------:R-:W-:Y:S01]  /*9070*/  LOP3.LUT R7, R7, 0xffff0000, RZ, 0xc0, !PT ;  /* 0xffff000007077812 */ /* 0x000fe200078ec0ff */
[----:B------:R-:W-:-:S02]  /*9080*/  FMUL.FTZ R11, R11, R6 ;  /* 0x000000060b0b7220 */ /* 0x000fc40000410000 */
[C---:B------:R-:W-:Y:S01]  /*9090*/  FFMA.FTZ R26, R5.reuse, R4, -R10 ;  /* 0x00000004051a7223 */ /* 0x040fe2000001080a */
[----:B------:R-:W-:Y:S01]  /*90a0*/  FFMA.FTZ R30, R5, R8, R9 ;  /* 0x00000008051e7223 */ /* 0x000fe20000010009 */
[C---:B------:R-:W-:Y:S01]  /*90b0*/  FFMA.FTZ R40, R7.reuse, R6, -R40 ;  /* 0x0000000607287223 */ /* 0x040fe20000010828 */
        /* <DEDUP_REMOVED lines=11> */
.L_x_3726:
[----:B------:R-:W-:Y:S05]  /*9170*/  BSYNC B1 ;  /* 0x0000000000017941 */ /* 0x000fea0003800000 */
.L_x_3725:
[----:B------:R-:W-:Y:S05]  /*9180*/  @P0 BRA `(.L_x_3717) ;  /* 0x0000000400640947 */ /* 0x000fea0003800000 */
[----:B------:R-:W2:Y:S01]  /*9190*/  LDL R41, [R1+0x68] ;  /* 0x0000680001297983 */ /* 0x000ea20000100800 */
[----:B-1----:R-:W-:Y:S01]  /*91a0*/  IMAD.SHL.U32 R6, R28, 0x40, RZ ;  /* 0x000000401c067824 */ /* 0x002fe200078e00ff */
[----:B------:R-:W-:Y:S01]  /*91b0*/  SHF.R.S32.HI R5, RZ, 0x1f, R28 ;  /* 0x0000001fff057819 */ /* 0x000fe2000001141c */
[----:B------:R-:W-:Y:S01]  /*91c0*/  IMAD.IADD R4, R16, 0x1, R25 ;  /* 0x0000000110047824 */ /* 0x000fe200078e0219 */
[C---:B------:R-:W-:Y:S01]  /*91d0*/  LOP3.LUT R40, R12.reuse, 0xffff0000, RZ, 0xc0, !PT ;  /* 0xffff00000c287812 */ /* 0x040fe200078ec0ff */
[----:B------:R-:W-:Y:S01]  /*91e0*/  IMAD.U32 R35, R12, 0x10000, RZ ;  /* 0x000100000c237824 */ /* 0x000fe200078e00ff */
[----:B------:R-:W-:Y:S01]  /*91f0*/  LEA.HI R5, R5, R28, RZ, 0x3 ;  /* 0x0000001c05057211 */ /* 0x000fe200078f18ff */
[----:B------:R-:W-:Y:S01]  /*9200*/  IMAD.U32 R33, R15, 0x10000, RZ ;  /* 0x000100000f217824 */ /* 0x000fe200078e00ff */
[----:B------:R-:W-:Y:S01]  /*9210*/  LOP3.LUT R7, R6, 0x1c0, RZ, 0xc0, !PT ;  /* 0x000001c006077812 */ /* 0x000fe200078ec0ff */
[----:B------:R-:W-:Y:S01]  /*9220*/  IMAD.U32 R42, R13, 0x10000, RZ ;  /* 0x000100000d2a7824 */ /* 0x000fe200078e00ff */
[----:B------:R-:W-:Y:S01]  /*9230*/  LOP3.LUT R36, R15, 0xffff0000, RZ, 0xc0, !PT ;  /* 0xffff00000f247812 */ /* 0x000fe200078ec0ff */
[----:B------:R-:W-:Y:S01]  /*9240*/  IMAD.SHL.U32 R5, R5, 0x40, RZ ;  /* 0x0000004005057824 */ /* 0x000fe200078e00ff */
[----:B------:R-:W-:Y:S01]  /*9250*/  LOP3.LUT R4, R7, 0x38, R4, 0xf8, !PT ;  /* 0x0000003807047812 */ /* 0x000fe200078ef804 */
[----:B------:R-:W-:Y:S01]  /*9260*/  IMAD.U32 R38, R21, 0x10000, RZ ;  /* 0x0001000015267824 */ /* 0x000fe200078e00ff */
[----:B------:R-:W-:Y:S01]  /*9270*/  SHF.R.U32.HI R7, RZ, 0x3, R7 ;  /* 0x00000003ff077819 */ /* 0x000fe20000011607 */
[----:B------:R-:W-:Y:S01]  /*9280*/  IMAD.U32 R37, R14, 0x10000, RZ ;  /* 0x000100000e257824 */ /* 0x000fe200078e00ff */
[----:B------:R-:W-:-:S02]  /*9290*/  LOP3.LUT R5, R5, 0xfffffe00, RZ, 0xc0, !PT ;  /* 0xfffffe0005057812 */ /* 0x000fc400078ec0ff */
[----:B------:R-:W-:Y:S02]  /*92a0*/  LOP3.LUT R4, R4, R7, RZ, 0x3c, !PT ;  /* 0x0000000704047212 */ /* 0x000fe400078e3cff */
[----:B------:R-:W-:Y:S02]  /*92b0*/  LOP3.LUT R14, R14, 0xffff0000, RZ, 0xc0, !PT ;  /* 0xffff00000e0e7812 */ /* 0x000fe400078ec0ff */
[----:B------:R-:W-:Y:S01]  /*92c0*/  LOP3.LUT R39, R0, 0xffff0000, RZ, 0xc0, !PT ;  /* 0xffff000000277812 */ /* 0x000fe200078ec0ff */
[----:B------:R-:W-:Y:S01]  /*92d0*/  IMAD.IADD R9, R5, 0x1, R4 ;  /* 0x0000000105097824 */ /* 0x000fe200078e0204 */
        /* <DEDUP_REMOVED lines=15> */
[----:B--2---:R-:W1:Y:S02]  /*93d0*/  LDS.128 R4, [R41+0x20400] ;  /* 0x0204000029047984 */ /* 0x004e640000000c00 */
[C---:B-1----:R-:W-:Y:S01]  /*93e0*/  IMAD.U32 R25, R4.reuse, 0x10000, RZ ;  /* 0x0001000004197824 */ /* 0x042fe200078e00ff */
[----:B------:R-:W-:Y:S01]  /*93f0*/  LOP3.LUT R4, R4, 0xffff0000, RZ, 0xc0, !PT ;  /* 0xffff000004047812 */ /* 0x000fe200078ec0ff */
[C---:B------:R-:W-:Y:S01]  /*9400*/  IMAD.U32 R26, R5.reuse, 0x10000, RZ ;  /* 0x00010000051a7824 */ /* 0x040fe200078e00ff */
[----:B------:R-:W-:Y:S01]  /*9410*/  LOP3.LUT R5, R5, 0xffff0000, RZ, 0xc0, !PT ;  /* 0xffff000005057812 */ /* 0x000fe200078ec0ff */
[-C--:B------:R-:W-:Y:S01]  /*9420*/  FFMA.FTZ R34, R33, R25.reuse, -R34 ;  /* 0x0000001921227223 */ /* 0x080fe20000010822 */
[----:B------:R-:W-:Y:S01]  /*9430*/  FFMA.FTZ R12, R35, R25, R12 ;  /* 0x00000019230c7223 */ /* 0x000fe2000001000c */
[----:B------:R-:W-:Y:S01]  /*9440*/  FMUL.FTZ R25, R36, R8 ;  /* 0x0000000824197220 */ /* 0x000fe20000410000 */
[----:B------:R-:W-:Y:S01]  /*9450*/  FMUL.FTZ R33, R38, R30 ;  /* 0x0000001e26217220 */ /* 0x000fe20000410000 */
[----:B------:R-:W-:-:S02]  /*9460*/  IMAD.U32 R35, R3, 0x10000, RZ ;  /* 0x0001000003237824 */ /* 0x000fc400078e00ff */
[-C--:B------:R-:W-:Y:S01]  /*9470*/  FFMA.FTZ R15, R36, R4.reuse, -R15 ;  /* 0x00000004240f7223 */ /* 0x080fe2000001080f */
[----:B------:R-:W-:Y:S01]  /*9480*/  FFMA.FTZ R25, R40, R4, R25 ;  /* 0x0000000428197223 */ /* 0x000fe20000010019 */
[-C--:B------:R-:W-:Y:S01]  /*9490*/  FFMA.FTZ R29, R38, R26.reuse, -R29 ;  /* 0x0000001a261d7223 */ /* 0x080fe2000001081d */
[----:B------:R-:W-:Y:S01]  /*94a0*/  FFMA.FTZ R33, R42, R26, R33 ;  /* 0x0000001a2a217223 */ /* 0x000fe20000010021 */
[----:B0-----:R-:W-:Y:S02]  /*94b0*/  IMAD.U32 R27, R6, 0x10000, RZ ;  /* 0x00010000061b7824 */ /* 0x001fe400078e00ff */
[-C--:B------:R-:W-:Y:S01]  /*94c0*/  FMUL.FTZ R4, R37, R31.reuse ;  /* 0x0000001f25047220 */ /* 0x080fe20000410000 */
[----:B------:R-:W-:Y:S01]  /*94d0*/  LOP3.LUT R26, R3, 0xffff0000, RZ, 0xc0, !PT ;  /* 0xffff0000031a7812 */ /* 0x000fe200078ec0ff */
[C---:B------:R-:W-:Y:S01]  /*94e0*/  FMUL.FTZ R8, R35.reuse, R31 ;  /* 0x0000001f23087220 */ /* 0x040fe20000410000 */
[----:B------:R-:W-:Y:S01]  /*94f0*/  IMAD.U32 R30, R0, 0x10000, RZ ;  /* 0x00010000001e7824 */ /* 0x000fe200078e00ff */
[----:B------:R-:W-:Y:S01]  /*9500*/  LOP3.LUT R6, R6, 0xffff0000, RZ, 0xc0, !PT ;  /* 0xffff000006067812 */ /* 0x000fe200078ec0ff */
[-C--:B------:R-:W-:Y:S01]  /*9510*/  FFMA.FTZ R3, R35, R27.reuse, -R4 ;  /* 0x0000001b23037223 */ /* 0x080fe20000010804 */
[----:B------:R-:W-:Y:S01]  /*9520*/  FFMA.FTZ R8, R37, R27, R8 ;  /* 0x0000001b25087223 */ /* 0x000fe20000010008 */
[-C--:B------:R-:W-:Y:S01]  /*9530*/  FMUL.FTZ R31, R14, R10.reuse ;  /* 0x0000000a0e1f7220 */ /* 0x080fe20000410000 */
[----:B------:R-:W-:Y:S01]  /*9540*/  FMUL.FTZ R35, R26, R10 ;  /* 0x0000000a1a237220 */ /* 0x000fe20000410000 */
[----:B------:R-:W-:Y:S01]  /*9550*/  LOP3.LUT R37, R13, 0xffff0000, RZ, 0xc0, !PT ;  /* 0xffff00000d257812 */ /* 0x000fe200078ec0ff */
[----:B------:R-:W-:-:S02]  /*9560*/  IMAD.U32 R28, R7, 0x10000, RZ ;  /* 0x00010000071c7824 */ /* 0x000fc400078e00ff */
[----:B------:R-:W-:Y:S01]  /*9570*/  FMUL.FTZ R27, R30, R32 ;  /* 0x000000201e1b7220 */ /* 0x000fe20000410000 */
[C---:B------:R-:W-:Y:S01]  /*9580*/  IMAD.U32 R4, R20.reuse, 0x10000, RZ ;  /* 0x0001000014047824 */ /* 0x040fe200078e00ff */
[----:B------:R-:W-:Y:S01]  /*9590*/  LOP3.LUT R13, R20, 0xffff0000, RZ, 0xc0, !PT ;  /* 0xffff0000140d7812 */ /* 0x000fe200078ec0ff */
[-C--:B------:R-:W-:Y:S01]  /*95a0*/  FFMA.FTZ R10, R26, R6.reuse, -R31 ;  /* 0x000000061a0a7223 */ /* 0x080fe2000001081f */
[----:B------:R-:W-:Y:S01]  /*95b0*/  LOP3.LUT R7, R7, 0xffff0000, RZ, 0xc0, !PT ;  /* 0xffff000007077812 */ /* 0x000fe200078ec0ff */
[----:B------:R-:W-:Y:S01]  /*95c0*/  FFMA.FTZ R35, R14, R6, R35 ;  /* 0x000000060e237223 */ /* 0x000fe20000010023 */
[C---:B------:R-:W-:Y:S01]  /*95d0*/  FMUL.FTZ R31, R4.reuse, R32 ;  /* 0x00000020041f7220 */ /* 0x040fe20000410000 */
[-C--:B------:R-:W-:Y:S01]  /*95e0*/  FFMA.FTZ R27, R4, R28.reuse, -R27 ;  /* 0x0000001c041b7223 */ /* 0x080fe2000001081b */
        /* <DEDUP_REMOVED lines=16> */
[----:B------:R2:W-:Y:S01]  /*96f0*/  STS.128 [R41+0x20400], R4 ;  /* 0x0204000429007388 */ /* 0x0005e20000000c00 */
[----:B------:R-:W-:-:S05]  /*9700*/  F2FP.BF16.F32.PACK_AB R11, R26, R31 ;  /* 0x0000001f1a0b723e */ /* 0x000fca00000010ff */
[----:B------:R2:W-:Y:S02]  /*9710*/  STS.128 [R24+0x20400], R8 ;  /* 0x0204000818007388 */ /* 0x0005e40000000c00 */
.L_x_3717:
[----:B------:R-:W-:Y:S05]  /*9720*/  BSYNC B0 ;  /* 0x0000000000007941 */ /* 0x000fea0003800000 */
.L_x_3706:
[----:B------:R-:W-:Y:S01]  /*9730*/  @!PT LDS RZ, [RZ] ;  /* 0x00000000fffff984 */ /* 0x000fe20000000800 */
[----:B------:R-:W-:Y:S01]  /*9740*/  @!PT LDS RZ, [RZ] ;  /* 0x00000000fffff984 */ /* 0x000fe20000000800 */
[----:B------:R-:W-:Y:S01]  /*9750*/  @!PT LDS RZ, [RZ] ;  /* 0x00000000fffff984 */ /* 0x000fe20000000800 */
[----:B------:R-:W-:Y:S01]  /*9760*/  @!PT LDS RZ, [RZ] ;  /* 0x00000000fffff984 */ /* 0x000fe20000000800 */
[----:B------:R4:W-:Y:S06]  /*9770*/  MEMBAR.ALL.CTA ;  /* 0x0000000000007992 */ /* 0x0009ec0000008000 */
[----:B----4-:R-:W4:Y:S01]  /*9780*/  FENCE.VIEW.ASYNC.S ;  /* 0x00000000000073c6 */ /* 0x010f220000000000 */
[----:B------:R-:W-:Y:S05]  /*9790*/  WARPSYNC.ALL ;  /* 0x0000000000007948 */ /* 0x000fea0003800000 */
[----:B----4-:R-:W-:Y:S06]  /*97a0*/  BAR.SYNC.DEFER_BLOCKING 0xd, 0x80 ;  /* 0x0342000000007b1d */ /* 0x010fec0000010000 */
.L_x_3703:
[----:B------:R-:W-:-:S13]  /*97b0*/  ISETP.NE.AND P0, PT, R184, 0x3, PT ;  /* 0x00000003b800780c */ /* 0x000fda0003f05270 */
[----:B------:R-:W-:Y:S05]  /*97c0*/  @!P0 BRA `(.L_x_3727) ;  /* 0x0000000000048947 */ /* 0x000fea0003800000 */
[----:B------:R-:W-:Y:S01]  /*97d0*/  BPT.TRAP 0x1 ;  /* 0x000000040000795c */ /* 0x000fe20000300000 */
.L_x_3727:
[----:B------:R-:W-:Y:S01]  /*97e0*/  IMAD R14, R18, 0x8, R2 ;  /* 0x00000008120e7824 */ /* 0x000fe200078e0202 */
[----:B------:R-:W-:-:S04]  /*97f0*/  SHF.L.U32 R15, R22, 0x1f, RZ ;  /* 0x0000001f160f7819 */ /* 0x000fc800000006ff */
[----:B------:R4:W0:Y:S01]  /*9800*/  SYNCS.PHASECHK.TRANS64.TRYWAIT P1, [R14+URZ+0x28c30], R15 ;  /* 0x028c300f0e0075a7 */ /* 0x000822000802017f */
[----:B------:R-:W-:Y:S05]  /*9810*/  @!P0 BRA `(.L_x_3728) ;  /* 0x0000000000048947 */ /* 0x000fea0003800000 */
[----:B------:R-:W-:Y:S01]  /*9820*/  BPT.TRAP 0x1 ;  /* 0x000000040000795c */ /* 0x000fe20000300000 */
.L_x_3728:
[C---:B--23--:R-:W-:Y:S02]  /*9830*/  VIADD R0, R2.reuse, 0x22400 ;  /* 0x0002240002007836 */ /* 0x04cfe40000000000 */
[----:B01----:R-:W-:-:S03]  /*9840*/  VIADD R3, R2, 0x20400 ;  /* 0x0002040002037836 */ /* 0x003fc60000000000 */
[----:B------:R-:W-:Y:S02]  /*9850*/  SHF.R.U32.HI R0, RZ, 0x4, R0 ;  /* 0x00000004ff007819 */ /* 0x000fe40000011600 */
[----:B------:R-:W-:Y:S02]  /*9860*/  SHF.R.U32.HI R3, RZ, 0x4, R3 ;  /* 0x00000004ff037819 */ /* 0x000fe40000011603 */
[----:B------:R-:W-:Y:S02]  /*9870*/  LOP3.LUT R0, R0, 0x3fff, RZ, 0xc0, !PT ;  /* 0x00003fff00007812 */ /* 0x000fe400078ec0ff */
[----:B------:R-:W-:Y:S02]  /*9880*/  LOP3.LUT R3, R3, 0x3fff, RZ, 0xc0, !PT ;  /* 0x00003fff03037812 */ /* 0x000fe400078ec0ff */
[----:B------:R-:W-:Y:S01]  /*9890*/  LOP3.LUT R0, R0, 0x10000, RZ, 0xfc, !PT ;  /* 0x0001000000007812 */ /* 0x000fe200078efcff */
[----:B------:R-:W-:Y:S06]  /*98a0*/  @P1 BRA `(.L_x_3729) ;  /* 0x0000000000081947 */ /* 0x000fec0003800000 */
[----:B------:R-:W0:Y:S02]  /*98b0*/  SYNCS.PHASECHK.TRANS64.TRYWAIT P1, [R14+URZ+0x28c30], R15 ;  /* 0x028c300f0e0075a7 */ /* 0x000e24000802017f */
[----:B0-----:R-:W-:Y:S05]  /*98c0*/  @!P1 BRA `(.L_x_3730) ;  /* 0x0000011800449947 */ /* 0x001fea0003800000 */
.L_x_3729:
[----:B------:R-:W-:Y:S01]  /*98d0*/  IMAD R10, R18, 0x200, R0 ;  /* 0x00000200120a7824 */ /* 0x000fe200078e0200 */
[----:B------:R-:W-:Y:S01]  /*98e0*/  LOP3.LUT R4, R3, 0x10000, RZ, 0xfc, !PT ;  /* 0x0001000003047812 */ /* 0x000fe200078efcff */
[----:B------:R-:W-:Y:S01]  /*98f0*/  IMAD.MOV.U32 R5, RZ, RZ, 0x40000040 ;  /* 0x40000040ff057424 */ /* 0x000fe200078e00ff */
[----:B------:R-:W2:Y:S01]  /*9900*/  LDL R20, [R1+0x30] ;  /* 0x0000300001147983 */ /* 0x000ea20000100800 */
[----:B------:R-:W-:Y:S01]  /*9910*/  IMAD.MOV.U32 R11, RZ, RZ, 0x40000040 ;  /* 0x40000040ff0b7424 */ /* 0x000fe200078e00ff */
[----:B------:R-:W-:Y:S05]  /*9920*/  WARPSYNC.ALL ;  /* 0x0000000000007948 */ /* 0x000fea0003800000 */
[C---:B------:R-:W-:Y:S01]  /*9930*/  R2UR UR4, R4.reuse ;  /* 0x00000000040472ca */ /* 0x040fe200000e0000 */
[----:B------:R-:W-:Y:S01]  /*9940*/  WARPGROUP.ARRIVE ;  /* 0x00000000000079c5 */ /* 0x000fe20000000000 */
[----:B------:R-:W-:Y:S01]  /*9950*/  R2UR UR5, R5 ;  /* 0x00000000050572ca */ /* 0x000fe200000e0000 */
[----:B------:R-:W-:Y:S01]  /*9960*/  VIADD R8, R4, 0x2 ;  /* 0x0000000204087836 */ /* 0x000fe20000000000 */
[C---:B------:R-:W-:Y:S01]  /*9970*/  R2UR UR6, R10.reuse ;  /* 0x000000000a0672ca */ /* 0x040fe200000e0000 */
[----:B------:R-:W-:Y:S01]  /*9980*/  VIADD R6, R10, 0x2 ;  /* 0x000000020a067836 */ /* 0x000fe20000000000 */
[----:B------:R-:W-:Y:S01]  /*9990*/  R2UR UR7, R11 ;  /* 0x000000000b0772ca */ /* 0x000fe200000e0000 */
[----:B------:R-:W-:Y:S01]  /*99a0*/  IMAD.MOV.U32 R9, RZ, RZ, 0x40000040 ;  /* 0x40000040ff097424 */ /* 0x000fe200078e00ff */
[----:B------:R-:W1:Y:S01]  /*99b0*/  S2R R58, SR_TID.X ;  /* 0x00000000003a7919 */ /* 0x000e620000002100 */
[----:B------:R-:W-:-:S02]  /*99c0*/  IMAD.MOV.U32 R7, RZ, RZ, 0x40000040 ;  /* 0x40000040ff077424 */ /* 0x000fc400078e00ff */
[C---:B------:R-:W-:Y:S02]  /*99d0*/  VIADD R12, R10.reuse, 0x4 ;  /* 0x000000040a0c7836 */ /* 0x040fe40000000000 */
[----:B------:R-:W-:Y:S02]  /*99e0*/  IMAD.MOV.U32 R13, RZ, RZ, 0x40000040 ;  /* 0x40000040ff0d7424 */ /* 0x000fe400078e00ff */
[----:B------:R-:W-:Y:S02]  /*99f0*/  VIADD R10, R10, 0x6 ;  /* 0x000000060a0a7836 */ /* 0x000fe40000000000 */
[----:B------:R-:W-:Y:S02]  /*9a00*/  IMAD.MOV.U32 R5, RZ, RZ, 0x40000040 ;  /* 0x40000040ff057424 */ /* 0x000fe400078e00ff */
[----:B------:R-:W-:Y:S01]  /*9a10*/  HGMMA.64x64x16.F32.BF16 R24, gdesc[UR4], RZ, !UPT, gsb0 ;  /* 0x00e00000041879f0 */ /* 0x000fe2000c0018ff */
[----:B------:R-:W-:Y:S01]  /*9a20*/  R2UR UR4, R8 ;  /* 0x00000000080472ca */ /* 0x000fe200000e0000 */
[----:B------:R-:W-:Y:S01]  /*9a30*/  IMAD.MOV.U32 R11, RZ, RZ, 0x40000040 ;  /* 0x40000040ff0b7424 */ /* 0x000fe200078e00ff */
[----:B------:R-:W-:Y:S01]  /*9a40*/  R2UR UR5, R9 ;  /* 0x00000000090572ca */ /* 0x000fe200000e0000 */
[----:B------:R-:W-:Y:S01]  /*9a50*/  IMAD R152, R168, -0x40, R152 ;  /* 0xffffffc0a8987824 */ /* 0x000fe200078e0298 */
[----:B------:R-:W-:Y:S01]  /*9a60*/  R2UR UR6, R6 ;  /* 0x00000000060672ca */ /* 0x000fe200000e0000 */
[----:B------:R-:W-:Y:S01]  /*9a70*/  VIADD R6, R4, 0x4 ;  /* 0x0000000404067836 */ /* 0x000fe20000000000 */
[----:B------:R-:W-:Y:S01]  /*9a80*/  R2UR UR7, R7 ;  /* 0x00000000070772ca */ /* 0x000fe200000e0000 */
[----:B------:R-:W-:-:S02]  /*9a90*/  IMAD.MOV.U32 R7, RZ, RZ, 0x40000040 ;  /* 0x40000040ff077424 */ /* 0x000fc400078e00ff */
[----:B------:R-:W-:Y:S01]  /*9aa0*/  VIADD R4, R4, 0x6 ;  /* 0x0000000604047836 */ /* 0x000fe20000000000 */
[----:B-1----:R-:W-:Y:S01]  /*9ab0*/  LOP3.LUT R58, R58, 0x7f, RZ, 0xc0, !PT ;  /* 0x0000007f3a3a7812 */ /* 0x002fe200078ec0ff */
[----:B------:R-:W-:Y:S02]  /*9ac0*/  WARPGROUP.DEPBAR.LE gsb0, 0x0 ;  /* 0x00008000000079c5 */ /* 0x000fe40000010000 */
[----:B------:R-:W-:-:S06]  /*9ad0*/  WARPGROUP.ARRIVE ;  /* 0x00000000000079c5 */ /* 0x000fcc0000000000 */
[----:B------:R-:W-:Y:S01]  /*9ae0*/  HGMMA.64x64x16.F32.BF16 R24, gdesc[UR4], R24, gsb0 ;  /* 0x00e00000041879f0 */ /* 0x000fe20008001818 */
[----:B------:R-:W-:Y:S02]  /*9af0*/  R2UR UR4, R6 ;  /* 0x00000000060472ca */ /* 0x000fe400000e0000 */
[----:B------:R-:W-:Y:S02]  /*9b00*/  R2UR UR5, R7 ;  /* 0x00000000070572ca */ /* 0x000fe400000e0000 */
[----:B------:R-:W-:Y:S02]  /*9b10*/  R2UR UR6, R12 ;  /* 0x000000000c0672ca */ /* 0x000fe400000e0000 */
[----:B------:R-:W-:Y:S01]  /*9b20*/  R2UR UR7, R13 ;  /* 0x000000000d0772ca */ /* 0x000fe200000e0000 */
[----:B------:R-:W-:Y:S02]  /*9b30*/  WARPGROUP.DEPBAR.LE gsb0, 0x0 ;  /* 0x00008000000079c5 */ /* 0x000fe40000010000 */
[----:B------:R-:W-:-:S10]  /*9b40*/  WARPGROUP.ARRIVE ;  /* 0x00000000000079c5 */ /* 0x000fd40000000000 */
        /* <DEDUP_REMOVED lines=8> */
[----:B------:R-:W-:Y:S01]  /*9bd0*/  ULDC UR4, c[0x0][0x988] ;  /* 0x0002620000047ab9 */ /* 0x000fe20000000800 */
[----:B--2---:R-:W-:-:S04]  /*9be0*/  IADD3 R152, -R20, 0x40, R152 ;  /* 0x0000004014987810 */ /* 0x004fc80007ffe198 */
[C---:B------:R-:W-:Y:S02]  /*9bf0*/  ISETP.GT.AND P5, PT, R152.reuse, RZ, PT ;  /* 0x000000ff9800720c */ /* 0x040fe40003fa4270 */
[C---:B------:R-:W-:Y:S02]  /*9c00*/  ISETP.GT.AND P4, PT, R152.reuse, 0x1, PT ;  /* 0x000000019800780c */ /* 0x040fe40003f84270 */
[C---:B------:R-:W-:Y:S02]  /*9c10*/  ISETP.GT.AND P3, PT, R152.reuse, 0x8, PT ;  /* 0x000000089800780c */ /* 0x040fe40003f64270 */
[C---:B------:R-:W-:Y:S02]  /*9c20*/  ISETP.GT.AND P2, PT, R152.reuse, 0x9, PT ;  /* 0x000000099800780c */ /* 0x040fe40003f44270 */
[C---:B------:R-:W-:Y:S02]  /*9c30*/  ISETP.GT.AND P1, PT, R152.reuse, 0x10, PT ;  /* 0x000000109800780c */ /* 0x040fe40003f24270 */
[----:B------:R-:W-:Y:S01]  /*9c40*/  ISETP.GT.AND P6, PT, R152, 0x11, PT ;  /* 0x000000119800780c */ /* 0x000fe20003fc4270 */
[----:B------:R-:W-:-:S02]  /*9c50*/  WARPGROUP.DEPBAR.LE gsb0, 0x0 ;  /* 0x00008000000079c5 */ /* 0x000fc40000010000 */
[----:B------:R-:W-:Y:S02]  /*9c60*/  FSEL R57, R24, -INF , P5 ;  /* 0xff80000018397808 */ /* 0x000fe40002800000 */
[----:B------:R-:W-:Y:S02]  /*9c70*/  FSEL R12, R25, -INF , P4 ;  /* 0xff800000190c7808 */ /* 0x000fe40002000000 */
[----:B------:R-:W-:Y:S02]  /*9c80*/  FSEL R59, R28, -INF , P3 ;  /* 0xff8000001c3b7808 */ /* 0x000fe40001800000 */
[----:B------:R-:W-:Y:S02]  /*9c90*/  FMNMX.FTZ R10, R57, R12, !PT ;  /* 0x0000000c390a7209 */ /* 0x000fe40007810000 */
        /* <DEDUP_REMOVED lines=21> */
[C---:B------:R-:W-:Y:S02]  /*9df0*/  ISETP.GT.AND P1, PT, R152.reuse, 0x28, PT ;  /* 0x000000289800780c */ /* 0x040fe40003f24270 */
        /* <DEDUP_REMOVED lines=23> */
[----:B------:R-:W-:Y:S02]  /*9f70*/  FMNMX.FTZ R10, R79, R10, !PT ;  /* 0x0000000a4f0a7209 */ /* 0x000fe40007810000 */
[----:B------:R-:W-:Y:S02]  /*9f80*/  FSEL R49, R46, -INF , P1 ;  /* 0xff8000002e317808 */ /* 0x000fe40000800000 */
[----:B------:R-:W-:Y:S02]  /*9f90*/  FMNMX.FTZ R24, R81, R10, !PT ;  /* 0x0000000a51187209 */ /* 0x000fe40007810000 */
[----:B------:R-:W-:Y:S02]  /*9fa0*/  FMNMX.FTZ R10, R3, R27, !PT ;  /* 0x0000001b030a7209 */ /* 0x000fe40007810000 */
[----:B------:R-:W-:Y:S01]  /*9fb0*/  FSEL R47, R47, -INF , P6 ;  /* 0xff8000002f2f7808 */ /* 0x000fe20003000000 */
[----:B------:R-:W1:Y:S01]  /*9fc0*/  SHFL.BFLY PT, R11, R24, 0x2, 0x1f ;  /* 0x0c401f00180b7f89 */ /* 0x000e6200000e0000 */
[----:B------:R-:W-:-:S02]  /*9fd0*/  FMNMX.FTZ R10, R13, R10, !PT ;  /* 0x0000000a0d0a7209 */ /* 0x000fc40007810000 */
[----:B------:R-:W-:Y:S02]  /*9fe0*/  FSEL R53, R50, -INF , P5 ;  /* 0xff80000032357808 */ /* 0x000fe40002800000 */
[----:B------:R-:W-:Y:S02]  /*9ff0*/  FMNMX.FTZ R10, R31, R10, !PT ;  /* 0x0000000a1f0a7209 */ /* 0x000fe40007810000 */
[----:B------:R-:W-:Y:S02]  /*a000*/  FSEL R51, R51, -INF , P4 ;  /* 0xff80000033337808 */ /* 0x000fe40002000000 */
[----:B------:R-:W-:Y:S02]  /*a010*/  FMNMX.FTZ R10, R21, R10, !PT ;  /* 0x0000000a150a7209 */ /* 0x000fe40007810000 */
[----:B------:R-:W-:Y:S02]  /*a020*/  FSEL R33, R54, -INF , P3 ;  /* 0xff80000036217808 */ /* 0x000fe40001800000 */
[----:B------:R-:W-:-:S02]  /*a030*/  FMNMX.FTZ R10, R35, R10, !PT ;  /* 0x0000000a230a7209 */ /* 0x000fc40007810000 */
[----:B------:R-:W-:Y:S02]  /*a040*/  FSEL R55, R55, -INF , P2 ;  /* 0xff80000037377808 */ /* 0x000fe40001000000 */
[----:B------:R-:W-:Y:S01]  /*a050*/  FMNMX.FTZ R20, R25, R10, !PT ;  /* 0x0000000a19147209 */ /* 0x000fe20007810000 */
[----:B------:R-:W-:-:S03]  /*a060*/  IMAD.U32 R10, RZ, RZ, UR4 ;  /* 0x00000004ff0a7e24 */ /* 0x000fc6000f8e00ff */
[----:B------:R-:W-:Y:S02]  /*a070*/  FMNMX.FTZ R20, R39, R20, !PT ;  /* 0x0000001427147209 */ /* 0x000fe40007810000 */
[----:B-1----:R-:W-:Y:S02]  /*a080*/  FMNMX.FTZ R26, R24, R11, !PT ;  /* 0x0000000b181a7209 */ /* 0x002fe40007810000 */
        /* <DEDUP_REMOVED lines=15> */
[----:B------:R-:W1:Y:S01]  /*a180*/  SHFL.BFLY PT, R57, R20, 0x2, 0x1f ;  /* 0x0c401f0014397f89 */ /* 0x000e6200000e0000 */
[-CC-:B-----5:R-:W-:Y:S01]  /*a190*/  FFMA.FTZ R154, R59, R10.reuse, -R26.reuse ;  /* 0x0000000a3b9a7223 */ /* 0x1a0fe2000001081a */
        /* <DEDUP_REMOVED lines=12> */
[----:B------:R-:W-:-:S06]  /*a260*/  FFMA.FTZ R45, R81, R10, -R26 ;  /* 0x0000000a512d7223 */ /* 0x000fcc000001081a */
[----:B------:R-:W3:Y:S01]  /*a270*/  MUFU.EX2 R154, R154 ;  /* 0x0000009a009a7308 */ /* 0x000ee20000000800 */
[----:B-1----:R-:W-:Y:S01]  /*a280*/  FMNMX.FTZ R57, R20, R57, !PT ;  /* 0x0000003914397209 */ /* 0x002fe20007810000 */
[----:B------:R-:W-:-:S06]  /*a290*/  FFMA.FTZ R20, R75, R10, -R26 ;  /* 0x0000000a4b147223 */ /* 0x000fcc000001081a */
[----:B------:R-:W1:Y:S01]  /*a2a0*/  MUFU.EX2 R61, R61 ;  /* 0x0000003d003d7308 */ /* 0x000e620000000800 */
[----:B------:R-:W0:Y:S07]  /*a2b0*/  SHFL.BFLY PT, R24, R57, 0x1, 0x1f ;  /* 0x0c201f0039187f89 */ /* 0x000e2e00000e0000 */
[----:B------:R-:W-:Y:S08]  /*a2c0*/  MUFU.EX2 R63, R63 ;  /* 0x0000003f003f7308 */ /* 0x000ff00000000800 */
[----:B------:R-:W-:Y:S08]  /*a2d0*/  MUFU.EX2 R156, R65 ;  /* 0x00000041009c7308 */ /* 0x000ff00000000800 */
[----:B------:R-:W-:Y:S01]  /*a2e0*/  MUFU.EX2 R67, R67 ;  /* 0x0000004300437308 */ /* 0x000fe20000000800 */
[----:B0-----:R-:W-:Y:S01]  /*a2f0*/  FMNMX.FTZ R169, R57, R24, !PT ;  /* 0x0000001839a97209 */ /* 0x001fe20007810000 */
[----:B------:R-:W-:-:S03]  /*a300*/  FFMA.FTZ R24, R79, R10, -R26 ;  /* 0x0000000a4f187223 */ /* 0x000fc6000001081a */
[C---:B------:R-:W-:Y:S01]  /*a310*/  FSETP.NEU.FTZ.AND P1, PT, R169.reuse, -INF , PT ;  /* 0xff800000a900780b */ /* 0x040fe20003f3d000 */
[----:B------:R-:W-:Y:S02]  /*a320*/  FMUL.FTZ R30, R169, R10 ;  /* 0x0000000aa91e7220 */ /* 0x000fe40000410000 */
[----:B------:R-:W-:Y:S03]  /*a330*/  MUFU.EX2 R158, R69 ;  /* 0x00000045009e7308 */ /* 0x000fe60000000800 */
[----:B------:R-:W-:Y:S02]  /*a340*/  FSEL R30, R30, RZ, P1 ;  /* 0x000000ff1e1e7208 */ /* 0x000fe40000800000 */
[----:B------:R-:W-:-:S03]  /*a350*/  ISETP.NE.AND P1, PT, R58, RZ, PT ;  /* 0x000000ff3a00720c */ /* 0x000fc60003f25270 */
        /* <DEDUP_REMOVED lines=13> */
[----:B--2---:R-:W-:Y:S01]  /*a430*/  FADD.FTZ R3, R152, R37 ;  /* 0x0000002598037221 */ /* 0x004fe20000010000 */
[-CC-:B------:R-:W-:Y:S01]  /*a440*/  FFMA.FTZ R47, R47, R10.reuse, -R30.reuse ;  /* 0x0000000a2f2f7223 */ /* 0x180fe2000001081e */
[-CC-:B------:R-:W-:Y:S01]  /*a450*/  FFMA.FTZ R53, R53, R10.reuse, -R30.reuse ;  /* 0x0000000a35357223 */ /* 0x180fe2000001081e */
[----:B------:R-:W-:Y:S01]  /*a460*/  FFMA.FTZ R51, R51, R10, -R30 ;  /* 0x0000000a33337223 */ /* 0x000fe2000001081e */
[----:B---3--:R-:W-:Y:S01]  /*a470*/  FADD.FTZ R44, R154, R3 ;  /* 0x000000039a2c7221 */ /* 0x008fe20000010000 */
[----:B------:R-:W-:-:S02]  /*a480*/  @!P1 VIADD R3, R14, 0x28c40 ;  /* 0x00028c400e039836 */ /* 0x000fc40000000000 */
[-C--:B------:R-:W-:Y:S01]  /*a490*/  FFMA.FTZ R33, R33, R10.reuse, -R30 ;  /* 0x0000000a21217223 */ /* 0x080fe2000001081e */
[----:B------:R-:W2:Y:S01]  /*a4a0*/  MUFU.EX2 R13, R13 ;  /* 0x0000000d000d7308 */ /* 0x000ea20000000800 */
[----:B-1----:R-:W-:Y:S01]  /*a4b0*/  FADD.FTZ R44, R61, R44 ;  /* 0x0000002c3d2c7221 */ /* 0x002fe20000010000 */
[----:B------:R-:W-:Y:S01]  /*a4c0*/  FFMA.FTZ R30, R55, R10, -R30 ;  /* 0x0000000a371e7223 */ /* 0x000fe2000001081e */
[----:B------:R-:W-:Y:S02]  /*a4d0*/  @!P1 PRMT R3, RZ, 0x654, R3 ;  /* 0x00000654ff039816 */ /* 0x000fe40000000003 */
[----:B------:R-:W-:Y:S02]  /*a4e0*/  F2FP.BF16.F32.PACK_AB R152, R37, R152 ;  /* 0x000000982598723e */ /* 0x000fe400000010ff */
[----:B------:R1:W-:Y:S01]  /*a4f0*/  @!P1 SYNCS.ARRIVE.TRANS64.RED.A1T0 RZ, [R3+URZ], RZ ;  /* 0x000000ff03ff99a7 */ /* 0x0003e2000810043f */
[----:B------:R3:W4:Y:S01]  /*a500*/  MUFU.EX2 R32, R31 ;  /* 0x0000001f00207308 */ /* 0x0007220000000800 */
[----:B0-----:R-:W-:Y:S01]  /*a510*/  FADD.FTZ R42, R153, R26 ;  /* 0x0000001a992a7221 */ /* 0x001fe20000010000 */
[----:B------:R-:W-:-:S02]  /*a520*/  F2FP.BF16.F32.PACK_AB R153, R26, R153 ;  /* 0x000000991a99723e */ /* 0x000fc400000010ff */
[----:B------:R-:W-:-:S04]  /*a530*/  F2FP.BF16.F32.PACK_AB R154, R61, R154 ;  /* 0x0000009a3d9a723e */ /* 0x000fc800000010ff */
[----:B------:R-:W1:Y:S01]  /*a540*/  MUFU.EX2 R21, R21 ;  /* 0x0000001500157308 */ /* 0x000e620000000800 */
[----:B--2---:R-:W-:Y:S01]  /*a550*/  FADD.FTZ R27, R13, R42 ;  /* 0x0000002a0d1b7221 */ /* 0x004fe20000010000 */
[----:B---3--:R-:W-:-:S04]  /*a560*/  FADD.FTZ R31, R63, R44 ;  /* 0x0000002c3f1f7221 */ /* 0x008fc80000010000 */
[C---:B------:R-:W-:Y:S01]  /*a570*/  FADD.FTZ R46, R156.reuse, R31 ;  /* 0x0000001f9c2e7221 */ /* 0x040fe20000010000 */
[----:B------:R-:W-:Y:S01]  /*a580*/  F2FP.BF16.F32.PACK_AB R156, R156, R63 ;  /* 0x0000003f9c9c723e */ /* 0x000fe200000010ff */
[----:B------:R-:W0:Y:S01]  /*a590*/  MUFU.EX2 R34, R35 ;  /* 0x0000002300227308 */ /* 0x000e220000000800 */
[C---:B----4-:R-:W-:Y:S01]  /*a5a0*/  FADD.FTZ R44, R32.reuse, R27 ;  /* 0x0000001b202c7221 */ /* 0x050fe20000010000 */
[----:B------:R-:W-:Y:S01]  /*a5b0*/  FADD.FTZ R27, R67, R46 ;  /* 0x0000002e431b7221 */ /* 0x000fe20000010000 */
[----:B------:R-:W-:Y:S01]  /*a5c0*/  F2FP.BF16.F32.PACK_AB R155, R32, R13 ;  /* 0x0000000d209b723e */ /* 0x000fe200000010ff */
[----:B------:R-:W-:Y:S02]  /*a5d0*/  BAR.SYNC.DEFER_BLOCKING 0xf, 0x100 ;  /* 0x03c4000000007b1d */ /* 0x000fe40000010000 */
[C---:B------:R-:W-:Y:S01]  /*a5e0*/  FADD.FTZ R46, R158.reuse, R27 ;  /* 0x0000001b9e2e7221 */ /* 0x040fe20000010000 */
[----:B------:R-:W-:Y:S01]  /*a5f0*/  F2FP.BF16.F32.PACK_AB R158, R158, R67 ;  /* 0x000000439e9e723e */ /* 0x000fe200000010ff */
[----:B-1----:R-:W-:-:S02]  /*a600*/  FADD.FTZ R3, R21, R44 ;  /* 0x0000002c15037221 */ /* 0x002fc40000010000 */
[----:B------:R-:W1:Y:S02]  /*a610*/  MUFU.EX2 R25, R25 ;  /* 0x0000001900197308 */ /* 0x000e640000000800 */
[----:B0-----:R-:W-:-:S06]  /*a620*/  FADD.FTZ R44, R34, R3 ;  /* 0x00000003222c7221 */ /* 0x001fcc0000010000 */
[----:B------:R-:W0:Y:S01]  /*a630*/  MUFU.EX2 R36, R39 ;  /* 0x0000002700247308 */ /* 0x000e220000000800 */
[----:B------:R-:W-:-:S07]  /*a640*/  F2FP.BF16.F32.PACK_AB R157, R34, R21 ;  /* 0x00000015229d723e */ /* 0x000fce00000010ff */
[----:B------:R-:W2:Y:S01]  /*a650*/  MUFU.EX2 R71, R71 ;  /* 0x0000004700477308 */ /* 0x000ea20000000800 */
[----:B-1----:R-:W-:Y:S01]  /*a660*/  FADD.FTZ R3, R25, R44 ;  /* 0x0000002c19037221 */ /* 0x002fe20000010000 */
[----:B------:R1:W-:Y:S06]  /*a670*/  STSM.16.M88.4 [R195+0x26800], R152 ;  /* 0x02680098c3007844 */ /* 0x0003ec0000000200 */
[----:B------:R-:W3:Y:S01]  /*a680*/  MUFU.EX2 R29, R29 ;  /* 0x0000001d001d7308 */ /* 0x000ee20000000800 */
[C---:B0-----:R-:W-:Y:S01]  /*a690*/  FADD.FTZ R44, R36.reuse, R3 ;  /* 0x00000003242c7221 */ /* 0x041fe20000010000 */
[----:B------:R-:W-:-:S05]  /*a6a0*/  F2FP.BF16.F32.PACK_AB R159, R36, R25 ;  /* 0x00000019249f723e */ /* 0x000fca00000010ff */
[----:B------:R1:W-:Y:S01]  /*a6b0*/  STSM.16.M88.4 [R198], R156 ;  /* 0x0000009cc6007844 */ /* 0x0003e20000000200 */
[----:B------:R-:W0:Y:S01]  /*a6c0*/  MUFU.EX2 R28, R28 ;  /* 0x0000001c001c7308 */ /* 0x000e220000000800 */
[----:B--2---:R-:W-:-:S07]  /*a6d0*/  FADD.FTZ R27, R71, R46 ;  /* 0x0000002e471b7221 */ /* 0x004fce0000010000 */
[----:B------:R-:W2:Y:S01]  /*a6e0*/  MUFU.EX2 R38, R43 ;  /* 0x0000002b00267308 */ /* 0x000ea20000000800 */
[----:B---3--:R-:W-:-:S07]  /*a6f0*/  FADD.FTZ R3, R29, R44 ;  /* 0x0000002c1d037221 */ /* 0x008fce0000010000 */
[----:B------:R-:W3:Y:S01]  /*a700*/  MUFU.EX2 R73, R73 ;  /* 0x0000004900497308 */ /* 0x000ee20000000800 */
[C---:B0-----:R-:W-:Y:S01]  /*a710*/  FADD.FTZ R46, R28.reuse, R27 ;  /* 0x0000001b1c2e7221 */ /* 0x041fe20000010000 */
[----:B------:R-:W-:-:S06]  /*a720*/  F2FP.BF16.F32.PACK_AB R160, R28, R71 ;  /* 0x000000471ca0723e */ /* 0x000fcc00000010ff */
[----:B------:R-:W0:Y:S01]  /*a730*/  MUFU.EX2 R49, R49 ;  /* 0x0000003100317308 */ /* 0x000e220000000800 */
[C---:B--2---:R-:W-:Y:S01]  /*a740*/  FADD.FTZ R26, R38.reuse, R3 ;  /* 0x00000003261a7221 */ /* 0x044fe20000010000 */
[----:B------:R-:W-:-:S06]  /*a750*/  F2FP.BF16.F32.PACK_AB R161, R38, R29 ;  /* 0x0000001d26a1723e */ /* 0x000fcc00000010ff */
[----:B------:R-:W2:Y:S01]  /*a760*/  MUFU.EX2 R40, R47 ;  /* 0x0000002f00287308 */ /* 0x000ea20000000800 */
[----:B---3--:R-:W-:-:S07]  /*a770*/  FADD.FTZ R3, R73, R46 ;  /* 0x0000002e49037221 */ /* 0x008fce0000010000 */
[----:B------:R-:W3:Y:S01]  /*a780*/  MUFU.EX2 R12, R12 ;  /* 0x0000000c000c7308 */ /* 0x000ee20000000800 */
[----:B0-----:R-:W-:-:S07]  /*a790*/  FADD.FTZ R13, R49, R26 ;  /* 0x0000001a310d7221 */ /* 0x001fce0000010000 */
[----:B------:R-:W-:Y:S01]  /*a7a0*/  MUFU.EX2 R20, R20 ;  /* 0x0000001400147308 */ /* 0x000fe20000000800 */
[C---:B--2---:R-:W-:Y:S01]  /*a7b0*/  F2FP.BF16.F32.PACK_AB R163, R40.reuse, R49 ;  /* 0x0000003128a3723e */ /* 0x044fe200000010ff */
[----:B------:R-:W-:-:S06]  /*a7c0*/  FADD.FTZ R40, R40, R13 ;  /* 0x0000000d28287221 */ /* 0x000fcc0000010000 */
[----:B------:R-:W0:Y:S01]  /*a7d0*/  MUFU.EX2 R41, R41 ;  /* 0x0000002900297308 */ /* 0x000e220000000800 */
[C---:B---3--:R-:W-:Y:S01]  /*a7e0*/  FADD.FTZ R3, R12.reuse, R3 ;  /* 0x000000030c037221 */ /* 0x048fe20000010000 */
[----:B------:R-:W-:-:S05]  /*a7f0*/  F2FP.BF16.F32.PACK_AB R162, R12, R73 ;  /* 0x000000490ca2723e */ /* 0x000fca00000010ff */
[----:B------:R1:W-:Y:S01]  /*a800*/  STSM.16.M88.4 [R196], R160 ;  /* 0x000000a0c4007844 */ /* 0x0003e20000000200 */
[----:B------:R-:W-:Y:S08]  /*a810*/  MUFU.EX2 R53, R53 ;  /* 0x0000003500357308 */ /* 0x000ff00000000800 */
[----:B------:R-:W2:Y:S01]  /*a820*/  MUFU.EX2 R42, R51 ;  /* 0x00000033002a7308 */ /* 0x000ea20000000800 */
[----:B0-----:R-:W-:Y:S01]  /*a830*/  F2FP.BF16.F32.PACK_AB R164, R41, R20 ;  /* 0x0000001429a4723e */ /* 0x001fe200000010ff */
[----:B------:R-:W-:-:S04]  /*a840*/  FADD.FTZ R20, R20, R3 ;  /* 0x0000000314147221 */ /* 0x000fc80000010000 */
[----:B------:R-:W-:Y:S02]  /*a850*/  FADD.FTZ R41, R41, R20 ;  /* 0x0000001429297221 */ /* 0x000fe40000010000 */
[----:B------:R-:W-:Y:S08]  /*a860*/  MUFU.EX2 R24, R24 ;  /* 0x0000001800187308 */ /* 0x000ff00000000800 */
[----:B------:R-:W0:Y:S01]  /*a870*/  MUFU.EX2 R45, R45 ;  /* 0x0000002d002d7308 */ /* 0x000e220000000800 */
[----:B--2---:R-:W-:Y:S01]  /*a880*/  F2FP.BF16.F32.PACK_AB R165, R42, R53 ;  /* 0x000000352aa5723e */ /* 0x004fe200000010ff */
[----:B------:R-:W-:-:S04]  /*a890*/  FADD.FTZ R53, R53, R40 ;  /* 0x0000002835357221 */ /* 0x000fc80000010000 */
[----:B------:R-:W-:Y:S02]  /*a8a0*/  FADD.FTZ R42, R42, R53 ;  /* 0x000000352a2a7221 */ /* 0x000fe40000010000 */
[----:B------:R-:W-:Y:S08]  /*a8b0*/  MUFU.EX2 R33, R33 ;  /* 0x0000002100217308 */ /* 0x000ff00000000800 */
[----:B------:R-:W2:Y:S01]  /*a8c0*/  MUFU.EX2 R30, R30 ;  /* 0x0000001e001e7308 */ /* 0x000ea20000000800 */
[----:B0-----:R-:W-:Y:S01]  /*a8d0*/  F2FP.BF16.F32.PACK_AB R166, R45, R24 ;  /* 0x000000182da6723e */ /* 0x001fe200000010ff */
[----:B------:R-:W-:-:S04]  /*a8e0*/  FADD.FTZ R24, R24, R41 ;  /* 0x0000002918187221 */ /* 0x000fc80000010000 */
[----:B------:R-:W-:Y:S01]  /*a8f0*/  FADD.FTZ R3, R45, R24 ;  /* 0x000000182d037221 */ /* 0x000fe20000010000 */
[----:B--2---:R-:W-:Y:S01]  /*a900*/  F2FP.BF16.F32.PACK_AB R167, R30, R33 ;  /* 0x000000211ea7723e */ /* 0x004fe200000010ff */
[----:B------:R-:W-:-:S04]  /*a910*/  FADD.FTZ R33, R33, R42 ;  /* 0x0000002a21217221 */ /* 0x000fc80000010000 */
[----:B------:R1:W-:Y:S01]  /*a920*/  STSM.16.M88.4 [R197], R164 ;  /* 0x000000a4c5007844 */ /* 0x0003e20000000200 */
[----:B------:R-:W-:Y:S01]  /*a930*/  FADD.FTZ R12, R30, R33 ;  /* 0x000000211e0c7221 */ /* 0x000fe20000010000 */
[----:B------:R-:W-:Y:S06]  /*a940*/  @!P0 BRA `(.L_x_3731) ;  /* 0x0000000000048947 */ /* 0x000fec0003800000 */
[----:B------:R-:W-:Y:S01]  /*a950*/  BPT.TRAP 0x1 ;  /* 0x000000040000795c */ /* 0x000fe20000300000 */
.L_x_3731:
[----:B------:R0:W2:Y:S01]  /*a960*/  SYNCS.PHASECHK.TRANS64.TRYWAIT P2, [R14+URZ+0x28c50], R15 ;  /* 0x028c500f0e0075a7 */ /* 0x0000a2000804017f */
[----:B------:R-:W-:Y:S05]  /*a970*/  @!P0 BRA `(.L_x_3732) ;  /* 0x0000000000048947 */ /* 0x000fea0003800000 */
[----:B------:R-:W-:Y:S01]  /*a980*/  BPT.TRAP 0x1 ;  /* 0x000000040000795c */ /* 0x000fe20000300000 */
.L_x_3732:
[----:B------:R-:W-:Y:S01]  /*a990*/  LOP3.LUT R13, R56, 0x2000000, RZ, 0xfc, !PT ;  /* 0x02000000380d7812 */ /* 0x000fe200078efcff */
[----:B------:R-:W-:Y:S01]  /*a9a0*/  ULDC UR36, c[0x0][0x988] ;  /* 0x0002620000247ab9 */ /* 0x000fe20000000800 */
[----:B------:R-:W-:Y:S01]  /*a9b0*/  BSSY B0, `(.L_x_3733) ;  /* 0x0000006000007945 */ /* 0x000fe20003800000 */
[----:B------:R-:W-:Y:S02]  /*a9c0*/  IMAD.MOV.U32 R27, RZ, RZ, 0x40000040 ;  /* 0x40000040ff1b7424 */ /* 0x000fe400078e00ff */
[----:B------:R-:W-:Y:S01]  /*a9d0*/  IMAD R26, R18, 0x1000, R13 ;  /* 0x00001000121a7824 */ /* 0x000fe200078e020d */
[----:B--2---:R-:W-:Y:S06]  /*a9e0*/  @P2 BRA `(.L_x_3734) ;  /* 0x0000000000082947 */ /* 0x004fec0003800000 */
[----:B------:R-:W2:Y:S02]  /*a9f0*/  SYNCS.PHASECHK.TRANS64.TRYWAIT P2, [R14+URZ+0x28c50], R15 ;  /* 0x028c500f0e0075a7 */ /* 0x000ea4000804017f */
[----:B--2---:R-:W-:Y:S05]  /*aa00*/  @!P2 BRA `(.L_x_3735) ;  /* 0x000001080008a947 */ /* 0x004fea0003800000 */
.L_x_3734:
[----:B------:R-:W-:Y:S05]  /*aa10*/  BSYNC B0 ;  /* 0x0000000000007941 */ /* 0x000fea0003800000 */
.L_x_3733:
[C---:B------:R-:W-:Y:S01]  /*aa20*/  R2UR UR6, R26.reuse ;  /* 0x000000001a0672ca */ /* 0x040fe200000e0000 */
[C---:B------:R-:W-:Y:S01]  /*aa30*/  VIADD R24, R26.reuse, 0x80 ;  /* 0x000000801a187836 */ /* 0x040fe20000000000 */
[----:B------:R-:W-:Y:S01]  /*aa40*/  R2UR UR7, R27 ;  /* 0x000000001b0772ca */ /* 0x000fe200000e0000 */
[C---:B------:R-:W-:Y:S01]  /*aa50*/  VIADD R20, R26.reuse, 0x100 ;  /* 0x000001001a147836 */ /* 0x040fe20000000000 */
[----:B------:R-:W-:Y:S01]  /*aa60*/  BSSY B0, `(.L_x_3736) ;  /* 0x00001ce000007945 */ /* 0x000fe20003800000 */
[----:B------:R-:W-:Y:S01]  /*aa70*/  VIADD R26, R26, 0x180 ;  /* 0x000001801a1a7836 */ /* 0x000fe20000000000 */
[----:B------:R-:W-:Y:S01]  /*aa80*/  R2UR UR10, R24 ;  /* 0x00000000180a72ca */ /* 0x000fe200000e0000 */
[----:B------:R-:W-:Y:S01]  /*aa90*/  IMAD.MOV.U32 R25, RZ, RZ, 0x40000040 ;  /* 0x40000040ff197424 */ /* 0x000fe200078e00ff */
[----:B------:R-:W-:Y:S01]  /*aaa0*/  R2UR UR14, R20 ;  /* 0x00000000140e72ca */ /* 0x000fe200000e0000 */
[----:B------:R-:W-:Y:S01]  /*aab0*/  IMAD.MOV.U32 R27, RZ, RZ, 0x40000040 ;  /* 0x40000040ff1b7424 */ /* 0x000fe200078e00ff */
[----:B------:R-:W-:Y:S01]  /*aac0*/  R2UR UR18, R26 ;  /* 0x000000001a1272ca */ /* 0x000fe200000e0000 */
[----:B------:R-:W-:Y:S01]  /*aad0*/  IMAD.MOV.U32 R21, RZ, RZ, 0x40000040 ;  /* 0x40000040ff157424 */ /* 0x000fe200078e00ff */
[----:B------:R-:W-:Y:S01]  /*aae0*/  R2UR UR11, R25 ;  /* 0x00000000190b72ca */ /* 0x000fe200000e0000 */
[----:B------:R-:W-:Y:S01]  /*aaf0*/  VIADD R168, R168, 0xfffffffe ;  /* 0xfffffffea8a87836 */ /* 0x000fe20000000000 */
[----:B------:R-:W-:Y:S01]  /*ab00*/  R2UR UR19, R27 ;  /* 0x000000001b1372ca */ /* 0x000fe200000e0000 */
[----:B0-2---:R-:W-:Y:S01]  /*ab10*/  @!P1 VIADD R14, R14, 0x28c60 ;  /* 0x00028c600e0e9836 */ /* 0x005fe20000000000 */
[----:B------:R-:W-:Y:S01]  /*ab20*/  WARPGROUP.ARRIVE ;  /* 0x00000000000079c5 */ /* 0x000fe20000000000 */
[----:B------:R-:W-:-:S02]  /*ab30*/  R2UR UR15, R21 ;  /* 0x00000000150f72ca */ /* 0x000fc400000e0000 */
[----:B------:R-:W-:Y:S02]  /*ab40*/  ISETP.GE.AND P2, PT, R168, R192, PT ;  /* 0x000000c0a800720c */ /* 0x000fe40003f46270 */
[----:B------:R-:W-:Y:S01]  /*ab50*/  @!P1 PRMT R14, RZ, 0x654, R14 ;  /* 0x00000654ff0e9816 */ /* 0x000fe2000000000e */
[----:B------:R-:W-:Y:S03]  /*ab60*/  HGMMA.64x256x16.F32.BF16 R24, R152, gdesc[UR4].tnspB, RZ, !UPT, gsb0 ;  /* 0x43e0000498187df0 */ /* 0x000fe6000c0018ff */
[----:B------:R-:W-:Y:S02]  /*ab70*/  WARPGROUP.DEPBAR.LE gsb0, 0x0 ;  /* 0x00008000000079c5 */ /* 0x000fe40000010000 */
[----:B------:R-:W-:-:S15]  /*ab80*/  WARPGROUP.ARRIVE ;  /* 0x00000000000079c5 */ /* 0x000fde0000000000 */
[----:B------:R-:W-:-:S08]  /*ab90*/  NOP ;  /* 0x0000000000007918 */ /* 0x000fd00000000000 */
[----:B------:R-:W-:Y:S03]  /*aba0*/  HGMMA.64x256x16.F32.BF16 R24, R156, gdesc[UR8].tnspB, R24, gsb0 ;  /* 0x43e000089c187df0 */ /* 0x000fe60008001818 */
        /* <DEDUP_REMOVED lines=19> */
[----:B------:R-:W-:Y:S02]  /*ace0*/  IMAD.MOV.U32 R216, RZ, RZ, R168 ;  /* 0x000000ffffd87224 */ /* 0x000fe400078e00a8 */
[----:B------:R-:W-:Y:S02]  /*acf0*/  IMAD.MOV.U32 R15, RZ, RZ, R169 ;  /* 0x000000ffff0f7224 */ /* 0x000fe400078e00a9 */
[----:B------:R-:W-:Y:S02]  /*ad00*/  IMAD.MOV.U32 R227, RZ, RZ, R11 ;  /* 0x000000ffffe37224 */ /* 0x000fe400078e000b */
[----:B------:R-:W-:-:S07]  /*ad10*/  IMAD.MOV.U32 R226, RZ, RZ, R18 ;  /* 0x000000ffffe27224 */ /* 0x000fce00078e0012 */
.L_x_3748:
[----:B------:R-:W-:Y:S02]  /*ad20*/  VIADD R18, R226, 0x1 ;  /* 0x00000001e2127836 */ /* 0x000fe40000000000 */
[----:B------:R-:W-:Y:S02]  /*ad30*/  IMAD.MOV.U32 R10, RZ, RZ, R216 ;  /* 0x000000ffff0a7224 */ /* 0x000fe400078e00d8 */
[----:B------:R-:W-:Y:S01]  /*ad40*/  VIADD R216, R216, 0xffffffff ;  /* 0xffffffffd8d87836 */ /* 0x000fe20000000000 */
[----:B------:R-:W-:Y:S02]  /*ad50*/  ISETP.NE.AND P3, PT, R18, 0x2, PT ;  /* 0x000000021200780c */ /* 0x000fe40003f65270 */
[----:B------:R-:W-:Y:S02]  /*ad60*/  ISETP.GT.AND P2, PT, R10, R192, PT ;  /* 0x000000c00a00720c */ /* 0x000fe40003f44270 */
[----:B------:R-:W-:Y:S02]  /*ad70*/  SEL R10, RZ, 0x1, P3 ;  /* 0x00000001ff0a7807 */ /* 0x000fe40001800000 */
[----:B------:R-:W-:-:S02]  /*ad80*/  SEL R18, R18, RZ, P3 ;  /* 0x000000ff12127207 */ /* 0x000fc40001800000 */
[----:B------:R-:W-:Y:S01]  /*ad90*/  LOP3.LUT R22, R22, R10, RZ, 0x3c, !PT ;  /* 0x0000000a16167212 */ /* 0x000fe200078e3cff */
[----:B--23--:R-:W-:Y:S06]  /*ada0*/  @!P0 BRA `(.L_x_3738) ;  /* 0x0000000000048947 */ /* 0x00cfec0003800000 */
[----:B------:R-:W-:Y:S01]  /*adb0*/  BPT.TRAP 0x1 ;  /* 0x000000040000795c */ /* 0x000fe20000300000 */
.L_x_3738:
[----:B------:R-:W-:Y:S01]  /*adc0*/  IMAD R217, R18, 0x8, R2 ;  /* 0x0000000812d97824 */ /* 0x000fe200078e0202 */
[----:B0-----:R-:W-:-:S04]  /*add0*/  SHF.L.U32 R14, R22, 0x1f, RZ ;  /* 0x0000001f160e7819 */ /* 0x001fc800000006ff */
[----:B------:R0:W2:Y:S01]  /*ade0*/  SYNCS.PHASECHK.TRANS64.TRYWAIT P3, [R217+URZ+0x28c30], R14 ;  /* 0x028c300ed90075a7 */ /* 0x0000a2000806017f */
[----:B------:R-:W-:Y:S05]  /*adf0*/  @!P0 BRA `(.L_x_3739) ;  /* 0x0000000000048947 */ /* 0x000fea0003800000 */
[----:B------:R-:W-:Y:S01]  /*ae00*/  BPT.TRAP 0x1 ;  /* 0x000000040000795c */ /* 0x000fe20000300000 */
.L_x_3739:
[----:B------:R-:W-:Y:S01]  /*ae10*/  VIADD R10, R2, 0x20400 ;  /* 0x00020400020a7836 */ /* 0x000fe20000000000 */
[----:B------:R-:W-:Y:S01]  /*ae20*/  BSSY B1, `(.L_x_3740) ;  /* 0x0000009000017945 */ /* 0x000fe20003800000 */
[----:B-1----:R-:W-:Y:S02]  /*ae30*/  IMAD R152, R18, 0x200, R0 ;  /* 0x0000020012987824 */ /* 0x002fe400078e0200 */
[----:B------:R-:W-:Y:S01]  /*ae40*/  IMAD.MOV.U32 R153, RZ, RZ, 0x40000040 ;  /* 0x40000040ff997424 */ /* 0x000fe200078e00ff */
[----:B------:R-:W-:-:S04]  /*ae50*/  SHF.R.U32.HI R10, RZ, 0x4, R10 ;  /* 0x00000004ff0a7819 */ /* 0x000fc8000001160a */
[----:B------:R-:W-:-:S04]  /*ae60*/  LOP3.LUT R10, R10, 0x3fff, RZ, 0xc0, !PT ;  /* 0x00003fff0a0a7812 */ /* 0x000fc800078ec0ff */
[----:B------:R-:W-:Y:S01]  /*ae70*/  LOP3.LUT R10, R10, 0x10000, RZ, 0xfc, !PT ;  /* 0x000100000a0a7812 */ /* 0x000fe200078efcff */
[----:B--2---:R-:W-:Y:S06]  /*ae80*/  @P3 BRA `(.L_x_3741) ;  /* 0x0000000000083947 */ /* 0x004fec0003800000 */
[----:B------:R-:W1:Y:S02]  /*ae90*/  SYNCS.PHASECHK.TRANS64.TRYWAIT P3, [R217+URZ+0x28c30], R14 ;  /* 0x028c300ed90075a7 */ /* 0x000e64000806017f */
[----:B-1----:R-:W-:Y:S05]  /*aea0*/  @!P3 BRA `(.L_x_3742) ;  /* 0x0000010000f4b947 */ /* 0x002fea0003800000 */
.L_x_3741:
[----:B------:R-:W-:Y:S05]  /*aeb0*/  BSYNC B1 ;  /* 0x0000000000017941 */ /* 0x000fea0003800000 */
.L_x_3740:
[----:B------:R-:W-:Y:S01]  /*aec0*/  IMAD.MOV.U32 R11, RZ, RZ, 0x40000040 ;  /* 0x40000040ff0b7424 */ /* 0x000fe200078e00ff */
[----:B------:R-:W-:Y:S01]  /*aed0*/  R2UR UR4, R10 ;  /* 0x000000000a0472ca */ /* 0x000fe200000e0000 */
[C---:B------:R-:W-:Y:S01]  /*aee0*/  VIADD R20, R152.reuse, 0x2 ;  /* 0x0000000298147836 */ /* 0x040fe20000000000 */
[C---:B------:R-:W-:Y:S01]  /*aef0*/  R2UR UR6, R152.reuse ;  /* 0x00000000980672ca */ /* 0x040fe200000e0000 */
[C---:B------:R-:W-:Y:S01]  /*af00*/  VIADD R10, R152.reuse, 0x4 ;  /* 0x00000004980a7836 */ /* 0x040fe20000000000 */
[----:B------:R-:W-:Y:S01]  /*af10*/  R2UR UR7, R153 ;  /* 0x00000000990772ca */ /* 0x000fe200000e0000 */
[----:B------:R-:W-:Y:S01]  /*af20*/  VIADD R152, R152, 0x6 ;  /* 0x0000000698987836 */ /* 0x000fe20000000000 */
[----:B------:R-:W-:Y:S01]  /*af30*/  R2UR UR5, R11 ;  /* 0x000000000b0572ca */ /* 0x000fe200000e0000 */
[----:B------:R-:W-:Y:S01]  /*af40*/  IMAD.MOV.U32 R153, RZ, RZ, 0x40000040 ;  /* 0x40000040ff997424 */ /* 0x000fe200078e00ff */
[----:B------:R-:W-:Y:S01]  /*af50*/  R2UR UR10, R20 ;  /* 0x00000000140a72ca */ /* 0x000fe200000e0000 */
[----:B------:R-:W-:Y:S01]  /*af60*/  IMAD.MOV.U32 R21, RZ, RZ, 0x40000040 ;  /* 0x40000040ff157424 */ /* 0x000fe200078e00ff */
[----:B------:R-:W-:-:S02]  /*af70*/  R2UR UR18, R152 ;  /* 0x00000000981272ca */ /* 0x000fc400000e0000 */
[----:B------:R-:W-:Y:S02]  /*af80*/  R2UR UR19, R153 ;  /* 0x00000000991372ca */ /* 0x000fe400000e0000 */
[----:B------:R-:W-:Y:S01]  /*af90*/  WARPGROUP.ARRIVE ;  /* 0x00000000000079c5 */ /* 0x000fe20000000000 */
[----:B------:R-:W-:Y:S02]  /*afa0*/  R2UR UR11, R21 ;  /* 0x00000000150b72ca */ /* 0x000fe400000e0000 */
[----:B------:R-:W-:Y:S02]  /*afb0*/  R2UR UR8, R8 ;  /* 0x00000000080872ca */ /* 0x000fe400000e0000 */
[----:B------:R-:W-:Y:S01]  /*afc0*/  R2UR UR9, R9 ;  /* 0x00000000090972ca */ /* 0x000fe200000e0000 */
[----:B------:R-:W-:Y:S01]  /*afd0*/  HGMMA.64x64x16.F32.BF16 R152, gdesc[UR4], RZ, !UPT, gsb0 ;  /* 0x00e00000049879f0 */ /* 0x000fe2000c0018ff */
[----:B------:R-:W-:Y:S02]  /*afe0*/  R2UR UR14, R10 ;  /* 0x000000000a0e72ca */ /* 0x000fe400000e0000 */
[----:B------:R-:W-:-:S02]  /*aff0*/  R2UR UR15, R11 ;  /* 0x000000000b0f72ca */ /* 0x000fc400000e0000 */
[----:B------:R-:W-:Y:S02]  /*b000*/  R2UR UR12, R6 ;  /* 0x00000000060c72ca */ /* 0x000fe400000e0000 */
[----:B------:R-:W-:Y:S02]  /*b010*/  R2UR UR13, R7 ;  /* 0x00000000070d72ca */ /* 0x000fe400000e0000 */
[----:B------:R-:W-:Y:S02]  /*b020*/  R2UR UR16, R4 ;  /* 0x00000000041072ca */ /* 0x000fe400000e0000 */
[----:B------:R-:W-:Y:S02]  /*b030*/  R2UR UR17, R5 ;  /* 0x00000000051172ca */ /* 0x000fe400000e0000 */
[----:B------:R-:W-:Y:S01]  /*b040*/  ISETP.NE.AND P3, PT, R193, RZ, PT ;  /* 0x000000ffc100720c */ /* 0x000fe20003f65270 */
        /* <DEDUP_REMOVED lines=26> */
[----:B------:R-:W2:Y:S02]  /*b1f0*/  SHFL.BFLY PT, R11, R10, 0x2, 0x1f ;  /* 0x0c401f000a0b7f89 */ /* 0x000ea400000e0000 */
[----:B--2---:R-:W-:-:S05]  /*b200*/  FMNMX.FTZ R11, R10, R11, !PT ;  /* 0x0000000b0a0b7209 */ /* 0x004fca0007810000 */
[----:B------:R-:W2:Y:S02]  /*b210*/  SHFL.BFLY PT, R10, R11, 0x1, 0x1f ;  /* 0x0c201f000b0a7f89 */ /* 0x000ea400000e0000 */
[----:B--2---:R-:W-:Y:S01]  /*b220*/  FMNMX.FTZ R11, R11, R10, !PT ;  /* 0x0000000a0b0b7209 */ /* 0x004fe20007810000 */
[----:B------:R-:W-:-:S04]  /*b230*/  IMAD.U32 R10, RZ, RZ, UR36 ;  /* 0x00000024ff0a7e24 */ /* 0x000fc8000f8e00ff */
[C---:B------:R-:W-:Y:S01]  /*b240*/  FMUL.FTZ R20, R11.reuse, R10 ;  /* 0x0000000a0b147220 */ /* 0x040fe20000410000 */
[----:B------:R-:W-:-:S03]  /*b250*/  FADD.FTZ R21, -R11, R227 ;  /* 0x000000e30b157221 */ /* 0x000fc60000010100 */
[-CC-:B------:R-:W-:Y:S01]  /*b260*/  FFMA.FTZ R152, R152, R10.reuse, -R20.reuse ;  /* 0x0000000a98987223 */ /* 0x180fe20000010814 */
[-C--:B------:R-:W-:Y:S01]  /*b270*/  FMUL.FTZ R21, R21, R10.reuse ;  /* 0x0000000a15157220 */ /* 0x080fe20000410000 */
[-CC-:B------:R-:W-:Y:S01]  /*b280*/  FFMA.FTZ R153, R153, R10.reuse, -R20.reuse ;  /* 0x0000000a99997223 */ /* 0x180fe20000010814 */
[-CC-:B------:R-:W-:Y:S01]  /*b290*/  FFMA.FTZ R156, R156, R10.reuse, -R20.reuse ;  /* 0x0000000a9c9c7223 */ /* 0x180fe20000010814 */
[-CC-:B------:R-:W-:Y:S01]  /*b2a0*/  FFMA.FTZ R157, R157, R10.reuse, -R20.reuse ;  /* 0x0000000a9d9d7223 */ /* 0x180fe20000010814 */
[----:B------:R2:W3:Y:S01]  /*b2b0*/  MUFU.EX2 R227, R21 ;  /* 0x0000001500e37308 */ /* 0x0004e20000000800 */
[-CC-:B------:R-:W-:Y:S01]  /*b2c0*/  FFMA.FTZ R160, R160, R10.reuse, -R20.reuse ;  /* 0x0000000aa0a07223 */ /* 0x180fe20000010814 */
[-CC-:B------:R-:W-:Y:S01]  /*b2d0*/  FFMA.FTZ R161, R161, R10.reuse, -R20.reuse ;  /* 0x0000000aa1a17223 */ /* 0x180fe20000010814 */
[-CC-:B------:R-:W-:Y:S01]  /*b2e0*/  FFMA.FTZ R164, R164, R10.reuse, -R20.reuse ;  /* 0x0000000aa4a47223 */ /* 0x180fe20000010814 */
[-CC-:B------:R-:W-:Y:S01]  /*b2f0*/  FFMA.FTZ R165, R165, R10.reuse, -R20.reuse ;  /* 0x0000000aa5a57223 */ /* 0x180fe20000010814 */
[-CC-:B------:R-:W-:Y:S01]  /*b300*/  FFMA.FTZ R168, R168, R10.reuse, -R20.reuse ;  /* 0x0000000aa8a87223 */ /* 0x180fe20000010814 */
[-CC-:B------:R-:W-:Y:S01]  /*b310*/  FFMA.FTZ R172, R172, R10.reuse, -R20.reuse ;  /* 0x0000000aacac7223 */ /* 0x180fe20000010814 */
[-CC-:B------:R-:W-:Y:S01]  /*b320*/  FFMA.FTZ R173, R173, R10.reuse, -R20.reuse ;  /* 0x0000000aadad7223 */ /* 0x180fe20000010814 */
[----:B------:R-:W4:Y:S01]  /*b330*/  MUFU.EX2 R152, R152 ;  /* 0x0000009800987308 */ /* 0x000f220000000800 */
[----:B--2---:R-:W-:Y:S01]  /*b340*/  FFMA.FTZ R21, R169, R10, -R20 ;  /* 0x0000000aa9157223 */ /* 0x004fe20000010814 */
[----:B------:R-:W-:-:S02]  /*b350*/  @!P3 IMAD R169, R226, 0x40, R191 ;  /* 0x00000040e2a9b824 */ /* 0x000fc400078e02bf */
[-CC-:B------:R-:W-:Y:S01]  /*b360*/  FFMA.FTZ R176, R176, R10.reuse, -R20.reuse ;  /* 0x0000000ab0b07223 */ /* 0x180fe20000010814 */
[-CC-:B------:R-:W-:Y:S01]  /*b370*/  FFMA.FTZ R177, R177, R10.reuse, -R20.reuse ;  /* 0x0000000ab1b17223 */ /* 0x180fe20000010814 */
[-CC-:B------:R-:W-:Y:S01]  /*b380*/  FFMA.FTZ R180, R180, R10.reuse, -R20.reuse ;  /* 0x0000000ab4b47223 */ /* 0x180fe20000010814 */
[----:B------:R-:W-:Y:S01]  /*b390*/  FFMA.FTZ R20, R181, R10, -R20 ;  /* 0x0000000ab5147223 */ /* 0x000fe20000010814 */
[----:B------:R-:W2:Y:S01]  /*b3a0*/  MUFU.EX2 R153, R153 ;  /* 0x0000009900997308 */ /* 0x000ea20000000800 */
[-C--:B---3--:R-:W-:Y:S01]  /*b3b0*/  FMUL.FTZ R24, R24, R227.reuse ;  /* 0x000000e318187220 */ /* 0x088fe20000410000 */
[-C--:B------:R-:W-:Y:S01]  /*b3c0*/  FMUL.FTZ R25, R25, R227.reuse ;  /* 0x000000e319197220 */ /* 0x080fe20000410000 */
[-C--:B------:R-:W-:Y:S01]  /*b3d0*/  FMUL.FTZ R28, R28, R227.reuse ;  /* 0x000000e31c1c7220 */ /* 0x080fe20000410000 */
[-C--:B------:R-:W-:Y:S01]  /*b3e0*/  FMUL.FTZ R29, R29, R227.reuse ;  /* 0x000000e31d1d7220 */ /* 0x080fe20000410000 */
[-C--:B------:R-:W-:Y:S01]  /*b3f0*/  FMUL.FTZ R32, R32, R227.reuse ;  /* 0x000000e320207220 */ /* 0x080fe20000410000 */
[-C--:B------:R-:W-:Y:S01]  /*b400*/  FMUL.FTZ R33, R33, R227.reuse ;  /* 0x000000e321217220 */ /* 0x080fe20000410000 */
[----:B------:R-:W-:Y:S01]  /*b410*/  FMUL.FTZ R36, R36, R227 ;  /* 0x000000e324247220 */ /* 0x000fe20000410000 */
[----:B------:R-:W3:Y:S01]  /*b420*/  MUFU.EX2 R156, R156 ;  /* 0x0000009c009c7308 */ /* 0x000ee20000000800 */
[----:B----4-:R-:W-:Y:S01]  /*b430*/  FFMA.FTZ R3, R227, R3, R152 ;  /* 0x00000003e3037223 */ /* 0x010fe20000010098 */
[-C--:B------:R-:W-:Y:S01]  /*b440*/  FMUL.FTZ R37, R37, R227.reuse ;  /* 0x000000e325257220 */ /* 0x080fe20000410000 */
[-C--:B------:R-:W-:Y:S01]  /*b450*/  FMUL.FTZ R40, R40, R227.reuse ;  /* 0x000000e328287220 */ /* 0x080fe20000410000 */
[-C--:B------:R-:W-:Y:S01]  /*b460*/  FMUL.FTZ R41, R41, R227.reuse ;  /* 0x000000e329297220 */ /* 0x080fe20000410000 */
[-C--:B------:R-:W-:Y:S01]  /*b470*/  FMUL.FTZ R44, R44, R227.reuse ;  /* 0x000000e32c2c7220 */ /* 0x080fe20000410000 */
[-C--:B------:R-:W-:Y:S01]  /*b480*/  FMUL.FTZ R45, R45, R227.reuse ;  /* 0x000000e32d2d7220 */ /* 0x080fe20000410000 */
[----:B------:R-:W-:Y:S01]  /*b490*/  FMUL.FTZ R48, R48, R227 ;  /* 0x000000e330307220 */ /* 0x000fe20000410000 */
[----:B------:R-:W4:Y:S01]  /*b4a0*/  MUFU.EX2 R157, R157 ;  /* 0x0000009d009d7308 */ /* 0x000f220000000800 */
[C---:B--2---:R-:W-:Y:S01]  /*b4b0*/  FADD.FTZ R3, R153.reuse, R3 ;  /* 0x0000000399037221 */ /* 0x044fe20000010000 */
[----:B------:R-:W-:Y:S01]  /*b4c0*/  F2FP.BF16.F32.PACK_AB R152, R153, R152 ;  /* 0x000000989998723e */ /* 0x000fe200000010ff */
[----:B------:R-:W-:-:S02]  /*b4d0*/  @!P1 VIADD R153, R217, 0x28c40 ;  /* 0x00028c40d9999836 */ /* 0x000fc40000000000 */
[-C--:B------:R-:W-:Y:S01]  /*b4e0*/  FMUL.FTZ R49, R49, R227.reuse ;  /* 0x000000e331317220 */ /* 0x080fe20000410000 */
[-C--:B------:R-:W-:Y:S01]  /*b4f0*/  FMUL.FTZ R52, R52, R227.reuse ;  /* 0x000000e334347220 */ /* 0x080fe20000410000 */
[-C--:B------:R-:W-:Y:S01]  /*b500*/  FMUL.FTZ R53, R53, R227.reuse ;  /* 0x000000e335357220 */ /* 0x080fe20000410000 */
[-C--:B------:R-:W-:Y:S01]  /*b510*/  FMUL.FTZ R56, R56, R227.reuse ;  /* 0x000000e338387220 */ /* 0x080fe20000410000 */
[----:B------:R-:W-:Y:S01]  /*b520*/  @!P1 PRMT R153, RZ, 0x654, R153 ;  /* 0x00000654ff999816 */ /* 0x000fe20000000099 */
[----:B------:R-:W2:Y:S01]  /*b530*/  MUFU.EX2 R160, R160 ;  /* 0x000000a000a07308 */ /* 0x000ea20000000800 */
[----:B---3--:R-:W-:Y:S01]  /*b540*/  FADD.FTZ R3, R156, R3 ;  /* 0x000000039c037221 */ /* 0x008fe20000010000 */
[-C--:B------:R-:W-:Y:S01]  /*b550*/  FMUL.FTZ R57, R57, R227.reuse ;  /* 0x000000e339397220 */ /* 0x080fe20000410000 */
[----:B------:R3:W-:Y:S01]  /*b560*/  @!P1 SYNCS.ARRIVE.TRANS64.RED.A1T0 RZ, [R153+URZ], RZ ;  /* 0x000000ff99ff99a7 */ /* 0x0007e2000810043f */
[-C--:B------:R-:W-:Y:S01]  /*b570*/  FMUL.FTZ R60, R60, R227.reuse ;  /* 0x000000e33c3c7220 */ /* 0x080fe20000410000 */
[-C--:B------:R-:W-:Y:S01]  /*b580*/  FMUL.FTZ R61, R61, R227.reuse ;  /* 0x000000e33d3d7220 */ /* 0x080fe20000410000 */
[-C--:B------:R-:W-:Y:S01]  /*b590*/  FMUL.FTZ R64, R64, R227.reuse ;  /* 0x000000e340407220 */ /* 0x080fe20000410000 */
[-C--:B------:R-:W-:Y:S01]  /*b5a0*/  FMUL.FTZ R65, R65, R227.reuse ;  /* 0x000000e341417220 */ /* 0x080fe20000410000 */
[----:B------:R-:W5:Y:S01]  /*b5b0*/  MUFU.EX2 R161, R161 ;  /* 0x000000a100a17308 */ /* 0x000f620000000800 */
[-C--:B------:R-:W-:Y:S01]  /*b5c0*/  FMUL.FTZ R68, R68, R227.reuse ;  /* 0x000000e344447220 */ /* 0x080fe20000410000 */
[----:B------:R-:W-:Y:S01]  /*b5d0*/  FMUL.FTZ R69, R69, R227 ;  /* 0x000000e345457220 */ /* 0x000fe20000410000 */
[----:B---3--:R-:W-:Y:S01]  /*b5e0*/  @!P3 IMAD R153, R169, 0x4, R2 ;  /* 0x00000004a999b824 */ /* 0x008fe200078e0202 */
[----:B------:R-:W-:Y:S01]  /*b5f0*/  FMNMX.FTZ R169, R154, R15, !PT ;  /* 0x0000000f9aa97209 */ /* 0x000fe20007810000 */
[-C--:B------:R-:W-:Y:S01]  /*b600*/  FMUL.FTZ R72, R72, R227.reuse ;  /* 0x000000e348487220 */ /* 0x080fe20000410000 */
[-C--:B------:R-:W-:Y:S01]  /*b610*/  FMUL.FTZ R73, R73, R227.reuse ;  /* 0x000000e349497220 */ /* 0x080fe20000410000 */
[----:B------:R-:W-:Y:S01]  /*b620*/  FMUL.FTZ R76, R76, R227 ;  /* 0x000000e34c4c7220 */ /* 0x000fe20000410000 */
[----:B------:R-:W-:Y:S01]  /*b630*/  FMNMX.FTZ R169, R155, R169, !PT ;  /* 0x000000a99ba97209 */ /* 0x000fe20007810000 */
[----:B------:R-:W-:Y:S01]  /*b640*/  @!P3 STS [R153+0x28800], R227 ;  /* 0x028800e39900b388 */ /* 0x000fe20000000800 */
[-C--:B------:R-:W-:Y:S01]  /*b650*/  FMUL.FTZ R77, R77, R227.reuse ;  /* 0x000000e34d4d7220 */ /* 0x080fe20000410000 */
[----:B------:R-:W-:Y:S01]  /*b660*/  FMUL.FTZ R80, R80, R227 ;  /* 0x000000e350507220 */ /* 0x000fe20000410000 */
[----:B------:R-:W-:Y:S01]  /*b670*/  FMNMX.FTZ R169, R158, R169, !PT ;  /* 0x000000a99ea97209 */ /* 0x000fe20007810000 */
[-C--:B------:R-:W-:Y:S01]  /*b680*/  FMUL.FTZ R81, R81, R227.reuse ;  /* 0x000000e351517220 */ /* 0x080fe20000410000 */
        /* <DEDUP_REMOVED lines=44> */
[----:B------:R-:W-:Y:S01]  /*b950*/  FMUL.FTZ R149, R149, R227 ;  /* 0x000000e395957220 */ /* 0x000fe20000410000 */
[----:B----4-:R-:W-:Y:S01]  /*b960*/  FADD.FTZ R3, R157, R3 ;  /* 0x000000039d037221 */ /* 0x010fe20000010000 */
[----:B------:R-:W-:Y:S01]  /*b970*/  FMNMX.FTZ R169, R182, R169, !PT ;  /* 0x000000a9b6a97209 */ /* 0x000fe20007810000 */
[----:B------:R-:W3:Y:S02]  /*b980*/  MUFU.EX2 R164, R164 ;  /* 0x000000a400a47308 */ /* 0x000ee40000000800 */
[----:B--2---:R-:W-:Y:S01]  /*b990*/  FADD.FTZ R3, R160, R3 ;  /* 0x00000003a0037221 */ /* 0x004fe20000010000 */
[----:B------:R-:W-:-:S03]  /*b9a0*/  FMNMX.FTZ R169, R183, R169, !PT ;  /* 0x000000a9b7a97209 */ /* 0x000fc60007810000 */
[----:B-----5:R-:W-:Y:S02]  /*b9b0*/  FADD.FTZ R3, R161, R3 ;  /* 0x00000003a1037221 */ /* 0x020fe40000010000 */
[----:B------:R-:W2:Y:S01]  /*b9c0*/  SHFL.BFLY PT, R181, R169, 0x2, 0x1f ;  /* 0x0c401f00a9b57f89 */ /* 0x000ea200000e0000 */
[----:B------:R-:W4:Y:S08]  /*b9d0*/  MUFU.EX2 R165, R165 ;  /* 0x000000a500a57308 */ /* 0x000f300000000800 */
[----:B------:R-:W5:Y:S01]  /*b9e0*/  MUFU.EX2 R168, R168 ;  /* 0x000000a800a87308 */ /* 0x000f620000000800 */
[----:B---3--:R-:W-:-:S07]  /*b9f0*/  FADD.FTZ R3, R164, R3 ;  /* 0x00000003a4037221 */ /* 0x008fce0000010000 */
[----:B------:R-:W3:Y:S01]  /*ba00*/  MUFU.EX2 R21, R21 ;  /* 0x0000001500157308 */ /* 0x000ee20000000800 */
[----:B----4-:R-:W-:Y:S01]  /*ba10*/  FADD.FTZ R3, R165, R3 ;  /* 0x00000003a5037221 */ /* 0x010fe20000010000 */
[----:B--2---:R-:W-:-:S06]  /*ba20*/  FMNMX.FTZ R169, R169, R181, !PT ;  /* 0x000000b5a9a97209 */ /* 0x004fcc0007810000 */
[----:B------:R-:W2:Y:S01]  /*ba30*/  MUFU.EX2 R172, R172 ;  /* 0x000000ac00ac7308 */ /* 0x000ea20000000800 */
[----:B-----5:R-:W-:Y:S01]  /*ba40*/  FADD.FTZ R3, R168, R3 ;  /* 0x00000003a8037221 */ /* 0x020fe20000010000 */
[----:B------:R-:W4:Y:S06]  /*ba50*/  SHFL.BFLY PT, R181, R169, 0x1, 0x1f ;  /* 0x0c201f00a9b57f89 */ /* 0x000f2c00000e0000 */
[----:B------:R-:W5:Y:S01]  /*ba60*/  MUFU.EX2 R173, R173 ;  /* 0x000000ad00ad7308 */ /* 0x000f620000000800 */
[----:B---3--:R-:W-:-:S07]  /*ba70*/  FADD.FTZ R3, R21, R3 ;  /* 0x0000000315037221 */ /* 0x008fce0000010000 */
[----:B------:R-:W3:Y:S01]  /*ba80*/  MUFU.EX2 R176, R176 ;  /* 0x000000b000b07308 */ /* 0x000ee20000000800 */
[----:B--2---:R-:W-:-:S07]  /*ba90*/  FADD.FTZ R3, R172, R3 ;  /* 0x00000003ac037221 */ /* 0x004fce0000010000 */
[----:B------:R-:W2:Y:S01]  /*baa0*/  MUFU.EX2 R177, R177 ;  /* 0x000000b100b17308 */ /* 0x000ea20000000800 */
[----:B-----5:R-:W-:Y:S01]  /*bab0*/  FADD.FTZ R3, R173, R3 ;  /* 0x00000003ad037221 */ /* 0x020fe20000010000 */
[----:B----4-:R-:W-:-:S06]  /*bac0*/  FMNMX.FTZ R169, R169, R181, !PT ;  /* 0x000000b5a9a97209 */ /* 0x010fcc0007810000 */
[----:B------:R-:W4:Y:S01]  /*bad0*/  MUFU.EX2 R180, R180 ;  /* 0x000000b400b47308 */ /* 0x000f220000000800 */
[----:B------:R-:W-:Y:S01]  /*bae0*/  FADD.FTZ R15, -R169, R15 ;  /* 0x0000000fa90f7221 */ /* 0x000fe20000010100 */
[----:B---3--:R-:W-:-:S03]  /*baf0*/  FADD.FTZ R3, R176, R3 ;  /* 0x00000003b0037221 */ /* 0x008fc60000010000 */
[----:B------:R-:W-:-:S03]  /*bb00*/  FMUL.FTZ R15, R15, R10 ;  /* 0x0000000a0f0f7220 */ /* 0x000fc60000410000 */
[----:B------:R-:W3:Y:S01]  /*bb10*/  MUFU.EX2 R20, R20 ;  /* 0x0000001400147308 */ /* 0x000ee20000000800 */
[----:B--2---:R-:W-:-:S07]  /*bb20*/  FADD.FTZ R3, R177, R3 ;  /* 0x00000003b1037221 */ /* 0x004fce0000010000 */
[----:B------:R-:W2:Y:S01]  /*bb30*/  MUFU.EX2 R15, R15 ;  /* 0x0000000f000f7308 */ /* 0x000ea20000000800 */
[----:B----4-:R-:W-:-:S04]  /*bb40*/  FADD.FTZ R3, R180, R3 ;  /* 0x00000003b4037221 */ /* 0x010fc80000010000 */
[----:B---3--:R-:W-:Y:S01]  /*bb50*/  FADD.FTZ R3, R20, R3 ;  /* 0x0000000314037221 */ /* 0x008fe20000010000 */
[----:B--2---:R2:W-:Y:S01]  /*bb60*/  @!P3 STS [R153+0x28820], R15 ;  /* 0x0288200f9900b388 */ /* 0x0045e20000000800 */
        /* <DEDUP_REMOVED lines=9> */
[-C--:B--2---:R-:W-:Y:S01]  /*bc00*/  FMUL.FTZ R153, R169, R10.reuse ;  /* 0x0000000aa9997220 */ /* 0x084fe20000410000 */
[-C--:B------:R-:W-:Y:S01]  /*bc10*/  FMUL.FTZ R43, R43, R15.reuse ;  /* 0x0000000f2b2b7220 */ /* 0x080fe20000410000 */
[-C--:B------:R-:W-:Y:S01]  /*bc20*/  FMUL.FTZ R46, R46, R15.reuse ;  /* 0x0000000f2e2e7220 */ /* 0x080fe20000410000 */
[-C--:B------:R-:W-:Y:S01]  /*bc30*/  FMUL.FTZ R47, R47, R15.reuse ;  /* 0x0000000f2f2f7220 */ /* 0x080fe20000410000 */
[-CC-:B------:R-:W-:Y:S01]  /*bc40*/  FFMA.FTZ R154, R154, R10.reuse, -R153.reuse ;  /* 0x0000000a9a9a7223 */ /* 0x180fe20000010899 */
        /* <DEDUP_REMOVED lines=23> */
[----:B------:R2:W3:Y:S01]  /*bdc0*/  MUFU.EX2 R153, R154 ;  /* 0x0000009a00997308 */ /* 0x0004e20000000800 */
[-C--:B------:R-:W-:Y:S01]  /*bdd0*/  FMUL.FTZ R63, R63, R15.reuse ;  /* 0x0000000f3f3f7220 */ /* 0x080fe20000410000 */
[-C--:B------:R-:W-:Y:S01]  /*bde0*/  FMUL.FTZ R66, R66, R15.reuse ;  /* 0x0000000f42427220 */ /* 0x080fe20000410000 */
[-C--:B------:R-:W-:Y:S01]  /*bdf0*/  FMUL.FTZ R67, R67, R15.reuse ;  /* 0x0000000f43437220 */ /* 0x080fe20000410000 */
[-C--:B------:R-:W-:Y:S01]  /*be00*/  FMUL.FTZ R70, R70, R15.reuse ;  /* 0x0000000f46467220 */ /* 0x080fe20000410000 */
[-C--:B------:R-:W-:Y:S01]  /*be10*/  FMUL.FTZ R71, R71, R15.reuse ;  /* 0x0000000f47477220 */ /* 0x080fe20000410000 */
[-C--:B------:R-:W-:Y:S01]  /*be20*/  FMUL.FTZ R74, R74, R15.reuse ;  /* 0x0000000f4a4a7220 */ /* 0x080fe20000410000 */
[-C--:B------:R-:W-:Y:S01]  /*be30*/  FMUL.FTZ R75, R75, R15.reuse ;  /* 0x0000000f4b4b7220 */ /* 0x080fe20000410000 */
[----:B------:R4:W5:Y:S01]  /*be40*/  MUFU.EX2 R181, R158 ;  /* 0x0000009e00b57308 */ /* 0x0009620000000800 */
[----:B--2---:R-:W-:Y:S01]  /*be50*/  F2FP.BF16.F32.PACK_AB R154, R157, R156 ;  /* 0x0000009c9d9a723e */ /* 0x004fe200000010ff */
[-C--:B------:R-:W-:Y:S01]  /*be60*/  FMUL.FTZ R78, R78, R15.reuse ;  /* 0x0000000f4e4e7220 */ /* 0x080fe20000410000 */
[----:B------:R-:W-:Y:S01]  /*be70*/  F2FP.BF16.F32.PACK_AB R156, R161, R160 ;  /* 0x000000a0a19c723e */ /* 0x000fe200000010ff */
[-C--:B------:R-:W-:Y:S01]  /*be80*/  FMUL.FTZ R79, R79, R15.reuse ;  /* 0x0000000f4f4f7220 */ /* 0x080fe20000410000 */
[----:B------:R-:W-:Y:S01]  /*be90*/  F2FP.BF16.F32.PACK_AB R160, R21, R168 ;  /* 0x000000a815a0723e */ /* 0x000fe200000010ff */
[-C--:B------:R-:W-:Y:S01]  /*bea0*/  FMUL.FTZ R82, R82, R15.reuse ;  /* 0x0000000f52527220 */ /* 0x080fe20000410000 */
[-C--:B------:R-:W-:Y:S01]  /*beb0*/  FMUL.FTZ R83, R83, R15.reuse ;  /* 0x0000000f53537220 */ /* 0x080fe20000410000 */
[----:B------:R-:W2:Y:S01]  /*bec0*/  MUFU.EX2 R159, R159 ;  /* 0x0000009f009f7308 */ /* 0x000ea20000000800 */
[----:B---3--:R-:W-:Y:S01]  /*bed0*/  FFMA.FTZ R12, R15, R12, R153 ;  /* 0x0000000c0f0c7223 */ /* 0x008fe20000010099 */
[----:B----4-:R-:W-:Y:S01]  /*bee0*/  F2FP.BF16.F32.PACK_AB R158, R165, R164 ;  /* 0x000000a4a59e723e */ /* 0x010fe200000010ff */
[----:B------:R-:W-:Y:S01]  /*bef0*/  FMUL.FTZ R86, R86, R15 ;  /* 0x0000000f56567220 */ /* 0x000fe20000410000 */
[C---:B------:R-:W-:Y:S01]  /*bf00*/  F2FP.BF16.F32.PACK_AB R153, R155.reuse, R153 ;  /* 0x000000999b99723e */ /* 0x040fe200000010ff */
[----:B------:R-:W-:Y:S01]  /*bf10*/  FADD.FTZ R12, R155, R12 ;  /* 0x0000000c9b0c7221 */ /* 0x000fe20000010000 */
[----:B------:R-:W-:Y:S01]  /*bf20*/  F2FP.BF16.F32.PACK_AB R164, R177, R176 ;  /* 0x000000b0b1a4723e */ /* 0x000fe200000010ff */
[-C--:B------:R-:W-:Y:S01]  /*bf30*/  FMUL.FTZ R87, R87, R15.reuse ;  /* 0x0000000f57577220 */ /* 0x080fe20000410000 */
[----:B------:R3:W4:Y:S01]  /*bf40*/  MUFU.EX2 R226, R162 ;  /* 0x000000a200e27308 */ /* 0x0007220000000800 */
[----:B-----5:R-:W-:Y:S01]  /*bf50*/  FADD.FTZ R12, R181, R12 ;  /* 0x0000000cb50c7221 */ /* 0x020fe20000010000 */
[-C--:B------:R-:W-:Y:S01]  /*bf60*/  FMUL.FTZ R90, R90, R15.reuse ;  /* 0x0000000f5a5a7220 */ /* 0x080fe20000410000 */
[-C--:B------:R-:W-:Y:S01]  /*bf70*/  FMUL.FTZ R91, R91, R15.reuse ;  /* 0x0000000f5b5b7220 */ /* 0x080fe20000410000 */
[-C--:B------:R-:W-:Y:S01]  /*bf80*/  FMUL.FTZ R94, R94, R15.reuse ;  /* 0x0000000f5e5e7220 */ /* 0x080fe20000410000 */
[-C--:B------:R-:W-:Y:S01]  /*bf90*/  FMUL.FTZ R95, R95, R15.reuse ;  /* 0x0000000f5f5f7220 */ /* 0x080fe20000410000 */
[-C--:B------:R-:W-:Y:S01]  /*bfa0*/  FMUL.FTZ R98, R98, R15.reuse ;  /* 0x0000000f62627220 */ /* 0x080fe20000410000 */
[----:B------:R-:W-:Y:S01]  /*bfb0*/  FMUL.FTZ R99, R99, R15 ;  /* 0x0000000f63637220 */ /* 0x000fe20000410000 */
[----:B------:R-:W5:Y:S01]  /*bfc0*/  MUFU.EX2 R163, R163 ;  /* 0x000000a300a37308 */ /* 0x000f620000000800 */
[C---:B--2---:R-:W-:Y:S01]  /*bfd0*/  FADD.FTZ R12, R159.reuse, R12 ;  /* 0x0000000c9f0c7221 */ /* 0x044fe20000010000 */
[----:B------:R-:W-:Y:S01]  /*bfe0*/  F2FP.BF16.F32.PACK_AB R155, R159, R181 ;  /* 0x000000b59f9b723e */ /* 0x000fe200000010ff */
[----:B------:R-:W-:Y:S01]  /*bff0*/  BAR.SYNC.DEFER_BLOCKING 0xf, 0x100 ;  /* 0x03c4000000007b1d */ /* 0x000fe20000010000 */
[----:B---3--:R-:W-:Y:S01]  /*c000*/  F2FP.BF16.F32.PACK_AB R162, R173, R172 ;  /* 0x000000acada2723e */ /* 0x008fe200000010ff */
[-C--:B------:R-:W-:Y:S01]  /*c010*/  FMUL.FTZ R102, R102, R15.reuse ;  /* 0x0000000f66667220 */ /* 0x080fe20000410000 */
[-C--:B------:R-:W-:Y:S01]  /*c020*/  FMUL.FTZ R103, R103, R15.reuse ;  /* 0x0000000f67677220 */ /* 0x080fe20000410000 */
[-C--:B------:R-:W-:Y:S01]  /*c030*/  FMUL.FTZ R106, R106, R15.reuse ;  /* 0x0000000f6a6a7220 */ /* 0x080fe20000410000 */
[-C--:B------:R-:W-:Y:S01]  /*c040*/  FMUL.FTZ R107, R107, R15.reuse ;  /* 0x0000000f6b6b7220 */ /* 0x080fe20000410000 */
[----:B------:R2:W3:Y:S01]  /*c050*/  MUFU.EX2 R227, R166 ;  /* 0x000000a600e37308 */ /* 0x0004e20000000800 */
[----:B----4-:R-:W-:Y:S01]  /*c060*/  FADD.FTZ R12, R226, R12 ;  /* 0x0000000ce20c7221 */ /* 0x010fe20000010000 */
[-C--:B------:R-:W-:Y:S01]  /*c070*/  FMUL.FTZ R110, R110, R15.reuse ;  /* 0x0000000f6e6e7220 */ /* 0x080fe20000410000 */
[-C--:B------:R-:W-:Y:S01]  /*c080*/  FMUL.FTZ R111, R111, R15.reuse ;  /* 0x0000000f6f6f7220 */ /* 0x080fe20000410000 */
[-C--:B------:R-:W-:Y:S01]  /*c090*/  FMUL.FTZ R114, R114, R15.reuse ;  /* 0x0000000f72727220 */ /* 0x080fe20000410000 */
[-C--:B------:R-:W-:Y:S01]  /*c0a0*/  FMUL.FTZ R115, R115, R15.reuse ;  /* 0x0000000f73737220 */ /* 0x080fe20000410000 */
[-C--:B------:R-:W-:Y:S01]  /*c0b0*/  FMUL.FTZ R118, R118, R15.reuse ;  /* 0x0000000f76767220 */ /* 0x080fe20000410000 */
[-C--:B------:R-:W-:Y:S01]  /*c0c0*/  FMUL.FTZ R119, R119, R15.reuse ;  /* 0x0000000f77777220 */ /* 0x080fe20000410000 */
[----:B------:R-:W4:Y:S01]  /*c0d0*/  MUFU.EX2 R167, R167 ;  /* 0x000000a700a77308 */ /* 0x000f220000000800 */
[C---:B-----5:R-:W-:Y:S01]  /*c0e0*/  FADD.FTZ R12, R163.reuse, R12 ;  /* 0x0000000ca30c7221 */ /* 0x060fe20000010000 */
[----:B------:R-:W-:Y:S01]  /*c0f0*/  F2FP.BF16.F32.PACK_AB R157, R163, R226 ;  /* 0x000000e2a39d723e */ /* 0x000fe200000010ff */
[-C--:B------:R-:W-:Y:S01]  /*c100*/  FMUL.FTZ R122, R122, R15.reuse ;  /* 0x0000000f7a7a7220 */ /* 0x080fe20000410000 */
[----:B--2---:R-:W-:Y:S01]  /*c110*/  F2FP.BF16.F32.PACK_AB R166, R20, R180 ;  /* 0x000000b414a6723e */ /* 0x004fe200000010ff */
[-C--:B------:R-:W-:Y:S01]  /*c120*/  FMUL.FTZ R123, R123, R15.reuse ;  /* 0x0000000f7b7b7220 */ /* 0x080fe20000410000 */
[-C--:B------:R-:W-:Y:S01]  /*c130*/  FMUL.FTZ R126, R126, R15.reuse ;  /* 0x0000000f7e7e7220 */ /* 0x080fe20000410000 */
[-C--:B------:R-:W-:Y:S01]  /*c140*/  FMUL.FTZ R127, R127, R15.reuse ;  /* 0x0000000f7f7f7220 */ /* 0x080fe20000410000 */
[----:B------:R-:W2:Y:S01]  /*c150*/  MUFU.EX2 R161, R170 ;  /* 0x000000aa00a17308 */ /* 0x000ea20000000800 */
[----:B---3--:R-:W-:Y:S01]  /*c160*/  FADD.FTZ R12, R227, R12 ;  /* 0x0000000ce30c7221 */ /* 0x008fe20000010000 */
[----:B------:R3:W-:Y:S01]  /*c170*/  STSM.16.M88.4 [R195+0x26800], R152 ;  /* 0x02680098c3007844 */ /* 0x0007e20000000200 */
[-C--:B------:R-:W-:Y:S01]  /*c180*/  FMUL.FTZ R130, R130, R15.reuse ;  /* 0x0000000f82827220 */ /* 0x080fe20000410000 */
[-C--:B------:R-:W-:Y:S01]  /*c190*/  FMUL.FTZ R131, R131, R15.reuse ;  /* 0x0000000f83837220 */ /* 0x080fe20000410000 */
[-C--:B------:R-:W-:Y:S01]  /*c1a0*/  FMUL.FTZ R134, R134, R15.reuse ;  /* 0x0000000f86867220 */ /* 0x080fe20000410000 */
[-C--:B------:R-:W-:Y:S01]  /*c1b0*/  FMUL.FTZ R135, R135, R15.reuse ;  /* 0x0000000f87877220 */ /* 0x080fe20000410000 */
[----:B------:R-:W-:Y:S01]  /*c1c0*/  FMUL.FTZ R138, R138, R15 ;  /* 0x0000000f8a8a7220 */ /* 0x000fe20000410000 */
[----:B------:R-:W5:Y:S01]  /*c1d0*/  MUFU.EX2 R171, R171 ;  /* 0x000000ab00ab7308 */ /* 0x000f620000000800 */
[C---:B----4-:R-:W-:Y:S01]  /*c1e0*/  FADD.FTZ R12, R167.reuse, R12 ;  /* 0x0000000ca70c7221 */ /* 0x050fe20000010000 */
[----:B------:R-:W-:Y:S01]  /*c1f0*/  F2FP.BF16.F32.PACK_AB R159, R167, R227 ;  /* 0x000000e3a79f723e */ /* 0x000fe200000010ff */
[-C--:B------:R-:W-:Y:S01]  /*c200*/  FMUL.FTZ R139, R139, R15.reuse ;  /* 0x0000000f8b8b7220 */ /* 0x080fe20000410000 */
[-C--:B------:R-:W-:Y:S01]  /*c210*/  FMUL.FTZ R142, R142, R15.reuse ;  /* 0x0000000f8e8e7220 */ /* 0x080fe20000410000 */
[-C--:B------:R-:W-:Y:S01]  /*c220*/  FMUL.FTZ R143, R143, R15.reuse ;  /* 0x0000000f8f8f7220 */ /* 0x080fe20000410000 */
[-C--:B------:R-:W-:Y:S01]  /*c230*/  FMUL.FTZ R146, R146, R15.reuse ;  /* 0x0000000f92927220 */ /* 0x080fe20000410000 */
[----:B------:R3:W-:Y:S01]  /*c240*/  STSM.16.M88.4 [R198], R156 ;  /* 0x0000009cc6007844 */ /* 0x0007e20000000200 */
[----:B------:R-:W4:Y:S01]  /*c250*/  MUFU.EX2 R174, R174 ;  /* 0x000000ae00ae7308 */ /* 0x000f220000000800 */
[----:B--2---:R-:W-:Y:S01]  /*c260*/  FADD.FTZ R12, R161, R12 ;  /* 0x0000000ca10c7221 */ /* 0x004fe20000010000 */
[-C--:B------:R-:W-:Y:S01]  /*c270*/  FMUL.FTZ R147, R147, R15.reuse ;  /* 0x0000000f93937220 */ /* 0x080fe20000410000 */
[-C--:B------:R-:W-:Y:S01]  /*c280*/  FMUL.FTZ R150, R150, R15.reuse ;  /* 0x0000000f96967220 */ /* 0x080fe20000410000 */
[----:B------:R-:W-:-:S04]  /*c290*/  FMUL.FTZ R151, R151, R15 ;  /* 0x0000000f97977220 */ /* 0x000fc80000410000 */
[----:B------:R-:W2:Y:S01]  /*c2a0*/  MUFU.EX2 R175, R175 ;  /* 0x000000af00af7308 */ /* 0x000ea20000000800 */
[C---:B-----5:R-:W-:Y:S01]  /*c2b0*/  FADD.FTZ R12, R171.reuse, R12 ;  /* 0x0000000cab0c7221 */ /* 0x060fe20000010000 */
[----:B------:R-:W-:-:S06]  /*c2c0*/  F2FP.BF16.F32.PACK_AB R161, R171, R161 ;  /* 0x000000a1aba1723e */ /* 0x000fcc00000010ff */
[----:B------:R-:W5:Y:S01]  /*c2d0*/  MUFU.EX2 R165, R178 ;  /* 0x000000b200a57308 */ /* 0x000f620000000800 */
[----:B----4-:R-:W-:-:S07]  /*c2e0*/  FADD.FTZ R12, R174, R12 ;  /* 0x0000000cae0c7221 */ /* 0x010fce0000010000 */
[----:B------:R-:W4:Y:S01]  /*c2f0*/  MUFU.EX2 R179, R179 ;  /* 0x000000b300b37308 */ /* 0x000f220000000800 */
[C---:B--2---:R-:W-:Y:S01]  /*c300*/  FADD.FTZ R12, R175.reuse, R12 ;  /* 0x0000000caf0c7221 */ /* 0x044fe20000010000 */
[----:B------:R-:W-:-:S05]  /*c310*/  F2FP.BF16.F32.PACK_AB R163, R175, R174 ;  /* 0x000000aeafa3723e */ /* 0x000fca00000010ff */
[----:B------:R3:W-:Y:S01]  /*c320*/  STSM.16.M88.4 [R196], R160 ;  /* 0x000000a0c4007844 */ /* 0x0007e20000000200 */
[----:B------:R-:W2:Y:S01]  /*c330*/  MUFU.EX2 R182, R182 ;  /* 0x000000b600b67308 */ /* 0x000ea20000000800 */
[----:B-----5:R-:W-:-:S07]  /*c340*/  FADD.FTZ R12, R165, R12 ;  /* 0x0000000ca50c7221 */ /* 0x020fce0000010000 */
[----:B------:R-:W5:Y:S01]  /*c350*/  MUFU.EX2 R183, R183 ;  /* 0x000000b700b77308 */ /* 0x000f620000000800 */
[C---:B----4-:R-:W-:Y:S01]  /*c360*/  FADD.FTZ R12, R179.reuse, R12 ;  /* 0x0000000cb30c7221 */ /* 0x050fe20000010000 */
[----:B------:R-:W-:-:S03]  /*c370*/  F2FP.BF16.F32.PACK_AB R165, R179, R165 ;  /* 0x000000a5b3a5723e */ /* 0x000fc600000010ff */
[----:B--2---:R-:W-:Y:S01]  /*c380*/  FADD.FTZ R12, R182, R12 ;  /* 0x0000000cb60c7221 */ /* 0x004fe20000010000 */
[----:B-----5:R-:W-:-:S03]  /*c390*/  F2FP.BF16.F32.PACK_AB R167, R183, R182 ;  /* 0x000000b6b7a7723e */ /* 0x020fc600000010ff */
[----:B------:R-:W-:Y:S02]  /*c3a0*/  FADD.FTZ R12, R183, R12 ;  /* 0x0000000cb70c7221 */ /* 0x000fe40000010000 */
[----:B------:R3:W-:Y:S01]  /*c3b0*/  STSM.16.M88.4 [R197], R164 ;  /* 0x000000a4c5007844 */ /* 0x0007e20000000200 */
[----:B------:R-:W-:Y:S05]  /*c3c0*/  @!P0 BRA `(.L_x_3743) ;  /* 0x0000000000048947 */ /* 0x000fea0003800000 */
[----:B------:R-:W-:Y:S01]  /*c3d0*/  BPT.TRAP 0x1 ;  /* 0x000000040000795c */ /* 0x000fe20000300000 */
.L_x_3743:
[----:B------:R2:W4:Y:S01]  /*c3e0*/  SYNCS.PHASECHK.TRANS64.TRYWAIT P3, [R217+URZ+0x28c50], R14 ;  /* 0x028c500ed90075a7 */ /* 0x000522000806017f */
[----:B------:R-:W-:Y:S05]  /*c3f0*/  @!P0 BRA `(.L_x_3744) ;  /* 0x0000000000048947 */ /* 0x000fea0003800000 */
[----:B------:R-:W-:Y:S01]  /*c400*/  BPT.TRAP 0x1 ;  /* 0x000000040000795c */ /* 0x000fe20000300000 */
.L_x_3744:
[----:B------:R-:W-:Y:S04]  /*c410*/  BSSY B1, `(.L_x_3745) ;  /* 0x0000004000017945 */ /* 0x000fe80003800000 */
[----:B----4-:R-:W-:Y:S05]  /*c420*/  @P3 BRA `(.L_x_3746) ;  /* 0x0000000000083947 */ /* 0x010fea0003800000 */
[----:B------:R-:W4:Y:S02]  /*c430*/  SYNCS.PHASECHK.TRANS64.TRYWAIT P3, [R217+URZ+0x28c50], R14 ;  /* 0x028c500ed90075a7 */ /* 0x000f24000806017f */
[----:B----4-:R-:W-:Y:S05]  /*c440*/  @!P3 BRA `(.L_x_3747) ;  /* 0x000000ec00a0b947 */ /* 0x010fea0003800000 */
.L_x_3746:
[----:B------:R-:W-:Y:S05]  /*c450*/  BSYNC B1 ;  /* 0x0000000000017941 */ /* 0x000fea0003800000 */
.L_x_3745:
[----:B012-4-:R-:W-:Y:S01]  /*c460*/  IMAD R14, R18, 0x1000, R13 ;  /* 0x00001000120e7824 */ /* 0x017fe200078e020d */
[----:B------:R-:W-:Y:S01]  /*c470*/  WARPGROUP.ARRIVE ;  /* 0x00000000000079c5 */ /* 0x000fe20000000000 */
[----:B------:R-:W-:Y:S02]  /*c480*/  IMAD.MOV.U32 R15, RZ, RZ, 0x40000040 ;  /* 0x40000040ff0f7424 */ /* 0x000fe400078e00ff */
[C---:B------:R-:W-:Y:S01]  /*c490*/  VIADD R20, R14.reuse, 0x80 ;  /* 0x000000800e147836 */ /* 0x040fe20000000000 */
[----:B------:R-:W-:Y:S01]  /*c4a0*/  R2UR UR6, R14 ;  /* 0x000000000e0672ca */ /* 0x000fe200000e0000 */
[----:B------:R-:W-:Y:S01]  /*c4b0*/  IMAD.MOV.U32 R21, RZ, RZ, 0x40000040 ;  /* 0x40000040ff157424 */ /* 0x000fe200078e00ff */
[----:B------:R-:W-:Y:S01]  /*c4c0*/  R2UR UR7, R15 ;  /* 0x000000000f0772ca */ /* 0x000fe200000e0000 */
[----:B------:R-:W-:Y:S02]  /*c4d0*/  IMAD.MOV.U32 R15, RZ, RZ, 0x40000040 ;  /* 0x40000040ff0f7424 */ /* 0x000fe400078e00ff */
[----:B------:R-:W-:-:S02]  /*c4e0*/  @!P1 VIADD R217, R217, 0x28c60 ;  /* 0x00028c60d9d99836 */ /* 0x000fc40000000000 */
[----:B------:R-:W-:Y:S02]  /*c4f0*/  IMAD.MOV.U32 R227, RZ, RZ, R11 ;  /* 0x000000ffffe37224 */ /* 0x000fe400078e000b */
[----:B------:R-:W-:Y:S01]  /*c500*/  IMAD.MOV.U32 R226, RZ, RZ, R18 ;  /* 0x000000ffffe27224 */ /* 0x000fe200078e0012 */
[----:B------:R-:W-:-:S05]  /*c510*/  @!P1 PRMT R217, RZ, 0x654, R217 ;  /* 0x00000654ffd99816 */ /* 0x000fca00000000d9 */
[----:B------:R-:W-:Y:S01]  /*c520*/  HGMMA.64x256x16.F32.BF16 R24, R152, gdesc[UR4].tnspB, R24, gsb0 ;  /* 0x43e0000498187df0 */ /* 0x000fe20008001818 */
[----:B------:R-:W-:Y:S01]  /*c530*/  R2UR UR6, R20 ;  /* 0x00000000140672ca */ /* 0x000fe200000e0000 */
[C---:B------:R-:W-:Y:S01]  /*c540*/  VIADD R20, R14.reuse, 0x100 ;  /* 0x000001000e147836 */ /* 0x040fe20000000000 */
[----:B------:R-:W-:Y:S01]  /*c550*/  R2UR UR7, R21 ;  /* 0x00000000150772ca */ /* 0x000fe200000e0000 */
[----:B------:R-:W-:Y:S02]  /*c560*/  IMAD.MOV.U32 R21, RZ, RZ, 0x40000040 ;  /* 0x40000040ff157424 */ /* 0x000fe400078e00ff */
[----:B------:R-:W-:Y:S01]  /*c570*/  VIADD R14, R14, 0x180 ;  /* 0x000001800e0e7836 */ /* 0x000fe20000000000 */
[----:B------:R-:W-:Y:S02]  /*c580*/  WARPGROUP.DEPBAR.LE gsb0, 0x0 ;  /* 0x00008000000079c5 */ /* 0x000fe40000010000 */
[----:B------:R-:W-:-:S15]  /*c590*/  WARPGROUP.ARRIVE ;  /* 0x00000000000079c5 */ /* 0x000fde0000000000 */
[----:B------:R-:W-:-:S04]  /*c5a0*/  NOP ;  /* 0x0000000000007918 */ /* 0x000fc80000000000 */
[----:B------:R-:W-:Y:S01]  /*c5b0*/  HGMMA.64x256x16.F32.BF16 R24, R156, gdesc[UR4].tnspB, R24, gsb0 ;  /* 0x43e000049c187df0 */ /* 0x000fe20008001818 */
[----:B------:R-:W-:Y:S02]  /*c5c0*/  R2UR UR6, R20 ;  /* 0x00000000140672ca */ /* 0x000fe400000e0000 */
[----:B------:R-:W-:Y:S01]  /*c5d0*/  R2UR UR7, R21 ;  /* 0x00000000150772ca */ /* 0x000fe200000e0000 */
[----:B------:R-:W-:Y:S02]  /*c5e0*/  WARPGROUP.DEPBAR.LE gsb0, 0x0 ;  /* 0x00008000000079c5 */ /* 0x000fe40000010000 */
[----:B------:R-:W-:-:S15]  /*c5f0*/  WARPGROUP.ARRIVE ;  /* 0x00000000000079c5 */ /* 0x000fde0000000000 */
[----:B------:R-:W-:-:S07]  /*c600*/  NOP ;  /* 0x0000000000007918 */ /* 0x000fce0000000000 */
[----:B------:R-:W-:Y:S01]  /*c610*/  HGMMA.64x256x16.F32.BF16 R24, R160, gdesc[UR4].tnspB, R24, gsb0 ;  /* 0x43e00004a0187df0 */ /* 0x000fe20008001818 */
[----:B------:R-:W-:Y:S02]  /*c620*/  R2UR UR6, R14 ;  /* 0x000000000e0672ca */ /* 0x000fe400000e0000 */
[----:B------:R-:W-:Y:S01]  /*c630*/  R2UR UR7, R15 ;  /* 0x000000000f0772ca */ /* 0x000fe200000e0000 */
[----:B------:R-:W-:Y:S01]  /*c640*/  IMAD.MOV.U32 R15, RZ, RZ, R169 ;  /* 0x000000ffff0f7224 */ /* 0x000fe200078e00a9 */
[----:B------:R-:W-:Y:S02]  /*c650*/  WARPGROUP.DEPBAR.LE gsb0, 0x0 ;  /* 0x00008000000079c5 */ /* 0x000fe40000010000 */
[----:B------:R-:W-:-:S15]  /*c660*/  WARPGROUP.ARRIVE ;  /* 0x00000000000079c5 */ /* 0x000fde0000000000 */
[----:B------:R-:W-:-:S06]  /*c670*/  NOP ;  /* 0x0000000000007918 */ /* 0x000fcc0000000000 */
        /* <DEDUP_REMOVED lines=11> */
[----:B------:R-:W-:Y:S05]  /*c730*/  @P2 BRA `(.L_x_3748) ;  /* 0xffffffe400782947 */ /* 0x000fea000383ffff */
.L_x_3737:
[----:B------:R-:W-:Y:S05]  /*c740*/  BSYNC B0 ;  /* 0x0000000000007941 */ /* 0x000fea0003800000 */
.L_x_3736:
[----:B------:R-:W4:Y:S01]  /*c750*/  SHFL.BFLY PT, R0, R3, 0x2, 0x1f ;  /* 0x0c401f0003007f89 */ /* 0x000f2200000e0000 */
[----:B------:R-:W-:Y:S02]  /*c760*/  IMAD.MOV.U32 R4, RZ, RZ, RZ ;  /* 0x000000ffff047224 */ /* 0x000fe400078e00ff */
[----:B------:R-:W-:Y:S01]  /*c770*/  IMAD.MOV.U32 R20, RZ, RZ, -0x800000 ;  /* 0xff800000ff147424 */ /* 0x000fe200078e00ff */
[----:B------:R-:W-:Y:S06]  /*c780*/  BAR.ARV 0x8, 0x100 ;  /* 0x0204000000007b1d */ /* 0x000fec0000002000 */
[----:B------:R-:W-:-:S02]  /*c790*/  VIADD R210, R210, 0x1 ;  /* 0x00000001d2d27836 */ /* 0x000fc40000000000 */
[----:B------:R-:W-:Y:S01]  /*c7a0*/  BAR.SYNC.DEFER_BLOCKING 0xf, 0x100 ;  /* 0x03c4000000007b1d */ /* 0x000fe20000010000 */
[----:B----4-:R-:W-:-:S05]  /*c7b0*/  FADD.FTZ R0, R0, R3 ;  /* 0x0000000300007221 */ /* 0x010fca0000010000 */
[----:B------:R-:W4:Y:S02]  /*c7c0*/  SHFL.BFLY PT, R3, R0, 0x1, 0x1f ;  /* 0x0c201f0000037f89 */ /* 0x000f2400000e0000 */
[----:B----4-:R-:W-:-:S05]  /*c7d0*/  FADD.FTZ R3, R0, R3 ;  /* 0x0000000300037221 */ /* 0x010fca0000010000 */
[----:B------:R-:W-:-:S13]  /*c7e0*/  FSETP.NE.FTZ.AND P0, PT, R3, RZ, PT ;  /* 0x000000ff0300720b */ /* 0x000fda0003f15000 */
[----:B------:R-:W4:Y:S01]  /*c7f0*/  @P0 MUFU.LG2 R0, R3 ;  /* 0x0000000300000308 */ /* 0x000f220000000c00 */
[----:B------:R-:W-:-:S07]  /*c800*/  @P0 FMUL.FTZ R5, R10, 0.69314718246459960938 ;  /* 0x3f3172180a050820 */ /* 0x000fce0000410000 */
[----:B------:R5:W1:Y:S01]  /*c810*/  @P0 MUFU.RCP R4, R3 ;  /* 0x0000000300040308 */ /* 0x000a620000001000 */
[----:B----4-:R-:W-:Y:S01]  /*c820*/  @P0 FMUL.FTZ R0, R0, 0.69314718246459960938 ;  /* 0x3f31721800000820 */ /* 0x010fe20000410000 */
[----:B-----5:R-:W-:-:S03]  /*c830*/  IMAD.MOV.U32 R3, RZ, RZ, -0x800000 ;  /* 0xff800000ff037424 */ /* 0x020fc600078e00ff */
[----:B------:R-:W-:Y:S02]  /*c840*/  @P0 FFMA.FTZ R3, R5, R11, R0 ;  /* 0x0000000b05030223 */ /* 0x000fe40000010000 */
[----:B------:R-:W4:Y:S01]  /*c850*/  SHFL.BFLY PT, R0, R12, 0x2, 0x1f ;  /* 0x0c401f000c007f89 */ /* 0x000f2200000e0000 */
        /* <DEDUP_REMOVED lines=22> */
[----:B----4-:R-:W-:Y:S01]  /*c9c0*/  FADD.FTZ R0, R0, R12 ;  /* 0x0000000c00007221 */ /* 0x010fe20000010000 */
[-C--:B------:R-:W-:Y:S01]  /*c9d0*/  FMUL.FTZ R68, R68, R4.reuse ;  /* 0x0000000444447220 */ /* 0x080fe20000410000 */
[-C--:B------:R-:W-:Y:S01]  /*c9e0*/  FMUL.FTZ R69, R69, R4.reuse ;  /* 0x0000000445457220 */ /* 0x080fe20000410000 */
[-C--:B------:R-:W-:Y:S01]  /*c9f0*/  FMUL.FTZ R72, R72, R4.reuse ;  /* 0x0000000448487220 */ /* 0x080fe20000410000 */
[-C--:B------:R-:W-:Y:S01]  /*ca00*/  FMUL.FTZ R73, R73, R4.reuse ;  /* 0x0000000449497220 */ /* 0x080fe20000410000 */
[----:B------:R-:W1:Y:S01]  /*ca10*/  SHFL.BFLY PT, R5, R0, 0x1, 0x1f ;  /* 0x0c201f0000057f89 */ /* 0x000e6200000e0000 */
        /* <DEDUP_REMOVED lines=23> */
[----:B-1----:R-:W-:Y:S01]  /*cb90*/  FADD.FTZ R5, R0, R5 ;  /* 0x0000000500057221 */ /* 0x002fe20000010000 */
[----:B------:R-:W-:-:S02]  /*cba0*/  IMAD.MOV.U32 R0, RZ, RZ, RZ ;  /* 0x000000ffff007224 */ /* 0x000fc400078e00ff */
[-C--:B------:R-:W-:Y:S01]  /*cbb0*/  FMUL.FTZ R121, R121, R4.reuse ;  /* 0x0000000479797220 */ /* 0x080fe20000410000 */
[-C--:B------:R-:W-:Y:S01]  /*cbc0*/  FMUL.FTZ R124, R124, R4.reuse ;  /* 0x000000047c7c7220 */ /* 0x080fe20000410000 */
[-C--:B------:R-:W-:Y:S01]  /*cbd0*/  FMUL.FTZ R125, R125, R4.reuse ;  /* 0x000000047d7d7220 */ /* 0x080fe20000410000 */
[----:B------:R-:W-:Y:S01]  /*cbe0*/  FSETP.NE.FTZ.AND P0, PT, R5, RZ, PT ;  /* 0x000000ff0500720b */ /* 0x000fe20003f15000 */
        /* <DEDUP_REMOVED lines=12> */
[----:B------:R-:W1:Y:S01]  /*ccb0*/  @P0 MUFU.RCP R0, R5 ;  /* 0x0000000500000308 */ /* 0x000e620000001000 */
[----:B------:R-:W-:-:S07]  /*ccc0*/  @P0 FMUL.FTZ R10, R10, 0.69314718246459960938 ;  /* 0x3f3172180a0a0820 */ /* 0x000fce0000410000 */
[----:B------:R-:W4:Y:S01]  /*ccd0*/  @P0 MUFU.LG2 R5, R5 ;  /* 0x0000000500050308 */ /* 0x000f220000000c00 */
        /* <DEDUP_REMOVED lines=8> */
[----:B----4-:R-:W-:Y:S01]  /*cd60*/  @P0 FMUL.FTZ R5, R5, 0.69314718246459960938 ;  /* 0x3f31721805050820 */ /* 0x010fe20000410000 */
[-C--:B------:R-:W-:Y:S01]  /*cd70*/  FMUL.FTZ R42, R42, R0.reuse ;  /* 0x000000002a2a7220 */ /* 0x080fe20000410000 */
[-C--:B------:R-:W-:Y:S01]  /*cd80*/  FMUL.FTZ R43, R43, R0.reuse ;  /* 0x000000002b2b7220 */ /* 0x080fe20000410000 */
[-C--:B------:R-:W-:Y:S01]  /*cd90*/  FMUL.FTZ R46, R46, R0.reuse ;  /* 0x000000002e2e7220 */ /* 0x080fe20000410000 */
[----:B------:R-:W-:Y:S01]  /*cda0*/  @P0 FFMA.FTZ R20, R10, R169, R5 ;  /* 0x000000a90a140223 */ /* 0x000fe20000010005 */
[----:B------:R-:W-:Y:S01]  /*cdb0*/  ISETP.NE.AND P0, PT, R193, RZ, PT ;  /* 0x000000ffc100720c */ /* 0x000fe20003f05270 */
        /* <DEDUP_REMOVED lines=12> */
[----:B------:R-:W-:-:S02]  /*ce80*/  @!P0 IMAD R5, R18, 0x40, R191 ;  /* 0x0000004012058824 */ /* 0x000fc400078e02bf */
[-C--:B------:R-:W-:Y:S01]  /*ce90*/  FMUL.FTZ R71, R71, R0.reuse ;  /* 0x0000000047477220 */ /* 0x080fe20000410000 */
[----:B------:R-:W-:Y:S02]  /*cea0*/  VIADD R18, R18, 0x1 ;  /* 0x0000000112127836 */ /* 0x000fe40000000000 */
[-C--:B------:R-:W-:Y:S01]  /*ceb0*/  FMUL.FTZ R74, R74, R0.reuse ;  /* 0x000000004a4a7220 */ /* 0x080fe20000410000 */
[----:B------:R-:W-:Y:S02]  /*cec0*/  @!P0 IMAD R5, R5, 0x4, R2 ;  /* 0x0000000405058824 */ /* 0x000fe400078e0202 */
[-C--:B------:R-:W-:Y:S01]  /*ced0*/  FMUL.FTZ R75, R75, R0.reuse ;  /* 0x000000004b4b7220 */ /* 0x080fe20000410000 */
[-C--:B------:R-:W-:Y:S01]  /*cee0*/  FMUL.FTZ R78, R78, R0.reuse ;  /* 0x000000004e4e7220 */ /* 0x080fe20000410000 */
[----:B------:R-:W-:Y:S01]  /*cef0*/  ISETP.NE.AND P1, PT, R18, 0x2, PT ;  /* 0x000000021200780c */ /* 0x000fe20003f25270 */
[-C--:B------:R-:W-:Y:S01]  /*cf00*/  FMUL.FTZ R79, R79, R0.reuse ;  /* 0x000000004f4f7220 */ /* 0x080fe20000410000 */
[----:B------:R-:W-:Y:S01]  /*cf10*/  @!P0 STS [R5+0x28800], R4 ;  /* 0x0288000405008388 */ /* 0x000fe20000000800 */
[-C--:B------:R-:W-:Y:S01]  /*cf20*/  FMUL.FTZ R82, R82, R0.reuse ;  /* 0x0000000052527220 */ /* 0x080fe20000410000 */
[-C--:B------:R-:W-:Y:S01]  /*cf30*/  FMUL.FTZ R83, R83, R0.reuse ;  /* 0x0000000053537220 */ /* 0x080fe20000410000 */
[-C--:B------:R-:W-:Y:S01]  /*cf40*/  FMUL.FTZ R86, R86, R0.reuse ;  /* 0x0000000056567220 */ /* 0x080fe20000410000 */
[----:B------:R1:W-:Y:S01]  /*cf50*/  @!P0 STS [R5+0x28820], R0 ;  /* 0x0288200005008388 */ /* 0x0003e20000000800 */
        /* <DEDUP_REMOVED lines=33> */
[----:B-1----:R-:W-:Y:S01]  /*d170*/  SEL R0, RZ, 0x1, P1 ;  /* 0x00000001ff007807 */ /* 0x002fe20000800000 */
[----:B------:R-:W-:Y:S06]  /*d180*/  BAR.ARV 0xe, 0x100 ;  /* 0x0384000000007b1d */ /* 0x000fec0000002000 */
[----:B------:R-:W-:-:S02]  /*d190*/  PLOP3.LUT P0, PT, PT, PT, PT, 0x8, 0x0 ;  /* 0x000000000000781c */ /* 0x000fc40003f0e170 */
[----:B------:R-:W-:Y:S02]  /*d1a0*/  LOP3.LUT R22, R22, R0, RZ, 0x3c, !PT ;  /* 0x0000000016167212 */ /* 0x000fe400078e3cff */
[----:B------:R-:W-:-:S09]  /*d1b0*/  SEL R18, R18, RZ, P1 ;  /* 0x000000ff12127207 */ /* 0x000fd20000800000 */
.L_x_3683:
[----:B------:R-:W-:Y:S05]  /*d1c0*/  BSYNC B7 ;  /* 0x0000000000077941 */ /* 0x000fea0003800000 */
.L_x_3679:
[----:B------:R-:W1:Y:S08]  /*d1d0*/  S2UR UR5, SR_CgaCtaId ;  /* 0x00000000000579c3 */ /* 0x000e700000008800 */
[----:B------:R-:W-:Y:S06]  /*d1e0*/  BAR.SYNC.DEFER_BLOCKING 0x5, 0x180 ;  /* 0x0146000000007b1d */ /* 0x000fec0000010000 */
[----:B------:R-:W-:Y:S01]  /*d1f0*/  UMOV UR4, 0x400 ;  /* 0x0000040000047882 */ /* 0x000fe20000000000 */
[----:B------:R-:W-:Y:S01]  /*d200*/  BSSY B0, `(.L_x_3749) ;  /* 0x000048d000007945 */ /* 0x000fe20003800000 */
[----:B-1----:R-:W-:-:S06]  /*d210*/  ULEA UR4, UR5, UR4, 0x18 ;  /* 0x0000000405047291 */ /* 0x002fcc000f8ec03f */
[----:B------:R-:W-:-:S05]  /*d220*/  IMAD.U32 R2, RZ, RZ, UR4 ;  /* 0x00000004ff027e24 */ /* 0x000fca000f8e00ff */
[----:B---3-5:R1:W3:Y:S01]  /*d230*/  LDS.128 R152, [R2+0x28cd0] ;  /* 0x028cd00002987984 */ /* 0x0282e20000000c00 */
[----:B------:R-:W-:Y:S06]  /*d240*/  BAR.ARV 0x4, 0x180 ;  /* 0x0106000000007b1d */ /* 0x000fec0000002000 */
[----:B------:R-:W-:Y:S05]  /*d250*/  @P0 BRA `(.L_x_3750) ;  /* 0x0000003800580947 */ /* 0x000fea0003800000 */
[----:B0-----:R-:W4:Y:S01]  /*d260*/  LDL R4, [R1+0x78] ;  /* 0x0000780001047983 */ /* 0x001f220000100800 */
[----:B------:R-:W-:Y:S01]  /*d270*/  F2FP.BF16.F32.PACK_AB R6, R29, R28 ;  /* 0x0000001c1d06723e */ /* 0x000fe200000010ff */
[----:B------:R-:W-:Y:S01]  /*d280*/  ULDC.64 UR6, c[0x0][0xc00] ;  /* 0x0003000000067ab9 */ /* 0x000fe20000000a00 */
[----:B------:R-:W-:Y:S01]  /*d290*/  F2FP.BF16.F32.PACK_AB R7, R31, R30 ;  /* 0x0000001e1f07723e */ /* 0x000fe200000010ff */
[----:B------:R-:W0:Y:S01]  /*d2a0*/  S2R R0, SR_SWINHI ;  /* 0x0000000000007919 */ /* 0x000e220000002f00 */
[----:B------:R-:W-:Y:S01]  /*d2b0*/  F2FP.BF16.F32.PACK_AB R8, R33, R32 ;  /* 0x000000202108723e */ /* 0x000fe200000010ff */
[----:B------:R-:W-:Y:S01]  /*d2c0*/  ULDC.64 UR4, c[0x0][0xc08] ;  /* 0x0003020000047ab9 */ /* 0x000fe20000000a00 */
[----:B------:R-:W-:Y:S02]  /*d2d0*/  F2FP.BF16.F32.PACK_AB R9, R35, R34 ;  /* 0x000000222309723e */ /* 0x000fe400000010ff */
[----:B------:R-:W-:Y:S02]  /*d2e0*/  F2FP.BF16.F32.PACK_AB R10, R37, R36 ;  /* 0x00000024250a723e */ /* 0x000fe400000010ff */
[----:B------:R-:W-:-:S02]  /*d2f0*/  F2FP.BF16.F32.PACK_AB R11, R39, R38 ;  /* 0x00000026270b723e */ /* 0x000fc400000010ff */
[----:B------:R-:W-:Y:S02]  /*d300*/  MOV R12, R2 ;  /* 0x00000002000c7202 */ /* 0x000fe40000000f00 */
[----:B0-----:R-:W-:Y:S01]  /*d310*/  MOV R13, R0 ;  /* 0x00000000000d7202 */ /* 0x001fe20000000f00 */
[----:B------:R-:W-:Y:S02]  /*d320*/  BAR.SYNC.DEFER_BLOCKING 0x1, 0x100 ;  /* 0x0044000000007b1d */ /* 0x000fe40000010000 */
[----:B----4-:R-:W-:-:S04]  /*d330*/  IMAD.WIDE R14, R4, 0x2, R12 ;  /* 0x00000002040e7825 */ /* 0x010fc800078e020c */
[----:B------:R-:W-:Y:S01]  /*d340*/  IMAD.MOV.U32 R5, RZ, RZ, R15 ;  /* 0x000000ffff057224 */ /* 0x000fe200078e000f */
[----:B------:R-:W-:-:S04]  /*d350*/  LOP3.LUT R0, R14, 0x380, RZ, 0xc0, !PT ;  /* 0x000003800e007812 */ /* 0x000fc800078ec0ff */
[----:B------:R-:W-:-:S04]  /*d360*/  SHF.R.U64 R0, R0, 0x3, RZ ;  /* 0x0000000300007819 */ /* 0x000fc800000012ff */
[----:B------:R-:W-:-:S04]  /*d370*/  LOP3.LUT R4, R0, R14, RZ, 0x3c, !PT ;  /* 0x0000000e00047212 */ /* 0x000fc800078e3cff */
[----:B------:R-:W-:Y:S02]  /*d380*/  MOV R0, R4 ;  /* 0x0000000400007202 */ /* 0x000fe40000000f00 */
[----:B------:R-:W-:Y:S02]  /*d390*/  F2FP.BF16.F32.PACK_AB R4, R25, R24 ;  /* 0x000000181904723e */ /* 0x000fe400000010ff */
[----:B------:R-:W-:-:S05]  /*d3a0*/  F2FP.BF16.F32.PACK_AB R5, R27, R26 ;  /* 0x0000001a1b05723e */ /* 0x000fca00000010ff */
[----:B------:R0:W-:Y:S02]  /*d3b0*/  STSM.16.M88.4 [R0], R4 ;  /* 0x0000000400007844 */ /* 0x0001e40000000200 */
[----:B0-----:R-:W-:Y:S02]  /*d3c0*/  IADD3 R4, P0, R14, 0x20, RZ ;  /* 0x000000200e047810 */ /* 0x001fe40007f1e0ff */
[----:B------:R-:W-:Y:S02]  /*d3d0*/  F2FP.BF16.F32.PACK_AB R6, R45, R44 ;  /* 0x0000002c2d06723e */ /* 0x000fe400000010ff */
[----:B------:R-:W-:Y:S01]  /*d3e0*/  LOP3.LUT R0, R4, 0x380, RZ, 0xc0, !PT ;  /* 0x0000038004007812 */ /* 0x000fe200078ec0ff */
[----:B------:R-:W-:Y:S01]  /*d3f0*/  IMAD.X R5, RZ, RZ, R15, P0 ;  /* 0x000000ffff057224 */ /* 0x000fe200000e060f */
[----:B------:R-:W-:Y:S02]  /*d400*/  F2FP.BF16.F32.PACK_AB R7, R47, R46 ;  /* 0x0000002e2f07723e */ /* 0x000fe400000010ff */
[----:B------:R-:W-:-:S04]  /*d410*/  SHF.R.U64 R0, R0, 0x3, RZ ;  /* 0x0000000300007819 */ /* 0x000fc800000012ff */
[----:B------:R-:W-:-:S04]  /*d420*/  LOP3.LUT R4, R0, R4, RZ, 0x3c, !PT ;  /* 0x0000000400047212 */ /* 0x000fc800078e3cff */
[----:B------:R-:W-:-:S05]  /*d430*/  MOV R4, R4 ;  /* 0x0000000400047202 */ /* 0x000fca0000000f00 */
[----:B------:R0:W-:Y:S02]  /*d440*/  STSM.16.M88.4 [R4], R8 ;  /* 0x0000000804007844 */ /* 0x0001e40000000200 */
[----:B0-----:R-:W-:Y:S02]  /*d450*/  IADD3 R4, P0, R14, 0x40, RZ ;  /* 0x000000400e047810 */ /* 0x001fe40007f1e0ff */
[----:B------:R-:W-:Y:S02]  /*d460*/  F2FP.BF16.F32.PACK_AB R8, R49, R48 ;  /* 0x000000303108723e */ /* 0x000fe400000010ff */
[----:B------:R-:W-:Y:S01]  /*d470*/  LOP3.LUT R0, R4, 0x380, RZ, 0xc0, !PT ;  /* 0x0000038004007812 */ /* 0x000fe200078ec0ff */
[----:B------:R-:W-:Y:S01]  /*d480*/  IMAD.X R5, RZ, RZ, R15, P0 ;  /* 0x000000ffff057224 */ /* 0x000fe200000e060f */
[----:B------:R-:W-:Y:S02]  /*d490*/  F2FP.BF16.F32.PACK_AB R9, R51, R50 ;  /* 0x000000323309723e */ /* 0x000fe400000010ff */
[----:B------:R-:W-:-:S02]  /*d4a0*/  SHF.R.U64 R0, R0, 0x3, RZ ;  /* 0x0000000300007819 */ /* 0x000fc400000012ff */
[----:B------:R-:W-:Y:S02]  /*d4b0*/  F2FP.BF16.F32.PACK_AB R10, R53, R52 ;  /* 0x00000034350a723e */ /* 0x000fe400000010ff */
[----:B------:R-:W-:Y:S02]  /*d4c0*/  LOP3.LUT R4, R0, R4, RZ, 0x3c, !PT ;  /* 0x0000000400047212 */ /* 0x000fe400078e3cff */
[----:B------:R-:W-:Y:S02]  /*d4d0*/  F2FP.BF16.F32.PACK_AB R11, R55, R54 ;  /* 0x00000036370b723e */ /* 0x000fe400000010ff */
        /* <DEDUP_REMOVED lines=131> */
[----:B------:R-:W-:Y:S02]  /*dd10*/  IADD3 R0, P0, R14, 0x6060, RZ ;  /* 0x000060600e007810 */ /* 0x000fe40007f1e0ff */
[----:B------:R-:W-:Y:S02]  /*dd20*/  MOV R8, R4 ;  /* 0x0000000400087202 */ /* 0x000fe40000000f00 */
[----:B------:R-:W-:Y:S01]  /*dd30*/  F2FP.BF16.F32.PACK_AB R4, R137, R136 ;  /* 0x000000888904723e */ /* 0x000fe200000010ff */
[----:B------:R-:W-:Y:S01]  /*dd40*/  IMAD.X R15, RZ, RZ, R15, P0 ;  /* 0x000000ffff0f7224 */ /* 0x000fe200000e060f */
[----:B------:R-:W-:-:S02]  /*dd50*/  F2FP.BF16.F32.PACK_AB R5, R139, R138 ;  /* 0x0000008a8b05723e */ /* 0x000fc400000010ff */
[----:B------:R-:W-:-:S03]  /*dd60*/  ISETP.NE.U32.AND P1, PT, RZ, UR6, PT ;  /* 0x00000006ff007c0c */ /* 0x000fc6000bf25070 */
[----:B------:R0:W-:Y:S01]  /*dd70*/  STSM.16.M88.4 [R8], R4 ;  /* 0x0000000408007844 */ /* 0x0001e20000000200 */
[----:B------:R-:W-:Y:S02]  /*dd80*/  ISETP.NE.AND.EX P1, PT, RZ, UR7, PT, P1 ;  /* 0x00000007ff007c0c */ /* 0x000fe4000bf25310 */
[----:B0-----:R-:W-:Y:S02]  /*dd90*/  LOP3.LUT R4, R0, 0x380, RZ, 0xc0, !PT ;  /* 0x0000038000047812 */ /* 0x001fe400078ec0ff */
[----:B------:R-:W-:Y:S02]  /*dda0*/  IADD3 R6, P0, R203, UR6, RZ ;  /* 0x00000006cb067c10 */ /* 0x000fe4000ff1e0ff */
[----:B------:R-:W-:Y:S02]  /*ddb0*/  SHF.R.U64 R4, R4, 0x3, RZ ;  /* 0x0000000304047819 */ /* 0x000fe400000012ff */
[----:B------:R-:W-:Y:S02]  /*ddc0*/  F2FP.BF16.F32.PACK_AB R8, R145, R144 ;  /* 0x000000909108723e */ /* 0x000fe400000010ff */
[----:B------:R-:W-:Y:S01]  /*ddd0*/  LOP3.LUT R14, R4, R0, RZ, 0x3c, !PT ;  /* 0x00000000040e7212 */ /* 0x000fe200078e3cff */
[----:B------:R-:W-:Y:S01]  /*dde0*/  IMAD.MOV.U32 R0, RZ, RZ, RZ ;  /* 0x000000ffff007224 */ /* 0x000fe200078e00ff */
[----:B------:R-:W-:-:S02]  /*ddf0*/  IADD3.X R7, R204, UR7, RZ, P0, !PT ;  /* 0x00000007cc077c10 */ /* 0x000fc400087fe4ff */
[----:B------:R-:W-:Y:S02]  /*de00*/  MOV R14, R14 ;  /* 0x0000000e000e7202 */ /* 0x000fe40000000f00 */
[----:B------:R-:W-:-:S03]  /*de10*/  ISETP.NE.U32.AND P0, PT, RZ, UR4, PT ;  /* 0x00000004ff007c0c */ /* 0x000fc6000bf05070 */
[----:B------:R0:W-:Y:S01]  /*de20*/  STSM.16.M88.4 [R14], R8 ;  /* 0x000000080e007844 */ /* 0x0001e20000000200 */
[----:B------:R-:W-:Y:S01]  /*de30*/  BAR.SYNC.DEFER_BLOCKING 0x1, 0x100 ;  /* 0x0044000000007b1d */ /* 0x000fe20000010000 */
[----:B------:R-:W-:-:S13]  /*de40*/  ISETP.NE.AND.EX P0, PT, RZ, UR5, PT, P0 ;  /* 0x00000005ff007c0c */ /* 0x000fda000bf05300 */
[----:B0-----:R-:W-:Y:S01]  /*de50*/  @P0 IADD3 R8, P2, R203, UR4, RZ ;  /* 0x00000004cb080c10 */ /* 0x001fe2000ff5e0ff */
[----:B------:R-:W-:Y:S02]  /*de60*/  ULDC UR4, c[0x0][0xa88] ;  /* 0x0002a20000047ab9 */ /* 0x000fe40000000800 */
[----:B------:R-:W-:Y:S01]  /*de70*/  IMAD.U32 R4, RZ, RZ, UR4 ;  /* 0x00000004ff047e24 */ /* 0x000fe2000f8e00ff */
[----:B------:R-:W-:Y:S01]  /*de80*/  @P0 IADD3.X R9, R204, UR5, RZ, P2, !PT ;  /* 0x00000005cc090c10 */ /* 0x000fe200097fe4ff */
[----:B------:R0:W5:Y:S04]  /*de90*/  @P1 LDG.E R0, desc[UR40][R6.64] ;  /* 0x0000002806001981 */ /* 0x000168000c1e1900 */
[----:B------:R0:W5:Y:S01]  /*dea0*/  @P0 LDG.E R4, desc[UR40][R8.64] ;  /* 0x0000002808040981 */ /* 0x000162000c1e1900 */
[----:B------:R-:W-:Y:S05]  /*deb0*/  @P0 BRA `(.L_x_3751) ;  /* 0x0000000000100947 */ /* 0x000fea0003800000 */
[----:B------:R-:W-:Y:S05]  /*dec0*/  @!P1 BRA `(.L_x_3751) ;  /* 0x00000000000c9947 */ /* 0x000fea0003800000 */
[----:B-----5:R-:W4:Y:S04]  /*ded0*/  LDG.E R4, desc[UR40][R6.64] ;  /* 0x0000002806047981 */ /* 0x020f28000c1e1900 */
[----:B0-----:R-:W4:Y:S02]  /*dee0*/  LDG.E R6, desc[UR40][R6.64+0x4] ;  /* 0x0000042806067981 */ /* 0x001f24000c1e1900 */
[----:B----4-:R-:W-:-:S07]  /*def0*/  IMAD.IADD R4, R6, 0x1, -R4 ;  /* 0x0000000106047824 */ /* 0x010fce00078e0a04 */
.L_x_3751:
[----:B------:R-:W4:Y:S01]  /*df00*/  LDL R5, [R1+0x2c] ;  /* 0x00002c0001057983 */ /* 0x000f220000100800 */
[----:B------:R-:W-:Y:S01]  /*df10*/  ISETP.NE.AND P1, PT, R201, RZ, PT ;  /* 0x000000ffc900720c */ /* 0x000fe20003f25270 */
[----:B------:R-:W-:-:S03]  /*df20*/  ULDC UR4, c[0x0][0xad4] ;  /* 0x0002b50000047ab9 */ /* 0x000fc60000000800 */
[----:B------:R-:W-:Y:S01]  /*df30*/  SEL R201, R201, UR4, P1 ;  /* 0x00000004c9c97c07 */ /* 0x000fe20008800000 */
[----:B----4-:R-:W4:Y:S02]  /*df40*/  SHFL.IDX PT, R5, R5, RZ, 0x1f ;  /* 0x00001fff05057589 */ /* 0x010f2400000e0000 */
[----:B----4-:R-:W-:Y:S02]  /*df50*/  ISETP.NE.AND P0, PT, R5, RZ, PT ;  /* 0x000000ff0500720c */ /* 0x010fe40003f05270 */
[----:B-----5:R-:W-:-:S11]  /*df60*/  SHF.R.S32.HI R5, RZ, 0x1f, R0 ;  /* 0x0000001fff057819 */ /* 0x020fd60000011400 */
[----:B------:R-:W-:Y:S05]  /*df70*/  @P0 BRA `(.L_x_3752) ;  /* 0x0000000400000947 */ /* 0x000fea0003800000 */
[----:B------:R-:W4:Y:S01]  /*df80*/  LDL.LU R11, [R1+0x24] ;  /* 0x00002400010b7983 */ /* 0x000f220000300800 */
[----:B------:R-:W-:Y:S01]  /*df90*/  IMAD.MOV.U32 R10, RZ, RZ, 0x9b8 ;  /* 0x000009b8ff0a7424 */ /* 0x000fe200078e00ff */
[----:B------:R-:W-:Y:S01]  /*dfa0*/  ISETP.GT.AND P1, PT, R201, 0x1, PT ;  /* 0x00000001c900780c */ /* 0x000fe20003f24270 */
[----:B------:R-:W5:Y:S01]  /*dfb0*/  LDC R156, c[0x0][0xbe8] ;  /* 0x0002fa00ff9c7b82 */ /* 0x000f620000000800 */
[----:B------:R-:W2:Y:S01]  /*dfc0*/  LDL R21, [R1+0x6c] ;  /* 0x00006c0001157983 */ /* 0x000ea20000100800 */
[----:B------:R-:W-:Y:S02]  /*dfd0*/  ISETP.NE.U32.AND P0, PT, RZ, UR6, PT ;  /* 0x00000006ff007c0c */ /* 0x000fe4000bf05070 */
[----:B------:R-:W-:Y:S01]  /*dfe0*/  SEL R10, R10, 0x978, P1 ;  /* 0x000009780a0a7807 */ /* 0x000fe20000800000 */
[----:B------:R-:W2:Y:S01]  /*dff0*/  LDL R158, [R1+0x74] ;  /* 0x00007400019e7983 */ /* 0x000ea20000100800 */
[----:B------:R-:W-:Y:S02]  /*e000*/  ISETP.NE.AND.EX P0, PT, RZ, UR7, PT, P0 ;  /* 0x00000007ff007c0c */ /* 0x000fe4000bf05300 */
[----:B0-----:R-:W0:Y:S01]  /*e010*/  LDC.64 R8, c[0x0][R10+0x220] ;  /* 0x000088000a087b82 */ /* 0x001e220000000a00 */
[----:B------:R-:W2:Y:S01]  /*e020*/  LDL R157, [R1+0x30] ;  /* 0x00003000019d7983 */ /* 0x000ea20000100800 */
[----:B------:R-:W-:-:S06]  /*e030*/  SEL R14, R200, RZ, !P0 ;  /* 0x000000ffc80e7207 */ /* 0x000fcc0004000000 */
[----:B------:R-:W1:Y:S01]  /*e040*/  LDC.64 R6, c[0x0][R10+0x218] ;  /* 0x000086000a067b82 */ /* 0x000e620000000a00 */
[----:B0-----:R-:W-:Y:S01]  /*e050*/  IMAD R9, R9, R14, RZ ;  /* 0x0000000e09097224 */ /* 0x001fe200078e02ff */
[----:B---3--:R-:W-:Y:S02]  /*e060*/  SEL R152, R211, RZ, P1 ;  /* 0x000000ffd3987207 */ /* 0x008fe40000800000 */
[----:B----4-:R-:W-:Y:S02]  /*e070*/  SEL R11, R11, RZ, !P0 ;  /* 0x000000ff0b0b7207 */ /* 0x010fe40004000000 */
[----:B-----5:R-:W-:-:S03]  /*e080*/  ISETP.NE.AND P0, PT, R156, 0x1, PT ;  /* 0x000000019c00780c */ /* 0x020fc60003f05270 */
[C---:B------:R-:W-:Y:S02]  /*e090*/  IMAD R11, R8.reuse, R11, R9 ;  /* 0x0000000b080b7224 */ /* 0x040fe400078e0209 */
[----:B------:R-:W-:-:S04]  /*e0a0*/  IMAD.WIDE.U32 R8, R8, R14, RZ ;  /* 0x0000000e08087225 */ /* 0x000fc800078e00ff */
[-C--:B-1----:R-:W-:Y:S02]  /*e0b0*/  IMAD R14, R7, R199.reuse, RZ ;  /* 0x000000c7070e7224 */ /* 0x082fe400078e02ff */
[----:B------:R-:W-:-:S04]  /*e0c0*/  IMAD.WIDE.U32 R6, R6, R199, RZ ;  /* 0x000000c706067225 */ /* 0x000fc800078e00ff */
[----:B------:R-:W-:Y:S02]  /*e0d0*/  IMAD.IADD R14, R7, 0x1, R14 ;  /* 0x00000001070e7824 */ /* 0x000fe400078e020e */
[----:B------:R-:W0:Y:S01]  /*e0e0*/  @P0 LDC R7, c[0x0][0xbec] ;  /* 0x0002fb00ff070b82 */ /* 0x000e220000000800 */
[----:B------:R-:W-:-:S07]  /*e0f0*/  IADD3 R15, P2, P3, R8, R6, R0 ;  /* 0x00000006080f7210 */ /* 0x000fce0007b5e000 */
[----:B------:R-:W1:Y:S01]  /*e100*/  @P0 LDC R6, c[0x0][0xbf0] ;  /* 0x0002fc00ff060b82 */ /* 0x000e620000000800 */
[----:B--2---:R-:W-:Y:S02]  /*e110*/  IMAD R21, R202, 0x40, R21 ;  /* 0x00000040ca157824 */ /* 0x004fe400078e0215 */
[----:B------:R-:W-:-:S05]  /*e120*/  IMAD.IADD R11, R9, 0x1, R11 ;  /* 0x00000001090b7824 */ /* 0x000fca00078e020b */
[----:B------:R-:W-:Y:S01]  /*e130*/  IADD3.X R11, R11, R14, R5, P2, P3 ;  /* 0x0000000e0b0b7210 */ /* 0x000fe200017e6405 */
[----:B------:R-:W-:Y:S02]  /*e140*/  IMAD.MOV.U32 R14, RZ, RZ, R21 ;  /* 0x000000ffff0e7224 */ /* 0x000fe400078e0015 */
[----:B0-----:R-:W-:-:S05]  /*e150*/  @P0 IMAD.HI.U32 R7, R21, R7, RZ ;  /* 0x0000000715070227 */ /* 0x001fca00078e00ff */
[----:B-1----:R-:W-:Y:S02]  /*e160*/  @P0 SHF.R.U32.HI R14, RZ, R6, R7 ;  /* 0x00000006ff0e0219 */ /* 0x002fe40000011607 */
[----:B------:R-:W0:Y:S02]  /*e170*/  LDC.64 R6, c[0x0][R10+0x228] ;  /* 0x00008a000a067b82 */ /* 0x000e240000000a00 */
[----:B0-----:R-:W-:-:S04]  /*e180*/  IMAD.WIDE.U32 R8, R6, R152, RZ ;  /* 0x0000009806087225 */ /* 0x001fc800078e00ff */
[----:B------:R-:W-:-:S04]  /*e190*/  IMAD R6, R7, R152, RZ ;  /* 0x0000009807067224 */ /* 0x000fc800078e02ff */
[----:B------:R-:W-:Y:S02]  /*e1a0*/  IMAD.IADD R9, R9, 0x1, R6 ;  /* 0x0000000109097824 */ /* 0x000fe400078e0206 */
[----:B------:R0:W1:Y:S01]  /*e1b0*/  LDC.64 R6, c[0x0][R10+0x210] ;  /* 0x000084000a067b82 */ /* 0x0000620000000a00 */
[----:B------:R-:W-:Y:S01]  /*e1c0*/  IADD3 R8, P0, P2, R14, R15, R8 ;  /* 0x0000000f0e087210 */ /* 0x000fe20007a1e008 */
[--C-:B------:R-:W-:Y:S01]  /*e1d0*/  IMAD.MOV R15, RZ, RZ, -R14.reuse ;  /* 0x000000ffff0f7224 */ /* 0x100fe200078e0a0e */
[----:B------:R-:W-:-:S03]  /*e1e0*/  SHF.R.S32.HI R14, RZ, 0x1f, R14 ;  /* 0x0000001fff0e7819 */ /* 0x000fc6000001140e */
[----:B------:R-:W-:Y:S01]  /*e1f0*/  IMAD R15, R156, R15, R21 ;  /* 0x0000000f9c0f7224 */ /* 0x000fe200078e0215 */
[----:B------:R-:W-:-:S04]  /*e200*/  IADD3.X R9, R14, R11, R9, P0, P2 ;  /* 0x0000000b0e097210 */ /* 0x000fc800007e4409 */
[----:B0-----:R-:W-:Y:S01]  /*e210*/  SHF.R.S32.HI R10, RZ, 0x1f, R15 ;  /* 0x0000001fff0a7819 */ /* 0x001fe2000001140f */
[-C--:B-1----:R-:W-:Y:S02]  /*e220*/  IMAD R7, R7, R15.reuse, RZ ;  /* 0x0000000f07077224 */ /* 0x082fe400078e02ff */
[----:B------:R-:W-:-:S04]  /*e230*/  IMAD.WIDE.U32 R8, R6, R15, R8 ;  /* 0x0000000f06087225 */ /* 0x000fc800078e0008 */
[----:B------:R-:W-:Y:S02]  /*e240*/  IMAD R10, R6, R10, R7 ;  /* 0x0000000a060a7224 */ /* 0x000fe400078e0207 */
[----:B------:R-:W0:Y:S08]  /*e250*/  LDC.64 R6, c[0x0][0xba8] ;  /* 0x0002ea00ff067b82 */ /* 0x000e300000000a00 */
[----:B0-----:R-:W0:Y:S08]  /*e260*/  @!P1 LDC R6, c[0x0][0xb50] ;  /* 0x0002d400ff069b82 */ /* 0x001e300000000800 */
[----:B------:R-:W1:Y:S01]  /*e270*/  @!P1 LDC R7, c[0x0][0xb54] ;  /* 0x0002d500ff079b82 */ /* 0x000e620000000800 */
[----:B------:R-:W-:-:S02]  /*e280*/  IMAD.IADD R10, R9, 0x1, R10 ;  /* 0x00000001090a7824 */ /* 0x000fc400078e020a */
[----:B------:R-:W-:Y:S01]  /*e290*/  IMAD R11, R202, 0x40, R191 ;  /* 0x00000040ca0b7824 */ /* 0x000fe200078e02bf */
[----:B0-----:R-:W-:Y:S01]  /*e2a0*/  LEA R9, P0, R8, R6, 0x2 ;  /* 0x0000000608097211 */ /* 0x001fe200078010ff */
[----:B------:R-:W-:-:S03]  /*e2b0*/  IMAD.MOV R6, RZ, RZ, -R158 ;  /* 0x000000ffff067224 */ /* 0x000fc600078e0a9e */
[----:B-1----:R-:W-:Y:S02]  /*e2c0*/  LEA.HI.X R10, R8, R7, R10, 0x2, P0 ;  /* 0x00000007080a7211 */ /* 0x002fe400000f140a */
[----:B------:R-:W-:Y:S01]  /*e2d0*/  ISETP.NE.AND P0, PT, R157, R6, PT ;  /* 0x000000069d00720c */ /* 0x000fe20003f05270 */
[----:B------:R-:W-:Y:S04]  /*e2e0*/  SHFL.IDX PT, R8, R9, 0x1, 0x1c1f ;  /* 0x003c1f0009087f89 */ /* 0x000fe800000e0000 */
[----:B------:R-:W-:Y:S04]  /*e2f0*/  SHFL.IDX PT, R6, R9, RZ, 0x1c1f ;  /* 0x001c1fff09067589 */ /* 0x000fe800000e0000 */
[----:B------:R-:W0:Y:S04]  /*e300*/  SHFL.IDX PT, R7, R10, RZ, 0x1c1f ;  /* 0x001c1fff0a077589 */ /* 0x000e2800000e0000 */
[----:B------:R1:W2:Y:S02]  /*e310*/  SHFL.IDX PT, R9, R10, 0x1, 0x1c1f ;  /* 0x003c1f000a097f89 */ /* 0x0002a400000e0000 */
[----:B-1----:R-:W-:-:S05]  /*e320*/  IMAD R10, R4, R156, RZ ;  /* 0x0000009c040a7224 */ /* 0x002fca00078e02ff */
[C---:B------:R-:W-:Y:S01]  /*e330*/  ISETP.GE.OR P1, PT, R11.reuse, R10, P0 ;  /* 0x0000000a0b00720c */ /* 0x040fe20000726670 */
[----:B------:R-:W-:-:S05]  /*e340*/  VIADD R11, R11, 0x8 ;  /* 0x000000080b0b7836 */ /* 0x000fca0000000000 */
[----:B------:R-:W-:-:S07]  /*e350*/  ISETP.GE.OR P0, PT, R11, R10, P0 ;  /* 0x0000000a0b00720c */ /* 0x000fce0000706670 */
[----:B0-----:R4:W-:Y:S06]  /*e360*/  @!P1 ST.E desc[UR40][R6.64], R3 ;  /* 0x0000000306009985 */ /* 0x0019ec000c101928 */
[----:B--2---:R4:W-:Y:S02]  /*e370*/  @!P0 ST.E desc[UR40][R8.64], R20 ;  /* 0x0000001408008985 */ /* 0x0049e4000c101928 */
.L_x_3752:
[----:B------:R-:W-:Y:S02]  /*e380*/  ISETP.GT.AND P1, PT, R201, 0x1, PT ;  /* 0x00000001c900780c */ /* 0x000fe40003f24270 */
[----:B------:R-:W-:-:S04]  /*e390*/  ISETP.NE.U32.AND P0, PT, RZ, UR6, PT ;  /* 0x00000006ff007c0c */ /* 0x000fc8000bf05070 */
[----:B------:R-:W-:-:S04]  /*e3a0*/  ISETP.NE.AND.EX P0, PT, RZ, UR7, PT, P0 ;  /* 0x00000007ff007c0c */ /* 0x000fc8000bf05300 */
[----:B------:R-:W-:-:S03]  /*e3b0*/  SEL R200, R200, RZ, !P0 ;  /* 0x000000ffc8c87207 */ /* 0x000fc60004000000 */
[----:B------:R-:W-:Y:S06]  /*e3c0*/  @P1 BRA `(.L_x_3753) ;  /* 0x0000001000381947 */ /* 0x000fec0003800000 */
[----:B----4-:R-:W4:Y:S01]  /*e3d0*/  S2R R20, SR_TID.X ;  /* 0x0000000000147919 */ /* 0x010f220000002100 */
[----:B------:R-:W1:Y:S01]  /*e3e0*/  LDC R83, c[0x0][0xbe8] ;  /* 0x0002fa00ff537b82 */ /* 0x000e620000000800 */
[----:B------:R-:W-:Y:S01]  /*e3f0*/  ULDC.64 UR4, c[0x0][0xaa0] ;  /* 0x0002a80000047ab9 */ /* 0x000fe20000000a00 */
[----:B----4-:R-:W-:-:S05]  /*e400*/  VIADD R20, R20, 0xffffff80 ;  /* 0xffffff8014147836 */ /* 0x010fca0000000000 */
        /* <DEDUP_REMOVED lines=9> */
[----:B------:R-:W-:Y:S02]  /*e4a0*/  SHF.R.U64 R12, R12, 0x3, RZ ;  /* 0x000000030c0c7819 */ /* 0x000fe400000012ff */
[----:B------:R-:W-:-:S02]  /*e4b0*/  IADD3 R33, P6, R6, 0x4000, RZ ;  /* 0x0000400006217810 */ /* 0x000fc40007fde0ff */
[----:B------:R-:W-:Y:S01]  /*e4c0*/  LOP3.LUT R12, R12, R13, RZ, 0x3c, !PT ;  /* 0x0000000d0c0c7212 */ /* 0x000fe200078e3cff */
[----:B------:R-:W-:Y:S01]  /*e4d0*/  IMAD.X R13, RZ, RZ, R7, P3 ;  /* 0x000000ffff0d7224 */ /* 0x000fe200018e0607 */
[C---:B------:R-:W-:Y:S02]  /*e4e0*/  IADD3 R37, P0, R6.reuse, 0x5000, RZ ;  /* 0x0000500006257810 */ /* 0x040fe40007f1e0ff */
[C---:B------:R-:W-:Y:S02]  /*e4f0*/  IADD3 R41, P1, R6.reuse, 0x6000, RZ ;  /* 0x0000600006297810 */ /* 0x040fe40007f3e0ff */
[C---:B------:R-:W-:Y:S02]  /*e500*/  IADD3 R45, P2, R6.reuse, 0x7000, RZ ;  /* 0x00007000062d7810 */ /* 0x040fe40007f5e0ff */
[----:B------:R-:W-:Y:S02]  /*e510*/  IADD3 R49, P3, R6, 0x8000, RZ ;  /* 0x0000800006317810 */ /* 0x000fe40007f7e0ff */
[----:B------:R-:W-:-:S02]  /*e520*/  LOP3.LUT R24, R25, 0x380, RZ, 0xc0, !PT ;  /* 0x0000038019187812 */ /* 0x000fc400078ec0ff */
[----:B------:R-:W-:Y:S02]  /*e530*/  LOP3.LUT R28, R29, 0x380, RZ, 0xc0, !PT ;  /* 0x000003801d1c7812 */ /* 0x000fe400078ec0ff */
[----:B------:R-:W-:Y:S02]  /*e540*/  LOP3.LUT R32, R33, 0x380, RZ, 0xc0, !PT ;  /* 0x0000038021207812 */ /* 0x000fe400078ec0ff */
[----:B------:R-:W-:Y:S02]  /*e550*/  LOP3.LUT R36, R37, 0x380, RZ, 0xc0, !PT ;  /* 0x0000038025247812 */ /* 0x000fe400078ec0ff */
[----:B------:R-:W-:Y:S02]  /*e560*/  LOP3.LUT R40, R41, 0x380, RZ, 0xc0, !PT ;  /* 0x0000038029287812 */ /* 0x000fe400078ec0ff */
[----:B------:R-:W-:Y:S02]  /*e570*/  LOP3.LUT R44, R45, 0x380, RZ, 0xc0, !PT ;  /* 0x000003802d2c7812 */ /* 0x000fe400078ec0ff */
[----:B------:R-:W-:-:S02]  /*e580*/  LOP3.LUT R48, R49, 0x380, RZ, 0xc0, !PT ;  /* 0x0000038031307812 */ /* 0x000fc400078ec0ff */
[----:B------:R-:W-:Y:S02]  /*e590*/  SHF.R.U64 R24, R24, 0x3, RZ ;  /* 0x0000000318187819 */ /* 0x000fe400000012ff */
[----:B------:R-:W-:Y:S02]  /*e5a0*/  SHF.R.U64 R28, R28, 0x3, RZ ;  /* 0x000000031c1c7819 */ /* 0x000fe400000012ff */
[----:B------:R-:W-:Y:S02]  /*e5b0*/  SHF.R.U64 R32, R32, 0x3, RZ ;  /* 0x0000000320207819 */ /* 0x000fe400000012ff */
[----:B------:R-:W-:Y:S02]  /*e5c0*/  SHF.R.U64 R36, R36, 0x3, RZ ;  /* 0x0000000324247819 */ /* 0x000fe400000012ff */
[----:B------:R-:W-:Y:S02]  /*e5d0*/  SHF.R.U64 R40, R40, 0x3, RZ ;  /* 0x0000000328287819 */ /* 0x000fe400000012ff */
[----:B------:R-:W-:-:S02]  /*e5e0*/  SHF.R.U64 R44, R44, 0x3, RZ ;  /* 0x000000032c2c7819 */ /* 0x000fc400000012ff */
[----:B------:R-:W-:Y:S02]  /*e5f0*/  SHF.R.U64 R48, R48, 0x3, RZ ;  /* 0x0000000330307819 */ /* 0x000fe400000012ff */
        /* <DEDUP_REMOVED lines=14> */
[C---:B------:R-:W-:Y:S01]  /*e6e0*/  IADD3 R53, P4, R6.reuse, 0x9000, RZ ;  /* 0x0000900006357810 */ /* 0x040fe20007f9e0ff */
[----:B------:R-:W-:Y:S01]  /*e6f0*/  IMAD R5, R5, UR4, RZ ;  /* 0x0000000405057c24 */ /* 0x000fe2000f8e02ff */
[----:B------:R-:W-:Y:S01]  /*e700*/  IADD3 R57, P5, R6, 0xa000, RZ ;  /* 0x0000a00006397810 */ /* 0x000fe20007fbe0ff */
[----:B-1----:R-:W-:Y:S01]  /*e710*/  IMAD R88, R4, R83, RZ ;  /* 0x0000005304587224 */ /* 0x002fe200078e02ff */
[C---:B------:R-:W-:Y:S01]  /*e720*/  IADD3 R61, P6, R6.reuse, 0xb000, RZ ;  /* 0x0000b000063d7810 */ /* 0x040fe20007fde0ff */
[----:B------:R-:W5:Y:S01]  /*e730*/  LD.E.128 R24, desc[UR40][R24.64] ;  /* 0x0000002818187980 */ /* 0x000f62000c101d00 */
[----:B------:R-:W-:-:S02]  /*e740*/  IADD3 R65, P0, R6, 0xc000, RZ ;  /* 0x0000c00006417810 */ /* 0x000fc40007f1e0ff */
[C---:B------:R-:W-:Y:S01]  /*e750*/  IADD3 R69, P1, R6.reuse, 0xd000, RZ ;  /* 0x0000d00006457810 */ /* 0x040fe20007f3e0ff */
[----:B------:R-:W5:Y:S01]  /*e760*/  LD.E.128 R28, desc[UR40][R28.64] ;  /* 0x000000281c1c7980 */ /* 0x000f62000c101d00 */
[C---:B------:R-:W-:Y:S02]  /*e770*/  IADD3 R73, P2, R6.reuse, 0xe000, RZ ;  /* 0x0000e00006497810 */ /* 0x040fe40007f5e0ff */
[C---:B------:R-:W-:Y:S01]  /*e780*/  LOP3.LUT R15, R6.reuse, 0x380, RZ, 0xc0, !PT ;  /* 0x00000380060f7812 */ /* 0x040fe200078ec0ff */
[----:B------:R-:W5:Y:S01]  /*e790*/  LD.E.128 R32, desc[UR40][R32.64] ;  /* 0x0000002820207980 */ /* 0x000f62000c101d00 */
[----:B------:R-:W-:Y:S02]  /*e7a0*/  IADD3 R11, P3, R6, 0xf000, RZ ;  /* 0x0000f000060b7810 */ /* 0x000fe40007f7e0ff */
[----:B------:R-:W-:Y:S01]  /*e7b0*/  LOP3.LUT R52, R53, 0x380, RZ, 0xc0, !PT ;  /* 0x0000038035347812 */ /* 0x000fe200078ec0ff */
[----:B------:R-:W5:Y:S01]  /*e7c0*/  LD.E.128 R36, desc[UR40][R36.64] ;  /* 0x0000002824247980 */ /* 0x000f62000c101d00 */
[----:B------:R-:W-:Y:S01]  /*e7d0*/  LOP3.LUT R56, R57, 0x380, RZ, 0xc0, !PT ;  /* 0x0000038039387812 */ /* 0x000fe200078ec0ff */
[----:B------:R-:W-:Y:S01]  /*e7e0*/  IMAD.X R77, RZ, RZ, R7, P3 ;  /* 0x000000ffff4d7224 */ /* 0x000fe200018e0607 */
[----:B------:R-:W-:Y:S01]  /*e7f0*/  LOP3.LUT R60, R61, 0x380, RZ, 0xc0, !PT ;  /* 0x000003803d3c7812 */ /* 0x000fe200078ec0ff */
[----:B------:R-:W5:Y:S01]  /*e800*/  LD.E.128 R40, desc[UR40][R40.64] ;  /* 0x0000002828287980 */ /* 0x000f62000c101d00 */
[----:B------:R-:W-:-:S02]  /*e810*/  LOP3.LUT R64, R65, 0x380, RZ, 0xc0, !PT ;  /* 0x0000038041407812 */ /* 0x000fc400078ec0ff */
[----:B------:R-:W-:Y:S01]  /*e820*/  LOP3.LUT R68, R69, 0x380, RZ, 0xc0, !PT ;  /* 0x0000038045447812 */ /* 0x000fe200078ec0ff */
[----:B------:R-:W5:Y:S01]  /*e830*/  LD.E.128 R44, desc[UR40][R44.64] ;  /* 0x000000282c2c7980 */ /* 0x000f62000c101d00 */
[----:B------:R-:W-:Y:S02]  /*e840*/  LOP3.LUT R72, R73, 0x380, RZ, 0xc0, !PT ;  /* 0x0000038049487812 */ /* 0x000fe400078ec0ff */
[----:B------:R-:W-:Y:S01]  /*e850*/  SHF.R.U64 R15, R15, 0x3, RZ ;  /* 0x000000030f0f7819 */ /* 0x000fe200000012ff */
[----:B------:R-:W5:Y:S01]  /*e860*/  LD.E.128 R48, desc[UR40][R48.64] ;  /* 0x0000002830307980 */ /* 0x000f62000c101d00 */
[----:B------:R-:W-:Y:S02]  /*e870*/  LOP3.LUT R9, R11, 0x380, RZ, 0xc0, !PT ;  /* 0x000003800b097812 */ /* 0x000fe400078ec0ff */
[----:B------:R-:W-:Y:S02]  /*e880*/  SHF.R.U64 R52, R52, 0x3, RZ ;  /* 0x0000000334347819 */ /* 0x000fe400000012ff */
[----:B------:R-:W-:-:S02]  /*e890*/  SHF.R.U64 R56, R56, 0x3, RZ ;  /* 0x0000000338387819 */ /* 0x000fc400000012ff */
[----:B------:R-:W-:Y:S02]  /*e8a0*/  SHF.R.U64 R60, R60, 0x3, RZ ;  /* 0x000000033c3c7819 */ /* 0x000fe400000012ff */
[----:B------:R-:W-:Y:S02]  /*e8b0*/  SHF.R.U64 R64, R64, 0x3, RZ ;  /* 0x0000000340407819 */ /* 0x000fe400000012ff */
[----:B------:R-:W-:Y:S02]  /*e8c0*/  SHF.R.U64 R68, R68, 0x3, RZ ;  /* 0x0000000344447819 */ /* 0x000fe400000012ff */
[----:B------:R-:W-:Y:S02]  /*e8d0*/  SHF.R.U64 R72, R72, 0x3, RZ ;  /* 0x0000000348487819 */ /* 0x000fe400000012ff */
[----:B------:R-:W-:Y:S02]  /*e8e0*/  LOP3.LUT R8, R15, R6, RZ, 0x3c, !PT ;  /* 0x000000060f087212 */ /* 0x000fe400078e3cff */
[----:B------:R-:W-:Y:S01]  /*e8f0*/  SHF.R.U64 R6, R9, 0x3, RZ ;  /* 0x0000000309067819 */ /* 0x000fe200000012ff */
[--C-:B------:R-:W-:Y:S01]  /*e900*/  IMAD.MOV.U32 R9, RZ, RZ, R7.reuse ;  /* 0x000000ffff097224 */ /* 0x100fe200078e0007 */
        /* <DEDUP_REMOVED lines=13> */
[C---:B------:R-:W-:Y:S01]  /*e9e0*/  IMAD R5, R0.reuse, UR5, R5 ;  /* 0x0000000500057c24 */ /* 0x040fe2000f8e0205 */
[----:B------:R-:W-:Y:S01]  /*e9f0*/  ISETP.NE.AND P3, PT, R83, 0x1, PT ;  /* 0x000000015300780c */ /* 0x000fe20003f65270 */
[----:B------:R-:W-:Y:S01]  /*ea00*/  IMAD.WIDE.U32 R6, R0, UR4, RZ ;  /* 0x0000000400067c25 */ /* 0x000fe2000f8e00ff */
[----:B------:R-:W-:Y:S01]  /*ea10*/  LOP3.LUT R21, R21, 0xfffffff8, RZ, 0xc0, !PT ;  /* 0xfffffff815157812 */ /* 0x000fe200078ec0ff */
[----:B------:R-:W0:Y:S01]  /*ea20*/  LDC R0, c[0x0][0xac8] ;  /* 0x0002b200ff007b82 */ /* 0x000e220000000800 */
[----:B------:R-:W-:Y:S01]  /*ea30*/  ULDC.64 UR4, c[0x0][0xae8] ;  /* 0x0002ba0000047ab9 */ /* 0x000fe20000000a00 */
[----:B------:R-:W-:Y:S01]  /*ea40*/  IMAD.IADD R7, R7, 0x1, R5 ;  /* 0x0000000107077824 */ /* 0x000fe200078e0205 */
[----:B------:R-:W5:Y:S01]  /*ea50*/  LD.E.128 R8, desc[UR40][R8.64] ;  /* 0x0000002808087980 */ /* 0x000f62000c101d00 */
[----:B------:R-:W-:-:S02]  /*ea60*/  IMAD.IADD R80, R20, 0x1, -R21 ;  /* 0x0000000114507824 */ /* 0x000fc400078e0a15 */
[C---:B------:R-:W-:Y:S01]  /*ea70*/  IMAD.WIDE.U32 R6, R199.reuse, UR4, R6 ;  /* 0x00000004c7067c25 */ /* 0x040fe2000f8e0006 */
[----:B------:R-:W5:Y:S03]  /*ea80*/  LD.E.128 R12, desc[UR40][R12.64] ;  /* 0x000000280c0c7980 */ /* 0x000f66000c101d00 */
[----:B------:R-:W1:Y:S01]  /*ea90*/  @P3 LDC R85, c[0x0][0xbec] ;  /* 0x0002fb00ff553b82 */ /* 0x000e620000000800 */
[----:B------:R-:W-:Y:S01]  /*eaa0*/  SHF.R.S32.HI R20, RZ, 0x1f, R200 ;  /* 0x0000001fff147819 */ /* 0x000fe200000114c8 */
[----:B------:R-:W-:Y:S01]  /*eab0*/  IMAD R5, R80, 0x20, R3 ;  /* 0x0000002050057824 */ /* 0x000fe200078e0203 */
[----:B------:R-:W5:Y:S01]  /*eac0*/  LD.E.128 R52, desc[UR40][R52.64] ;  /* 0x0000002834347980 */ /* 0x000f62000c101d00 */
[----:B------:R-:W-:Y:S01]  /*ead0*/  IMAD R7, R199, UR5, R7 ;  /* 0x00000005c7077c24 */ /* 0x000fe2000f8e0207 */
[----:B------:R-:W-:Y:S02]  /*eae0*/  ULDC.64 UR4, c[0x0][0xaf0] ;  /* 0x0002bc0000047ab9 */ /* 0x000fe40000000a00 */
[----:B------:R-:W5:Y:S01]  /*eaf0*/  LD.E.128 R56, desc[UR40][R56.64] ;  /* 0x0000002838387980 */ /* 0x000f62000c101d00 */
[----:B------:R-:W4:Y:S01]  /*eb00*/  @P3 LDC R87, c[0x0][0xbf0] ;  /* 0x0002fc00ff573b82 */ /* 0x000f220000000800 */
[----:B------:R-:W-:-:S02]  /*eb10*/  IMAD R82, R202, 0x40, R5 ;  /* 0x00000040ca527824 */ /* 0x000fc400078e0205 */
[----:B------:R-:W-:Y:S01]  /*eb20*/  IMAD R5, R20, UR4, RZ ;  /* 0x0000000414057c24 */ /* 0x000fe2000f8e02ff */
[----:B------:R-:W5:Y:S01]  /*eb30*/  LD.E.128 R60, desc[UR40][R60.64] ;  /* 0x000000283c3c7980 */ /* 0x000f62000c101d00 */
[-C--:B0-----:R-:W-:Y:S02]  /*eb40*/  ISETP.GE.AND P1, PT, R209, R0.reuse, PT ;  /* 0x00000000d100720c */ /* 0x081fe40003f26270 */
[----:B------:R-:W-:Y:S01]  /*eb50*/  IMAD R81, R200, UR5, R5 ;  /* 0x00000005c8517c24 */ /* 0x000fe2000f8e0205 */
[-C--:B------:R-:W-:Y:S01]  /*eb60*/  ISETP.GE.AND P0, PT, R208, R0.reuse, PT ;  /* 0x00000000d000720c */ /* 0x080fe20003f06270 */
[----:B------:R-:W5:Y:S01]  /*eb70*/  LD.E.128 R64, desc[UR40][R64.64] ;  /* 0x0000002840407980 */ /* 0x000f62000c101d00 */
[----:B------:R-:W-:Y:S02]  /*eb80*/  SEL R5, RZ, 0xffffffff, P1 ;  /* 0xffffffffff057807 */ /* 0x000fe40000800000 */
[-C--:B------:R-:W-:Y:S01]  /*eb90*/  ISETP.GE.AND P2, PT, R188, R0.reuse, PT ;  /* 0x00000000bc00720c */ /* 0x080fe20003f46270 */
[----:B------:R-:W5:Y:S01]  /*eba0*/  LD.E.128 R68, desc[UR40][R68.64] ;  /* 0x0000002844447980 */ /* 0x000f62000c101d00 */
[----:B------:R-:W-:Y:S01]  /*ebb0*/  SEL R80, RZ, 0xffffffff, P0 ;  /* 0xffffffffff507807 */ /* 0x000fe20000000000 */
[----:B------:R-:W-:Y:S01]  /*ebc0*/  IMAD.SHL.U32 R84, R5, 0x2, RZ ;  /* 0x0000000205547824 */ /* 0x000fe200078e00ff */
[----:B------:R-:W-:Y:S01]  /*ebd0*/  SEL R21, RZ, 0x1, P2 ;  /* 0x00000001ff157807 */ /* 0x000fe20001000000 */
[----:B-1----:R-:W-:Y:S01]  /*ebe0*/  @P3 IMAD.HI.U32 R20, R82, R85, RZ ;  /* 0x0000005552143227 */ /* 0x002fe200078e00ff */
[----:B------:R-:W-:Y:S01]  /*ebf0*/  ISETP.GE.AND P0, PT, R207, R0, PT ;  /* 0x00000000cf00720c */ /* 0x000fe20003f06270 */
[----:B------:R-:W5:Y:S01]  /*ec00*/  LD.E.128 R72, desc[UR40][R72.64] ;  /* 0x0000002848487980 */ /* 0x000f62000c101d00 */
[----:B------:R-:W-:Y:S01]  /*ec10*/  LOP3.LUT R21, R84, 0x2, R21, 0xe2, !PT ;  /* 0x0000000254157812 */ /* 0x000fe200078ee215 */
[----:B------:R-:W-:-:S02]  /*ec20*/  IMAD.SHL.U32 R80, R80, 0x4, RZ ;  /* 0x0000000450507824 */ /* 0x000fc400078e00ff */
[----:B------:R-:W-:Y:S01]  /*ec30*/  IMAD.MOV.U32 R5, RZ, RZ, R82 ;  /* 0x000000ffff057224 */ /* 0x000fe200078e0052 */
[----:B----4-:R-:W-:Y:S01]  /*ec40*/  @P3 SHF.R.U32.HI R5, RZ, R87, R20 ;  /* 0x00000057ff053219 */ /* 0x010fe20000011614 */
[----:B------:R-:W-:Y:S01]  /*ec50*/  IMAD.WIDE.U32 R6, R200, UR4, R6 ;  /* 0x00000004c8067c25 */ /* 0x000fe2000f8e0006 */
[----:B------:R-:W-:Y:S01]  /*ec60*/  LOP3.LUT R20, R80, 0x4, R21, 0xe2, !PT ;  /* 0x0000000450147812 */ /* 0x000fe200078ee215 */
[----:B------:R-:W-:Y:S01]  /*ec70*/  ULDC.64 UR4, c[0x0][0xae0] ;  /* 0x0002b80000047ab9 */ /* 0x000fe20000000a00 */
[----:B------:R-:W-:Y:S01]  /*ec80*/  SEL R21, RZ, 0xffffffff, P0 ;  /* 0xffffffffff157807 */ /* 0x000fe20000000000 */
[----:B------:R-:W5:Y:S01]  /*ec90*/  LD.E.128 R76, desc[UR40][R76.64] ;  /* 0x000000284c4c7980 */ /* 0x000f62000c101d00 */
[-C--:B------:R-:W-:Y:S01]  /*eca0*/  ISETP.GE.AND P0, PT, R206, R0.reuse, PT ;  /* 0x00000000ce00720c */ /* 0x080fe20003f06270 */
[----:B------:R-:W-:Y:S01]  /*ecb0*/  IMAD.IADD R7, R7, 0x1, R81 ;  /* 0x0000000107077824 */ /* 0x000fe200078e0251 */
[--C-:B------:R-:W-:Y:S01]  /*ecc0*/  SHF.R.S32.HI R80, RZ, 0x1f, R5.reuse ;  /* 0x0000001fff507819 */ /* 0x100fe20000011405 */
[----:B------:R-:W-:Y:S01]  /*ecd0*/  IMAD.MOV R81, RZ, RZ, -R5 ;  /* 0x000000ffff517224 */ /* 0x000fe200078e0a05 */
[----:B------:R-:W-:Y:S01]  /*ece0*/  SEL R4, RZ, 0xffffffff, P0 ;  /* 0xffffffffff047807 */ /* 0x000fe20000000000 */
[----:B------:R-:W-:Y:S01]  /*ecf0*/  IMAD.SHL.U32 R85, R21, 0x8, RZ ;  /* 0x0000000815557824 */ /* 0x000fe200078e00ff */
[----:B------:R-:W-:Y:S01]  /*ed00*/  ISETP.GE.AND P0, PT, R205, R0, PT ;  /* 0x00000000cd00720c */ /* 0x000fe20003f06270 */
[----:B------:R-:W-:Y:S01]  /*ed10*/  IMAD R80, R80, UR4, RZ ;  /* 0x0000000450507c24 */ /* 0x000fe2000f8e02ff */
[----:B------:R-:W-:Y:S01]  /*ed20*/  @!PT LDS RZ, [RZ] ;  /* 0x00000000fffff984 */ /* 0x000fe20000000800 */
[----:B------:R-:W-:Y:S01]  /*ed30*/  @!PT LDS RZ, [RZ] ;  /* 0x00000000fffff984 */ /* 0x000fe20000000800 */
[----:B------:R-:W-:Y:S01]  /*ed40*/  @!PT LDS RZ, [RZ] ;  /* 0x00000000fffff984 */ /* 0x000fe20000000800 */
[----:B------:R-:W-:Y:S01]  /*ed50*/  @!PT LDS RZ, [RZ] ;  /* 0x00000000fffff984 */ /* 0x000fe20000000800 */
[----:B------:R0:W-:Y:S06]  /*ed60*/  MEMBAR.ALL.CTA ;  /* 0x0000000000007992 */ /* 0x0001ec0000008000 */
[----:B0-----:R-:W0:Y:S01]  /*ed70*/  FENCE.VIEW.ASYNC.S ;  /* 0x00000000000073c6 */ /* 0x001e220000000000 */
[----:B------:R-:W-:Y:S01]  /*ed80*/  IMAD R21, R83, R81, R82 ;  /* 0x0000005153157224 */ /* 0x000fe200078e0252 */
[----:B------:R-:W-:Y:S01]  /*ed90*/  LOP3.LUT R20, R85, 0x8, R20, 0xe2, !PT ;  /* 0x0000000855147812 */ /* 0x000fe200078ee214 */
[----:B------:R-:W-:Y:S01]  /*eda0*/  IMAD.SHL.U32 R83, R4, 0x10, RZ ;  /* 0x0000001004537824 */ /* 0x000fe200078e00ff */
[----:B------:R-:W-:Y:S01]  /*edb0*/  SEL R4, RZ, 0xffffffff, P0 ;  /* 0xffffffffff047807 */ /* 0x000fe20000000000 */
[----:B------:R-:W-:-:S04]  /*edc0*/  IMAD.WIDE.U32 R6, R5, UR4, R6 ;  /* 0x0000000405067c25 */ /* 0x000fc8000f8e0006 */
[----:B------:R-:W-:Y:S01]  /*edd0*/  IMAD R81, R5, UR5, R80 ;  /* 0x0000000505517c24 */ /* 0x000fe2000f8e0250 */
[----:B------:R-:W-:Y:S01]  /*ede0*/  SHF.R.S32.HI R5, RZ, 0x1f, R21 ;  /* 0x0000001fff057819 */ /* 0x000fe20000011415 */
[----:B------:R-:W-:Y:S01]  /*edf0*/  ULDC.64 UR4, c[0x0][0xad8] ;  /* 0x0002b60000047ab9 */ /* 0x000fe20000000a00 */
[----:B------:R-:W-:Y:S01]  /*ee00*/  LOP3.LUT R20, R83, 0x10, R20, 0xe2, !PT ;  /* 0x0000001053147812 */ /* 0x000fe200078ee214 */
[----:B------:R-:W-:Y:S02]  /*ee10*/  IMAD.IADD R7, R7, 0x1, R81 ;  /* 0x0000000107077824 */ /* 0x000fe400078e0251 */
[----:B------:R-:W-:Y:S02]  /*ee20*/  VIADD R83, R188, 0x180 ;  /* 0x00000180bc537836 */ /* 0x000fe40000000000 */
[----:B------:R-:W-:Y:S02]  /*ee30*/  IMAD.SHL.U32 R81, R4, 0x20, RZ ;  /* 0x0000002004517824 */ /* 0x000fe400078e00ff */
[----:B------:R-:W-:-:S02]  /*ee40*/  IMAD R4, R5, UR4, RZ ;  /* 0x0000000405047c24 */ /* 0x000fc4000f8e02ff */
[----:B------:R-:W-:Y:S01]  /*ee50*/  IMAD R3, R202, 0x40, R3 ;  /* 0x00000040ca037824 */ /* 0x000fe200078e0203 */
[----:B------:R-:W-:Y:S01]  /*ee60*/  ISETP.GE.AND P0, PT, R83, R0, PT ;  /* 0x000000005300720c */ /* 0x000fe20003f06270 */
[----:B------:R-:W-:Y:S01]  /*ee70*/  VIADD R87, R188, 0x1c0 ;  /* 0x000001c0bc577836 */ /* 0x000fe20000000000 */
[----:B------:R-:W-:Y:S01]  /*ee80*/  LOP3.LUT R20, R81, 0x20, R20, 0xe2, !PT ;  /* 0x0000002051147812 */ /* 0x000fe200078ee214 */
[C---:B------:R-:W-:Y:S02]  /*ee90*/  IMAD R81, R21.reuse, UR5, R4 ;  /* 0x0000000515517c24 */ /* 0x040fe4000f8e0204 */
[----:B------:R-:W-:Y:S01]  /*eea0*/  IMAD.WIDE.U32 R6, R21, UR4, R6 ;  /* 0x0000000415067c25 */ /* 0x000fe2000f8e0006 */
[----:B------:R-:W-:Y:S01]  /*eeb0*/  ISETP.GE.AND P1, PT, R3, R88, PT ;  /* 0x000000580300720c */ /* 0x000fe20003f26270 */
[----:B------:R-:W-:Y:S01]  /*eec0*/  ULDC.64 UR4, c[0x0][0xa80] ;  /* 0x0002a00000047ab9 */ /* 0x000fe20000000a00 */
[----:B------:R-:W-:Y:S01]  /*eed0*/  SEL R5, RZ, 0x40, P0 ;  /* 0x00000040ff057807 */ /* 0x000fe20000000000 */
[----:B------:R-:W-:Y:S01]  /*eee0*/  VIADD R4, R2, 0x28c20 ;  /* 0x00028c2002047836 */ /* 0x000fe20000000000 */
[----:B------:R-:W-:Y:S01]  /*eef0*/  ISETP.GE.AND P0, PT, R87, R0, PT ;  /* 0x000000005700720c */ /* 0x000fe20003f06270 */
[----:B------:R-:W-:Y:S01]  /*ef00*/  IMAD.IADD R7, R7, 0x1, R81 ;  /* 0x0000000107077824 */ /* 0x000fe200078e0251 */
[----:B------:R-:W-:-:S02]  /*ef10*/  LEA R85, P2, R6, UR4, 0x1 ;  /* 0x0000000406557c11 */ /* 0x000fc4000f8408ff */
[----:B------:R-:W-:Y:S02]  /*ef20*/  LOP3.LUT R82, R20, R5, RZ, 0xfc, !PT ;  /* 0x0000000514527212 */ /* 0x000fe400078efcff */
[----:B------:R-:W-:Y:S02]  /*ef30*/  PRMT R4, RZ, 0x654, R4 ;  /* 0x00000654ff047816 */ /* 0x000fe40000000004 */
[----:B------:R-:W-:Y:S02]  /*ef40*/  SEL R5, RZ, 0x80, P0 ;  /* 0x00000080ff057807 */ /* 0x000fe40000000000 */
[----:B------:R-:W-:Y:S01]  /*ef50*/  LEA.HI.X R86, R6, UR5, R7, 0x1, P2 ;  /* 0x0000000506567c11 */ /* 0x000fe200090f0c07 */
[----:B0-----:R0:W-:Y:S01]  /*ef60*/  SYNCS.ARRIVE.TRANS64.RED.A1T0 RZ, [R4+URZ], RZ ;  /* 0x000000ff04ff79a7 */ /* 0x0011e2000810043f */
[----:B------:R-:W-:Y:S01]  /*ef70*/  LOP3.LUT R84, R82, R5, RZ, 0xfc, !PT ;  /* 0x0000000552547212 */ /* 0x000fe200078efcff */
[----:B------:R-:W-:Y:S02]  /*ef80*/  BSSY B1, `(.L_x_3754) ;  /* 0x000002a000017945 */ /* 0x000fe40003800000 */
[----:B------:R1:W4:Y:S01]  /*ef90*/  SHFL.IDX PT, R5, R86, RZ, 0x181f ;  /* 0x00181fff56057589 */ /* 0x00032200000e0000 */
[----:B---3--:R-:W-:-:S03]  /*efa0*/  SHF.R.S32.HI R152, RZ, 0x1f, R205 ;  /* 0x0000001fff987819 */ /* 0x008fc600000114cd */
[----:B0-----:R1:W0:Y:S01]  /*efb0*/  SHFL.IDX PT, R4, R85, RZ, 0x181f ;  /* 0x00181fff55047589 */ /* 0x00122200000e0000 */
[----:B------:R-:W-:Y:S02]  /*efc0*/  SHF.R.S32.HI R156, RZ, 0x1f, R206 ;  /* 0x0000001fff9c7819 */ /* 0x000fe400000114ce */
[----:B------:R-:W-:Y:S02]  /*efd0*/  SHF.R.S32.HI R157, RZ, 0x1f, R207 ;  /* 0x0000001fff9d7819 */ /* 0x000fe400000114cf */
[----:B------:R-:W-:Y:S02]  /*efe0*/  SHF.R.S32.HI R158, RZ, 0x1f, R208 ;  /* 0x0000001fff9e7819 */ /* 0x000fe400000114d0 */
[----:B------:R-:W-:Y:S01]  /*eff0*/  SHF.R.S32.HI R159, RZ, 0x1f, R209 ;  /* 0x0000001fff9f7819 */ /* 0x000fe200000114d1 */
[----:B-1----:R-:W-:Y:S06]  /*f000*/  @P1 BRA `(.L_x_3755) ;  /* 0x0000000000841947 */ /* 0x002fec0003800000 */
[-C--:B------:R-:W-:Y:S02]  /*f010*/  ISETP.GE.AND P2, PT, R188, R0.reuse, PT ;  /* 0x00000000bc00720c */ /* 0x080fe40003f46270 */
[-C--:B------:R-:W-:Y:S02]  /*f020*/  ISETP.GE.AND P4, PT, R209, R0.reuse, PT ;  /* 0x00000000d100720c */ /* 0x080fe40003f86270 */
[-C--:B------:R-:W-:Y:S02]  /*f030*/  ISETP.GE.AND P6, PT, R208, R0.reuse, PT ;  /* 0x00000000d000720c */ /* 0x080fe40003fc6270 */
[-C--:B------:R-:W-:Y:S02]  /*f040*/  ISETP.GE.AND P0, PT, R207, R0.reuse, PT ;  /* 0x00000000cf00720c */ /* 0x080fe40003f06270 */
[----:B------:R-:W-:Y:S02]  /*f050*/  ISETP.GE.AND P1, PT, R206, R0, PT ;  /* 0x00000000ce00720c */ /* 0x000fe40003f26270 */
[----:B------:R-:W-:-:S03]  /*f060*/  SHF.R.S32.HI R89, RZ, 0x1f, R83 ;  /* 0x0000001fff597819 */ /* 0x000fc60000011453 */
[----:B0---4-:R-:W-:Y:S02]  /*f070*/  @!P2 IMAD.WIDE R20, R188, 0x2, R4 ;  /* 0x00000002bc14a825 */ /* 0x011fe400078e0204 */
[CC--:B------:R-:W-:Y:S02]  /*f080*/  @!P4 LEA R6, P3, R209.reuse, R4.reuse, 0x1 ;  /* 0x00000004d106c211 */ /* 0x0c0fe400078608ff */
[----:B------:R-:W-:Y:S01]  /*f090*/  @!P6 LEA R80, P5, R208, R4, 0x1 ;  /* 0x00000004d050e211 */ /* 0x000fe200078a08ff */
[----:B-----5:R0:W-:Y:S01]  /*f0a0*/  @!P2 ST.E.128 desc[UR40][R20.64], R8 ;  /* 0x000000081400a985 */ /* 0x0201e2000c101d28 */
[----:B------:R-:W-:Y:S02]  /*f0b0*/  @!P4 LEA.HI.X R7, R209, R5, R159, 0x1, P3 ;  /* 0x00000005d107c211 */ /* 0x000fe400018f0c9f */
[----:B------:R-:W-:Y:S02]  /*f0c0*/  LOP3.LUT P2, RZ, R82, 0x40, RZ, 0xc0, !PT ;  /* 0x0000004052ff7812 */ /* 0x000fe4000784c0ff */
[----:B------:R-:W-:Y:S01]  /*f0d0*/  LOP3.LUT P3, RZ, R84, 0x80, RZ, 0xc0, !PT ;  /* 0x0000008054ff7812 */ /* 0x000fe2000786c0ff */
[----:B------:R1:W-:Y:S01]  /*f0e0*/  @!P4 ST.E.128 desc[UR40][R6.64], R24 ;  /* 0x000000180600c985 */ /* 0x0003e2000c101d28 */
[----:B------:R-:W-:-:S02]  /*f0f0*/  ISETP.GE.AND P4, PT, R205, R0, PT ;  /* 0x00000000cd00720c */ /* 0x000fc40003f86270 */
[----:B------:R-:W-:-:S05]  /*f100*/  @!P6 LEA.HI.X R81, R208, R5, R158, 0x1, P5 ;  /* 0x00000005d051e211 */ /* 0x000fca00028f0c9e */
[----:B------:R3:W-:Y:S01]  /*f110*/  @!P6 ST.E.128 desc[UR40][R80.64], R32 ;  /* 0x000000205000e985 */ /* 0x0007e2000c101d28 */
[CC--:B0-----:R-:W-:Y:S02]  /*f120*/  @!P1 LEA R20, P6, R206.reuse, R4.reuse, 0x1 ;  /* 0x00000004ce149211 */ /* 0x0c1fe400078c08ff */
[----:B------:R-:W-:Y:S02]  /*f130*/  SHF.R.S32.HI R9, RZ, 0x1f, R87 ;  /* 0x0000001fff097819 */ /* 0x000fe40000011457 */
[-C--:B------:R-:W-:Y:S02]  /*f140*/  @!P1 LEA.HI.X R21, R206, R5.reuse, R156, 0x1, P6 ;  /* 0x00000005ce159211 */ /* 0x080fe400030f0c9c */
[-C--:B-1----:R-:W-:Y:S02]  /*f150*/  @!P0 LEA R6, P5, R207, R4.reuse, 0x1 ;  /* 0x00000004cf068211 */ /* 0x082fe400078a08ff */
[----:B------:R-:W-:Y:S02]  /*f160*/  @P3 LEA R8, P6, R87, R4, 0x1 ;  /* 0x0000000457083211 */ /* 0x000fe400078c08ff */
[----:B------:R-:W-:-:S02]  /*f170*/  @!P0 LEA.HI.X R7, R207, R5, R157, 0x1, P5 ;  /* 0x00000005cf078211 */ /* 0x000fc400028f0c9d */
[-C--:B------:R-:W-:Y:S02]  /*f180*/  @P2 LEA R10, P5, R83, R4.reuse, 0x1 ;  /* 0x00000004530a2211 */ /* 0x080fe400078a08ff */
[-C--:B------:R-:W-:Y:S01]  /*f190*/  @P3 LEA.HI.X R9, R87, R5.reuse, R9, 0x1, P6 ;  /* 0x0000000557093211 */ /* 0x080fe200030f0c09 */
[----:B------:R3:W-:Y:S01]  /*f1a0*/  @!P0 ST.E.128 desc[UR40][R6.64], R40 ;  /* 0x0000002806008985 */ /* 0x0007e2000c101d28 */
[-C--:B------:R-:W-:Y:S02]  /*f1b0*/  @P2 LEA.HI.X R11, R83, R5.reuse, R89, 0x1, P5 ;  /* 0x00000005530b2211 */ /* 0x080fe400028f0c59 */
[C---:B------:R-:W-:Y:S01]  /*f1c0*/  @!P4 LEA R4, P5, R205.reuse, R4, 0x1 ;  /* 0x00000004cd04c211 */ /* 0x040fe200078a08ff */
[----:B------:R3:W-:Y:S03]  /*f1d0*/  @!P1 ST.E.128 desc[UR40][R20.64], R48 ;  /* 0x0000003014009985 */ /* 0x0007e6000c101d28 */
[----:B------:R-:W-:-:S05]  /*f1e0*/  @!P4 LEA.HI.X R5, R205, R5, R152, 0x1, P5 ;  /* 0x00000005cd05c211 */ /* 0x000fca00028f0c98 */
[----:B------:R3:W-:Y:S04]  /*f1f0*/  @!P4 ST.E.128 desc[UR40][R4.64], R56 ;  /* 0x000000380400c985 */ /* 0x0007e8000c101d28 */
[----:B------:R3:W-:Y:S04]  /*f200*/  @P2 ST.E.128 desc[UR40][R10.64], R64 ;  /* 0x000000400a002985 */ /* 0x0007e8000c101d28 */
[----:B------:R3:W-:Y:S02]  /*f210*/  @P3 ST.E.128 desc[UR40][R8.64], R72 ;  /* 0x0000004808003985 */ /* 0x0007e4000c101d28 */
.L_x_3755:
[----:B------:R-:W-:Y:S05]  /*f220*/  BSYNC B1 ;  /* 0x0000000000017941 */ /* 0x000fea0003800000 */
.L_x_3754:
[----:B------:R-:W-:Y:S01]  /*f230*/  VIADD R3, R3, 0x20 ;  /* 0x0000002003037836 */ /* 0x000fe20000000000 */
[----:B---34-:R1:W3:Y:S04]  /*f240*/  SHFL.IDX PT, R5, R86, 0x1, 0x181f ;  /* 0x00381f0056057f89 */ /* 0x0182e800000e0000 */
[----:B------:R-:W-:Y:S01]  /*f250*/  ISETP.GE.AND P0, PT, R3, R88, PT ;  /* 0x000000580300720c */ /* 0x000fe20003f06270 */
[----:B0-----:R1:W0:-:S12]  /*f260*/  SHFL.IDX PT, R4, R85, 0x1, 0x181f ;  /* 0x00381f0055047f89 */ /* 0x00121800000e0000 */
[----:B-1----:R-:W-:Y:S05]  /*f270*/  @P0 BRA `(.L_x_3756) ;  /* 0x0000002800140947 */ /* 0x002fea0003800000 */
[-C--:B------:R-:W-:Y:S02]  /*f280*/  ISETP.GE.AND P5, PT, R209, R0.reuse, PT ;  /* 0x00000000d100720c */ /* 0x080fe40003fa6270 */
[-C--:B------:R-:W-:Y:S02]  /*f290*/  ISETP.GE.AND P6, PT, R188, R0.reuse, PT ;  /* 0x00000000bc00720c */ /* 0x080fe40003fc6270 */
[-C--:B------:R-:W-:Y:S02]  /*f2a0*/  ISETP.GE.AND P4, PT, R208, R0.reuse, PT ;  /* 0x00000000d000720c */ /* 0x080fe40003f86270 */
[-C--:B------:R-:W-:Y:S02]  /*f2b0*/  ISETP.GE.AND P2, PT, R206, R0.reuse, PT ;  /* 0x00000000ce00720c */ /* 0x080fe40003f46270 */
[----:B------:R-:W-:Y:S02]  /*f2c0*/  ISETP.GE.AND P3, PT, R207, R0, PT ;  /* 0x00000000cf00720c */ /* 0x000fe40003f66270 */
[----:B------:R-:W-:-:S03]  /*f2d0*/  LOP3.LUT P0, RZ, R82, 0x40, RZ, 0xc0, !PT ;  /* 0x0000004052ff7812 */ /* 0x000fc6000780c0ff */
[C---:B0----5:R-:W-:Y:S02]  /*f2e0*/  @!P5 LEA R8, P1, R209.reuse, R4, 0x1 ;  /* 0x00000004d108d211 */ /* 0x061fe400078208ff */
[----:B---3--:R-:W-:Y:S02]  /*f2f0*/  @!P6 IMAD.WIDE R6, R188, 0x2, R4 ;  /* 0x00000002bc06e825 */ /* 0x008fe400078e0204 */
[----:B------:R-:W-:Y:S02]  /*f300*/  @!P5 LEA.HI.X R9, R209, R5, R159, 0x1, P1 ;  /* 0x00000005d109d211 */ /* 0x000fe400008f0c9f */
[----:B------:R-:W-:Y:S01]  /*f310*/  ISETP.GE.AND P1, PT, R205, R0, PT ;  /* 0x00000000cd00720c */ /* 0x000fe20003f26270 */
[----:B------:R0:W-:Y:S01]  /*f320*/  @!P6 ST.E.128 desc[UR40][R6.64], R12 ;  /* 0x0000000c0600e985 */ /* 0x0001e2000c101d28 */
[----:B------:R-:W-:-:S03]  /*f330*/  SHF.R.S32.HI R0, RZ, 0x1f, R83 ;  /* 0x0000001fff007819 */ /* 0x000fc60000011453 */
[----:B------:R1:W-:Y:S01]  /*f340*/  @!P5 ST.E.128 desc[UR40][R8.64], R28 ;  /* 0x0000001c0800d985 */ /* 0x0003e2000c101d28 */
[----:B0-----:R-:W-:-:S04]  /*f350*/  @!P4 LEA R6, P6, R208, R4, 0x1 ;  /* 0x00000004d006c211 */ /* 0x001fc800078c08ff */
[-C--:B------:R-:W-:Y:S02]  /*f360*/  @!P4 LEA.HI.X R7, R208, R5.reuse, R158, 0x1, P6 ;  /* 0x00000005d007c211 */ /* 0x080fe400030f0c9e */
[CC--:B------:R-:W-:Y:S02]  /*f370*/  @!P2 LEA R10, P6, R206.reuse, R4.reuse, 0x1 ;  /* 0x00000004ce0aa211 */ /* 0x0c0fe400078c08ff */
[CC--:B-1----:R-:W-:Y:S01]  /*f380*/  @!P3 LEA R8, P5, R207.reuse, R4.reuse, 0x1 ;  /* 0x00000004cf08b211 */ /* 0x0c2fe200078a08ff */
[----:B------:R0:W-:Y:S01]  /*f390*/  @!P4 ST.E.128 desc[UR40][R6.64], R36 ;  /* 0x000000240600c985 */ /* 0x0001e2000c101d28 */
[-C--:B------:R-:W-:Y:S02]  /*f3a0*/  @!P2 LEA.HI.X R11, R206, R5.reuse, R156, 0x1, P6 ;  /* 0x00000005ce0ba211 */ /* 0x080fe400030f0c9c */
[----:B------:R-:W-:Y:S02]  /*f3b0*/  @!P3 LEA.HI.X R9, R207, R5, R157, 0x1, P5 ;  /* 0x00000005cf09b211 */ /* 0x000fe400028f0c9d */
[----:B------:R-:W-:-:S02]  /*f3c0*/  @!P1 LEA R14, P6, R205, R4, 0x1 ;  /* 0x00000004cd0e9211 */ /* 0x000fc400078c08ff */
[----:B------:R-:W-:Y:S01]  /*f3d0*/  @P0 LEA R12, P5, R83, R4, 0x1 ;  /* 0x00000004530c0211 */ /* 0x000fe200078a08ff */
[----:B------:R0:W-:Y:S01]  /*f3e0*/  @!P3 ST.E.128 desc[UR40][R8.64], R44 ;  /* 0x0000002c0800b985 */ /* 0x0001e2000c101d28 */
[-C--:B------:R-:W-:Y:S02]  /*f3f0*/  @!P1 LEA.HI.X R15, R205, R5.reuse, R152, 0x1, P6 ;  /* 0x00000005cd0f9211 */ /* 0x080fe400030f0c98 */
[----:B------:R-:W-:Y:S01]  /*f400*/  @P0 LEA.HI.X R13, R83, R5, R0, 0x1, P5 ;  /* 0x00000005530d0211 */ /* 0x000fe200028f0c00 */
[----:B------:R0:W-:Y:S04]  /*f410*/  @!P2 ST.E.128 desc[UR40][R10.64], R52 ;  /* 0x000000340a00a985 */ /* 0x0001e8000c101d28 */
[----:B------:R0:W-:Y:S04]  /*f420*/  @!P1 ST.E.128 desc[UR40][R14.64], R60 ;  /* 0x0000003c0e009985 */ /* 0x0001e8000c101d28 */
[----:B------:R0:W-:Y:S01]  /*f430*/  @P0 ST.E.128 desc[UR40][R12.64], R68 ;  /* 0x000000440c000985 */ /* 0x0001e2000c101d28 */
[----:B------:R-:W-:-:S13]  /*f440*/  LOP3.LUT P0, RZ, R84, 0x80, RZ, 0xc0, !PT ;  /* 0x0000008054ff7812 */ /* 0x000fda000780c0ff */
[----:B------:R-:W-:Y:S05]  /*f450*/  @!P0 BRA `(.L_x_3756) ;  /* 0x00000024009c8947 */ /* 0x000fea0003800000 */
[----:B------:R-:W-:Y:S02]  /*f460*/  LEA R4, P0, R87, R4, 0x1 ;  /* 0x0000000457047211 */ /* 0x000fe400078008ff */
[----:B------:R-:W-:-:S04]  /*f470*/  SHF.R.S32.HI R0, RZ, 0x1f, R87 ;  /* 0x0000001fff007819 */ /* 0x000fc80000011457 */
[----:B------:R-:W-:-:S05]  /*f480*/  LEA.HI.X R5, R87, R5, R0, 0x1, P0 ;  /* 0x0000000557057211 */ /* 0x000fca00000f0c00 */
[----:B------:R1:W-:Y:S01]  /*f490*/  ST.E.128 desc[UR40][R4.64], R76 ;  /* 0x0000004c04007985 */ /* 0x0003e2000c101d28 */
[----:B------:R-:W-:Y:S05]  /*f4a0*/  BRA `(.L_x_3756) ;  /* 0x0000002400887947 */ /* 0x000fea0003800000 */
.L_x_3753:
[----:B------:R-:W5:Y:S01]  /*f4b0*/  LDL R10, [R1+0x6c] ;  /* 0x00006c00010a7983 */ /* 0x000f620000100800 */
[----:B0---4-:R-:W0:Y:S01]  /*f4c0*/  LDC R9, c[0x0][0xbe8] ;  /* 0x0002fa00ff097b82 */ /* 0x011e220000000800 */
[----:B------:R-:W-:Y:S01]  /*f4d0*/  ULDC.64 UR4, c[0x0][0xb08] ;  /* 0x0002c20000047ab9 */ /* 0x000fe20000000a00 */
[----:B------:R-:W-:Y:S01]  /*f4e0*/  IMAD R11, R202, 0x40, R191 ;  /* 0x00000040ca0b7824 */ /* 0x000fe200078e02bf */
[----:B------:R-:W-:Y:S01]  /*f4f0*/  BSSY B1, `(.L_x_3757) ;  /* 0x00000e4000017945 */ /* 0x000fe20003800000 */
[----:B------:R-:W-:Y:S01]  /*f500*/  IMAD R3, R5, UR4, RZ ;  /* 0x0000000405037c24 */ /* 0x000fe2000f8e02ff */
[----:B------:R-:W-:Y:S01]  /*f510*/  SHF.R.S32.HI R21, RZ, 0x1f, R212 ;  /* 0x0000001fff157819 */ /* 0x000fe200000114d4 */
[C---:B------:R-:W-:Y:S01]  /*f520*/  IMAD.WIDE.U32 R6, R0.reuse, UR4, RZ ;  /* 0x0000000400067c25 */ /* 0x040fe2000f8e00ff */
[----:B---3--:R-:W-:Y:S02]  /*f530*/  SHF.R.S32.HI R152, RZ, 0x1f, R213 ;  /* 0x0000001fff987819 */ /* 0x008fe400000114d5 */
[----:B------:R-:W-:Y:S01]  /*f540*/  SHF.R.S32.HI R156, RZ, 0x1f, R214 ;  /* 0x0000001fff9c7819 */ /* 0x000fe200000114d6 */
[----:B------:R-:W-:Y:S01]  /*f550*/  IMAD R3, R0, UR5, R3 ;  /* 0x0000000500037c24 */ /* 0x000fe2000f8e0203 */
[----:B------:R-:W-:Y:S01]  /*f560*/  ULDC.64 UR4, c[0x0][0xb38] ;  /* 0x0002ce0000047ab9 */ /* 0x000fe20000000a00 */
[----:B------:R-:W-:Y:S01]  /*f570*/  SHF.R.S32.HI R0, RZ, 0x1f, R200 ;  /* 0x0000001fff007819 */ /* 0x000fe200000114c8 */
[----:B------:R-:W-:Y:S01]  /*f580*/  VIADD R177, R193, 0x48 ;  /* 0x00000048c1b17836 */ /* 0x000fe20000000000 */
[----:B------:R-:W-:Y:S01]  /*f590*/  SHF.R.S32.HI R157, RZ, 0x1f, R215 ;  /* 0x0000001fff9d7819 */ /* 0x000fe200000114d7 */
[----:B------:R-:W-:Y:S01]  /*f5a0*/  IMAD.IADD R7, R7, 0x1, R3 ;  /* 0x0000000107077824 */ /* 0x000fe200078e0203 */
[----:B------:R-:W-:Y:S01]  /*f5b0*/  SHF.R.S32.HI R158, RZ, 0x1f, R218 ;  /* 0x0000001fff9e7819 */ /* 0x000fe200000114da */
[----:B------:R-:W-:Y:S01]  /*f5c0*/  VIADD R179, R193, 0x40 ;  /* 0x00000040c1b37836 */ /* 0x000fe20000000000 */
[----:B------:R-:W-:Y:S01]  /*f5d0*/  SHF.R.S32.HI R159, RZ, 0x1f, R219 ;  /* 0x0000001fff9f7819 */ /* 0x000fe200000114db */
[----:B------:R-:W-:Y:S01]  /*f5e0*/  IMAD.WIDE.U32 R6, R199, UR4, R6 ;  /* 0x00000004c7067c25 */ /* 0x000fe2000f8e0006 */
[----:B------:R-:W-:-:S02]  /*f5f0*/  SHF.R.S32.HI R160, RZ, 0x1f, R220 ;  /* 0x0000001fffa07819 */ /* 0x000fc400000114dc */
[----:B------:R-:W-:Y:S01]  /*f600*/  SHF.R.S32.HI R161, RZ, 0x1f, R221 ;  /* 0x0000001fffa17819 */ /* 0x000fe200000114dd */
[----:B------:R-:W-:Y:S01]  /*f610*/  IMAD R7, R199, UR5, R7 ;  /* 0x00000005c7077c24 */ /* 0x000fe2000f8e0207 */
[----:B0-----:R-:W-:Y:S01]  /*f620*/  ISETP.NE.AND P0, PT, R9, 0x1, PT ;  /* 0x000000010900780c */ /* 0x001fe20003f05270 */
[----:B------:R-:W-:Y:S01]  /*f630*/  ULDC.64 UR4, c[0x0][0xb40] ;  /* 0x0002d00000047ab9 */ /* 0x000fe20000000a00 */
[C---:B------:R-:W-:Y:S01]  /*f640*/  VIADD R181, R193.reuse, 0x38 ;  /* 0x00000038c1b57836 */ /* 0x040fe20000000000 */
[----:B------:R-:W-:Y:S01]  /*f650*/  SHF.R.S32.HI R162, RZ, 0x1f, R222 ;  /* 0x0000001fffa27819 */ /* 0x000fe200000114de */
[----:B------:R-:W-:Y:S01]  /*f660*/  IMAD R0, R0, UR4, RZ ;  /* 0x0000000400007c24 */ /* 0x000fe2000f8e02ff */
[----:B------:R-:W-:Y:S01]  /*f670*/  SHF.R.S32.HI R163, RZ, 0x1f, R223 ;  /* 0x0000001fffa37819 */ /* 0x000fe200000114df */
[C---:B------:R-:W-:Y:S01]  /*f680*/  IMAD.WIDE.U32 R6, R200.reuse, UR4, R6 ;  /* 0x00000004c8067c25 */ /* 0x040fe2000f8e0006 */
[----:B------:R-:W-:Y:S02]  /*f690*/  SHF.R.S32.HI R164, RZ, 0x1f, R224 ;  /* 0x0000001fffa47819 */ /* 0x000fe400000114e0 */
[----:B------:R-:W-:Y:S01]  /*f6a0*/  SHF.R.S32.HI R165, RZ, 0x1f, R225 ;  /* 0x0000001fffa57819 */ /* 0x000fe200000114e1 */
[----:B------:R-:W-:Y:S01]  /*f6b0*/  IMAD R0, R200, UR5, R0 ;  /* 0x00000005c8007c24 */ /* 0x000fe2000f8e0200 */
[----:B------:R-:W-:Y:S01]  /*f6c0*/  ULDC.64 UR4, c[0x0][0xb48] ;  /* 0x0002d20000047ab9 */ /* 0x000fe20000000a00 */
[----:B------:R-:W-:Y:S01]  /*f6d0*/  VIADD R183, R193, 0x30 ;  /* 0x00000030c1b77836 */ /* 0x000fe20000000000 */
[----:B------:R-:W0:Y:S01]  /*f6e0*/  @P0 LDC R8, c[0x0][0xbec] ;  /* 0x0002fb00ff080b82 */ /* 0x000e220000000800 */
[----:B------:R-:W-:Y:S01]  /*f6f0*/  IMAD.IADD R7, R7, 0x1, R0 ;  /* 0x0000000107077824 */ /* 0x000fe200078e0200 */
[----:B------:R-:W-:Y:S01]  /*f700*/  SHF.R.S32.HI R166, RZ, 0x1f, R228 ;  /* 0x0000001fffa67819 */ /* 0x000fe200000114e4 */
[----:B------:R-:W-:Y:S01]  /*f710*/  VIADD R199, R193, 0x28 ;  /* 0x00000028c1c77836 */ /* 0x000fe20000000000 */
[----:B------:R-:W-:Y:S01]  /*f720*/  SHF.R.S32.HI R167, RZ, 0x1f, R229 ;  /* 0x0000001fffa77819 */ /* 0x000fe200000114e5 */
[----:B------:R-:W-:Y:S01]  /*f730*/  IMAD.WIDE.U32 R6, R211, UR4, R6 ;  /* 0x00000004d3067c25 */ /* 0x000fe2000f8e0006 */
[----:B------:R-:W-:-:S02]  /*f740*/  SHF.R.S32.HI R168, RZ, 0x1f, R230 ;  /* 0x0000001fffa87819 */ /* 0x000fc400000114e6 */
[----:B------:R-:W3:Y:S01]  /*f750*/  @P0 LDC R0, c[0x0][0xbf0] ;  /* 0x0002fc00ff000b82 */ /* 0x000ee20000000800 */
[----:B------:R-:W-:Y:S01]  /*f760*/  IMAD R7, R211, UR5, R7 ;  /* 0x00000005d3077c24 */ /* 0x000fe2000f8e0207 */
[----:B------:R-:W-:Y:S01]  /*f770*/  ULDC.64 UR4, c[0x0][0xb30] ;  /* 0x0002cc0000047ab9 */ /* 0x000fe20000000a00 */
        /* <DEDUP_REMOVED lines=24> */
[----:B--2---:R-:W-:Y:S01]  /*f900*/  VIADD R217, R193, 0x8 ;  /* 0x00000008c1d97836 */ /* 0x004fe20000000000 */
[----:B------:R-:W-:-:S02]  /*f910*/  SHF.R.S32.HI R201, RZ, 0x1f, R201 ;  /* 0x0000001fffc97819 */ /* 0x000fc400000114c9 */
[----:B------:R-:W-:Y:S02]  /*f920*/  SHF.R.S32.HI R204, RZ, 0x1f, R204 ;  /* 0x0000001fffcc7819 */ /* 0x000fe400000114cc */
[----:B------:R-:W-:Y:S02]  /*f930*/  SHF.R.S32.HI R216, RZ, 0x1f, R216 ;  /* 0x0000001fffd87819 */ /* 0x000fe400000114d8 */
[----:B------:R-:W-:Y:S02]  /*f940*/  SHF.R.S32.HI R226, RZ, 0x1f, R226 ;  /* 0x0000001fffe27819 */ /* 0x000fe400000114e2 */
[----:B------:R-:W-:Y:S01]  /*f950*/  SHF.R.S32.HI R227, RZ, 0x1f, R193 ;  /* 0x0000001fffe37819 */ /* 0x000fe200000114c1 */
[----:B-----5:R-:W-:-:S04]  /*f960*/  IMAD R3, R202, 0x40, R10 ;  /* 0x00000040ca037824 */ /* 0x020fc800078e020a */
[----:B0-----:R-:W-:-:S04]  /*f970*/  @P0 IMAD.HI.U32 R8, R3, R8, RZ ;  /* 0x0000000803080227 */ /* 0x001fc800078e00ff */
[----:B------:R-:W-:Y:S01]  /*f980*/  IMAD.MOV.U32 R5, RZ, RZ, R3 ;  /* 0x000000ffff057224 */ /* 0x000fe200078e0003 */
[----:B---3--:R-:W-:-:S05]  /*f990*/  @P0 SHF.R.U32.HI R5, RZ, R0, R8 ;  /* 0x00000000ff050219 */ /* 0x008fca0000011608 */
[----:B------:R-:W-:Y:S02]  /*f9a0*/  IMAD.MOV R0, RZ, RZ, -R5 ;  /* 0x000000ffff007224 */ /* 0x000fe400078e0a05 */
[----:B------:R-:W-:-:S04]  /*f9b0*/  IMAD.WIDE.U32 R6, R5, UR4, R6 ;  /* 0x0000000405067c25 */ /* 0x000fc8000f8e0006 */
[----:B------:R-:W-:Y:S02]  /*f9c0*/  IMAD R3, R9, R0, R3 ;  /* 0x0000000009037224 */ /* 0x000fe400078e0203 */
[----:B------:R-:W-:Y:S01]  /*f9d0*/  IMAD R0, R4, R9, RZ ;  /* 0x0000000904007224 */ /* 0x000fe200078e02ff */
        /* <DEDUP_REMOVED lines=11> */
[----:B------:R-:W-:-:S04]  /*fa90*/  IMAD.IADD R4, R7, 0x1, R4 ;  /* 0x0000000107047824 */ /* 0x000fc800078e0204 */
[----:B------:R0:W2:Y:S01]  /*faa0*/  SHFL.IDX PT, R13, R3, RZ, 0x1c1f ;  /* 0x001c1fff030d7589 */ /* 0x0000a200000e0000 */
[----:B------:R-:W-:Y:S01]  /*fab0*/  LEA.HI.X R10, R6, UR5, R4, 0x2, P0 ;  /* 0x00000005060a7c11 */ /* 0x000fe200080f1404 */
[----:B------:R-:W-:Y:S01]  /*fac0*/  VIADD R4, R2, 0x28c20 ;  /* 0x00028c2002047836 */ /* 0x000fe20000000000 */
[----:B------:R-:W-:-:S03]  /*fad0*/  ISETP.GE.AND P0, PT, R11, R0, PT ;  /* 0x000000000b00720c */ /* 0x000fc60003f06270 */
[----:B------:R0:W3:Y:S01]  /*fae0*/  SHFL.IDX PT, R12, R10, RZ, 0x1c1f ;  /* 0x001c1fff0a0c7589 */ /* 0x0000e200000e0000 */
[----:B------:R-:W-:-:S04]  /*faf0*/  PRMT R4, RZ, 0x654, R4 ;  /* 0x00000654ff047816 */ /* 0x000fc80000000004 */
[----:B------:R0:W-:Y:S05]  /*fb00*/  SYNCS.ARRIVE.TRANS64.RED.A1T0 RZ, [R4+URZ], RZ ;  /* 0x000000ff04ff79a7 */ /* 0x0001ea000810043f */
[----:B------:R-:W-:Y:S05]  /*fb10*/  @P0 BRA `(.L_x_3758) ;  /* 0x0000000800040947 */ /* 0x000fea0003800000 */
[----:B------:R-:W-:Y:S02]  /*fb20*/  ULDC UR4, c[0x0][0xac8] ;  /* 0x0002b20000047ab9 */ /* 0x000fe40000000800 */
[----:B------:R-:W-:Y:S02]  /*fb30*/  ISETP.GE.AND P0, PT, R193, UR4, PT ;  /* 0x00000004c1007c0c */ /* 0x000fe4000bf06270 */
[----:B------:R-:W-:Y:S02]  /*fb40*/  ISETP.GE.AND P5, PT, R236, UR4, PT ;  /* 0x00000004ec007c0c */ /* 0x000fe4000bfa6270 */
[----:B------:R-:W-:Y:S02]  /*fb50*/  ISETP.GE.AND P4, PT, R235, UR4, PT ;  /* 0x00000004eb007c0c */ /* 0x000fe4000bf86270 */
[----:B------:R-:W-:-:S07]  /*fb60*/  ISETP.GE.AND P3, PT, R234, UR4, PT ;  /* 0x00000004ea007c0c */ /* 0x000fce000bf66270 */
[----:B0-2---:R-:W-:-:S04]  /*fb70*/  @!P0 LEA R4, P1, R193, R13, 0x2 ;  /* 0x0000000dc1048211 */ /* 0x005fc800078210ff */
[----:B---3--:R-:W-:-:S05]  /*fb80*/  @!P0 LEA.HI.X R5, R193, R12, R227, 0x2, P1 ;  /* 0x0000000cc1058211 */ /* 0x008fca00008f14e3 */
[----:B------:R0:W-:Y:S01]  /*fb90*/  @!P0 ST.E.64 desc[UR40][R4.64], R24 ;  /* 0x0000001804008985 */ /* 0x0001e2000c101b28 */
[----:B------:R-:W-:-:S13]  /*fba0*/  ISETP.GE.AND P0, PT, R217, UR4, PT ;  /* 0x00000004d9007c0c */ /* 0x000fda000bf06270 */
[----:B0-----:R-:W-:-:S04]  /*fbb0*/  @!P0 LEA R4, P1, R217, R13, 0x2 ;  /* 0x0000000dd9048211 */ /* 0x001fc800078210ff */
[----:B------:R-:W-:Y:S02]  /*fbc0*/  @!P0 LEA.HI.X R5, R217, R12, R226, 0x2, P1 ;  /* 0x0000000cd9058211 */ /* 0x000fe400008f14e2 */
[----:B------:R-:W-:-:S03]  /*fbd0*/  ISETP.GE.AND P1, PT, R203, UR4, PT ;  /* 0x00000004cb007c0c */ /* 0x000fc6000bf26270 */
[----:B------:R0:W-:Y:S01]  /*fbe0*/  @!P0 ST.E.64 desc[UR40][R4.64], R28 ;  /* 0x0000001c04008985 */ /* 0x0001e2000c101b28 */
[----:B------:R-:W-:-:S13]  /*fbf0*/  ISETP.GE.AND P0, PT, R211, UR4, PT ;  /* 0x00000004d3007c0c */ /* 0x000fda000bf06270 */
[----:B0-----:R-:W-:-:S04]  /*fc00*/  @!P0 LEA R4, P2, R211, R13, 0x2 ;  /* 0x0000000dd3048211 */ /* 0x001fc800078410ff */
[----:B------:R-:W-:-:S05]  /*fc10*/  @!P0 LEA.HI.X R5, R211, R12, R216, 0x2, P2 ;  /* 0x0000000cd3058211 */ /* 0x000fca00010f14d8 */
[----:B------:R0:W-:Y:S01]  /*fc20*/  @!P0 ST.E.64 desc[UR40][R4.64], R32 ;  /* 0x0000002004008985 */ /* 0x0001e2000c101b28 */
[----:B------:R-:W-:Y:S02]  /*fc30*/  ISETP.GE.AND P0, PT, R200, UR4, PT ;  /* 0x00000004c8007c0c */ /* 0x000fe4000bf06270 */
        /* <DEDUP_REMOVED lines=25> */
[----:B------:R-:W-:Y:S02]  /*fdd0*/  @!P1 LEA.HI.X R5, R176, R12, R177, 0x2, P2 ;  /* 0x0000000cb0059211 */ /* 0x000fe400010f14b1 */
[----:B------:R-:W-:-:S03]  /*fde0*/  @!P4 LEA R6, P2, R235, R13, 0x2 ;  /* 0x0000000deb06c211 */ /* 0x000fc600078410ff */
[----:B------:R0:W-:Y:S01]  /*fdf0*/  @!P1 ST.E.64 desc[UR40][R4.64], R60 ;  /* 0x0000003c04009985 */ /* 0x0001e2000c101b28 */
[----:B------:R-:W-:Y:S02]  /*fe00*/  @!P4 LEA.HI.X R7, R235, R12, R173, 0x2, P2 ;  /* 0x0000000ceb07c211 */ /* 0x000fe400010f14ad */
[----:B------:R-:W-:Y:S02]  /*fe10*/  ISETP.GE.AND P2, PT, R231, UR4, PT ;  /* 0x00000004e7007c0c */ /* 0x000fe4000bf46270 */
[----:B0-----:R-:W-:-:S04]  /*fe20*/  @!P0 LEA R4, P1, R237, R13, 0x2 ;  /* 0x0000000ded048211 */ /* 0x001fc800078210ff */
[----:B------:R-:W-:Y:S02]  /*fe30*/  @!P0 LEA.HI.X R5, R237, R12, R175, 0x2, P1 ;  /* 0x0000000ced058211 */ /* 0x000fe400008f14af */
[----:B------:R-:W-:-:S03]  /*fe40*/  ISETP.GE.AND P1, PT, R232, UR4, PT ;  /* 0x00000004e8007c0c */ /* 0x000fc6000bf26270 */
[----:B------:R0:W-:Y:S01]  /*fe50*/  @!P0 ST.E.64 desc[UR40][R4.64], R64 ;  /* 0x0000004004008985 */ /* 0x0001e2000c101b28 */
[----:B------:R-:W-:Y:S02]  /*fe60*/  ISETP.GE.AND P0, PT, R233, UR4, PT ;  /* 0x00000004e9007c0c */ /* 0x000fe4000bf06270 */
[----:B0-----:R-:W-:-:S04]  /*fe70*/  @!P5 LEA R4, P6, R236, R13, 0x2 ;  /* 0x0000000dec04d211 */ /* 0x001fc800078c10ff */
[----:B------:R-:W-:Y:S02]  /*fe80*/  @!P5 LEA.HI.X R5, R236, R12, R174, 0x2, P6 ;  /* 0x0000000cec05d211 */ /* 0x000fe400030f14ae */
[----:B------:R-:W-:-:S03]  /*fe90*/  @!P3 LEA R8, P6, R234, R13, 0x2 ;  /* 0x0000000dea08b211 */ /* 0x000fc600078c10ff */
[----:B------:R0:W-:Y:S01]  /*fea0*/  @!P5 ST.E.64 desc[UR40][R4.64], R68 ;  /* 0x000000440400d985 */ /* 0x0001e2000c101b28 */
[----:B------:R-:W-:-:S03]  /*feb0*/  @!P3 LEA.HI.X R9, R234, R12, R172, 0x2, P6 ;  /* 0x0000000cea09b211 */ /* 0x000fc600030f14ac */
[----:B------:R2:W-:Y:S04]  /*fec0*/  @!P4 ST.E.64 desc[UR40][R6.64], R72 ;  /* 0x000000480600c985 */ /* 0x0005e8000c101b28 */
[----:B------:R3:W-:Y:S01]  /*fed0*/  @!P3 ST.E.64 desc[UR40][R8.64], R76 ;  /* 0x0000004c0800b985 */ /* 0x0007e2000c101b28 */
[----:B------:R-:W-:Y:S02]  /*fee0*/  ISETP.GE.AND P3, PT, R230, UR4, PT ;  /* 0x00000004e6007c0c */ /* 0x000fe4000bf66270 */
[----:B0-----:R-:W-:-:S04]  /*fef0*/  @!P0 LEA R4, P4, R233, R13, 0x2 ;  /* 0x0000000de9048211 */ /* 0x001fc800078810ff */
        /* <DEDUP_REMOVED lines=12> */
[----:B0-----:R-:W-:-:S04]  /*ffc0*/  @!P3 LEA R4, P6, R230, R13, 0x2 ;  /* 0x0000000de604b211 */ /* 0x001fc800078c10ff */
[----:B------:R-:W-:Y:S02]  /*ffd0*/  @!P3 LEA.HI.X R5, R230, R12, R168, 0x2, P6 ;  /* 0x0000000ce605b211 */ /* 0x000fe400030f14a8 */
[----:B--2---:R-:W-:-:S03]  /*ffe0*/  @!P4 LEA R6, P0, R229, R13, 0x2 ;  /* 0x0000000de506c211 */ /* 0x004fc600078010ff */
[----:B------:R0:W-:Y:S01]  /*fff0*/  @!P3 ST.E.64 desc[UR40][R4.64], R92 ;  /* 0x0000005c0400b985 */ /* 0x0001e2000c101b28 */
[-C--:B------:R-:W-:Y:S02]  /*10000*/  @!P4 LEA.HI.X R7, R229, R12.reuse, R167, 0x2, P0 ;  /* 0x0000000ce507c211 */ /* 0x080fe400000f14a7 */
[----:B------:R-:W-:Y:S02]  /*10010*/  ISETP.GE.AND P0, PT, R223, UR4, PT ;  /* 0x00000004df007c0c */ /* 0x000fe4000bf06270 */
[CC--:B---3--:R-:W-:Y:S01]  /*10020*/  @!P5 LEA R8, P6, R228.reuse, R13.reuse, 0x2 ;  /* 0x0000000de408d211 */ /* 0x0c8fe200078c10ff */
[----:B------:R2:W-:Y:S01]  /*10030*/  @!P4 ST.E.64 desc[UR40][R6.64], R96 ;  /* 0x000000600600c985 */ /* 0x0005e2000c101b28 */
[----:B------:R-:W-:Y:S02]  /*10040*/  ISETP.GE.AND P4, PT, R221, UR4, PT ;  /* 0x00000004dd007c0c */ /* 0x000fe4000bf86270 */
[----:B------:R-:W-:Y:S02]  /*10050*/  @!P5 LEA.HI.X R9, R228, R12, R166, 0x2, P6 ;  /* 0x0000000ce409d211 */ /* 0x000fe400030f14a6 */
[----:B0-----:R-:W-:-:S03]  /*10060*/  @!P2 LEA R4, P6, R225, R13, 0x2 ;  /* 0x0000000de104a211 */ /* 0x001fc600078c10ff */
[----:B------:R0:W-:Y:S01]  /*10070*/  @!P5 ST.E.64 desc[UR40][R8.64], R100 ;  /* 0x000000640800d985 */ /* 0x0001e2000c101b28 */
[----:B------:R-:W-:Y:S02]  /*10080*/  ISETP.GE.AND P5, PT, R222, UR4, PT ;  /* 0x00000004de007c0c */ /* 0x000fe4000bfa6270 */
[----:B------:R-:W-:Y:S02]  /*10090*/  @!P2 LEA.HI.X R5, R225, R12, R165, 0x2, P6 ;  /* 0x0000000ce105a211 */ /* 0x000fe400030f14a5 */
[----:B--2---:R-:W-:-:S03]  /*100a0*/  @!P1 LEA R6, P3, R224, R13, 0x2 ;  /* 0x0000000de0069211 */ /* 0x004fc600078610ff */
[----:B------:R2:W-:Y:S01]  /*100b0*/  @!P2 ST.E.64 desc[UR40][R4.64], R104 ;  /* 0x000000680400a985 */ /* 0x0005e2000c101b28 */
[-C--:B------:R-:W-:Y:S02]  /*100c0*/  @!P1 LEA.HI.X R7, R224, R12.reuse, R164, 0x2, P3 ;  /* 0x0000000ce0079211 */ /* 0x080fe400018f14a4 */
[----:B------:R-:W-:Y:S02]  /*100d0*/  ISETP.GE.AND P3, PT, R220, UR4, PT ;  /* 0x00000004dc007c0c */ /* 0x000fe4000bf66270 */
[CC--:B0-----:R-:W-:Y:S01]  /*100e0*/  @!P0 LEA R8, P6, R223.reuse, R13.reuse, 0x2 ;  /* 0x0000000ddf088211 */ /* 0x0c1fe200078c10ff */
[----:B------:R0:W-:Y:S03]  /*100f0*/  @!P1 ST.E.64 desc[UR40][R6.64], R108 ;  /* 0x0000006c06009985 */ /* 0x0001e6000c101b28 */
[----:B------:R-:W-:Y:S02]  /*10100*/  @!P0 LEA.HI.X R9, R223, R12, R163, 0x2, P6 ;  /* 0x0000000cdf098211 */ /* 0x000fe400030f14a3 */
[----:B--2---:R-:W-:-:S03]  /*10110*/  @!P5 LEA R4, P1, R222, R13, 0x2 ;  /* 0x0000000dde04d211 */ /* 0x004fc600078210ff */
[----:B------:R2:W-:Y:S01]  /*10120*/  @!P0 ST.E.64 desc[UR40][R8.64], R112 ;  /* 0x0000007008008985 */ /* 0x0005e2000c101b28 */
[----:B------:R-:W-:Y:S02]  /*10130*/  ISETP.GE.AND P0, PT, R219, UR4, PT ;  /* 0x00000004db007c0c */ /* 0x000fe4000bf06270 */
[-C--:B------:R-:W-:Y:S02]  /*10140*/  @!P5 LEA.HI.X R5, R222, R12.reuse, R162, 0x2, P1 ;  /* 0x0000000cde05d211 */ /* 0x080fe400008f14a2 */
[----:B------:R-:W-:Y:S02]  /*10150*/  ISETP.GE.AND P1, PT, R218, UR4, PT ;  /* 0x00000004da007c0c */ /* 0x000fe4000bf26270 */
[C---:B0-----:R-:W-:Y:S01]  /*10160*/  @!P4 LEA R6, P2, R221.reuse, R13, 0x2 ;  /* 0x0000000ddd06c211 */ /* 0x041fe200078410ff */
[----:B------:R0:W-:Y:S03]  /*10170*/  @!P5 ST.E.64 desc[UR40][R4.64], R116 ;  /* 0x000000740400d985 */ /* 0x0001e6000c101b28 */
[----:B------:R-:W-:-:S02]  /*10180*/  @!P4 LEA.HI.X R7, R221, R12, R161, 0x2, P2 ;  /* 0x0000000cdd07c211 */ /* 0x000fc400010f14a1 */
[----:B------:R-:W-:Y:S02]  /*10190*/  ISETP.GE.AND P2, PT, R213, UR4, PT ;  /* 0x00000004d5007c0c */ /* 0x000fe4000bf46270 */
[CC--:B--2---:R-:W-:Y:S01]  /*101a0*/  @!P3 LEA R8, P6, R220.reuse, R13.reuse, 0x2 ;  /* 0x0000000ddc08b211 */ /* 0x0c4fe200078c10ff */
[----:B------:R2:W-:Y:S01]  /*101b0*/  @!P4 ST.E.64 desc[UR40][R6.64], R120 ;  /* 0x000000780600c985 */ /* 0x0005e2000c101b28 */
[----:B------:R-:W-:Y:S02]  /*101c0*/  ISETP.GE.AND P4, PT, R215, UR4, PT ;  /* 0x00000004d7007c0c */ /* 0x000fe4000bf86270 */
[----:B------:R-:W-:Y:S02]  /*101d0*/  @!P3 LEA.HI.X R9, R220, R12, R160, 0x2, P6 ;  /* 0x0000000cdc09b211 */ /* 0x000fe400030f14a0 */
[----:B0-----:R-:W-:-:S03]  /*101e0*/  @!P0 LEA R4, P5, R219, R13, 0x2 ;  /* 0x0000000ddb048211 */ /* 0x001fc600078a10ff */
[----:B------:R0:W-:Y:S01]  /*101f0*/  @!P3 ST.E.64 desc[UR40][R8.64], R124 ;  /* 0x0000007c0800b985 */ /* 0x0001e2000c101b28 */
[----:B------:R-:W-:Y:S02]  /*10200*/  ISETP.GE.AND P3, PT, R214, UR4, PT ;  /* 0x00000004d6007c0c */ /* 0x000fe4000bf66270 */
[-C--:B------:R-:W-:Y:S02]  /*10210*/  @!P0 LEA.HI.X R5, R219, R12.reuse, R159, 0x2, P5 ;  /* 0x0000000cdb058211 */ /* 0x080fe400028f149f */
[----:B------:R-:W-:Y:S02]  /*10220*/  ISETP.GE.AND P5, PT, R212, UR4, PT ;  /* 0x00000004d4007c0c */ /* 0x000fe4000bfa6270 */
[C---:B--2---:R-:W-:Y:S01]  /*10230*/  @!P1 LEA R6, P6, R218.reuse, R13, 0x2 ;  /* 0x0000000dda069211 */ /* 0x044fe200078c10ff */
[----:B------:R2:W-:Y:S03]  /*10240*/  @!P0 ST.E.64 desc[UR40][R4.64], R128 ;  /* 0x0000008004008985 */ /* 0x0005e6000c101b28 */
[----:B------:R-:W-:-:S03]  /*10250*/  @!P1 LEA.HI.X R7, R218, R12, R158, 0x2, P6 ;  /* 0x0000000cda079211 */ /* 0x000fc600030f149e */
[CC--:B0-----:R-:W-:Y:S02]  /*10260*/  @!P3 LEA R8, P6, R214.reuse, R13.reuse, 0x2 ;  /* 0x0000000dd608b211 */ /* 0x0c1fe400078c10ff */
[----:B------:R0:W-:Y:S02]  /*10270*/  @!P1 ST.E.64 desc[UR40][R6.64], R132 ;  /* 0x0000008406009985 */ /* 0x0001e4000c101b28 */
[----:B------:R-:W-:Y:S02]  /*10280*/  @!P3 LEA.HI.X R9, R214, R12, R156, 0x2, P6 ;  /* 0x0000000cd609b211 */ /* 0x000fe400030f149c */
[----:B--2---:R-:W-:-:S04]  /*10290*/  @!P4 LEA R4, P0, R215, R13, 0x2 ;  /* 0x0000000dd704c211 */ /* 0x004fc800078010ff */
[-C--:B------:R-:W-:Y:S02]  /*102a0*/  @!P4 LEA.HI.X R5, R215, R12.reuse, R157, 0x2, P0 ;  /* 0x0000000cd705c211 */ /* 0x080fe400000f149d */
[CC--:B------:R-:W-:Y:S02]  /*102b0*/  @!P5 LEA R14, P0, R212.reuse, R13.reuse, 0x2 ;  /* 0x0000000dd40ed211 */ /* 0x0c0fe400078010ff */
[C---:B0-----:R-:W-:Y:S01]  /*102c0*/  @!P2 LEA R6, P1, R213.reuse, R13, 0x2 ;  /* 0x0000000dd506a211 */ /* 0x041fe200078210ff */
[----:B------:R4:W-:Y:S01]  /*102d0*/  @!P4 ST.E.64 desc[UR40][R4.64], R136 ;  /* 0x000000880400c985 */ /* 0x0009e2000c101b28 */
[-C--:B------:R-:W-:Y:S02]  /*102e0*/  @!P5 LEA.HI.X R15, R212, R12.reuse, R21, 0x2, P0 ;  /* 0x0000000cd40fd211 */ /* 0x080fe400000f1415 */
[----:B------:R-:W-:Y:S01]  /*102f0*/  @!P2 LEA.HI.X R7, R213, R12, R152, 0x2, P1 ;  /* 0x0000000cd507a211 */ /* 0x000fe200008f1498 */
[----:B------:R4:W-:Y:S04]  /*10300*/  @!P3 ST.E.64 desc[UR40][R8.64], R140 ;  /* 0x0000008c0800b985 */ /* 0x0009e8000c101b28 */
[----:B------:R4:W-:Y:S04]  /*10310*/  @!P2 ST.E.64 desc[UR40][R6.64], R144 ;  /* 0x000000900600a985 */ /* 0x0009e8000c101b28 */
[----:B------:R4:W-:Y:S02]  /*10320*/  @!P5 ST.E.64 desc[UR40][R14.64], R148 ;  /* 0x000000940e00d985 */ /* 0x0009e4000c101b28 */
.L_x_3758:
[----:B------:R-:W-:Y:S05]  /*10330*/  BSYNC B1 ;  /* 0x0000000000017941 */ /* 0x000fea0003800000 */
.L_x_3757:
[----:B------:R-:W-:Y:S01]  /*10340*/  VIADD R11, R11, 0x8 ;  /* 0x000000080b0b7836 */ /* 0x000fe20000000000 */
[----:B------:R0:W0:Y:S04]  /*10350*/  SHFL.IDX PT, R20, R10, 0x1, 0x1c1f ;  /* 0x003c1f000a147f89 */ /* 0x00002800000e0000 */
[----:B------:R-:W-:Y:S01]  /*10360*/  ISETP.GE.AND P0, PT, R11, R0, PT ;  /* 0x000000000b00720c */ /* 0x000fe20003f06270 */
[----:B------:R0:W0:-:S12]  /*10370*/  SHFL.IDX PT, R24, R3, 0x1, 0x1c1f ;  /* 0x003c1f0003187f89 */ /* 0x00001800000e0000 */
[----:B------:R-:W-:Y:S05]  /*10380*/  @P0 BRA `(.L_x_3756) ;  /* 0x0000001400d00947 */ /* 0x000fea0003800000 */
[----:B------:R-:W-:Y:S02]  /*10390*/  ULDC UR4, c[0x0][0xac8] ;  /* 0x0002b20000047ab9 */ /* 0x000fe40000000800 */
[----:B------:R-:W-:Y:S02]  /*103a0*/  ISETP.GE.AND P4, PT, R193, UR4, PT ;  /* 0x00000004c1007c0c */ /* 0x000fe4000bf86270 */
[----:B------:R-:W-:Y:S02]  /*103b0*/  ISETP.GE.AND P2, PT, R217, UR4, PT ;  /* 0x00000004d9007c0c */ /* 0x000fe4000bf46270 */
[----:B------:R-:W-:Y:S02]  /*103c0*/  ISETP.GE.AND P1, PT, R211, UR4, PT ;  /* 0x00000004d3007c0c */ /* 0x000fe4000bf26270 */
[----:B------:R-:W-:-:S07]  /*103d0*/  ISETP.GE.AND P0, PT, R203, UR4, PT ;  /* 0x00000004cb007c0c */ /* 0x000fce000bf06270 */
[----:B0---4-:R-:W-:-:S04]  /*103e0*/  @!P4 LEA R4, P3, R193, R24, 0x2 ;  /* 0x00000018c104c211 */ /* 0x011fc800078610ff */
[----:B------:R-:W-:Y:S02]  /*103f0*/  @!P4 LEA.HI.X R5, R193, R20, R227, 0x2, P3 ;  /* 0x00000014c105c211 */ /* 0x000fe400018f14e3 */
[----:B------:R-:W-:Y:S02]  /*10400*/  ISETP.GE.AND P3, PT, R200, UR4, PT ;  /* 0x00000004c8007c0c */ /* 0x000fe4000bf66270 */
[C---:B------:R-:W-:Y:S01]  /*10410*/  @!P1 LEA R6, P5, R211.reuse, R24, 0x2 ;  /* 0x00000018d3069211 */ /* 0x040fe200078a10ff */
[----:B------:R0:W-:Y:S01]  /*10420*/  @!P4 ST.E.64 desc[UR40][R4.64], R26 ;  /* 0x0000001a0400c985 */ /* 0x0001e2000c101b28 */
[----:B------:R-:W-:Y:S02]  /*10430*/  ISETP.GE.AND P4, PT, R192, UR4, PT ;  /* 0x00000004c0007c0c */ /* 0x000fe4000bf86270 */
[----:B------:R-:W-:Y:S02]  /*10440*/  @!P1 LEA.HI.X R7, R211, R20, R216, 0x2, P5 ;  /* 0x00000014d3079211 */ /* 0x000fe400028f14d8 */
[----:B------:R-:W-:-:S02]  /*10450*/  ISETP.GE.AND P5, PT, R182, UR4, PT ;  /* 0x00000004b6007c0c */ /* 0x000fc4000bfa6270 */
        /* <DEDUP_REMOVED lines=8> */
[-C--:B0-----:R-:W-:Y:S02]  /*104e0*/  @!P3 LEA R4, P1, R200, R24.reuse, 0x2 ;  /* 0x00000018c804b211 */ /* 0x081fe400078210ff */
[----:B----4-:R-:W-:Y:S02]  /*104f0*/  @!P4 LEA R6, P2, R192, R24, 0x2 ;  /* 0x00000018c006c211 */ /* 0x010fe400078410ff */
[----:B------:R-:W-:-:S02]  /*10500*/  @!P3 LEA.HI.X R5, R200, R20, R201, 0x2, P1 ;  /* 0x00000014c805b211 */ /* 0x000fc400008f14c9 */
[----:B------:R-:W-:Y:S02]  /*10510*/  ISETP.GE.AND P1, PT, R178, UR4, PT ;  /* 0x00000004b2007c0c */ /* 0x000fe4000bf26270 */
[----:B------:R-:W-:Y:S01]  /*10520*/  @!P4 LEA.HI.X R7, R192, R20, R199, 0x2, P2 ;  /* 0x00000014c007c211 */ /* 0x000fe200010f14c7 */
[----:B------:R0:W-:Y:S01]  /*10530*/  @!P3 ST.E.64 desc[UR40][R4.64], R42 ;  /* 0x0000002a0400b985 */ /* 0x0001e2000c101b28 */
[----:B------:R-:W-:Y:S02]  /*10540*/  ISETP.GE.AND P2, PT, R176, UR4, PT ;  /* 0x00000004b0007c0c */ /* 0x000fe4000bf46270 */
[C---:B-----5:R-:W-:Y:S01]  /*10550*/  @!P5 LEA R8, P6, R182.reuse, R24, 0x2 ;  /* 0x00000018b608d211 */ /* 0x060fe200078c10ff */
[----:B------:R4:W-:Y:S01]  /*10560*/  @!P4 ST.E.64 desc[UR40][R6.64], R46 ;  /* 0x0000002e0600c985 */ /* 0x0009e2000c101b28 */
[----:B------:R-:W-:Y:S02]  /*10570*/  ISETP.GE.AND P3, PT, R237, UR4, PT ;  /* 0x00000004ed007c0c */ /* 0x000fe4000bf66270 */
[----:B------:R-:W-:-:S02]  /*10580*/  @!P5 LEA.HI.X R9, R182, R20, R183, 0x2, P6 ;  /* 0x00000014b609d211 */ /* 0x000fc400030f14b7 */
[----:B------:R-:W-:-:S03]  /*10590*/  ISETP.GE.AND P4, PT, R236, UR4, PT ;  /* 0x00000004ec007c0c */ /* 0x000fc6000bf86270 */
[----:B------:R5:W-:Y:S01]  /*105a0*/  @!P5 ST.E.64 desc[UR40][R8.64], R50 ;  /* 0x000000320800d985 */ /* 0x000be2000c101b28 */
[-C--:B0-----:R-:W-:Y:S02]  /*105b0*/  @!P0 LEA R4, P6, R180, R24.reuse, 0x2 ;  /* 0x00000018b4048211 */ /* 0x081fe400078c10ff */
[----:B----4-:R-:W-:Y:S02]  /*105c0*/  @!P1 LEA R6, P5, R178, R24, 0x2 ;  /* 0x00000018b2069211 */ /* 0x010fe400078a10ff */
[-C--:B------:R-:W-:Y:S02]  /*105d0*/  @!P0 LEA.HI.X R5, R180, R20.reuse, R181, 0x2, P6 ;  /* 0x00000014b4058211 */ /* 0x080fe400030f14b5 */
[----:B------:R-:W-:Y:S02]  /*105e0*/  @!P1 LEA.HI.X R7, R178, R20, R179, 0x2, P5 ;  /* 0x00000014b2079211 */ /* 0x000fe400028f14b3 */
[----:B------:R-:W-:Y:S01]  /*105f0*/  ISETP.GE.AND P5, PT, R235, UR4, PT ;  /* 0x00000004eb007c0c */ /* 0x000fe2000bfa6270 */
[----:B------:R0:W-:Y:S01]  /*10600*/  @!P0 ST.E.64 desc[UR40][R4.64], R54 ;  /* 0x0000003604008985 */ /* 0x0001e2000c101b28 */
[----:B-----5:R-:W-:-:S02]  /*10610*/  @!P2 LEA R8, P6, R176, R24, 0x2 ;  /* 0x00000018b008a211 */ /* 0x020fc400078c10ff */
[----:B------:R-:W-:Y:S01]  /*10620*/  ISETP.GE.AND P0, PT, R234, UR4, PT ;  /* 0x00000004ea007c0c */ /* 0x000fe2000bf06270 */
[----:B------:R4:W-:Y:S01]  /*10630*/  @!P1 ST.E.64 desc[UR40][R6.64], R58 ;  /* 0x0000003a06009985 */ /* 0x0009e2000c101b28 */
[----:B------:R-:W-:Y:S02]  /*10640*/  @!P2 LEA.HI.X R9, R176, R20, R177, 0x2, P6 ;  /* 0x00000014b009a211 */ /* 0x000fe400030f14b1 */
[----:B------:R-:W-:-:S03]  /*10650*/  ISETP.GE.AND P1, PT, R233, UR4, PT ;  /* 0x00000004e9007c0c */ /* 0x000fc6000bf26270 */
[----:B------:R5:W-:Y:S01]  /*10660*/  @!P2 ST.E.64 desc[UR40][R8.64], R62 ;  /* 0x0000003e0800a985 */ /* 0x000be2000c101b28 */
[CC--:B0-----:R-:W-:Y:S02]  /*10670*/  @!P3 LEA R4, P6, R237.reuse, R24.reuse, 0x2 ;  /* 0x00000018ed04b211 */ /* 0x0c1fe400078c10ff */
[C---:B----4-:R-:W-:Y:S02]  /*10680*/  @!P4 LEA R6, P2, R236.reuse, R24, 0x2 ;  /* 0x00000018ec06c211 */ /* 0x050fe400078410ff */
[-C--:B------:R-:W-:Y:S02]  /*10690*/  @!P3 LEA.HI.X R5, R237, R20.reuse, R175, 0x2, P6 ;  /* 0x00000014ed05b211 */ /* 0x080fe400030f14af */
[----:B------:R-:W-:Y:S02]  /*106a0*/  @!P4 LEA.HI.X R7, R236, R20, R174, 0x2, P2 ;  /* 0x00000014ec07c211 */ /* 0x000fe400010f14ae */
[----:B------:R-:W-:Y:S01]  /*106b0*/  ISETP.GE.AND P2, PT, R232, UR4, PT ;  /* 0x00000004e8007c0c */ /* 0x000fe2000bf46270 */
[----:B------:R0:W-:Y:S01]  /*106c0*/  @!P3 ST.E.64 desc[UR40][R4.64], R66 ;  /* 0x000000420400b985 */ /* 0x0001e2000c101b28 */
[----:B-----5:R-:W-:-:S03]  /*106d0*/  @!P5 LEA R8, P6, R235, R24, 0x2 ;  /* 0x00000018eb08d211 */ /* 0x020fc600078c10ff */
[----:B------:R4:W-:Y:S01]  /*106e0*/  @!P4 ST.E.64 desc[UR40][R6.64], R70 ;  /* 0x000000460600c985 */ /* 0x0009e2000c101b28 */
[----:B------:R-:W-:-:S05]  /*106f0*/  @!P5 LEA.HI.X R9, R235, R20, R173, 0x2, P6 ;  /* 0x00000014eb09d211 */ /* 0x000fca00030f14ad */
[----:B------:R5:W-:Y:S01]  /*10700*/  @!P5 ST.E.64 desc[UR40][R8.64], R74 ;  /* 0x0000004a0800d985 */ /* 0x000be2000c101b28 */
[----:B------:R-:W-:Y:S02]  /*10710*/  ISETP.GE.AND P5, PT, R231, UR4, PT ;  /* 0x00000004e7007c0c */ /* 0x000fe4000bfa6270 */
[----:B0-----:R-:W-:-:S04]  /*10720*/  @!P0 LEA R4, P4, R234, R24, 0x2 ;  /* 0x00000018ea048211 */ /* 0x001fc800078810ff */
[----:B------:R-:W-:Y:S02]  /*10730*/  @!P0 LEA.HI.X R5, R234, R20, R172, 0x2, P4 ;  /* 0x00000014ea058211 */ /* 0x000fe400020f14ac */
[----:B------:R-:W-:Y:S02]  /*10740*/  ISETP.GE.AND P4, PT, R230, UR4, PT ;  /* 0x00000004e6007c0c */ /* 0x000fe4000bf86270 */
[CC--:B----4-:R-:W-:Y:S01]  /*10750*/  @!P1 LEA R6, P3, R233.reuse, R24.reuse, 0x2 ;  /* 0x00000018e9069211 */ /* 0x0d0fe200078610ff */
[----:B------:R0:W-:Y:S01]  /*10760*/  @!P0 ST.E.64 desc[UR40][R4.64], R78 ;  /* 0x0000004e04008985 */ /* 0x0001e2000c101b28 */
[----:B-----5:R-:W-:Y:S02]  /*10770*/  @!P2 LEA R8, P6, R232, R24, 0x2 ;  /* 0x00000018e808a211 */ /* 0x020fe400078c10ff */
        /* <DEDUP_REMOVED lines=9> */
[----:B----4-:R-:W-:-:S03]  /*10810*/  @!P4 LEA R6, P0, R230, R24, 0x2 ;  /* 0x00000018e606c211 */ /* 0x010fc600078010ff */
[----:B------:R0:W-:Y:S01]  /*10820*/  @!P5 ST.E.64 desc[UR40][R4.64], R90 ;  /* 0x0000005a0400d985 */ /* 0x0001e2000c101b28 */
[----:B------:R-:W-:Y:S02]  /*10830*/  ISETP.GE.AND P5, PT, R223, UR4, PT ;  /* 0x00000004df007c0c */ /* 0x000fe4000bfa6270 */
[----:B------:R-:W-:Y:S02]  /*10840*/  @!P4 LEA.HI.X R7, R230, R20, R168, 0x2, P0 ;  /* 0x00000014e607c211 */ /* 0x000fe400000f14a8 */
[----:B------:R-:W-:Y:S02]  /*10850*/  ISETP.GE.AND P0, PT, R224, UR4, PT ;  /* 0x00000004e0007c0c */ /* 0x000fe4000bf06270 */
[C---:B-----5:R-:W-:Y:S01]  /*10860*/  @!P3 LEA R8, P6, R229.reuse, R24, 0x2 ;  /* 0x00000018e508b211 */ /* 0x060fe200078c10ff */
[----:B------:R4:W-:Y:S01]  /*10870*/  @!P4 ST.E.64 desc[UR40][R6.64], R94 ;  /* 0x0000005e0600c985 */ /* 0x0009e2000c101b28 */
[----:B------:R-:W-:Y:S02]  /*10880*/  ISETP.GE.AND P4, PT, R222, UR4, PT ;  /* 0x00000004de007c0c */ /* 0x000fe4000bf86270 */
[----:B------:R-:W-:-:S02]  /*10890*/  @!P3 LEA.HI.X R9, R229, R20, R167, 0x2, P6 ;  /* 0x00000014e509b211 */ /* 0x000fc400030f14a7 */
[----:B0-----:R-:W-:-:S03]  /*108a0*/  @!P2 LEA R4, P6, R228, R24, 0x2 ;  /* 0x00000018e404a211 */ /* 0x001fc600078c10ff */
[----:B------:R0:W-:Y:S01]  /*108b0*/  @!P3 ST.E.64 desc[UR40][R8.64], R98 ;  /* 0x000000620800b985 */ /* 0x0001e2000c101b28 */
[----:B------:R-:W-:Y:S02]  /*108c0*/  @!P2 LEA.HI.X R5, R228, R20, R166, 0x2, P6 ;  /* 0x00000014e405a211 */ /* 0x000fe400030f14a6 */
[----:B----4-:R-:W-:-:S03]  /*108d0*/  @!P1 LEA R6, P3, R225, R24, 0x2 ;  /* 0x00000018e1069211 */ /* 0x010fc600078610ff */
[----:B------:R-:W-:Y:S01]  /*108e0*/  @!P2 ST.E.64 desc[UR40][R4.64], R102 ;  /* 0x000000660400a985 */ /* 0x000fe2000c101b28 */
[----:B---3--:R-:W-:Y:S02]  /*108f0*/  @!P4 LEA R12, P2, R222, R24, 0x2 ;  /* 0x00000018de0cc211 */ /* 0x008fe400078410ff */
[----:B------:R-:W-:Y:S02]  /*10900*/  @!P1 LEA.HI.X R7, R225, R20, R165, 0x2, P3 ;  /* 0x00000014e1079211 */ /* 0x000fe400018f14a5 */
[----:B------:R-:W-:Y:S02]  /*10910*/  ISETP.GE.AND P3, PT, R221, UR4, PT ;  /* 0x00000004dd007c0c */ /* 0x000fe4000bf66270 */
[CC--:B0-----:R-:W-:Y:S01]  /*10920*/  @!P0 LEA R8, P6, R224.reuse, R24.reuse, 0x2 ;  /* 0x00000018e0088211 */ /* 0x0c1fe200078c10ff */
[----:B------:R0:W-:Y:S01]  /*10930*/  @!P1 ST.E.64 desc[UR40][R6.64], R106 ;  /* 0x0000006a06009985 */ /* 0x0001e2000c101b28 */
[----:B------:R-:W-:Y:S02]  /*10940*/  @!P5 LEA R10, P1, R223, R24, 0x2 ;  /* 0x00000018df0ad211 */ /* 0x000fe400078210ff */
[----:B------:R-:W-:-:S02]  /*10950*/  @!P0 LEA.HI.X R9, R224, R20, R164, 0x2, P6 ;  /* 0x00000014e0098211 */ /* 0x000fc400030f14a4 */
[----:B------:R-:W-:Y:S02]  /*10960*/  @!P5 LEA.HI.X R11, R223, R20, R163, 0x2, P1 ;  /* 0x00000014df0bd211 */ /* 0x000fe400008f14a3 */
[----:B------:R-:W-:Y:S01]  /*10970*/  ISETP.GE.AND P1, PT, R219, UR4, PT ;  /* 0x00000004db007c0c */ /* 0x000fe2000bf26270 */
[----:B------:R3:W-:Y:S01]  /*10980*/  @!P0 ST.E.64 desc[UR40][R8.64], R110 ;  /* 0x0000006e08008985 */ /* 0x0007e2000c101b28 */
[----:B------:R-:W-:Y:S02]  /*10990*/  ISETP.GE.AND P0, PT, R220, UR4, PT ;  /* 0x00000004dc007c0c */ /* 0x000fe4000bf06270 */
[C---:B------:R-:W-:Y:S01]  /*109a0*/  @!P3 LEA R14, P6, R221.reuse, R24, 0x2 ;  /* 0x00000018dd0eb211 */ /* 0x040fe200078c10ff */
[----:B------:R-:W-:Y:S01]  /*109b0*/  @!P5 ST.E.64 desc[UR40][R10.64], R114 ;  /* 0x000000720a00d985 */ /* 0x000fe2000c101b28 */
[-C--:B--2---:R-:W-:Y:S02]  /*109c0*/  @!P4 LEA.HI.X R13, R222, R20.reuse, R162, 0x2, P2 ;  /* 0x00000014de0dc211 */ /* 0x084fe400010f14a2 */
[----:B------:R-:W-:-:S02]  /*109d0*/  @!P3 LEA.HI.X R15, R221, R20, R161, 0x2, P6 ;  /* 0x00000014dd0fb211 */ /* 0x000fc400030f14a1 */
[----:B------:R-:W-:Y:S01]  /*109e0*/  ISETP.GE.AND P2, PT, R214, UR4, PT ;  /* 0x00000004d6007c0c */ /* 0x000fe2000bf46270 */
[----:B------:R2:W-:Y:S01]  /*109f0*/  @!P4 ST.E.64 desc[UR40][R12.64], R118 ;  /* 0x000000760c00c985 */ /* 0x0005e2000c101b28 */
[----:B------:R-:W-:Y:S02]  /*10a00*/  ISETP.GE.AND P4, PT, R218, UR4, PT ;  /* 0x00000004da007c0c */ /* 0x000fe4000bf86270 */
[-C--:B0-----:R-:W-:Y:S01]  /*10a10*/  @!P1 LEA R6, P6, R219, R24.reuse, 0x2 ;  /* 0x00000018db069211 */ /* 0x081fe200078c10ff */
[----:B------:R0:W-:Y:S01]  /*10a20*/  @!P3 ST.E.64 desc[UR40][R14.64], R122 ;  /* 0x0000007a0e00b985 */ /* 0x0001e2000c101b28 */
[C---:B------:R-:W-:Y:S02]  /*10a30*/  @!P0 LEA R4, P5, R220.reuse, R24, 0x2 ;  /* 0x00000018dc048211 */ /* 0x040fe400078a10ff */
[----:B------:R-:W-:Y:S02]  /*10a40*/  ISETP.GE.AND P3, PT, R215, UR4, PT ;  /* 0x00000004d7007c0c */ /* 0x000fe4000bf66270 */
[----:B------:R-:W-:-:S02]  /*10a50*/  @!P0 LEA.HI.X R5, R220, R20, R160, 0x2, P5 ;  /* 0x00000014dc058211 */ /* 0x000fc400028f14a0 */
[----:B------:R-:W-:Y:S02]  /*10a60*/  ISETP.GE.AND P5, PT, R213, UR4, PT ;  /* 0x00000004d5007c0c */ /* 0x000fe4000bfa6270 */
[----:B------:R-:W-:Y:S01]  /*10a70*/  @!P1 LEA.HI.X R7, R219, R20, R159, 0x2, P6 ;  /* 0x00000014db079211 */ /* 0x000fe200030f149f */
[----:B------:R4:W-:Y:S01]  /*10a80*/  @!P0 ST.E.64 desc[UR40][R4.64], R126 ;  /* 0x0000007e04008985 */ /* 0x0009e2000c101b28 */
[----:B---3--:R-:W-:-:S03]  /*10a90*/  @!P4 LEA R8, P0, R218, R24, 0x2 ;  /* 0x00000018da08c211 */ /* 0x008fc600078010ff */
[----:B------:R4:W-:Y:S01]  /*10aa0*/  @!P1 ST.E.64 desc[UR40][R6.64], R130 ;  /* 0x0000008206009985 */ /* 0x0009e2000c101b28 */
[-C--:B--2---:R-:W-:Y:S02]  /*10ab0*/  @!P2 LEA R12, P1, R214, R24.reuse, 0x2 ;  /* 0x00000018d60ca211 */ /* 0x084fe400078210ff */
[----:B------:R-:W-:Y:S02]  /*10ac0*/  @!P3 LEA R10, P6, R215, R24, 0x2 ;  /* 0x00000018d70ab211 */ /* 0x000fe400078c10ff */
[----:B------:R-:W-:Y:S02]  /*10ad0*/  @!P4 LEA.HI.X R9, R218, R20, R158, 0x2, P0 ;  /* 0x00000014da09c211 */ /* 0x000fe400000f149e */
[----:B0-----:R-:W-:Y:S02]  /*10ae0*/  @!P5 LEA R14, P0, R213, R24, 0x2 ;  /* 0x00000018d50ed211 */ /* 0x001fe400078010ff */
[-C--:B------:R-:W-:Y:S01]  /*10af0*/  @!P3 LEA.HI.X R11, R215, R20.reuse, R157, 0x2, P6 ;  /* 0x00000014d70bb211 */ /* 0x080fe200030f149d */
[----:B------:R4:W-:Y:S01]  /*10b00*/  @!P4 ST.E.64 desc[UR40][R8.64], R134 ;  /* 0x000000860800c985 */ /* 0x0009e2000c101b28 */
[----:B------:R-:W-:-:S02]  /*10b10*/  @!P2 LEA.HI.X R13, R214, R20, R156, 0x2, P1 ;  /* 0x00000014d60da211 */ /* 0x000fc400008f149c */
[----:B------:R-:W-:Y:S01]  /*10b20*/  @!P5 LEA.HI.X R15, R213, R20, R152, 0x2, P0 ;  /* 0x00000014d50fd211 */ /* 0x000fe200000f1498 */
[----:B------:R4:W-:Y:S01]  /*10b30*/  @!P3 ST.E.64 desc[UR40][R10.64], R138 ;  /* 0x0000008a0a00b985 */ /* 0x0009e2000c101b28 */
[----:B------:R-:W-:-:S03]  /*10b40*/  ISETP.GE.AND P0, PT, R212, UR4, PT ;  /* 0x00000004d4007c0c */ /* 0x000fc6000bf06270 */
[----:B------:R4:W-:Y:S04]  /*10b50*/  @!P2 ST.E.64 desc[UR40][R12.64], R142 ;  /* 0x0000008e0c00a985 */ /* 0x0009e8000c101b28 */
[----:B------:R4:W-:Y:S06]  /*10b60*/  @!P5 ST.E.64 desc[UR40][R14.64], R146 ;  /* 0x000000920e00d985 */ /* 0x0009ec000c101b28 */
[----:B------:R-:W-:Y:S05]  /*10b70*/  @P0 BRA `(.L_x_3756) ;  /* 0x0000000c00d40947 */ /* 0x000fea0003800000 */
[----:B------:R-:W-:-:S04]  /*10b80*/  LEA R24, P0, R212, R24, 0x2 ;  /* 0x00000018d4187211 */ /* 0x000fc800078010ff */
[----:B------:R-:W-:-:S05]  /*10b90*/  LEA.HI.X R25, R212, R20, R21, 0x2, P0 ;  /* 0x00000014d4197211 */ /* 0x000fca00000f1415 */
[----:B------:R0:W-:Y:S01]  /*10ba0*/  ST.E.64 desc[UR40][R24.64], R150 ;  /* 0x0000009618007985 */ /* 0x0001e2000c101b28 */
[----:B------:R-:W-:Y:S05]  /*10bb0*/  BRA `(.L_x_3756) ;  /* 0x0000000c00c47947 */ /* 0x000fea0003800000 */
.L_x_3750:
[----:B------:R-:W-:Y:S01]  /*10bc0*/  ULDC.64 UR6, c[0x0][0xc08] ;  /* 0x0003020000067ab9 */ /* 0x000fe20000000a00 */
[----:B------:R-:W-:Y:S01]  /*10bd0*/  ULDC.64 UR4, c[0x0][0xc00] ;  /* 0x0003000000047ab9 */ /* 0x000fe20000000a00 */
[----:B------:R-:W-:Y:S01]  /*10be0*/  ISETP.NE.U32.AND P1, PT, RZ, UR6, PT ;  /* 0x00000006ff007c0c */ /* 0x000fe2000bf25070 */
[----:B------:R-:W-:Y:S01]  /*10bf0*/  IMAD.MOV.U32 R3, RZ, RZ, RZ ;  /* 0x000000ffff037224 */ /* 0x000fe200078e00ff */
[----:B------:R-:W-:Y:S02]  /*10c00*/  ISETP.NE.U32.AND P0, PT, RZ, UR4, PT ;  /* 0x00000004ff007c0c */ /* 0x000fe4000bf05070 */
[----:B------:R-:W-:Y:S02]  /*10c10*/  ISETP.NE.AND.EX P1, PT, RZ, UR7, PT, P1 ;  /* 0x00000007ff007c0c */ /* 0x000fe4000bf25310 */
[----:B0-----:R-:W-:Y:S02]  /*10c20*/  IADD3 R4, P2, R203, UR4, RZ ;  /* 0x00000004cb047c10 */ /* 0x001fe4000ff5e0ff */
        /* <DEDUP_REMOVED lines=9> */
[----:B------:R-:W4:-:S12]  /*10cc0*/  S2R R8, SR_TID.X ;  /* 0x0000000000087919 */ /* 0x000f180000002100 */
[----:B------:R-:W2:Y:S01]  /*10cd0*/  @!P2 LDC R201, c[0x0][0xad4] ;  /* 0x0002b500ffc9ab82 */ /* 0x000ea20000000800 */
[----:B----4-:R-:W-:Y:S01]  /*10ce0*/  VIADD R30, R8, 0xffffff80 ;  /* 0xffffff80081e7836 */ /* 0x010fe20000000000 */
[----:B--2---:R-:W-:-:S04]  /*10cf0*/  ISETP.GT.AND P2, PT, R201, 0x1, PT ;  /* 0x00000001c900780c */ /* 0x004fc80003f44270 */
[----:B------:R-:W-:Y:S01]  /*10d00*/  ISETP.GT.AND P3, PT, R30, 0x3f, PT ;  /* 0x0000003f1e00780c */ /* 0x000fe20003f64270 */
[----:B0-----:R-:W-:-:S12]  /*10d10*/  @P1 BRA `(.L_x_3759) ;  /* 0x0000000000101947 */ /* 0x001fd80003800000 */
[----:B------:R-:W-:Y:S05]  /*10d20*/  @!P0 BRA `(.L_x_3759) ;  /* 0x00000000000c8947 */ /* 0x000fea0003800000 */
[----:B------:R-:W2:Y:S04]  /*10d30*/  LDG.E R7, desc[UR40][R4.64] ;  /* 0x0000002804077981 */ /* 0x000ea8000c1e1900 */
[----:B-----5:R-:W2:Y:S02]  /*10d40*/  LDG.E R0, desc[UR40][R4.64+0x4] ;  /* 0x0000042804007981 */ /* 0x020ea4000c1e1900 */
[----:B--2---:R-:W-:-:S07]  /*10d50*/  IMAD.IADD R0, R0, 0x1, -R7 ;  /* 0x0000000100007824 */ /* 0x004fce00078e0a07 */
.L_x_3759:
[----:B------:R-:W2:Y:S01]  /*10d60*/  LDL.LU R4, [R1+0x24] ;  /* 0x0000240001047983 */ /* 0x000ea20000300800 */
[----:B------:R-:W-:Y:S01]  /*10d70*/  BSSY B1, `(.L_x_3760) ;  /* 0x0000037000017945 */ /* 0x000fe20003800000 */
[----:B------:R-:W-:Y:S02]  /*10d80*/  SEL R27, R200, RZ, !P0 ;  /* 0x000000ffc81b7207 */ /* 0x000fe40004000000 */
[----:B-----5:R-:W-:Y:S02]  /*10d90*/  SHF.R.S32.HI R26, RZ, 0x1f, R3 ;  /* 0x0000001fff1a7819 */ /* 0x020fe40000011403 */
[----:B--2---:R-:W-:Y:S01]  /*10da0*/  SEL R28, R4, RZ, !P0 ;  /* 0x000000ff041c7207 */ /* 0x004fe20004000000 */
[----:B------:R-:W-:Y:S06]  /*10db0*/  @P3 BRA `(.L_x_3761) ;  /* 0x0000000000c83947 */ /* 0x000fec0003800000 */
[----:B------:R-:W0:Y:S01]  /*10dc0*/  S2R R5, SR_TID.X ;  /* 0x0000000000057919 */ /* 0x000e220000002100 */
[----:B------:R-:W2:Y:S01]  /*10dd0*/  LDC R31, c[0x0][0xbe8] ;  /* 0x0002fa00ff1f7b82 */ /* 0x000ea20000000800 */
[----:B0-----:R-:W-:Y:S02]  /*10de0*/  IMAD R4, R202, 0x40, R5 ;  /* 0x00000040ca047824 */ /* 0x001fe400078e0205 */
[----:B--2---:R-:W-:Y:S02]  /*10df0*/  IMAD R5, R0, R31, RZ ;  /* 0x0000001f00057224 */ /* 0x004fe400078e02ff */
        /* <DEDUP_REMOVED lines=10> */
[----:B------:R-:W2:Y:S08]  /*10ea0*/  LDC.64 R12, c[0x0][R24+0x220] ;  /* 0x00008800180c7b82 */ /* 0x000eb00000000a00 */
[----:B------:R-:W4:Y:S08]  /*10eb0*/  LDC.64 R14, c[0x0][R24+0x218] ;  /* 0x00008600180e7b82 */ /* 0x000f300000000a00 */
[----:B------:R-:W5:Y:S08]  /*10ec0*/  LDC.64 R8, c[0x0][R24+0x228] ;  /* 0x00008a0018087b82 */ /* 0x000f700000000a00 */
[----:B------:R-:W1:Y:S08]  /*10ed0*/  LDC.64 R6, c[0x0][R24+0x210] ;  /* 0x0000840018067b82 */ /* 0x000e700000000a00 */
[----:B------:R-:W3:Y:S08]  /*10ee0*/  @P1 LDC R20, c[0x0][0xbec] ;  /* 0x0002fb00ff141b82 */ /* 0x000ef00000000800 */
[----:B------:R-:W5:Y:S01]  /*10ef0*/  @P1 LDC R33, c[0x0][0xbf0] ;  /* 0x0002fc00ff211b82 */ /* 0x000f620000000800 */
[----:B--2---:R-:W-:-:S07]  /*10f00*/  IMAD R13, R13, R27, RZ ;  /* 0x0000001b0d0d7224 */ /* 0x004fce00078e02ff */
[----:B0-----:R-:W0:Y:S01]  /*10f10*/  @!P0 LDC R4, c[0x0][0xb50] ;  /* 0x0002d400ff048b82 */ /* 0x001e220000000800 */
[----:B------:R-:W-:-:S04]  /*10f20*/  IMAD.WIDE.U32 R10, R12, R27, RZ ;  /* 0x0000001b0c0a7225 */ /* 0x000fc800078e00ff */
[----:B------:R-:W-:Y:S02]  /*10f30*/  IMAD R13, R12, R28, R13 ;  /* 0x0000001c0c0d7224 */ /* 0x000fe400078e020d */
[----:B---3--:R-:W-:Y:S01]  /*10f40*/  @P1 IMAD.HI.U32 R20, R29, R20, RZ ;  /* 0x000000141d141227 */ /* 0x008fe200078e00ff */
        /* <DEDUP_REMOVED lines=23> */
[----:B--2---:R-:W-:-:S05]  /*110c0*/  LEA.HI.X R5, R8, R5, R6, 0x2, P0 ;  /* 0x0000000508057211 */ /* 0x004fca00000f1406 */
[----:B------:R0:W-:Y:S02]  /*110d0*/  STG.E desc[UR40][R4.64], R7 ;  /* 0x0000000704007986 */ /* 0x0001e4000c101928 */
.L_x_3761:
[----:B------:R-:W-:Y:S05]  /*110e0*/  BSYNC B1 ;  /* 0x0000000000017941 */ /* 0x000fea0003800000 */
.L_x_3760:
[----:B------:R-:W-:Y:S05]  /*110f0*/  @P2 BRA `(.L_x_3756) ;  /* 0x0000000800742947 */ /* 0x000fea0003800000 */
[----:B------:R-:W2:Y:S01]  /*11100*/  LDC R9, c[0x0][0xbe8] ;  /* 0x0002fa00ff097b82 */ /* 0x000ea20000000800 */
[----:B------:R-:W-:Y:S01]  /*11110*/  ULDC.64 UR4, c[0x0][0xaa0] ;  /* 0x0002a80000047ab9 */ /* 0x000fe20000000a00 */
[----:B0-----:R-:W-:Y:S01]  /*11120*/  SHF.R.S32.HI R7, RZ, 0x1f, R30 ;  /* 0x0000001fff077819 */ /* 0x001fe2000001141e */
[----:B------:R-:W-:Y:S01]  /*11130*/  IMAD R6, R26, UR4, RZ ;  /* 0x000000041a067c24 */ /* 0x000fe2000f8e02ff */
[----:B------:R-:W-:Y:S01]  /*11140*/  BSSY B1, `(.L_x_3762) ;  /* 0x0000074000017945 */ /* 0x000fe20003800000 */
[----:B------:R-:W-:Y:S01]  /*11150*/  IMAD.WIDE.U32 R4, R3, UR4, RZ ;  /* 0x0000000403047c25 */ /* 0x000fe2000f8e00ff */
[----:B------:R-:W-:Y:S02]  /*11160*/  LEA.HI R7, R7, R30, RZ, 0x3 ;  /* 0x0000001e07077211 */ /* 0x000fe400078f18ff */
[----:B------:R-:W0:Y:S01]  /*11170*/  LDC R21, c[0x0][0xac8] ;  /* 0x0002b200ff157b82 */ /* 0x000e220000000800 */
[----:B------:R-:W-:Y:S01]  /*11180*/  IMAD R3, R3, UR5, R6 ;  /* 0x0000000503037c24 */ /* 0x000fe2000f8e0206 */
[----:B------:R-:W-:Y:S01]  /*11190*/  SHF.R.S32.HI R15, RZ, 0x3, R7 ;  /* 0x00000003ff0f7819 */ /* 0x000fe20000011407 */
[----:B------:R-:W-:Y:S01]  /*111a0*/  ULDC.64 UR4, c[0x0][0xae8] ;  /* 0x0002ba0000047ab9 */ /* 0x000fe20000000a00 */
[----:B------:R-:W-:Y:S01]  /*111b0*/  VIADD R29, R188, 0x180 ;  /* 0x00000180bc1d7836 */ /* 0x000fe20000000000 */
[----:B------:R-:W-:Y:S01]  /*111c0*/  SHF.R.S32.HI R32, RZ, 0x1f, R205 ;  /* 0x0000001fff207819 */ /* 0x000fe200000114cd */
[----:B------:R-:W-:Y:S01]  /*111d0*/  IMAD.IADD R5, R5, 0x1, R3 ;  /* 0x0000000105057824 */ /* 0x000fe200078e0203 */
[----:B------:R-:W-:Y:S01]  /*111e0*/  LOP3.LUT R3, R7, 0xfffffff8, RZ, 0xc0, !PT ;  /* 0xfffffff807037812 */ /* 0x000fe200078ec0ff */
[----:B------:R-:W-:Y:S01]  /*111f0*/  IMAD R26, R202, 0x40, R15 ;  /* 0x00000040ca1a7824 */ /* 0x000fe200078e020f */
[----:B------:R-:W-:Y:S01]  /*11200*/  SHF.R.S32.HI R33, RZ, 0x1f, R206 ;  /* 0x0000001fff217819 */ /* 0x000fe200000114ce */
[----:B------:R-:W-:Y:S01]  /*11210*/  IMAD.WIDE.U32 R4, R199, UR4, R4 ;  /* 0x00000004c7047c25 */ /* 0x000fe2000f8e0004 */
[----:B------:R-:W-:-:S02]  /*11220*/  SHF.R.S32.HI R34, RZ, 0x1f, R207 ;  /* 0x0000001fff227819 */ /* 0x000fc400000114cf */
[----:B------:R-:W-:Y:S01]  /*11230*/  SHF.R.S32.HI R35, RZ, 0x1f, R208 ;  /* 0x0000001fff237819 */ /* 0x000fe200000114d0 */
[----:B------:R-:W-:Y:S01]  /*11240*/  IMAD.IADD R30, R30, 0x1, -R3 ;  /* 0x000000011e1e7824 */ /* 0x000fe200078e0a03 */
[----:B------:R-:W-:Y:S01]  /*11250*/  SHF.R.S32.HI R36, RZ, 0x1f, R209 ;  /* 0x0000001fff247819 */ /* 0x000fe200000114d1 */
[----:B------:R-:W-:Y:S01]  /*11260*/  IMAD R5, R199, UR5, R5 ;  /* 0x00000005c7057c24 */ /* 0x000fe2000f8e0205 */
[----:B--2---:R-:W-:Y:S01]  /*11270*/  ISETP.NE.AND P0, PT, R9, 0x1, PT ;  /* 0x000000010900780c */ /* 0x004fe20003f05270 */
[----:B------:R-:W-:Y:S01]  /*11280*/  IMAD R7, R30, 0x20, R15 ;  /* 0x000000201e077824 */ /* 0x000fe200078e020f */
[----:B------:R-:W-:Y:S01]  /*11290*/  ULDC.64 UR4, c[0x0][0xaf0] ;  /* 0x0002bc0000047ab9 */ /* 0x000fe20000000a00 */
[----:B------:R-:W-:Y:S01]  /*112a0*/  VIADD R31, R188, 0x1c0 ;  /* 0x000001c0bc1f7836 */ /* 0x000fe20000000000 */
[----:B------:R-:W-:Y:S01]  /*112b0*/  SHF.R.S32.HI R30, RZ, 0x1f, R29 ;  /* 0x0000001fff1e7819 */ /* 0x000fe2000001141d */
[----:B------:R-:W-:Y:S02]  /*112c0*/  IMAD R8, R202, 0x40, R7 ;  /* 0x00000040ca087824 */ /* 0x000fe400078e0207 */
[----:B------:R-:W-:Y:S01]  /*112d0*/  IMAD R3, R28, UR4, RZ ;  /* 0x000000041c037c24 */ /* 0x000fe2000f8e02ff */
[-C--:B0-----:R-:W-:Y:S01]  /*112e0*/  ISETP.GE.AND P1, PT, R209, R21.reuse, PT ;  /* 0x00000015d100720c */ /* 0x081fe20003f26270 */
[----:B------:R-:W-:Y:S01]  /*112f0*/  IMAD.WIDE.U32 R4, R27, UR4, R4 ;  /* 0x000000041b047c25 */ /* 0x000fe2000f8e0004 */
[----:B------:R-:W-:-:S02]  /*11300*/  ISETP.GE.AND P2, PT, R188, R21, PT ;  /* 0x00000015bc00720c */ /* 0x000fc40003f46270 */
[----:B------:R-:W-:Y:S01]  /*11310*/  SHF.R.S32.HI R28, RZ, 0x1f, R31 ;  /* 0x0000001fff1c7819 */ /* 0x000fe2000001141f */
[----:B------:R-:W0:Y:S01]  /*11320*/  @P0 LDC R11, c[0x0][0xbec] ;  /* 0x0002fb00ff0b0b82 */ /* 0x000e220000000800 */
[----:B------:R-:W-:Y:S01]  /*11330*/  IMAD R7, R27, UR5, R3 ;  /* 0x000000051b077c24 */ /* 0x000fe2000f8e0203 */
[----:B------:R-:W-:Y:S01]  /*11340*/  ULDC.64 UR4, c[0x0][0xae0] ;  /* 0x0002b80000047ab9 */ /* 0x000fe20000000a00 */
[----:B------:R-:W-:Y:S02]  /*11350*/  IMAD.MOV.U32 R3, RZ, RZ, R8 ;  /* 0x000000ffff037224 */ /* 0x000fe400078e0008 */
[----:B------:R-:W-:Y:S02]  /*11360*/  IMAD.IADD R5, R5, 0x1, R7 ;  /* 0x0000000105057824 */ /* 0x000fe400078e0207 */
[----:B------:R-:W-:Y:S01]  /*11370*/  IMAD R27, R0, R9, RZ ;  /* 0x00000009001b7224 */ /* 0x000fe200078e02ff */
[----:B------:R-:W2:Y:S01]  /*11380*/  @P0 LDC R13, c[0x0][0xbf0] ;  /* 0x0002fc00ff0d0b82 */ /* 0x000ea20000000800 */
[----:B------:R-:W-:-:S02]  /*11390*/  SEL R0, RZ, 0x1, P2 ;  /* 0x00000001ff007807 */ /* 0x000fc40001000000 */
[----:B------:R-:W-:Y:S01]  /*113a0*/  ISETP.GE.AND P2, PT, R31, R21, PT ;  /* 0x000000151f00720c */ /* 0x000fe20003f46270 */
[----:B0-----:R-:W-:-:S05]  /*113b0*/  @P0 IMAD.HI.U32 R6, R8, R11, RZ ;  /* 0x0000000b08060227 */ /* 0x001fca00078e00ff */
[----:B--2---:R-:W-:Y:S02]  /*113c0*/  @P0 SHF.R.U32.HI R3, RZ, R13, R6 ;  /* 0x0000000dff030219 */ /* 0x004fe40000011606 */
[----:B------:R-:W-:Y:S02]  /*113d0*/  ISETP.GE.AND P0, PT, R208, R21, PT ;  /* 0x00000015d000720c */ /* 0x000fe40003f06270 */
[--C-:B------:R-:W-:Y:S01]  /*113e0*/  SHF.R.S32.HI R6, RZ, 0x1f, R3.reuse ;  /* 0x0000001fff067819 */ /* 0x100fe20000011403 */
[----:B------:R-:W-:Y:S02]  /*113f0*/  IMAD.MOV R7, RZ, RZ, -R3 ;  /* 0x000000ffff077224 */ /* 0x000fe400078e0a03 */
[----:B------:R-:W-:-:S04]  /*11400*/  IMAD.WIDE.U32 R4, R3, UR4, R4 ;  /* 0x0000000403047c25 */ /* 0x000fc8000f8e0004 */
[----:B------:R-:W-:Y:S02]  /*11410*/  IMAD R6, R6, UR4, RZ ;  /* 0x0000000406067c24 */ /* 0x000fe4000f8e02ff */
[----:B------:R-:W-:Y:S01]  /*11420*/  IMAD R7, R9, R7, R8 ;  /* 0x0000000709077224 */ /* 0x000fe200078e0208 */
[----:B------:R-:W-:Y:S01]  /*11430*/  SEL R8, RZ, 0xffffffff, P1 ;  /* 0xffffffffff087807 */ /* 0x000fe20000800000 */
[----:B------:R-:W-:Y:S01]  /*11440*/  IMAD R9, R3, UR5, R6 ;  /* 0x0000000503097c24 */ /* 0x000fe2000f8e0206 */
[----:B------:R-:W-:Y:S01]  /*11450*/  SEL R3, RZ, 0xffffffff, P0 ;  /* 0xffffffffff037807 */ /* 0x000fe20000000000 */
[----:B------:R-:W-:Y:S01]  /*11460*/  ULDC.64 UR4, c[0x0][0xad8] ;  /* 0x0002b60000047ab9 */ /* 0x000fe20000000a00 */
[-C--:B------:R-:W-:Y:S01]  /*11470*/  ISETP.GE.AND P0, PT, R207, R21.reuse, PT ;  /* 0x00000015cf00720c */ /* 0x080fe20003f06270 */
[----:B------:R-:W-:Y:S02]  /*11480*/  IMAD.SHL.U32 R11, R8, 0x2, RZ ;  /* 0x00000002080b7824 */ /* 0x000fe400078e00ff */
[----:B------:R-:W-:Y:S01]  /*11490*/  IMAD.SHL.U32 R3, R3, 0x4, RZ ;  /* 0x0000000403037824 */ /* 0x000fe200078e00ff */
[----:B------:R-:W-:Y:S01]  /*114a0*/  SEL R6, RZ, 0xffffffff, P0 ;  /* 0xffffffffff067807 */ /* 0x000fe20000000000 */
[----:B------:R-:W-:Y:S01]  /*114b0*/  IMAD.IADD R5, R5, 0x1, R9 ;  /* 0x0000000105057824 */ /* 0x000fe200078e0209 */
[----:B------:R-:W-:-:S02]  /*114c0*/  ISETP.GE.AND P0, PT, R206, R21, PT ;  /* 0x00000015ce00720c */ /* 0x000fc40003f06270 */
[----:B------:R-:W-:Y:S01]  /*114d0*/  LOP3.LUT R0, R11, 0x2, R0, 0xe2, !PT ;  /* 0x000000020b007812 */ /* 0x000fe200078ee200 */
[----:B------:R-:W-:Y:S01]  /*114e0*/  IMAD.SHL.U32 R8, R6, 0x8, RZ ;  /* 0x0000000806087824 */ /* 0x000fe200078e00ff */
[----:B------:R-:W-:Y:S01]  /*114f0*/  SEL R6, RZ, 0xffffffff, P0 ;  /* 0xffffffffff067807 */ /* 0x000fe20000000000 */
[----:B------:R-:W-:Y:S01]  /*11500*/  IMAD.WIDE.U32 R4, R7, UR4, R4 ;  /* 0x0000000407047c25 */ /* 0x000fe2000f8e0004 */
[----:B------:R-:W-:Y:S02]  /*11510*/  LOP3.LUT R3, R3, 0x4, R0, 0xe2, !PT ;  /* 0x0000000403037812 */ /* 0x000fe400078ee200 */
[----:B------:R-:W-:Y:S01]  /*11520*/  ISETP.GE.AND P0, PT, R205, R21, PT ;  /* 0x00000015cd00720c */ /* 0x000fe20003f06270 */
[----:B------:R-:W-:Y:S01]  /*11530*/  IMAD.SHL.U32 R6, R6, 0x10, RZ ;  /* 0x0000001006067824 */ /* 0x000fe200078e00ff */
[----:B------:R-:W-:Y:S02]  /*11540*/  SHF.R.S32.HI R0, RZ, 0x1f, R7 ;  /* 0x0000001fff007819 */ /* 0x000fe40000011407 */
[----:B------:R-:W-:-:S02]  /*11550*/  LOP3.LUT R3, R8, 0x8, R3, 0xe2, !PT ;  /* 0x0000000808037812 */ /* 0x000fc400078ee203 */
[----:B------:R-:W-:Y:S01]  /*11560*/  SEL R8, RZ, 0xffffffff, P0 ;  /* 0xffffffffff087807 */ /* 0x000fe20000000000 */
[----:B------:R-:W-:Y:S01]  /*11570*/  IMAD R0, R0, UR4, RZ ;  /* 0x0000000400007c24 */ /* 0x000fe2000f8e02ff */
[----:B------:R-:W-:Y:S02]  /*11580*/  ISETP.GE.AND P0, PT, R29, R21, PT ;  /* 0x000000151d00720c */ /* 0x000fe40003f06270 */
[----:B------:R-:W-:Y:S01]  /*11590*/  LOP3.LUT R6, R6, 0x10, R3, 0xe2, !PT ;  /* 0x0000001006067812 */ /* 0x000fe200078ee203 */
[----:B------:R-:W-:Y:S02]  /*115a0*/  IMAD.SHL.U32 R9, R8, 0x20, RZ ;  /* 0x0000002008097824 */ /* 0x000fe400078e00ff */
[----:B------:R-:W-:Y:S01]  /*115b0*/  IMAD R3, R7, UR5, R0 ;  /* 0x0000000507037c24 */ /* 0x000fe2000f8e0200 */
[----:B------:R-:W-:Y:S01]  /*115c0*/  SEL R7, RZ, 0x40, P0 ;  /* 0x00000040ff077807 */ /* 0x000fe20000000000 */
[----:B------:R-:W-:Y:S01]  /*115d0*/  ULDC.64 UR4, c[0x0][0xa80] ;  /* 0x0002a00000047ab9 */ /* 0x000fe20000000a00 */
[----:B------:R-:W-:Y:S01]  /*115e0*/  ISETP.GE.AND P0, PT, R26, R27, PT ;  /* 0x0000001b1a00720c */ /* 0x000fe20003f06270 */
[----:B------:R-:W-:Y:S01]  /*115f0*/  IMAD.IADD R3, R5, 0x1, R3 ;  /* 0x0000000105037824 */ /* 0x000fe200078e0203 */
[----:B------:R-:W-:-:S02]  /*11600*/  LOP3.LUT R6, R9, 0x20, R6, 0xe2, !PT ;  /* 0x0000002009067812 */ /* 0x000fc400078ee206 */
[----:B------:R-:W-:Y:S02]  /*11610*/  LEA R20, P1, R4, UR4, 0x1 ;  /* 0x0000000404147c11 */ /* 0x000fe4000f8208ff */
[----:B------:R-:W-:Y:S02]  /*11620*/  SEL R5, RZ, 0x80, P2 ;  /* 0x00000080ff057807 */ /* 0x000fe40001000000 */
[----:B------:R-:W-:Y:S02]  /*11630*/  LOP3.LUT R24, R6, R7, RZ, 0xfc, !PT ;  /* 0x0000000706187212 */ /* 0x000fe400078efcff */
[----:B------:R-:W-:Y:S02]  /*11640*/  LEA.HI.X R3, R4, UR5, R3, 0x1, P1 ;  /* 0x0000000504037c11 */ /* 0x000fe400088f0c03 */
[----:B------:R-:W-:Y:S01]  /*11650*/  LOP3.LUT R25, R24, R5, RZ, 0xfc, !PT ;  /* 0x0000000518197212 */ /* 0x000fe200078efcff */
[----:B------:R0:W2:Y:S04]  /*11660*/  SHFL.IDX PT, R4, R20, RZ, 0x181f ;  /* 0x00181fff14047589 */ /* 0x0000a800000e0000 */
[----:B------:R0:W4:Y:S01]  /*11670*/  SHFL.IDX PT, R5, R3, RZ, 0x181f ;  /* 0x00181fff03057589 */ /* 0x00012200000e0000 */
[----:B------:R-:W-:Y:S05]  /*11680*/  @P0 BRA `(.L_x_3763) ;  /* 0x00000000007c0947 */ /* 0x000fea0003800000 */
[-C--:B------:R-:W-:Y:S02]  /*11690*/  ISETP.GE.AND P2, PT, R209, R21.reuse, PT ;  /* 0x00000015d100720c */ /* 0x080fe40003f46270 */
[-C--:B------:R-:W-:Y:S02]  /*116a0*/  ISETP.GE.AND P1, PT, R188, R21.reuse, PT ;  /* 0x00000015bc00720c */ /* 0x080fe40003f26270 */
[-C--:B------:R-:W-:Y:S02]  /*116b0*/  ISETP.GE.AND P5, PT, R208, R21.reuse, PT ;  /* 0x00000015d000720c */ /* 0x080fe40003fa6270 */
[----:B------:R-:W-:-:S07]  /*116c0*/  ISETP.GE.AND P3, PT, R207, R21, PT ;  /* 0x00000015cf00720c */ /* 0x000fce0003f66270 */
[CC--:B--2---:R-:W-:Y:S02]  /*116d0*/  @!P2 LEA R8, P0, R209.reuse, R4.reuse, 0x1 ;  /* 0x00000004d108a211 */ /* 0x0c4fe400078008ff */
[----:B----4-:R-:W-:Y:S02]  /*116e0*/  @!P1 IMAD.WIDE R6, R188, 0x2, R4 ;  /* 0x00000002bc069825 */ /* 0x010fe400078e0204 */
[----:B------:R-:W-:Y:S02]  /*116f0*/  @!P2 LEA.HI.X R9, R209, R5, R36, 0x1, P0 ;  /* 0x00000005d109a211 */ /* 0x000fe400000f0c24 */
[----:B------:R-:W-:Y:S01]  /*11700*/  @!P5 LEA R14, P4, R208, R4, 0x1 ;  /* 0x00000004d00ed211 */ /* 0x000fe200078808ff */
[----:B------:R-:W-:Y:S01]  /*11710*/  @!P1 ST.E.128 desc[UR40][R6.64], RZ ;  /* 0x000000ff06009985 */ /* 0x000fe2000c101d28 */
[-C--:B------:R-:W-:Y:S02]  /*11720*/  ISETP.GE.AND P1, PT, R205, R21.reuse, PT ;  /* 0x00000015cd00720c */ /* 0x080fe40003f26270 */
[----:B------:R-:W-:Y:S01]  /*11730*/  LOP3.LUT P0, RZ, R24, 0x40, RZ, 0xc0, !PT ;  /* 0x0000004018ff7812 */ /* 0x000fe2000780c0ff */
[----:B------:R2:W-:Y:S01]  /*11740*/  @!P2 ST.E.128 desc[UR40][R8.64], RZ ;  /* 0x000000ff0800a985 */ /* 0x0005e2000c101d28 */
[----:B------:R-:W-:-:S02]  /*11750*/  ISETP.GE.AND P2, PT, R206, R21, PT ;  /* 0x00000015ce00720c */ /* 0x000fc40003f46270 */
[-C--:B------:R-:W-:Y:S02]  /*11760*/  @!P5 LEA.HI.X R15, R208, R5.reuse, R35, 0x1, P4 ;  /* 0x00000005d00fd211 */ /* 0x080fe400020f0c23 */
[----:B------:R-:W-:Y:S02]  /*11770*/  LOP3.LUT P4, RZ, R25, 0x80, RZ, 0xc0, !PT ;  /* 0x0000008019ff7812 */ /* 0x000fe4000788c0ff */
[CC--:B------:R-:W-:Y:S01]  /*11780*/  @!P3 LEA R12, P6, R207.reuse, R4.reuse, 0x1 ;  /* 0x00000004cf0cb211 */ /* 0x0c0fe200078c08ff */
[----:B------:R4:W-:Y:S03]  /*11790*/  @!P5 ST.E.128 desc[UR40][R14.64], RZ ;  /* 0x000000ff0e00d985 */ /* 0x0009e6000c101d28 */
[----:B------:R-:W-:Y:S02]  /*117a0*/  @!P3 LEA.HI.X R13, R207, R5, R34, 0x1, P6 ;  /* 0x00000005cf0db211 */ /* 0x000fe400030f0c22 */
[----:B--2---:R-:W-:-:S02]  /*117b0*/  @!P1 LEA R8, P6, R205, R4, 0x1 ;  /* 0x00000004cd089211 */ /* 0x004fc400078c08ff */
        /* <DEDUP_REMOVED lines=12> */
.L_x_3763:
[----:B------:R-:W-:Y:S05]  /*11880*/  BSYNC B1 ;  /* 0x0000000000017941 */ /* 0x000fea0003800000 */
.L_x_3762:
[----:B------:R-:W-:Y:S01]  /*11890*/  VIADD R0, R26, 0x20 ;  /* 0x000000201a007836 */ /* 0x000fe20000000000 */
[----:B----4-:R4:W0:Y:S04]  /*118a0*/  SHFL.IDX PT, R5, R3, 0x1, 0x181f ;  /* 0x00381f0003057f89 */ /* 0x01082800000e0000 */
[----:B------:R-:W-:Y:S01]  /*118b0*/  ISETP.GE.AND P0, PT, R0, R27, PT ;  /* 0x0000001b0000720c */ /* 0x000fe20003f06270 */
[----:B--2---:R4:W2:-:S12]  /*118c0*/  SHFL.IDX PT, R4, R20, 0x1, 0x181f ;  /* 0x00381f0014047f89 */ /* 0x00489800000e0000 */
[----:B----4-:R-:W-:Y:S05]  /*118d0*/  @P0 BRA `(.L_x_3756) ;  /* 0x00000000007c0947 */ /* 0x010fea0003800000 */
[-C--:B------:R-:W-:Y:S02]  /*118e0*/  ISETP.GE.AND P5, PT, R209, R21.reuse, PT ;  /* 0x00000015d100720c */ /* 0x080fe40003fa6270 */
[-C--:B------:R-:W-:Y:S02]  /*118f0*/  ISETP.GE.AND P4, PT, R188, R21.reuse, PT ;  /* 0x00000015bc00720c */ /* 0x080fe40003f86270 */
[-C--:B------:R-:W-:Y:S02]  /*11900*/  ISETP.GE.AND P0, PT, R208, R21.reuse, PT ;  /* 0x00000015d000720c */ /* 0x080fe40003f06270 */
[----:B------:R-:W-:Y:S02]  /*11910*/  ISETP.GE.AND P1, PT, R207, R21, PT ;  /* 0x00000015cf00720c */ /* 0x000fe40003f26270 */
[----:B------:R-:W-:-:S05]  /*11920*/  LOP3.LUT P2, RZ, R24, 0x40, RZ, 0xc0, !PT ;  /* 0x0000004018ff7812 */ /* 0x000fca000784c0ff */
[CC--:B--2---:R-:W-:Y:S02]  /*11930*/  @!P5 LEA R8, P3, R209.reuse, R4.reuse, 0x1 ;  /* 0x00000004d108d211 */ /* 0x0c4fe400078608ff */
[----:B0-----:R-:W-:Y:S02]  /*11940*/  @!P4 IMAD.WIDE R6, R188, 0x2, R4 ;  /* 0x00000002bc06c825 */ /* 0x001fe400078e0204 */
[----:B------:R-:W-:Y:S02]  /*11950*/  @!P5 LEA.HI.X R9, R209, R5, R36, 0x1, P3 ;  /* 0x00000005d109d211 */ /* 0x000fe400018f0c24 */
[-C--:B------:R-:W-:Y:S01]  /*11960*/  ISETP.GE.AND P3, PT, R206, R21.reuse, PT ;  /* 0x00000015ce00720c */ /* 0x080fe20003f66270 */
[----:B------:R0:W-:Y:S01]  /*11970*/  @!P4 ST.E.128 desc[UR40][R6.64], RZ ;  /* 0x000000ff0600c985 */ /* 0x0001e2000c101d28 */
[----:B------:R-:W-:Y:S02]  /*11980*/  @!P0 LEA R10, P6, R208, R4, 0x1 ;  /* 0x00000004d00a8211 */ /* 0x000fe400078c08ff */
[----:B------:R-:W-:Y:S01]  /*11990*/  LOP3.LUT P4, RZ, R25, 0x80, RZ, 0xc0, !PT ;  /* 0x0000008019ff7812 */ /* 0x000fe2000788c0ff */
[----:B------:R4:W-:Y:S01]  /*119a0*/  @!P5 ST.E.128 desc[UR40][R8.64], RZ ;  /* 0x000000ff0800d985 */ /* 0x0009e2000c101d28 */
[----:B------:R-:W-:-:S02]  /*119b0*/  ISETP.GE.AND P5, PT, R205, R21, PT ;  /* 0x00000015cd00720c */ /* 0x000fc40003fa6270 */
[----:B------:R-:W-:Y:S02]  /*119c0*/  @!P0 LEA.HI.X R11, R208, R5, R35, 0x1, P6 ;  /* 0x00000005d00b8211 */ /* 0x000fe400030f0c23 */
[----:B------:R-:W-:-:S03]  /*119d0*/  @!P1 LEA R12, P6, R207, R4, 0x1 ;  /* 0x00000004cf0c9211 */ /* 0x000fc600078c08ff */
[----:B------:R4:W-:Y:S01]  /*119e0*/  @!P0 ST.E.128 desc[UR40][R10.64], RZ ;  /* 0x000000ff0a008985 */ /* 0x0009e2000c101d28 */
[-C--:B------:R-:W-:Y:S02]  /*119f0*/  @!P1 LEA.HI.X R13, R207, R5.reuse, R34, 0x1, P6 ;  /* 0x00000005cf0d9211 */ /* 0x080fe400030f0c22 */
[CC--:B0-----:R-:W-:Y:S02]  /*11a00*/  @!P3 LEA R6, P6, R206.reuse, R4.reuse, 0x1 ;  /* 0x00000004ce06b211 */ /* 0x0c1fe400078c08ff */
[CC--:B------:R-:W-:Y:S01]  /*11a10*/  @P2 LEA R14, P0, R29.reuse, R4.reuse, 0x1 ;  /* 0x000000041d0e2211 */ /* 0x0c0fe200078008ff */
[----:B------:R4:W-:Y:S01]  /*11a20*/  @!P1 ST.E.128 desc[UR40][R12.64], RZ ;  /* 0x000000ff0c009985 */ /* 0x0009e2000c101d28 */
[-C--:B------:R-:W-:Y:S02]  /*11a30*/  @!P3 LEA.HI.X R7, R206, R5.reuse, R33, 0x1, P6 ;  /* 0x00000005ce07b211 */ /* 0x080fe400030f0c21 */
[----:B------:R-:W-:Y:S02]  /*11a40*/  @P2 LEA.HI.X R15, R29, R5, R30, 0x1, P0 ;  /* 0x000000051d0f2211 */ /* 0x000fe400000f0c1e */
[-C--:B------:R-:W-:Y:S01]  /*11a50*/  @P4 LEA R20, P6, R31, R4.reuse, 0x1 ;  /* 0x000000041f144211 */ /* 0x080fe200078c08ff */
[----:B------:R4:W-:Y:S01]  /*11a60*/  @!P3 ST.E.128 desc[UR40][R6.64], RZ ;  /* 0x000000ff0600b985 */ /* 0x0009e2000c101d28 */
[----:B------:R-:W-:-:S02]  /*11a70*/  @!P5 LEA R4, P0, R205, R4, 0x1 ;  /* 0x00000004cd04d211 */ /* 0x000fc400078008ff */
[-C--:B------:R-:W-:Y:S02]  /*11a80*/  @P4 LEA.HI.X R21, R31, R5.reuse, R28, 0x1, P6 ;  /* 0x000000051f154211 */ /* 0x080fe400030f0c1c */
[----:B------:R-:W-:-:S05]  /*11a90*/  @!P5 LEA.HI.X R5, R205, R5, R32, 0x1, P0 ;  /* 0x00000005cd05d211 */ /* 0x000fca00000f0c20 */
[----:B------:R4:W-:Y:S04]  /*11aa0*/  @!P5 ST.E.128 desc[UR40][R4.64], RZ ;  /* 0x000000ff0400d985 */ /* 0x0009e8000c101d28 */
[----:B------:R4:W-:Y:S04]  /*11ab0*/  @P2 ST.E.128 desc[UR40][R14.64], RZ ;  /* 0x000000ff0e002985 */ /* 0x0009e8000c101d28 */
[----:B------:R4:W-:Y:S02]  /*11ac0*/  @P4 ST.E.128 desc[UR40][R20.64], RZ ;  /* 0x000000ff14004985 */ /* 0x0009e4000c101d28 */
.L_x_3756:
[----:B------:R-:W-:Y:S05]  /*11ad0*/  BSYNC B0 ;  /* 0x0000000000007941 */ /* 0x000fea0003800000 */
.L_x_3749:
[----:B------:R-:W-:Y:S02]  /*11ae0*/  ULDC UR4, c[0x0][0xc3c] ;  /* 0x00030f0000047ab9 */ /* 0x000fe40000000800 */
[----:B---3--:R-:W-:-:S13]  /*11af0*/  ISETP.GE.AND P0, PT, R155, UR4, PT ;  /* 0x000000049b007c0c */ /* 0x008fda000bf06270 */
[----:B------:R-:W-:Y:S05]  /*11b00*/  @!P0 BRA `(.L_x_3764) ;  /* 0xfffffef800b48947 */ /* 0x000fea000383ffff */
[----:B------:R-:W-:Y:S05]  /*11b10*/  BRA `(.L_x_3636) ;  /* 0x00000090001c7947 */ /* 0x000fea0003800000 */
.L_x_3634:
[----:B------:R-:W-:-:S08]  /*11b20*/  NOP ;  /* 0x0000000000007918 */ /* 0x000fd00000000000 */
[----:B---3--:R-:W0:-:S00]  /*11b30*/  USETMAXREG.DEALLOC.CTAPOOL 0x18 ;  /* 0x00000018000079c8 */ /* 0x008e0000080e0500 */
        /* <DEDUP_REMOVED lines=18> */
.L_x_3765:
        /* <DEDUP_REMOVED lines=43> */
.L_x_3769:
        /* <DEDUP_REMOVED lines=38> */
.L_x_3767:
        /* <DEDUP_REMOVED lines=20> */
.L_x_3770:
        /* <DEDUP_REMOVED lines=54> */
.L_x_3768:
[----:B------:R-:W-:Y:S01]  /*12610*/  IMAD.U32 R2, RZ, RZ, UR6 ;  /* 0x00000006ff027e24 */ /* 0x000fe2000f8e00ff */
[----:B------:R1:W-:Y:S04]  /*12620*/  STL [R1+0x4], RZ ;  /* 0x000004ff01007387 */ /* 0x0003e80000100800 */
[----:B------:R1:W-:Y:S04]  /*12630*/  STL [R1+0x8], RZ ;  /* 0x000008ff01007387 */ /* 0x0003e80000100800 */
[----:B------:R1:W-:Y:S02]  /*12640*/  STL [R1], R2 ;  /* 0x0000000201007387 */ /* 0x0003e40000100800 */
.L_x_3771:
        /* <DEDUP_REMOVED lines=10> */
.L_x_3766:
        /* <DEDUP_REMOVED lines=8> */
[----:B------:R-:W3:Y:S01]  /*12770*/  S2UR UR5, SR_CgaCtaId ;  /* 0x00000000000579c3 */ /* 0x000ee20000008800 */
[C---:B--2---:R-:W-:Y:S01]  /*12780*/  IMAD.SHL.U32 R0, R6.reuse, 0x8, RZ ;  /* 0x0000000806007824 */ /* 0x044fe200078e00ff */
[----:B------:R-:W-:Y:S01]  /*12790*/  LOP3.LUT R4, R6, 0x7f, RZ, 0xc0, !PT ;  /* 0x0000007f06047812 */ /* 0x000fe200078ec0ff */
[----:B------:R-:W-:Y:S01]  /*127a0*/  UMOV UR4, 0x400 ;  /* 0x0000040000047882 */ /* 0x000fe20000000000 */
[----:B------:R-:W-:Y:S01]  /*127b0*/  BSSY B8, `(.L_x_3772) ;  /* 0x0000805000087945 */ /* 0x000fe20003800000 */
[----:B------:R-:W-:Y:S01]  /*127c0*/  IMAD.MOV.U32 R19, RZ, RZ, RZ ;  /* 0x000000ffff137224 */ /* 0x000fe200078e00ff */
[----:B------:R-:W-:Y:S01]  /*127d0*/  LOP3.LUT R3, R0, 0x1f8, RZ, 0xc0, !PT ;  /* 0x000001f800037812 */ /* 0x000fe200078ec0ff */
[----:B01----:R-:W-:Y:S01]  /*127e0*/  IMAD.SHL.U32 R2, R4, 0x8, RZ ;  /* 0x0000000804027824 */ /* 0x003fe200078e00ff */
[----:B------:R-:W-:Y:S01]  /*127f0*/  ULDC.64 UR38, c[0x0][0x198] ;  /* 0x0000660000267ab9 */ /* 0x000fe20000000a00 */
[----:B------:R-:W-:Y:S01]  /*12800*/  IMAD.MOV.U32 R0, RZ, RZ, 0x1 ;  /* 0x00000001ff007424 */ /* 0x000fe200078e00ff */
[----:B------:R-:W-:Y:S01]  /*12810*/  LOP3.LUT R3, R3, 0x38, R6, 0x78, !PT ;  /* 0x0000003803037812 */ /* 0x000fe200078e7806 */
[----:B------:R-:W-:Y:S01]  /*12820*/  IMAD.SHL.U32 R6, R6, 0x10, RZ ;  /* 0x0000001006067824 */ /* 0x000fe200078e00ff */
[----:B------:R-:W-:-:S02]  /*12830*/  ULDC UR36, c[0x0][0xc] ;  /* 0x0000030000247ab9 */ /* 0x000fc40000000800 */
[----:B------:R-:W-:Y:S02]  /*12840*/  LOP3.LUT R3, R3, 0x200, R2, 0xf8, !PT ;  /* 0x0000020003037812 */ /* 0x000fe400078ef802 */
[----:B------:R-:W-:-:S04]  /*12850*/  SHF.R.U32.HI R2, RZ, 0x3, R4 ;  /* 0x00000003ff027819 */ /* 0x000fc80000011604 */
[----:B------:R-:W-:Y:S01]  /*12860*/  LOP3.LUT R4, R2, 0x70, R6, 0xf8, !PT ;  /* 0x0000007002047812 */ /* 0x000fe200078ef806 */
[----:B---3--:R-:W-:-:S06]  /*12870*/  ULEA UR4, UR5, UR4, 0x18 ;  /* 0x0000000405047291 */ /* 0x008fcc000f8ec03f */
[----:B------:R-:W-:-:S04]  /*12880*/  IMAD.U32 R18, RZ, RZ, UR4 ;  /* 0x00000004ff127e24 */ /* 0x000fc8000f8e00ff */
[----:B------:R-:W-:-:S05]  /*12890*/  IMAD R2, R3, 0x2, R18 ;  /* 0x0000000203027824 */ /* 0x000fca00078e0212 */
[----:B------:R0:W-:Y:S04]  /*128a0*/  STL [R1+0x60], R2 ;  /* 0x0000600201007387 */ /* 0x0001e80000100800 */
[----:B------:R0:W-:Y:S04]  /*128b0*/  STL [R1+0x54], RZ ;  /* 0x000054ff01007387 */ /* 0x0001e80000100800 */
[----:B------:R0:W-:Y:S04]  /*128c0*/  STL [R1+0x18], R0 ;  /* 0x0000180001007387 */ /* 0x0001e80000100800 */
[----:B------:R0:W-:Y:S04]  /*128d0*/  STL [R1+0x10], RZ ;  /* 0x000010ff01007387 */ /* 0x0001e80000100800 */
[----:B------:R0:W-:Y:S02]  /*128e0*/  STL [R1+0x14], R0 ;  /* 0x0000140001007387 */ /* 0x0001e40000100800 */
.L_x_3938:
[----:B0-----:R-:W2:Y:S01]  /*128f0*/  LDL R0, [R1+0xc] ;  /* 0x00000c0001007983 */ /* 0x001ea20000100800 */
[----:B------:R-:W2:Y:S01]  /*12900*/  LDC.64 R2, c[0x0][0xc88] ;  /* 0x00032200ff027b82 */ /* 0x000ea20000000a00 */
[----:B------:R-:W-:Y:S05]  /*12910*/  YIELD ;  /* 0x0000000000007946 */ /* 0x000fea0003800000 */
[----:B------:R-:W-:Y:S01]  /*12920*/  ULDC.64 UR4, c[0x0][0xa28] ;  /* 0x00028a0000047ab9 */ /* 0x000fe20000000a00 */
[----:B------:R-:W-:Y:S02]  /*12930*/  CS2R R8, SRZ ;  /* 0x0000000000087805 */ /* 0x000fe4000001ff00 */
[----:B------:R-:W-:Y:S01]  /*12940*/  ISETP.NE.U32.AND P0, PT, RZ, UR4, PT ;  /* 0x00000004ff007c0c */ /* 0x000fe2000bf05070 */
[----:B------:R-:W-:Y:S01]  /*12950*/  ULDC.64 UR10, c[0x0][0xa18] ;  /* 0x00028600000a7ab9 */ /* 0x000fe20000000a00 */
[----:B------:R-:W-:Y:S01]  /*12960*/  ULDC.64 UR8, c[0x0][0xa10] ;  /* 0x0002840000087ab9 */ /* 0x000fe20000000a00 */
[----:B------:R-:W-:Y:S01]  /*12970*/  ULDC.64 UR6, c[0x0][0xa08] ;  /* 0x0002820000067ab9 */ /* 0x000fe20000000a00 */
[----:B--2---:R-:W-:-:S05]  /*12980*/  IMAD.WIDE R2, R0, 0x4, R2 ;  /* 0x0000000400027825 */ /* 0x004fca00078e0202 */
[----:B------:R-:W2:Y:S01]  /*12990*/  LDG.E R13, desc[UR40][R2.64] ;  /* 0x00000028020d7981 */ /* 0x000ea2000c1e1900 */
[----:B------:R-:W-:Y:S02]  /*129a0*/  ISETP.NE.AND.EX P0, PT, RZ, UR5, PT, P0 ;  /* 0x00000005ff007c0c */ /* 0x000fe4000bf05300 */
        /* <DEDUP_REMOVED lines=9> */
[----:B-1----:R1:W5:Y:S01]  /*12a40*/  @P0 LDG.E R8, desc[UR40][R2.64] ;  /* 0x0000002802080981 */ /* 0x002362000c1e1900 */
[----:B------:R-:W-:Y:S01]  /*12a50*/  ISETP.NE.AND.EX P1, PT, RZ, UR5, PT, P1 ;  /* 0x00000005ff007c0c */ /* 0x000fe2000bf25310 */
[----:B---3--:R-:W-:Y:S01]  /*12a60*/  IMAD.MOV.U32 R12, RZ, RZ, RZ ;  /* 0x000000ffff0c7224 */ /* 0x008fe200078e00ff */
[----:B------:R-:W-:Y:S01]  /*12a70*/  ISETP.NE.U32.AND P3, PT, RZ, UR10, PT ;  /* 0x0000000aff007c0c */ /* 0x000fe2000bf65070 */
[----:B------:R-:W-:Y:S01]  /*12a80*/  STL [R1+0x1c], R14 ;  /* 0x00001c0e01007387 */ /* 0x000fe20000100800 */
[----:B------:R-:W-:Y:S01]  /*12a90*/  ISETP.NE.U32.AND P0, PT, RZ, UR6, PT ;  /* 0x00000006ff007c0c */ /* 0x000fe2000bf05070 */
[----:B0-----:R-:W-:Y:S01]  /*12aa0*/  IMAD.MOV.U32 R0, RZ, RZ, RZ ;  /* 0x000000ffff007224 */ /* 0x001fe200078e00ff */
[----:B------:R-:W-:Y:S02]  /*12ab0*/  ISETP.NE.U32.AND P2, PT, RZ, UR8, PT ;  /* 0x00000008ff007c0c */ /* 0x000fe4000bf45070 */
[C---:B------:R-:W-:Y:S02]  /*12ac0*/  IADD3 R6, P5, R17.reuse, UR6, RZ ;  /* 0x0000000611067c10 */ /* 0x040fe4000ffbe0ff */
[----:B-1----:R-:W-:-:S02]  /*12ad0*/  IADD3 R2, P4, R17, UR4, RZ ;  /* 0x0000000411027c10 */ /* 0x002fc4000ff9e0ff */
[----:B------:R-:W-:Y:S02]  /*12ae0*/  ISETP.NE.AND.EX P3, PT, RZ, UR11, PT, P3 ;  /* 0x0000000bff007c0c */ /* 0x000fe4000bf65330 */
[C---:B------:R-:W-:Y:S02]  /*12af0*/  IADD3.X R3, R14.reuse, UR5, RZ, P4, !PT ;  /* 0x000000050e037c10 */ /* 0x040fe4000a7fe4ff */
[----:B------:R-:W-:Y:S02]  /*12b00*/  IADD3 R4, P4, R17, UR8, RZ ;  /* 0x0000000811047c10 */ /* 0x000fe4000ff9e0ff */
[----:B------:R-:W-:Y:S01]  /*12b10*/  ISETP.NE.AND.EX P0, PT, RZ, UR7, PT, P0 ;  /* 0x00000007ff007c0c */ /* 0x000fe2000bf05300 */
[----:B------:R-:W2:Y:S01]  /*12b20*/  @P1 LDG.E R9, desc[UR40][R2.64] ;  /* 0x0000002802091981 */ /* 0x000ea2000c1e1900 */
[----:B------:R-:W-:Y:S01]  /*12b30*/  IADD3.X R5, R14, UR9, RZ, P4, !PT ;  /* 0x000000090e057c10 */ /* 0x000fe2000a7fe4ff */
[----:B------:R-:W-:Y:S01]  /*12b40*/  ULDC UR4, c[0x0][0x288] ;  /* 0x0000a20000047ab9 */ /* 0x000fe20000000800 */
[----:B------:R-:W-:-:S02]  /*12b50*/  ISETP.NE.AND.EX P2, PT, RZ, UR9, PT, P2 ;  /* 0x00000009ff007c0c */ /* 0x000fc4000bf45320 */
[----:B------:R-:W-:Y:S02]  /*12b60*/  IADD3.X R7, R14, UR7, RZ, P5, !PT ;  /* 0x000000070e077c10 */ /* 0x000fe4000affe4ff */
[----:B------:R-:W-:-:S04]  /*12b70*/  @P3 IADD3 R10, P4, R17, UR10, RZ ;  /* 0x0000000a110a3c10 */ /* 0x000fc8000ff9e0ff */
[----:B------:R-:W-:Y:S01]  /*12b80*/  @P3 IADD3.X R11, R14, UR11, RZ, P4, !PT ;  /* 0x0000000b0e0b3c10 */ /* 0x000fe2000a7fe4ff */
[----:B------:R-:W5:Y:S04]  /*12b90*/  @P0 LDG.E R12, desc[UR40][R6.64] ;  /* 0x00000028060c0981 */ /* 0x000f68000c1e1900 */
        /* <DEDUP_REMOVED lines=12> */
[----:B0-----:R-:W-:Y:S01]  /*12c60*/  IMAD.U32 R11, RZ, RZ, UR5 ;  /* 0x00000005ff0b7e24 */ /* 0x001fe2000f8e00ff */
[----:B--2---:R0:W-:Y:S02]  /*12c70*/  STL [R1+0x58], R9 ;  /* 0x0000580901007387 */ /* 0x0041e40000100800 */
[----:B0-----:R-:W-:Y:S01]  /*12c80*/  IMAD.U32 R9, RZ, RZ, UR4 ;  /* 0x00000004ff097e24 */ /* 0x001fe2000f8e00ff */
[----:B------:R-:W-:Y:S06]  /*12c90*/  @P3 BRA `(.L_x_3773) ;  /* 0x0000000000143947 */ /* 0x000fec0003800000 */
[----:B------:R-:W-:Y:S05]  /*12ca0*/  @!P1 BRA `(.L_x_3773) ;  /* 0x0000000000109947 */ /* 0x000fea0003800000 */
[----:B------:R-:W2:Y:S04]  /*12cb0*/  LDG.E R10, desc[UR40][R2.64] ;  /* 0x00000028020a7981 */ /* 0x000ea8000c1e1900 */
[----:B------:R-:W2:Y:S02]  /*12cc0*/  LDG.E R2, desc[UR40][R2.64+0x4] ;  /* 0x0000042802027981 */ /* 0x000ea4000c1e1900 */
[----:B--2---:R-:W-:-:S05]  /*12cd0*/  IMAD.IADD R2, R2, 0x1, -R10 ;  /* 0x0000000102027824 */ /* 0x004fca00078e0a0a */
[----:B------:R0:W-:Y:S02]  /*12ce0*/  STL [R1+0x58], R2 ;  /* 0x0000580201007387 */ /* 0x0001e40000100800 */
.L_x_3773:
[----:B------:R-:W2:Y:S01]  /*12cf0*/  LDL.LU R3, [R1+0x8] ;  /* 0x0000080001037983 */ /* 0x000ea20000300800 */
[----:B------:R-:W-:Y:S02]  /*12d00*/  ULDC.64 UR4, c[0x0][0xa20] ;  /* 0x0002880000047ab9 */ /* 0x000fe40000000a00 */
[----:B------:R-:W-:Y:S01]  /*12d10*/  ISETP.NE.U32.AND P1, PT, RZ, UR4, PT ;  /* 0x00000004ff007c0c */ /* 0x000fe2000bf25070 */
[----:B------:R1:W-:Y:S03]  /*12d20*/  STL [R1+0x8], R13 ;  /* 0x0000080d01007387 */ /* 0x0003e60000100800 */
[----:B------:R-:W-:Y:S02]  /*12d30*/  ISETP.NE.AND.EX P1, PT, RZ, UR5, PT, P1 ;  /* 0x00000005ff007c0c */ /* 0x000fe4000bf25310 */
[C---:B--2---:R-:W-:Y:S02]  /*12d40*/  LOP3.LUT R10, R3.reuse, 0xff000000, RZ, 0xc0, !PT ;  /* 0xff000000030a7812 */ /* 0x044fe400078ec0ff */
[----:B0-----:R-:W-:-:S02]  /*12d50*/  LOP3.LUT R2, R3, 0xff0000, RZ, 0xc0, !PT ;  /* 0x00ff000003027812 */ /* 0x001fc400078ec0ff */
[----:B------:R-:W-:Y:S02]  /*12d60*/  SHF.R.U32.HI R10, RZ, 0x8, R10 ;  /* 0x00000008ff0a7819 */ /* 0x000fe4000001160a */
[----:B------:R-:W-:Y:S02]  /*12d70*/  LOP3.LUT R16, R3, 0xffff, RZ, 0xc0, !PT ;  /* 0x0000ffff03107812 */ /* 0x000fe400078ec0ff */
[----:B------:R-:W-:Y:S01]  /*12d80*/  LEA.HI R10, R2, R10, RZ, 0x10 ;  /* 0x0000000a020a7211 */ /* 0x000fe200078f80ff */
[----:B-----5:R-:W-:-:S05]  /*12d90*/  IMAD.IADD R2, R12, 0x1, R8 ;  /* 0x000000010c027824 */ /* 0x020fca00078e0208 */
[----:B------:R1:W-:Y:S01]  /*12da0*/  STL [R1+0x20], R2 ;  /* 0x0000200201007387 */ /* 0x0003e20000100800 */
[----:B------:R-:W-:Y:S05]  /*12db0*/  @!P1 BRA `(.L_x_3774) ;  /* 0x0000000000109947 */ /* 0x000fea0003800000 */
[----:B-1----:R-:W-:-:S04]  /*12dc0*/  IADD3 R2, P0, R17, UR4, RZ ;  /* 0x0000000411027c10 */ /* 0x002fc8000ff1e0ff */
[----:B------:R-:W-:-:S05]  /*12dd0*/  IADD3.X R3, R14, UR5, RZ, P0, !PT ;  /* 0x000000050e037c10 */ /* 0x000fca00087fe4ff */
[----:B------:R0:W5:Y:S01]  /*12de0*/  LDG.E R9, desc[UR40][R2.64] ;  /* 0x0000002802097981 */ /* 0x000162000c1e1900 */
[----:B------:R-:W-:Y:S05]  /*12df0*/  BRA `(.L_x_3775) ;  /* 0x0000000000107947 */ /* 0x000fea0003800000 */
.L_x_3774:
[----:B------:R-:W-:Y:S05]  /*12e00*/  @!P0 BRA `(.L_x_3775) ;  /* 0x00000000000c8947 */ /* 0x000fea0003800000 */
[----:B------:R-:W2:Y:S04]  /*12e10*/  LDG.E R9, desc[UR40][R6.64] ;  /* 0x0000002806097981 */ /* 0x000ea8000c1e1900 */
[----:B------:R-:W2:Y:S02]  /*12e20*/  LDG.E R6, desc[UR40][R6.64+0x4] ;  /* 0x0000042806067981 */ /* 0x000ea4000c1e1900 */
[----:B--2---:R-:W-:-:S07]  /*12e30*/  IMAD.IADD R9, R6, 0x1, -R9 ;  /* 0x0000000106097824 */ /* 0x004fce00078e0a09 */
.L_x_3775:
[----:B01----:R-:W2:Y:S01]  /*12e40*/  @P2 LDG.E R2, desc[UR40][R4.64] ;  /* 0x0000002804022981 */ /* 0x003ea2000c1e1900 */
[----:B-----5:R-:W-:-:S03]  /*12e50*/  IMAD.IADD R6, R9, 0x1, -R8 ;  /* 0x0000000109067824 */ /* 0x020fc600078e0a08 */
[----:B------:R-:W2:Y:S01]  /*12e60*/  @P2 LDG.E R4, desc[UR40][R4.64+0x4] ;  /* 0x0000042804042981 */ /* 0x000ea2000c1e1900 */
[----:B------:R-:W-:-:S05]  /*12e70*/  LOP3.LUT R14, R10, 0xff, RZ, 0xc0, !PT ;  /* 0x000000ff0a0e7812 */ /* 0x000fca00078ec0ff */
[----:B------:R0:W-:Y:S01]  /*12e80*/  STL [R1+0x5c], R14 ;  /* 0x00005c0e01007387 */ /* 0x0001e20000100800 */
[----:B------:R-:W-:Y:S01]  /*12e90*/  BSSY B0, `(.L_x_3776) ;  /* 0x0000029000007945 */ /* 0x000fe20003800000 */
[----:B------:R-:W-:Y:S01]  /*12ea0*/  SHF.R.U32.HI R10, RZ, 0x10, R10 ;  /* 0x00000010ff0a7819 */ /* 0x000fe2000001160a */
[----:B--2---:R-:W-:-:S04]  /*12eb0*/  @P2 IMAD.IADD R11, R4, 0x1, -R2 ;  /* 0x00000001040b2824 */ /* 0x004fc800078e0a02 */
[----:B------:R-:W-:-:S04]  /*12ec0*/  IMAD.IADD R3, R6, 0x1, R11 ;  /* 0x0000000106037824 */ /* 0x000fc800078e020b */
[C---:B------:R-:W-:Y:S01]  /*12ed0*/  VIADD R2, R3.reuse, 0x3f ;  /* 0x0000003f03027836 */ /* 0x040fe20000000000 */
[----:B------:R-:W-:-:S04]  /*12ee0*/  ISETP.GE.AND P1, PT, R3, 0x1, PT ;  /* 0x000000010300780c */ /* 0x000fc80003f26270 */
[----:B------:R-:W-:-:S04]  /*12ef0*/  SHF.R.S32.HI R3, RZ, 0x1f, R2 ;  /* 0x0000001fff037819 */ /* 0x000fc80000011402 */
[----:B------:R-:W-:-:S04]  /*12f00*/  LEA.HI R3, R3, R2, RZ, 0x6 ;  /* 0x0000000203037211 */ /* 0x000fc800078f30ff */
[----:B------:R-:W-:-:S05]  /*12f10*/  SHF.R.S32.HI R12, RZ, 0x6, R3 ;  /* 0x00000006ff0c7819 */ /* 0x000fca0000011403 */
[----:B------:R0:W-:Y:S01]  /*12f20*/  STL [R1+0x34], R12 ;  /* 0x0000340c01007387 */ /* 0x0001e20000100800 */
[----:B------:R-:W-:Y:S01]  /*12f30*/  IMAD.MOV.U32 R4, RZ, RZ, RZ ;  /* 0x000000ffff047224 */ /* 0x000fe200078e00ff */
[----:B------:R-:W-:Y:S06]  /*12f40*/  @!P1 BRA `(.L_x_3777) ;  /* 0x0000000000749947 */ /* 0x000fec0003800000 */
[----:B------:R-:W-:Y:S01]  /*12f50*/  ISETP.NE.AND P0, PT, R10, RZ, PT ;  /* 0x000000ff0a00720c */ /* 0x000fe20003f05270 */
[----:B------:R-:W-:-:S03]  /*12f60*/  ULDC UR4, c[0x0][0x9f0] ;  /* 0x00027c0000047ab9 */ /* 0x000fc60000000800 */
[----:B------:R-:W-:-:S04]  /*12f70*/  SEL R2, R10, UR4, P0 ;  /* 0x000000040a027c07 */ /* 0x000fc80008000000 */
[----:B------:R-:W-:Y:S02]  /*12f80*/  IABS R3, R2 ;  /* 0x0000000200037213 */ /* 0x000fe40000000000 */
[----:B------:R-:W-:Y:S02]  /*12f90*/  IADD3 R7, R2, -0x1, R12 ;  /* 0xffffffff02077810 */ /* 0x000fe40007ffe00c */
[----:B------:R-:W1:Y:S08]  /*12fa0*/  I2F.RP R4, R3 ;  /* 0x0000000300047306 */ /* 0x000e700000209400 */
        /* <DEDUP_REMOVED lines=23> */
.L_x_3777:
[----:B------:R-:W-:Y:S05]  /*13120*/  BSYNC B0 ;  /* 0x0000000000007941 */ /* 0x000fea0003800000 */
.L_x_3776:
[-C--:B------:R-:W-:Y:S01]  /*13130*/  IMAD R2, R14, R4.reuse, RZ ;  /* 0x000000040e027224 */ /* 0x080fe200078e02ff */
[----:B------:R-:W-:Y:S03]  /*13140*/  BSSY B0, `(.L_x_3778) ;  /* 0x00001b8000007945 */ /* 0x000fe60003800000 */
[C---:B------:R-:W-:Y:S01]  /*13150*/  IMAD R3, R2.reuse, 0x40, -R6 ;  /* 0x0000004002037824 */ /* 0x040fe200078e0a06 */
[----:B------:R-:W-:-:S04]  /*13160*/  VIADDMNMX R4, R2, R4, R12, PT ;  /* 0x0000000402047246 */ /* 0x000fc8000380010c */
[----:B------:R-:W-:Y:S01]  /*13170*/  VIMNMX R3, RZ, R3, !PT ;  /* 0x00000003ff037248 */ /* 0x000fe20007fe0100 */
[----:B------:R-:W-:-:S05]  /*13180*/  IMAD R2, R4, 0x40, -R6 ;  /* 0x0000004004027824 */ /* 0x000fca00078e0a06 */
[----:B------:R-:W-:-:S04]  /*13190*/  VIMNMX R2, R2, R11, PT ;  /* 0x0000000b02027248 */ /* 0x000fc80003fe0100 */
[----:B------:R-:W-:Y:S02]  /*131a0*/  ISETP.GT.AND P0, PT, R2, R3, PT ;  /* 0x000000030200720c */ /* 0x000fe40003f04270 */
[----:B------:R-:W-:-:S05]  /*131b0*/  SHF.R.U32.HI R3, RZ, 0x6, R3 ;  /* 0x00000006ff037819 */ /* 0x000fca0000011603 */
[----:B------:R-:W-:-:S06]  /*131c0*/  IMAD.MOV.U32 R8, RZ, RZ, R3 ;  /* 0x000000ffff087224 */ /* 0x000fcc00078e0003 */
[----:B------:R-:W-:-:S05]  /*131d0*/  @P0 VIADD R2, R2, 0x3f ;  /* 0x0000003f02020836 */ /* 0x000fca0000000000 */
[----:B------:R-:W-:-:S04]  /*131e0*/  @P0 SHF.R.S32.HI R4, RZ, 0x1f, R2 ;  /* 0x0000001fff040819 */ /* 0x000fc80000011402 */
[----:B------:R-:W-:-:S04]  /*131f0*/  @P0 LEA.HI R2, R4, R2, RZ, 0x6 ;  /* 0x0000000204020211 */ /* 0x000fc800078f30ff */
[----:B------:R-:W-:Y:S02]  /*13200*/  @P0 SHF.R.S32.HI R8, RZ, 0x6, R2 ;  /* 0x00000006ff080819 */ /* 0x000fe40000011402 */
[----:B------:R-:W-:Y:S02]  /*13210*/  PLOP3.LUT P0, PT, PT, PT, PT, 0x80, 0x0 ;  /* 0x000000000000781c */ /* 0x000fe40003f0f070 */
        /* <DEDUP_REMOVED lines=8> */
[----:B0-----:R0:W1:Y:S02]  /*132a0*/  SHFL.IDX PT, R14, R4, RZ, 0x1f ;  /* 0x00001fff040e7589 */ /* 0x00106400000e0000 */
.L_x_3970:
[----:B-1----:R-:W-:Y:S02]  /*132b0*/  ISETP.NE.AND P0, PT, R14, RZ, PT ;  /* 0x000000ff0e00720c */ /* 0x002fe40003f05270 */
[----:B------:R-:W-:-:S11]  /*132c0*/  PLOP3.LUT P6, PT, PT, PT, PT, 0x8, 0x0 ;  /* 0x000000000000781c */ /* 0x000fd60003fce170 */
[----:B------:R-:W-:Y:S05]  /*132d0*/  @P0 BRA `(.L_x_3781) ;  /* 0x00000000000c0947 */ /* 0x000fea0003800000 */
[----:B------:R-:W-:-:S03]  /*132e0*/  UMOV UR4, 0xffffffff ;  /* 0xffffffff00047882 */ /* 0x000fc60000000000 */
[----:B------:R-:W-:Y:S05]  /*132f0*/  BRA.DIV UR4, `(.L_x_3782) ;  /* 0x00000082043c7947 */ /* 0x000fea000b800000 */
[----:B------:R-:W-:-:S13]  /*13300*/  ELECT P6, URZ, PT ;  /* 0x00000000003f782f */ /* 0x000fda00038c0000 */
.L_x_3781:
        /* <DEDUP_REMOVED lines=9> */
.L_x_3973:
[----:B------:R-:W-:Y:S05]  /*133a0*/  BSYNC B1 ;  /* 0x0000000000017941 */ /* 0x000fea0003800000 */
.L_x_3783:
        /* <DEDUP_REMOVED lines=12> */
.L_x_3974:
[----:B------:R-:W-:Y:S05]  /*13470*/  BSYNC B2 ;  /* 0x0000000000027941 */ /* 0x000fea0003800000 */
.L_x_3787:
[----:B------:R-:W-:Y:S04]  /*13480*/  BSSY B2, `(.L_x_3789) ;  /* 0x0000009000027945 */ /* 0x000fe80003800000 */
[----:B------:R-:W-:Y:S05]  /*13490*/  @P2 BRA `(.L_x_3790) ;  /* 0x00000000001c2947 */ /* 0x000fea0003800000 */
[----:B------:R-:W2:Y:S01]  /*134a0*/  S2R R6, SR_TID.X ;  /* 0x0000000000067919 */ /* 0x000ea20000002100 */
[----:B0-----:R-:W-:-:S04]  /*134b0*/  IMAD.MOV.U32 R4, RZ, RZ, 0x2000 ;  /* 0x00002000ff047424 */ /* 0x001fc800078e00ff */
[----:B------:R3:W-:Y:S01]  /*134c0*/  SYNCS.ARRIVE.TRANS64 RZ, [R5+URZ+0x28c90], R4 ;  /* 0x028c900405ff79a7 */ /* 0x0007e2000800003f */
[----:B--2---:R-:W-:-:S04]  /*134d0*/  LOP3.LUT R6, R6, 0x1f, RZ, 0xc0, !PT ;  /* 0x0000001f06067812 */ /* 0x004fc800078ec0ff */
[----:B------:R-:W-:-:S13]  /*134e0*/  ISETP.NE.AND P0, PT, R6, RZ, PT ;  /* 0x000000ff0600720c */ /* 0x000fda0003f05270 */
[----:B---3--:R-:W-:Y:S05]  /*134f0*/  @!P0 BRA `(.L_x_3790) ;  /* 0x0000000000048947 */ /* 0x008fea0003800000 */
[----:B------:R-:W-:Y:S01]  /*13500*/  BPT.TRAP 0x1 ;  /* 0x000000040000795c */ /* 0x000fe20000300000 */
.L_x_3790:
[----:B------:R-:W-:Y:S05]  /*13510*/  BSYNC B2 ;  /* 0x0000000000027941 */ /* 0x000fea0003800000 */
.L_x_3789:
[----:B------:R-:W2:Y:S01]  /*13520*/  LDL R6, [R1+0x10] ;  /* 0x0000100001067983 */ /* 0x000ea20000100800 */
[----:B------:R-:W-:Y:S01]  /*13530*/  IMAD.MOV.U32 R11, RZ, RZ, RZ ;  /* 0x000000ffff0b7224 */ /* 0x000fe200078e00ff */
[----:B------:R-:W-:Y:S01]  /*13540*/  UIADD3 UR4, UP0, UR38, 0x570, URZ ;  /* 0x0000057026047890 */ /* 0x000fe2000ff1e03f */
[----:B0-----:R-:W-:Y:S01]  /*13550*/  IMAD R4, R8, 0x40, R0 ;  /* 0x0000004008047824 */ /* 0x001fe200078e0200 */
[----:B------:R-:W-:Y:S01]  /*13560*/  PLOP3.LUT P0, PT, PT, PT, PT, 0x80, 0x0 ;  /* 0x000000000000781c */ /* 0x000fe20003f0f070 */
[----:B------:R-:W-:Y:S01]  /*13570*/  VIADD R7, R5, 0x28c90 ;  /* 0x00028c9005077836 */ /* 0x000fe20000000000 */
[----:B------:R-:W-:Y:S01]  /*13580*/  R2UR UR10, R11 ;  /* 0x000000000b0a72ca */ /* 0x000fe200000e0000 */
[----:B------:R-:W-:Y:S01]  /*13590*/  VIADD R4, R4, 0xffffffc0 ;  /* 0xffffffc004047836 */ /* 0x000fe20000000000 */
[----:B------:R-:W-:Y:S01]  /*135a0*/  UIADD3.X UR5, URZ, UR39, URZ, UP0, !UPT ;  /* 0x000000273f057290 */ /* 0x000fe200087fe43f */
[----:B------:R-:W-:Y:S01]  /*135b0*/  UMOV UR6, 0x0 ;  /* 0x0000000000067882 */ /* 0x000fe20000000000 */
[----:B------:R-:W-:Y:S01]  /*135c0*/  UMOV UR7, 0x12f00000 ;  /* 0x12f0000000077882 */ /* 0x000fe20000000000 */
[----:B--2---:R-:W-:-:S04]  /*135d0*/  IMAD R6, R6, 0x2000, R18 ;  /* 0x0000200006067824 */ /* 0x004fc800078e0212 */
[----:B------:R-:W-:-:S07]  /*135e0*/  VIADD R6, R6, 0x22400 ;  /* 0x0002240006067836 */ /* 0x000fce0000000000 */
.L_x_3791:
        /* <DEDUP_REMOVED lines=13> */
.L_x_3975:
[----:B------:R-:W-:Y:S05]  /*136c0*/  BSYNC B2 ;  /* 0x0000000000027941 */ /* 0x000fea0003800000 */
.L_x_3792:
[----:B------:R-:W-:Y:S01]  /*136d0*/  BSSY B2, `(.L_x_3794) ;  /* 0x000000b000027945 */ /* 0x000fe20003800000 */
[----:B------:R-:W-:Y:S02]  /*136e0*/  IMAD.MOV.U32 R12, RZ, RZ, 0x0 ;  /* 0x00000000ff0c7424 */ /* 0x000fe400078e00ff */
[----:B------:R-:W-:Y:S01]  /*136f0*/  IMAD.MOV.U32 R13, RZ, RZ, 0x12f00000 ;  /* 0x12f00000ff0d7424 */ /* 0x000fe200078e00ff */
[----:B------:R-:W-:Y:S06]  /*13700*/  @P2 BRA `(.L_x_3795) ;  /* 0x00000000001c2947 */ /* 0x000fec0003800000 */
[----:B------:R-:W2:Y:S01]  /*13710*/  S2R R7, SR_TID.X ;  /* 0x0000000000077919 */ /* 0x000ea20000002100 */
[----:B------:R-:W-:-:S04]  /*13720*/  IMAD.MOV.U32 R6, RZ, RZ, 0x10000 ;  /* 0x00010000ff067424 */ /* 0x000fc800078e00ff */
[----:B------:R3:W-:Y:S01]  /*13730*/  SYNCS.ARRIVE.TRANS64 RZ, [R5+URZ+0x28cb0], R6 ;  /* 0x028cb00605ff79a7 */ /* 0x0007e2000800003f */
[----:B--2---:R-:W-:-:S04]  /*13740*/  LOP3.LUT R7, R7, 0x1f, RZ, 0xc0, !PT ;  /* 0x0000001f07077812 */ /* 0x004fc800078ec0ff */
[----:B------:R-:W-:-:S13]  /*13750*/  ISETP.NE.AND P0, PT, R7, RZ, PT ;  /* 0x000000ff0700720c */ /* 0x000fda0003f05270 */
[----:B---3--:R-:W-:Y:S05]  /*13760*/  @!P0 BRA `(.L_x_3795) ;  /* 0x0000000000048947 */ /* 0x008fea0003800000 */
[----:B------:R-:W-:Y:S01]  /*13770*/  BPT.TRAP 0x1 ;  /* 0x000000040000795c */ /* 0x000fe20000300000 */
.L_x_3795:
[----:B------:R-:W-:Y:S05]  /*13780*/  BSYNC B2 ;  /* 0x0000000000027941 */ /* 0x000fea0003800000 */
.L_x_3794:
[----:B------:R-:W2:Y:S01]  /*13790*/  LDL R6, [R1+0x10] ;  /* 0x0000100001067983 */ /* 0x000ea20000100800 */
[----:B------:R-:W-:Y:S01]  /*137a0*/  R2UR UR10, R11 ;  /* 0x000000000b0a72ca */ /* 0x000fe200000e0000 */
[----:B------:R-:W-:Y:S01]  /*137b0*/  UIADD3 UR4, UP0, UR38, 0x670, URZ ;  /* 0x0000067026047890 */ /* 0x000fe2000ff1e03f */
[----:B------:R-:W-:Y:S01]  /*137c0*/  R2UR UR6, R12 ;  /* 0x000000000c0672ca */ /* 0x000fe200000e0000 */
[----:B01----:R-:W-:Y:S01]  /*137d0*/  VIADD R5, R5, 0x28cb0 ;  /* 0x00028cb005057836 */ /* 0x003fe20000000000 */
[----:B------:R-:W-:Y:S01]  /*137e0*/  R2UR UR7, R13 ;  /* 0x000000000d0772ca */ /* 0x000fe200000e0000 */
[----:B------:R-:W-:Y:S01]  /*137f0*/  UIADD3.X UR5, URZ, UR39, URZ, UP0, !UPT ;  /* 0x000000273f057290 */ /* 0x000fe200087fe43f */
[----:B------:R-:W-:Y:S01]  /*13800*/  PLOP3.LUT P0, PT, PT, PT, PT, 0x80, 0x0 ;  /* 0x000000000000781c */ /* 0x000fe20003f0f070 */
[----:B--2---:R-:W-:-:S04]  /*13810*/  IMAD R6, R6, 0x10000, R18 ;  /* 0x0001000006067824 */ /* 0x004fc800078e0212 */
[----:B------:R-:W-:-:S08]  /*13820*/  VIADD R7, R6, 0x400 ;  /* 0x0000040006077836 */ /* 0x000fd00000000000 */
.L_x_3796:
        /* <DEDUP_REMOVED lines=15> */
.L_x_3797:
        /* <DEDUP_REMOVED lines=15> */
.L_x_3798:
        /* <DEDUP_REMOVED lines=15> */
.L_x_3799:
        /* <DEDUP_REMOVED lines=15> */
.L_x_3800:
        /* <DEDUP_REMOVED lines=15> */
.L_x_3801:
        /* <DEDUP_REMOVED lines=15> */
.L_x_3802:
        /* <DEDUP_REMOVED lines=15> */
.L_x_3803:
        /* <DEDUP_REMOVED lines=10> */
.L_x_3786:
[----:B------:R-:W-:Y:S05]  /*13f60*/  BSYNC B1 ;  /* 0x0000000000017941 */ /* 0x000fea0003800000 */
.L_x_3785:
[----:B------:R-:W2:Y:S04]  /*13f70*/  LDL.LU R9, [R1+0x10] ;  /* 0x0000100001097983 */ /* 0x000ea80000300800 */
[----:B------:R-:W3:Y:S01]  /*13f80*/  LDL.LU R7, [R1+0x18] ;  /* 0x0000180001077983 */ /* 0x000ee20000300800 */
[----:B0-----:R-:W-:Y:S01]  /*13f90*/  VIADD R4, R8, 0xfffffffe ;  /* 0xfffffffe08047836 */ /* 0x001fe20000000000 */
[----:B------:R-:W-:-:S04]  /*13fa0*/  PLOP3.LUT P0, PT, PT, PT, PT, 0x8, 0x0 ;  /* 0x000000000000781c */ /* 0x000fc80003f0e170 */
[----:B------:R-:W-:Y:S01]  /*13fb0*/  ISETP.GE.AND P3, PT, R4, R3, PT ;  /* 0x000000030400720c */ /* 0x000fe20003f66270 */
[----:B--2---:R-:W-:-:S05]  /*13fc0*/  VIADD R5, R9, 0x1 ;  /* 0x0000000109057836 */ /* 0x004fca0000000000 */
[----:B------:R-:W-:-:S04]  /*13fd0*/  ISETP.NE.AND P2, PT, R5, 0x2, PT ;  /* 0x000000020500780c */ /* 0x000fc80003f45270 */
[----:B------:R-:W-:Y:S02]  /*13fe0*/  SEL R6, RZ, 0x1, P2 ;  /* 0x00000001ff067807 */ /* 0x000fe40001000000 */
[----:B------:R-:W-:Y:S02]  /*13ff0*/  SEL R5, R5, RZ, P2 ;  /* 0x000000ff05057207 */ /* 0x000fe40001000000 */
[----:B---3--:R-:W-:-:S03]  /*14000*/  LOP3.LUT R7, R7, R6, RZ, 0x3c, !PT ;  /* 0x0000000607077212 */ /* 0x008fc600078e3cff */
[----:B------:R1:W-:Y:S04]  /*14010*/  STL [R1+0x10], R5 ;  /* 0x0000100501007387 */ /* 0x0003e80000100800 */
[----:B------:R1:W-:Y:S01]  /*14020*/  STL [R1+0x18], R7 ;  /* 0x0000180701007387 */ /* 0x0003e20000100800 */
[----:B------:R-:W-:Y:S05]  /*14030*/  @!P3 BRA `(.L_x_3779) ;  /* 0x0000000c0020b947 */ /* 0x000fea0003800000 */
.L_x_3823:
[----:B------:R-:W-:Y:S05]  /*14040*/  YIELD ;  /* 0x0000000000007946 */ /* 0x000fea0003800000 */
[----:B------:R-:W-:Y:S04]  /*14050*/  BSSY B1, `(.L_x_3804) ;  /* 0x00000ba000017945 */ /* 0x000fe80003800000 */
[----:B--2---:R-:W-:Y:S05]  /*14060*/  @!P6 BRA `(.L_x_3805) ;  /* 0x0000000800e0e947 */ /* 0x004fea0003800000 */
[----:B-1----:R-:W2:Y:S04]  /*14070*/  LDL R5, [R1+0x10] ;  /* 0x0000100001057983 */ /* 0x002ea80000100800 */
        /* <DEDUP_REMOVED lines=9> */
.L_x_3976:
[----:B------:R-:W-:Y:S05]  /*14110*/  BSYNC B2 ;  /* 0x0000000000027941 */ /* 0x000fea0003800000 */
.L_x_3806:
        /* <DEDUP_REMOVED lines=9> */
.L_x_3809:
[----:B------:R-:W-:Y:S05]  /*141b0*/  BSYNC B2 ;  /* 0x0000000000027941 */ /* 0x000fea0003800000 */
.L_x_3808:
[----:B------:R-:W2:Y:S01]  /*141c0*/  LDL R7, [R1+0x10] ;  /* 0x0000100001077983 */ /* 0x000ea20000100800 */
[----:B------:R-:W-:Y:S01]  /*141d0*/  IMAD.MOV.U32 R11, RZ, RZ, RZ ;  /* 0x000000ffff0b7224 */ /* 0x000fe200078e00ff */
[----:B------:R-:W-:Y:S01]  /*141e0*/  UIADD3 UR4, UP0, UR38, 0x570, URZ ;  /* 0x0000057026047890 */ /* 0x000fe2000ff1e03f */
[----:B------:R-:W-:Y:S01]  /*141f0*/  PLOP3.LUT P2, PT, PT, PT, PT, 0x80, 0x0 ;  /* 0x000000000000781c */ /* 0x000fe20003f4f070 */
[----:B------:R-:W-:Y:S01]  /*14200*/  IMAD R8, R4, 0x40, R0 ;  /* 0x0000004004087824 */ /* 0x000fe200078e0200 */
[----:B------:R-:W-:Y:S01]  /*14210*/  UMOV UR6, 0x0 ;  /* 0x0000000000067882 */ /* 0x000fe20000000000 */
[----:B------:R-:W-:Y:S01]  /*14220*/  R2UR UR10, R11 ;  /* 0x000000000b0a72ca */ /* 0x000fe200000e0000 */
[----:B------:R-:W-:Y:S01]  /*14230*/  VIADD R9, R5, 0x28c90 ;  /* 0x00028c9005097836 */ /* 0x000fe20000000000 */
[----:B------:R-:W-:Y:S01]  /*14240*/  UIADD3.X UR5, URZ, UR39, URZ, UP0, !UPT ;  /* 0x000000273f057290 */ /* 0x000fe200087fe43f */
[----:B------:R-:W-:Y:S01]  /*14250*/  UMOV UR7, 0x12f00000 ;  /* 0x12f0000000077882 */ /* 0x000fe20000000000 */
[----:B--2---:R-:W-:-:S04]  /*14260*/  IMAD R7, R7, 0x2000, R18 ;  /* 0x0000200007077824 */ /* 0x004fc800078e0212 */
[----:B------:R-:W-:-:S07]  /*14270*/  VIADD R7, R7, 0x22400 ;  /* 0x0002240007077836 */ /* 0x000fce0000000000 */
.L_x_3810:
        /* <DEDUP_REMOVED lines=13> */
.L_x_3977:
[----:B------:R-:W-:Y:S05]  /*14350*/  BSYNC B2 ;  /* 0x0000000000027941 */ /* 0x000fea0003800000 */
.L_x_3811:
[----:B------:R-:W-:Y:S01]  /*14360*/  BSSY B2, `(.L_x_3813) ;  /* 0x000000b000027945 */ /* 0x000fe20003800000 */
[----:B------:R-:W-:Y:S02]  /*14370*/  IMAD.MOV.U32 R12, RZ, RZ, 0x0 ;  /* 0x00000000ff0c7424 */ /* 0x000fe400078e00ff */
[----:B------:R-:W-:Y:S01]  /*14380*/  IMAD.MOV.U32 R13, RZ, RZ, 0x12f00000 ;  /* 0x12f00000ff0d7424 */ /* 0x000fe200078e00ff */
[----:B------:R-:W-:Y:S06]  /*14390*/  @P3 BRA `(.L_x_3814) ;  /* 0x00000000001c3947 */ /* 0x000fec0003800000 */
[----:B------:R-:W2:Y:S01]  /*143a0*/  S2R R7, SR_TID.X ;  /* 0x0000000000077919 */ /* 0x000ea20000002100 */
[----:B01----:R-:W-:-:S04]  /*143b0*/  IMAD.MOV.U32 R6, RZ, RZ, 0x10000 ;  /* 0x00010000ff067424 */ /* 0x003fc800078e00ff */
[----:B------:R3:W-:Y:S01]  /*143c0*/  SYNCS.ARRIVE.TRANS64 RZ, [R5+URZ+0x28cb0], R6 ;  /* 0x028cb00605ff79a7 */ /* 0x0007e2000800003f */
[----:B--2---:R-:W-:-:S04]  /*143d0*/  LOP3.LUT R7, R7, 0x1f, RZ, 0xc0, !PT ;  /* 0x0000001f07077812 */ /* 0x004fc800078ec0ff */
[----:B------:R-:W-:-:S13]  /*143e0*/  ISETP.NE.AND P2, PT, R7, RZ, PT ;  /* 0x000000ff0700720c */ /* 0x000fda0003f45270 */
[----:B---3--:R-:W-:Y:S05]  /*143f0*/  @!P2 BRA `(.L_x_3814) ;  /* 0x000000000004a947 */ /* 0x008fea0003800000 */
[----:B------:R-:W-:Y:S01]  /*14400*/  BPT.TRAP 0x1 ;  /* 0x000000040000795c */ /* 0x000fe20000300000 */
.L_x_3814:
[----:B------:R-:W-:Y:S05]  /*14410*/  BSYNC B2 ;  /* 0x0000000000027941 */ /* 0x000fea0003800000 */
.L_x_3813:
[----:B01----:R-:W2:Y:S01]  /*14420*/  LDL R6, [R1+0x10] ;  /* 0x0000100001067983 */ /* 0x003ea20000100800 */
        /* <DEDUP_REMOVED lines=9> */
.L_x_3815:
        /* <DEDUP_REMOVED lines=15> */
.L_x_3816:
        /* <DEDUP_REMOVED lines=15> */
.L_x_3817:
        /* <DEDUP_REMOVED lines=15> */
.L_x_3818:
        /* <DEDUP_REMOVED lines=15> */
.L_x_3819:
        /* <DEDUP_REMOVED lines=15> */
.L_x_3820:
        /* <DEDUP_REMOVED lines=15> */
.L_x_3821:
        /* <DEDUP_REMOVED lines=15> */
.L_x_3822:
        /* <DEDUP_REMOVED lines=10> */
.L_x_3805:
[----:B------:R-:W-:Y:S05]  /*14bf0*/  BSYNC B1 ;  /* 0x0000000000017941 */ /* 0x000fea0003800000 */
.L_x_3804:
[----:B------:R-:W2:Y:S04]  /*14c00*/  LDL.LU R9, [R1+0x10] ;  /* 0x0000100001097983 */ /* 0x000ea80000300800 */
[----:B-1----:R-:W3:Y:S01]  /*14c10*/  LDL.LU R7, [R1+0x18] ;  /* 0x0000180001077983 */ /* 0x002ee20000300800 */
[C---:B------:R-:W-:Y:S01]  /*14c20*/  ISETP.GT.AND P3, PT, R4.reuse, R3, PT ;  /* 0x000000030400720c */ /* 0x040fe20003f64270 */
[----:B------:R-:W-:Y:S02]  /*14c30*/  VIADD R4, R4, 0xffffffff ;  /* 0xffffffff04047836 */ /* 0x000fe40000000000 */
[----:B--2---:R-:W-:-:S05]  /*14c40*/  VIADD R5, R9, 0x1 ;  /* 0x0000000109057836 */ /* 0x004fca0000000000 */
[----:B------:R-:W-:-:S04]  /*14c50*/  ISETP.NE.AND P2, PT, R5, 0x2, PT ;  /* 0x000000020500780c */ /* 0x000fc80003f45270 */
[----:B------:R-:W-:Y:S02]  /*14c60*/  SEL R6, RZ, 0x1, P2 ;  /* 0x00000001ff067807 */ /* 0x000fe40001000000 */
[----:B------:R-:W-:Y:S02]  /*14c70*/  SEL R5, R5, RZ, P2 ;  /* 0x000000ff05057207 */ /* 0x000fe40001000000 */
[----:B---3--:R-:W-:-:S05]  /*14c80*/  LOP3.LUT R7, R7, R6, RZ, 0x3c, !PT ;  /* 0x0000000607077212 */ /* 0x008fca00078e3cff */
[----:B------:R2:W-:Y:S04]  /*14c90*/  STL [R1+0x18], R7 ;  /* 0x0000180701007387 */ /* 0x0005e80000100800 */
[----:B------:R2:W-:Y:S01]  /*14ca0*/  STL [R1+0x10], R5 ;  /* 0x0000100501007387 */ /* 0x0005e20000100800 */
[----:B------:R-:W-:Y:S05]  /*14cb0*/  @P3 BRA `(.L_x_3823) ;  /* 0xfffffff000e03947 */ /* 0x000fea000383ffff */
.L_x_3779:
[----:B------:R-:W-:Y:S05]  /*14cc0*/  BSYNC B0 ;  /* 0x0000000000007941 */ /* 0x000fea0003800000 */
.L_x_3778:
[----:B-12---:R1:W5:Y:S01]  /*14cd0*/  LDL R7, [R1+0x34] ;  /* 0x0000340001077983 */ /* 0x0063620000100800 */
[----:B------:R-:W-:Y:S05]  /*14ce0*/  @!P0 WARPSYNC.ALL ;  /* 0x0000000000008948 */ /* 0x000fea0003800000 */
[----:B------:R1:W-:Y:S01]  /*14cf0*/  STL [R1+0x3c], RZ ;  /* 0x00003cff01007387 */ /* 0x0003e20000100800 */
[----:B------:R-:W-:Y:S01]  /*14d00*/  BSSY B0, `(.L_x_3824) ;  /* 0x0000020000007945 */ /* 0x000fe20003800000 */
[----:B------:R-:W-:Y:S06]  /*14d10*/  @!P0 BAR.SYNC.DEFER_BLOCKING 0xc, 0x180 ;  /* 0x0306000000008b1d */ /* 0x000fec0000010000 */
[----:B-1----:R-:W-:Y:S05]  /*14d20*/  @!P1 BRA `(.L_x_3825) ;  /* 0x0000000000749947 */ /* 0x002fea0003800000 */
        /* <DEDUP_REMOVED lines=29> */
.L_x_3825:
[----:B------:R-:W-:Y:S05]  /*14f00*/  BSYNC B0 ;  /* 0x0000000000007941 */ /* 0x000fea0003800000 */
.L_x_3824:
        /* <DEDUP_REMOVED lines=13> */
[----:B------:R-:W1:Y:S01]  /*14fe0*/  S2R R3, SR_LANEID ;  /* 0x0000000000037919 */ /* 0x000e620000000000 */
[----:B------:R-:W-:Y:S02]  /*14ff0*/  VOTEU.ANY UR4, UPT, PT ;  /* 0x0000000000047886 */ /* 0x000fe400038e0100 */
[----:B------:R-:W1:Y:S08]  /*15000*/  FLO.U32 R0, UR4 ;  /* 0x0000000400007d00 */ /* 0x000e7000080e0000 */
[----:B------:R-:W2:Y:S01]  /*15010*/  POPC R5, UR4 ;  /* 0x0000000400057d09 */ /* 0x000ea20008000000 */
[----:B-1----:R-:W-:-:S02]  /*15020*/  ISETP.EQ.U32.AND P0, PT, R0, R3, PT ;  /* 0x000000030000720c */ /* 0x002fc40003f02070 */
[----:B------:R-:W2:Y:S11]  /*15030*/  LDC.64 R2, c[0x0][0xc60] ;  /* 0x00031800ff027b82 */ /* 0x000eb60000000a00 */
[----:B--2---:R-:W2:Y:S01]  /*15040*/  @P0 ATOMG.E.ADD.STRONG.GPU PT, R3, desc[UR40][R2.64], R5 ;  /* 0x00000005020309a8 */ /* 0x004ea200081ee1e8 */
[----:B------:R-:W1:Y:S02]  /*15050*/  S2R R4, SR_LTMASK ;  /* 0x0000000000047919 */ /* 0x000e640000003900 */
[----:B-1----:R-:W-:-:S04]  /*15060*/  LOP3.LUT R4, R4, UR4, RZ, 0xc0, !PT ;  /* 0x0000000404047c12 */ /* 0x002fc8000f8ec0ff */
[----:B------:R-:W1:Y:S01]  /*15070*/  POPC R7, R4 ;  /* 0x0000000400077309 */ /* 0x000e620000000000 */
[----:B--2---:R-:W1:Y:S02]  /*15080*/  SHFL.IDX PT, R0, R3, R0, 0x1f ;  /* 0x00001f0003007589 */ /* 0x004e6400000e0000 */
[----:B-1----:R-:W-:-:S05]  /*15090*/  IADD3 R0, R0, UR36, R7 ;  /* 0x0000002400007c10 */ /* 0x002fca000fffe007 */
[----:B------:R1:W-:Y:S01]  /*150a0*/  STL [R1], R0 ;  /* 0x0000000001007387 */ /* 0x0003e20000100800 */
[----:B------:R-:W-:Y:S05]  /*150b0*/  BRA `(.L_x_3828) ;  /* 0x0000004800607947 */ /* 0x000fea0003800000 */
.L_x_3827:
        /* <DEDUP_REMOVED lines=16> */
[----:B0-----:R-:W-:Y:S02]  /*151c0*/  IMAD.MOV.U32 R12, RZ, RZ, 0x1 ;  /* 0x00000001ff0c7424 */ /* 0x001fe400078e00ff */
[----:B------:R-:W-:-:S07]  /*151d0*/  IMAD.MOV.U32 R13, RZ, RZ, RZ ;  /* 0x000000ffff0d7224 */ /* 0x000fce00078e00ff */
[----:B------:R-:W-:-:S07]  /*151e0*/  LEPC R20, `(.L_x_3830) ;  /* 0x000000001014794e */ /* 0x000fce0000000000 */
[----:B-1----:R-:W-:Y:S05]  /*151f0*/  CALL.ABS.NOINC R2 ;  /* 0x0000000002007343 */ /* 0x002fea0003c00000 */
.L_x_3830:
[----:B------:R-:W-:Y:S05]  /*15200*/  BSYNC B6 ;  /* 0x0000000000067941 */ /* 0x000fea0003800000 */
.L_x_3829:
        /* <DEDUP_REMOVED lines=16> */
[----:B0-----:R-:W-:Y:S02]  /*15310*/  IMAD.MOV.U32 R12, RZ, RZ, 0x1 ;  /* 0x00000001ff0c7424 */ /* 0x001fe400078e00ff */
[----:B-1----:R-:W-:-:S07]  /*15320*/  IMAD.MOV.U32 R13, RZ, RZ, RZ ;  /* 0x000000ffff0d7224 */ /* 0x002fce00078e00ff */
[----:B------:R-:W-:-:S07]  /*15330*/  LEPC R20, `(.L_x_3833) ;  /* 0x000000001014794e */ /* 0x000fce0000000000 */
[----:B--2---:R-:W-:Y:S05]  /*15340*/  CALL.ABS.NOINC R2 ;  /* 0x0000000002007343 */ /* 0x004fea0003c00000 */
.L_x_3833:
        /* <DEDUP_REMOVED lines=16> */
.L_x_3832:
[----:B------:R-:W-:Y:S05]  /*15450*/  BSYNC B6 ;  /* 0x0000000000067941 */ /* 0x000fea0003800000 */
.L_x_3831:
[----:B------:R-:W2:Y:S01]  /*15460*/  LDL.LU R4, [R1+0x1c] ;  /* 0x00001c0001047983 */ /* 0x000ea20000300800 */
[----:B------:R-:W-:-:S03]  /*15470*/  ULDC.64 UR4, c[0x0][0x9f8] ;  /* 0x00027e0000047ab9 */ /* 0x000fc60000000a00 */
[----:B------:R-:W3:Y:S01]  /*15480*/  LDL R7, [R1+0x8] ;  /* 0x0000080001077983 */ /* 0x000ee20000100800 */
[----:B------:R-:W-:-:S03]  /*15490*/  ISETP.NE.U32.AND P0, PT, RZ, UR4, PT ;  /* 0x00000004ff007c0c */ /* 0x000fc6000bf05070 */
[----:B------:R-:W4:Y:S01]  /*154a0*/  LDL R0, [R1+0x38] ;  /* 0x0000380001007983 */ /* 0x000f220000100800 */
[----:B------:R-:W-:-:S13]  /*154b0*/  ISETP.NE.AND.EX P0, PT, RZ, UR5, PT, P0 ;  /* 0x00000005ff007c0c */ /* 0x000fda000bf05300 */
[----:B------:R-:W-:-:S04]  /*154c0*/  @P0 IADD3 R2, P1, R17, UR4, RZ ;  /* 0x0000000411020c10 */ /* 0x000fc8000ff3e0ff */
[----:B--2---:R-:W-:Y:S01]  /*154d0*/  @P0 IADD3.X R3, R4, UR5, RZ, P1, !PT ;  /* 0x0000000504030c10 */ /* 0x004fe20008ffe4ff */
[----:B------:R-:W-:-:S04]  /*154e0*/  ULDC.64 UR4, c[0x0][0xa08] ;  /* 0x0002820000047ab9 */ /* 0x000fc80000000a00 */
[----:B---3--:R1:W2:Y:S02]  /*154f0*/  @P0 LDG.E R7, desc[UR40][R2.64] ;  /* 0x0000002802070981 */ /* 0x0082a4000c1e1900 */
[----:B-1----:R-:W1:Y:S01]  /*15500*/  LDC.64 R2, c[0x0][0x418] ;  /* 0x00010600ff027b82 */ /* 0x002e620000000a00 */
[----:B----4-:R-:W-:Y:S01]  /*15510*/  VIADD R0, R0, 0xffffffff ;  /* 0xffffffff00007836 */ /* 0x010fe20000000000 */
        /* <DEDUP_REMOVED lines=11> */
[----:B0-----:R0:W1:Y:S02]  /*155d0*/  SHFL.IDX PT, R14, R4, RZ, 0x1f ;  /* 0x00001fff040e7589 */ /* 0x00106400000e0000 */
.L_x_3980:
        /* <DEDUP_REMOVED lines=11> */
.L_x_3983:
        /* <DEDUP_REMOVED lines=24> */
.L_x_3837:
[----:B-1----:R-:W2:Y:S01]  /*15810*/  LDL R2, [R1+0x14] ;  /* 0x0000140001027983 */ /* 0x002ea20000100800 */
[----:B0-----:R-:W-:Y:S01]  /*15820*/  IMAD R0, R19, 0x8, R18 ;  /* 0x0000000813007824 */ /* 0x001fe200078e0212 */
[----:B--2---:R-:W-:-:S04]  /*15830*/  SHF.L.U32 R2, R2, 0x1f, RZ ;  /* 0x0000001f02027819 */ /* 0x004fc800000006ff */
[----:B------:R-:W0:Y:S02]  /*15840*/  SYNCS.PHASECHK.TRANS64.TRYWAIT P0, [R0+URZ+0x28c40], R2 ;  /* 0x028c4002000075a7 */ /* 0x000e24000800017f */
[----:B0-----:R-:W-:Y:S05]  /*15850*/  @!P0 BRA `(.L_x_3838) ;  /* 0x0000005c00bc8947 */ /* 0x001fea0003800000 */
.L_x_3984:
        /* <DEDUP_REMOVED lines=11> */
.L_x_3839:
[----:B------:R-:W2:Y:S04]  /*15910*/  LDL R4, [R1+0x30] ;  /* 0x0000300001047983 */ /* 0x000ea80000100800 */
[----:B------:R-:W3:Y:S04]  /*15920*/  LDL R3, [R1+0x20] ;  /* 0x0000200001037983 */ /* 0x000ee80000100800 */
[----:B0-----:R-:W4:Y:S01]  /*15930*/  LDL.LU R2, [R1+0x28] ;  /* 0x0000280001027983 */ /* 0x001f220000300800 */
[----:B------:R-:W-:Y:S01]  /*15940*/  R2UR UR9, R0 ;  /* 0x00000000000972ca */ /* 0x000fe200000e0000 */
[----:B------:R-:W-:Y:S01]  /*15950*/  IMAD R0, R19, 0x2000, R18 ;  /* 0x0000200013007824 */ /* 0x000fe200078e0212 */
[----:B------:R-:W-:Y:S01]  /*15960*/  PLOP3.LUT P0, PT, PT, PT, PT, 0x80, 0x0 ;  /* 0x000000000000781c */ /* 0x000fe20003f0f070 */
[----:B------:R-:W-:Y:S01]  /*15970*/  UIADD3 UR6, UP0, UR38, 0x370, URZ ;  /* 0x0000037026067890 */ /* 0x000fe2000ff1e03f */
[----:B------:R-:W-:Y:S01]  /*15980*/  R2UR UR12, R16 ;  /* 0x00000000100c72ca */ /* 0x000fe200000e0000 */
[----:B------:R-:W-:Y:S01]  /*15990*/  UMOV UR5, 0x14f00000 ;  /* 0x14f0000000057882 */ /* 0x000fe20000000000 */
[----:B------:R-:W-:Y:S01]  /*159a0*/  R2UR UR8, R0 ;  /* 0x00000000000872ca */ /* 0x000fe200000e0000 */
[----:B------:R-:W-:Y:S01]  /*159b0*/  UIADD3.X UR7, URZ, UR39, URZ, UP0, !UPT ;  /* 0x000000273f077290 */ /* 0x000fe200087fe43f */
[----:B-----5:R-:W-:Y:S01]  /*159c0*/  R2UR UR13, R17 ;  /* 0x00000000110d72ca */ /* 0x020fe200000e0000 */
[----:B------:R-:W-:-:S04]  /*159d0*/  UMOV UR10, URZ ;  /* 0x0000003f000a7c82 */ /* 0x000fc80008000000 */
[----:B------:R-:W-:-:S06]  /*159e0*/  UIADD3 UR9, UR9, 0x28c30, URZ ;  /* 0x00028c3009097890 */ /* 0x000fcc000fffe03f */
[----:B------:R-:W-:Y:S01]  /*159f0*/  UIADD3 UR8, UR8, 0x22400, URZ ;  /* 0x0002240008087890 */ /* 0x000fe2000fffe03f */
[----:B--2---:R-:W-:Y:S02]  /*15a00*/  R2UR UR11, R4 ;  /* 0x00000000040b72ca */ /* 0x004fe400000e0000 */
[----:B---3--:R-:W-:Y:S02]  /*15a10*/  R2UR UR4, R3 ;  /* 0x00000000030472ca */ /* 0x008fe400000e0000 */
[----:B----4-:R-:W-:-:S04]  /*15a20*/  LOP3.LUT R2, R2, 0xfffffffe, RZ, 0xc0, !PT ;  /* 0xfffffffe02027812 */ /* 0x010fc800078ec0ff */
[----:B------:R-:W-:-:S07]  /*15a30*/  @P0 LOP3.LUT R2, R2, 0x1, RZ, 0xfc, !PT ;  /* 0x0000000102020812 */ /* 0x000fce00078efcff */
[----:B------:R-:W-:Y:S01]  /*15a40*/  ULEA UR11, UR11, UR4, 0x6 ;  /* 0x000000040b0b7291 */ /* 0x000fe2000f8e303f */
[----:B------:R1:W-:Y:S02]  /*15a50*/  STL [R1+0x28], R2 ;  /* 0x0000280201007387 */ /* 0x0003e40000100800 */
[----:B------:R-:W-:-:S06]  /*15a60*/  UMOV UR4, 0x0 ;  /* 0x0000000000047882 */ /* 0x000fcc0000000000 */
[----:B------:R1:W-:Y:S01]  /*15a70*/  UTMALDG.4D [UR8], [UR6], desc[UR4] ;  /* 0x00000408060075b4 */ /* 0x0003e20008019000 */
[----:B------:R-:W-:Y:S02]  /*15a80*/  NOP ;  /* 0x0000000000007918 */ /* 0x000fe40000000000 */
.L_x_3835:
[----:B------:R-:W2:Y:S04]  /*15a90*/  LDL.LU R3, [R1+0x40] ;  /* 0x0000400001037983 */ /* 0x000ea80000300800 */
[----:B------:R-:W3:Y:S04]  /*15aa0*/  LDL.LU R5, [R1+0x2c] ;  /* 0x00002c0001057983 */ /* 0x000ee80000300800 */
[----:B0-----:R-:W4:Y:S01]  /*15ab0*/  LDL.LU R4, [R1+0x50] ;  /* 0x0000500001047983 */ /* 0x001f220000300800 */
[----:B------:R-:W-:Y:S05]  /*15ac0*/  WARPSYNC.ALL ;  /* 0x0000000000007948 */ /* 0x000fea0003800000 */
[----:B-1----:R-:W-:Y:S01]  /*15ad0*/  ULDC.64 UR6, c[0x0][0xa00] ;  /* 0x0002800000067ab9 */ /* 0x002fe20000000a00 */
        /* <DEDUP_REMOVED lines=35> */
.L_x_3841:
[----:B------:R-:W-:Y:S05]  /*15d10*/  BSYNC B6 ;  /* 0x0000000000067941 */ /* 0x000fea0003800000 */
.L_x_3840:
[----:B0-----:R-:W2:Y:S01]  /*15d20*/  LDL.LU R0, [R1+0x50] ;  /* 0x0000500001007983 */ /* 0x001ea20000300800 */
[----:B------:R-:W-:Y:S01]  /*15d30*/  ULDC.64 UR4, c[0x0][0x2d8] ;  /* 0x0000b60000047ab9 */ /* 0x000fe20000000a00 */
[----:B------:R-:W0:Y:S01]  /*15d40*/  LDC R7, c[0x0][0x448] ;  /* 0x00011200ff077b82 */ /* 0x000e220000000800 */
[----:B------:R-:W-:Y:S01]  /*15d50*/  ULDC UR6, c[0x0][0x2b8] ;  /* 0x0000ae0000067ab9 */ /* 0x000fe20000000800 */
[----:B------:R-:W3:Y:S04]  /*15d60*/  LDL.LU R4, [R1+0x40] ;  /* 0x0000400001047983 */ /* 0x000ee80000300800 */
[----:B------:R-:W3:Y:S04]  /*15d70*/  LDL.LU.64 R2, [R1+0x48] ;  /* 0x0000480001027983 */ /* 0x000ee80000300a00 */
[----:B------:R-:W4:Y:S04]  /*15d80*/  LDL.LU R5, [R1+0x2c] ;  /* 0x00002c0001057983 */ /* 0x000f280000300800 */
[----:B------:R-:W4:Y:S04]  /*15d90*/  LDL R10, [R1+0x4] ;  /* 0x00000400010a7983 */ /* 0x000f280000100800 */
[----:B------:R1:W5:Y:S01]  /*15da0*/  LDL R8, [R1+0x60] ;  /* 0x0000600001087983 */ /* 0x0003620000100800 */
[----:B0-----:R-:W-:-:S13]  /*15db0*/  ISETP.NE.AND P0, PT, R7, 0x1, PT ;  /* 0x000000010700780c */ /* 0x001fda0003f05270 */
[----:B------:R-:W0:Y:S01]  /*15dc0*/  @P0 LDC R6, c[0x0][0x450] ;  /* 0x00011400ff060b82 */ /* 0x000e220000000800 */
[----:B------:R-:W1:Y:S02]  /*15dd0*/  S2R R9, SR_TID.X ;  /* 0x0000000000097919 */ /* 0x000e640000002100 */
[----:B-1----:R-:W-:-:S05]  /*15de0*/  IMAD.SHL.U32 R9, R9, 0x8, RZ ;  /* 0x0000000809097824 */ /* 0x002fca00078e00ff */
        /* <DEDUP_REMOVED lines=17> */
[----:B------:R-:W-:-:S04]  /*15f00*/  IMAD R4, R10, 0x40, R4 ;  /* 0x000000400a047824 */ /* 0x000fc800078e0204 */
        /* <DEDUP_REMOVED lines=58> */
.L_x_3993:
        /* <DEDUP_REMOVED lines=10> */
.L_x_3843:
        /* <DEDUP_REMOVED lines=18> */
.L_x_3994:
[----:B------:R-:W-:Y:S05]  /*16470*/  BSYNC B0 ;  /* 0x0000000000007941 */ /* 0x000fea0003800000 */
.L_x_3844:
[----:B------:R-:W2:Y:S01]  /*16480*/  LDL R2, [R1+0x28] ;  /* 0x0000280001027983 */ /* 0x000ea20000100800 */
[----:B------:R-:W-:Y:S01]  /*16490*/  BSSY B0, `(.L_x_3846) ;  /* 0x0000096000007945 */ /* 0x000fe20003800000 */
[----:B--2---:R-:W-:-:S13]  /*164a0*/  LOP3.LUT P0, RZ, R2, 0x1, RZ, 0xc0, !PT ;  /* 0x0000000102ff7812 */ /* 0x004fda000780c0ff */
        /* <DEDUP_REMOVED lines=10> */
.L_x_3995:
[----:B------:R-:W-:Y:S05]  /*16550*/  BSYNC B1 ;  /* 0x0000000000017941 */ /* 0x000fea0003800000 */
.L_x_3848:
        /* <DEDUP_REMOVED lines=9> */
.L_x_3851:
[----:B------:R-:W-:Y:S05]  /*165f0*/  BSYNC B1 ;  /* 0x0000000000017941 */ /* 0x000fea0003800000 */
.L_x_3850:
        /* <DEDUP_REMOVED lines=12> */
.L_x_3852:
        /* <DEDUP_REMOVED lines=15> */
.L_x_3853:
        /* <DEDUP_REMOVED lines=15> */
.L_x_3854:
        /* <DEDUP_REMOVED lines=15> */
.L_x_3855:
        /* <DEDUP_REMOVED lines=15> */
.L_x_3856:
        /* <DEDUP_REMOVED lines=15> */
.L_x_3857:
        /* <DEDUP_REMOVED lines=15> */
.L_x_3858:
        /* <DEDUP_REMOVED lines=15> */
.L_x_3859:
        /* <DEDUP_REMOVED lines=10> */
.L_x_3847:
[----:B------:R-:W-:Y:S05]  /*16df0*/  BSYNC B0 ;  /* 0x0000000000007941 */ /* 0x000fea0003800000 */
.L_x_3846:
        /* <DEDUP_REMOVED lines=27> */
[----:B--2---:R-:W-:Y:S02]  /*16fb0*/  LOP3.LUT P2, RZ, R5, 0x1, RZ, 0xc0, !PT ;  /* 0x0000000105ff7812 */ /* 0x004fe4000784c0ff */
        /* <DEDUP_REMOVED lines=26> */
.L_x_3866:
[----:B------:R-:W-:Y:S01]  /*17160*/  IMAD R2, R19, 0x8, R18 ;  /* 0x0000000813027824 */ /* 0x000fe200078e0212 */
[----:B-1----:R-:W-:Y:S01]  /*17170*/  SHF.L.U32 R6, R9, 0x1f, RZ ;  /* 0x0000001f09067819 */ /* 0x002fe200000006ff */
[----:B------:R-:W1:Y:S01]  /*17180*/  S2R R3, SR_TID.X ;  /* 0x0000000000037919 */ /* 0x000e620000002100 */
[----:B------:R-:W-:Y:S02]  /*17190*/  BSSY B3, `(.L_x_3867) ;  /* 0x0000005000037945 */ /* 0x000fe40003800000 */
[----:B------:R-:W2:Y:S01]  /*171a0*/  SYNCS.PHASECHK.TRANS64.TRYWAIT P0, [R2+URZ+0x28c40], R6 ;  /* 0x028c4006020075a7 */ /* 0x000ea2000800017f */
[----:B-1----:R-:W-:-:S04]  /*171b0*/  LOP3.LUT R3, R3, 0x7f, RZ, 0xc0, !PT ;  /* 0x0000007f03037812 */ /* 0x002fc800078ec0ff */
[----:B------:R-:W-:Y:S01]  /*171c0*/  ISETP.NE.AND P1, PT, R3, RZ, PT ;  /* 0x000000ff0300720c */ /* 0x000fe20003f25270 */
[----:B--2---:R-:W-:-:S12]  /*171d0*/  @!P0 BRA `(.L_x_3868) ;  /* 0x0000004800e48947 */ /* 0x004fd80003800000 */
.L_x_3996:
[----:B------:R-:W-:Y:S05]  /*171e0*/  BSYNC B3 ;  /* 0x0000000000037941 */ /* 0x000fea0003800000 */
.L_x_3867:
        /* <DEDUP_REMOVED lines=9> */
.L_x_3870:
[----:B------:R-:W-:Y:S05]  /*17280*/  BSYNC B3 ;  /* 0x0000000000037941 */ /* 0x000fea0003800000 */
.L_x_3869:
        /* <DEDUP_REMOVED lines=12> */
.L_x_3871:
        /* <DEDUP_REMOVED lines=13> */
.L_x_3997:
[----:B------:R-:W-:Y:S05]  /*17420*/  BSYNC B3 ;  /* 0x0000000000037941 */ /* 0x000fea0003800000 */
.L_x_3872:
        /* <DEDUP_REMOVED lines=11> */
.L_x_3875:
[----:B------:R-:W-:Y:S05]  /*174e0*/  BSYNC B3 ;  /* 0x0000000000037941 */ /* 0x000fea0003800000 */
.L_x_3874:
        /* <DEDUP_REMOVED lines=9> */
.L_x_3876:
        /* <DEDUP_REMOVED lines=15> */
.L_x_3877:
        /* <DEDUP_REMOVED lines=15> */
.L_x_3878:
        /* <DEDUP_REMOVED lines=15> */
.L_x_3879:
        /* <DEDUP_REMOVED lines=15> */
.L_x_3880:
        /* <DEDUP_REMOVED lines=15> */
.L_x_3881:
        /* <DEDUP_REMOVED lines=15> */
.L_x_3882:
        /* <DEDUP_REMOVED lines=15> */
.L_x_3883:
        /* <DEDUP_REMOVED lines=10> */
.L_x_3865:
[----:B------:R-:W-:Y:S05]  /*17cb0*/  BSYNC B1 ;  /* 0x0000000000017941 */ /* 0x000fea0003800000 */
.L_x_3864:
[----:B------:R-:W2:Y:S02]  /*17cc0*/  LDL.LU R5, [R1+0x38] ;  /* 0x0000380001057983 */ /* 0x000ea40000300800 */
[----:B--2---:R-:W-:-:S07]  /*17cd0*/  VIADD R0, R5, 0xfffffffd ;  /* 0xfffffffd05007836 */ /* 0x004fce0000000000 */
.L_x_3863:
[----:B------:R-:W-:Y:S05]  /*17ce0*/  BSYNC B2 ;  /* 0x0000000000027941 */ /* 0x000fea0003800000 */
.L_x_3862:
[----:B------:R-:W-:Y:S01]  /*17cf0*/  VIADD R8, R8, 0xfffffffe ;  /* 0xfffffffe08087836 */ /* 0x000fe20000000000 */
[----:B------:R-:W-:-:S04]  /*17d00*/  LOP3.LUT R4, RZ, R4, RZ, 0x33, !PT ;  /* 0x00000004ff047212 */ /* 0x000fc800078e33ff */
[----:B------:R-:W-:-:S13]  /*17d10*/  ISETP.NE.AND P0, PT, R8, R4, PT ;  /* 0x000000040800720c */ /* 0x000fda0003f05270 */
[----:B------:R-:W-:Y:S05]  /*17d20*/  @!P0 BRA `(.L_x_3861) ;  /* 0x0000001800d88947 */ /* 0x000fea0003800000 */
.L_x_3924:
        /* <DEDUP_REMOVED lines=16> */
[----:B0-----:R-:W2:Y:S01]  /*17e30*/  LDL R9, [R1+0x1c] ;  /* 0x00001c0001097983 */ /* 0x001ea20000100800 */
        /* <DEDUP_REMOVED lines=18> */
.L_x_3886:
        /* <DEDUP_REMOVED lines=8> */
.L_x_3998:
[----:B------:R-:W-:Y:S05]  /*17fe0*/  BSYNC B2 ;  /* 0x0000000000027941 */ /* 0x000fea0003800000 */
.L_x_3887:
        /* <DEDUP_REMOVED lines=9> */
.L_x_3890:
[----:B------:R-:W-:Y:S05]  /*18080*/  BSYNC B2 ;  /* 0x0000000000027941 */ /* 0x000fea0003800000 */
.L_x_3889:
        /* <DEDUP_REMOVED lines=12> */
.L_x_3891:
        /* <DEDUP_REMOVED lines=13> */
.L_x_3999:
[----:B------:R-:W-:Y:S05]  /*18220*/  BSYNC B2 ;  /* 0x0000000000027941 */ /* 0x000fea0003800000 */
.L_x_3892:
[----:B------:R-:W-:Y:S01]  /*18230*/  BSSY B2, `(.L_x_3894) ;  /* 0x000000b000027945 */ /* 0x000fe20003800000 */
[----:B------:R-:W-:Y:S02]  /*18240*/  IMAD.MOV.U32 R8, RZ, RZ, 0x0 ;  /* 0x00000000ff087424 */ /* 0x000fe400078e00ff */
[----:B0-----:R-:W-:Y:S01]  /*18250*/  IMAD.MOV.U32 R9, RZ, RZ, 0x14f00000 ;  /* 0x14f00000ff097424 */ /* 0x001fe200078e00ff */
        /* <DEDUP_REMOVED lines=8> */
.L_x_3895:
[----:B------:R-:W-:Y:S05]  /*182e0*/  BSYNC B2 ;  /* 0x0000000000027941 */ /* 0x000fea0003800000 */
.L_x_3894:
        /* <DEDUP_REMOVED lines=9> */
.L_x_3896:
        /* <DEDUP_REMOVED lines=15> */
.L_x_3897:
        /* <DEDUP_REMOVED lines=15> */
.L_x_3898:
        /* <DEDUP_REMOVED lines=15> */
.L_x_3899:
        /* <DEDUP_REMOVED lines=15> */
.L_x_3900:
        /* <DEDUP_REMOVED lines=15> */
.L_x_3901:
        /* <DEDUP_REMOVED lines=15> */
.L_x_3902:
        /* <DEDUP_REMOVED lines=15> */
.L_x_3903:
        /* <DEDUP_REMOVED lines=10> */
.L_x_3885:
[----:B------:R-:W-:Y:S05]  /*18ab0*/  BSYNC B1 ;  /* 0x0000000000017941 */ /* 0x000fea0003800000 */
.L_x_3884:
[----:B------:R-:W2:Y:S01]  /*18ac0*/  LDL R5, [R1+0x28] ;  /* 0x0000280001057983 */ /* 0x000ea20000100800 */
[----:B------:R-:W-:Y:S01]  /*18ad0*/  VIADD R7, R7, 0x1 ;  /* 0x0000000107077836 */ /* 0x000fe20000000000 */
[----:B------:R-:W-:Y:S04]  /*18ae0*/  BSSY B1, `(.L_x_3904) ;  /* 0x00000d6000017945 */ /* 0x000fe80003800000 */
[----:B------:R-:W-:-:S04]  /*18af0*/  ISETP.NE.AND P0, PT, R7, 0x2, PT ;  /* 0x000000020700780c */ /* 0x000fc80003f05270 */
[----:B------:R-:W-:Y:S02]  /*18b00*/  SEL R2, RZ, 0x1, P0 ;  /* 0x00000001ff027807 */ /* 0x000fe40000000000 */
[----:B------:R-:W-:Y:S02]  /*18b10*/  SEL R19, R7, RZ, P0 ;  /* 0x000000ff07137207 */ /* 0x000fe40000000000 */
[----:B------:R-:W-:Y:S01]  /*18b20*/  LOP3.LUT R8, R6, R2, RZ, 0x3c, !PT ;  /* 0x0000000206087212 */ /* 0x000fe200078e3cff */
[----:B------:R-:W-:-:S04]  /*18b30*/  VIADD R6, R0, 0xffffffff ;  /* 0xffffffff00067836 */ /* 0x000fc80000000000 */
[----:B------:R1:W-:Y:S01]  /*18b40*/  STL [R1+0x14], R8 ;  /* 0x0000140801007387 */ /* 0x0003e20000100800 */
[----:B--2---:R-:W-:-:S13]  /*18b50*/  LOP3.LUT P2, RZ, R5, 0x1, RZ, 0xc0, !PT ;  /* 0x0000000105ff7812 */ /* 0x004fda000784c0ff */
[----:B-1----:R-:W-:Y:S05]  /*18b60*/  @!P2 BRA `(.L_x_3905) ;  /* 0x0000000c0034a947 */ /* 0x002fea0003800000 */
        /* <DEDUP_REMOVED lines=24> */
.L_x_3906:
        /* <DEDUP_REMOVED lines=8> */
.L_x_4000:
[----:B------:R-:W-:Y:S05]  /*18d70*/  BSYNC B2 ;  /* 0x0000000000027941 */ /* 0x000fea0003800000 */
.L_x_3907:
        /* <DEDUP_REMOVED lines=9> */
.L_x_3910:
[----:B------:R-:W-:Y:S05]  /*18e10*/  BSYNC B2 ;  /* 0x0000000000027941 */ /* 0x000fea0003800000 */
.L_x_3909:
        /* <DEDUP_REMOVED lines=12> */
.L_x_3911:
        /* <DEDUP_REMOVED lines=13> */
.L_x_4001:
[----:B------:R-:W-:Y:S05]  /*18fb0*/  BSYNC B2 ;  /* 0x0000000000027941 */ /* 0x000fea0003800000 */
.L_x_3912:
        /* <DEDUP_REMOVED lines=11> */
.L_x_3915:
[----:B------:R-:W-:Y:S05]  /*19070*/  BSYNC B2 ;  /* 0x0000000000027941 */ /* 0x000fea0003800000 */
.L_x_3914:
        /* <DEDUP_REMOVED lines=9> */
.L_x_3916:
        /* <DEDUP_REMOVED lines=15> */
.L_x_3917:
        /* <DEDUP_REMOVED lines=15> */
.L_x_3918:
        /* <DEDUP_REMOVED lines=15> */
.L_x_3919:
        /* <DEDUP_REMOVED lines=15> */
.L_x_3920:
        /* <DEDUP_REMOVED lines=15> */
.L_x_3921:
        /* <DEDUP_REMOVED lines=15> */
.L_x_3922:
        /* <DEDUP_REMOVED lines=15> */
.L_x_3923:
        /* <DEDUP_REMOVED lines=10> */
.L_x_3905:
[----:B------:R-:W-:Y:S05]  /*19840*/  BSYNC B1 ;  /* 0x0000000000017941 */ /* 0x000fea0003800000 */
.L_x_3904:
[----:B------:R-:W2:Y:S01]  /*19850*/  LDL R5, [R1+0x24] ;  /* 0x0000240001057983 */ /* 0x000ea20000100800 */
[----:B------:R-:W-:Y:S01]  /*19860*/  VIADD R0, R0, 0xfffffffe ;  /* 0xfffffffe00007836 */ /* 0x000fe20000000000 */
[----:B--2---:R-:W-:-:S13]  /*19870*/  ISETP.GT.AND P0, PT, R6, R5, PT ;  /* 0x000000050600720c */ /* 0x004fda0003f04270 */
[----:B------:R-:W-:Y:S05]  /*19880*/  @P0 BRA `(.L_x_3924) ;  /* 0xffffffe400280947 */ /* 0x000fea000383ffff */
.L_x_3861:
[----:B------:R-:W-:Y:S05]  /*19890*/  BSYNC B0 ;  /* 0x0000000000007941 */ /* 0x000fea0003800000 */
.L_x_3860:
        /* <DEDUP_REMOVED lines=12> */
[----:B------:R-:W-:Y:S02]  /*19960*/  VOTEU.ANY UR4, UPT, PT ;  /* 0x0000000000047886 */ /* 0x000fe400038e0100 */
[----:B------:R-:W2:Y:S08]  /*19970*/  FLO.U32 R0, UR4 ;  /* 0x0000000400007d00 */ /* 0x000eb000080e0000 */
[----:B------:R-:W3:Y:S01]  /*19980*/  POPC R5, UR4 ;  /* 0x0000000400057d09 */ /* 0x000ee20008000000 */
[----:B--2---:R-:W-:-:S02]  /*19990*/  ISETP.EQ.U32.AND P1, PT, R0, R3, PT ;  /* 0x000000030000720c */ /* 0x004fc40003f22070 */
[----:B-1----:R-:W3:Y:S11]  /*199a0*/  LDC.64 R2, c[0x0][0xc60] ;  /* 0x00031800ff027b82 */ /* 0x002ef60000000a00 */
[----:B---3--:R-:W2:Y:S01]  /*199b0*/  @P1 ATOMG.E.ADD.STRONG.GPU PT, R3, desc[UR40][R2.64], R5 ;  /* 0x00000005020319a8 */ /* 0x008ea200081ee1e8 */
[----:B------:R-:W1:Y:S02]  /*199c0*/  S2R R4, SR_LTMASK ;  /* 0x0000000000047919 */ /* 0x000e640000003900 */
[----:B-1----:R-:W-:-:S04]  /*199d0*/  LOP3.LUT R4, R4, UR4, RZ, 0xc0, !PT ;  /* 0x0000000404047c12 */ /* 0x002fc8000f8ec0ff */
[----:B------:R-:W1:Y:S01]  /*199e0*/  POPC R7, R4 ;  /* 0x0000000400077309 */ /* 0x000e620000000000 */
[----:B--2---:R-:W1:Y:S02]  /*199f0*/  SHFL.IDX PT, R0, R3, R0, 0x1f ;  /* 0x00001f0003007589 */ /* 0x004e6400000e0000 */
[----:B-1----:R-:W-:-:S05]  /*19a00*/  IADD3 R0, R0, UR36, R7 ;  /* 0x0000002400007c10 */ /* 0x002fca000fffe007 */
[----:B------:R2:W-:Y:S02]  /*19a10*/  STL [R1], R0 ;  /* 0x0000000001007387 */ /* 0x0005e40000100800 */
.L_x_3926:
[----:B------:R-:W-:Y:S05]  /*19a20*/  BSYNC B0 ;  /* 0x0000000000007941 */ /* 0x000fea0003800000 */
.L_x_3925:
[----:B------:R-:W-:-:S07]  /*19a30*/  SEL R19, R19, RZ, P0 ;  /* 0x000000ff13137207 */ /* 0x000fce0000000000 */
.L_x_3828:
[----:B------:R-:W-:Y:S05]  /*19a40*/  BSYNC B7 ;  /* 0x0000000000077941 */ /* 0x000fea0003800000 */
.L_x_3826:
[----:B-12---:R-:W2:Y:S02]  /*19a50*/  LDL R0, [R1+0x28] ;  /* 0x0000280001007983 */ /* 0x006ea40000100800 */
[----:B--2---:R-:W-:-:S13]  /*19a60*/  LOP3.LUT P0, RZ, R0, 0x2, RZ, 0xc0, !PT ;  /* 0x0000000200ff7812 */ /* 0x004fda000780c0ff */
[----:B------:R-:W-:Y:S05]  /*19a70*/  @!P0 BRA `(.L_x_3927) ;  /* 0x00000000002c8947 */ /* 0x000fea0003800000 */
[----:B------:R-:W-:Y:S05]  /*19a80*/  WARPSYNC.ALL ;  /* 0x0000000000007948 */ /* 0x000fea0003800000 */
[----:B------:R-:W1:Y:S08]  /*19a90*/  S2UR UR5, SR_CgaCtaId ;  /* 0x00000000000579c3 */ /* 0x000e700000008800 */
[----:B------:R-:W-:Y:S06]  /*19aa0*/  BAR.SYNC.DEFER_BLOCKING 0x5, 0x180 ;  /* 0x0146000000007b1d */ /* 0x000fec0000010000 */
[----:B------:R-:W-:-:S02]  /*19ab0*/  UMOV UR4, 0x400 ;  /* 0x0000040000047882 */ /* 0x000fc40000000000 */
[----:B-1----:R-:W-:-:S06]  /*19ac0*/  ULEA UR4, UR5, UR4, 0x18 ;  /* 0x0000000405047291 */ /* 0x002fcc000f8ec03f */
[----:B------:R-:W-:-:S05]  /*19ad0*/  IMAD.U32 R18, RZ, RZ, UR4 ;  /* 0x00000004ff127e24 */ /* 0x000fca000f8e00ff */
[----:B------:R-:W1:Y:S04]  /*19ae0*/  LDS.128 R4, [R18+0x28cd0] ;  /* 0x028cd00012047984 */ /* 0x000e680000000c00 */
[----:B-1----:R1:W-:Y:S04]  /*19af0*/  STL.64 [R1], R4 ;  /* 0x0000000401007387 */ /* 0x0023e80000100a00 */
[----:B------:R1:W-:Y:S01]  /*19b00*/  STL.64 [R1+0x8], R6 ;  /* 0x0000080601007387 */ /* 0x0003e20000100a00 */
[----:B------:R-:W-:Y:S06]  /*19b10*/  BAR.ARV 0x4, 0x180 ;  /* 0x0106000000007b1d */ /* 0x000fec0000002000 */
[----:B------:R-:W-:Y:S05]  /*19b20*/  BRA `(.L_x_3928) ;  /* 0x0000000c00247947 */ /* 0x000fea0003800000 */
.L_x_3927:
[----:B------:R-:W1:Y:S01]  /*19b30*/  S2R R16, SR_TID.X ;  /* 0x0000000000107919 */ /* 0x000e620000002100 */
[----:B------:R-:W-:Y:S01]  /*19b40*/  UMOV UR4, 0xffffffff ;  /* 0xffffffff00047882 */ /* 0x000fe20000000000 */
[----:B-1----:R-:W-:-:S04]  /*19b50*/  LOP3.LUT R16, R16, 0x1f, RZ, 0xc0, !PT ;  /* 0x0000001f10107812 */ /* 0x002fc800078ec0ff */
[----:B------:R-:W-:Y:S01]  /*19b60*/  ISETP.NE.AND P0, PT, R16, 0x1f, PT ;  /* 0x0000001f1000780c */ /* 0x000fe20003f05270 */
[----:B------:R-:W-:-:S12]  /*19b70*/  BRA.DIV UR4, `(.L_x_3929) ;  /* 0x0000002204f47947 */ /* 0x000fd8000b800000 */
[----:B------:R-:W2:Y:S01]  /*19b80*/  LDL.LU R2, [R1] ;  /* 0x0000000001027983 */ /* 0x000ea20000300800 */
[----:B------:R-:W-:-:S03]  /*19b90*/  ULDC UR4, c[0x0][0xc3c] ;  /* 0x00030f0000047ab9 */ /* 0x000fc60000000800 */
[----:B------:R-:W3:Y:S01]  /*19ba0*/  LDL R4, [R1+0xc] ;  /* 0x00000c0001047983 */ /* 0x000ee20000100800 */
[----:B--2---:R-:W-:Y:S02]  /*19bb0*/  IMAD.MOV.U32 R10, RZ, RZ, R2 ;  /* 0x000000ffff0a7224 */ /* 0x004fe400078e0002 */
[----:B---3--:R-:W-:-:S05]  /*19bc0*/  IMAD.IADD R0, R4, 0x1, R16 ;  /* 0x0000000104007824 */ /* 0x008fca00078e0210 */
[----:B------:R-:W-:-:S13]  /*19bd0*/  ISETP.GE.OR P1, PT, R0, UR4, !P0 ;  /* 0x0000000400007c0c */ /* 0x000fda000c726670 */
[----:B------:R-:W1:Y:S08]  /*19be0*/  @!P1 LDC.64 R2, c[0x0][0xc80] ;  /* 0x00032000ff029b82 */ /* 0x000e700000000a00 */
[----:B------:R-:W2:Y:S01]  /*19bf0*/  @!P1 LDC.64 R4, c[0x0][0xc78] ;  /* 0x00031e00ff049b82 */ /* 0x000ea20000000a00 */
[----:B-1----:R-:W-:-:S05]  /*19c00*/  @!P1 IMAD.WIDE R2, R0, 0x4, R2 ;  /* 0x0000000400029825 */ /* 0x002fca00078e0202 */
[----:B------:R2:W3:Y:S02]  /*19c10*/  @!P1 LDG.E R6, desc[UR40][R2.64] ;  /* 0x0000002802069981 */ /* 0x0004e4000c1e1900 */
[----:B--2---:R-:W-:-:S06]  /*19c20*/  @!P1 IMAD.WIDE R2, R0, 0x4, R4 ;  /* 0x0000000400029825 */ /* 0x004fcc00078e0204 */
[----:B------:R-:W2:Y:S01]  /*19c30*/  @!P1 LDG.E R2, desc[UR40][R2.64] ;  /* 0x0000002802029981 */ /* 0x000ea2000c1e1900 */
[----:B------:R-:W-:Y:S01]  /*19c40*/  IMAD.MOV.U32 R5, RZ, RZ, RZ ;  /* 0x000000ffff057224 */ /* 0x000fe200078e00ff */
[C---:B------:R-:W-:Y:S01]  /*19c50*/  ISETP.GE.U32.AND P2, PT, R16.reuse, 0x2, PT ;  /* 0x000000021000780c */ /* 0x040fe20003f46070 */
[----:B------:R-:W-:Y:S01]  /*19c60*/  IMAD.MOV.U32 R8, RZ, RZ, RZ ;  /* 0x000000ffff087224 */ /* 0x000fe200078e00ff */
[C---:B------:R-:W-:Y:S01]  /*19c70*/  ISETP.GE.U32.AND P3, PT, R16.reuse, 0x4, PT ;  /* 0x000000041000780c */ /* 0x040fe20003f66070 */
[----:B------:R-:W-:Y:S01]  /*19c80*/  SHFL.IDX PT, R0, R10, RZ, 0x1f ;  /* 0x00001fff0a007589 */ /* 0x000fe200000e0000 */
[C---:B------:R-:W-:Y:S02]  /*19c90*/  ISETP.GE.U32.AND P4, PT, R16.reuse, 0x8, PT ;  /* 0x000000081000780c */ /* 0x040fe40003f86070 */
[----:B------:R-:W-:Y:S01]  /*19ca0*/  ISETP.GE.U32.AND P5, PT, R16, 0x10, PT ;  /* 0x000000101000780c */ /* 0x000fe20003fa6070 */
[----:B---3--:R-:W-:Y:S02]  /*19cb0*/  @!P1 IMAD.MOV.U32 R5, RZ, RZ, R6 ;  /* 0x000000ffff059224 */ /* 0x008fe400078e0006 */
[----:B------:R-:W-:-:S02]  /*19cc0*/  IMAD.MOV.U32 R6, RZ, RZ, RZ ;  /* 0x000000ffff067224 */ /* 0x000fc400078e00ff */
[----:B--2---:R-:W-:Y:S01]  /*19cd0*/  @!P1 IMAD.MOV.U32 R6, RZ, RZ, R2 ;  /* 0x000000ffff069224 */ /* 0x004fe200078e0002 */
[----:B------:R-:W-:-:S03]  /*19ce0*/  ISETP.NE.AND P1, PT, R16, RZ, PT ;  /* 0x000000ff1000720c */ /* 0x000fc60003f25270 */
[----:B------:R-:W-:-:S05]  /*19cf0*/  IMAD R2, R6, R5, RZ ;  /* 0x0000000506027224 */ /* 0x000fca00078e02ff */
[----:B------:R-:W1:Y:S02]  /*19d00*/  SHFL.UP PT, R3, R2, 0x1, RZ ;  /* 0x0420000002037989 */ /* 0x000e6400000e00ff */
[----:B-1----:R-:W-:-:S05]  /*19d10*/  SEL R7, R3, RZ, P1 ;  /* 0x000000ff03077207 */ /* 0x002fca0000800000 */
[----:B------:R-:W-:Y:S02]  /*19d20*/  IMAD.IADD R2, R2, 0x1, R7 ;  /* 0x0000000102027824 */ /* 0x000fe400078e0207 */
[----:B------:R-:W-:Y:S04]  /*19d30*/  SHFL.IDX PT, R7, R10, 0x1, 0x1f ;  /* 0x00201f000a077f89 */ /* 0x000fe800000e0000 */
        /* <DEDUP_REMOVED lines=12> */
[----:B0-----:R0:W1:Y:S02]  /*19e00*/  SHFL.IDX PT, R9, R3, 0x1f, 0x1f ;  /* 0x03e01f0003097f89 */ /* 0x00106400000e0000 */
.L_x_4011:
[----:B------:R-:W-:Y:S02]  /*19e10*/  ULDC UR4, c[0x0][0xc38] ;  /* 0x00030e0000047ab9 */ /* 0x000fe40000000800 */
[----:B------:R-:W-:-:S04]  /*19e20*/  IMAD.U32 R2, RZ, RZ, UR4 ;  /* 0x00000004ff027e24 */ /* 0x000fc8000f8e00ff */
[----:B-1----:R-:W-:-:S04]  /*19e30*/  IMAD R9, R9, R2, RZ ;  /* 0x0000000209097224 */ /* 0x002fc800078e02ff */
[----:B------:R-:W-:Y:S02]  /*19e40*/  IMAD.IADD R4, R7, 0x1, R9 ;  /* 0x0000000107047824 */ /* 0x000fe400078e0209 */
[----:B------:R-:W-:-:S03]  /*19e50*/  IMAD.MOV.U32 R7, RZ, RZ, R3 ;  /* 0x000000ffff077224 */ /* 0x000fc600078e0003 */
[----:B------:R-:W-:-:S13]  /*19e60*/  ISETP.GT.AND P6, PT, R4, R0, PT ;  /* 0x000000000400720c */ /* 0x000fda0003fc4270 */
[----:B------:R-:W-:Y:S05]  /*19e70*/  @P6 BRA `(.L_x_3930) ;  /* 0x0000000000ac6947 */ /* 0x000fea0003800000 */
.L_x_3933:
        /* <DEDUP_REMOVED lines=37> */
.L_x_4019:
[----:B------:R-:W-:Y:S02]  /*1a0d0*/  ULDC UR4, c[0x0][0xc38] ;  /* 0x00030e0000047ab9 */ /* 0x000fe40000000800 */
[----:B------:R-:W-:-:S04]  /*1a0e0*/  IMAD.U32 R2, RZ, RZ, UR4 ;  /* 0x00000004ff027e24 */ /* 0x000fc8000f8e00ff */
[----:B-1----:R-:W-:-:S04]  /*1a0f0*/  IMAD R9, R9, R2, RZ ;  /* 0x0000000209097224 */ /* 0x002fc800078e02ff */
[----:B------:R-:W-:-:S05]  /*1a100*/  IMAD.IADD R4, R9, 0x1, R4 ;  /* 0x0000000109047824 */ /* 0x000fca00078e0204 */
[----:B------:R-:W-:-:S13]  /*1a110*/  ISETP.GT.AND P6, PT, R4, R0, PT ;  /* 0x000000000400720c */ /* 0x000fda0003fc4270 */
[----:B------:R-:W-:Y:S05]  /*1a120*/  @!P6 BRA `(.L_x_3933) ;  /* 0xfffffffc0054e947 */ /* 0x000fea000383ffff */
.L_x_3930:
[----:B------:R-:W-:Y:S01]  /*1a130*/  IMAD.IADD R9, R4, 0x1, -R9 ;  /* 0x0000000104097824 */ /* 0x000fe200078e0a09 */
[----:B------:R-:W-:-:S03]  /*1a140*/  UMOV UR4, 0xffffffff ;  /* 0xffffffff00047882 */ /* 0x000fc60000000000 */
[----:B0-----:R-:W-:-:S05]  /*1a150*/  IMAD R3, R7, R2, R9 ;  /* 0x0000000207037224 */ /* 0x001fca00078e0209 */
[----:B------:R-:W-:Y:S01]  /*1a160*/  ISETP.GT.AND P6, PT, R3, R0, PT ;  /* 0x000000000300720c */ /* 0x000fe20003fc4270 */
[----:B------:R-:W-:-:S12]  /*1a170*/  BRA.DIV UR4, `(.L_x_3934) ;  /* 0x0000002604ac7947 */ /* 0x000fd8000b800000 */
[----:B------:R-:W-:-:S04]  /*1a180*/  VOTE.ANY R3, PT, !P6 ;  /* 0x0000000000037806 */ /* 0x000fc800070e0100 */
[----:B------:R-:W0:Y:S02]  /*1a190*/  POPC R4, R3 ;  /* 0x0000000300047309 */ /* 0x000e240000000000 */
[----:B0-----:R0:W1:Y:S04]  /*1a1a0*/  SHFL.IDX PT, R5, R5, R4, 0x1f ;  /* 0x00001f0405057589 */ /* 0x00106800000e0000 */
[----:B------:R0:W2:Y:S02]  /*1a1b0*/  SHFL.IDX PT, R6, R6, R4, 0x1f ;  /* 0x00001f0406067589 */ /* 0x0000a400000e0000 */
.L_x_4024:
[----:B------:R-:W-:-:S13]  /*1a1c0*/  ISETP.NE.AND P0, PT, R3, RZ, PT ;  /* 0x000000ff0300720c */ /* 0x000fda0003f05270 */
[----:B------:R-:W-:Y:S05]  /*1a1d0*/  @!P0 BRA `(.L_x_3935) ;  /* 0x0000000000148947 */ /* 0x000fea0003800000 */
[----:B------:R-:W-:Y:S01]  /*1a1e0*/  UMOV UR4, 0xffffffff ;  /* 0xffffffff00047882 */ /* 0x000fe20000000000 */
[----:B------:R-:W-:Y:S02]  /*1a1f0*/  VIADD R12, R4, 0xffffffff ;  /* 0xffffffff040c7836 */ /* 0x000fe40000000000 */
[----:B------:R-:W-:Y:S05]  /*1a200*/  BRA.DIV UR4, `(.L_x_3936) ;  /* 0x0000002604e47947 */ /* 0x000fea000b800000 */
[----:B------:R3:W4:Y:S02]  /*1a210*/  SHFL.IDX PT, R7, R7, R12, 0x1f ;  /* 0x00001f0c07077589 */ /* 0x00072400000e0000 */
.L_x_4027:
[----:B----4-:R-:W-:-:S07]  /*1a220*/  IMAD.MOV.U32 R8, RZ, RZ, R7 ;  /* 0x000000ffff087224 */ /* 0x010fce00078e0007 */
.L_x_3935:
[----:B------:R-:W4:Y:S01]  /*1a230*/  LDL.LU R10, [R1+0xc] ;  /* 0x00000c00010a7983 */ /* 0x000f220000300800 */
[----:B-1----:R-:W-:Y:S01]  /*1a240*/  IABS R7, R5 ;  /* 0x0000000500077213 */ /* 0x002fe20000000000 */
[----:B------:R-:W-:-:S03]  /*1a250*/  IMAD R9, R8, R2, R9 ;  /* 0x0000000208097224 */ /* 0x000fc600078e0209 */
[----:B------:R-:W1:Y:S01]  /*1a260*/  I2F.RP R2, R7 ;  /* 0x0000000700027306 */ /* 0x000e620000209400 */
[----:B------:R-:W-:Y:S01]  /*1a270*/  IMAD.IADD R0, R0, 0x1, -R9 ;  /* 0x0000000100007824 */ /* 0x000fe200078e0a09 */
[----:B------:R5:W-:Y:S02]  /*1a280*/  STL [R1], R9 ;  /* 0x0000000901007387 */ /* 0x000be40000100800 */
[----:B-----5:R-:W-:-:S04]  /*1a290*/  IABS R9, R5 ;  /* 0x0000000500097213 */ /* 0x020fc80000000000 */
        /* <DEDUP_REMOVED lines=16> */
[----:B--2---:R-:W-:-:S04]  /*1a3a0*/  IABS R7, R6 ;  /* 0x0000000600077213 */ /* 0x004fc80000000000 */
        /* <DEDUP_REMOVED lines=33> */
[----:B0-----:R-:W-:Y:S02]  /*1a5c0*/  IMAD.IADD R4, R0, 0x1, -R5 ;  /* 0x0000000100047824 */ /* 0x001fe400078e0a05 */
[----:B------:R-:W-:-:S05]  /*1a5d0*/  IMAD R0, R3, 0x10000, R2 ;  /* 0x0001000003007824 */ /* 0x000fca00078e0202 */
[----:B------:R0:W-:Y:S04]  /*1a5e0*/  STL [R1+0x8], R0 ;  /* 0x0000080001007387 */ /* 0x0001e80000100800 */
[----:B------:R0:W-:Y:S04]  /*1a5f0*/  STL [R1+0xc], R10 ;  /* 0x00000c0a01007387 */ /* 0x0001e80000100800 */
[----:B------:R0:W-:Y:S01]  /*1a600*/  STL [R1+0x4], R4 ;  /* 0x0000040401007387 */ /* 0x0001e20000100800 */
[----:B------:R-:W-:Y:S05]  /*1a610*/  BRA `(.L_x_3937) ;  /* 0x0000000000287947 */ /* 0x000fea0003800000 */
.L_x_3931:
        /* <DEDUP_REMOVED lines=10> */
.L_x_3937:
[----:B-1----:R-:W2:Y:S04]  /*1a6c0*/  LDL R3, [R1+0x8] ;  /* 0x0000080001037983 */ /* 0x002ea80000100800 */
[----:B------:R-:W4:Y:S04]  /*1a6d0*/  LDL R2, [R1+0xc] ;  /* 0x00000c0001027983 */ /* 0x000f280000100800 */
[----:B------:R-:W5:Y:S04]  /*1a6e0*/  LDL R5, [R1+0x4] ;  /* 0x0000040001057983 */ /* 0x000f680000100800 */
[----:B0-----:R-:W5:Y:S01]  /*1a6f0*/  LDL R4, [R1] ;  /* 0x0000000001047983 */ /* 0x001f620000100800 */
        /* <DEDUP_REMOVED lines=8> */
[----:B----4-:R-:W-:Y:S01]  /*1a780*/  IMAD.MOV.U32 R7, RZ, RZ, R2 ;  /* 0x000000ffff077224 */ /* 0x010fe200078e0002 */
[----:B0-----:R-:W-:-:S05]  /*1a790*/  @!P0 LEA R18, R3, R0, 0x18 ;  /* 0x0000000003128211 */ /* 0x001fca00078ec0ff */
[----:B-----5:R0:W-:Y:S01]  /*1a7a0*/  @!P0 STS.128 [R18+0x28cd0], R4 ;  /* 0x028cd00412008388 */ /* 0x0201e20000000c00 */
[----:B------:R-:W-:Y:S06]  /*1a7b0*/  BAR.ARV 0x5, 0x180 ;  /* 0x0146000000007b1d */ /* 0x000fec0000002000 */
.L_x_3928:
[----:B------:R-:W2:Y:S01]  /*1a7c0*/  LDL R0, [R1+0xc] ;  /* 0x00000c0001007983 */ /* 0x000ea20000100800 */
[----:B------:R-:W-:Y:S02]  /*1a7d0*/  ULDC UR4, c[0x0][0xc3c] ;  /* 0x00030f0000047ab9 */ /* 0x000fe40000000800 */
[----:B--2---:R-:W-:-:S13]  /*1a7e0*/  ISETP.GE.AND P0, PT, R0, UR4, PT ;  /* 0x0000000400007c0c */ /* 0x004fda000bf06270 */
[----:B------:R-:W-:Y:S05]  /*1a7f0*/  @!P0 BRA `(.L_x_3938) ;  /* 0xffffff80003c8947 */ /* 0x000fea000383ffff */
[----:B------:R-:W-:Y:S05]  /*1a800*/  BSYNC B8 ;  /* 0x0000000000087941 */ /* 0x000fea0003800000 */
.L_x_3772:
        /* <DEDUP_REMOVED lines=12> */
.L_x_4028:
[----:B------:R-:W-:Y:S05]  /*1a8d0*/  BSYNC B0 ;  /* 0x0000000000007941 */ /* 0x000fea0003800000 */
.L_x_3939:
[----:B------:R-:W-:-:S03]  /*1a8e0*/  UMOV UR4, 0xffffffff ;  /* 0xffffffff00047882 */ /* 0x000fc60000000000 */
[----:B------:R-:W-:Y:S05]  /*1a8f0*/  BRA.DIV UR4, `(.L_x_3941) ;  /* 0x0000002204647947 */ /* 0x000fea000b800000 */
[----:B------:R-:W1:Y:S02]  /*1a900*/  S2R R2, SR_TID.X ;  /* 0x0000000000027919 */ /* 0x000e640000002100 */
[----:B-1----:R-:W-:-:S04]  /*1a910*/  SHF.R.U32.HI R2, RZ, 0x5, R2 ;  /* 0x00000005ff027819 */ /* 0x002fc80000011602 */
[----:B------:R-:W-:-:S05]  /*1a920*/  LOP3.LUT R2, R2, 0x3, RZ, 0xc0, !PT ;  /* 0x0000000302027812 */ /* 0x000fca00078ec0ff */
[----:B------:R1:W2:Y:S02]  /*1a930*/  SHFL.IDX PT, R14, R2, RZ, 0x1f ;  /* 0x00001fff020e7589 */ /* 0x0002a400000e0000 */
.L_x_4031:
[----:B--2---:R-:W-:-:S13]  /*1a940*/  ISETP.NE.AND P0, PT, R14, RZ, PT ;  /* 0x000000ff0e00720c */ /* 0x004fda0003f05270 */
[----:B------:R-:W-:Y:S05]  /*1a950*/  @P0 BRA `(.L_x_3636) ;  /* 0x00000000008c0947 */ /* 0x000fea0003800000 */
[----:B------:R-:W-:-:S03]  /*1a960*/  UMOV UR4, 0xffffffff ;  /* 0xffffffff00047882 */ /* 0x000fc60000000000 */
[----:B------:R-:W-:Y:S05]  /*1a970*/  BRA.DIV UR4, `(.L_x_3942) ;  /* 0x0000002204787947 */ /* 0x000fea000b800000 */
[----:B------:R-:W-:-:S13]  /*1a980*/  ELECT P6, URZ, PT ;  /* 0x00000000003f782f */ /* 0x000fda00038c0000 */
.L_x_4034:
[----:B------:R-:W-:Y:S05]  /*1a990*/  @!P6 BRA `(.L_x_3636) ;  /* 0x00000000007ce947 */ /* 0x000fea0003800000 */
[----:B-1----:R-:W2:Y:S02]  /*1a9a0*/  LDL.LU R2, [R1+0x64] ;  /* 0x0000640001027983 */ /* 0x002ea40000300800 */
[----:B--2---:R-:W-:-:S04]  /*1a9b0*/  LOP3.LUT R2, R2, 0x2, RZ, 0xfc, !PT ;  /* 0x0000000202027812 */ /* 0x004fc800078efcff */
[----:B------:R-:W-:-:S13]  /*1a9c0*/  ISETP.NE.AND P2, PT, R2, 0x3, PT ;  /* 0x000000030200780c */ /* 0x000fda0003f45270 */
[----:B------:R-:W-:Y:S05]  /*1a9d0*/  @!P2 BRA `(.L_x_3943) ;  /* 0x000000000004a947 */ /* 0x000fea0003800000 */
[----:B------:R-:W-:Y:S01]  /*1a9e0*/  BPT.TRAP 0x1 ;  /* 0x000000040000795c */ /* 0x000fe20000300000 */
.L_x_3943:
        /* <DEDUP_REMOVED lines=13> */
.L_x_4035:
[----:B------:R-:W1:Y:S02]  /*1aac0*/  SYNCS.PHASECHK.TRANS64.TRYWAIT P0, [R7+URZ], R2 ;  /* 0x00000002070075a7 */ /* 0x000e64000800017f */
[----:B-1----:R-:W-:Y:S05]  /*1aad0*/  @!P0 BRA `(.L_x_3945) ;  /* 0x0000002000548947 */ /* 0x002fea0003800000 */
.L_x_4036:
[----:B------:R-:W-:Y:S05]  /*1aae0*/  @!P2 BRA `(.L_x_3946) ;  /* 0x000000000004a947 */ /* 0x000fea0003800000 */
[----:B------:R-:W-:Y:S01]  /*1aaf0*/  BPT.TRAP 0x1 ;  /* 0x000000040000795c */ /* 0x000fe20000300000 */
.L_x_3946:
[----:B------:R-:W-:-:S04]  /*1ab00*/  VIADD R0, R0, 0x28c60 ;  /* 0x00028c6000007836 */ /* 0x000fc80000000000 */
[----:B------:R-:W-:-:S04]  /*1ab10*/  IMAD R4, R19, 0x8, R0 ;  /* 0x0000000813047824 */ /* 0x000fc800078e0200 */
[----:B------:R-:W2:Y:S02]  /*1ab20*/  SYNCS.PHASECHK.TRANS64.TRYWAIT P0, [R4+URZ], R5 ;  /* 0x00000005040075a7 */ /* 0x000ea4000800017f */
[----:B--2---:R-:W-:Y:S05]  /*1ab30*/  @!P0 BRA `(.L_x_3947) ;  /* 0x0000002000508947 */ /* 0x004fea0003800000 */
.L_x_4037:
[----:B------:R-:W-:-:S07]  /*1ab40*/  IMAD R3, R3, 0x8, R0 ;  /* 0x0000000803037824 */ /* 0x000fce00078e0200 */
.L_x_3948:
[----:B----4-:R4:W0:Y:S02]  /*1ab50*/  SYNCS.PHASECHK.TRANS64.TRYWAIT P0, [R3+URZ], R2 ;  /* 0x00000002030075a7 */ /* 0x010824000800017f */
[----:B0-----:R-:W-:Y:S05]  /*1ab60*/  @!P0 NANOSLEEP.SYNCS 0x989680 ;  /* 0x009896800000895d */ /* 0x001fea0003900000 */
[----:B------:R-:W0:Y:S02]  /*1ab70*/  @!P0 SYNCS.PHASECHK.TRANS64 P0, [R3+URZ], R2 ;  /* 0x00000002030085a7 */ /* 0x000e24000800007f */
[----:B0-----:R-:W-:Y:S05]  /*1ab80*/  @!P0 BRA `(.L_x_3948) ;  /* 0xfffffffc00f08947 */ /* 0x001fea000383ffff */
.L_x_3636:
[----:B------:R-:W-:Y:S05]  /*1ab90*/  BSYNC B9 ;  /* 0x0000000000097941 */ /* 0x000fea0003800000 */
.L_x_3633:
[----:B------:R-:W-:Y:S05]  /*1aba0*/  EXIT ;  /* 0x000000000000794d */ /* 0x000fea0003800000 */
.L_x_3654:
[----:B0-----:R0:W1:Y:S02]  /*1abb0*/  SYNCS.PHASECHK.TRANS64.TRYWAIT P5, [R73+URZ+0x28c90], R74 ;  /* 0x028c904a490075a7 */ /* 0x00106400080a017f */
[----:B-1----:R-:W-:Y:S05]  /*1abc0*/  @!P5 NANOSLEEP.SYNCS 0x989680 ;  /* 0x009896800000d95d */ /* 0x002fea0003900000 */
[----:B------:R-:W1:Y:S02]  /*1abd0*/  @!P5 SYNCS.PHASECHK.TRANS64 P5, [R73+URZ+0x28c90], R74 ;  /* 0x028c904a4900d5a7 */ /* 0x000e6400080a007f */
[----:B-1----:R-:W-:Y:S05]  /*1abe0*/  @!P5 BRA `(.L_x_3654) ;  /* 0xfffffffc00f0d947 */ /* 0x002fea000383ffff */
[----:B------:R-:W-:Y:S05]  /*1abf0*/  BRA `(.L_x_3949) ;  /* 0xfffffe80004c7947 */ /* 0x000fea000383ffff */
.L_x_3664:
[----:B-1----:R1:W2:Y:S02]  /*1ac00*/  SYNCS.PHASECHK.TRANS64.TRYWAIT P5, [R73+URZ+0x28c90], R74 ;  /* 0x028c904a490075a7 */ /* 0x0022a400080a017f */
[----:B--2---:R-:W-:Y:S05]  /*1ac10*/  @!P5 NANOSLEEP.SYNCS 0x989680 ;  /* 0x009896800000d95d */ /* 0x004fea0003900000 */
[----:B------:R-:W2:Y:S02]  /*1ac20*/  @!P5 SYNCS.PHASECHK.TRANS64 P5, [R73+URZ+0x28c90], R74 ;  /* 0x028c904a4900d5a7 */ /* 0x000ea400080a007f */
[----:B--2---:R-:W-:Y:S05]  /*1ac30*/  @!P5 BRA `(.L_x_3664) ;  /* 0xfffffffc00f0d947 */ /* 0x004fea000383ffff */
[----:B------:R-:W-:Y:S05]  /*1ac40*/  BRA `(.L_x_3950) ;  /* 0xfffffe8800d47947 */ /* 0x000fea000383ffff */
.L_x_3669:
[----:B0-----:R0:W1:Y:S02]  /*1ac50*/  SYNCS.PHASECHK.TRANS64.TRYWAIT P1, [R73+URZ+0x28c90], R74 ;  /* 0x028c904a490075a7 */ /* 0x001064000802017f */
[----:B-1----:R-:W-:Y:S05]  /*1ac60*/  @!P1 NANOSLEEP.SYNCS 0x989680 ;  /* 0x009896800000995d */ /* 0x002fea0003900000 */
[----:B------:R-:W1:Y:S02]  /*1ac70*/  @!P1 SYNCS.PHASECHK.TRANS64 P1, [R73+URZ+0x28c90], R74 ;  /* 0x028c904a490095a7 */ /* 0x000e64000802007f */
[----:B-1----:R-:W-:Y:S05]  /*1ac80*/  @!P1 BRA `(.L_x_3669) ;  /* 0xfffffffc00f09947 */ /* 0x002fea000383ffff */
[----:B------:R-:W-:Y:S05]  /*1ac90*/  BRA `(.L_x_3951) ;  /* 0xfffffe9400087947 */ /* 0x000fea000383ffff */
.L_x_3673:
[----:B--2---:R2:W0:Y:S02]  /*1aca0*/  SYNCS.PHASECHK.TRANS64.TRYWAIT P0, [R73+URZ+0x28cb0], R74 ;  /* 0x028cb04a490075a7 */ /* 0x004424000800017f */
[----:B0-----:R-:W-:Y:S05]  /*1acb0*/  @!P0 NANOSLEEP.SYNCS 0x989680 ;  /* 0x009896800000895d */ /* 0x001fea0003900000 */
[----:B------:R-:W0:Y:S02]  /*1acc0*/  @!P0 SYNCS.PHASECHK.TRANS64 P0, [R73+URZ+0x28cb0], R74 ;  /* 0x028cb04a490085a7 */ /* 0x000e24000800007f */
[----:B0-----:R-:W-:Y:S05]  /*1acd0*/  @!P0 BRA `(.L_x_3673) ;  /* 0xfffffffc00f08947 */ /* 0x001fea000383ffff */
[----:B------:R-:W-:Y:S05]  /*1ace0*/  BRA `(.L_x_3952) ;  /* 0xfffffe9400847947 */ /* 0x000fea000383ffff */
.L_x_3686:
[----:B0-----:R0:W1:Y:S02]  /*1acf0*/  SYNCS.PHASECHK.TRANS64.TRYWAIT P0, [R5+URZ+0x28c50], R8 ;  /* 0x028c5008050075a7 */ /* 0x001064000800017f */
[----:B-1----:R-:W-:Y:S05]  /*1ad00*/  @!P0 NANOSLEEP.SYNCS 0x989680 ;  /* 0x009896800000895d */ /* 0x002fea0003900000 */
[----:B------:R-:W1:Y:S02]  /*1ad10*/  @!P0 SYNCS.PHASECHK.TRANS64 P0, [R5+URZ+0x28c50], R8 ;  /* 0x028c5008050085a7 */ /* 0x000e64000800007f */
[----:B-1----:R-:W-:Y:S05]  /*1ad20*/  @!P0 BRA `(.L_x_3686) ;  /* 0xfffffffc00f08947 */ /* 0x002fea000383ffff */
[----:B------:R-:W-:Y:S05]  /*1ad30*/  BRA `(.L_x_3953) ;  /* 0xfffffea400307947 */ /* 0x000fea000383ffff */
.L_x_3693:
[----:B-1----:R1:W2:Y:S02]  /*1ad40*/  SYNCS.PHASECHK.TRANS64.TRYWAIT P0, [R4+URZ+0x28c50], R5 ;  /* 0x028c5005040075a7 */ /* 0x0022a4000800017f */
[----:B--2---:R-:W-:Y:S05]  /*1ad50*/  @!P0 NANOSLEEP.SYNCS 0x989680 ;  /* 0x009896800000895d */ /* 0x004fea0003900000 */
[----:B------:R-:W2:Y:S02]  /*1ad60*/  @!P0 SYNCS.PHASECHK.TRANS64 P0, [R4+URZ+0x28c50], R5 ;  /* 0x028c5005040085a7 */ /* 0x000ea4000800007f */
[----:B--2---:R-:W-:Y:S05]  /*1ad70*/  @!P0 BRA `(.L_x_3693) ;  /* 0xfffffffc00f08947 */ /* 0x004fea000383ffff */
[----:B------:R-:W-:Y:S05]  /*1ad80*/  BRA `(.L_x_3692) ;  /* 0xfffffeb000687947 */ /* 0x000fea000383ffff */
.L_x_3708:
        /* <DEDUP_REMOVED lines=8> */
.L_x_3955:
[----:B------:R-:W-:Y:S05]  /*1ae10*/  BSYNC B1 ;  /* 0x0000000000017941 */ /* 0x000fea0003800000 */
.L_x_3954:
        /* <DEDUP_REMOVED lines=8> */
.L_x_3956:
[----:B------:R-:W-:Y:S02]  /*1aea0*/  IMAD.MOV.U32 R13, RZ, RZ, R24 ;  /* 0x000000ffff0d7224 */ /* 0x000fe400078e0018 */
[----:B------:R-:W-:-:S07]  /*1aeb0*/  IMAD.MOV.U32 R3, RZ, RZ, R14 ;  /* 0x000000ffff037224 */ /* 0x000fce00078e000e */
[----:B------:R-:W-:Y:S05]  /*1aec0*/  WARPSYNC.COLLECTIVE R15, `(.L_x_3957) ;  /* 0x000000000f087348 */ /* 0x000fea0003c00000 */
[----:B------:R0:W1:Y:S02]  /*1aed0*/  SHFL.IDX P6, R14, R13, R12, R11 ;  /* 0x0000000c0d0e7389 */ /* 0x00006400000c000b */
[----:B01----:R-:W-:Y:S01]  /*1aee0*/  ENDCOLLECTIVE ;  /* 0x000000000000791b */ /* 0x003fe20003800000 */
.L_x_3957:
[----:B------:R-:W-:Y:S02]  /*1aef0*/  IMAD.MOV.U32 R13, RZ, RZ, R27 ;  /* 0x000000ffff0d7224 */ /* 0x000fe400078e001b */
[----:B------:R-:W-:-:S07]  /*1af00*/  IMAD.MOV.U32 R24, RZ, RZ, R14 ;  /* 0x000000ffff187224 */ /* 0x000fce00078e000e */
[----:B------:R-:W-:Y:S05]  /*1af10*/  WARPSYNC.COLLECTIVE R15, `(.L_x_3958) ;  /* 0x000000000f087348 */ /* 0x000fea0003c00000 */
[----:B------:R0:W1:Y:S02]  /*1af20*/  SHFL.IDX P6, R14, R13, R12, R11 ;  /* 0x0000000c0d0e7389 */ /* 0x00006400000c000b */
[----:B01----:R-:W-:Y:S01]  /*1af30*/  ENDCOLLECTIVE ;  /* 0x000000000000791b */ /* 0x003fe20003800000 */
.L_x_3958:
[----:B------:R-:W-:Y:S01]  /*1af40*/  IMAD.MOV.U32 R21, RZ, RZ, R14 ;  /* 0x000000ffff157224 */ /* 0x000fe200078e000e */
[----:B------:R-:W-:Y:S06]  /*1af50*/  BRA `(.L_x_3959) ;  /* 0xfffffec800307947 */ /* 0x000fec000383ffff */
.L_x_3712:
[----:B0-----:R0:W1:Y:S02]  /*1af60*/  SYNCS.PHASECHK.TRANS64.TRYWAIT P0, [R2+URZ+0x28c00], R25 ;  /* 0x028c0019020075a7 */ /* 0x001064000800017f */
[----:B-1----:R-:W-:Y:S05]  /*1af70*/  @!P0 NANOSLEEP.SYNCS 0x989680 ;  /* 0x009896800000895d */ /* 0x002fea0003900000 */
[----:B------:R-:W1:Y:S02]  /*1af80*/  @!P0 SYNCS.PHASECHK.TRANS64 P0, [R2+URZ+0x28c00], R25 ;  /* 0x028c0019020085a7 */ /* 0x000e64000800007f */
[----:B-1----:R-:W-:Y:S05]  /*1af90*/  @!P0 BRA `(.L_x_3712) ;  /* 0xfffffffc00f08947 */ /* 0x002fea000383ffff */
[----:B------:R-:W-:Y:S05]  /*1afa0*/  BRA `(.L_x_3960) ;  /* 0xfffffecc00407947 */ /* 0x000fea000383ffff */
.L_x_3720:
        /* <DEDUP_REMOVED lines=8> */
.L_x_3962:
[----:B------:R-:W-:Y:S05]  /*1b030*/  BSYNC B1 ;  /* 0x0000000000017941 */ /* 0x000fea0003800000 */
.L_x_3961:
        /* <DEDUP_REMOVED lines=8> */
.L_x_3963:
[----:B------:R-:W-:Y:S02]  /*1b0c0*/  IMAD.MOV.U32 R13, RZ, RZ, R24 ;  /* 0x000000ffff0d7224 */ /* 0x000fe400078e0018 */
[----:B------:R-:W-:-:S07]  /*1b0d0*/  IMAD.MOV.U32 R3, RZ, RZ, R14 ;  /* 0x000000ffff037224 */ /* 0x000fce00078e000e */
[----:B------:R-:W-:Y:S05]  /*1b0e0*/  WARPSYNC.COLLECTIVE R15, `(.L_x_3964) ;  /* 0x000000000f087348 */ /* 0x000fea0003c00000 */
[----:B------:R0:W1:Y:S02]  /*1b0f0*/  SHFL.IDX P6, R14, R13, R12, R11 ;  /* 0x0000000c0d0e7389 */ /* 0x00006400000c000b */
[----:B01----:R-:W-:Y:S01]  /*1b100*/  ENDCOLLECTIVE ;  /* 0x000000000000791b */ /* 0x003fe20003800000 */
.L_x_3964:
[----:B------:R-:W-:Y:S02]  /*1b110*/  IMAD.MOV.U32 R13, RZ, RZ, R27 ;  /* 0x000000ffff0d7224 */ /* 0x000fe400078e001b */
[----:B------:R-:W-:-:S07]  /*1b120*/  IMAD.MOV.U32 R4, RZ, RZ, R14 ;  /* 0x000000ffff047224 */ /* 0x000fce00078e000e */
[----:B------:R-:W-:Y:S05]  /*1b130*/  WARPSYNC.COLLECTIVE R15, `(.L_x_3965) ;  /* 0x000000000f087348 */ /* 0x000fea0003c00000 */
[----:B------:R0:W1:Y:S02]  /*1b140*/  SHFL.IDX P6, R14, R13, R12, R11 ;  /* 0x0000000c0d0e7389 */ /* 0x00006400000c000b */
[----:B01----:R-:W-:Y:S01]  /*1b150*/  ENDCOLLECTIVE ;  /* 0x000000000000791b */ /* 0x003fe20003800000 */
.L_x_3965:
[----:B------:R-:W-:Y:S02]  /*1b160*/  IMAD.MOV.U32 R12, RZ, RZ, R3 ;  /* 0x000000ffff0c7224 */ /* 0x000fe400078e0003 */
[----:B------:R-:W-:Y:S01]  /*1b170*/  IMAD.MOV.U32 R13, RZ, RZ, R0 ;  /* 0x000000ffff0d7224 */ /* 0x000fe200078e0000 */
[----:B------:R-:W-:Y:S06]  /*1b180*/  BRA `(.L_x_3966) ;  /* 0xfffffed400ac7947 */ /* 0x000fec000383ffff */
.L_x_3724:
[----:B0-----:R0:W1:Y:S02]  /*1b190*/  SYNCS.PHASECHK.TRANS64.TRYWAIT P1, [R2+URZ+0x28c00], R27 ;  /* 0x028c001b020075a7 */ /* 0x001064000802017f */
[----:B-1----:R-:W-:Y:S05]  /*1b1a0*/  @!P1 NANOSLEEP.SYNCS 0x989680 ;  /* 0x009896800000995d */ /* 0x002fea0003900000 */
[----:B------:R-:W1:Y:S02]  /*1b1b0*/  @!P1 SYNCS.PHASECHK.TRANS64 P1, [R2+URZ+0x28c00], R27 ;  /* 0x028c001b020095a7 */ /* 0x000e64000802007f */
[----:B-1----:R-:W-:Y:S05]  /*1b1c0*/  @!P1 BRA `(.L_x_3724) ;  /* 0xfffffffc00f09947 */ /* 0x002fea000383ffff */
[----:B------:R-:W-:Y:S05]  /*1b1d0*/  BRA `(.L_x_3967) ;  /* 0xfffffed800787947 */ /* 0x000fea000383ffff */
.L_x_3730:
[----:B0-----:R0:W1:Y:S02]  /*1b1e0*/  SYNCS.PHASECHK.TRANS64.TRYWAIT P1, [R14+URZ+0x28c30], R15 ;  /* 0x028c300f0e0075a7 */ /* 0x001064000802017f */
[----:B-1----:R-:W-:Y:S05]  /*1b1f0*/  @!P1 NANOSLEEP.SYNCS 0x989680 ;  /* 0x009896800000995d */ /* 0x002fea0003900000 */
[----:B------:R-:W1:Y:S02]  /*1b200*/  @!P1 SYNCS.PHASECHK.TRANS64 P1, [R14+URZ+0x28c30], R15 ;  /* 0x028c300f0e0095a7 */ /* 0x000e64000802007f */
[----:B-1----:R-:W-:Y:S05]  /*1b210*/  @!P1 BRA `(.L_x_3730) ;  /* 0xfffffffc00f09947 */ /* 0x002fea000383ffff */
[----:B------:R-:W-:Y:S05]  /*1b220*/  BRA `(.L_x_3729) ;  /* 0xfffffee400a87947 */ /* 0x000fea000383ffff */
.L_x_3735:
[----:B--2---:R2:W3:Y:S02]  /*1b230*/  SYNCS.PHASECHK.TRANS64.TRYWAIT P2, [R14+URZ+0x28c50], R15 ;  /* 0x028c500f0e0075a7 */ /* 0x0044e4000804017f */
[----:B---3--:R-:W-:Y:S05]  /*1b240*/  @!P2 NANOSLEEP.SYNCS 0x989680 ;  /* 0x009896800000a95d */ /* 0x008fea0003900000 */
[----:B------:R-:W3:Y:S02]  /*1b250*/  @!P2 SYNCS.PHASECHK.TRANS64 P2, [R14+URZ+0x28c50], R15 ;  /* 0x028c500f0e00a5a7 */ /* 0x000ee4000804007f */
[----:B---3--:R-:W-:Y:S05]  /*1b260*/  @!P2 BRA `(.L_x_3735) ;  /* 0xfffffffc00f0a947 */ /* 0x008fea000383ffff */
[----:B------:R-:W-:Y:S05]  /*1b270*/  BRA `(.L_x_3734) ;  /* 0xfffffef400e47947 */ /* 0x000fea000383ffff */
.L_x_3742:
[----:B-1----:R1:W2:Y:S02]  /*1b280*/  SYNCS.PHASECHK.TRANS64.TRYWAIT P3, [R217+URZ+0x28c30], R14 ;  /* 0x028c300ed90075a7 */ /* 0x0022a4000806017f */
[----:B--2---:R-:W-:Y:S05]  /*1b290*/  @!P3 NANOSLEEP.SYNCS 0x989680 ;  /* 0x009896800000b95d */ /* 0x004fea0003900000 */
[----:B------:R-:W2:Y:S02]  /*1b2a0*/  @!P3 SYNCS.PHASECHK.TRANS64 P3, [R217+URZ+0x28c30], R14 ;  /* 0x028c300ed900b5a7 */ /* 0x000ea4000806007f */
[----:B--2---:R-:W-:Y:S05]  /*1b2b0*/  @!P3 BRA `(.L_x_3742) ;  /* 0xfffffffc00f0b947 */ /* 0x004fea000383ffff */
[----:B------:R-:W-:Y:S05]  /*1b2c0*/  BRA `(.L_x_3741) ;  /* 0xfffffef800f87947 */ /* 0x000fea000383ffff */
.L_x_3747:
[----:B----4-:R4:W0:Y:S02]  /*1b2d0*/  SYNCS.PHASECHK.TRANS64.TRYWAIT P3, [R217+URZ+0x28c50], R14 ;  /* 0x028c500ed90075a7 */ /* 0x010824000806017f */
[----:B0-----:R-:W-:Y:S05]  /*1b2e0*/  @!P3 NANOSLEEP.SYNCS 0x989680 ;  /* 0x009896800000b95d */ /* 0x001fea0003900000 */
[----:B------:R-:W0:Y:S02]  /*1b2f0*/  @!P3 SYNCS.PHASECHK.TRANS64 P3, [R217+URZ+0x28c50], R14 ;  /* 0x028c500ed900b5a7 */ /* 0x000e24000806007f */
[----:B0-----:R-:W-:Y:S05]  /*1b300*/  @!P3 BRA `(.L_x_3747) ;  /* 0xfffffffc00f0b947 */ /* 0x001fea000383ffff */
[----:B------:R-:W-:Y:S05]  /*1b310*/  BRA `(.L_x_3746) ;  /* 0xffffff10004c7947 */ /* 0x000fea000383ffff */
.L_x_3780:
[----:B------:R-:W1:Y:S01]  /*1b320*/  S2R R5, SR_TID.X ;  /* 0x0000000000057919 */ /* 0x000e620000002100 */
[----:B------:R-:W-:Y:S01]  /*1b330*/  BSSY B1, `(.L_x_3968) ;  /* 0x000000a000017945 */ /* 0x000fe20003800000 */
[----:B0-----:R-:W-:Y:S02]  /*1b340*/  IMAD.MOV.U32 R12, RZ, RZ, RZ ;  /* 0x000000ffff0c7224 */ /* 0x001fe400078e00ff */
[----:B------:R-:W-:Y:S02]  /*1b350*/  IMAD.MOV.U32 R11, RZ, RZ, 0x1f ;  /* 0x0000001fff0b7424 */ /* 0x000fe400078e00ff */
[----:B------:R-:W-:Y:S01]  /*1b360*/  IMAD.MOV.U32 R15, RZ, RZ, -0x1 ;  /* 0xffffffffff0f7424 */ /* 0x000fe200078e00ff */
[----:B-1----:R-:W-:-:S04]  /*1b370*/  SHF.R.U32.HI R5, RZ, 0x5, R5 ;  /* 0x00000005ff057819 */ /* 0x002fc80000011605 */
[----:B------:R-:W-:-:S05]  /*1b380*/  LOP3.LUT R5, R5, 0x3, RZ, 0xc0, !PT ;  /* 0x0000000305057812 */ /* 0x000fca00078ec0ff */
[----:B------:R-:W-:-:S07]  /*1b390*/  IMAD.MOV.U32 R13, RZ, RZ, R5 ;  /* 0x000000ffff0d7224 */ /* 0x000fce00078e0005 */
[----:B------:R-:W-:Y:S05]  /*1b3a0*/  WARPSYNC.COLLECTIVE R15, `(.L_x_3969) ;  /* 0x000000000f087348 */ /* 0x000fea0003c00000 */
[----:B------:R0:W1:Y:S02]  /*1b3b0*/  SHFL.IDX P6, R14, R13, R12, R11 ;  /* 0x0000000c0d0e7389 */ /* 0x00006400000c000b */
[----:B01----:R-:W-:Y:S01]  /*1b3c0*/  ENDCOLLECTIVE ;  /* 0x000000000000791b */ /* 0x003fe20003800000 */
.L_x_3969:
[----:B------:R-:W-:Y:S05]  /*1b3d0*/  BSYNC B1 ;  /* 0x0000000000017941 */ /* 0x000fea0003800000 */
.L_x_3968:
[----:B------:R-:W-:Y:S05]  /*1b3e0*/  BRA `(.L_x_3970) ;  /* 0xffffff7c00b07947 */ /* 0x000fea000383ffff */
.L_x_3782:
[----:B------:R-:W-:Y:S01]  /*1b3f0*/  BSSY B1, `(.L_x_3971) ;  /* 0x0000006000017945 */ /* 0x000fe20003800000 */
[----:B------:R-:W-:-:S07]  /*1b400*/  IMAD.MOV.U32 R15, RZ, RZ, -0x1 ;  /* 0xffffffffff0f7424 */ /* 0x000fce00078e00ff */
[----:B0-----:R-:W-:Y:S05]  /*1b410*/  WARPSYNC.COLLECTIVE R15, `(.L_x_3972) ;  /* 0x000000000f0c7348 */ /* 0x001fea0003c00000 */
[----:B------:R-:W-:Y:S02]  /*1b420*/  ELECT P6, UR62, PT ;  /* 0x00000000003e782f */ /* 0x000fe400038c0000 */
[----:B------:R-:W-:Y:S01]  /*1b430*/  MOV R14, UR62 ;  /* 0x0000003e000e7c02 */ /* 0x000fe20008000f00 */
[----:B0-----:R-:W-:Y:S10]  /*1b440*/  ENDCOLLECTIVE ;  /* 0x000000000000791b */ /* 0x001ff40003800000 */
.L_x_3972:
[----:B------:R-:W-:Y:S05]  /*1b450*/  BSYNC B1 ;  /* 0x0000000000017941 */ /* 0x000fea0003800000 */
.L_x_3971:
[----:B------:R-:W-:Y:S05]  /*1b460*/  BRA `(.L_x_3781) ;  /* 0xffffff7c00a87947 */ /* 0x000fea000383ffff */
.L_x_3784:
[----:B0-----:R0:W1:Y:S02]  /*1b470*/  SYNCS.PHASECHK.TRANS64.TRYWAIT P0, [R18+URZ+0x28c20], R4 ;  /* 0x028c2004120075a7 */ /* 0x001064000800017f */
[----:B-1----:R-:W-:Y:S05]  /*1b480*/  @!P0 NANOSLEEP.SYNCS 0x989680 ;  /* 0x009896800000895d */ /* 0x002fea0003900000 */
[----:B------:R-:W1:Y:S02]  /*1b490*/  @!P0 SYNCS.PHASECHK.TRANS64 P0, [R18+URZ+0x28c20], R4 ;  /* 0x028c2004120085a7 */ /* 0x000e64000800007f */
[----:B-1----:R-:W-:Y:S05]  /*1b4a0*/  @!P0 BRA `(.L_x_3784) ;  /* 0xfffffffc00f08947 */ /* 0x002fea000383ffff */
[----:B------:R-:W-:Y:S05]  /*1b4b0*/  BRA `(.L_x_3973) ;  /* 0xffffff7c00b87947 */ /* 0x000fea000383ffff */
.L_x_3788:
[----:B-1----:R1:W2:Y:S02]  /*1b4c0*/  SYNCS.PHASECHK.TRANS64.TRYWAIT P0, [R5+URZ+0x28ca0], R9 ;  /* 0x028ca009050075a7 */ /* 0x0022a4000800017f */
[----:B--2---:R-:W-:Y:S05]  /*1b4d0*/  @!P0 NANOSLEEP.SYNCS 0x989680 ;  /* 0x009896800000895d */ /* 0x004fea0003900000 */
[----:B------:R-:W2:Y:S02]  /*1b4e0*/  @!P0 SYNCS.PHASECHK.TRANS64 P0, [R5+URZ+0x28ca0], R9 ;  /* 0x028ca009050085a7 */ /* 0x000ea4000800007f */
[----:B--2---:R-:W-:Y:S05]  /*1b4f0*/  @!P0 BRA `(.L_x_3788) ;  /* 0xfffffffc00f08947 */ /* 0x004fea000383ffff */
[----:B------:R-:W-:Y:S05]  /*1b500*/  BRA `(.L_x_3974) ;  /* 0xffffff7c00d87947 */ /* 0x000fea000383ffff */
.L_x_3793:
[----:B0-----:R0:W2:Y:S02]  /*1b510*/  SYNCS.PHASECHK.TRANS64.TRYWAIT P0, [R5+URZ+0x28cc0], R9 ;  /* 0x028cc009050075a7 */ /* 0x0010a4000800017f */
[----:B--2---:R-:W-:Y:S05]  /*1b520*/  @!P0 NANOSLEEP.SYNCS 0x989680 ;  /* 0x009896800000895d */ /* 0x004fea0003900000 */
[----:B------:R-:W2:Y:S02]  /*1b530*/  @!P0 SYNCS.PHASECHK.TRANS64 P0, [R5+URZ+0x28cc0], R9 ;  /* 0x028cc009050085a7 */ /* 0x000ea4000800007f */
[----:B--2---:R-:W-:Y:S05]  /*1b540*/  @!P0 BRA `(.L_x_3793) ;  /* 0xfffffffc00f08947 */ /* 0x004fea000383ffff */
[----:B------:R-:W-:Y:S05]  /*1b550*/  BRA `(.L_x_3975) ;  /* 0xffffff8000587947 */ /* 0x000fea000383ffff */
.L_x_3807:
[----:B0-----:R0:W1:Y:S02]  /*1b560*/  SYNCS.PHASECHK.TRANS64.TRYWAIT P2, [R5+URZ+0x28ca0], R6 ;  /* 0x028ca006050075a7 */ /* 0x001064000804017f */
[----:B-1----:R-:W-:Y:S05]  /*1b570*/  @!P2 NANOSLEEP.SYNCS 0x989680 ;  /* 0x009896800000a95d */ /* 0x002fea0003900000 */
[----:B------:R-:W1:Y:S02]  /*1b580*/  @!P2 SYNCS.PHASECHK.TRANS64 P2, [R5+URZ+0x28ca0], R6 ;  /* 0x028ca0060500a5a7 */ /* 0x000e64000804007f */
[----:B-1----:R-:W-:Y:S05]  /*1b590*/  @!P2 BRA `(.L_x_3807) ;  /* 0xfffffffc00f0a947 */ /* 0x002fea000383ffff */
[----:B------:R-:W-:Y:S05]  /*1b5a0*/  BRA `(.L_x_3976) ;  /* 0xffffff8800d87947 */ /* 0x000fea000383ffff */
.L_x_3812:
[----:B-1----:R1:W2:Y:S02]  /*1b5b0*/  SYNCS.PHASECHK.TRANS64.TRYWAIT P2, [R5+URZ+0x28cc0], R6 ;  /* 0x028cc006050075a7 */ /* 0x0022a4000804017f */
[----:B--2---:R-:W-:Y:S05]  /*1b5c0*/  @!P2 NANOSLEEP.SYNCS 0x989680 ;  /* 0x009896800000a95d */ /* 0x004fea0003900000 */
[----:B------:R-:W2:Y:S02]  /*1b5d0*/  @!P2 SYNCS.PHASECHK.TRANS64 P2, [R5+URZ+0x28cc0], R6 ;  /* 0x028cc0060500a5a7 */ /* 0x000ea4000804007f */
[----:B--2---:R-:W-:Y:S05]  /*1b5e0*/  @!P2 BRA `(.L_x_3812) ;  /* 0xfffffffc00f0a947 */ /* 0x004fea000383ffff */
[----:B------:R-:W-:Y:S05]  /*1b5f0*/  BRA `(.L_x_3977) ;  /* 0xffffff8c00547947 */ /* 0x000fea000383ffff */
.L_x_3834:
        /* <DEDUP_REMOVED lines=11> */
.L_x_3979:
[----:B------:R-:W-:Y:S05]  /*1b6b0*/  BSYNC B0 ;  /* 0x0000000000007941 */ /* 0x000fea0003800000 */
.L_x_3978:
[----:B------:R-:W-:Y:S05]  /*1b6c0*/  BRA `(.L_x_3980) ;  /* 0xffffff9c00c47947 */ /* 0x000fea000383ffff */
.L_x_3836:
[----:B------:R-:W-:Y:S01]  /*1b6d0*/  BSSY B0, `(.L_x_3981) ;  /* 0x0000006000007945 */ /* 0x000fe20003800000 */
[----:B------:R-:W-:-:S07]  /*1b6e0*/  IMAD.MOV.U32 R15, RZ, RZ, -0x1 ;  /* 0xffffffffff0f7424 */ /* 0x000fce00078e00ff */
[----:B0-----:R-:W-:Y:S05]  /*1b6f0*/  WARPSYNC.COLLECTIVE R15, `(.L_x_3982) ;  /* 0x000000000f0c7348 */ /* 0x001fea0003c00000 */
[----:B------:R-:W-:Y:S02]  /*1b700*/  ELECT P6, UR62, PT ;  /* 0x00000000003e782f */ /* 0x000fe400038c0000 */
[----:B------:R-:W-:Y:S01]  /*1b710*/  MOV R14, UR62 ;  /* 0x0000003e000e7c02 */ /* 0x000fe20008000f00 */
[----:B0-----:R-:W-:Y:S10]  /*1b720*/  ENDCOLLECTIVE ;  /* 0x000000000000791b */ /* 0x001ff40003800000 */
.L_x_3982:
[----:B------:R-:W-:Y:S05]  /*1b730*/  BSYNC B0 ;  /* 0x0000000000007941 */ /* 0x000fea0003800000 */
.L_x_3981:
[----:B------:R-:W-:Y:S05]  /*1b740*/  BRA `(.L_x_3983) ;  /* 0xffffff9c00d07947 */ /* 0x000fea000383ffff */
.L_x_3838:
[----:B0-----:R0:W1:Y:S02]  /*1b750*/  SYNCS.PHASECHK.TRANS64.TRYWAIT P0, [R0+URZ+0x28c40], R2 ;  /* 0x028c4002000075a7 */ /* 0x001064000800017f */
[----:B-1----:R-:W-:Y:S05]  /*1b760*/  @!P0 NANOSLEEP.SYNCS 0x989680 ;  /* 0x009896800000895d */ /* 0x002fea0003900000 */
[----:B------:R-:W1:Y:S02]  /*1b770*/  @!P0 SYNCS.PHASECHK.TRANS64 P0, [R0+URZ+0x28c40], R2 ;  /* 0x028c4002000085a7 */ /* 0x000e64000800007f */
[----:B-1----:R-:W-:Y:S05]  /*1b780*/  @!P0 BRA `(.L_x_3838) ;  /* 0xfffffffc00f08947 */ /* 0x002fea000383ffff */
[----:B------:R-:W-:Y:S05]  /*1b790*/  BRA `(.L_x_3984) ;  /* 0xffffffa000307947 */ /* 0x000fea000383ffff */
.L_x_3842:
        /* <DEDUP_REMOVED lines=15> */
.L_x_3985:
[----:B------:R-:W-:Y:S02]  /*1b890*/  IMAD.MOV.U32 R13, RZ, RZ, R4 ;  /* 0x000000ffff0d7224 */ /* 0x000fe400078e0004 */
[----:B------:R-:W-:-:S07]  /*1b8a0*/  IMAD.MOV.U32 R6, RZ, RZ, R14 ;  /* 0x000000ffff067224 */ /* 0x000fce00078e000e */
[----:B------:R-:W-:Y:S05]  /*1b8b0*/  WARPSYNC.COLLECTIVE R15, `(.L_x_3986) ;  /* 0x000000000f087348 */ /* 0x000fea0003c00000 */
[----:B------:R0:W1:Y:S02]  /*1b8c0*/  SHFL.IDX P6, R14, R13, R12, R11 ;  /* 0x0000000c0d0e7389 */ /* 0x00006400000c000b */
[----:B01----:R-:W-:Y:S01]  /*1b8d0*/  ENDCOLLECTIVE ;  /* 0x000000000000791b */ /* 0x003fe20003800000 */
.L_x_3986:
[----:B------:R-:W-:Y:S02]  /*1b8e0*/  IMAD.MOV.U32 R13, RZ, RZ, R3 ;  /* 0x000000ffff0d7224 */ /* 0x000fe400078e0003 */
[----:B------:R-:W-:Y:S02]  /*1b8f0*/  IMAD.MOV.U32 R12, RZ, RZ, 0x1 ;  /* 0x00000001ff0c7424 */ /* 0x000fe400078e00ff */
[----:B------:R-:W-:-:S07]  /*1b900*/  IMAD.MOV.U32 R7, RZ, RZ, R14 ;  /* 0x000000ffff077224 */ /* 0x000fce00078e000e */
[----:B------:R-:W-:Y:S05]  /*1b910*/  WARPSYNC.COLLECTIVE R15, `(.L_x_3987) ;  /* 0x000000000f087348 */ /* 0x000fea0003c00000 */
[----:B------:R0:W1:Y:S02]  /*1b920*/  SHFL.IDX P6, R14, R13, R12, R11 ;  /* 0x0000000c0d0e7389 */ /* 0x00006400000c000b */
[----:B01----:R-:W-:Y:S01]  /*1b930*/  ENDCOLLECTIVE ;  /* 0x000000000000791b */ /* 0x003fe20003800000 */
.L_x_3987:
        /* <DEDUP_REMOVED lines=15> */
.L_x_3988:
[----:B------:R-:W-:Y:S02]  /*1ba30*/  IMAD.MOV.U32 R13, RZ, RZ, R3 ;  /* 0x000000ffff0d7224 */ /* 0x000fe400078e0003 */
[----:B------:R-:W-:Y:S02]  /*1ba40*/  IMAD.MOV.U32 R12, RZ, RZ, 0x2 ;  /* 0x00000002ff0c7424 */ /* 0x000fe400078e00ff */
[----:B------:R-:W-:-:S07]  /*1ba50*/  IMAD.MOV.U32 R5, RZ, RZ, R14 ;  /* 0x000000ffff057224 */ /* 0x000fce00078e000e */
[----:B------:R-:W-:Y:S05]  /*1ba60*/  WARPSYNC.COLLECTIVE R15, `(.L_x_3989) ;  /* 0x000000000f087348 */ /* 0x000fea0003c00000 */
[----:B------:R0:W1:Y:S02]  /*1ba70*/  SHFL.IDX P6, R14, R13, R12, R11 ;  /* 0x0000000c0d0e7389 */ /* 0x00006400000c000b */
[----:B01----:R-:W-:Y:S01]  /*1ba80*/  ENDCOLLECTIVE ;  /* 0x000000000000791b */ /* 0x003fe20003800000 */
.L_x_3989:
        /* <DEDUP_REMOVED lines=15> */
.L_x_3990:
[----:B------:R-:W-:Y:S02]  /*1bb80*/  IMAD.MOV.U32 R13, RZ, RZ, R3 ;  /* 0x000000ffff0d7224 */ /* 0x000fe400078e0003 */
[----:B------:R-:W-:Y:S02]  /*1bb90*/  IMAD.MOV.U32 R12, RZ, RZ, 0x3 ;  /* 0x00000003ff0c7424 */ /* 0x000fe400078e00ff */
[----:B------:R-:W-:-:S07]  /*1bba0*/  IMAD.MOV.U32 R5, RZ, RZ, R14 ;  /* 0x000000ffff057224 */ /* 0x000fce00078e000e */
[----:B------:R-:W-:Y:S05]  /*1bbb0*/  WARPSYNC.COLLECTIVE R15, `(.L_x_3991) ;  /* 0x000000000f087348 */ /* 0x000fea0003c00000 */
[----:B------:R0:W1:Y:S02]  /*1bbc0*/  SHFL.IDX P6, R14, R13, R12, R11 ;  /* 0x0000000c0d0e7389 */ /* 0x00006400000c000b */
[----:B01----:R-:W-:Y:S01]  /*1bbd0*/  ENDCOLLECTIVE ;  /* 0x000000000000791b */ /* 0x003fe20003800000 */
.L_x_3991:
        /* <DEDUP_REMOVED lines=13> */
.L_x_3992:
[----:B------:R-:W-:Y:S01]  /*1bcb0*/  IMAD.MOV.U32 R3, RZ, RZ, R14 ;  /* 0x000000ffff037224 */ /* 0x000fe200078e000e */
[----:B------:R-:W-:Y:S06]  /*1bcc0*/  BRA `(.L_x_3993) ;  /* 0xffffffa400787947 */ /* 0x000fec000383ffff */
.L_x_3845:
[----:B0-----:R0:W1:Y:S02]  /*1bcd0*/  SYNCS.PHASECHK.TRANS64.TRYWAIT P0, [R18+URZ+0x28c20], R0 ;  /* 0x028c2000120075a7 */ /* 0x001064000800017f */
[----:B-1----:R-:W-:Y:S05]  /*1bce0*/  @!P0 NANOSLEEP.SYNCS 0x989680 ;  /* 0x009896800000895d */ /* 0x002fea0003900000 */
[----:B------:R-:W1:Y:S02]  /*1bcf0*/  @!P0 SYNCS.PHASECHK.TRANS64 P0, [R18+URZ+0x28c20], R0 ;  /* 0x028c2000120085a7 */ /* 0x000e64000800007f */
[----:B-1----:R-:W-:Y:S05]  /*1bd00*/  @!P0 BRA `(.L_x_3845) ;  /* 0xfffffffc00f08947 */ /* 0x002fea000383ffff */
[----:B------:R-:W-:Y:S05]  /*1bd10*/  BRA `(.L_x_3994) ;  /* 0xffffffa400d47947 */ /* 0x000fea000383ffff */
.L_x_3849:
[----:B0-----:R0:W1:Y:S02]  /*1bd20*/  SYNCS.PHASECHK.TRANS64.TRYWAIT P0, [R0+URZ+0x28c60], R2 ;  /* 0x028c6002000075a7 */ /* 0x001064000800017f */
[----:B-1----:R-:W-:Y:S05]  /*1bd30*/  @!P0 NANOSLEEP.SYNCS 0x989680 ;  /* 0x009896800000895d */ /* 0x002fea0003900000 */
[----:B------:R-:W1:Y:S02]  /*1bd40*/  @!P0 SYNCS.PHASECHK.TRANS64 P0, [R0+URZ+0x28c60], R2 ;  /* 0x028c6002000085a7 */ /* 0x000e64000800007f */
[----:B-1----:R-:W-:Y:S05]  /*1bd50*/  @!P0 BRA `(.L_x_3849) ;  /* 0xfffffffc00f08947 */ /* 0x002fea000383ffff */
[----:B------:R-:W-:Y:S05]  /*1bd60*/  BRA `(.L_x_3995) ;  /* 0xffffffa400f87947 */ /* 0x000fea000383ffff */
.L_x_3868:
[----:B-1----:R1:W2:Y:S02]  /*1bd70*/  SYNCS.PHASECHK.TRANS64.TRYWAIT P0, [R2+URZ+0x28c40], R6 ;  /* 0x028c4006020075a7 */ /* 0x0022a4000800017f */
[----:B--2---:R-:W-:Y:S05]  /*1bd80*/  @!P0 NANOSLEEP.SYNCS 0x989680 ;  /* 0x009896800000895d */ /* 0x004fea0003900000 */
[----:B------:R-:W2:Y:S02]  /*1bd90*/  @!P0 SYNCS.PHASECHK.TRANS64 P0, [R2+URZ+0x28c40], R6 ;  /* 0x028c4006020085a7 */ /* 0x000ea4000800007f */
[----:B--2---:R-:W-:Y:S05]  /*1bda0*/  @!P0 BRA `(.L_x_3868) ;  /* 0xfffffffc00f08947 */ /* 0x004fea000383ffff */
[----:B------:R-:W-:Y:S05]  /*1bdb0*/  BRA `(.L_x_3996) ;  /* 0xffffffb400087947 */ /* 0x000fea000383ffff */
.L_x_3873:
[----:B0-----:R0:W2:Y:S02]  /*1bdc0*/  SYNCS.PHASECHK.TRANS64.TRYWAIT P0, [R2+URZ+0x28c60], R6 ;  /* 0x028c6006020075a7 */ /* 0x0010a4000800017f */
[----:B--2---:R-:W-:Y:S05]  /*1bdd0*/  @!P0 NANOSLEEP.SYNCS 0x989680 ;  /* 0x009896800000895d */ /* 0x004fea0003900000 */
[----:B------:R-:W2:Y:S02]  /*1bde0*/  @!P0 SYNCS.PHASECHK.TRANS64 P0, [R2+URZ+0x28c60], R6 ;  /* 0x028c6006020085a7 */ /* 0x000ea4000800007f */
[----:B--2---:R-:W-:Y:S05]  /*1bdf0*/  @!P0 BRA `(.L_x_3873) ;  /* 0xfffffffc00f08947 */ /* 0x004fea000383ffff */
[----:B------:R-:W-:Y:S05]  /*1be00*/  BRA `(.L_x_3997) ;  /* 0xffffffb400847947 */ /* 0x000fea000383ffff */
.L_x_3888:
[----:B-1----:R1:W2:Y:S02]  /*1be10*/  SYNCS.PHASECHK.TRANS64.TRYWAIT P0, [R2+URZ+0x28c40], R3 ;  /* 0x028c4003020075a7 */ /* 0x0022a4000800017f */
[----:B--2---:R-:W-:Y:S05]  /*1be20*/  @!P0 NANOSLEEP.SYNCS 0x989680 ;  /* 0x009896800000895d */ /* 0x004fea0003900000 */
[----:B------:R-:W2:Y:S02]  /*1be30*/  @!P0 SYNCS.PHASECHK.TRANS64 P0, [R2+URZ+0x28c40], R3 ;  /* 0x028c4003020085a7 */ /* 0x000ea4000800007f */
[----:B--2---:R-:W-:Y:S05]  /*1be40*/  @!P0 BRA `(.L_x_3888) ;  /* 0xfffffffc00f08947 */ /* 0x004fea000383ffff */
[----:B------:R-:W-:Y:S05]  /*1be50*/  BRA `(.L_x_3998) ;  /* 0xffffffc000607947 */ /* 0x000fea000383ffff */
.L_x_3893:
[----:B--2---:R2:W3:Y:S02]  /*1be60*/  SYNCS.PHASECHK.TRANS64.TRYWAIT P0, [R2+URZ+0x28c60], R3 ;  /* 0x028c6003020075a7 */ /* 0x0044e4000800017f */
[----:B---3--:R-:W-:Y:S05]  /*1be70*/  @!P0 NANOSLEEP.SYNCS 0x989680 ;  /* 0x009896800000895d */ /* 0x008fea0003900000 */
[----:B------:R-:W3:Y:S02]  /*1be80*/  @!P0 SYNCS.PHASECHK.TRANS64 P0, [R2+URZ+0x28c60], R3 ;  /* 0x028c6003020085a7 */ /* 0x000ee4000800007f */
[----:B---3--:R-:W-:Y:S05]  /*1be90*/  @!P0 BRA `(.L_x_3893) ;  /* 0xfffffffc00f08947 */ /* 0x008fea000383ffff */
[----:B------:R-:W-:Y:S05]  /*1bea0*/  BRA `(.L_x_3999) ;  /* 0xffffffc000dc7947 */ /* 0x000fea000383ffff */
.L_x_3908:
[----:B-1----:R1:W2:Y:S02]  /*1beb0*/  SYNCS.PHASECHK.TRANS64.TRYWAIT P0, [R3+URZ+0x28c40], R2 ;  /* 0x028c4002030075a7 */ /* 0x0022a4000800017f */
[----:B--2---:R-:W-:Y:S05]  /*1bec0*/  @!P0 NANOSLEEP.SYNCS 0x989680 ;  /* 0x009896800000895d */ /* 0x004fea0003900000 */
[----:B------:R-:W2:Y:S02]  /*1bed0*/  @!P0 SYNCS.PHASECHK.TRANS64 P0, [R3+URZ+0x28c40], R2 ;  /* 0x028c4002030085a7 */ /* 0x000ea4000800007f */
[----:B--2---:R-:W-:Y:S05]  /*1bee0*/  @!P0 BRA `(.L_x_3908) ;  /* 0xfffffffc00f08947 */ /* 0x004fea000383ffff */
[----:B------:R-:W-:Y:S05]  /*1bef0*/  BRA `(.L_x_4000) ;  /* 0xffffffcc009c7947 */ /* 0x000fea000383ffff */
.L_x_3913:
[----:B--2---:R2:W3:Y:S02]  /*1bf00*/  SYNCS.PHASECHK.TRANS64.TRYWAIT P0, [R3+URZ+0x28c60], R2 ;  /* 0x028c6002030075a7 */ /* 0x0044e4000800017f */
[----:B---3--:R-:W-:Y:S05]  /*1bf10*/  @!P0 NANOSLEEP.SYNCS 0x989680 ;  /* 0x009896800000895d */ /* 0x008fea0003900000 */
[----:B------:R-:W3:Y:S02]  /*1bf20*/  @!P0 SYNCS.PHASECHK.TRANS64 P0, [R3+URZ+0x28c60], R2 ;  /* 0x028c6002030085a7 */ /* 0x000ee4000800007f */
[----:B---3--:R-:W-:Y:S05]  /*1bf30*/  @!P0 BRA `(.L_x_3913) ;  /* 0xfffffffc00f08947 */ /* 0x008fea000383ffff */
[----:B------:R-:W-:Y:S05]  /*1bf40*/  BRA `(.L_x_4001) ;  /* 0xffffffd000187947 */ /* 0x000fea000383ffff */
.L_x_3929:
[----:B------:R-:W2:Y:S01]  /*1bf50*/  LDL R3, [R1] ;  /* 0x0000000001037983 */ /* 0x000ea20000100800 */
[----:B------:R-:W-:Y:S01]  /*1bf60*/  BSSY B0, `(.L_x_4002) ;  /* 0x0000008000007945 */ /* 0x000fe20003800000 */
[----:B0-----:R-:W-:Y:S02]  /*1bf70*/  IMAD.MOV.U32 R12, RZ, RZ, RZ ;  /* 0x000000ffff0c7224 */ /* 0x001fe400078e00ff */
[----:B------:R-:W-:Y:S02]  /*1bf80*/  IMAD.MOV.U32 R11, RZ, RZ, 0x1f ;  /* 0x0000001fff0b7424 */ /* 0x000fe400078e00ff */
[----:B------:R-:W-:Y:S02]  /*1bf90*/  IMAD.MOV.U32 R15, RZ, RZ, -0x1 ;  /* 0xffffffffff0f7424 */ /* 0x000fe400078e00ff */
[----:B--2---:R-:W-:-:S07]  /*1bfa0*/  IMAD.MOV.U32 R13, RZ, RZ, R3 ;  /* 0x000000ffff0d7224 */ /* 0x004fce00078e0003 */
[----:B------:R-:W-:Y:S05]  /*1bfb0*/  WARPSYNC.COLLECTIVE R15, `(.L_x_4003) ;  /* 0x000000000f087348 */ /* 0x000fea0003c00000 */
[----:B------:R0:W1:Y:S02]  /*1bfc0*/  SHFL.IDX P6, R14, R13, R12, R11 ;  /* 0x0000000c0d0e7389 */ /* 0x00006400000c000b */
[----:B01----:R-:W-:Y:S01]  /*1bfd0*/  ENDCOLLECTIVE ;  /* 0x000000000000791b */ /* 0x003fe20003800000 */
.L_x_4003:
[----:B------:R-:W-:Y:S05]  /*1bfe0*/  BSYNC B0 ;  /* 0x0000000000007941 */ /* 0x000fea0003800000 */
.L_x_4002:
        /* <DEDUP_REMOVED lines=9> */
.L_x_4004:
        /* <DEDUP_REMOVED lines=14> */
[C---:B------:R-:W-:Y:S02]  /*1c160*/  ISETP.GE.U32.AND P3, PT, R16.reuse, 0x4, PT ;  /* 0x000000041000780c */ /* 0x040fe40003f66070 */
[C---:B------:R-:W-:Y:S02]  /*1c170*/  ISETP.GE.U32.AND P4, PT, R16.reuse, 0x8, PT ;  /* 0x000000081000780c */ /* 0x040fe40003f86070 */
[----:B------:R-:W-:Y:S01]  /*1c180*/  ISETP.GE.U32.AND P5, PT, R16, 0x10, PT ;  /* 0x000000101000780c */ /* 0x000fe20003fa6070 */
[----:B--2---:R-:W-:Y:S02]  /*1c190*/  @!P1 IMAD.MOV.U32 R5, RZ, RZ, R6 ;  /* 0x000000ffff059224 */ /* 0x004fe400078e0006 */
[----:B------:R-:W-:-:S02]  /*1c1a0*/  IMAD.MOV.U32 R6, RZ, RZ, RZ ;  /* 0x000000ffff067224 */ /* 0x000fc400078e00ff */
[----:B---3--:R-:W-:Y:S01]  /*1c1b0*/  @!P1 IMAD.MOV.U32 R6, RZ, RZ, R2 ;  /* 0x000000ffff069224 */ /* 0x008fe200078e0002 */
[----:B------:R-:W-:-:S03]  /*1c1c0*/  ISETP.NE.AND P1, PT, R16, RZ, PT ;  /* 0x000000ff1000720c */ /* 0x000fc60003f25270 */
[----:B------:R-:W-:-:S04]  /*1c1d0*/  IMAD R2, R6, R5, RZ ;  /* 0x0000000506027224 */ /* 0x000fc800078e02ff */
[----:B------:R-:W-:-:S07]  /*1c1e0*/  IMAD.MOV.U32 R13, RZ, RZ, R2 ;  /* 0x000000ffff0d7224 */ /* 0x000fce00078e0002 */
[----:B------:R-:W-:Y:S05]  /*1c1f0*/  WARPSYNC.COLLECTIVE R15, `(.L_x_4005) ;  /* 0x000000000f087348 */ /* 0x000fea0003c00000 */
[----:B------:R0:W1:Y:S02]  /*1c200*/  SHFL.UP P6, R14, R13, R12, R11 ;  /* 0x0400000c0d0e7389 */ /* 0x00006400000c000b */
[----:B01----:R-:W-:Y:S01]  /*1c210*/  ENDCOLLECTIVE ;  /* 0x000000000000791b */ /* 0x003fe20003800000 */
.L_x_4005:
        /* <DEDUP_REMOVED lines=8> */
.L_x_4006:
        /* <DEDUP_REMOVED lines=8> */
.L_x_4007:
        /* <DEDUP_REMOVED lines=8> */
.L_x_4008:
        /* <DEDUP_REMOVED lines=8> */
.L_x_4009:
        /* <DEDUP_REMOVED lines=9> */
.L_x_4010:
[----:B------:R-:W-:Y:S01]  /*1c4b0*/  IMAD.MOV.U32 R9, RZ, RZ, R14 ;  /* 0x000000ffff097224 */ /* 0x000fe200078e000e */
[----:B------:R-:W-:Y:S06]  /*1c4c0*/  BRA `(.L_x_4011) ;  /* 0xffffffd800507947 */ /* 0x000fec000383ffff */
.L_x_3932:
        /* <DEDUP_REMOVED lines=8> */
.L_x_4013:
[----:B------:R-:W-:Y:S05]  /*1c550*/  BSYNC B0 ;  /* 0x0000000000007941 */ /* 0x000fea0003800000 */
.L_x_4012:
        /* <DEDUP_REMOVED lines=10> */
.L_x_4014:
        /* <DEDUP_REMOVED lines=8> */
.L_x_4015:
        /* <DEDUP_REMOVED lines=8> */
.L_x_4016:
        /* <DEDUP_REMOVED lines=8> */
.L_x_4017:
        /* <DEDUP_REMOVED lines=9> */
.L_x_4018:
[----:B------:R-:W-:Y:S01]  /*1c810*/  IMAD.MOV.U32 R9, RZ, RZ, R14 ;  /* 0x000000ffff097224 */ /* 0x000fe200078e000e */
[----:B------:R-:W-:Y:S06]  /*1c820*/  BRA `(.L_x_4019) ;  /* 0xffffffd800287947 */ /* 0x000fec000383ffff */
.L_x_3934:
[----:B------:R-:W-:Y:S01]  /*1c830*/  BSSY B0, `(.L_x_4020) ;  /* 0x0000006000007945 */ /* 0x000fe20003800000 */
[----:B------:R-:W-:Y:S01]  /*1c840*/  PLOP3.LUT P6, PT, P6, PT, PT, 0x8, 0x0 ;  /* 0x000000000000781c */ /* 0x000fe200037ce170 */
[----:B------:R-:W-:-:S12]  /*1c850*/  IMAD.MOV.U32 R15, RZ, RZ, -0x1 ;  /* 0xffffffffff0f7424 */ /* 0x000fd800078e00ff */
[----:B------:R-:W-:Y:S05]  /*1c860*/  WARPSYNC.COLLECTIVE R15, `(.L_x_4021) ;  /* 0x000000000f087348 */ /* 0x000fea0003c00000 */
[----:B------:R-:W-:Y:S01]  /*1c870*/  VOTE.ANY R14, PT, P6 ;  /* 0x00000000000e7806 */ /* 0x000fe200030e0100 */
[----:B------:R-:W-:Y:S06]  /*1c880*/  ENDCOLLECTIVE ;  /* 0x000000000000791b */ /* 0x000fec0003800000 */
.L_x_4021:
[----:B------:R-:W-:Y:S05]  /*1c890*/  BSYNC B0 ;  /* 0x0000000000007941 */ /* 0x000fea0003800000 */
.L_x_4020:
        /* <DEDUP_REMOVED lines=9> */
.L_x_4022:
[----:B------:R-:W-:Y:S02]  /*1c930*/  IMAD.MOV.U32 R13, RZ, RZ, R6 ;  /* 0x000000ffff0d7224 */ /* 0x000fe400078e0006 */
[----:B------:R-:W-:-:S07]  /*1c940*/  IMAD.MOV.U32 R5, RZ, RZ, R14 ;  /* 0x000000ffff057224 */ /* 0x000fce00078e000e */
[----:B------:R-:W-:Y:S05]  /*1c950*/  WARPSYNC.COLLECTIVE R15, `(.L_x_4023) ;  /* 0x000000000f087348 */ /* 0x000fea0003c00000 */
[----:B------:R0:W1:Y:S02]  /*1c960*/  SHFL.IDX P6, R14, R13, R12, R11 ;  /* 0x0000000c0d0e7389 */ /* 0x00006400000c000b */
[----:B01----:R-:W-:Y:S01]  /*1c970*/  ENDCOLLECTIVE ;  /* 0x000000000000791b */ /* 0x003fe20003800000 */
.L_x_4023:
[----:B------:R-:W-:Y:S01]  /*1c980*/  IMAD.MOV.U32 R6, RZ, RZ, R14 ;  /* 0x000000ffff067224 */ /* 0x000fe200078e000e */
[----:B------:R-:W-:Y:S06]  /*1c990*/  BRA `(.L_x_4024) ;  /* 0xffffffd800087947 */ /* 0x000fec000383ffff */
.L_x_3936:
[----:B------:R-:W-:Y:S01]  /*1c9a0*/  BSSY B0, `(.L_x_4025) ;  /* 0x0000007000007945 */ /* 0x000fe20003800000 */
[----:B------:R-:W-:Y:S02]  /*1c9b0*/  IMAD.MOV.U32 R13, RZ, RZ, R7 ;  /* 0x000000ffff0d7224 */ /* 0x000fe400078e0007 */
[----:B------:R-:W-:Y:S02]  /*1c9c0*/  IMAD.MOV.U32 R11, RZ, RZ, 0x1f ;  /* 0x0000001fff0b7424 */ /* 0x000fe400078e00ff */
[----:B------:R-:W-:-:S07]  /*1c9d0*/  IMAD.MOV.U32 R15, RZ, RZ, -0x1 ;  /* 0xffffffffff0f7424 */ /* 0x000fce00078e00ff */
[----:B012---:R-:W-:Y:S05]  /*1c9e0*/  WARPSYNC.COLLECTIVE R15, `(.L_x_4026) ;  /* 0x000000000f087348 */ /* 0x007fea0003c00000 */
[----:B------:R3:W4:Y:S02]  /*1c9f0*/  SHFL.IDX P6, R14, R13, R12, R11 ;  /* 0x0000000c0d0e7389 */ /* 0x00072400000c000b */
[----:B01234-:R-:W-:Y:S01]  /*1ca00*/  ENDCOLLECTIVE ;  /* 0x000000000000791b */ /* 0x01ffe20003800000 */
.L_x_4026:
[----:B------:R-:W-:Y:S05]  /*1ca10*/  BSYNC B0 ;  /* 0x0000000000007941 */ /* 0x000fea0003800000 */
.L_x_4025:
[----:B------:R-:W-:Y:S01]  /*1ca20*/  IMAD.MOV.U32 R7, RZ, RZ, R14 ;  /* 0x000000ffff077224 */ /* 0x000fe200078e000e */
[----:B------:R-:W-:Y:S06]  /*1ca30*/  BRA `(.L_x_4027) ;  /* 0xffffffd400f87947 */ /* 0x000fec000383ffff */
.L_x_3940:
[----:B0-----:R0:W1:Y:S02]  /*1ca40*/  SYNCS.PHASECHK.TRANS64.TRYWAIT P0, [R0+URZ+0x28c20], R3 ;  /* 0x028c2003000075a7 */ /* 0x001064000800017f */
[----:B-1----:R-:W-:Y:S05]  /*1ca50*/  @!P0 NANOSLEEP.SYNCS 0x989680 ;  /* 0x009896800000895d */ /* 0x002fea0003900000 */
[----:B------:R-:W1:Y:S02]  /*1ca60*/  @!P0 SYNCS.PHASECHK.TRANS64 P0, [R0+URZ+0x28c20], R3 ;  /* 0x028c2003000085a7 */ /* 0x000e64000800007f */
[----:B-1----:R-:W-:Y:S05]  /*1ca70*/  @!P0 BRA `(.L_x_3940) ;  /* 0xfffffffc00f08947 */ /* 0x002fea000383ffff */
[----:B------:R-:W-:Y:S05]  /*1ca80*/  BRA `(.L_x_4028) ;  /* 0xffffffdc00907947 */ /* 0x000fea000383ffff */
.L_x_3941:
[----:B------:R-:W1:Y:S01]  /*1ca90*/  S2R R2, SR_TID.X ;  /* 0x0000000000027919 */ /* 0x000e620000002100 */
[----:B------:R-:W-:Y:S01]  /*1caa0*/  BSSY B0, `(.L_x_4029) ;  /* 0x000000a000007945 */ /* 0x000fe20003800000 */
[----:B---3--:R-:W-:Y:S02]  /*1cab0*/  IMAD.MOV.U32 R12, RZ, RZ, RZ ;  /* 0x000000ffff0c7224 */ /* 0x008fe400078e00ff */
        /* <DEDUP_REMOVED lines=8> */
.L_x_4030:
[----:B------:R-:W-:Y:S05]  /*1cb40*/  BSYNC B0 ;  /* 0x0000000000007941 */ /* 0x000fea0003800000 */
.L_x_4029:
[----:B------:R-:W-:Y:S05]  /*1cb50*/  BRA `(.L_x_4031) ;  /* 0xffffffdc00787947 */ /* 0x000fea000383ffff */
.L_x_3942:
[----:B------:R-:W-:Y:S01]  /*1cb60*/  BSSY B0, `(.L_x_4032) ;  /* 0x0000006000007945 */ /* 0x000fe20003800000 */
[----:B------:R-:W-:-:S07]  /*1cb70*/  IMAD.MOV.U32 R15, RZ, RZ, -0x1 ;  /* 0xffffffffff0f7424 */ /* 0x000fce00078e00ff */
[----:B01-3--:R-:W-:Y:S05]  /*1cb80*/  WARPSYNC.COLLECTIVE R15, `(.L_x_4033) ;  /* 0x000000000f0c7348 */ /* 0x00bfea0003c00000 */
[----:B------:R-:W-:Y:S02]  /*1cb90*/  ELECT P6, UR62, PT ;  /* 0x00000000003e782f */ /* 0x000fe400038c0000 */
[----:B------:R-:W-:Y:S01]  /*1cba0*/  MOV R14, UR62 ;  /* 0x0000003e000e7c02 */ /* 0x000fe20008000f00 */
[----:B01-3--:R-:W-:Y:S10]  /*1cbb0*/  ENDCOLLECTIVE ;  /* 0x000000000000791b */ /* 0x00bff40003800000 */
.L_x_4033:
[----:B------:R-:W-:Y:S05]  /*1cbc0*/  BSYNC B0 ;  /* 0x0000000000007941 */ /* 0x000fea0003800000 */
.L_x_4032:
[----:B------:R-:W-:Y:S05]  /*1cbd0*/  BRA `(.L_x_4034) ;  /* 0xffffffdc006c7947 */ /* 0x000fea000383ffff */
.L_x_3944:
[----:B0-----:R0:W1:Y:S02]  /*1cbe0*/  SYNCS.PHASECHK.TRANS64.TRYWAIT P0, [R6+URZ], R5 ;  /* 0x00000005060075a7 */ /* 0x001064000800017f */
[----:B-1----:R-:W-:Y:S05]  /*1cbf0*/  @!P0 NANOSLEEP.SYNCS 0x989680 ;  /* 0x009896800000895d */ /* 0x002fea0003900000 */
[----:B------:R-:W1:Y:S02]  /*1cc00*/  @!P0 SYNCS.PHASECHK.TRANS64 P0, [R6+URZ], R5 ;  /* 0x00000005060085a7 */ /* 0x000e64000800007f */
[----:B-1----:R-:W-:Y:S05]  /*1cc10*/  @!P0 BRA `(.L_x_3944) ;  /* 0xfffffffc00f08947 */ /* 0x002fea000383ffff */
[----:B------:R-:W-:Y:S05]  /*1cc20*/  BRA `(.L_x_4035) ;  /* 0xffffffdc00a47947 */ /* 0x000fea000383ffff */
.L_x_3945:
[----:B-1----:R1:W2:Y:S02]  /*1cc30*/  SYNCS.PHASECHK.TRANS64.TRYWAIT P0, [R7+URZ], R2 ;  /* 0x00000002070075a7 */ /* 0x0022a4000800017f */
[----:B--2---:R-:W-:Y:S05]  /*1cc40*/  @!P0 NANOSLEEP.SYNCS 0x989680 ;  /* 0x009896800000895d */ /* 0x004fea0003900000 */
[----:B------:R-:W2:Y:S02]  /*1cc50*/  @!P0 SYNCS.PHASECHK.TRANS64 P0, [R7+URZ], R2 ;  /* 0x00000002070085a7 */ /* 0x000ea4000800007f */
[----:B--2---:R-:W-:Y:S05]  /*1cc60*/  @!P0 BRA `(.L_x_3945) ;  /* 0xfffffffc00f08947 */ /* 0x004fea000383ffff */
[----:B------:R-:W-:Y:S05]  /*1cc70*/  BRA `(.L_x_4036) ;  /* 0xffffffdc00987947 */ /* 0x000fea000383ffff */
.L_x_3947:
[----:B--2---:R2:W4:Y:S02]  /*1cc80*/  SYNCS.PHASECHK.TRANS64.TRYWAIT P0, [R4+URZ], R5 ;  /* 0x00000005040075a7 */ /* 0x004524000800017f */
[----:B----4-:R-:W-:Y:S05]  /*1cc90*/  @!P0 NANOSLEEP.SYNCS 0x989680 ;  /* 0x009896800000895d */ /* 0x010fea0003900000 */
[----:B------:R-:W4:Y:S02]  /*1cca0*/  @!P0 SYNCS.PHASECHK.TRANS64 P0, [R4+URZ], R5 ;  /* 0x00000005040085a7 */ /* 0x000f24000800007f */
[----:B----4-:R-:W-:Y:S05]  /*1ccb0*/  @!P0 BRA `(.L_x_3947) ;  /* 0xfffffffc00f08947 */ /* 0x010fea000383ffff */
[----:B------:R-:W-:Y:S05]  /*1ccc0*/  BRA `(.L_x_4037) ;  /* 0xffffffdc009c7947 */ /* 0x000fea000383ffff */
.L_x_4038:
        /* <DEDUP_REMOVED lines=11> */
.L_x_14999:


//--------------------- .text._ZN7cutlass13device_kernelIN5flash11enable_sm90INS1_16FlashAttnFwdSm90INS1_25CollectiveMainloopFwdSm90ILi2EN4cute5tupleIJNS5_1CILi1EEES8_S8_EEENS6_IJNS7_ILi64EEESA_SA_EEELi512ENS_10bfloat16_tEfNS_4arch4Sm90ELb0ELb0ELb0ELb1ELb0ELb0ELb1ELb0ELb0ELb1ELb1ELb0EEENS1_21CollectiveEpilogueFwdINS6_IJSA_NS7_ILi512EEESA_EEES9_SC_SE_Li256ELb1ELb1ELb1ELb0EEENS1_36VarlenDynamicPersistentTileSchedulerILi64ELi64ELi256ELi128ELb1ELb1ELb1ELb0ELb1ELb1EEEEEEEEEvNT_6ParamsE --------------------------
	.section	.text._ZN7cutlass13device_kernelIN5flash11enable_sm90INS1_16FlashAttnFwdSm90INS1_25CollectiveMainloopFwdSm90ILi2EN4cute5tupleIJNS5_1CILi1EEES8_S8_EEENS6_IJNS7_ILi64EEESA_SA_EEELi512ENS_10bfloat16_tEfNS_4arch4Sm90ELb0ELb0ELb0ELb1ELb0ELb0ELb1ELb0ELb0ELb1ELb1ELb0EEENS1_21CollectiveEpilogueFwdINS6_IJSA_NS7_ILi512EEESA_EEES9_SC_SE_Li256ELb1ELb1ELb1ELb0EEENS1_36VarlenDynamicPersistentTileSchedulerILi64ELi64ELi256ELi128ELb1ELb1ELb1ELb0ELb1ELb1EEEEEEEEEvNT_6ParamsE,"ax",@progbits
	.align	128
.text._ZN7cutlass13device_kernelIN5flash11enable_sm90INS1_16FlashAttnFwdSm90INS1_25CollectiveMainloopFwdSm90ILi2EN4cute5tupleIJNS5_1CILi1EEES8_S8_EEENS6_IJNS7_ILi64EEESA_SA_EEELi512ENS_10bfloat16_tEfNS_4arch4Sm90ELb0ELb0ELb0ELb1ELb0ELb0ELb1ELb0ELb0ELb1ELb1ELb0EEENS1_21CollectiveEpilogueFwdINS6_IJSA_NS7_ILi512EEESA_EEES9_SC_SE_Li256ELb1ELb1ELb1ELb0EEENS1_36VarlenDynamicPersistentTileSchedulerILi64ELi64ELi256ELi128ELb1ELb1ELb1ELb0ELb1ELb1EEEEEEEEEvNT_6ParamsE:
        .type           _ZN7cutlass13device_kernelIN5flash11enable_sm90INS1_16FlashAttnFwdSm90INS1_25CollectiveMainloopFwdSm90ILi2EN4cute5tupleIJNS5_1CILi1EEES8_S8_EEENS6_IJNS7_ILi64EEESA_SA_EEELi512ENS_10bfloat16_tEfNS_4arch4Sm90ELb0ELb0ELb0ELb1ELb0ELb0ELb1ELb0ELb0ELb1ELb1ELb0EEENS1_21CollectiveEpilogueFwdINS6_IJSA_NS7_ILi512EEESA_EEES9_SC_SE_Li256ELb1ELb1ELb1ELb0EEENS1_36VarlenDynamicPersistentTileSchedulerILi64ELi64ELi256ELi128ELb1ELb1ELb1ELb0ELb1ELb1EEEEEEEEEvNT_6ParamsE,@function
        .size           _ZN7cutlass13device_kernelIN5flash11enable_sm90INS1_16FlashAttnFwdSm90INS1_25CollectiveMainloopFwdSm90ILi2EN4cute5tupleIJNS5_1CILi1EEES8_S8_EEENS6_IJNS7_ILi64EEESA_SA_EEELi512ENS_10bfloat16_tEfNS_4arch4Sm90ELb0ELb0ELb0ELb1ELb0ELb0ELb1ELb0ELb0ELb1ELb1ELb0EEENS1_21CollectiveEpilogueFwdINS6_IJSA_NS7_ILi512EEESA_EEES9_SC_SE_Li256ELb1ELb1ELb1ELb0EEENS1_36VarlenDynamicPersistentTileSchedulerILi64ELi64ELi256ELi128ELb1ELb1ELb1ELb0ELb1ELb1EEEEEEEEEvNT_6ParamsE,(.L_x_15000 - _ZN7cutlass13device_kernelIN5flash11enable_sm90INS1_16FlashAttnFwdSm90INS1_25CollectiveMainloopFwdSm90ILi2EN4cute5tupleIJNS5_1CILi1EEES8_S8_EEENS6_IJNS7_ILi64EEESA_SA_EEELi512ENS_10bfloat16_tEfNS_4arch4Sm90ELb0ELb0ELb0ELb1ELb0ELb0ELb1ELb0ELb0ELb1ELb1ELb0EEENS1_21CollectiveEpilogueFwdINS6_IJSA_NS7_ILi512EEESA_EEES9_SC_SE_Li256ELb1ELb1ELb1ELb0EEENS1_36VarlenDynamicPersistentTileSchedulerILi64ELi64ELi256ELi128ELb1ELb1ELb1ELb0ELb1ELb1EEEEEEEEEvNT_6ParamsE)
        .other          _ZN7cutlass13device_kernelIN5flash11enable_sm90INS1_16FlashAttnFwdSm90INS1_25CollectiveMainloopFwdSm90ILi2EN4cute5tupleIJNS5_1CILi1EEES8_S8_EEENS6_IJNS7_ILi64EEESA_SA_EEELi512ENS_10bfloat16_tEfNS_4arch4Sm90ELb0ELb0ELb0ELb1ELb0ELb0ELb1ELb0ELb0ELb1ELb1ELb0EEENS1_21CollectiveEpilogueFwdINS6_IJSA_NS7_ILi512EEESA_EEES9_SC_SE_Li256ELb1ELb1ELb1ELb0EEENS1_36VarlenDynamicPersistentTileSchedulerILi64ELi64ELi256ELi128ELb1ELb1ELb1ELb0ELb1ELb1EEEEEEEEEvNT_6ParamsE,@"STO_CUDA_ENTRY STV_DEFAULT"
_ZN7cutlass13device_kernelIN5flash11enable_sm90INS1_16FlashAttnFwdSm90INS1_25CollectiveMainloopFwdSm90ILi2EN4cute5tupleIJNS5_1CILi1EEES8_S8_EEENS6_IJNS7_ILi64EEESA_SA_EEELi512ENS_10bfloat16_tEfNS_4arch4Sm90ELb0ELb0ELb0ELb1ELb0ELb0ELb1ELb0ELb0ELb1ELb1ELb0EEENS1_21CollectiveEpilogueFwdINS6_IJSA_NS7_ILi512EEESA_EEES9_SC_SE_Li256ELb1ELb1ELb1ELb0EEENS1_36VarlenDynamicPersistentTileSchedulerILi64ELi64ELi256ELi128ELb1ELb1ELb1ELb0ELb1ELb1EEEEEEEEEvNT_6ParamsE:
        /* <DEDUP_REMOVED lines=17> */
.L_x_4040:
[----:B------:R-:W-:Y:S05]  /*0110*/  BSYNC B0 ;  /* 0x0000000000007941 */ /* 0x000fea0003800000 */
.L_x_4039:
[----:B------:R-:W-:Y:S01]  /*0120*/  SHF.R.U32.HI R3, RZ, 0x7, R6 ;  /* 0x00000007ff037819 */ /* 0x000fe20000011606 */
[----:B------:R-:W-:Y:S01]  /*0130*/  VOTEU.ANY UP0, P0 ;  /* 0x00000000003f7886 */ /* 0x000fe20000000100 */
[----:B------:R-:W0:Y:S01]  /*0140*/  SHFL.IDX PT, R2, R0, RZ, 0x1f ;  /* 0x00001fff00027589 */ /* 0x000e2200000e0000 */
[----:B------:R-:W-:Y:S01]  /*0150*/  UMOV UR4, 0x80 ;  /* 0x0000008000047882 */ /* 0x000fe20000000000 */
[----:B------:R-:W-:Y:S01]  /*0160*/  UMOV UR7, 0x100 ;  /* 0x0000010000077882 */ /* 0x000fe20000000000 */
[----:B------:R-:W-:Y:S01]  /*0170*/  VOTEU.ANY UP1, P0 ;  /* 0x00000000003f7886 */ /* 0x000fe20000020100 */
[----:B------:R-:W1:Y:S01]  /*0180*/  SHFL.IDX PT, R3, R3, RZ, 0x1f ;  /* 0x00001fff03037589 */ /* 0x000e6200000e0000 */
[----:B------:R-:W2:Y:S01]  /*0190*/  @UP0 S2UR UR8, SR_CgaCtaId ;  /* 0x00000000000809c3 */ /* 0x000ea20000008800 */
[----:B------:R-:W-:Y:S01]  /*01a0*/  @UP0 UMOV UR6, 0x400 ;  /* 0x0000040000060882 */ /* 0x000fe20000000000 */
[----:B------:R-:W-:-:S04]  /*01b0*/  @UP0 UIADD3 UR4, -UR4, 0x100000, URZ ;  /* 0x0010000004040890 */ /* 0x000fc8000fffe13f */
[----:B------:R-:W-:Y:S02]  /*01c0*/  @UP0 USHF.L.U32 UR5, UR4, 0xb, URZ ;  /* 0x0000000b04050899 */ /* 0x000fe4000800063f */
[----:B------:R-:W-:Y:S01]  /*01d0*/  @UP0 USHF.L.U32 UR4, UR4, 0x1, URZ ;  /* 0x0000000104040899 */ /* 0x000fe2000800063f */
[----:B------:R-:W-:Y:S01]  /*01e0*/  VOTEU.ANY UP2, P0 ;  /* 0x00000000003f7886 */ /* 0x000fe20000040100 */
[----:B0-----:R-:W-:Y:S01]  /*01f0*/  ISETP.NE.AND P1, PT, R2, RZ, PT ;  /* 0x000000ff0200720c */ /* 0x001fe20003f25270 */
[----:B-1----:R0:W-:Y:S01]  /*0200*/  STL [R1], R3 ;  /* 0x0000000301007387 */ /* 0x0021e20000100800 */
[----:B--2---:R-:W-:Y:S02]  /*0210*/  @UP0 ULEA UR8, UR8, UR6, 0x18 ;  /* 0x0000000608080291 */ /* 0x004fe4000f8ec03f */
[----:B------:R-:W-:-:S04]  /*0220*/  @UP0 UIADD3 UR6, -UR7, 0x100000, URZ ;  /* 0x0010000007060890 */ /* 0x000fc8000fffe13f */
[----:B------:R-:W-:Y:S02]  /*0230*/  @UP0 USHF.L.U32 UR7, UR6, 0xb, URZ ;  /* 0x0000000b06070899 */ /* 0x000fe4000800063f */
[----:B------:R-:W-:Y:S01]  /*0240*/  @UP0 USHF.L.U32 UR6, UR6, 0x1, URZ ;  /* 0x0000000106060899 */ /* 0x000fe2000800063f */
[----:B------:R-:W-:Y:S01]  /*0250*/  VOTEU.ANY UP0, P0 ;  /* 0x00000000003f7886 */ /* 0x000fe20000000100 */
[----:B------:R-:W1:Y:S04]  /*0260*/  FENCE.VIEW.ASYNC.S ;  /* 0x00000000000073c6 */ /* 0x000e680000000000 */
[----:B-1----:R0:W1:Y:S01]  /*0270*/  @UP0 SYNCS.EXCH.64 URZ, [UR8+0x38800], UR4 ;  /* 0x03880004083f05b2 */ /* 0x0020620008000100 */
[----:B------:R0:W2:Y:S05]  /*0280*/  @UP1 SYNCS.EXCH.64 URZ, [UR8+0x38810], UR4 ;  /* 0x03881004083f15b2 */ /* 0x0000aa0008000100 */
        /* <DEDUP_REMOVED lines=16> */
.L_x_4041:
        /* <DEDUP_REMOVED lines=22> */
.L_x_4042:
        /* <DEDUP_REMOVED lines=18> */
.L_x_4043:
        /* <DEDUP_REMOVED lines=22> */
.L_x_4044:
        /* <DEDUP_REMOVED lines=22> */
.L_x_4045:
[----:B------:R-:W-:Y:S01]  /*08d0*/  ISETP.NE.AND P0, PT, R3, RZ, PT ;  /* 0x000000ff0300720c */ /* 0x000fe20003f05270 */
[----:B------:R-:W-:Y:S01]  /*08e0*/  NOP ;  /* 0x0000000000007918 */ /* 0x000fe20000000000 */
[----:B------:R-:W-:Y:S01]  /*08f0*/  ULDC.64 UR38, c[0x0][0x208] ;  /* 0x0000820000267ab9 */ /* 0x000fe20000000a00 */
[----:B01234-:R-:W-:Y:S10]  /*0900*/  BAR.SYNC.DEFER_BLOCKING 0x0 ;  /* 0x0000000000007b1d */ /* 0x01fff40000010000 */
[----:B------:R-:W-:Y:S05]  /*0910*/  @!P0 BRA `(.L_x_4046) ;  /* 0x000000d400d88947 */ /* 0x000fea0003800000 */
.L_x_4047:
        /* <DEDUP_REMOVED lines=22> */
[----:B------:R-:W-:Y:S01]  /*0a80*/  UMOV UR36, URZ ;  /* 0x0000003f00247c82 */ /* 0x000fe20008000000 */
[----:B------:R-:W-:Y:S01]  /*0a90*/  SHF.R.S32.HI R3, RZ, 0x1f, R6 ;  /* 0x0000001fff037819 */ /* 0x000fe20000011406 */
[----:B------:R-:W-:Y:S01]  /*0aa0*/  UMOV UR37, URZ ;  /* 0x0000003f00257c82 */ /* 0x000fe20008000000 */
[----:B------:R-:W-:Y:S02]  /*0ab0*/  UMOV UR40, URZ ;  /* 0x0000003f00287c82 */ /* 0x000fe40008000000 */
[CC--:B------:R-:W-:Y:S02]  /*0ac0*/  LEA.HI R2, R3.reuse, R6.reuse, RZ, 0x4 ;  /* 0x0000000603027211 */ /* 0x0c0fe400078f20ff */
[----:B------:R-:W-:-:S02]  /*0ad0*/  LEA.HI R5, R3, R6, RZ, 0x3 ;  /* 0x0000000603057211 */ /* 0x000fc400078f18ff */
[CC--:B------:R-:W-:Y:S02]  /*0ae0*/  LEA.HI R4, R3.reuse, R6.reuse, RZ, 0x5 ;  /* 0x0000000603047211 */ /* 0x0c0fe400078f28ff */
[CC--:B------:R-:W-:Y:S02]  /*0af0*/  LEA.HI R0, R3.reuse, R6.reuse, RZ, 0x7 ;  /* 0x0000000603007211 */ /* 0x0c0fe400078f38ff */
[----:B------:R-:W-:Y:S02]  /*0b00*/  LEA.HI R3, R3, R6, RZ, 0x2 ;  /* 0x0000000603037211 */ /* 0x000fe400078f10ff */
[----:B------:R-:W-:Y:S02]  /*0b10*/  SHF.R.S32.HI R7, RZ, 0x4, R2 ;  /* 0x00000004ff077819 */ /* 0x000fe40000011402 */
[----:B------:R-:W-:Y:S02]  /*0b20*/  LOP3.LUT R11, R5, 0xfffffff8, RZ, 0xc0, !PT ;  /* 0xfffffff8050b7812 */ /* 0x000fe400078ec0ff */
[----:B------:R-:W-:-:S02]  /*0b30*/  LOP3.LUT R5, R2, 0xfffffff0, RZ, 0xc0, !PT ;  /* 0xfffffff002057812 */ /* 0x000fc400078ec0ff */
[--C-:B------:R-:W-:Y:S01]  /*0b40*/  SHF.R.S32.HI R9, RZ, 0x5, R4.reuse ;  /* 0x00000005ff097819 */ /* 0x100fe20000011404 */
[C---:B------:R-:W-:Y:S01]  /*0b50*/  IMAD.IADD R11, R6.reuse, 0x1, -R11 ;  /* 0x00000001060b7824 */ /* 0x040fe200078e0a0b */
[----:B------:R-:W-:Y:S01]  /*0b60*/  LOP3.LUT R13, R3, 0xfffffffc, RZ, 0xc0, !PT ;  /* 0xfffffffc030d7812 */ /* 0x000fe200078ec0ff */
[----:B------:R-:W-:Y:S01]  /*0b70*/  IMAD.IADD R8, R6, 0x1, -R5 ;  /* 0x0000000106087824 */ /* 0x000fe200078e0a05 */
[----:B------:R-:W-:Y:S02]  /*0b80*/  SHF.R.S32.HI R4, RZ, 0x1f, R4 ;  /* 0x0000001fff047819 */ /* 0x000fe40000011404 */
[----:B------:R-:W-:Y:S01]  /*0b90*/  LOP3.LUT R3, R0, 0xffffff80, RZ, 0xc0, !PT ;  /* 0xffffff8000037812 */ /* 0x000fe200078ec0ff */
[----:B------:R-:W-:Y:S01]  /*0ba0*/  IMAD.IADD R13, R6, 0x1, -R13 ;  /* 0x00000001060d7824 */ /* 0x000fe200078e0a0d */
[----:B------:R-:W-:Y:S02]  /*0bb0*/  LEA.HI R2, R2, R7, RZ, 0x1 ;  /* 0x0000000702027211 */ /* 0x000fe400078f08ff */
[----:B------:R-:W-:Y:S01]  /*0bc0*/  LEA.HI R4, R4, R9, RZ, 0x2 ;  /* 0x0000000904047211 */ /* 0x000fe200078f10ff */
[----:B------:R-:W-:Y:S01]  /*0bd0*/  IMAD.IADD R3, R6, 0x1, -R3 ;  /* 0x0000000106037824 */ /* 0x000fe200078e0a03 */
[----:B------:R-:W-:-:S02]  /*0be0*/  LOP3.LUT R2, R2, 0x1ffffffe, RZ, 0xc0, !PT ;  /* 0x1ffffffe02027812 */ /* 0x000fc400078ec0ff */
[----:B------:R-:W-:Y:S02]  /*0bf0*/  SHF.R.S32.HI R227, RZ, 0x7, R0 ;  /* 0x00000007ffe37819 */ /* 0x000fe40000011400 */
[----:B------:R-:W-:Y:S01]  /*0c00*/  LOP3.LUT R4, R4, 0x3ffffc, RZ, 0xc0, !PT ;  /* 0x003ffffc04047812 */ /* 0x000fe200078ec0ff */
[----:B------:R-:W-:Y:S01]  /*0c10*/  IMAD.IADD R7, R7, 0x1, -R2 ;  /* 0x0000000107077824 */ /* 0x000fe200078e0a02 */
[--C-:B------:R-:W-:Y:S01]  /*0c20*/  SHF.R.S32.HI R5, RZ, 0x1f, R8.reuse ;  /* 0x0000001fff057819 */ /* 0x100fe20000011408 */
[----:B------:R-:W-:Y:S01]  /*0c30*/  IMAD R15, R227, 0x100, R8 ;  /* 0x00000100e30f7824 */ /* 0x000fe200078e0208 */
[----:B------:R-:W-:Y:S01]  /*0c40*/  SHF.R.S32.HI R2, RZ, 0x1f, R3 ;  /* 0x0000001fff027819 */ /* 0x000fe20000011403 */
[----:B------:R-:W-:Y:S01]  /*0c50*/  IMAD.IADD R10, R9, 0x1, -R4 ;  /* 0x00000001090a7824 */ /* 0x000fe200078e0a04 */
        /* <DEDUP_REMOVED lines=29> */
[----:B------:R-:W-:Y:S02]  /*0e30*/  LOP3.LUT R7, R7, R4, RZ, 0x3c, !PT ;  /* 0x0000000407077212 */ /* 0x000fe400078e3cff */
[----:B------:R-:W-:Y:S01]  /*0e40*/  SHF.R.S32.HI R5, RZ, 0x5, R5 ;  /* 0x00000005ff057819 */ /* 0x000fe20000011405 */
[----:B------:R-:W-:Y:S01]  /*0e50*/  IMAD.IADD R16, R2, 0x1, -R3 ;  /* 0x0000000102107824 */ /* 0x000fe200078e0a03 */
[----:B------:R-:W-:Y:S01]  /*0e60*/  R2P PR, R8, 0x6 ;  /* 0x0000000608007804 */ /* 0x000fe20000000000 */
[----:B0-----:R-:W-:Y:S02]  /*0e70*/  IMAD.SHL.U32 R12, R0, 0x100, RZ ;  /* 0x00000100000c7824 */ /* 0x001fe400078e00ff */
[----:B------:R-:W-:Y:S02]  /*0e80*/  IMAD.IADD R7, R6, 0x1, R7 ;  /* 0x0000000106077824 */ /* 0x000fe400078e0207 */
[----:B------:R-:W-:Y:S01]  /*0e90*/  IMAD.SHL.U32 R2, R11, 0x8, RZ ;  /* 0x000000080b027824 */ /* 0x000fe200078e00ff */
[----:B------:R-:W-:Y:S01]  /*0ea0*/  STL [R1+0x6c], R12 ;  /* 0x00006c0c01007387 */ /* 0x000fe20000100800 */
[----:B------:R-:W-:Y:S01]  /*0eb0*/  IMAD.IADD R17, R230, 0x1, R12 ;  /* 0x00000001e6117824 */ /* 0x000fe200078e020c */
[----:B------:R-:W-:Y:S01]  /*0ec0*/  LEA R19, R7, UR41, 0x1 ;  /* 0x0000002907137c11 */ /* 0x000fe2000f8e08ff */
[----:B------:R-:W-:Y:S01]  /*0ed0*/  IMAD R16, R5, 0x10, R16 ;  /* 0x0000001005107824 */ /* 0x000fe200078e0210 */
[----:B------:R-:W-:Y:S01]  /*0ee0*/  SEL R185, R185, 0xffffffe0, !P1 ;  /* 0xffffffe0b9b97807 */ /* 0x000fe20004800000 */
[----:B------:R-:W-:Y:S01]  /*0ef0*/  VIADD R193, R2, 0x40 ;  /* 0x0000004002c17836 */ /* 0x000fe20000000000 */
[----:B------:R-:W-:Y:S01]  /*0f00*/  SHF.R.S32.HI R0, RZ, 0x1f, R17 ;  /* 0x0000001fff007819 */ /* 0x000fe20000011411 */
[----:B------:R-:W-:-:S02]  /*0f10*/  VIADD R226, R17, 0x8 ;  /* 0x0000000811e27836 */ /* 0x000fc40000000000 */
        /* <DEDUP_REMOVED lines=8> */
[C---:B------:R-:W-:Y:S01]  /*0fa0*/  VIADD R222, R17.reuse, 0x28 ;  /* 0x0000002811de7836 */ /* 0x040fe20000000000 */
[----:B------:R0:W-:Y:S01]  /*0fb0*/  STL [R1+0x68], R4 ;  /* 0x0000680401007387 */ /* 0x0001e20000100800 */
[----:B------:R-:W-:-:S02]  /*0fc0*/  VIADD R220, R17, 0x38 ;  /* 0x0000003811dc7836 */ /* 0x000fc40000000000 */
[C---:B------:R-:W-:Y:S01]  /*0fd0*/  VIADD R221, R17.reuse, 0x30 ;  /* 0x0000003011dd7836 */ /* 0x040fe20000000000 */
[----:B------:R-:W-:Y:S01]  /*0fe0*/  SHF.R.S32.HI R3, RZ, 0x1f, R222 ;  /* 0x0000001fff037819 */ /* 0x000fe200000114de */
[C---:B------:R-:W-:Y:S01]  /*0ff0*/  VIADD R219, R17.reuse, 0x40 ;  /* 0x0000004011db7836 */ /* 0x040fe20000000000 */
[----:B------:R-:W-:Y:S01]  /*1000*/  SHF.R.S32.HI R0, RZ, 0x1f, R220 ;  /* 0x0000001fff007819 */ /* 0x000fe200000114dc */
[C---:B------:R-:W-:Y:S02]  /*1010*/  VIADD R217, R17.reuse, 0x50 ;  /* 0x0000005011d97836 */ /* 0x040fe40000000000 */
        /* <DEDUP_REMOVED lines=50> */
[----:B------:R-:W-:Y:S01]  /*1340*/  IMAD.IADD R186, R186, 0x1, R185 ;  /* 0x00000001baba7824 */ /* 0x000fe200078e02b9 */
[----:B------:R-:W-:Y:S01]  /*1350*/  SHF.R.S32.HI R231, RZ, 0x1f, R196 ;  /* 0x0000001fffe77819 */ /* 0x000fe200000114c4 */
[----:B------:R-:W-:-:S02]  /*1360*/  IMAD.MOV.U32 R6, RZ, RZ, R14 ;  /* 0x000000ffff067224 */ /* 0x000fc400078e000e */
[C---:B------:R-:W-:Y:S02]  /*1370*/  VIADD R192, R2.reuse, 0x80 ;  /* 0x0000008002c07836 */ /* 0x040fe40000000000 */
[C---:B------:R-:W-:Y:S02]  /*1380*/  VIADD R191, R2.reuse, 0xc0 ;  /* 0x000000c002bf7836 */ /* 0x040fe40000000000 */
[C---:B------:R-:W-:Y:S02]  /*1390*/  VIADD R190, R2.reuse, 0x100 ;  /* 0x0000010002be7836 */ /* 0x040fe40000000000 */
[C---:B------:R-:W-:Y:S02]  /*13a0*/  VIADD R189, R2.reuse, 0x140 ;  /* 0x0000014002bd7836 */ /* 0x040fe40000000000 */
[C---:B------:R-:W-:Y:S02]  /*13b0*/  VIADD R229, R2.reuse, 0x180 ;  /* 0x0000018002e57836 */ /* 0x040fe40000000000 */
[----:B------:R-:W-:-:S02]  /*13c0*/  VIADD R228, R2, 0x1c0 ;  /* 0x000001c002e47836 */ /* 0x000fc40000000000 */
[----:B------:R-:W-:-:S07]  /*13d0*/  IMAD.IADD R185, R185, 0x1, R184 ;  /* 0x00000001b9b97824 */ /* 0x000fce00078e02b8 */
.L_x_4091:
[----:B------:R-:W-:Y:S01]  /*13e0*/  ULDC.64 UR6, c[0x0][0xd88] ;  /* 0x0003620000067ab9 */ /* 0x000fe20000000a00 */
[----:B0123-5:R-:W0:Y:S01]  /*13f0*/  LDC.64 R12, c[0x0][0x418] ;  /* 0x00010600ff0c7b82 */ /* 0x02fe220000000a00 */
[----:B------:R-:W-:-:S06]  /*1400*/  UIMAD.WIDE UR6, UR5, 0x4, UR6 ;  /* 0x00000004050678a5 */ /* 0x000fcc000f8e0206 */
[----:B------:R-:W-:Y:S01]  /*1410*/  IMAD.U32 R8, RZ, RZ, UR6 ;  /* 0x00000006ff087e24 */ /* 0x000fe2000f8e00ff */
[----:B------:R-:W1:Y:S01]  /*1420*/  LDC R0, c[0x0][0x424] ;  /* 0x00010900ff007b82 */ /* 0x000e620000000800 */
[----:B------:R-:W-:Y:S01]  /*1430*/  IMAD.U32 R9, RZ, RZ, UR7 ;  /* 0x00000007ff097e24 */ /* 0x000fe2000f8e00ff */
[----:B------:R-:W-:-:S04]  /*1440*/  ULDC.64 UR6, c[0x0][0xb20] ;  /* 0x0002c80000067ab9 */ /* 0x000fc80000000a00 */
[----:B------:R-:W2:Y:S01]  /*1450*/  LDG.E R187, desc[UR38][R8.64] ;  /* 0x0000002608bb7981 */ /* 0x000ea2000c1e1900 */
[----:B------:R-:W-:Y:S01]  /*1460*/  ISETP.NE.U32.AND P0, PT, RZ, UR6, PT ;  /* 0x00000006ff007c0c */ /* 0x000fe2000bf05070 */
[----:B------:R-:W3:Y:S01]  /*1470*/  LDC R153, c[0x0][0x2f0] ;  /* 0x0000bc00ff997b82 */ /* 0x000ee20000000800 */
[----:B------:R-:W-:Y:S02]  /*1480*/  IMAD.MOV.U32 R10, RZ, RZ, RZ ;  /* 0x000000ffff0a7224 */ /* 0x000fe400078e00ff */
[----:B------:R-:W-:-:S05]  /*1490*/  ISETP.NE.AND.EX P0, PT, RZ, UR7, PT, P0 ;  /* 0x00000007ff007c0c */ /* 0x000fca000bf05300 */
[----:B----4-:R-:W4:Y:S01]  /*14a0*/  LDC R7, c[0x0][0xae8] ;  /* 0x0002ba00ff077b82 */ /* 0x010f220000000800 */
[----:B--2---:R-:W-:-:S07]  /*14b0*/  SHF.R.S32.HI R195, RZ, 0x1f, R187 ;  /* 0x0000001fffc37819 */ /* 0x004fce00000114bb */
[----:B------:R-:W-:-:S04]  /*14c0*/  @P0 LEA R4, P1, R187, UR6, 0x2 ;  /* 0x00000006bb040c11 */ /* 0x000fc8000f8210ff */
[----:B------:R-:W-:Y:S01]  /*14d0*/  @P0 LEA.HI.X R5, R187, UR7, R195, 0x2, P1 ;  /* 0x00000007bb050c11 */ /* 0x000fe200088f14c3 */
[----:B------:R-:W-:Y:S02]  /*14e0*/  ULDC.64 UR6, c[0x0][0xb18] ;  /* 0x0002c60000067ab9 */ /* 0x000fe40000000a00 */
[----:B------:R-:W-:Y:S02]  /*14f0*/  ISETP.NE.U32.AND P1, PT, RZ, UR6, PT ;  /* 0x00000006ff007c0c */ /* 0x000fe4000bf25070 */
[----:B------:R2:W5:Y:S01]  /*1500*/  @P0 LDG.E R10, desc[UR38][R4.64] ;  /* 0x00000026040a0981 */ /* 0x000562000c1e1900 */
[----:B0-----:R-:W-:Y:S02]  /*1510*/  ISETP.NE.U32.AND P0, PT, R12, RZ, PT ;  /* 0x000000ff0c00720c */ /* 0x001fe40003f05070 */
[----:B------:R-:W-:Y:S02]  /*1520*/  ISETP.NE.AND.EX P1, PT, RZ, UR7, PT, P1 ;  /* 0x00000007ff007c0c */ /* 0x000fe4000bf25310 */
[----:B------:R-:W-:-:S04]  /*1530*/  ISETP.NE.AND.EX P0, PT, R13, RZ, PT, P0 ;  /* 0x000000ff0d00720c */ /* 0x000fc80003f05300 */
[----:B-1----:R-:W-:-:S05]  /*1540*/  SEL R0, R0, 0x1, P0 ;  /* 0x0000000100007807 */ /* 0x002fca0000000000 */
[----:B---3--:R-:W-:Y:S02]  /*1550*/  IMAD R153, R0, R153, RZ ;  /* 0x0000009900997224 */ /* 0x008fe400078e02ff */
[----:B------:R-:W-:-:S04]  /*1560*/  @P1 LEA R8, P0, R187, UR6, 0x2 ;  /* 0x00000006bb081c11 */ /* 0x000fc8000f8010ff */
[----:B------:R-:W-:-:S05]  /*1570*/  @P1 LEA.HI.X R9, R187, UR7, R195, 0x2, P0 ;  /* 0x00000007bb091c11 */ /* 0x000fca00080f14c3 */
[----:B------:R2:W5:Y:S01]  /*1580*/  @P1 LDG.E R153, desc[UR38][R8.64] ;  /* 0x0000002608991981 */ /* 0x000562000c1e1900 */
[C---:B------:R-:W-:Y:S01]  /*1590*/  LOP3.LUT R3, R6.reuse, 0xff000000, RZ, 0xc0, !PT ;  /* 0xff00000006037812 */ /* 0x040fe200078ec0ff */
[----:B------:R-:W-:Y:S01]  /*15a0*/  UMOV UR42, UR4 ;  /* 0x00000004002a7c82 */ /* 0x000fe20008000000 */
[----:B------:R-:W-:Y:S02]  /*15b0*/  LOP3.LUT R0, R6, 0xff0000, RZ, 0xc0, !PT ;  /* 0x00ff000006007812 */ /* 0x000fe400078ec0ff */
[----:B------:R-:W-:Y:S01]  /*15c0*/  SHF.R.U32.HI R3, RZ, 0x8, R3 ;  /* 0x00000008ff037819 */ /* 0x000fe20000011603 */
[----:B----4-:R-:W-:Y:S06]  /*15d0*/  @P1 BRA `(.L_x_4048) ;  /* 0x0000000000241947 */ /* 0x010fec0003800000 */
[----:B------:R-:W-:Y:S02]  /*15e0*/  ULDC.64 UR4, c[0x0][0xb00] ;  /* 0x0002c00000047ab9 */ /* 0x000fe40000000a00 */
[----:B------:R-:W-:-:S04]  /*15f0*/  ISETP.NE.U32.AND P0, PT, RZ, UR4, PT ;  /* 0x00000004ff007c0c */ /* 0x000fc8000bf05070 */
[----:B------:R-:W-:-:S13]  /*1600*/  ISETP.NE.AND.EX P0, PT, RZ, UR5, PT, P0 ;  /* 0x00000005ff007c0c */ /* 0x000fda000bf05300 */
[----:B------:R-:W-:Y:S05]  /*1610*/  @!P0 BRA `(.L_x_4048) ;  /* 0x0000000000148947 */ /* 0x000fea0003800000 */
[----:B--2---:R-:W0:Y:S02]  /*1620*/  LDC.64 R4, c[0x0][0xb00] ;  /* 0x0002c000ff047b82 */ /* 0x004e240000000a00 */
[----:B0-----:R-:W-:-:S05]  /*1630*/  IMAD.WIDE R4, R187, 0x4, R4 ;  /* 0x00000004bb047825 */ /* 0x001fca00078e0204 */
[----:B-----5:R-:W2:Y:S04]  /*1640*/  LDG.E R153, desc[UR38][R4.64] ;  /* 0x0000002604997981 */ /* 0x020ea8000c1e1900 */
[----:B------:R-:W2:Y:S02]  /*1650*/  LDG.E R8, desc[UR38][R4.64+0x4] ;  /* 0x0000042604087981 */ /* 0x000ea4000c1e1900 */
[----:B--2---:R-:W-:-:S07]  /*1660*/  IMAD.IADD R153, R8, 0x1, -R153 ;  /* 0x0000000108997824 */ /* 0x004fce00078e0a99 */
.L_x_4048:
[----:B--2---:R-:W2:Y:S01]  /*1670*/  LDL R4, [R1] ;  /* 0x0000000001047983 */ /* 0x004ea20000100800 */
[----:B-----5:R-:W-:Y:S01]  /*1680*/  IMAD.IADD R153, R153, 0x1, -R10 ;  /* 0x0000000199997824 */ /* 0x020fe200078e0a0a */
[----:B------:R-:W-:Y:S02]  /*1690*/  LEA.HI R194, R0, R3, RZ, 0x10 ;  /* 0x0000000300c27211 */ /* 0x000fe400078f80ff */
[----:B------:R-:W-:Y:S01]  /*16a0*/  LOP3.LUT R188, R6, 0xffff, RZ, 0xc0, !PT ;  /* 0x0000ffff06bc7812 */ /* 0x000fe200078ec0ff */
[----:B------:R-:W-:Y:S01]  /*16b0*/  VIADD R0, R153, 0x3f ;  /* 0x0000003f99007836 */ /* 0x000fe20000000000 */
[----:B------:R-:W-:Y:S02]  /*16c0*/  SHF.R.U32.HI R22, RZ, 0x10, R194 ;  /* 0x00000010ff167819 */ /* 0x000fe400000116c2 */
[----:B------:R-:W-:Y:S02]  /*16d0*/  LOP3.LUT R194, R194, 0xff, RZ, 0xc0, !PT ;  /* 0x000000ffc2c27812 */ /* 0x000fe400078ec0ff */
[----:B------:R-:W-:-:S02]  /*16e0*/  SHF.R.S32.HI R3, RZ, 0x1f, R0 ;  /* 0x0000001fff037819 */ /* 0x000fc40000011400 */
[C---:B------:R-:W-:Y:S02]  /*16f0*/  ISETP.NE.AND P0, PT, R22.reuse, RZ, PT ;  /* 0x000000ff1600720c */ /* 0x040fe40003f05270 */
[----:B------:R-:W-:Y:S02]  /*1700*/  LEA.HI R3, R3, R0, RZ, 0x6 ;  /* 0x0000000003037211 */ /* 0x000fe400078f30ff */
[----:B------:R-:W-:Y:S02]  /*1710*/  SEL R10, R22, R7, P0 ;  /* 0x00000007160a7207 */ /* 0x000fe40000000000 */
[----:B------:R-:W-:Y:S02]  /*1720*/  SHF.R.S32.HI R9, RZ, 0x6, R3 ;  /* 0x00000006ff097819 */ /* 0x000fe40000011403 */
[----:B--2---:R-:W-:-:S13]  /*1730*/  ISETP.NE.AND P1, PT, R4, 0x1, PT ;  /* 0x000000010400780c */ /* 0x004fda0003f25270 */
[----:B------:R-:W-:Y:S05]  /*1740*/  @!P1 BRA `(.L_x_4049) ;  /* 0x0000001c006c9947 */ /* 0x000fea0003800000 */
[----:B------:R-:W-:Y:S01]  /*1750*/  ISETP.GE.AND P0, PT, R153, 0x1, PT ;  /* 0x000000019900780c */ /* 0x000fe20003f06270 */
[----:B------:R-:W-:-:S12]  /*1760*/  IMAD.MOV.U32 R3, RZ, RZ, RZ ;  /* 0x000000ffff037224 */ /* 0x000fd800078e00ff */
[----:B------:R-:W-:Y:S05]  /*1770*/  @!P0 BRA `(.L_x_4050) ;  /* 0x0000000000688947 */ /* 0x000fea0003800000 */
        /* <DEDUP_REMOVED lines=26> */
.L_x_4050:
[-C--:B------:R-:W-:Y:S01]  /*1920*/  IMAD R0, R194, R3.reuse, RZ ;  /* 0x00000003c2007224 */ /* 0x080fe200078e02ff */
[----:B------:R-:W-:Y:S01]  /*1930*/  PLOP3.LUT P0, PT, PT, PT, PT, 0x80, 0x0 ;  /* 0x000000000000781c */ /* 0x000fe20003f0f070 */
[----:B------:R-:W-:Y:S01]  /*1940*/  IMAD.MOV.U32 R152, RZ, RZ, RZ ;  /* 0x000000ffff987224 */ /* 0x000fe200078e00ff */
[----:B------:R-:W-:Y:S02]  /*1950*/  CS2R R150, SRZ ;  /* 0x0000000000967805 */ /* 0x000fe4000001ff00 */
[----:B------:R-:W-:Y:S02]  /*1960*/  CS2R R148, SRZ ;  /* 0x0000000000947805 */ /* 0x000fe4000001ff00 */
[----:B------:R-:W-:Y:S02]  /*1970*/  VIADDMNMX R3, R0, R3, R9, PT ;  /* 0x0000000300037246 */ /* 0x000fe40003800109 */
[----:B------:R-:W-:Y:S02]  /*1980*/  CS2R R146, SRZ ;  /* 0x0000000000927805 */ /* 0x000fe4000001ff00 */
[----:B------:R-:W-:-:S02]  /*1990*/  CS2R R144, SRZ ;  /* 0x0000000000907805 */ /* 0x000fc4000001ff00 */
[----:B------:R-:W-:Y:S02]  /*19a0*/  CS2R R142, SRZ ;  /* 0x00000000008e7805 */ /* 0x000fe4000001ff00 */
[----:B------:R-:W-:Y:S01]  /*19b0*/  R2UR UR16, R3 ;  /* 0x00000000031072ca */ /* 0x000fe200000e0000 */
[----:B------:R-:W-:Y:S01]  /*19c0*/  IMAD.MOV.U32 R3, RZ, RZ, RZ ;  /* 0x000000ffff037224 */ /* 0x000fe200078e00ff */
        /* <DEDUP_REMOVED lines=11> */
[----:B------:R-:W-:Y:S02]  /*1a80*/  ISETP.LT.AND P1, PT, R0, UR16, PT ;  /* 0x0000001000007c0c */ /* 0x000fe4000bf21270 */
        /* <DEDUP_REMOVED lines=49> */
[----:B------:R-:W0:Y:S01]  /*1da0*/  SHFL.IDX PT, R3, R227, RZ, 0x1f ;  /* 0x00001fffe3037589 */ /* 0x000e2200000e0000 */
[----:B------:R-:W-:Y:S01]  /*1db0*/  UMOV UR7, 0x40000040 ;  /* 0x4000004000077882 */ /* 0x000fe20000000000 */
[----:B------:R-:W-:Y:S01]  /*1dc0*/  UMOV UR9, 0x40000040 ;  /* 0x4000004000097882 */ /* 0x000fe20000000000 */
[----:B------:R-:W-:Y:S01]  /*1dd0*/  UMOV UR11, 0x40000040 ;  /* 0x40000040000b7882 */ /* 0x000fe20000000000 */
[----:B------:R-:W-:Y:S06]  /*1de0*/  BAR.SYNC.DEFER_BLOCKING 0xe, 0x100 ;  /* 0x0384000000007b1d */ /* 0x000fec0000010000 */
[----:B------:R-:W-:Y:S01]  /*1df0*/  UMOV UR13, 0x40000040 ;  /* 0x40000040000d7882 */ /* 0x000fe20000000000 */
[----:B------:R-:W-:Y:S01]  /*1e00*/  UMOV UR15, 0x40000040 ;  /* 0x40000040000f7882 */ /* 0x000fe20000000000 */
[----:B------:R-:W-:Y:S01]  /*1e10*/  UMOV UR17, 0x40000040 ;  /* 0x4000004000117882 */ /* 0x000fe20000000000 */
[----:B------:R-:W-:Y:S01]  /*1e20*/  UMOV UR19, 0x40000040 ;  /* 0x4000004000137882 */ /* 0x000fe20000000000 */
[----:B------:R-:W1:Y:S01]  /*1e30*/  S2R R4, SR_TID.X ;  /* 0x0000000000047919 */ /* 0x000e620000002100 */
[----:B0-----:R-:W-:Y:S01]  /*1e40*/  R2UR UR4, R3 ;  /* 0x00000000030472ca */ /* 0x001fe200000e0000 */
[----:B------:R-:W-:Y:S01]  /*1e50*/  IMAD.U32 R3, RZ, RZ, UR37 ;  /* 0x00000025ff037e24 */ /* 0x000fe2000f8e00ff */
[----:B------:R-:W-:-:S11]  /*1e60*/  WARPGROUP.ARRIVE ;  /* 0x00000000000079c5 */ /* 0x000fd60000000000 */
[----:B------:R-:W-:-:S04]  /*1e70*/  ULEA.HI UR5, UR4, UR4, URZ, 0x1 ;  /* 0x0000000404057291 */ /* 0x000fc8000f8f083f */
[----:B------:R-:W-:-:S04]  /*1e80*/  ULOP3.LUT UR5, UR5, 0x1fffe, URZ, 0xc0, !UPT ;  /* 0x0001fffe05057892 */ /* 0x000fc8000f8ec03f */
[----:B------:R-:W-:Y:S01]  /*1e90*/  UIADD3 UR5, UR4, -UR5, URZ ;  /* 0x8000000504057290 */ /* 0x000fe2000fffe03f */
[----:B-1----:R-:W-:Y:S01]  /*1ea0*/  LOP3.LUT R4, R4, 0x7f, RZ, 0xc0, !PT ;  /* 0x0000007f04047812 */ /* 0x002fe200078ec0ff */
[----:B------:R-:W-:Y:S02]  /*1eb0*/  UIADD3 UR4, UR41, 0x36400, URZ ;  /* 0x0003640029047890 */ /* 0x000fe4000fffe03f */
[----:B------:R-:W-:Y:S01]  /*1ec0*/  ULEA UR5, UR5, UR41, 0xf ;  /* 0x0000002905057291 */ /* 0x000fe2000f8e783f */
[----:B------:R-:W-:Y:S01]  /*1ed0*/  ISETP.NE.AND P1, PT, R4, RZ, PT ;  /* 0x000000ff0400720c */ /* 0x000fe20003f25270 */
[----:B------:R-:W-:Y:S02]  /*1ee0*/  USHF.R.U32.HI UR4, URZ, 0x4, UR4 ;  /* 0x000000043f047899 */ /* 0x000fe40008011604 */
[----:B------:R-:W-:Y:S02]  /*1ef0*/  UIADD3 UR5, UR5, 0x400, URZ ;  /* 0x0000040005057890 */ /* 0x000fe4000fffe03f */
[----:B------:R-:W-:-:S02]  /*1f00*/  ULOP3.LUT UR4, UR4, 0x3fff, URZ, 0xc0, !UPT ;  /* 0x00003fff04047892 */ /* 0x000fc4000f8ec03f */
[----:B------:R-:W-:Y:S02]  /*1f10*/  USHF.R.U32.HI UR5, URZ, 0x4, UR5 ;  /* 0x000000043f057899 */ /* 0x000fe40008011605 */
[----:B------:R-:W-:Y:S02]  /*1f20*/  ULOP3.LUT UR4, UR4, 0x10000, URZ, 0xfc, !UPT ;  /* 0x0001000004047892 */ /* 0x000fe4000f8efc3f */
[----:B------:R-:W-:Y:S02]  /*1f30*/  ULOP3.LUT UR5, UR5, 0x3fff, URZ, 0xc0, !UPT ;  /* 0x00003fff05057892 */ /* 0x000fe4000f8ec03f */
[----:B------:R-:W-:Y:S01]  /*1f40*/  UIADD3 UR8, UR4, 0x2, URZ ;  /* 0x0000000204087890 */ /* 0x000fe2000fffe03f */
[----:B------:R-:W-:Y:S01]  /*1f50*/  @!P1 LEA R3, R3, UR41, 0x3 ;  /* 0x0000002903039c11 */ /* 0x000fe2000f8e18ff */
[----:B------:R-:W-:Y:S02]  /*1f60*/  ULOP3.LUT UR20, UR5, 0x2000000, URZ, 0xfc, !UPT ;  /* 0x0200000005147892 */ /* 0x000fe4000f8efc3f */
[----:B------:R-:W-:-:S02]  /*1f70*/  UIADD3 UR12, UR4, 0x4, URZ ;  /* 0x00000004040c7890 */ /* 0x000fc4000fffe03f */
[----:B------:R-:W-:Y:S01]  /*1f80*/  ULEA UR6, UR37, UR20, 0xc ;  /* 0x0000001425067291 */ /* 0x000fe2000f8e603f */
[----:B------:R-:W-:Y:S01]  /*1f90*/  @!P1 VIADD R3, R3, 0x38860 ;  /* 0x0003886003039836 */ /* 0x000fe20000000000 */
[----:B------:R-:W-:Y:S02]  /*1fa0*/  UMOV UR5, 0x40000040 ;  /* 0x4000004000057882 */ /* 0x000fe40000000000 */
[----:B------:R-:W-:Y:S02]  /*1fb0*/  UIADD3 UR10, UR6, 0x80, URZ ;  /* 0x00000080060a7890 */ /* 0x000fe4000fffe03f */
[----:B------:R-:W-:Y:S01]  /*1fc0*/  UIADD3 UR14, UR6, 0x100, URZ ;  /* 0x00000100060e7890 */ /* 0x000fe2000fffe03f */
[----:B------:R-:W-:Y:S01]  /*1fd0*/  @!P1 PRMT R3, RZ, 0x654, R3 ;  /* 0x00000654ff039816 */ /* 0x000fe20000000003 */
[----:B------:R-:W-:Y:S02]  /*1fe0*/  UIADD3 UR18, UR6, 0x180, URZ ;  /* 0x0000018006127890 */ /* 0x000fe4000fffe03f */
[----:B------:R-:W-:Y:S01]  /*1ff0*/  HGMMA.64x256x16.F32.BF16 R24, gdesc[UR4].tnspB, RZ, !UPT, gsb0 ;  /* 0x43e00000041879f0 */ /* 0x000fe2000c0018ff */
[----:B------:R-:W-:-:S02]  /*2000*/  UIADD3 UR7, UR16, -0x2, URZ ;  /* 0xfffffffe10077890 */ /* 0x000fc4000fffe03f */
[----:B------:R-:W-:-:S04]  /*2010*/  UIADD3 UR16, UR4, 0x6, URZ ;  /* 0x0000000604107890 */ /* 0x000fc8000fffe03f */
[----:B------:R-:W-:Y:S01]  /*2020*/  ISETP.LE.AND P0, PT, R0, UR7, PT ;  /* 0x0000000700007c0c */ /* 0x000fe2000bf03270 */
        /* <DEDUP_REMOVED lines=16> */
[----:B------:R-:W-:-:S05]  /*2130*/  UMOV UR21, UR7 ;  /* 0x0000000700157c82 */ /* 0x000fca0008000000 */
.L_x_4053:
[----:B------:R-:W-:Y:S01]  /*2140*/  BAR.SYNC.DEFER_BLOCKING 0xe, 0x100 ;  /* 0x0384000000007b1d */ /* 0x000fe20000010000 */
[----:B01----:R-:W-:Y:S01]  /*2150*/  IMAD.U32 R3, RZ, RZ, UR37 ;  /* 0x00000025ff037e24 */ /* 0x003fe2000f8e00ff */
[----:B------:R-:W-:-:S03]  /*2160*/  UIADD3 UR37, UR37, 0x1, URZ ;  /* 0x0000000125257890 */ /* 0x000fc6000fffe03f */
[----:B------:R-:W-:Y:S01]  /*2170*/  IMAD R3, R3, 0x40, R16 ;  /* 0x0000004003037824 */ /* 0x000fe200078e0210 */
[----:B------:R-:W-:Y:S01]  /*2180*/  UISETP.NE.AND UP0, UPT, UR37, 0x2, UPT ;  /* 0x000000022500788c */ /* 0x000fe2000bf05270 */
[----:B------:R-:W-:Y:S01]  /*2190*/  UMOV UR7, 0x40000040 ;  /* 0x4000004000077882 */ /* 0x000fe20000000000 */
[----:B------:R-:W-:Y:S02]  /*21a0*/  UMOV UR11, 0x40000040 ;  /* 0x40000040000b7882 */ /* 0x000fe40000000000 */
[----:B------:R-:W-:Y:S01]  /*21b0*/  LEA R3, R3, UR41, 0x2 ;  /* 0x0000002903037c11 */ /* 0x000fe2000f8e10ff */
[----:B------:R-:W-:Y:S01]  /*21c0*/  USEL UR37, UR37, URZ, UP0 ;  /* 0x0000003f25257287 */ /* 0x000fe20008000000 */
[----:B------:R-:W-:Y:S01]  /*21d0*/  UMOV UR15, 0x40000040 ;  /* 0x40000040000f7882 */ /* 0x000fe20000000000 */
[----:B------:R-:W-:Y:S02]  /*21e0*/  UMOV UR19, 0x40000040 ;  /* 0x4000004000137882 */ /* 0x000fe40000000000 */
[----:B------:R-:W-:-:S04]  /*21f0*/  ULEA UR6, UR37, UR20, 0xc ;  /* 0x0000001425067291 */ /* 0x000fc8000f8e603f */
[----:B------:R-:W-:Y:S02]  /*2200*/  UIADD3 UR10, UR6, 0x80, URZ ;  /* 0x00000080060a7890 */ /* 0x000fe4000fffe03f */
[----:B------:R-:W-:Y:S02]  /*2210*/  UIADD3 UR14, UR6, 0x100, URZ ;  /* 0x00000100060e7890 */ /* 0x000fe4000fffe03f */
[----:B------:R-:W-:Y:S01]  /*2220*/  UIADD3 UR18, UR6, 0x180, URZ ;  /* 0x0000018006127890 */ /* 0x000fe2000fffe03f */
[----:B------:R-:W0:Y:S04]  /*2230*/  LDS R4, [R3+0x38400] ;  /* 0x0384000003047984 */ /* 0x000e280000000800 */
[----:B------:R1:W2:Y:S02]  /*2240*/  LDS R5, [R3+0x38420] ;  /* 0x0384200003057984 */ /* 0x0002a40000000800 */
[----:B-1----:R-:W-:-:S05]  /*2250*/  IMAD.U32 R3, RZ, RZ, UR37 ;  /* 0x00000025ff037e24 */ /* 0x002fca000f8e00ff */
[----:B------:R-:W-:-:S05]  /*2260*/  @!P1 LEA R3, R3, UR41, 0x3 ;  /* 0x0000002903039c11 */ /* 0x000fca000f8e18ff */
[----:B------:R-:W-:-:S05]  /*2270*/  @!P1 VIADD R3, R3, 0x38860 ;  /* 0x0003886003039836 */ /* 0x000fca0000000000 */
[----:B------:R-:W-:Y:S01]  /*2280*/  @!P1 PRMT R3, RZ, 0x654, R3 ;  /* 0x00000654ff039816 */ /* 0x000fe20000000003 */
        /* <DEDUP_REMOVED lines=129> */
[----:B------:R-:W-:Y:S01]  /*2aa0*/  HGMMA.64x256x16.F32.BF16 R24, gdesc[UR4].tnspB, R24, gsb0 ;  /* 0x43e00000041879f0 */ /* 0x000fe20008001818 */
[----:B------:R-:W-:Y:S01]  /*2ab0*/  UMOV UR6, UR21 ;  /* 0x0000001500067c82 */ /* 0x000fe20008000000 */
[----:B------:R-:W-:Y:S01]  /*2ac0*/  USEL UR7, URZ, 0x1, UP0 ;  /* 0x000000013f077887 */ /* 0x000fe20008000000 */
[----:B------:R-:W-:Y:S01]  /*2ad0*/  ISETP.LT.AND P0, PT, R0, UR6, PT ;  /* 0x0000000600007c0c */ /* 0x000fe2000bf01270 */
[----:B------:R-:W-:Y:S02]  /*2ae0*/  UIADD3 UR21, UR21, -0x1, URZ ;  /* 0xffffffff15157890 */ /* 0x000fe4000fffe03f */
[----:B------:R-:W-:Y:S01]  /*2af0*/  ULOP3.LUT UR36, UR36, UR7, URZ, 0x3c, !UPT ;  /* 0x0000000724247292 */ /* 0x000fe2000f8e3c3f */
[----:B------:R-:W-:Y:S02]  /*2b00*/  WARPGROUP.DEPBAR.LE gsb0, 0x0 ;  /* 0x00008000000079c5 */ /* 0x000fe40000010000 */
[----:B------:R-:W-:-:S15]  /*2b10*/  WARPGROUP.ARRIVE ;  /* 0x00000000000079c5 */ /* 0x000fde0000000000 */
[----:B------:R-:W-:-:S04]  /*2b20*/  NOP ;  /* 0x0000000000007918 */ /* 0x000fc80000000000 */
        /* <DEDUP_REMOVED lines=13> */
.L_x_4052:
[----:B------:R-:W-:Y:S01]  /*2c00*/  BAR.SYNC.DEFER_BLOCKING 0xe, 0x100 ;  /* 0x0384000000007b1d */ /* 0x000fe20000010000 */
[----:B01----:R-:W-:Y:S01]  /*2c10*/  IMAD.U32 R3, RZ, RZ, UR37 ;  /* 0x00000025ff037e24 */ /* 0x003fe2000f8e00ff */
[----:B------:R-:W-:Y:S01]  /*2c20*/  UIADD3 UR37, UR37, 0x1, URZ ;  /* 0x0000000125257890 */ /* 0x000fe2000fffe03f */
[----:B------:R-:W-:Y:S01]  /*2c30*/  PLOP3.LUT P0, PT, PT, PT, PT, 0x8, 0x0 ;  /* 0x000000000000781c */ /* 0x000fe20003f0e170 */
[----:B------:R-:W-:Y:S02]  /*2c40*/  IMAD.MOV.U32 R152, RZ, RZ, RZ ;  /* 0x000000ffff987224 */ /* 0x000fe400078e00ff */
        /* <DEDUP_REMOVED lines=136> */
[----:B------:R-:W-:Y:S01]  /*34d0*/  IMAD.MOV.U32 R3, RZ, RZ, RZ ;  /* 0x000000ffff037224 */ /* 0x000fe200078e00ff */
[----:B------:R-:W-:Y:S06]  /*34e0*/  BAR.ARV 0xf, 0x100 ;  /* 0x03c4000000007b1d */ /* 0x000fec0000002000 */
[----:B------:R-:W-:Y:S05]  /*34f0*/  BRA `(.L_x_4051) ;  /* 0x0000006000bc7947 */ /* 0x000fea0003800000 */
.L_x_4049:
[----:B------:R-:W-:Y:S01]  /*3500*/  ISETP.GE.AND P0, PT, R153, 0x1, PT ;  /* 0x000000019900780c */ /* 0x000fe20003f06270 */
[----:B------:R-:W-:-:S12]  /*3510*/  IMAD.MOV.U32 R23, RZ, RZ, RZ ;  /* 0x000000ffff177224 */ /* 0x000fd800078e00ff */
[----:B------:R-:W-:Y:S05]  /*3520*/  @!P0 BRA `(.L_x_4054) ;  /* 0x0000000000688947 */ /* 0x000fea0003800000 */
        /* <DEDUP_REMOVED lines=26> */
.L_x_4054:
        /* <DEDUP_REMOVED lines=100> */
.L_x_4055:
[----:B------:R-:W2:Y:S01]  /*3d10*/  LDL R20, [R1] ;  /* 0x0000000001147983 */ /* 0x000ea20000100800 */
[----:B------:R-:W-:-:S04]  /*3d20*/  ULEA.HI UR4, UR40, UR40, URZ, 0x1 ;  /* 0x0000002828047291 */ /* 0x000fc8000f8f083f */
[----:B------:R-:W-:-:S04]  /*3d30*/  ULOP3.LUT UR4, UR4, 0xfffffffe, URZ, 0xc0, !UPT ;  /* 0xfffffffe04047892 */ /* 0x000fc8000f8ec03f */
[----:B------:R-:W-:-:S06]  /*3d40*/  UIADD3 UR4, UR40, -UR4, URZ ;  /* 0x8000000428047290 */ /* 0x000fcc000fffe03f */
[----:B------:R-:W-:-:S05]  /*3d50*/  IMAD.U32 R3, RZ, RZ, UR4 ;  /* 0x00000004ff037e24 */ /* 0x000fca000f8e00ff */
[----:B------:R-:W-:-:S04]  /*3d60*/  SHF.L.U32 R3, R3, 0x1f, RZ ;  /* 0x0000001f03037819 */ /* 0x000fc800000006ff */
[----:B------:R-:W0:Y:S01]  /*3d70*/  SYNCS.PHASECHK.TRANS64.TRYWAIT P1, [UR41+0x38800], R3 ;  /* 0x03880003ff0075a7 */ /* 0x000e220008020169 */
[----:B--2---:R-:W-:Y:S01]  /*3d80*/  ISETP.NE.AND P0, PT, R20, RZ, PT ;  /* 0x000000ff1400720c */ /* 0x004fe20003f05270 */
[----:B0-----:R-:W-:-:S12]  /*3d90*/  @!P1 BRA `(.L_x_4056) ;  /* 0x0000012400589947 */ /* 0x001fd80003800000 */
.L_x_4234:
[----:B------:R-:W-:Y:S05]  /*3da0*/  @P0 BRA `(.L_x_4057) ;  /* 0x0000000000040947 */ /* 0x000fea0003800000 */
[----:B------:R-:W-:Y:S01]  /*3db0*/  BPT.TRAP 0x1 ;  /* 0x000000040000795c */ /* 0x000fe20000300000 */
.L_x_4057:
[----:B------:R-:W-:Y:S02]  /*3dc0*/  IMAD.U32 R6, RZ, RZ, UR37 ;  /* 0x00000025ff067e24 */ /* 0x000fe4000f8e00ff */
[----:B------:R-:W-:-:S03]  /*3dd0*/  IMAD.U32 R5, RZ, RZ, UR36 ;  /* 0x00000024ff057e24 */ /* 0x000fc6000f8e00ff */
[----:B------:R-:W-:Y:S02]  /*3de0*/  LEA R6, R6, UR41, 0x3 ;  /* 0x0000002906067c11 */ /* 0x000fe4000f8e18ff */
[----:B------:R-:W-:-:S04]  /*3df0*/  SHF.L.U32 R5, R5, 0x1f, RZ ;  /* 0x0000001f05057819 */ /* 0x000fc800000006ff */
[----:B------:R1:W2:Y:S01]  /*3e00*/  SYNCS.PHASECHK.TRANS64.TRYWAIT P1, [R6+URZ+0x38830], R5 ;  /* 0x03883005060075a7 */ /* 0x0002a2000802017f */
[----:B------:R-:W-:Y:S05]  /*3e10*/  @P0 BRA `(.L_x_4058) ;  /* 0x0000000000040947 */ /* 0x000fea0003800000 */
[----:B------:R-:W-:Y:S01]  /*3e20*/  BPT.TRAP 0x1 ;  /* 0x000000040000795c */ /* 0x000fe20000300000 */
.L_x_4058:
[----:B--2---:R-:W-:Y:S05]  /*3e30*/  @P1 BRA `(.L_x_4059) ;  /* 0x0000000000081947 */ /* 0x004fea0003800000 */
[----:B------:R-:W2:Y:S02]  /*3e40*/  SYNCS.PHASECHK.TRANS64.TRYWAIT P1, [R6+URZ+0x38830], R5 ;  /* 0x03883005060075a7 */ /* 0x000ea4000802017f */
[----:B--2---:R-:W-:Y:S05]  /*3e50*/  @!P1 BRA `(.L_x_4060) ;  /* 0x0000012400409947 */ /* 0x004fea0003800000 */
.L_x_4059:
[----:B------:R-:W-:-:S04]  /*3e60*/  UIADD3 UR4, UR41, 0x22400, URZ ;  /* 0x0002240029047890 */ /* 0x000fc8000fffe03f */
[----:B------:R-:W-:-:S04]  /*3e70*/  USHF.R.U32.HI UR4, URZ, 0x4, UR4 ;  /* 0x000000043f047899 */ /* 0x000fc80008011604 */
[----:B------:R-:W-:-:S06]  /*3e80*/  ULOP3.LUT UR4, UR4, 0x3fff, URZ, 0xc0, !UPT ;  /* 0x00003fff04047892 */ /* 0x000fcc000f8ec03f */
[----:B0-----:R-:W-:Y:S01]  /*3e90*/  IMAD.U32 R0, RZ, RZ, UR4 ;  /* 0x00000004ff007e24 */ /* 0x001fe2000f8e00ff */
[----:B------:R-:W-:Y:S05]  /*3ea0*/  WARPSYNC.ALL ;  /* 0x0000000000007948 */ /* 0x000fea0003800000 */
[----:B------:R-:W-:-:S04]  /*3eb0*/  LOP3.LUT R0, R0, 0x10000, RZ, 0xfc, !PT ;  /* 0x0001000000007812 */ /* 0x000fc800078efcff */
        /* <DEDUP_REMOVED lines=10> */
[----:B------:R-:W-:-:S02]  /*3f60*/  UMOV UR13, 0x40000040 ;  /* 0x40000040000d7882 */ /* 0x000fc40000000000 */
[----:B------:R-:W-:Y:S02]  /*3f70*/  ULEA UR6, UR37, UR6, 0x9 ;  /* 0x0000000625067291 */ /* 0x000fe4000f8e483f */
[----:B------:R-:W-:Y:S02]  /*3f80*/  ULOP3.LUT UR4, UR4, 0x10000, URZ, 0xfc, !UPT ;  /* 0x0001000004047892 */ /* 0x000fe4000f8efc3f */
[----:B------:R-:W-:Y:S02]  /*3f90*/  UIADD3 UR10, UR6, 0x2, URZ ;  /* 0x00000002060a7890 */ /* 0x000fe4000fffe03f */
[----:B------:R-:W-:Y:S02]  /*3fa0*/  UIADD3 UR8, UR4, 0x2, URZ ;  /* 0x0000000204087890 */ /* 0x000fe4000fffe03f */
[----:B------:R-:W-:Y:S02]  /*3fb0*/  UIADD3 UR14, UR6, 0x4, URZ ;  /* 0x00000004060e7890 */ /* 0x000fe4000fffe03f */
[----:B------:R-:W-:-:S02]  /*3fc0*/  UIADD3 UR12, UR4, 0x4, URZ ;  /* 0x00000004040c7890 */ /* 0x000fc4000fffe03f */
[----:B------:R-:W-:Y:S01]  /*3fd0*/  HGMMA.64x64x16.F32.BF16 R24, gdesc[UR4], RZ, !UPT, gsb0 ;  /* 0x00e00000041879f0 */ /* 0x000fe2000c0018ff */
[----:B------:R-:W-:Y:S02]  /*3fe0*/  UIADD3 UR18, UR6, 0x6, URZ ;  /* 0x0000000606127890 */ /* 0x000fe4000fffe03f */
[----:B------:R-:W-:Y:S01]  /*3ff0*/  UIADD3 UR16, UR4, 0x6, URZ ;  /* 0x0000000604107890 */ /* 0x000fe2000fffe03f */
[----:B------:R-:W-:Y:S01]  /*4000*/  UMOV UR19, 0x40000040 ;  /* 0x4000004000137882 */ /* 0x000fe20000000000 */
        /* <DEDUP_REMOVED lines=11> */
[----:B------:R-:W0:Y:S02]  /*40c0*/  SYNCS.PHASECHK.TRANS64.TRYWAIT P1, [UR41+0x38810], R3 ;  /* 0x03881003ff0075a7 */ /* 0x000e240008020169 */
[----:B0-----:R-:W-:Y:S05]  /*40d0*/  @!P1 BRA `(.L_x_4061) ;  /* 0x0000012000b49947 */ /* 0x001fea0003800000 */
.L_x_4235:
[----:B------:R-:W-:Y:S05]  /*40e0*/  @P0 BRA `(.L_x_4062) ;  /* 0x0000000000040947 */ /* 0x000fea0003800000 */
[----:B------:R-:W-:Y:S01]  /*40f0*/  BPT.TRAP 0x1 ;  /* 0x000000040000795c */ /* 0x000fe20000300000 */
.L_x_4062:
[----:B------:R3:W4:Y:S01]  /*4100*/  SYNCS.PHASECHK.TRANS64.TRYWAIT P1, [R6+URZ+0x38850], R5 ;  /* 0x03885005060075a7 */ /* 0x000722000802017f */
[----:B------:R-:W-:Y:S05]  /*4110*/  @P0 BRA `(.L_x_4063) ;  /* 0x0000000000040947 */ /* 0x000fea0003800000 */
[----:B------:R-:W-:Y:S01]  /*4120*/  BPT.TRAP 0x1 ;  /* 0x000000040000795c */ /* 0x000fe20000300000 */
.L_x_4063:
[----:B----4-:R-:W-:Y:S05]  /*4130*/  @P1 BRA `(.L_x_4064) ;  /* 0x0000000000081947 */ /* 0x010fea0003800000 */
[----:B------:R-:W4:Y:S02]  /*4140*/  SYNCS.PHASECHK.TRANS64.TRYWAIT P1, [R6+URZ+0x38850], R5 ;  /* 0x03885005060075a7 */ /* 0x000f24000802017f */
[----:B----4-:R-:W-:Y:S05]  /*4150*/  @!P1 BRA `(.L_x_4065) ;  /* 0x0000012000ac9947 */ /* 0x010fea0003800000 */
.L_x_4064:
[----:B------:R-:W-:Y:S01]  /*4160*/  UIADD3 UR4, UR41, 0x400, URZ ;  /* 0x0000040029047890 */ /* 0x000fe2000fffe03f */
[----:B------:R-:W-:Y:S01]  /*4170*/  WARPGROUP.ARRIVE ;  /* 0x00000000000079c5 */ /* 0x000fe20000000000 */
[----:B------:R-:W-:-:S05]  /*4180*/  UIADD3 UR5, UR41, 0x26400, URZ ;  /* 0x0002640029057890 */ /* 0x000fca000fffe03f */
[----:B0-----:R-:W0:Y:S01]  /*4190*/  S2R R3, SR_TID.X ;  /* 0x0000000000037919 */ /* 0x001e220000002100 */
[----:B------:R-:W-:Y:S01]  /*41a0*/  USHF.R.U32.HI UR4, URZ, 0x4, UR4 ;  /* 0x000000043f047899 */ /* 0x000fe20008011604 */
[C---:B------:R-:W-:Y:S01]  /*41b0*/  IMAD R153, R23.reuse, -0x40, R153 ;  /* 0xffffffc017997824 */ /* 0x040fe200078e0299 */
[----:B------:R-:W-:Y:S01]  /*41c0*/  USHF.R.U32.HI UR5, URZ, 0x4, UR5 ;  /* 0x000000043f057899 */ /* 0x000fe20008011605 */
[----:B------:R-:W5:Y:S01]  /*41d0*/  S2R R9, SR_TID.X ;  /* 0x0000000000097919 */ /* 0x000f620000002100 */
[----:B------:R-:W-:Y:S01]  /*41e0*/  ULOP3.LUT UR4, UR4, 0x3fff, URZ, 0xc0, !UPT ;  /* 0x00003fff04047892 */ /* 0x000fe2000f8ec03f */
[----:B------:R-:W-:Y:S01]  /*41f0*/  VIADD R23, R23, 0xfffffffe ;  /* 0xfffffffe17177836 */ /* 0x000fe20000000000 */
[----:B------:R-:W-:Y:S01]  /*4200*/  ULOP3.LUT UR5, UR5, 0x3fff, URZ, 0xc0, !UPT ;  /* 0x00003fff05057892 */ /* 0x000fe2000f8ec03f */
[----:B------:R-:W-:Y:S01]  /*4210*/  IADD3 R153, -R230, 0x40, R153 ;  /* 0x00000040e6997810 */ /* 0x000fe20007ffe199 */
[----:B------:R-:W-:Y:S02]  /*4220*/  ULOP3.LUT UR4, UR4, 0x10000, URZ, 0xfc, !UPT ;  /* 0x0001000004047892 */ /* 0x000fe4000f8efc3f */
[----:B------:R-:W-:Y:S01]  /*4230*/  ULOP3.LUT UR6, UR5, 0x10000, URZ, 0xfc, !UPT ;  /* 0x0001000005067892 */ /* 0x000fe2000f8efc3f */
[C---:B------:R-:W-:Y:S01]  /*4240*/  ISETP.GT.AND P5, PT, R153.reuse, RZ, PT ;  /* 0x000000ff9900720c */ /* 0x040fe20003fa4270 */
[----:B------:R-:W-:Y:S01]  /*4250*/  ULEA UR10, UR37, UR4, 0xc ;  /* 0x00000004250a7291 */ /* 0x000fe2000f8e603f */
[C---:B------:R-:W-:Y:S01]  /*4260*/  ISETP.GT.AND P4, PT, R153.reuse, 0x1, PT ;  /* 0x000000019900780c */ /* 0x040fe20003f84270 */
[----:B------:R-:W-:Y:S01]  /*4270*/  UMOV UR21, 0x40000040 ;  /* 0x4000004000157882 */ /* 0x000fe20000000000 */
[----:B------:R-:W-:Y:S01]  /*4280*/  UMOV UR23, 0x40000040 ;  /* 0x4000004000177882 */ /* 0x000fe20000000000 */
[----:B------:R-:W-:Y:S01]  /*4290*/  UIADD3 UR14, UR6, 0x800, URZ ;  /* 0x00000800060e7890 */ /* 0x000fe2000fffe03f */
[C---:B------:R-:W-:Y:S01]  /*42a0*/  ISETP.GT.AND P3, PT, R153.reuse, 0x8, PT ;  /* 0x000000089900780c */ /* 0x040fe20003f64270 */
[----:B------:R-:W-:Y:S01]  /*42b0*/  UMOV UR20, UR6 ;  /* 0x0000000600147c82 */ /* 0x000fe20008000000 */
[----:B------:R-:W-:Y:S01]  /*42c0*/  UMOV UR22, UR10 ;  /* 0x0000000a00167c82 */ /* 0x000fe20008000000 */
[----:B------:R-:W-:Y:S01]  /*42d0*/  UIADD3 UR15, UR10, 0x800, URZ ;  /* 0x000008000a0f7890 */ /* 0x000fe2000fffe03f */
[----:B------:R-:W-:Y:S01]  /*42e0*/  HGMMA.64x64x16.F32.BF16 R24, gdesc[UR20], R24, gsb0 ;  /* 0x00e00000141879f0 */ /* 0x000fe20008001818 */
[----:B------:R-:W-:Y:S01]  /*42f0*/  UIADD3 UR20, UR6, 0x2, URZ ;  /* 0x0000000206147890 */ /* 0x000fe2000fffe03f */
[C---:B------:R-:W-:Y:S01]  /*4300*/  ISETP.GT.AND P2, PT, R153.reuse, 0x9, PT ;  /* 0x000000099900780c */ /* 0x040fe20003f44270 */
[----:B------:R-:W-:Y:S01]  /*4310*/  UIADD3 UR22, UR10, 0x2, URZ ;  /* 0x000000020a167890 */ /* 0x000fe2000fffe03f */
[C---:B------:R-:W-:Y:S01]  /*4320*/  ISETP.GT.AND P1, PT, R153.reuse, 0x10, PT ;  /* 0x000000109900780c */ /* 0x040fe20003f24270 */
[----:B------:R-:W-:Y:S01]  /*4330*/  UMOV UR21, 0x40000040 ;  /* 0x4000004000157882 */ /* 0x000fe20000000000 */
[----:B------:R-:W-:Y:S01]  /*4340*/  UMOV UR23, 0x40000040 ;  /* 0x4000004000177882 */ /* 0x000fe20000000000 */
[----:B------:R-:W-:Y:S01]  /*4350*/  ISETP.GT.AND P6, PT, R153, 0x11, PT ;  /* 0x000000119900780c */ /* 0x000fe20003fc4270 */
[----:B------:R-:W-:Y:S01]  /*4360*/  UMOV UR19, 0x40000040 ;  /* 0x4000004000137882 */ /* 0x000fe20000000000 */
[----:B0-----:R-:W-:-:S02]  /*4370*/  SHF.R.U32.HI R3, RZ, 0x7, R3 ;  /* 0x00000007ff037819 */ /* 0x001fc40000011603 */
[----:B-----5:R-:W-:-:S04]  /*4380*/  LOP3.LUT R9, R9, 0x7f, RZ, 0xc0, !PT ;  /* 0x0000007f09097812 */ /* 0x020fc800078ec0ff */
[----:B------:R-:W0:Y:S02]  /*4390*/  SHFL.IDX PT, R3, R3, RZ, 0x1f ;  /* 0x00001fff03037589 */ /* 0x000e2400000e0000 */
[----:B0-----:R-:W-:-:S13]  /*43a0*/  R2UR UR5, R3 ;  /* 0x00000000030572ca */ /* 0x001fda00000e0000 */
[----:B------:R-:W-:-:S03]  /*43b0*/  UISETP.GT.AND UP0, UPT, UR5, 0x7f, UPT ;  /* 0x0000007f0500788c */ /* 0x000fc6000bf04270 */
[----:B------:R-:W-:Y:S01]  /*43c0*/  UMOV UR5, 0x4 ;  /* 0x0000000400057882 */ /* 0x000fe20000000000 */
[----:B------:R-:W-:Y:S02]  /*43d0*/  USEL UR11, URZ, 0x2, !UP0 ;  /* 0x000000023f0b7887 */ /* 0x000fe4000c000000 */
[----:B------:R-:W-:Y:S02]  /*43e0*/  USEL UR7, UR5, 0x2, UP0 ;  /* 0x0000000205077887 */ /* 0x000fe40008000000 */
[----:B------:R-:W-:Y:S01]  /*43f0*/  USEL UR5, UR5, 0x6, !UP0 ;  /* 0x0000000605057887 */ /* 0x000fe2000c000000 */
[----:B------:R-:W-:Y:S02]  /*4400*/  WARPGROUP.DEPBAR.LE gsb0, 0x0 ;  /* 0x00008000000079c5 */ /* 0x000fe40000010000 */
[----:B------:R-:W-:-:S06]  /*4410*/  WARPGROUP.ARRIVE ;  /* 0x00000000000079c5 */ /* 0x000fcc0000000000 */
[----:B------:R-:W-:Y:S01]  /*4420*/  HGMMA.64x64x16.F32.BF16 R24, gdesc[UR20], R24, gsb0 ;  /* 0x00e00000141879f0 */ /* 0x000fe20008001818 */
[----:B------:R-:W-:Y:S02]  /*4430*/  UIADD3 UR20, UR6, 0x4, URZ ;  /* 0x0000000406147890 */ /* 0x000fe4000fffe03f */
[----:B------:R-:W-:Y:S01]  /*4440*/  UIADD3 UR22, UR10, 0x4, URZ ;  /* 0x000000040a167890 */ /* 0x000fe2000fffe03f */
[----:B------:R-:W-:Y:S01]  /*4450*/  UMOV UR21, 0x40000040 ;  /* 0x4000004000157882 */ /* 0x000fe20000000000 */
[----:B------:R-:W-:Y:S01]  /*4460*/  UMOV UR23, 0x40000040 ;  /* 0x4000004000177882 */ /* 0x000fe20000000000 */
        /* <DEDUP_REMOVED lines=94> */
[----:B------:R-:W-:Y:S02]  /*4a50*/  UIADD3 UR20, UR11, UR14, URZ ;  /* 0x0000000e0b147290 */ /* 0x000fe4000fffe03f */
[----:B------:R-:W-:Y:S01]  /*4a60*/  UIADD3 UR22, UR11, UR15, URZ ;  /* 0x0000000f0b167290 */ /* 0x000fe2000fffe03f */
        /* <DEDUP_REMOVED lines=16> */
[----:B------:R-:W-:Y:S01]  /*4b70*/  UMOV UR14, 0x28 ;  /* 0x00000028000e7882 */ /* 0x000fe20000000000 */
[----:B------:R-:W-:Y:S01]  /*4b80*/  UMOV UR15, 0xa00 ;  /* 0x00000a00000f7882 */ /* 0x000fe20000000000 */
[----:B------:R-:W-:Y:S02]  /*4b90*/  USEL UR14, UR14, 0x26, UP0 ;  /* 0x000000260e0e7887 */ /* 0x000fe40008000000 */
[----:B------:R-:W-:-:S02]  /*4ba0*/  USEL UR15, UR15, 0x980, UP0 ;  /* 0x000009800f0f7887 */ /* 0x000fc40008000000 */
[----:B------:R-:W-:Y:S02]  /*4bb0*/  ULOP3.LUT UR14, UR14, 0x6, URZ, 0xc0, !UPT ;  /* 0x000000060e0e7892 */ /* 0x000fe4000f8ec03f */
[----:B------:R-:W-:Y:S01]  /*4bc0*/  ULOP3.LUT UR15, UR15, 0xa00, URZ, 0xc0, !UPT ;  /* 0x00000a000f0f7892 */ /* 0x000fe2000f8ec03f */
[----:B------:R-:W-:Y:S02]  /*4bd0*/  WARPGROUP.DEPBAR.LE gsb0, 0x0 ;  /* 0x00008000000079c5 */ /* 0x000fe40000010000 */
[----:B------:R-:W-:-:S06]  /*4be0*/  WARPGROUP.ARRIVE ;  /* 0x00000000000079c5 */ /* 0x000fcc0000000000 */
[----:B------:R-:W-:Y:S01]  /*4bf0*/  HGMMA.64x64x16.F32.BF16 R24, gdesc[UR20], R24, gsb0 ;  /* 0x00e00000141879f0 */ /* 0x000fe20008001818 */
[----:B------:R-:W-:Y:S02]  /*4c00*/  UIADD3 UR20, UR14, UR15, UR6 ;  /* 0x0000000f0e147290 */ /* 0x000fe4000fffe006 */
[----:B------:R-:W-:Y:S01]  /*4c10*/  UIADD3 UR22, UR14, UR15, UR10 ;  /* 0x0000000f0e167290 */ /* 0x000fe2000fffe00a */
[----:B------:R-:W-:Y:S01]  /*4c20*/  UMOV UR21, 0x40000040 ;  /* 0x4000004000157882 */ /* 0x000fe20000000000 */
[----:B------:R-:W-:Y:S01]  /*4c30*/  UMOV UR23, 0x40000040 ;  /* 0x4000004000177882 */ /* 0x000fe20000000000 */
[----:B------:R-:W-:Y:S02]  /*4c40*/  UIADD3 UR14, UR6, 0xa00, URZ ;  /* 0x00000a00060e7890 */ /* 0x000fe4000fffe03f */
[----:B------:R-:W-:Y:S01]  /*4c50*/  UIADD3 UR15, UR10, 0xa00, URZ ;  /* 0x00000a000a0f7890 */ /* 0x000fe2000fffe03f */
        /* <DEDUP_REMOVED lines=87> */
[----:B------:R-:W-:Y:S02]  /*51d0*/  UMOV UR7, 0x1000 ;  /* 0x0000100000077882 */ /* 0x000fe40000000000 */
[----:B------:R-:W-:-:S04]  /*51e0*/  USEL UR7, UR7, 0xf80, UP0 ;  /* 0x00000f8007077887 */ /* 0x000fc80008000000 */
[----:B------:R-:W-:Y:S01]  /*51f0*/  ULOP3.LUT UR7, UR7, 0x1e00, URZ, 0xc0, !UPT ;  /* 0x00001e0007077892 */ /* 0x000fe2000f8ec03f */
        /* <DEDUP_REMOVED lines=8> */
[----:B------:R-:W-:Y:S01]  /*5280*/  ULDC UR15, c[0x0][0xa80] ;  /* 0x0002a000000f7ab9 */ /* 0x000fe20000000800 */
[----:B------:R-:W-:-:S04]  /*5290*/  USEL UR5, UR5, 0x3e, UP0 ;  /* 0x0000003e05057887 */ /* 0x000fc80008000000 */
        /* <DEDUP_REMOVED lines=8> */
[----:B------:R-:W-:-:S04]  /*5320*/  ULOP3.LUT UR7, UR43, 0x2000000, URZ, 0xfc, !UPT ;  /* 0x020000002b077892 */ /* 0x000fc8000f8efc3f */
[----:B------:R-:W-:-:S04]  /*5330*/  ULEA UR10, UR37, UR7, 0xc ;  /* 0x00000007250a7291 */ /* 0x000fc8000f8e603f */
[----:B------:R-:W-:-:S07]  /*5340*/  UIADD3 UR14, UR10, 0x80, URZ ;  /* 0x000000800a0e7890 */ /* 0x000fce000fffe03f */
[----:B------:R-:W-:Y:S01]  /*5350*/  UMOV UR18, UR14 ;  /* 0x0000000e00127c82 */ /* 0x000fe20008000000 */
[----:B------:R-:W-:Y:S01]  /*5360*/  UIADD3 UR14, UR10, 0x100, URZ ;  /* 0x000001000a0e7890 */ /* 0x000fe2000fffe03f */
        /* <DEDUP_REMOVED lines=54> */
[----:B------:R-:W-:Y:S02]  /*56d0*/  FMNMX.FTZ R3, R26, R27, !PT ;  /* 0x0000001b1a037209 */ /* 0x000fe40007810000 */
[----:B-1234-:R-:W-:-:S02]  /*56e0*/  FMNMX.FTZ R5, R53, R4, !PT ;  /* 0x0000000435057209 */ /* 0x01efc40007810000 */
[----:B------:R-:W-:Y:S02]  /*56f0*/  FSEL R46, R46, -INF , P1 ;  /* 0xff8000002e2e7808 */ /* 0x000fe40000800000 */
[----:B------:R-:W-:Y:S01]  /*5700*/  FSEL R47, R47, -INF , P6 ;  /* 0xff8000002f2f7808 */ /* 0x000fe20003000000 */
[----:B------:R-:W0:Y:S01]  /*5710*/  SHFL.BFLY PT, R4, R5, 0x2, 0x1f ;  /* 0x0c401f0005047f89 */ /* 0x000e2200000e0000 */
[----:B------:R-:W-:Y:S02]  /*5720*/  FSEL R50, R50, -INF , P5 ;  /* 0xff80000032327808 */ /* 0x000fe40002800000 */
[----:B------:R-:W-:Y:S02]  /*5730*/  FSEL R51, R51, -INF , P4 ;  /* 0xff80000033337808 */ /* 0x000fe40002000000 */
[----:B------:R-:W-:Y:S02]  /*5740*/  FSEL R54, R54, -INF , P3 ;  /* 0xff80000036367808 */ /* 0x000fe40001800000 */
[----:B------:R-:W-:-:S02]  /*5750*/  FSEL R55, R55, -INF , P2 ;  /* 0xff80000037377808 */ /* 0x000fc40001000000 */
[----:B------:R-:W-:Y:S02]  /*5760*/  ISETP.GE.AND P2, PT, R23, R18, PT ;  /* 0x000000121700720c */ /* 0x000fe40003f46270 */
        /* <DEDUP_REMOVED lines=32> */
[----:B------:R-:W1:Y:S01]  /*5970*/  MUFU.EX2 R25, R25 ;  /* 0x0000001900197308 */ /* 0x000e620000000800 */
[--C-:B------:R-:W-:Y:S01]  /*5980*/  FFMA.FTZ R44, R44, UR15, -R7.reuse ;  /* 0x0000000f2c2c7c23 */ /* 0x100fe20008010807 */
[--C-:B------:R-:W-:Y:S01]  /*5990*/  FFMA.FTZ R45, R45, UR15, -R7.reuse ;  /* 0x0000000f2d2d7c23 */ /* 0x100fe20008010807 */
[--C-:B------:R-:W-:Y:S01]  /*59a0*/  FFMA.FTZ R48, R48, UR15, -R7.reuse ;  /* 0x0000000f30307c23 */ /* 0x100fe20008010807 */
[--C-:B------:R-:W-:Y:S01]  /*59b0*/  FFMA.FTZ R49, R49, UR15, -R7.reuse ;  /* 0x0000000f31317c23 */ /* 0x100fe20008010807 */
[--C-:B------:R-:W-:Y:S01]  /*59c0*/  FFMA.FTZ R52, R52, UR15, -R7.reuse ;  /* 0x0000000f34347c23 */ /* 0x100fe20008010807 */
[----:B------:R-:W-:-:S02]  /*59d0*/  FFMA.FTZ R7, R53, UR15, -R7 ;  /* 0x0000000f35077c23 */ /* 0x000fc40008010807 */
[----:B------:R-:W-:Y:S08]  /*59e0*/  MUFU.EX2 R28, R28 ;  /* 0x0000001c001c7308 */ /* 0x000ff00000000800 */
[----:B------:R-:W2:Y:S01]  /*59f0*/  MUFU.EX2 R29, R29 ;  /* 0x0000001d001d7308 */ /* 0x000ea20000000800 */
[----:B-1----:R-:W-:Y:S02]  /*5a00*/  F2FP.BF16.F32.PACK_AB R152, R25, R24 ;  /* 0x000000181998723e */ /* 0x002fe400000010ff */
[----:B0-----:R-:W-:-:S05]  /*5a10*/  FMNMX.FTZ R3, R8, R3, !PT ;  /* 0x0000000308037209 */ /* 0x001fca0007810000 */
[----:B------:R-:W-:Y:S01]  /*5a20*/  MUFU.EX2 R32, R32 ;  /* 0x0000002000207308 */ /* 0x000fe20000000800 */
[----:B------:R-:W0:Y:S07]  /*5a30*/  SHFL.BFLY PT, R8, R3, 0x1, 0x1f ;  /* 0x0c201f0003087f89 */ /* 0x000e2e00000e0000 */
[----:B------:R-:W1:Y:S01]  /*5a40*/  MUFU.EX2 R33, R33 ;  /* 0x0000002100217308 */ /* 0x000e620000000800 */
[----:B--2---:R-:W-:-:S07]  /*5a50*/  F2FP.BF16.F32.PACK_AB R154, R29, R28 ;  /* 0x0000001c1d9a723e */ /* 0x004fce00000010ff */
[----:B------:R-:W-:Y:S08]  /*5a60*/  MUFU.EX2 R36, R36 ;  /* 0x0000002400247308 */ /* 0x000ff00000000800 */
[----:B------:R-:W2:Y:S01]  /*5a70*/  MUFU.EX2 R37, R37 ;  /* 0x0000002500257308 */ /* 0x000ea20000000800 */
[----:B-1----:R-:W-:Y:S02]  /*5a80*/  F2FP.BF16.F32.PACK_AB R156, R33, R32 ;  /* 0x00000020219c723e */ /* 0x002fe400000010ff */
[----:B0-----:R-:W-:-:S04]  /*5a90*/  FMNMX.FTZ R5, R3, R8, !PT ;  /* 0x0000000803057209 */ /* 0x001fc80007810000 */
[C---:B------:R-:W-:Y:S01]  /*5aa0*/  FSETP.NEU.FTZ.AND P1, PT, R5.reuse, -INF , PT ;  /* 0xff8000000500780b */ /* 0x040fe20003f3d000 */
[----:B------:R-:W-:Y:S01]  /*5ab0*/  FMUL.FTZ R3, R5, UR15 ;  /* 0x0000000f05037c20 */ /* 0x000fe20008410000 */
[----:B------:R-:W-:Y:S04]  /*5ac0*/  MUFU.EX2 R40, R40 ;  /* 0x0000002800287308 */ /* 0x000fe80000000800 */
[----:B------:R-:W-:Y:S02]  /*5ad0*/  FSEL R8, R3, RZ, P1 ;  /* 0x000000ff03087208 */ /* 0x000fe40000800000 */
[----:B------:R-:W-:Y:S01]  /*5ae0*/  ISETP.NE.AND P1, PT, R9, RZ, PT ;  /* 0x000000ff0900720c */ /* 0x000fe20003f25270 */
[----:B------:R-:W-:Y:S01]  /*5af0*/  FADD.FTZ R9, R24, R25 ;  /* 0x0000001918097221 */ /* 0x000fe20000010000 */
[----:B------:R-:W0:Y:S01]  /*5b00*/  MUFU.EX2 R41, R41 ;  /* 0x0000002900297308 */ /* 0x000e220000000800 */
[--C-:B------:R-:W-:Y:S01]  /*5b10*/  FFMA.FTZ R26, R26, UR15, -R8.reuse ;  /* 0x0000000f1a1a7c23 */ /* 0x100fe20008010808 */
[--C-:B------:R-:W-:Y:S01]  /*5b20*/  FFMA.FTZ R27, R27, UR15, -R8.reuse ;  /* 0x0000000f1b1b7c23 */ /* 0x100fe20008010808 */
[--C-:B------:R-:W-:Y:S01]  /*5b30*/  FFMA.FTZ R30, R30, UR15, -R8.reuse ;  /* 0x0000000f1e1e7c23 */ /* 0x100fe20008010808 */
[--C-:B------:R-:W-:Y:S01]  /*5b40*/  FFMA.FTZ R31, R31, UR15, -R8.reuse ;  /* 0x0000000f1f1f7c23 */ /* 0x100fe20008010808 */
[--C-:B------:R-:W-:Y:S01]  /*5b50*/  FFMA.FTZ R34, R34, UR15, -R8.reuse ;  /* 0x0000000f22227c23 */ /* 0x100fe20008010808 */
[--C-:B------:R-:W-:Y:S01]  /*5b60*/  FFMA.FTZ R35, R35, UR15, -R8.reuse ;  /* 0x0000000f23237c23 */ /* 0x100fe20008010808 */
[--C-:B------:R-:W-:Y:S01]  /*5b70*/  FFMA.FTZ R38, R38, UR15, -R8.reuse ;  /* 0x0000000f26267c23 */ /* 0x100fe20008010808 */
[----:B------:R-:W-:Y:S01]  /*5b80*/  MUFU.EX2 R26, R26 ;  /* 0x0000001a001a7308 */ /* 0x000fe20000000800 */
[----:B------:R-:W-:Y:S01]  /*5b90*/  FFMA.FTZ R39, R39, UR15, -R8 ;  /* 0x0000000f27277c23 */ /* 0x000fe20008010808 */
[----:B------:R-:W-:Y:S01]  /*5ba0*/  FADD.FTZ R10, R28, R9 ;  /* 0x000000091c0a7221 */ /* 0x000fe20000010000 */
[----:B------:R-:W-:-:S02]  /*5bb0*/  @!P1 VIADD R3, R6, 0x38840 ;  /* 0x0003884006039836 */ /* 0x000fc40000000000 */
[--C-:B------:R-:W-:Y:S01]  /*5bc0*/  FFMA.FTZ R42, R42, UR15, -R8.reuse ;  /* 0x0000000f2a2a7c23 */ /* 0x100fe20008010808 */
[--C-:B------:R-:W-:Y:S01]  /*5bd0*/  FFMA.FTZ R43, R43, UR15, -R8.reuse ;  /* 0x0000000f2b2b7c23 */ /* 0x100fe20008010808 */
[--C-:B------:R-:W-:Y:S01]  /*5be0*/  FFMA.FTZ R46, R46, UR15, -R8.reuse ;  /* 0x0000000f2e2e7c23 */ /* 0x100fe20008010808 */
[--C-:B------:R-:W-:Y:S01]  /*5bf0*/  FFMA.FTZ R47, R47, UR15, -R8.reuse ;  /* 0x0000000f2f2f7c23 */ /* 0x100fe20008010808 */
[----:B------:R-:W1:Y:S01]  /*5c00*/  MUFU.EX2 R27, R27 ;  /* 0x0000001b001b7308 */ /* 0x000e620000000800 */
[----:B------:R-:W-:Y:S01]  /*5c10*/  @!P1 PRMT R3, RZ, 0x654, R3 ;  /* 0x00000654ff039816 */ /* 0x000fe20000000003 */
[--C-:B------:R-:W-:Y:S01]  /*5c20*/  FFMA.FTZ R50, R50, UR15, -R8.reuse ;  /* 0x0000000f32327c23 */ /* 0x100fe20008010808 */
[--C-:B------:R-:W-:Y:S01]  /*5c30*/  FFMA.FTZ R51, R51, UR15, -R8.reuse ;  /* 0x0000000f33337c23 */ /* 0x100fe20008010808 */
[--C-:B------:R-:W-:Y:S01]  /*5c40*/  FFMA.FTZ R54, R54, UR15, -R8.reuse ;  /* 0x0000000f36367c23 */ /* 0x100fe20008010808 */
[----:B------:R3:W-:Y:S01]  /*5c50*/  @!P1 SYNCS.ARRIVE.TRANS64.RED.A1T0 RZ, [R3+URZ], RZ ;  /* 0x000000ff03ff99a7 */ /* 0x0007e2000810043f */
[----:B------:R-:W-:Y:S01]  /*5c60*/  FFMA.FTZ R8, R55, UR15, -R8 ;  /* 0x0000000f37087c23 */ /* 0x000fe20008010808 */
[----:B--2---:R-:W-:Y:S01]  /*5c70*/  F2FP.BF16.F32.PACK_AB R158, R37, R36 ;  /* 0x00000024259e723e */ /* 0x004fe200000010ff */
[----:B------:R-:W2:Y:S01]  /*5c80*/  MUFU.EX2 R30, R30 ;  /* 0x0000001e001e7308 */ /* 0x000ea20000000800 */
[----:B0-----:R-:W-:Y:S01]  /*5c90*/  F2FP.BF16.F32.PACK_AB R160, R41, R40 ;  /* 0x0000002829a0723e */ /* 0x001fe200000010ff */
[----:B------:R-:W-:-:S02]  /*5ca0*/  @!P1 VIADD R6, R6, 0x38860 ;  /* 0x0003886006069836 */ /* 0x000fc40000000000 */
[----:B---3--:R-:W-:-:S03]  /*5cb0*/  FADD.FTZ R3, R29, R10 ;  /* 0x0000000a1d037221 */ /* 0x008fc60000010000 */
[----:B------:R-:W-:Y:S01]  /*5cc0*/  @!P1 PRMT R6, RZ, 0x654, R6 ;  /* 0x00000654ff069816 */ /* 0x000fe20000000006 */
[----:B------:R-:W0:Y:S01]  /*5cd0*/  MUFU.EX2 R31, R31 ;  /* 0x0000001f001f7308 */ /* 0x000e220000000800 */
[----:B-1----:R-:W-:Y:S01]  /*5ce0*/  FADD.FTZ R11, R26, R27 ;  /* 0x0000001b1a0b7221 */ /* 0x002fe20000010000 */
        /* <DEDUP_REMOVED lines=11> */
[----:B------:R-:W-:Y:S02]  /*5da0*/  BAR.SYNC.DEFER_BLOCKING 0xf, 0x100 ;  /* 0x03c4000000007b1d */ /* 0x000fe40000010000 */
[----:B------:R-:W-:Y:S01]  /*5db0*/  FADD.FTZ R3, R41, R10 ;  /* 0x0000000a29037221 */ /* 0x000fe20000010000 */
[----:B-1----:R-:W-:-:S03]  /*5dc0*/  FADD.FTZ R12, R34, R9 ;  /* 0x00000009220c7221 */ /* 0x002fc60000010000 */
[----:B------:R-:W0:Y:S01]  /*5dd0*/  MUFU.EX2 R38, R38 ;  /* 0x0000002600267308 */ /* 0x000e220000000800 */
[----:B--2---:R-:W-:-:S07]  /*5de0*/  FADD.FTZ R9, R35, R12 ;  /* 0x0000000c23097221 */ /* 0x004fce0000010000 */
[----:B------:R-:W1:Y:S01]  /*5df0*/  MUFU.EX2 R39, R39 ;  /* 0x0000002700277308 */ /* 0x000e620000000800 */
[----:B------:R-:W-:-:S07]  /*5e00*/  F2FP.BF16.F32.PACK_AB R157, R35, R34 ;  /* 0x00000022239d723e */ /* 0x000fce00000010ff */
[----:B------:R-:W2:Y:S01]  /*5e10*/  MUFU.EX2 R42, R42 ;  /* 0x0000002a002a7308 */ /* 0x000ea20000000800 */
[----:B0-----:R-:W-:Y:S01]  /*5e20*/  FADD.FTZ R12, R38, R9 ;  /* 0x00000009260c7221 */ /* 0x001fe20000010000 */
[----:B------:R0:W-:Y:S06]  /*5e30*/  STSM.16.M88.4 [R19+0x36400], R152 ;  /* 0x0364009813007844 */ /* 0x0001ec0000000200 */
[----:B------:R-:W3:Y:S01]  /*5e40*/  MUFU.EX2 R43, R43 ;  /* 0x0000002b002b7308 */ /* 0x000ee20000000800 */
[C---:B-1----:R-:W-:Y:S01]  /*5e50*/  FADD.FTZ R9, R39.reuse, R12 ;  /* 0x0000000c27097221 */ /* 0x042fe20000010000 */
[----:B------:R-:W-:-:S05]  /*5e60*/  F2FP.BF16.F32.PACK_AB R159, R39, R38 ;  /* 0x00000026279f723e */ /* 0x000fca00000010ff */
[----:B------:R0:W-:Y:S01]  /*5e70*/  STSM.16.M88.4 [R186], R156 ;  /* 0x0000009cba007844 */ /* 0x0001e20000000200 */
[----:B------:R-:W1:Y:S01]  /*5e80*/  MUFU.EX2 R44, R44 ;  /* 0x0000002c002c7308 */ /* 0x000e620000000800 */
[----:B--2---:R-:W-:-:S07]  /*5e90*/  FADD.FTZ R12, R42, R9 ;  /* 0x000000092a0c7221 */ /* 0x004fce0000010000 */
[----:B------:R-:W2:Y:S01]  /*5ea0*/  MUFU.EX2 R46, R46 ;  /* 0x0000002e002e7308 */ /* 0x000ea20000000800 */
[C---:B---3--:R-:W-:Y:S01]  /*5eb0*/  FADD.FTZ R9, R43.reuse, R12 ;  /* 0x0000000c2b097221 */ /* 0x048fe20000010000 */
[----:B------:R-:W-:-:S06]  /*5ec0*/  F2FP.BF16.F32.PACK_AB R161, R43, R42 ;  /* 0x0000002a2ba1723e */ /* 0x000fcc00000010ff */
[----:B------:R-:W3:Y:S01]  /*5ed0*/  MUFU.EX2 R45, R45 ;  /* 0x0000002d002d7308 */ /* 0x000ee20000000800 */
[----:B-1----:R-:W-:-:S07]  /*5ee0*/  FADD.FTZ R10, R44, R3 ;  /* 0x000000032c0a7221 */ /* 0x002fce0000010000 */
[----:B------:R-:W1:Y:S01]  /*5ef0*/  MUFU.EX2 R47, R47 ;  /* 0x0000002f002f7308 */ /* 0x000e620000000800 */
[----:B--2---:R-:W-:-:S07]  /*5f00*/  FADD.FTZ R12, R46, R9 ;  /* 0x000000092e0c7221 */ /* 0x004fce0000010000 */
[----:B------:R-:W2:Y:S01]  /*5f10*/  MUFU.EX2 R48, R48 ;  /* 0x0000003000307308 */ /* 0x000ea20000000800 */
[C---:B---3--:R-:W-:Y:S01]  /*5f20*/  FADD.FTZ R3, R45.reuse, R10 ;  /* 0x0000000a2d037221 */ /* 0x048fe20000010000 */
[----:B------:R-:W-:-:S06]  /*5f30*/  F2FP.BF16.F32.PACK_AB R162, R45, R44 ;  /* 0x0000002c2da2723e */ /* 0x000fcc00000010ff */
[----:B------:R-:W3:Y:S01]  /*5f40*/  MUFU.EX2 R50, R50 ;  /* 0x0000003200327308 */ /* 0x000ee20000000800 */
[C---:B-1----:R-:W-:Y:S01]  /*5f50*/  FADD.FTZ R9, R47.reuse, R12 ;  /* 0x0000000c2f097221 */ /* 0x042fe20000010000 */
[----:B------:R-:W-:-:S05]  /*5f60*/  F2FP.BF16.F32.PACK_AB R163, R47, R46 ;  /* 0x0000002e2fa3723e */ /* 0x000fca00000010ff */
[----:B------:R0:W-:Y:S01]  /*5f70*/  STSM.16.M88.4 [R184], R160 ;  /* 0x000000a0b8007844 */ /* 0x0001e20000000200 */
[----:B------:R-:W1:Y:S01]  /*5f80*/  MUFU.EX2 R49, R49 ;  /* 0x0000003100317308 */ /* 0x000e620000000800 */
[----:B--2---:R-:W-:-:S07]  /*5f90*/  FADD.FTZ R10, R48, R3 ;  /* 0x00000003300a7221 */ /* 0x004fce0000010000 */
[----:B------:R-:W2:Y:S01]  /*5fa0*/  MUFU.EX2 R51, R51 ;  /* 0x0000003300337308 */ /* 0x000ea20000000800 */
[----:B---3--:R-:W-:-:S07]  /*5fb0*/  FADD.FTZ R12, R50, R9 ;  /* 0x00000009320c7221 */ /* 0x008fce0000010000 */
[----:B------:R-:W-:Y:S01]  /*5fc0*/  MUFU.EX2 R52, R52 ;  /* 0x0000003400347308 */ /* 0x000fe20000000800 */
[C---:B-1----:R-:W-:Y:S01]  /*5fd0*/  FADD.FTZ R3, R49.reuse, R10 ;  /* 0x0000000a31037221 */ /* 0x042fe20000010000 */
[----:B------:R-:W-:-:S06]  /*5fe0*/  F2FP.BF16.F32.PACK_AB R164, R49, R48 ;  /* 0x0000003031a4723e */ /* 0x000fcc00000010ff */
[----:B------:R-:W1:Y:S01]  /*5ff0*/  MUFU.EX2 R54, R54 ;  /* 0x0000003600367308 */ /* 0x000e620000000800 */
[C---:B--2---:R-:W-:Y:S01]  /*6000*/  FADD.FTZ R9, R51.reuse, R12 ;  /* 0x0000000c33097221 */ /* 0x044fe20000010000 */
[----:B------:R-:W-:-:S06]  /*6010*/  F2FP.BF16.F32.PACK_AB R165, R51, R50 ;  /* 0x0000003233a5723e */ /* 0x000fcc00000010ff */
[----:B------:R-:W2:Y:S08]  /*6020*/  MUFU.EX2 R7, R7 ;  /* 0x0000000700077308 */ /* 0x000eb00000000800 */
[----:B------:R3:W4:Y:S01]  /*6030*/  MUFU.EX2 R167, R8 ;  /* 0x0000000800a77308 */ /* 0x0007220000000800 */
[----:B-1----:R-:W-:Y:S01]  /*6040*/  FADD.FTZ R10, R54, R9 ;  /* 0x00000009360a7221 */ /* 0x002fe20000010000 */
[----:B---3--:R-:W-:Y:S01]  /*6050*/  FADD.FTZ R8, R52, R3 ;  /* 0x0000000334087221 */ /* 0x008fe20000010000 */
[----:B--2---:R-:W-:-:S03]  /*6060*/  F2FP.BF16.F32.PACK_AB R166, R7, R52 ;  /* 0x0000003407a6723e */ /* 0x004fc600000010ff */
[----:B------:R-:W-:Y:S01]  /*6070*/  FADD.FTZ R3, R7, R8 ;  /* 0x0000000807037221 */ /* 0x000fe20000010000 */
[C---:B----4-:R-:W-:Y:S01]  /*6080*/  FADD.FTZ R7, R167.reuse, R10 ;  /* 0x0000000aa7077221 */ /* 0x050fe20000010000 */
[----:B------:R-:W-:-:S05]  /*6090*/  F2FP.BF16.F32.PACK_AB R167, R167, R54 ;  /* 0x00000036a7a7723e */ /* 0x000fca00000010ff */
[----:B------:R0:W-:Y:S01]  /*60a0*/  STSM.16.M88.4 [R185], R164 ;  /* 0x000000a4b9007844 */ /* 0x0001e20000000200 */
[----:B------:R-:W-:-:S06]  /*60b0*/  WARPGROUP.ARRIVE ;  /* 0x00000000000079c5 */ /* 0x000fcc0000000000 */
[----:B------:R-:W-:Y:S01]  /*60c0*/  HGMMA.64x256x16.F32.BF16 R24, R152, gdesc[UR8].tnspB, RZ, !UPT, gsb0 ;  /* 0x43e0000898187df0 */ /* 0x000fe2000c0018ff */
[----:B------:R-:W-:Y:S01]  /*60d0*/  UIADD3 UR10, UR10, 0x180, URZ ;  /* 0x000001800a0a7890 */ /* 0x000fe2000fffe03f */
[----:B------:R-:W-:Y:S01]  /*60e0*/  UMOV UR11, 0x40000040 ;  /* 0x40000040000b7882 */ /* 0x000fe20000000000 */
[----:B------:R-:W-:Y:S02]  /*60f0*/  WARPGROUP.DEPBAR.LE gsb0, 0x0 ;  /* 0x00008000000079c5 */ /* 0x000fe40000010000 */
[----:B------:R-:W-:-:S15]  /*6100*/  WARPGROUP.ARRIVE ;  /* 0x00000000000079c5 */ /* 0x000fde0000000000 */
[----:B------:R-:W-:-:S08]  /*6110*/  NOP ;  /* 0x0000000000007918 */ /* 0x000fd00000000000 */
[----:B------:R-:W-:Y:S01]  /*6120*/  HGMMA.64x256x16.F32.BF16 R24, R156, gdesc[UR16].tnspB, R24, gsb0 ;  /* 0x43e000109c187df0 */ /* 0x000fe20008001818 */
[----:B------:R-:W-:Y:S01]  /*6130*/  UMOV UR18, UR14 ;  /* 0x0000000e00127c82 */ /* 0x000fe20008000000 */
[----:B------:R-:W-:Y:S01]  /*6140*/  UMOV UR19, 0x40000040 ;  /* 0x4000004000137882 */ /* 0x000fe20000000000 */
        /* <DEDUP_REMOVED lines=19> */
[----:B------:R-:W-:Y:S01]  /*6280*/  R2UR UR11, R23 ;  /* 0x00000000170b72ca */ /* 0x000fe200000e0000 */
[----:B0-----:R-:W-:Y:S01]  /*6290*/  IMAD.MOV.U32 R6, RZ, RZ, R5 ;  /* 0x000000ffff067224 */ /* 0x001fe200078e0005 */
[----:B------:R-:W-:Y:S01]  /*62a0*/  UMOV UR10, UR37 ;  /* 0x00000025000a7c82 */ /* 0x000fe20008000000 */
[----:B------:R-:W-:-:S12]  /*62b0*/  IMAD.MOV.U32 R8, RZ, RZ, R4 ;  /* 0x000000ffff087224 */ /* 0x000fd800078e0004 */
.L_x_4075:
[----:B------:R-:W-:Y:S01]  /*62c0*/  UIADD3 UR37, UR10, 0x1, URZ ;  /* 0x000000010a257890 */ /* 0x000fe2000fffe03f */
[----:B------:R-:W-:Y:S01]  /*62d0*/  UMOV UR5, UR11 ;  /* 0x0000000b00057c82 */ /* 0x000fe20008000000 */
[----:B------:R-:W-:Y:S01]  /*62e0*/  UIADD3 UR11, UR11, -0x1, URZ ;  /* 0xffffffff0b0b7890 */ /* 0x000fe2000fffe03f */
[----:B------:R-:W-:Y:S01]  /*62f0*/  ISETP.LT.AND P2, PT, R18, UR5, PT ;  /* 0x0000000512007c0c */ /* 0x000fe2000bf41270 */
[----:B------:R-:W-:-:S04]  /*6300*/  UISETP.NE.AND UP0, UPT, UR37, 0x2, UPT ;  /* 0x000000022500788c */ /* 0x000fc8000bf05270 */
[----:B------:R-:W-:Y:S02]  /*6310*/  USEL UR14, URZ, 0x1, UP0 ;  /* 0x000000013f0e7887 */ /* 0x000fe40008000000 */
[----:B------:R-:W-:Y:S02]  /*6320*/  USEL UR37, UR37, URZ, UP0 ;  /* 0x0000003f25257287 */ /* 0x000fe40008000000 */
[----:B------:R-:W-:Y:S01]  /*6330*/  ULOP3.LUT UR36, UR36, UR14, URZ, 0x3c, !UPT ;  /* 0x0000000e24247292 */ /* 0x000fe2000f8e3c3f */
[----:B-1----:R-:W-:Y:S11]  /*6340*/  @P0 BRA `(.L_x_4067) ;  /* 0x0000000000040947 */ /* 0x002ff60003800000 */
[----:B------:R-:W-:Y:S01]  /*6350*/  BPT.TRAP 0x1 ;  /* 0x000000040000795c */ /* 0x000fe20000300000 */
.L_x_4067:
[----:B------:R-:W-:Y:S01]  /*6360*/  ULEA UR5, UR37, UR41, 0x3 ;  /* 0x0000002925057291 */ /* 0x000fe2000f8e183f */
[----:B------:R-:W-:-:S05]  /*6370*/  IMAD.U32 R4, RZ, RZ, UR36 ;  /* 0x00000024ff047e24 */ /* 0x000fca000f8e00ff */
[----:B------:R-:W-:-:S04]  /*6380*/  SHF.L.U32 R4, R4, 0x1f, RZ ;  /* 0x0000001f04047819 */ /* 0x000fc800000006ff */
[----:B------:R0:W1:Y:S01]  /*6390*/  SYNCS.PHASECHK.TRANS64.TRYWAIT P3, [UR5+0x38830], R4 ;  /* 0x03883004ff0075a7 */ /* 0x0000620008060145 */
[----:B------:R-:W-:Y:S05]  /*63a0*/  @P0 BRA `(.L_x_4068) ;  /* 0x0000000000040947 */ /* 0x000fea0003800000 */
[----:B------:R-:W-:Y:S01]  /*63b0*/  BPT.TRAP 0x1 ;  /* 0x000000040000795c */ /* 0x000fe20000300000 */
.L_x_4068:
[----:B-1----:R-:W-:Y:S05]  /*63c0*/  @P3 BRA `(.L_x_4069) ;  /* 0x0000000000083947 */ /* 0x002fea0003800000 */
[----:B------:R-:W1:Y:S02]  /*63d0*/  SYNCS.PHASECHK.TRANS64.TRYWAIT P3, [UR5+0x38830], R4 ;  /* 0x03883004ff0075a7 */ /* 0x000e640008060145 */
[----:B-1----:R-:W-:Y:S05]  /*63e0*/  @!P3 BRA `(.L_x_4070) ;  /* 0x00000100001cb947 */ /* 0x002fea0003800000 */
.L_x_4069:
        /* <DEDUP_REMOVED lines=8> */
[----:B------:R-:W-:-:S04]  /*6470*/  ULOP3.LUT UR14, UR14, 0x3fff, URZ, 0xc0, !UPT ;  /* 0x00003fff0e0e7892 */ /* 0x000fc8000f8ec03f */
[----:B------:R-:W-:Y:S02]  /*6480*/  ULEA UR18, UR37, UR18, 0x9 ;  /* 0x0000001225127291 */ /* 0x000fe4000f8e483f */
[----:B------:R-:W-:Y:S02]  /*6490*/  ULOP3.LUT UR20, UR14, 0x10000, URZ, 0xfc, !UPT ;  /* 0x000100000e147892 */ /* 0x000fe4000f8efc3f */
[----:B------:R-:W-:-:S03]  /*64a0*/  UIADD3 UR14, UR18, 0x4, URZ ;  /* 0x00000004120e7890 */ /* 0x000fc6000fffe03f */
[----:B------:R-:W-:-:S04]  /*64b0*/  UMOV UR22, UR18 ;  /* 0x0000001200167c82 */ /* 0x000fc80008000000 */
[----:B------:R-:W-:Y:S01]  /*64c0*/  HGMMA.64x64x16.F32.BF16 R152, gdesc[UR20], RZ, !UPT, gsb0 ;  /* 0x00e00000149879f0 */ /* 0x000fe2000c0018ff */
[----:B------:R-:W-:Y:S01]  /*64d0*/  UIADD3 UR22, UR18, 0x2, URZ ;  /* 0x0000000212167890 */ /* 0x000fe2000fffe03f */
[----:B------:R-:W-:Y:S01]  /*64e0*/  UMOV UR20, UR8 ;  /* 0x0000000800147c82 */ /* 0x000fe20008000000 */
[----:B------:R-:W-:Y:S01]  /*64f0*/  UMOV UR21, UR9 ;  /* 0x0000000900157c82 */ /* 0x000fe20008000000 */
[----:B------:R-:W-:Y:S01]  /*6500*/  UMOV UR23, 0x40000040 ;  /* 0x4000004000177882 */ /* 0x000fe20000000000 */
[----:B------:R-:W-:Y:S01]  /*6510*/  UIADD3 UR18, UR18, 0x6, URZ ;  /* 0x0000000612127890 */ /* 0x000fe2000fffe03f */
        /* <DEDUP_REMOVED lines=10> */
[----:B------:R-:W-:Y:S05]  /*65c0*/  @P0 BRA `(.L_x_4071) ;  /* 0x0000000000040947 */ /* 0x000fea0003800000 */
[----:B------:R-:W-:Y:S01]  /*65d0*/  BPT.TRAP 0x1 ;  /* 0x000000040000795c */ /* 0x000fe20000300000 */
.L_x_4071:
[----:B------:R2:W3:Y:S01]  /*65e0*/  SYNCS.PHASECHK.TRANS64.TRYWAIT P3, [UR5+0x38850], R4 ;  /* 0x03885004ff0075a7 */ /* 0x0004e20008060145 */
[----:B------:R-:W-:Y:S05]  /*65f0*/  @P0 BRA `(.L_x_4072) ;  /* 0x0000000000040947 */ /* 0x000fea0003800000 */
[----:B------:R-:W-:Y:S01]  /*6600*/  BPT.TRAP 0x1 ;  /* 0x000000040000795c */ /* 0x000fe20000300000 */
.L_x_4072:
[----:B---3--:R-:W-:Y:S05]  /*6610*/  @P3 BRA `(.L_x_4073) ;  /* 0x0000000000083947 */ /* 0x008fea0003800000 */
[----:B------:R-:W3:Y:S02]  /*6620*/  SYNCS.PHASECHK.TRANS64.TRYWAIT P3, [UR5+0x38850], R4 ;  /* 0x03885004ff0075a7 */ /* 0x000ee40008060145 */
[----:B---3--:R-:W-:Y:S05]  /*6630*/  @!P3 BRA `(.L_x_4074) ;  /* 0x000000fc00a0b947 */ /* 0x008fea0003800000 */
.L_x_4073:
[----:B------:R-:W-:Y:S01]  /*6640*/  UIADD3 UR14, UR41, 0x26400, URZ ;  /* 0x00026400290e7890 */ /* 0x000fe2000fffe03f */
[----:B------:R-:W-:Y:S01]  /*6650*/  WARPGROUP.ARRIVE ;  /* 0x00000000000079c5 */ /* 0x000fe20000000000 */
[----:B------:R-:W-:-:S05]  /*6660*/  UIADD3 UR19, UR6, 0x2, URZ ;  /* 0x0000000206137890 */ /* 0x000fca000fffe03f */
[----:B-1----:R-:W1:Y:S01]  /*6670*/  S2R R5, SR_TID.X ;  /* 0x0000000000057919 */ /* 0x002e620000002100 */
[----:B------:R-:W-:Y:S01]  /*6680*/  USHF.R.U32.HI UR14, URZ, 0x4, UR14 ;  /* 0x000000043f0e7899 */ /* 0x000fe2000801160e */
[----:B------:R-:W-:Y:S01]  /*6690*/  IMAD.U32 R9, RZ, RZ, UR5 ;  /* 0x00000005ff097e24 */ /* 0x000fe2000f8e00ff */
[----:B------:R-:W-:Y:S01]  /*66a0*/  UIADD3 UR15, UR6, 0x6, URZ ;  /* 0x00000006060f7890 */ /* 0x000fe2000fffe03f */
[----:B------:R-:W-:Y:S01]  /*66b0*/  ISETP.NE.AND P3, PT, R17, RZ, PT ;  /* 0x000000ff1100720c */ /* 0x000fe20003f65270 */
[----:B------:R-:W-:Y:S02]  /*66c0*/  ULOP3.LUT UR20, UR14, 0x3fff, URZ, 0xc0, !UPT ;  /* 0x00003fff0e147892 */ /* 0x000fe4000f8ec03f */
[----:B------:R-:W-:Y:S02]  /*66d0*/  UIADD3 UR18, UR6, 0x4, URZ ;  /* 0x0000000406127890 */ /* 0x000fe4000fffe03f */
[----:B------:R-:W-:Y:S02]  /*66e0*/  ULEA UR14, UR37, UR4, 0xc ;  /* 0x00000004250e7291 */ /* 0x000fe4000f8e603f */
[----:B------:R-:W-:Y:S01]  /*66f0*/  ULOP3.LUT UR6, UR20, 0x10000, URZ, 0xfc, !UPT ;  /* 0x0001000014067892 */ /* 0x000fe2000f8efc3f */
[----:B------:R-:W-:Y:S01]  /*6700*/  UMOV UR23, 0x40000040 ;  /* 0x4000004000177882 */ /* 0x000fe20000000000 */
[----:B------:R-:W-:Y:S01]  /*6710*/  UMOV UR21, 0x40000040 ;  /* 0x4000004000157882 */ /* 0x000fe20000000000 */
[----:B------:R-:W-:-:S02]  /*6720*/  UIADD3 UR24, UR14, 0x800, URZ ;  /* 0x000008000e187890 */ /* 0x000fc4000fffe03f */
[----:B------:R-:W-:Y:S02]  /*6730*/  UMOV UR22, UR14 ;  /* 0x0000000e00167c82 */ /* 0x000fe40008000000 */
[----:B------:R-:W-:Y:S01]  /*6740*/  UMOV UR20, UR6 ;  /* 0x0000000600147c82 */ /* 0x000fe20008000000 */
[----:B------:R-:W-:Y:S01]  /*6750*/  UIADD3 UR25, UR6, 0x800, URZ ;  /* 0x0000080006197890 */ /* 0x000fe2000fffe03f */
[----:B------:R-:W-:Y:S01]  /*6760*/  HGMMA.64x64x16.F32.BF16 R152, gdesc[UR20], R152, gsb0 ;  /* 0x00e00000149879f0 */ /* 0x000fe20008001898 */
[----:B------:R-:W-:Y:S01]  /*6770*/  UIADD3 UR22, UR14, 0x2, URZ ;  /* 0x000000020e167890 */ /* 0x000fe2000fffe03f */
[----:B------:R-:W-:Y:S01]  /*6780*/  UMOV UR20, UR19 ;  /* 0x0000001300147c82 */ /* 0x000fe20008000000 */
[----:B------:R-:W-:Y:S01]  /*6790*/  UMOV UR21, 0x40000040 ;  /* 0x4000004000157882 */ /* 0x000fe20000000000 */
[----:B------:R-:W-:Y:S01]  /*67a0*/  UMOV UR23, 0x40000040 ;  /* 0x4000004000177882 */ /* 0x000fe20000000000 */
[----:B-1----:R-:W-:-:S05]  /*67b0*/  SHF.R.U32.HI R5, RZ, 0x7, R5 ;  /* 0x00000007ff057819 */ /* 0x002fca0000011605 */
[----:B0-2---:R-:W0:Y:S01]  /*67c0*/  SHFL.IDX PT, R4, R5, RZ, 0x1f ;  /* 0x00001fff05047589 */ /* 0x005e2200000e0000 */
[----:B------:R-:W-:Y:S02]  /*67d0*/  WARPGROUP.DEPBAR.LE gsb0, 0x0 ;  /* 0x00008000000079c5 */ /* 0x000fe40000010000 */
[----:B------:R-:W-:-:S06]  /*67e0*/  WARPGROUP.ARRIVE ;  /* 0x00000000000079c5 */ /* 0x000fcc0000000000 */
[----:B------:R-:W-:Y:S01]  /*67f0*/  HGMMA.64x64x16.F32.BF16 R152, gdesc[UR20], R152, gsb0 ;  /* 0x00e00000149879f0 */ /* 0x000fe20008001898 */
[----:B------:R-:W-:Y:S01]  /*6800*/  UIADD3 UR22, UR14, 0x4, URZ ;  /* 0x000000040e167890 */ /* 0x000fe2000fffe03f */
[----:B------:R-:W-:Y:S01]  /*6810*/  UMOV UR20, UR18 ;  /* 0x0000001200147c82 */ /* 0x000fe20008000000 */
[----:B------:R-:W-:Y:S01]  /*6820*/  UMOV UR21, 0x40000040 ;  /* 0x4000004000157882 */ /* 0x000fe20000000000 */
[----:B------:R-:W-:Y:S01]  /*6830*/  UMOV UR23, 0x40000040 ;  /* 0x4000004000177882 */ /* 0x000fe20000000000 */
[----:B------:R-:W-:Y:S02]  /*6840*/  WARPGROUP.DEPBAR.LE gsb0, 0x0 ;  /* 0x00008000000079c5 */ /* 0x000fe40000010000 */
[----:B------:R-:W-:-:S06]  /*6850*/  WARPGROUP.ARRIVE ;  /* 0x00000000000079c5 */ /* 0x000fcc0000000000 */
[----:B------:R-:W-:Y:S01]  /*6860*/  HGMMA.64x64x16.F32.BF16 R152, gdesc[UR20], R152, gsb0 ;  /* 0x00e00000149879f0 */ /* 0x000fe20008001898 */
[----:B------:R-:W-:Y:S01]  /*6870*/  UIADD3 UR22, UR14, 0x6, URZ ;  /* 0x000000060e167890 */ /* 0x000fe2000fffe03f */
[----:B------:R-:W-:Y:S01]  /*6880*/  UMOV UR20, UR15 ;  /* 0x0000000f00147c82 */ /* 0x000fe20008000000 */
[----:B------:R-:W-:Y:S01]  /*6890*/  UMOV UR21, 0x40000040 ;  /* 0x4000004000157882 */ /* 0x000fe20000000000 */
[----:B------:R-:W-:Y:S01]  /*68a0*/  UMOV UR23, 0x40000040 ;  /* 0x4000004000177882 */ /* 0x000fe20000000000 */
        /* <DEDUP_REMOVED lines=111> */
[----:B------:R-:W-:Y:S01]  /*6fa0*/  UIADD3 UR25, UR6, 0xa00, URZ ;  /* 0x00000a0006197890 */ /* 0x000fe2000fffe03f */
[----:B------:R-:W-:Y:S02]  /*6fb0*/  WARPGROUP.DEPBAR.LE gsb0, 0x0 ;  /* 0x00008000000079c5 */ /* 0x000fe40000010000 */
[----:B------:R-:W-:-:S06]  /*6fc0*/  WARPGROUP.ARRIVE ;  /* 0x00000000000079c5 */ /* 0x000fcc0000000000 */
[----:B------:R-:W-:Y:S01]  /*6fd0*/  HGMMA.64x64x16.F32.BF16 R152, gdesc[UR20], R152, gsb0 ;  /* 0x00e00000149879f0 */ /* 0x000fe20008001898 */
[----:B------:R-:W-:Y:S01]  /*6fe0*/  UMOV UR20, 0x28 ;  /* 0x0000002800147882 */ /* 0x000fe20000000000 */
[----:B------:R-:W-:Y:S01]  /*6ff0*/  UMOV UR21, 0xa00 ;  /* 0x00000a0000157882 */ /* 0x000fe20000000000 */
[----:B------:R-:W-:Y:S02]  /*7000*/  USEL UR20, UR20, 0x26, UP0 ;  /* 0x0000002614147887 */ /* 0x000fe40008000000 */
[----:B------:R-:W-:Y:S02]  /*7010*/  USEL UR21, UR21, 0x980, UP0 ;  /* 0x0000098015157887 */ /* 0x000fe40008000000 */
[----:B------:R-:W-:Y:S02]  /*7020*/  ULOP3.LUT UR20, UR20, 0x6, URZ, 0xc0, !UPT ;  /* 0x0000000614147892 */ /* 0x000fe4000f8ec03f */
[----:B------:R-:W-:Y:S01]  /*7030*/  ULOP3.LUT UR21, UR21, 0xa00, URZ, 0xc0, !UPT ;  /* 0x00000a0015157892 */ /* 0x000fe2000f8ec03f */
[----:B------:R-:W-:-:S03]  /*7040*/  UMOV UR23, 0x40000040 ;  /* 0x4000004000177882 */ /* 0x000fc60000000000 */
[----:B------:R-:W-:Y:S02]  /*7050*/  UIADD3 UR22, UR20, UR21, UR6 ;  /* 0x0000001514167290 */ /* 0x000fe4000fffe006 */
[----:B------:R-:W-:-:S03]  /*7060*/  UIADD3 UR24, UR20, UR21, UR14 ;  /* 0x0000001514187290 */ /* 0x000fc6000fffe00e */
[----:B------:R-:W-:Y:S02]  /*7070*/  UMOV UR21, 0x40000040 ;  /* 0x4000004000157882 */ /* 0x000fe40000000000 */
[----:B------:R-:W-:Y:S02]  /*7080*/  UMOV UR20, UR22 ;  /* 0x0000001600147c82 */ /* 0x000fe40008000000 */
[----:B------:R-:W-:Y:S01]  /*7090*/  UMOV UR22, UR24 ;  /* 0x0000001800167c82 */ /* 0x000fe20008000000 */
        /* <DEDUP_REMOVED lines=112> */
[----:B------:R-:W-:Y:S01]  /*77a0*/  ULDC UR15, c[0x0][0xa80] ;  /* 0x0002a000000f7ab9 */ /* 0x000fe20000000800 */
        /* <DEDUP_REMOVED lines=42> */
[----:B------:R-:W-:-:S02]  /*7a50*/  @!P1 VIADD R5, R9, 0x38840 ;  /* 0x0003884009059836 */ /* 0x000fc40000000000 */
[----:B------:R-:W-:Y:S01]  /*7a60*/  FMUL.FTZ R8, R8, UR15 ;  /* 0x0000000f08087c20 */ /* 0x000fe20008410000 */
[----:B------:R-:W-:Y:S01]  /*7a70*/  MUFU.EX2 R152, R152 ;  /* 0x0000009800987308 */ /* 0x000fe20000000800 */
[----:B------:R-:W-:Y:S01]  /*7a80*/  @!P1 VIADD R9, R9, 0x38860 ;  /* 0x0003886009099836 */ /* 0x000fe20000000000 */
[----:B------:R-:W-:-:S04]  /*7a90*/  @!P1 PRMT R5, RZ, 0x654, R5 ;  /* 0x00000654ff059816 */ /* 0x000fc80000000005 */
[----:B------:R-:W-:Y:S01]  /*7aa0*/  @!P1 PRMT R9, RZ, 0x654, R9 ;  /* 0x00000654ff099816 */ /* 0x000fe20000000009 */
[----:B------:R0:W-:Y:S01]  /*7ab0*/  @!P1 SYNCS.ARRIVE.TRANS64.RED.A1T0 RZ, [R5+URZ], RZ ;  /* 0x000000ff05ff99a7 */ /* 0x0001e2000810043f */
[----:B------:R-:W1:Y:S01]  /*7ac0*/  MUFU.EX2 R8, R8 ;  /* 0x0000000800087308 */ /* 0x000e620000000800 */
[----:B0-----:R-:W-:-:S07]  /*7ad0*/  FMNMX.FTZ R5, R154, R6, !PT ;  /* 0x000000069a057209 */ /* 0x001fce0007810000 */
[----:B------:R-:W0:Y:S01]  /*7ae0*/  MUFU.EX2 R153, R153 ;  /* 0x0000009900997308 */ /* 0x000e220000000800 */
[----:B------:R-:W-:-:S04]  /*7af0*/  FMNMX.FTZ R5, R155, R5, !PT ;  /* 0x000000059b057209 */ /* 0x000fc80007810000 */
[----:B------:R-:W-:-:S03]  /*7b00*/  FMNMX.FTZ R5, R158, R5, !PT ;  /* 0x000000059e057209 */ /* 0x000fc60007810000 */
[----:B------:R-:W2:Y:S01]  /*7b10*/  MUFU.EX2 R156, R156 ;  /* 0x0000009c009c7308 */ /* 0x000ea20000000800 */
[----:B-1----:R-:W-:Y:S01]  /*7b20*/  FFMA.FTZ R3, R8, R3, R152 ;  /* 0x0000000308037223 */ /* 0x002fe20000010098 */
[-C--:B------:R-:W-:Y:S01]  /*7b30*/  FMUL.FTZ R24, R24, R8.reuse ;  /* 0x0000000818187220 */ /* 0x080fe20000410000 */
[----:B------:R-:W-:Y:S01]  /*7b40*/  FMNMX.FTZ R5, R159, R5, !PT ;  /* 0x000000059f057209 */ /* 0x000fe20007810000 */
[-C--:B------:R-:W-:Y:S01]  /*7b50*/  FMUL.FTZ R25, R25, R8.reuse ;  /* 0x0000000819197220 */ /* 0x080fe20000410000 */
[-C--:B------:R-:W-:Y:S01]  /*7b60*/  FMUL.FTZ R28, R28, R8.reuse ;  /* 0x000000081c1c7220 */ /* 0x080fe20000410000 */
[----:B------:R-:W-:Y:S01]  /*7b70*/  FMUL.FTZ R29, R29, R8 ;  /* 0x000000081d1d7220 */ /* 0x000fe20000410000 */
[----:B------:R-:W-:Y:S01]  /*7b80*/  FMNMX.FTZ R5, R162, R5, !PT ;  /* 0x00000005a2057209 */ /* 0x000fe20007810000 */
[----:B------:R-:W1:Y:S01]  /*7b90*/  MUFU.EX2 R157, R157 ;  /* 0x0000009d009d7308 */ /* 0x000e620000000800 */
[C---:B0-----:R-:W-:Y:S01]  /*7ba0*/  FADD.FTZ R3, R153.reuse, R3 ;  /* 0x0000000399037221 */ /* 0x041fe20000010000 */
[----:B------:R-:W-:Y:S01]  /*7bb0*/  F2FP.BF16.F32.PACK_AB R152, R153, R152 ;  /* 0x000000989998723e */ /* 0x000fe200000010ff */
[-C--:B------:R-:W-:Y:S01]  /*7bc0*/  FMUL.FTZ R32, R32, R8.reuse ;  /* 0x0000000820207220 */ /* 0x080fe20000410000 */
[----:B------:R-:W-:Y:S01]  /*7bd0*/  FMNMX.FTZ R5, R163, R5, !PT ;  /* 0x00000005a3057209 */ /* 0x000fe20007810000 */
[-C--:B------:R-:W-:Y:S01]  /*7be0*/  FMUL.FTZ R33, R33, R8.reuse ;  /* 0x0000000821217220 */ /* 0x080fe20000410000 */
[-C--:B------:R-:W-:Y:S01]  /*7bf0*/  FMUL.FTZ R36, R36, R8.reuse ;  /* 0x0000000824247220 */ /* 0x080fe20000410000 */
[-C--:B------:R-:W-:Y:S01]  /*7c00*/  FMUL.FTZ R37, R37, R8.reuse ;  /* 0x0000000825257220 */ /* 0x080fe20000410000 */
[----:B------:R-:W-:Y:S01]  /*7c10*/  FMNMX.FTZ R5, R166, R5, !PT ;  /* 0x00000005a6057209 */ /* 0x000fe20007810000 */
[----:B------:R-:W0:Y:S01]  /*7c20*/  MUFU.EX2 R160, R160 ;  /* 0x000000a000a07308 */ /* 0x000e220000000800 */
[----:B--2---:R-:W-:Y:S01]  /*7c30*/  FADD.FTZ R3, R156, R3 ;  /* 0x000000039c037221 */ /* 0x004fe20000010000 */
[-C--:B------:R-:W-:Y:S01]  /*7c40*/  FMUL.FTZ R40, R40, R8.reuse ;  /* 0x0000000828287220 */ /* 0x080fe20000410000 */
[----:B------:R-:W-:Y:S01]  /*7c50*/  FMNMX.FTZ R5, R167, R5, !PT ;  /* 0x00000005a7057209 */ /* 0x000fe20007810000 */
[-C--:B------:R-:W-:Y:S01]  /*7c60*/  FMUL.FTZ R41, R41, R8.reuse ;  /* 0x0000000829297220 */ /* 0x080fe20000410000 */
[-C--:B------:R-:W-:Y:S01]  /*7c70*/  FMUL.FTZ R44, R44, R8.reuse ;  /* 0x000000082c2c7220 */ /* 0x080fe20000410000 */
[-C--:B------:R-:W-:Y:S01]  /*7c80*/  FMUL.FTZ R45, R45, R8.reuse ;  /* 0x000000082d2d7220 */ /* 0x080fe20000410000 */
[----:B------:R-:W-:Y:S01]  /*7c90*/  FMNMX.FTZ R5, R170, R5, !PT ;  /* 0x00000005aa057209 */ /* 0x000fe20007810000 */
[----:B------:R-:W2:Y:S01]  /*7ca0*/  MUFU.EX2 R161, R161 ;  /* 0x000000a100a17308 */ /* 0x000ea20000000800 */
[----:B-1----:R-:W-:Y:S01]  /*7cb0*/  FADD.FTZ R3, R157, R3 ;  /* 0x000000039d037221 */ /* 0x002fe20000010000 */
[-C--:B------:R-:W-:Y:S01]  /*7cc0*/  FMUL.FTZ R48, R48, R8.reuse ;  /* 0x0000000830307220 */ /* 0x080fe20000410000 */
[----:B------:R-:W-:Y:S01]  /*7cd0*/  FMNMX.FTZ R5, R171, R5, !PT ;  /* 0x00000005ab057209 */ /* 0x000fe20007810000 */
[-C--:B------:R-:W-:Y:S01]  /*7ce0*/  FMUL.FTZ R49, R49, R8.reuse ;  /* 0x0000000831317220 */ /* 0x080fe20000410000 */
[-C--:B------:R-:W-:Y:S01]  /*7cf0*/  FMUL.FTZ R52, R52, R8.reuse ;  /* 0x0000000834347220 */ /* 0x080fe20000410000 */
[-C--:B------:R-:W-:Y:S01]  /*7d00*/  FMUL.FTZ R53, R53, R8.reuse ;  /* 0x0000000835357220 */ /* 0x080fe20000410000 */
[----:B------:R-:W-:Y:S01]  /*7d10*/  FMNMX.FTZ R5, R174, R5, !PT ;  /* 0x00000005ae057209 */ /* 0x000fe20007810000 */
[----:B------:R-:W1:Y:S01]  /*7d20*/  MUFU.EX2 R164, R164 ;  /* 0x000000a400a47308 */ /* 0x000e620000000800 */
[----:B0-----:R-:W-:Y:S01]  /*7d30*/  FADD.FTZ R3, R160, R3 ;  /* 0x00000003a0037221 */ /* 0x001fe20000010000 */
        /* <DEDUP_REMOVED lines=21> */
[-C--:B------:R-:W-:Y:S01]  /*7e90*/  FMUL.FTZ R80, R80, R8.reuse ;  /* 0x0000000850507220 */ /* 0x080fe20000410000 */
[----:B------:R-:W1:Y:S01]  /*7ea0*/  SHFL.BFLY PT, R10, R5, 0x2, 0x1f ;  /* 0x0c401f00050a7f89 */ /* 0x000e6200000e0000 */
        /* <DEDUP_REMOVED lines=22> */
[----:B------:R-:W-:Y:S01]  /*8010*/  FMUL.FTZ R113, R113, R8 ;  /* 0x0000000871717220 */ /* 0x000fe20000410000 */
[----:B-1----:R-:W-:Y:S01]  /*8020*/  FMNMX.FTZ R5, R5, R10, !PT ;  /* 0x0000000a05057209 */ /* 0x002fe20007810000 */
[----:B------:R-:W1:Y:S01]  /*8030*/  MUFU.EX2 R176, R176 ;  /* 0x000000b000b07308 */ /* 0x000e620000000800 */
[----:B0-----:R-:W-:Y:S01]  /*8040*/  FADD.FTZ R3, R172, R3 ;  /* 0x00000003ac037221 */ /* 0x001fe20000010000 */
[-C--:B------:R-:W-:Y:S01]  /*8050*/  FMUL.FTZ R116, R116, R8.reuse ;  /* 0x0000000874747220 */ /* 0x080fe20000410000 */
[-C--:B------:R-:W-:Y:S01]  /*8060*/  FMUL.FTZ R117, R117, R8.reuse ;  /* 0x0000000875757220 */ /* 0x080fe20000410000 */
[----:B------:R-:W0:Y:S01]  /*8070*/  SHFL.BFLY PT, R10, R5, 0x1, 0x1f ;  /* 0x0c201f00050a7f89 */ /* 0x000e2200000e0000 */
[-C--:B------:R-:W-:Y:S01]  /*8080*/  FMUL.FTZ R120, R120, R8.reuse ;  /* 0x0000000878787220 */ /* 0x080fe20000410000 */
[-C--:B------:R-:W-:Y:S01]  /*8090*/  FMUL.FTZ R121, R121, R8.reuse ;  /* 0x0000000879797220 */ /* 0x080fe20000410000 */
[-C--:B------:R-:W-:Y:S01]  /*80a0*/  FMUL.FTZ R124, R124, R8.reuse ;  /* 0x000000087c7c7220 */ /* 0x080fe20000410000 */
[----:B------:R-:W3:Y:S01]  /*80b0*/  MUFU.EX2 R177, R177 ;  /* 0x000000b100b17308 */ /* 0x000ee20000000800 */
        /* <DEDUP_REMOVED lines=8> */
[----:B-1----:R-:W-:Y:S01]  /*8140*/  FADD.FTZ R3, R176, R3 ;  /* 0x00000003b0037221 */ /* 0x002fe20000010000 */
[-C--:B------:R-:W-:Y:S01]  /*8150*/  FMUL.FTZ R137, R137, R8.reuse ;  /* 0x0000000889897220 */ /* 0x080fe20000410000 */
[-C--:B------:R-:W-:Y:S01]  /*8160*/  FMUL.FTZ R140, R140, R8.reuse ;  /* 0x000000088c8c7220 */ /* 0x080fe20000410000 */
[-C--:B------:R-:W-:Y:S01]  /*8170*/  FMUL.FTZ R141, R141, R8.reuse ;  /* 0x000000088d8d7220 */ /* 0x080fe20000410000 */
[-C--:B------:R-:W-:Y:S01]  /*8180*/  FMUL.FTZ R144, R144, R8.reuse ;  /* 0x0000000890907220 */ /* 0x080fe20000410000 */
[-C--:B------:R-:W-:Y:S01]  /*8190*/  FMUL.FTZ R145, R145, R8.reuse ;  /* 0x0000000891917220 */ /* 0x080fe20000410000 */
[-C--:B------:R-:W-:Y:S01]  /*81a0*/  FMUL.FTZ R148, R148, R8.reuse ;  /* 0x0000000894947220 */ /* 0x080fe20000410000 */
[----:B------:R-:W-:Y:S01]  /*81b0*/  FMUL.FTZ R149, R149, R8 ;  /* 0x0000000895957220 */ /* 0x000fe20000410000 */
[----:B---3--:R-:W-:Y:S01]  /*81c0*/  FADD.FTZ R3, R177, R3 ;  /* 0x00000003b1037221 */ /* 0x008fe20000010000 */
[----:B0-----:R-:W-:Y:S01]  /*81d0*/  FMNMX.FTZ R5, R5, R10, !PT ;  /* 0x0000000a05057209 */ /* 0x001fe20007810000 */
[----:B------:R-:W-:Y:S01]  /*81e0*/  IMAD.U32 R10, RZ, RZ, UR10 ;  /* 0x0000000aff0a7e24 */ /* 0x000fe2000f8e00ff */
[----:B------:R-:W-:-:S03]  /*81f0*/  ULEA UR10, UR37, UR7, 0xc ;  /* 0x00000007250a7291 */ /* 0x000fc6000f8e603f */
[----:B------:R-:W-:Y:S01]  /*8200*/  FADD.FTZ R6, -R5, R6 ;  /* 0x0000000605067221 */ /* 0x000fe20000010100 */
[----:B------:R-:W-:Y:S02]  /*8210*/  @!P3 IMAD R10, R10, 0x40, R16 ;  /* 0x000000400a0ab824 */ /* 0x000fe400078e0210 */
[----:B--2---:R-:W-:Y:S01]  /*8220*/  FADD.FTZ R3, R180, R3 ;  /* 0x00000003b4037221 */ /* 0x004fe20000010000 */
[----:B------:R-:W-:Y:S01]  /*8230*/  UIADD3 UR14, UR10, 0x80, URZ ;  /* 0x000000800a0e7890 */ /* 0x000fe2000fffe03f */
[----:B------:R-:W-:Y:S01]  /*8240*/  FMUL.FTZ R6, R6, UR15 ;  /* 0x0000000f06067c20 */ /* 0x000fe20008410000 */
[----:B------:R-:W-:Y:S01]  /*8250*/  UMOV UR18, UR10 ;  /* 0x0000000a00127c82 */ /* 0x000fe20008000000 */
[----:B------:R-:W-:-:S04]  /*8260*/  @!P3 LEA R10, R10, UR41, 0x2 ;  /* 0x000000290a0abc11 */ /* 0x000fc8000f8e10ff */
[----:B------:R-:W0:Y:S01]  /*8270*/  MUFU.EX2 R6, R6 ;  /* 0x0000000600067308 */ /* 0x000e220000000800 */
[----:B------:R1:W-:Y:S02]  /*8280*/  @!P3 STS [R10+0x38400], R8 ;  /* 0x038400080a00b388 */ /* 0x0003e40000000800 */
[----:B-1----:R-:W-:Y:S02]  /*8290*/  IMAD.MOV.U32 R8, RZ, RZ, R4 ;  /* 0x000000ffff087224 */ /* 0x002fe400078e0004 */
        /* <DEDUP_REMOVED lines=10> */
[----:B0-----:R-:W-:Y:S01]  /*8340*/  FMUL.FTZ R10, R5, UR15 ;  /* 0x0000000f050a7c20 */ /* 0x001fe20008410000 */
[-C--:B------:R-:W-:Y:S01]  /*8350*/  FMUL.FTZ R43, R43, R6.reuse ;  /* 0x000000062b2b7220 */ /* 0x080fe20000410000 */
[-C--:B------:R-:W-:Y:S01]  /*8360*/  FMUL.FTZ R46, R46, R6.reuse ;  /* 0x000000062e2e7220 */ /* 0x080fe20000410000 */
[----:B------:R-:W-:Y:S01]  /*8370*/  FMUL.FTZ R47, R47, R6 ;  /* 0x000000062f2f7220 */ /* 0x000fe20000410000 */
[--C-:B------:R-:W-:Y:S01]  /*8380*/  FFMA.FTZ R154, R154, UR15, -R10.reuse ;  /* 0x0000000f9a9a7c23 */ /* 0x100fe2000801080a */
[--C-:B------:R-:W-:Y:S01]  /*8390*/  FFMA.FTZ R155, R155, UR15, -R10.reuse ;  /* 0x0000000f9b9b7c23 */ /* 0x100fe2000801080a */
[--C-:B------:R-:W-:Y:S01]  /*83a0*/  FFMA.FTZ R12, R166, UR15, -R10.reuse ;  /* 0x0000000fa60c7c23 */ /* 0x100fe2000801080a */
[--C-:B------:R-:W-:Y:S01]  /*83b0*/  FFMA.FTZ R158, R158, UR15, -R10.reuse ;  /* 0x0000000f9e9e7c23 */ /* 0x100fe2000801080a */
[----:B------:R0:W1:Y:S01]  /*83c0*/  MUFU.EX2 R153, R154 ;  /* 0x0000009a00997308 */ /* 0x0000620000000800 */
        /* <DEDUP_REMOVED lines=12> */
[----:B------:R-:W2:Y:S01]  /*8490*/  MUFU.EX2 R155, R155 ;  /* 0x0000009b009b7308 */ /* 0x000ea20000000800 */
[----:B0-----:R-:W-:Y:S01]  /*84a0*/  F2FP.BF16.F32.PACK_AB R154, R157, R156 ;  /* 0x0000009c9d9a723e */ /* 0x001fe200000010ff */
[----:B------:R-:W-:Y:S01]  /*84b0*/  FMUL.FTZ R50, R50, R6 ;  /* 0x0000000632327220 */ /* 0x000fe20000410000 */
[----:B------:R-:W-:Y:S01]  /*84c0*/  F2FP.BF16.F32.PACK_AB R156, R161, R160 ;  /* 0x000000a0a19c723e */ /* 0x000fe200000010ff */
[----:B-1----:R-:W-:Y:S01]  /*84d0*/  FFMA.FTZ R15, R6, R7, R153 ;  /* 0x00000007060f7223 */ /* 0x002fe20000010099 */
[----:B------:R-:W-:Y:S01]  /*84e0*/  F2FP.BF16.F32.PACK_AB R160, R169, R168 ;  /* 0x000000a8a9a0723e */ /* 0x000fe200000010ff */
[-C--:B------:R-:W-:Y:S01]  /*84f0*/  FMUL.FTZ R51, R51, R6.reuse ;  /* 0x0000000633337220 */ /* 0x080fe20000410000 */
[-C--:B------:R-:W-:Y:S01]  /*8500*/  FMUL.FTZ R54, R54, R6.reuse ;  /* 0x0000000636367220 */ /* 0x080fe20000410000 */
[----:B------:R0:W-:Y:S01]  /*8510*/  MUFU.EX2 R10, R158 ;  /* 0x0000009e000a7308 */ /* 0x0001e20000000800 */
        /* <DEDUP_REMOVED lines=8> */
[C---:B--2---:R-:W-:Y:S01]  /*85a0*/  FADD.FTZ R15, R155.reuse, R15 ;  /* 0x0000000f9b0f7221 */ /* 0x044fe20000010000 */
[----:B------:R-:W-:Y:S01]  /*85b0*/  F2FP.BF16.F32.PACK_AB R153, R155, R153 ;  /* 0x000000999b99723e */ /* 0x000fe200000010ff */
[----:B------:R-:W-:Y:S01]  /*85c0*/  FMUL.FTZ R70, R70, R6 ;  /* 0x0000000646467220 */ /* 0x000fe20000410000 */
[----:B0-----:R-:W-:Y:S01]  /*85d0*/  F2FP.BF16.F32.PACK_AB R158, R165, R164 ;  /* 0x000000a4a59e723e */ /* 0x001fe200000010ff */
[----:B------:R-:W-:Y:S01]  /*85e0*/  FMUL.FTZ R71, R71, R6 ;  /* 0x0000000647477220 */ /* 0x000fe20000410000 */
[----:B------:R-:W-:Y:S01]  /*85f0*/  F2FP.BF16.F32.PACK_AB R164, R177, R176 ;  /* 0x000000b0b1a4723e */ /* 0x000fe200000010ff */
        /* <DEDUP_REMOVED lines=8> */
[----:B------:R-:W-:Y:S01]  /*8680*/  FMUL.FTZ R87, R87, R6 ;  /* 0x0000000657577220 */ /* 0x000fe20000410000 */
[----:B------:R-:W2:Y:S01]  /*8690*/  MUFU.EX2 R14, R163 ;  /* 0x000000a3000e7308 */ /* 0x000ea20000000800 */
[----:B-1----:R-:W-:Y:S01]  /*86a0*/  F2FP.BF16.F32.PACK_AB R155, R11, R10 ;  /* 0x0000000a0b9b723e */ /* 0x002fe200000010ff */
[----:B------:R-:W-:Y:S01]  /*86b0*/  BAR.SYNC.DEFER_BLOCKING 0xf, 0x100 ;  /* 0x03c4000000007b1d */ /* 0x000fe20000010000 */
[----:B0-----:R-:W-:Y:S01]  /*86c0*/  F2FP.BF16.F32.PACK_AB R162, R173, R172 ;  /* 0x000000acada2723e */ /* 0x001fe200000010ff */
        /* <DEDUP_REMOVED lines=12> */
[----:B------:R-:W0:Y:S01]  /*8790*/  MUFU.EX2 R7, R167 ;  /* 0x000000a700077308 */ /* 0x000e220000000800 */
[----:B--2---:R-:W-:Y:S01]  /*87a0*/  F2FP.BF16.F32.PACK_AB R157, R14, R13 ;  /* 0x0000000d0e9d723e */ /* 0x004fe200000010ff */
[-C--:B------:R-:W-:Y:S01]  /*87b0*/  FMUL.FTZ R111, R111, R6.reuse ;  /* 0x000000066f6f7220 */ /* 0x080fe20000410000 */
[-C--:B------:R-:W-:Y:S01]  /*87c0*/  FMUL.FTZ R114, R114, R6.reuse ;  /* 0x0000000672727220 */ /* 0x080fe20000410000 */
[-C--:B------:R-:W-:Y:S01]  /*87d0*/  FMUL.FTZ R115, R115, R6.reuse ;  /* 0x0000000673737220 */ /* 0x080fe20000410000 */
[-C--:B------:R-:W-:Y:S01]  /*87e0*/  FMUL.FTZ R118, R118, R6.reuse ;  /* 0x0000000676767220 */ /* 0x080fe20000410000 */
[-C--:B------:R-:W-:Y:S01]  /*87f0*/  FMUL.FTZ R119, R119, R6.reuse ;  /* 0x0000000677777220 */ /* 0x080fe20000410000 */
[-C--:B------:R-:W-:Y:S01]  /*8800*/  FMUL.FTZ R122, R122, R6.reuse ;  /* 0x000000067a7a7220 */ /* 0x080fe20000410000 */
[----:B------:R-:W1:Y:S01]  /*8810*/  MUFU.EX2 R166, R181 ;  /* 0x000000b500a67308 */ /* 0x000e620000000800 */
        /* <DEDUP_REMOVED lines=14> */
[----:B------:R-:W-:Y:S01]  /*8900*/  FMUL.FTZ R147, R147, R6 ;  /* 0x0000000693937220 */ /* 0x000fe20000410000 */
[----:B------:R-:W0:Y:S01]  /*8910*/  MUFU.EX2 R171, R171 ;  /* 0x000000ab00ab7308 */ /* 0x000e220000000800 */
[C---:B-1----:R-:W-:Y:S01]  /*8920*/  FADD.FTZ R3, R166.reuse, R3 ;  /* 0x00000003a6037221 */ /* 0x042fe20000010000 */
[----:B------:R-:W-:Y:S01]  /*8930*/  F2FP.BF16.F32.PACK_AB R166, R166, R180 ;  /* 0x000000b4a6a6723e */ /* 0x000fe200000010ff */
[-C--:B------:R-:W-:Y:S01]  /*8940*/  FMUL.FTZ R150, R150, R6.reuse ;  /* 0x0000000696967220 */ /* 0x080fe20000410000 */
[----:B------:R-:W-:Y:S01]  /*8950*/  FMUL.FTZ R151, R151, R6 ;  /* 0x0000000697977220 */ /* 0x000fe20000410000 */
[----:B------:R1:W-:Y:S01]  /*8960*/  STSM.16.M88.4 [R19+0x36400], R152 ;  /* 0x0364009813007844 */ /* 0x0003e20000000200 */
[----:B------:R-:W-:Y:S01]  /*8970*/  FADD.FTZ R15, R10, R15 ;  /* 0x0000000f0a0f7221 */ /* 0x000fe20000010000 */
[----:B------:R-:W-:Y:S01]  /*8980*/  IMAD.MOV.U32 R6, RZ, RZ, R5 ;  /* 0x000000ffff067224 */ /* 0x000fe200078e0005 */
[----:B------:R-:W-:Y:S01]  /*8990*/  MUFU.EX2 R174, R174 ;  /* 0x000000ae00ae7308 */ /* 0x000fe20000000800 */
[----:B------:R1:W-:Y:S01]  /*89a0*/  STSM.16.M88.4 [R186], R156 ;  /* 0x0000009cba007844 */ /* 0x0003e20000000200 */
[----:B------:R-:W-:-:S04]  /*89b0*/  FADD.FTZ R15, R11, R15 ;  /* 0x0000000f0b0f7221 */ /* 0x000fc80000010000 */
[----:B------:R-:W-:Y:S02]  /*89c0*/  FADD.FTZ R15, R13, R15 ;  /* 0x0000000f0d0f7221 */ /* 0x000fe40000010000 */
[----:B------:R-:W2:Y:S01]  /*89d0*/  MUFU.EX2 R175, R175 ;  /* 0x000000af00af7308 */ /* 0x000ea20000000800 */
[----:B0-----:R-:W-:Y:S01]  /*89e0*/  F2FP.BF16.F32.PACK_AB R161, R171, R170 ;  /* 0x000000aaaba1723e */ /* 0x001fe200000010ff */
[----:B------:R-:W-:-:S04]  /*89f0*/  FADD.FTZ R15, R14, R15 ;  /* 0x0000000f0e0f7221 */ /* 0x000fc80000010000 */
[----:B------:R-:W-:Y:S02]  /*8a00*/  FADD.FTZ R12, R12, R15 ;  /* 0x0000000f0c0c7221 */ /* 0x000fe40000010000 */
[----:B------:R-:W-:Y:S02]  /*8a10*/  MUFU.EX2 R178, R178 ;  /* 0x000000b200b27308 */ /* 0x000fe40000000800 */
[----:B------:R-:W-:-:S04]  /*8a20*/  FADD.FTZ R7, R7, R12 ;  /* 0x0000000c07077221 */ /* 0x000fc80000010000 */
[----:B------:R-:W-:Y:S02]  /*8a30*/  FADD.FTZ R170, R170, R7 ;  /* 0x00000007aaaa7221 */ /* 0x000fe40000010000 */
[----:B------:R-:W0:Y:S01]  /*8a40*/  MUFU.EX2 R179, R179 ;  /* 0x000000b300b37308 */ /* 0x000e220000000800 */
[----:B--2---:R-:W-:Y:S01]  /*8a50*/  F2FP.BF16.F32.PACK_AB R163, R175, R174 ;  /* 0x000000aeafa3723e */ /* 0x004fe200000010ff */
[----:B------:R-:W-:-:S04]  /*8a60*/  FADD.FTZ R171, R171, R170 ;  /* 0x000000aaabab7221 */ /* 0x000fc80000010000 */
[----:B------:R1:W-:Y:S01]  /*8a70*/  STSM.16.M88.4 [R184], R160 ;  /* 0x000000a0b8007844 */ /* 0x0003e20000000200 */
[----:B------:R-:W-:Y:S01]  /*8a80*/  FADD.FTZ R174, R174, R171 ;  /* 0x000000abaeae7221 */ /* 0x000fe20000010000 */
[----:B------:R-:W-:Y:S03]  /*8a90*/  MUFU.EX2 R182, R182 ;  /* 0x000000b600b67308 */ /* 0x000fe60000000800 */
[----:B------:R-:W-:-:S05]  /*8aa0*/  FADD.FTZ R175, R175, R174 ;  /* 0x000000aeafaf7221 */ /* 0x000fca0000010000 */
[----:B------:R-:W2:Y:S01]  /*8ab0*/  MUFU.EX2 R183, R183 ;  /* 0x000000b700b77308 */ /* 0x000ea20000000800 */
[----:B0-----:R-:W-:Y:S01]  /*8ac0*/  F2FP.BF16.F32.PACK_AB R165, R179, R178 ;  /* 0x000000b2b3a5723e */ /* 0x001fe200000010ff */
        /* <DEDUP_REMOVED lines=8> */
[----:B------:R-:W-:Y:S01]  /*8b50*/  UMOV UR18, UR14 ;  /* 0x0000000e00127c82 */ /* 0x000fe20008000000 */
[----:B------:R-:W-:Y:S01]  /*8b60*/  UMOV UR19, 0x40000040 ;  /* 0x4000004000137882 */ /* 0x000fe20000000000 */
[----:B------:R-:W-:Y:S02]  /*8b70*/  UIADD3 UR14, UR10, 0x100, URZ ;  /* 0x000001000a0e7890 */ /* 0x000fe4000fffe03f */
[----:B------:R-:W-:Y:S01]  /*8b80*/  UIADD3 UR10, UR10, 0x180, URZ ;  /* 0x000001800a0a7890 */ /* 0x000fe2000fffe03f */
[----:B------:R-:W-:Y:S02]  /*8b90*/  WARPGROUP.DEPBAR.LE gsb0, 0x0 ;  /* 0x00008000000079c5 */ /* 0x000fe40000010000 */
[----:B------:R-:W-:-:S15]  /*8ba0*/  WARPGROUP.ARRIVE ;  /* 0x00000000000079c5 */ /* 0x000fde0000000000 */
[----:B------:R-:W-:-:S05]  /*8bb0*/  NOP ;  /* 0x0000000000007918 */ /* 0x000fca0000000000 */
[----:B------:R-:W-:Y:S01]  /*8bc0*/  HGMMA.64x256x16.F32.BF16 R24, R156, gdesc[UR16].tnspB, R24, gsb0 ;  /* 0x43e000109c187df0 */ /* 0x000fe20008001818 */
[----:B------:R-:W-:Y:S01]  /*8bd0*/  UMOV UR18, UR14 ;  /* 0x0000000e00127c82 */ /* 0x000fe20008000000 */
[----:B------:R-:W-:Y:S01]  /*8be0*/  UMOV UR19, 0x40000040 ;  /* 0x4000004000137882 */ /* 0x000fe20000000000 */
[----:B------:R-:W-:Y:S02]  /*8bf0*/  WARPGROUP.DEPBAR.LE gsb0, 0x0 ;  /* 0x00008000000079c5 */ /* 0x000fe40000010000 */
[----:B------:R-:W-:-:S15]  /*8c00*/  WARPGROUP.ARRIVE ;  /* 0x00000000000079c5 */ /* 0x000fde0000000000 */
[----:B------:R-:W-:-:S08]  /*8c10*/  NOP ;  /* 0x0000000000007918 */ /* 0x000fd00000000000 */
        /* <DEDUP_REMOVED lines=19> */
.L_x_4066:
[----:B------:R-:W2:Y:S01]  /*8d50*/  SHFL.BFLY PT, R0, R3, 0x2, 0x1f ;  /* 0x0c401f0003007f89 */ /* 0x000ea200000e0000 */
[----:B01----:R-:W-:Y:S01]  /*8d60*/  IMAD.MOV.U32 R152, RZ, RZ, -0x800000 ;  /* 0xff800000ff987424 */ /* 0x003fe200078e00ff */
[----:B------:R-:W-:Y:S02]  /*8d70*/  UIADD3 UR40, UR40, 0x1, URZ ;  /* 0x0000000128287890 */ /* 0x000fe4000fffe03f */
[----:B------:R-:W0:Y:S01]  /*8d80*/  SHFL.BFLY PT, R6, R7, 0x2, 0x1f ;  /* 0x0c401f0007067f89 */ /* 0x000e2200000e0000 */
[----:B------:R-:W-:Y:S08]  /*8d90*/  BAR.ARV 0x8, 0x100 ;  /* 0x0204000000007b1d */ /* 0x000ff00000002000 */
[----:B------:R-:W-:Y:S01]  /*8da0*/  BAR.SYNC.DEFER_BLOCKING 0xf, 0x100 ;  /* 0x03c4000000007b1d */ /* 0x000fe20000010000 */
[----:B--2---:R-:W-:Y:S01]  /*8db0*/  FADD.FTZ R0, R0, R3 ;  /* 0x0000000300007221 */ /* 0x004fe20000010000 */
[----:B------:R-:W-:-:S02]  /*8dc0*/  IMAD.U32 R3, RZ, RZ, UR15 ;  /* 0x0000000fff037e24 */ /* 0x000fc4000f8e00ff */
[----:B0-----:R-:W-:Y:S02]  /*8dd0*/  FADD.FTZ R6, R6, R7 ;  /* 0x0000000706067221 */ /* 0x001fe40000010000 */
[----:B------:R-:W0:Y:S04]  /*8de0*/  SHFL.BFLY PT, R9, R0, 0x1, 0x1f ;  /* 0x0c201f0000097f89 */ /* 0x000e2800000e0000 */
[----:B------:R-:W1:Y:S01]  /*8df0*/  SHFL.BFLY PT, R11, R6, 0x1, 0x1f ;  /* 0x0c201f00060b7f89 */ /* 0x000e6200000e0000 */
[----:B0-----:R-:W-:Y:S01]  /*8e00*/  FADD.FTZ R10, R0, R9 ;  /* 0x00000009000a7221 */ /* 0x001fe20000010000 */
[----:B-1----:R-:W-:-:S04]  /*8e10*/  FADD.FTZ R11, R6, R11 ;  /* 0x0000000b060b7221 */ /* 0x002fc80000010000 */
[----:B------:R-:W-:Y:S02]  /*8e20*/  FSETP.NE.FTZ.AND P0, PT, R10, RZ, PT ;  /* 0x000000ff0a00720b */ /* 0x000fe40003f15000 */
[----:B------:R-:W-:-:S11]  /*8e30*/  FSETP.NE.FTZ.AND P1, PT, R11, RZ, PT ;  /* 0x000000ff0b00720b */ /* 0x000fd60003f35000 */
[----:B------:R-:W0:Y:S01]  /*8e40*/  @P0 MUFU.LG2 R8, R10 ;  /* 0x0000000a00080308 */ /* 0x000e220000000c00 */
[----:B------:R-:W-:Y:S01]  /*8e50*/  @P0 FMUL.FTZ R7, R3, 0.69314718246459960938 ;  /* 0x3f31721803070820 */ /* 0x000fe20000410000 */
[----:B------:R-:W-:-:S06]  /*8e60*/  IMAD.MOV.U32 R3, RZ, RZ, -0x800000 ;  /* 0xff800000ff037424 */ /* 0x000fcc00078e00ff */
[----:B------:R-:W1:Y:S01]  /*8e70*/  @P1 MUFU.LG2 R9, R11 ;  /* 0x0000000b00091308 */ /* 0x000e620000000c00 */
[----:B0-----:R-:W-:-:S04]  /*8e80*/  @P0 FMUL.FTZ R8, R8, 0.69314718246459960938 ;  /* 0x3f31721808080820 */ /* 0x001fc80000410000 */
[----:B------:R-:W-:Y:S01]  /*8e90*/  @P0 FFMA.FTZ R3, R7, R4, R8 ;  /* 0x0000000407030223 */ /* 0x000fe20000010008 */
[----:B------:R-:W-:Y:S02]  /*8ea0*/  IMAD.U32 R7, RZ, RZ, UR15 ;  /* 0x0000000fff077e24 */ /* 0x000fe4000f8e00ff */
[----:B------:R-:W-:Y:S02]  /*8eb0*/  IMAD.MOV.U32 R4, RZ, RZ, RZ ;  /* 0x000000ffff047224 */ /* 0x000fe400078e00ff */
[----:B-1----:R-:W-:Y:S01]  /*8ec0*/  @P1 FMUL.FTZ R0, R9, 0.69314718246459960938 ;  /* 0x3f31721809001820 */ /* 0x002fe20000410000 */
[----:B------:R-:W-:-:S04]  /*8ed0*/  @P1 FMUL.FTZ R7, R7, 0.69314718246459960938 ;  /* 0x3f31721807071820 */ /* 0x000fc80000410000 */
[----:B------:R-:W-:Y:S01]  /*8ee0*/  @P1 FFMA.FTZ R152, R7, R5, R0 ;  /* 0x0000000507981223 */ /* 0x000fe20000010000 */
[----:B------:R-:W0:Y:S01]  /*8ef0*/  @P0 MUFU.RCP R4, R10 ;  /* 0x0000000a00040308 */ /* 0x000e220000001000 */
[----:B------:R-:W-:Y:S01]  /*8f00*/  ISETP.NE.AND P0, PT, R17, RZ, PT ;  /* 0x000000ff1100720c */ /* 0x000fe20003f05270 */
[----:B------:R-:W-:Y:S02]  /*8f10*/  IMAD.MOV.U32 R0, RZ, RZ, RZ ;  /* 0x000000ffff007224 */ /* 0x000fe400078e00ff */
[----:B------:R-:W-:Y:S01]  /*8f20*/  IMAD.U32 R5, RZ, RZ, UR37 ;  /* 0x00000025ff057e24 */ /* 0x000fe2000f8e00ff */
[----:B------:R-:W-:-:S03]  /*8f30*/  UIADD3 UR37, UR37, 0x1, URZ ;  /* 0x0000000125257890 */ /* 0x000fc6000fffe03f */
[----:B------:R-:W1:Y:S01]  /*8f40*/  @P1 MUFU.RCP R0, R11 ;  /* 0x0000000b00001308 */ /* 0x000e620000001000 */
[----:B------:R-:W-:-:S04]  /*8f50*/  UISETP.NE.AND UP0, UPT, UR37, 0x2, UPT ;  /* 0x000000022500788c */ /* 0x000fc8000bf05270 */
[----:B------:R-:W-:Y:S01]  /*8f60*/  USEL UR4, URZ, 0x1, UP0 ;  /* 0x000000013f047887 */ /* 0x000fe20008000000 */
[----:B------:R-:W-:Y:S01]  /*8f70*/  @!P0 IMAD R5, R5, 0x40, R16 ;  /* 0x0000004005058824 */ /* 0x000fe200078e0210 */
[----:B------:R-:W-:Y:S01]  /*8f80*/  USEL UR37, UR37, URZ, UP0 ;  /* 0x0000003f25257287 */ /* 0x000fe20008000000 */
[-C--:B0-----:R-:W-:Y:S01]  /*8f90*/  FMUL.FTZ R24, R24, R4.reuse ;  /* 0x0000000418187220 */ /* 0x081fe20000410000 */
[-C--:B------:R-:W-:Y:S02]  /*8fa0*/  FMUL.FTZ R25, R25, R4.reuse ;  /* 0x0000000419197220 */ /* 0x080fe40000410000 */
[----:B------:R-:W-:Y:S01]  /*8fb0*/  @!P0 LEA R5, R5, UR41, 0x2 ;  /* 0x0000002905058c11 */ /* 0x000fe2000f8e10ff */
[-C--:B------:R-:W-:Y:S01]  /*8fc0*/  FMUL.FTZ R28, R28, R4.reuse ;  /* 0x000000041c1c7220 */ /* 0x080fe20000410000 */
[-C--:B------:R-:W-:Y:S01]  /*8fd0*/  FMUL.FTZ R29, R29, R4.reuse ;  /* 0x000000041d1d7220 */ /* 0x080fe20000410000 */
[-C--:B------:R-:W-:Y:S01]  /*8fe0*/  FMUL.FTZ R32, R32, R4.reuse ;  /* 0x0000000420207220 */ /* 0x080fe20000410000 */
[-C--:B------:R-:W-:Y:S01]  /*8ff0*/  FMUL.FTZ R33, R33, R4.reuse ;  /* 0x0000000421217220 */ /* 0x080fe20000410000 */
[----:B------:R0:W-:Y:S01]  /*9000*/  @!P0 STS [R5+0x38400], R4 ;  /* 0x0384000405008388 */ /* 0x0001e20000000800 */
        /* <DEDUP_REMOVED lines=124> */
[----:B------:R-:W-:Y:S01]  /*97d0*/  ULOP3.LUT UR36, UR36, UR4, URZ, 0x3c, !UPT ;  /* 0x0000000424247292 */ /* 0x000fe2000f8e3c3f */
[----:B0-----:R-:W-:Y:S11]  /*97e0*/  BAR.ARV 0xe, 0x100 ;  /* 0x0384000000007b1d */ /* 0x001ff60000002000 */
.L_x_4051:
[----:B------:R-:W0:Y:S08]  /*97f0*/  S2UR UR4, SR_CgaCtaId ;  /* 0x00000000000479c3 */ /* 0x000e300000008800 */
[----:B------:R-:W-:Y:S06]  /*9800*/  BAR.SYNC.DEFER_BLOCKING 0x5, 0x180 ;  /* 0x0146000000007b1d */ /* 0x000fec0000010000 */
[----:B------:R-:W-:Y:S01]  /*9810*/  UMOV UR41, 0x400 ;  /* 0x0000040000297882 */ /* 0x000fe20000000000 */
[----:B------:R-:W-:Y:S01]  /*9820*/  BSSY B0, `(.L_x_4076) ;  /* 0x0000480000007945 */ /* 0x000fe20003800000 */
[----:B0-----:R-:W-:-:S09]  /*9830*/  ULEA UR41, UR4, UR41, 0x18 ;  /* 0x0000002904297291 */ /* 0x001fd2000f8ec03f */
[----:B------:R-:W0:Y:S02]  /*9840*/  LDS.128 R4, [UR41+0x388d0] ;  /* 0x0388d029ff047984 */ /* 0x000e240008000c00 */
[----:B0-----:R-:W-:Y:S02]  /*9850*/  R2UR UR4, R5 ;  /* 0x00000000050472ca */ /* 0x001fe400000e0000 */
[----:B------:R-:W-:Y:S01]  /*9860*/  R2UR UR5, R7 ;  /* 0x00000000070572ca */ /* 0x000fe200000e0000 */
[----:B------:R-:W-:Y:S06]  /*9870*/  BAR.ARV 0x4, 0x180 ;  /* 0x0106000000007b1d */ /* 0x000fec0000002000 */
[----:B------:R-:W-:Y:S08]  /*9880*/  @P0 BRA `(.L_x_4077) ;  /* 0x0000003800200947 */ /* 0x000ff00003800000 */
[----:B------:R-:W2:Y:S01]  /*9890*/  LDL R0, [R1+0x70] ;  /* 0x0000700001007983 */ /* 0x000ea20000100800 */
[----:B------:R-:W0:Y:S01]  /*98a0*/  S2UR UR8, SR_SWINHI ;  /* 0x00000000000879c3 */ /* 0x000e220000002f00 */
[----:B------:R-:W-:Y:S01]  /*98b0*/  F2FP.BF16.F32.PACK_AB R23, R71, R70 ;  /* 0x000000464717723e */ /* 0x000fe200000010ff */
[----:B------:R-:W-:Y:S01]  /*98c0*/  UMOV UR6, UR41 ;  /* 0x0000002900067c82 */ /* 0x000fe20008000000 */
[----:B0-----:R-:W-:Y:S01]  /*98d0*/  UMOV UR7, UR8 ;  /* 0x0000000800077c82 */ /* 0x001fe20008000000 */
[----:B------:R-:W-:Y:S02]  /*98e0*/  IMAD.U32 R4, RZ, RZ, UR6 ;  /* 0x00000006ff047e24 */ /* 0x000fe4000f8e00ff */
[----:B------:R-:W-:Y:S01]  /*98f0*/  IMAD.U32 R5, RZ, RZ, UR7 ;  /* 0x00000007ff057e24 */ /* 0x000fe2000f8e00ff */
[----:B------:R-:W-:Y:S01]  /*9900*/  ULDC.64 UR6, c[0x0][0xd08] ;  /* 0x0003420000067ab9 */ /* 0x000fe20000000a00 */
[----:B------:R-:W-:Y:S01]  /*9910*/  BAR.SYNC.DEFER_BLOCKING 0x1, 0x100 ;  /* 0x0044000000007b1d */ /* 0x000fe20000010000 */
[----:B--2---:R-:W-:-:S03]  /*9920*/  IMAD.WIDE R20, R0, 0x2, R4 ;  /* 0x0000000200147825 */ /* 0x004fc600078e0204 */
[C---:B------:R-:W-:Y:S02]  /*9930*/  IADD3 R9, P6, R20.reuse, 0x6060, RZ ;  /* 0x0000606014097810 */ /* 0x040fe40007fde0ff */
[C---:B------:R-:W-:Y:S02]  /*9940*/  IADD3 R13, P1, R20.reuse, 0x6020, RZ ;  /* 0x00006020140d7810 */ /* 0x040fe40007f3e0ff */
[----:B------:R-:W-:Y:S02]  /*9950*/  LOP3.LUT R8, R9, 0x380, RZ, 0xc0, !PT ;  /* 0x0000038009087812 */ /* 0x000fe400078ec0ff */
[----:B------:R-:W-:Y:S02]  /*9960*/  IADD3 R11, P0, R20, 0x6040, RZ ;  /* 0x00006040140b7810 */ /* 0x000fe40007f1e0ff */
[----:B------:R-:W-:Y:S02]  /*9970*/  SHF.R.U64 R8, R8, 0x3, RZ ;  /* 0x0000000308087819 */ /* 0x000fe400000012ff */
[----:B------:R-:W-:-:S02]  /*9980*/  LOP3.LUT R12, R13, 0x380, RZ, 0xc0, !PT ;  /* 0x000003800d0c7812 */ /* 0x000fc400078ec0ff */
[----:B------:R-:W-:Y:S01]  /*9990*/  LOP3.LUT R8, R8, R9, RZ, 0x3c, !PT ;  /* 0x0000000908087212 */ /* 0x000fe200078e3cff */
[----:B------:R-:W-:Y:S01]  /*99a0*/  IMAD.X R9, RZ, RZ, R21, P6 ;  /* 0x000000ffff097224 */ /* 0x000fe200030e0615 */
[----:B------:R-:W-:Y:S02]  /*99b0*/  LOP3.LUT R10, R11, 0x380, RZ, 0xc0, !PT ;  /* 0x000003800b0a7812 */ /* 0x000fe400078ec0ff */
[----:B------:R-:W-:Y:S02]  /*99c0*/  LOP3.LUT R0, R20, 0x380, RZ, 0xc0, !PT ;  /* 0x0000038014007812 */ /* 0x000fe400078ec0ff */
[----:B------:R-:W-:Y:S02]  /*99d0*/  SHF.R.U64 R12, R12, 0x3, RZ ;  /* 0x000000030c0c7819 */ /* 0x000fe400000012ff */
[----:B------:R-:W-:Y:S02]  /*99e0*/  SHF.R.U64 R10, R10, 0x3, RZ ;  /* 0x000000030a0a7819 */ /* 0x000fe400000012ff */
[----:B------:R-:W-:-:S02]  /*99f0*/  SHF.R.U64 R0, R0, 0x3, RZ ;  /* 0x0000000300007819 */ /* 0x000fc400000012ff */
[----:B------:R-:W-:Y:S01]  /*9a00*/  LOP3.LUT R12, R12, R13, RZ, 0x3c, !PT ;  /* 0x0000000d0c0c7212 */ /* 0x000fe200078e3cff */
[--C-:B------:R-:W-:Y:S01]  /*9a10*/  IMAD.X R13, RZ, RZ, R21.reuse, P1 ;  /* 0x000000ffff0d7224 */ /* 0x100fe200008e0615 */
[----:B------:R-:W-:Y:S01]  /*9a20*/  MOV R164, R8 ;  /* 0x0000000800a47202 */ /* 0x000fe20000000f00 */
[--C-:B------:R-:W-:Y:S01]  /*9a30*/  IMAD.MOV.U32 R9, RZ, RZ, R21.reuse ;  /* 0x000000ffff097224 */ /* 0x100fe200078e0015 */
[----:B------:R-:W-:Y:S01]  /*9a40*/  LOP3.LUT R10, R10, R11, RZ, 0x3c, !PT ;  /* 0x0000000b0a0a7212 */ /* 0x000fe200078e3cff */
[----:B------:R-:W-:Y:S01]  /*9a50*/  IMAD.X R11, RZ, RZ, R21, P0 ;  /* 0x000000ffff0b7224 */ /* 0x000fe200000e0615 */
[----:B------:R-:W-:Y:S02]  /*9a60*/  LOP3.LUT R8, R0, R20, RZ, 0x3c, !PT ;  /* 0x0000001400087212 */ /* 0x000fe400078e3cff */
[----:B------:R-:W-:Y:S02]  /*9a70*/  IADD3 R162, P0, R20, 0x2060, RZ ;  /* 0x0000206014a27810 */ /* 0x000fe40007f1e0ff */
[----:B------:R-:W-:-:S02]  /*9a80*/  MOV R18, R12 ;  /* 0x0000000c00127202 */ /* 0x000fc40000000f00 */
[----:B------:R-:W-:Y:S02]  /*9a90*/  MOV R12, R8 ;  /* 0x00000008000c7202 */ /* 0x000fe40000000f00 */
[----:B------:R-:W0:Y:S01]  /*9aa0*/  LDC R9, c[0x0][0xbd4] ;  /* 0x0002f500ff097b82 */ /* 0x000e220000000800 */
[----:B------:R-:W-:Y:S02]  /*9ab0*/  LOP3.LUT R163, R162, 0x380, RZ, 0xc0, !PT ;  /* 0x00000380a2a37812 */ /* 0x000fe400078ec0ff */
[----:B------:R-:W-:Y:S02]  /*9ac0*/  IADD3 R154, P3, R20, 0x4060, RZ ;  /* 0x00004060149a7810 */ /* 0x000fe40007f7e0ff */
[----:B------:R-:W-:Y:S02]  /*9ad0*/  SHF.R.U64 R163, R163, 0x3, RZ ;  /* 0x00000003a3a37819 */ /* 0x000fe400000012ff */
[----:B------:R-:W-:Y:S02]  /*9ae0*/  LOP3.LUT R155, R154, 0x380, RZ, 0xc0, !PT ;  /* 0x000003809a9b7812 */ /* 0x000fe400078ec0ff */
[----:B------:R-:W-:Y:S01]  /*9af0*/  LOP3.LUT R162, R163, R162, RZ, 0x3c, !PT ;  /* 0x000000a2a3a27212 */ /* 0x000fe200078e3cff */
[----:B------:R-:W-:Y:S01]  /*9b00*/  IMAD.X R163, RZ, RZ, R21, P0 ;  /* 0x000000ffffa37224 */ /* 0x000fe200000e0615 */
[----:B------:R-:W-:-:S02]  /*9b10*/  IADD3 R8, P0, R20, 0x2040, RZ ;  /* 0x0000204014087810 */ /* 0x000fc40007f1e0ff */
[----:B------:R-:W-:Y:S02]  /*9b20*/  SHF.R.U64 R155, R155, 0x3, RZ ;  /* 0x000000039b9b7819 */ /* 0x000fe400000012ff */
[----:B------:R-:W-:Y:S02]  /*9b30*/  LOP3.LUT R0, R8, 0x380, RZ, 0xc0, !PT ;  /* 0x0000038008007812 */ /* 0x000fe400078ec0ff */
[----:B------:R-:W-:Y:S02]  /*9b40*/  ISETP.NE.AND P1, PT, R22, RZ, PT ;  /* 0x000000ff1600720c */ /* 0x000fe40003f25270 */
[----:B------:R-:W-:Y:S02]  /*9b50*/  SHF.R.U64 R0, R0, 0x3, RZ ;  /* 0x0000000300007819 */ /* 0x000fe400000012ff */
[----:B------:R-:W-:Y:S01]  /*9b60*/  LOP3.LUT R154, R155, R154, RZ, 0x3c, !PT ;  /* 0x0000009a9b9a7212 */ /* 0x000fe200078e3cff */
[----:B------:R-:W-:Y:S01]  /*9b70*/  IMAD.X R155, RZ, RZ, R21, P3 ;  /* 0x000000ffff9b7224 */ /* 0x000fe200018e0615 */
[----:B------:R-:W-:-:S02]  /*9b80*/  LOP3.LUT R8, R0, R8, RZ, 0x3c, !PT ;  /* 0x0000000800087212 */ /* 0x000fc400078e3cff */
[----:B0-----:R-:W-:Y:S01]  /*9b90*/  SEL R0, R22, R9, P1 ;  /* 0x0000000916007207 */ /* 0x001fe20000800000 */
[----:B------:R-:W-:Y:S01]  /*9ba0*/  IMAD.X R9, RZ, RZ, R21, P0 ;  /* 0x000000ffff097224 */ /* 0x000fe200000e0615 */
[----:B------:R-:W-:Y:S02]  /*9bb0*/  MOV R154, R154 ;  /* 0x0000009a009a7202 */ /* 0x000fe40000000f00 */
[C---:B------:R-:W-:Y:S02]  /*9bc0*/  IADD3 R156, P4, R20.reuse, 0x4040, RZ ;  /* 0x00004040149c7810 */ /* 0x040fe40007f9e0ff */
[----:B------:R-:W-:Y:S02]  /*9bd0*/  MOV R155, R8 ;  /* 0x00000008009b7202 */ /* 0x000fe40000000f00 */
[----:B------:R-:W-:Y:S02]  /*9be0*/  IADD3 R8, P0, R20, 0x2020, RZ ;  /* 0x0000202014087810 */ /* 0x000fe40007f1e0ff */
[----:B------:R-:W-:-:S02]  /*9bf0*/  LOP3.LUT R157, R156, 0x380, RZ, 0xc0, !PT ;  /* 0x000003809c9d7812 */ /* 0x000fc400078ec0ff */
[----:B------:R-:W-:Y:S02]  /*9c00*/  LOP3.LUT R9, R8, 0x380, RZ, 0xc0, !PT ;  /* 0x0000038008097812 */ /* 0x000fe400078ec0ff */
[----:B------:R-:W-:Y:S02]  /*9c10*/  SHF.R.U64 R157, R157, 0x3, RZ ;  /* 0x000000039d9d7819 */ /* 0x000fe400000012ff */
[----:B------:R-:W-:Y:S02]  /*9c20*/  SHF.R.U64 R9, R9, 0x3, RZ ;  /* 0x0000000309097819 */ /* 0x000fe400000012ff */
[----:B------:R-:W-:Y:S01]  /*9c30*/  LOP3.LUT R156, R157, R156, RZ, 0x3c, !PT ;  /* 0x0000009c9d9c7212 */ /* 0x000fe200078e3cff */
[--C-:B------:R-:W-:Y:S01]  /*9c40*/  IMAD.X R157, RZ, RZ, R21.reuse, P4 ;  /* 0x000000ffff9d7224 */ /* 0x100fe200020e0615 */
[----:B------:R-:W-:Y:S01]  /*9c50*/  LOP3.LUT R8, R9, R8, RZ, 0x3c, !PT ;  /* 0x0000000809087212 */ /* 0x000fe200078e3cff */
[----:B------:R-:W-:Y:S01]  /*9c60*/  IMAD.X R9, RZ, RZ, R21, P0 ;  /* 0x000000ffff097224 */ /* 0x000fe200000e0615 */
[----:B------:R-:W-:-:S02]  /*9c70*/  MOV R153, R10 ;  /* 0x0000000a00997202 */ /* 0x000fc40000000f00 */
[----:B------:R-:W-:Y:S02]  /*9c80*/  MOV R156, R156 ;  /* 0x0000009c009c7202 */ /* 0x000fe40000000f00 */
[----:B------:R-:W-:Y:S02]  /*9c90*/  MOV R157, R8 ;  /* 0x00000008009d7202 */ /* 0x000fe40000000f00 */
[----:B------:R-:W-:Y:S02]  /*9ca0*/  F2FP.BF16.F32.PACK_AB R8, R25, R24 ;  /* 0x000000181908723e */ /* 0x000fe400000010ff */
[----:B------:R-:W-:Y:S02]  /*9cb0*/  F2FP.BF16.F32.PACK_AB R9, R27, R26 ;  /* 0x0000001a1b09723e */ /* 0x000fe400000010ff */
[----:B------:R-:W-:Y:S02]  /*9cc0*/  F2FP.BF16.F32.PACK_AB R10, R29, R28 ;  /* 0x0000001c1d0a723e */ /* 0x000fe400000010ff */
[----:B------:R-:W-:-:S02]  /*9cd0*/  F2FP.BF16.F32.PACK_AB R11, R31, R30 ;  /* 0x0000001e1f0b723e */ /* 0x000fc400000010ff */
[----:B------:R-:W-:Y:S02]  /*9ce0*/  IADD3 R14, P2, R20, 0x6000, RZ ;  /* 0x00006000140e7810 */ /* 0x000fe40007f5e0ff */
[----:B------:R-:W-:Y:S01]  /*9cf0*/  F2FP.BF16.F32.PACK_AB R13, R35, R34 ;  /* 0x00000022230d723e */ /* 0x000fe200000010ff */
[----:B------:R0:W-:Y:S01]  /*9d00*/  STSM.16.M88.4 [R12], R8 ;  /* 0x000000080c007844 */ /* 0x0001e20000000200 */
[----:B------:R-:W-:Y:S02]  /*9d10*/  LOP3.LUT R15, R14, 0x380, RZ, 0xc0, !PT ;  /* 0x000003800e0f7812 */ /* 0x000fe400078ec0ff */
[C---:B------:R-:W-:Y:S02]  /*9d20*/  IADD3 R158, P5, R20.reuse, 0x4020, RZ ;  /* 0x00004020149e7810 */ /* 0x040fe40007fbe0ff */
[----:B------:R-:W-:Y:S02]  /*9d30*/  SHF.R.U64 R15, R15, 0x3, RZ ;  /* 0x000000030f0f7819 */ /* 0x000fe400000012ff */
[----:B------:R-:W-:-:S02]  /*9d40*/  IADD3 R160, P6, R20, 0x4000, RZ ;  /* 0x0000400014a07810 */ /* 0x000fc40007fde0ff */
[----:B------:R-:W-:Y:S01]  /*9d50*/  LOP3.LUT R14, R15, R14, RZ, 0x3c, !PT ;  /* 0x0000000e0f0e7212 */ /* 0x000fe200078e3cff */
[----:B------:R-:W-:Y:S01]  /*9d60*/  IMAD.X R15, RZ, RZ, R21, P2 ;  /* 0x000000ffff0f7224 */ /* 0x000fe200010e0615 */
[----:B------:R-:W-:Y:S02]  /*9d70*/  LOP3.LUT R159, R158, 0x380, RZ, 0xc0, !PT ;  /* 0x000003809e9f7812 */ /* 0x000fe400078ec0ff */
[----:B------:R-:W-:Y:S02]  /*9d80*/  LOP3.LUT R161, R160, 0x380, RZ, 0xc0, !PT ;  /* 0x00000380a0a17812 */ /* 0x000fe400078ec0ff */
[----:B------:R-:W-:Y:S02]  /*9d90*/  MOV R7, R14 ;  /* 0x0000000e00077202 */ /* 0x000fe40000000f00 */
[----:B0-----:R-:W-:Y:S02]  /*9da0*/  IADD3 R8, P0, R20, 0x20, RZ ;  /* 0x0000002014087810 */ /* 0x001fe40007f1e0ff */
[----:B------:R-:W-:-:S02]  /*9db0*/  F2FP.BF16.F32.PACK_AB R12, R33, R32 ;  /* 0x00000020210c723e */ /* 0x000fc400000010ff */
[----:B------:R-:W-:Y:S02]  /*9dc0*/  LOP3.LUT R9, R8, 0x380, RZ, 0xc0, !PT ;  /* 0x0000038008097812 */ /* 0x000fe400078ec0ff */
[----:B------:R-:W-:Y:S02]  /*9dd0*/  F2FP.BF16.F32.PACK_AB R14, R37, R36 ;  /* 0x00000024250e723e */ /* 0x000fe400000010ff */
[----:B------:R-:W-:Y:S02]  /*9de0*/  SHF.R.U64 R9, R9, 0x3, RZ ;  /* 0x0000000309097819 */ /* 0x000fe400000012ff */
[----:B------:R-:W-:Y:S02]  /*9df0*/  F2FP.BF16.F32.PACK_AB R15, R39, R38 ;  /* 0x00000026270f723e */ /* 0x000fe400000010ff */
[----:B------:R-:W-:Y:S01]  /*9e00*/  LOP3.LUT R8, R9, R8, RZ, 0x3c, !PT ;  /* 0x0000000809087212 */ /* 0x000fe200078e3cff */
[----:B------:R-:W-:Y:S01]  /*9e10*/  IMAD.X R9, RZ, RZ, R21, P0 ;  /* 0x000000ffff097224 */ /* 0x000fe200000e0615 */
[----:B------:R-:W-:-:S02]  /*9e20*/  F2FP.BF16.F32.PACK_AB R10, R45, R44 ;  /* 0x0000002c2d0a723e */ /* 0x000fc400000010ff */
[----:B------:R-:W-:Y:S02]  /*9e30*/  F2FP.BF16.F32.PACK_AB R11, R47, R46 ;  /* 0x0000002e2f0b723e */ /* 0x000fe400000010ff */
[----:B------:R-:W-:Y:S02]  /*9e40*/  MOV R8, R8 ;  /* 0x0000000800087202 */ /* 0x000fe40000000f00 */
[----:B------:R-:W-:Y:S02]  /*9e50*/  SHF.R.U64 R159, R159, 0x3, RZ ;  /* 0x000000039f9f7819 */ /* 0x000fe400000012ff */
[----:B------:R-:W-:Y:S01]  /*9e60*/  SHF.R.U64 R161, R161, 0x3, RZ ;  /* 0x00000003a1a17819 */ /* 0x000fe200000012ff */
[----:B------:R0:W-:Y:S01]  /*9e70*/  STSM.16.M88.4 [R8], R12 ;  /* 0x0000000c08007844 */ /* 0x0001e20000000200 */
[----:B------:R-:W-:Y:S01]  /*9e80*/  LOP3.LUT R158, R159, R158, RZ, 0x3c, !PT ;  /* 0x0000009e9f9e7212 */ /* 0x000fe200078e3cff */
[--C-:B------:R-:W-:Y:S01]  /*9e90*/  IMAD.X R159, RZ, RZ, R21.reuse, P5 ;  /* 0x000000ffff9f7224 */ /* 0x100fe200028e0615 */
[----:B------:R-:W-:Y:S01]  /*9ea0*/  LOP3.LUT R160, R161, R160, RZ, 0x3c, !PT ;  /* 0x000000a0a1a07212 */ /* 0x000fe200078e3cff */
[----:B------:R-:W-:Y:S01]  /*9eb0*/  IMAD.X R161, RZ, RZ, R21, P6 ;  /* 0x000000ffffa17224 */ /* 0x000fe200030e0615 */
[----:B------:R-:W-:-:S02]  /*9ec0*/  MOV R162, R162 ;  /* 0x000000a200a27202 */ /* 0x000fc40000000f00 */
[----:B------:R-:W-:Y:S02]  /*9ed0*/  MOV R158, R158 ;  /* 0x0000009e009e7202 */ /* 0x000fe40000000f00 */
[----:B------:R-:W-:Y:S02]  /*9ee0*/  MOV R160, R160 ;  /* 0x000000a000a07202 */ /* 0x000fe40000000f00 */
[----:B0-----:R-:W-:Y:S02]  /*9ef0*/  IADD3 R8, P0, R20, 0x40, RZ ;  /* 0x0000004014087810 */ /* 0x001fe40007f1e0ff */
[----:B------:R-:W-:Y:S02]  /*9f00*/  F2FP.BF16.F32.PACK_AB R13, R59, R58 ;  /* 0x0000003a3b0d723e */ /* 0x000fe400000010ff */
[----:B------:R-:W-:Y:S02]  /*9f10*/  LOP3.LUT R9, R8, 0x380, RZ, 0xc0, !PT ;  /* 0x0000038008097812 */ /* 0x000fe400078ec0ff */
[----:B------:R-:W-:-:S02]  /*9f20*/  F2FP.BF16.F32.PACK_AB R14, R61, R60 ;  /* 0x0000003c3d0e723e */ /* 0x000fc400000010ff */
[----:B------:R-:W-:Y:S02]  /*9f30*/  SHF.R.U64 R9, R9, 0x3, RZ ;  /* 0x0000000309097819 */ /* 0x000fe400000012ff */
[----:B------:R-:W-:Y:S02]  /*9f40*/  F2FP.BF16.F32.PACK_AB R15, R63, R62 ;  /* 0x0000003e3f0f723e */ /* 0x000fe400000010ff */
[----:B------:R-:W-:Y:S01]  /*9f50*/  LOP3.LUT R8, R9, R8, RZ, 0x3c, !PT ;  /* 0x0000000809087212 */ /* 0x000fe200078e3cff */
[----:B------:R-:W-:-:S05]  /*9f60*/  IMAD.X R9, RZ, RZ, R21, P0 ;  /* 0x000000ffff097224 */ /* 0x000fca00000e0615 */
[----:B------:R-:W-:Y:S02]  /*9f70*/  MOV R12, R8 ;  /* 0x00000008000c7202 */ /* 0x000fe40000000f00 */
[----:B------:R-:W-:Y:S02]  /*9f80*/  F2FP.BF16.F32.PACK_AB R8, R41, R40 ;  /* 0x000000282908723e */ /* 0x000fe400000010ff */
[----:B------:R-:W-:-:S05]  /*9f90*/  F2FP.BF16.F32.PACK_AB R9, R43, R42 ;  /* 0x0000002a2b09723e */ /* 0x000fca00000010ff */
[----:B------:R0:W-:Y:S02]  /*9fa0*/  STSM.16.M88.4 [R12], R8 ;  /* 0x000000080c007844 */ /* 0x0001e40000000200 */
[C---:B0-----:R-:W-:Y:S02]  /*9fb0*/  IADD3 R8, P0, R20.reuse, 0x2000, RZ ;  /* 0x0000200014087810 */ /* 0x041fe40007f1e0ff */
[----:B------:R-:W-:Y:S02]  /*9fc0*/  IADD3 R10, P1, R20, 0x60, RZ ;  /* 0x00000060140a7810 */ /* 0x000fe40007f3e0ff */
[----:B------:R-:W-:Y:S02]  /*9fd0*/  LOP3.LUT R9, R8, 0x380, RZ, 0xc0, !PT ;  /* 0x0000038008097812 */ /* 0x000fe400078ec0ff */
[----:B------:R-:W-:Y:S02]  /*9fe0*/  F2FP.BF16.F32.PACK_AB R11, R55, R54 ;  /* 0x00000036370b723e */ /* 0x000fe400000010ff */
[----:B------:R-:W-:-:S02]  /*9ff0*/  SHF.R.U64 R9, R9, 0x3, RZ ;  /* 0x0000000309097819 */ /* 0x000fc400000012ff */
[----:B------:R-:W-:Y:S02]  /*a000*/  F2FP.BF16.F32.PACK_AB R12, R57, R56 ;  /* 0x00000038390c723e */ /* 0x000fe400000010ff */
[----:B------:R-:W-:Y:S01]  /*a010*/  LOP3.LUT R8, R9, R8, RZ, 0x3c, !PT ;  /* 0x0000000809087212 */ /* 0x000fe200078e3cff */
[--C-:B------:R-:W-:Y:S01]  /*a020*/  IMAD.X R9, RZ, RZ, R21.reuse, P0 ;  /* 0x000000ffff097224 */ /* 0x100fe200000e0615 */
[----:B------:R-:W-:Y:S01]  /*a030*/  ISETP.NE.U32.AND P0, PT, RZ, UR6, PT ;  /* 0x00000006ff007c0c */ /* 0x000fe2000bf05070 */
[----:B------:R-:W-:-:S03]  /*a040*/  IMAD.X R21, RZ, RZ, R21, P1 ;  /* 0x000000ffff157224 */ /* 0x000fc600008e0615 */
[----:B------:R-:W-:Y:S02]  /*a050*/  MOV R22, R8 ;  /* 0x0000000800167202 */ /* 0x000fe40000000f00 */
[----:B------:R-:W-:Y:S02]  /*a060*/  LOP3.LUT R8, R10, 0x380, RZ, 0xc0, !PT ;  /* 0x000003800a087812 */ /* 0x000fe400078ec0ff */
[----:B------:R-:W-:Y:S02]  /*a070*/  F2FP.BF16.F32.PACK_AB R9, R51, R50 ;  /* 0x000000323309723e */ /* 0x000fe400000010ff */
[----:B------:R-:W-:Y:S02]  /*a080*/  SHF.R.U64 R8, R8, 0x3, RZ ;  /* 0x0000000308087819 */ /* 0x000fe400000012ff */
[----:B------:R-:W-:Y:S02]  /*a090*/  ISETP.NE.AND.EX P0, PT, RZ, UR7, PT, P0 ;  /* 0x00000007ff007c0c */ /* 0x000fe4000bf05300 */
[----:B------:R-:W-:-:S02]  /*a0a0*/  LOP3.LUT R20, R8, R10, RZ, 0x3c, !PT ;  /* 0x0000000a08147212 */ /* 0x000fc400078e3cff */
[----:B------:R-:W-:Y:S02]  /*a0b0*/  F2FP.BF16.F32.PACK_AB R8, R49, R48 ;  /* 0x000000303108723e */ /* 0x000fe400000010ff */
[----:B------:R-:W-:Y:S02]  /*a0c0*/  MOV R20, R20 ;  /* 0x0000001400147202 */ /* 0x000fe40000000f00 */
[----:B------:R-:W-:Y:S02]  /*a0d0*/  F2FP.BF16.F32.PACK_AB R10, R53, R52 ;  /* 0x00000034350a723e */ /* 0x000fe400000010ff */
[----:B------:R-:W-:-:S03]  /*a0e0*/  F2FP.BF16.F32.PACK_AB R21, R67, R66 ;  /* 0x000000424315723e */ /* 0x000fc600000010ff */
[----:B------:R0:W-:Y:S04]  /*a0f0*/  STSM.16.M88.4 [R20], R8 ;  /* 0x0000000814007844 */ /* 0x0001e80000000200 */
[----:B------:R1:W-:Y:S01]  /*a100*/  STSM.16.M88.4 [R22], R12 ;  /* 0x0000000c16007844 */ /* 0x0003e20000000200 */
[----:B0-----:R-:W-:Y:S02]  /*a110*/  F2FP.BF16.F32.PACK_AB R20, R65, R64 ;  /* 0x000000404114723e */ /* 0x001fe400000010ff */
[----:B------:R-:W-:Y:S02]  /*a120*/  F2FP.BF16.F32.PACK_AB R8, R73, R72 ;  /* 0x000000484908723e */ /* 0x000fe400000010ff */
[----:B-1----:R-:W-:Y:S02]  /*a130*/  F2FP.BF16.F32.PACK_AB R22, R69, R68 ;  /* 0x000000444516723e */ /* 0x002fe400000010ff */
[----:B------:R-:W-:-:S02]  /*a140*/  F2FP.BF16.F32.PACK_AB R9, R75, R74 ;  /* 0x0000004a4b09723e */ /* 0x000fc400000010ff */
[----:B------:R-:W-:Y:S01]  /*a150*/  F2FP.BF16.F32.PACK_AB R10, R77, R76 ;  /* 0x0000004c4d0a723e */ /* 0x000fe200000010ff */
[----:B------:R0:W-:Y:S01]  /*a160*/  STSM.16.M88.4 [R157], R20 ;  /* 0x000000149d007844 */ /* 0x0001e20000000200 */
[----:B------:R-:W-:Y:S02]  /*a170*/  F2FP.BF16.F32.PACK_AB R11, R79, R78 ;  /* 0x0000004e4f0b723e */ /* 0x000fe400000010ff */
[----:B------:R-:W-:Y:S02]  /*a180*/  F2FP.BF16.F32.PACK_AB R12, R81, R80 ;  /* 0x00000050510c723e */ /* 0x000fe400000010ff */
[----:B------:R-:W-:Y:S01]  /*a190*/  F2FP.BF16.F32.PACK_AB R13, R83, R82 ;  /* 0x00000052530d723e */ /* 0x000fe200000010ff */
[----:B------:R1:W-:Y:S01]  /*a1a0*/  STSM.16.M88.4 [R155], R8 ;  /* 0x000000089b007844 */ /* 0x0003e20000000200 */
[----:B------:R-:W-:Y:S02]  /*a1b0*/  F2FP.BF16.F32.PACK_AB R14, R85, R84 ;  /* 0x00000054550e723e */ /* 0x000fe400000010ff */
[----:B------:R-:W-:-:S05]  /*a1c0*/  F2FP.BF16.F32.PACK_AB R15, R87, R86 ;  /* 0x00000056570f723e */ /* 0x000fca00000010ff */
[----:B------:R2:W-:Y:S01]  /*a1d0*/  STSM.16.M88.4 [R162], R12 ;  /* 0x0000000ca2007844 */ /* 0x0005e20000000200 */
[----:B0-----:R-:W-:Y:S02]  /*a1e0*/  F2FP.BF16.F32.PACK_AB R20, R89, R88 ;  /* 0x000000585914723e */ /* 0x001fe400000010ff */
[----:B------:R-:W-:Y:S02]  /*a1f0*/  F2FP.BF16.F32.PACK_AB R21, R91, R90 ;  /* 0x0000005a5b15723e */ /* 0x000fe400000010ff */
[----:B------:R-:W-:Y:S02]  /*a200*/  F2FP.BF16.F32.PACK_AB R22, R93, R92 ;  /* 0x0000005c5d16723e */ /* 0x000fe400000010ff */
[----:B------:R-:W-:Y:S02]  /*a210*/  F2FP.BF16.F32.PACK_AB R23, R95, R94 ;  /* 0x0000005e5f17723e */ /* 0x000fe400000010ff */
[----:B-1----:R-:W-:Y:S02]  /*a220*/  F2FP.BF16.F32.PACK_AB R8, R97, R96 ;  /* 0x000000606108723e */ /* 0x002fe400000010ff */
[----:B------:R-:W-:Y:S01]  /*a230*/  F2FP.BF16.F32.PACK_AB R9, R99, R98 ;  /* 0x000000626309723e */ /* 0x000fe200000010ff */
[----:B------:R0:W-:Y:S01]  /*a240*/  STSM.16.M88.4 [R160], R20 ;  /* 0x00000014a0007844 */ /* 0x0001e20000000200 */
[----:B------:R-:W-:-:S02]  /*a250*/  F2FP.BF16.F32.PACK_AB R10, R101, R100 ;  /* 0x00000064650a723e */ /* 0x000fc400000010ff */
[----:B------:R-:W-:Y:S02]  /*a260*/  F2FP.BF16.F32.PACK_AB R11, R103, R102 ;  /* 0x00000066670b723e */ /* 0x000fe400000010ff */
[----:B--2---:R-:W-:Y:S02]  /*a270*/  F2FP.BF16.F32.PACK_AB R12, R105, R104 ;  /* 0x00000068690c723e */ /* 0x004fe400000010ff */
[----:B------:R-:W-:Y:S01]  /*a280*/  F2FP.BF16.F32.PACK_AB R13, R107, R106 ;  /* 0x0000006a6b0d723e */ /* 0x000fe200000010ff */
[----:B------:R1:W-:Y:S01]  /*a290*/  STSM.16.M88.4 [R158], R8 ;  /* 0x000000089e007844 */ /* 0x0003e20000000200 */
[----:B------:R-:W-:Y:S02]  /*a2a0*/  F2FP.BF16.F32.PACK_AB R14, R109, R108 ;  /* 0x0000006c6d0e723e */ /* 0x000fe400000010ff */
[----:B------:R-:W-:Y:S02]  /*a2b0*/  F2FP.BF16.F32.PACK_AB R15, R111, R110 ;  /* 0x0000006e6f0f723e */ /* 0x000fe400000010ff */
[----:B0-----:R-:W-:-:S03]  /*a2c0*/  F2FP.BF16.F32.PACK_AB R20, R113, R112 ;  /* 0x000000707114723e */ /* 0x001fc600000010ff */
[----:B------:R0:W-:Y:S01]  /*a2d0*/  STSM.16.M88.4 [R156], R12 ;  /* 0x0000000c9c007844 */ /* 0x0001e20000000200 */
        /* <DEDUP_REMOVED lines=8> */
[----:B0-----:R-:W-:Y:S02]  /*a360*/  F2FP.BF16.F32.PACK_AB R12, R129, R128 ;  /* 0x00000080810c723e */ /* 0x001fe400000010ff */
[----:B------:R-:W-:Y:S01]  /*a370*/  F2FP.BF16.F32.PACK_AB R13, R131, R130 ;  /* 0x00000082830d723e */ /* 0x000fe200000010ff */
[----:B------:R0:W-:Y:S01]  /*a380*/  STSM.16.M88.4 [R7], R8 ;  /* 0x0000000807007844 */ /* 0x0001e20000000200 */
[----:B------:R-:W-:Y:S02]  /*a390*/  F2FP.BF16.F32.PACK_AB R14, R133, R132 ;  /* 0x00000084850e723e */ /* 0x000fe400000010ff */
[----:B------:R-:W-:Y:S02]  /*a3a0*/  F2FP.BF16.F32.PACK_AB R15, R135, R134 ;  /* 0x00000086870f723e */ /* 0x000fe400000010ff */
[----:B-1----:R-:W-:-:S03]  /*a3b0*/  F2FP.BF16.F32.PACK_AB R20, R137, R136 ;  /* 0x000000888914723e */ /* 0x002fc600000010ff */
[----:B------:R1:W-:Y:S01]  /*a3c0*/  STSM.16.M88.4 [R18], R12 ;  /* 0x0000000c12007844 */ /* 0x0003e20000000200 */
[----:B------:R-:W-:Y:S02]  /*a3d0*/  F2FP.BF16.F32.PACK_AB R21, R139, R138 ;  /* 0x0000008a8b15723e */ /* 0x000fe400000010ff */
[----:B------:R-:W-:Y:S02]  /*a3e0*/  F2FP.BF16.F32.PACK_AB R22, R141, R140 ;  /* 0x0000008c8d16723e */ /* 0x000fe400000010ff */
[----:B------:R-:W-:Y:S02]  /*a3f0*/  F2FP.BF16.F32.PACK_AB R23, R143, R142 ;  /* 0x0000008e8f17723e */ /* 0x000fe400000010ff */
[----:B0-----:R-:W-:Y:S02]  /*a400*/  F2FP.BF16.F32.PACK_AB R8, R145, R144 ;  /* 0x000000909108723e */ /* 0x001fe400000010ff */
[----:B------:R-:W-:Y:S01]  /*a410*/  F2FP.BF16.F32.PACK_AB R9, R147, R146 ;  /* 0x000000929309723e */ /* 0x000fe200000010ff */
[----:B------:R-:W-:Y:S01]  /*a420*/  STSM.16.M88.4 [R153], R20 ;  /* 0x0000001499007844 */ /* 0x000fe20000000200 */
[----:B------:R-:W-:-:S02]  /*a430*/  F2FP.BF16.F32.PACK_AB R10, R149, R148 ;  /* 0x00000094950a723e */ /* 0x000fc400000010ff */
[----:B------:R-:W-:Y:S01]  /*a440*/  F2FP.BF16.F32.PACK_AB R11, R151, R150 ;  /* 0x00000096970b723e */ /* 0x000fe200000010ff */
[C---:B-1----:R-:W-:Y:S01]  /*a450*/  IMAD.SHL.U32 R13, R187.reuse, 0x4, RZ ;  /* 0x00000004bb0d7824 */ /* 0x042fe200078e00ff */
[----:B------:R-:W-:-:S03]  /*a460*/  SHF.L.U64.HI R14, R187, 0x2, R195 ;  /* 0x00000002bb0e7819 */ /* 0x000fc600000102c3 */
[----:B------:R0:W-:Y:S02]  /*a470*/  STSM.16.M88.4 [R164], R8 ;  /* 0x00000008a4007844 */ /* 0x0001e40000000200 */
[----:B0-----:R-:W0:Y:S08]  /*a480*/  LDC.64 R10, c[0x0][0xd00] ;  /* 0x00034000ff0a7b82 */ /* 0x001e300000000a00 */
[----:B------:R-:W-:Y:S01]  /*a490*/  BAR.SYNC.DEFER_BLOCKING 0x1, 0x100 ;  /* 0x0044000000007b1d */ /* 0x000fe20000010000 */
[----:B------:R-:W-:-:S04]  /*a4a0*/  @P0 IADD3 R8, P2, R13, UR6, RZ ;  /* 0x000000060d080c10 */ /* 0x000fc8000ff5e0ff */
[----:B------:R-:W-:Y:S02]  /*a4b0*/  @P0 IADD3.X R9, R14, UR7, RZ, P2, !PT ;  /* 0x000000070e090c10 */ /* 0x000fe400097fe4ff */
[----:B0-----:R-:W-:-:S04]  /*a4c0*/  ISETP.NE.U32.AND P1, PT, R10, RZ, PT ;  /* 0x000000ff0a00720c */ /* 0x001fc80003f25070 */
[----:B------:R0:W2:Y:S01]  /*a4d0*/  @P0 LDG.E R9, desc[UR38][R8.64] ;  /* 0x0000002608090981 */ /* 0x0000a2000c1e1900 */
[----:B------:R-:W-:Y:S02]  /*a4e0*/  IADD3 R12, P2, R13, R10, RZ ;  /* 0x0000000a0d0c7210 */ /* 0x000fe40007f5e0ff */
[----:B------:R-:W-:-:S03]  /*a4f0*/  ISETP.NE.AND.EX P1, PT, R11, RZ, PT, P1 ;  /* 0x000000ff0b00720c */ /* 0x000fc60003f25310 */
[----:B------:R-:W-:Y:S02]  /*a500*/  IMAD.X R13, R14, 0x1, R11, P2 ;  /* 0x000000010e0d7824 */ /* 0x000fe400010e060b */
[----:B0-----:R-:W-:-:S08]  /*a510*/  IMAD.MOV.U32 R8, RZ, RZ, RZ ;  /* 0x000000ffff087224 */ /* 0x001fd000078e00ff */
[----:B------:R0:W5:Y:S01]  /*a520*/  @P1 LDG.E R8, desc[UR38][R12.64] ;  /* 0x000000260c081981 */ /* 0x000162000c1e1900 */
[----:B------:R-:W-:Y:S01]  /*a530*/  ULDC UR6, c[0x0][0xb88] ;  /* 0x0002e20000067ab9 */ /* 0x000fe20000000800 */
        /* <DEDUP_REMOVED lines=8> */
.L_x_4078:
[----:B------:R-:W0:Y:S02]  /*a5c0*/  SHFL.IDX PT, R7, R227, RZ, 0x1f ;  /* 0x00001fffe3077589 */ /* 0x000e2400000e0000 */
[----:B0-----:R-:W-:Y:S02]  /*a5d0*/  ISETP.NE.AND P0, PT, R7, RZ, PT ;  /* 0x000000ff0700720c */ /* 0x001fe40003f05270 */
[----:B-----5:R-:W-:-:S11]  /*a5e0*/  SHF.R.S32.HI R7, RZ, 0x1f, R8 ;  /* 0x0000001fff077819 */ /* 0x020fd60000011408 */
[----:B------:R-:W-:Y:S05]  /*a5f0*/  @P0 BRA `(.L_x_4079) ;  /* 0x0000000400000947 */ /* 0x000fea0003800000 */
[----:B------:R-:W2:Y:S04]  /*a600*/  LDL R153, [R1+0x68] ;  /* 0x0000680001997983 */ /* 0x000ea80000100800 */
[----:B------:R-:W3:Y:S01]  /*a610*/  LDL R154, [R1+0x6c] ;  /* 0x00006c00019a7983 */ /* 0x000ee20000100800 */
[----:B------:R-:W-:Y:S01]  /*a620*/  IMAD.MOV.U32 R9, RZ, RZ, 0xab8 ;  /* 0x00000ab8ff097424 */ /* 0x000fe200078e00ff */
[----:B------:R-:W-:Y:S01]  /*a630*/  ISETP.GT.AND P1, PT, R0, 0x1, PT ;  /* 0x000000010000780c */ /* 0x000fe20003f24270 */
[----:B------:R-:W0:Y:S01]  /*a640*/  LDC R23, c[0x0][0xce8] ;  /* 0x00033a00ff177b82 */ /* 0x000e220000000800 */
[----:B------:R-:W-:Y:S01]  /*a650*/  ISETP.NE.U32.AND P0, PT, R10, RZ, PT ;  /* 0x000000ff0a00720c */ /* 0x000fe20003f05070 */
[----:B------:R-:W-:Y:S01]  /*a660*/  IMAD.U32 R22, RZ, RZ, UR42 ;  /* 0x0000002aff167e24 */ /* 0x000fe2000f8e00ff */
[----:B------:R-:W-:-:S02]  /*a670*/  SEL R9, R9, 0xa78, P1 ;  /* 0x00000a7809097807 */ /* 0x000fc40000800000 */
[----:B------:R-:W-:-:S03]  /*a680*/  ISETP.NE.AND.EX P0, PT, R11, RZ, PT, P0 ;  /* 0x000000ff0b00720c */ /* 0x000fc60003f05300 */
[----:B------:R-:W1:Y:S01]  /*a690*/  LDC.64 R12, c[0x0][R9+0x220] ;  /* 0x00008800090c7b82 */ /* 0x000e620000000a00 */
[----:B------:R-:W-:Y:S02]  /*a6a0*/  SEL R21, R187, RZ, !P0 ;  /* 0x000000ffbb157207 */ /* 0x000fe40004000000 */
[----:B------:R-:W-:-:S05]  /*a6b0*/  SEL R195, R195, RZ, !P0 ;  /* 0x000000ffc3c37207 */ /* 0x000fca0004000000 */
[----:B------:R-:W4:Y:S01]  /*a6c0*/  LDC.64 R14, c[0x0][R9+0x218] ;  /* 0x00008600090e7b82 */ /* 0x000f220000000a00 */
[----:B0-----:R-:W-:Y:S01]  /*a6d0*/  ISETP.NE.AND P0, PT, R23, 0x1, PT ;  /* 0x000000011700780c */ /* 0x001fe20003f05270 */
[----:B-1----:R-:W-:-:S04]  /*a6e0*/  IMAD R18, R13, R21, RZ ;  /* 0x000000150d127224 */ /* 0x002fc800078e02ff */
[C---:B------:R-:W-:Y:S02]  /*a6f0*/  IMAD R18, R12.reuse, R195, R18 ;  /* 0x000000c30c127224 */ /* 0x040fe400078e0212 */
[----:B------:R-:W-:-:S04]  /*a700*/  IMAD.WIDE.U32 R12, R12, R21, RZ ;  /* 0x000000150c0c7225 */ /* 0x000fc800078e00ff */
[-C--:B----4-:R-:W-:Y:S02]  /*a710*/  IMAD R20, R15, R188.reuse, RZ ;  /* 0x000000bc0f147224 */ /* 0x090fe400078e02ff */
[----:B------:R-:W-:-:S04]  /*a720*/  IMAD.WIDE.U32 R14, R14, R188, RZ ;  /* 0x000000bc0e0e7225 */ /* 0x000fc800078e00ff */
[----:B------:R-:W-:Y:S01]  /*a730*/  IMAD.IADD R18, R13, 0x1, R18 ;  /* 0x000000010d127824 */ /* 0x000fe200078e0212 */
[----:B------:R-:W-:Y:S01]  /*a740*/  IADD3 R21, P2, P3, R12, R14, R8 ;  /* 0x0000000e0c157210 */ /* 0x000fe20007b5e008 */
[----:B------:R-:W0:Y:S01]  /*a750*/  @P0 LDC R13, c[0x0][0xcec] ;  /* 0x00033b00ff0d0b82 */ /* 0x000e220000000800 */
[----:B------:R-:W-:-:S05]  /*a760*/  IMAD.IADD R20, R15, 0x1, R20 ;  /* 0x000000010f147824 */ /* 0x000fca00078e0214 */
[----:B------:R-:W-:Y:S02]  /*a770*/  IADD3.X R18, R18, R20, R7, P2, P3 ;  /* 0x0000001412127210 */ /* 0x000fe400017e6407 */
[----:B------:R-:W1:Y:S01]  /*a780*/  @P0 LDC R12, c[0x0][0xcf0] ;  /* 0x00033c00ff0c0b82 */ /* 0x000e620000000800 */
[----:B--2---:R-:W-:Y:S01]  /*a790*/  IMAD R22, R22, 0x40, R153 ;  /* 0x0000004016167824 */ /* 0x004fe200078e0299 */
[----:B------:R-:W-:-:S03]  /*a7a0*/  SEL R153, R194, RZ, P1 ;  /* 0x000000ffc2997207 */ /* 0x000fc60000800000 */
[----:B0-----:R-:W-:-:S04]  /*a7b0*/  @P0 IMAD.HI.U32 R13, R22, R13, RZ ;  /* 0x0000000d160d0227 */ /* 0x001fc800078e00ff */
[----:B------:R-:W-:Y:S01]  /*a7c0*/  IMAD.MOV.U32 R20, RZ, RZ, R22 ;  /* 0x000000ffff147224 */ /* 0x000fe200078e0016 */
[----:B-1----:R-:W-:Y:S02]  /*a7d0*/  @P0 SHF.R.U32.HI R20, RZ, R12, R13 ;  /* 0x0000000cff140219 */ /* 0x002fe4000001160d */
[----:B------:R-:W0:Y:S02]  /*a7e0*/  LDC.64 R12, c[0x0][R9+0x228] ;  /* 0x00008a00090c7b82 */ /* 0x000e240000000a00 */
[-C--:B0-----:R-:W-:Y:S02]  /*a7f0*/  IMAD R13, R13, R153.reuse, RZ ;  /* 0x000000990d0d7224 */ /* 0x081fe400078e02ff */
[----:B------:R-:W-:-:S04]  /*a800*/  IMAD.WIDE.U32 R14, R12, R153, RZ ;  /* 0x000000990c0e7225 */ /* 0x000fc800078e00ff */
[----:B------:R-:W-:Y:S01]  /*a810*/  IMAD.IADD R15, R15, 0x1, R13 ;  /* 0x000000010f0f7824 */ /* 0x000fe200078e020d */
[----:B------:R-:W-:Y:S01]  /*a820*/  IADD3 R14, P0, P2, R20, R21, R14 ;  /* 0x00000015140e7210 */ /* 0x000fe20007a1e00e */
[----:B------:R-:W0:Y:S01]  /*a830*/  LDC.64 R12, c[0x0][R9+0x210] ;  /* 0x00008400090c7b82 */ /* 0x000e220000000a00 */
[--C-:B------:R-:W-:Y:S01]  /*a840*/  IMAD.MOV R21, RZ, RZ, -R20.reuse ;  /* 0x000000ffff157224 */ /* 0x100fe200078e0a14 */
[----:B------:R-:W-:-:S03]  /*a850*/  SHF.R.S32.HI R20, RZ, 0x1f, R20 ;  /* 0x0000001fff147819 */ /* 0x000fc60000011414 */
[C---:B------:R-:W-:Y:S01]  /*a860*/  IMAD R21, R23.reuse, R21, R22 ;  /* 0x0000001517157224 */ /* 0x040fe200078e0216 */
[----:B------:R-:W-:Y:S01]  /*a870*/  IADD3.X R15, R20, R18, R15, P0, P2 ;  /* 0x00000012140f7210 */ /* 0x000fe200007e440f */
[----:B------:R-:W-:-:S03]  /*a880*/  IMAD R22, R23, UR6, RZ ;  /* 0x0000000617167c24 */ /* 0x000fc6000f8e02ff */
[----:B------:R-:W-:Y:S01]  /*a890*/  SHF.R.S32.HI R153, RZ, 0x1f, R21 ;  /* 0x0000001fff997819 */ /* 0x000fe20000011415 */
[-C--:B0-----:R-:W-:Y:S02]  /*a8a0*/  IMAD R13, R13, R21.reuse, RZ ;  /* 0x000000150d0d7224 */ /* 0x081fe400078e02ff */
[----:B------:R-:W-:-:S04]  /*a8b0*/  IMAD.WIDE.U32 R14, R12, R21, R14 ;  /* 0x000000150c0e7225 */ /* 0x000fc800078e000e */
[----:B------:R-:W-:Y:S02]  /*a8c0*/  IMAD R9, R12, R153, R13 ;  /* 0x000000990c097224 */ /* 0x000fe400078e020d */
[----:B------:R-:W0:Y:S02]  /*a8d0*/  LDC.64 R12, c[0x0][0xca8] ;  /* 0x00032a00ff0c7b82 */ /* 0x000e240000000a00 */
[----:B------:R-:W-:Y:S02]  /*a8e0*/  IMAD.IADD R15, R15, 0x1, R9 ;  /* 0x000000010f0f7824 */ /* 0x000fe400078e0209 */
[----:B---3--:R-:W-:-:S04]  /*a8f0*/  IMAD.MOV R9, RZ, RZ, -R154 ;  /* 0x000000ffff097224 */ /* 0x008fc800078e0a9a */
[----:B0-----:R-:W0:Y:S08]  /*a900*/  @!P1 LDC R12, c[0x0][0xc50] ;  /* 0x00031400ff0c9b82 */ /* 0x001e300000000800 */
[----:B------:R-:W1:Y:S01]  /*a910*/  @!P1 LDC R13, c[0x0][0xc54] ;  /* 0x00031500ff0d9b82 */ /* 0x000e620000000800 */
[----:B0-----:R-:W-:-:S05]  /*a920*/  LEA R18, P0, R14, R12, 0x2 ;  /* 0x0000000c0e127211 */ /* 0x001fca00078010ff */
[----:B------:R-:W-:Y:S01]  /*a930*/  SHFL.IDX PT, R12, R18, RZ, 0x1c1f ;  /* 0x001c1fff120c7589 */ /* 0x000fe200000e0000 */
[----:B-1----:R-:W-:Y:S02]  /*a940*/  LEA.HI.X R20, R14, R13, R15, 0x2, P0 ;  /* 0x0000000d0e147211 */ /* 0x002fe400000f140f */
[----:B------:R-:W-:Y:S01]  /*a950*/  ISETP.NE.AND P0, PT, R230, R9, PT ;  /* 0x00000009e600720c */ /* 0x000fe20003f05270 */
[----:B------:R-:W-:Y:S01]  /*a960*/  IMAD.U32 R9, RZ, RZ, UR42 ;  /* 0x0000002aff097e24 */ /* 0x000fe2000f8e00ff */
[----:B------:R-:W-:Y:S03]  /*a970*/  SHFL.IDX PT, R14, R18, 0x1, 0x1c1f ;  /* 0x003c1f00120e7f89 */ /* 0x000fe600000e0000 */
[----:B------:R-:W-:Y:S01]  /*a980*/  IMAD R9, R9, 0x40, R16 ;  /* 0x0000004009097824 */ /* 0x000fe200078e0210 */
[----:B------:R-:W0:Y:S04]  /*a990*/  SHFL.IDX PT, R13, R20, RZ, 0x1c1f ;  /* 0x001c1fff140d7589 */ /* 0x000e2800000e0000 */
[----:B------:R-:W1:Y:S01]  /*a9a0*/  SHFL.IDX PT, R15, R20, 0x1, 0x1c1f ;  /* 0x003c1f00140f7f89 */ /* 0x000e6200000e0000 */
[C---:B------:R-:W-:Y:S01]  /*a9b0*/  ISETP.GE.OR P1, PT, R9.reuse, R22, P0 ;  /* 0x000000160900720c */ /* 0x040fe20000726670 */
[----:B------:R-:W-:-:S05]  /*a9c0*/  VIADD R9, R9, 0x8 ;  /* 0x0000000809097836 */ /* 0x000fca0000000000 */
[----:B------:R-:W-:-:S07]  /*a9d0*/  ISETP.GE.OR P0, PT, R9, R22, P0 ;  /* 0x000000160900720c */ /* 0x000fce0000706670 */
[----:B0-----:R0:W-:Y:S06]  /*a9e0*/  @!P1 ST.E desc[UR38][R12.64], R3 ;  /* 0x000000030c009985 */ /* 0x0011ec000c101926 */
[----:B-1----:R0:W-:Y:S02]  /*a9f0*/  @!P0 ST.E desc[UR38][R14.64], R152 ;  /* 0x000000980e008985 */ /* 0x0021e4000c101926 */
.L_x_4079:
[----:B------:R-:W-:Y:S02]  /*aa00*/  ISETP.GT.AND P1, PT, R0, 0x1, PT ;  /* 0x000000010000780c */ /* 0x000fe40003f24270 */
[----:B------:R-:W-:-:S04]  /*aa10*/  ISETP.NE.U32.AND P0, PT, R10, RZ, PT ;  /* 0x000000ff0a00720c */ /* 0x000fc80003f05070 */
[----:B------:R-:W-:-:S04]  /*aa20*/  ISETP.NE.AND.EX P0, PT, R11, RZ, PT, P0 ;  /* 0x000000ff0b00720c */ /* 0x000fc80003f05300 */
[----:B------:R-:W-:-:S03]  /*aa30*/  SEL R187, R187, RZ, !P0 ;  /* 0x000000ffbbbb7207 */ /* 0x000fc60004000000 */
[----:B------:R-:W-:Y:S06]  /*aa40*/  @P1 BRA `(.L_x_4080) ;  /* 0x0000001000441947 */ /* 0x000fec0003800000 */
[----:B------:R-:W1:Y:S01]  /*aa50*/  S2R R0, SR_TID.X ;  /* 0x0000000000007919 */ /* 0x000e620000002100 */
[----:B------:R-:W2:Y:S01]  /*aa60*/  LDC R18, c[0x0][0xce8] ;  /* 0x00033a00ff127b82 */ /* 0x000ea20000000800 */
[----:B------:R-:W-:Y:S01]  /*aa70*/  ULDC.64 UR8, c[0x0][0xba0] ;  /* 0x0002e80000087ab9 */ /* 0x000fe20000000a00 */
[----:B------:R-:W-:Y:S01]  /*aa80*/  ULDC UR10, c[0x0][0xbc8] ;  /* 0x0002f200000a7ab9 */ /* 0x000fe20000000800 */
[----:B-1----:R-:W-:-:S05]  /*aa90*/  VIADD R0, R0, 0xffffff80 ;  /* 0xffffff8000007836 */ /* 0x002fca0000000000 */
[----:B0-----:R-:W-:-:S04]  /*aaa0*/  SHF.R.S32.HI R3, RZ, 0x1f, R0 ;  /* 0x0000001fff037819 */ /* 0x001fc80000011400 */
[----:B------:R-:W-:-:S04]  /*aab0*/  LEA.HI R10, R3, R0, RZ, 0x3 ;  /* 0x00000000030a7211 */ /* 0x000fc800078f18ff */
[----:B------:R-:W-:-:S05]  /*aac0*/  SHF.R.S32.HI R3, RZ, 0x3, R10 ;  /* 0x00000003ff037819 */ /* 0x000fca000001140a */
[----:B------:R-:W-:-:S04]  /*aad0*/  IMAD R9, R3, 0x40, R2 ;  /* 0x0000004003097824 */ /* 0x000fc800078e0202 */
[----:B------:R-:W-:-:S03]  /*aae0*/  IMAD.WIDE R4, R9, 0x2, R4 ;  /* 0x0000000209047825 */ /* 0x000fc600078e0204 */
[C---:B------:R-:W-:Y:S02]  /*aaf0*/  IADD3 R21, P3, R4.reuse, 0x1000, RZ ;  /* 0x0000100004157810 */ /* 0x040fe40007f7e0ff */
[----:B------:R-:W-:Y:S02]  /*ab00*/  IADD3 R45, P2, R4, 0x7000, RZ ;  /* 0x00007000042d7810 */ /* 0x000fe40007f5e0ff */
[----:B------:R-:W-:Y:S02]  /*ab10*/  LOP3.LUT R20, R21, 0x380, RZ, 0xc0, !PT ;  /* 0x0000038015147812 */ /* 0x000fe400078ec0ff */
[----:B------:R-:W-:Y:S02]  /*ab20*/  LOP3.LUT R44, R45, 0x380, RZ, 0xc0, !PT ;  /* 0x000003802d2c7812 */ /* 0x000fe400078ec0ff */
[----:B------:R-:W-:Y:S02]  /*ab30*/  SHF.R.U64 R20, R20, 0x3, RZ ;  /* 0x0000000314147819 */ /* 0x000fe400000012ff */
[----:B------:R-:W-:-:S02]  /*ab40*/  IADD3 R37, P0, R4, 0x5000, RZ ;  /* 0x0000500004257810 */ /* 0x000fc40007f1e0ff */
[----:B------:R-:W-:Y:S01]  /*ab50*/  LOP3.LUT R20, R20, R21, RZ, 0x3c, !PT ;  /* 0x0000001514147212 */ /* 0x000fe200078e3cff */
[----:B------:R-:W-:Y:S01]  /*ab60*/  IMAD.X R21, RZ, RZ, R5, P3 ;  /* 0x000000ffff157224 */ /* 0x000fe200018e0605 */
[----:B------:R-:W-:Y:S02]  /*ab70*/  SHF.R.U64 R44, R44, 0x3, RZ ;  /* 0x000000032c2c7819 */ /* 0x000fe400000012ff */
[C---:B------:R-:W-:Y:S02]  /*ab80*/  IADD3 R25, P4, R4.reuse, 0x2000, RZ ;  /* 0x0000200004197810 */ /* 0x040fe40007f9e0ff */
[C---:B------:R-:W-:Y:S01]  /*ab90*/  IADD3 R29, P5, R4.reuse, 0x3000, RZ ;  /* 0x00003000041d7810 */ /* 0x040fe20007fbe0ff */
[----:B------:R-:W-:Y:S01]  /*aba0*/  IMAD R7, R7, UR8, RZ ;  /* 0x0000000807077c24 */ /* 0x000fe2000f8e02ff */
[C---:B------:R-:W-:Y:S01]  /*abb0*/  IADD3 R33, P6, R4.reuse, 0x4000, RZ ;  /* 0x0000400004217810 */ /* 0x040fe20007fde0ff */
[----:B------:R-:W5:Y:S01]  /*abc0*/  LD.E.128 R20, desc[UR38][R20.64] ;  /* 0x0000002614147980 */ /* 0x000f62000c101d00 */
[----:B------:R-:W-:-:S02]  /*abd0*/  IADD3 R41, P1, R4, 0x6000, RZ ;  /* 0x0000600004297810 */ /* 0x000fc40007f3e0ff */
[----:B------:R-:W-:Y:S02]  /*abe0*/  LOP3.LUT R36, R37, 0x380, RZ, 0xc0, !PT ;  /* 0x0000038025247812 */ /* 0x000fe400078ec0ff */
[----:B------:R-:W-:Y:S02]  /*abf0*/  IADD3 R49, P3, R4, 0x8000, RZ ;  /* 0x0000800004317810 */ /* 0x000fe40007f7e0ff */
[----:B------:R-:W-:Y:S01]  /*ac00*/  LOP3.LUT R44, R44, R45, RZ, 0x3c, !PT ;  /* 0x0000002d2c2c7212 */ /* 0x000fe200078e3cff */
[----:B------:R-:W-:Y:S01]  /*ac10*/  IMAD.X R45, RZ, RZ, R5, P2 ;  /* 0x000000ffff2d7224 */ /* 0x000fe200010e0605 */
[----:B------:R-:W-:Y:S02]  /*ac20*/  LOP3.LUT R24, R25, 0x380, RZ, 0xc0, !PT ;  /* 0x0000038019187812 */ /* 0x000fe400078ec0ff */
[----:B------:R-:W-:Y:S02]  /*ac30*/  LOP3.LUT R28, R29, 0x380, RZ, 0xc0, !PT ;  /* 0x000003801d1c7812 */ /* 0x000fe400078ec0ff */
[----:B------:R-:W-:-:S02]  /*ac40*/  LOP3.LUT R32, R33, 0x380, RZ, 0xc0, !PT ;  /* 0x0000038021207812 */ /* 0x000fc400078ec0ff */
[----:B------:R-:W-:Y:S01]  /*ac50*/  LOP3.LUT R11, R4, 0x380, RZ, 0xc0, !PT ;  /* 0x00000380040b7812 */ /* 0x000fe200078ec0ff */
[----:B------:R-:W-:Y:S01]  /*ac60*/  IMAD R7, R8, UR9, R7 ;  /* 0x0000000908077c24 */ /* 0x000fe2000f8e0207 */
[----:B------:R-:W-:Y:S01]  /*ac70*/  LOP3.LUT R40, R41, 0x380, RZ, 0xc0, !PT ;  /* 0x0000038029287812 */ /* 0x000fe200078ec0ff */
[----:B------:R-:W5:Y:S01]  /*ac80*/  LD.E.128 R44, desc[UR38][R44.64] ;  /* 0x000000262c2c7980 */ /* 0x000f62000c101d00 */
[----:B------:R-:W-:Y:S02]  /*ac90*/  SHF.R.U64 R36, R36, 0x3, RZ ;  /* 0x0000000324247819 */ /* 0x000fe400000012ff */
[----:B------:R-:W-:Y:S02]  /*aca0*/  LOP3.LUT R48, R49, 0x380, RZ, 0xc0, !PT ;  /* 0x0000038031307812 */ /* 0x000fe400078ec0ff */
[----:B------:R-:W-:Y:S02]  /*acb0*/  IADD3 R73, P2, R4, 0xe000, RZ ;  /* 0x0000e00004497810 */ /* 0x000fe40007f5e0ff */
[----:B------:R-:W-:-:S02]  /*acc0*/  SHF.R.U64 R24, R24, 0x3, RZ ;  /* 0x0000000318187819 */ /* 0x000fc400000012ff */
[----:B------:R-:W-:Y:S02]  /*acd0*/  SHF.R.U64 R28, R28, 0x3, RZ ;  /* 0x000000031c1c7819 */ /* 0x000fe400000012ff */
[----:B------:R-:W-:Y:S02]  /*ace0*/  SHF.R.U64 R32, R32, 0x3, RZ ;  /* 0x0000000320207819 */ /* 0x000fe400000012ff */
[----:B------:R-:W-:Y:S02]  /*acf0*/  SHF.R.U64 R40, R40, 0x3, RZ ;  /* 0x0000000328287819 */ /* 0x000fe400000012ff */
[----:B------:R-:W-:Y:S01]  /*ad00*/  LOP3.LUT R36, R36, R37, RZ, 0x3c, !PT ;  /* 0x0000002524247212 */ /* 0x000fe200078e3cff */
[----:B------:R-:W-:Y:S01]  /*ad10*/  IMAD.X R37, RZ, RZ, R5, P0 ;  /* 0x000000ffff257224 */ /* 0x000fe200000e0605 */
[----:B------:R-:W-:Y:S02]  /*ad20*/  SHF.R.U64 R48, R48, 0x3, RZ ;  /* 0x0000000330307819 */ /* 0x000fe400000012ff */
[----:B------:R-:W-:-:S02]  /*ad30*/  LOP3.LUT R72, R73, 0x380, RZ, 0xc0, !PT ;  /* 0x0000038049487812 */ /* 0x000fc400078ec0ff */
[----:B------:R-:W-:Y:S01]  /*ad40*/  IADD3 R65, P0, R4, 0xc000, RZ ;  /* 0x0000c00004417810 */ /* 0x000fe20007f1e0ff */
[----:B------:R-:W5:Y:S01]  /*ad50*/  LD.E.128 R36, desc[UR38][R36.64] ;  /* 0x0000002624247980 */ /* 0x000f62000c101d00 */
        /* <DEDUP_REMOVED lines=10> */
[----:B------:R-:W-:Y:S01]  /*ae00*/  SHF.R.U64 R72, R72, 0x3, RZ ;  /* 0x0000000348487819 */ /* 0x000fe200000012ff */
[----:B------:R-:W5:Y:S01]  /*ae10*/  LD.E.128 R24, desc[UR38][R24.64] ;  /* 0x0000002618187980 */ /* 0x000f62000c101d00 */
[----:B------:R-:W-:-:S02]  /*ae20*/  IADD3 R53, P4, R4, 0x9000, RZ ;  /* 0x0000900004357810 */ /* 0x000fc40007f9e0ff */
[C---:B------:R-:W-:Y:S01]  /*ae30*/  IADD3 R57, P5, R4.reuse, 0xa000, RZ ;  /* 0x0000a00004397810 */ /* 0x040fe20007fbe0ff */
[----:B------:R-:W5:Y:S01]  /*ae40*/  LD.E.128 R28, desc[UR38][R28.64] ;  /* 0x000000261c1c7980 */ /* 0x000f62000c101d00 */
[C---:B------:R-:W-:Y:S02]  /*ae50*/  IADD3 R61, P6, R4.reuse, 0xb000, RZ ;  /* 0x0000b000043d7810 */ /* 0x040fe40007fde0ff */
[C---:B------:R-:W-:Y:S01]  /*ae60*/  IADD3 R69, P1, R4.reuse, 0xd000, RZ ;  /* 0x0000d00004457810 */ /* 0x040fe20007f3e0ff */
[----:B------:R-:W5:Y:S01]  /*ae70*/  LD.E.128 R32, desc[UR38][R32.64] ;  /* 0x0000002620207980 */ /* 0x000f62000c101d00 */
[----:B------:R-:W-:Y:S02]  /*ae80*/  LOP3.LUT R64, R65, 0x380, RZ, 0xc0, !PT ;  /* 0x0000038041407812 */ /* 0x000fe400078ec0ff */
[----:B------:R-:W-:Y:S01]  /*ae90*/  IADD3 R12, P3, R4, 0xf000, RZ ;  /* 0x0000f000040c7810 */ /* 0x000fe20007f7e0ff */
[----:B------:R-:W5:Y:S01]  /*aea0*/  LD.E.128 R40, desc[UR38][R40.64] ;  /* 0x0000002628287980 */ /* 0x000f62000c101d00 */
[----:B------:R-:W-:Y:S01]  /*aeb0*/  LOP3.LUT R72, R72, R73, RZ, 0x3c, !PT ;  /* 0x0000004948487212 */ /* 0x000fe200078e3cff */
[--C-:B------:R-:W-:Y:S01]  /*aec0*/  IMAD.X R73, RZ, RZ, R5.reuse, P2 ;  /* 0x000000ffff497224 */ /* 0x100fe200010e0605 */
[----:B------:R-:W-:Y:S01]  /*aed0*/  LOP3.LUT R52, R53, 0x380, RZ, 0xc0, !PT ;  /* 0x0000038035347812 */ /* 0x000fe200078ec0ff */
[----:B------:R-:W-:Y:S01]  /*aee0*/  IMAD.X R77, RZ, RZ, R5, P3 ;  /* 0x000000ffff4d7224 */ /* 0x000fe200018e0605 */
[----:B------:R-:W-:Y:S01]  /*aef0*/  LOP3.LUT R56, R57, 0x380, RZ, 0xc0, !PT ;  /* 0x0000038039387812 */ /* 0x000fe200078ec0ff */
[----:B------:R-:W5:Y:S01]  /*af00*/  LD.E.128 R48, desc[UR38][R48.64] ;  /* 0x0000002630307980 */ /* 0x000f62000c101d00 */
[----:B------:R-:W-:-:S02]  /*af10*/  LOP3.LUT R60, R61, 0x380, RZ, 0xc0, !PT ;  /* 0x000003803d3c7812 */ /* 0x000fc400078ec0ff */
[----:B------:R-:W-:Y:S01]  /*af20*/  LOP3.LUT R68, R69, 0x380, RZ, 0xc0, !PT ;  /* 0x0000038045447812 */ /* 0x000fe200078ec0ff */
[----:B------:R-:W5:Y:S01]  /*af30*/  LD.E.128 R72, desc[UR38][R72.64] ;  /* 0x0000002648487980 */ /* 0x000f62000c101d00 */
[----:B------:R-:W-:Y:S02]  /*af40*/  SHF.R.U64 R64, R64, 0x3, RZ ;  /* 0x0000000340407819 */ /* 0x000fe400000012ff */
[----:B------:R-:W-:Y:S02]  /*af50*/  SHF.R.U64 R11, R11, 0x3, RZ ;  /* 0x000000030b0b7819 */ /* 0x000fe400000012ff */
[----:B------:R-:W-:Y:S02]  /*af60*/  LOP3.LUT R9, R12, 0x380, RZ, 0xc0, !PT ;  /* 0x000003800c097812 */ /* 0x000fe400078ec0ff */
[----:B--2---:R-:W-:Y:S02]  /*af70*/  ISETP.NE.AND P2, PT, R18, 0x1, PT ;  /* 0x000000011200780c */ /* 0x004fe40003f45270 */
[----:B------:R-:W-:-:S02]  /*af80*/  SHF.R.U64 R52, R52, 0x3, RZ ;  /* 0x0000000334347819 */ /* 0x000fc400000012ff */
[----:B------:R-:W-:Y:S02]  /*af90*/  SHF.R.U64 R56, R56, 0x3, RZ ;  /* 0x0000000338387819 */ /* 0x000fe400000012ff */
[----:B------:R-:W-:Y:S02]  /*afa0*/  SHF.R.U64 R60, R60, 0x3, RZ ;  /* 0x000000033c3c7819 */ /* 0x000fe400000012ff */
[----:B------:R-:W-:Y:S02]  /*afb0*/  SHF.R.U64 R68, R68, 0x3, RZ ;  /* 0x0000000344447819 */ /* 0x000fe400000012ff */
[----:B------:R-:W-:Y:S01]  /*afc0*/  LOP3.LUT R64, R64, R65, RZ, 0x3c, !PT ;  /* 0x0000004140407212 */ /* 0x000fe200078e3cff */
[----:B------:R-:W-:Y:S01]  /*afd0*/  IMAD.X R65, RZ, RZ, R5, P0 ;  /* 0x000000ffff417224 */ /* 0x000fe200000e0605 */
[----:B------:R-:W-:Y:S01]  /*afe0*/  LOP3.LUT R4, R11, R4, RZ, 0x3c, !PT ;  /* 0x000000040b047212 */ /* 0x000fe200078e3cff */
[----:B------:R-:W0:Y:S01]  /*aff0*/  @P2 LDC R81, c[0x0][0xcec] ;  /* 0x00033b00ff512b82 */ /* 0x000e220000000800 */
[----:B------:R-:W-:-:S02]  /*b000*/  SHF.R.U64 R9, R9, 0x3, RZ ;  /* 0x0000000309097819 */ /* 0x000fc400000012ff */
[----:B------:R-:W-:Y:S01]  /*b010*/  ISETP.GE.AND P0, PT, R193, UR10, PT ;  /* 0x0000000ac1007c0c */ /* 0x000fe2000bf06270 */
        /* <DEDUP_REMOVED lines=10> */
[----:B------:R-:W-:Y:S01]  /*b0c0*/  IMAD.WIDE.U32 R8, R8, UR8, RZ ;  /* 0x0000000808087c25 */ /* 0x000fe2000f8e00ff */
[----:B------:R1:W5:Y:S01]  /*b0d0*/  LD.E.128 R12, desc[UR38][R4.64] ;  /* 0x00000026040c7980 */ /* 0x000362000c101d00 */
[----:B------:R-:W-:Y:S01]  /*b0e0*/  ISETP.GE.AND P1, PT, R2, UR10, PT ;  /* 0x0000000a02007c0c */ /* 0x000fe2000bf26270 */
[----:B------:R-:W2:Y:S01]  /*b0f0*/  @P2 LDC R83, c[0x0][0xcf0] ;  /* 0x00033c00ff532b82 */ /* 0x000ea20000000800 */
[----:B------:R-:W-:Y:S01]  /*b100*/  IMAD.IADD R9, R9, 0x1, R7 ;  /* 0x0000000109097824 */ /* 0x000fe200078e0207 */
[----:B------:R-:W-:Y:S01]  /*b110*/  LOP3.LUT R7, R10, 0xfffffff8, RZ, 0xc0, !PT ;  /* 0xfffffff80a077812 */ /* 0x000fe200078ec0ff */
[----:B------:R-:W-:Y:S01]  /*b120*/  ULDC.64 UR8, c[0x0][0xbe8] ;  /* 0x0002fa0000087ab9 */ /* 0x000fe20000000a00 */
[----:B------:R-:W5:Y:S01]  /*b130*/  LD.E.128 R52, desc[UR38][R52.64] ;  /* 0x0000002634347980 */ /* 0x000f62000c101d00 */
[----:B-1----:R-:W-:-:S03]  /*b140*/  SEL R5, RZ, 0xffffffff, P0 ;  /* 0xffffffffff057807 */ /* 0x002fc60000000000 */
[----:B------:R-:W5:Y:S01]  /*b150*/  LD.E.128 R56, desc[UR38][R56.64] ;  /* 0x0000002638387980 */ /* 0x000f62000c101d00 */
[----:B------:R-:W-:Y:S01]  /*b160*/  ISETP.GE.AND P0, PT, R192, UR10, PT ;  /* 0x0000000ac0007c0c */ /* 0x000fe2000bf06270 */
[----:B------:R-:W-:-:S03]  /*b170*/  IMAD.SHL.U32 R11, R5, 0x2, RZ ;  /* 0x00000002050b7824 */ /* 0x000fc600078e00ff */
[----:B------:R-:W-:Y:S01]  /*b180*/  SEL R5, RZ, 0xffffffff, P0 ;  /* 0xffffffffff057807 */ /* 0x000fe20000000000 */
[----:B------:R-:W5:Y:S01]  /*b190*/  LD.E.128 R60, desc[UR38][R60.64] ;  /* 0x000000263c3c7980 */ /* 0x000f62000c101d00 */
[----:B------:R-:W-:Y:S02]  /*b1a0*/  ISETP.GE.AND P0, PT, R191, UR10, PT ;  /* 0x0000000abf007c0c */ /* 0x000fe4000bf06270 */
[----:B------:R-:W-:Y:S01]  /*b1b0*/  SEL R4, RZ, 0x1, P1 ;  /* 0x00000001ff047807 */ /* 0x000fe20000800000 */
[----:B------:R-:W-:Y:S01]  /*b1c0*/  IMAD.IADD R10, R0, 0x1, -R7 ;  /* 0x00000001000a7824 */ /* 0x000fe200078e0a07 */
[----:B------:R-:W-:Y:S01]  /*b1d0*/  SEL R0, RZ, 0xffffffff, P0 ;  /* 0xffffffffff007807 */ /* 0x000fe20000000000 */
[----:B------:R-:W-:Y:S01]  /*b1e0*/  IMAD.SHL.U32 R5, R5, 0x4, RZ ;  /* 0x0000000405057824 */ /* 0x000fe200078e00ff */
[----:B------:R-:W-:Y:S01]  /*b1f0*/  LOP3.LUT R4, R11, 0x2, R4, 0xe2, !PT ;  /* 0x000000020b047812 */ /* 0x000fe200078ee204 */
[----:B------:R-:W-:Y:S01]  /*b200*/  IMAD.WIDE.U32 R8, R188, UR8, R8 ;  /* 0x00000008bc087c25 */ /* 0x000fe2000f8e0008 */
[----:B------:R-:W5:Y:S02]  /*b210*/  LD.E.128 R68, desc[UR38][R68.64] ;  /* 0x0000002644447980 */ /* 0x000f64000c101d00 */
[----:B------:R-:W-:Y:S01]  /*b220*/  LOP3.LUT R4, R5, 0x4, R4, 0xe2, !PT ;  /* 0x0000000405047812 */ /* 0x000fe200078ee204 */
[----:B------:R-:W-:Y:S01]  /*b230*/  IMAD.SHL.U32 R7, R0, 0x8, RZ ;  /* 0x0000000800077824 */ /* 0x000fe200078e00ff */
[----:B------:R-:W-:Y:S01]  /*b240*/  SHF.R.S32.HI R5, RZ, 0x1f, R187 ;  /* 0x0000001fff057819 */ /* 0x000fe200000114bb */
[----:B------:R-:W-:Y:S01]  /*b250*/  IMAD.U32 R11, RZ, RZ, UR42 ;  /* 0x0000002aff0b7e24 */ /* 0x000fe2000f8e00ff */
[----:B------:R-:W5:Y:S01]  /*b260*/  LD.E.128 R76, desc[UR38][R76.64] ;  /* 0x000000264c4c7980 */ /* 0x000f62000c101d00 */
[----:B------:R-:W-:-:S02]  /*b270*/  IMAD R0, R10, 0x20, R3 ;  /* 0x000000200a007824 */ /* 0x000fc400078e0203 */
[----:B------:R-:W-:Y:S01]  /*b280*/  IMAD R9, R188, UR9, R9 ;  /* 0x00000009bc097c24 */ /* 0x000fe2000f8e0209 */
[----:B------:R-:W-:Y:S01]  /*b290*/  ULDC.64 UR8, c[0x0][0xbf0] ;  /* 0x0002fc0000087ab9 */ /* 0x000fe20000000a00 */
[----:B------:R-:W-:Y:S01]  /*b2a0*/  IMAD R10, R11, 0x40, R0 ;  /* 0x000000400b0a7824 */ /* 0x000fe200078e0200 */
[----:B------:R-:W-:Y:S01]  /*b2b0*/  ISETP.GE.AND P1, PT, R190, UR10, PT ;  /* 0x0000000abe007c0c */ /* 0x000fe2000bf26270 */
[----:B------:R-:W-:Y:S01]  /*b2c0*/  IMAD R0, R5, UR8, RZ ;  /* 0x0000000805007c24 */ /* 0x000fe2000f8e02ff */
[----:B------:R-:W-:Y:S01]  /*b2d0*/  LOP3.LUT R4, R7, 0x8, R4, 0xe2, !PT ;  /* 0x0000000807047812 */ /* 0x000fe200078ee204 */
[----:B------:R-:W-:Y:S01]  /*b2e0*/  @!PT LDS RZ, [RZ] ;  /* 0x00000000fffff984 */ /* 0x000fe20000000800 */
[----:B------:R-:W-:Y:S01]  /*b2f0*/  @!PT LDS RZ, [RZ] ;  /* 0x00000000fffff984 */ /* 0x000fe20000000800 */
[----:B------:R-:W-:Y:S01]  /*b300*/  @!PT LDS RZ, [RZ] ;  /* 0x00000000fffff984 */ /* 0x000fe20000000800 */
[----:B------:R-:W-:Y:S01]  /*b310*/  @!PT LDS RZ, [RZ] ;  /* 0x00000000fffff984 */ /* 0x000fe20000000800 */
[----:B------:R1:W-:Y:S06]  /*b320*/  MEMBAR.ALL.CTA ;  /* 0x0000000000007992 */ /* 0x0003ec0000008000 */
[----:B-1----:R-:W1:Y:S01]  /*b330*/  FENCE.VIEW.ASYNC.S ;  /* 0x00000000000073c6 */ /* 0x002e620000000000 */
[----:B------:R-:W-:Y:S01]  /*b340*/  SEL R7, RZ, 0xffffffff, P1 ;  /* 0xffffffffff077807 */ /* 0x000fe20000800000 */
[----:B------:R-:W-:Y:S01]  /*b350*/  IMAD R11, R187, UR9, R0 ;  /* 0x00000009bb0b7c24 */ /* 0x000fe2000f8e0200 */
[----:B------:R-:W-:Y:S01]  /*b360*/  ISETP.GE.AND P0, PT, R189, UR10, PT ;  /* 0x0000000abd007c0c */ /* 0x000fe2000bf06270 */
[----:B0-----:R-:W-:-:S04]  /*b370*/  @P2 IMAD.HI.U32 R0, R10, R81, RZ ;  /* 0x000000510a002227 */ /* 0x001fc800078e00ff */
[----:B------:R-:W-:Y:S01]  /*b380*/  IMAD.SHL.U32 R81, R7, 0x10, RZ ;  /* 0x0000001007517824 */ /* 0x000fe200078e00ff */
[----:B------:R-:W-:Y:S01]  /*b390*/  SEL R7, RZ, 0xffffffff, P0 ;  /* 0xffffffffff077807 */ /* 0x000fe20000000000 */
[----:B------:R-:W-:Y:S01]  /*b3a0*/  IMAD.MOV.U32 R5, RZ, RZ, R10 ;  /* 0x000000ffff057224 */ /* 0x000fe200078e000a */
[----:B--2---:R-:W-:Y:S02]  /*b3b0*/  @P2 SHF.R.U32.HI R5, RZ, R83, R0 ;  /* 0x00000053ff052219 */ /* 0x004fe40000011600 */
[----:B------:R-:W-:Y:S01]  /*b3c0*/  LOP3.LUT R4, R81, 0x10, R4, 0xe2, !PT ;  /* 0x0000001051047812 */ /* 0x000fe200078ee204 */
[----:B------:R-:W-:Y:S01]  /*b3d0*/  IMAD.SHL.U32 R81, R7, 0x20, RZ ;  /* 0x0000002007517824 */ /* 0x000fe200078e00ff */
[--C-:B------:R-:W-:Y:S01]  /*b3e0*/  SHF.R.S32.HI R0, RZ, 0x1f, R5.reuse ;  /* 0x0000001fff007819 */ /* 0x100fe20000011405 */
[----:B------:R-:W-:Y:S02]  /*b3f0*/  IMAD.MOV R7, RZ, RZ, -R5 ;  /* 0x000000ffff077224 */ /* 0x000fe400078e0a05 */
[----:B------:R-:W-:Y:S01]  /*b400*/  IMAD.WIDE.U32 R8, R187, UR8, R8 ;  /* 0x00000008bb087c25 */ /* 0x000fe2000f8e0008 */
[----:B------:R-:W-:-:S03]  /*b410*/  ULDC.64 UR8, c[0x0][0xbe0] ;  /* 0x0002f80000087ab9 */ /* 0x000fc60000000a00 */
[----:B------:R-:W-:Y:S02]  /*b420*/  IMAD R0, R0, UR8, RZ ;  /* 0x0000000800007c24 */ /* 0x000fe4000f8e02ff */
[----:B------:R-:W-:Y:S02]  /*b430*/  IMAD R7, R18, R7, R10 ;  /* 0x0000000712077224 */ /* 0x000fe400078e020a */
[----:B------:R-:W-:Y:S01]  /*b440*/  IMAD.IADD R9, R9, 0x1, R11 ;  /* 0x0000000109097824 */ /* 0x000fe200078e020b */
[----:B------:R-:W-:Y:S01]  /*b450*/  ISETP.GE.AND P0, PT, R229, UR10, PT ;  /* 0x0000000ae5007c0c */ /* 0x000fe2000bf06270 */
[C---:B------:R-:W-:Y:S01]  /*b460*/  IMAD R11, R5.reuse, UR9, R0 ;  /* 0x00000009050b7c24 */ /* 0x040fe2000f8e0200 */
[----:B------:R-:W-:Y:S01]  /*b470*/  SHF.R.S32.HI R0, RZ, 0x1f, R7 ;  /* 0x0000001fff007819 */ /* 0x000fe20000011407 */
[----:B------:R-:W-:Y:S01]  /*b480*/  IMAD.WIDE.U32 R8, R5, UR8, R8 ;  /* 0x0000000805087c25 */ /* 0x000fe2000f8e0008 */
[----:B------:R-:W-:Y:S01]  /*b490*/  ULDC.64 UR8, c[0x0][0xbd8] ;  /* 0x0002f60000087ab9 */ /* 0x000fe20000000a00 */
[----:B------:R-:W-:-:S02]  /*b4a0*/  LOP3.LUT R4, R81, 0x20, R4, 0xe2, !PT ;  /* 0x0000002051047812 */ /* 0x000fc400078ee204 */
[----:B------:R-:W-:Y:S01]  /*b4b0*/  IMAD.U32 R80, RZ, RZ, UR42 ;  /* 0x0000002aff507e24 */ /* 0x000fe2000f8e00ff */
[----:B------:R-:W-:Y:S01]  /*b4c0*/  SEL R5, RZ, 0x40, P0 ;  /* 0x00000040ff057807 */ /* 0x000fe20000000000 */
[----:B------:R-:W-:Y:S01]  /*b4d0*/  IMAD.IADD R9, R9, 0x1, R11 ;  /* 0x0000000109097824 */ /* 0x000fe200078e020b */
[----:B------:R-:W-:Y:S01]  /*b4e0*/  ISETP.GE.AND P0, PT, R228, UR10, PT ;  /* 0x0000000ae4007c0c */ /* 0x000fe2000bf06270 */
[----:B------:R-:W-:Y:S02]  /*b4f0*/  IMAD R10, R0, UR8, RZ ;  /* 0x00000008000a7c24 */ /* 0x000fe4000f8e02ff */
        /* <DEDUP_REMOVED lines=13> */
[----:B-1----:R0:W1:Y:S01]  /*b5d0*/  SHFL.IDX PT, R4, R18, RZ, 0x181f ;  /* 0x00181fff12047589 */ /* 0x00206200000e0000 */
[----:B------:R-:W-:Y:S02]  /*b5e0*/  BSSY B1, `(.L_x_4081) ;  /* 0x000002b000017945 */ /* 0x000fe40003800000 */
[----:B------:R-:W-:Y:S01]  /*b5f0*/  SYNCS.ARRIVE.TRANS64.RED.A1T0 RZ, [UR7], RZ ;  /* 0x000000ffffff79a7 */ /* 0x000fe20008100407 */
        /* <DEDUP_REMOVED lines=11> */
[----:B-1----:R-:W-:Y:S01]  /*b6b0*/  @!P1 LEA R8, P2, R193, R4, 0x1 ;  /* 0x00000004c1089211 */ /* 0x002fe200078408ff */
[----:B--2---:R-:W-:-:S03]  /*b6c0*/  @!P0 IMAD.WIDE R10, R2, 0x2, R4 ;  /* 0x00000002020a8825 */ /* 0x004fc600078e0204 */
[----:B------:R-:W-:Y:S02]  /*b6d0*/  @!P1 LEA.HI.X R9, R193, R5, R152, 0x1, P2 ;  /* 0x00000005c1099211 */ /* 0x000fe400010f0c98 */
[----:B------:R-:W-:Y:S01]  /*b6e0*/  ISETP.GE.AND P2, PT, R190, UR10, PT ;  /* 0x0000000abe007c0c */ /* 0x000fe2000bf46270 */
[----:B-----5:R1:W-:Y:S01]  /*b6f0*/  @!P0 ST.E.128 desc[UR38][R10.64], R12 ;  /* 0x0000000c0a008985 */ /* 0x0203e2000c101d26 */
[----:B------:R-:W-:-:S03]  /*b700*/  LOP3.LUT P0, RZ, R0, 0x40, RZ, 0xc0, !PT ;  /* 0x0000004000ff7812 */ /* 0x000fc6000780c0ff */
[----:B------:R2:W-:Y:S01]  /*b710*/  @!P1 ST.E.128 desc[UR38][R8.64], R24 ;  /* 0x0000001808009985 */ /* 0x0005e2000c101d26 */
[----:B------:R-:W-:Y:S02]  /*b720*/  ISETP.GE.AND P1, PT, R189, UR10, PT ;  /* 0x0000000abd007c0c */ /* 0x000fe4000bf26270 */
[CC--:B-1----:R-:W-:Y:S02]  /*b730*/  @!P3 LEA R14, P6, R191.reuse, R4.reuse, 0x1 ;  /* 0x00000004bf0eb211 */ /* 0x0c2fe400078c08ff */
[CC--:B--2---:R-:W-:Y:S02]  /*b740*/  @!P4 LEA R24, P5, R192.reuse, R4.reuse, 0x1 ;  /* 0x00000004c018c211 */ /* 0x0c4fe400078a08ff */
[-C--:B------:R-:W-:Y:S02]  /*b750*/  @!P3 LEA.HI.X R15, R191, R5.reuse, R84, 0x1, P6 ;  /* 0x00000005bf0fb211 */ /* 0x080fe400030f0c54 */
[----:B------:R-:W-:Y:S02]  /*b760*/  @!P4 LEA.HI.X R25, R192, R5, R7, 0x1, P5 ;  /* 0x00000005c019c211 */ /* 0x000fe400028f0c07 */
[----:B------:R-:W-:-:S02]  /*b770*/  @!P2 LEA R12, P5, R190, R4, 0x1 ;  /* 0x00000004be0ca211 */ /* 0x000fc400078a08ff */
[----:B------:R-:W-:Y:S01]  /*b780*/  LOP3.LUT P6, RZ, R3, 0x80, RZ, 0xc0, !PT ;  /* 0x0000008003ff7812 */ /* 0x000fe200078cc0ff */
[----:B------:R3:W-:Y:S01]  /*b790*/  @!P4 ST.E.128 desc[UR38][R24.64], R32 ;  /* 0x000000201800c985 */ /* 0x0007e2000c101d26 */
[-C--:B------:R-:W-:Y:S02]  /*b7a0*/  @!P2 LEA.HI.X R13, R190, R5.reuse, R83, 0x1, P5 ;  /* 0x00000005be0da211 */ /* 0x080fe400028f0c53 */
[----:B------:R-:W-:Y:S01]  /*b7b0*/  SHF.R.S32.HI R7, RZ, 0x1f, R189 ;  /* 0x0000001fff077819 */ /* 0x000fe200000114bd */
[----:B------:R3:W-:Y:S01]  /*b7c0*/  @!P3 ST.E.128 desc[UR38][R14.64], R40 ;  /* 0x000000280e00b985 */ /* 0x0007e2000c101d26 */
[C---:B------:R-:W-:Y:S02]  /*b7d0*/  @!P1 LEA R10, P5, R189.reuse, R4, 0x1 ;  /* 0x00000004bd0a9211 */ /* 0x040fe400078a08ff */
[----:B------:R-:W-:Y:S01]  /*b7e0*/  SHF.R.S32.HI R9, RZ, 0x1f, R229 ;  /* 0x0000001fff097819 */ /* 0x000fe200000114e5 */
[----:B------:R3:W-:Y:S01]  /*b7f0*/  @!P2 ST.E.128 desc[UR38][R12.64], R48 ;  /* 0x000000300c00a985 */ /* 0x0007e2000c101d26 */
[----:B------:R-:W-:-:S02]  /*b800*/  @!P1 LEA.HI.X R11, R189, R5, R7, 0x1, P5 ;  /* 0x00000005bd0b9211 */ /* 0x000fc400028f0c07 */
[CC--:B------:R-:W-:Y:S02]  /*b810*/  @P0 LEA R8, P5, R229.reuse, R4.reuse, 0x1 ;  /* 0x00000004e5080211 */ /* 0x0c0fe400078a08ff */
[----:B------:R-:W-:Y:S01]  /*b820*/  SHF.R.S32.HI R7, RZ, 0x1f, R228 ;  /* 0x0000001fff077819 */ /* 0x000fe200000114e4 */
[----:B------:R3:W-:Y:S01]  /*b830*/  @!P1 ST.E.128 desc[UR38][R10.64], R56 ;  /* 0x000000380a009985 */ /* 0x0007e2000c101d26 */
[----:B------:R-:W-:Y:S02]  /*b840*/  @P0 LEA.HI.X R9, R229, R5, R9, 0x1, P5 ;  /* 0x00000005e5090211 */ /* 0x000fe400028f0c09 */
[----:B------:R-:W-:-:S03]  /*b850*/  @P6 LEA R4, P5, R228, R4, 0x1 ;  /* 0x00000004e4046211 */ /* 0x000fc600078a08ff */
[----:B------:R3:W-:Y:S01]  /*b860*/  @P0 ST.E.128 desc[UR38][R8.64], R64 ;  /* 0x0000004008000985 */ /* 0x0007e2000c101d26 */
[----:B------:R-:W-:-:S05]  /*b870*/  @P6 LEA.HI.X R5, R228, R5, R7, 0x1, P5 ;  /* 0x00000005e4056211 */ /* 0x000fca00028f0c07 */
[----:B------:R3:W-:Y:S04]  /*b880*/  @P6 ST.E.128 desc[UR38][R4.64], R72 ;  /* 0x0000004804006985 */ /* 0x0007e8000c101d26 */
.L_x_4082:
[----:B------:R-:W-:Y:S05]  /*b890*/  BSYNC B1 ;  /* 0x0000000000017941 */ /* 0x000fea0003800000 */
.L_x_4081:
[----:B------:R-:W-:Y:S01]  /*b8a0*/  VIADD R7, R81, 0x20 ;  /* 0x0000002051077836 */ /* 0x000fe20000000000 */
[----:B--23--:R2:W3:Y:S04]  /*b8b0*/  SHFL.IDX PT, R5, R80, 0x1, 0x181f ;  /* 0x00381f0050057f89 */ /* 0x00c4e800000e0000 */
[----:B------:R-:W-:Y:S01]  /*b8c0*/  ISETP.GE.AND P0, PT, R7, R82, PT ;  /* 0x000000520700720c */ /* 0x000fe20003f06270 */
[----:B-1----:R2:W1:-:S12]  /*b8d0*/  SHFL.IDX PT, R4, R18, 0x1, 0x181f ;  /* 0x00381f0012047f89 */ /* 0x00245800000e0000 */
[----:B--2---:R-:W-:Y:S05]  /*b8e0*/  @P0 BRA `(.L_x_4083) ;  /* 0x0000002400cc0947 */ /* 0x004fea0003800000 */
[----:B------:R-:W-:Y:S02]  /*b8f0*/  ISETP.GE.AND P0, PT, R193, UR10, PT ;  /* 0x0000000ac1007c0c */ /* 0x000fe4000bf06270 */
[----:B------:R-:W-:Y:S02]  /*b900*/  ISETP.GE.AND P5, PT, R2, UR10, PT ;  /* 0x0000000a02007c0c */ /* 0x000fe4000bfa6270 */
[----:B------:R-:W-:Y:S02]  /*b910*/  ISETP.GE.AND P2, PT, R192, UR10, PT ;  /* 0x0000000ac0007c0c */ /* 0x000fe4000bf46270 */
[----:B------:R-:W-:Y:S02]  /*b920*/  ISETP.GE.AND P1, PT, R191, UR10, PT ;  /* 0x0000000abf007c0c */ /* 0x000fe4000bf26270 */
[----:B------:R-:W-:Y:S02]  /*b930*/  ISETP.GE.AND P3, PT, R190, UR10, PT ;  /* 0x0000000abe007c0c */ /* 0x000fe4000bf66270 */
[----:B------:R-:W-:-:S02]  /*b940*/  SHF.R.S32.HI R7, RZ, 0x1f, R192 ;  /* 0x0000001fff077819 */ /* 0x000fc400000114c0 */
[----:B-----5:R-:W-:Y:S02]  /*b950*/  SHF.R.S32.HI R15, RZ, 0x1f, R191 ;  /* 0x0000001fff0f7819 */ /* 0x020fe400000114bf */
[C---:B-1----:R-:W-:Y:S01]  /*b960*/  @!P0 LEA R10, P4, R193.reuse, R4, 0x1 ;  /* 0x00000004c10a8211 */ /* 0x042fe200078808ff */
[----:B---3--:R-:W-:Y:S01]  /*b970*/  @!P5 IMAD.WIDE R8, R2, 0x2, R4 ;  /* 0x000000020208d825 */ /* 0x008fe200078e0204 */
[----:B0-----:R-:W-:Y:S02]  /*b980*/  SHF.R.S32.HI R18, RZ, 0x1f, R189 ;  /* 0x0000001fff127819 */ /* 0x001fe400000114bd */
        /* <DEDUP_REMOVED lines=8> */
[-C--:B------:R-:W-:Y:S02]  /*ba10*/  @!P1 LEA R14, P6, R191, R4.reuse, 0x1 ;  /* 0x00000004bf0e9211 */ /* 0x080fe400078c08ff */
        /* <DEDUP_REMOVED lines=20> */
.L_x_4080:
[----:B------:R-:W2:Y:S01]  /*bb60*/  LDL R5, [R1+0x68] ;  /* 0x0000680001057983 */ /* 0x000ea20000100800 */
[----:B------:R-:W-:Y:S01]  /*bb70*/  ULDC.64 UR8, c[0x0][0xc08] ;  /* 0x0003020000087ab9 */ /* 0x000fe20000000a00 */
[----:B------:R-:W-:Y:S01]  /*bb80*/  SHF.R.S32.HI R0, RZ, 0x1f, R187 ;  /* 0x0000001fff007819 */ /* 0x000fe200000114bb */
[----:B------:R-:W-:Y:S01]  /*bb90*/  IMAD R7, R7, UR8, RZ ;  /* 0x0000000807077c24 */ /* 0x000fe2000f8e02ff */
[----:B------:R-:W-:Y:S01]  /*bba0*/  ULDC.64 UR10, c[0x0][0xc40] ;  /* 0x00031000000a7ab9 */ /* 0x000fe20000000a00 */
[----:B------:R-:W-:Y:S01]  /*bbb0*/  IMAD.U32 R4, RZ, RZ, UR42 ;  /* 0x0000002aff047e24 */ /* 0x000fe2000f8e00ff */
[----:B------:R-:W-:Y:S01]  /*bbc0*/  BSSY B1, `(.L_x_4084) ;  /* 0x00000cc000017945 */ /* 0x000fe20003800000 */
[C---:B------:R-:W-:Y:S01]  /*bbd0*/  IMAD R7, R8.reuse, UR9, R7 ;  /* 0x0000000908077c24 */ /* 0x040fe2000f8e0207 */
[----:B------:R-:W-:Y:S01]  /*bbe0*/  SHF.R.S32.HI R22, RZ, 0x1f, R203 ;  /* 0x0000001fff167819 */ /* 0x000fe200000114cb */
[----:B------:R-:W-:Y:S01]  /*bbf0*/  IMAD.WIDE.U32 R8, R8, UR8, RZ ;  /* 0x0000000808087c25 */ /* 0x000fe2000f8e00ff */
[----:B------:R-:W-:Y:S01]  /*bc00*/  ULDC.64 UR8, c[0x0][0xc38] ;  /* 0x00030e0000087ab9 */ /* 0x000fe20000000a00 */
[----:B------:R-:W-:-:S02]  /*bc10*/  SHF.R.S32.HI R23, RZ, 0x1f, R204 ;  /* 0x0000001fff177819 */ /* 0x000fc400000114cc */
[----:B------:R-:W-:Y:S01]  /*bc20*/  IMAD.IADD R9, R9, 0x1, R7 ;  /* 0x0000000109097824 */ /* 0x000fe200078e0207 */
[----:B0-----:R-:W-:Y:S01]  /*bc30*/  SHF.R.S32.HI R152, RZ, 0x1f, R205 ;  /* 0x0000001fff987819 */ /* 0x001fe200000114cd */
[----:B------:R-:W-:Y:S01]  /*bc40*/  IMAD R0, R0, UR10, RZ ;  /* 0x0000000a00007c24 */ /* 0x000fe2000f8e02ff */
[----:B------:R-:W-:Y:S01]  /*bc50*/  SHF.R.S32.HI R153, RZ, 0x1f, R206 ;  /* 0x0000001fff997819 */ /* 0x000fe200000114ce */
[C---:B------:R-:W-:Y:S01]  /*bc60*/  IMAD.WIDE.U32 R8, R188.reuse, UR8, R8 ;  /* 0x00000008bc087c25 */ /* 0x040fe2000f8e0008 */
[----:B------:R-:W-:Y:S01]  /*bc70*/  ULDC UR8, c[0x0][0xce8] ;  /* 0x00033a0000087ab9 */ /* 0x000fe20000000800 */
[----:B------:R-:W-:Y:S01]  /*bc80*/  SHF.R.S32.HI R154, RZ, 0x1f, R207 ;  /* 0x0000001fff9a7819 */ /* 0x000fe200000114cf */
[----:B------:R-:W-:Y:S01]  /*bc90*/  UISETP.NE.AND UP0, UPT, UR8, 0x1, UPT ;  /* 0x000000010800788c */ /* 0x000fe2000bf05270 */
[----:B------:R-:W-:Y:S01]  /*bca0*/  IMAD R9, R188, UR9, R9 ;  /* 0x00000009bc097c24 */ /* 0x000fe2000f8e0209 */
[----:B------:R-:W-:Y:S01]  /*bcb0*/  UIMAD UR6, UR6, UR8, URZ ;  /* 0x00000008060672a4 */ /* 0x000fe2000f8e023f */
[C---:B------:R-:W-:Y:S01]  /*bcc0*/  IMAD R3, R187.reuse, UR11, R0 ;  /* 0x0000000bbb037c24 */ /* 0x040fe2000f8e0200 */
[----:B------:R-:W-:Y:S01]  /*bcd0*/  SHF.R.S32.HI R155, RZ, 0x1f, R208 ;  /* 0x0000001fff9b7819 */ /* 0x000fe200000114d0 */
[----:B------:R-:W-:Y:S01]  /*bce0*/  IMAD.WIDE.U32 R8, R187, UR10, R8 ;  /* 0x0000000abb087c25 */ /* 0x000fe2000f8e0008 */
[----:B------:R-:W-:Y:S01]  /*bcf0*/  PLOP3.LUT P0, PT, PT, PT, UP0, 0x80, 0x0 ;  /* 0x000000000000781c */ /* 0x000fe20003f0f008 */
[----:B------:R-:W-:Y:S01]  /*bd00*/  ULDC.64 UR10, c[0x0][0xc48] ;  /* 0x00031200000a7ab9 */ /* 0x000fe20000000a00 */
[----:B------:R-:W-:Y:S01]  /*bd10*/  SHF.R.S32.HI R156, RZ, 0x1f, R209 ;  /* 0x0000001fff9c7819 */ /* 0x000fe200000114d1 */
[----:B------:R-:W-:Y:S01]  /*bd20*/  IMAD.IADD R9, R9, 0x1, R3 ;  /* 0x0000000109097824 */ /* 0x000fe200078e0203 */
[----:B------:R-:W-:Y:S01]  /*bd30*/  SHF.R.S32.HI R157, RZ, 0x1f, R210 ;  /* 0x0000001fff9d7819 */ /* 0x000fe200000114d2 */
[----:B------:R-:W-:Y:S01]  /*bd40*/  @UP0 ULDC UR7, c[0x0][0xcec] ;  /* 0x00033b0000070ab9 */ /* 0x000fe20000000800 */
[----:B------:R-:W-:Y:S01]  /*bd50*/  SHF.R.S32.HI R158, RZ, 0x1f, R211 ;  /* 0x0000001fff9e7819 */ /* 0x000fe200000114d3 */
[----:B------:R-:W-:Y:S01]  /*bd60*/  IMAD.WIDE.U32 R8, R194, UR10, R8 ;  /* 0x0000000ac2087c25 */ /* 0x000fe2000f8e0008 */
[----:B------:R-:W-:-:S02]  /*bd70*/  SHF.R.S32.HI R159, RZ, 0x1f, R212 ;  /* 0x0000001fff9f7819 */ /* 0x000fc400000114d4 */
[----:B------:R-:W-:Y:S01]  /*bd80*/  SHF.R.S32.HI R160, RZ, 0x1f, R213 ;  /* 0x0000001fffa07819 */ /* 0x000fe200000114d5 */
[----:B------:R-:W-:Y:S01]  /*bd90*/  IMAD R9, R194, UR11, R9 ;  /* 0x0000000bc2097c24 */ /* 0x000fe2000f8e0209 */
[----:B------:R-:W-:Y:S01]  /*bda0*/  ULDC.64 UR10, c[0x0][0xc30] ;  /* 0x00030c00000a7ab9 */ /* 0x000fe20000000a00 */
        /* <DEDUP_REMOVED lines=13> */
[----:B------:R-:W-:Y:S01]  /*be80*/  SHF.R.S32.HI R21, RZ, 0x1f, R17 ;  /* 0x0000001fff157819 */ /* 0x000fe20000011411 */
[----:B--2---:R-:W-:-:S04]  /*be90*/  IMAD R4, R4, 0x40, R5 ;  /* 0x0000004004047824 */ /* 0x004fc800078e0205 */
[----:B------:R-:W-:Y:S01]  /*bea0*/  @P0 IMAD.HI.U32 R0, R4, UR7, RZ ;  /* 0x0000000704000c27 */ /* 0x000fe2000f8e00ff */
[----:B------:R-:W-:-:S03]  /*beb0*/  @UP0 ULDC UR7, c[0x0][0xcf0] ;  /* 0x00033c0000070ab9 */ /* 0x000fc60000000800 */
        /* <DEDUP_REMOVED lines=8> */
[----:B------:R-:W-:Y:S01]  /*bf40*/  IMAD R5, R5, UR8, R4 ;  /* 0x0000000805057c24 */ /* 0x000fe2000f8e0204 */
[----:B------:R-:W-:Y:S01]  /*bf50*/  ULDC.64 UR8, c[0x0][0xc00] ;  /* 0x0003000000087ab9 */ /* 0x000fe20000000a00 */
[----:B------:R-:W-:Y:S01]  /*bf60*/  IMAD R7, R3, UR11, R0 ;  /* 0x0000000b03077c24 */ /* 0x000fe2000f8e0200 */
[----:B------:R-:W-:Y:S01]  /*bf70*/  ULDC.64 UR10, c[0x0][0xc28] ;  /* 0x00030a00000a7ab9 */ /* 0x000fe20000000a00 */
[----:B------:R-:W-:Y:S01]  /*bf80*/  IMAD.U32 R3, RZ, RZ, UR42 ;  /* 0x0000002aff037e24 */ /* 0x000fe2000f8e00ff */
[----:B------:R-:W-:Y:S01]  /*bf90*/  SHF.R.S32.HI R0, RZ, 0x1f, R5 ;  /* 0x0000001fff007819 */ /* 0x000fe20000011405 */
[----:B------:R-:W-:Y:S01]  /*bfa0*/  IMAD.IADD R9, R9, 0x1, R7 ;  /* 0x0000000109097824 */ /* 0x000fe200078e0207 */
[----:B------:R-:W-:Y:S03]  /*bfb0*/  SYNCS.ARRIVE.TRANS64.RED.A1T0 RZ, [UR7], RZ ;  /* 0x000000ffffff79a7 */ /* 0x000fe60008100407 */
[----:B------:R-:W-:-:S02]  /*bfc0*/  IMAD R0, R0, UR10, RZ ;  /* 0x0000000a00007c24 */ /* 0x000fc4000f8e02ff */
[----:B------:R-:W-:-:S04]  /*bfd0*/  IMAD.WIDE.U32 R8, R5, UR10, R8 ;  /* 0x0000000a05087c25 */ /* 0x000fc8000f8e0008 */
[----:B------:R-:W-:Y:S02]  /*bfe0*/  IMAD R7, R5, UR11, R0 ;  /* 0x0000000b05077c24 */ /* 0x000fe4000f8e0200 */
[----:B------:R-:W-:Y:S01]  /*bff0*/  IMAD R0, R3, 0x40, R16 ;  /* 0x0000004003007824 */ /* 0x000fe200078e0210 */
[----:B------:R-:W-:Y:S01]  /*c000*/  LEA R3, P1, R8, UR8, 0x2 ;  /* 0x0000000808037c11 */ /* 0x000fe2000f8210ff */
[----:B------:R-:W-:-:S03]  /*c010*/  IMAD.IADD R7, R9, 0x1, R7 ;  /* 0x0000000109077824 */ /* 0x000fc600078e0207 */
[----:B------:R-:W-:Y:S01]  /*c020*/  ISETP.GE.AND P0, PT, R0, UR6, PT ;  /* 0x0000000600007c0c */ /* 0x000fe2000bf06270 */
[----:B------:R0:W1:Y:S01]  /*c030*/  SHFL.IDX PT, R12, R3, RZ, 0x1c1f ;  /* 0x001c1fff030c7589 */ /* 0x00006200000e0000 */
[----:B------:R-:W-:-:S05]  /*c040*/  LEA.HI.X R7, R8, UR9, R7, 0x2, P1 ;  /* 0x0000000908077c11 */ /* 0x000fca00088f1407 */
[----:B------:R0:W2:Y:S06]  /*c050*/  SHFL.IDX PT, R13, R7, RZ, 0x1c1f ;  /* 0x001c1fff070d7589 */ /* 0x0000ac00000e0000 */
[----:B------:R-:W-:Y:S05]  /*c060*/  @P0 BRA `(.L_x_4085) ;  /* 0x0000000800040947 */ /* 0x000fea0003800000 */
[----:B------:R-:W-:Y:S02]  /*c070*/  ULDC UR7, c[0x0][0xbc8] ;  /* 0x0002f20000077ab9 */ /* 0x000fe40000000800 */
[----:B------:R-:W-:Y:S02]  /*c080*/  ISETP.GE.AND P0, PT, R17, UR7, PT ;  /* 0x0000000711007c0c */ /* 0x000fe4000bf06270 */
[----:B------:R-:W-:Y:S02]  /*c090*/  ISETP.GE.AND P1, PT, R226, UR7, PT ;  /* 0x00000007e2007c0c */ /* 0x000fe4000bf26270 */
[----:B------:R-:W-:Y:S02]  /*c0a0*/  ISETP.GE.AND P3, PT, R224, UR7, PT ;  /* 0x00000007e0007c0c */ /* 0x000fe4000bf66270 */
[----:B------:R-:W-:-:S07]  /*c0b0*/  ISETP.GE.AND P4, PT, R223, UR7, PT ;  /* 0x00000007df007c0c */ /* 0x000fce000bf86270 */
[----:B-1----:R-:W-:-:S04]  /*c0c0*/  @!P0 LEA R4, P2, R17, R12, 0x2 ;  /* 0x0000000c11048211 */ /* 0x002fc800078410ff */
[----:B--2---:R-:W-:Y:S02]  /*c0d0*/  @!P0 LEA.HI.X R5, R17, R13, R21, 0x2, P2 ;  /* 0x0000000d11058211 */ /* 0x004fe400010f1415 */
[----:B------:R-:W-:-:S03]  /*c0e0*/  @!P4 LEA R8, P6, R223, R12, 0x2 ;  /* 0x0000000cdf08c211 */ /* 0x000fc600078c10ff */
[----:B------:R1:W-:Y:S01]  /*c0f0*/  @!P0 ST.E.64 desc[UR38][R4.64], R24 ;  /* 0x0000001804008985 */ /* 0x0003e2000c101b26 */
[----:B------:R-:W-:Y:S02]  /*c100*/  ISETP.GE.AND P0, PT, R225, UR7, PT ;  /* 0x00000007e1007c0c */ /* 0x000fe4000bf06270 */
[----:B------:R-:W-:Y:S02]  /*c110*/  @!P4 LEA.HI.X R9, R223, R13, R170, 0x2, P6 ;  /* 0x0000000ddf09c211 */ /* 0x000fe400030f14aa */
[----:B-1----:R-:W-:-:S04]  /*c120*/  @!P1 LEA R4, P2, R226, R12, 0x2 ;  /* 0x0000000ce2049211 */ /* 0x002fc800078410ff */
[----:B------:R-:W-:Y:S02]  /*c130*/  @!P1 LEA.HI.X R5, R226, R13, R20, 0x2, P2 ;  /* 0x0000000de2059211 */ /* 0x000fe400010f1414 */
[----:B------:R-:W-:-:S03]  /*c140*/  ISETP.GE.AND P2, PT, R220, UR7, PT ;  /* 0x00000007dc007c0c */ /* 0x000fc6000bf46270 */
[----:B------:R1:W-:Y:S10]  /*c150*/  @!P1 ST.E.64 desc[UR38][R4.64], R28 ;  /* 0x0000001c04009985 */ /* 0x0003f4000c101b26 */
[----:B------:R-:W-:-:S02]  /*c160*/  @!P2 LEA R10, P6, R220, R12, 0x2 ;  /* 0x0000000cdc0aa211 */ /* 0x000fc400078c10ff */
[C---:B-1----:R-:W-:Y:S02]  /*c170*/  @!P0 LEA R4, P1, R225.reuse, R12, 0x2 ;  /* 0x0000000ce1048211 */ /* 0x042fe400078210ff */
[-C--:B------:R-:W-:Y:S02]  /*c180*/  @!P2 LEA.HI.X R11, R220, R13.reuse, R167, 0x2, P6 ;  /* 0x0000000ddc0ba211 */ /* 0x080fe400030f14a7 */
[----:B------:R-:W-:Y:S02]  /*c190*/  @!P0 LEA.HI.X R5, R225, R13, R15, 0x2, P1 ;  /* 0x0000000de1058211 */ /* 0x000fe400008f140f */
[----:B------:R-:W-:-:S03]  /*c1a0*/  ISETP.GE.AND P1, PT, R221, UR7, PT ;  /* 0x00000007dd007c0c */ /* 0x000fc6000bf26270 */
[----:B------:R1:W-:Y:S01]  /*c1b0*/  @!P0 ST.E.64 desc[UR38][R4.64], R32 ;  /* 0x0000002004008985 */ /* 0x0003e2000c101b26 */
[----:B------:R-:W-:Y:S02]  /*c1c0*/  ISETP.GE.AND P0, PT, R222, UR7, PT ;  /* 0x00000007de007c0c */ /* 0x000fe4000bf06270 */
[----:B-1----:R-:W-:-:S04]  /*c1d0*/  @!P3 LEA R4, P5, R224, R12, 0x2 ;  /* 0x0000000ce004b211 */ /* 0x002fc800078a10ff */
[----:B------:R-:W-:-:S05]  /*c1e0*/  @!P3 LEA.HI.X R5, R224, R13, R14, 0x2, P5 ;  /* 0x0000000de005b211 */ /* 0x000fca00028f140e */
[----:B------:R1:W-:Y:S01]  /*c1f0*/  @!P3 ST.E.64 desc[UR38][R4.64], R36 ;  /* 0x000000240400b985 */ /* 0x0003e2000c101b26 */
[----:B------:R-:W-:-:S03]  /*c200*/  ISETP.GE.AND P3, PT, R219, UR7, PT ;  /* 0x00000007db007c0c */ /* 0x000fc6000bf66270 */
[----:B------:R2:W-:Y:S01]  /*c210*/  @!P4 ST.E.64 desc[UR38][R8.64], R40 ;  /* 0x000000280800c985 */ /* 0x0005e2000c101b26 */
[CC--:B-1----:R-:W-:Y:S02]  /*c220*/  @!P0 LEA R4, P4, R222.reuse, R12.reuse, 0x2 ;  /* 0x0000000cde048211 */ /* 0x0c2fe400078810ff */
[C---:B--2---:R-:W-:Y:S02]  /*c230*/  @!P1 LEA R8, P5, R221.reuse, R12, 0x2 ;  /* 0x0000000cdd089211 */ /* 0x044fe400078a10ff */
[-C--:B------:R-:W-:Y:S02]  /*c240*/  @!P0 LEA.HI.X R5, R222, R13.reuse, R169, 0x2, P4 ;  /* 0x0000000dde058211 */ /* 0x080fe400020f14a9 */
[----:B------:R-:W-:Y:S02]  /*c250*/  ISETP.GE.AND P4, PT, R218, UR7, PT ;  /* 0x00000007da007c0c */ /* 0x000fe4000bf86270 */
[----:B------:R-:W-:Y:S01]  /*c260*/  @!P1 LEA.HI.X R9, R221, R13, R168, 0x2, P5 ;  /* 0x0000000ddd099211 */ /* 0x000fe200028f14a8 */
[----:B------:R1:W-:Y:S01]  /*c270*/  @!P0 ST.E.64 desc[UR38][R4.64], R44 ;  /* 0x0000002c04008985 */ /* 0x0003e2000c101b26 */
[----:B------:R-:W-:-:S02]  /*c280*/  ISETP.GE.AND P5, PT, R217, UR7, PT ;  /* 0x00000007d9007c0c */ /* 0x000fc4000bfa6270 */
[----:B------:R-:W-:Y:S01]  /*c290*/  ISETP.GE.AND P0, PT, R216, UR7, PT ;  /* 0x00000007d8007c0c */ /* 0x000fe2000bf06270 */
[----:B------:R2:W-:Y:S01]  /*c2a0*/  @!P1 ST.E.64 desc[UR38][R8.64], R48 ;  /* 0x0000003008009985 */ /* 0x0005e2000c101b26 */
[----:B------:R-:W-:-:S03]  /*c2b0*/  ISETP.GE.AND P1, PT, R215, UR7, PT ;  /* 0x00000007d7007c0c */ /* 0x000fc6000bf26270 */
[----:B------:R3:W-:Y:S01]  /*c2c0*/  @!P2 ST.E.64 desc[UR38][R10.64], R52 ;  /* 0x000000340a00a985 */ /* 0x0007e2000c101b26 */
[CC--:B-1----:R-:W-:Y:S02]  /*c2d0*/  @!P3 LEA R4, P6, R219.reuse, R12.reuse, 0x2 ;  /* 0x0000000cdb04b211 */ /* 0x0c2fe400078c10ff */
[CC--:B--2---:R-:W-:Y:S02]  /*c2e0*/  @!P4 LEA R8, P2, R218.reuse, R12.reuse, 0x2 ;  /* 0x0000000cda08c211 */ /* 0x0c4fe400078410ff */
[-C--:B------:R-:W-:Y:S02]  /*c2f0*/  @!P3 LEA.HI.X R5, R219, R13.reuse, R166, 0x2, P6 ;  /* 0x0000000ddb05b211 */ /* 0x080fe400030f14a6 */
[----:B---3--:R-:W-:Y:S02]  /*c300*/  @!P5 LEA R10, P6, R217, R12, 0x2 ;  /* 0x0000000cd90ad211 */ /* 0x008fe400078c10ff */
[----:B------:R-:W-:Y:S01]  /*c310*/  @!P4 LEA.HI.X R9, R218, R13, R165, 0x2, P2 ;  /* 0x0000000dda09c211 */ /* 0x000fe200010f14a5 */
[----:B------:R1:W-:Y:S01]  /*c320*/  @!P3 ST.E.64 desc[UR38][R4.64], R56 ;  /* 0x000000380400b985 */ /* 0x0003e2000c101b26 */
[----:B------:R-:W-:-:S02]  /*c330*/  ISETP.GE.AND P2, PT, R214, UR7, PT ;  /* 0x00000007d6007c0c */ /* 0x000fc4000bf46270 */
[-C--:B------:R-:W-:Y:S01]  /*c340*/  @!P5 LEA.HI.X R11, R217, R13.reuse, R164, 0x2, P6 ;  /* 0x0000000dd90bd211 */ /* 0x080fe200030f14a4 */
[----:B------:R2:W-:Y:S01]  /*c350*/  @!P4 ST.E.64 desc[UR38][R8.64], R60 ;  /* 0x0000003c0800c985 */ /* 0x0005e2000c101b26 */
[----:B------:R-:W-:Y:S02]  /*c360*/  ISETP.GE.AND P3, PT, R213, UR7, PT ;  /* 0x00000007d5007c0c */ /* 0x000fe4000bf66270 */
[----:B------:R-:W-:Y:S01]  /*c370*/  ISETP.GE.AND P4, PT, R212, UR7, PT ;  /* 0x00000007d4007c0c */ /* 0x000fe2000bf86270 */
[----:B------:R3:W-:Y:S01]  /*c380*/  @!P5 ST.E.64 desc[UR38][R10.64], R64 ;  /* 0x000000400a00d985 */ /* 0x0007e2000c101b26 */
[CC--:B-1----:R-:W-:Y:S02]  /*c390*/  @!P0 LEA R4, P6, R216.reuse, R12.reuse, 0x2 ;  /* 0x0000000cd8048211 */ /* 0x0c2fe400078c10ff */
[----:B--2---:R-:W-:Y:S02]  /*c3a0*/  @!P1 LEA R8, P5, R215, R12, 0x2 ;  /* 0x0000000cd7089211 */ /* 0x004fe400078a10ff */
[----:B------:R-:W-:-:S02]  /*c3b0*/  @!P0 LEA.HI.X R5, R216, R13, R163, 0x2, P6 ;  /* 0x0000000dd8058211 */ /* 0x000fc400030f14a3 */
        /* <DEDUP_REMOVED lines=47> */
[----:B-1----:R-:W-:Y:S01]  /*c6b0*/  @!P1 LEA R8, P5, R203, R12, 0x2 ;  /* 0x0000000ccb089211 */ /* 0x002fe200078a10ff */
[----:B------:R1:W-:Y:S01]  /*c6c0*/  @!P2 ST.E.64 desc[UR38][R4.64], R116 ;  /* 0x000000740400a985 */ /* 0x0003e2000c101b26 */
[----:B------:R-:W-:Y:S02]  /*c6d0*/  ISETP.GE.AND P2, PT, R199, UR7, PT ;  /* 0x00000007c7007c0c */ /* 0x000fe4000bf46270 */
[----:B------:R-:W-:-:S02]  /*c6e0*/  @!P1 LEA.HI.X R9, R203, R13, R22, 0x2, P5 ;  /* 0x0000000dcb099211 */ /* 0x000fc400028f1416 */
[----:B--2---:R-:W-:-:S03]  /*c6f0*/  @!P0 LEA R10, P6, R202, R12, 0x2 ;  /* 0x0000000cca0a8211 */ /* 0x004fc600078c10ff */
        /* <DEDUP_REMOVED lines=10> */
[----:B------:R-:W-:-:S02]  /*c7a0*/  @!P4 LEA.HI.X R9, R200, R13, R235, 0x2, P6 ;  /* 0x0000000dc809c211 */ /* 0x000fc400030f14eb */
[----:B-1----:R-:W-:-:S03]  /*c7b0*/  @!P1 LEA R10, P6, R198, R12, 0x2 ;  /* 0x0000000cc60a9211 */ /* 0x002fc600078c10ff */
[----:B------:R1:W-:Y:S01]  /*c7c0*/  @!P4 ST.E.64 desc[UR38][R8.64], R132 ;  /* 0x000000840800c985 */ /* 0x0003e2000c101b26 */
[----:B------:R-:W-:Y:S02]  /*c7d0*/  @!P1 LEA.HI.X R11, R198, R13, R233, 0x2, P6 ;  /* 0x0000000dc60b9211 */ /* 0x000fe400030f14e9 */
[----:B--2---:R-:W-:-:S04]  /*c7e0*/  @!P2 LEA R4, P3, R199, R12, 0x2 ;  /* 0x0000000cc704a211 */ /* 0x004fc800078610ff */
        /* <DEDUP_REMOVED lines=9> */
.L_x_4085:
[----:B------:R-:W-:Y:S05]  /*c880*/  BSYNC B1 ;  /* 0x0000000000017941 */ /* 0x000fea0003800000 */
.L_x_4084:
[----:B------:R-:W-:Y:S01]  /*c890*/  VIADD R0, R0, 0x8 ;  /* 0x0000000800007836 */ /* 0x000fe20000000000 */
[----:B------:R4:W1:Y:S04]  /*c8a0*/  SHFL.IDX PT, R18, R7, 0x1, 0x1c1f ;  /* 0x003c1f0007127f89 */ /* 0x00086800000e0000 */
[----:B------:R-:W-:Y:S01]  /*c8b0*/  ISETP.GE.AND P0, PT, R0, UR6, PT ;  /* 0x0000000600007c0c */ /* 0x000fe2000bf06270 */
[----:B0-----:R-:W0:-:S12]  /*c8c0*/  SHFL.IDX PT, R3, R3, 0x1, 0x1c1f ;  /* 0x003c1f0003037f89 */ /* 0x001e1800000e0000 */
[----:B----4-:R-:W-:Y:S05]  /*c8d0*/  @P0 BRA `(.L_x_4083) ;  /* 0x0000001400d00947 */ /* 0x010fea0003800000 */
[----:B------:R-:W-:Y:S02]  /*c8e0*/  ULDC UR6, c[0x0][0xbc8] ;  /* 0x0002f20000067ab9 */ /* 0x000fe40000000800 */
[----:B------:R-:W-:Y:S02]  /*c8f0*/  ISETP.GE.AND P4, PT, R17, UR6, PT ;  /* 0x0000000611007c0c */ /* 0x000fe4000bf86270 */
[----:B------:R-:W-:Y:S02]  /*c900*/  ISETP.GE.AND P2, PT, R226, UR6, PT ;  /* 0x00000006e2007c0c */ /* 0x000fe4000bf46270 */
[----:B------:R-:W-:Y:S02]  /*c910*/  ISETP.GE.AND P1, PT, R225, UR6, PT ;  /* 0x00000006e1007c0c */ /* 0x000fe4000bf26270 */
[----:B------:R-:W-:-:S07]  /*c920*/  ISETP.GE.AND P0, PT, R224, UR6, PT ;  /* 0x00000006e0007c0c */ /* 0x000fce000bf06270 */
[----:B0--3--:R-:W-:-:S04]  /*c930*/  @!P4 LEA R4, P3, R17, R3, 0x2 ;  /* 0x000000031104c211 */ /* 0x009fc800078610ff */
[-C--:B-1----:R-:W-:Y:S02]  /*c940*/  @!P4 LEA.HI.X R5, R17, R18.reuse, R21, 0x2, P3 ;  /* 0x000000121105c211 */ /* 0x082fe400018f1415 */
        /* <DEDUP_REMOVED lines=10> */
[-C--:B------:R-:W-:Y:S02]  /*c9f0*/  @!P0 LEA.HI.X R11, R224, R18.reuse, R14, 0x2, P6 ;  /* 0x00000012e00b8211 */ /* 0x080fe400030f140e */
[CC--:B------:R-:W-:Y:S01]  /*ca00*/  @!P4 LEA R14, P2, R222.reuse, R3.reuse, 0x2 ;  /* 0x00000003de0ec211 */ /* 0x0c0fe200078410ff */
[----:B------:R1:W-:Y:S01]  /*ca10*/  @!P1 ST.E.64 desc[UR38][R8.64], R34 ;  /* 0x0000002208009985 */ /* 0x0003e2000c101b26 */
[C---:B------:R-:W-:Y:S02]  /*ca20*/  @!P3 LEA R12, P1, R223.reuse, R3, 0x2 ;  /* 0x00000003df0cb211 */ /* 0x040fe400078210ff */
[-C--:B------:R-:W-:Y:S01]  /*ca30*/  @!P4 LEA.HI.X R15, R222, R18.reuse, R169, 0x2, P2 ;  /* 0x00000012de0fc211 */ /* 0x080fe200010f14a9 */
[----:B------:R3:W-:Y:S01]  /*ca40*/  @!P0 ST.E.64 desc[UR38][R10.64], R38 ;  /* 0x000000260a008985 */ /* 0x0007e2000c101b26 */
[----:B------:R-:W-:Y:S02]  /*ca50*/  ISETP.GE.AND P0, PT, R220, UR6, PT ;  /* 0x00000006dc007c0c */ /* 0x000fe4000bf06270 */
[----:B--2---:R-:W-:-:S02]  /*ca60*/  @!P3 LEA.HI.X R13, R223, R18, R170, 0x2, P1 ;  /* 0x00000012df0db211 */ /* 0x004fc400008f14aa */
[----:B------:R-:W-:Y:S02]  /*ca70*/  ISETP.GE.AND P1, PT, R219, UR6, PT ;  /* 0x00000006db007c0c */ /* 0x000fe4000bf26270 */
[----:B------:R-:W-:Y:S01]  /*ca80*/  ISETP.GE.AND P2, PT, R218, UR6, PT ;  /* 0x00000006da007c0c */ /* 0x000fe2000bf46270 */
[----:B------:R2:W-:Y:S01]  /*ca90*/  @!P3 ST.E.64 desc[UR38][R12.64], R42 ;  /* 0x0000002a0c00b985 */ /* 0x0005e2000c101b26 */
[-C--:B------:R-:W-:Y:S02]  /*caa0*/  @!P5 LEA R20, P6, R221, R3.reuse, 0x2 ;  /* 0x00000003dd14d211 */ /* 0x080fe400078c10ff */
[----:B------:R-:W-:Y:S01]  /*cab0*/  ISETP.GE.AND P3, PT, R217, UR6, PT ;  /* 0x00000006d9007c0c */ /* 0x000fe2000bf66270 */
[----:B------:R4:W-:Y:S01]  /*cac0*/  @!P4 ST.E.64 desc[UR38][R14.64], R46 ;  /* 0x0000002e0e00c985 */ /* 0x0009e2000c101b26 */
[----:B------:R-:W-:Y:S02]  /*cad0*/  @!P5 LEA.HI.X R21, R221, R18, R168, 0x2, P6 ;  /* 0x00000012dd15d211 */ /* 0x000fe400030f14a8 */
[----:B0-----:R-:W-:-:S02]  /*cae0*/  @!P0 LEA R4, P6, R220, R3, 0x2 ;  /* 0x00000003dc048211 */ /* 0x001fc400078c10ff */
[----:B------:R-:W-:Y:S01]  /*caf0*/  ISETP.GE.AND P4, PT, R216, UR6, PT ;  /* 0x00000006d8007c0c */ /* 0x000fe2000bf86270 */
[----:B------:R0:W-:Y:S01]  /*cb00*/  @!P5 ST.E.64 desc[UR38][R20.64], R50 ;  /* 0x000000321400d985 */ /* 0x0001e2000c101b26 */
[CC--:B-1----:R-:W-:Y:S02]  /*cb10*/  @!P1 LEA R8, P5, R219.reuse, R3.reuse, 0x2 ;  /* 0x00000003db089211 */ /* 0x0c2fe400078a10ff */
        /* <DEDUP_REMOVED lines=8> */
[-C--:B--2---:R-:W-:Y:S01]  /*cba0*/  @!P3 LEA R12, P6, R217, R3.reuse, 0x2 ;  /* 0x00000003d90cb211 */ /* 0x084fe200078c10ff */
[----:B------:R2:W-:Y:S01]  /*cbb0*/  @!P2 ST.E.64 desc[UR38][R10.64], R62 ;  /* 0x0000003e0a00a985 */ /* 0x0005e2000c101b26 */
[----:B----4-:R-:W-:Y:S02]  /*cbc0*/  @!P4 LEA R14, P2, R216, R3, 0x2 ;  /* 0x00000003d80ec211 */ /* 0x010fe400078410ff */
[----:B------:R-:W-:Y:S02]  /*cbd0*/  ISETP.GE.AND P1, PT, R213, UR6, PT ;  /* 0x00000006d5007c0c */ /* 0x000fe4000bf26270 */
[----:B------:R-:W-:-:S02]  /*cbe0*/  @!P3 LEA.HI.X R13, R217, R18, R164, 0x2, P6 ;  /* 0x00000012d90db211 */ /* 0x000fc400030f14a4 */
[----:B------:R-:W-:Y:S02]  /*cbf0*/  @!P4 LEA.HI.X R15, R216, R18, R163, 0x2, P2 ;  /* 0x00000012d80fc211 */ /* 0x000fe400010f14a3 */
[----:B------:R-:W-:Y:S01]  /*cc00*/  ISETP.GE.AND P2, PT, R212, UR6, PT ;  /* 0x00000006d4007c0c */ /* 0x000fe2000bf46270 */
[----:B------:R-:W-:Y:S01]  /*cc10*/  @!P3 ST.E.64 desc[UR38][R12.64], R66 ;  /* 0x000000420c00b985 */ /* 0x000fe2000c101b26 */
[----:B0-----:R-:W-:-:S03]  /*cc20*/  @!P5 LEA R20, P6, R215, R3, 0x2 ;  /* 0x00000003d714d211 */ /* 0x001fc600078c10ff */
[----:B------:R0:W-:Y:S01]  /*cc30*/  @!P4 ST.E.64 desc[UR38][R14.64], R70 ;  /* 0x000000460e00c985 */ /* 0x0001e2000c101b26 */
[-C--:B------:R-:W-:Y:S02]  /*cc40*/  @!P5 LEA.HI.X R21, R215, R18.reuse, R162, 0x2, P6 ;  /* 0x00000012d715d211 */ /* 0x080fe400030f14a2 */
[CC--:B-1----:R-:W-:Y:S02]  /*cc50*/  @!P0 LEA R4, P4, R214.reuse, R3.reuse, 0x2 ;  /* 0x00000003d6048211 */ /* 0x0c2fe400078810ff */
[-C--:B---3--:R-:W-:Y:S01]  /*cc60*/  @!P1 LEA R8, P3, R213, R3.reuse, 0x2 ;  /* 0x00000003d5089211 */ /* 0x088fe200078610ff */
        /* <DEDUP_REMOVED lines=11> */
[----:B0-----:R-:W-:Y:S01]  /*cd20*/  @!P4 LEA R14, P0, R210, R3, 0x2 ;  /* 0x00000003d20ec211 */ /* 0x001fe200078010ff */
[----:B------:R0:W-:Y:S01]  /*cd30*/  @!P2 ST.E.64 desc[UR38][R10.64], R86 ;  /* 0x000000560a00a985 */ /* 0x0001e2000c101b26 */
[----:B------:R-:W-:-:S02]  /*cd40*/  ISETP.GE.AND P2, PT, R208, UR6, PT ;  /* 0x00000006d0007c0c */ /* 0x000fc4000bf46270 */
[CC--:B------:R-:W-:Y:S02]  /*cd50*/  @!P5 LEA R12, P6, R211.reuse, R3.reuse, 0x2 ;  /* 0x00000003d30cd211 */ /* 0x0c0fe400078c10ff */
[-C--:B------:R-:W-:Y:S02]  /*cd60*/  @!P4 LEA.HI.X R15, R210, R18.reuse, R157, 0x2, P0 ;  /* 0x00000012d20fc211 */ /* 0x080fe400000f149d */
[----:B------:R-:W-:Y:S02]  /*cd70*/  @!P5 LEA.HI.X R13, R211, R18, R158, 0x2, P6 ;  /* 0x00000012d30dd211 */ /* 0x000fe400030f149e */
[----:B------:R-:W-:Y:S02]  /*cd80*/  ISETP.GE.AND P0, PT, R206, UR6, PT ;  /* 0x00000006ce007c0c */ /* 0x000fe4000bf06270 */
[----:B-1----:R-:W-:Y:S01]  /*cd90*/  @!P3 LEA R20, P6, R209, R3, 0x2 ;  /* 0x00000003d114b211 */ /* 0x002fe200078c10ff */
[----:B------:R1:W-:Y:S01]  /*cda0*/  @!P5 ST.E.64 desc[UR38][R12.64], R90 ;  /* 0x0000005a0c00d985 */ /* 0x0003e2000c101b26 */
[----:B------:R-:W-:-:S02]  /*cdb0*/  ISETP.GE.AND P5, PT, R205, UR6, PT ;  /* 0x00000006cd007c0c */ /* 0x000fc4000bfa6270 */
[-C--:B------:R-:W-:Y:S01]  /*cdc0*/  @!P3 LEA.HI.X R21, R209, R18.reuse, R156, 0x2, P6 ;  /* 0x00000012d115b211 */ /* 0x080fe200030f149c */
[----:B------:R4:W-:Y:S01]  /*cdd0*/  @!P4 ST.E.64 desc[UR38][R14.64], R94 ;  /* 0x0000005e0e00c985 */ /* 0x0009e2000c101b26 */
[-C--:B---3--:R-:W-:Y:S02]  /*cde0*/  @!P2 LEA R4, P6, R208, R3.reuse, 0x2 ;  /* 0x00000003d004a211 */ /* 0x088fe400078c10ff */
[----:B------:R-:W-:Y:S01]  /*cdf0*/  ISETP.GE.AND P4, PT, R204, UR6, PT ;  /* 0x00000006cc007c0c */ /* 0x000fe2000bf86270 */
[----:B------:R3:W-:Y:S01]  /*ce00*/  @!P3 ST.E.64 desc[UR38][R20.64], R98 ;  /* 0x000000621400b985 */ /* 0x0007e2000c101b26 */
[-C--:B--2---:R-:W-:Y:S02]  /*ce10*/  @!P1 LEA R8, P3, R207, R3.reuse, 0x2 ;  /* 0x00000003cf089211 */ /* 0x084fe400078610ff */
[----:B------:R-:W-:Y:S02]  /*ce20*/  @!P2 LEA.HI.X R5, R208, R18, R155, 0x2, P6 ;  /* 0x00000012d005a211 */ /* 0x000fe400030f149b */
[----:B0-----:R-:W-:-:S02]  /*ce30*/  @!P0 LEA R10, P6, R206, R3, 0x2 ;  /* 0x00000003ce0a8211 */ /* 0x001fc400078c10ff */
[-C--:B------:R-:W-:Y:S01]  /*ce40*/  @!P1 LEA.HI.X R9, R207, R18.reuse, R154, 0x2, P3 ;  /* 0x00000012cf099211 */ /* 0x080fe200018f149a */
[----:B------:R0:W-:Y:S01]  /*ce50*/  @!P2 ST.E.64 desc[UR38][R4.64], R102 ;  /* 0x000000660400a985 */ /* 0x0001e2000c101b26 */
[----:B------:R-:W-:Y:S02]  /*ce60*/  ISETP.GE.AND P3, PT, R203, UR6, PT ;  /* 0x00000006cb007c0c */ /* 0x000fe4000bf66270 */
[----:B------:R-:W-:Y:S01]  /*ce70*/  @!P0 LEA.HI.X R11, R206, R18, R153, 0x2, P6 ;  /* 0x00000012ce0b8211 */ /* 0x000fe200030f1499 */
[----:B------:R2:W-:Y:S01]  /*ce80*/  @!P1 ST.E.64 desc[UR38][R8.64], R106 ;  /* 0x0000006a08009985 */ /* 0x0005e2000c101b26 */
[-C--:B-1----:R-:W-:Y:S02]  /*ce90*/  @!P5 LEA R12, P1, R205, R3.reuse, 0x2 ;  /* 0x00000003cd0cd211 */ /* 0x082fe400078210ff */
[----:B----4-:R-:W-:Y:S01]  /*cea0*/  @!P4 LEA R14, P2, R204, R3, 0x2 ;  /* 0x00000003cc0ec211 */ /* 0x010fe200078410ff */
[----:B------:R1:W-:Y:S01]  /*ceb0*/  @!P0 ST.E.64 desc[UR38][R10.64], R110 ;  /* 0x0000006e0a008985 */ /* 0x0003e2000c101b26 */
[----:B------:R-:W-:-:S02]  /*cec0*/  ISETP.GE.AND P0, PT, R202, UR6, PT ;  /* 0x00000006ca007c0c */ /* 0x000fc4000bf06270 */
[-C--:B------:R-:W-:Y:S02]  /*ced0*/  @!P5 LEA.HI.X R13, R205, R18.reuse, R152, 0x2, P1 ;  /* 0x00000012cd0dd211 */ /* 0x080fe400008f1498 */
        /* <DEDUP_REMOVED lines=8> */
[CC--:B0-----:R-:W-:Y:S01]  /*cf60*/  @!P0 LEA R4, P5, R202.reuse, R3.reuse, 0x2 ;  /* 0x00000003ca048211 */ /* 0x0c1fe200078a10ff */
[----:B------:R0:W-:Y:S01]  /*cf70*/  @!P3 ST.E.64 desc[UR38][R20.64], R122 ;  /* 0x0000007a1400b985 */ /* 0x0001e2000c101b26 */
[----:B------:R-:W-:Y:S02]  /*cf80*/  ISETP.GE.AND P3, PT, R199, UR6, PT ;  /* 0x00000006c7007c0c */ /* 0x000fe4000bf66270 */
[----:B------:R-:W-:Y:S02]  /*cf90*/  @!P0 LEA.HI.X R5, R202, R18, R237, 0x2, P5 ;  /* 0x00000012ca058211 */ /* 0x000fe400028f14ed */
[----:B------:R-:W-:Y:S02]  /*cfa0*/  ISETP.GE.AND P5, PT, R197, UR6, PT ;  /* 0x00000006c5007c0c */ /* 0x000fe4000bfa6270 */
[-C--:B--2---:R-:W-:Y:S01]  /*cfb0*/  @!P1 LEA R8, P6, R201, R3.reuse, 0x2 ;  /* 0x00000003c9089211 */ /* 0x084fe200078c10ff */
[----:B------:R2:W-:Y:S02]  /*cfc0*/  @!P0 ST.E.64 desc[UR38][R4.64], R126 ;  /* 0x0000007e04008985 */ /* 0x0005e4000c101b26 */
[----:B-1----:R-:W-:-:S02]  /*cfd0*/  @!P4 LEA R10, P0, R200, R3, 0x2 ;  /* 0x00000003c80ac211 */ /* 0x002fc400078010ff */
[-C--:B------:R-:W-:Y:S02]  /*cfe0*/  @!P1 LEA.HI.X R9, R201, R18.reuse, R236, 0x2, P6 ;  /* 0x00000012c9099211 */ /* 0x080fe400030f14ec */
[-C--:B---3--:R-:W-:Y:S02]  /*cff0*/  @!P3 LEA R12, P6, R199, R3.reuse, 0x2 ;  /* 0x00000003c70cb211 */ /* 0x088fe400078c10ff */
[-C--:B------:R-:W-:Y:S01]  /*d000*/  @!P4 LEA.HI.X R11, R200, R18.reuse, R235, 0x2, P0 ;  /* 0x00000012c80bc211 */ /* 0x080fe200000f14eb */
[----:B------:R2:W-:Y:S01]  /*d010*/  @!P1 ST.E.64 desc[UR38][R8.64], R130 ;  /* 0x0000008208009985 */ /* 0x0005e2000c101b26 */
[-C--:B----4-:R-:W-:Y:S02]  /*d020*/  @!P2 LEA R14, P1, R198, R3.reuse, 0x2 ;  /* 0x00000003c60ea211 */ /* 0x090fe400078210ff */
[----:B0-----:R-:W-:Y:S01]  /*d030*/  @!P5 LEA R20, P0, R197, R3, 0x2 ;  /* 0x00000003c514d211 */ /* 0x001fe200078010ff */
        /* <DEDUP_REMOVED lines=13> */
.L_x_4077:
[----:B------:R-:W0:Y:S01]  /*d110*/  LDC.64 R8, c[0x0][0xd00] ;  /* 0x00034000ff087b82 */ /* 0x000e220000000a00 */
[----:B------:R-:W-:Y:S01]  /*d120*/  ULDC.64 UR6, c[0x0][0xd08] ;  /* 0x0003420000067ab9 */ /* 0x000fe20000000a00 */
[----:B------:R-:W-:Y:S01]  /*d130*/  IMAD.MOV.U32 R3, RZ, RZ, RZ ;  /* 0x000000ffff037224 */ /* 0x000fe200078e00ff */
[----:B------:R-:W-:-:S04]  /*d140*/  ISETP.NE.U32.AND P1, PT, RZ, UR6, PT ;  /* 0x00000006ff007c0c */ /* 0x000fc8000bf25070 */
[----:B------:R-:W-:Y:S01]  /*d150*/  ISETP.NE.AND.EX P1, PT, RZ, UR7, PT, P1 ;  /* 0x00000007ff007c0c */ /* 0x000fe2000bf25310 */
[----:B------:R-:W1:Y:S01]  /*d160*/  LDC.64 R4, c[0x0][0xd00] ;  /* 0x00034000ff047b82 */ /* 0x000e620000000a00 */
[----:B0-----:R-:W-:-:S04]  /*d170*/  ISETP.NE.U32.AND P0, PT, R8, RZ, PT ;  /* 0x000000ff0800720c */ /* 0x001fc80003f05070 */
[----:B------:R-:W-:Y:S01]  /*d180*/  ISETP.NE.AND.EX P0, PT, R9, RZ, PT, P0 ;  /* 0x000000ff0900720c */ /* 0x000fe20003f05300 */
[----:B-1----:R-:W-:-:S06]  /*d190*/  IMAD.WIDE R8, R187, 0x4, R4 ;  /* 0x00000004bb087825 */ /* 0x002fcc00078e0204 */
[C---:B------:R-:W-:Y:S01]  /*d1a0*/  @P1 LEA R4, P2, R187.reuse, UR6, 0x2 ;  /* 0x00000006bb041c11 */ /* 0x040fe2000f8410ff */
[----:B------:R-:W-:Y:S02]  /*d1b0*/  ULDC UR6, c[0x0][0xb88] ;  /* 0x0002e20000067ab9 */ /* 0x000fe40000000800 */
[----:B------:R-:W-:Y:S01]  /*d1c0*/  IMAD.U32 R0, RZ, RZ, UR6 ;  /* 0x00000006ff007e24 */ /* 0x000fe2000f8e00ff */
[----:B------:R-:W-:Y:S02]  /*d1d0*/  @P1 LEA.HI.X R5, R187, UR7, R195, 0x2, P2 ;  /* 0x00000007bb051c11 */ /* 0x000fe400090f14c3 */
[----:B------:R0:W5:Y:S04]  /*d1e0*/  @P0 LDG.E R3, desc[UR38][R8.64] ;  /* 0x0000002608030981 */ /* 0x000168000c1e1900 */
[----:B------:R0:W5:Y:S01]  /*d1f0*/  @P1 LDG.E R0, desc[UR38][R4.64] ;  /* 0x0000002604001981 */ /* 0x000162000c1e1900 */
[----:B------:R-:W-:Y:S01]  /*d200*/  ISETP.NE.AND P2, PT, R22, RZ, PT ;  /* 0x000000ff1600720c */ /* 0x000fe20003f45270 */
[----:B------:R-:W1:-:S12]  /*d210*/  S2R R7, SR_TID.X ;  /* 0x0000000000077919 */ /* 0x000e580000002100 */
[----:B------:R-:W2:Y:S01]  /*d220*/  @!P2 LDC R22, c[0x0][0xbd4] ;  /* 0x0002f500ff16ab82 */ /* 0x000ea20000000800 */
[----:B-1----:R-:W-:Y:S01]  /*d230*/  VIADD R28, R7, 0xffffff80 ;  /* 0xffffff80071c7836 */ /* 0x002fe20000000000 */
[----:B--2---:R-:W-:-:S04]  /*d240*/  ISETP.GT.AND P2, PT, R22, 0x1, PT ;  /* 0x000000011600780c */ /* 0x004fc80003f44270 */
[----:B------:R-:W-:Y:S01]  /*d250*/  ISETP.GT.AND P3, PT, R28, 0x3f, PT ;  /* 0x0000003f1c00780c */ /* 0x000fe20003f64270 */
[----:B0-----:R-:W-:-:S12]  /*d260*/  @P1 BRA `(.L_x_4086) ;  /* 0x0000000000101947 */ /* 0x001fd80003800000 */
[----:B------:R-:W-:Y:S05]  /*d270*/  @!P0 BRA `(.L_x_4086) ;  /* 0x00000000000c8947 */ /* 0x000fea0003800000 */
[----:B------:R-:W2:Y:S04]  /*d280*/  LDG.E R5, desc[UR38][R8.64] ;  /* 0x0000002608057981 */ /* 0x000ea8000c1e1900 */
[----:B-----5:R-:W2:Y:S02]  /*d290*/  LDG.E R0, desc[UR38][R8.64+0x4] ;  /* 0x0000042608007981 */ /* 0x020ea4000c1e1900 */
[----:B--2---:R-:W-:-:S07]  /*d2a0*/  IMAD.IADD R0, R0, 0x1, -R5 ;  /* 0x0000000100007824 */ /* 0x004fce00078e0a05 */
.L_x_4086:
[----:B------:R-:W-:Y:S01]  /*d2b0*/  BSSY B1, `(.L_x_4087) ;  /* 0x0000038000017945 */ /* 0x000fe20003800000 */
[----:B------:R-:W-:Y:S02]  /*d2c0*/  SEL R187, R187, RZ, !P0 ;  /* 0x000000ffbbbb7207 */ /* 0x000fe40004000000 */
[----:B------:R-:W-:Y:S02]  /*d2d0*/  SEL R195, R195, RZ, !P0 ;  /* 0x000000ffc3c37207 */ /* 0x000fe40004000000 */
[----:B-----5:R-:W-:Y:S01]  /*d2e0*/  SHF.R.S32.HI R24, RZ, 0x1f, R3 ;  /* 0x0000001fff187819 */ /* 0x020fe20000011403 */
[----:B------:R-:W-:Y:S06]  /*d2f0*/  @P3 BRA `(.L_x_4088) ;  /* 0x0000000000cc3947 */ /* 0x000fec0003800000 */
[----:B------:R-:W0:Y:S01]  /*d300*/  S2R R4, SR_TID.X ;  /* 0x0000000000047919 */ /* 0x000e220000002100 */
[----:B------:R-:W1:Y:S01]  /*d310*/  LDC R27, c[0x0][0xce8] ;  /* 0x00033a00ff1b7b82 */ /* 0x000e620000000800 */
[----:B------:R-:W-:-:S04]  /*d320*/  IMAD.U32 R5, RZ, RZ, UR42 ;  /* 0x0000002aff057e24 */ /* 0x000fc8000f8e00ff */
[----:B0-----:R-:W-:Y:S02]  /*d330*/  IMAD R4, R5, 0x40, R4 ;  /* 0x0000004005047824 */ /* 0x001fe400078e0204 */
[----:B-1----:R-:W-:Y:S02]  /*d340*/  IMAD R5, R0, R27, RZ ;  /* 0x0000001b00057224 */ /* 0x002fe400078e02ff */
        /* <DEDUP_REMOVED lines=14> */
[----:B------:R-:W-:-:S04]  /*d430*/  IMAD.WIDE.U32 R20, R12, R187, RZ ;  /* 0x000000bb0c147225 */ /* 0x000fc800078e00ff */
[----:B------:R-:W-:Y:S01]  /*d440*/  IMAD R13, R12, R195, R13 ;  /* 0x000000c30c0d7224 */ /* 0x000fe200078e020d */
[----:B------:R1:W5:Y:S01]  /*d450*/  LDC.64 R14, c[0x0][R18+0x228] ;  /* 0x00008a00120e7b82 */ /* 0x0003620000000a00 */
[----:B--2---:R-:W-:-:S07]  /*d460*/  @P1 IMAD.HI.U32 R7, R26, R7, RZ ;  /* 0x000000071a071227 */ /* 0x004fce00078e00ff */
[----:B------:R1:W2:Y:S01]  /*d470*/  LDC.64 R8, c[0x0][R18+0x210] ;  /* 0x0000840012087b82 */ /* 0x0002a20000000a00 */
[-C--:B---3--:R-:W-:Y:S02]  /*d480*/  IMAD R25, R11, R188.reuse, RZ ;  /* 0x000000bc0b197224 */ /* 0x088fe400078e02ff */
[----:B------:R-:W-:-:S04]  /*d490*/  IMAD.WIDE.U32 R10, R10, R188, RZ ;  /* 0x000000bc0a0a7225 */ /* 0x000fc800078e00ff */
[----:B------:R-:W-:Y:S01]  /*d4a0*/  IMAD.IADD R25, R11, 0x1, R25 ;  /* 0x000000010b197824 */ /* 0x000fe200078e0219 */
[----:B----4-:R-:W-:Y:S01]  /*d4b0*/  @P1 SHF.R.U32.HI R23, RZ, R22, R7 ;  /* 0x00000016ff171219 */ /* 0x010fe20000011607 */
[----:B0-----:R-:W0:Y:S01]  /*d4c0*/  @!P0 LDC R4, c[0x0][0xc50] ;  /* 0x00031400ff048b82 */ /* 0x001e220000000800 */
[----:B------:R-:W-:Y:S02]  /*d4d0*/  SEL R7, R194, RZ, P0 ;  /* 0x000000ffc2077207 */ /* 0x000fe40000000000 */
[----:B------:R-:W-:Y:S01]  /*d4e0*/  IADD3 R12, P1, P3, R20, R10, R3 ;  /* 0x0000000a140c7210 */ /* 0x000fe20007b3e003 */
[----:B------:R-:W-:Y:S02]  /*d4f0*/  IMAD.IADD R20, R21, 0x1, R13 ;  /* 0x0000000115147824 */ /* 0x000fe400078e020d */
[----:B-1----:R-:W-:Y:S02]  /*d500*/  IMAD.MOV R18, RZ, RZ, -R23 ;  /* 0x000000ffff127224 */ /* 0x002fe400078e0a17 */
[----:B-----5:R-:W-:Y:S01]  /*d510*/  IMAD.WIDE.U32 R10, R14, R7, RZ ;  /* 0x000000070e0a7225 */ /* 0x020fe200078e00ff */
[----:B------:R-:W1:Y:S01]  /*d520*/  @!P0 LDC R5, c[0x0][0xc54] ;  /* 0x00031500ff058b82 */ /* 0x000e620000000800 */
[----:B------:R-:W-:-:S02]  /*d530*/  IADD3.X R14, R20, R25, R24, P1, P3 ;  /* 0x00000019140e7210 */ /* 0x000fc40000fe6418 */
[----:B------:R-:W-:Y:S01]  /*d540*/  IMAD R13, R15, R7, RZ ;  /* 0x000000070f0d7224 */ /* 0x000fe200078e02ff */
[----:B------:R-:W-:Y:S01]  /*d550*/  IADD3 R10, P0, P1, R23, R12, R10 ;  /* 0x0000000c170a7210 */ /* 0x000fe2000791e00a */
[----:B------:R-:W-:Y:S01]  /*d560*/  IMAD R7, R27, R18, R26 ;  /* 0x000000121b077224 */ /* 0x000fe200078e021a */
[----:B------:R-:W-:Y:S01]  /*d570*/  SHF.R.S32.HI R23, RZ, 0x1f, R23 ;  /* 0x0000001fff177819 */ /* 0x000fe20000011417 */
[----:B------:R-:W-:Y:S02]  /*d580*/  IMAD.IADD R13, R11, 0x1, R13 ;  /* 0x000000010b0d7824 */ /* 0x000fe400078e020d */
[----:B--2---:R-:W-:-:S03]  /*d590*/  IMAD R9, R9, R7, RZ ;  /* 0x0000000709097224 */ /* 0x004fc600078e02ff */
[----:B------:R-:W-:Y:S02]  /*d5a0*/  IADD3.X R11, R23, R14, R13, P0, P1 ;  /* 0x0000000e170b7210 */ /* 0x000fe400007e240d */
[----:B------:R-:W-:-:S05]  /*d5b0*/  SHF.R.S32.HI R13, RZ, 0x1f, R7 ;  /* 0x0000001fff0d7819 */ /* 0x000fca0000011407 */
[C---:B------:R-:W-:Y:S02]  /*d5c0*/  IMAD R13, R8.reuse, R13, R9 ;  /* 0x0000000d080d7224 */ /* 0x040fe400078e0209 */
[----:B------:R-:W-:-:S04]  /*d5d0*/  IMAD.WIDE.U32 R8, R8, R7, R10 ;  /* 0x0000000708087225 */ /* 0x000fc800078e000a */
[----:B------:R-:W-:Y:S01]  /*d5e0*/  IMAD.IADD R7, R9, 0x1, R13 ;  /* 0x0000000109077824 */ /* 0x000fe200078e020d */
[----:B0-----:R-:W-:-:S04]  /*d5f0*/  LEA R4, P0, R8, R4, 0x2 ;  /* 0x0000000408047211 */ /* 0x001fc800078010ff */
[----:B-1----:R-:W-:Y:S01]  /*d600*/  LEA.HI.X R5, R8, R5, R7, 0x2, P0 ;  /* 0x0000000508057211 */ /* 0x002fe200000f1407 */
[----:B------:R-:W-:-:S05]  /*d610*/  IMAD.MOV.U32 R7, RZ, RZ, -0x800000 ;  /* 0xff800000ff077424 */ /* 0x000fca00078e00ff */
[----:B------:R0:W-:Y:S03]  /*d620*/  STG.E desc[UR38][R4.64], R7 ;  /* 0x0000000704007986 */ /* 0x0001e6000c101926 */
.L_x_4088:
[----:B------:R-:W-:Y:S05]  /*d630*/  BSYNC B1 ;  /* 0x0000000000017941 */ /* 0x000fea0003800000 */
.L_x_4087:
[----:B------:R-:W-:Y:S05]  /*d640*/  @P2 BRA `(.L_x_4083) ;  /* 0x0000000800742947 */ /* 0x000fea0003800000 */
[----:B------:R-:W1:Y:S01]  /*d650*/  LDC R11, c[0x0][0xce8] ;  /* 0x00033a00ff0b7b82 */ /* 0x000e620000000800 */
[----:B------:R-:W-:Y:S01]  /*d660*/  ULDC.64 UR6, c[0x0][0xba0] ;  /* 0x0002e80000067ab9 */ /* 0x000fe20000000a00 */
[----:B0-----:R-:W-:Y:S01]  /*d670*/  SHF.R.S32.HI R7, RZ, 0x1f, R28 ;  /* 0x0000001fff077819 */ /* 0x001fe2000001141c */
[----:B------:R-:W-:Y:S01]  /*d680*/  IMAD R8, R24, UR6, RZ ;  /* 0x0000000618087c24 */ /* 0x000fe2000f8e02ff */
[----:B------:R-:W-:Y:S01]  /*d690*/  ULDC UR8, c[0x0][0xbc8] ;  /* 0x0002f20000087ab9 */ /* 0x000fe20000000800 */
[----:B------:R-:W-:Y:S01]  /*d6a0*/  IMAD.WIDE.U32 R4, R3, UR6, RZ ;  /* 0x0000000603047c25 */ /* 0x000fe2000f8e00ff */
[----:B------:R-:W-:Y:S01]  /*d6b0*/  ISETP.GE.AND P2, PT, R193, UR8, PT ;  /* 0x00000008c1007c0c */ /* 0x000fe2000bf46270 */
[----:B------:R-:W-:Y:S01]  /*d6c0*/  BSSY B1, `(.L_x_4089) ;  /* 0x0000071000017945 */ /* 0x000fe20003800000 */
[----:B------:R-:W-:Y:S01]  /*d6d0*/  ISETP.GE.AND P1, PT, R192, UR8, PT ;  /* 0x00000008c0007c0c */ /* 0x000fe2000bf26270 */
[----:B------:R-:W-:Y:S01]  /*d6e0*/  IMAD R3, R3, UR7, R8 ;  /* 0x0000000703037c24 */ /* 0x000fe2000f8e0208 */
[----:B------:R-:W-:Y:S01]  /*d6f0*/  LEA.HI R8, R7, R28, RZ, 0x3 ;  /* 0x0000001c07087211 */ /* 0x000fe200078f18ff */
[----:B------:R-:W-:Y:S01]  /*d700*/  ULDC.64 UR6, c[0x0][0xbe8] ;  /* 0x0002fa0000067ab9 */ /* 0x000fe20000000a00 */
[----:B------:R-:W-:Y:S01]  /*d710*/  IMAD.U32 R10, RZ, RZ, UR42 ;  /* 0x0000002aff0a7e24 */ /* 0x000fe2000f8e00ff */
[----:B------:R-:W-:Y:S01]  /*d720*/  SEL R13, RZ, 0xffffffff, P2 ;  /* 0xffffffffff0d7807 */ /* 0x000fe20001000000 */
[----:B------:R-:W-:Y:S01]  /*d730*/  IMAD.IADD R5, R5, 0x1, R3 ;  /* 0x0000000105057824 */ /* 0x000fe200078e0203 */
[----:B------:R-:W-:-:S02]  /*d740*/  LOP3.LUT R3, R8, 0xfffffff8, RZ, 0xc0, !PT ;  /* 0xfffffff808037812 */ /* 0x000fc400078ec0ff */
[----:B------:R-:W-:Y:S01]  /*d750*/  SHF.R.S32.HI R24, RZ, 0x3, R8 ;  /* 0x00000003ff187819 */ /* 0x000fe20000011408 */
[----:B------:R-:W-:Y:S01]  /*d760*/  IMAD.WIDE.U32 R4, R188, UR6, R4 ;  /* 0x00000006bc047c25 */ /* 0x000fe2000f8e0004 */
[----:B------:R-:W-:Y:S02]  /*d770*/  ISETP.GE.AND P3, PT, R2, UR8, PT ;  /* 0x0000000802007c0c */ /* 0x000fe4000bf66270 */
[----:B------:R-:W-:Y:S01]  /*d780*/  SHF.R.S32.HI R25, RZ, 0x1f, R228 ;  /* 0x0000001fff197819 */ /* 0x000fe200000114e4 */
[----:B------:R-:W-:Y:S01]  /*d790*/  IMAD.IADD R3, R28, 0x1, -R3 ;  /* 0x000000011c037824 */ /* 0x000fe200078e0a03 */
[----:B------:R-:W-:Y:S01]  /*d7a0*/  SEL R12, RZ, 0x1, P3 ;  /* 0x00000001ff0c7807 */ /* 0x000fe20001800000 */
[----:B------:R-:W-:Y:S01]  /*d7b0*/  IMAD R5, R188, UR7, R5 ;  /* 0x00000007bc057c24 */ /* 0x000fe2000f8e0205 */
[----:B-1----:R-:W-:Y:S01]  /*d7c0*/  ISETP.NE.AND P0, PT, R11, 0x1, PT ;  /* 0x000000010b00780c */ /* 0x002fe20003f05270 */
[----:B------:R-:W-:Y:S01]  /*d7d0*/  IMAD R3, R3, 0x20, R24 ;  /* 0x0000002003037824 */ /* 0x000fe200078e0218 */
[----:B------:R-:W-:Y:S01]  /*d7e0*/  ULDC.64 UR6, c[0x0][0xbf0] ;  /* 0x0002fc0000067ab9 */ /* 0x000fe20000000a00 */
[----:B------:R-:W-:Y:S01]  /*d7f0*/  IMAD.SHL.U32 R15, R13, 0x2, RZ ;  /* 0x000000020d0f7824 */ /* 0x000fe200078e00ff */
[----:B------:R-:W-:Y:S01]  /*d800*/  SEL R13, RZ, 0xffffffff, P1 ;  /* 0xffffffffff0d7807 */ /* 0x000fe20000800000 */
[----:B------:R-:W-:Y:S01]  /*d810*/  IMAD R10, R10, 0x40, R3 ;  /* 0x000000400a0a7824 */ /* 0x000fe200078e0203 */
[----:B------:R-:W-:Y:S01]  /*d820*/  ISETP.GE.AND P1, PT, R228, UR8, PT ;  /* 0x00000008e4007c0c */ /* 0x000fe2000bf26270 */
[----:B------:R-:W-:Y:S01]  /*d830*/  IMAD R3, R195, UR6, RZ ;  /* 0x00000006c3037c24 */ /* 0x000fe2000f8e02ff */
[----:B------:R-:W-:Y:S01]  /*d840*/  LOP3.LUT R12, R15, 0x2, R12, 0xe2, !PT ;  /* 0x000000020f0c7812 */ /* 0x000fe200078ee20c */
[----:B------:R-:W-:Y:S01]  /*d850*/  IMAD.WIDE.U32 R4, R187, UR6, R4 ;  /* 0x00000006bb047c25 */ /* 0x000fe2000f8e0004 */
[----:B------:R-:W-:-:S02]  /*d860*/  SHF.R.S32.HI R26, RZ, 0x1f, R191 ;  /* 0x0000001fff1a7819 */ /* 0x000fc400000114bf */
[----:B------:R-:W-:Y:S01]  /*d870*/  SHF.R.S32.HI R27, RZ, 0x1f, R189 ;  /* 0x0000001fff1b7819 */ /* 0x000fe200000114bd */
[----:B------:R-:W0:Y:S01]  /*d880*/  @P0 LDC R7, c[0x0][0xcec] ;  /* 0x00033b00ff070b82 */ /* 0x000e220000000800 */
[----:B------:R-:W-:Y:S01]  /*d890*/  IMAD R9, R187, UR7, R3 ;  /* 0x00000007bb097c24 */ /* 0x000fe2000f8e0203 */
[----:B------:R-:W-:Y:S01]  /*d8a0*/  ULDC.64 UR6, c[0x0][0xbe0] ;  /* 0x0002f80000067ab9 */ /* 0x000fe20000000a00 */
[----:B------:R-:W-:Y:S01]  /*d8b0*/  IMAD.MOV.U32 R3, RZ, RZ, R10 ;  /* 0x000000ffff037224 */ /* 0x000fe200078e000a */
[----:B------:R-:W-:Y:S01]  /*d8c0*/  SHF.R.S32.HI R28, RZ, 0x1f, R229 ;  /* 0x0000001fff1c7819 */ /* 0x000fe200000114e5 */
[----:B------:R-:W-:Y:S01]  /*d8d0*/  IMAD.SHL.U32 R13, R13, 0x4, RZ ;  /* 0x000000040d0d7824 */ /* 0x000fe200078e00ff */
[----:B------:R-:W-:Y:S01]  /*d8e0*/  SHF.R.S32.HI R29, RZ, 0x1f, R190 ;  /* 0x0000001fff1d7819 */ /* 0x000fe200000114be */
[----:B------:R-:W-:Y:S01]  /*d8f0*/  IMAD.IADD R5, R5, 0x1, R9 ;  /* 0x0000000105057824 */ /* 0x000fe200078e0209 */
[----:B------:R-:W1:Y:S01]  /*d900*/  @P0 LDC R8, c[0x0][0xcf0] ;  /* 0x00033c00ff080b82 */ /* 0x000e620000000800 */
[----:B------:R-:W-:Y:S01]  /*d910*/  IMAD R23, R0, R11, RZ ;  /* 0x0000000b00177224 */ /* 0x000fe200078e02ff */
[----:B------:R-:W-:-:S02]  /*d920*/  LOP3.LUT R12, R13, 0x4, R12, 0xe2, !PT ;  /* 0x000000040d0c7812 */ /* 0x000fc400078ee20c */
[----:B------:R-:W-:Y:S02]  /*d930*/  SHF.R.S32.HI R31, RZ, 0x1f, R192 ;  /* 0x0000001fff1f7819 */ /* 0x000fe400000114c0 */
[----:B------:R-:W-:Y:S01]  /*d940*/  SHF.R.S32.HI R30, RZ, 0x1f, R193 ;  /* 0x0000001fff1e7819 */ /* 0x000fe200000114c1 */
[----:B0-----:R-:W-:-:S05]  /*d950*/  @P0 IMAD.HI.U32 R7, R10, R7, RZ ;  /* 0x000000070a070227 */ /* 0x001fca00078e00ff */
[----:B-1----:R-:W-:Y:S02]  /*d960*/  @P0 SHF.R.U32.HI R3, RZ, R8, R7 ;  /* 0x00000008ff030219 */ /* 0x002fe40000011607 */
[----:B------:R-:W-:Y:S02]  /*d970*/  ISETP.GE.AND P0, PT, R191, UR8, PT ;  /* 0x00000008bf007c0c */ /* 0x000fe4000bf06270 */
[--C-:B------:R-:W-:Y:S01]  /*d980*/  SHF.R.S32.HI R7, RZ, 0x1f, R3.reuse ;  /* 0x0000001fff077819 */ /* 0x100fe20000011403 */
[----:B------:R-:W-:Y:S01]  /*d990*/  IMAD.MOV R9, RZ, RZ, -R3 ;  /* 0x000000ffff097224 */ /* 0x000fe200078e0a03 */
[----:B------:R-:W-:Y:S01]  /*d9a0*/  SEL R13, RZ, 0xffffffff, P0 ;  /* 0xffffffffff0d7807 */ /* 0x000fe20000000000 */
[----:B------:R-:W-:Y:S01]  /*d9b0*/  IMAD.WIDE.U32 R4, R3, UR6, R4 ;  /* 0x0000000603047c25 */ /* 0x000fe2000f8e0004 */
[----:B------:R-:W-:-:S03]  /*d9c0*/  ISETP.GE.AND P0, PT, R190, UR8, PT ;  /* 0x00000008be007c0c */ /* 0x000fc6000bf06270 */
[----:B------:R-:W-:Y:S02]  /*d9d0*/  IMAD R8, R7, UR6, RZ ;  /* 0x0000000607087c24 */ /* 0x000fe4000f8e02ff */
[----:B------:R-:W-:Y:S02]  /*d9e0*/  IMAD R7, R11, R9, R10 ;  /* 0x000000090b077224 */ /* 0x000fe400078e020a */
[----:B------:R-:W-:Y:S01]  /*d9f0*/  IMAD R9, R3, UR7, R8 ;  /* 0x0000000703097c24 */ /* 0x000fe2000f8e0208 */
[----:B------:R-:W-:Y:S01]  /*da00*/  SEL R8, RZ, 0xffffffff, P0 ;  /* 0xffffffffff087807 */ /* 0x000fe20000000000 */
[----:B------:R-:W-:Y:S01]  /*da10*/  IMAD.SHL.U32 R13, R13, 0x8, RZ ;  /* 0x000000080d0d7824 */ /* 0x000fe200078e00ff */
[----:B------:R-:W-:Y:S01]  /*da20*/  ISETP.GE.AND P0, PT, R189, UR8, PT ;  /* 0x00000008bd007c0c */ /* 0x000fe2000bf06270 */
[----:B------:R-:W-:Y:S01]  /*da30*/  IMAD.IADD R5, R5, 0x1, R9 ;  /* 0x0000000105057824 */ /* 0x000fe200078e0209 */
[----:B------:R-:W-:Y:S01]  /*da40*/  SHF.R.S32.HI R3, RZ, 0x1f, R7 ;  /* 0x0000001fff037819 */ /* 0x000fe20000011407 */
[----:B------:R-:W-:Y:S01]  /*da50*/  ULDC.64 UR6, c[0x0][0xbd8] ;  /* 0x0002f60000067ab9 */ /* 0x000fe20000000a00 */
[----:B------:R-:W-:Y:S01]  /*da60*/  LOP3.LUT R12, R13, 0x8, R12, 0xe2, !PT ;  /* 0x000000080d0c7812 */ /* 0x000fe200078ee20c */
[----:B------:R-:W-:Y:S01]  /*da70*/  IMAD.SHL.U32 R13, R8, 0x10, RZ ;  /* 0x00000010080d7824 */ /* 0x000fe200078e00ff */
[----:B------:R-:W-:Y:S01]  /*da80*/  SEL R9, RZ, 0xffffffff, P0 ;  /* 0xffffffffff097807 */ /* 0x000fe20000000000 */
[----:B------:R-:W-:Y:S01]  /*da90*/  IMAD R8, R3, UR6, RZ ;  /* 0x0000000603087c24 */ /* 0x000fe2000f8e02ff */
[----:B------:R-:W-:Y:S01]  /*daa0*/  ISETP.GE.AND P0, PT, R229, UR8, PT ;  /* 0x00000008e5007c0c */ /* 0x000fe2000bf06270 */
[----:B------:R-:W-:Y:S01]  /*dab0*/  IMAD.WIDE.U32 R4, R7, UR6, R4 ;  /* 0x0000000607047c25 */ /* 0x000fe2000f8e0004 */
[----:B------:R-:W-:-:S03]  /*dac0*/  LOP3.LUT R12, R13, 0x10, R12, 0xe2, !PT ;  /* 0x000000100d0c7812 */ /* 0x000fc600078ee20c */
[----:B------:R-:W-:Y:S02]  /*dad0*/  IMAD.SHL.U32 R9, R9, 0x20, RZ ;  /* 0x0000002009097824 */ /* 0x000fe400078e00ff */
[----:B------:R-:W-:Y:S01]  /*dae0*/  IMAD R3, R7, UR7, R8 ;  /* 0x0000000707037c24 */ /* 0x000fe2000f8e0208 */
[----:B------:R-:W-:Y:S01]  /*daf0*/  ULDC.64 UR6, c[0x0][0xb80] ;  /* 0x0002e00000067ab9 */ /* 0x000fe20000000a00 */
[----:B------:R-:W-:Y:S01]  /*db00*/  IMAD.U32 R13, RZ, RZ, UR42 ;  /* 0x0000002aff0d7e24 */ /* 0x000fe2000f8e00ff */
[----:B------:R-:W-:Y:S01]  /*db10*/  LOP3.LUT R12, R9, 0x20, R12, 0xe2, !PT ;  /* 0x00000020090c7812 */ /* 0x000fe200078ee20c */
[----:B------:R-:W-:Y:S01]  /*db20*/  IMAD.IADD R3, R5, 0x1, R3 ;  /* 0x0000000105037824 */ /* 0x000fe200078e0203 */
[----:B------:R-:W-:Y:S01]  /*db30*/  SEL R9, RZ, 0x40, P0 ;  /* 0x00000040ff097807 */ /* 0x000fe20000000000 */
[----:B------:R-:W-:Y:S01]  /*db40*/  IMAD R24, R13, 0x40, R24 ;  /* 0x000000400d187824 */ /* 0x000fe200078e0218 */
[----:B------:R-:W-:Y:S02]  /*db50*/  LEA R7, P0, R4, UR6, 0x1 ;  /* 0x0000000604077c11 */ /* 0x000fe4000f8008ff */
[----:B------:R-:W-:-:S02]  /*db60*/  LOP3.LUT R18, R12, R9, RZ, 0xfc, !PT ;  /* 0x000000090c127212 */ /* 0x000fc400078efcff */
[----:B------:R-:W-:Y:S01]  /*db70*/  LEA.HI.X R3, R4, UR7, R3, 0x1, P0 ;  /* 0x0000000704037c11 */ /* 0x000fe200080f0c03 */
[----:B------:R0:W1:Y:S01]  /*db80*/  SHFL.IDX PT, R8, R7, RZ, 0x181f ;  /* 0x00181fff07087589 */ /* 0x00006200000e0000 */
[----:B------:R-:W-:Y:S02]  /*db90*/  ISETP.GE.AND P0, PT, R24, R23, PT ;  /* 0x000000171800720c */ /* 0x000fe40003f06270 */
[----:B------:R-:W-:Y:S01]  /*dba0*/  SEL R5, RZ, 0x80, P1 ;  /* 0x00000080ff057807 */ /* 0x000fe20000800000 */
[----:B------:R0:W2:Y:S03]  /*dbb0*/  SHFL.IDX PT, R9, R3, RZ, 0x181f ;  /* 0x00181fff03097589 */ /* 0x0000a600000e0000 */
[----:B------:R-:W-:-:S07]  /*dbc0*/  LOP3.LUT R22, R18, R5, RZ, 0xfc, !PT ;  /* 0x0000000512167212 */ /* 0x000fce00078efcff */
[----:B0-----:R-:W-:Y:S05]  /*dbd0*/  @P0 BRA `(.L_x_4090) ;  /* 0x00000000007c0947 */ /* 0x001fea0003800000 */
[----:B------:R-:W-:Y:S02]  /*dbe0*/  ISETP.GE.AND P2, PT, R193, UR8, PT ;  /* 0x00000008c1007c0c */ /* 0x000fe4000bf46270 */
[----:B------:R-:W-:Y:S02]  /*dbf0*/  ISETP.GE.AND P1, PT, R2, UR8, PT ;  /* 0x0000000802007c0c */ /* 0x000fe4000bf26270 */
[----:B------:R-:W-:Y:S02]  /*dc00*/  ISETP.GE.AND P5, PT, R192, UR8, PT ;  /* 0x00000008c0007c0c */ /* 0x000fe4000bfa6270 */
[----:B------:R-:W-:-:S07]  /*dc10*/  ISETP.GE.AND P3, PT, R191, UR8, PT ;  /* 0x00000008bf007c0c */ /* 0x000fce000bf66270 */
[CC--:B-1----:R-:W-:Y:S02]  /*dc20*/  @!P2 LEA R10, P0, R193.reuse, R8.reuse, 0x1 ;  /* 0x00000008c10aa211 */ /* 0x0c2fe400078008ff */
        /* <DEDUP_REMOVED lines=26> */
.L_x_4090:
[----:B------:R-:W-:Y:S05]  /*ddd0*/  BSYNC B1 ;  /* 0x0000000000017941 */ /* 0x000fea0003800000 */
.L_x_4089:
        /* <DEDUP_REMOVED lines=20> */
[-C--:B------:R-:W-:Y:S02]  /*df20*/  @!P2 LEA R20, P6, R190, R8.reuse, 0x1 ;  /* 0x00000008be14a211 */ /* 0x080fe400078c08ff */
        /* <DEDUP_REMOVED lines=15> */
.L_x_4083:
[----:B------:R-:W-:Y:S05]  /*e020*/  BSYNC B0 ;  /* 0x0000000000007941 */ /* 0x000fea0003800000 */
.L_x_4076:
[----:B------:R-:W-:Y:S02]  /*e030*/  ULDC UR6, c[0x0][0xd3c] ;  /* 0x00034f0000067ab9 */ /* 0x000fe40000000800 */
[----:B------:R-:W-:-:S06]  /*e040*/  UISETP.GE.AND UP0, UPT, UR5, UR6, UPT ;  /* 0x000000060500728c */ /* 0x000fcc000bf06270 */
[----:B------:R-:W-:-:S13]  /*e050*/  PLOP3.LUT P0, PT, PT, PT, UP0, 0x80, 0x0 ;  /* 0x000000000000781c */ /* 0x000fda0003f0f008 */
[----:B------:R-:W-:Y:S05]  /*e060*/  @!P0 BRA `(.L_x_4091) ;  /* 0xffffff3000dc8947 */ /* 0x000fea000383ffff */
[----:B------:R-:W-:Y:S05]  /*e070*/  EXIT ;  /* 0x000000000000794d */ /* 0x000fea0003800000 */
.L_x_4046:
[----:B------:R-:W-:-:S08]  /*e080*/  NOP ;  /* 0x0000000000007918 */ /* 0x000fd00000000000 */
[----:B------:R-:W0:-:S00]  /*e090*/  USETMAXREG.DEALLOC.CTAPOOL 0x18 ;  /* 0x00000018000079c8 */ /* 0x000e0000080e0500 */
        /* <DEDUP_REMOVED lines=16> */
.L_x_4092:
        /* <DEDUP_REMOVED lines=43> */
.L_x_4096:
        /* <DEDUP_REMOVED lines=38> */
.L_x_4094:
        /* <DEDUP_REMOVED lines=20> */
.L_x_4097:
        /* <DEDUP_REMOVED lines=54> */
.L_x_4095:
[----:B------:R-:W-:Y:S01]  /*eb50*/  IMAD.U32 R2, RZ, RZ, UR6 ;  /* 0x00000006ff027e24 */ /* 0x000fe2000f8e00ff */
[----:B------:R1:W-:Y:S04]  /*eb60*/  STL [R1+0x4], RZ ;  /* 0x000004ff01007387 */ /* 0x0003e80000100800 */
[----:B------:R1:W-:Y:S04]  /*eb70*/  STL [R1+0x8], RZ ;  /* 0x000008ff01007387 */ /* 0x0003e80000100800 */
[----:B------:R1:W-:Y:S02]  /*eb80*/  STL [R1], R2 ;  /* 0x0000000201007387 */ /* 0x0003e40000100800 */
.L_x_4098:
        /* <DEDUP_REMOVED lines=10> */
.L_x_4093:
[----:B0-----:R-:W3:Y:S01]  /*ec30*/  LDL R0, [R1+0xc] ;  /* 0x00000c0001007983 */ /* 0x001ee20000100800 */
[----:B------:R-:W-:-:S03]  /*ec40*/  ULDC UR4, c[0x0][0xd3c] ;  /* 0x00034f0000047ab9 */ /* 0x000fc60000000800 */
[----:B------:R0:W-:Y:S01]  /*ec50*/  STL [R1+0x10], RZ ;  /* 0x000010ff01007387 */ /* 0x0001e20000100800 */
[----:B---3--:R-:W-:Y:S01]  /*ec60*/  ISETP.GE.AND P0, PT, R0, UR4, PT ;  /* 0x0000000400007c0c */ /* 0x008fe2000bf06270 */
[----:B------:R-:W-:-:S05]  /*ec70*/  IMAD.MOV.U32 R0, RZ, RZ, 0x1 ;  /* 0x00000001ff007424 */ /* 0x000fca00078e00ff */
[----:B------:R0:W-:Y:S04]  /*ec80*/  STL [R1+0x18], R0 ;  /* 0x0000180001007387 */ /* 0x0001e80000100800 */
[----:B------:R0:W-:Y:S03]  /*ec90*/  STL [R1+0x64], RZ ;  /* 0x000064ff01007387 */ /* 0x0001e60000100800 */
[----:B------:R-:W-:Y:S05]  /*eca0*/  @P0 BRA `(.L_x_4099) ;  /* 0x0000007000bc0947 */ /* 0x000fea0003800000 */
[----:B------:R-:W3:Y:S01]  /*ecb0*/  S2UR UR5, SR_CgaCtaId ;  /* 0x00000000000579c3 */ /* 0x000ee20000008800 */
[C---:B0-----:R-:W-:Y:S01]  /*ecc0*/  IMAD.SHL.U32 R0, R6.reuse, 0x8, RZ ;  /* 0x0000000806007824 */ /* 0x041fe200078e00ff */
[----:B------:R-:W-:Y:S01]  /*ecd0*/  LOP3.LUT R4, R6, 0x7f, RZ, 0xc0, !PT ;  /* 0x0000007f06047812 */ /* 0x000fe200078ec0ff */
[----:B------:R-:W-:Y:S01]  /*ece0*/  UMOV UR4, 0x400 ;  /* 0x0000040000047882 */ /* 0x000fe20000000000 */
[----:B------:R-:W-:Y:S01]  /*ecf0*/  BSSY B8, `(.L_x_4099) ;  /* 0x000072a000087945 */ /* 0x000fe20003800000 */
[----:B------:R-:W-:Y:S01]  /*ed00*/  ULDC UR36, c[0x0][0xc] ;  /* 0x0000030000247ab9 */ /* 0x000fe20000000800 */
[----:B------:R-:W-:Y:S01]  /*ed10*/  LOP3.LUT R3, R0, 0x1f8, RZ, 0xc0, !PT ;  /* 0x000001f800037812 */ /* 0x000fe200078ec0ff */
[----:B-1----:R-:W-:Y:S01]  /*ed20*/  IMAD.SHL.U32 R2, R4, 0x8, RZ ;  /* 0x0000000804027824 */ /* 0x002fe200078e00ff */
[----:B------:R-:W-:Y:S01]  /*ed30*/  LOP3.LUT R0, R0, 0x38, RZ, 0xc0, !PT ;  /* 0x0000003800007812 */ /* 0x000fe200078ec0ff */
[----:B------:R-:W-:Y:S01]  /*ed40*/  ULDC.64 UR40, c[0x0][0x198] ;  /* 0x0000660000287ab9 */ /* 0x000fe20000000a00 */
[----:B------:R-:W-:Y:S01]  /*ed50*/  LOP3.LUT R3, R3, 0x38, R6, 0x78, !PT ;  /* 0x0000003803037812 */ /* 0x000fe200078e7806 */
[----:B------:R-:W-:-:S03]  /*ed60*/  IMAD.SHL.U32 R6, R6, 0x10, RZ ;  /* 0x0000001006067824 */ /* 0x000fc600078e00ff */
[----:B------:R-:W-:Y:S02]  /*ed70*/  LOP3.LUT R3, R3, 0x200, R2, 0xf8, !PT ;  /* 0x0000020003037812 */ /* 0x000fe400078ef802 */
[----:B------:R-:W-:-:S04]  /*ed80*/  SHF.R.U32.HI R2, RZ, 0x3, R4 ;  /* 0x00000003ff027819 */ /* 0x000fc80000011604 */
[----:B------:R-:W-:Y:S01]  /*ed90*/  LOP3.LUT R4, R2, 0x70, R6, 0xf8, !PT ;  /* 0x0000007002047812 */ /* 0x000fe200078ef806 */
[----:B------:R-:W-:Y:S01]  /*eda0*/  IMAD.MOV.U32 R2, RZ, RZ, 0x1 ;  /* 0x00000001ff027424 */ /* 0x000fe200078e00ff */
[C---:B------:R-:W-:Y:S01]  /*edb0*/  LOP3.LUT R4, R0.reuse, 0x40, RZ, 0xfc, !PT ;  /* 0x0000004000047812 */ /* 0x040fe200078efcff */
[----:B---3--:R-:W-:Y:S01]  /*edc0*/  ULEA UR4, UR5, UR4, 0x18 ;  /* 0x0000000405047291 */ /* 0x008fe2000f8ec03f */
[----:B------:R-:W-:-:S05]  /*edd0*/  LOP3.LUT R4, R0, 0x100, RZ, 0xfc, !PT ;  /* 0x0000010000047812 */ /* 0x000fca00078efcff */
[----:B------:R-:W-:-:S04]  /*ede0*/  IMAD.U32 R18, RZ, RZ, UR4 ;  /* 0x00000004ff127e24 */ /* 0x000fc8000f8e00ff */
[----:B------:R-:W-:-:S05]  /*edf0*/  IMAD R3, R3, 0x2, R18 ;  /* 0x0000000203037824 */ /* 0x000fca00078e0212 */
[----:B------:R0:W-:Y:S04]  /*ee00*/  STL [R1+0x14], R3 ;  /* 0x0000140301007387 */ /* 0x0001e80000100800 */
[----:B------:R-:W-:Y:S04]  /*ee10*/  STL [R1+0x64], RZ ;  /* 0x000064ff01007387 */ /* 0x000fe80000100800 */
[----:B------:R1:W-:Y:S01]  /*ee20*/  STL [R1+0x18], R2 ;  /* 0x0000180201007387 */ /* 0x0003e20000100800 */
[----:B0-----:R-:W-:-:S03]  /*ee30*/  LOP3.LUT R3, R0, 0x80, RZ, 0xfc, !PT ;  /* 0x0000008000037812 */ /* 0x001fc600078efcff */
[----:B------:R0:W-:Y:S01]  /*ee40*/  STL [R1+0x10], RZ ;  /* 0x000010ff01007387 */ /* 0x0001e20000100800 */
[C---:B------:R-:W-:Y:S02]  /*ee50*/  LOP3.LUT R3, R0.reuse, 0x140, RZ, 0xfc, !PT ;  /* 0x0000014000037812 */ /* 0x040fe400078efcff */
[C---:B-1----:R-:W-:Y:S02]  /*ee60*/  LOP3.LUT R2, R0.reuse, 0xc0, RZ, 0xfc, !PT ;  /* 0x000000c000027812 */ /* 0x042fe400078efcff */
[C---:B------:R-:W-:Y:S02]  /*ee70*/  LOP3.LUT R2, R0.reuse, 0x180, RZ, 0xfc, !PT ;  /* 0x0000018000027812 */ /* 0x040fe400078efcff */
[----:B0-----:R-:W-:-:S07]  /*ee80*/  LOP3.LUT R0, R0, 0x1c0, RZ, 0xfc, !PT ;  /* 0x000001c000007812 */ /* 0x001fce00078efcff */
.L_x_4223:
[----:B---3--:R-:W3:Y:S01]  /*ee90*/  LDL R0, [R1+0xc] ;  /* 0x00000c0001007983 */ /* 0x008ee20000100800 */
[----:B-1----:R-:W3:Y:S01]  /*eea0*/  LDC.64 R2, c[0x0][0xd88] ;  /* 0x00036200ff027b82 */ /* 0x002ee20000000a00 */
[----:B------:R-:W-:Y:S05]  /*eeb0*/  YIELD ;  /* 0x0000000000007946 */ /* 0x000fea0003800000 */
[----:B------:R-:W-:Y:S01]  /*eec0*/  ULDC.64 UR4, c[0x0][0xb20] ;  /* 0x0002c80000047ab9 */ /* 0x000fe20000000a00 */
[----:B--2---:R-:W-:Y:S01]  /*eed0*/  IMAD.MOV.U32 R6, RZ, RZ, RZ ;  /* 0x000000ffff067224 */ /* 0x004fe200078e00ff */
[----:B------:R-:W-:Y:S01]  /*eee0*/  ISETP.NE.U32.AND P0, PT, RZ, UR4, PT ;  /* 0x00000004ff007c0c */ /* 0x000fe2000bf05070 */
[----:B------:R-:W-:Y:S01]  /*eef0*/  ULDC.64 UR6, c[0x0][0xb10] ;  /* 0x0002c40000067ab9 */ /* 0x000fe20000000a00 */
[----:B------:R-:W-:Y:S01]  /*ef00*/  ULDC.64 UR8, c[0x0][0xb00] ;  /* 0x0002c00000087ab9 */ /* 0x000fe20000000a00 */
[----:B---3--:R-:W-:-:S05]  /*ef10*/  IMAD.WIDE R2, R0, 0x4, R2 ;  /* 0x0000000400027825 */ /* 0x008fca00078e0202 */
[----:B0-2---:R-:W2:Y:S01]  /*ef20*/  LDG.E R10, desc[UR38][R2.64] ;  /* 0x00000026020a7981 */ /* 0x005ea2000c1e1900 */
        /* <DEDUP_REMOVED lines=46> */
.L_x_4100:
        /* <DEDUP_REMOVED lines=18> */
.L_x_4101:
[----:B------:R-:W-:Y:S05]  /*f330*/  @!P0 BRA `(.L_x_4102) ;  /* 0x00000000000c8947 */ /* 0x000fea0003800000 */
[----:B------:R-:W2:Y:S04]  /*f340*/  LDG.E R6, desc[UR38][R4.64] ;  /* 0x0000002604067981 */ /* 0x000ea8000c1e1900 */
[----:B------:R-:W2:Y:S02]  /*f350*/  LDG.E R4, desc[UR38][R4.64+0x4] ;  /* 0x0000042604047981 */ /* 0x000ea4000c1e1900 */
[----:B--2---:R-:W-:-:S07]  /*f360*/  IMAD.IADD R6, R4, 0x1, -R6 ;  /* 0x0000000104067824 */ /* 0x004fce00078e0a06 */
.L_x_4102:
        /* <DEDUP_REMOVED lines=45> */
.L_x_4104:
[----:B------:R-:W-:Y:S05]  /*f640*/  BSYNC B0 ;  /* 0x0000000000007941 */ /* 0x000fea0003800000 */
.L_x_4103:
        /* <DEDUP_REMOVED lines=15> */
[----:B---3--:R-:W3:Y:S01]  /*f740*/  POPC R4, UR4 ;  /* 0x0000000400047d09 */ /* 0x008ee20008000000 */
[----:B----4-:R-:W-:-:S02]  /*f750*/  ISETP.EQ.U32.AND P0, PT, R0, R2, PT ;  /* 0x000000020000720c */ /* 0x010fc40003f02070 */
[----:B------:R-:W3:Y:S11]  /*f760*/  LDC.64 R2, c[0x0][0xd60] ;  /* 0x00035800ff027b82 */ /* 0x000ef60000000a00 */
[----:B---3--:R-:W3:Y:S04]  /*f770*/  @P0 ATOMG.E.ADD.STRONG.GPU PT, R2, desc[UR38][R2.64], R4 ;  /* 0x00000004020209a8 */ /* 0x008ee800081ee1e6 */
[----:B---3--:R3:W4:Y:S02]  /*f780*/  SHFL.IDX PT, R2, R2, R0, 0x1f ;  /* 0x00001f0002027589 */ /* 0x00872400000e0000 */
[----:B---3--:R-:W3:Y:S02]  /*f790*/  S2R R0, SR_LTMASK ;  /* 0x0000000000007919 */ /* 0x008ee40000003900 */
[----:B---3--:R-:W-:-:S06]  /*f7a0*/  LOP3.LUT R0, R0, UR4, RZ, 0xc0, !PT ;  /* 0x0000000400007c12 */ /* 0x008fcc000f8ec0ff */
[----:B------:R-:W4:Y:S02]  /*f7b0*/  POPC R0, R0 ;  /* 0x0000000000007309 */ /* 0x000f240000000000 */
[----:B----4-:R-:W-:-:S05]  /*f7c0*/  IADD3 R0, R2, UR36, R0 ;  /* 0x0000002402007c10 */ /* 0x010fca000fffe000 */
[----:B------:R4:W-:Y:S01]  /*f7d0*/  STL [R1], R0 ;  /* 0x0000000001007387 */ /* 0x0009e20000100800 */
[----:B------:R-:W-:Y:S05]  /*f7e0*/  BRA `(.L_x_4107) ;  /* 0x0000005800847947 */ /* 0x000fea0003800000 */
.L_x_4106:
        /* <DEDUP_REMOVED lines=20> */
.L_x_4109:
[----:B------:R-:W-:Y:S05]  /*f930*/  BSYNC B6 ;  /* 0x0000000000067941 */ /* 0x000fea0003800000 */
.L_x_4108:
        /* <DEDUP_REMOVED lines=20> */
.L_x_4112:
        /* <DEDUP_REMOVED lines=16> */
.L_x_4111:
[----:B------:R-:W-:Y:S05]  /*fb80*/  BSYNC B6 ;  /* 0x0000000000067941 */ /* 0x000fea0003800000 */
.L_x_4110:
        /* <DEDUP_REMOVED lines=24> */
.L_x_4238:
        /* <DEDUP_REMOVED lines=9> */
.L_x_4241:
        /* <DEDUP_REMOVED lines=24> */
.L_x_4116:
[----:B------:R-:W4:Y:S04]  /*ff20*/  LDL R0, [R1+0x10] ;  /* 0x0000100001007983 */ /* 0x000f280000100800 */
[----:B---3--:R-:W3:Y:S01]  /*ff30*/  LDL R2, [R1+0x18] ;  /* 0x0000180001027983 */ /* 0x008ee20000100800 */
[----:B----4-:R-:W-:Y:S01]  /*ff40*/  IMAD R0, R0, 0x8, R18 ;  /* 0x0000000800007824 */ /* 0x010fe200078e0212 */
[----:B---3--:R-:W-:-:S04]  /*ff50*/  SHF.L.U32 R2, R2, 0x1f, RZ ;  /* 0x0000001f02027819 */ /* 0x008fc800000006ff */
[----:B------:R-:W3:Y:S02]  /*ff60*/  SYNCS.PHASECHK.TRANS64.TRYWAIT P0, [R0+URZ+0x38840], R2 ;  /* 0x03884002000075a7 */ /* 0x000ee4000800017f */
[----:B---3--:R-:W-:Y:S05]  /*ff70*/  @!P0 BRA `(.L_x_4117) ;  /* 0x0000006400bc8947 */ /* 0x008fea0003800000 */
.L_x_4242:
[----:B------:R-:W4:Y:S02]  /*ff80*/  S2R R3, SR_TID.X ;  /* 0x0000000000037919 */ /* 0x000f240000002100 */
[----:B----4-:R-:W-:-:S04]  /*ff90*/  LOP3.LUT R3, R3, 0x7f, RZ, 0xc0, !PT ;  /* 0x0000007f03037812 */ /* 0x010fc800078ec0ff */
[----:B------:R-:W-:-:S13]  /*ffa0*/  ISETP.NE.AND P0, PT, R3, RZ, PT ;  /* 0x000000ff0300720c */ /* 0x000fda0003f05270 */
        /* <DEDUP_REMOVED lines=8> */
.L_x_4118:
[----:B------:R-:W4:Y:S04]  /*10030*/  LDL R3, [R1+0x10] ;  /* 0x0000100001037983 */ /* 0x000f280000100800 */
[----:B--2---:R-:W2:Y:S04]  /*10040*/  LDL R4, [R1+0x30] ;  /* 0x0000300001047983 */ /* 0x004ea80000100800 */
[----:B---3--:R-:W3:Y:S01]  /*10050*/  LDL R2, [R1+0x20] ;  /* 0x0000200001027983 */ /* 0x008ee20000100800 */
[----:B------:R-:W-:Y:S01]  /*10060*/  R2UR UR9, R0 ;  /* 0x00000000000972ca */ /* 0x000fe200000e0000 */
[----:B------:R-:W-:Y:S01]  /*10070*/  UIADD3 UR6, UP0, UR40, 0x370, URZ ;  /* 0x0000037028067890 */ /* 0x000fe2000ff1e03f */
[----:B------:R-:W-:-:S02]  /*10080*/  R2UR UR12, R17 ;  /* 0x00000000110c72ca */ /* 0x000fc400000e0000 */
[----:B-----5:R-:W-:Y:S01]  /*10090*/  R2UR UR13, R16 ;  /* 0x00000000100d72ca */ /* 0x020fe200000e0000 */
[----:B------:R-:W-:-:S08]  /*100a0*/  UIADD3.X UR7, URZ, UR41, URZ, UP0, !UPT ;  /* 0x000000293f077290 */ /* 0x000fd000087fe43f */
[----:B------:R-:W-:Y:S01]  /*100b0*/  UIADD3 UR9, UR9, 0x38830, URZ ;  /* 0x0003883009097890 */ /* 0x000fe2000fffe03f */
[----:B------:R-:W-:Y:S01]  /*100c0*/  UMOV UR5, 0x14f00000 ;  /* 0x14f0000000057882 */ /* 0x000fe20000000000 */
[----:B------:R-:W-:Y:S01]  /*100d0*/  UMOV UR10, URZ ;  /* 0x0000003f000a7c82 */ /* 0x000fe20008000000 */
[----:B------:R-:W-:Y:S02]  /*100e0*/  PLOP3.LUT P0, PT, PT, PT, PT, 0x80, 0x0 ;  /* 0x000000000000781c */ /* 0x000fe40003f0f070 */
[----:B------:R-:W-:-:S11]  /*100f0*/  LOP3.LUT R19, R19, 0xfffffffe, RZ, 0xc0, !PT ;  /* 0xfffffffe13137812 */ /* 0x000fd600078ec0ff */
[----:B------:R-:W-:Y:S01]  /*10100*/  @P0 LOP3.LUT R19, R19, 0x1, RZ, 0xfc, !PT ;  /* 0x0000000113130812 */ /* 0x000fe200078efcff */
[----:B----4-:R-:W-:Y:S01]  /*10110*/  IMAD R0, R3, 0x2000, R18 ;  /* 0x0000200003007824 */ /* 0x010fe200078e0212 */
[----:B--2---:R-:W-:-:S04]  /*10120*/  R2UR UR11, R4 ;  /* 0x00000000040b72ca */ /* 0x004fc800000e0000 */
[----:B------:R-:W-:Y:S02]  /*10130*/  R2UR UR8, R0 ;  /* 0x00000000000872ca */ /* 0x000fe400000e0000 */
[----:B---3--:R-:W-:-:S11]  /*10140*/  R2UR UR4, R2 ;  /* 0x00000000020472ca */ /* 0x008fd600000e0000 */
[----:B------:R-:W-:Y:S02]  /*10150*/  UIADD3 UR8, UR8, 0x22400, URZ ;  /* 0x0002240008087890 */ /* 0x000fe4000fffe03f */
[----:B------:R-:W-:-:S03]  /*10160*/  ULEA UR11, UR11, UR4, 0x6 ;  /* 0x000000040b0b7291 */ /* 0x000fc6000f8e303f */
[----:B------:R-:W-:-:S06]  /*10170*/  UMOV UR4, 0x0 ;  /* 0x0000000000047882 */ /* 0x000fcc0000000000 */
[----:B------:R3:W-:Y:S02]  /*10180*/  UTMALDG.4D [UR8], [UR6], desc[UR4] ;  /* 0x00000408060075b4 */ /* 0x0007e40008019000 */
[----:B---3--:R-:W-:Y:S01]  /*10190*/  NOP ;  /* 0x0000000000007918 */ /* 0x008fe20000000000 */
.L_x_4114:
[----:B--2---:R-:W2:Y:S04]  /*101a0*/  LDL.LU R4, [R1+0x28] ;  /* 0x0000280001047983 */ /* 0x004ea80000300800 */
[----:B------:R-:W3:Y:S04]  /*101b0*/  LDL.LU R3, [R1+0x48] ;  /* 0x0000480001037983 */ /* 0x000ee80000300800 */
[----:B------:R-:W4:Y:S01]  /*101c0*/  LDL R2, [R1+0x2c] ;  /* 0x00002c0001027983 */ /* 0x000f220000100800 */
[----:B------:R-:W-:Y:S05]  /*101d0*/  WARPSYNC.ALL ;  /* 0x0000000000007948 */ /* 0x000fea0003800000 */
[----:B------:R-:W-:Y:S01]  /*101e0*/  ULDC.64 UR4, c[0x0][0xaf8] ;  /* 0x0002be0000047ab9 */ /* 0x000fe20000000a00 */
[----:B------:R-:W-:Y:S01]  /*101f0*/  VIADD R0, R18, 0x20400 ;  /* 0x0002040012007836 */ /* 0x000fe20000000000 */
[----:B------:R-:W-:Y:S01]  /*10200*/  BAR.SYNC.DEFER_BLOCKING 0x8, 0x100 ;  /* 0x0204000000007b1d */ /* 0x000fe20000010000 */
[----:B------:R-:W-:-:S03]  /*10210*/  ISETP.NE.U32.AND P0, PT, RZ, UR4, PT ;  /* 0x00000004ff007c0c */ /* 0x000fc6000bf05070 */
[----:B------:R-:W-:Y:S02]  /*10220*/  LOP3.LUT P1, RZ, R0, 0x3ff, RZ, 0xc0, !PT ;  /* 0x000003ff00ff7812 */ /* 0x000fe4000782c0ff */
[----:B------:R-:W-:Y:S01]  /*10230*/  ISETP.NE.AND.EX P0, PT, RZ, UR5, PT, P0 ;  /* 0x00000005ff007c0c */ /* 0x000fe2000bf05300 */
[----:B------:R-:W-:Y:S03]  /*10240*/  BSSY B6, `(.L_x_4119) ;  /* 0x0000018000067945 */ /* 0x000fe60003800000 */
[----:B--2---:R-:W-:Y:S02]  /*10250*/  SEL R4, R4, RZ, !P0 ;  /* 0x000000ff04047207 */ /* 0x004fe40004000000 */
[----:B---3--:R-:W-:-:S03]  /*10260*/  SEL R3, R3, RZ, !P0 ;  /* 0x000000ff03037207 */ /* 0x008fc60004000000 */
[----:B------:R2:W-:Y:S01]  /*10270*/  STL [R1+0x34], R4 ;  /* 0x0000340401007387 */ /* 0x0005e20000100800 */
[----:B----4-:R-:W-:-:S05]  /*10280*/  SHF.R.S32.HI R0, RZ, 0x1f, R2 ;  /* 0x0000001fff007819 */ /* 0x010fca0000011402 */
[----:B------:R2:W-:Y:S04]  /*10290*/  STL [R1+0x48], R0 ;  /* 0x0000480001007387 */ /* 0x0005e80000100800 */
[----:B------:R2:W-:Y:S01]  /*102a0*/  STL [R1+0x58], R3 ;  /* 0x0000580301007387 */ /* 0x0005e20000100800 */
        /* <DEDUP_REMOVED lines=17> */
.L_x_4120:
[----:B------:R-:W-:Y:S05]  /*103c0*/  BSYNC B6 ;  /* 0x0000000000067941 */ /* 0x000fea0003800000 */
.L_x_4119:
[----:B-1----:R-:W3:Y:S01]  /*103d0*/  LDL R10, [R1+0x4] ;  /* 0x00000400010a7983 */ /* 0x002ee20000100800 */
[----:B------:R-:W1:Y:S01]  /*103e0*/  LDC R7, c[0x0][0x448] ;  /* 0x00011200ff077b82 */ /* 0x000e620000000800 */
[----:B------:R-:W-:Y:S01]  /*103f0*/  ULDC.64 UR4, c[0x0][0x298] ;  /* 0x0000a60000047ab9 */ /* 0x000fe20000000a00 */
[----:B------:R-:W-:Y:S01]  /*10400*/  ULDC.64 UR6, c[0x0][0x280] ;  /* 0x0000a00000067ab9 */ /* 0x000fe20000000a00 */
[----:B--2---:R-:W2:Y:S04]  /*10410*/  LDL R4, [R1+0x48] ;  /* 0x0000480001047983 */ /* 0x004ea80000100800 */
[----:B------:R-:W4:Y:S04]  /*10420*/  LDL R9, [R1+0x2c] ;  /* 0x00002c0001097983 */ /* 0x000f280000100800 */
[----:B------:R-:W4:Y:S01]  /*10430*/  LDL R8, [R1+0x58] ;  /* 0x0000580001087983 */ /* 0x000f220000100800 */
[----:B------:R-:W0:Y:S01]  /*10440*/  S2R R2, SR_TID.X ;  /* 0x0000000000027919 */ /* 0x000e220000002100 */
[----:B------:R-:W0:Y:S02]  /*10450*/  S2R R0, SR_TID.X ;  /* 0x0000000000007919 */ /* 0x000e240000002100 */
[----:B------:R-:W4:Y:S01]  /*10460*/  LDL R6, [R1+0x34] ;  /* 0x0000340001067983 */ /* 0x000f220000100800 */
[----:B-1----:R-:W-:-:S13]  /*10470*/  ISETP.NE.AND P0, PT, R7, 0x1, PT ;  /* 0x000000010700780c */ /* 0x002fda0003f05270 */
[----:B------:R-:W1:Y:S01]  /*10480*/  @P0 LDC R3, c[0x0][0x450] ;  /* 0x00011400ff030b82 */ /* 0x000e620000000800 */
[----:B0-----:R-:W-:-:S04]  /*10490*/  LOP3.LUT R2, R2, 0x7f, RZ, 0xc0, !PT ;  /* 0x0000007f02027812 */ /* 0x001fc800078ec0ff */
[----:B------:R-:W-:Y:S01]  /*104a0*/  SHF.R.U32.HI R2, RZ, 0x3, R2 ;  /* 0x00000003ff027819 */ /* 0x000fe20000011602 */
[----:B------:R-:W-:-:S05]  /*104b0*/  IMAD.SHL.U32 R0, R0, 0x10, RZ ;  /* 0x0000001000007824 */ /* 0x000fca00078e00ff */
[----:B------:R-:W-:Y:S02]  /*104c0*/  LOP3.LUT R0, R2, 0x70, R0, 0xf8, !PT ;  /* 0x0000007002007812 */ /* 0x000fe400078ef800 */
[----:B------:R-:W0:Y:S03]  /*104d0*/  @P0 LDC R2, c[0x0][0x44c] ;  /* 0x00011300ff020b82 */ /* 0x000e260000000800 */
[----:B---3--:R-:W-:-:S04]  /*104e0*/  IMAD R5, R10, 0x40, R0 ;  /* 0x000000400a057824 */ /* 0x008fc800078e0200 */
[----:B0-----:R-:W-:-:S04]  /*104f0*/  @P0 IMAD.HI.U32 R2, R5, R2, RZ ;  /* 0x0000000205020227 */ /* 0x001fc800078e00ff */
[----:B------:R-:W-:Y:S01]  /*10500*/  IMAD.MOV.U32 R0, RZ, RZ, R5 ;  /* 0x000000ffff007224 */ /* 0x000fe200078e0005 */
[----:B-1----:R-:W-:Y:S01]  /*10510*/  @P0 SHF.R.U32.HI R0, RZ, R3, R2 ;  /* 0x00000003ff000219 */ /* 0x002fe20000011602 */
[----:B--2---:R-:W-:-:S04]  /*10520*/  IMAD R2, R4, UR4, RZ ;  /* 0x0000000404027c24 */ /* 0x004fc8000f8e02ff */
[C---:B----4-:R-:W-:Y:S02]  /*10530*/  IMAD R4, R9.reuse, UR5, R2 ;  /* 0x0000000509047c24 */ /* 0x050fe4000f8e0202 */
[----:B------:R-:W-:Y:S01]  /*10540*/  IMAD.WIDE.U32 R2, R9, UR4, RZ ;  /* 0x0000000409027c25 */ /* 0x000fe2000f8e00ff */
[----:B------:R-:W-:-:S03]  /*10550*/  ULDC.64 UR4, c[0x0][0x2d8] ;  /* 0x0000b60000047ab9 */ /* 0x000fc60000000a00 */
[----:B------:R-:W-:Y:S02]  /*10560*/  IMAD.IADD R3, R3, 0x1, R4 ;  /* 0x0000000103037824 */ /* 0x000fe400078e0204 */
[C---:B------:R-:W-:Y:S01]  /*10570*/  IMAD.WIDE.U32 R2, R17.reuse, UR4, R2 ;  /* 0x0000000411027c25 */ /* 0x040fe2000f8e0002 */
[----:B------:R0:W-:Y:S03]  /*10580*/  STL [R1+0x28], R5 ;  /* 0x0000280501007387 */ /* 0x0001e60000100800 */
[----:B------:R-:W-:Y:S01]  /*10590*/  IMAD R3, R17, UR5, R3 ;  /* 0x0000000511037c24 */ /* 0x000fe2000f8e0203 */
[----:B------:R-:W-:Y:S02]  /*105a0*/  ULDC.64 UR4, c[0x0][0x2e0] ;  /* 0x0000b80000047ab9 */ /* 0x000fe40000000a00 */
[----:B------:R-:W-:Y:S02]  /*105b0*/  IMAD R4, R8, UR4, RZ ;  /* 0x0000000408047c24 */ /* 0x000fe4000f8e02ff */
[----:B------:R1:W5:Y:S01]  /*105c0*/  LDL R8, [R1+0x14] ;  /* 0x0000140001087983 */ /* 0x0003620000100800 */
[C---:B------:R-:W-:Y:S01]  /*105d0*/  IMAD.WIDE.U32 R2, R6.reuse, UR4, R2 ;  /* 0x0000000406027c25 */ /* 0x040fe2000f8e0002 */
[----:B------:R-:W2:Y:S03]  /*105e0*/  S2R R9, SR_TID.X ;  /* 0x0000000000097919 */ /* 0x000ea60000002100 */
        /* <DEDUP_REMOVED lines=8> */
[----:B------:R-:W-:-:S04]  /*10670*/  IMAD.MOV R0, RZ, RZ, -R0 ;  /* 0x000000ffff007224 */ /* 0x000fc800078e0a00 */
[----:B------:R-:W-:-:S05]  /*10680*/  IMAD R0, R7, R0, R5 ;  /* 0x0000000007007224 */ /* 0x000fca00078e0205 */
[----:B------:R-:W-:Y:S01]  /*10690*/  SHF.R.S32.HI R6, RZ, 0x1f, R0 ;  /* 0x0000001fff067819 */ /* 0x000fe20000011400 */
[----:B------:R-:W-:Y:S02]  /*106a0*/  IMAD.IADD R3, R3, 0x1, R4 ;  /* 0x0000000103037824 */ /* 0x000fe400078e0204 */
[----:B--2---:R-:W-:Y:S02]  /*106b0*/  IMAD.SHL.U32 R9, R9, 0x8, RZ ;  /* 0x0000000809097824 */ /* 0x004fe400078e00ff */
[----:B------:R-:W-:Y:S02]  /*106c0*/  IMAD R6, R6, UR4, RZ ;  /* 0x0000000406067c24 */ /* 0x000fe4000f8e02ff */
[C---:B0-----:R-:W-:Y:S01]  /*106d0*/  IMAD.WIDE.U32 R4, R0.reuse, UR4, R2 ;  /* 0x0000000400047c25 */ /* 0x041fe2000f8e0002 */
[----:B------:R-:W-:Y:S01]  /*106e0*/  LOP3.LUT R9, R9, 0x38, RZ, 0xc0, !PT ;  /* 0x0000003809097812 */ /* 0x000fe200078ec0ff */
[----:B------:R-:W-:Y:S02]  /*106f0*/  ULDC UR4, c[0x0][0x2b8] ;  /* 0x0000ae0000047ab9 */ /* 0x000fe40000000800 */
[----:B------:R-:W-:Y:S01]  /*10700*/  IMAD R0, R0, UR5, R6 ;  /* 0x0000000500007c24 */ /* 0x000fe2000f8e0206 */
[----:B------:R-:W-:-:S03]  /*10710*/  LEA R3, P1, R4, UR6, 0x1 ;  /* 0x0000000604037c11 */ /* 0x000fc6000f8208ff */
[----:B------:R-:W-:Y:S01]  /*10720*/  IMAD.IADD R0, R5, 0x1, R0 ;  /* 0x0000000105007824 */ /* 0x000fe200078e0200 */
[----:B------:R-:W-:Y:S01]  /*10730*/  ISETP.GE.AND P0, PT, R9, UR4, PT ;  /* 0x0000000409007c0c */ /* 0x000fe2000bf06270 */
[----:B------:R-:W-:-:S03]  /*10740*/  UMOV UR4, 0xffffffff ;  /* 0xffffffff00047882 */ /* 0x000fc60000000000 */
[----:B------:R-:W-:Y:S01]  /*10750*/  LEA.HI.X R2, R4, UR7, R0, 0x1, P1 ;  /* 0x0000000704027c11 */ /* 0x000fe200088f0c00 */
[----:B-1----:R-:W-:Y:S08]  /*10760*/  BRA.DIV UR4, `(.L_x_4121) ;  /* 0x0000005e04d47947 */ /* 0x002ff0000b800000 */
[----:B------:R-:W2:Y:S01]  /*10770*/  LDL R11, [R1+0x38] ;  /* 0x00003800010b7983 */ /* 0x000ea20000100800 */
[----:B------:R-:W0:Y:S03]  /*10780*/  S2R R5, SR_TID.X ;  /* 0x0000000000057919 */ /* 0x000e260000002100 */
[----:B------:R-:W-:Y:S01]  /*10790*/  SHFL.IDX PT, R4, R2, RZ, 0x181f ;  /* 0x00181fff02047589 */ /* 0x000fe200000e0000 */
[----:B0-----:R-:W-:-:S04]  /*107a0*/  LOP3.LUT R5, R5, 0x7f, RZ, 0xc0, !PT ;  /* 0x0000007f05057812 */ /* 0x001fc800078ec0ff */
[----:B------:R-:W-:Y:S02]  /*107b0*/  SHF.R.U32.HI R6, RZ, 0x3, R5 ;  /* 0x00000003ff067819 */ /* 0x000fe40000011605 */
[----:B------:R-:W0:Y:S03]  /*107c0*/  SHFL.IDX PT, R5, R3, RZ, 0x181f ;  /* 0x00181fff03057589 */ /* 0x000e2600000e0000 */
[----:B------:R-:W-:Y:S02]  /*107d0*/  IMAD R10, R10, 0x40, R6 ;  /* 0x000000400a0a7824 */ /* 0x000fe400078e0206 */
[----:B------:R-:W-:Y:S04]  /*107e0*/  SHFL.IDX PT, R6, R2, 0x1, 0x181f ;  /* 0x00381f0002067f89 */ /* 0x000fe800000e0000 */
[----:B------:R-:W-:Y:S01]  /*107f0*/  STL [R1+0x4], R10 ;  /* 0x0000040a01007387 */ /* 0x000fe20000100800 */
[----:B--2---:R-:W-:-:S05]  /*10800*/  IMAD R0, R11, R7, RZ ;  /* 0x000000070b007224 */ /* 0x004fca00078e02ff */
[----:B------:R-:W-:-:S13]  /*10810*/  ISETP.GE.AND P1, PT, R10, R0, PT ;  /* 0x000000000a00720c */ /* 0x000fda0003f26270 */
[----:B0-----:R-:W-:-:S05]  /*10820*/  @!P1 LEA R5, P2, R9, R5, 0x1 ;  /* 0x0000000509059211 */ /* 0x001fca00078408ff */
[----:B------:R-:W-:-:S05]  /*10830*/  @!P1 IMAD.X R4, RZ, RZ, R4, P2 ;  /* 0x000000ffff049224 */ /* 0x000fca00010e0604 */
[----:B------:R-:W-:-:S04]  /*10840*/  @!P1 LOP3.LUT R5, R5, R4, RZ, 0x3c, !PT ;  /* 0x0000000405059212 */ /* 0x000fc800078e3cff */
[----:B------:R-:W-:-:S04]  /*10850*/  @!P1 LOP3.LUT R4, R5, R4, RZ, 0x3c, !PT ;  /* 0x0000000405049212 */ /* 0x000fc800078e3cff */
[----:B------:R-:W-:-:S05]  /*10860*/  @!P1 LOP3.LUT R5, R5, R4, RZ, 0x3c, !PT ;  /* 0x0000000405059212 */ /* 0x000fca00078e3cff */
[----:B-----5:R0:W-:Y:S01]  /*10870*/  @!P1 LDGSTS.E.BYPASS.LTC128B.128 [R8+0x20400], desc[UR38][R4.64], !P0 ;  /* 0x2040000004089fae */ /* 0x0201e2000c101d66 */
[----:B------:R-:W-:-:S03]  /*10880*/  VIADD R7, R10, 0x10 ;  /* 0x000000100a077836 */ /* 0x000fc60000000000 */
[----:B0-----:R-:W0:Y:S02]  /*10890*/  SHFL.IDX PT, R4, R3, 0x1, 0x181f ;  /* 0x00381f0003047f89 */ /* 0x001e2400000e0000 */
[----:B------:R-:W-:-:S13]  /*108a0*/  ISETP.GE.AND P1, PT, R7, R0, PT ;  /* 0x000000000700720c */ /* 0x000fda0003f26270 */
[----:B0-----:R-:W-:-:S05]  /*108b0*/  @!P1 LEA R5, P2, R9, R4, 0x1 ;  /* 0x0000000409059211 */ /* 0x001fca00078408ff */
[----:B------:R-:W-:-:S05]  /*108c0*/  @!P1 IMAD.X R4, RZ, RZ, R6, P2 ;  /* 0x000000ffff049224 */ /* 0x000fca00010e0606 */
[----:B------:R-:W-:-:S04]  /*108d0*/  @!P1 LOP3.LUT R5, R5, R4, RZ, 0x3c, !PT ;  /* 0x0000000405059212 */ /* 0x000fc800078e3cff */
[----:B------:R-:W-:-:S04]  /*108e0*/  @!P1 LOP3.LUT R4, R5, R4, RZ, 0x3c, !PT ;  /* 0x0000000405049212 */ /* 0x000fc800078e3cff */
[----:B------:R-:W-:-:S05]  /*108f0*/  @!P1 LOP3.LUT R5, R5, R4, RZ, 0x3c, !PT ;  /* 0x0000000405059212 */ /* 0x000fca00078e3cff */
[----:B------:R0:W-:Y:S04]  /*10900*/  @!P1 LDGSTS.E.BYPASS.LTC128B.128 [R8+0x20c00], desc[UR38][R4.64], !P0 ;  /* 0x20c0000004089fae */ /* 0x0001e8000c101d66 */
[----:B------:R1:W-:Y:S04]  /*10910*/  STL [R1+0x50], R7 ;  /* 0x0000500701007387 */ /* 0x0003e80000100800 */
[----:B0-----:R-:W0:Y:S01]  /*10920*/  SHFL.IDX PT, R4, R3, 0x2, 0x181f ;  /* 0x00581f0003047f89 */ /* 0x001e2200000e0000 */
[----:B-1----:R-:W-:-:S03]  /*10930*/  VIADD R7, R10, 0x20 ;  /* 0x000000200a077836 */ /* 0x002fc60000000000 */
[----:B------:R-:W1:Y:S02]  /*10940*/  SHFL.IDX PT, R6, R2, 0x2, 0x181f ;  /* 0x00581f0002067f89 */ /* 0x000e6400000e0000 */
[----:B------:R-:W-:-:S13]  /*10950*/  ISETP.GE.AND P1, PT, R7, R0, PT ;  /* 0x000000000700720c */ /* 0x000fda0003f26270 */
[----:B0-----:R-:W-:-:S05]  /*10960*/  @!P1 LEA R5, P2, R9, R4, 0x1 ;  /* 0x0000000409059211 */ /* 0x001fca00078408ff */
[----:B-1----:R-:W-:-:S05]  /*10970*/  @!P1 IMAD.X R4, RZ, RZ, R6, P2 ;  /* 0x000000ffff049224 */ /* 0x002fca00010e0606 */
[----:B------:R-:W-:-:S04]  /*10980*/  @!P1 LOP3.LUT R5, R5, R4, RZ, 0x3c, !PT ;  /* 0x0000000405059212 */ /* 0x000fc800078e3cff */
[----:B------:R-:W-:-:S04]  /*10990*/  @!P1 LOP3.LUT R4, R5, R4, RZ, 0x3c, !PT ;  /* 0x0000000405049212 */ /* 0x000fc800078e3cff */
[----:B------:R-:W-:Y:S01]  /*109a0*/  @!P1 LOP3.LUT R5, R5, R4, RZ, 0x3c, !PT ;  /* 0x0000000405059212 */ /* 0x000fe200078e3cff */
[----:B------:R0:W-:Y:S04]  /*109b0*/  STL [R1+0x5c], R7 ;  /* 0x00005c0701007387 */ /* 0x0001e80000100800 */
[----:B------:R1:W-:Y:S04]  /*109c0*/  @!P1 LDGSTS.E.BYPASS.LTC128B.128 [R8+0x21400], desc[UR38][R4.64], !P0 ;  /* 0x2140000004089fae */ /* 0x0003e8000c101d66 */
[----:B------:R-:W2:Y:S04]  /*109d0*/  SHFL.IDX PT, R3, R3, 0x3, 0x181f ;  /* 0x00781f0003037f89 */ /* 0x000ea800000e0000 */
[----:B-1----:R0:W1:Y:S02]  /*109e0*/  SHFL.IDX PT, R4, R2, 0x3, 0x181f ;  /* 0x00781f0002047f89 */ /* 0x00206400000e0000 */
.L_x_4251:
[----:B0-----:R-:W3:Y:S02]  /*109f0*/  LDL R2, [R1+0x4] ;  /* 0x0000040001027983 */ /* 0x001ee40000100800 */
[----:B---3--:R-:W-:-:S05]  /*10a00*/  VIADD R2, R2, 0x30 ;  /* 0x0000003002027836 */ /* 0x008fca0000000000 */
[----:B------:R-:W-:Y:S01]  /*10a10*/  ISETP.GE.AND P1, PT, R2, R0, PT ;  /* 0x000000000200720c */ /* 0x000fe20003f26270 */
[----:B------:R2:W-:-:S12]  /*10a20*/  STL [R1+0x60], R2 ;  /* 0x0000600201007387 */ /* 0x0005d80000100800 */
[----:B--2---:R-:W-:-:S05]  /*10a30*/  @!P1 LEA R2, P2, R9, R3, 0x1 ;  /* 0x0000000309029211 */ /* 0x004fca00078408ff */
[----:B-1----:R-:W-:-:S05]  /*10a40*/  @!P1 IMAD.X R3, RZ, RZ, R4, P2 ;  /* 0x000000ffff039224 */ /* 0x002fca00010e0604 */
[----:B------:R-:W-:Y:S01]  /*10a50*/  @!PT LDS RZ, [RZ] ;  /* 0x00000000fffff984 */ /* 0x000fe20000000800 */
[----:B------:R-:W-:Y:S01]  /*10a60*/  @!PT LDS RZ, [RZ] ;  /* 0x00000000fffff984 */ /* 0x000fe20000000800 */
[----:B------:R-:W-:Y:S01]  /*10a70*/  @!PT LDS RZ, [RZ] ;  /* 0x00000000fffff984 */ /* 0x000fe20000000800 */
[----:B------:R0:W-:Y:S01]  /*10a80*/  @!P1 LDGSTS.E.BYPASS.LTC128B.128 [R8+0x21c00], desc[UR38][R2.64], !P0 ;  /* 0x21c0000002089fae */ /* 0x0001e2000c101d66 */
[----:B------:R-:W-:Y:S01]  /*10a90*/  PLOP3.LUT P0, PT, PT, PT, PT, 0x80, 0x0 ;  /* 0x000000000000781c */ /* 0x000fe20003f0f070 */
[----:B------:R-:W-:-:S12]  /*10aa0*/  NOP ;  /* 0x0000000000007918 */ /* 0x000fd80000000000 */
.L_x_4122:
[----:B------:R-:W-:Y:S02]  /*10ab0*/  PLOP3.LUT P1, PT, P1, P0, PT, 0xa2, 0x0 ;  /* 0x000000000000781c */ /* 0x000fe40000f21472 */
[----:B------:R-:W-:-:S08]  /*10ac0*/  @P0 R2UR P1, UR4, R18 ;  /* 0x00000000120402ca */ /* 0x000fd00000020000 */
[----:B------:R-:W-:-:S05]  /*10ad0*/  @P0 PLOP3.LUT P0, PT, P1, PT, PT, 0x80, 0x0 ;  /* 0x000000000000081c */ /* 0x000fca0000f0f070 */
[----:B------:R-:W-:Y:S01]  /*10ae0*/  @!P1 SYNCS.ARRIVE.TRANS64.RED.A0T1 RZ, [UR4+0x38800], RZ ;  /* 0x038800ffffff99a7 */ /* 0x000fe20008200404 */
[----:B------:R-:W-:Y:S07]  /*10af0*/  @!P1 ARRIVES.LDGSTSBAR.64.TRANSCNT [UR4+0x38800] ;  /* 0x03880000ff0099b0 */ /* 0x000fee0008000a84 */
[----:B------:R-:W-:Y:S05]  /*10b00*/  @P0 BRA.U.ANY `(.L_x_4122) ;  /* 0xfffffffd00e80947 */ /* 0x000fea000393ffff */
[----:B------:R-:W-:Y:S01]  /*10b10*/  NOP ;  /* 0x0000000000007918 */ /* 0x000fe20000000000 */
[----:B------:R-:W2:Y:S01]  /*10b20*/  LDL.LU R0, [R1+0x48] ;  /* 0x0000480001007983 */ /* 0x000ea20000300800 */
[----:B------:R-:W-:Y:S01]  /*10b30*/  ULDC.64 UR4, c[0x0][0x398] ;  /* 0x0000e60000047ab9 */ /* 0x000fe20000000a00 */
[----:B------:R1:W-:Y:S02]  /*10b40*/  SYNCS.ARRIVE.TRANS64.A1T0 RZ, [R18+URZ+0x38800], RZ ;  /* 0x038800ff12ff79a7 */ /* 0x0003e4000810003f */
[----:B0-----:R-:W3:Y:S01]  /*10b50*/  LDL.LU R3, [R1+0x2c] ;  /* 0x00002c0001037983 */ /* 0x001ee20000300800 */
[----:B------:R-:W-:Y:S01]  /*10b60*/  BSSY B6, `(.L_x_4123) ;  /* 0x000001a000067945 */ /* 0x000fe20003800000 */
[----:B--2---:R-:W-:Y:S02]  /*10b70*/  IMAD R2, R0, UR4, RZ ;  /* 0x0000000400027c24 */ /* 0x004fe4000f8e02ff */
[----:B------:R-:W-:Y:S02]  /*10b80*/  VIADD R0, R18, 0x26400 ;  /* 0x0002640012007836 */ /* 0x000fe40000000000 */
[----:B---3--:R-:W-:-:S02]  /*10b90*/  IMAD R2, R3, UR5, R2 ;  /* 0x0000000503027c24 */ /* 0x008fc4000f8e0202 */
[----:B------:R-:W-:Y:S01]  /*10ba0*/  IMAD.WIDE.U32 R4, R3, UR4, RZ ;  /* 0x0000000403047c25 */ /* 0x000fe2000f8e00ff */
[----:B------:R-:W-:-:S03]  /*10bb0*/  LOP3.LUT P0, RZ, R0, 0x3ff, RZ, 0xc0, !PT ;  /* 0x000003ff00ff7812 */ /* 0x000fc6000780c0ff */
[----:B------:R-:W-:Y:S01]  /*10bc0*/  IMAD.IADD R0, R5, 0x1, R2 ;  /* 0x0000000105007824 */ /* 0x000fe200078e0202 */
[----:B------:R1:W-:Y:S04]  /*10bd0*/  STL.64 [R1+0x48], R4 ;  /* 0x0000480401007387 */ /* 0x0003e80000100a00 */
[----:B------:R1:W-:Y:S05]  /*10be0*/  STL [R1+0x2c], R0 ;  /* 0x00002c0001007387 */ /* 0x0003ea0000100800 */
[----:B------:R-:W-:Y:S05]  /*10bf0*/  @!P0 BRA `(.L_x_4124) ;  /* 0x0000000000408947 */ /* 0x000fea0003800000 */
[----:B------:R-:W-:Y:S01]  /*10c00*/  MOV R2, 0x0 ;  /* 0x0000000000027802 */ /* 0x000fe20000000f00 */
[----:B------:R-:W-:Y:S01]  /*10c10*/  ULDC.64 UR6, c[0x4][0x118] ;  /* 0x0100460000067ab9 */ /* 0x000fe20000000a00 */
[----:B------:R-:W-:Y:S01]  /*10c20*/  ULDC.64 UR8, c[0x4][0x120] ;  /* 0x0100480000087ab9 */ /* 0x000fe20000000a00 */
[----:B------:R-:W-:Y:S01]  /*10c30*/  ULDC.64 UR4, c[0x4][0x60] ;  /* 0x0100180000047ab9 */ /* 0x000fe20000000a00 */
[----:B-1----:R-:W-:Y:S02]  /*10c40*/  IMAD.U32 R4, RZ, RZ, UR6 ;  /* 0x00000006ff047e24 */ /* 0x002fe4000f8e00ff */
        /* <DEDUP_REMOVED lines=11> */
.L_x_4124:
[----:B------:R-:W-:Y:S05]  /*10d00*/  BSYNC B6 ;  /* 0x0000000000067941 */ /* 0x000fea0003800000 */
.L_x_4123:
[----:B-1----:R-:W2:Y:S01]  /*10d10*/  LDL.LU R5, [R1+0x2c] ;  /* 0x00002c0001057983 */ /* 0x002ea20000300800 */
[----:B------:R-:W0:Y:S01]  /*10d20*/  LDC R7, c[0x0][0x448] ;  /* 0x00011200ff077b82 */ /* 0x000e220000000800 */
[----:B------:R-:W-:Y:S02]  /*10d30*/  ULDC.64 UR4, c[0x0][0x3d8] ;  /* 0x0000f60000047ab9 */ /* 0x000fe40000000a00 */
[----:B------:R-:W2:Y:S04]  /*10d40*/  LDL.LU.64 R2, [R1+0x48] ;  /* 0x0000480001027983 */ /* 0x000ea80000300a00 */
[----:B------:R-:W3:Y:S04]  /*10d50*/  LDL.LU R0, [R1+0x58] ;  /* 0x0000580001007983 */ /* 0x000ee80000300800 */
[----:B------:R-:W4:Y:S04]  /*10d60*/  LDL.LU R4, [R1+0x34] ;  /* 0x0000340001047983 */ /* 0x000f280000300800 */
[----:B------:R-:W5:Y:S01]  /*10d70*/  LDL.LU R6, [R1+0x28] ;  /* 0x0000280001067983 */ /* 0x000f620000300800 */
[----:B------:R-:W-:Y:S01]  /*10d80*/  LOP3.LUT R19, R19, 0xfffffff7, RZ, 0xc0, !PT ;  /* 0xfffffff713137812 */ /* 0x000fe200078ec0ff */
[----:B------:R-:W1:Y:S01]  /*10d90*/  S2R R10, SR_TID.X ;  /* 0x00000000000a7919 */ /* 0x000e620000002100 */
[----:B0-----:R-:W-:Y:S01]  /*10da0*/  ISETP.NE.AND P0, PT, R7, 0x1, PT ;  /* 0x000000010700780c */ /* 0x001fe20003f05270 */
[----:B-1----:R-:W-:-:S05]  /*10db0*/  IMAD.SHL.U32 R10, R10, 0x8, RZ ;  /* 0x000000080a0a7824 */ /* 0x002fca00078e00ff */
[----:B------:R-:W-:Y:S01]  /*10dc0*/  LOP3.LUT R10, R10, 0x38, RZ, 0xc0, !PT ;  /* 0x000000380a0a7812 */ /* 0x000fe200078ec0ff */
[----:B--2---:R-:W-:-:S06]  /*10dd0*/  IMAD.MOV.U32 R3, RZ, RZ, R5 ;  /* 0x000000ffff037224 */ /* 0x004fcc00078e0005 */
[----:B------:R-:W0:Y:S01]  /*10de0*/  @P0 LDC R5, c[0x0][0x450] ;  /* 0x00011400ff050b82 */ /* 0x000e220000000800 */
[----:B------:R-:W-:-:S04]  /*10df0*/  IMAD.WIDE.U32 R2, R17, UR4, R2 ;  /* 0x0000000411027c25 */ /* 0x000fc8000f8e0002 */
[----:B------:R-:W-:Y:S01]  /*10e00*/  IMAD R3, R17, UR5, R3 ;  /* 0x0000000511037c24 */ /* 0x000fe2000f8e0203 */
[----:B------:R-:W-:Y:S02]  /*10e10*/  ULDC.64 UR4, c[0x0][0x3e0] ;  /* 0x0000f80000047ab9 */ /* 0x000fe40000000a00 */
[----:B---3--:R-:W-:Y:S02]  /*10e20*/  IMAD R0, R0, UR4, RZ ;  /* 0x0000000400007c24 */ /* 0x008fe4000f8e02ff */
[----:B----4-:R-:W-:-:S04]  /*10e30*/  IMAD.WIDE.U32 R2, R4, UR4, R2 ;  /* 0x0000000404027c25 */ /* 0x010fc8000f8e0002 */
[----:B------:R-:W-:Y:S01]  /*10e40*/  IMAD R0, R4, UR5, R0 ;  /* 0x0000000504007c24 */ /* 0x000fe2000f8e0200 */
[----:B------:R-:W-:Y:S01]  /*10e50*/  ULDC.64 UR4, c[0x0][0x3d0] ;  /* 0x0000f40000047ab9 */ /* 0x000fe20000000a00 */
[----:B-----5:R-:W-:Y:S02]  /*10e60*/  IMAD.MOV.U32 R4, RZ, RZ, R6 ;  /* 0x000000ffff047224 */ /* 0x020fe400078e0006 */
[----:B------:R-:W-:Y:S02]  /*10e70*/  IMAD.IADD R3, R3, 0x1, R0 ;  /* 0x0000000103037824 */ /* 0x000fe400078e0200 */
[----:B------:R-:W1:Y:S02]  /*10e80*/  @P0 LDC R0, c[0x0][0x44c] ;  /* 0x00011300ff000b82 */ /* 0x000e640000000800 */
[----:B-1----:R-:W-:-:S05]  /*10e90*/  @P0 IMAD.HI.U32 R0, R6, R0, RZ ;  /* 0x0000000006000227 */ /* 0x002fca00078e00ff */
[----:B0-----:R-:W-:-:S04]  /*10ea0*/  @P0 SHF.R.U32.HI R4, RZ, R5, R0 ;  /* 0x00000005ff040219 */ /* 0x001fc80000011600 */
[--C-:B------:R-:W-:Y:S01]  /*10eb0*/  SHF.R.S32.HI R5, RZ, 0x1f, R4.reuse ;  /* 0x0000001fff057819 */ /* 0x100fe20000011404 */
[----:B------:R-:W-:Y:S02]  /*10ec0*/  IMAD.MOV R0, RZ, RZ, -R4 ;  /* 0x000000ffff007224 */ /* 0x000fe400078e0a04 */
[----:B------:R-:W-:-:S04]  /*10ed0*/  IMAD.WIDE.U32 R2, R4, UR4, R2 ;  /* 0x0000000404027c25 */ /* 0x000fc8000f8e0002 */
[----:B------:R-:W-:Y:S02]  /*10ee0*/  IMAD R0, R7, R0, R6 ;  /* 0x0000000007007224 */ /* 0x000fe400078e0206 */
[----:B------:R-:W0:Y:S01]  /*10ef0*/  S2R R6, SR_TID.X ;  /* 0x0000000000067919 */ /* 0x000e220000002100 */
        /* <DEDUP_REMOVED lines=14> */
[----:B0-----:R-:W-:Y:S01]  /*10fe0*/  IMAD.SHL.U32 R6, R6, 0x8, RZ ;  /* 0x0000000806067824 */ /* 0x001fe200078e00ff */
[----:B------:R-:W-:-:S04]  /*10ff0*/  SEL R5, RZ, 0x1, P3 ;  /* 0x00000001ff057807 */ /* 0x000fc80001800000 */
[----:B------:R-:W-:-:S04]  /*11000*/  LOP3.LUT R6, R6, 0x38, RZ, 0xc0, !PT ;  /* 0x0000003806067812 */ /* 0x000fc800078ec0ff */
[C---:B------:R-:W-:Y:S02]  /*11010*/  LOP3.LUT R8, R6.reuse, 0x80, RZ, 0xfc, !PT ;  /* 0x0000008006087812 */ /* 0x040fe400078efcff */
[----:B------:R-:W-:Y:S02]  /*11020*/  LOP3.LUT R6, R6, 0x40, RZ, 0xfc, !PT ;  /* 0x0000004006067812 */ /* 0x000fe400078efcff */
[----:B------:R-:W-:Y:S02]  /*11030*/  ISETP.GE.AND P2, PT, R8, UR4, PT ;  /* 0x0000000408007c0c */ /* 0x000fe4000bf46270 */
[----:B------:R-:W-:Y:S02]  /*11040*/  ISETP.GE.AND P1, PT, R6, UR4, PT ;  /* 0x0000000406007c0c */ /* 0x000fe4000bf26270 */
[----:B------:R-:W0:Y:S01]  /*11050*/  S2R R6, SR_TID.X ;  /* 0x0000000000067919 */ /* 0x000e220000002100 */
[----:B------:R-:W-:Y:S02]  /*11060*/  @P3 LOP3.LUT R19, R19, 0x8, RZ, 0xfc, !PT ;  /* 0x0000000813133812 */ /* 0x000fe400078efcff */
[----:B------:R-:W-:-:S02]  /*11070*/  SEL R3, RZ, 0x4, P2 ;  /* 0x00000004ff037807 */ /* 0x000fc40001000000 */
[----:B------:R-:W-:Y:S02]  /*11080*/  LOP3.LUT R19, R19, 0xfffffffd, RZ, 0xc0, !PT ;  /* 0xfffffffd13137812 */ /* 0x000fe400078ec0ff */
[----:B------:R-:W-:Y:S02]  /*11090*/  SEL R2, RZ, 0x2, P1 ;  /* 0x00000002ff027807 */ /* 0x000fe40000800000 */
[----:B------:R-:W-:Y:S02]  /*110a0*/  @P2 LOP3.LUT R19, R19, 0x2, RZ, 0xfc, !PT ;  /* 0x0000000213132812 */ /* 0x000fe400078efcff */
[----:B------:R-:W-:Y:S02]  /*110b0*/  IADD3 R2, R3, R2, R5 ;  /* 0x0000000203027210 */ /* 0x000fe40007ffe005 */
[----:B------:R-:W-:-:S04]  /*110c0*/  LOP3.LUT R19, R19, 0xfffffffb, RZ, 0xc0, !PT ;  /* 0xfffffffb13137812 */ /* 0x000fc800078ec0ff */
[----:B------:R-:W-:Y:S01]  /*110d0*/  @P1 LOP3.LUT R19, R19, 0x4, RZ, 0xfc, !PT ;  /* 0x0000000413131812 */ /* 0x000fe200078efcff */
[----:B0-----:R-:W-:-:S05]  /*110e0*/  IMAD.SHL.U32 R6, R6, 0x8, RZ ;  /* 0x0000000806067824 */ /* 0x001fca00078e00ff */
[----:B------:R-:W-:-:S04]  /*110f0*/  LOP3.LUT R6, R6, 0x38, RZ, 0xc0, !PT ;  /* 0x0000003806067812 */ /* 0x000fc800078ec0ff */
[C---:B------:R-:W-:Y:S02]  /*11100*/  LOP3.LUT R8, R6.reuse, 0x100, RZ, 0xfc, !PT ;  /* 0x0000010006087812 */ /* 0x040fe400078efcff */
[----:B------:R-:W-:Y:S02]  /*11110*/  LOP3.LUT R6, R6, 0xc0, RZ, 0xfc, !PT ;  /* 0x000000c006067812 */ /* 0x000fe400078efcff */
[----:B------:R-:W-:Y:S02]  /*11120*/  ISETP.GE.AND P0, PT, R8, UR4, PT ;  /* 0x0000000408007c0c */ /* 0x000fe4000bf06270 */
[----:B------:R-:W0:Y:S01]  /*11130*/  S2R R8, SR_TID.X ;  /* 0x0000000000087919 */ /* 0x000e220000002100 */
[----:B------:R-:W-:Y:S02]  /*11140*/  ISETP.GE.AND P5, PT, R6, UR4, PT ;  /* 0x0000000406007c0c */ /* 0x000fe4000bfa6270 */
[----:B------:R-:W-:Y:S01]  /*11150*/  SEL R5, RZ, 0x10, P0 ;  /* 0x00000010ff057807 */ /* 0x000fe20000000000 */
[----:B------:R-:W1:Y:S01]  /*11160*/  S2R R6, SR_TID.X ;  /* 0x0000000000067919 */ /* 0x000e620000002100 */
[----:B------:R-:W-:-:S04]  /*11170*/  SEL R3, RZ, 0x8, P5 ;  /* 0x00000008ff037807 */ /* 0x000fc80002800000 */
[----:B------:R-:W-:Y:S01]  /*11180*/  IADD3 R2, R5, R2, R3 ;  /* 0x0000000205027210 */ /* 0x000fe20007ffe003 */
[----:B0-----:R-:W-:Y:S02]  /*11190*/  IMAD.SHL.U32 R8, R8, 0x8, RZ ;  /* 0x0000000808087824 */ /* 0x001fe400078e00ff */
[----:B-1----:R-:W-:-:S03]  /*111a0*/  IMAD.SHL.U32 R6, R6, 0x8, RZ ;  /* 0x0000000806067824 */ /* 0x002fc600078e00ff */
[----:B------:R-:W-:-:S04]  /*111b0*/  LOP3.LUT R8, R8, 0x38, RZ, 0xc0, !PT ;  /* 0x0000003808087812 */ /* 0x000fc800078ec0ff */
[----:B------:R-:W-:Y:S02]  /*111c0*/  LOP3.LUT R9, R8, 0x180, RZ, 0xfc, !PT ;  /* 0x0000018008097812 */ /* 0x000fe400078efcff */
[----:B------:R-:W-:Y:S02]  /*111d0*/  LOP3.LUT R6, R6, 0x38, RZ, 0xc0, !PT ;  /* 0x0000003806067812 */ /* 0x000fe400078ec0ff */
[----:B------:R-:W-:Y:S02]  /*111e0*/  ISETP.GE.AND P1, PT, R9, UR4, PT ;  /* 0x0000000409007c0c */ /* 0x000fe4000bf26270 */
[C---:B------:R-:W-:Y:S02]  /*111f0*/  LOP3.LUT R8, R6.reuse, 0x140, RZ, 0xfc, !PT ;  /* 0x0000014006087812 */ /* 0x040fe400078efcff */
[----:B------:R-:W-:Y:S02]  /*11200*/  SEL R5, RZ, 0x40, P1 ;  /* 0x00000040ff057807 */ /* 0x000fe40000800000 */
[----:B------:R-:W-:-:S02]  /*11210*/  LOP3.LUT R6, R6, 0x1c0, RZ, 0xfc, !PT ;  /* 0x000001c006067812 */ /* 0x000fc400078efcff */
[----:B------:R-:W-:Y:S02]  /*11220*/  ISETP.GE.AND P1, PT, R8, UR4, PT ;  /* 0x0000000408007c0c */ /* 0x000fe4000bf26270 */
[----:B------:R-:W-:Y:S01]  /*11230*/  ISETP.GE.AND P2, PT, R6, UR4, PT ;  /* 0x0000000406007c0c */ /* 0x000fe2000bf46270 */
[----:B------:R-:W-:Y:S01]  /*11240*/  UMOV UR4, 0xffffffff ;  /* 0xffffffff00047882 */ /* 0x000fe20000000000 */
[----:B------:R-:W-:Y:S02]  /*11250*/  SEL R3, RZ, 0x20, P1 ;  /* 0x00000020ff037807 */ /* 0x000fe40000800000 */
[----:B------:R-:W-:Y:S02]  /*11260*/  SEL R6, RZ, 0x80, P2 ;  /* 0x00000080ff067807 */ /* 0x000fe40001000000 */
[----:B------:R-:W-:-:S05]  /*11270*/  IADD3 R5, R5, R2, R3 ;  /* 0x0000000205057210 */ /* 0x000fca0007ffe003 */
[----:B------:R-:W-:Y:S01]  /*11280*/  IMAD.IADD R6, R5, 0x1, R6 ;  /* 0x0000000105067824 */ /* 0x000fe200078e0206 */
[----:B------:R-:W-:Y:S06]  /*11290*/  BRA.DIV UR4, `(.L_x_4125) ;  /* 0x0000005a04687947 */ /* 0x000fec000b800000 */
[----:B------:R-:W2:Y:S04]  /*112a0*/  LDL.LU R8, [R1+0x38] ;  /* 0x0000380001087983 */ /* 0x000ea80000300800 */
[----:B------:R-:W3:Y:S04]  /*112b0*/  LDL.LU R3, [R1+0x4] ;  /* 0x0000040001037983 */ /* 0x000ee80000300800 */
[----:B------:R-:W4:Y:S04]  /*112c0*/  LDL.LU R2, [R1+0x50] ;  /* 0x0000500001027983 */ /* 0x000f280000300800 */
[----:B------:R-:W5:Y:S01]  /*112d0*/  LDL R11, [R1+0x14] ;  /* 0x00001400010b7983 */ /* 0x000f620000100800 */
[----:B------:R-:W-:-:S03]  /*112e0*/  LOP3.LUT R19, R19, 0xfffffbff, RZ, 0xc0, !PT ;  /* 0xfffffbff13137812 */ /* 0x000fc600078ec0ff */
[----:B------:R-:W5:Y:S01]  /*112f0*/  LDL.LU R10, [R1+0x5c] ;  /* 0x00005c00010a7983 */ /* 0x000f620000300800 */
[----:B------:R-:W-:Y:S01]  /*11300*/  @P1 LOP3.LUT R19, R19, 0x400, RZ, 0xfc, !PT ;  /* 0x0000040013131812 */ /* 0x000fe200078efcff */
[----:B------:R-:W0:Y:S03]  /*11310*/  S2R R12, SR_TID.X ;  /* 0x00000000000c7919 */ /* 0x000e260000002100 */
[C---:B------:R-:W-:Y:S02]  /*11320*/  LOP3.LUT P1, RZ, R19.reuse, 0x8, RZ, 0xc0, !PT ;  /* 0x0000000813ff7812 */ /* 0x040fe4000782c0ff */
[C---:B------:R-:W-:Y:S02]  /*11330*/  LOP3.LUT P4, RZ, R19.reuse, 0x2, RZ, 0xc0, !PT ;  /* 0x0000000213ff7812 */ /* 0x040fe4000788c0ff */
[----:B------:R-:W-:Y:S01]  /*11340*/  LOP3.LUT R19, R19, 0xfffffeff, RZ, 0xc0, !PT ;  /* 0xfffffeff13137812 */ /* 0x000fe200078ec0ff */
[----:B0-----:R-:W-:-:S05]  /*11350*/  IMAD.SHL.U32 R12, R12, 0x8, RZ ;  /* 0x000000080c0c7824 */ /* 0x001fca00078e00ff */
[----:B------:R-:W-:Y:S01]  /*11360*/  LOP3.LUT R12, R12, 0x38, RZ, 0xc0, !PT ;  /* 0x000000380c0c7812 */ /* 0x000fe200078ec0ff */
[----:B------:R-:W-:Y:S01]  /*11370*/  SHFL.IDX PT, R14, R0, 0x1, 0x181f ;  /* 0x00381f00000e7f89 */ /* 0x000fe200000e0000 */
[----:B--2---:R-:W-:-:S05]  /*11380*/  IMAD R7, R8, R7, RZ ;  /* 0x0000000708077224 */ /* 0x004fca00078e02ff */
[-C--:B---3--:R-:W-:Y:S02]  /*11390*/  ISETP.GE.AND P2, PT, R3, R7.reuse, PT ;  /* 0x000000070300720c */ /* 0x088fe40003f46270 */
[----:B----4-:R-:W-:-:S11]  /*113a0*/  ISETP.GE.AND P3, PT, R2, R7, PT ;  /* 0x000000070200720c */ /* 0x010fd60003f66270 */
[----:B------:R-:W-:-:S04]  /*113b0*/  @!P2 LOP3.LUT R2, R5, 0x40, RZ, 0xc0, !PT ;  /* 0x000000400502a812 */ /* 0x000fc800078ec0ff */
[----:B------:R-:W-:Y:S02]  /*113c0*/  @!P2 SHF.R.U32.HI R2, RZ, 0x2, R2 ;  /* 0x00000002ff02a819 */ /* 0x000fe40000011602 */
[----:B------:R-:W-:Y:S02]  /*113d0*/  @P3 LOP3.LUT R19, R19, 0x100, RZ, 0xfc, !PT ;  /* 0x0000010013133812 */ /* 0x000fe400078efcff */
[----:B------:R-:W-:Y:S02]  /*113e0*/  @!P2 ISETP.NE.U32.AND P3, PT, R2, RZ, PT ;  /* 0x000000ff0200a20c */ /* 0x000fe40003f65070 */
[----:B------:R-:W-:Y:S01]  /*113f0*/  @!P2 LOP3.LUT R2, R6, 0x80, RZ, 0xc0, !PT ;  /* 0x000000800602a812 */ /* 0x000fe200078ec0ff */
[----:B------:R-:W0:Y:S01]  /*11400*/  SHFL.IDX PT, R3, R0, RZ, 0x181f ;  /* 0x00181fff00037589 */ /* 0x000e2200000e0000 */
[----:B------:R-:W-:Y:S02]  /*11410*/  LOP3.LUT R19, R19, 0xffffffdf, RZ, 0xc0, !PT ;  /* 0xffffffdf13137812 */ /* 0x000fe400078ec0ff */
[----:B------:R-:W-:-:S07]  /*11420*/  @!P2 SHF.R.U32.HI R2, RZ, 0x3, R2 ;  /* 0x00000003ff02a819 */ /* 0x000fce0000011602 */
[----:B------:R-:W-:Y:S02]  /*11430*/  @P3 LOP3.LUT R19, R19, 0x20, RZ, 0xfc, !PT ;  /* 0x0000002013133812 */ /* 0x000fe400078efcff */
[----:B------:R-:W-:Y:S02]  /*11440*/  @!P2 ISETP.NE.U32.AND P3, PT, R2, RZ, PT ;  /* 0x000000ff0200a20c */ /* 0x000fe40003f65070 */
[----:B------:R-:W1:Y:S01]  /*11450*/  SHFL.IDX PT, R2, R4, RZ, 0x181f ;  /* 0x00181fff04027589 */ /* 0x000e6200000e0000 */
[----:B0-----:R-:W-:Y:S02]  /*11460*/  @!P2 LEA R3, P6, R12, R3, 0x1 ;  /* 0x000000030c03a211 */ /* 0x001fe400078c08ff */
[----:B------:R-:W-:-:S03]  /*11470*/  LOP3.LUT R19, R19, 0xfffffdff, RZ, 0xc0, !PT ;  /* 0xfffffdff13137812 */ /* 0x000fc600078ec0ff */
[----:B-1----:R-:W-:-:S05]  /*11480*/  @!P2 IMAD.X R2, RZ, RZ, R2, P6 ;  /* 0x000000ffff02a224 */ /* 0x002fca00030e0602 */
[-C--:B------:R-:W-:Y:S02]  /*11490*/  @!P2 LOP3.LUT R3, R3, R2.reuse, RZ, 0x3c, !PT ;  /* 0x000000020303a212 */ /* 0x080fe400078e3cff */
[----:B------:R-:W-:Y:S02]  /*114a0*/  @P3 LOP3.LUT R19, R19, 0x200, RZ, 0xfc, !PT ;  /* 0x0000020013133812 */ /* 0x000fe400078efcff */
[----:B------:R-:W-:Y:S02]  /*114b0*/  @!P2 LOP3.LUT R2, R3, R2, RZ, 0x3c, !PT ;  /* 0x000000020302a212 */ /* 0x000fe400078e3cff */
[----:B------:R-:W-:Y:S02]  /*114c0*/  LOP3.LUT P6, RZ, R19, 0x4, RZ, 0xc0, !PT ;  /* 0x0000000413ff7812 */ /* 0x000fe400078cc0ff */
[----:B------:R-:W-:Y:S02]  /*114d0*/  @!P2 LOP3.LUT R3, R3, R2, RZ, 0x3c, !PT ;  /* 0x000000020303a212 */ /* 0x000fe400078e3cff */
[----:B------:R-:W-:-:S03]  /*114e0*/  LOP3.LUT P3, RZ, R19, 0x20, RZ, 0xc0, !PT ;  /* 0x0000002013ff7812 */ /* 0x000fc6000786c0ff */
[----:B-----5:R-:W-:Y:S01]  /*114f0*/  @!P2 LDGSTS.E.BYPASS.LTC128B.128 [R11+0x26400], desc[UR38][R2.64], !P1 ;  /* 0x26400000020bafae */ /* 0x020fe2000c901d66 */
[----:B------:R-:W-:-:S05]  /*11500*/  LOP3.LUT P1, RZ, R19, 0x400, RZ, 0xc0, !PT ;  /* 0x0000040013ff7812 */ /* 0x000fca000782c0ff */
[----:B------:R-:W-:Y:S04]  /*11510*/  @!P2 LDGSTS.E.BYPASS.LTC128B.128 [R11+0x28400], desc[UR38][R2.64+0x80], !P6 ;  /* 0x28400080020bafae */ /* 0x000fe8000f101d66 */
[----:B------:R-:W-:Y:S04]  /*11520*/  @!P2 LDGSTS.E.BYPASS.LTC128B.128 [R11+0x2a400], desc[UR38][R2.64+0x100], !P4 ;  /* 0x2a400100020bafae */ /* 0x000fe8000e101d66 */
[----:B------:R-:W-:Y:S04]  /*11530*/  @!P2 LDGSTS.E.BYPASS.LTC128B.128 [R11+0x2c400], desc[UR38][R2.64+0x180], !P5 ;  /* 0x2c400180020bafae */ /* 0x000fe8000e901d66 */
[----:B------:R-:W-:Y:S04]  /*11540*/  @!P2 LDGSTS.E.BYPASS.LTC128B.128 [R11+0x2e400], desc[UR38][R2.64+0x200], !P0 ;  /* 0x2e400200020bafae */ /* 0x000fe8000c101d66 */
[----:B------:R-:W-:Y:S04]  /*11550*/  @!P2 LDGSTS.E.BYPASS.LTC128B.128 [R11+0x30400], desc[UR38][R2.64+0x280], !P1 ;  /* 0x30400280020bafae */ /* 0x000fe8000c901d66 */
[----:B------:R-:W-:Y:S01]  /*11560*/  @!P2 LDGSTS.E.BYPASS.LTC128B.128 [R11+0x32400], desc[UR38][R2.64+0x300], P3 ;  /* 0x32400300020bafae */ /* 0x000fe20009901d66 */
[----:B------:R-:W-:-:S03]  /*11570*/  LOP3.LUT P3, RZ, R19, 0x200, RZ, 0xc0, !PT ;  /* 0x0000020013ff7812 */ /* 0x000fc6000786c0ff */
[----:B------:R-:W0:Y:S10]  /*11580*/  SHFL.IDX PT, R8, R4, 0x1, 0x181f ;  /* 0x00381f0004087f89 */ /* 0x000e3400000e0000 */
[----:B------:R1:W-:Y:S01]  /*11590*/  @!P2 LDGSTS.E.BYPASS.LTC128B.128 [R11+0x34400], desc[UR38][R2.64+0x380], P3 ;  /* 0x34400380020bafae */ /* 0x0003e20009901d66 */
[----:B------:R-:W-:-:S13]  /*115a0*/  LOP3.LUT P3, RZ, R19, 0x100, RZ, 0xc0, !PT ;  /* 0x0000010013ff7812 */ /* 0x000fda000786c0ff */
[----:B------:R-:W-:-:S05]  /*115b0*/  @!P3 LEA R21, P2, R12, R14, 0x1 ;  /* 0x0000000e0c15b211 */ /* 0x000fca00078408ff */
[----:B0-----:R-:W-:Y:S01]  /*115c0*/  @!P3 IMAD.X R8, RZ, RZ, R8, P2 ;  /* 0x000000ffff08b224 */ /* 0x001fe200010e0608 */
[----:B------:R-:W-:Y:S02]  /*115d0*/  LOP3.LUT P2, RZ, R19, 0x8, RZ, 0xc0, !PT ;  /* 0x0000000813ff7812 */ /* 0x000fe4000784c0ff */
[----:B------:R-:W-:Y:S01]  /*115e0*/  @!P3 LOP3.LUT R9, R5, 0x40, RZ, 0xc0, !PT ;  /* 0x000000400509b812 */ /* 0x000fe200078ec0ff */
[----:B-1----:R-:W-:Y:S02]  /*115f0*/  @!P3 IMAD.MOV.U32 R2, RZ, RZ, R21 ;  /* 0x000000ffff02b224 */ /* 0x002fe400078e0015 */
[----:B------:R-:W-:Y:S01]  /*11600*/  @!P3 IMAD.MOV.U32 R3, RZ, RZ, R8 ;  /* 0x000000ffff03b224 */ /* 0x000fe200078e0008 */
[----:B------:R-:W-:-:S07]  /*11610*/  @!P3 SHF.R.U32.HI R9, RZ, 0x2, R9 ;  /* 0x00000002ff09b819 */ /* 0x000fce0000011609 */
[----:B------:R-:W-:Y:S01]  /*11620*/  @!P3 LDGSTS.E.BYPASS.LTC128B.128 [R11+0x26c00], desc[UR38][R2.64], !P2 ;  /* 0x26c00000020bbfae */ /* 0x000fe2000d101d66 */
[----:B------:R-:W-:Y:S02]  /*11630*/  @!P3 ISETP.NE.U32.AND P2, PT, R9, RZ, PT ;  /* 0x000000ff0900b20c */ /* 0x000fe40003f45070 */
[----:B------:R-:W-:Y:S01]  /*11640*/  @!P3 LOP3.LUT R8, R6, 0x80, RZ, 0xc0, !PT ;  /* 0x000000800608b812 */ /* 0x000fe200078ec0ff */
[----:B------:R-:W-:Y:S03]  /*11650*/  @!P3 LDGSTS.E.BYPASS.LTC128B.128 [R11+0x28c00], desc[UR38][R2.64+0x80], !P6 ;  /* 0x28c00080020bbfae */ /* 0x000fe6000f101d66 */
[----:B------:R-:W-:Y:S01]  /*11660*/  @!P3 SHF.R.U32.HI R8, RZ, 0x3, R8 ;  /* 0x00000003ff08b819 */ /* 0x000fe20000011608 */
[----:B------:R-:W-:Y:S04]  /*11670*/  @!P3 LDGSTS.E.BYPASS.LTC128B.128 [R11+0x2ac00], desc[UR38][R2.64+0x100], !P4 ;  /* 0x2ac00100020bbfae */ /* 0x000fe8000e101d66 */
[----:B------:R-:W-:Y:S04]  /*11680*/  @!P3 LDGSTS.E.BYPASS.LTC128B.128 [R11+0x2cc00], desc[UR38][R2.64+0x180], !P5 ;  /* 0x2cc00180020bbfae */ /* 0x000fe8000e901d66 */
[----:B------:R-:W-:Y:S04]  /*11690*/  @!P3 LDGSTS.E.BYPASS.LTC128B.128 [R11+0x2ec00], desc[UR38][R2.64+0x200], !P0 ;  /* 0x2ec00200020bbfae */ /* 0x000fe8000c101d66 */
[----:B------:R-:W-:Y:S04]  /*116a0*/  @!P3 LDGSTS.E.BYPASS.LTC128B.128 [R11+0x30c00], desc[UR38][R2.64+0x280], !P1 ;  /* 0x30c00280020bbfae */ /* 0x000fe8000c901d66 */
[----:B------:R-:W-:Y:S01]  /*116b0*/  @!P3 LDGSTS.E.BYPASS.LTC128B.128 [R11+0x32c00], desc[UR38][R2.64+0x300], P2 ;  /* 0x32c00300020bbfae */ /* 0x000fe20009101d66 */
[----:B------:R-:W-:-:S13]  /*116c0*/  @!P3 ISETP.NE.U32.AND P2, PT, R8, RZ, PT ;  /* 0x000000ff0800b20c */ /* 0x000fda0003f45070 */
[----:B------:R0:W-:Y:S01]  /*116d0*/  @!P3 LDGSTS.E.BYPASS.LTC128B.128 [R11+0x34c00], desc[UR38][R2.64+0x380], P2 ;  /* 0x34c00380020bbfae */ /* 0x0001e20009101d66 */
[----:B------:R-:W-:-:S03]  /*116e0*/  ISETP.GE.AND P2, PT, R10, R7, PT ;  /* 0x000000070a00720c */ /* 0x000fc60003f46270 */
[----:B------:R-:W-:Y:S04]  /*116f0*/  SHFL.IDX PT, R10, R4, 0x2, 0x181f ;  /* 0x00581f00040a7f89 */ /* 0x000fe800000e0000 */
[----:B0-----:R-:W0:Y:S01]  /*11700*/  SHFL.IDX PT, R3, R0, 0x2, 0x181f ;  /* 0x00581f0000037f89 */ /* 0x001e2200000e0000 */
[----:B------:R-:W-:-:S04]  /*11710*/  LOP3.LUT R19, R19, 0xffffff7f, RZ, 0xc0, !PT ;  /* 0xffffff7f13137812 */ /* 0x000fc800078ec0ff */
[----:B------:R-:W-:Y:S02]  /*11720*/  @P6 LOP3.LUT R19, R19, 0x80, RZ, 0xfc, !PT ;  /* 0x0000008013136812 */ /* 0x000fe400078efcff */
[----:B------:R-:W-:Y:S02]  /*11730*/  @!P2 LOP3.LUT R2, R5, 0x40, RZ, 0xc0, !PT ;  /* 0x000000400502a812 */ /* 0x000fe400078ec0ff */
[----:B------:R-:W-:Y:S02]  /*11740*/  LOP3.LUT P3, RZ, R19, 0x8, RZ, 0xc0, !PT ;  /* 0x0000000813ff7812 */ /* 0x000fe4000786c0ff */
[----:B------:R-:W-:Y:S02]  /*11750*/  @!P2 SHF.R.U32.HI R9, RZ, 0x2, R2 ;  /* 0x00000002ff09a819 */ /* 0x000fe40000011602 */
[----:B0-----:R-:W-:-:S05]  /*11760*/  @!P2 LEA R8, P6, R12, R3, 0x1 ;  /* 0x000000030c08a211 */ /* 0x001fca00078c08ff */
[----:B------:R-:W-:Y:S01]  /*11770*/  @!P2 IMAD.X R3, RZ, RZ, R10, P6 ;  /* 0x000000ffff03a224 */ /* 0x000fe200030e060a */
[----:B------:R-:W-:Y:S01]  /*11780*/  LOP3.LUT P6, RZ, R19, 0x80, RZ, 0xc0, !PT ;  /* 0x0000008013ff7812 */ /* 0x000fe200078cc0ff */
[----:B------:R-:W-:Y:S01]  /*11790*/  @!P2 IMAD.MOV.U32 R2, RZ, RZ, R8 ;  /* 0x000000ffff02a224 */ /* 0x000fe200078e0008 */
[----:B------:R-:W-:-:S04]  /*117a0*/  @!P2 LOP3.LUT R8, R6, 0x80, RZ, 0xc0, !PT ;  /* 0x000000800608a812 */ /* 0x000fc800078ec0ff */
[----:B------:R-:W-:Y:S01]  /*117b0*/  @!P2 SHF.R.U32.HI R8, RZ, 0x3, R8 ;  /* 0x00000003ff08a819 */ /* 0x000fe20000011608 */
[----:B------:R0:W-:Y:S03]  /*117c0*/  @!P2 LDGSTS.E.BYPASS.LTC128B.128 [R11+0x27400], desc[UR38][R2.64], !P3 ;  /* 0x27400000020bafae */ /* 0x0001e6000d901d66 */
[----:B------:R-:W-:-:S03]  /*117d0*/  @!P2 ISETP.NE.U32.AND P3, PT, R8, RZ, PT ;  /* 0x000000ff0800a20c */ /* 0x000fc60003f65070 */
[----:B------:R0:W-:Y:S01]  /*117e0*/  @!P2 LDGSTS.E.BYPASS.LTC128B.128 [R11+0x29400], desc[UR38][R2.64+0x80], !P6 ;  /* 0x29400080020bafae */ /* 0x0001e2000f101d66 */
[----:B------:R-:W-:-:S03]  /*117f0*/  @!P2 ISETP.NE.U32.AND P6, PT, R9, RZ, PT ;  /* 0x000000ff0900a20c */ /* 0x000fc60003fc5070 */
[----:B------:R0:W-:Y:S04]  /*11800*/  @!P2 LDGSTS.E.BYPASS.LTC128B.128 [R11+0x2b400], desc[UR38][R2.64+0x100], !P4 ;  /* 0x2b400100020bafae */ /* 0x0001e8000e101d66 */
[----:B------:R0:W-:Y:S04]  /*11810*/  @!P2 LDGSTS.E.BYPASS.LTC128B.128 [R11+0x2d400], desc[UR38][R2.64+0x180], !P5 ;  /* 0x2d400180020bafae */ /* 0x0001e8000e901d66 */
[----:B------:R0:W-:Y:S04]  /*11820*/  @!P2 LDGSTS.E.BYPASS.LTC128B.128 [R11+0x2f400], desc[UR38][R2.64+0x200], !P0 ;  /* 0x2f400200020bafae */ /* 0x0001e8000c101d66 */
[----:B------:R0:W-:Y:S04]  /*11830*/  @!P2 LDGSTS.E.BYPASS.LTC128B.128 [R11+0x31400], desc[UR38][R2.64+0x280], !P1 ;  /* 0x31400280020bafae */ /* 0x0001e8000c901d66 */
[----:B------:R0:W-:Y:S04]  /*11840*/  @!P2 LDGSTS.E.BYPASS.LTC128B.128 [R11+0x33400], desc[UR38][R2.64+0x300], P6 ;  /* 0x33400300020bafae */ /* 0x0001e8000b101d66 */
[----:B------:R0:W-:Y:S04]  /*11850*/  @!P2 LDGSTS.E.BYPASS.LTC128B.128 [R11+0x35400], desc[UR38][R2.64+0x380], P3 ;  /* 0x35400380020bafae */ /* 0x0001e80009901d66 */
[----:B------:R-:W1:Y:S04]  /*11860*/  SHFL.IDX PT, R4, R4, 0x3, 0x181f ;  /* 0x00781f0004047f89 */ /* 0x000e6800000e0000 */
[----:B------:R-:W2:Y:S02]  /*11870*/  SHFL.IDX PT, R0, R0, 0x3, 0x181f ;  /* 0x00781f0000007f89 */ /* 0x000ea400000e0000 */
.L_x_4261:
[----:B0-----:R-:W3:Y:S01]  /*11880*/  LDL.LU R2, [R1+0x60] ;  /* 0x0000600001027983 */ /* 0x001ee20000300800 */
[----:B------:R-:W-:Y:S01]  /*11890*/  BSSY B0, `(.L_x_4126) ;  /* 0x000001d000007945 */ /* 0x000fe20003800000 */
[----:B---3--:R-:W-:-:S13]  /*118a0*/  ISETP.GE.AND P2, PT, R2, R7, PT ;  /* 0x000000070200720c */ /* 0x008fda0003f46270 */
[----:B------:R-:W-:Y:S05]  /*118b0*/  @P2 BRA `(.L_x_4127) ;  /* 0x0000000000682947 */ /* 0x000fea0003800000 */
[----:B------:R-:W3:Y:S01]  /*118c0*/  LDL R8, [R1+0x14] ;  /* 0x0000140001087983 */ /* 0x000ee20000100800 */
[C---:B------:R-:W-:Y:S02]  /*118d0*/  LOP3.LUT P6, RZ, R19.reuse, 0x8, RZ, 0xc0, !PT ;  /* 0x0000000813ff7812 */ /* 0x040fe400078cc0ff */
[C---:B------:R-:W-:Y:S01]  /*118e0*/  LOP3.LUT P4, RZ, R19.reuse, 0x4, RZ, 0xc0, !PT ;  /* 0x0000000413ff7812 */ /* 0x040fe2000788c0ff */
[----:B------:R-:W0:Y:S01]  /*118f0*/  S2R R2, SR_TID.X ;  /* 0x0000000000027919 */ /* 0x000e220000002100 */
[----:B------:R-:W-:Y:S02]  /*11900*/  LOP3.LUT P3, RZ, R19, 0x2, RZ, 0xc0, !PT ;  /* 0x0000000213ff7812 */ /* 0x000fe4000786c0ff */
[----:B------:R-:W-:Y:S02]  /*11910*/  LOP3.LUT R5, R5, 0x40, RZ, 0xc0, !PT ;  /* 0x0000004005057812 */ /* 0x000fe400078ec0ff */
[----:B------:R-:W-:Y:S02]  /*11920*/  LOP3.LUT R6, R6, 0x80, RZ, 0xc0, !PT ;  /* 0x0000008006067812 */ /* 0x000fe400078ec0ff */
[----:B------:R-:W-:-:S02]  /*11930*/  SHF.R.U32.HI R5, RZ, 0x2, R5 ;  /* 0x00000002ff057819 */ /* 0x000fc40000011605 */
[----:B------:R-:W-:Y:S01]  /*11940*/  SHF.R.U32.HI R6, RZ, 0x3, R6 ;  /* 0x00000003ff067819 */ /* 0x000fe20000011606 */
[----:B0-----:R-:W-:-:S05]  /*11950*/  IMAD.SHL.U32 R2, R2, 0x8, RZ ;  /* 0x0000000802027824 */ /* 0x001fca00078e00ff */
[----:B------:R-:W-:-:S04]  /*11960*/  LOP3.LUT R2, R2, 0x38, RZ, 0xc0, !PT ;  /* 0x0000003802027812 */ /* 0x000fc800078ec0ff */
[----:B--2---:R-:W-:-:S05]  /*11970*/  LEA R2, P2, R2, R0, 0x1 ;  /* 0x0000000002027211 */ /* 0x004fca00078408ff */
[----:B-1----:R-:W-:Y:S01]  /*11980*/  IMAD.X R3, RZ, RZ, R4, P2 ;  /* 0x000000ffff037224 */ /* 0x002fe200010e0604 */
[----:B------:R-:W-:-:S04]  /*11990*/  ISETP.NE.U32.AND P2, PT, R5, RZ, PT ;  /* 0x000000ff0500720c */ /* 0x000fc80003f45070 */
[----:B------:R-:W-:Y:S01]  /*119a0*/  @!PT LDS RZ, [RZ] ;  /* 0x00000000fffff984 */ /* 0x000fe20000000800 */
[----:B------:R-:W-:Y:S01]  /*119b0*/  @!PT LDS RZ, [RZ] ;  /* 0x00000000fffff984 */ /* 0x000fe20000000800 */
[----:B------:R-:W-:Y:S01]  /*119c0*/  @!PT LDS RZ, [RZ] ;  /* 0x00000000fffff984 */ /* 0x000fe20000000800 */
[----:B---3--:R0:W-:Y:S04]  /*119d0*/  LDGSTS.E.BYPASS.LTC128B.128 [R8+0x27c00], desc[UR38][R2.64], !P6 ;  /* 0x27c0000002087fae */ /* 0x0081e8000f101d66 */
        /* <DEDUP_REMOVED lines=8> */
.L_x_4127:
[----:B------:R-:W-:Y:S05]  /*11a60*/  BSYNC B0 ;  /* 0x0000000000007941 */ /* 0x000fea0003800000 */
.L_x_4126:
[----:B------:R-:W-:Y:S01]  /*11a70*/  NOP ;  /* 0x0000000000007918 */ /* 0x000fe20000000000 */
[----:B------:R-:W-:-:S13]  /*11a80*/  PLOP3.LUT P0, PT, PT, PT, PT, 0x80, 0x0 ;  /* 0x000000000000781c */ /* 0x000fda0003f0f070 */
.L_x_4128:
[----:B------:R-:W-:Y:S02]  /*11a90*/  PLOP3.LUT P1, PT, P1, P0, PT, 0xa2, 0x0 ;  /* 0x000000000000781c */ /* 0x000fe40000f21472 */
[----:B------:R-:W-:-:S08]  /*11aa0*/  @P0 R2UR P1, UR4, R18 ;  /* 0x00000000120402ca */ /* 0x000fd00000020000 */
[----:B------:R-:W-:-:S05]  /*11ab0*/  @P0 PLOP3.LUT P0, PT, P1, PT, PT, 0x80, 0x0 ;  /* 0x000000000000081c */ /* 0x000fca0000f0f070 */
[----:B------:R-:W-:Y:S01]  /*11ac0*/  @!P1 SYNCS.ARRIVE.TRANS64.RED.A0T1 RZ, [UR4+0x38810], RZ ;  /* 0x038810ffffff99a7 */ /* 0x000fe20008200404 */
[----:B------:R-:W-:Y:S07]  /*11ad0*/  @!P1 ARRIVES.LDGSTSBAR.64.TRANSCNT [UR4+0x38810] ;  /* 0x03881000ff0099b0 */ /* 0x000fee0008000a84 */
[----:B------:R-:W-:Y:S05]  /*11ae0*/  @P0 BRA.U.ANY `(.L_x_4128) ;  /* 0xfffffffd00e80947 */ /* 0x000fea000393ffff */
[----:B0-----:R-:W3:Y:S02]  /*11af0*/  LDL.LU R2, [R1+0x64] ;  /* 0x0000640001027983 */ /* 0x001ee40000300800 */
[----:B---3--:R-:W-:-:S05]  /*11b00*/  VIADD R2, R2, 0x1 ;  /* 0x0000000102027836 */ /* 0x008fca0000000000 */
[----:B------:R0:W-:Y:S01]  /*11b10*/  STL [R1+0x64], R2 ;  /* 0x0000640201007387 */ /* 0x0001e20000100800 */
[----:B--2---:R-:W-:-:S04]  /*11b20*/  LEA.HI R0, R2, R2, RZ, 0x1 ;  /* 0x0000000202007211 */ /* 0x004fc800078f08ff */
[----:B------:R-:W-:-:S05]  /*11b30*/  LOP3.LUT R0, R0, 0xfffffffe, RZ, 0xc0, !PT ;  /* 0xfffffffe00007812 */ /* 0x000fca00078ec0ff */
[----:B------:R-:W-:-:S05]  /*11b40*/  IMAD.IADD R0, R2, 0x1, -R0 ;  /* 0x0000000102007824 */ /* 0x000fca00078e0a00 */
[----:B------:R-:W-:Y:S01]  /*11b50*/  SHF.L.U32 R0, R0, 0x1f, RZ ;  /* 0x0000001f00007819 */ /* 0x000fe200000006ff */
[----:B------:R-:W-:Y:S01]  /*11b60*/  NOP ;  /* 0x0000000000007918 */ /* 0x000fe20000000000 */
[----:B------:R0:W-:Y:S01]  /*11b70*/  SYNCS.ARRIVE.TRANS64.A1T0 RZ, [R18+URZ+0x38810], RZ ;  /* 0x038810ff12ff79a7 */ /* 0x0001e2000810003f */
[----:B------:R-:W-:Y:S01]  /*11b80*/  BSSY B0, `(.L_x_4129) ;  /* 0x0000003000007945 */ /* 0x000fe20003800000 */
[----:B------:R-:W2:Y:S03]  /*11b90*/  SYNCS.PHASECHK.TRANS64.TRYWAIT P0, [R18+URZ+0x38820], R0 ;  /* 0x03882000120075a7 */ /* 0x000ea6000800017f */
[----:B0-2---:R-:W-:Y:S05]  /*11ba0*/  @!P0 BRA `(.L_x_4130) ;  /* 0x0000005800f08947 */ /* 0x005fea0003800000 */
.L_x_4262:
[----:B------:R-:W-:Y:S05]  /*11bb0*/  BSYNC B0 ;  /* 0x0000000000007941 */ /* 0x000fea0003800000 */
.L_x_4129:
[----:B------:R-:W-:Y:S01]  /*11bc0*/  LOP3.LUT P0, RZ, R19, 0x1, RZ, 0xc0, !PT ;  /* 0x0000000113ff7812 */ /* 0x000fe2000780c0ff */
[----:B------:R-:W-:-:S12]  /*11bd0*/  BSSY B0, `(.L_x_4131) ;  /* 0x0000097000007945 */ /* 0x000fd80003800000 */
[----:B------:R-:W-:Y:S05]  /*11be0*/  @!P0 BRA `(.L_x_4132) ;  /* 0x0000000800548947 */ /* 0x000fea0003800000 */
[----:B-1----:R-:W0:Y:S04]  /*11bf0*/  LDL R4, [R1+0x10] ;  /* 0x0000100001047983 */ /* 0x002e280000100800 */
[----:B------:R-:W2:Y:S01]  /*11c00*/  LDL R2, [R1+0x18] ;  /* 0x0000180001027983 */ /* 0x000ea20000100800 */
[----:B------:R-:W-:Y:S01]  /*11c10*/  BSSY B1, `(.L_x_4133) ;  /* 0x0000008000017945 */ /* 0x000fe20003800000 */
[----:B------:R-:W1:Y:S02]  /*11c20*/  S2R R3, SR_TID.X ;  /* 0x0000000000037919 */ /* 0x000e640000002100 */
[----:B-1----:R-:W-:-:S04]  /*11c30*/  LOP3.LUT R3, R3, 0x7f, RZ, 0xc0, !PT ;  /* 0x0000007f03037812 */ /* 0x002fc800078ec0ff */
[----:B------:R-:W-:Y:S01]  /*11c40*/  ISETP.NE.AND P1, PT, R3, RZ, PT ;  /* 0x000000ff0300720c */ /* 0x000fe20003f25270 */
[----:B0-----:R-:W-:Y:S01]  /*11c50*/  IMAD R0, R4, 0x8, R18 ;  /* 0x0000000804007824 */ /* 0x001fe200078e0212 */
[----:B--2---:R-:W-:-:S04]  /*11c60*/  SHF.L.U32 R2, R2, 0x1f, RZ ;  /* 0x0000001f02027819 */ /* 0x004fc800000006ff */
[----:B------:R-:W0:Y:S02]  /*11c70*/  SYNCS.PHASECHK.TRANS64.TRYWAIT P0, [R0+URZ+0x38860], R2 ;  /* 0x03886002000075a7 */ /* 0x000e24000800017f */
[----:B0-----:R-:W-:Y:S05]  /*11c80*/  @!P0 BRA `(.L_x_4134) ;  /* 0x0000005800cc8947 */ /* 0x001fea0003800000 */
.L_x_4263:
[----:B------:R-:W-:Y:S05]  /*11c90*/  BSYNC B1 ;  /* 0x0000000000017941 */ /* 0x000fea0003800000 */
.L_x_4133:
        /* <DEDUP_REMOVED lines=9> */
.L_x_4136:
[----:B------:R-:W-:Y:S05]  /*11d30*/  BSYNC B1 ;  /* 0x0000000000017941 */ /* 0x000fea0003800000 */
.L_x_4135:
[----:B------:R-:W2:Y:S04]  /*11d40*/  LDL R4, [R1+0x20] ;  /* 0x0000200001047983 */ /* 0x000ea80000100800 */
[----:B------:R-:W2:Y:S04]  /*11d50*/  LDL.LU R3, [R1+0x30] ;  /* 0x0000300001037983 */ /* 0x000ea80000300800 */
[----:B0-----:R-:W3:Y:S01]  /*11d60*/  LDL R2, [R1+0x10] ;  /* 0x0000100001027983 */ /* 0x001ee20000100800 */
        /* <DEDUP_REMOVED lines=8> */
[----:B---3--:R-:W-:-:S04]  /*11df0*/  IMAD R2, R2, 0x10000, R18 ;  /* 0x0001000002027824 */ /* 0x008fc800078e0212 */
[----:B------:R-:W-:-:S07]  /*11e00*/  VIADD R4, R2, 0x400 ;  /* 0x0000040002047836 */ /* 0x000fce0000000000 */
.L_x_4137:
        /* <DEDUP_REMOVED lines=15> */
.L_x_4138:
        /* <DEDUP_REMOVED lines=15> */
.L_x_4139:
        /* <DEDUP_REMOVED lines=15> */
.L_x_4140:
        /* <DEDUP_REMOVED lines=15> */
.L_x_4141:
        /* <DEDUP_REMOVED lines=15> */
.L_x_4142:
        /* <DEDUP_REMOVED lines=15> */
.L_x_4143:
        /* <DEDUP_REMOVED lines=15> */
.L_x_4144:
        /* <DEDUP_REMOVED lines=10> */
.L_x_4132:
[----:B------:R-:W-:Y:S05]  /*12540*/  BSYNC B0 ;  /* 0x0000000000007941 */ /* 0x000fea0003800000 */
.L_x_4131:
[----:B-1----:R-:W0:Y:S04]  /*12550*/  LDL R4, [R1+0x3c] ;  /* 0x00003c0001047983 */ /* 0x002e280000100800 */
        /* <DEDUP_REMOVED lines=19> */
[----:B------:R-:W2:Y:S04]  /*12690*/  LDL.LU R5, [R1+0x10] ;  /* 0x0000100001057983 */ /* 0x000ea80000300800 */
[----:B------:R-:W3:Y:S01]  /*126a0*/  LDL.LU R9, [R1+0x18] ;  /* 0x0000180001097983 */ /* 0x000ee20000300800 */
[----:B------:R-:W-:Y:S01]  /*126b0*/  LOP3.LUT P2, RZ, R19, 0x1, RZ, 0xc0, !PT ;  /* 0x0000000113ff7812 */ /* 0x000fe2000784c0ff */
[----:B------:R-:W-:Y:S01]  /*126c0*/  BSSY B1, `(.L_x_4149) ;  /* 0x00000d7000017945 */ /* 0x000fe20003800000 */
[----:B--2---:R-:W-:-:S05]  /*126d0*/  VIADD R2, R5, 0x1 ;  /* 0x0000000105027836 */ /* 0x004fca0000000000 */
[----:B------:R-:W-:-:S04]  /*126e0*/  ISETP.NE.AND P0, PT, R2, 0x2, PT ;  /* 0x000000020200780c */ /* 0x000fc80003f05270 */
[----:B------:R-:W-:Y:S02]  /*126f0*/  SEL R3, RZ, 0x1, P0 ;  /* 0x00000001ff037807 */ /* 0x000fe40000000000 */
[----:B------:R-:W-:Y:S02]  /*12700*/  SEL R10, R2, RZ, P0 ;  /* 0x000000ff020a7207 */ /* 0x000fe40000000000 */
[----:B---3--:R-:W-:-:S05]  /*12710*/  LOP3.LUT R9, R9, R3, RZ, 0x3c, !PT ;  /* 0x0000000309097212 */ /* 0x008fca00078e3cff */
[----:B------:R0:W-:Y:S04]  /*12720*/  STL [R1+0x18], R9 ;  /* 0x0000180901007387 */ /* 0x0001e80000100800 */
[----:B------:R0:W-:Y:S01]  /*12730*/  STL [R1+0x10], R10 ;  /* 0x0000100a01007387 */ /* 0x0001e20000100800 */
        /* <DEDUP_REMOVED lines=24> */
.L_x_4151:
[----:B------:R-:W-:Y:S01]  /*128c0*/  IMAD R3, R10, 0x8, R18 ;  /* 0x000000080a037824 */ /* 0x000fe200078e0212 */
[----:B------:R-:W-:Y:S01]  /*128d0*/  SHF.L.U32 R2, R9, 0x1f, RZ ;  /* 0x0000001f09027819 */ /* 0x000fe200000006ff */
[----:B------:R-:W2:Y:S01]  /*128e0*/  S2R R5, SR_TID.X ;  /* 0x0000000000057919 */ /* 0x000ea20000002100 */
[----:B------:R-:W-:Y:S02]  /*128f0*/  BSSY B3, `(.L_x_4152) ;  /* 0x0000005000037945 */ /* 0x000fe40003800000 */
[----:B------:R-:W3:Y:S01]  /*12900*/  SYNCS.PHASECHK.TRANS64.TRYWAIT P0, [R3+URZ+0x38840], R2 ;  /* 0x03884002030075a7 */ /* 0x000ee2000800017f */
[----:B--2---:R-:W-:-:S04]  /*12910*/  LOP3.LUT R5, R5, 0x7f, RZ, 0xc0, !PT ;  /* 0x0000007f05057812 */ /* 0x004fc800078ec0ff */
[----:B------:R-:W-:Y:S01]  /*12920*/  ISETP.NE.AND P1, PT, R5, RZ, PT ;  /* 0x000000ff0500720c */ /* 0x000fe20003f25270 */
[----:B---3--:R-:W-:-:S12]  /*12930*/  @!P0 BRA `(.L_x_4153) ;  /* 0x0000004c00b48947 */ /* 0x008fd80003800000 */
.L_x_4264:
[----:B------:R-:W-:Y:S05]  /*12940*/  BSYNC B3 ;  /* 0x0000000000037941 */ /* 0x000fea0003800000 */
.L_x_4152:
[----:B------:R-:W-:Y:S04]  /*12950*/  BSSY B3, `(.L_x_4154) ;  /* 0x0000009000037945 */ /* 0x000fe80003800000 */
[----:B------:R-:W-:Y:S05]  /*12960*/  @P1 BRA `(.L_x_4155) ;  /* 0x00000000001c1947 */ /* 0x000fea0003800000 */
[----:B-1----:R-:W1:Y:S01]  /*12970*/  S2R R6, SR_TID.X ;  /* 0x0000000000067919 */ /* 0x002e620000002100 */
[----:B------:R-:W-:-:S04]  /*12980*/  IMAD.MOV.U32 R5, RZ, RZ, 0x2000 ;  /* 0x00002000ff057424 */ /* 0x000fc800078e00ff */
[----:B------:R3:W-:Y:S01]  /*12990*/  SYNCS.ARRIVE.TRANS64 RZ, [R3+URZ+0x38830], R5 ;  /* 0x0388300503ff79a7 */ /* 0x0007e2000800003f */
[----:B-1----:R-:W-:-:S04]  /*129a0*/  LOP3.LUT R6, R6, 0x1f, RZ, 0xc0, !PT ;  /* 0x0000001f06067812 */ /* 0x002fc800078ec0ff */
[----:B------:R-:W-:-:S13]  /*129b0*/  ISETP.NE.AND P0, PT, R6, RZ, PT ;  /* 0x000000ff0600720c */ /* 0x000fda0003f05270 */
[----:B---3--:R-:W-:Y:S05]  /*129c0*/  @!P0 BRA `(.L_x_4155) ;  /* 0x0000000000048947 */ /* 0x008fea0003800000 */
[----:B------:R-:W-:Y:S01]  /*129d0*/  BPT.TRAP 0x1 ;  /* 0x000000040000795c */ /* 0x000fe20000300000 */
.L_x_4155:
[----:B------:R-:W-:Y:S05]  /*129e0*/  BSYNC B3 ;  /* 0x0000000000037941 */ /* 0x000fea0003800000 */
.L_x_4154:
[----:B------:R-:W3:Y:S04]  /*129f0*/  LDL R5, [R1+0x10] ;  /* 0x0000100001057983 */ /* 0x000ee80000100800 */
[----:B-1----:R-:W4:Y:S01]  /*12a00*/  LDL R6, [R1+0x20] ;  /* 0x0000200001067983 */ /* 0x002f220000100800 */
[----:B0-----:R-:W-:Y:S01]  /*12a10*/  IMAD.MOV.U32 R9, RZ, RZ, RZ ;  /* 0x000000ffff097224 */ /* 0x001fe200078e00ff */
[----:B------:R-:W-:Y:S01]  /*12a20*/  UIADD3 UR4, UP0, UR40, 0x370, URZ ;  /* 0x0000037028047890 */ /* 0x000fe2000ff1e03f */
[----:B------:R-:W-:Y:S01]  /*12a30*/  PLOP3.LUT P0, PT, PT, PT, PT, 0x80, 0x0 ;  /* 0x000000000000781c */ /* 0x000fe20003f0f070 */
[----:B------:R-:W-:Y:S01]  /*12a40*/  UMOV UR6, 0x0 ;  /* 0x0000000000067882 */ /* 0x000fe20000000000 */
[----:B------:R-:W-:Y:S01]  /*12a50*/  UMOV UR7, 0x14f00000 ;  /* 0x14f0000000077882 */ /* 0x000fe20000000000 */
[----:B------:R-:W-:Y:S01]  /*12a60*/  R2UR UR10, R9 ;  /* 0x00000000090a72ca */ /* 0x000fe200000e0000 */
[----:B------:R-:W-:Y:S01]  /*12a70*/  UIADD3.X UR5, URZ, UR41, URZ, UP0, !UPT ;  /* 0x000000293f057290 */ /* 0x000fe200087fe43f */
[----:B---3--:R-:W-:-:S02]  /*12a80*/  IMAD R5, R5, 0x2000, R18 ;  /* 0x0000200005057824 */ /* 0x008fc400078e0212 */
[----:B----4-:R-:W-:Y:S02]  /*12a90*/  IMAD R0, R0, 0x40, R6 ;  /* 0x0000004000007824 */ /* 0x010fe400078e0206 */
[----:B------:R-:W-:Y:S02]  /*12aa0*/  VIADD R5, R5, 0x22400 ;  /* 0x0002240005057836 */ /* 0x000fe40000000000 */
[----:B------:R-:W-:-:S07]  /*12ab0*/  VIADD R6, R3, 0x38830 ;  /* 0x0003883003067836 */ /* 0x000fce0000000000 */
.L_x_4156:
        /* <DEDUP_REMOVED lines=13> */
.L_x_4265:
[----:B------:R-:W-:Y:S05]  /*12b90*/  BSYNC B3 ;  /* 0x0000000000037941 */ /* 0x000fea0003800000 */
.L_x_4157:
[----:B------:R-:W-:Y:S01]  /*12ba0*/  BSSY B3, `(.L_x_4159) ;  /* 0x000000b000037945 */ /* 0x000fe20003800000 */
[----:B------:R-:W-:Y:S02]  /*12bb0*/  IMAD.MOV.U32 R6, RZ, RZ, 0x0 ;  /* 0x00000000ff067424 */ /* 0x000fe400078e00ff */
[----:B------:R-:W-:Y:S01]  /*12bc0*/  IMAD.MOV.U32 R7, RZ, RZ, 0x14f00000 ;  /* 0x14f00000ff077424 */ /* 0x000fe200078e00ff */
[----:B------:R-:W-:Y:S06]  /*12bd0*/  @P1 BRA `(.L_x_4160) ;  /* 0x00000000001c1947 */ /* 0x000fec0003800000 */
[----:B------:R-:W1:Y:S01]  /*12be0*/  S2R R5, SR_TID.X ;  /* 0x0000000000057919 */ /* 0x000e620000002100 */
[----:B0-2---:R-:W-:-:S04]  /*12bf0*/  IMAD.MOV.U32 R2, RZ, RZ, 0x10000 ;  /* 0x00010000ff027424 */ /* 0x005fc800078e00ff */
[----:B------:R3:W-:Y:S01]  /*12c00*/  SYNCS.ARRIVE.TRANS64 RZ, [R3+URZ+0x38850], R2 ;  /* 0x0388500203ff79a7 */ /* 0x0007e2000800003f */
[----:B-1----:R-:W-:-:S04]  /*12c10*/  LOP3.LUT R5, R5, 0x1f, RZ, 0xc0, !PT ;  /* 0x0000001f05057812 */ /* 0x002fc800078ec0ff */
[----:B------:R-:W-:-:S13]  /*12c20*/  ISETP.NE.AND P0, PT, R5, RZ, PT ;  /* 0x000000ff0500720c */ /* 0x000fda0003f05270 */
[----:B---3--:R-:W-:Y:S05]  /*12c30*/  @!P0 BRA `(.L_x_4160) ;  /* 0x0000000000048947 */ /* 0x008fea0003800000 */
[----:B------:R-:W-:Y:S01]  /*12c40*/  BPT.TRAP 0x1 ;  /* 0x000000040000795c */ /* 0x000fe20000300000 */
.L_x_4160:
[----:B------:R-:W-:Y:S05]  /*12c50*/  BSYNC B3 ;  /* 0x0000000000037941 */ /* 0x000fea0003800000 */
.L_x_4159:
[----:B0-2---:R-:W2:Y:S01]  /*12c60*/  LDL R2, [R1+0x10] ;  /* 0x0000100001027983 */ /* 0x005ea20000100800 */
        /* <DEDUP_REMOVED lines=9> */
.L_x_4161:
        /* <DEDUP_REMOVED lines=15> */
.L_x_4162:
        /* <DEDUP_REMOVED lines=15> */
.L_x_4163:
        /* <DEDUP_REMOVED lines=15> */
.L_x_4164:
        /* <DEDUP_REMOVED lines=15> */
.L_x_4165:
        /* <DEDUP_REMOVED lines=15> */
.L_x_4166:
        /* <DEDUP_REMOVED lines=15> */
.L_x_4167:
        /* <DEDUP_REMOVED lines=15> */
.L_x_4168:
        /* <DEDUP_REMOVED lines=10> */
.L_x_4150:
[----:B------:R-:W-:Y:S05]  /*13430*/  BSYNC B1 ;  /* 0x0000000000017941 */ /* 0x000fea0003800000 */
.L_x_4149:
[----:B------:R-:W2:Y:S02]  /*13440*/  LDL.LU R5, [R1+0x3c] ;  /* 0x00003c0001057983 */ /* 0x000ea40000300800 */
[----:B--2---:R-:W-:-:S07]  /*13450*/  VIADD R0, R5, 0xfffffffd ;  /* 0xfffffffd05007836 */ /* 0x004fce0000000000 */
.L_x_4148:
[----:B------:R-:W-:Y:S05]  /*13460*/  BSYNC B2 ;  /* 0x0000000000027941 */ /* 0x000fea0003800000 */
.L_x_4147:
[----:B------:R-:W-:Y:S01]  /*13470*/  VIADD R8, R8, 0xfffffffe ;  /* 0xfffffffe08087836 */ /* 0x000fe20000000000 */
[----:B------:R-:W-:-:S04]  /*13480*/  LOP3.LUT R4, RZ, R4, RZ, 0x33, !PT ;  /* 0x00000004ff047212 */ /* 0x000fc800078e33ff */
[----:B------:R-:W-:-:S13]  /*13490*/  ISETP.NE.AND P0, PT, R8, R4, PT ;  /* 0x000000040800720c */ /* 0x000fda0003f05270 */
[----:B------:R-:W-:Y:S05]  /*134a0*/  @!P0 BRA `(.L_x_4146) ;  /* 0x0000001800e08947 */ /* 0x000fea0003800000 */
.L_x_4209:
[----:B------:R-:W2:Y:S04]  /*134b0*/  LDL.LU R3, [R1+0x10] ;  /* 0x0000100001037983 */ /* 0x000ea80000300800 */
[----:B------:R-:W3:Y:S01]  /*134c0*/  LDL.LU R2, [R1+0x18] ;  /* 0x0000180001027983 */ /* 0x000ee20000300800 */
        /* <DEDUP_REMOVED lines=8> */
[----:B0-----:R-:W-:Y:S06]  /*13550*/  @!P1 BRA `(.L_x_4170) ;  /* 0x0000000c00349947 */ /* 0x001fec0003800000 */
        /* <DEDUP_REMOVED lines=24> */
.L_x_4171:
        /* <DEDUP_REMOVED lines=8> */
.L_x_4266:
[----:B------:R-:W-:Y:S05]  /*13760*/  BSYNC B2 ;  /* 0x0000000000027941 */ /* 0x000fea0003800000 */
.L_x_4172:
        /* <DEDUP_REMOVED lines=9> */
.L_x_4175:
[----:B------:R-:W-:Y:S05]  /*13800*/  BSYNC B2 ;  /* 0x0000000000027941 */ /* 0x000fea0003800000 */
.L_x_4174:
        /* <DEDUP_REMOVED lines=12> */
.L_x_4176:
        /* <DEDUP_REMOVED lines=13> */
.L_x_4267:
[----:B------:R-:W-:Y:S05]  /*139a0*/  BSYNC B2 ;  /* 0x0000000000027941 */ /* 0x000fea0003800000 */
.L_x_4177:
        /* <DEDUP_REMOVED lines=11> */
.L_x_4180:
[----:B------:R-:W-:Y:S05]  /*13a60*/  BSYNC B2 ;  /* 0x0000000000027941 */ /* 0x000fea0003800000 */
.L_x_4179:
        /* <DEDUP_REMOVED lines=9> */
.L_x_4181:
        /* <DEDUP_REMOVED lines=15> */
.L_x_4182:
        /* <DEDUP_REMOVED lines=15> */
.L_x_4183:
        /* <DEDUP_REMOVED lines=15> */
.L_x_4184:
        /* <DEDUP_REMOVED lines=15> */
.L_x_4185:
        /* <DEDUP_REMOVED lines=15> */
.L_x_4186:
        /* <DEDUP_REMOVED lines=15> */
.L_x_4187:
        /* <DEDUP_REMOVED lines=15> */
.L_x_4188:
        /* <DEDUP_REMOVED lines=10> */
.L_x_4170:
[----:B------:R-:W-:Y:S05]  /*14230*/  BSYNC B1 ;  /* 0x0000000000017941 */ /* 0x000fea0003800000 */
.L_x_4169:
[----:B------:R-:W-:Y:S01]  /*14240*/  VIADD R7, R7, 0x1 ;  /* 0x0000000107077836 */ /* 0x000fe20000000000 */
[----:B------:R-:W-:Y:S01]  /*14250*/  LOP3.LUT P2, RZ, R19, 0x1, RZ, 0xc0, !PT ;  /* 0x0000000113ff7812 */ /* 0x000fe2000784c0ff */
[----:B------:R-:W-:Y:S03]  /*14260*/  BSSY B1, `(.L_x_4189) ;  /* 0x00000d8000017945 */ /* 0x000fe60003800000 */
[----:B------:R-:W-:-:S04]  /*14270*/  ISETP.NE.AND P0, PT, R7, 0x2, PT ;  /* 0x000000020700780c */ /* 0x000fc80003f05270 */
[----:B------:R-:W-:Y:S02]  /*14280*/  SEL R2, RZ, 0x1, P0 ;  /* 0x00000001ff027807 */ /* 0x000fe40000000000 */
[----:B0-----:R-:W-:Y:S02]  /*14290*/  SEL R9, R7, RZ, P0 ;  /* 0x000000ff07097207 */ /* 0x001fe40000000000 */
[----:B------:R-:W-:Y:S01]  /*142a0*/  LOP3.LUT R8, R6, R2, RZ, 0x3c, !PT ;  /* 0x0000000206087212 */ /* 0x000fe200078e3cff */
[----:B------:R-:W-:-:S04]  /*142b0*/  VIADD R6, R0, 0xffffffff ;  /* 0xffffffff00067836 */ /* 0x000fc80000000000 */
        /* <DEDUP_REMOVED lines=27> */
.L_x_4191:
        /* <DEDUP_REMOVED lines=8> */
.L_x_4268:
[----:B------:R-:W-:Y:S05]  /*144f0*/  BSYNC B2 ;  /* 0x0000000000027941 */ /* 0x000fea0003800000 */
.L_x_4192:
        /* <DEDUP_REMOVED lines=9> */
.L_x_4195:
[----:B------:R-:W-:Y:S05]  /*14590*/  BSYNC B2 ;  /* 0x0000000000027941 */ /* 0x000fea0003800000 */
.L_x_4194:
[----:B------:R-:W2:Y:S04]  /*145a0*/  LDL R3, [R1+0x10] ;  /* 0x0000100001037983 */ /* 0x000ea80000100800 */
[----:B------:R-:W3:Y:S01]  /*145b0*/  LDL R5, [R1+0x20] ;  /* 0x0000200001057983 */ /* 0x000ee20000100800 */
[----:B0-----:R-:W-:Y:S01]  /*145c0*/  IMAD.MOV.U32 R8, RZ, RZ, RZ ;  /* 0x000000ffff087224 */ /* 0x001fe200078e00ff */
[----:B------:R-:W-:Y:S01]  /*145d0*/  UIADD3 UR4, UP0, UR40, 0x370, URZ ;  /* 0x0000037028047890 */ /* 0x000fe2000ff1e03f */
[----:B------:R-:W-:Y:S01]  /*145e0*/  PLOP3.LUT P0, PT, PT, PT, PT, 0x80, 0x0 ;  /* 0x000000000000781c */ /* 0x000fe20003f0f070 */
[----:B------:R-:W-:Y:S01]  /*145f0*/  UMOV UR6, 0x0 ;  /* 0x0000000000067882 */ /* 0x000fe20000000000 */
[----:B------:R-:W-:Y:S01]  /*14600*/  UMOV UR7, 0x14f00000 ;  /* 0x14f0000000077882 */ /* 0x000fe20000000000 */
[----:B------:R-:W-:Y:S01]  /*14610*/  R2UR UR10, R8 ;  /* 0x00000000080a72ca */ /* 0x000fe200000e0000 */
[----:B------:R-:W-:Y:S01]  /*14620*/  UIADD3.X UR5, URZ, UR41, URZ, UP0, !UPT ;  /* 0x000000293f057290 */ /* 0x000fe200087fe43f */
[----:B--2---:R-:W-:-:S02]  /*14630*/  IMAD R3, R3, 0x2000, R18 ;  /* 0x0000200003037824 */ /* 0x004fc400078e0212 */
[----:B---3--:R-:W-:Y:S02]  /*14640*/  IMAD R7, R7, 0x40, R5 ;  /* 0x0000004007077824 */ /* 0x008fe400078e0205 */
[----:B------:R-:W-:Y:S02]  /*14650*/  VIADD R3, R3, 0x22400 ;  /* 0x0002240003037836 */ /* 0x000fe40000000000 */
[----:B------:R-:W-:-:S07]  /*14660*/  VIADD R5, R4, 0x38830 ;  /* 0x0003883004057836 */ /* 0x000fce0000000000 */
.L_x_4196:
        /* <DEDUP_REMOVED lines=13> */
.L_x_4269:
[----:B------:R-:W-:Y:S05]  /*14740*/  BSYNC B2 ;  /* 0x0000000000027941 */ /* 0x000fea0003800000 */
.L_x_4197:
        /* <DEDUP_REMOVED lines=11> */
.L_x_4200:
[----:B------:R-:W-:Y:S05]  /*14800*/  BSYNC B2 ;  /* 0x0000000000027941 */ /* 0x000fea0003800000 */
.L_x_4199:
[----:B------:R-:W2:Y:S01]  /*14810*/  LDL R5, [R1+0x10] ;  /* 0x0000100001057983 */ /* 0x000ea20000100800 */
        /* <DEDUP_REMOVED lines=9> */
.L_x_4201:
        /* <DEDUP_REMOVED lines=15> */
.L_x_4202:
        /* <DEDUP_REMOVED lines=15> */
.L_x_4203:
        /* <DEDUP_REMOVED lines=15> */
.L_x_4204:
        /* <DEDUP_REMOVED lines=15> */
.L_x_4205:
        /* <DEDUP_REMOVED lines=15> */
.L_x_4206:
        /* <DEDUP_REMOVED lines=15> */
.L_x_4207:
        /* <DEDUP_REMOVED lines=15> */
.L_x_4208:
        /* <DEDUP_REMOVED lines=10> */
.L_x_4190:
[----:B------:R-:W-:Y:S05]  /*14fe0*/  BSYNC B1 ;  /* 0x0000000000017941 */ /* 0x000fea0003800000 */
.L_x_4189:
[----:B------:R-:W2:Y:S01]  /*14ff0*/  LDL R2, [R1+0x24] ;  /* 0x0000240001027983 */ /* 0x000ea20000100800 */
[----:B------:R-:W-:Y:S01]  /*15000*/  VIADD R0, R0, 0xfffffffe ;  /* 0xfffffffe00007836 */ /* 0x000fe20000000000 */
[----:B--2---:R-:W-:-:S13]  /*15010*/  ISETP.GT.AND P0, PT, R6, R2, PT ;  /* 0x000000020600720c */ /* 0x004fda0003f04270 */
[----:B------:R-:W-:Y:S05]  /*15020*/  @P0 BRA `(.L_x_4209) ;  /* 0xffffffe400200947 */ /* 0x000fea000383ffff */
.L_x_4146:
[----:B------:R-:W-:Y:S05]  /*15030*/  BSYNC B0 ;  /* 0x0000000000007941 */ /* 0x000fea0003800000 */
.L_x_4145:
[----:B------:R-:W2:Y:S04]  /*15040*/  LDL.LU R4, [R1+0x10] ;  /* 0x0000100001047983 */ /* 0x000ea80000300800 */
[----:B------:R-:W3:Y:S01]  /*15050*/  LDL.LU R3, [R1+0x18] ;  /* 0x0000180001037983 */ /* 0x000ee20000300800 */
[----:B------:R-:W1:Y:S01]  /*15060*/  S2R R2, SR_TID.X ;  /* 0x0000000000027919 */ /* 0x000e620000002100 */
[----:B------:R-:W-:Y:S01]  /*15070*/  BSSY B0, `(.L_x_4210) ;  /* 0x0000016000007945 */ /* 0x000fe20003800000 */
[----:B-1----:R-:W-:-:S04]  /*15080*/  LOP3.LUT R2, R2, 0x7f, RZ, 0xc0, !PT ;  /* 0x0000007f02027812 */ /* 0x002fc800078ec0ff */
[----:B------:R-:W-:Y:S01]  /*15090*/  ISETP.NE.AND P1, PT, R2, RZ, PT ;  /* 0x000000ff0200720c */ /* 0x000fe20003f25270 */
[----:B--2---:R-:W-:-:S05]  /*150a0*/  VIADD R0, R4, 0x1 ;  /* 0x0000000104007836 */ /* 0x004fca0000000000 */
[----:B------:R-:W-:-:S04]  /*150b0*/  ISETP.NE.AND P0, PT, R0, 0x2, PT ;  /* 0x000000020000780c */ /* 0x000fc80003f05270 */
[----:B------:R-:W-:-:S04]  /*150c0*/  SEL R2, RZ, 0x1, P0 ;  /* 0x00000001ff027807 */ /* 0x000fc80000000000 */
[----:B---3--:R-:W-:-:S05]  /*150d0*/  LOP3.LUT R3, R3, R2, RZ, 0x3c, !PT ;  /* 0x0000000203037212 */ /* 0x008fca00078e3cff */
[----:B------:R1:W-:Y:S01]  /*150e0*/  STL [R1+0x18], R3 ;  /* 0x0000180301007387 */ /* 0x0003e20000100800 */
[----:B------:R-:W-:Y:S05]  /*150f0*/  @P1 BRA `(.L_x_4211) ;  /* 0x0000000000341947 */ /* 0x000fea0003800000 */
[----:B------:R-:W2:Y:S01]  /*15100*/  S2R R2, SR_LANEID ;  /* 0x0000000000027919 */ /* 0x000ea20000000000 */
[----:B------:R-:W-:Y:S02]  /*15110*/  VOTEU.ANY UR4, UPT, PT ;  /* 0x0000000000047886 */ /* 0x000fe400038e0100 */
[----:B------:R-:W2:Y:S08]  /*15120*/  FLO.U32 R4, UR4 ;  /* 0x0000000400047d00 */ /* 0x000eb000080e0000 */
[----:B------:R-:W3:Y:S01]  /*15130*/  POPC R5, UR4 ;  /* 0x0000000400057d09 */ /* 0x000ee20008000000 */
[----:B--2---:R-:W-:-:S02]  /*15140*/  ISETP.EQ.U32.AND P1, PT, R4, R2, PT ;  /* 0x000000020400720c */ /* 0x004fc40003f22070 */
[----:B-1----:R-:W3:Y:S11]  /*15150*/  LDC.64 R2, c[0x0][0xd60] ;  /* 0x00035800ff027b82 */ /* 0x002ef60000000a00 */
[----:B---3--:R1:W2:Y:S02]  /*15160*/  @P1 ATOMG.E.ADD.STRONG.GPU PT, R2, desc[UR38][R2.64], R5 ;  /* 0x00000005020219a8 */ /* 0x0082a400081ee1e6 */
[----:B-1----:R-:W1:Y:S02]  /*15170*/  S2R R3, SR_LTMASK ;  /* 0x0000000000037919 */ /* 0x002e640000003900 */
[----:B-1----:R-:W-:-:S06]  /*15180*/  LOP3.LUT R3, R3, UR4, RZ, 0xc0, !PT ;  /* 0x0000000403037c12 */ /* 0x002fcc000f8ec0ff */
[----:B------:R-:W1:Y:S01]  /*15190*/  POPC R3, R3 ;  /* 0x0000000300037309 */ /* 0x000e620000000000 */
[----:B--2---:R-:W1:Y:S02]  /*151a0*/  SHFL.IDX PT, R2, R2, R4, 0x1f ;  /* 0x00001f0402027589 */ /* 0x004e6400000e0000 */
[----:B-1----:R-:W-:-:S05]  /*151b0*/  IADD3 R2, R2, UR36, R3 ;  /* 0x0000002402027c10 */ /* 0x002fca000fffe003 */
[----:B------:R2:W-:Y:S02]  /*151c0*/  STL [R1], R2 ;  /* 0x0000000201007387 */ /* 0x0005e40000100800 */
.L_x_4211:
[----:B------:R-:W-:Y:S05]  /*151d0*/  BSYNC B0 ;  /* 0x0000000000007941 */ /* 0x000fea0003800000 */
.L_x_4210:
[----:B------:R-:W-:-:S05]  /*151e0*/  SEL R0, R0, RZ, P0 ;  /* 0x000000ff00007207 */ /* 0x000fca0000000000 */
[----:B------:R3:W-:Y:S02]  /*151f0*/  STL [R1+0x10], R0 ;  /* 0x0000100001007387 */ /* 0x0007e40000100800 */
.L_x_4107:
[----:B------:R-:W-:Y:S05]  /*15200*/  BSYNC B7 ;  /* 0x0000000000077941 */ /* 0x000fea0003800000 */
.L_x_4105:
        /* <DEDUP_REMOVED lines=8> */
[----:B--23--:R-:W2:Y:S04]  /*15290*/  LDS.128 R4, [R18+0x388d0] ;  /* 0x0388d00012047984 */ /* 0x00cea80000000c00 */
[----:B--2---:R2:W-:Y:S04]  /*152a0*/  STL.64 [R1], R4 ;  /* 0x0000000401007387 */ /* 0x0045e80000100a00 */
[----:B------:R2:W-:Y:S01]  /*152b0*/  STL.64 [R1+0x8], R6 ;  /* 0x0000080601007387 */ /* 0x0005e20000100a00 */
[----:B------:R-:W-:Y:S06]  /*152c0*/  BAR.ARV 0x4, 0x180 ;  /* 0x0106000000007b1d */ /* 0x000fec0000002000 */
[----:B------:R-:W-:Y:S05]  /*152d0*/  BRA `(.L_x_4213) ;  /* 0x0000000c001c7947 */ /* 0x000fea0003800000 */
.L_x_4212:
[----:B------:R-:W5:Y:S01]  /*152e0*/  S2R R16, SR_TID.X ;  /* 0x0000000000107919 */ /* 0x000f620000002100 */
[----:B------:R-:W-:Y:S01]  /*152f0*/  UMOV UR4, 0xffffffff ;  /* 0xffffffff00047882 */ /* 0x000fe20000000000 */
[----:B-----5:R-:W-:-:S04]  /*15300*/  LOP3.LUT R16, R16, 0x1f, RZ, 0xc0, !PT ;  /* 0x0000001f10107812 */ /* 0x020fc800078ec0ff */
[----:B------:R-:W-:Y:S01]  /*15310*/  ISETP.NE.AND P0, PT, R16, 0x1f, PT ;  /* 0x0000001f1000780c */ /* 0x000fe20003f05270 */
[----:B------:R-:W-:-:S12]  /*15320*/  BRA.DIV UR4, `(.L_x_4214) ;  /* 0x0000002604b07947 */ /* 0x000fd8000b800000 */
[----:B-1----:R-:W0:Y:S01]  /*15330*/  LDL.LU R3, [R1] ;  /* 0x0000000001037983 */ /* 0x002e220000300800 */
[----:B------:R-:W-:-:S03]  /*15340*/  ULDC UR4, c[0x0][0xd3c] ;  /* 0x00034f0000047ab9 */ /* 0x000fc60000000800 */
[----:B---3--:R-:W4:Y:S01]  /*15350*/  LDL R4, [R1+0xc] ;  /* 0x00000c0001047983 */ /* 0x008f220000100800 */
[----:B0-----:R-:W-:Y:S02]  /*15360*/  IMAD.MOV.U32 R10, RZ, RZ, R3 ;  /* 0x000000ffff0a7224 */ /* 0x001fe400078e0003 */
[----:B----4-:R-:W-:-:S05]  /*15370*/  IMAD.IADD R0, R4, 0x1, R16 ;  /* 0x0000000104007824 */ /* 0x010fca00078e0210 */
[----:B------:R-:W-:-:S13]  /*15380*/  ISETP.GE.OR P1, PT, R0, UR4, !P0 ;  /* 0x0000000400007c0c */ /* 0x000fda000c726670 */
[----:B--2---:R-:W0:Y:S08]  /*15390*/  @!P1 LDC.64 R2, c[0x0][0xd80] ;  /* 0x00036000ff029b82 */ /* 0x004e300000000a00 */
        /* <DEDUP_REMOVED lines=11> */
[----:B------:R-:W-:Y:S01]  /*15450*/  SHFL.IDX PT, R8, R10, 0x1, 0x1f ;  /* 0x00201f000a087f89 */ /* 0x000fe200000e0000 */
[----:B--2---:R-:W-:Y:S01]  /*15460*/  @!P1 IMAD.MOV.U32 R5, RZ, RZ, R6 ;  /* 0x000000ffff059224 */ /* 0x004fe200078e0006 */
[----:B------:R-:W-:-:S02]  /*15470*/  CS2R R6, SRZ ;  /* 0x0000000000067805 */ /* 0x000fc4000001ff00 */
[----:B---3--:R-:W-:Y:S01]  /*15480*/  @!P1 IMAD.MOV.U32 R7, RZ, RZ, R2 ;  /* 0x000000ffff079224 */ /* 0x008fe200078e0002 */
[----:B------:R-:W-:-:S03]  /*15490*/  ISETP.NE.AND P1, PT, R16, RZ, PT ;  /* 0x000000ff1000720c */ /* 0x000fc60003f25270 */
        /* <DEDUP_REMOVED lines=17> */
.L_x_4279:
[----:B------:R-:W-:Y:S02]  /*155b0*/  ULDC UR4, c[0x0][0xd38] ;  /* 0x00034e0000047ab9 */ /* 0x000fe40000000800 */
[----:B------:R-:W-:-:S04]  /*155c0*/  IMAD.U32 R3, RZ, RZ, UR4 ;  /* 0x00000004ff037e24 */ /* 0x000fc8000f8e00ff */
[----:B-1----:R-:W-:-:S04]  /*155d0*/  IMAD R9, R9, R3, RZ ;  /* 0x0000000309097224 */ /* 0x002fc800078e02ff */
[----:B------:R-:W-:-:S05]  /*155e0*/  IMAD.IADD R4, R8, 0x1, R9 ;  /* 0x0000000108047824 */ /* 0x000fca00078e0209 */
[----:B------:R-:W-:-:S13]  /*155f0*/  ISETP.GT.AND P6, PT, R4, R0, PT ;  /* 0x000000000400720c */ /* 0x000fda0003fc4270 */
[----:B------:R-:W-:Y:S05]  /*15600*/  @P6 BRA `(.L_x_4215) ;  /* 0x0000000000ac6947 */ /* 0x000fea0003800000 */
.L_x_4218:
        /* <DEDUP_REMOVED lines=37> */
.L_x_4287:
[----:B------:R-:W-:Y:S02]  /*15860*/  ULDC UR4, c[0x0][0xd38] ;  /* 0x00034e0000047ab9 */ /* 0x000fe40000000800 */
[----:B------:R-:W-:-:S04]  /*15870*/  IMAD.U32 R3, RZ, RZ, UR4 ;  /* 0x00000004ff037e24 */ /* 0x000fc8000f8e00ff */
[----:B-1----:R-:W-:-:S04]  /*15880*/  IMAD R9, R9, R3, RZ ;  /* 0x0000000309097224 */ /* 0x002fc800078e02ff */
[----:B------:R-:W-:-:S05]  /*15890*/  IMAD.IADD R4, R9, 0x1, R4 ;  /* 0x0000000109047824 */ /* 0x000fca00078e0204 */
[----:B------:R-:W-:-:S13]  /*158a0*/  ISETP.GT.AND P6, PT, R4, R0, PT ;  /* 0x000000000400720c */ /* 0x000fda0003fc4270 */
[----:B------:R-:W-:Y:S05]  /*158b0*/  @!P6 BRA `(.L_x_4218) ;  /* 0xfffffffc0054e947 */ /* 0x000fea000383ffff */
.L_x_4215:
        /* <DEDUP_REMOVED lines=9> */
.L_x_4292:
[----:B------:R-:W-:-:S13]  /*15950*/  ISETP.NE.AND P0, PT, R8, RZ, PT ;  /* 0x000000ff0800720c */ /* 0x000fda0003f05270 */
[----:B------:R-:W-:Y:S05]  /*15960*/  @!P0 BRA `(.L_x_4220) ;  /* 0x0000000000148947 */ /* 0x000fea0003800000 */
[----:B------:R-:W-:Y:S01]  /*15970*/  UMOV UR4, 0xffffffff ;  /* 0xffffffff00047882 */ /* 0x000fe20000000000 */
[----:B------:R-:W-:Y:S02]  /*15980*/  VIADD R12, R4, 0xffffffff ;  /* 0xffffffff040c7836 */ /* 0x000fe40000000000 */
[----:B------:R-:W-:Y:S05]  /*15990*/  BRA.DIV UR4, `(.L_x_4221) ;  /* 0x0000002a04a47947 */ /* 0x000fea000b800000 */
[----:B0-----:R0:W4:Y:S02]  /*159a0*/  SHFL.IDX PT, R2, R2, R12, 0x1f ;  /* 0x00001f0c02027589 */ /* 0x00112400000e0000 */
.L_x_4295:
[----:B----4-:R-:W-:-:S07]  /*159b0*/  IMAD.MOV.U32 R6, RZ, RZ, R2 ;  /* 0x000000ffff067224 */ /* 0x010fce00078e0002 */
.L_x_4220:
[----:B------:R-:W4:Y:S01]  /*159c0*/  LDL.LU R10, [R1+0xc] ;  /* 0x00000c00010a7983 */ /* 0x000f220000300800 */
[----:B------:R-:W-:Y:S01]  /*159d0*/  IMAD R9, R6, R3, R9 ;  /* 0x0000000306097224 */ /* 0x000fe200078e0209 */
[----:B--2---:R-:W-:-:S03]  /*159e0*/  IABS R6, R5 ;  /* 0x0000000500067213 */ /* 0x004fc60000000000 */
[----:B------:R-:W-:Y:S01]  /*159f0*/  IMAD.IADD R0, R0, 0x1, -R9 ;  /* 0x0000000100007824 */ /* 0x000fe200078e0a09 */
[----:B0-----:R-:W0:Y:S01]  /*15a00*/  I2F.RP R2, R6 ;  /* 0x0000000600027306 */ /* 0x001e220000209400 */
        /* <DEDUP_REMOVED lines=52> */
[----:B-1----:R-:W-:Y:S02]  /*15d50*/  IMAD.IADD R4, R0, 0x1, -R5 ;  /* 0x0000000100047824 */ /* 0x002fe400078e0a05 */
[----:B------:R-:W-:-:S05]  /*15d60*/  IMAD R0, R3, 0x10000, R2 ;  /* 0x0001000003007824 */ /* 0x000fca00078e0202 */
[----:B------:R0:W-:Y:S04]  /*15d70*/  STL [R1+0x8], R0 ;  /* 0x0000080001007387 */ /* 0x0001e80000100800 */
[----:B------:R0:W-:Y:S04]  /*15d80*/  STL [R1+0xc], R10 ;  /* 0x00000c0a01007387 */ /* 0x0001e80000100800 */
[----:B------:R0:W-:Y:S01]  /*15d90*/  STL [R1+0x4], R4 ;  /* 0x0000040401007387 */ /* 0x0001e20000100800 */
[----:B------:R-:W-:Y:S05]  /*15da0*/  BRA `(.L_x_4222) ;  /* 0x0000000000287947 */ /* 0x000fea0003800000 */
.L_x_4216:
        /* <DEDUP_REMOVED lines=10> */
.L_x_4222:
        /* <DEDUP_REMOVED lines=9> */
[----:B------:R-:W0:Y:S01]  /*15ee0*/  @!P0 S2R R0, SR_CgaCtaId ;  /* 0x0000000000008919 */ /* 0x000e220000008800 */
[----:B--2---:R-:W-:Y:S01]  /*15ef0*/  IMAD.MOV.U32 R7, RZ, RZ, R2 ;  /* 0x000000ffff077224 */ /* 0x004fe200078e0002 */
[----:B------:R-:W-:Y:S01]  /*15f00*/  @!P0 MOV R2, 0x400 ;  /* 0x0000040000028802 */ /* 0x000fe20000000f00 */
[----:B---3--:R-:W-:-:S03]  /*15f10*/  IMAD.MOV.U32 R6, RZ, RZ, R3 ;  /* 0x000000ffff067224 */ /* 0x008fc600078e0003 */
[----:B0-----:R-:W-:-:S05]  /*15f20*/  @!P0 LEA R18, R0, R2, 0x18 ;  /* 0x0000000200128211 */ /* 0x001fca00078ec0ff */
[----:B----4-:R3:W-:Y:S01]  /*15f30*/  @!P0 STS.128 [R18+0x388d0], R4 ;  /* 0x0388d00412008388 */ /* 0x0107e20000000c00 */
[----:B------:R-:W-:Y:S06]  /*15f40*/  BAR.ARV 0x5, 0x180 ;  /* 0x0146000000007b1d */ /* 0x000fec0000002000 */
.L_x_4213:
[----:B----4-:R-:W4:Y:S01]  /*15f50*/  LDL R0, [R1+0xc] ;  /* 0x00000c0001007983 */ /* 0x010f220000100800 */
[----:B------:R-:W-:Y:S02]  /*15f60*/  ULDC UR4, c[0x0][0xd3c] ;  /* 0x00034f0000047ab9 */ /* 0x000fe40000000800 */
[----:B----4-:R-:W-:-:S13]  /*15f70*/  ISETP.GE.AND P0, PT, R0, UR4, PT ;  /* 0x0000000400007c0c */ /* 0x010fda000bf06270 */
[----:B------:R-:W-:Y:S05]  /*15f80*/  @!P0 BRA `(.L_x_4223) ;  /* 0xffffff8c00c08947 */ /* 0x000fea000383ffff */
[----:B------:R-:W-:Y:S05]  /*15f90*/  BSYNC B8 ;  /* 0x0000000000087941 */ /* 0x000fea0003800000 */
.L_x_4099:
[----:B0-----:R-:W4:Y:S01]  /*15fa0*/  LDL.LU R0, [R1+0x64] ;  /* 0x0000640001007983 */ /* 0x001f220000300800 */
[----:B------:R-:W-:Y:S01]  /*15fb0*/  BSSY B0, `(.L_x_4224) ;  /* 0x000000b000007945 */ /* 0x000fe20003800000 */
[----:B--23--:R-:W0:Y:S01]  /*15fc0*/  S2R R5, SR_CgaCtaId ;  /* 0x0000000000057919 */ /* 0x00ce220000008800 */
[----:B----4-:R-:W-:-:S05]  /*15fd0*/  VIADD R0, R0, 0x1 ;  /* 0x0000000100007836 */ /* 0x010fca0000000000 */
[----:B-1----:R-:W-:-:S04]  /*15fe0*/  LEA.HI R2, R0, R0, RZ, 0x1 ;  /* 0x0000000000027211 */ /* 0x002fc800078f08ff */
[----:B------:R-:W-:Y:S02]  /*15ff0*/  LOP3.LUT R3, R2, 0xfffffffe, RZ, 0xc0, !PT ;  /* 0xfffffffe02037812 */ /* 0x000fe400078ec0ff */
[----:B------:R-:W-:-:S03]  /*16000*/  MOV R2, 0x400 ;  /* 0x0000040000027802 */ /* 0x000fc60000000f00 */
[----:B------:R-:W-:Y:S01]  /*16010*/  IMAD.IADD R0, R0, 0x1, -R3 ;  /* 0x0000000100007824 */ /* 0x000fe200078e0a03 */
[----:B0-----:R-:W-:-:S04]  /*16020*/  LEA R9, R5, R2, 0x18 ;  /* 0x0000000205097211 */ /* 0x001fc800078ec0ff */
[----:B------:R-:W-:-:S04]  /*16030*/  SHF.L.U32 R0, R0, 0x1f, RZ ;  /* 0x0000001f00007819 */ /* 0x000fc800000006ff */
[----:B------:R-:W0:Y:S02]  /*16040*/  SYNCS.PHASECHK.TRANS64.TRYWAIT P0, [R9+URZ+0x38820], R0 ;  /* 0x03882000090075a7 */ /* 0x000e24000800017f */
[----:B0-----:R-:W-:Y:S05]  /*16050*/  @!P0 BRA `(.L_x_4225) ;  /* 0x00000024001c8947 */ /* 0x001fea0003800000 */
.L_x_4296:
[----:B------:R-:W-:Y:S05]  /*16060*/  BSYNC B0 ;  /* 0x0000000000007941 */ /* 0x000fea0003800000 */
.L_x_4224:
[----:B------:R-:W-:-:S03]  /*16070*/  UMOV UR4, 0xffffffff ;  /* 0xffffffff00047882 */ /* 0x000fc60000000000 */
[----:B------:R-:W-:Y:S05]  /*16080*/  BRA.DIV UR4, `(.L_x_4226) ;  /* 0x0000002604247947 */ /* 0x000fea000b800000 */
[----:B0-----:R-:W0:Y:S02]  /*16090*/  S2R R0, SR_TID.X ;  /* 0x0000000000007919 */ /* 0x001e240000002100 */
[----:B0-----:R-:W-:-:S04]  /*160a0*/  SHF.R.U32.HI R0, RZ, 0x5, R0 ;  /* 0x00000005ff007819 */ /* 0x001fc80000011600 */
[----:B------:R-:W-:-:S05]  /*160b0*/  LOP3.LUT R0, R0, 0x3, RZ, 0xc0, !PT ;  /* 0x0000000300007812 */ /* 0x000fca00078ec0ff */
[----:B------:R0:W1:Y:S02]  /*160c0*/  SHFL.IDX PT, R14, R0, RZ, 0x1f ;  /* 0x00001fff000e7589 */ /* 0x00006400000e0000 */
.L_x_4299:
[----:B-1----:R-:W-:Y:S01]  /*160d0*/  ISETP.NE.AND P0, PT, R14, RZ, PT ;  /* 0x000000ff0e00720c */ /* 0x002fe20003f05270 */
[----:B------:R-:W-:-:S12]  /*160e0*/  BSSY B0, `(.L_x_4227) ;  /* 0x0000020000007945 */ /* 0x000fd80003800000 */
[----:B------:R-:W-:Y:S05]  /*160f0*/  @P0 BRA `(.L_x_4228) ;  /* 0x0000000000780947 */ /* 0x000fea0003800000 */
[----:B------:R-:W-:-:S03]  /*16100*/  UMOV UR4, 0xffffffff ;  /* 0xffffffff00047882 */ /* 0x000fc60000000000 */
[----:B------:R-:W-:Y:S05]  /*16110*/  BRA.DIV UR4, `(.L_x_4229) ;  /* 0x0000002604347947 */ /* 0x000fea000b800000 */
[----:B------:R-:W-:-:S13]  /*16120*/  ELECT P6, URZ, PT ;  /* 0x00000000003f782f */ /* 0x000fda00038c0000 */
.L_x_4302:
[----:B------:R-:W-:Y:S05]  /*16130*/  @!P6 BRA `(.L_x_4228) ;  /* 0x000000000068e947 */ /* 0x000fea0003800000 */
[----:B------:R-:W2:Y:S04]  /*16140*/  LDL R2, [R1+0x10] ;  /* 0x0000100001027983 */ /* 0x000ea80000100800 */
[----:B------:R-:W3:Y:S01]  /*16150*/  LDL.LU R6, [R1+0x18] ;  /* 0x0000180001067983 */ /* 0x000ee20000300800 */
[----:B0-----:R-:W-:-:S04]  /*16160*/  VIADD R0, R9, 0x38840 ;  /* 0x0003884009007836 */ /* 0x001fc80000000000 */
[C---:B--2---:R-:W-:Y:S02]  /*16170*/  IMAD R5, R2.reuse, 0x8, R0 ;  /* 0x0000000802057824 */ /* 0x044fe400078e0200 */
[----:B------:R-:W-:Y:S01]  /*16180*/  VIADD R2, R2, 0x1 ;  /* 0x0000000102027836 */ /* 0x000fe20000000000 */
[----:B---3--:R-:W-:-:S04]  /*16190*/  SHF.L.U32 R4, R6, 0x1f, RZ ;  /* 0x0000001f06047819 */ /* 0x008fc800000006ff */
[----:B------:R-:W-:Y:S01]  /*161a0*/  ISETP.NE.AND P1, PT, R2, 0x2, PT ;  /* 0x000000020200780c */ /* 0x000fe20003f25270 */
[----:B------:R-:W0:Y:S03]  /*161b0*/  SYNCS.PHASECHK.TRANS64.TRYWAIT P0, [R5+URZ], R4 ;  /* 0x00000004050075a7 */ /* 0x000e26000800017f */
[----:B------:R-:W-:-:S04]  /*161c0*/  SEL R3, RZ, 0x1, P1 ;  /* 0x00000001ff037807 */ /* 0x000fc80000800000 */
[----:B------:R-:W-:Y:S02]  /*161d0*/  LOP3.LUT R6, R6, R3, RZ, 0x3c, !PT ;  /* 0x0000000306067212 */ /* 0x000fe400078e3cff */
[----:B------:R-:W-:Y:S02]  /*161e0*/  SEL R3, R2, RZ, P1 ;  /* 0x000000ff02037207 */ /* 0x000fe40000800000 */
[----:B------:R-:W-:-:S03]  /*161f0*/  SHF.L.U32 R2, R6, 0x1f, RZ ;  /* 0x0000001f06027819 */ /* 0x000fc600000006ff */
[----:B------:R-:W-:Y:S01]  /*16200*/  IMAD R7, R3, 0x8, R0 ;  /* 0x0000000803077824 */ /* 0x000fe200078e0200 */
[----:B0-----:R-:W-:Y:S06]  /*16210*/  @!P0 BRA `(.L_x_4230) ;  /* 0x0000002400148947 */ /* 0x001fec0003800000 */
.L_x_4303:
[----:B------:R-:W0:Y:S01]  /*16220*/  LDL.LU R6, [R1+0x10] ;  /* 0x0000100001067983 */ /* 0x000e220000300800 */
[----:B------:R-:W1:Y:S01]  /*16230*/  SYNCS.PHASECHK.TRANS64.TRYWAIT P0, [R7+URZ], R2 ;  /* 0x00000002070075a7 */ /* 0x000e62000800017f */
[----:B------:R-:W-:-:S04]  /*16240*/  VIADD R0, R9, 0x38860 ;  /* 0x0003886009007836 */ /* 0x000fc80000000000 */
[----:B0-----:R-:W-:Y:S01]  /*16250*/  IMAD R5, R6, 0x8, R0 ;  /* 0x0000000806057824 */ /* 0x001fe200078e0200 */
[----:B-1----:R-:W-:Y:S06]  /*16260*/  @!P0 BRA `(.L_x_4231) ;  /* 0x0000002400148947 */ /* 0x002fec0003800000 */
.L_x_4304:
[----:B------:R-:W1:Y:S02]  /*16270*/  SYNCS.PHASECHK.TRANS64.TRYWAIT P0, [R5+URZ], R4 ;  /* 0x00000004050075a7 */ /* 0x000e64000800017f */
[----:B-1----:R-:W-:Y:S05]  /*16280*/  @!P0 BRA `(.L_x_4232) ;  /* 0x0000002400208947 */ /* 0x002fea0003800000 */
.L_x_4305:
[----:B------:R-:W-:-:S07]  /*16290*/  IMAD R3, R3, 0x8, R0 ;  /* 0x0000000803037824 */ /* 0x000fce00078e0200 */
.L_x_4233:
[----:B--2---:R2:W3:Y:S02]  /*162a0*/  SYNCS.PHASECHK.TRANS64.TRYWAIT P0, [R3+URZ], R2 ;  /* 0x00000002030075a7 */ /* 0x0044e4000800017f */
[----:B---3--:R-:W-:Y:S05]  /*162b0*/  @!P0 NANOSLEEP.SYNCS 0x989680 ;  /* 0x009896800000895d */ /* 0x008fea0003900000 */
[----:B------:R-:W3:Y:S02]  /*162c0*/  @!P0 SYNCS.PHASECHK.TRANS64 P0, [R3+URZ], R2 ;  /* 0x00000002030085a7 */ /* 0x000ee4000800007f */
[----:B---3--:R-:W-:Y:S05]  /*162d0*/  @!P0 BRA `(.L_x_4233) ;  /* 0xfffffffc00f08947 */ /* 0x008fea000383ffff */
.L_x_4228:
[----:B------:R-:W-:Y:S05]  /*162e0*/  BSYNC B0 ;  /* 0x0000000000007941 */ /* 0x000fea0003800000 */
.L_x_4227:
[----:B------:R-:W-:Y:S05]  /*162f0*/  EXIT ;  /* 0x000000000000794d */ /* 0x000fea0003800000 */
.L_x_4056:
[----:B0-----:R-:W-:-:S04]  /*16300*/  IMAD.U32 R0, RZ, RZ, UR41 ;  /* 0x00000029ff007e24 */ /* 0x001fc8000f8e00ff */
[----:B------:R0:W1:Y:S03]  /*16310*/  SYNCS.PHASECHK.TRANS64.TRYWAIT P1, [R0+URZ+0x38800], R3 ;  /* 0x03880003000075a7 */ /* 0x000066000802017f */
[----:B-1----:R-:W-:Y:S05]  /*16320*/  @!P1 NANOSLEEP.SYNCS 0x989680 ;  /* 0x009896800000995d */ /* 0x002fea0003900000 */
[----:B------:R-:W1:Y:S02]  /*16330*/  @!P1 SYNCS.PHASECHK.TRANS64 P1, [R0+URZ+0x38800], R3 ;  /* 0x03880003000095a7 */ /* 0x000e64000802007f */
[----:B-1----:R-:W-:Y:S05]  /*16340*/  @!P1 BRA `(.L_x_4056) ;  /* 0xfffffffc00ec9947 */ /* 0x002fea000383ffff */
[----:B------:R-:W-:Y:S05]  /*16350*/  BRA `(.L_x_4234) ;  /* 0xfffffed800907947 */ /* 0x000fea000383ffff */
.L_x_4060:
[----:B--2---:R2:W3:Y:S02]  /*16360*/  SYNCS.PHASECHK.TRANS64.TRYWAIT P1, [R6+URZ+0x38830], R5 ;  /* 0x03883005060075a7 */ /* 0x0044e4000802017f */
[----:B---3--:R-:W-:Y:S05]  /*16370*/  @!P1 NANOSLEEP.SYNCS 0x989680 ;  /* 0x009896800000995d */ /* 0x008fea0003900000 */
[----:B------:R-:W3:Y:S02]  /*16380*/  @!P1 SYNCS.PHASECHK.TRANS64 P1, [R6+URZ+0x38830], R5 ;  /* 0x03883005060095a7 */ /* 0x000ee4000802007f */
[----:B---3--:R-:W-:Y:S05]  /*16390*/  @!P1 BRA `(.L_x_4060) ;  /* 0xfffffffc00f09947 */ /* 0x008fea000383ffff */
[----:B------:R-:W-:Y:S05]  /*163a0*/  BRA `(.L_x_4059) ;  /* 0xfffffed800ac7947 */ /* 0x000fea000383ffff */
.L_x_4061:
[----:B0-----:R-:W-:-:S04]  /*163b0*/  IMAD.U32 R4, RZ, RZ, UR41 ;  /* 0x00000029ff047e24 */ /* 0x001fc8000f8e00ff */
[----:B------:R0:W3:Y:S03]  /*163c0*/  SYNCS.PHASECHK.TRANS64.TRYWAIT P1, [R4+URZ+0x38810], R3 ;  /* 0x03881003040075a7 */ /* 0x0000e6000802017f */
[----:B---3--:R-:W-:Y:S05]  /*163d0*/  @!P1 NANOSLEEP.SYNCS 0x989680 ;  /* 0x009896800000995d */ /* 0x008fea0003900000 */
[----:B------:R-:W3:Y:S02]  /*163e0*/  @!P1 SYNCS.PHASECHK.TRANS64 P1, [R4+URZ+0x38810], R3 ;  /* 0x03881003040095a7 */ /* 0x000ee4000802007f */
[----:B---3--:R-:W-:Y:S05]  /*163f0*/  @!P1 BRA `(.L_x_4061) ;  /* 0xfffffffc00ec9947 */ /* 0x008fea000383ffff */
[----:B------:R-:W-:Y:S05]  /*16400*/  BRA `(.L_x_4235) ;  /* 0xfffffedc00347947 */ /* 0x000fea000383ffff */
.L_x_4065:
[----:B----4-:R4:W0:Y:S02]  /*16410*/  SYNCS.PHASECHK.TRANS64.TRYWAIT P1, [R6+URZ+0x38850], R5 ;  /* 0x03885005060075a7 */ /* 0x010824000802017f */
[----:B0-----:R-:W-:Y:S05]  /*16420*/  @!P1 NANOSLEEP.SYNCS 0x989680 ;  /* 0x009896800000995d */ /* 0x001fea0003900000 */
[----:B------:R-:W0:Y:S02]  /*16430*/  @!P1 SYNCS.PHASECHK.TRANS64 P1, [R6+URZ+0x38850], R5 ;  /* 0x03885005060095a7 */ /* 0x000e24000802007f */
[----:B0-----:R-:W-:Y:S05]  /*16440*/  @!P1 BRA `(.L_x_4065) ;  /* 0xfffffffc00f09947 */ /* 0x001fea000383ffff */
[----:B------:R-:W-:Y:S05]  /*16450*/  BRA `(.L_x_4064) ;  /* 0xfffffedc00407947 */ /* 0x000fea000383ffff */
.L_x_4070:
[----:B-1----:R-:W-:-:S04]  /*16460*/  IMAD.U32 R5, RZ, RZ, UR5 ;  /* 0x00000005ff057e24 */ /* 0x002fc8000f8e00ff */
[----:B------:R1:W2:Y:S03]  /*16470*/  SYNCS.PHASECHK.TRANS64.TRYWAIT P3, [R5+URZ+0x38830], R4 ;  /* 0x03883004050075a7 */ /* 0x0002a6000806017f */
[----:B--2---:R-:W-:Y:S05]  /*16480*/  @!P3 NANOSLEEP.SYNCS 0x989680 ;  /* 0x009896800000b95d */ /* 0x004fea0003900000 */
[----:B------:R-:W2:Y:S02]  /*16490*/  @!P3 SYNCS.PHASECHK.TRANS64 P3, [R5+URZ+0x38830], R4 ;  /* 0x038830040500b5a7 */ /* 0x000ea4000806007f */
[----:B--2---:R-:W-:Y:S05]  /*164a0*/  @!P3 BRA `(.L_x_4070) ;  /* 0xfffffffc00ecb947 */ /* 0x004fea000383ffff */
[----:B------:R-:W-:Y:S05]  /*164b0*/  BRA `(.L_x_4069) ;  /* 0xfffffefc00cc7947 */ /* 0x000fea000383ffff */
.L_x_4074:
[----:B-1----:R-:W-:-:S04]  /*164c0*/  IMAD.U32 R5, RZ, RZ, UR5 ;  /* 0x00000005ff057e24 */ /* 0x002fc8000f8e00ff */
[----:B------:R1:W3:Y:S03]  /*164d0*/  SYNCS.PHASECHK.TRANS64.TRYWAIT P3, [R5+URZ+0x38850], R4 ;  /* 0x03885004050075a7 */ /* 0x0002e6000806017f */
[----:B---3--:R-:W-:Y:S05]  /*164e0*/  @!P3 NANOSLEEP.SYNCS 0x989680 ;  /* 0x009896800000b95d */ /* 0x008fea0003900000 */
[----:B------:R-:W3:Y:S02]  /*164f0*/  @!P3 SYNCS.PHASECHK.TRANS64 P3, [R5+URZ+0x38850], R4 ;  /* 0x038850040500b5a7 */ /* 0x000ee4000806007f */
[----:B---3--:R-:W-:Y:S05]  /*16500*/  @!P3 BRA `(.L_x_4074) ;  /* 0xfffffffc00ecb947 */ /* 0x008fea000383ffff */
[----:B------:R-:W-:Y:S05]  /*16510*/  BRA `(.L_x_4073) ;  /* 0xffffff0000487947 */ /* 0x000fea000383ffff */
.L_x_4113:
        /* <DEDUP_REMOVED lines=11> */
.L_x_4237:
[----:B------:R-:W-:Y:S05]  /*165d0*/  BSYNC B0 ;  /* 0x0000000000007941 */ /* 0x000fea0003800000 */
.L_x_4236:
[----:B------:R-:W-:Y:S05]  /*165e0*/  BRA `(.L_x_4238) ;  /* 0xffffff9400c87947 */ /* 0x000fea000383ffff */
.L_x_4115:
[----:B------:R-:W-:Y:S01]  /*165f0*/  BSSY B0, `(.L_x_4239) ;  /* 0x0000006000007945 */ /* 0x000fe20003800000 */
[----:B------:R-:W-:-:S07]  /*16600*/  IMAD.MOV.U32 R15, RZ, RZ, -0x1 ;  /* 0xffffffffff0f7424 */ /* 0x000fce00078e00ff */
[----:B012---:R-:W-:Y:S05]  /*16610*/  WARPSYNC.COLLECTIVE R15, `(.L_x_4240) ;  /* 0x000000000f0c7348 */ /* 0x007fea0003c00000 */
[----:B------:R-:W-:Y:S02]  /*16620*/  ELECT P6, UR62, PT ;  /* 0x00000000003e782f */ /* 0x000fe400038c0000 */
[----:B------:R-:W-:Y:S01]  /*16630*/  MOV R14, UR62 ;  /* 0x0000003e000e7c02 */ /* 0x000fe20008000f00 */
[----:B012---:R-:W-:Y:S10]  /*16640*/  ENDCOLLECTIVE ;  /* 0x000000000000791b */ /* 0x007ff40003800000 */
.L_x_4240:
[----:B------:R-:W-:Y:S05]  /*16650*/  BSYNC B0 ;  /* 0x0000000000007941 */ /* 0x000fea0003800000 */
.L_x_4239:
[----:B------:R-:W-:Y:S05]  /*16660*/  BRA `(.L_x_4241) ;  /* 0xffffff9400cc7947 */ /* 0x000fea000383ffff */
.L_x_4117:
[----:B---3--:R3:W4:Y:S02]  /*16670*/  SYNCS.PHASECHK.TRANS64.TRYWAIT P0, [R0+URZ+0x38840], R2 ;  /* 0x03884002000075a7 */ /* 0x008724000800017f */
[----:B----4-:R-:W-:Y:S05]  /*16680*/  @!P0 NANOSLEEP.SYNCS 0x989680 ;  /* 0x009896800000895d */ /* 0x010fea0003900000 */
[----:B------:R-:W4:Y:S02]  /*16690*/  @!P0 SYNCS.PHASECHK.TRANS64 P0, [R0+URZ+0x38840], R2 ;  /* 0x03884002000085a7 */ /* 0x000f24000800007f */
[----:B----4-:R-:W-:Y:S05]  /*166a0*/  @!P0 BRA `(.L_x_4117) ;  /* 0xfffffffc00f08947 */ /* 0x010fea000383ffff */
[----:B------:R-:W-:Y:S05]  /*166b0*/  BRA `(.L_x_4242) ;  /* 0xffffff9800307947 */ /* 0x000fea000383ffff */
.L_x_4121:
[----:B------:R0:W5:Y:S01]  /*166c0*/  LDL R0, [R1+0x38] ;  /* 0x0000380001007983 */ /* 0x0001620000100800 */
        /* <DEDUP_REMOVED lines=8> */
.L_x_4243:
[----:B------:R-:W-:Y:S02]  /*16750*/  IMAD.MOV.U32 R13, RZ, RZ, R3 ;  /* 0x000000ffff0d7224 */ /* 0x000fe400078e0003 */
[----:B------:R-:W-:Y:S01]  /*16760*/  IMAD.MOV.U32 R4, RZ, RZ, R14 ;  /* 0x000000ffff047224 */ /* 0x000fe200078e000e */
[----:B------:R-:W-:-:S07]  /*16770*/  LOP3.LUT R6, R6, 0x7f, RZ, 0xc0, !PT ;  /* 0x0000007f06067812 */ /* 0x000fce00078ec0ff */
[----:B------:R-:W-:Y:S05]  /*16780*/  WARPSYNC.COLLECTIVE R15, `(.L_x_4244) ;  /* 0x000000000f087348 */ /* 0x000fea0003c00000 */
[----:B------:R0:W1:Y:S02]  /*16790*/  SHFL.IDX P6, R14, R13, R12, R11 ;  /* 0x0000000c0d0e7389 */ /* 0x00006400000c000b */
[----:B01----:R-:W-:Y:S01]  /*167a0*/  ENDCOLLECTIVE ;  /* 0x000000000000791b */ /* 0x003fe20003800000 */
.L_x_4244:
[----:B------:R-:W-:-:S05]  /*167b0*/  SHF.R.U32.HI R6, RZ, 0x3, R6 ;  /* 0x00000003ff067819 */ /* 0x000fca0000011606 */
[----:B------:R-:W-:-:S05]  /*167c0*/  IMAD R10, R10, 0x40, R6 ;  /* 0x000000400a0a7824 */ /* 0x000fca00078e0206 */
[----:B------:R0:W-:Y:S01]  /*167d0*/  STL [R1+0x4], R10 ;  /* 0x0000040a01007387 */ /* 0x0001e20000100800 */
[----:B------:R-:W-:Y:S02]  /*167e0*/  IMAD.MOV.U32 R13, RZ, RZ, R2 ;  /* 0x000000ffff0d7224 */ /* 0x000fe400078e0002 */
[----:B------:R-:W-:Y:S02]  /*167f0*/  IMAD.MOV.U32 R12, RZ, RZ, 0x1 ;  /* 0x00000001ff0c7424 */ /* 0x000fe400078e00ff */
[----:B------:R-:W-:-:S07]  /*16800*/  IMAD.MOV.U32 R5, RZ, RZ, R14 ;  /* 0x000000ffff057224 */ /* 0x000fce00078e000e */
[----:B0-----:R-:W-:Y:S05]  /*16810*/  WARPSYNC.COLLECTIVE R15, `(.L_x_4245) ;  /* 0x000000000f087348 */ /* 0x001fea0003c00000 */
[----:B------:R1:W2:Y:S02]  /*16820*/  SHFL.IDX P6, R14, R13, R12, R11 ;  /* 0x0000000c0d0e7389 */ /* 0x0002a400000c000b */
[----:B012---:R-:W-:Y:S01]  /*16830*/  ENDCOLLECTIVE ;  /* 0x000000000000791b */ /* 0x007fe20003800000 */
.L_x_4245:
[----:B------:R-:W-:Y:S02]  /*16840*/  IMAD.MOV.U32 R13, RZ, RZ, R3 ;  /* 0x000000ffff0d7224 */ /* 0x000fe400078e0003 */
[----:B------:R-:W-:-:S07]  /*16850*/  IMAD.MOV.U32 R6, RZ, RZ, R14 ;  /* 0x000000ffff067224 */ /* 0x000fce00078e000e */
[----:B------:R-:W-:Y:S05]  /*16860*/  WARPSYNC.COLLECTIVE R15, `(.L_x_4246) ;  /* 0x000000000f087348 */ /* 0x000fea0003c00000 */
[----:B------:R0:W1:Y:S02]  /*16870*/  SHFL.IDX P6, R14, R13, R12, R11 ;  /* 0x0000000c0d0e7389 */ /* 0x00006400000c000b */
[----:B01----:R-:W-:Y:S01]  /*16880*/  ENDCOLLECTIVE ;  /* 0x000000000000791b */ /* 0x003fe20003800000 */
.L_x_4246:
[----:B------:R-:W-:Y:S02]  /*16890*/  IMAD.MOV.U32 R13, RZ, RZ, R2 ;  /* 0x000000ffff0d7224 */ /* 0x000fe400078e0002 */
[----:B------:R-:W-:Y:S02]  /*168a0*/  IMAD.MOV.U32 R12, RZ, RZ, 0x2 ;  /* 0x00000002ff0c7424 */ /* 0x000fe400078e00ff */
[----:B------:R-:W-:Y:S02]  /*168b0*/  IMAD R0, R0, R7, RZ ;  /* 0x0000000700007224 */ /* 0x000fe400078e02ff */
[----:B------:R-:W-:-:S03]  /*168c0*/  VIADD R7, R10, 0x10 ;  /* 0x000000100a077836 */ /* 0x000fc60000000000 */
[----:B------:R-:W-:Y:S02]  /*168d0*/  ISETP.GE.AND P1, PT, R10, R0, PT ;  /* 0x000000000a00720c */ /* 0x000fe40003f26270 */
[----:B------:R0:W-:Y:S11]  /*168e0*/  STL [R1+0x50], R7 ;  /* 0x0000500701007387 */ /* 0x0001f60000100800 */
        /* <DEDUP_REMOVED lines=8> */
[----:B------:R1:W-:Y:S01]  /*16970*/  @!P1 LDGSTS.E.BYPASS.LTC128B.128 [R8+0x20400], desc[UR38][R4.64], !P0 ;  /* 0x2040000004089fae */ /* 0x0003e2000c101d66 */
[----:B------:R-:W-:Y:S01]  /*16980*/  ISETP.GE.AND P1, PT, R7, R0, PT ;  /* 0x000000000700720c */ /* 0x000fe20003f26270 */
[----:B0-----:R-:W-:-:S05]  /*16990*/  VIADD R7, R10, 0x20 ;  /* 0x000000200a077836 */ /* 0x001fca0000000000 */
[----:B------:R0:W-:Y:S01]  /*169a0*/  STL [R1+0x5c], R7 ;  /* 0x00005c0701007387 */ /* 0x0001e20000100800 */
[----:B-1----:R-:W-:-:S07]  /*169b0*/  IMAD.MOV.U32 R4, RZ, RZ, R14 ;  /* 0x000000ffff047224 */ /* 0x002fce00078e000e */
[----:B0-----:R-:W-:Y:S05]  /*169c0*/  WARPSYNC.COLLECTIVE R15, `(.L_x_4247) ;  /* 0x000000000f087348 */ /* 0x001fea0003c00000 */
[----:B------:R1:W2:Y:S02]  /*169d0*/  SHFL.IDX P6, R14, R13, R12, R11 ;  /* 0x0000000c0d0e7389 */ /* 0x0002a400000c000b */
[----:B012---:R-:W-:Y:S01]  /*169e0*/  ENDCOLLECTIVE ;  /* 0x000000000000791b */ /* 0x007fe20003800000 */
.L_x_4247:
        /* <DEDUP_REMOVED lines=10> */
.L_x_4248:
[----:B------:R-:W-:Y:S01]  /*16a90*/  @!PT LDS RZ, [RZ] ;  /* 0x00000000fffff984 */ /* 0x000fe20000000800 */
[----:B------:R-:W-:Y:S01]  /*16aa0*/  @!PT LDS RZ, [RZ] ;  /* 0x00000000fffff984 */ /* 0x000fe20000000800 */
[----:B------:R-:W-:Y:S01]  /*16ab0*/  @!PT LDS RZ, [RZ] ;  /* 0x00000000fffff984 */ /* 0x000fe20000000800 */
[----:B------:R0:W-:Y:S01]  /*16ac0*/  @!P1 LDGSTS.E.BYPASS.LTC128B.128 [R8+0x20c00], desc[UR38][R4.64], !P0 ;  /* 0x20c0000004089fae */ /* 0x0001e2000c101d66 */
[----:B------:R-:W-:Y:S01]  /*16ad0*/  ISETP.GE.AND P1, PT, R7, R0, PT ;  /* 0x000000000700720c */ /* 0x000fe20003f26270 */
[----:B------:R-:W-:Y:S02]  /*16ae0*/  IMAD.MOV.U32 R13, RZ, RZ, R2 ;  /* 0x000000ffff0d7224 */ /* 0x000fe400078e0002 */
[----:B------:R-:W-:Y:S02]  /*16af0*/  IMAD.MOV.U32 R12, RZ, RZ, 0x3 ;  /* 0x00000003ff0c7424 */ /* 0x000fe400078e00ff */
[----:B0-----:R-:W-:-:S08]  /*16b00*/  IMAD.MOV.U32 R4, RZ, RZ, R14 ;  /* 0x000000ffff047224 */ /* 0x001fd000078e000e */
[----:B------:R-:W-:Y:S05]  /*16b10*/  WARPSYNC.COLLECTIVE R15, `(.L_x_4249) ;  /* 0x000000000f087348 */ /* 0x000fea0003c00000 */
[----:B------:R0:W1:Y:S02]  /*16b20*/  SHFL.IDX P6, R14, R13, R12, R11 ;  /* 0x0000000c0d0e7389 */ /* 0x00006400000c000b */
[----:B01----:R-:W-:Y:S01]  /*16b30*/  ENDCOLLECTIVE ;  /* 0x000000000000791b */ /* 0x003fe20003800000 */
.L_x_4249:
        /* <DEDUP_REMOVED lines=9> */
[----:B------:R0:W-:Y:S02]  /*16bd0*/  @!P1 LDGSTS.E.BYPASS.LTC128B.128 [R8+0x21400], desc[UR38][R4.64], !P0 ;  /* 0x2140000004089fae */ /* 0x0001e4000c101d66 */
[----:B0-----:R-:W-:-:S07]  /*16be0*/  IMAD.MOV.U32 R4, RZ, RZ, R14 ;  /* 0x000000ffff047224 */ /* 0x001fce00078e000e */
[----:B------:R-:W-:Y:S05]  /*16bf0*/  WARPSYNC.COLLECTIVE R15, `(.L_x_4250) ;  /* 0x000000000f087348 */ /* 0x000fea0003c00000 */
[----:B------:R0:W1:Y:S02]  /*16c00*/  SHFL.IDX P6, R14, R13, R12, R11 ;  /* 0x0000000c0d0e7389 */ /* 0x00006400000c000b */
[----:B01----:R-:W-:Y:S01]  /*16c10*/  ENDCOLLECTIVE ;  /* 0x000000000000791b */ /* 0x003fe20003800000 */
.L_x_4250:
[----:B------:R-:W-:Y:S01]  /*16c20*/  IMAD.MOV.U32 R3, RZ, RZ, R14 ;  /* 0x000000ffff037224 */ /* 0x000fe200078e000e */
[----:B------:R-:W-:Y:S06]  /*16c30*/  BRA `(.L_x_4251) ;  /* 0xffffff9c006c7947 */ /* 0x000fec000383ffff */
.L_x_4125:
[----:B------:R-:W2:Y:S04]  /*16c40*/  LDL.LU R12, [R1+0x38] ;  /* 0x00003800010c7983 */ /* 0x000ea80000300800 */
[----:B------:R-:W3:Y:S04]  /*16c50*/  LDL.LU R11, [R1+0x4] ;  /* 0x00000400010b7983 */ /* 0x000ee80000300800 */
[----:B------:R-:W4:Y:S04]  /*16c60*/  LDL.LU R9, [R1+0x50] ;  /* 0x0000500001097983 */ /* 0x000f280000300800 */
[----:B------:R-:W5:Y:S01]  /*16c70*/  LDL.LU R8, [R1+0x5c] ;  /* 0x00005c0001087983 */ /* 0x000f620000300800 */
[----:B------:R-:W-:Y:S01]  /*16c80*/  LOP3.LUT R19, R19, 0xffffffdf, RZ, 0xc0, !PT ;  /* 0xffffffdf13137812 */ /* 0x000fe200078ec0ff */
[----:B------:R-:W-:Y:S01]  /*16c90*/  BSSY B0, `(.L_x_4252) ;  /* 0x0000015000007945 */ /* 0x000fe20003800000 */
[----:B------:R-:W-:-:S02]  /*16ca0*/  IMAD.MOV.U32 R13, RZ, RZ, R4 ;  /* 0x000000ffff0d7224 */ /* 0x000fc400078e0004 */
[----:B------:R-:W-:Y:S02]  /*16cb0*/  IMAD.MOV.U32 R15, RZ, RZ, -0x1 ;  /* 0xffffffffff0f7424 */ /* 0x000fe400078e00ff */
[----:B--2---:R-:W-:Y:S02]  /*16cc0*/  IMAD R7, R12, R7, RZ ;  /* 0x000000070c077224 */ /* 0x004fe400078e02ff */
[----:B------:R-:W-:-:S03]  /*16cd0*/  IMAD.MOV.U32 R12, RZ, RZ, RZ ;  /* 0x000000ffff0c7224 */ /* 0x000fc600078e00ff */
[-C--:B---3--:R-:W-:Y:S01]  /*16ce0*/  ISETP.GE.AND P2, PT, R11, R7.reuse, PT ;  /* 0x000000070b00720c */ /* 0x088fe20003f46270 */
[----:B------:R-:W-:Y:S01]  /*16cf0*/  IMAD.MOV.U32 R11, RZ, RZ, 0x181f ;  /* 0x0000181fff0b7424 */ /* 0x000fe200078e00ff */
[-C--:B----4-:R-:W-:Y:S02]  /*16d00*/  ISETP.GE.AND P3, PT, R9, R7.reuse, PT ;  /* 0x000000070900720c */ /* 0x090fe40003f66270 */
[----:B-----5:R-:W-:-:S09]  /*16d10*/  ISETP.GE.AND P4, PT, R8, R7, PT ;  /* 0x000000070800720c */ /* 0x020fd20003f86270 */
[----:B------:R-:W-:-:S04]  /*16d20*/  @!P2 LOP3.LUT R2, R5, 0x40, RZ, 0xc0, !PT ;  /* 0x000000400502a812 */ /* 0x000fc800078ec0ff */
[----:B------:R-:W-:-:S04]  /*16d30*/  @!P2 SHF.R.U32.HI R2, RZ, 0x2, R2 ;  /* 0x00000002ff02a819 */ /* 0x000fc80000011602 */
[----:B------:R-:W-:Y:S02]  /*16d40*/  @!P2 ISETP.NE.U32.AND P6, PT, R2, RZ, PT ;  /* 0x000000ff0200a20c */ /* 0x000fe40003fc5070 */
[----:B------:R-:W-:-:S04]  /*16d50*/  @!P2 LOP3.LUT R2, R6, 0x80, RZ, 0xc0, !PT ;  /* 0x000000800602a812 */ /* 0x000fc800078ec0ff */
[----:B------:R-:W-:-:S07]  /*16d60*/  @!P2 SHF.R.U32.HI R2, RZ, 0x3, R2 ;  /* 0x00000003ff02a819 */ /* 0x000fce0000011602 */
[----:B------:R-:W-:Y:S02]  /*16d70*/  @P6 LOP3.LUT R19, R19, 0x20, RZ, 0xfc, !PT ;  /* 0x0000002013136812 */ /* 0x000fe400078efcff */
[----:B------:R-:W-:Y:S02]  /*16d80*/  @!P2 ISETP.NE.U32.AND P6, PT, R2, RZ, PT ;  /* 0x000000ff0200a20c */ /* 0x000fe40003fc5070 */
[----:B------:R-:W-:-:S11]  /*16d90*/  LOP3.LUT R19, R19, 0xffffffef, RZ, 0xc0, !PT ;  /* 0xffffffef13137812 */ /* 0x000fd600078ec0ff */
[----:B------:R-:W-:-:S07]  /*16da0*/  @P6 LOP3.LUT R19, R19, 0x10, RZ, 0xfc, !PT ;  /* 0x0000001013136812 */ /* 0x000fce00078efcff */
[----:B------:R-:W-:Y:S05]  /*16db0*/  WARPSYNC.COLLECTIVE R15, `(.L_x_4253) ;  /* 0x000000000f087348 */ /* 0x000fea0003c00000 */
[----:B------:R0:W1:Y:S02]  /*16dc0*/  SHFL.IDX P6, R14, R13, R12, R11 ;  /* 0x0000000c0d0e7389 */ /* 0x00006400000c000b */
[----:B01----:R-:W-:Y:S01]  /*16dd0*/  ENDCOLLECTIVE ;  /* 0x000000000000791b */ /* 0x003fe20003800000 */
.L_x_4253:
[----:B------:R-:W-:Y:S05]  /*16de0*/  BSYNC B0 ;  /* 0x0000000000007941 */ /* 0x000fea0003800000 */
.L_x_4252:
[----:B------:R0:W-:Y:S04]  /*16df0*/  STL [R1+0x74], R7 ;  /* 0x0000740701007387 */ /* 0x0001e80000100800 */
[----:B0-----:R0:W5:Y:S01]  /*16e00*/  LDL R7, [R1+0x14] ;  /* 0x0000140001077983 */ /* 0x0011620000100800 */
[----:B------:R-:W-:Y:S01]  /*16e10*/  IMAD.MOV.U32 R13, RZ, RZ, R0 ;  /* 0x000000ffff0d7224 */ /* 0x000fe200078e0000 */
[----:B------:R-:W-:Y:S01]  /*16e20*/  LOP3.LUT R19, R19, 0xffff7fff, RZ, 0xc0, !PT ;  /* 0xffff7fff13137812 */ /* 0x000fe200078ec0ff */
[----:B------:R-:W-:Y:S02]  /*16e30*/  IMAD.MOV.U32 R12, RZ, RZ, RZ ;  /* 0x000000ffff0c7224 */ /* 0x000fe400078e00ff */
[----:B------:R-:W-:Y:S01]  /*16e40*/  IMAD.MOV.U32 R11, RZ, RZ, 0x181f ;  /* 0x0000181fff0b7424 */ /* 0x000fe200078e00ff */
[----:B------:R-:W-:Y:S01]  /*16e50*/  @P0 LOP3.LUT R19, R19, 0x8000, RZ, 0xfc, !PT ;  /* 0x0000800013130812 */ /* 0x000fe200078efcff */
[----:B------:R-:W-:-:S02]  /*16e60*/  IMAD.MOV.U32 R15, RZ, RZ, -0x1 ;  /* 0xffffffffff0f7424 */ /* 0x000fc400078e00ff */
[----:B------:R-:W-:Y:S01]  /*16e70*/  IMAD.MOV.U32 R2, RZ, RZ, R14 ;  /* 0x000000ffff027224 */ /* 0x000fe200078e000e */
[----:B0-----:R-:W-:-:S13]  /*16e80*/  LOP3.LUT P0, RZ, R19, 0x8, RZ, 0xc0, !PT ;  /* 0x0000000813ff7812 */ /* 0x001fda000780c0ff */
[----:B-----5:R-:W-:Y:S05]  /*16e90*/  WARPSYNC.COLLECTIVE R15, `(.L_x_4254) ;  /* 0x000000000f087348 */ /* 0x020fea0003c00000 */
[----:B------:R0:W1:Y:S02]  /*16ea0*/  SHFL.IDX P6, R14, R13, R12, R11 ;  /* 0x0000000c0d0e7389 */ /* 0x00006400000c000b */
[----:B01---5:R-:W-:Y:S01]  /*16eb0*/  ENDCOLLECTIVE ;  /* 0x000000000000791b */ /* 0x023fe20003800000 */
.L_x_4254:
[----:B------:R-:W-:-:S04]  /*16ec0*/  LOP3.LUT R19, R19, 0xffffbfff, RZ, 0xc0, !PT ;  /* 0xffffbfff13137812 */ /* 0x000fc800078ec0ff */
[----:B------:R-:W-:-:S04]  /*16ed0*/  @P1 LOP3.LUT R19, R19, 0x4000, RZ, 0xfc, !PT ;  /* 0x0000400013131812 */ /* 0x000fc800078efcff */
[C---:B------:R-:W-:Y:S02]  /*16ee0*/  LOP3.LUT P1, RZ, R19.reuse, 0x4, RZ, 0xc0, !PT ;  /* 0x0000000413ff7812 */ /* 0x040fe4000782c0ff */
[----:B------:R-:W-:Y:S01]  /*16ef0*/  LOP3.LUT R19, R19, 0xffffdfff, RZ, 0xc0, !PT ;  /* 0xffffdfff13137812 */ /* 0x000fe200078ec0ff */
[----:B------:R-:W-:-:S03]  /*16f00*/  IMAD.MOV.U32 R13, RZ, RZ, R4 ;  /* 0x000000ffff0d7224 */ /* 0x000fc600078e0004 */
[----:B------:R-:W-:Y:S01]  /*16f10*/  @P3 LOP3.LUT R19, R19, 0x2000, RZ, 0xfc, !PT ;  /* 0x0000200013133812 */ /* 0x000fe200078efcff */
[----:B------:R-:W-:-:S03]  /*16f20*/  IMAD.MOV.U32 R12, RZ, RZ, 0x1 ;  /* 0x00000001ff0c7424 */ /* 0x000fc600078e00ff */
[C---:B------:R-:W-:Y:S02]  /*16f30*/  LOP3.LUT P3, RZ, R19.reuse, 0x2, RZ, 0xc0, !PT ;  /* 0x0000000213ff7812 */ /* 0x040fe4000786c0ff */
[----:B------:R-:W-:Y:S01]  /*16f40*/  LOP3.LUT R19, R19, 0xfffffbff, RZ, 0xc0, !PT ;  /* 0xfffffbff13137812 */ /* 0x000fe200078ec0ff */
[----:B------:R-:W-:-:S03]  /*16f50*/  IMAD.MOV.U32 R3, RZ, RZ, R14 ;  /* 0x000000ffff037224 */ /* 0x000fc600078e000e */
[----:B------:R-:W-:Y:S02]  /*16f60*/  @P4 LOP3.LUT R19, R19, 0x400, RZ, 0xfc, !PT ;  /* 0x0000040013134812 */ /* 0x000fe400078efcff */
[----:B------:R-:W-:Y:S02]  /*16f70*/  @!P2 LEA R3, P6, R10, R3, 0x1 ;  /* 0x000000030a03a211 */ /* 0x000fe400078c08ff */
[----:B------:R-:W-:-:S03]  /*16f80*/  LOP3.LUT P4, RZ, R19, 0x10, RZ, 0xc0, !PT ;  /* 0x0000001013ff7812 */ /* 0x000fc6000788c0ff */
[----:B------:R-:W-:Y:S01]  /*16f90*/  @!P2 IMAD.X R2, RZ, RZ, R2, P6 ;  /* 0x000000ffff02a224 */ /* 0x000fe200030e0602 */
[----:B------:R-:W-:-:S04]  /*16fa0*/  LOP3.LUT P6, RZ, R19, 0x20, RZ, 0xc0, !PT ;  /* 0x0000002013ff7812 */ /* 0x000fc800078cc0ff */
[----:B------:R-:W-:-:S04]  /*16fb0*/  @!P2 LOP3.LUT R3, R3, R2, RZ, 0x3c, !PT ;  /* 0x000000020303a212 */ /* 0x000fc800078e3cff */
[----:B------:R-:W-:-:S04]  /*16fc0*/  @!P2 LOP3.LUT R2, R3, R2, RZ, 0x3c, !PT ;  /* 0x000000020302a212 */ /* 0x000fc800078e3cff */
[----:B------:R-:W-:-:S05]  /*16fd0*/  @!P2 LOP3.LUT R3, R3, R2, RZ, 0x3c, !PT ;  /* 0x000000020303a212 */ /* 0x000fca00078e3cff */
[----:B------:R-:W-:Y:S01]  /*16fe0*/  @!PT LDS RZ, [RZ] ;  /* 0x00000000fffff984 */ /* 0x000fe20000000800 */
[----:B------:R-:W-:Y:S01]  /*16ff0*/  @!PT LDS RZ, [RZ] ;  /* 0x00000000fffff984 */ /* 0x000fe20000000800 */
[----:B------:R-:W-:Y:S01]  /*17000*/  @!PT LDS RZ, [RZ] ;  /* 0x00000000fffff984 */ /* 0x000fe20000000800 */
[----:B------:R0:W-:Y:S01]  /*17010*/  @!P2 LDGSTS.E.BYPASS.LTC128B.128 [R7+0x26400], desc[UR38][R2.64], !P0 ;  /* 0x264000000207afae */ /* 0x0001e2000c101d66 */
[----:B------:R-:W-:-:S03]  /*17020*/  LOP3.LUT P0, RZ, R19, 0x8000, RZ, 0xc0, !PT ;  /* 0x0000800013ff7812 */ /* 0x000fc6000780c0ff */
[----:B------:R0:W-:Y:S01]  /*17030*/  @!P2 LDGSTS.E.BYPASS.LTC128B.128 [R7+0x28400], desc[UR38][R2.64+0x80], !P1 ;  /* 0x284000800207afae */ /* 0x0001e2000c901d66 */
[----:B------:R-:W-:-:S03]  /*17040*/  LOP3.LUT P1, RZ, R19, 0x4000, RZ, 0xc0, !PT ;  /* 0x0000400013ff7812 */ /* 0x000fc6000782c0ff */
[----:B------:R0:W-:Y:S01]  /*17050*/  @!P2 LDGSTS.E.BYPASS.LTC128B.128 [R7+0x2a400], desc[UR38][R2.64+0x100], !P3 ;  /* 0x2a4001000207afae */ /* 0x0001e2000d901d66 */
[C---:B------:R-:W-:Y:S02]  /*17060*/  LOP3.LUT P3, RZ, R19.reuse, 0x2000, RZ, 0xc0, !PT ;  /* 0x0000200013ff7812 */ /* 0x040fe4000786c0ff */
[----:B------:R-:W-:Y:S01]  /*17070*/  LOP3.LUT R19, R19, 0xfffff7ff, RZ, 0xc0, !PT ;  /* 0xfffff7ff13137812 */ /* 0x000fe200078ec0ff */
[----:B------:R0:W-:Y:S03]  /*17080*/  @!P2 LDGSTS.E.BYPASS.LTC128B.128 [R7+0x2c400], desc[UR38][R2.64+0x180], !P5 ;  /* 0x2c4001800207afae */ /* 0x0001e6000e901d66 */
[----:B------:R-:W-:Y:S01]  /*17090*/  @P5 LOP3.LUT R19, R19, 0x800, RZ, 0xfc, !PT ;  /* 0x0000080013135812 */ /* 0x000fe200078efcff */
[----:B------:R0:W-:Y:S03]  /*170a0*/  @!P2 LDGSTS.E.BYPASS.LTC128B.128 [R7+0x2e400], desc[UR38][R2.64+0x200], !P0 ;  /* 0x2e4002000207afae */ /* 0x0001e6000c101d66 */
[C---:B------:R-:W-:Y:S01]  /*170b0*/  LOP3.LUT P5, RZ, R19.reuse, 0x4, RZ, 0xc0, !PT ;  /* 0x0000000413ff7812 */ /* 0x040fe200078ac0ff */
[----:B------:R0:W-:Y:S01]  /*170c0*/  @!P2 LDGSTS.E.BYPASS.LTC128B.128 [R7+0x30400], desc[UR38][R2.64+0x280], !P1 ;  /* 0x304002800207afae */ /* 0x0001e2000c901d66 */
[----:B------:R-:W-:-:S02]  /*170d0*/  LOP3.LUT R19, R19, 0xffffefff, RZ, 0xc0, !PT ;  /* 0xffffefff13137812 */ /* 0x000fc400078ec0ff */
[----:B------:R-:W-:Y:S01]  /*170e0*/  @!P3 LOP3.LUT R8, R6, 0x80, RZ, 0xc0, !PT ;  /* 0x000000800608b812 */ /* 0x000fe200078ec0ff */
[----:B------:R0:W-:Y:S01]  /*170f0*/  @!P2 LDGSTS.E.BYPASS.LTC128B.128 [R7+0x32400], desc[UR38][R2.64+0x300], P6 ;  /* 0x324003000207afae */ /* 0x0001e2000b101d66 */
[----:B------:R-:W-:Y:S02]  /*17100*/  @!P3 LOP3.LUT R9, R5, 0x40, RZ, 0xc0, !PT ;  /* 0x000000400509b812 */ /* 0x000fe400078ec0ff */
[----:B------:R-:W-:-:S07]  /*17110*/  @!P3 SHF.R.U32.HI R8, RZ, 0x3, R8 ;  /* 0x00000003ff08b819 */ /* 0x000fce0000011608 */
[----:B0-----:R-:W-:Y:S05]  /*17120*/  WARPSYNC.COLLECTIVE R15, `(.L_x_4255) ;  /* 0x000000000f087348 */ /* 0x001fea0003c00000 */
[----:B------:R1:W2:Y:S02]  /*17130*/  SHFL.IDX P6, R14, R13, R12, R11 ;  /* 0x0000000c0d0e7389 */ /* 0x0002a400000c000b */
[----:B012---:R-:W-:Y:S01]  /*17140*/  ENDCOLLECTIVE ;  /* 0x000000000000791b */ /* 0x007fe20003800000 */
.L_x_4255:
[----:B------:R-:W-:Y:S01]  /*17150*/  @!P3 SHF.R.U32.HI R9, RZ, 0x2, R9 ;  /* 0x00000002ff09b819 */ /* 0x000fe20000011609 */
[----:B------:R-:W-:Y:S01]  /*17160*/  @!PT LDS RZ, [RZ] ;  /* 0x00000000fffff984 */ /* 0x000fe20000000800 */
[----:B------:R-:W-:Y:S01]  /*17170*/  @!PT LDS RZ, [RZ] ;  /* 0x00000000fffff984 */ /* 0x000fe20000000800 */
[----:B------:R-:W-:Y:S01]  /*17180*/  @!PT LDS RZ, [RZ] ;  /* 0x00000000fffff984 */ /* 0x000fe20000000800 */
[----:B------:R0:W-:Y:S01]  /*17190*/  @!P2 LDGSTS.E.BYPASS.LTC128B.128 [R7+0x34400], desc[UR38][R2.64+0x380], P4 ;  /* 0x344003800207afae */ /* 0x0001e2000a101d66 */
[----:B------:R-:W-:Y:S02]  /*171a0*/  @!P3 ISETP.NE.U32.AND P4, PT, R8, RZ, PT ;  /* 0x000000ff0800b20c */ /* 0x000fe40003f85070 */
[----:B------:R-:W-:Y:S02]  /*171b0*/  @!P3 ISETP.NE.U32.AND P2, PT, R9, RZ, PT ;  /* 0x000000ff0900b20c */ /* 0x000fe40003f45070 */
[----:B------:R-:W-:-:S04]  /*171c0*/  @P5 LOP3.LUT R19, R19, 0x1000, RZ, 0xfc, !PT ;  /* 0x0000100013135812 */ /* 0x000fc800078efcff */
[C---:B------:R-:W-:Y:S01]  /*171d0*/  LOP3.LUT P5, RZ, R19.reuse, 0x8, RZ, 0xc0, !PT ;  /* 0x0000000813ff7812 */ /* 0x040fe200078ac0ff */
[----:B------:R-:W-:Y:S01]  /*171e0*/  IMAD.MOV.U32 R13, RZ, RZ, R0 ;  /* 0x000000ffff0d7224 */ /* 0x000fe200078e0000 */
[----:B------:R-:W-:-:S05]  /*171f0*/  LOP3.LUT R19, R19, 0xffffffdf, RZ, 0xc0, !PT ;  /* 0xffffffdf13137812 */ /* 0x000fca00078ec0ff */
[----:B------:R-:W-:Y:S01]  /*17200*/  @P2 LOP3.LUT R19, R19, 0x20, RZ, 0xfc, !PT ;  /* 0x0000002013132812 */ /* 0x000fe200078efcff */
[----:B0-----:R-:W-:-:S07]  /*17210*/  IMAD.MOV.U32 R8, RZ, RZ, R14 ;  /* 0x000000ffff087224 */ /* 0x001fce00078e000e */
[----:B------:R-:W-:Y:S05]  /*17220*/  WARPSYNC.COLLECTIVE R15, `(.L_x_4256) ;  /* 0x000000000f087348 */ /* 0x000fea0003c00000 */
[----:B------:R0:W1:Y:S02]  /*17230*/  SHFL.IDX P6, R14, R13, R12, R11 ;  /* 0x0000000c0d0e7389 */ /* 0x00006400000c000b */
[----:B01----:R-:W-:Y:S01]  /*17240*/  ENDCOLLECTIVE ;  /* 0x000000000000791b */ /* 0x003fe20003800000 */
.L_x_4256:
[----:B------:R-:W-:Y:S02]  /*17250*/  IMAD.MOV.U32 R13, RZ, RZ, R4 ;  /* 0x000000ffff0d7224 */ /* 0x000fe400078e0004 */
[----:B------:R-:W-:Y:S01]  /*17260*/  IMAD.MOV.U32 R12, RZ, RZ, 0x2 ;  /* 0x00000002ff0c7424 */ /* 0x000fe200078e00ff */
[----:B------:R-:W-:Y:S02]  /*17270*/  @!P3 LEA R21, P2, R10, R14, 0x1 ;  /* 0x0000000e0a15b211 */ /* 0x000fe400078408ff */
[----:B------:R-:W-:-:S03]  /*17280*/  LOP3.LUT P6, RZ, R19, 0x20, RZ, 0xc0, !PT ;  /* 0x0000002013ff7812 */ /* 0x000fc600078cc0ff */
[----:B------:R-:W-:Y:S01]  /*17290*/  @!P3 IMAD.X R8, RZ, RZ, R8, P2 ;  /* 0x000000ffff08b224 */ /* 0x000fe200010e0608 */
[----:B------:R-:W-:Y:S01]  /*172a0*/  LOP3.LUT P2, RZ, R19, 0x2, RZ, 0xc0, !PT ;  /* 0x0000000213ff7812 */ /* 0x000fe2000784c0ff */
[----:B------:R-:W-:Y:S02]  /*172b0*/  @!P3 IMAD.MOV.U32 R2, RZ, RZ, R21 ;  /* 0x000000ffff02b224 */ /* 0x000fe400078e0015 */
[----:B------:R-:W-:-:S05]  /*172c0*/  @!P3 IMAD.MOV.U32 R3, RZ, RZ, R8 ;  /* 0x000000ffff03b224 */ /* 0x000fca00078e0008 */
[----:B------:R-:W-:Y:S01]  /*172d0*/  @!PT LDS RZ, [RZ] ;  /* 0x00000000fffff984 */ /* 0x000fe20000000800 */
[----:B------:R-:W-:Y:S01]  /*172e0*/  @!PT LDS RZ, [RZ] ;  /* 0x00000000fffff984 */ /* 0x000fe20000000800 */
[----:B------:R-:W-:Y:S01]  /*172f0*/  @!PT LDS RZ, [RZ] ;  /* 0x00000000fffff984 */ /* 0x000fe20000000800 */
[----:B------:R0:W-:Y:S01]  /*17300*/  @!P3 LDGSTS.E.BYPASS.LTC128B.128 [R7+0x26c00], desc[UR38][R2.64], !P5 ;  /* 0x26c000000207bfae */ /* 0x0001e2000e901d66 */
[----:B------:R-:W-:-:S13]  /*17310*/  LOP3.LUT P5, RZ, R19, 0x1000, RZ, 0xc0, !PT ;  /* 0x0000100013ff7812 */ /* 0x000fda00078ac0ff */
[----:B------:R0:W-:Y:S01]  /*17320*/  @!P3 LDGSTS.E.BYPASS.LTC128B.128 [R7+0x28c00], desc[UR38][R2.64+0x80], !P5 ;  /* 0x28c000800207bfae */ /* 0x0001e2000e901d66 */
[C---:B------:R-:W-:Y:S02]  /*17330*/  LOP3.LUT P5, RZ, R19.reuse, 0x800, RZ, 0xc0, !PT ;  /* 0x0000080013ff7812 */ /* 0x040fe400078ac0ff */
[----:B------:R-:W-:Y:S01]  /*17340*/  LOP3.LUT R19, R19, 0xffffff7f, RZ, 0xc0, !PT ;  /* 0xffffff7f13137812 */ /* 0x000fe200078ec0ff */
[----:B------:R0:W-:Y:S03]  /*17350*/  @!P3 LDGSTS.E.BYPASS.LTC128B.128 [R7+0x2ac00], desc[UR38][R2.64+0x100], !P2 ;  /* 0x2ac001000207bfae */ /* 0x0001e6000d101d66 */
[----:B------:R-:W-:-:S04]  /*17360*/  @P2 LOP3.LUT R19, R19, 0x80, RZ, 0xfc, !PT ;  /* 0x0000008013132812 */ /* 0x000fc800078efcff */
[C---:B------:R-:W-:Y:S02]  /*17370*/  LOP3.LUT P2, RZ, R19.reuse, 0x4, RZ, 0xc0, !PT ;  /* 0x0000000413ff7812 */ /* 0x040fe4000784c0ff */
[----:B------:R-:W-:Y:S01]  /*17380*/  LOP3.LUT R19, R19, 0xfffffeff, RZ, 0xc0, !PT ;  /* 0xfffffeff13137812 */ /* 0x000fe200078ec0ff */
[----:B------:R0:W-:Y:S04]  /*17390*/  @!P3 LDGSTS.E.BYPASS.LTC128B.128 [R7+0x2cc00], desc[UR38][R2.64+0x180], !P5 ;  /* 0x2cc001800207bfae */ /* 0x0001e8000e901d66 */
[----:B------:R0:W-:Y:S04]  /*173a0*/  @!P3 LDGSTS.E.BYPASS.LTC128B.128 [R7+0x2ec00], desc[UR38][R2.64+0x200], !P0 ;  /* 0x2ec002000207bfae */ /* 0x0001e8000c101d66 */
[----:B------:R0:W-:Y:S02]  /*173b0*/  @!P3 LDGSTS.E.BYPASS.LTC128B.128 [R7+0x30c00], desc[UR38][R2.64+0x280], !P1 ;  /* 0x30c002800207bfae */ /* 0x0001e4000c901d66 */
[----:B------:R-:W-:-:S02]  /*173c0*/  @P2 LOP3.LUT R19, R19, 0x100, RZ, 0xfc, !PT ;  /* 0x0000010013132812 */ /* 0x000fc400078efcff */
[----:B------:R0:W-:Y:S02]  /*173d0*/  @!P3 LDGSTS.E.BYPASS.LTC128B.128 [R7+0x32c00], desc[UR38][R2.64+0x300], P6 ;  /* 0x32c003000207bfae */ /* 0x0001e4000b101d66 */
[----:B------:R-:W-:-:S13]  /*173e0*/  LOP3.LUT P2, RZ, R19, 0x8, RZ, 0xc0, !PT ;  /* 0x0000000813ff7812 */ /* 0x000fda000784c0ff */
[----:B0-----:R-:W-:Y:S05]  /*173f0*/  WARPSYNC.COLLECTIVE R15, `(.L_x_4257) ;  /* 0x000000000f087348 */ /* 0x001fea0003c00000 */
[----:B------:R1:W2:Y:S02]  /*17400*/  SHFL.IDX P6, R14, R13, R12, R11 ;  /* 0x0000000c0d0e7389 */ /* 0x0002a400000c000b */
[----:B012---:R-:W-:Y:S01]  /*17410*/  ENDCOLLECTIVE ;  /* 0x000000000000791b */ /* 0x007fe20003800000 */
.L_x_4257:
[----:B------:R-:W-:Y:S01]  /*17420*/  LOP3.LUT R19, R19, 0xfffffdff, RZ, 0xc0, !PT ;  /* 0xfffffdff13137812 */ /* 0x000fe200078ec0ff */
[----:B------:R-:W-:Y:S01]  /*17430*/  @!PT LDS RZ, [RZ] ;  /* 0x00000000fffff984 */ /* 0x000fe20000000800 */
[----:B------:R-:W-:Y:S01]  /*17440*/  @!PT LDS RZ, [RZ] ;  /* 0x00000000fffff984 */ /* 0x000fe20000000800 */
[----:B------:R-:W-:Y:S01]  /*17450*/  @!PT LDS RZ, [RZ] ;  /* 0x00000000fffff984 */ /* 0x000fe20000000800 */
[----:B------:R0:W-:Y:S03]  /*17460*/  @!P3 LDGSTS.E.BYPASS.LTC128B.128 [R7+0x34c00], desc[UR38][R2.64+0x380], P4 ;  /* 0x34c003800207bfae */ /* 0x0001e6000a101d66 */
[----:B------:R-:W-:Y:S01]  /*17470*/  @P2 LOP3.LUT R19, R19, 0x200, RZ, 0xfc, !PT ;  /* 0x0000020013132812 */ /* 0x000fe200078efcff */
[----:B------:R-:W-:-:S03]  /*17480*/  IMAD.MOV.U32 R13, RZ, RZ, R0 ;  /* 0x000000ffff0d7224 */ /* 0x000fc600078e0000 */
[----:B------:R-:W-:Y:S01]  /*17490*/  LOP3.LUT P4, RZ, R19, 0x400, RZ, 0xc0, !PT ;  /* 0x0000040013ff7812 */ /* 0x000fe2000788c0ff */
[----:B------:R-:W-:-:S12]  /*174a0*/  IMAD.MOV.U32 R10, RZ, RZ, R14 ;  /* 0x000000ffff0a7224 */ /* 0x000fd800078e000e */
[----:B0-----:R-:W-:Y:S05]  /*174b0*/  WARPSYNC.COLLECTIVE R15, `(.L_x_4258) ;  /* 0x000000000f087348 */ /* 0x001fea0003c00000 */
[----:B------:R1:W2:Y:S02]  /*174c0*/  SHFL.IDX P6, R14, R13, R12, R11 ;  /* 0x0000000c0d0e7389 */ /* 0x0002a400000c000b */
[----:B012---:R-:W-:Y:S01]  /*174d0*/  ENDCOLLECTIVE ;  /* 0x000000000000791b */ /* 0x007fe20003800000 */
.L_x_4258:
[----:B------:R-:W-:Y:S02]  /*174e0*/  @!P4 LOP3.LUT R8, R6, 0x80, RZ, 0xc0, !PT ;  /* 0x000000800608c812 */ /* 0x000fe400078ec0ff */
[----:B------:R-:W-:Y:S02]  /*174f0*/  @!P4 LOP3.LUT R2, R5, 0x40, RZ, 0xc0, !PT ;  /* 0x000000400502c812 */ /* 0x000fe400078ec0ff */
[----:B------:R-:W-:Y:S02]  /*17500*/  @!P4 SHF.R.U32.HI R8, RZ, 0x3, R8 ;  /* 0x00000003ff08c819 */ /* 0x000fe40000011608 */
[----:B------:R-:W-:Y:S02]  /*17510*/  @!P4 SHF.R.U32.HI R9, RZ, 0x2, R2 ;  /* 0x00000002ff09c819 */ /* 0x000fe40000011602 */
[----:B------:R-:W-:Y:S01]  /*17520*/  @!P4 ISETP.NE.U32.AND P3, PT, R8, RZ, PT ;  /* 0x000000ff0800c20c */ /* 0x000fe20003f65070 */
[----:B------:R-:W0:Y:S01]  /*17530*/  S2R R15, SR_TID.X ;  /* 0x00000000000f7919 */ /* 0x000e220000002100 */
[----:B------:R-:W-:Y:S01]  /*17540*/  IMAD.MOV.U32 R3, RZ, RZ, R14 ;  /* 0x000000ffff037224 */ /* 0x000fe200078e000e */
[----:B------:R-:W-:Y:S01]  /*17550*/  @!P4 ISETP.NE.U32.AND P6, PT, R9, RZ, PT ;  /* 0x000000ff0900c20c */ /* 0x000fe20003fc5070 */
[----:B0-----:R-:W-:-:S05]  /*17560*/  IMAD.SHL.U32 R15, R15, 0x8, RZ ;  /* 0x000000080f0f7824 */ /* 0x001fca00078e00ff */
[----:B------:R-:W-:-:S04]  /*17570*/  LOP3.LUT R15, R15, 0x38, RZ, 0xc0, !PT ;  /* 0x000000380f0f7812 */ /* 0x000fc800078ec0ff */
[----:B------:R-:W-:-:S05]  /*17580*/  @!P4 LEA R8, P2, R15, R3, 0x1 ;  /* 0x000000030f08c211 */ /* 0x000fca00078408ff */
[----:B------:R-:W-:Y:S01]  /*17590*/  @!P4 IMAD.X R3, RZ, RZ, R10, P2 ;  /* 0x000000ffff03c224 */ /* 0x000fe200010e060a */
[----:B------:R-:W-:Y:S01]  /*175a0*/  LOP3.LUT P2, RZ, R19, 0x200, RZ, 0xc0, !PT ;  /* 0x0000020013ff7812 */ /* 0x000fe2000784c0ff */
[----:B------:R-:W-:-:S12]  /*175b0*/  @!P4 IMAD.MOV.U32 R2, RZ, RZ, R8 ;  /* 0x000000ffff02c224 */ /* 0x000fd800078e0008 */
[----:B------:R-:W-:Y:S01]  /*175c0*/  @!PT LDS RZ, [RZ] ;  /* 0x00000000fffff984 */ /* 0x000fe20000000800 */
[----:B------:R-:W-:Y:S01]  /*175d0*/  @!PT LDS RZ, [RZ] ;  /* 0x00000000fffff984 */ /* 0x000fe20000000800 */
[----:B------:R-:W-:Y:S01]  /*175e0*/  @!PT LDS RZ, [RZ] ;  /* 0x00000000fffff984 */ /* 0x000fe20000000800 */
[----:B------:R0:W-:Y:S01]  /*175f0*/  @!P4 LDGSTS.E.BYPASS.LTC128B.128 [R7+0x27400], desc[UR38][R2.64], !P2 ;  /* 0x274000000207cfae */ /* 0x0001e2000d101d66 */
[----:B------:R-:W-:-:S13]  /*17600*/  LOP3.LUT P2, RZ, R19, 0x100, RZ, 0xc0, !PT ;  /* 0x0000010013ff7812 */ /* 0x000fda000784c0ff */
[----:B------:R0:W-:Y:S01]  /*17610*/  @!P4 LDGSTS.E.BYPASS.LTC128B.128 [R7+0x29400], desc[UR38][R2.64+0x80], !P2 ;  /* 0x294000800207cfae */ /* 0x0001e2000d101d66 */
[----:B------:R-:W-:-:S13]  /*17620*/  LOP3.LUT P2, RZ, R19, 0x80, RZ, 0xc0, !PT ;  /* 0x0000008013ff7812 */ /* 0x000fda000784c0ff */
[----:B------:R0:W-:Y:S04]  /*17630*/  @!P4 LDGSTS.E.BYPASS.LTC128B.128 [R7+0x2b400], desc[UR38][R2.64+0x100], !P2 ;  /* 0x2b4001000207cfae */ /* 0x0001e8000d101d66 */
[----:B------:R0:W-:Y:S04]  /*17640*/  @!P4 LDGSTS.E.BYPASS.LTC128B.128 [R7+0x2d400], desc[UR38][R2.64+0x180], !P5 ;  /* 0x2d4001800207cfae */ /* 0x0001e8000e901d66 */
[----:B------:R0:W-:Y:S04]  /*17650*/  @!P4 LDGSTS.E.BYPASS.LTC128B.128 [R7+0x2f400], desc[UR38][R2.64+0x200], !P0 ;  /* 0x2f4002000207cfae */ /* 0x0001e8000c101d66 */
[----:B------:R0:W-:Y:S04]  /*17660*/  @!P4 LDGSTS.E.BYPASS.LTC128B.128 [R7+0x31400], desc[UR38][R2.64+0x280], !P1 ;  /* 0x314002800207cfae */ /* 0x0001e8000c901d66 */
[----:B------:R0:W-:Y:S04]  /*17670*/  @!P4 LDGSTS.E.BYPASS.LTC128B.128 [R7+0x33400], desc[UR38][R2.64+0x300], P6 ;  /* 0x334003000207cfae */ /* 0x0001e8000b101d66 */
[----:B------:R0:W-:Y:S04]  /*17680*/  @!P4 LDGSTS.E.BYPASS.LTC128B.128 [R7+0x35400], desc[UR38][R2.64+0x380], P3 ;  /* 0x354003800207cfae */ /* 0x0001e80009901d66 */
[----:B------:R0:W5:Y:S01]  /*17690*/  LDL.LU R7, [R1+0x74] ;  /* 0x0000740001077983 */ /* 0x0001620000300800 */
[----:B------:R-:W-:-:S02]  /*176a0*/  IMAD.MOV.U32 R13, RZ, RZ, R4 ;  /* 0x000000ffff0d7224 */ /* 0x000fc400078e0004 */
[----:B------:R-:W-:Y:S02]  /*176b0*/  IMAD.MOV.U32 R12, RZ, RZ, 0x3 ;  /* 0x00000003ff0c7424 */ /* 0x000fe400078e00ff */
[----:B------:R-:W-:-:S07]  /*176c0*/  IMAD.MOV.U32 R15, RZ, RZ, -0x1 ;  /* 0xffffffffff0f7424 */ /* 0x000fce00078e00ff */
[----:B0----5:R-:W-:Y:S05]  /*176d0*/  WARPSYNC.COLLECTIVE R15, `(.L_x_4259) ;  /* 0x000000000f087348 */ /* 0x021fea0003c00000 */
[----:B------:R1:W2:Y:S02]  /*176e0*/  SHFL.IDX P6, R14, R13, R12, R11 ;  /* 0x0000000c0d0e7389 */ /* 0x0002a400000c000b */
[----:B012--5:R-:W-:Y:S01]  /*176f0*/  ENDCOLLECTIVE ;  /* 0x000000000000791b */ /* 0x027fe20003800000 */
.L_x_4259:
[----:B------:R-:W-:Y:S02]  /*17700*/  IMAD.MOV.U32 R13, RZ, RZ, R0 ;  /* 0x000000ffff0d7224 */ /* 0x000fe400078e0000 */
[----:B------:R-:W-:-:S07]  /*17710*/  IMAD.MOV.U32 R4, RZ, RZ, R14 ;  /* 0x000000ffff047224 */ /* 0x000fce00078e000e */
[----:B------:R-:W-:Y:S05]  /*17720*/  WARPSYNC.COLLECTIVE R15, `(.L_x_4260) ;  /* 0x000000000f087348 */ /* 0x000fea0003c00000 */
[----:B------:R0:W1:Y:S02]  /*17730*/  SHFL.IDX P6, R14, R13, R12, R11 ;  /* 0x0000000c0d0e7389 */ /* 0x00006400000c000b */
[----:B01----:R-:W-:Y:S01]  /*17740*/  ENDCOLLECTIVE ;  /* 0x000000000000791b */ /* 0x003fe20003800000 */
.L_x_4260:
[----:B------:R-:W-:Y:S01]  /*17750*/  IMAD.MOV.U32 R0, RZ, RZ, R14 ;  /* 0x000000ffff007224 */ /* 0x000fe200078e000e */
[----:B------:R-:W-:Y:S06]  /*17760*/  BRA `(.L_x_4261) ;  /* 0xffffffa000447947 */ /* 0x000fec000383ffff */
.L_x_4130:
[----:B0-----:R0:W2:Y:S02]  /*17770*/  SYNCS.PHASECHK.TRANS64.TRYWAIT P0, [R18+URZ+0x38820], R0 ;  /* 0x03882000120075a7 */ /* 0x0010a4000800017f */
[----:B--2---:R-:W-:Y:S05]  /*17780*/  @!P0 NANOSLEEP.SYNCS 0x989680 ;  /* 0x009896800000895d */ /* 0x004fea0003900000 */
[----:B------:R-:W2:Y:S02]  /*17790*/  @!P0 SYNCS.PHASECHK.TRANS64 P0, [R18+URZ+0x38820], R0 ;  /* 0x03882000120085a7 */ /* 0x000ea4000800007f */
[----:B--2---:R-:W-:Y:S05]  /*177a0*/  @!P0 BRA `(.L_x_4130) ;  /* 0xfffffffc00f08947 */ /* 0x004fea000383ffff */
[----:B------:R-:W-:Y:S05]  /*177b0*/  BRA `(.L_x_4262) ;  /* 0xffffffa000fc7947 */ /* 0x000fea000383ffff */
.L_x_4134:
[----:B0-----:R0:W1:Y:S02]  /*177c0*/  SYNCS.PHASECHK.TRANS64.TRYWAIT P0, [R0+URZ+0x38860], R2 ;  /* 0x03886002000075a7 */ /* 0x001064000800017f */
[----:B-1----:R-:W-:Y:S05]  /*177d0*/  @!P0 NANOSLEEP.SYNCS 0x989680 ;  /* 0x009896800000895d */ /* 0x002fea0003900000 */
[----:B------:R-:W1:Y:S02]  /*177e0*/  @!P0 SYNCS.PHASECHK.TRANS64 P0, [R0+URZ+0x38860], R2 ;  /* 0x03886002000085a7 */ /* 0x000e64000800007f */
[----:B-1----:R-:W-:Y:S05]  /*177f0*/  @!P0 BRA `(.L_x_4134) ;  /* 0xfffffffc00f08947 */ /* 0x002fea000383ffff */
[----:B------:R-:W-:Y:S05]  /*17800*/  BRA `(.L_x_4263) ;  /* 0xffffffa400207947 */ /* 0x000fea000383ffff */
.L_x_4153:
[----:B--2---:R2:W3:Y:S02]  /*17810*/  SYNCS.PHASECHK.TRANS64.TRYWAIT P0, [R3+URZ+0x38840], R2 ;  /* 0x03884002030075a7 */ /* 0x0044e4000800017f */
[----:B---3--:R-:W-:Y:S05]  /*17820*/  @!P0 NANOSLEEP.SYNCS 0x989680 ;  /* 0x009896800000895d */ /* 0x008fea0003900000 */
[----:B------:R-:W3:Y:S02]  /*17830*/  @!P0 SYNCS.PHASECHK.TRANS64 P0, [R3+URZ+0x38840], R2 ;  /* 0x03884002030085a7 */ /* 0x000ee4000800007f */
[----:B---3--:R-:W-:Y:S05]  /*17840*/  @!P0 BRA `(.L_x_4153) ;  /* 0xfffffffc00f08947 */ /* 0x008fea000383ffff */
[----:B------:R-:W-:Y:S05]  /*17850*/  BRA `(.L_x_4264) ;  /* 0xffffffb000387947 */ /* 0x000fea000383ffff */
.L_x_4158:
[----:B0-----:R0:W1:Y:S02]  /*17860*/  SYNCS.PHASECHK.TRANS64.TRYWAIT P0, [R3+URZ+0x38860], R2 ;  /* 0x03886002030075a7 */ /* 0x001064000800017f */
[----:B-1----:R-:W-:Y:S05]  /*17870*/  @!P0 NANOSLEEP.SYNCS 0x989680 ;  /* 0x009896800000895d */ /* 0x002fea0003900000 */
[----:B------:R-:W1:Y:S02]  /*17880*/  @!P0 SYNCS.PHASECHK.TRANS64 P0, [R3+URZ+0x38860], R2 ;  /* 0x03886002030085a7 */ /* 0x000e64000800007f */
[----:B-1----:R-:W-:Y:S05]  /*17890*/  @!P0 BRA `(.L_x_4158) ;  /* 0xfffffffc00f08947 */ /* 0x002fea000383ffff */
[----:B------:R-:W-:Y:S05]  /*178a0*/  BRA `(.L_x_4265) ;  /* 0xffffffb000b87947 */ /* 0x000fea000383ffff */
.L_x_4173:
[----:B-1----:R1:W2:Y:S02]  /*178b0*/  SYNCS.PHASECHK.TRANS64.TRYWAIT P0, [R4+URZ+0x38840], R2 ;  /* 0x03884002040075a7 */ /* 0x0022a4000800017f */
[----:B--2---:R-:W-:Y:S05]  /*178c0*/  @!P0 NANOSLEEP.SYNCS 0x989680 ;  /* 0x009896800000895d */ /* 0x004fea0003900000 */
[----:B------:R-:W2:Y:S02]  /*178d0*/  @!P0 SYNCS.PHASECHK.TRANS64 P0, [R4+URZ+0x38840], R2 ;  /* 0x03884002040085a7 */ /* 0x000ea4000800007f */
[----:B--2---:R-:W-:Y:S05]  /*178e0*/  @!P0 BRA `(.L_x_4173) ;  /* 0xfffffffc00f08947 */ /* 0x004fea000383ffff */
[----:B------:R-:W-:Y:S05]  /*178f0*/  BRA `(.L_x_4266) ;  /* 0xffffffbc00987947 */ /* 0x000fea000383ffff */
.L_x_4178:
[----:B0-----:R0:W2:Y:S02]  /*17900*/  SYNCS.PHASECHK.TRANS64.TRYWAIT P0, [R4+URZ+0x38860], R2 ;  /* 0x03886002040075a7 */ /* 0x0010a4000800017f */
[----:B--2---:R-:W-:Y:S05]  /*17910*/  @!P0 NANOSLEEP.SYNCS 0x989680 ;  /* 0x009896800000895d */ /* 0x004fea0003900000 */
[----:B------:R-:W2:Y:S02]  /*17920*/  @!P0 SYNCS.PHASECHK.TRANS64 P0, [R4+URZ+0x38860], R2 ;  /* 0x03886002040085a7 */ /* 0x000ea4000800007f */
[----:B--2---:R-:W-:Y:S05]  /*17930*/  @!P0 BRA `(.L_x_4178) ;  /* 0xfffffffc00f08947 */ /* 0x004fea000383ffff */
[----:B------:R-:W-:Y:S05]  /*17940*/  BRA `(.L_x_4267) ;  /* 0xffffffc000147947 */ /* 0x000fea000383ffff */
.L_x_4193:
[----:B-1----:R1:W2:Y:S02]  /*17950*/  SYNCS.PHASECHK.TRANS64.TRYWAIT P0, [R4+URZ+0x38840], R2 ;  /* 0x03884002040075a7 */ /* 0x0022a4000800017f */
[----:B--2---:R-:W-:Y:S05]  /*17960*/  @!P0 NANOSLEEP.SYNCS 0x989680 ;  /* 0x009896800000895d */ /* 0x004fea0003900000 */
[----:B------:R-:W2:Y:S02]  /*17970*/  @!P0 SYNCS.PHASECHK.TRANS64 P0, [R4+URZ+0x38840], R2 ;  /* 0x03884002040085a7 */ /* 0x000ea4000800007f */
[----:B--2---:R-:W-:Y:S05]  /*17980*/  @!P0 BRA `(.L_x_4193) ;  /* 0xfffffffc00f08947 */ /* 0x004fea000383ffff */
[----:B------:R-:W-:Y:S05]  /*17990*/  BRA `(.L_x_4268) ;  /* 0xffffffc800d47947 */ /* 0x000fea000383ffff */
.L_x_4198:
[----:B0-----:R0:W2:Y:S02]  /*179a0*/  SYNCS.PHASECHK.TRANS64.TRYWAIT P0, [R4+URZ+0x38860], R2 ;  /* 0x03886002040075a7 */ /* 0x0010a4000800017f */
[----:B--2---:R-:W-:Y:S05]  /*179b0*/  @!P0 NANOSLEEP.SYNCS 0x989680 ;  /* 0x009896800000895d */ /* 0x004fea0003900000 */
[----:B------:R-:W2:Y:S02]  /*179c0*/  @!P0 SYNCS.PHASECHK.TRANS64 P0, [R4+URZ+0x38860], R2 ;  /* 0x03886002040085a7 */ /* 0x000ea4000800007f */
[----:B--2---:R-:W-:Y:S05]  /*179d0*/  @!P0 BRA `(.L_x_4198) ;  /* 0xfffffffc00f08947 */ /* 0x004fea000383ffff */
[----:B------:R-:W-:Y:S05]  /*179e0*/  BRA `(.L_x_4269) ;  /* 0xffffffcc00547947 */ /* 0x000fea000383ffff */
.L_x_4214:
[----:B-1----:R-:W5:Y:S01]  /*179f0*/  LDL R3, [R1] ;  /* 0x0000000001037983 */ /* 0x002f620000100800 */
[----:B------:R-:W-:Y:S01]  /*17a00*/  BSSY B0, `(.L_x_4270) ;  /* 0x0000008000007945 */ /* 0x000fe20003800000 */
[----:B------:R-:W-:Y:S02]  /*17a10*/  IMAD.MOV.U32 R12, RZ, RZ, RZ ;  /* 0x000000ffff0c7224 */ /* 0x000fe400078e00ff */
[----:B0-----:R-:W-:Y:S02]  /*17a20*/  IMAD.MOV.U32 R11, RZ, RZ, 0x1f ;  /* 0x0000001fff0b7424 */ /* 0x001fe400078e00ff */
[----:B------:R-:W-:Y:S02]  /*17a30*/  IMAD.MOV.U32 R15, RZ, RZ, -0x1 ;  /* 0xffffffffff0f7424 */ /* 0x000fe400078e00ff */
[----:B-----5:R-:W-:-:S07]  /*17a40*/  IMAD.MOV.U32 R13, RZ, RZ, R3 ;  /* 0x000000ffff0d7224 */ /* 0x020fce00078e0003 */
[----:B--234-:R-:W-:Y:S05]  /*17a50*/  WARPSYNC.COLLECTIVE R15, `(.L_x_4271) ;  /* 0x000000000f087348 */ /* 0x01cfea0003c00000 */
[----:B------:R0:W1:Y:S02]  /*17a60*/  SHFL.IDX P6, R14, R13, R12, R11 ;  /* 0x0000000c0d0e7389 */ /* 0x00006400000c000b */
[----:B01234-:R-:W-:Y:S01]  /*17a70*/  ENDCOLLECTIVE ;  /* 0x000000000000791b */ /* 0x01ffe20003800000 */
.L_x_4271:
[----:B------:R-:W-:Y:S05]  /*17a80*/  BSYNC B0 ;  /* 0x0000000000007941 */ /* 0x000fea0003800000 */
.L_x_4270:
        /* <DEDUP_REMOVED lines=9> */
.L_x_4272:
        /* <DEDUP_REMOVED lines=25> */
.L_x_4273:
        /* <DEDUP_REMOVED lines=8> */
.L_x_4274:
        /* <DEDUP_REMOVED lines=8> */
.L_x_4275:
        /* <DEDUP_REMOVED lines=8> */
.L_x_4276:
        /* <DEDUP_REMOVED lines=8> */
.L_x_4277:
        /* <DEDUP_REMOVED lines=9> */
.L_x_4278:
[----:B------:R-:W-:Y:S01]  /*17f40*/  IMAD.MOV.U32 R9, RZ, RZ, R14 ;  /* 0x000000ffff097224 */ /* 0x000fe200078e000e */
[----:B------:R-:W-:Y:S06]  /*17f50*/  BRA `(.L_x_4279) ;  /* 0xffffffd400947947 */ /* 0x000fec000383ffff */
.L_x_4217:
        /* <DEDUP_REMOVED lines=8> */
.L_x_4281:
[----:B------:R-:W-:Y:S05]  /*17fe0*/  BSYNC B0 ;  /* 0x0000000000007941 */ /* 0x000fea0003800000 */
.L_x_4280:
        /* <DEDUP_REMOVED lines=10> */
.L_x_4282:
        /* <DEDUP_REMOVED lines=8> */
.L_x_4283:
        /* <DEDUP_REMOVED lines=8> */
.L_x_4284:
        /* <DEDUP_REMOVED lines=8> */
.L_x_4285:
        /* <DEDUP_REMOVED lines=9> */
.L_x_4286:
[----:B------:R-:W-:Y:S01]  /*182a0*/  IMAD.MOV.U32 R9, RZ, RZ, R14 ;  /* 0x000000ffff097224 */ /* 0x000fe200078e000e */
[----:B------:R-:W-:Y:S06]  /*182b0*/  BRA `(.L_x_4287) ;  /* 0xffffffd400687947 */ /* 0x000fec000383ffff */
.L_x_4219:
[----:B------:R-:W-:Y:S01]  /*182c0*/  BSSY B0, `(.L_x_4288) ;  /* 0x0000006000007945 */ /* 0x000fe20003800000 */
[----:B------:R-:W-:Y:S01]  /*182d0*/  PLOP3.LUT P6, PT, P6, PT, PT, 0x8, 0x0 ;  /* 0x000000000000781c */ /* 0x000fe200037ce170 */
[----:B------:R-:W-:-:S12]  /*182e0*/  IMAD.MOV.U32 R15, RZ, RZ, -0x1 ;  /* 0xffffffffff0f7424 */ /* 0x000fd800078e00ff */
[----:B0-----:R-:W-:Y:S05]  /*182f0*/  WARPSYNC.COLLECTIVE R15, `(.L_x_4289) ;  /* 0x000000000f087348 */ /* 0x001fea0003c00000 */
[----:B------:R-:W-:Y:S01]  /*18300*/  VOTE.ANY R14, PT, P6 ;  /* 0x00000000000e7806 */ /* 0x000fe200030e0100 */
[----:B0-----:R-:W-:Y:S06]  /*18310*/  ENDCOLLECTIVE ;  /* 0x000000000000791b */ /* 0x001fec0003800000 */
.L_x_4289:
[----:B------:R-:W-:Y:S05]  /*18320*/  BSYNC B0 ;  /* 0x0000000000007941 */ /* 0x000fea0003800000 */
.L_x_4288:
        /* <DEDUP_REMOVED lines=9> */
.L_x_4290:
[----:B------:R-:W-:Y:S02]  /*183c0*/  IMAD.MOV.U32 R13, RZ, RZ, R7 ;  /* 0x000000ffff0d7224 */ /* 0x000fe400078e0007 */
[----:B------:R-:W-:-:S07]  /*183d0*/  IMAD.MOV.U32 R5, RZ, RZ, R14 ;  /* 0x000000ffff057224 */ /* 0x000fce00078e000e */
[----:B------:R-:W-:Y:S05]  /*183e0*/  WARPSYNC.COLLECTIVE R15, `(.L_x_4291) ;  /* 0x000000000f087348 */ /* 0x000fea0003c00000 */
[----:B------:R0:W1:Y:S02]  /*183f0*/  SHFL.IDX P6, R14, R13, R12, R11 ;  /* 0x0000000c0d0e7389 */ /* 0x00006400000c000b */
[----:B01----:R-:W-:Y:S01]  /*18400*/  ENDCOLLECTIVE ;  /* 0x000000000000791b */ /* 0x003fe20003800000 */
.L_x_4291:
[----:B------:R-:W-:Y:S01]  /*18410*/  IMAD.MOV.U32 R7, RZ, RZ, R14 ;  /* 0x000000ffff077224 */ /* 0x000fe200078e000e */
[----:B------:R-:W-:Y:S06]  /*18420*/  BRA `(.L_x_4292) ;  /* 0xffffffd400487947 */ /* 0x000fec000383ffff */
.L_x_4221:
[----:B------:R-:W-:Y:S01]  /*18430*/  BSSY B0, `(.L_x_4293) ;  /* 0x0000007000007945 */ /* 0x000fe20003800000 */
[----:B------:R-:W-:Y:S02]  /*18440*/  IMAD.MOV.U32 R13, RZ, RZ, R2 ;  /* 0x000000ffff0d7224 */ /* 0x000fe400078e0002 */
[----:B------:R-:W-:Y:S02]  /*18450*/  IMAD.MOV.U32 R11, RZ, RZ, 0x1f ;  /* 0x0000001fff0b7424 */ /* 0x000fe400078e00ff */
[----:B------:R-:W-:-:S07]  /*18460*/  IMAD.MOV.U32 R15, RZ, RZ, -0x1 ;  /* 0xffffffffff0f7424 */ /* 0x000fce00078e00ff */
[----:B0123--:R-:W-:Y:S05]  /*18470*/  WARPSYNC.COLLECTIVE R15, `(.L_x_4294) ;  /* 0x000000000f087348 */ /* 0x00ffea0003c00000 */
[----:B------:R4:W0:Y:S02]  /*18480*/  SHFL.IDX P6, R14, R13, R12, R11 ;  /* 0x0000000c0d0e7389 */ /* 0x00082400000c000b */
[----:B01234-:R-:W-:Y:S01]  /*18490*/  ENDCOLLECTIVE ;  /* 0x000000000000791b */ /* 0x01ffe20003800000 */
.L_x_4294:
[----:B------:R-:W-:Y:S05]  /*184a0*/  BSYNC B0 ;  /* 0x0000000000007941 */ /* 0x000fea0003800000 */
.L_x_4293:
[----:B------:R-:W-:Y:S01]  /*184b0*/  IMAD.MOV.U32 R2, RZ, RZ, R14 ;  /* 0x000000ffff027224 */ /* 0x000fe200078e000e */
[----:B------:R-:W-:Y:S06]  /*184c0*/  BRA `(.L_x_4295) ;  /* 0xffffffd400387947 */ /* 0x000fec000383ffff */
.L_x_4225:
[----:B0-----:R0:W1:Y:S02]  /*184d0*/  SYNCS.PHASECHK.TRANS64.TRYWAIT P0, [R9+URZ+0x38820], R0 ;  /* 0x03882000090075a7 */ /* 0x001064000800017f */
[----:B-1----:R-:W-:Y:S05]  /*184e0*/  @!P0 NANOSLEEP.SYNCS 0x989680 ;  /* 0x009896800000895d */ /* 0x002fea0003900000 */
[----:B------:R-:W1:Y:S02]  /*184f0*/  @!P0 SYNCS.PHASECHK.TRANS64 P0, [R9+URZ+0x38820], R0 ;  /* 0x03882000090085a7 */ /* 0x000e64000800007f */
[----:B-1----:R-:W-:Y:S05]  /*18500*/  @!P0 BRA `(.L_x_4225) ;  /* 0xfffffffc00f08947 */ /* 0x002fea000383ffff */
[----:B------:R-:W-:Y:S05]  /*18510*/  BRA `(.L_x_4296) ;  /* 0xffffffd800d07947 */ /* 0x000fea000383ffff */
.L_x_4226:
        /* <DEDUP_REMOVED lines=11> */
.L_x_4298:
[----:B------:R-:W-:Y:S05]  /*185d0*/  BSYNC B0 ;  /* 0x0000000000007941 */ /* 0x000fea0003800000 */
.L_x_4297:
[----:B------:R-:W-:Y:S05]  /*185e0*/  BRA `(.L_x_4299) ;  /* 0xffffffd800b87947 */ /* 0x000fea000383ffff */
.L_x_4229:
[----:B------:R-:W-:Y:S01]  /*185f0*/  BSSY B1, `(.L_x_4300) ;  /* 0x0000006000017945 */ /* 0x000fe20003800000 */
[----:B------:R-:W-:-:S07]  /*18600*/  IMAD.MOV.U32 R15, RZ, RZ, -0x1 ;  /* 0xffffffffff0f7424 */ /* 0x000fce00078e00ff */
[----:B0-----:R-:W-:Y:S05]  /*18610*/  WARPSYNC.COLLECTIVE R15, `(.L_x_4301) ;  /* 0x000000000f0c7348 */ /* 0x001fea0003c00000 */
[----:B------:R-:W-:Y:S02]  /*18620*/  ELECT P6, UR62, PT ;  /* 0x00000000003e782f */ /* 0x000fe400038c0000 */
[----:B------:R-:W-:Y:S01]  /*18630*/  MOV R14, UR62 ;  /* 0x0000003e000e7c02 */ /* 0x000fe20008000f00 */
[----:B0-----:R-:W-:Y:S10]  /*18640*/  ENDCOLLECTIVE ;  /* 0x000000000000791b */ /* 0x001ff40003800000 */
.L_x_4301:
[----:B------:R-:W-:Y:S05]  /*18650*/  BSYNC B1 ;  /* 0x0000000000017941 */ /* 0x000fea0003800000 */
.L_x_4300:
[----:B------:R-:W-:Y:S05]  /*18660*/  BRA `(.L_x_4302) ;  /* 0xffffffd800b07947 */ /* 0x000fea000383ffff */
.L_x_4230:
[----:B0-----:R0:W1:Y:S02]  /*18670*/  SYNCS.PHASECHK.TRANS64.TRYWAIT P0, [R5+URZ], R4 ;  /* 0x00000004050075a7 */ /* 0x001064000800017f */
[----:B-1----:R-:W-:Y:S05]  /*18680*/  @!P0 NANOSLEEP.SYNCS 0x989680 ;  /* 0x009896800000895d */ /* 0x002fea0003900000 */
[----:B------:R-:W1:Y:S02]  /*18690*/  @!P0 SYNCS.PHASECHK.TRANS64 P0, [R5+URZ], R4 ;  /* 0x00000004050085a7 */ /* 0x000e64000800007f */
[----:B-1----:R-:W-:Y:S05]  /*186a0*/  @!P0 BRA `(.L_x_4230) ;  /* 0xfffffffc00f08947 */ /* 0x002fea000383ffff */
[----:B------:R-:W-:Y:S05]  /*186b0*/  BRA `(.L_x_4303) ;  /* 0xffffffd800d87947 */ /* 0x000fea000383ffff */
.L_x_4231:
[----:B0-----:R0:W1:Y:S02]  /*186c0*/  SYNCS.PHASECHK.TRANS64.TRYWAIT P0, [R7+URZ], R2 ;  /* 0x00000002070075a7 */ /* 0x001064000800017f */
[----:B-1----:R-:W-:Y:S05]  /*186d0*/  @!P0 NANOSLEEP.SYNCS 0x989680 ;  /* 0x009896800000895d */ /* 0x002fea0003900000 */
[----:B------:R-:W1:Y:S02]  /*186e0*/  @!P0 SYNCS.PHASECHK.TRANS64 P0, [R7+URZ], R2 ;  /* 0x00000002070085a7 */ /* 0x000e64000800007f */
[----:B-1----:R-:W-:Y:S05]  /*186f0*/  @!P0 BRA `(.L_x_4231) ;  /* 0xfffffffc00f08947 */ /* 0x002fea000383ffff */
[----:B------:R-:W-:Y:S05]  /*18700*/  BRA `(.L_x_4304) ;  /* 0xffffffd800d87947 */ /* 0x000fea000383ffff */
.L_x_4232:
[----:B-1----:R1:W2:Y:S02]  /*18710*/  SYNCS.PHASECHK.TRANS64.TRYWAIT P0, [R5+URZ], R4 ;  /* 0x00000004050075a7 */ /* 0x0022a4000800017f */
[----:B--2---:R-:W-:Y:S05]  /*18720*/  @!P0 NANOSLEEP.SYNCS 0x989680 ;  /* 0x009896800000895d */ /* 0x004fea0003900000 */
[----:B------:R-:W2:Y:S02]  /*18730*/  @!P0 SYNCS.PHASECHK.TRANS64 P0, [R5+URZ], R4 ;  /* 0x00000004050085a7 */ /* 0x000ea4000800007f */
[----:B--2---:R-:W-:Y:S05]  /*18740*/  @!P0 BRA `(.L_x_4232) ;  /* 0xfffffffc00f08947 */ /* 0x004fea000383ffff */
[----:B------:R-:W-:Y:S05]  /*18750*/  BRA `(.L_x_4305) ;  /* 0xffffffd800cc7947 */ /* 0x000fea000383ffff */
.L_x_4306:
        /* <DEDUP_REMOVED lines=10> */
.L_x_15000:


//--------------------- .text._ZN7cutlass13device_kernelIN5flash11enable_sm90INS1_16FlashAttnFwdSm90INS1_25CollectiveMainloopFwdSm90ILi2EN4cute5tupleIJNS5_1CILi1EEES8_S8_EEENS6_IJNS7_ILi64EEESA_SA_EEELi512ENS_10bfloat16_tEfNS_4arch4Sm90ELb0ELb0ELb0ELb1ELb0ELb1ELb1ELb0ELb0ELb1ELb1ELb0EEENS1_21CollectiveEpilogueFwdINS6_IJSA_NS7_ILi512EEESA_EEES9_SC_SE_Li256ELb1ELb1ELb1ELb0EEENS1_36VarlenDynamicPersistentTileSchedulerILi64ELi64ELi256ELi128ELb1ELb1ELb1ELb0ELb1ELb1EEEEEEEEEvNT_6ParamsE --------------------------
	.section	.text._ZN7cutlass13device_kernelIN5flash11enable_sm90INS1_16FlashAttnFwdSm90INS1_25CollectiveMainloopFwdSm90ILi2EN4cute5tupleIJNS5_1CILi1EEES8_S8_EEENS6_IJNS7_ILi64EEESA_SA_EEELi512ENS_10bfloat16_tEfNS_4arch4Sm90ELb0ELb0ELb0ELb1ELb0ELb1ELb1ELb0ELb0ELb1ELb1ELb0EEENS1_21CollectiveEpilogueFwdINS6_IJSA_NS7_ILi512EEESA_EEES9_SC_SE_Li256ELb1ELb1ELb1ELb0EEENS1_36VarlenDynamicPersistentTileSchedulerILi64ELi64ELi256ELi128ELb1ELb1ELb1ELb0ELb1ELb1EEEEEEEEEvNT_6ParamsE,"ax",@progbits
	.align	128
.text._ZN7cutlass13device_kernelIN5flash11enable_sm90INS1_16FlashAttnFwdSm90INS1_25CollectiveMainloopFwdSm90ILi2EN4cute5tupleIJNS5_1CILi1EEES8_S8_EEENS6_IJNS7_ILi64EEESA_SA_EEELi512ENS_10bfloat16_tEfNS_4arch4Sm90ELb0ELb0ELb0ELb1ELb0ELb1ELb1ELb0ELb0ELb1ELb1ELb0EEENS1_21CollectiveEpilogueFwdINS6_IJSA_NS7_ILi512EEESA_EEES9_SC_SE_Li256ELb1ELb1ELb1ELb0EEENS1_36VarlenDynamicPersistentTileSchedulerILi64ELi64ELi256ELi128ELb1ELb1ELb1ELb0ELb1ELb1EEEEEEEEEvNT_6ParamsE:
        .type           _ZN7cutlass13device_kernelIN5flash11enable_sm90INS1_16FlashAttnFwdSm90INS1_25CollectiveMainloopFwdSm90ILi2EN4cute5tupleIJNS5_1CILi1EEES8_S8_EEENS6_IJNS7_ILi64EEESA_SA_EEELi512ENS_10bfloat16_tEfNS_4arch4Sm90ELb0ELb0ELb0ELb1ELb0ELb1ELb1ELb0ELb0ELb1ELb1ELb0EEENS1_21CollectiveEpilogueFwdINS6_IJSA_NS7_ILi512EEESA_EEES9_SC_SE_Li256ELb1ELb1ELb1ELb0EEENS1_36VarlenDynamicPersistentTileSchedulerILi64ELi64ELi256ELi128ELb1ELb1ELb1ELb0ELb1ELb1EEEEEEEEEvNT_6ParamsE,@function
        .size           _ZN7cutlass13device_kernelIN5flash11enable_sm90INS1_16FlashAttnFwdSm90INS1_25CollectiveMainloopFwdSm90ILi2EN4cute5tupleIJNS5_1CILi1EEES8_S8_EEENS6_IJNS7_ILi64EEESA_SA_EEELi512ENS_10bfloat16_tEfNS_4arch4Sm90ELb0ELb0ELb0ELb1ELb0ELb1ELb1ELb0ELb0ELb1ELb1ELb0EEENS1_21CollectiveEpilogueFwdINS6_IJSA_NS7_ILi512EEESA_EEES9_SC_SE_Li256ELb1ELb1ELb1ELb0EEENS1_36VarlenDynamicPersistentTileSchedulerILi64ELi64ELi256ELi128ELb1ELb1ELb1ELb0ELb1ELb1EEEEEEEEEvNT_6ParamsE,(.L_x_15001 - _ZN7cutlass13device_kernelIN5flash11enable_sm90INS1_16FlashAttnFwdSm90INS1_25CollectiveMainloopFwdSm90ILi2EN4cute5tupleIJNS5_1CILi1EEES8_S8_EEENS6_IJNS7_ILi64EEESA_SA_EEELi512ENS_10bfloat16_tEfNS_4arch4Sm90ELb0ELb0ELb0ELb1ELb0ELb1ELb1ELb0ELb0ELb1ELb1ELb0EEENS1_21CollectiveEpilogueFwdINS6_IJSA_NS7_ILi512EEESA_EEES9_SC_SE_Li256ELb1ELb1ELb1ELb0EEENS1_36VarlenDynamicPersistentTileSchedulerILi64ELi64ELi256ELi128ELb1ELb1ELb1ELb0ELb1ELb1EEEEEEEEEvNT_6ParamsE)
        .other          _ZN7cutlass13device_kernelIN5flash11enable_sm90INS1_16FlashAttnFwdSm90INS1_25CollectiveMainloopFwdSm90ILi2EN4cute5tupleIJNS5_1CILi1EEES8_S8_EEENS6_IJNS7_ILi64EEESA_SA_EEELi512ENS_10bfloat16_tEfNS_4arch4Sm90ELb0ELb0ELb0ELb1ELb0ELb1ELb1ELb0ELb0ELb1ELb1ELb0EEENS1_21CollectiveEpilogueFwdINS6_IJSA_NS7_ILi512EEESA_EEES9_SC_SE_Li256ELb1ELb1ELb1ELb0EEENS1_36VarlenDynamicPersistentTileSchedulerILi64ELi64ELi256ELi128ELb1ELb1ELb1ELb0ELb1ELb1EEEEEEEEEvNT_6ParamsE,@"STO_CUDA_ENTRY STV_DEFAULT"
_ZN7cutlass13device_kernelIN5flash11enable_sm90INS1_16FlashAttnFwdSm90INS1_25CollectiveMainloopFwdSm90ILi2EN4cute5tupleIJNS5_1CILi1EEES8_S8_EEENS6_IJNS7_ILi64EEESA_SA_EEELi512ENS_10bfloat16_tEfNS_4arch4Sm90ELb0ELb0ELb0ELb1ELb0ELb1ELb1ELb0ELb0ELb1ELb1ELb0EEENS1_21CollectiveEpilogueFwdINS6_IJSA_NS7_ILi512EEESA_EEES9_SC_SE_Li256ELb1ELb1ELb1ELb0EEENS1_36VarlenDynamicPersistentTileSchedulerILi64ELi64ELi256ELi128ELb1ELb1ELb1ELb0ELb1ELb1EEEEEEEEEvNT_6ParamsE:
        /* <DEDUP_REMOVED lines=23> */
.L_x_4308:
[----:B------:R-:W-:Y:S05]  /*0170*/  BSYNC B0 ;  /* 0x0000000000007941 */ /* 0x000fea0003800000 */
.L_x_4307:
        /* <DEDUP_REMOVED lines=14> */
[----:B-1----:R0:W-:Y:S01]  /*0260*/  STL [R1+0x80], R3 ;  /* 0x0000800301007387 */ /* 0x0021e20000100800 */
        /* <DEDUP_REMOVED lines=24> */
.L_x_4309:
        /* <DEDUP_REMOVED lines=22> */
.L_x_4310:
        /* <DEDUP_REMOVED lines=18> */
.L_x_4311:
        /* <DEDUP_REMOVED lines=22> */
.L_x_4312:
        /* <DEDUP_REMOVED lines=22> */
.L_x_4313:
[----:B------:R-:W-:Y:S01]  /*0930*/  IMAD.MOV.U32 R2, RZ, RZ, 0x1 ;  /* 0x00000001ff027424 */ /* 0x000fe200078e00ff */
[----:B------:R-:W-:Y:S01]  /*0940*/  ISETP.NE.AND P0, PT, R3, RZ, PT ;  /* 0x000000ff0300720c */ /* 0x000fe20003f05270 */
[----:B------:R-:W-:Y:S01]  /*0950*/  NOP ;  /* 0x0000000000007918 */ /* 0x000fe20000000000 */
[----:B------:R-:W-:Y:S01]  /*0960*/  ULDC.64 UR40, c[0x0][0x208] ;  /* 0x0000820000287ab9 */ /* 0x000fe20000000a00 */
[----:B------:R-:W-:Y:S01]  /*0970*/  BSSY B9, `(.L_x_4314) ;  /* 0x0001e43000097945 */ /* 0x000fe20003800000 */
[----:B------:R-:W-:-:S05]  /*0980*/  SEL R2, R2, 0x2, !P0 ;  /* 0x0000000202027807 */ /* 0x000fca0004000000 */
[----:B------:R0:W-:Y:S02]  /*0990*/  STL [R1+0x74], R2 ;  /* 0x0000740201007387 */ /* 0x0001e40000100800 */
[----:B01234-:R-:W-:Y:S06]  /*09a0*/  BAR.SYNC.DEFER_BLOCKING 0x0 ;  /* 0x0000000000007b1d */ /* 0x01ffec0000010000 */
[----:B------:R-:W-:Y:S05]  /*09b0*/  @!P0 BRA `(.L_x_4315) ;  /* 0x00000140009c8947 */ /* 0x000fea0003800000 */
.L_x_4316:
[----:B------:R-:W-:-:S08]  /*09c0*/  NOP ;  /* 0x0000000000007918 */ /* 0x000fd00000000000 */
[----:B------:R-:W0:Y:S02]  /*09d0*/  USETMAXREG.TRY_ALLOC.CTAPOOL UP0, 0xf0 ;  /* 0x000000f0000079c8 */ /* 0x000e240008000600 */
[----:B0-----:R-:W-:-:S13]  /*09e0*/  PLOP3.LUT P0, PT, PT, PT, UP0, 0x80, 0x0 ;  /* 0x000000000000781c */ /* 0x001fda0003f0f008 */
[----:B------:R-:W-:Y:S05]  /*09f0*/  @!P0 BRA `(.L_x_4316) ;  /* 0xfffffffc00f08947 */ /* 0x000fea000383ffff */
[----:B------:R-:W-:Y:S01]  /*0a00*/  SHF.R.U32.HI R0, RZ, 0x7, R6 ;  /* 0x00000007ff007819 */ /* 0x000fe20000011606 */
[----:B------:R-:W0:Y:S01]  /*0a10*/  S2UR UR5, SR_CgaCtaId ;  /* 0x00000000000579c3 */ /* 0x000e220000008800 */
[----:B------:R-:W-:Y:S02]  /*0a20*/  UMOV UR4, 0x400 ;  /* 0x0000040000047882 */ /* 0x000fe40000000000 */
[----:B------:R-:W-:-:S13]  /*0a30*/  ISETP.NE.AND P0, PT, R0, 0x1, PT ;  /* 0x000000010000780c */ /* 0x000fda0003f05270 */
[----:B------:R-:W-:Y:S06]  /*0a40*/  @!P0 BAR.ARV 0x8, 0x100 ;  /* 0x0204000000008b1d */ /* 0x000fec0000002000 */
[----:B------:R-:W-:Y:S01]  /*0a50*/  ISETP.GE.U32.AND P0, PT, R6, 0x100, PT ;  /* 0x000001000600780c */ /* 0x000fe20003f06070 */
[----:B0-----:R-:W-:-:S06]  /*0a60*/  ULEA UR4, UR5, UR4, 0x18 ;  /* 0x0000000405047291 */ /* 0x001fcc000f8ec03f */
[----:B------:R-:W-:Y:S01]  /*0a70*/  IMAD.U32 R2, RZ, RZ, UR4 ;  /* 0x00000004ff027e24 */ /* 0x000fe2000f8e00ff */
[----:B------:R-:W-:-:S05]  /*0a80*/  ULDC UR4, c[0x0][0xd3c] ;  /* 0x00034f0000047ab9 */ /* 0x000fca0000000800 */
[----:B------:R-:W-:Y:S08]  /*0a90*/  @P0 BAR.ARV 0xf, 0x100 ;  /* 0x03c4000000000b1d */ /* 0x000ff00000002000 */
        /* <DEDUP_REMOVED lines=9> */
[----:B------:R-:W-:Y:S01]  /*0b30*/  SHF.R.S32.HI R3, RZ, 0x1f, R6 ;  /* 0x0000001fff037819 */ /* 0x000fe20000011406 */
        /* <DEDUP_REMOVED lines=35> */
[-C--:B------:R-:W-:Y:S01]  /*0d70*/  LEA.HI R5, R4, R3.reuse, RZ, 0x2 ;  /* 0x0000000304057211 */ /* 0x080fe200078f10ff */
        /* <DEDUP_REMOVED lines=17> */
[----:B------:R-:W-:Y:S01]  /*0e90*/  LEA.HI R0, R0, R20, RZ, 0x1 ;  /* 0x0000001400007211 */ /* 0x000fe200078f08ff */
[----:B------:R-:W-:Y:S01]  /*0ea0*/  IMAD.SHL.U32 R14, R14, 0x40, RZ ;  /* 0x000000400e0e7824 */ /* 0x000fe200078e00ff */
[----:B------:R-:W-:Y:S01]  /*0eb0*/  LOP3.LUT R5, R12, 0x1c0, RZ, 0xc0, !PT ;  /* 0x000001c00c057812 */ /* 0x000fe200078ec0ff */
[--C-:B------:R-:W-:Y:S01]  /*0ec0*/  IMAD.U32 R12, R17, 0x40, R10.reuse ;  /* 0x00000040110c7824 */ /* 0x100fe200078e000a */
[----:B------:R-:W-:Y:S01]  /*0ed0*/  LOP3.LUT R10, R3, 0x8, R10, 0xf8, !PT ;  /* 0x00000008030a7812 */ /* 0x000fe200078ef80a */
[C---:B------:R-:W-:Y:S01]  /*0ee0*/  VIADD R216, R188.reuse, 0x140 ;  /* 0x00000140bcd87836 */ /* 0x040fe20000000000 */
[----:B------:R-:W-:Y:S01]  /*0ef0*/  SHF.R.U32.HI R3, RZ, 0x3, R3 ;  /* 0x00000003ff037819 */ /* 0x000fe20000011603 */
[----:B------:R-:W-:Y:S01]  /*0f00*/  VIADD R219, R188, 0x80 ;  /* 0x00000080bcdb7836 */ /* 0x000fe20000000000 */
[----:B------:R-:W-:Y:S01]  /*0f10*/  LOP3.LUT R7, R7, 0xfffffff8, RZ, 0xc0, !PT ;  /* 0xfffffff807077812 */ /* 0x000fe200078ec0ff */
[----:B------:R-:W-:Y:S01]  /*0f20*/  STL [R1+0x88], R12 ;  /* 0x0000880c01007387 */ /* 0x000fe20000100800 */
[----:B------:R-:W-:Y:S01]  /*0f30*/  LOP3.LUT R10, R10, R3, RZ, 0x3c, !PT ;  /* 0x000000030a0a7212 */ /* 0x000fe200078e3cff */
[----:B------:R-:W-:Y:S01]  /*0f40*/  VIADD R217, R188, 0x100 ;  /* 0x00000100bcd97836 */ /* 0x000fe20000000000 */
[----:B------:R-:W-:Y:S01]  /*0f50*/  LEA.HI R3, R184, R184, RZ, 0x1 ;  /* 0x000000b8b8037211 */ /* 0x000fe200078f08ff */
[----:B------:R-:W-:Y:S01]  /*0f60*/  IMAD.IADD R7, R6, 0x1, -R7 ;  /* 0x0000000106077824 */ /* 0x000fe200078e0a07 */
[----:B------:R-:W-:-:S02]  /*0f70*/  LOP3.LUT R0, R0, 0xfffffe, RZ, 0xc0, !PT ;  /* 0x00fffffe00007812 */ /* 0x000fc400078ec0ff */
[----:B------:R-:W-:Y:S02]  /*0f80*/  SHF.R.S32.HI R4, RZ, 0x5, R4 ;  /* 0x00000005ff047819 */ /* 0x000fe40000011404 */
[----:B------:R-:W-:Y:S01]  /*0f90*/  LOP3.LUT R3, R3, 0x1ffffffe, RZ, 0xc0, !PT ;  /* 0x1ffffffe03037812 */ /* 0x000fe200078ec0ff */
[----:B------:R-:W-:Y:S01]  /*0fa0*/  IMAD.IADD R0, R20, 0x1, -R0 ;  /* 0x0000000114007824 */ /* 0x000fe200078e0a00 */
[----:B------:R-:W-:Y:S01]  /*0fb0*/  SHF.R.U32.HI R6, RZ, 0x3, R5 ;  /* 0x00000003ff067819 */ /* 0x000fe20000011605 */
[----:B------:R-:W-:Y:S01]  /*0fc0*/  IMAD R191, R4, 0x10, R7 ;  /* 0x0000001004bf7824 */ /* 0x000fe200078e0207 */
[----:B------:R-:W-:Y:S01]  /*0fd0*/  LOP3.LUT R5, R5, 0x38, R16, 0xf8, !PT ;  /* 0x0000003805057812 */ /* 0x000fe200078ef810 */
[----:B------:R-:W-:Y:S01]  /*0fe0*/  IMAD.IADD R4, R184, 0x1, -R3 ;  /* 0x00000001b8047824 */ /* 0x000fe200078e0a03 */
[----:B------:R-:W-:Y:S01]  /*0ff0*/  LOP3.LUT R14, R14, 0xfffffe00, RZ, 0xc0, !PT ;  /* 0xfffffe000e0e7812 */ /* 0x000fe200078ec0ff */
[----:B------:R-:W-:Y:S01]  /*1000*/  IMAD.SHL.U32 R3, R0, 0x100, RZ ;  /* 0x0000010000037824 */ /* 0x000fe200078e00ff */
[----:B------:R-:W-:Y:S01]  /*1010*/  LOP3.LUT R9, R9, 0x7ffffe00, RZ, 0xc0, !PT ;  /* 0x7ffffe0009097812 */ /* 0x000fe200078ec0ff */
[----:B------:R-:W-:Y:S01]  /*1020*/  IMAD.SHL.U32 R0, R8, 0x2, RZ ;  /* 0x0000000208007824 */ /* 0x000fe200078e00ff */
[----:B------:R-:W-:Y:S01]  /*1030*/  LOP3.LUT R5, R14, R5, R6, 0xf6, !PT ;  /* 0x000000050e057212 */ /* 0x000fe200078ef606 */
[----:B------:R-:W-:Y:S01]  /*1040*/  IMAD R4, R4, 0x8, R191 ;  /* 0x0000000804047824 */ /* 0x000fe200078e02bf */
[----:B------:R-:W-:Y:S01]  /*1050*/  SHF.R.S32.HI R13, RZ, 0x1f, R13 ;  /* 0x0000001fff0d7819 */ /* 0x000fe2000001140d */
[----:B------:R-:W-:Y:S01]  /*1060*/  IMAD R9, R194, 0x400, R9 ;  /* 0x00000400c2097824 */ /* 0x000fe200078e0209 */
[----:B------:R0:W-:Y:S01]  /*1070*/  STL [R1+0x84], R3 ;  /* 0x0000840301007387 */ /* 0x0001e20000100800 */
[----:B------:R-:W-:Y:S01]  /*1080*/  IMAD.IADD R193, R0, 0x1, R3 ;  /* 0x0000000100c17824 */ /* 0x000fe200078e0203 */
[----:B------:R-:W-:Y:S01]  /*1090*/  R2P PR, R11, 0x6 ;  /* 0x000000060b007804 */ /* 0x000fe20000000000 */
[----:B------:R-:W-:Y:S01]  /*10a0*/  IMAD.IADD R9, R9, 0x1, R10 ;  /* 0x0000000109097824 */ /* 0x000fe200078e020a */
[----:B------:R-:W-:Y:S01]  /*10b0*/  LEA.HI R13, R13, R22, RZ, 0x3 ;  /* 0x000000160d0d7211 */ /* 0x000fe200078f18ff */
[C---:B------:R-:W-:Y:S01]  /*10c0*/  VIADD R21, R193.reuse, 0x18 ;  /* 0x00000018c1157836 */ /* 0x040fe20000000000 */
[----:B------:R-:W-:Y:S01]  /*10d0*/  SHF.R.S32.HI R7, RZ, 0x1f, R220 ;  /* 0x0000001fff077819 */ /* 0x000fe200000114dc */
[----:B------:R-:W-:Y:S01]  /*10e0*/  VIADD R14, R193, 0x30 ;  /* 0x00000030c10e7836 */ /* 0x000fe20000000000 */
[----:B------:R-:W-:Y:S01]  /*10f0*/  SHF.R.S32.HI R7, RZ, 0x1f, R218 ;  /* 0x0000001fff077819 */ /* 0x000fe200000114da */
[----:B------:R1:W-:Y:S01]  /*1100*/  STL [R1+0x48], R0 ;  /* 0x0000480001007387 */ /* 0x0003e20000100800 */
[--C-:B0-----:R-:W-:Y:S01]  /*1110*/  IMAD R3, R5, 0x2, R2.reuse ;  /* 0x0000000205037824 */ /* 0x101fe200078e0202 */
[----:B------:R-:W-:Y:S01]  /*1120*/  LOP3.LUT R13, R13, 0xfffffff8, RZ, 0xc0, !PT ;  /* 0xfffffff80d0d7812 */ /* 0x000fe200078ec0ff */
[C---:B------:R-:W-:Y:S01]  /*1130*/  VIADD R11, R193.reuse, 0x48 ;  /* 0x00000048c10b7836 */ /* 0x040fe20000000000 */
[----:B------:R-:W-:Y:S01]  /*1140*/  SHF.R.S32.HI R6, RZ, 0x1f, R219 ;  /* 0x0000001fff067819 */ /* 0x000fe200000114db */
[----:B------:R-:W-:Y:S01]  /*1150*/  VIADD R7, R193, 0x60 ;  /* 0x00000060c1077836 */ /* 0x000fe20000000000 */
[----:B------:R0:W-:Y:S01]  /*1160*/  STL [R1+0x78], R3 ;  /* 0x0000780301007387 */ /* 0x0001e20000100800 */
[----:B------:R-:W-:Y:S01]  /*1170*/  IMAD R195, R9, 0x2, R2 ;  /* 0x0000000209c37824 */ /* 0x000fe200078e0202 */
[----:B------:R-:W-:Y:S01]  /*1180*/  SHF.R.S32.HI R6, RZ, 0x1f, R217 ;  /* 0x0000001fff067819 */ /* 0x000fe200000114d9 */
[C---:B------:R-:W-:Y:S01]  /*1190*/  VIADD R237, R193.reuse, 0x88 ;  /* 0x00000088c1ed7836 */ /* 0x040fe20000000000 */
[----:B-1----:R-:W-:Y:S01]  /*11a0*/  SHF.R.S32.HI R0, RZ, 0x1f, R216 ;  /* 0x0000001fff007819 */ /* 0x002fe200000114d8 */
[----:B------:R1:W-:Y:S01]  /*11b0*/  STL [R1+0x7c], R4 ;  /* 0x00007c0401007387 */ /* 0x0003e20000100800 */
[----:B------:R-:W-:Y:S01]  /*11c0*/  SHF.R.S32.HI R0, RZ, 0x1f, R193 ;  /* 0x0000001fff007819 */ /* 0x000fe200000114c1 */
[C---:B------:R-:W-:Y:S01]  /*11d0*/  VIADD R0, R193.reuse, 0x80 ;  /* 0x00000080c1007836 */ /* 0x040fe20000000000 */
[----:B------:R-:W-:Y:S01]  /*11e0*/  SEL R208, R208, 0xffffffe0, !P1 ;  /* 0xffffffe0d0d07807 */ /* 0x000fe20004800000 */
[----:B------:R-:W-:-:S02]  /*11f0*/  VIADD R235, R193, 0x98 ;  /* 0x00000098c1eb7836 */ /* 0x000fc40000000000 */
[C---:B0-----:R-:W-:Y:S02]  /*1200*/  VIADD R3, R193.reuse, 0x78 ;  /* 0x00000078c1037836 */ /* 0x041fe40000000000 */
[C---:B------:R-:W-:Y:S01]  /*1210*/  VIADD R234, R193.reuse, 0xa0 ;  /* 0x000000a0c1ea7836 */ /* 0x040fe20000000000 */
[----:B-1----:R-:W-:Y:S01]  /*1220*/  SHF.R.S32.HI R4, RZ, 0x1f, R21 ;  /* 0x0000001fff047819 */ /* 0x002fe20000011415 */
        /* <DEDUP_REMOVED lines=14> */
[----:B------:R-:W-:Y:S01]  /*1310*/  IMAD.IADD R189, R22, 0x1, -R13 ;  /* 0x0000000116bd7824 */ /* 0x000fe200078e0a0d */
        /* <DEDUP_REMOVED lines=37> */
[C---:B------:R-:W-:Y:S01]  /*1570*/  @P2 VIADD R201, R209.reuse, 0xffffffc0 ;  /* 0xffffffc0d1c92836 */ /* 0x040fe20000000000 */
[----:B------:R-:W-:Y:S01]  /*1580*/  SHF.R.S32.HI R5, RZ, 0x1f, R5 ;  /* 0x0000001fff057819 */ /* 0x000fe20000011405 */
[----:B------:R-:W-:Y:S01]  /*1590*/  IMAD.IADD R209, R209, 0x1, R208 ;  /* 0x00000001d1d17824 */ /* 0x000fe200078e02d0 */
[----:B------:R-:W-:Y:S01]  /*15a0*/  SHF.R.S32.HI R4, RZ, 0x1f, R227 ;  /* 0x0000001fff047819 */ /* 0x000fe200000114e3 */
[----:B------:R-:W-:Y:S01]  /*15b0*/  VIADD R190, R184, 0x10 ;  /* 0x00000010b8be7836 */ /* 0x000fe20000000000 */
[----:B------:R-:W-:Y:S01]  /*15c0*/  SHF.R.S32.HI R3, RZ, 0x1f, R224 ;  /* 0x0000001fff037819 */ /* 0x000fe200000114e0 */
[----:B------:R-:W-:Y:S01]  /*15d0*/  IMAD.IADD R208, R208, 0x1, R201 ;  /* 0x00000001d0d07824 */ /* 0x000fe200078e02c9 */
[----:B------:R-:W-:-:S02]  /*15e0*/  SHF.R.S32.HI R0, RZ, 0x1f, R223 ;  /* 0x0000001fff007819 */ /* 0x000fc400000114df */
[----:B--2---:R-:W-:Y:S02]  /*15f0*/  LOP3.LUT R187, R18, 0x1, RZ, 0xfc, !PT ;  /* 0x0000000112bb7812 */ /* 0x004fe400078efcff */
[----:B------:R-:W-:-:S07]  /*1600*/  CS2R R18, SRZ ;  /* 0x0000000000127805 */ /* 0x000fce000001ff00 */
.L_x_4439:
[----:B012---:R-:W0:Y:S01]  /*1610*/  LDC.64 R4, c[0x0][0xd88] ;  /* 0x00036200ff047b82 */ /* 0x007e220000000a00 */
[----:B------:R-:W-:Y:S01]  /*1620*/  ULDC.64 UR4, c[0x0][0xb20] ;  /* 0x0002c80000047ab9 */ /* 0x000fe20000000a00 */
[----:B------:R-:W-:Y:S01]  /*1630*/  ULDC.64 UR8, c[0x0][0xb10] ;  /* 0x0002c40000087ab9 */ /* 0x000fe20000000a00 */
[----:B------:R-:W-:Y:S01]  /*1640*/  ULDC.64 UR6, c[0x0][0xb00] ;  /* 0x0002c00000067ab9 */ /* 0x000fe20000000a00 */
[----:B0-----:R-:W-:-:S05]  /*1650*/  IMAD.WIDE R4, R155, 0x4, R4 ;  /* 0x000000049b047825 */ /* 0x001fca00078e0204 */
[----:B------:R-:W2:Y:S01]  /*1660*/  LDG.E R211, desc[UR40][R4.64] ;  /* 0x0000002804d37981 */ /* 0x000ea2000c1e1900 */
[----:B------:R-:W-:Y:S01]  /*1670*/  ISETP.NE.U32.AND P2, PT, RZ, UR4, PT ;  /* 0x00000004ff007c0c */ /* 0x000fe2000bf45070 */
[----:B-----5:R-:W-:Y:S01]  /*1680*/  IMAD.MOV.U32 R11, RZ, RZ, RZ ;  /* 0x000000ffff0b7224 */ /* 0x020fe200078e00ff */
        /* <DEDUP_REMOVED lines=38> */
[----:B-1-3--:R-:W-:Y:S08]  /*18f0*/  @P1 BRA `(.L_x_4318) ;  /* 0x0000000000241947 */ /* 0x00aff00003800000 */
        /* <DEDUP_REMOVED lines=9> */
.L_x_4318:
[----:B------:R-:W-:Y:S02]  /*1990*/  IMAD.U32 R42, RZ, RZ, UR5 ;  /* 0x00000005ff2a7e24 */ /* 0x000fe4000f8e00ff */
[----:B------:R-:W-:Y:S01]  /*19a0*/  IMAD.U32 R24, RZ, RZ, UR4 ;  /* 0x00000004ff187e24 */ /* 0x000fe2000f8e00ff */
[----:B------:R-:W-:Y:S06]  /*19b0*/  @!P2 BRA `(.L_x_4319) ;  /* 0x000000000010a947 */ /* 0x000fec0003800000 */
[----:B------:R-:W-:-:S04]  /*19c0*/  IADD3 R4, P0, R214, UR8, RZ ;  /* 0x00000008d6047c10 */ /* 0x000fc8000ff1e0ff */
[----:B------:R-:W-:-:S05]  /*19d0*/  IADD3.X R5, R215, UR9, RZ, P0, !PT ;  /* 0x00000009d7057c10 */ /* 0x000fca00087fe4ff */
[----:B------:R0:W5:Y:S01]  /*19e0*/  LDG.E R24, desc[UR40][R4.64] ;  /* 0x0000002804187981 */ /* 0x000162000c1e1900 */
[----:B------:R-:W-:Y:S05]  /*19f0*/  BRA `(.L_x_4320) ;  /* 0x0000000000107947 */ /* 0x000fea0003800000 */
.L_x_4319:
[----:B------:R-:W-:Y:S05]  /*1a00*/  @!P0 BRA `(.L_x_4320) ;  /* 0x00000000000c8947 */ /* 0x000fea0003800000 */
[----:B------:R-:W2:Y:S04]  /*1a10*/  LDG.E R3, desc[UR40][R4.64] ;  /* 0x0000002804037981 */ /* 0x000ea8000c1e1900 */
[----:B------:R-:W2:Y:S02]  /*1a20*/  LDG.E R24, desc[UR40][R4.64+0x4] ;  /* 0x0000042804187981 */ /* 0x000ea4000c1e1900 */
[----:B--2---:R-:W-:-:S07]  /*1a30*/  IMAD.IADD R24, R24, 0x1, -R3 ;  /* 0x0000000118187824 */ /* 0x004fce00078e0a03 */
.L_x_4320:
        /* <DEDUP_REMOVED lines=9> */
[----:B------:R1:W3:Y:S01]  /*1ad0*/  @P0 LDG.E R3, desc[UR40][R6.64+0x4] ;  /* 0x0000042806030981 */ /* 0x0002e2000c1e1900 */
[----:B------:R-:W-:Y:S01]  /*1ae0*/  ISETP.NE.AND.EX P1, PT, RZ, UR5, PT, P1 ;  /* 0x00000005ff007c0c */ /* 0x000fe2000bf25310 */
[----:B-----5:R-:W-:-:S12]  /*1af0*/  IMAD.MOV.U32 R154, RZ, RZ, R24 ;  /* 0x000000ffff9a7224 */ /* 0x020fd800078e0018 */
[----:B0-----:R-:W-:-:S04]  /*1b00*/  @P1 IADD3 R4, P2, R214, UR4, RZ ;  /* 0x00000004d6041c10 */ /* 0x001fc8000ff5e0ff */
[----:B------:R-:W-:-:S05]  /*1b10*/  @P1 IADD3.X R5, R215, UR5, RZ, P2, !PT ;  /* 0x00000005d7051c10 */ /* 0x000fca00097fe4ff */
[----:B------:R0:W5:Y:S01]  /*1b20*/  @P1 LDG.E R154, desc[UR40][R4.64] ;  /* 0x00000028049a1981 */ /* 0x000162000c1e1900 */
[----:B------:R-:W-:Y:S01]  /*1b30*/  IMAD.IADD R11, R24, 0x1, -R11 ;  /* 0x00000001180b7824 */ /* 0x000fe200078e0a0b */
[----:B------:R-:W-:Y:S01]  /*1b40*/  BSSY B0, `(.L_x_4321) ;  /* 0x000002c000007945 */ /* 0x000fe20003800000 */
[----:B------:R-:W-:Y:S01]  /*1b50*/  LOP3.LUT R222, R212, 0xff, RZ, 0xc0, !PT ;  /* 0x000000ffd4de7812 */ /* 0x000fe200078ec0ff */
[----:B-1----:R-:W-:Y:S01]  /*1b60*/  IMAD.MOV.U32 R7, RZ, RZ, RZ ;  /* 0x000000ffff077224 */ /* 0x002fe200078e00ff */
[----:B------:R-:W-:Y:S02]  /*1b70*/  SHF.R.U32.HI R212, RZ, 0x10, R212 ;  /* 0x00000010ffd47819 */ /* 0x000fe400000116d4 */
[----:B--2---:R-:W-:Y:S01]  /*1b80*/  LOP3.LUT R8, R8, 0xfffffffb, RZ, 0xc0, !PT ;  /* 0xfffffffb08087812 */ /* 0x004fe200078ec0ff */
[----:B---3--:R-:W-:-:S04]  /*1b90*/  @P0 IMAD.IADD R42, R3, 0x1, -R0 ;  /* 0x00000001032a0824 */ /* 0x008fc800078e0a00 */
[----:B------:R-:W-:-:S04]  /*1ba0*/  IMAD.IADD R152, R11, 0x1, R42 ;  /* 0x000000010b987824 */ /* 0x000fc800078e022a */
[C---:B------:R-:W-:Y:S01]  /*1bb0*/  VIADD R0, R152.reuse, 0x3f ;  /* 0x0000003f98007836 */ /* 0x040fe20000000000 */
[----:B------:R-:W-:-:S04]  /*1bc0*/  ISETP.GE.AND P3, PT, R152, 0x1, PT ;  /* 0x000000019800780c */ /* 0x000fc80003f66270 */
[----:B------:R-:W-:-:S04]  /*1bd0*/  SHF.R.S32.HI R3, RZ, 0x1f, R0 ;  /* 0x0000001fff037819 */ /* 0x000fc80000011400 */
[----:B------:R-:W-:-:S04]  /*1be0*/  LEA.HI R3, R3, R0, RZ, 0x6 ;  /* 0x0000000003037211 */ /* 0x000fc800078f30ff */
        /* <DEDUP_REMOVED lines=33> */
.L_x_4322:
[----:B------:R-:W-:Y:S05]  /*1e00*/  BSYNC B0 ;  /* 0x0000000000007941 */ /* 0x000fea0003800000 */
.L_x_4321:
[----:B------:R-:W-:-:S05]  /*1e10*/  IMAD R0, R222, R7, RZ ;  /* 0x00000007de007224 */ /* 0x000fca00078e02ff */
        /* <DEDUP_REMOVED lines=22> */
[----:B0-----:R-:W-:Y:S02]  /*1f80*/  IMAD.U32 R4, RZ, RZ, UR4 ;  /* 0x00000004ff047e24 */ /* 0x001fe4000f8e00ff */
        /* <DEDUP_REMOVED lines=12> */
.L_x_4325:
[----:B------:R-:W-:Y:S05]  /*2050*/  BSYNC B6 ;  /* 0x0000000000067941 */ /* 0x000fea0003800000 */
.L_x_4324:
        /* <DEDUP_REMOVED lines=20> */
.L_x_4327:
[----:B------:R-:W-:Y:S05]  /*21a0*/  BSYNC B6 ;  /* 0x0000000000067941 */ /* 0x000fea0003800000 */
.L_x_4326:
[----:B------:R-:W-:Y:S01]  /*21b0*/  ULDC.64 UR4, c[0x0][0xaf0] ;  /* 0x0002bc0000047ab9 */ /* 0x000fe20000000a00 */
[----:B------:R-:W-:Y:S01]  /*21c0*/  IMAD.MOV.U32 R0, RZ, RZ, R211 ;  /* 0x000000ffff007224 */ /* 0x000fe200078e00d3 */
[----:B------:R-:W-:Y:S01]  /*21d0*/  ISETP.NE.U32.AND P0, PT, RZ, UR4, PT ;  /* 0x00000004ff007c0c */ /* 0x000fe2000bf05070 */
[----:B------:R-:W1:Y:S01]  /*21e0*/  LDC.64 R6, c[0x0][0x300] ;  /* 0x0000c000ff067b82 */ /* 0x000e620000000a00 */
[----:B------:R-:W-:Y:S01]  /*21f0*/  IMAD.IADD R25, R25, 0x1, R24 ;  /* 0x0000000119197824 */ /* 0x000fe200078e0218 */
[----:B------:R-:W-:Y:S01]  /*2200*/  SHF.R.S32.HI R17, RZ, 0x1f, R16 ;  /* 0x0000001fff117819 */ /* 0x000fe20000011410 */
[----:B------:R-:W-:Y:S01]  /*2210*/  ULDC.64 UR6, c[0x0][0xb00] ;  /* 0x0002c00000067ab9 */ /* 0x000fe20000000a00 */
[----:B------:R-:W-:-:S04]  /*2220*/  ISETP.NE.AND.EX P0, PT, RZ, UR5, PT, P0 ;  /* 0x00000005ff007c0c */ /* 0x000fc8000bf05300 */
[----:B------:R-:W2:Y:S08]  /*2230*/  LDC R27, c[0x0][0x3f4] ;  /* 0x0000fd00ff1b7b82 */ /* 0x000eb00000000800 */
[----:B------:R-:W3:Y:S01]  /*2240*/  LDC.64 R52, c[0x0][0x408] ;  /* 0x00010200ff347b82 */ /* 0x000ee20000000a00 */
[----:B0-----:R-:W-:-:S04]  /*2250*/  @P0 IADD3 R4, P1, R214, UR4, RZ ;  /* 0x00000004d6040c10 */ /* 0x001fc8000ff3e0ff */
[----:B------:R-:W-:Y:S01]  /*2260*/  @P0 IADD3.X R5, R215, UR5, RZ, P1, !PT ;  /* 0x00000005d7050c10 */ /* 0x000fe20008ffe4ff */
[----:B------:R-:W-:-:S04]  /*2270*/  ULDC.64 UR4, c[0x0][0x330] ;  /* 0x0000cc0000047ab9 */ /* 0x000fc80000000a00 */
[----:B------:R0:W4:Y:S01]  /*2280*/  @P0 LDG.E R0, desc[UR40][R4.64] ;  /* 0x0000002804000981 */ /* 0x000122000c1e1900 */
[----:B------:R-:W-:Y:S01]  /*2290*/  SHF.R.S32.HI R11, RZ, 0x1f, R25 ;  /* 0x0000001fff0b7819 */ /* 0x000fe20000011419 */
[-C--:B-1----:R-:W-:Y:S01]  /*22a0*/  IMAD.WIDE.U32 R20, R25, R6.reuse, RZ ;  /* 0x0000000619147225 */ /* 0x082fe200078e00ff */
[----:B------:R-:W-:Y:S01]  /*22b0*/  ISETP.NE.U32.AND P0, PT, RZ, UR6, PT ;  /* 0x00000006ff007c0c */ /* 0x000fe2000bf05070 */
[----:B------:R-:W1:Y:S01]  /*22c0*/  S2R R26, SR_TID.X ;  /* 0x00000000001a7919 */ /* 0x000e620000002100 */
[----:B------:R-:W-:Y:S01]  /*22d0*/  SHF.R.S32.HI R185, RZ, 0x1f, R184 ;  /* 0x0000001fffb97819 */ /* 0x000fe200000114b8 */
[-C--:B------:R-:W-:Y:S01]  /*22e0*/  IMAD R8, R11, R6.reuse, RZ ;  /* 0x000000060b087224 */ /* 0x080fe200078e02ff */
[----:B------:R-:W-:Y:S01]  /*22f0*/  ISETP.NE.AND.EX P0, PT, RZ, UR7, PT, P0 ;  /* 0x00000007ff007c0c */ /* 0x000fe2000bf05300 */
[----:B------:R-:W-:Y:S01]  /*2300*/  IMAD.WIDE.U32 R28, R210, UR4, R16 ;  /* 0x00000004d21c7c25 */ /* 0x000fe2000f8e0010 */
[----:B------:R-:W-:Y:S01]  /*2310*/  ULDC.64 UR6, c[0x0][0x338] ;  /* 0x0000ce0000067ab9 */ /* 0x000fe20000000a00 */
[----:B0-----:R-:W0:Y:S01]  /*2320*/  LDC.64 R4, c[0x0][0x3f8] ;  /* 0x0000fe00ff047b82 */ /* 0x001e220000000a00 */
[----:B--2---:R-:W-:Y:S01]  /*2330*/  ISETP.GE.AND P2, PT, R16, R27, PT ;  /* 0x0000001b1000720c */ /* 0x004fe20003f46270 */
[----:B------:R-:W-:Y:S01]  /*2340*/  IMAD R3, R25, R7, R8 ;  /* 0x0000000719037224 */ /* 0x000fe200078e0208 */
[----:B------:R-:W-:Y:S01]  /*2350*/  SHF.L.U64.HI R46, R6, 0x6, R7 ;  /* 0x00000006062e7819 */ /* 0x000fe20000010207 */
[----:B------:R-:W-:Y:S01]  /*2360*/  IMAD R29, R210, UR5, R29 ;  /* 0x00000005d21d7c24 */ /* 0x000fe2000f8e021d */
[----:B------:R-:W-:Y:S01]  /*2370*/  ULDC.64 UR4, c[0x0][0x308] ;  /* 0x0000c20000047ab9 */ /* 0x000fe20000000a00 */
[----:B------:R-:W-:Y:S01]  /*2380*/  IMAD.IADD R21, R21, 0x1, R3 ;  /* 0x0000000115157824 */ /* 0x000fe200078e0203 */
[----:B---3--:R-:W-:Y:S01]  /*2390*/  SHF.L.U64.HI R51, R52, 0x6, R53 ;  /* 0x0000000634337819 */ /* 0x008fe20000010235 */
[----:B------:R-:W-:Y:S01]  /*23a0*/  IMAD.WIDE.U32 R44, R22, R6, R16 ;  /* 0x00000006162c7225 */ /* 0x000fe200078e0010 */
[----:B------:R-:W-:-:S03]  /*23b0*/  P2R R72, PR, RZ, 0x4 ;  /* 0x00000004ff487803 */ /* 0x000fc60000000000 */
[----:B------:R-:W-:-:S04]  /*23c0*/  IMAD.WIDE.U32 R20, R210, UR4, R20 ;  /* 0x00000004d2147c25 */ /* 0x000fc8000f8e0014 */
[----:B------:R-:W-:Y:S01]  /*23d0*/  IMAD R21, R210, UR5, R21 ;  /* 0x00000005d2157c24 */ /* 0x000fe2000f8e0215 */
[----:B------:R-:W-:Y:S01]  /*23e0*/  ULDC.64 UR4, c[0x0][0x310] ;  /* 0x0000c40000047ab9 */ /* 0x000fe20000000a00 */
[----:B------:R-:W-:Y:S02]  /*23f0*/  IMAD.SHL.U32 R50, R189, 0x40, RZ ;  /* 0x00000040bd327824 */ /* 0x000fe400078e00ff */
[----:B------:R-:W-:-:S03]  /*2400*/  IMAD.WIDE.U32 R34, R22, R52, R184 ;  /* 0x0000003416227225 */ /* 0x000fc600078e00b8 */
[----:B------:R-:W-:Y:S01]  /*2410*/  LOP3.LUT R50, R50, 0x1c0, RZ, 0xc0, !PT ;  /* 0x000001c032327812 */ /* 0x000fe200078ec0ff */
[-C--:B0-----:R-:W-:Y:S01]  /*2420*/  IMAD.WIDE.U32 R30, R22, R4.reuse, R184 ;  /* 0x00000004161e7225 */ /* 0x081fe200078e00b8 */
[----:B------:R-:W-:Y:S02]  /*2430*/  SHF.L.U64.HI R48, R4, 0x6, R5 ;  /* 0x0000000604307819 */ /* 0x000fe40000010205 */
[----:B------:R-:W-:Y:S01]  /*2440*/  SHF.R.U32.HI R54, RZ, 0x3, R50 ;  /* 0x00000003ff367819 */ /* 0x000fe20000011632 */
[----:B------:R-:W-:Y:S01]  /*2450*/  IMAD.WIDE.U32 R32, R22, R4, R16 ;  /* 0x0000000416207225 */ /* 0x000fe200078e0010 */
[----:B-1----:R-:W-:-:S03]  /*2460*/  SHF.R.U32.HI R26, RZ, 0x7, R26 ;  /* 0x00000007ff1a7819 */ /* 0x002fc6000001161a */
[----:B------:R-:W-:-:S04]  /*2470*/  IMAD.WIDE.U32 R36, R22, R52, R16 ;  /* 0x0000003416247225 */ /* 0x000fc800078e0010 */
[----:B------:R-:W-:Y:S02]  /*2480*/  IMAD.SHL.U32 R47, R6, 0x40, RZ ;  /* 0x00000040062f7824 */ /* 0x000fe400078e00ff */
[----:B------:R-:W-:Y:S02]  /*2490*/  IMAD.SHL.U32 R49, R4, 0x40, RZ ;  /* 0x0000004004317824 */ /* 0x000fe400078e00ff */
[----:B------:R-:W-:Y:S02]  /*24a0*/  VIADD R55, R26, 0x8 ;  /* 0x000000081a377836 */ /* 0x000fe40000000000 */
[----:B------:R-:W-:Y:S01]  /*24b0*/  IMAD.SHL.U32 R56, R27, 0x2, RZ ;  /* 0x000000021b387824 */ /* 0x000fe200078e00ff */
[----:B----4-:R-:W-:-:S04]  /*24c0*/  SHF.R.S32.HI R3, RZ, 0x1f, R0 ;  /* 0x0000001fff037819 */ /* 0x010fc80000011400 */
[----:B------:R-:W-:Y:S02]  /*24d0*/  SEL R8, R3, RZ, !P0 ;  /* 0x000000ff03087207 */ /* 0x000fe40004000000 */
[----:B------:R-:W-:Y:S02]  /*24e0*/  SEL R3, R0, RZ, !P0 ;  /* 0x000000ff00037207 */ /* 0x000fe40004000000 */
[----:B------:R-:W-:Y:S01]  /*24f0*/  SHF.R.S32.HI R0, RZ, 0x1f, R22 ;  /* 0x0000001fff007819 */ /* 0x000fe20000011416 */
[----:B------:R-:W-:Y:S02]  /*2500*/  IMAD R10, R8, UR4, RZ ;  /* 0x00000004080a7c24 */ /* 0x000fe4000f8e02ff */
[C---:B------:R-:W-:Y:S01]  /*2510*/  IMAD.WIDE.U32 R20, R3.reuse, UR4, R20 ;  /* 0x0000000403147c25 */ /* 0x040fe2000f8e0014 */
[----:B------:R-:W-:Y:S02]  /*2520*/  ULDC UR4, c[0x0][0x2f4] ;  /* 0x0000bd0000047ab9 */ /* 0x000fe40000000800 */
[----:B------:R-:W-:Y:S01]  /*2530*/  ISETP.GE.AND P4, PT, R16, UR4, PT ;  /* 0x0000000410007c0c */ /* 0x000fe2000bf86270 */
[----:B------:R-:W-:-:S02]  /*2540*/  IMAD R43, R3, UR5, R10 ;  /* 0x00000005032b7c24 */ /* 0x000fc4000f8e020a */
[----:B------:R-:W-:Y:S02]  /*2550*/  IMAD R8, R8, UR6, RZ ;  /* 0x0000000608087c24 */ /* 0x000fe4000f8e02ff */
[----:B------:R-:W-:Y:S02]  /*2560*/  IMAD R9, R0, R6, RZ ;  /* 0x0000000600097224 */ /* 0x000fe400078e02ff */
[----:B------:R-:W-:-:S04]  /*2570*/  IMAD.WIDE.U32 R28, R3, UR6, R28 ;  /* 0x00000006031c7c25 */ /* 0x000fc8000f8e001c */
[----:B------:R-:W-:Y:S01]  /*2580*/  IMAD R71, R3, UR7, R8 ;  /* 0x0000000703477c24 */ /* 0x000fe2000f8e0208 */
[----:B------:R-:W-:Y:S01]  /*2590*/  IADD3 R3, P0, R20, R44, RZ ;  /* 0x0000002c14037210 */ /* 0x000fe20007f1e0ff */
[----:B------:R-:W-:Y:S02]  /*25a0*/  IMAD R9, R22, R7, R9 ;  /* 0x0000000716097224 */ /* 0x000fe400078e0209 */
[----:B------:R-:W-:Y:S02]  /*25b0*/  IMAD.IADD R43, R21, 0x1, R43 ;  /* 0x00000001152b7824 */ /* 0x000fe400078e022b */
[----:B------:R-:W-:Y:S02]  /*25c0*/  IMAD R8, R0, R4, RZ ;  /* 0x0000000400087224 */ /* 0x000fe400078e02ff */
[----:B------:R-:W-:Y:S01]  /*25d0*/  IMAD.IADD R71, R29, 0x1, R71 ;  /* 0x000000011d477824 */ /* 0x000fe200078e0247 */
[----:B------:R-:W-:Y:S01]  /*25e0*/  IADD3.X R44, R43, R45, R9, P0, !PT ;  /* 0x0000002d2b2c7210 */ /* 0x000fe200007fe409 */
[----:B------:R-:W-:Y:S01]  /*25f0*/  IMAD R13, R22, R5, R8 ;  /* 0x00000005160d7224 */ /* 0x000fe200078e0208 */
[----:B------:R-:W-:Y:S01]  /*2600*/  SEL R9, R27, RZ, P2 ;  /* 0x000000ff1b097207 */ /* 0x000fe20001000000 */
[----:B------:R-:W-:Y:S01]  /*2610*/  IMAD R8, R0, R52, RZ ;  /* 0x0000003400087224 */ /* 0x000fe200078e02ff */
[----:B------:R-:W-:Y:S01]  /*2620*/  IADD3 R38, P0, R22, R25, RZ ;  /* 0x0000001916267210 */ /* 0x000fe20007f1e0ff */
[----:B------:R-:W-:-:S02]  /*2630*/  IMAD.IADD R31, R31, 0x1, R13 ;  /* 0x000000011f1f7824 */ /* 0x000fc400078e020d */
[----:B------:R-:W-:Y:S02]  /*2640*/  IMAD.IADD R9, R16, 0x1, R9 ;  /* 0x0000000110097824 */ /* 0x000fe400078e0209 */
[----:B------:R-:W-:Y:S02]  /*2650*/  IMAD R15, R22, R53, R8 ;  /* 0x00000035160f7224 */ /* 0x000fe400078e0208 */
[----:B------:R-:W-:Y:S01]  /*2660*/  IMAD.IADD R33, R13, 0x1, R33 ;  /* 0x000000010d217824 */ /* 0x000fe200078e0221 */
[----:B-----5:R-:W-:Y:S01]  /*2670*/  SHF.R.S32.HI R13, RZ, 0x1f, R154 ;  /* 0x0000001fff0d7819 */ /* 0x020fe2000001149a */
[----:B------:R-:W-:Y:S01]  /*2680*/  IMAD.IADD R35, R35, 0x1, R15 ;  /* 0x0000000123237824 */ /* 0x000fe200078e020f */
[----:B------:R-:W-:Y:S01]  /*2690*/  SHF.R.S32.HI R8, RZ, 0x1f, R9 ;  /* 0x0000001fff087819 */ /* 0x000fe20000011409 */
[----:B------:R-:W-:Y:S02]  /*26a0*/  IMAD.IADD R37, R15, 0x1, R37 ;  /* 0x000000010f257824 */ /* 0x000fe400078e0225 */
[----:B------:R-:W-:Y:S01]  /*26b0*/  IMAD.WIDE.U32 R30, R154, R4, R30 ;  /* 0x000000049a1e7225 */ /* 0x000fe200078e001e */
[----:B------:R-:W-:-:S03]  /*26c0*/  LEA.HI R45, R8, R9, RZ, 0x3 ;  /* 0x00000009082d7211 */ /* 0x000fc600078f18ff */
[----:B------:R-:W-:Y:S01]  /*26d0*/  IMAD R8, R13, R4, RZ ;  /* 0x000000040d087224 */ /* 0x000fe200078e02ff */
[----:B------:R-:W-:Y:S01]  /*26e0*/  LOP3.LUT R60, R45, 0xfffffff8, RZ, 0xc0, !PT ;  /* 0xfffffff82d3c7812 */ /* 0x000fe200078ec0ff */
[----:B------:R-:W-:Y:S02]  /*26f0*/  IMAD R13, R13, R52, RZ ;  /* 0x000000340d0d7224 */ /* 0x000fe400078e02ff */
        /* <DEDUP_REMOVED lines=12> */
[----:B------:R-:W-:-:S04]  /*27c0*/  IMAD.WIDE.U32 R36, R154, R52, R36 ;  /* 0x000000349a247225 */ /* 0x000fc800078e0024 */
[----:B------:R-:W-:Y:S02]  /*27d0*/  IMAD.IADD R58, R31, 0x1, R59 ;  /* 0x000000011f3a7824 */ /* 0x000fe400078e023b */
[----:B------:R-:W-:Y:S02]  /*27e0*/  IMAD.SHL.U32 R52, R52, 0x40, RZ ;  /* 0x0000004034347824 */ /* 0x000fe400078e00ff */
[----:B------:R-:W-:Y:S02]  /*27f0*/  IMAD.X R39, R11, 0x1, R0, P0 ;  /* 0x000000010b277824 */ /* 0x000fe400000e0600 */
[----:B------:R-:W-:Y:S02]  /*2800*/  IMAD.IADD R59, R59, 0x1, R33 ;  /* 0x000000013b3b7824 */ /* 0x000fe400078e0221 */
[----:B------:R-:W-:Y:S02]  /*2810*/  IMAD.IADD R61, R35, 0x1, R13 ;  /* 0x00000001233d7824 */ /* 0x000fe400078e020d */
[----:B------:R-:W-:-:S02]  /*2820*/  IMAD.IADD R62, R13, 0x1, R37 ;  /* 0x000000010d3e7824 */ /* 0x000fc400078e0225 */
[----:B------:R-:W-:-:S07]  /*2830*/  IMAD R70, R194, 0x200, R5 ;  /* 0x00000200c2467824 */ /* 0x000fce00078e0205 */
.L_x_4357:
[----:B----4-:R-:W0:Y:S01]  /*2840*/  LDC R27, c[0x0][0x3f4] ;  /* 0x0000fd00ff1b7b82 */ /* 0x010e220000000800 */
[----:B------:R-:W-:Y:S01]  /*2850*/  VIADD R40, R40, 0xffffffff ;  /* 0xffffffff28287836 */ /* 0x000fe20000000000 */
[----:B------:R-:W-:Y:S05]  /*2860*/  YIELD ;  /* 0x0000000000007946 */ /* 0x000fea0003800000 */
[----:B------:R-:W-:Y:S01]  /*2870*/  SHF.R.S32.HI R67, RZ, 0x1f, R40 ;  /* 0x0000001fff437819 */ /* 0x000fe20000011428 */
[----:B-1----:R-:W1:Y:S01]  /*2880*/  LDC.64 R64, c[0x0][0x2e8] ;  /* 0x0000ba00ff407b82 */ /* 0x002e620000000a00 */
        /* <DEDUP_REMOVED lines=53> */
.L_x_4332:
[----:B------:R-:W-:Y:S05]  /*2be0*/  BSYNC B1 ;  /* 0x0000000000017941 */ /* 0x000fea0003800000 */
.L_x_4331:
        /* <DEDUP_REMOVED lines=19> */
.L_x_4333:
[----:B------:R-:W-:Y:S01]  /*2d20*/  IMAD R73, R19, 0x8, R2 ;  /* 0x0000000813497824 */ /* 0x000fe200078e0202 */
[----:B------:R-:W-:Y:S01]  /*2d30*/  SHF.L.U32 R74, R186, 0x1f, RZ ;  /* 0x0000001fba4a7819 */ /* 0x000fe200000006ff */
[----:B------:R-:W-:Y:S03]  /*2d40*/  BSSY B1, `(.L_x_4334) ;  /* 0x0000003000017945 */ /* 0x000fe60003800000 */
[----:B------:R-:W0:Y:S02]  /*2d50*/  SYNCS.PHASECHK.TRANS64.TRYWAIT P5, [R73+URZ+0x38890], R74 ;  /* 0x0388904a490075a7 */ /* 0x000e2400080a017f */
[----:B0-----:R-:W-:Y:S05]  /*2d60*/  @!P5 BRA `(.L_x_4335) ;  /* 0x000001c00014d947 */ /* 0x001fea0003800000 */
.L_x_4630:
[----:B------:R-:W-:Y:S05]  /*2d70*/  BSYNC B1 ;  /* 0x0000000000017941 */ /* 0x000fea0003800000 */
.L_x_4334:
        /* <DEDUP_REMOVED lines=53> */
.L_x_4340:
[----:B------:R-:W-:Y:S05]  /*30d0*/  BSYNC B2 ;  /* 0x0000000000027941 */ /* 0x000fea0003800000 */
.L_x_4339:
[----:B--2---:R1:W-:Y:S02]  /*30e0*/  STG.E.128 desc[UR40][R12.64], R4 ;  /* 0x000000040c007986 */ /* 0x0043e4000c101d28 */
.L_x_4338:
[----:B------:R-:W-:Y:S05]  /*30f0*/  BSYNC B1 ;  /* 0x0000000000017941 */ /* 0x000fea0003800000 */
.L_x_4337:
        /* <DEDUP_REMOVED lines=56> */
.L_x_4342:
[----:B------:R-:W-:Y:S05]  /*3480*/  BSYNC B1 ;  /* 0x0000000000017941 */ /* 0x000fea0003800000 */
.L_x_4341:
[----:B-1----:R2:W-:Y:S01]  /*3490*/  STG.E.128 desc[UR40][R12.64+0x40], R4 ;  /* 0x000040040c007986 */ /* 0x0025e2000c101d28 */
[----:B------:R-:W-:Y:S05]  /*34a0*/  BRA `(.L_x_4336) ;  /* 0x0000000c004c7947 */ /* 0x000fea0003800000 */
.L_x_4330:
[----:B------:R-:W-:Y:S01]  /*34b0*/  IMAD R5, R40, -0x40, R42 ;  /* 0xffffffc028057824 */ /* 0x000fe200078e022a */
[----:B------:R-:W-:-:S04]  /*34c0*/  CS2R R6, SRZ ;  /* 0x0000000000067805 */ /* 0x000fc8000001ff00 */
[----:B------:R-:W-:-:S04]  /*34d0*/  VIMNMX R5, R5, 0x40, PT ;  /* 0x0000004005057848 */ /* 0x000fc80003fe0100 */
[----:B------:R-:W-:-:S04]  /*34e0*/  ISETP.GE.AND P1, PT, R22, R5, PT ;  /* 0x000000051600720c */ /* 0x000fc80003f26270 */
        /* <DEDUP_REMOVED lines=41> */
.L_x_4343:
[----:B------:R-:W-:Y:S01]  /*3780*/  IMAD R73, R19, 0x8, R2 ;  /* 0x0000000813497824 */ /* 0x000fe200078e0202 */
[----:B------:R-:W-:Y:S01]  /*3790*/  SHF.L.U32 R74, R186, 0x1f, RZ ;  /* 0x0000001fba4a7819 */ /* 0x000fe200000006ff */
[----:B------:R-:W0:Y:S01]  /*37a0*/  LDC R75, c[0x0][0x2f4] ;  /* 0x0000bd00ff4b7b82 */ /* 0x000e220000000800 */
[----:B------:R-:W-:Y:S02]  /*37b0*/  BSSY B1, `(.L_x_4344) ;  /* 0x0000003000017945 */ /* 0x000fe40003800000 */
[----:B------:R-:W1:Y:S02]  /*37c0*/  SYNCS.PHASECHK.TRANS64.TRYWAIT P5, [R73+URZ+0x38890], R74 ;  /* 0x0388904a490075a7 */ /* 0x000e6400080a017f */
[----:B-1----:R-:W-:Y:S05]  /*37d0*/  @!P5 BRA `(.L_x_4345) ;  /* 0x000001b4008cd947 */ /* 0x002fea0003800000 */
.L_x_4631:
[----:B------:R-:W-:Y:S05]  /*37e0*/  BSYNC B1 ;  /* 0x0000000000017941 */ /* 0x000fea0003800000 */
.L_x_4344:
        /* <DEDUP_REMOVED lines=51> */
[----:B------:R-:W-:Y:S01]  /*3b20*/  PRMT R83, R88, 0x5410, R83 ;  /* 0x0000541058537816 */ /* 0x000fe20000000053 */
[----:B------:R-:W-:Y:S01]  /*3b30*/  FMUL.FTZ R88, R5, R86 ;  /* 0x0000005605587220 */ /* 0x000fe20000410000 */
[----:B------:R-:W-:Y:S01]  /*3b40*/  LOP3.LUT R78, R25, 0xffff0000, RZ, 0xc0, !PT ;  /* 0xffff0000194e7812 */ /* 0x000fe200078ec0ff */
[----:B------:R-:W-:Y:S01]  /*3b50*/  IMAD.U32 R25, R15, 0x10000, RZ ;  /* 0x000100000f197824 */ /* 0x000fe200078e00ff */
[----:B------:R-:W-:Y:S01]  /*3b60*/  PRMT R87, R90, 0x5410, R87 ;  /* 0x000054105a577816 */ /* 0x000fe20000000057 */
[-C--:B------:R-:W-:Y:S01]  /*3b70*/  FMUL.FTZ R90, R5, R82.reuse ;  /* 0x00000052055a7220 */ /* 0x080fe20000410000 */
[----:B------:R-:W-:Y:S01]  /*3b80*/  LOP3.LUT R84, R84, 0xffff0000, RZ, 0xc0, !PT ;  /* 0xffff000054547812 */ /* 0x000fe200078ec0ff */
[----:B------:R-:W-:Y:S01]  /*3b90*/  FFMA.FTZ R5, R7, R82, -R88 ;  /* 0x0000005207057223 */ /* 0x000fe20000010858 */
[----:B------:R-:W-:Y:S01]  /*3ba0*/  PRMT R81, R91, 0x5410, R81 ;  /* 0x000054105b517816 */ /* 0x000fe20000000051 */
[----:B------:R-:W-:Y:S01]  /*3bb0*/  IMAD.U32 R88, R87, 0x10000, RZ ;  /* 0x0001000057587824 */ /* 0x000fe200078e00ff */
[----:B------:R-:W-:Y:S01]  /*3bc0*/  LOP3.LUT R80, R80, 0xffff0000, RZ, 0xc0, !PT ;  /* 0xffff000050507812 */ /* 0x000fe200078ec0ff */
[----:B------:R-:W-:Y:S01]  /*3bd0*/  FMUL.FTZ R92, R78, R84 ;  /* 0x000000544e5c7220 */ /* 0x000fe20000410000 */
[----:B------:R-:W-:Y:S01]  /*3be0*/  SHF.R.U64 R85, R10, 0x10, R11 ;  /* 0x000000100a557819 */ /* 0x000fe2000000120b */
[----:B------:R-:W-:Y:S01]  /*3bf0*/  IMAD.U32 R82, R81, 0x10000, RZ ;  /* 0x0001000051527824 */ /* 0x000fe200078e00ff */
[----:B------:R-:W-:Y:S01]  /*3c00*/  LOP3.LUT R11, R15, 0xffff0000, RZ, 0xc0, !PT ;  /* 0xffff00000f0b7812 */ /* 0x000fe200078ec0ff */
[----:B------:R-:W-:Y:S01]  /*3c10*/  IMAD.U32 R15, R27, 0x10000, RZ ;  /* 0x000100001b0f7824 */ /* 0x000fe200078e00ff */
[----:B------:R-:W-:Y:S01]  /*3c20*/  LOP3.LUT R13, R13, 0xffff0000, RZ, 0xc0, !PT ;  /* 0xffff00000d0d7812 */ /* 0x000fe200078ec0ff */
[----:B------:R-:W-:Y:S01]  /*3c30*/  FMUL.FTZ R78, R78, R80 ;  /* 0x000000504e4e7220 */ /* 0x000fe20000410000 */
[----:B------:R-:W-:Y:S01]  /*3c40*/  FFMA.FTZ R7, R7, R86, R90 ;  /* 0x0000005607077223 */ /* 0x000fe2000001005a */
[C---:B------:R-:W-:Y:S01]  /*3c50*/  FMUL.FTZ R86, R15.reuse, R88 ;  /* 0x000000580f567220 */ /* 0x040fe20000410000 */
[----:B------:R-:W-:Y:S01]  /*3c60*/  FMUL.FTZ R15, R15, R82 ;  /* 0x000000520f0f7220 */ /* 0x000fe20000410000 */
[C---:B------:R-:W-:Y:S01]  /*3c70*/  FFMA.FTZ R92, R13.reuse, R80, -R92 ;  /* 0x000000500d5c7223 */ /* 0x040fe2000001085c */
[----:B------:R-:W-:Y:S01]  /*3c80*/  FFMA.FTZ R84, R13, R84, R78 ;  /* 0x000000540d547223 */ /* 0x000fe2000001004e */
[----:B------:R-:W-:Y:S01]  /*3c90*/  LOP3.LUT R27, R27, 0xffff0000, RZ, 0xc0, !PT ;  /* 0xffff00001b1b7812 */ /* 0x000fe200078ec0ff */
[----:B------:R-:W-:Y:S01]  /*3ca0*/  FFMA.FTZ R88, R25, R88, R15 ;  /* 0x0000005819587223 */ /* 0x000fe2000001000f */
[----:B------:R-:W-:Y:S01]  /*3cb0*/  LOP3.LUT R80, R87, 0xffff0000, RZ, 0xc0, !PT ;  /* 0xffff000057507812 */ /* 0x000fe200078ec0ff */
[C---:B------:R-:W-:Y:S01]  /*3cc0*/  IMAD.U32 R10, R24.reuse, 0x10000, RZ ;  /* 0x00010000180a7824 */ /* 0x040fe200078e00ff */
[----:B------:R-:W-:Y:S01]  /*3cd0*/  LOP3.LUT R78, R81, 0xffff0000, RZ, 0xc0, !PT ;  /* 0xffff0000514e7812 */ /* 0x000fe200078ec0ff */
[----:B------:R-:W-:Y:S01]  /*3ce0*/  FFMA.FTZ R86, R25, R82, -R86 ;  /* 0x0000005219567223 */ /* 0x000fe20000010856 */
        /* <DEDUP_REMOVED lines=8> */
[----:B------:R-:W-:Y:S01]  /*3d70*/  FFMA.FTZ R81, R11, R78, -R82 ;  /* 0x0000004e0b517223 */ /* 0x000fe20000010852 */
[----:B------:R-:W-:Y:S01]  /*3d80*/  PRMT R85, R89, 0x5410, R85 ;  /* 0x0000541059557816 */ /* 0x000fe20000000055 */
[----:B------:R-:W-:Y:S01]  /*3d90*/  FMUL.FTZ R10, R10, R13 ;  /* 0x0000000d0a0a7220 */ /* 0x000fe20000410000 */
[----:B------:R-:W-:Y:S01]  /*3da0*/  LOP3.LUT R79, R79, 0xffff0000, RZ, 0xc0, !PT ;  /* 0xffff00004f4f7812 */ /* 0x000fe200078ec0ff */
[----:B------:R-:W-:Y:S01]  /*3db0*/  FFMA.FTZ R87, R11, R80, R90 ;  /* 0x000000500b577223 */ /* 0x000fe2000001005a */
[----:B------:R-:W-:Y:S01]  /*3dc0*/  FMUL.FTZ R11, R24, R83 ;  /* 0x00000053180b7220 */ /* 0x000fe20000410000 */
[C---:B------:R-:W-:Y:S01]  /*3dd0*/  FFMA.FTZ R25, R8.reuse, R13, -R25 ;  /* 0x0000000d08197223 */ /* 0x040fe20000010819 */
[----:B------:R-:W-:Y:S01]  /*3de0*/  FFMA.FTZ R10, R8, R15, R10 ;  /* 0x0000000f080a7223 */ /* 0x000fe2000001000a */
[----:B------:R-:W-:-:S02]  /*3df0*/  IMAD.U32 R13, R85, 0x10000, RZ ;  /* 0x00010000550d7824 */ /* 0x000fc400078e00ff */
[----:B------:R-:W-:Y:S01]  /*3e00*/  FFMA.FTZ R8, R12, R79, -R11 ;  /* 0x0000004f0c087223 */ /* 0x000fe2000001080b */
[----:B------:R-:W-:Y:S01]  /*3e10*/  LOP3.LUT R26, R26, 0xffff0000, RZ, 0xc0, !PT ;  /* 0xffff00001a1a7812 */ /* 0x000fe200078ec0ff */
[----:B------:R-:W-:Y:S01]  /*3e20*/  IMAD.U32 R11, R9, 0x10000, RZ ;  /* 0x00010000090b7824 */ /* 0x000fe200078e00ff */
[----:B------:R-:W-:Y:S01]  /*3e30*/  LOP3.LUT R85, R85, 0xffff0000, RZ, 0xc0, !PT ;  /* 0xffff000055557812 */ /* 0x000fe200078ec0ff */
[----:B------:R-:W-:Y:S01]  /*3e40*/  FMUL.FTZ R27, R6, R13 ;  /* 0x0000000d061b7220 */ /* 0x000fe20000410000 */
[----:B------:R-:W-:Y:S01]  /*3e50*/  LOP3.LUT R9, R9, 0xffff0000, RZ, 0xc0, !PT ;  /* 0xffff000009097812 */ /* 0x000fe200078ec0ff */
[----:B------:R-:W-:Y:S01]  /*3e60*/  FMUL.FTZ R15, R24, R79 ;  /* 0x0000004f180f7220 */ /* 0x000fe20000410000 */
[----:B------:R-:W-:Y:S01]  /*3e70*/  LOP3.LUT R14, R14, 0xffff0000, RZ, 0xc0, !PT ;  /* 0xffff00000e0e7812 */ /* 0x000fe200078ec0ff */
[----:B------:R-:W-:Y:S01]  /*3e80*/  FMUL.FTZ R6, R6, R11 ;  /* 0x0000000b06067220 */ /* 0x000fe20000410000 */
[C---:B------:R-:W-:Y:S01]  /*3e90*/  FMUL.FTZ R79, R26.reuse, R85 ;  /* 0x000000551a4f7220 */ /* 0x040fe20000410000 */
[----:B------:R-:W-:Y:S01]  /*3ea0*/  FMUL.FTZ R26, R26, R9 ;  /* 0x000000091a1a7220 */ /* 0x000fe20000410000 */
[C---:B------:R-:W-:Y:S01]  /*3eb0*/  FFMA.FTZ R27, R4.reuse, R11, -R27 ;  /* 0x0000000b041b7223 */ /* 0x040fe2000001081b */
[----:B------:R-:W-:Y:S01]  /*3ec0*/  FFMA.FTZ R6, R4, R13, R6 ;  /* 0x0000000d04067223 */ /* 0x000fe20000010006 */
        /* <DEDUP_REMOVED lines=12> */
[----:B------:R-:W-:-:S02]  /*3f90*/  F2FP.BF16.F32.PACK_AB R13, R92, R5 ;  /* 0x000000055c0d723e */ /* 0x000fc400000010ff */
[----:B------:R-:W-:-:S07]  /*3fa0*/  F2FP.BF16.F32.PACK_AB R26, R85, R6 ;  /* 0x00000006551a723e */ /* 0x000fce00000010ff */
.L_x_4347:
[----:B------:R-:W-:Y:S05]  /*3fb0*/  BSYNC B1 ;  /* 0x0000000000017941 */ /* 0x000fea0003800000 */
.L_x_4346:
        /* <DEDUP_REMOVED lines=10> */
.L_x_4329:
[----:B------:R-:W-:-:S13]  /*4060*/  ISETP.NE.AND P0, PT, R187, 0x3, PT ;  /* 0x00000003bb00780c */ /* 0x000fda0003f05270 */
[----:B------:R-:W-:Y:S05]  /*4070*/  @!P0 BRA `(.L_x_4348) ;  /* 0x0000000000048947 */ /* 0x000fea0003800000 */
[----:B------:R-:W-:Y:S01]  /*4080*/  BPT.TRAP 0x1 ;  /* 0x000000040000795c */ /* 0x000fe20000300000 */
.L_x_4348:
[----:B------:R-:W-:Y:S01]  /*4090*/  IMAD R73, R19, 0x8, R2 ;  /* 0x0000000813497824 */ /* 0x000fe200078e0202 */
[----:B------:R-:W-:Y:S01]  /*40a0*/  SHF.L.U32 R74, R186, 0x1f, RZ ;  /* 0x0000001fba4a7819 */ /* 0x000fe200000006ff */
[----:B------:R-:W-:Y:S01]  /*40b0*/  IMAD R4, R40, -0x40, R42 ;  /* 0xffffffc028047824 */ /* 0x000fe200078e022a */
[----:B------:R-:W-:Y:S02]  /*40c0*/  BSSY B1, `(.L_x_4349) ;  /* 0x0000004000017945 */ /* 0x000fe40003800000 */
[----:B------:R-:W0:Y:S02]  /*40d0*/  SYNCS.PHASECHK.TRANS64.TRYWAIT P1, [R73+URZ+0x38890], R74 ;  /* 0x0388904a490075a7 */ /* 0x000e24000802017f */
[----:B------:R-:W-:Y:S01]  /*40e0*/  VIMNMX R5, R4, 0x40, PT ;  /* 0x0000004004057848 */ /* 0x000fe20003fe0100 */
[----:B0-----:R-:W-:Y:S06]  /*40f0*/  @!P1 BRA `(.L_x_4350) ;  /* 0x000001ac00589947 */ /* 0x001fec0003800000 */
.L_x_4632:
[----:B------:R-:W-:Y:S05]  /*4100*/  BSYNC B1 ;  /* 0x0000000000017941 */ /* 0x000fea0003800000 */
.L_x_4349:
        /* <DEDUP_REMOVED lines=13> */
.L_x_4336:
[----:B------:R-:W-:Y:S05]  /*41e0*/  BSYNC B0 ;  /* 0x0000000000007941 */ /* 0x000fea0003800000 */
.L_x_4328:
        /* <DEDUP_REMOVED lines=17> */
.L_x_4352:
[----:B------:R-:W-:Y:S05]  /*4300*/  BSYNC B0 ;  /* 0x0000000000007941 */ /* 0x000fea0003800000 */
.L_x_4351:
[----:B------:R-:W2:Y:S01]  /*4310*/  SYNCS.PHASECHK.TRANS64.TRYWAIT P0, [R73+URZ+0x388b0], R74 ;  /* 0x0388b04a490075a7 */ /* 0x000ea2000800017f */
[----:B------:R-:W-:Y:S04]  /*4320*/  BSSY B0, `(.L_x_4353) ;  /* 0x0000002000007945 */ /* 0x000fe80003800000 */
[----:B--2---:R-:W-:Y:S05]  /*4330*/  @!P0 BRA `(.L_x_4354) ;  /* 0x000001a800dc8947 */ /* 0x004fea0003800000 */
.L_x_4633:
[----:B------:R-:W-:Y:S05]  /*4340*/  BSYNC B0 ;  /* 0x0000000000007941 */ /* 0x000fea0003800000 */
.L_x_4353:
        /* <DEDUP_REMOVED lines=82> */
.L_x_4356:
[----:B------:R-:W-:Y:S05]  /*4870*/  BSYNC B0 ;  /* 0x0000000000007941 */ /* 0x000fea0003800000 */
.L_x_4355:
        /* <DEDUP_REMOVED lines=17> */
.L_x_4323:
[----:B0-----:R-:W2:Y:S01]  /*4990*/  LDL R4, [R1+0x80] ;  /* 0x0000800001047983 */ /* 0x001ea20000100800 */
[----:B------:R-:W-:Y:S01]  /*49a0*/  BSSY B0, `(.L_x_4358) ;  /* 0x0000006000007945 */ /* 0x000fe20003800000 */
[----:B------:R-:W-:Y:S02]  /*49b0*/  ISETP.NE.AND P2, PT, R212, RZ, PT ;  /* 0x000000ffd400720c */ /* 0x000fe40003f45270 */
[----:B--2---:R-:W-:Y:S01]  /*49c0*/  ISETP.NE.AND P1, PT, R4, 0x1, PT ;  /* 0x000000010400780c */ /* 0x004fe20003f25270 */
[----:B------:R-:W-:-:S12]  /*49d0*/  @P0 BRA `(.L_x_4359) ;  /* 0x0000000000080947 */ /* 0x000fd80003800000 */
[----:B------:R-:W0:Y:S02]  /*49e0*/  FENCE.VIEW.ASYNC.G ;  /* 0x00000000000073c6 */ /* 0x000e240000000100 */
[----:B0-----:R-:W-:Y:S06]  /*49f0*/  BAR.ARV 0xc, 0x180 ;  /* 0x0306000000007b1d */ /* 0x001fec0000002000 */
.L_x_4359:
[----:B------:R-:W-:Y:S05]  /*4a00*/  BSYNC B0 ;  /* 0x0000000000007941 */ /* 0x000fea0003800000 */
.L_x_4358:
        /* <DEDUP_REMOVED lines=19> */
[----:B------:R0:W2:Y:S02]  /*4b40*/  F2I.FTZ.U32.TRUNC.NTZ R5, R4 ;  /* 0x0000000400057305 */ /* 0x0000a4000021f000 */
[----:B0-----:R-:W-:Y:S02]  /*4b50*/  IMAD.MOV.U32 R4, RZ, RZ, RZ ;  /* 0x000000ffff047224 */ /* 0x001fe400078e00ff */
        /* <DEDUP_REMOVED lines=13> */
.L_x_4363:
[----:B------:R-:W-:Y:S05]  /*4c30*/  BSYNC B0 ;  /* 0x0000000000007941 */ /* 0x000fea0003800000 */
.L_x_4362:
        /* <DEDUP_REMOVED lines=45> */
[----:B-1----:R-:W-:Y:S02]  /*4f10*/  CS2R R72, SRZ ;  /* 0x0000000000487805 */ /* 0x002fe4000001ff00 */
        /* <DEDUP_REMOVED lines=26> */
[----:B------:R-:W-:Y:S01]  /*50c0*/  IMAD.MOV.U32 R7, RZ, RZ, 0x40000040 ;  /* 0x40000040ff077424 */ /* 0x000fe200078e00ff */
[----:B------:R-:W-:Y:S01]  /*50d0*/  BSSY B0, `(.L_x_4365) ;  /* 0x0000100000007945 */ /* 0x000fe20003800000 */
[----:B------:R-:W-:Y:S01]  /*50e0*/  IMAD.MOV.U32 R9, RZ, RZ, 0x40000040 ;  /* 0x40000040ff097424 */ /* 0x000fe200078e00ff */
[----:B------:R-:W-:Y:S01]  /*50f0*/  BAR.SYNC.DEFER_BLOCKING 0xe, 0x100 ;  /* 0x0384000000007b1d */ /* 0x000fe20000010000 */
[----:B------:R-:W-:Y:S01]  /*5100*/  IMAD.MOV.U32 R11, RZ, RZ, 0x40000040 ;  /* 0x40000040ff0b7424 */ /* 0x000fe200078e00ff */
[----:B------:R-:W-:Y:S01]  /*5110*/  R2UR UR5, R7 ;  /* 0x00000000070572ca */ /* 0x000fe200000e0000 */
[----:B------:R-:W-:Y:S01]  /*5120*/  IMAD.MOV.U32 R13, RZ, RZ, 0x40000040 ;  /* 0x40000040ff0d7424 */ /* 0x000fe200078e00ff */
[----:B------:R-:W-:Y:S01]  /*5130*/  R2UR UR7, R9 ;  /* 0x00000000090772ca */ /* 0x000fe200000e0000 */
[----:B------:R-:W-:Y:S02]  /*5140*/  IMAD.MOV.U32 R9, RZ, RZ, 0x40000040 ;  /* 0x40000040ff097424 */ /* 0x000fe400078e00ff */
[----:B------:R-:W-:Y:S01]  /*5150*/  VIADD R4, R4, 0xfffffffe ;  /* 0xfffffffe04047836 */ /* 0x000fe20000000000 */
[----:B------:R-:W0:Y:S02]  /*5160*/  S2R R14, SR_TID.X ;  /* 0x00000000000e7919 */ /* 0x000e240000002100 */
[----:B------:R-:W-:Y:S01]  /*5170*/  R2UR UR15, R9 ;  /* 0x00000000090f72ca */ /* 0x000fe200000e0000 */
[----:B------:R-:W-:Y:S01]  /*5180*/  IMAD.MOV.U32 R9, RZ, RZ, 0x40000040 ;  /* 0x40000040ff097424 */ /* 0x000fe200078e00ff */
[----:B------:R-:W-:-:S04]  /*5190*/  ISETP.GE.AND P0, PT, R4, R0, PT ;  /* 0x000000000400720c */ /* 0x000fc80003f06270 */
[----:B------:R-:W-:Y:S01]  /*51a0*/  R2UR UR13, R9 ;  /* 0x00000000090d72ca */ /* 0x000fe200000e0000 */
[----:B------:R-:W-:Y:S01]  /*51b0*/  WARPGROUP.ARRIVE ;  /* 0x00000000000079c5 */ /* 0x000fe20000000000 */
[----:B0-----:R-:W-:-:S04]  /*51c0*/  LOP3.LUT R14, R14, 0x7f, RZ, 0xc0, !PT ;  /* 0x0000007f0e0e7812 */ /* 0x001fc800078ec0ff */
[----:B------:R-:W-:Y:S01]  /*51d0*/  ISETP.NE.AND P2, PT, R14, RZ, PT ;  /* 0x000000ff0e00720c */ /* 0x000fe20003f45270 */
[----:B--2---:R-:W0:Y:S02]  /*51e0*/  SHFL.IDX PT, R3, R6, RZ, 0x1f ;  /* 0x00001fff06037589 */ /* 0x004e2400000e0000 */
[----:B0-----:R-:W-:-:S04]  /*51f0*/  LEA.HI R5, R3, R3, RZ, 0x1 ;  /* 0x0000000303057211 */ /* 0x001fc800078f08ff */
[----:B------:R-:W-:Y:S01]  /*5200*/  LOP3.LUT R6, R5, 0x1fffe, RZ, 0xc0, !PT ;  /* 0x0001fffe05067812 */ /* 0x000fe200078ec0ff */
[----:B------:R-:W-:-:S04]  /*5210*/  VIADD R5, R2, 0x36400 ;  /* 0x0003640002057836 */ /* 0x000fc80000000000 */
[----:B------:R-:W-:Y:S01]  /*5220*/  IMAD.IADD R3, R3, 0x1, -R6 ;  /* 0x0000000103037824 */ /* 0x000fe200078e0a06 */
[----:B------:R-:W-:-:S03]  /*5230*/  SHF.R.U32.HI R5, RZ, 0x4, R5 ;  /* 0x00000004ff057819 */ /* 0x000fc60000011605 */
[----:B------:R-:W-:Y:S01]  /*5240*/  IMAD R3, R3, 0x8000, R2 ;  /* 0x0000800003037824 */ /* 0x000fe200078e0202 */
[----:B------:R-:W-:-:S03]  /*5250*/  LOP3.LUT R5, R5, 0x3fff, RZ, 0xc0, !PT ;  /* 0x00003fff05057812 */ /* 0x000fc600078ec0ff */
[----:B------:R-:W-:Y:S01]  /*5260*/  VIADD R3, R3, 0x400 ;  /* 0x0000040003037836 */ /* 0x000fe20000000000 */
[----:B------:R-:W-:Y:S01]  /*5270*/  LOP3.LUT R6, R5, 0x10000, RZ, 0xfc, !PT ;  /* 0x0001000005067812 */ /* 0x000fe200078efcff */
[----:B------:R-:W-:-:S03]  /*5280*/  @!P2 IMAD R5, R18, 0x8, R2 ;  /* 0x000000081205a824 */ /* 0x000fc600078e0202 */
[----:B------:R-:W-:Y:S01]  /*5290*/  SHF.R.U32.HI R3, RZ, 0x4, R3 ;  /* 0x00000004ff037819 */ /* 0x000fe20000011603 */
[C---:B------:R-:W-:Y:S01]  /*52a0*/  VIADD R12, R6.reuse, 0x2 ;  /* 0x00000002060c7836 */ /* 0x040fe20000000000 */
[----:B------:R-:W-:Y:S01]  /*52b0*/  R2UR UR4, R6 ;  /* 0x00000000060472ca */ /* 0x000fe200000e0000 */
[----:B------:R-:W-:Y:S01]  /*52c0*/  @!P2 VIADD R5, R5, 0x38860 ;  /* 0x000388600505a836 */ /* 0x000fe20000000000 */
[----:B------:R-:W-:-:S04]  /*52d0*/  LOP3.LUT R3, R3, 0x3fff, RZ, 0xc0, !PT ;  /* 0x00003fff03037812 */ /* 0x000fc800078ec0ff */
[----:B------:R-:W-:Y:S02]  /*52e0*/  LOP3.LUT R3, R3, 0x2000000, RZ, 0xfc, !PT ;  /* 0x0200000003037812 */ /* 0x000fe400078efcff */
[----:B------:R-:W-:-:S03]  /*52f0*/  @!P2 PRMT R5, RZ, 0x654, R5 ;  /* 0x00000654ff05a816 */ /* 0x000fc60000000005 */
[----:B------:R-:W-:-:S04]  /*5300*/  IMAD R8, R18, 0x1000, R3 ;  /* 0x0000100012087824 */ /* 0x000fc800078e0203 */
[C---:B------:R-:W-:Y:S01]  /*5310*/  VIADD R10, R8.reuse, 0x80 ;  /* 0x00000080080a7836 */ /* 0x040fe20000000000 */
[----:B------:R-:W-:-:S13]  /*5320*/  R2UR UR6, R8 ;  /* 0x00000000080672ca */ /* 0x000fda00000e0000 */
[----:B------:R-:W-:Y:S01]  /*5330*/  HGMMA.64x256x16.F32.BF16 R24, gdesc[UR4].tnspB, RZ, !UPT, gsb0 ;  /* 0x43e00000041879f0 */ /* 0x000fe2000c0018ff */
[----:B------:R-:W-:Y:S01]  /*5340*/  R2UR UR6, R10 ;  /* 0x000000000a0672ca */ /* 0x000fe200000e0000 */
[----:B------:R-:W-:Y:S01]  /*5350*/  VIADD R10, R8, 0x100 ;  /* 0x00000100080a7836 */ /* 0x000fe20000000000 */
[----:B------:R-:W-:Y:S01]  /*5360*/  R2UR UR7, R11 ;  /* 0x000000000b0772ca */ /* 0x000fe200000e0000 */
[----:B------:R-:W-:Y:S01]  /*5370*/  IMAD.MOV.U32 R11, RZ, RZ, 0x40000040 ;  /* 0x40000040ff0b7424 */ /* 0x000fe200078e00ff */
[----:B------:R-:W-:Y:S01]  /*5380*/  R2UR UR4, R12 ;  /* 0x000000000c0472ca */ /* 0x000fe200000e0000 */
[----:B------:R-:W-:Y:S01]  /*5390*/  VIADD R8, R8, 0x180 ;  /* 0x0000018008087836 */ /* 0x000fe20000000000 */
[----:B------:R-:W-:Y:S02]  /*53a0*/  R2UR UR5, R13 ;  /* 0x000000000d0572ca */ /* 0x000fe400000e0000 */
[----:B------:R-:W-:Y:S01]  /*53b0*/  R2UR UR10, R10 ;  /* 0x000000000a0a72ca */ /* 0x000fe200000e0000 */
[----:B------:R-:W-:Y:S01]  /*53c0*/  VIADD R10, R6, 0x4 ;  /* 0x00000004060a7836 */ /* 0x000fe20000000000 */
[----:B------:R-:W-:Y:S01]  /*53d0*/  R2UR UR11, R11 ;  /* 0x000000000b0b72ca */ /* 0x000fe200000e0000 */
[----:B------:R-:W-:Y:S01]  /*53e0*/  IMAD.MOV.U32 R11, RZ, RZ, 0x40000040 ;  /* 0x40000040ff0b7424 */ /* 0x000fe200078e00ff */
[----:B------:R-:W-:Y:S01]  /*53f0*/  R2UR UR14, R8 ;  /* 0x00000000080e72ca */ /* 0x000fe200000e0000 */
[----:B------:R-:W-:Y:S01]  /*5400*/  VIADD R8, R6, 0x6 ;  /* 0x0000000606087836 */ /* 0x000fe20000000000 */
[----:B------:R-:W-:-:S02]  /*5410*/  R2UR UR8, R10 ;  /* 0x000000000a0872ca */ /* 0x000fc400000e0000 */
[----:B------:R-:W-:Y:S02]  /*5420*/  R2UR UR9, R11 ;  /* 0x000000000b0972ca */ /* 0x000fe400000e0000 */
[----:B------:R-:W-:Y:S01]  /*5430*/  R2UR UR12, R8 ;  /* 0x00000000080c72ca */ /* 0x000fe200000e0000 */
        /* <DEDUP_REMOVED lines=15> */
[----:B------:R-:W-:-:S07]  /*5530*/  IMAD.MOV.U32 R20, RZ, RZ, R4 ;  /* 0x000000ffff147224 */ /* 0x000fce00078e0004 */
.L_x_4367:
[----:B------:R-:W-:Y:S01]  /*5540*/  BAR.SYNC.DEFER_BLOCKING 0xe, 0x100 ;  /* 0x0384000000007b1d */ /* 0x000fe20000010000 */
[----:B-1----:R-:W-:Y:S01]  /*5550*/  IMAD R4, R18, 0x40, R191 ;  /* 0x0000004012047824 */ /* 0x002fe200078e02bf */
[----:B------:R-:W-:Y:S01]  /*5560*/  R2UR UR4, R6 ;  /* 0x00000000060472ca */ /* 0x000fe200000e0000 */
[----:B------:R-:W-:Y:S01]  /*5570*/  VIADD R18, R18, 0x1 ;  /* 0x0000000112127836 */ /* 0x000fe20000000000 */
[----:B------:R-:W-:Y:S01]  /*5580*/  R2UR UR5, R7 ;  /* 0x00000000070572ca */ /* 0x000fe200000e0000 */
[----:B------:R-:W-:Y:S02]  /*5590*/  IMAD R4, R4, 0x4, R2 ;  /* 0x0000000404047824 */ /* 0x000fe400078e0202 */
[----:B------:R-:W-:Y:S01]  /*55a0*/  IMAD.MOV.U32 R15, RZ, RZ, 0x40000040 ;  /* 0x40000040ff0f7424 */ /* 0x000fe200078e00ff */
[----:B------:R-:W-:-:S04]  /*55b0*/  ISETP.NE.AND P0, PT, R18, 0x2, PT ;  /* 0x000000021200780c */ /* 0x000fc80003f05270 */
[----:B------:R-:W-:Y:S01]  /*55c0*/  SEL R18, R18, RZ, P0 ;  /* 0x000000ff12127207 */ /* 0x000fe20000000000 */
[----:B0-----:R-:W0:Y:S04]  /*55d0*/  LDS R5, [R4+0x38400] ;  /* 0x0384000004057984 */ /* 0x001e280000000800 */
        /* <DEDUP_REMOVED lines=129> */
[----:B------:R-:W-:-:S02]  /*5df0*/  IMAD R4, R18, 0x1000, R3 ;  /* 0x0000100012047824 */ /* 0x000fc400078e0203 */
[----:B------:R-:W-:Y:S02]  /*5e00*/  IMAD.MOV.U32 R5, RZ, RZ, 0x40000040 ;  /* 0x40000040ff057424 */ /* 0x000fe400078e00ff */
[C---:B------:R-:W-:Y:S01]  /*5e10*/  VIADD R14, R4.reuse, 0x80 ;  /* 0x00000080040e7836 */ /* 0x040fe20000000000 */
[----:B------:R-:W-:Y:S01]  /*5e20*/  R2UR UR6, R4 ;  /* 0x00000000040672ca */ /* 0x000fe200000e0000 */
[----:B------:R-:W-:Y:S01]  /*5e30*/  WARPGROUP.ARRIVE ;  /* 0x00000000000079c5 */ /* 0x000fe20000000000 */
[----:B------:R-:W-:Y:S01]  /*5e40*/  R2UR UR7, R5 ;  /* 0x00000000050772ca */ /* 0x000fe200000e0000 */
[----:B------:R-:W-:-:S12]  /*5e50*/  IMAD.MOV.U32 R5, RZ, RZ, 0x40000040 ;  /* 0x40000040ff057424 */ /* 0x000fd800078e00ff */
[----:B------:R-:W-:Y:S01]  /*5e60*/  HGMMA.64x256x16.F32.BF16 R24, gdesc[UR4].tnspB, R24, gsb0 ;  /* 0x43e00000041879f0 */ /* 0x000fe20008001818 */
[----:B------:R-:W-:Y:S01]  /*5e70*/  R2UR UR6, R14 ;  /* 0x000000000e0672ca */ /* 0x000fe200000e0000 */
[----:B------:R-:W-:Y:S01]  /*5e80*/  VIADD R14, R4, 0x100 ;  /* 0x00000100040e7836 */ /* 0x000fe20000000000 */
[----:B------:R-:W-:Y:S01]  /*5e90*/  R2UR UR7, R15 ;  /* 0x000000000f0772ca */ /* 0x000fe200000e0000 */
[----:B------:R-:W-:Y:S01]  /*5ea0*/  IMAD.MOV.U32 R15, RZ, RZ, 0x40000040 ;  /* 0x40000040ff0f7424 */ /* 0x000fe200078e00ff */
[----:B------:R-:W-:Y:S01]  /*5eb0*/  R2UR UR4, R12 ;  /* 0x000000000c0472ca */ /* 0x000fe200000e0000 */
[----:B------:R-:W-:Y:S01]  /*5ec0*/  VIADD R4, R4, 0x180 ;  /* 0x0000018004047836 */ /* 0x000fe20000000000 */
[----:B------:R-:W-:Y:S01]  /*5ed0*/  R2UR UR5, R13 ;  /* 0x000000000d0572ca */ /* 0x000fe200000e0000 */
[----:B------:R-:W-:Y:S02]  /*5ee0*/  WARPGROUP.DEPBAR.LE gsb0, 0x0 ;  /* 0x00008000000079c5 */ /* 0x000fe40000010000 */
[----:B------:R-:W-:-:S15]  /*5ef0*/  WARPGROUP.ARRIVE ;  /* 0x00000000000079c5 */ /* 0x000fde0000000000 */
[----:B------:R-:W-:-:S03]  /*5f00*/  NOP ;  /* 0x0000000000007918 */ /* 0x000fc60000000000 */
        /* <DEDUP_REMOVED lines=10> */
[----:B------:R-:W-:Y:S01]  /*5fb0*/  IMAD.MOV.U32 R4, RZ, RZ, R20 ;  /* 0x000000ffff047224 */ /* 0x000fe200078e0014 */
[----:B------:R-:W-:Y:S01]  /*5fc0*/  R2UR UR7, R5 ;  /* 0x00000000050772ca */ /* 0x000fe200000e0000 */
[----:B------:R-:W-:Y:S01]  /*5fd0*/  VIADD R20, R20, 0xffffffff ;  /* 0xffffffff14147836 */ /* 0x000fe20000000000 */
[----:B------:R-:W-:Y:S02]  /*5fe0*/  R2UR UR4, R8 ;  /* 0x00000000080472ca */ /* 0x000fe400000e0000 */
[----:B------:R-:W-:Y:S02]  /*5ff0*/  R2UR UR5, R9 ;  /* 0x00000000090572ca */ /* 0x000fe400000e0000 */
[----:B------:R-:W-:Y:S02]  /*6000*/  ISETP.GT.AND P1, PT, R4, R0, PT ;  /* 0x000000000400720c */ /* 0x000fe40003f24270 */
[----:B------:R-:W-:-:S04]  /*6010*/  SEL R4, RZ, 0x1, P0 ;  /* 0x00000001ff047807 */ /* 0x000fc80000000000 */
[----:B------:R-:W-:Y:S01]  /*6020*/  LOP3.LUT R23, R23, R4, RZ, 0x3c, !PT ;  /* 0x0000000417177212 */ /* 0x000fe200078e3cff */
[----:B------:R-:W-:-:S04]  /*6030*/  @!P2 IMAD R4, R18, 0x8, R2 ;  /* 0x000000081204a824 */ /* 0x000fc800078e0202 */
[----:B------:R-:W-:-:S05]  /*6040*/  @!P2 VIADD R4, R4, 0x38860 ;  /* 0x000388600404a836 */ /* 0x000fca0000000000 */
[----:B------:R-:W-:Y:S01]  /*6050*/  @!P2 PRMT R4, RZ, 0x654, R4 ;  /* 0x00000654ff04a816 */ /* 0x000fe20000000004 */
[----:B------:R-:W-:Y:S02]  /*6060*/  WARPGROUP.DEPBAR.LE gsb0, 0x0 ;  /* 0x00008000000079c5 */ /* 0x000fe40000010000 */
[----:B------:R-:W-:-:S06]  /*6070*/  WARPGROUP.ARRIVE ;  /* 0x00000000000079c5 */ /* 0x000fcc0000000000 */
[----:B------:R-:W-:Y:S03]  /*6080*/  HGMMA.64x256x16.F32.BF16 R24, gdesc[UR4].tnspB, R24, gsb0 ;  /* 0x43e00000041879f0 */ /* 0x000fe60008001818 */
[----:B------:R-:W-:Y:S02]  /*6090*/  WARPGROUP.DEPBAR.LE gsb0, 0x0 ;  /* 0x00008000000079c5 */ /* 0x000fe40000010000 */
[----:B------:R-:W-:Y:S06]  /*60a0*/  BAR.ARV 0xf, 0x100 ;  /* 0x03c4000000007b1d */ /* 0x000fec0000002000 */
[----:B------:R1:W-:Y:S01]  /*60b0*/  @!P2 SYNCS.ARRIVE.TRANS64.RED.A1T0 RZ, [R4+URZ], RZ ;  /* 0x000000ff04ffa9a7 */ /* 0x0003e2000810043f */
[----:B------:R-:W-:Y:S05]  /*60c0*/  @P1 BRA `(.L_x_4367) ;  /* 0xfffffff4001c1947 */ /* 0x000fea000383ffff */
.L_x_4366:
[----:B------:R-:W-:Y:S05]  /*60d0*/  BSYNC B0 ;  /* 0x0000000000007941 */ /* 0x000fea0003800000 */
.L_x_4365:
        /* <DEDUP_REMOVED lines=9> */
[----:B------:R-:W2:Y:S04]  /*6170*/  LDS R2, [R0+0x38400] ;  /* 0x0384000000027984 */ /* 0x000ea80000000800 */
[----:B------:R-:W3:Y:S01]  /*6180*/  LDS R0, [R0+0x38420] ;  /* 0x0384200000007984 */ /* 0x000ee20000000800 */
[-C--:B--2---:R-:W-:Y:S01]  /*6190*/  FMUL.FTZ R24, R24, R2.reuse ;  /* 0x0000000218187220 */ /* 0x084fe20000410000 */
        /* <DEDUP_REMOVED lines=131> */
.L_x_4361:
        /* <DEDUP_REMOVED lines=14> */
[----:B------:R0:W2:Y:S01]  /*6ab0*/  F2I.FTZ.U32.TRUNC.NTZ R5, R4 ;  /* 0x0000000400057305 */ /* 0x0000a2000021f000 */
[----:B------:R-:W-:Y:S01]  /*6ac0*/  ISETP.GE.AND P2, PT, R0, RZ, PT ;  /* 0x000000ff0000720c */ /* 0x000fe20003f46270 */
[----:B0-----:R-:W-:Y:S02]  /*6ad0*/  IMAD.MOV.U32 R4, RZ, RZ, RZ ;  /* 0x000000ffff047224 */ /* 0x001fe400078e00ff */
        /* <DEDUP_REMOVED lines=14> */
.L_x_4369:
[----:B------:R-:W-:Y:S05]  /*6bc0*/  BSYNC B0 ;  /* 0x0000000000007941 */ /* 0x000fea0003800000 */
.L_x_4368:
        /* <DEDUP_REMOVED lines=100> */
.L_x_4371:
[----:B------:R-:W-:Y:S05]  /*7210*/  BSYNC B6 ;  /* 0x0000000000067941 */ /* 0x000fea0003800000 */
.L_x_4370:
        /* <DEDUP_REMOVED lines=12> */
.L_x_4375:
[----:B-1----:R1:W2:Y:S02]  /*72e0*/  SYNCS.PHASECHK.TRANS64.TRYWAIT P0, [R2+URZ+0x38800], R3 ;  /* 0x03880003020075a7 */ /* 0x0022a4000800017f */
[----:B--2---:R-:W-:Y:S05]  /*72f0*/  @!P0 NANOSLEEP.SYNCS 0x989680 ;  /* 0x009896800000895d */ /* 0x004fea0003900000 */
[----:B------:R-:W2:Y:S02]  /*7300*/  @!P0 SYNCS.PHASECHK.TRANS64 P0, [R2+URZ+0x38800], R3 ;  /* 0x03880003020085a7 */ /* 0x000ea4000800007f */
[----:B--2---:R-:W-:Y:S05]  /*7310*/  @!P0 BRA `(.L_x_4375) ;  /* 0xfffffffc00f08947 */ /* 0x004fea000383ffff */
.L_x_4374:
[----:B------:R-:W-:Y:S05]  /*7320*/  BSYNC B0 ;  /* 0x0000000000007941 */ /* 0x000fea0003800000 */
.L_x_4373:
[----:B------:R-:W-:Y:S05]  /*7330*/  BRA `(.L_x_4376) ;  /* 0x0000002000b07947 */ /* 0x000fea0003800000 */
.L_x_4372:
        /* <DEDUP_REMOVED lines=37> */
.L_x_4378:
[----:B------:R-:W-:Y:S05]  /*7590*/  BSYNC B6 ;  /* 0x0000000000067941 */ /* 0x000fea0003800000 */
.L_x_4377:
        /* <DEDUP_REMOVED lines=8> */
[----:B------:R0:W2:Y:S04]  /*7620*/  SHFL.IDX PT, R20, R25, RZ, 0x1c1f ;  /* 0x001c1fff19147589 */ /* 0x0000a800000e0000 */
[----:B------:R-:W3:Y:S04]  /*7630*/  SHFL.IDX PT, R24, R24, RZ, 0x1c1f ;  /* 0x001c1fff18187589 */ /* 0x000ee800000e0000 */
[----:B------:R0:W4:Y:S02]  /*7640*/  SHFL.IDX PT, R21, R27, RZ, 0x1c1f ;  /* 0x001c1fff1b157589 */ /* 0x00012400000e0000 */
.L_x_4639:
        /* <DEDUP_REMOVED lines=37> */
.L_x_4383:
[----:B------:R-:W-:Y:S05]  /*78a0*/  BSYNC B1 ;  /* 0x0000000000017941 */ /* 0x000fea0003800000 */
.L_x_4382:
[----:B------:R-:W2:Y:S01]  /*78b0*/  SYNCS.PHASECHK.TRANS64.TRYWAIT P0, [R2+URZ+0x38800], R25 ;  /* 0x03880019020075a7 */ /* 0x000ea2000800017f */
[----:B0-----:R-:W-:Y:S01]  /*78c0*/  LOP3.LUT R12, R27, 0x18, R16, 0xf8, !PT ;  /* 0x000000181b0c7812 */ /* 0x001fe200078ef810 */
[----:B-----5:R-:W-:Y:S01]  /*78d0*/  IMAD.MOV.U32 R15, RZ, RZ, R6 ;  /* 0x000000ffff0f7224 */ /* 0x020fe200078e0006 */
[----:B------:R-:W-:Y:S01]  /*78e0*/  SHF.R.U32.HI R27, RZ, 0x3, R27 ;  /* 0x00000003ff1b7819 */ /* 0x000fe2000001161b */
[----:B-1----:R-:W-:Y:S01]  /*78f0*/  IMAD R3, R153, -0x40, R26 ;  /* 0xffffffc099037824 */ /* 0x002fe200078e021a */
[--C-:B------:R-:W-:Y:S01]  /*7900*/  SHF.R.U32.HI R26, RZ, 0x10, R7.reuse ;  /* 0x00000010ff1a7819 */ /* 0x100fe20000011607 */
[----:B------:R-:W-:Y:S01]  /*7910*/  IMAD.MOV.U32 R13, RZ, RZ, R7 ;  /* 0x000000ffff0d7224 */ /* 0x000fe200078e0007 */
[----:B------:R-:W-:Y:S01]  /*7920*/  LOP3.LUT R31, R12, R27, RZ, 0x3c, !PT ;  /* 0x0000001b0c1f7212 */ /* 0x000fe200078e3cff */
[----:B------:R-:W-:Y:S01]  /*7930*/  IMAD.MOV.U32 R14, RZ, RZ, R11 ;  /* 0x000000ffff0e7224 */ /* 0x000fe200078e000b */
[----:B------:R-:W-:Y:S01]  /*7940*/  SHF.R.U64 R12, R6, 0x10, R7 ;  /* 0x00000010060c7819 */ /* 0x000fe20000001207 */
[----:B------:R-:W-:Y:S01]  /*7950*/  IMAD.MOV.U32 R6, RZ, RZ, R4 ;  /* 0x000000ffff067224 */ /* 0x000fe200078e0004 */
[----:B------:R-:W-:Y:S01]  /*7960*/  SHF.R.U64 R29, R4, 0x10, R5 ;  /* 0x00000010041d7819 */ /* 0x000fe20000001205 */
[----:B------:R-:W-:Y:S01]  /*7970*/  IMAD R31, R194, 0x200, R31 ;  /* 0x00000200c21f7824 */ /* 0x000fe200078e021f */
[--C-:B------:R-:W-:Y:S01]  /*7980*/  SHF.R.U32.HI R4, RZ, 0x10, R5.reuse ;  /* 0x00000010ff047819 */ /* 0x100fe20000011605 */
[----:B------:R-:W-:Y:S01]  /*7990*/  IMAD.MOV.U32 R7, RZ, RZ, R5 ;  /* 0x000000ffff077224 */ /* 0x000fe200078e0005 */
[----:B------:R-:W-:Y:S01]  /*79a0*/  PRMT R15, R15, 0x5410, R12 ;  /* 0x000054100f0f7816 */ /* 0x000fe2000000000c */
[----:B------:R-:W-:Y:S01]  /*79b0*/  IMAD.MOV.U32 R5, RZ, RZ, R10 ;  /* 0x000000ffff057224 */ /* 0x000fe200078e000a */
[--C-:B---3--:R-:W-:Y:S01]  /*79c0*/  SHF.R.U64 R24, R10, 0x10, R11.reuse ;  /* 0x000000100a187819 */ /* 0x108fe2000000120b */
[----:B------:R-:W-:Y:S01]  /*79d0*/  IMAD R12, R31, 0x2, R2 ;  /* 0x000000021f0c7824 */ /* 0x000fe200078e0202 */
[----:B------:R-:W-:Y:S01]  /*79e0*/  VIMNMX R37, R3, 0x40, PT ;  /* 0x0000004003257848 */ /* 0x000fe20003fe0100 */
[----:B------:R-:W-:Y:S01]  /*79f0*/  BSSY B1, `(.L_x_4384) ;  /* 0x000000f000017945 */ /* 0x000fe20003800000 */
[----:B------:R-:W-:Y:S01]  /*7a00*/  SHF.R.U32.HI R27, RZ, 0x10, R11 ;  /* 0x00000010ff1b7819 */ /* 0x000fe2000001160b */
[--C-:B------:R-:W-:Y:S01]  /*7a10*/  IMAD.MOV.U32 R11, RZ, RZ, R9.reuse ;  /* 0x000000ffff0b7224 */ /* 0x100fe200078e0009 */
[--C-:B----4-:R-:W-:Y:S01]  /*7a20*/  SHF.R.U64 R21, R8, 0x10, R9.reuse ;  /* 0x0000001008157819 */ /* 0x110fe20000001209 */
[----:B------:R-:W-:Y:S01]  /*7a30*/  IMAD.MOV.U32 R10, RZ, RZ, R8 ;  /* 0x000000ffff0a7224 */ /* 0x000fe200078e0008 */
[----:B--2---:R-:W-:Y:S01]  /*7a40*/  SHF.R.U32.HI R20, RZ, 0x10, R9 ;  /* 0x00000010ff147819 */ /* 0x004fe20000011609 */
[C---:B------:R-:W-:Y:S01]  /*7a50*/  VIADD R3, R12.reuse, 0x20440 ;  /* 0x000204400c037836 */ /* 0x040fe20000000000 */
[----:B------:R-:W-:Y:S01]  /*7a60*/  PRMT R9, R7, 0x5410, R4 ;  /* 0x0000541007097816 */ /* 0x000fe20000000004 */
[----:B------:R-:W-:Y:S01]  /*7a70*/  VIADD R4, R12, 0x20400 ;  /* 0x000204000c047836 */ /* 0x000fe20000000000 */
[----:B------:R-:W-:-:S02]  /*7a80*/  LOP3.LUT P2, RZ, R189, 0x4, RZ, 0xc0, !PT ;  /* 0x00000004bdff7812 */ /* 0x000fc4000784c0ff */
[----:B------:R-:W-:Y:S02]  /*7a90*/  ISETP.GE.AND P1, PT, R22, R37, PT ;  /* 0x000000251600720c */ /* 0x000fe40003f26270 */
[----:B------:R-:W-:Y:S02]  /*7aa0*/  PRMT R13, R13, 0x5410, R26 ;  /* 0x000054100d0d7816 */ /* 0x000fe4000000001a */
[----:B------:R-:W-:Y:S02]  /*7ab0*/  PRMT R8, R6, 0x5410, R29 ;  /* 0x0000541006087816 */ /* 0x000fe4000000001d */
[----:B------:R-:W-:Y:S01]  /*7ac0*/  PRMT R35, R5, 0x5410, R24 ;  /* 0x0000541005237816 */ /* 0x000fe20000000018 */
[----:B------:R-:W-:Y:S06]  /*7ad0*/  @!P0 BRA `(.L_x_4385) ;  /* 0x00000174007c8947 */ /* 0x000fec0003800000 */
.L_x_4640:
[----:B------:R-:W-:Y:S05]  /*7ae0*/  BSYNC B1 ;  /* 0x0000000000017941 */ /* 0x000fea0003800000 */
.L_x_4384:
        /* <DEDUP_REMOVED lines=24> */
[----:B0-----:R-:W-:-:S02]  /*7c70*/  IMAD.U32 R25, R7, 0x10000, RZ ;  /* 0x0001000007197824 */ /* 0x001fc400078e00ff */
        /* <DEDUP_REMOVED lines=24> */
.L_x_4389:
[----:B------:R-:W-:Y:S05]  /*7e00*/  BSYNC B2 ;  /* 0x0000000000027941 */ /* 0x000fea0003800000 */
.L_x_4388:
[----:B------:R-:W-:Y:S05]  /*7e10*/  @P1 BRA `(.L_x_4387) ;  /* 0x0000000000981947 */ /* 0x000fea0003800000 */
[----:B-1----:R-:W1:Y:S01]  /*7e20*/  LDS.128 R4, [R3] ;  /* 0x0000000003047984 */ /* 0x002e620000000c00 */
        /* <DEDUP_REMOVED lines=37> */
.L_x_4387:
[----:B------:R-:W-:Y:S05]  /*8080*/  BSYNC B1 ;  /* 0x0000000000017941 */ /* 0x000fea0003800000 */
.L_x_4386:
[----:B-12---:R-:W-:-:S05]  /*8090*/  VIADD R4, R22, 0x20 ;  /* 0x0000002016047836 */ /* 0x006fca0000000000 */
[----:B------:R-:W-:-:S13]  /*80a0*/  ISETP.GE.AND P0, PT, R4, R37, PT ;  /* 0x000000250400720c */ /* 0x000fda0003f06270 */
[----:B------:R-:W-:Y:S05]  /*80b0*/  @P0 BRA `(.L_x_4390) ;  /* 0x00000014002c0947 */ /* 0x000fea0003800000 */
        /* <DEDUP_REMOVED lines=25> */
[C---:B------:R-:W-:Y:S01]  /*8250*/  LOP3.LUT R30, R14.reuse, 0xffff0000, RZ, 0xc0, !PT ;  /* 0xffff00000e1e7812 */ /* 0x040fe200078ec0ff */
[----:B------:R-:W-:Y:S01]  /*8260*/  IMAD.U32 R29, R14, 0x10000, RZ ;  /* 0x000100000e1d7824 */ /* 0x000fe200078e00ff */
[C---:B------:R-:W-:Y:S01]  /*8270*/  LOP3.LUT R28, R13.reuse, 0xffff0000, RZ, 0xc0, !PT ;  /* 0xffff00000d1c7812 */ /* 0x040fe200078ec0ff */
        /* <DEDUP_REMOVED lines=15> */
.L_x_4392:
[----:B------:R-:W-:Y:S05]  /*8370*/  BSYNC B1 ;  /* 0x0000000000017941 */ /* 0x000fea0003800000 */
.L_x_4391:
[----:B------:R-:W-:Y:S05]  /*8380*/  @P1 BRA `(.L_x_4390) ;  /* 0x0000001000781947 */ /* 0x000fea0003800000 */
[----:B-1----:R-:W1:Y:S01]  /*8390*/  LDS.128 R4, [R3+0x1000] ;  /* 0x0010000003047984 */ /* 0x002e620000000c00 */
[----:B------:R-:W-:Y:S01]  /*83a0*/  IMAD.U32 R20, R8, 0x10000, RZ ;  /* 0x0001000008147824 */ /* 0x000fe200078e00ff */
[C---:B------:R-:W-:Y:S01]  /*83b0*/  LOP3.LUT R27, R10.reuse, 0xffff0000, RZ, 0xc0, !PT ;  /* 0xffff00000a1b7812 */ /* 0x040fe200078ec0ff */
[----:B------:R-:W-:Y:S01]  /*83c0*/  IMAD.U32 R24, R10, 0x10000, RZ ;  /* 0x000100000a187824 */ /* 0x000fe200078e00ff */
[----:B0-----:R-:W-:Y:S02]  /*83d0*/  LOP3.LUT R25, R8, 0xffff0000, RZ, 0xc0, !PT ;  /* 0xffff000008197812 */ /* 0x001fe400078ec0ff */
        /* <DEDUP_REMOVED lines=34> */
.L_x_4380:
        /* <DEDUP_REMOVED lines=8> */
.L_x_4646:
        /* <DEDUP_REMOVED lines=23> */
.L_x_4395:
[----:B------:R-:W-:Y:S05]  /*87f0*/  BSYNC B1 ;  /* 0x0000000000017941 */ /* 0x000fea0003800000 */
.L_x_4394:
[----:B------:R-:W2:Y:S01]  /*8800*/  SYNCS.PHASECHK.TRANS64.TRYWAIT P1, [R2+URZ+0x38800], R27 ;  /* 0x0388001b020075a7 */ /* 0x000ea2000802017f */
[----:B------:R-:W-:Y:S01]  /*8810*/  IMAD R3, R153, -0x40, R20 ;  /* 0xffffffc099037824 */ /* 0x000fe200078e0214 */
[--C-:B-----5:R-:W-:Y:S01]  /*8820*/  SHF.R.U64 R29, R6, 0x10, R7.reuse ;  /* 0x00000010061d7819 */ /* 0x120fe20000001207 */
[--C-:B------:R-:W-:Y:S01]  /*8830*/  IMAD.MOV.U32 R21, RZ, RZ, R7.reuse ;  /* 0x000000ffff157224 */ /* 0x100fe200078e0007 */
[----:B------:R-:W-:Y:S01]  /*8840*/  SHF.R.U32.HI R28, RZ, 0x10, R7 ;  /* 0x00000010ff1c7819 */ /* 0x000fe20000011607 */
[----:B------:R-:W-:Y:S01]  /*8850*/  IMAD.MOV.U32 R20, RZ, RZ, R4 ;  /* 0x000000ffff147224 */ /* 0x000fe200078e0004 */
[----:B------:R-:W-:Y:S01]  /*8860*/  VIMNMX R7, R3, 0x40, PT ;  /* 0x0000004003077848 */ /* 0x000fe20003fe0100 */
[--C-:B------:R-:W-:Y:S01]  /*8870*/  IMAD.MOV.U32 R24, RZ, RZ, R5.reuse ;  /* 0x000000ffff187224 */ /* 0x100fe200078e0005 */
[--C-:B------:R-:W-:Y:S01]  /*8880*/  SHF.R.U64 R33, R4, 0x10, R5.reuse ;  /* 0x0000001004217819 */ /* 0x100fe20000001205 */
[----:B-1----:R-:W-:Y:S01]  /*8890*/  IMAD.MOV.U32 R12, RZ, RZ, R6 ;  /* 0x000000ffff0c7224 */ /* 0x002fe200078e0006 */
[----:B------:R-:W-:Y:S01]  /*88a0*/  SHF.R.U32.HI R31, RZ, 0x10, R5 ;  /* 0x00000010ff1f7819 */ /* 0x000fe20000011605 */
[----:B------:R-:W-:Y:S01]  /*88b0*/  IMAD.MOV.U32 R13, RZ, RZ, R8 ;  /* 0x000000ffff0d7224 */ /* 0x000fe200078e0008 */
[----:B0-----:R-:W-:Y:S01]  /*88c0*/  ISETP.GE.AND P0, PT, R16, R25, PT ;  /* 0x000000191000720c */ /* 0x001fe20003f06270 */
[--C-:B----4-:R-:W-:Y:S01]  /*88d0*/  IMAD.MOV.U32 R14, RZ, RZ, R9.reuse ;  /* 0x000000ffff0e7224 */ /* 0x110fe200078e0009 */
[--C-:B------:R-:W-:Y:S01]  /*88e0*/  SHF.R.U64 R8, R8, 0x10, R9.reuse ;  /* 0x0000001008087819 */ /* 0x100fe20000001209 */
[----:B------:R-:W-:Y:S01]  /*88f0*/  VIADD R26, R22, 0x20 ;  /* 0x00000020161a7836 */ /* 0x000fe20000000000 */
[----:B------:R-:W-:Y:S01]  /*8900*/  SHF.R.U32.HI R5, RZ, 0x10, R9 ;  /* 0x00000010ff057819 */ /* 0x000fe20000011609 */
[----:B------:R-:W-:Y:S01]  /*8910*/  IMAD.MOV.U32 R15, RZ, RZ, R10 ;  /* 0x000000ffff0f7224 */ /* 0x000fe200078e000a */
[--C-:B------:R-:W-:Y:S01]  /*8920*/  SHF.R.U64 R6, R10, 0x10, R11.reuse ;  /* 0x000000100a067819 */ /* 0x100fe2000000120b */
[--C-:B------:R-:W-:Y:S01]  /*8930*/  IMAD.MOV.U32 R3, RZ, RZ, R11.reuse ;  /* 0x000000ffff037224 */ /* 0x100fe200078e000b */
[----:B------:R-:W-:Y:S01]  /*8940*/  SHF.R.U32.HI R4, RZ, 0x10, R11 ;  /* 0x00000010ff047819 */ /* 0x000fe2000001160b */
[----:B------:R-:W-:Y:S01]  /*8950*/  BSSY B1, `(.L_x_4396) ;  /* 0x000000c000017945 */ /* 0x000fe20003800000 */
[----:B------:R-:W-:-:S02]  /*8960*/  ISETP.GE.OR P2, PT, R22, R7, P0 ;  /* 0x000000071600720c */ /* 0x000fc40000746670 */
[----:B------:R-:W-:Y:S02]  /*8970*/  PRMT R20, R20, 0x5410, R33 ;  /* 0x0000541014147816 */ /* 0x000fe40000000021 */
[----:B------:R-:W-:Y:S02]  /*8980*/  ISETP.GE.OR P0, PT, R26, R7, P0 ;  /* 0x000000071a00720c */ /* 0x000fe40000706670 */
[----:B------:R-:W-:Y:S02]  /*8990*/  PRMT R24, R24, 0x5410, R31 ;  /* 0x0000541018187816 */ /* 0x000fe4000000001f */
[----:B------:R-:W-:Y:S02]  /*89a0*/  PRMT R12, R12, 0x5410, R29 ;  /* 0x000054100c0c7816 */ /* 0x000fe4000000001d */
[----:B------:R-:W-:Y:S02]  /*89b0*/  PRMT R21, R21, 0x5410, R28 ;  /* 0x0000541015157816 */ /* 0x000fe4000000001c */
[----:B------:R-:W-:-:S02]  /*89c0*/  PRMT R13, R13, 0x5410, R8 ;  /* 0x000054100d0d7816 */ /* 0x000fc40000000008 */
[----:B------:R-:W-:Y:S02]  /*89d0*/  PRMT R14, R14, 0x5410, R5 ;  /* 0x000054100e0e7816 */ /* 0x000fe40000000005 */
[----:B------:R-:W-:Y:S02]  /*89e0*/  PRMT R15, R15, 0x5410, R6 ;  /* 0x000054100f0f7816 */ /* 0x000fe40000000006 */
[----:B------:R-:W-:Y:S01]  /*89f0*/  PRMT R3, R3, 0x5410, R4 ;  /* 0x0000541003037816 */ /* 0x000fe20000000004 */
[----:B--2---:R-:W-:Y:S06]  /*8a00*/  @!P1 BRA `(.L_x_4397) ;  /* 0x00000168003c9947 */ /* 0x004fec0003800000 */
.L_x_4647:
[----:B------:R-:W-:Y:S05]  /*8a10*/  BSYNC B1 ;  /* 0x0000000000017941 */ /* 0x000fea0003800000 */
.L_x_4396:
[----:B------:R-:W-:Y:S04]  /*8a20*/  BSSY B1, `(.L_x_4398) ;  /* 0x000005a000017945 */ /* 0x000fe80003800000 */
[----:B------:R-:W-:Y:S05]  /*8a30*/  @P2 BRA `(.L_x_4399) ;  /* 0x0000000400602947 */ /* 0x000fea0003800000 */
[----:B------:R-:W-:Y:S01]  /*8a40*/  IMAD.SHL.U32 R4, R189, 0x40, RZ ;  /* 0x00000040bd047824 */ /* 0x000fe200078e00ff */
[C---:B------:R-:W-:Y:S01]  /*8a50*/  LOP3.LUT R35, R13.reuse, 0xffff0000, RZ, 0xc0, !PT ;  /* 0xffff00000d237812 */ /* 0x040fe200078ec0ff */
        /* <DEDUP_REMOVED lines=14> */
[----:B------:R-:W0:Y:S01]  /*8b40*/  LDS.128 R4, [R44+0x20400] ;  /* 0x020400002c047984 */ /* 0x000e220000000c00 */
[C---:B-1----:R-:W-:Y:S01]  /*8b50*/  IMAD.U32 R31, R8.reuse, 0x10000, RZ ;  /* 0x00010000081f7824 */ /* 0x042fe200078e00ff */
[----:B------:R-:W-:Y:S01]  /*8b60*/  LOP3.LUT R8, R8, 0xffff0000, RZ, 0xc0, !PT ;  /* 0xffff000008087812 */ /* 0x000fe200078ec0ff */
[C---:B------:R-:W-:Y:S01]  /*8b70*/  IMAD.U32 R33, R10.reuse, 0x10000, RZ ;  /* 0x000100000a217824 */ /* 0x040fe200078e00ff */
[----:B------:R-:W-:Y:S01]  /*8b80*/  LOP3.LUT R10, R10, 0xffff0000, RZ, 0xc0, !PT ;  /* 0xffff00000a0a7812 */ /* 0x000fe200078ec0ff */
[----:B0-----:R-:W-:Y:S02]  /*8b90*/  IMAD.U32 R27, R4, 0x10000, RZ ;  /* 0x00010000041b7824 */ /* 0x001fe400078e00ff */
[C---:B------:R-:W-:Y:S01]  /*8ba0*/  FMUL.FTZ R40, R31.reuse, R38 ;  /* 0x000000261f287220 */ /* 0x040fe20000410000 */
[-C--:B------:R-:W-:Y:S01]  /*8bb0*/  FMUL.FTZ R42, R31, R36.reuse ;  /* 0x000000241f2a7220 */ /* 0x080fe20000410000 */
[----:B------:R-:W-:Y:S01]  /*8bc0*/  LOP3.LUT R31, R20, 0xffff0000, RZ, 0xc0, !PT ;  /* 0xffff0000141f7812 */ /* 0x000fe200078ec0ff */
[----:B------:R-:W-:Y:S01]  /*8bd0*/  FMUL.FTZ R37, R8, R35 ;  /* 0x0000002308257220 */ /* 0x000fe20000410000 */
[----:B------:R-:W-:Y:S01]  /*8be0*/  LOP3.LUT R4, R4, 0xffff0000, RZ, 0xc0, !PT ;  /* 0xffff000004047812 */ /* 0x000fe200078ec0ff */
[----:B------:R-:W-:Y:S01]  /*8bf0*/  FFMA.FTZ R39, R27, R36, -R40 ;  /* 0x000000241b277223 */ /* 0x000fe20000010828 */
[----:B------:R-:W-:-:S02]  /*8c00*/  IMAD.U32 R40, R15, 0x10000, RZ ;  /* 0x000100000f287824 */ /* 0x000fc400078e00ff */
[----:B------:R-:W-:Y:S01]  /*8c10*/  FFMA.FTZ R42, R27, R38, R42 ;  /* 0x000000261b2a7223 */ /* 0x000fe2000001002a */
[----:B------:R-:W-:Y:S02]  /*8c20*/  IMAD.U32 R36, R12, 0x10000, RZ ;  /* 0x000100000c247824 */ /* 0x000fe400078e00ff */
[-C--:B------:R-:W-:Y:S01]  /*8c30*/  FMUL.FTZ R27, R8, R31.reuse ;  /* 0x0000001f081b7220 */ /* 0x080fe20000410000 */
[----:B------:R-:W-:Y:S01]  /*8c40*/  FFMA.FTZ R38, R4, R31, -R37 ;  /* 0x0000001f04267223 */ /* 0x000fe20000010825 */
[----:B------:R-:W-:Y:S01]  /*8c50*/  FMUL.FTZ R8, R33, R40 ;  /* 0x0000002821087220 */ /* 0x000fe20000410000 */
[C---:B------:R-:W-:Y:S01]  /*8c60*/  IMAD.U32 R29, R6.reuse, 0x10000, RZ ;  /* 0x00010000061d7824 */ /* 0x040fe200078e00ff */
[----:B------:R-:W-:Y:S01]  /*8c70*/  LOP3.LUT R37, R15, 0xffff0000, RZ, 0xc0, !PT ;  /* 0xffff00000f257812 */ /* 0x000fe200078ec0ff */
[-C--:B------:R-:W-:Y:S01]  /*8c80*/  FMUL.FTZ R33, R33, R36.reuse ;  /* 0x0000002421217220 */ /* 0x080fe20000410000 */
[----:B------:R-:W-:Y:S01]  /*8c90*/  LOP3.LUT R6, R6, 0xffff0000, RZ, 0xc0, !PT ;  /* 0xffff000006067812 */ /* 0x000fe200078ec0ff */
[C---:B------:R-:W-:Y:S01]  /*8ca0*/  FFMA.FTZ R36, R29.reuse, R36, -R8 ;  /* 0x000000241d247223 */ /* 0x040fe20000010808 */
[----:B------:R-:W-:Y:S01]  /*8cb0*/  LOP3.LUT R31, R12, 0xffff0000, RZ, 0xc0, !PT ;  /* 0xffff00000c1f7812 */ /* 0x000fe200078ec0ff */
[----:B------:R-:W-:Y:S01]  /*8cc0*/  FFMA.FTZ R40, R29, R40, R33 ;  /* 0x000000281d287223 */ /* 0x000fe20000010021 */
[----:B------:R-:W-:-:S02]  /*8cd0*/  IMAD.U32 R32, R9, 0x10000, RZ ;  /* 0x0001000009207824 */ /* 0x000fc400078e00ff */
[----:B------:R-:W-:Y:S01]  /*8ce0*/  FMUL.FTZ R29, R10, R37 ;  /* 0x000000250a1d7220 */ /* 0x000fe20000410000 */
[----:B------:R-:W-:Y:S02]  /*8cf0*/  IMAD.U32 R33, R14, 0x10000, RZ ;  /* 0x000100000e217824 */ /* 0x000fe400078e00ff */
[----:B------:R-:W-:Y:S01]  /*8d00*/  FFMA.FTZ R35, R4, R35, R27 ;  /* 0x0000002304237223 */ /* 0x000fe2000001001b */
[----:B------:R-:W-:Y:S02]  /*8d10*/  IMAD.U32 R28, R5, 0x10000, RZ ;  /* 0x00010000051c7824 */ /* 0x000fe400078e00ff */
[-C--:B------:R-:W-:Y:S01]  /*8d20*/  FMUL.FTZ R45, R10, R31.reuse ;  /* 0x0000001f0a2d7220 */ /* 0x080fe20000410000 */
[----:B------:R-:W-:Y:S02]  /*8d30*/  IMAD.U32 R27, R24, 0x10000, RZ ;  /* 0x00010000181b7824 */ /* 0x000fe400078e00ff */
[----:B------:R-:W-:Y:S01]  /*8d40*/  FFMA.FTZ R43, R6, R31, -R29 ;  /* 0x0000001f062b7223 */ /* 0x000fe2000001081d */
[----:B------:R-:W-:Y:S01]  /*8d50*/  FMUL.FTZ R41, R32, R33 ;  /* 0x0000002120297220 */ /* 0x000fe20000410000 */
[----:B------:R-:W-:-:S02]  /*8d60*/  IMAD.U32 R34, R11, 0x10000, RZ ;  /* 0x000100000b227824 */ /* 0x000fc400078e00ff */
[----:B------:R-:W-:Y:S01]  /*8d70*/  FMUL.FTZ R32, R32, R27 ;  /* 0x0000001b20207220 */ /* 0x000fe20000410000 */
[----:B------:R-:W-:Y:S02]  /*8d80*/  IMAD.U32 R31, R3, 0x10000, RZ ;  /* 0x00010000031f7824 */ /* 0x000fe400078e00ff */
[----:B------:R-:W-:Y:S01]  /*8d90*/  FFMA.FTZ R45, R6, R37, R45 ;  /* 0x00000025062d7223 */ /* 0x000fe2000001002d */
[----:B------:R-:W-:Y:S02]  /*8da0*/  IMAD.U32 R29, R21, 0x10000, RZ ;  /* 0x00010000151d7824 */ /* 0x000fe400078e00ff */
[----:B------:R-:W-:Y:S01]  /*8db0*/  FFMA.FTZ R41, R28, R27, -R41 ;  /* 0x0000001b1c297223 */ /* 0x000fe20000010829 */
[----:B------:R-:W-:Y:S01]  /*8dc0*/  IMAD.U32 R30, R7, 0x10000, RZ ;  /* 0x00010000071e7824 */ /* 0x000fe200078e00ff */
[----:B------:R-:W-:Y:S01]  /*8dd0*/  LOP3.LUT R9, R9, 0xffff0000, RZ, 0xc0, !PT ;  /* 0xffff000009097812 */ /* 0x000fe200078ec0ff */
[C---:B------:R-:W-:Y:S01]  /*8de0*/  FMUL.FTZ R37, R34.reuse, R31 ;  /* 0x0000001f22257220 */ /* 0x040fe20000410000 */
[----:B------:R-:W-:Y:S01]  /*8df0*/  LOP3.LUT R11, R11, 0xffff0000, RZ, 0xc0, !PT ;  /* 0xffff00000b0b7812 */ /* 0x000fe200078ec0ff */
[----:B------:R-:W-:Y:S01]  /*8e00*/  FMUL.FTZ R27, R34, R29 ;  /* 0x0000001d221b7220 */ /* 0x000fe20000410000 */
[----:B------:R-:W-:Y:S01]  /*8e10*/  LOP3.LUT R8, R14, 0xffff0000, RZ, 0xc0, !PT ;  /* 0xffff00000e087812 */ /* 0x000fe200078ec0ff */
[----:B------:R-:W-:Y:S01]  /*8e20*/  FFMA.FTZ R32, R28, R33, R32 ;  /* 0x000000211c207223 */ /* 0x000fe20000010020 */
        /* <DEDUP_REMOVED lines=8> */
[----:B------:R-:W-:Y:S01]  /*8eb0*/  LOP3.LUT R7, R7, 0xffff0000, RZ, 0xc0, !PT ;  /* 0xffff000007077812 */ /* 0x000fe200078ec0ff */
[----:B------:R-:W-:Y:S01]  /*8ec0*/  FMUL.FTZ R9, R9, R4 ;  /* 0x0000000409097220 */ /* 0x000fe20000410000 */
[----:B------:R-:W-:Y:S01]  /*8ed0*/  FMUL.FTZ R11, R11, R6 ;  /* 0x000000060b0b7220 */ /* 0x000fe20000410000 */
[----:B------:R-:W-:Y:S01]  /*8ee0*/  FFMA.FTZ R28, R5, R4, -R28 ;  /* 0x00000004051c7223 */ /* 0x000fe2000001081c */
        /* <DEDUP_REMOVED lines=9> */
[----:B------:R1:W-:Y:S01]  /*8f80*/  STS.128 [R44+0x20400], R4 ;  /* 0x020400042c007388 */ /* 0x0003e20000000c00 */
[----:B------:R-:W-:Y:S02]  /*8f90*/  F2FP.BF16.F32.PACK_AB R9, R9, R32 ;  /* 0x000000200909723e */ /* 0x000fe400000010ff */
[----:B------:R-:W-:-:S05]  /*8fa0*/  F2FP.BF16.F32.PACK_AB R11, R34, R27 ;  /* 0x0000001b220b723e */ /* 0x000fca00000010ff */
[----:B------:R1:W-:Y:S02]  /*8fb0*/  STS.128 [R46+0x20400], R8 ;  /* 0x020400082e007388 */ /* 0x0003e40000000c00 */
.L_x_4399:
[----:B------:R-:W-:Y:S05]  /*8fc0*/  BSYNC B1 ;  /* 0x0000000000017941 */ /* 0x000fea0003800000 */
.L_x_4398:
        /* <DEDUP_REMOVED lines=15> */
[----:B------:R-:W-:-:S02]  /*90c0*/  SHF.R.U32.HI R7, RZ, 0x3, R7 ;  /* 0x00000003ff077819 */ /* 0x000fc40000011607 */
[----:B------:R-:W-:Y:S02]  /*90d0*/  LOP3.LUT R5, R5, 0xfffffe00, RZ, 0xc0, !PT ;  /* 0xfffffe0005057812 */ /* 0x000fe400078ec0ff */
[----:B------:R-:W-:-:S05]  /*90e0*/  LOP3.LUT R4, R4, R7, RZ, 0x3c, !PT ;  /* 0x0000000704047212 */ /* 0x000fca00078e3cff */
[----:B------:R-:W-:-:S04]  /*90f0*/  IMAD.IADD R9, R5, 0x1, R4 ;  /* 0x0000000105097824 */ /* 0x000fc800078e0204 */
        /* <DEDUP_REMOVED lines=9> */
[----:B------:R-:W-:Y:S01]  /*9190*/  FMUL.FTZ R39, R20, R8 ;  /* 0x0000000814277220 */ /* 0x000fe20000410000 */
[-C--:B------:R-:W-:Y:S01]  /*91a0*/  FMUL.FTZ R30, R41, R31.reuse ;  /* 0x0000001f291e7220 */ /* 0x080fe20000410000 */
[C---:B------:R-:W-:Y:S01]  /*91b0*/  IMAD.U32 R32, R10.reuse, 0x10000, RZ ;  /* 0x000100000a207824 */ /* 0x040fe200078e00ff */
[----:B------:R-:W-:Y:S01]  /*91c0*/  LOP3.LUT R10, R10, 0xffff0000, RZ, 0xc0, !PT ;  /* 0xffff00000a0a7812 */ /* 0x000fe200078ec0ff */
[C---:B------:R-:W-:Y:S01]  /*91d0*/  IMAD.U32 R33, R11.reuse, 0x10000, RZ ;  /* 0x000100000b217824 */ /* 0x040fe200078e00ff */
[----:B------:R-:W-:Y:S01]  /*91e0*/  LOP3.LUT R11, R11, 0xffff0000, RZ, 0xc0, !PT ;  /* 0xffff00000b0b7812 */ /* 0x000fe200078ec0ff */
[----:B--2---:R-:W1:Y:S02]  /*91f0*/  LDS.128 R4, [R40+0x20400] ;  /* 0x0204000028047984 */ /* 0x004e640000000c00 */
[C---:B-1----:R-:W-:Y:S01]  /*9200*/  IMAD.U32 R26, R4.reuse, 0x10000, RZ ;  /* 0x00010000041a7824 */ /* 0x042fe200078e00ff */
[----:B------:R-:W-:Y:S01]  /*9210*/  LOP3.LUT R4, R4, 0xffff0000, RZ, 0xc0, !PT ;  /* 0xffff000004047812 */ /* 0x000fe200078ec0ff */
[C---:B0-----:R-:W-:Y:S01]  /*9220*/  IMAD.U32 R27, R5.reuse, 0x10000, RZ ;  /* 0x00010000051b7824 */ /* 0x041fe200078e00ff */
[----:B------:R-:W-:Y:S01]  /*9230*/  LOP3.LUT R5, R5, 0xffff0000, RZ, 0xc0, !PT ;  /* 0xffff000005057812 */ /* 0x000fe200078ec0ff */
[-C--:B------:R-:W-:Y:S01]  /*9240*/  FFMA.FTZ R35, R34, R26.reuse, -R35 ;  /* 0x0000001a22237223 */ /* 0x080fe20000010823 */
[----:B------:R-:W-:Y:S01]  /*9250*/  FFMA.FTZ R13, R36, R26, R13 ;  /* 0x0000001a240d7223 */ /* 0x000fe2000001000d */
[----:B------:R-:W-:Y:S01]  /*9260*/  FMUL.FTZ R26, R43, R31 ;  /* 0x0000001f2b1a7220 */ /* 0x000fe20000410000 */
[----:B------:R-:W-:Y:S01]  /*9270*/  FFMA.FTZ R8, R20, R4, -R37 ;  /* 0x0000000414087223 */ /* 0x000fe20000010825 */
[----:B------:R-:W-:-:S02]  /*9280*/  IMAD.U32 R34, R15, 0x10000, RZ ;  /* 0x000100000f227824 */ /* 0x000fc400078e00ff */
[----:B------:R-:W-:Y:S01]  /*9290*/  FFMA.FTZ R20, R38, R4, R39 ;  /* 0x0000000426147223 */ /* 0x000fe20000010027 */
[C---:B------:R-:W-:Y:S02]  /*92a0*/  IMAD.U32 R4, R12.reuse, 0x10000, RZ ;  /* 0x000100000c047824 */ /* 0x040fe400078e00ff */
[-C--:B------:R-:W-:Y:S01]  /*92b0*/  FFMA.FTZ R26, R41, R27.reuse, -R26 ;  /* 0x0000001b291a7223 */ /* 0x080fe2000001081a */
[----:B------:R-:W-:Y:S01]  /*92c0*/  FFMA.FTZ R30, R43, R27, R30 ;  /* 0x0000001b2b1e7223 */ /* 0x000fe2000001001e */
[----:B------:R-:W-:Y:S01]  /*92d0*/  LOP3.LUT R12, R12, 0xffff0000, RZ, 0xc0, !PT ;  /* 0xffff00000c0c7812 */ /* 0x000fe200078ec0ff */
[----:B------:R-:W-:Y:S01]  /*92e0*/  IMAD.U32 R28, R6, 0x10000, RZ ;  /* 0x00010000061c7824 */ /* 0x000fe200078e00ff */
[----:B------:R-:W-:Y:S01]  /*92f0*/  LOP3.LUT R36, R15, 0xffff0000, RZ, 0xc0, !PT ;  /* 0xffff00000f247812 */ /* 0x000fe200078ec0ff */
[-C--:B------:R-:W-:Y:S01]  /*9300*/  FMUL.FTZ R27, R34, R32.reuse ;  /* 0x00000020221b7220 */ /* 0x080fe20000410000 */
[----:B------:R-:W-:Y:S01]  /*9310*/  IMAD.U32 R41, R3, 0x10000, RZ ;  /* 0x0001000003297824 */ /* 0x000fe200078e00ff */
[----:B------:R-:W-:Y:S01]  /*9320*/  LOP3.LUT R6, R6, 0xffff0000, RZ, 0xc0, !PT ;  /* 0xffff000006067812 */ /* 0x000fe200078ec0ff */
[C---:B------:R-:W-:Y:S01]  /*9330*/  FMUL.FTZ R15, R4.reuse, R32 ;  /* 0x00000020040f7220 */ /* 0x040fe20000410000 */
[----:B------:R-:W-:Y:S01]  /*9340*/  FFMA.FTZ R27, R4, R28, -R27 ;  /* 0x0000001c041b7223 */ /* 0x000fe2000001081b */
[-C--:B------:R-:W-:Y:S01]  /*9350*/  FMUL.FTZ R31, R36, R10.reuse ;  /* 0x0000000a241f7220 */ /* 0x080fe20000410000 */
[----:B------:R-:W-:Y:S01]  /*9360*/  FMUL.FTZ R37, R12, R10 ;  /* 0x0000000a0c257220 */ /* 0x000fe20000410000 */
[----:B------:R-:W-:-:S02]  /*9370*/  IMAD.U32 R29, R7, 0x10000, RZ ;  /* 0x00010000071d7824 */ /* 0x000fc400078e00ff */
[-C--:B------:R-:W-:Y:S01]  /*9380*/  FMUL.FTZ R4, R41, R33.reuse ;  /* 0x0000002129047220 */ /* 0x080fe20000410000 */
[----:B------:R-:W-:Y:S02]  /*9390*/  IMAD.U32 R39, R21, 0x10000, RZ ;  /* 0x0001000015277824 */ /* 0x000fe400078e00ff */
[----:B------:R-:W-:Y:S01]  /*93a0*/  FFMA.FTZ R10, R34, R28, R15 ;  /* 0x0000001c220a7223 */ /* 0x000fe2000001000f */
[-C--:B------:R-:W-:Y:S01]  /*93b0*/  FFMA.FTZ R12, R12, R6.reuse, -R31 ;  /* 0x000000060c0c7223 */ /* 0x080fe2000001081f */
[----:B------:R-:W-:Y:S01]  /*93c0*/  FFMA.FTZ R37, R36, R6, R37 ;  /* 0x0000000624257223 */ /* 0x000fe20000010025 */
[C---:B------:R-:W-:Y:S01]  /*93d0*/  FMUL.FTZ R6, R39.reuse, R33 ;  /* 0x0000002127067220 */ /* 0x040fe20000410000 */
[-C--:B------:R-:W-:Y:S01]  /*93e0*/  FFMA.FTZ R15, R39, R29.reuse, -R4 ;  /* 0x0000001d270f7223 */ /* 0x080fe20000010804 */
        /* <DEDUP_REMOVED lines=8> */
[C---:B------:R-:W-:Y:S01]  /*9470*/  FMUL.FTZ R6, R31.reuse, R9 ;  /* 0x000000091f067220 */ /* 0x040fe20000410000 */
[----:B------:R-:W-:Y:S01]  /*9480*/  FFMA.FTZ R3, R31, R5, -R4 ;  /* 0x000000051f037223 */ /* 0x000fe20000010804 */
[C---:B------:R-:W-:Y:S01]  /*9490*/  FMUL.FTZ R24, R21.reuse, R11 ;  /* 0x0000000b15187220 */ /* 0x040fe20000410000 */
        /* <DEDUP_REMOVED lines=13> */
.L_x_4390:
[----:B------:R-:W-:Y:S05]  /*9570*/  BSYNC B0 ;  /* 0x0000000000007941 */ /* 0x000fea0003800000 */
.L_x_4379:
        /* <DEDUP_REMOVED lines=8> */
.L_x_4376:
[----:B------:R-:W-:-:S13]  /*9600*/  ISETP.NE.AND P0, PT, R187, 0x3, PT ;  /* 0x00000003bb00780c */ /* 0x000fda0003f05270 */
[----:B------:R-:W-:Y:S05]  /*9610*/  @!P0 BRA `(.L_x_4400) ;  /* 0x0000000000048947 */ /* 0x000fea0003800000 */
[----:B------:R-:W-:Y:S01]  /*9620*/  BPT.TRAP 0x1 ;  /* 0x000000040000795c */ /* 0x000fe20000300000 */
.L_x_4400:
[----:B------:R-:W-:Y:S01]  /*9630*/  IMAD R20, R18, 0x8, R2 ;  /* 0x0000000812147824 */ /* 0x000fe200078e0202 */
[----:B------:R-:W-:-:S04]  /*9640*/  SHF.L.U32 R15, R23, 0x1f, RZ ;  /* 0x0000001f170f7819 */ /* 0x000fc800000006ff */
[----:B------:R4:W0:Y:S01]  /*9650*/  SYNCS.PHASECHK.TRANS64.TRYWAIT P1, [R20+URZ+0x38830], R15 ;  /* 0x0388300f140075a7 */ /* 0x000822000802017f */
[----:B------:R-:W-:Y:S05]  /*9660*/  @!P0 BRA `(.L_x_4401) ;  /* 0x0000000000048947 */ /* 0x000fea0003800000 */
[----:B------:R-:W-:Y:S01]  /*9670*/  BPT.TRAP 0x1 ;  /* 0x000000040000795c */ /* 0x000fe20000300000 */
.L_x_4401:
[C---:B012---:R-:W-:Y:S02]  /*9680*/  VIADD R3, R2.reuse, 0x22400 ;  /* 0x0002240002037836 */ /* 0x047fe40000000000 */
[----:B---3--:R-:W-:-:S03]  /*9690*/  VIADD R4, R2, 0x20400 ;  /* 0x0002040002047836 */ /* 0x008fc60000000000 */
        /* <DEDUP_REMOVED lines=8> */
.L_x_4402:
[----:B------:R-:W-:Y:S01]  /*9720*/  IMAD R10, R18, 0x200, R3 ;  /* 0x00000200120a7824 */ /* 0x000fe200078e0203 */
[----:B------:R-:W-:Y:S01]  /*9730*/  LOP3.LUT R8, R4, 0x10000, RZ, 0xfc, !PT ;  /* 0x0001000004087812 */ /* 0x000fe200078efcff */
[----:B------:R-:W-:Y:S01]  /*9740*/  IMAD.MOV.U32 R9, RZ, RZ, 0x40000040 ;  /* 0x40000040ff097424 */ /* 0x000fe200078e00ff */
[----:B------:R-:W-:Y:S05]  /*9750*/  WARPSYNC.ALL ;  /* 0x0000000000007948 */ /* 0x000fea0003800000 */
[----:B------:R-:W-:Y:S01]  /*9760*/  IMAD.MOV.U32 R11, RZ, RZ, 0x40000040 ;  /* 0x40000040ff0b7424 */ /* 0x000fe200078e00ff */
        /* <DEDUP_REMOVED lines=8> */
[----:B------:R-:W-:Y:S01]  /*97f0*/  BSSY B0, `(.L_x_4404) ;  /* 0x0000024000007945 */ /* 0x000fe20003800000 */
        /* <DEDUP_REMOVED lines=8> */
[----:B------:R-:W-:-:S02]  /*9880*/  R2UR UR5, R5 ;  /* 0x00000000050572ca */ /* 0x000fc400000e0000 */
[----:B------:R-:W-:Y:S01]  /*9890*/  R2UR UR6, R6 ;  /* 0x00000000060672ca */ /* 0x000fe200000e0000 */
[C---:B------:R-:W-:Y:S01]  /*98a0*/  VIADD R6, R8.reuse, 0x4 ;  /* 0x0000000408067836 */ /* 0x040fe20000000000 */
[----:B------:R-:W-:Y:S01]  /*98b0*/  R2UR UR7, R7 ;  /* 0x00000000070772ca */ /* 0x000fe200000e0000 */
[----:B------:R-:W-:Y:S02]  /*98c0*/  IMAD.MOV.U32 R7, RZ, RZ, 0x40000040 ;  /* 0x40000040ff077424 */ /* 0x000fe400078e00ff */
[----:B------:R-:W-:Y:S01]  /*98d0*/  VIADD R8, R8, 0x6 ;  /* 0x0000000608087836 */ /* 0x000fe20000000000 */
[----:B------:R-:W-:Y:S02]  /*98e0*/  WARPGROUP.DEPBAR.LE gsb0, 0x0 ;  /* 0x00008000000079c5 */ /* 0x000fe40000010000 */
[----:B------:R-:W-:-:S07]  /*98f0*/  WARPGROUP.ARRIVE ;  /* 0x00000000000079c5 */ /* 0x000fce0000000000 */
        /* <DEDUP_REMOVED lines=11> */
[----:B------:R-:W-:Y:S02]  /*99b0*/  R2UR UR7, R11 ;  /* 0x000000000b0772ca */ /* 0x000fe400000e0000 */
[----:B------:R-:W-:Y:S01]  /*99c0*/  SHF.L.U32 R11, R0, 0x1f, RZ ;  /* 0x0000001f000b7819 */ /* 0x000fe200000006ff */
[----:B------:R-:W-:-:S02]  /*99d0*/  WARPGROUP.DEPBAR.LE gsb0, 0x0 ;  /* 0x00008000000079c5 */ /* 0x000fc40000010000 */
[----:B------:R-:W-:-:S08]  /*99e0*/  WARPGROUP.ARRIVE ;  /* 0x00000000000079c5 */ /* 0x000fd00000000000 */
[----:B------:R-:W-:Y:S03]  /*99f0*/  HGMMA.64x64x16.F32.BF16 R24, gdesc[UR4], R24, gsb0 ;  /* 0x00e00000041879f0 */ /* 0x000fe60008001818 */
[----:B------:R-:W-:Y:S02]  /*9a00*/  WARPGROUP.DEPBAR.LE gsb0, 0x0 ;  /* 0x00008000000079c5 */ /* 0x000fe40000010000 */
[----:B------:R-:W1:Y:S02]  /*9a10*/  SYNCS.PHASECHK.TRANS64.TRYWAIT P1, [R2+URZ+0x38810], R11 ;  /* 0x0388100b020075a7 */ /* 0x000e64000802017f */
[----:B-1----:R-:W-:Y:S05]  /*9a20*/  @!P1 BRA `(.L_x_4405) ;  /* 0x00000158005c9947 */ /* 0x002fea0003800000 */
.L_x_4648:
[----:B------:R-:W-:Y:S05]  /*9a30*/  BSYNC B0 ;  /* 0x0000000000007941 */ /* 0x000fea0003800000 */
.L_x_4404:
[----:B------:R-:W-:Y:S05]  /*9a40*/  @!P0 BRA `(.L_x_4406) ;  /* 0x0000000000048947 */ /* 0x000fea0003800000 */
[----:B------:R-:W-:Y:S01]  /*9a50*/  BPT.TRAP 0x1 ;  /* 0x000000040000795c */ /* 0x000fe20000300000 */
.L_x_4406:
[----:B------:R2:W3:Y:S01]  /*9a60*/  SYNCS.PHASECHK.TRANS64.TRYWAIT P1, [R20+URZ+0x38850], R15 ;  /* 0x0388500f140075a7 */ /* 0x0004e2000802017f */
[----:B------:R-:W-:Y:S05]  /*9a70*/  @!P0 BRA `(.L_x_4407) ;  /* 0x0000000000048947 */ /* 0x000fea0003800000 */
[----:B------:R-:W-:Y:S01]  /*9a80*/  BPT.TRAP 0x1 ;  /* 0x000000040000795c */ /* 0x000fe20000300000 */
.L_x_4407:
[C---:B------:R-:W-:Y:S01]  /*9a90*/  VIADD R0, R2.reuse, 0x400 ;  /* 0x0000040002007836 */ /* 0x040fe20000000000 */
[----:B------:R-:W-:Y:S01]  /*9aa0*/  BSSY B0, `(.L_x_4408) ;  /* 0x000000a000007945 */ /* 0x000fe20003800000 */
[----:B------:R-:W-:-:S03]  /*9ab0*/  VIADD R10, R2, 0x26400 ;  /* 0x00026400020a7836 */ /* 0x000fc60000000000 */
[----:B------:R-:W-:Y:S02]  /*9ac0*/  SHF.R.U32.HI R0, RZ, 0x4, R0 ;  /* 0x00000004ff007819 */ /* 0x000fe40000011600 */
[----:B------:R-:W-:Y:S02]  /*9ad0*/  SHF.R.U32.HI R10, RZ, 0x4, R10 ;  /* 0x00000004ff0a7819 */ /* 0x000fe4000001160a */
[----:B------:R-:W-:Y:S02]  /*9ae0*/  LOP3.LUT R0, R0, 0x3fff, RZ, 0xc0, !PT ;  /* 0x00003fff00007812 */ /* 0x000fe400078ec0ff */
[----:B-1----:R-:W-:Y:S02]  /*9af0*/  LOP3.LUT R11, R10, 0x3fff, RZ, 0xc0, !PT ;  /* 0x00003fff0a0b7812 */ /* 0x002fe400078ec0ff */
[----:B------:R-:W-:Y:S01]  /*9b00*/  LOP3.LUT R10, R0, 0x10000, RZ, 0xfc, !PT ;  /* 0x00010000000a7812 */ /* 0x000fe200078efcff */
[----:B---3--:R-:W-:Y:S06]  /*9b10*/  @P1 BRA `(.L_x_4409) ;  /* 0x0000000000081947 */ /* 0x008fec0003800000 */
[----:B------:R-:W1:Y:S02]  /*9b20*/  SYNCS.PHASECHK.TRANS64.TRYWAIT P1, [R20+URZ+0x38850], R15 ;  /* 0x0388500f140075a7 */ /* 0x000e64000802017f */
[----:B-1----:R-:W-:Y:S05]  /*9b30*/  @!P1 BRA `(.L_x_4410) ;  /* 0x00000158002c9947 */ /* 0x002fea0003800000 */
.L_x_4409:
[----:B------:R-:W-:Y:S05]  /*9b40*/  BSYNC B0 ;  /* 0x0000000000007941 */ /* 0x000fea0003800000 */
.L_x_4408:
[----:B------:R-:W-:Y:S01]  /*9b50*/  LOP3.LUT R0, R11, 0x10000, RZ, 0xfc, !PT ;  /* 0x000100000b007812 */ /* 0x000fe200078efcff */
[----:B------:R-:W-:Y:S01]  /*9b60*/  IMAD R12, R18, 0x1000, R10 ;  /* 0x00001000120c7824 */ /* 0x000fe200078e020a */
[----:B------:R-:W-:Y:S05]  /*9b70*/  WARPSYNC.ALL ;  /* 0x0000000000007948 */ /* 0x000fea0003800000 */
[----:B------:R-:W-:Y:S01]  /*9b80*/  IMAD.MOV.U32 R14, RZ, RZ, R0 ;  /* 0x000000ffff0e7224 */ /* 0x000fe200078e0000 */
[----:B------:R-:W-:Y:S01]  /*9b90*/  R2UR UR6, R12 ;  /* 0x000000000c0672ca */ /* 0x000fe200000e0000 */
[----:B012-4-:R-:W-:Y:S01]  /*9ba0*/  IMAD.MOV.U32 R15, RZ, RZ, 0x40000040 ;  /* 0x40000040ff0f7424 */ /* 0x017fe200078e00ff */
[----:B------:R-:W-:Y:S01]  /*9bb0*/  WARPGROUP.ARRIVE ;  /* 0x00000000000079c5 */ /* 0x000fe20000000000 */
[----:B------:R-:W-:Y:S01]  /*9bc0*/  IMAD.MOV.U32 R13, RZ, RZ, 0x40000040 ;  /* 0x40000040ff0d7424 */ /* 0x000fe200078e00ff */
[----:B------:R-:W-:Y:S01]  /*9bd0*/  R2UR UR4, R14 ;  /* 0x000000000e0472ca */ /* 0x000fe200000e0000 */
[----:B------:R-:W-:Y:S01]  /*9be0*/  VIADD R14, R0, 0x2 ;  /* 0x00000002000e7836 */ /* 0x000fe20000000000 */
[----:B------:R-:W-:Y:S01]  /*9bf0*/  R2UR UR5, R15 ;  /* 0x000000000f0572ca */ /* 0x000fe200000e0000 */
[----:B------:R-:W-:Y:S01]  /*9c00*/  VIADD R58, R12, 0x2 ;  /* 0x000000020c3a7836 */ /* 0x000fe20000000000 */
[----:B------:R-:W-:Y:S01]  /*9c10*/  R2UR UR7, R13 ;  /* 0x000000000d0772ca */ /* 0x000fe200000e0000 */
[----:B------:R-:W-:Y:S01]  /*9c20*/  IMAD.MOV.U32 R15, RZ, RZ, 0x40000040 ;  /* 0x40000040ff0f7424 */ /* 0x000fe200078e00ff */
[----:B------:R-:W0:Y:S01]  /*9c30*/  S2R R21, SR_TID.X ;  /* 0x0000000000157919 */ /* 0x000e220000002100 */
[----:B------:R-:W-:Y:S01]  /*9c40*/  IMAD.MOV.U32 R59, RZ, RZ, 0x40000040 ;  /* 0x40000040ff3b7424 */ /* 0x000fe200078e00ff */
[----:B------:R-:W2:Y:S09]  /*9c50*/  LDL R57, [R1+0x48] ;  /* 0x0000480001397983 */ /* 0x000eb20000100800 */
[----:B------:R-:W-:Y:S01]  /*9c60*/  HGMMA.64x64x16.F32.BF16 R24, gdesc[UR4], R24, gsb0 ;  /* 0x00e00000041879f0 */ /* 0x000fe20008001818 */
        /* <DEDUP_REMOVED lines=8> */
[----:B0-----:R-:W-:-:S05]  /*9cf0*/  SHF.R.U32.HI R21, RZ, 0x7, R21 ;  /* 0x00000007ff157819 */ /* 0x001fca0000011615 */
[----:B------:R-:W0:Y:S01]  /*9d00*/  SHFL.IDX PT, R11, R21, RZ, 0x1f ;  /* 0x00001fff150b7589 */ /* 0x000e2200000e0000 */
[----:B------:R-:W-:Y:S02]  /*9d10*/  WARPGROUP.DEPBAR.LE gsb0, 0x0 ;  /* 0x00008000000079c5 */ /* 0x000fe40000010000 */
[----:B------:R-:W-:-:S06]  /*9d20*/  WARPGROUP.ARRIVE ;  /* 0x00000000000079c5 */ /* 0x000fcc0000000000 */
        /* <DEDUP_REMOVED lines=9> */
[----:B------:R-:W-:Y:S02]  /*9dc0*/  WARPGROUP.DEPBAR.LE gsb0, 0x0 ;  /* 0x00008000000079c5 */ /* 0x000fe40000010000 */
[----:B------:R-:W-:-:S09]  /*9dd0*/  WARPGROUP.ARRIVE ;  /* 0x00000000000079c5 */ /* 0x000fd20000000000 */
        /* <DEDUP_REMOVED lines=133> */
[----:B------:R-:W-:Y:S02]  /*a630*/  R2UR UR4, R14 ;  /* 0x000000000e0472ca */ /* 0x000fe400000e0000 */
[----:B------:R-:W-:Y:S02]  /*a640*/  R2UR UR5, R15 ;  /* 0x000000000f0572ca */ /* 0x000fe400000e0000 */
[----:B------:R-:W-:Y:S02]  /*a650*/  R2UR UR6, R58 ;  /* 0x000000003a0672ca */ /* 0x000fe400000e0000 */
[----:B------:R-:W-:Y:S02]  /*a660*/  R2UR UR7, R59 ;  /* 0x000000003b0772ca */ /* 0x000fe400000e0000 */
[----:B0-----:R-:W-:Y:S01]  /*a670*/  ISETP.GT.AND P1, PT, R11, 0x7f, PT ;  /* 0x0000007f0b00780c */ /* 0x001fe20003f24270 */
[----:B------:R-:W-:-:S02]  /*a680*/  WARPGROUP.DEPBAR.LE gsb0, 0x0 ;  /* 0x00008000000079c5 */ /* 0x000fc40000010000 */
[----:B------:R-:W-:-:S08]  /*a690*/  WARPGROUP.ARRIVE ;  /* 0x00000000000079c5 */ /* 0x000fd00000000000 */
[----:B------:R-:W-:Y:S01]  /*a6a0*/  HGMMA.64x64x16.F32.BF16 R24, gdesc[UR4], R24, gsb0 ;  /* 0x00e00000041879f0 */ /* 0x000fe20008001818 */
[----:B------:R-:W-:Y:S01]  /*a6b0*/  SEL R11, RZ, 0x2, !P1 ;  /* 0x00000002ff0b7807 */ /* 0x000fe20004800000 */
[----:B------:R-:W-:Y:S02]  /*a6c0*/  VIADD R62, R12, 0x800 ;  /* 0x000008000c3e7836 */ /* 0x000fe40000000000 */
[----:B------:R-:W-:Y:S02]  /*a6d0*/  VIADD R60, R0, 0x800 ;  /* 0x00000800003c7836 */ /* 0x000fe40000000000 */
[C---:B------:R-:W-:Y:S02]  /*a6e0*/  IMAD.IADD R14, R11.reuse, 0x1, R62 ;  /* 0x000000010b0e7824 */ /* 0x040fe400078e023e */
[----:B------:R-:W-:Y:S02]  /*a6f0*/  IMAD.IADD R58, R11, 0x1, R60 ;  /* 0x000000010b3a7824 */ /* 0x000fe400078e023c */
[----:B------:R-:W-:-:S02]  /*a700*/  IMAD.MOV.U32 R15, RZ, RZ, 0x40000040 ;  /* 0x40000040ff0f7424 */ /* 0x000fc400078e00ff */
[----:B------:R-:W-:Y:S01]  /*a710*/  IMAD.MOV.U32 R59, RZ, RZ, 0x40000040 ;  /* 0x40000040ff3b7424 */ /* 0x000fe200078e00ff */
[----:B------:R-:W-:Y:S02]  /*a720*/  R2UR UR6, R14 ;  /* 0x000000000e0672ca */ /* 0x000fe400000e0000 */
[----:B------:R-:W-:Y:S02]  /*a730*/  R2UR UR7, R15 ;  /* 0x000000000f0772ca */ /* 0x000fe400000e0000 */
[----:B------:R-:W-:Y:S02]  /*a740*/  R2UR UR4, R58 ;  /* 0x000000003a0472ca */ /* 0x000fe400000e0000 */
[----:B------:R-:W-:Y:S01]  /*a750*/  R2UR UR5, R59 ;  /* 0x000000003b0572ca */ /* 0x000fe200000e0000 */
[----:B------:R-:W-:Y:S02]  /*a760*/  WARPGROUP.DEPBAR.LE gsb0, 0x0 ;  /* 0x00008000000079c5 */ /* 0x000fe40000010000 */
[----:B------:R-:W-:-:S10]  /*a770*/  WARPGROUP.ARRIVE ;  /* 0x00000000000079c5 */ /* 0x000fd40000000000 */
[----:B------:R-:W-:Y:S01]  /*a780*/  HGMMA.64x64x16.F32.BF16 R24, gdesc[UR4], R24, gsb0 ;  /* 0x00e00000041879f0 */ /* 0x000fe20008001818 */
[----:B------:R-:W-:-:S05]  /*a790*/  IMAD.MOV.U32 R21, RZ, RZ, 0x4 ;  /* 0x00000004ff157424 */ /* 0x000fca00078e00ff */
[----:B------:R-:W-:Y:S01]  /*a7a0*/  SEL R13, R21, 0x2, P1 ;  /* 0x00000002150d7807 */ /* 0x000fe20000800000 */
[----:B------:R-:W-:Y:S02]  /*a7b0*/  IMAD.MOV.U32 R15, RZ, RZ, 0x40000040 ;  /* 0x40000040ff0f7424 */ /* 0x000fe400078e00ff */
[----:B------:R-:W-:Y:S02]  /*a7c0*/  IMAD.MOV.U32 R59, RZ, RZ, 0x40000040 ;  /* 0x40000040ff3b7424 */ /* 0x000fe400078e00ff */
[--C-:B------:R-:W-:Y:S02]  /*a7d0*/  IMAD.IADD R14, R62, 0x1, R13.reuse ;  /* 0x000000013e0e7824 */ /* 0x100fe400078e020d */
[----:B------:R-:W-:Y:S01]  /*a7e0*/  IMAD.IADD R58, R60, 0x1, R13 ;  /* 0x000000013c3a7824 */ /* 0x000fe200078e020d */
[----:B------:R-:W-:Y:S02]  /*a7f0*/  R2UR UR7, R15 ;  /* 0x000000000f0772ca */ /* 0x000fe400000e0000 */
[----:B------:R-:W-:-:S02]  /*a800*/  R2UR UR6, R14 ;  /* 0x000000000e0672ca */ /* 0x000fc400000e0000 */
[----:B------:R-:W-:Y:S02]  /*a810*/  R2UR UR4, R58 ;  /* 0x000000003a0472ca */ /* 0x000fe400000e0000 */
[----:B------:R-:W-:Y:S01]  /*a820*/  R2UR UR5, R59 ;  /* 0x000000003b0572ca */ /* 0x000fe200000e0000 */
[----:B------:R-:W-:Y:S02]  /*a830*/  WARPGROUP.DEPBAR.LE gsb0, 0x0 ;  /* 0x00008000000079c5 */ /* 0x000fe40000010000 */
[----:B------:R-:W-:-:S10]  /*a840*/  WARPGROUP.ARRIVE ;  /* 0x00000000000079c5 */ /* 0x000fd40000000000 */
[----:B------:R-:W-:Y:S01]  /*a850*/  HGMMA.64x64x16.F32.BF16 R24, gdesc[UR4], R24, gsb0 ;  /* 0x00e00000041879f0 */ /* 0x000fe20008001818 */
[----:B------:R-:W-:Y:S01]  /*a860*/  SEL R21, R21, 0x6, !P1 ;  /* 0x0000000615157807 */ /* 0x000fe20004800000 */
        /* <DEDUP_REMOVED lines=8> */
[----:B------:R-:W-:Y:S02]  /*a8f0*/  IMAD.MOV.U32 R14, RZ, RZ, 0x28 ;  /* 0x00000028ff0e7424 */ /* 0x000fe400078e00ff */
[----:B------:R-:W-:Y:S01]  /*a900*/  IMAD.MOV.U32 R15, RZ, RZ, 0xa00 ;  /* 0x00000a00ff0f7424 */ /* 0x000fe200078e00ff */
[----:B------:R-:W-:Y:S02]  /*a910*/  WARPGROUP.DEPBAR.LE gsb0, 0x0 ;  /* 0x00008000000079c5 */ /* 0x000fe40000010000 */
[----:B------:R-:W-:-:S07]  /*a920*/  WARPGROUP.ARRIVE ;  /* 0x00000000000079c5 */ /* 0x000fce0000000000 */
[----:B------:R-:W-:Y:S01]  /*a930*/  HGMMA.64x64x16.F32.BF16 R24, gdesc[UR4], R24, gsb0 ;  /* 0x00e00000041879f0 */ /* 0x000fe20008001818 */
[----:B------:R-:W-:Y:S02]  /*a940*/  SEL R14, R14, 0x26, P1 ;  /* 0x000000260e0e7807 */ /* 0x000fe40000800000 */
[----:B------:R-:W-:Y:S02]  /*a950*/  SEL R15, R15, 0x980, P1 ;  /* 0x000009800f0f7807 */ /* 0x000fe40000800000 */
[----:B------:R-:W-:Y:S02]  /*a960*/  LOP3.LUT R59, R14, 0x6, RZ, 0xc0, !PT ;  /* 0x000000060e3b7812 */ /* 0x000fe400078ec0ff */
[----:B------:R-:W-:-:S04]  /*a970*/  LOP3.LUT R15, R15, 0xa00, RZ, 0xc0, !PT ;  /* 0x00000a000f0f7812 */ /* 0x000fc800078ec0ff */
[CC--:B------:R-:W-:Y:S02]  /*a980*/  IADD3 R14, R59.reuse, R15.reuse, R0 ;  /* 0x0000000f3b0e7210 */ /* 0x0c0fe40007ffe000 */
[----:B------:R-:W-:Y:S01]  /*a990*/  IADD3 R58, R59, R15, R12 ;  /* 0x0000000f3b3a7210 */ /* 0x000fe20007ffe00c */
[----:B------:R-:W-:Y:S02]  /*a9a0*/  IMAD.MOV.U32 R15, RZ, RZ, 0x40000040 ;  /* 0x40000040ff0f7424 */ /* 0x000fe400078e00ff */
[----:B------:R-:W-:Y:S01]  /*a9b0*/  IMAD.MOV.U32 R59, RZ, RZ, 0x40000040 ;  /* 0x40000040ff3b7424 */ /* 0x000fe200078e00ff */
[----:B------:R-:W-:Y:S02]  /*a9c0*/  R2UR UR4, R14 ;  /* 0x000000000e0472ca */ /* 0x000fe400000e0000 */
[----:B------:R-:W-:Y:S02]  /*a9d0*/  R2UR UR5, R15 ;  /* 0x000000000f0572ca */ /* 0x000fe400000e0000 */
[----:B------:R-:W-:-:S02]  /*a9e0*/  R2UR UR6, R58 ;  /* 0x000000003a0672ca */ /* 0x000fc400000e0000 */
[----:B------:R-:W-:Y:S01]  /*a9f0*/  R2UR UR7, R59 ;  /* 0x000000003b0772ca */ /* 0x000fe200000e0000 */
[----:B------:R-:W-:Y:S02]  /*aa00*/  WARPGROUP.DEPBAR.LE gsb0, 0x0 ;  /* 0x00008000000079c5 */ /* 0x000fe40000010000 */
[----:B------:R-:W-:-:S10]  /*aa10*/  WARPGROUP.ARRIVE ;  /* 0x00000000000079c5 */ /* 0x000fd40000000000 */
[----:B------:R-:W-:Y:S01]  /*aa20*/  HGMMA.64x64x16.F32.BF16 R24, gdesc[UR4], R24, gsb0 ;  /* 0x00e00000041879f0 */ /* 0x000fe20008001818 */
[----:B------:R-:W-:Y:S02]  /*aa30*/  VIADD R60, R0, 0xa00 ;  /* 0x00000a00003c7836 */ /* 0x000fe40000000000 */
[----:B------:R-:W-:Y:S02]  /*aa40*/  VIADD R62, R12, 0xa00 ;  /* 0x00000a000c3e7836 */ /* 0x000fe40000000000 */
[C---:B------:R-:W-:Y:S02]  /*aa50*/  IMAD.IADD R14, R11.reuse, 0x1, R60 ;  /* 0x000000010b0e7824 */ /* 0x040fe400078e023c */
[----:B------:R-:W-:Y:S02]  /*aa60*/  IMAD.IADD R58, R11, 0x1, R62 ;  /* 0x000000010b3a7824 */ /* 0x000fe400078e023e */
[----:B------:R-:W-:Y:S02]  /*aa70*/  IMAD.MOV.U32 R15, RZ, RZ, 0x40000040 ;  /* 0x40000040ff0f7424 */ /* 0x000fe400078e00ff */
[----:B------:R-:W-:Y:S01]  /*aa80*/  IMAD.MOV.U32 R59, RZ, RZ, 0x40000040 ;  /* 0x40000040ff3b7424 */ /* 0x000fe200078e00ff */
[----:B------:R-:W-:-:S02]  /*aa90*/  R2UR UR4, R14 ;  /* 0x000000000e0472ca */ /* 0x000fc400000e0000 */
[----:B------:R-:W-:Y:S02]  /*aaa0*/  R2UR UR5, R15 ;  /* 0x000000000f0572ca */ /* 0x000fe400000e0000 */
[----:B------:R-:W-:Y:S02]  /*aab0*/  R2UR UR6, R58 ;  /* 0x000000003a0672ca */ /* 0x000fe400000e0000 */
[----:B------:R-:W-:Y:S01]  /*aac0*/  R2UR UR7, R59 ;  /* 0x000000003b0772ca */ /* 0x000fe200000e0000 */
[----:B------:R-:W-:Y:S02]  /*aad0*/  WARPGROUP.DEPBAR.LE gsb0, 0x0 ;  /* 0x00008000000079c5 */ /* 0x000fe40000010000 */
[----:B------:R-:W-:-:S10]  /*aae0*/  WARPGROUP.ARRIVE ;  /* 0x00000000000079c5 */ /* 0x000fd40000000000 */
[----:B------:R-:W-:Y:S01]  /*aaf0*/  HGMMA.64x64x16.F32.BF16 R24, gdesc[UR4], R24, gsb0 ;  /* 0x00e00000041879f0 */ /* 0x000fe20008001818 */
[C---:B------:R-:W-:Y:S02]  /*ab00*/  IMAD.IADD R14, R13.reuse, 0x1, R60 ;  /* 0x000000010d0e7824 */ /* 0x040fe400078e023c */
[----:B------:R-:W-:Y:S02]  /*ab10*/  IMAD.IADD R58, R13, 0x1, R62 ;  /* 0x000000010d3a7824 */ /* 0x000fe400078e023e */
[----:B------:R-:W-:Y:S02]  /*ab20*/  IMAD.MOV.U32 R15, RZ, RZ, 0x40000040 ;  /* 0x40000040ff0f7424 */ /* 0x000fe400078e00ff */
[----:B------:R-:W-:Y:S01]  /*ab30*/  IMAD.MOV.U32 R59, RZ, RZ, 0x40000040 ;  /* 0x40000040ff3b7424 */ /* 0x000fe200078e00ff */
[----:B------:R-:W-:Y:S02]  /*ab40*/  R2UR UR4, R14 ;  /* 0x000000000e0472ca */ /* 0x000fe400000e0000 */
[----:B------:R-:W-:-:S02]  /*ab50*/  R2UR UR5, R15 ;  /* 0x000000000f0572ca */ /* 0x000fc400000e0000 */
        /* <DEDUP_REMOVED lines=125> */
[----:B------:R-:W-:Y:S01]  /*b330*/  LOP3.LUT R13, R13, 0x1e00, RZ, 0xc0, !PT ;  /* 0x00001e000d0d7812 */ /* 0x000fe200078ec0ff */
[----:B------:R-:W-:-:S03]  /*b340*/  IMAD.MOV.U32 R15, RZ, RZ, 0x40000040 ;  /* 0x40000040ff0f7424 */ /* 0x000fc600078e00ff */
[CC--:B------:R-:W-:Y:S02]  /*b350*/  IADD3 R14, R11.reuse, R13.reuse, R0 ;  /* 0x0000000d0b0e7210 */ /* 0x0c0fe40007ffe000 */
[----:B------:R-:W-:Y:S01]  /*b360*/  IADD3 R12, R11, R13, R12 ;  /* 0x0000000d0b0c7210 */ /* 0x000fe20007ffe00c */
[----:B------:R-:W-:Y:S01]  /*b370*/  IMAD.MOV.U32 R13, RZ, RZ, 0x40000040 ;  /* 0x40000040ff0d7424 */ /* 0x000fe200078e00ff */
[----:B------:R-:W-:Y:S02]  /*b380*/  R2UR UR4, R14 ;  /* 0x000000000e0472ca */ /* 0x000fe400000e0000 */
[----:B------:R-:W-:Y:S02]  /*b390*/  R2UR UR5, R15 ;  /* 0x000000000f0572ca */ /* 0x000fe400000e0000 */
[----:B------:R-:W-:Y:S02]  /*b3a0*/  R2UR UR6, R12 ;  /* 0x000000000c0672ca */ /* 0x000fe400000e0000 */
[----:B------:R-:W-:Y:S01]  /*b3b0*/  R2UR UR7, R13 ;  /* 0x000000000d0772ca */ /* 0x000fe200000e0000 */
[----:B------:R-:W-:-:S02]  /*b3c0*/  WARPGROUP.DEPBAR.LE gsb0, 0x0 ;  /* 0x00008000000079c5 */ /* 0x000fc40000010000 */
[----:B------:R-:W-:-:S10]  /*b3d0*/  WARPGROUP.ARRIVE ;  /* 0x00000000000079c5 */ /* 0x000fd40000000000 */
[----:B------:R-:W-:Y:S01]  /*b3e0*/  HGMMA.64x64x16.F32.BF16 R24, gdesc[UR4], R24, gsb0 ;  /* 0x00e00000041879f0 */ /* 0x000fe20008001818 */
[----:B------:R-:W-:Y:S01]  /*b3f0*/  IMAD R152, R168, -0x40, R152 ;  /* 0xffffffc0a8987824 */ /* 0x000fe200078e0298 */
[----:B------:R-:W-:-:S04]  /*b400*/  ULDC UR4, c[0x0][0xa80] ;  /* 0x0002a00000047ab9 */ /* 0x000fc80000000800 */
        /* <DEDUP_REMOVED lines=57> */
[----:B------:R-:W-:-:S04]  /*b7a0*/  FMNMX.FTZ R11, R78, R11, !PT ;  /* 0x0000000b4e0b7209 */ /* 0x000fc80007810000 */
[----:B------:R-:W-:-:S05]  /*b7b0*/  FMNMX.FTZ R15, R80, R11, !PT ;  /* 0x0000000b500f7209 */ /* 0x000fca0007810000 */
[----:B------:R-:W0:Y:S01]  /*b7c0*/  SHFL.BFLY PT, R12, R15, 0x2, 0x1f ;  /* 0x0c401f000f0c7f89 */ /* 0x000e2200000e0000 */
[----:B------:R-:W-:-:S04]  /*b7d0*/  FMNMX.FTZ R11, R26, R27, !PT ;  /* 0x0000001b1a0b7209 */ /* 0x000fc80007810000 */
[----:B------:R-:W-:-:S04]  /*b7e0*/  FMNMX.FTZ R11, R30, R11, !PT ;  /* 0x0000000b1e0b7209 */ /* 0x000fc80007810000 */
[----:B------:R-:W-:-:S04]  /*b7f0*/  FMNMX.FTZ R11, R14, R11, !PT ;  /* 0x0000000b0e0b7209 */ /* 0x000fc80007810000 */
[----:B------:R-:W-:Y:S02]  /*b800*/  FMNMX.FTZ R11, R34, R11, !PT ;  /* 0x0000000b220b7209 */ /* 0x000fe40007810000 */
[----:B0-----:R-:W-:-:S05]  /*b810*/  FMNMX.FTZ R21, R15, R12, !PT ;  /* 0x0000000c0f157209 */ /* 0x001fca0007810000 */
[----:B------:R-:W0:Y:S01]  /*b820*/  SHFL.BFLY PT, R12, R21, 0x1, 0x1f ;  /* 0x0c201f00150c7f89 */ /* 0x000e2200000e0000 */
[----:B------:R-:W-:-:S04]  /*b830*/  FMNMX.FTZ R11, R24, R11, !PT ;  /* 0x0000000b180b7209 */ /* 0x000fc80007810000 */
[----:B------:R-:W-:-:S04]  /*b840*/  FMNMX.FTZ R13, R38, R11, !PT ;  /* 0x0000000b260d7209 */ /* 0x000fc80007810000 */
[----:B------:R-:W-:-:S04]  /*b850*/  FMNMX.FTZ R13, R28, R13, !PT ;  /* 0x0000000d1c0d7209 */ /* 0x000fc80007810000 */
[----:B------:R-:W-:Y:S02]  /*b860*/  FMNMX.FTZ R13, R42, R13, !PT ;  /* 0x0000000d2a0d7209 */ /* 0x000fe40007810000 */
[----:B------:R-:W-:Y:S02]  /*b870*/  FSEL R46, R46, -INF , P1 ;  /* 0xff8000002e2e7808 */ /* 0x000fe40000800000 */
[----:B------:R-:W-:Y:S01]  /*b880*/  FMNMX.FTZ R13, R32, R13, !PT ;  /* 0x0000000d200d7209 */ /* 0x000fe20007810000 */
[----:B------:R-:W-:Y:S01]  /*b890*/  IMAD.U32 R11, RZ, RZ, UR4 ;  /* 0x00000004ff0b7e24 */ /* 0x000fe2000f8e00ff */
[----:B------:R-:W-:Y:S02]  /*b8a0*/  FSEL R48, R47, -INF , P6 ;  /* 0xff8000002f307808 */ /* 0x000fe40003000000 */
[----:B------:R-:W-:Y:S02]  /*b8b0*/  FMNMX.FTZ R13, R46, R13, !PT ;  /* 0x0000000d2e0d7209 */ /* 0x000fe40007810000 */
[----:B0-----:R-:W-:-:S02]  /*b8c0*/  FMNMX.FTZ R12, R21, R12, !PT ;  /* 0x0000000c150c7209 */ /* 0x001fc40007810000 */
[----:B------:R-:W-:Y:S02]  /*b8d0*/  FSEL R50, R50, -INF , P5 ;  /* 0xff80000032327808 */ /* 0x000fe40002800000 */
[----:B------:R-:W-:Y:S01]  /*b8e0*/  FMNMX.FTZ R13, R48, R13, !PT ;  /* 0x0000000d300d7209 */ /* 0x000fe20007810000 */
[C---:B------:R-:W-:Y:S01]  /*b8f0*/  FMUL.FTZ R15, R12.reuse, R11 ;  /* 0x0000000b0c0f7220 */ /* 0x040fe20000410000 */
[----:B------:R-:W-:Y:S02]  /*b900*/  FSETP.NEU.FTZ.AND P1, PT, R12, -INF , PT ;  /* 0xff8000000c00780b */ /* 0x000fe40003f3d000 */
[----:B------:R-:W-:Y:S02]  /*b910*/  FSEL R52, R51, -INF , P4 ;  /* 0xff80000033347808 */ /* 0x000fe40002000000 */
[----:B------:R-:W-:Y:S02]  /*b920*/  FMNMX.FTZ R13, R50, R13, !PT ;  /* 0x0000000d320d7209 */ /* 0x000fe40007810000 */
[----:B------:R-:W-:-:S02]  /*b930*/  FSEL R15, R15, RZ, P1 ;  /* 0x000000ff0f0f7208 */ /* 0x000fc40000800000 */
[----:B------:R-:W-:Y:S02]  /*b940*/  FSEL R54, R54, -INF , P3 ;  /* 0xff80000036367808 */ /* 0x000fe40001800000 */
[----:B------:R-:W-:Y:S01]  /*b950*/  FMNMX.FTZ R13, R52, R13, !PT ;  /* 0x0000000d340d7209 */ /* 0x000fe20007810000 */
[----:B------:R-:W-:Y:S01]  /*b960*/  FFMA.FTZ R152, R58, R11, -R15 ;  /* 0x0000000b3a987223 */ /* 0x000fe2000001080f */
[----:B------:R-:W-:Y:S02]  /*b970*/  FSEL R58, R55, -INF , P2 ;  /* 0xff800000373a7808 */ /* 0x000fe40001000000 */
[----:B------:R-:W-:-:S04]  /*b980*/  FMNMX.FTZ R13, R54, R13, !PT ;  /* 0x0000000d360d7209 */ /* 0x000fc80007810000 */
[----:B------:R-:W-:Y:S01]  /*b990*/  FMNMX.FTZ R13, R58, R13, !PT ;  /* 0x0000000d3a0d7209 */ /* 0x000fe20007810000 */
[----:B-----5:R-:W-:-:S04]  /*b9a0*/  FFMA.FTZ R154, R60, R11, -R15 ;  /* 0x0000000b3c9a7223 */ /* 0x020fc8000001080f */
[----:B------:R-:W0:Y:S01]  /*b9b0*/  SHFL.BFLY PT, R60, R13, 0x2, 0x1f ;  /* 0x0c401f000d3c7f89 */ /* 0x000e2200000e0000 */
[----:B------:R-:W1:Y:S01]  /*b9c0*/  S2R R57, SR_TID.X ;  /* 0x0000000000397919 */ /* 0x000e620000002100 */
[----:B0-----:R-:W-:-:S05]  /*b9d0*/  FMNMX.FTZ R60, R13, R60, !PT ;  /* 0x0000003c0d3c7209 */ /* 0x001fca0007810000 */
[----:B------:R-:W0:Y:S01]  /*b9e0*/  SHFL.BFLY PT, R21, R60, 0x1, 0x1f ;  /* 0x0c201f003c157f89 */ /* 0x000e2200000e0000 */
        /* <DEDUP_REMOVED lines=14> */
[----:B0-----:R-:W-:-:S04]  /*bad0*/  FMNMX.FTZ R21, R60, R21, !PT ;  /* 0x000000153c157209 */ /* 0x001fc80007810000 */
[C---:B------:R-:W-:Y:S01]  /*bae0*/  FSETP.NEU.FTZ.AND P1, PT, R21.reuse, -INF , PT ;  /* 0xff8000001500780b */ /* 0x040fe20003f3d000 */
[----:B------:R-:W-:-:S05]  /*baf0*/  FMUL.FTZ R13, R21, R11 ;  /* 0x0000000b150d7220 */ /* 0x000fca0000410000 */
[----:B------:R-:W-:Y:S02]  /*bb00*/  FSEL R15, R13, RZ, P1 ;  /* 0x000000ff0d0f7208 */ /* 0x000fe40000800000 */
[----:B-1----:R-:W-:-:S03]  /*bb10*/  LOP3.LUT R57, R57, 0x7f, RZ, 0xc0, !PT ;  /* 0x0000007f39397812 */ /* 0x002fc600078ec0ff */
[-CC-:B------:R-:W-:Y:S01]  /*bb20*/  FFMA.FTZ R26, R26, R11.reuse, -R15.reuse ;  /* 0x0000000b1a1a7223 */ /* 0x180fe2000001080f */
[-CC-:B------:R-:W-:Y:S01]  /*bb30*/  FFMA.FTZ R27, R27, R11.reuse, -R15.reuse ;  /* 0x0000000b1b1b7223 */ /* 0x180fe2000001080f */
[-CC-:B------:R-:W-:Y:S01]  /*bb40*/  FFMA.FTZ R30, R30, R11.reuse, -R15.reuse ;  /* 0x0000000b1e1e7223 */ /* 0x180fe2000001080f */
[----:B------:R-:W-:Y:S01]  /*bb50*/  ISETP.NE.AND P1, PT, R57, RZ, PT ;  /* 0x000000ff3900720c */ /* 0x000fe20003f25270 */
[----:B------:R-:W-:Y:S01]  /*bb60*/  MUFU.EX2 R152, R152 ;  /* 0x0000009800987308 */ /* 0x000fe20000000800 */
[-CC-:B------:R-:W-:Y:S01]  /*bb70*/  FFMA.FTZ R14, R14, R11.reuse, -R15.reuse ;  /* 0x0000000b0e0e7223 */ /* 0x180fe2000001080f */
[----:B------:R-:W-:-:S06]  /*bb80*/  FFMA.FTZ R34, R34, R11, -R15 ;  /* 0x0000000b22227223 */ /* 0x000fcc000001080f */
[----:B------:R-:W0:Y:S08]  /*bb90*/  MUFU.EX2 R29, R29 ;  /* 0x0000001d001d7308 */ /* 0x000e300000000800 */
[----:B------:R-:W-:Y:S08]  /*bba0*/  MUFU.EX2 R26, R26 ;  /* 0x0000001a001a7308 */ /* 0x000ff00000000800 */
[----:B------:R-:W1:Y:S08]  /*bbb0*/  MUFU.EX2 R27, R27 ;  /* 0x0000001b001b7308 */ /* 0x000e700000000800 */
[----:B------:R-:W2:Y:S08]  /*bbc0*/  MUFU.EX2 R154, R154 ;  /* 0x0000009a009a7308 */ /* 0x000eb00000000800 */
[----:B------:R-:W-:Y:S01]  /*bbd0*/  MUFU.EX2 R30, R30 ;  /* 0x0000001e001e7308 */ /* 0x000fe20000000800 */
[----:B------:R-:W-:Y:S01]  /*bbe0*/  FFMA.FTZ R24, R24, R11, -R15 ;  /* 0x0000000b18187223 */ /* 0x000fe2000001080f */
[----:B------:R-:W-:-:S06]  /*bbf0*/  @!P1 VIADD R13, R20, 0x38840 ;  /* 0x00038840140d9836 */ /* 0x000fcc0000000000 */
[----:B------:R-:W3:Y:S01]  /*bc00*/  MUFU.EX2 R31, R31 ;  /* 0x0000001f001f7308 */ /* 0x000ee20000000800 */
[----:B------:R-:W-:-:S07]  /*bc10*/  FFMA.FTZ R38, R38, R11, -R15 ;  /* 0x0000000b26267223 */ /* 0x000fce000001080f */
[----:B------:R-:W4:Y:S01]  /*bc20*/  MUFU.EX2 R155, R14 ;  /* 0x0000000e009b7308 */ /* 0x000f220000000800 */
[----:B------:R-:W-:Y:S01]  /*bc30*/  FFMA.FTZ R28, R28, R11, -R15 ;  /* 0x0000000b1c1c7223 */ /* 0x000fe2000001080f */
[----:B------:R-:W-:Y:S01]  /*bc40*/  @!P1 PRMT R13, RZ, 0x654, R13 ;  /* 0x00000654ff0d9816 */ /* 0x000fe2000000000d */
[----:B0-----:R-:W-:-:S05]  /*bc50*/  FADD.FTZ R25, R152, R29 ;  /* 0x0000001d98197221 */ /* 0x001fca0000010000 */
[----:B------:R-:W0:Y:S01]  /*bc60*/  MUFU.EX2 R156, R156 ;  /* 0x0000009c009c7308 */ /* 0x000e220000000800 */
[----:B-1----:R-:W-:Y:S01]  /*bc70*/  FADD.FTZ R45, R26, R27 ;  /* 0x0000001b1a2d7221 */ /* 0x002fe20000010000 */
[----:B------:R1:W-:Y:S06]  /*bc80*/  @!P1 SYNCS.ARRIVE.TRANS64.RED.A1T0 RZ, [R13+URZ], RZ ;  /* 0x000000ff0dff99a7 */ /* 0x0003ec000810043f */
[----:B------:R-:W-:Y:S01]  /*bc90*/  MUFU.EX2 R34, R34 ;  /* 0x0000002200227308 */ /* 0x000fe20000000800 */
[----:B------:R-:W-:Y:S01]  /*bca0*/  FFMA.FTZ R42, R42, R11, -R15 ;  /* 0x0000000b2a2a7223 */ /* 0x000fe2000001080f */
[----:B-1----:R-:W-:-:S06]  /*bcb0*/  LOP3.LUT R13, R56, 0x2000000, RZ, 0xfc, !PT ;  /* 0x02000000380d7812 */ /* 0x002fcc00078efcff */
[----:B------:R2:W-:Y:S01]  /*bcc0*/  MUFU.EX2 R157, R24 ;  /* 0x00000018009d7308 */ /* 0x0005e20000000800 */
[-CC-:B------:R-:W-:Y:S01]  /*bcd0*/  FFMA.FTZ R32, R32, R11.reuse, -R15.reuse ;  /* 0x0000000b20207223 */ /* 0x180fe2000001080f */
[-CC-:B------:R-:W-:Y:S01]  /*bce0*/  FFMA.FTZ R46, R46, R11.reuse, -R15.reuse ;  /* 0x0000000b2e2e7223 */ /* 0x180fe2000001080f */
[----:B------:R-:W-:-:S05]  /*bcf0*/  FFMA.FTZ R48, R48, R11, -R15 ;  /* 0x0000000b30307223 */ /* 0x000fca000001080f */
[----:B------:R-:W1:Y:S01]  /*bd00*/  MUFU.EX2 R35, R35 ;  /* 0x0000002300237308 */ /* 0x000e620000000800 */
[----:B--2---:R-:W-:Y:S01]  /*bd10*/  FADD.FTZ R24, R154, R25 ;  /* 0x000000199a187221 */ /* 0x004fe20000010000 */
[-CC-:B------:R-:W-:Y:S01]  /*bd20*/  FFMA.FTZ R50, R50, R11.reuse, -R15.reuse ;  /* 0x0000000b32327223 */ /* 0x180fe2000001080f */
[-CC-:B------:R-:W-:Y:S01]  /*bd30*/  FFMA.FTZ R52, R52, R11.reuse, -R15.reuse ;  /* 0x0000000b34347223 */ /* 0x180fe2000001080f */
[----:B------:R-:W-:-:S04]  /*bd40*/  FFMA.FTZ R54, R54, R11, -R15 ;  /* 0x0000000b36367223 */ /* 0x000fc8000001080f */
[----:B------:R-:W-:Y:S01]  /*bd50*/  MUFU.EX2 R38, R38 ;  /* 0x0000002600267308 */ /* 0x000fe20000000800 */
[----:B------:R-:W-:Y:S01]  /*bd60*/  FFMA.FTZ R58, R58, R11, -R15 ;  /* 0x0000000b3a3a7223 */ /* 0x000fe2000001080f */
[----:B---3--:R-:W-:-:S06]  /*bd70*/  FADD.FTZ R15, R31, R24 ;  /* 0x000000181f0f7221 */ /* 0x008fcc0000010000 */
[----:B------:R2:W-:Y:S01]  /*bd80*/  MUFU.EX2 R159, R28 ;  /* 0x0000001c009f7308 */ /* 0x0005e20000000800 */
[----:B------:R-:W-:Y:S02]  /*bd90*/  IMAD R14, R18, 0x1000, R13 ;  /* 0x00001000120e7824 */ /* 0x000fe400078e020d */
[----:B--2---:R-:W-:-:S05]  /*bda0*/  FADD.FTZ R28, R30, R45 ;  /* 0x0000002d1e1c7221 */ /* 0x004fca0000010000 */
[----:B------:R-:W2:Y:S01]  /*bdb0*/  MUFU.EX2 R158, R158 ;  /* 0x0000009e009e7308 */ /* 0x000ea20000000800 */
[----:B----4-:R-:W-:Y:S01]  /*bdc0*/  FADD.FTZ R25, R155, R28 ;  /* 0x0000001c9b197221 */ /* 0x010fe20000010000 */
[----:B0-----:R-:W-:Y:S01]  /*bdd0*/  FADD.FTZ R28, R156, R15 ;  /* 0x0000000f9c1c7221 */ /* 0x001fe20000010000 */
[----:B------:R-:W-:-:S05]  /*bde0*/  IMAD.MOV.U32 R15, RZ, RZ, 0x40000040 ;  /* 0x40000040ff0f7424 */ /* 0x000fca00078e00ff */
[----:B------:R-:W0:Y:S01]  /*bdf0*/  MUFU.EX2 R33, R33 ;  /* 0x0000002100217308 */ /* 0x000e220000000800 */
[----:B------:R-:W-:-:S07]  /*be00*/  VIADD R24, R14, 0x80 ;  /* 0x000000800e187836 */ /* 0x000fce0000000000 */
[----:B------:R-:W3:Y:S01]  /*be10*/  MUFU.EX2 R42, R42 ;  /* 0x0000002a002a7308 */ /* 0x000ee20000000800 */
[----:B------:R-:W-:-:S07]  /*be20*/  R2UR UR7, R15 ;  /* 0x000000000f0772ca */ /* 0x000fce00000e0000 */
[----:B------:R4:W-:Y:S01]  /*be30*/  MUFU.EX2 R161, R32 ;  /* 0x0000002000a17308 */ /* 0x0009e20000000800 */
[----:B-1----:R-:W-:Y:S01]  /*be40*/  FADD.FTZ R15, R35, R28 ;  /* 0x0000001c230f7221 */ /* 0x002fe20000010000 */
[----:B------:R-:W-:Y:S01]  /*be50*/  R2UR UR10, R24 ;  /* 0x00000000180a72ca */ /* 0x000fe200000e0000 */
[----:B----4-:R-:W-:-:S05]  /*be60*/  FADD.FTZ R32, R34, R25 ;  /* 0x0000001922207221 */ /* 0x010fca0000010000 */
[----:B------:R-:W1:Y:S01]  /*be70*/  MUFU.EX2 R160, R160 ;  /* 0x000000a000a07308 */ /* 0x000e620000000800 */
[----:B------:R-:W-:Y:S02]  /*be80*/  IMAD.MOV.U32 R25, RZ, RZ, 0x40000040 ;  /* 0x40000040ff197424 */ /* 0x000fe400078e00ff */
[----:B------:R-:W-:Y:S01]  /*be90*/  FADD.FTZ R45, R157, R32 ;  /* 0x000000209d2d7221 */ /* 0x000fe20000010000 */
[----:B--2---:R-:W-:-:S03]  /*bea0*/  FADD.FTZ R28, R158, R15 ;  /* 0x0000000f9e1c7221 */ /* 0x004fc60000010000 */
[----:B------:R-:W-:Y:S01]  /*beb0*/  FADD.FTZ R24, R38, R45 ;  /* 0x0000002d26187221 */ /* 0x000fe20000010000 */
[----:B------:R-:W2:Y:S01]  /*bec0*/  MUFU.EX2 R37, R37 ;  /* 0x0000002500257308 */ /* 0x000ea20000000800 */
[----:B------:R-:W-:Y:S02]  /*bed0*/  R2UR UR11, R25 ;  /* 0x00000000190b72ca */ /* 0x000fe400000e0000 */
[----:B------:R-:W-:-:S05]  /*bee0*/  FADD.FTZ R25, R159, R24 ;  /* 0x000000189f197221 */ /* 0x000fca0000010000 */
[----:B------:R-:W4:Y:S01]  /*bef0*/  MUFU.EX2 R46, R46 ;  /* 0x0000002e002e7308 */ /* 0x000f220000000800 */
[----:B0-----:R-:W-:Y:S01]  /*bf00*/  FADD.FTZ R15, R33, R28 ;  /* 0x0000001c210f7221 */ /* 0x001fe20000010000 */
[----:B---3--:R-:W-:-:S06]  /*bf10*/  FADD.FTZ R28, R42, R25 ;  /* 0x000000192a1c7221 */ /* 0x008fcc0000010000 */
[----:B------:R-:W0:Y:S08]  /*bf20*/  MUFU.EX2 R162, R162 ;  /* 0x000000a200a27308 */ /* 0x000e300000000800 */
[----:B------:R-:W3:Y:S01]  /*bf30*/  MUFU.EX2 R163, R48 ;  /* 0x0000003000a37308 */ /* 0x000ee20000000800 */
[----:B-1----:R-:W-:Y:S01]  /*bf40*/  FADD.FTZ R24, R160, R15 ;  /* 0x0000000fa0187221 */ /* 0x002fe20000010000 */
[----:B------:R-:W-:-:S06]  /*bf50*/  FADD.FTZ R25, R161, R28 ;  /* 0x0000001ca1197221 */ /* 0x000fcc0000010000 */
[----:B------:R-:W1:Y:S08]  /*bf60*/  MUFU.EX2 R39, R39 ;  /* 0x0000002700277308 */ /* 0x000e700000000800 */
[----:B------:R-:W1:Y:S01]  /*bf70*/  MUFU.EX2 R50, R50 ;  /* 0x0000003200327308 */ /* 0x000e620000000800 */
[----:B------:R-:W-:Y:S01]  /*bf80*/  F2FP.BF16.F32.PACK_AB R153, R27, R26 ;  /* 0x0000001a1b99723e */ /* 0x000fe200000010ff */
[----:B--2---:R-:W-:Y:S01]  /*bf90*/  FADD.FTZ R15, R37, R24 ;  /* 0x00000018250f7221 */ /* 0x004fe20000010000 */
[----:B----4-:R-:W-:-:S05]  /*bfa0*/  FADD.FTZ R26, R46, R25 ;  /* 0x000000192e1a7221 */ /* 0x010fca0000010000 */
[----:B------:R-:W2:Y:S08]  /*bfb0*/  MUFU.EX2 R164, R164 ;  /* 0x000000a400a47308 */ /* 0x000eb00000000800 */
        /* <DEDUP_REMOVED lines=8> */
[----:B------:R-:W1:Y:S08]  /*c040*/  MUFU.EX2 R167, R58 ;  /* 0x0000003a00a77308 */ /* 0x000e700000000800 */
[----:B------:R-:W1:Y:S01]  /*c050*/  MUFU.EX2 R43, R43 ;  /* 0x0000002b002b7308 */ /* 0x000e620000000800 */
[----:B--2---:R-:W-:Y:S01]  /*c060*/  FADD.FTZ R24, R164, R15 ;  /* 0x0000000fa4187221 */ /* 0x004fe20000010000 */
[----:B----4-:R-:W-:Y:S01]  /*c070*/  FADD.FTZ R25, R165, R26 ;  /* 0x0000001aa5197221 */ /* 0x010fe20000010000 */
[----:B------:R-:W-:-:S02]  /*c080*/  F2FP.BF16.F32.PACK_AB R152, R29, R152 ;  /* 0x000000981d98723e */ /* 0x000fc400000010ff */
[----:B0-----:R-:W-:Y:S01]  /*c090*/  FADD.FTZ R15, R41, R24 ;  /* 0x00000018290f7221 */ /* 0x001fe20000010000 */
[----:B---3--:R-:W-:Y:S01]  /*c0a0*/  FADD.FTZ R26, R54, R25 ;  /* 0x00000019361a7221 */ /* 0x008fe20000010000 */
[----:B------:R-:W-:Y:S02]  /*c0b0*/  F2FP.BF16.F32.PACK_AB R154, R31, R154 ;  /* 0x0000009a1f9a723e */ /* 0x000fe400000010ff */
[----:B------:R-:W-:Y:S01]  /*c0c0*/  F2FP.BF16.F32.PACK_AB R155, R155, R30 ;  /* 0x0000001e9b9b723e */ /* 0x000fe200000010ff */
[----:B------:R-:W-:Y:S01]  /*c0d0*/  BAR.SYNC.DEFER_BLOCKING 0xf, 0x100 ;  /* 0x03c4000000007b1d */ /* 0x000fe20000010000 */
[----:B------:R-:W-:Y:S01]  /*c0e0*/  F2FP.BF16.F32.PACK_AB R156, R35, R156 ;  /* 0x0000009c239c723e */ /* 0x000fe200000010ff */
[----:B-1----:R-:W-:Y:S01]  /*c0f0*/  FADD.FTZ R24, R166, R15 ;  /* 0x0000000fa6187221 */ /* 0x002fe20000010000 */
[----:B------:R-:W-:Y:S01]  /*c100*/  F2FP.BF16.F32.PACK_AB R157, R157, R34 ;  /* 0x000000229d9d723e */ /* 0x000fe200000010ff */
[----:B------:R-:W-:Y:S01]  /*c110*/  FADD.FTZ R197, R167, R26 ;  /* 0x0000001aa7c57221 */ /* 0x000fe20000010000 */
[----:B------:R-:W-:-:S02]  /*c120*/  F2FP.BF16.F32.PACK_AB R158, R33, R158 ;  /* 0x0000009e219e723e */ /* 0x000fc400000010ff */
[----:B------:R-:W-:Y:S02]  /*c130*/  F2FP.BF16.F32.PACK_AB R159, R159, R38 ;  /* 0x000000269f9f723e */ /* 0x000fe400000010ff */
[----:B------:R-:W-:Y:S02]  /*c140*/  R2UR UR6, R14 ;  /* 0x000000000e0672ca */ /* 0x000fe400000e0000 */
[----:B------:R-:W-:Y:S02]  /*c150*/  F2FP.BF16.F32.PACK_AB R160, R37, R160 ;  /* 0x000000a025a0723e */ /* 0x000fe400000010ff */
[----:B------:R-:W-:Y:S02]  /*c160*/  F2FP.BF16.F32.PACK_AB R161, R161, R42 ;  /* 0x0000002aa1a1723e */ /* 0x000fe400000010ff */
[----:B------:R-:W-:Y:S02]  /*c170*/  F2FP.BF16.F32.PACK_AB R162, R39, R162 ;  /* 0x000000a227a2723e */ /* 0x000fe400000010ff */
[----:B------:R-:W-:-:S02]  /*c180*/  F2FP.BF16.F32.PACK_AB R163, R163, R46 ;  /* 0x0000002ea3a3723e */ /* 0x000fc400000010ff */
[----:B------:R-:W-:Y:S02]  /*c190*/  F2FP.BF16.F32.PACK_AB R164, R41, R164 ;  /* 0x000000a429a4723e */ /* 0x000fe400000010ff */
[----:B------:R-:W-:Y:S02]  /*c1a0*/  F2FP.BF16.F32.PACK_AB R165, R165, R50 ;  /* 0x00000032a5a5723e */ /* 0x000fe400000010ff */
[----:B------:R-:W-:Y:S02]  /*c1b0*/  F2FP.BF16.F32.PACK_AB R166, R43, R166 ;  /* 0x000000a62ba6723e */ /* 0x000fe400000010ff */
[----:B------:R-:W-:Y:S01]  /*c1c0*/  F2FP.BF16.F32.PACK_AB R167, R167, R54 ;  /* 0x00000036a7a7723e */ /* 0x000fe200000010ff */
[----:B------:R0:W-:Y:S01]  /*c1d0*/  STSM.16.M88.4 [R195+0x36400], R152 ;  /* 0x03640098c3007844 */ /* 0x0001e20000000200 */
[----:B------:R-:W-:-:S03]  /*c1e0*/  FADD.FTZ R15, R43, R24 ;  /* 0x000000182b0f7221 */ /* 0x000fc60000010000 */
[----:B------:R1:W-:Y:S04]  /*c1f0*/  STSM.16.M88.4 [R209], R156 ;  /* 0x0000009cd1007844 */ /* 0x0003e80000000200 */
[----:B------:R1:W-:Y:S04]  /*c200*/  STSM.16.M88.4 [R201], R160 ;  /* 0x000000a0c9007844 */ /* 0x0003e80000000200 */
[----:B------:R1:W-:Y:S01]  /*c210*/  STSM.16.M88.4 [R208], R164 ;  /* 0x000000a4d0007844 */ /* 0x0003e20000000200 */
[----:B------:R-:W-:-:S06]  /*c220*/  WARPGROUP.ARRIVE ;  /* 0x00000000000079c5 */ /* 0x000fcc0000000000 */
[----:B------:R-:W-:Y:S03]  /*c230*/  HGMMA.64x256x16.F32.BF16 R24, R152, gdesc[UR4].tnspB, RZ, !UPT, gsb0 ;  /* 0x43e0000498187df0 */ /* 0x000fe6000c0018ff */
[----:B------:R-:W-:Y:S02]  /*c240*/  WARPGROUP.DEPBAR.LE gsb0, 0x0 ;  /* 0x00008000000079c5 */ /* 0x000fe40000010000 */
[----:B------:R-:W-:-:S15]  /*c250*/  WARPGROUP.ARRIVE ;  /* 0x00000000000079c5 */ /* 0x000fde0000000000 */
[----:B------:R-:W-:-:S08]  /*c260*/  NOP ;  /* 0x0000000000007918 */ /* 0x000fd00000000000 */
[----:B------:R-:W-:Y:S01]  /*c270*/  HGMMA.64x256x16.F32.BF16 R24, R156, gdesc[UR8].tnspB, R24, gsb0 ;  /* 0x43e000089c187df0 */ /* 0x000fe20008001818 */
[----:B0-----:R-:W-:Y:S02]  /*c280*/  VIADD R152, R14, 0x100 ;  /* 0x000001000e987836 */ /* 0x001fe40000000000 */
[----:B------:R-:W-:-:S03]  /*c290*/  IMAD.MOV.U32 R153, RZ, RZ, 0x40000040 ;  /* 0x40000040ff997424 */ /* 0x000fc600078e00ff */
[----:B------:R-:W-:Y:S02]  /*c2a0*/  R2UR UR6, R152 ;  /* 0x00000000980672ca */ /* 0x000fe400000e0000 */
[----:B------:R-:W-:Y:S01]  /*c2b0*/  R2UR UR7, R153 ;  /* 0x00000000990772ca */ /* 0x000fe200000e0000 */
[----:B------:R-:W-:Y:S02]  /*c2c0*/  VIADD R152, R14, 0x180 ;  /* 0x000001800e987836 */ /* 0x000fe40000000000 */
[----:B------:R-:W-:Y:S01]  /*c2d0*/  IMAD.MOV.U32 R153, RZ, RZ, 0x40000040 ;  /* 0x40000040ff997424 */ /* 0x000fe200078e00ff */
[----:B------:R-:W-:Y:S02]  /*c2e0*/  WARPGROUP.DEPBAR.LE gsb0, 0x0 ;  /* 0x00008000000079c5 */ /* 0x000fe40000010000 */
[----:B------:R-:W-:-:S14]  /*c2f0*/  WARPGROUP.ARRIVE ;  /* 0x00000000000079c5 */ /* 0x000fdc0000000000 */
[----:B------:R-:W-:Y:S01]  /*c300*/  HGMMA.64x256x16.F32.BF16 R24, R160, gdesc[UR4].tnspB, R24, gsb0 ;  /* 0x43e00004a0187df0 */ /* 0x000fe20008001818 */
[----:B------:R-:W-:Y:S02]  /*c310*/  R2UR UR6, R152 ;  /* 0x00000000980672ca */ /* 0x000fe400000e0000 */
[----:B------:R-:W-:Y:S01]  /*c320*/  R2UR UR7, R153 ;  /* 0x00000000990772ca */ /* 0x000fe200000e0000 */
[----:B------:R-:W-:Y:S02]  /*c330*/  VIADD R14, R168, 0xfffffffe ;  /* 0xfffffffea80e7836 */ /* 0x000fe40000000000 */
[----:B------:R-:W-:-:S03]  /*c340*/  @!P1 VIADD R20, R20, 0x38860 ;  /* 0x0003886014149836 */ /* 0x000fc60000000000 */
[----:B------:R-:W-:Y:S02]  /*c350*/  ISETP.GE.AND P2, PT, R14, R192, PT ;  /* 0x000000c00e00720c */ /* 0x000fe40003f46270 */
[----:B------:R-:W-:Y:S01]  /*c360*/  @!P1 PRMT R20, RZ, 0x654, R20 ;  /* 0x00000654ff149816 */ /* 0x000fe20000000014 */
[----:B------:R-:W-:Y:S01]  /*c370*/  BSSY B0, `(.L_x_4411) ;  /* 0x0000340000007945 */ /* 0x000fe20003800000 */
[----:B------:R-:W-:Y:S02]  /*c380*/  WARPGROUP.DEPBAR.LE gsb0, 0x0 ;  /* 0x00008000000079c5 */ /* 0x000fe40000010000 */
[----:B------:R-:W-:-:S13]  /*c390*/  WARPGROUP.ARRIVE ;  /* 0x00000000000079c5 */ /* 0x000fda0000000000 */
        /* <DEDUP_REMOVED lines=14> */
[----:B------:R-:W-:-:S07]  /*c480*/  IMAD.MOV.U32 R199, RZ, RZ, R18 ;  /* 0x000000ffffc77224 */ /* 0x000fce00078e0012 */
.L_x_4423:
[----:B------:R-:W-:Y:S02]  /*c490*/  VIADD R18, R199, 0x1 ;  /* 0x00000001c7127836 */ /* 0x000fe40000000000 */
[----:B------:R-:W-:Y:S02]  /*c4a0*/  IMAD.MOV.U32 R11, RZ, RZ, R14 ;  /* 0x000000ffff0b7224 */ /* 0x000fe400078e000e */
[----:B------:R-:W-:Y:S01]  /*c4b0*/  VIADD R14, R14, 0xffffffff ;  /* 0xffffffff0e0e7836 */ /* 0x000fe20000000000 */
[C---:B------:R-:W-:Y:S02]  /*c4c0*/  ISETP.NE.AND P3, PT, R18.reuse, 0x2, PT ;  /* 0x000000021200780c */ /* 0x040fe40003f65270 */
[----:B------:R-:W-:Y:S02]  /*c4d0*/  ISETP.GT.AND P2, PT, R11, R192, PT ;  /* 0x000000c00b00720c */ /* 0x000fe40003f44270 */
[----:B------:R-:W-:Y:S02]  /*c4e0*/  SEL R11, RZ, 0x1, P3 ;  /* 0x00000001ff0b7807 */ /* 0x000fe40001800000 */
[----:B------:R-:W-:-:S02]  /*c4f0*/  SEL R18, R18, RZ, P3 ;  /* 0x000000ff12127207 */ /* 0x000fc40001800000 */
[----:B------:R-:W-:Y:S01]  /*c500*/  LOP3.LUT R23, R23, R11, RZ, 0x3c, !PT ;  /* 0x0000000b17177212 */ /* 0x000fe200078e3cff */
[----:B--2---:R-:W-:Y:S06]  /*c510*/  @!P0 BRA `(.L_x_4413) ;  /* 0x0000000000048947 */ /* 0x004fec0003800000 */
[----:B------:R-:W-:Y:S01]  /*c520*/  BPT.TRAP 0x1 ;  /* 0x000000040000795c */ /* 0x000fe20000300000 */
.L_x_4413:
[----:B------:R-:W-:Y:S01]  /*c530*/  IMAD R196, R18, 0x8, R2 ;  /* 0x0000000812c47824 */ /* 0x000fe200078e0202 */
[----:B------:R-:W-:-:S04]  /*c540*/  SHF.L.U32 R11, R23, 0x1f, RZ ;  /* 0x0000001f170b7819 */ /* 0x000fc800000006ff */
[----:B------:R0:W2:Y:S01]  /*c550*/  SYNCS.PHASECHK.TRANS64.TRYWAIT P3, [R196+URZ+0x38830], R11 ;  /* 0x0388300bc40075a7 */ /* 0x0000a2000806017f */
[----:B------:R-:W-:Y:S05]  /*c560*/  @!P0 BRA `(.L_x_4414) ;  /* 0x0000000000048947 */ /* 0x000fea0003800000 */
[----:B------:R-:W-:Y:S01]  /*c570*/  BPT.TRAP 0x1 ;  /* 0x000000040000795c */ /* 0x000fe20000300000 */
.L_x_4414:
[----:B------:R-:W-:Y:S01]  /*c580*/  VIADD R12, R2, 0x20400 ;  /* 0x00020400020c7836 */ /* 0x000fe20000000000 */
[----:B------:R-:W-:Y:S01]  /*c590*/  BSSY B1, `(.L_x_4415) ;  /* 0x0000009000017945 */ /* 0x000fe20003800000 */
[----:B------:R-:W-:Y:S02]  /*c5a0*/  IMAD R154, R18, 0x200, R3 ;  /* 0x00000200129a7824 */ /* 0x000fe400078e0203 */
[----:B------:R-:W-:Y:S01]  /*c5b0*/  IMAD.MOV.U32 R155, RZ, RZ, 0x40000040 ;  /* 0x40000040ff9b7424 */ /* 0x000fe200078e00ff */
[----:B------:R-:W-:-:S04]  /*c5c0*/  SHF.R.U32.HI R12, RZ, 0x4, R12 ;  /* 0x00000004ff0c7819 */ /* 0x000fc8000001160c */
[----:B------:R-:W-:-:S04]  /*c5d0*/  LOP3.LUT R12, R12, 0x3fff, RZ, 0xc0, !PT ;  /* 0x00003fff0c0c7812 */ /* 0x000fc800078ec0ff */
[----:B-1----:R-:W-:Y:S01]  /*c5e0*/  LOP3.LUT R20, R12, 0x10000, RZ, 0xfc, !PT ;  /* 0x000100000c147812 */ /* 0x002fe200078efcff */
[----:B--2---:R-:W-:Y:S06]  /*c5f0*/  @P3 BRA `(.L_x_4416) ;  /* 0x0000000000083947 */ /* 0x004fec0003800000 */
[----:B------:R-:W1:Y:S02]  /*c600*/  SYNCS.PHASECHK.TRANS64.TRYWAIT P3, [R196+URZ+0x38830], R11 ;  /* 0x0388300bc40075a7 */ /* 0x000e64000806017f */
[----:B-1----:R-:W-:Y:S05]  /*c610*/  @!P3 BRA `(.L_x_4417) ;  /* 0x0000012c0088b947 */ /* 0x002fea0003800000 */
.L_x_4416:
[----:B------:R-:W-:Y:S05]  /*c620*/  BSYNC B1 ;  /* 0x0000000000017941 */ /* 0x000fea0003800000 */
.L_x_4415:
        /* <DEDUP_REMOVED lines=13> */
[----:B------:R-:W-:Y:S02]  /*c700*/  R2UR UR19, R155 ;  /* 0x000000009b1372ca */ /* 0x000fe400000e0000 */
[----:B------:R-:W-:Y:S01]  /*c710*/  WARPGROUP.ARRIVE ;  /* 0x00000000000079c5 */ /* 0x000fe20000000000 */
[----:B------:R-:W-:Y:S02]  /*c720*/  R2UR UR8, R4 ;  /* 0x00000000040872ca */ /* 0x000fe400000e0000 */
[----:B------:R-:W-:Y:S02]  /*c730*/  R2UR UR9, R5 ;  /* 0x00000000050972ca */ /* 0x000fe400000e0000 */
[----:B------:R-:W-:Y:S01]  /*c740*/  R2UR UR14, R20 ;  /* 0x00000000140e72ca */ /* 0x000fe200000e0000 */
[----:B------:R-:W-:Y:S01]  /*c750*/  HGMMA.64x64x16.F32.BF16 R152, gdesc[UR4], RZ, !UPT, gsb0 ;  /* 0x00e00000049879f0 */ /* 0x000fe2000c0018ff */
[----:B------:R-:W-:-:S02]  /*c760*/  R2UR UR15, R21 ;  /* 0x00000000150f72ca */ /* 0x000fc400000e0000 */
[----:B------:R-:W-:Y:S02]  /*c770*/  R2UR UR12, R6 ;  /* 0x00000000060c72ca */ /* 0x000fe400000e0000 */
[----:B------:R-:W-:Y:S02]  /*c780*/  R2UR UR13, R7 ;  /* 0x00000000070d72ca */ /* 0x000fe400000e0000 */
[----:B------:R-:W-:Y:S02]  /*c790*/  R2UR UR16, R8 ;  /* 0x00000000081072ca */ /* 0x000fe400000e0000 */
[----:B------:R-:W-:Y:S01]  /*c7a0*/  R2UR UR17, R9 ;  /* 0x00000000091172ca */ /* 0x000fe200000e0000 */
        /* <DEDUP_REMOVED lines=10> */
[----:B------:R-:W-:Y:S05]  /*c850*/  @!P0 BRA `(.L_x_4418) ;  /* 0x0000000000048947 */ /* 0x000fea0003800000 */
[----:B------:R-:W-:Y:S01]  /*c860*/  BPT.TRAP 0x1 ;  /* 0x000000040000795c */ /* 0x000fe20000300000 */
.L_x_4418:
[----:B------:R2:W3:Y:S01]  /*c870*/  SYNCS.PHASECHK.TRANS64.TRYWAIT P3, [R196+URZ+0x38850], R11 ;  /* 0x0388500bc40075a7 */ /* 0x0004e2000806017f */
[----:B------:R-:W-:Y:S05]  /*c880*/  @!P0 BRA `(.L_x_4419) ;  /* 0x0000000000048947 */ /* 0x000fea0003800000 */
[----:B------:R-:W-:Y:S01]  /*c890*/  BPT.TRAP 0x1 ;  /* 0x000000040000795c */ /* 0x000fe20000300000 */
.L_x_4419:
[----:B------:R-:W-:Y:S04]  /*c8a0*/  BSSY B1, `(.L_x_4420) ;  /* 0x0000004000017945 */ /* 0x000fe80003800000 */
[----:B---3--:R-:W-:Y:S05]  /*c8b0*/  @P3 BRA `(.L_x_4421) ;  /* 0x0000000000083947 */ /* 0x008fea0003800000 */
[----:B------:R-:W3:Y:S02]  /*c8c0*/  SYNCS.PHASECHK.TRANS64.TRYWAIT P3, [R196+URZ+0x38850], R11 ;  /* 0x0388500bc40075a7 */ /* 0x000ee4000806017f */
[----:B---3--:R-:W-:Y:S05]  /*c8d0*/  @!P3 BRA `(.L_x_4422) ;  /* 0x0000012800ecb947 */ /* 0x008fea0003800000 */
.L_x_4421:
[----:B------:R-:W-:Y:S05]  /*c8e0*/  BSYNC B1 ;  /* 0x0000000000017941 */ /* 0x000fea0003800000 */
.L_x_4420:
[----:B0123--:R-:W-:Y:S01]  /*c8f0*/  VIADD R11, R2, 0x26400 ;  /* 0x00026400020b7836 */ /* 0x00ffe20000000000 */
[----:B------:R-:W-:Y:S01]  /*c900*/  WARPGROUP.ARRIVE ;  /* 0x00000000000079c5 */ /* 0x000fe20000000000 */
[----:B------:R-:W-:-:S05]  /*c910*/  VIADD R204, R0, 0x4 ;  /* 0x0000000400cc7836 */ /* 0x000fca0000000000 */
[----:B------:R-:W0:Y:S01]  /*c920*/  S2R R12, SR_TID.X ;  /* 0x00000000000c7919 */ /* 0x000e220000002100 */
[----:B------:R-:W-:Y:S01]  /*c930*/  VIADD R20, R0, 0x6 ;  /* 0x0000000600147836 */ /* 0x000fe20000000000 */
[----:B------:R-:W-:Y:S01]  /*c940*/  SHF.R.U32.HI R11, RZ, 0x4, R11 ;  /* 0x00000004ff0b7819 */ /* 0x000fe2000001160b */
[----:B------:R-:W-:Y:S02]  /*c950*/  IMAD R202, R18, 0x1000, R10 ;  /* 0x0000100012ca7824 */ /* 0x000fe400078e020a */
[----:B------:R-:W-:Y:S01]  /*c960*/  IMAD.MOV.U32 R203, RZ, RZ, 0x40000040 ;  /* 0x40000040ffcb7424 */ /* 0x000fe200078e00ff */
[----:B------:R-:W-:Y:S01]  /*c970*/  LOP3.LUT R11, R11, 0x3fff, RZ, 0xc0, !PT ;  /* 0x00003fff0b0b7812 */ /* 0x000fe200078ec0ff */
[----:B------:R-:W-:Y:S01]  /*c980*/  IMAD.MOV.U32 R207, RZ, RZ, 0x40000040 ;  /* 0x40000040ffcf7424 */ /* 0x000fe200078e00ff */
[C---:B------:R-:W-:Y:S01]  /*c990*/  R2UR UR6, R202.reuse ;  /* 0x00000000ca0672ca */ /* 0x040fe200000e0000 */
[----:B------:R-:W-:Y:S01]  /*c9a0*/  IMAD.MOV.U32 R205, RZ, RZ, 0x40000040 ;  /* 0x40000040ffcd7424 */ /* 0x000fe200078e00ff */
[----:B------:R-:W-:Y:S01]  /*c9b0*/  LOP3.LUT R0, R11, 0x10000, RZ, 0xfc, !PT ;  /* 0x000100000b007812 */ /* 0x000fe200078efcff */
[----:B------:R-:W-:Y:S01]  /*c9c0*/  IMAD.MOV.U32 R21, RZ, RZ, 0x40000040 ;  /* 0x40000040ff157424 */ /* 0x000fe200078e00ff */
[----:B------:R-:W-:Y:S01]  /*c9d0*/  R2UR UR7, R203 ;  /* 0x00000000cb0772ca */ /* 0x000fe200000e0000 */
[----:B------:R-:W-:Y:S01]  /*c9e0*/  VIADD R203, R202, 0x800 ;  /* 0x00000800cacb7836 */ /* 0x000fe20000000000 */
[----:B------:R-:W-:Y:S01]  /*c9f0*/  R2UR UR5, R207 ;  /* 0x00000000cf0572ca */ /* 0x000fe200000e0000 */
[----:B------:R-:W-:-:S02]  /*ca00*/  IMAD.MOV.U32 R206, RZ, RZ, R0 ;  /* 0x000000ffffce7224 */ /* 0x000fc400078e0000 */
[----:B------:R-:W-:-:S03]  /*ca10*/  IMAD.MOV.U32 R207, RZ, RZ, 0x40000040 ;  /* 0x40000040ffcf7424 */ /* 0x000fc600078e00ff */
[----:B------:R-:W-:Y:S01]  /*ca20*/  R2UR UR4, R206 ;  /* 0x00000000ce0472ca */ /* 0x000fe200000e0000 */
[----:B------:R-:W-:Y:S01]  /*ca30*/  VIADD R206, R0, 0x2 ;  /* 0x0000000200ce7836 */ /* 0x000fe20000000000 */
[----:B0-----:R-:W-:-:S11]  /*ca40*/  SHF.R.U32.HI R12, RZ, 0x7, R12 ;  /* 0x00000007ff0c7819 */ /* 0x001fd6000001160c */
[----:B------:R-:W-:Y:S01]  /*ca50*/  HGMMA.64x64x16.F32.BF16 R152, gdesc[UR4], R152, gsb0 ;  /* 0x00e00000049879f0 */ /* 0x000fe20008001898 */
[----:B------:R-:W-:Y:S01]  /*ca60*/  R2UR UR4, R206 ;  /* 0x00000000ce0472ca */ /* 0x000fe200000e0000 */
[----:B------:R-:W-:Y:S01]  /*ca70*/  VIADD R206, R202, 0x2 ;  /* 0x00000002cace7836 */ /* 0x000fe20000000000 */
[----:B------:R-:W-:Y:S01]  /*ca80*/  R2UR UR5, R207 ;  /* 0x00000000cf0572ca */ /* 0x000fe200000e0000 */
[----:B------:R-:W-:Y:S01]  /*ca90*/  IMAD.MOV.U32 R207, RZ, RZ, 0x40000040 ;  /* 0x40000040ffcf7424 */ /* 0x000fe200078e00ff */
[----:B------:R-:W0:Y:S02]  /*caa0*/  SHFL.IDX PT, R11, R12, RZ, 0x1f ;  /* 0x00001fff0c0b7589 */ /* 0x000e2400000e0000 */
[----:B------:R-:W-:Y:S01]  /*cab0*/  R2UR UR6, R206 ;  /* 0x00000000ce0672ca */ /* 0x000fe200000e0000 */
[----:B------:R-:W-:Y:S01]  /*cac0*/  IMAD.MOV.U32 R206, RZ, RZ, 0x28 ;  /* 0x00000028ffce7424 */ /* 0x000fe200078e00ff */
[----:B------:R-:W-:Y:S01]  /*cad0*/  R2UR UR7, R207 ;  /* 0x00000000cf0772ca */ /* 0x000fe200000e0000 */
[----:B------:R-:W-:Y:S01]  /*cae0*/  IMAD.MOV.U32 R207, RZ, RZ, 0xa00 ;  /* 0x00000a00ffcf7424 */ /* 0x000fe200078e00ff */
[----:B0-----:R-:W-:-:S04]  /*caf0*/  ISETP.GT.AND P3, PT, R11, 0x7f, PT ;  /* 0x0000007f0b00780c */ /* 0x001fc80003f64270 */
[----:B------:R-:W-:Y:S02]  /*cb00*/  SEL R12, RZ, 0x2, !P3 ;  /* 0x00000002ff0c7807 */ /* 0x000fe40005800000 */
[----:B------:R-:W-:Y:S02]  /*cb10*/  SEL R206, R206, 0x26, P3 ;  /* 0x00000026cece7807 */ /* 0x000fe40001800000 */
[----:B------:R-:W-:Y:S02]  /*cb20*/  SEL R207, R207, 0x980, P3 ;  /* 0x00000980cfcf7807 */ /* 0x000fe40001800000 */
[----:B------:R-:W-:Y:S02]  /*cb30*/  LOP3.LUT R206, R206, 0x6, RZ, 0xc0, !PT ;  /* 0x00000006cece7812 */ /* 0x000fe400078ec0ff */
[----:B------:R-:W-:Y:S01]  /*cb40*/  LOP3.LUT R207, R207, 0xa00, RZ, 0xc0, !PT ;  /* 0x00000a00cfcf7812 */ /* 0x000fe200078ec0ff */
[----:B------:R-:W-:Y:S02]  /*cb50*/  WARPGROUP.DEPBAR.LE gsb0, 0x0 ;  /* 0x00008000000079c5 */ /* 0x000fe40000010000 */
[----:B------:R-:W-:-:S06]  /*cb60*/  WARPGROUP.ARRIVE ;  /* 0x00000000000079c5 */ /* 0x000fcc0000000000 */
[----:B------:R-:W-:Y:S01]  /*cb70*/  HGMMA.64x64x16.F32.BF16 R152, gdesc[UR4], R152, gsb0 ;  /* 0x00e00000049879f0 */ /* 0x000fe20008001898 */
[----:B------:R-:W-:Y:S01]  /*cb80*/  R2UR UR4, R204 ;  /* 0x00000000cc0472ca */ /* 0x000fe200000e0000 */
[----:B------:R-:W-:Y:S01]  /*cb90*/  VIADD R204, R202, 0x4 ;  /* 0x00000004cacc7836 */ /* 0x000fe20000000000 */
[----:B------:R-:W-:Y:S01]  /*cba0*/  R2UR UR5, R205 ;  /* 0x00000000cd0572ca */ /* 0x000fe200000e0000 */
[----:B------:R-:W-:-:S03]  /*cbb0*/  IMAD.MOV.U32 R205, RZ, RZ, 0x40000040 ;  /* 0x40000040ffcd7424 */ /* 0x000fc600078e00ff */
[----:B------:R-:W-:Y:S01]  /*cbc0*/  R2UR UR6, R204 ;  /* 0x00000000cc0672ca */ /* 0x000fe200000e0000 */
[----:B------:R-:W-:Y:S01]  /*cbd0*/  VIADD R204, R0, 0x800 ;  /* 0x0000080000cc7836 */ /* 0x000fe20000000000 */
[----:B------:R-:W-:Y:S01]  /*cbe0*/  R2UR UR7, R205 ;  /* 0x00000000cd0772ca */ /* 0x000fe200000e0000 */
[----:B------:R-:W-:-:S05]  /*cbf0*/  IMAD.MOV.U32 R205, RZ, RZ, 0x4 ;  /* 0x00000004ffcd7424 */ /* 0x000fca00078e00ff */
[----:B------:R-:W-:Y:S01]  /*cc00*/  SEL R11, R205, 0x2, P3 ;  /* 0x00000002cd0b7807 */ /* 0x000fe20001800000 */
        /* <DEDUP_REMOVED lines=140> */
[----:B------:R-:W-:Y:S01]  /*d4d0*/  IMAD.IADD R20, R12, 0x1, R203 ;  /* 0x000000010c147824 */ /* 0x000fe200078e02cb */
[----:B------:R-:W-:Y:S01]  /*d4e0*/  R2UR UR5, R21 ;  /* 0x00000000150572ca */ /* 0x000fe200000e0000 */
[----:B------:R-:W-:Y:S01]  /*d4f0*/  IMAD.MOV.U32 R21, RZ, RZ, 0x40000040 ;  /* 0x40000040ff157424 */ /* 0x000fe200078e00ff */
[----:B------:R-:W-:Y:S02]  /*d500*/  WARPGROUP.DEPBAR.LE gsb0, 0x0 ;  /* 0x00008000000079c5 */ /* 0x000fe40000010000 */
[----:B------:R-:W-:-:S09]  /*d510*/  WARPGROUP.ARRIVE ;  /* 0x00000000000079c5 */ /* 0x000fd20000000000 */
[----:B------:R-:W-:Y:S01]  /*d520*/  HGMMA.64x64x16.F32.BF16 R152, gdesc[UR4], R152, gsb0 ;  /* 0x00e00000049879f0 */ /* 0x000fe20008001898 */
[----:B------:R-:W-:Y:S01]  /*d530*/  R2UR UR6, R20 ;  /* 0x00000000140672ca */ /* 0x000fe200000e0000 */
[----:B------:R-:W-:Y:S01]  /*d540*/  IMAD.IADD R20, R204, 0x1, R12 ;  /* 0x00000001cc147824 */ /* 0x000fe200078e020c */
        /* <DEDUP_REMOVED lines=13> */
[----:B------:R-:W-:Y:S02]  /*d620*/  R2UR UR4, R20 ;  /* 0x00000000140472ca */ /* 0x000fe400000e0000 */
[----:B------:R-:W-:Y:S01]  /*d630*/  R2UR UR5, R21 ;  /* 0x00000000150572ca */ /* 0x000fe200000e0000 */
[----:B------:R-:W-:Y:S01]  /*d640*/  VIADD R21, R0, 0xa00 ;  /* 0x00000a0000157836 */ /* 0x000fe20000000000 */
[----:B------:R-:W-:Y:S01]  /*d650*/  SEL R20, R205, 0x6, !P3 ;  /* 0x00000006cd147807 */ /* 0x000fe20005800000 */
[----:B------:R-:W-:-:S04]  /*d660*/  IMAD.MOV.U32 R205, RZ, RZ, 0x40000040 ;  /* 0x40000040ffcd7424 */ /* 0x000fc800078e00ff */
[----:B------:R-:W-:Y:S01]  /*d670*/  IMAD.IADD R204, R204, 0x1, R20 ;  /* 0x00000001cccc7824 */ /* 0x000fe200078e0214 */
[----:B------:R-:W-:Y:S02]  /*d680*/  WARPGROUP.DEPBAR.LE gsb0, 0x0 ;  /* 0x00008000000079c5 */ /* 0x000fe40000010000 */
[----:B------:R-:W-:-:S06]  /*d690*/  WARPGROUP.ARRIVE ;  /* 0x00000000000079c5 */ /* 0x000fcc0000000000 */
[----:B------:R-:W-:Y:S01]  /*d6a0*/  HGMMA.64x64x16.F32.BF16 R152, gdesc[UR4], R152, gsb0 ;  /* 0x00e00000049879f0 */ /* 0x000fe20008001898 */
[----:B------:R-:W-:Y:S01]  /*d6b0*/  R2UR UR4, R204 ;  /* 0x00000000cc0472ca */ /* 0x000fe200000e0000 */
[----:B------:R-:W-:Y:S01]  /*d6c0*/  IMAD.IADD R204, R203, 0x1, R20 ;  /* 0x00000001cbcc7824 */ /* 0x000fe200078e0214 */
[----:B------:R-:W-:Y:S01]  /*d6d0*/  R2UR UR5, R205 ;  /* 0x00000000cd0572ca */ /* 0x000fe200000e0000 */
[----:B------:R-:W-:Y:S02]  /*d6e0*/  IMAD.MOV.U32 R205, RZ, RZ, 0x40000040 ;  /* 0x40000040ffcd7424 */ /* 0x000fe400078e00ff */
[----:B------:R-:W-:Y:S01]  /*d6f0*/  VIADD R203, R202, 0xa00 ;  /* 0x00000a00cacb7836 */ /* 0x000fe20000000000 */
[----:B------:R-:W-:Y:S02]  /*d700*/  R2UR UR6, R204 ;  /* 0x00000000cc0672ca */ /* 0x000fe400000e0000 */
[----:B------:R-:W-:Y:S01]  /*d710*/  R2UR UR7, R205 ;  /* 0x00000000cd0772ca */ /* 0x000fe200000e0000 */
[----:B------:R-:W-:Y:S01]  /*d720*/  IMAD.MOV.U32 R205, RZ, RZ, 0x40000040 ;  /* 0x40000040ffcd7424 */ /* 0x000fe200078e00ff */
[----:B------:R-:W-:-:S02]  /*d730*/  IADD3 R204, R206, R207, R0 ;  /* 0x000000cfcecc7210 */ /* 0x000fc40007ffe000 */
[----:B------:R-:W-:Y:S01]  /*d740*/  IADD3 R206, R206, R207, R202 ;  /* 0x000000cfcece7210 */ /* 0x000fe20007ffe0ca */
[----:B------:R-:W-:Y:S01]  /*d750*/  IMAD.MOV.U32 R207, RZ, RZ, 0x40000040 ;  /* 0x40000040ffcf7424 */ /* 0x000fe200078e00ff */
[----:B------:R-:W-:Y:S02]  /*d760*/  WARPGROUP.DEPBAR.LE gsb0, 0x0 ;  /* 0x00008000000079c5 */ /* 0x000fe40000010000 */
[----:B------:R-:W-:-:S06]  /*d770*/  WARPGROUP.ARRIVE ;  /* 0x00000000000079c5 */ /* 0x000fcc0000000000 */
[----:B------:R-:W-:Y:S01]  /*d780*/  HGMMA.64x64x16.F32.BF16 R152, gdesc[UR4], R152, gsb0 ;  /* 0x00e00000049879f0 */ /* 0x000fe20008001898 */
[----:B------:R-:W-:Y:S01]  /*d790*/  R2UR UR4, R204 ;  /* 0x00000000cc0472ca */ /* 0x000fe200000e0000 */
[----:B------:R-:W-:Y:S01]  /*d7a0*/  IMAD.IADD R204, R21, 0x1, R12 ;  /* 0x0000000115cc7824 */ /* 0x000fe200078e020c */
[----:B------:R-:W-:Y:S01]  /*d7b0*/  R2UR UR5, R205 ;  /* 0x00000000cd0572ca */ /* 0x000fe200000e0000 */
[----:B------:R-:W-:Y:S01]  /*d7c0*/  IMAD.MOV.U32 R205, RZ, RZ, 0x40000040 ;  /* 0x40000040ffcd7424 */ /* 0x000fe200078e00ff */
[----:B------:R-:W-:Y:S01]  /*d7d0*/  R2UR UR6, R206 ;  /* 0x00000000ce0672ca */ /* 0x000fe200000e0000 */
[----:B------:R-:W-:Y:S01]  /*d7e0*/  IMAD.MOV.U32 R206, RZ, RZ, 0x30 ;  /* 0x00000030ffce7424 */ /* 0x000fe200078e00ff */
[----:B------:R-:W-:Y:S01]  /*d7f0*/  R2UR UR7, R207 ;  /* 0x00000000cf0772ca */ /* 0x000fe200000e0000 */
[----:B------:R-:W-:-:S03]  /*d800*/  IMAD.MOV.U32 R207, RZ, RZ, 0xc00 ;  /* 0x00000c00ffcf7424 */ /* 0x000fc600078e00ff */
        /* <DEDUP_REMOVED lines=25> */
[----:B------:R-:W-:Y:S02]  /*d9a0*/  IMAD.MOV.U32 R205, RZ, RZ, 0x40000040 ;  /* 0x40000040ffcd7424 */ /* 0x000fe400078e00ff */
[----:B------:R-:W-:Y:S01]  /*d9b0*/  VIADD R21, R0, 0xc00 ;  /* 0x00000c0000157836 */ /* 0x000fe20000000000 */
[----:B------:R-:W-:Y:S02]  /*d9c0*/  WARPGROUP.DEPBAR.LE gsb0, 0x0 ;  /* 0x00008000000079c5 */ /* 0x000fe40000010000 */
[----:B------:R-:W-:-:S07]  /*d9d0*/  WARPGROUP.ARRIVE ;  /* 0x00000000000079c5 */ /* 0x000fce0000000000 */
        /* <DEDUP_REMOVED lines=71> */
[----:B------:R-:W-:Y:S02]  /*de50*/  R2UR UR6, R206 ;  /* 0x00000000ce0672ca */ /* 0x000fe400000e0000 */
[----:B------:R-:W-:Y:S01]  /*de60*/  R2UR UR7, R207 ;  /* 0x00000000cf0772ca */ /* 0x000fe200000e0000 */
[----:B------:R-:W-:Y:S02]  /*de70*/  WARPGROUP.DEPBAR.LE gsb0, 0x0 ;  /* 0x00008000000079c5 */ /* 0x000fe40000010000 */
[----:B------:R-:W-:-:S10]  /*de80*/  WARPGROUP.ARRIVE ;  /* 0x00000000000079c5 */ /* 0x000fd40000000000 */
        /* <DEDUP_REMOVED lines=13> */
[--C-:B------:R-:W-:Y:S01]  /*df60*/  IMAD.IADD R204, R11, 0x1, R21.reuse ;  /* 0x000000010bcc7824 */ /* 0x100fe200078e0215 */
[----:B------:R-:W-:Y:S01]  /*df70*/  R2UR UR5, R205 ;  /* 0x00000000cd0572ca */ /* 0x000fe200000e0000 */
[----:B------:R-:W-:Y:S02]  /*df80*/  IMAD.MOV.U32 R205, RZ, RZ, 0x40000040 ;  /* 0x40000040ffcd7424 */ /* 0x000fe400078e00ff */
[----:B------:R-:W-:Y:S01]  /*df90*/  IMAD.MOV.U32 R11, RZ, RZ, 0x1000 ;  /* 0x00001000ff0b7424 */ /* 0x000fe200078e00ff */
[----:B------:R-:W-:Y:S01]  /*dfa0*/  R2UR UR6, R204 ;  /* 0x00000000cc0672ca */ /* 0x000fe200000e0000 */
[----:B------:R-:W-:Y:S01]  /*dfb0*/  IMAD.IADD R204, R20, 0x1, R21 ;  /* 0x0000000114cc7824 */ /* 0x000fe200078e0215 */
[----:B------:R-:W-:Y:S01]  /*dfc0*/  R2UR UR7, R205 ;  /* 0x00000000cd0772ca */ /* 0x000fe200000e0000 */
[----:B------:R-:W-:Y:S01]  /*dfd0*/  IMAD.IADD R20, R203, 0x1, R20 ;  /* 0x00000001cb147824 */ /* 0x000fe200078e0214 */
[----:B------:R-:W-:Y:S01]  /*dfe0*/  SEL R11, R11, 0xf80, P3 ;  /* 0x00000f800b0b7807 */ /* 0x000fe20001800000 */
[----:B------:R-:W-:-:S02]  /*dff0*/  IMAD.MOV.U32 R205, RZ, RZ, 0x40000040 ;  /* 0x40000040ffcd7424 */ /* 0x000fc400078e00ff */
[----:B------:R-:W-:Y:S01]  /*e000*/  IMAD.MOV.U32 R21, RZ, RZ, 0x40000040 ;  /* 0x40000040ff157424 */ /* 0x000fe200078e00ff */
[----:B------:R-:W-:Y:S01]  /*e010*/  LOP3.LUT R11, R11, 0x1e00, RZ, 0xc0, !PT ;  /* 0x00001e000b0b7812 */ /* 0x000fe200078ec0ff */
[----:B------:R-:W-:-:S05]  /*e020*/  IMAD.MOV.U32 R203, RZ, RZ, 0x40 ;  /* 0x00000040ffcb7424 */ /* 0x000fca00078e00ff */
[----:B------:R-:W-:Y:S02]  /*e030*/  SEL R203, R203, 0x3e, P3 ;  /* 0x0000003ecbcb7807 */ /* 0x000fe40001800000 */
[----:B------:R-:W-:Y:S02]  /*e040*/  ISETP.NE.AND P3, PT, R193, RZ, PT ;  /* 0x000000ffc100720c */ /* 0x000fe40003f65270 */
[----:B------:R-:W-:-:S04]  /*e050*/  LOP3.LUT R203, R203, 0x6, RZ, 0xc0, !PT ;  /* 0x00000006cbcb7812 */ /* 0x000fc800078ec0ff */
[----:B------:R-:W-:Y:S01]  /*e060*/  IADD3 R202, R203, R11, R202 ;  /* 0x0000000bcbca7210 */ /* 0x000fe20007ffe0ca */
[----:B------:R-:W-:Y:S02]  /*e070*/  WARPGROUP.DEPBAR.LE gsb0, 0x0 ;  /* 0x00008000000079c5 */ /* 0x000fe40000010000 */
[----:B------:R-:W-:-:S06]  /*e080*/  WARPGROUP.ARRIVE ;  /* 0x00000000000079c5 */ /* 0x000fcc0000000000 */
[----:B------:R-:W-:Y:S01]  /*e090*/  HGMMA.64x64x16.F32.BF16 R152, gdesc[UR4], R152, gsb0 ;  /* 0x00e00000049879f0 */ /* 0x000fe20008001898 */
[----:B------:R-:W-:Y:S02]  /*e0a0*/  R2UR UR6, R204 ;  /* 0x00000000cc0672ca */ /* 0x000fe400000e0000 */
[----:B------:R-:W-:Y:S02]  /*e0b0*/  R2UR UR7, R205 ;  /* 0x00000000cd0772ca */ /* 0x000fe400000e0000 */
[----:B------:R-:W-:Y:S02]  /*e0c0*/  R2UR UR4, R20 ;  /* 0x00000000140472ca */ /* 0x000fe400000e0000 */
[----:B------:R-:W-:Y:S01]  /*e0d0*/  R2UR UR5, R21 ;  /* 0x00000000150572ca */ /* 0x000fe200000e0000 */
[----:B------:R-:W-:Y:S01]  /*e0e0*/  IMAD.MOV.U32 R21, RZ, RZ, 0x40000040 ;  /* 0x40000040ff157424 */ /* 0x000fe200078e00ff */
[----:B------:R-:W-:Y:S01]  /*e0f0*/  IADD3 R20, R203, R11, R0 ;  /* 0x0000000bcb147210 */ /* 0x000fe20007ffe000 */
[----:B------:R-:W-:Y:S01]  /*e100*/  IMAD.MOV.U32 R203, RZ, RZ, 0x40000040 ;  /* 0x40000040ffcb7424 */ /* 0x000fe200078e00ff */
[----:B------:R-:W-:-:S02]  /*e110*/  WARPGROUP.DEPBAR.LE gsb0, 0x0 ;  /* 0x00008000000079c5 */ /* 0x000fc40000010000 */
[----:B------:R-:W-:-:S07]  /*e120*/  WARPGROUP.ARRIVE ;  /* 0x00000000000079c5 */ /* 0x000fce0000000000 */
[----:B------:R-:W-:Y:S01]  /*e130*/  HGMMA.64x64x16.F32.BF16 R152, gdesc[UR4], R152, gsb0 ;  /* 0x00e00000049879f0 */ /* 0x000fe20008001898 */
[----:B------:R-:W-:Y:S01]  /*e140*/  R2UR UR4, R20 ;  /* 0x00000000140472ca */ /* 0x000fe200000e0000 */
[----:B------:R-:W-:Y:S01]  /*e150*/  IMAD R20, R18, 0x1000, R13 ;  /* 0x0000100012147824 */ /* 0x000fe200078e020d */
        /* <DEDUP_REMOVED lines=8> */
[----:B------:R-:W-:Y:S01]  /*e1e0*/  ULDC UR4, c[0x0][0xa80] ;  /* 0x0002a00000047ab9 */ /* 0x000fe20000000800 */
[----:B------:R-:W-:Y:S01]  /*e1f0*/  R2UR UR6, R20 ;  /* 0x00000000140672ca */ /* 0x000fe200000e0000 */
[----:B------:R-:W-:Y:S02]  /*e200*/  WARPGROUP.DEPBAR.LE gsb0, 0x0 ;  /* 0x00008000000079c5 */ /* 0x000fe40000010000 */
[----:B------:R-:W-:Y:S02]  /*e210*/  FMNMX.FTZ R11, R152, R198, !PT ;  /* 0x000000c6980b7209 */ /* 0x000fe40007810000 */
[----:B------:R-:W-:Y:S02]  /*e220*/  FMNMX.FTZ R21, R154, R200, !PT ;  /* 0x000000c89a157209 */ /* 0x000fe40007810000 */
        /* <DEDUP_REMOVED lines=29> */
[----:B------:R-:W-:-:S03]  /*e400*/  FMNMX.FTZ R21, R183, R21, !PT ;  /* 0x00000015b7157209 */ /* 0x000fc60007810000 */
[----:B------:R-:W0:Y:S04]  /*e410*/  SHFL.BFLY PT, R11, R12, 0x2, 0x1f ;  /* 0x0c401f000c0b7f89 */ /* 0x000e2800000e0000 */
[----:B------:R-:W1:Y:S01]  /*e420*/  SHFL.BFLY PT, R205, R21, 0x2, 0x1f ;  /* 0x0c401f0015cd7f89 */ /* 0x000e6200000e0000 */
[----:B0-----:R-:W-:Y:S02]  /*e430*/  FMNMX.FTZ R12, R12, R11, !PT ;  /* 0x0000000b0c0c7209 */ /* 0x001fe40007810000 */
[----:B-1----:R-:W-:-:S03]  /*e440*/  FMNMX.FTZ R21, R21, R205, !PT ;  /* 0x000000cd15157209 */ /* 0x002fc60007810000 */
[----:B------:R-:W0:Y:S02]  /*e450*/  SHFL.BFLY PT, R11, R12, 0x1, 0x1f ;  /* 0x0c201f000c0b7f89 */ /* 0x000e2400000e0000 */
[----:B0-----:R-:W-:Y:S01]  /*e460*/  FMNMX.FTZ R12, R12, R11, !PT ;  /* 0x0000000b0c0c7209 */ /* 0x001fe20007810000 */
[----:B------:R-:W-:-:S04]  /*e470*/  IMAD.U32 R11, RZ, RZ, UR4 ;  /* 0x00000004ff0b7e24 */ /* 0x000fc8000f8e00ff */
[C---:B------:R-:W-:Y:S01]  /*e480*/  FMUL.FTZ R203, R12.reuse, R11 ;  /* 0x0000000b0ccb7220 */ /* 0x040fe20000410000 */
[----:B------:R-:W-:-:S03]  /*e490*/  FADD.FTZ R198, -R12, R198 ;  /* 0x000000c60cc67221 */ /* 0x000fc60000010100 */
[-CC-:B------:R-:W-:Y:S01]  /*e4a0*/  FFMA.FTZ R204, R156, R11.reuse, -R203.reuse ;  /* 0x0000000b9ccc7223 */ /* 0x180fe200000108cb */
[-CC-:B------:R-:W-:Y:S01]  /*e4b0*/  FFMA.FTZ R156, R160, R11.reuse, -R203.reuse ;  /* 0x0000000ba09c7223 */ /* 0x180fe200000108cb */
[-CC-:B------:R-:W-:Y:S01]  /*e4c0*/  FFMA.FTZ R160, R164, R11.reuse, -R203.reuse ;  /* 0x0000000ba4a07223 */ /* 0x180fe200000108cb */
[-C--:B------:R-:W-:Y:S01]  /*e4d0*/  FMUL.FTZ R198, R198, R11.reuse ;  /* 0x0000000bc6c67220 */ /* 0x080fe20000410000 */
[----:B------:R-:W0:Y:S01]  /*e4e0*/  SHFL.BFLY PT, R164, R21, 0x1, 0x1f ;  /* 0x0c201f0015a47f89 */ /* 0x000e2200000e0000 */
[-CC-:B------:R-:W-:Y:S01]  /*e4f0*/  FFMA.FTZ R152, R152, R11.reuse, -R203.reuse ;  /* 0x0000000b98987223 */ /* 0x180fe200000108cb */
[-CC-:B------:R-:W-:Y:S01]  /*e500*/  FFMA.FTZ R153, R153, R11.reuse, -R203.reuse ;  /* 0x0000000b99997223 */ /* 0x180fe200000108cb */
[----:B------:R1:W2:Y:S01]  /*e510*/  MUFU.EX2 R202, R198 ;  /* 0x000000c600ca7308 */ /* 0x0002a20000000800 */
        /* <DEDUP_REMOVED lines=8> */
[-CC-:B-1----:R-:W-:Y:S01]  /*e5a0*/  FFMA.FTZ R198, R165, R11.reuse, -R203.reuse ;  /* 0x0000000ba5c67223 */ /* 0x182fe200000108cb */
[-CC-:B------:R-:W-:Y:S01]  /*e5b0*/  FFMA.FTZ R177, R177, R11.reuse, -R203.reuse ;  /* 0x0000000bb1b17223 */ /* 0x180fe200000108cb */
[-CC-:B------:R-:W-:Y:S01]  /*e5c0*/  FFMA.FTZ R180, R180, R11.reuse, -R203.reuse ;  /* 0x0000000bb4b47223 */ /* 0x180fe200000108cb */
[----:B------:R-:W-:-:S04]  /*e5d0*/  FFMA.FTZ R181, R181, R11, -R203 ;  /* 0x0000000bb5b57223 */ /* 0x000fc800000108cb */
[----:B------:R-:W-:Y:S01]  /*e5e0*/  MUFU.EX2 R153, R153 ;  /* 0x0000009900997308 */ /* 0x000fe20000000800 */
[-C--:B--2---:R-:W-:Y:S01]  /*e5f0*/  FMUL.FTZ R24, R24, R202.reuse ;  /* 0x000000ca18187220 */ /* 0x084fe20000410000 */
[-C--:B------:R-:W-:Y:S01]  /*e600*/  FMUL.FTZ R25, R25, R202.reuse ;  /* 0x000000ca19197220 */ /* 0x080fe20000410000 */
[-C--:B------:R-:W-:Y:S01]  /*e610*/  FMUL.FTZ R28, R28, R202.reuse ;  /* 0x000000ca1c1c7220 */ /* 0x080fe20000410000 */
[----:B------:R-:W-:Y:S01]  /*e620*/  FMUL.FTZ R29, R29, R202 ;  /* 0x000000ca1d1d7220 */ /* 0x000fe20000410000 */
[----:B0-----:R-:W-:Y:S01]  /*e630*/  FMNMX.FTZ R21, R21, R164, !PT ;  /* 0x000000a415157209 */ /* 0x001fe20007810000 */
[-C--:B------:R-:W-:Y:S01]  /*e640*/  FMUL.FTZ R32, R32, R202.reuse ;  /* 0x000000ca20207220 */ /* 0x080fe20000410000 */
[-C--:B------:R-:W-:Y:S01]  /*e650*/  FMUL.FTZ R33, R33, R202.reuse ;  /* 0x000000ca21217220 */ /* 0x080fe20000410000 */
[----:B------:R-:W-:Y:S01]  /*e660*/  MUFU.EX2 R204, R204 ;  /* 0x000000cc00cc7308 */ /* 0x000fe20000000800 */
[-C--:B------:R-:W-:Y:S01]  /*e670*/  FMUL.FTZ R36, R36, R202.reuse ;  /* 0x000000ca24247220 */ /* 0x080fe20000410000 */
[C---:B------:R-:W-:Y:S01]  /*e680*/  FADD.FTZ R164, -R21.reuse, R200 ;  /* 0x000000c815a47221 */ /* 0x040fe20000010100 */
[-C--:B------:R-:W-:Y:S01]  /*e690*/  FMUL.FTZ R205, R21, R11.reuse ;  /* 0x0000000b15cd7220 */ /* 0x080fe20000410000 */
        /* <DEDUP_REMOVED lines=8> */
[----:B------:R-:W0:Y:S01]  /*e720*/  MUFU.EX2 R164, R164 ;  /* 0x000000a400a47308 */ /* 0x000e220000000800 */
[----:B------:R-:W-:Y:S01]  /*e730*/  FFMA.FTZ R159, R163, R11, -R205 ;  /* 0x0000000ba39f7223 */ /* 0x000fe200000108cd */
[----:B------:R-:W-:-:S02]  /*e740*/  @!P1 VIADD R162, R196, 0x38840 ;  /* 0x00038840c4a29836 */ /* 0x000fc40000000000 */
[-C--:B------:R-:W-:Y:S01]  /*e750*/  FFMA.FTZ R200, R166, R11.reuse, -R205 ;  /* 0x0000000ba6c87223 */ /* 0x080fe200000108cd */
[----:B------:R-:W-:Y:S02]  /*e760*/  @!P3 IMAD R163, R199, 0x40, R191 ;  /* 0x00000040c7a3b824 */ /* 0x000fe400078e02bf */
[-CC-:B------:R-:W-:Y:S01]  /*e770*/  FFMA.FTZ R203, R167, R11.reuse, -R205.reuse ;  /* 0x0000000ba7cb7223 */ /* 0x180fe200000108cd */
[-CC-:B------:R-:W-:Y:S01]  /*e780*/  FFMA.FTZ R170, R170, R11.reuse, -R205.reuse ;  /* 0x0000000baaaa7223 */ /* 0x180fe200000108cd */
[----:B------:R-:W-:Y:S01]  /*e790*/  @!P1 PRMT R162, RZ, 0x654, R162 ;  /* 0x00000654ffa29816 */ /* 0x000fe200000000a2 */
[----:B------:R-:W1:Y:S01]  /*e7a0*/  MUFU.EX2 R154, R154 ;  /* 0x0000009a009a7308 */ /* 0x000e620000000800 */
[----:B------:R-:W-:Y:S02]  /*e7b0*/  @!P3 IMAD R163, R163, 0x4, R2 ;  /* 0x00000004a3a3b824 */ /* 0x000fe400078e0202 */
[-CC-:B------:R-:W-:Y:S01]  /*e7c0*/  FFMA.FTZ R171, R171, R11.reuse, -R205.reuse ;  /* 0x0000000babab7223 */ /* 0x180fe200000108cd */
[----:B------:R2:W-:Y:S01]  /*e7d0*/  @!P1 SYNCS.ARRIVE.TRANS64.RED.A1T0 RZ, [R162+URZ], RZ ;  /* 0x000000ffa2ff99a7 */ /* 0x0005e2000810043f */
[-CC-:B------:R-:W-:Y:S01]  /*e7e0*/  FFMA.FTZ R174, R174, R11.reuse, -R205.reuse ;  /* 0x0000000baeae7223 */ /* 0x180fe200000108cd */
[-CC-:B------:R-:W-:Y:S01]  /*e7f0*/  FFMA.FTZ R175, R175, R11.reuse, -R205.reuse ;  /* 0x0000000bafaf7223 */ /* 0x180fe200000108cd */
[----:B------:R-:W-:Y:S01]  /*e800*/  @!P3 STS [R163+0x38400], R202 ;  /* 0x038400caa300b388 */ /* 0x000fe20000000800 */
[-CC-:B------:R-:W-:Y:S01]  /*e810*/  FFMA.FTZ R182, R182, R11.reuse, -R205.reuse ;  /* 0x0000000bb6b67223 */ /* 0x180fe200000108cd */
[----:B------:R-:W3:Y:S01]  /*e820*/  MUFU.EX2 R206, R206 ;  /* 0x000000ce00ce7308 */ /* 0x000ee20000000800 */
[-CC-:B------:R-:W-:Y:S01]  /*e830*/  FFMA.FTZ R183, R183, R11.reuse, -R205.reuse ;  /* 0x0000000bb7b77223 */ /* 0x180fe200000108cd */
[----:B0-----:R0:W-:Y:S01]  /*e840*/  @!P3 STS [R163+0x38420], R164 ;  /* 0x038420a4a300b388 */ /* 0x0011e20000000800 */
[-CC-:B--2---:R-:W-:Y:S01]  /*e850*/  FFMA.FTZ R162, R178, R11.reuse, -R205.reuse ;  /* 0x0000000bb2a27223 */ /* 0x184fe200000108cd */
[----:B------:R-:W-:Y:S01]  /*e860*/  FFMA.FTZ R178, R179, R11, -R205 ;  /* 0x0000000bb3b27223 */ /* 0x000fe200000108cd */
[-C--:B------:R-:W-:Y:S01]  /*e870*/  FMUL.FTZ R26, R26, R164.reuse ;  /* 0x000000a41a1a7220 */ /* 0x080fe20000410000 */
[-C--:B------:R-:W-:Y:S01]  /*e880*/  FMUL.FTZ R27, R27, R164.reuse ;  /* 0x000000a41b1b7220 */ /* 0x080fe20000410000 */
[-C--:B------:R-:W-:Y:S01]  /*e890*/  FMUL.FTZ R30, R30, R164.reuse ;  /* 0x000000a41e1e7220 */ /* 0x080fe20000410000 */
[----:B------:R-:W2:Y:S01]  /*e8a0*/  MUFU.EX2 R155, R155 ;  /* 0x0000009b009b7308 */ /* 0x000ea20000000800 */
[----:B-1----:R-:W-:Y:S01]  /*e8b0*/  FFMA.FTZ R197, R164, R197, R154 ;  /* 0x000000c5a4c57223 */ /* 0x002fe2000001009a */
[-C--:B------:R-:W-:Y:S01]  /*e8c0*/  FMUL.FTZ R31, R31, R164.reuse ;  /* 0x000000a41f1f7220 */ /* 0x080fe20000410000 */
[----:B------:R-:W-:Y:S01]  /*e8d0*/  FMUL.FTZ R34, R34, R164 ;  /* 0x000000a422227220 */ /* 0x000fe20000410000 */
[----:B0-----:R-:W-:Y:S01]  /*e8e0*/  FFMA.FTZ R163, R202, R15, R152 ;  /* 0x0000000fcaa37223 */ /* 0x001fe20000010098 */
[----:B------:R-:W-:Y:S01]  /*e8f0*/  F2FP.BF16.F32.PACK_AB R152, R153, R152 ;  /* 0x000000989998723e */ /* 0x000fe200000010ff */
[-C--:B------:R-:W-:Y:S01]  /*e900*/  FMUL.FTZ R35, R35, R164.reuse ;  /* 0x000000a423237220 */ /* 0x080fe20000410000 */
[----:B------:R-:W-:Y:S01]  /*e910*/  FMUL.FTZ R38, R38, R164 ;  /* 0x000000a426267220 */ /* 0x000fe20000410000 */
[----:B------:R-:W0:Y:S01]  /*e920*/  MUFU.EX2 R165, R165 ;  /* 0x000000a500a57308 */ /* 0x000e220000000800 */
[C---:B---3--:R-:W-:Y:S01]  /*e930*/  FADD.FTZ R197, R206.reuse, R197 ;  /* 0x000000c5cec57221 */ /* 0x048fe20000010000 */
[----:B------:R-:W-:Y:S01]  /*e940*/  FADD.FTZ R163, R153, R163 ;  /* 0x000000a399a37221 */ /* 0x000fe20000010000 */
[----:B------:R-:W-:Y:S01]  /*e950*/  F2FP.BF16.F32.PACK_AB R153, R206, R154 ;  /* 0x0000009ace99723e */ /* 0x000fe200000010ff */
[-C--:B------:R-:W-:Y:S01]  /*e960*/  FMUL.FTZ R39, R39, R164.reuse ;  /* 0x000000a427277220 */ /* 0x080fe20000410000 */
[-C--:B------:R-:W-:Y:S01]  /*e970*/  FMUL.FTZ R42, R42, R164.reuse ;  /* 0x000000a42a2a7220 */ /* 0x080fe20000410000 */
[-C--:B------:R-:W-:Y:S01]  /*e980*/  FMUL.FTZ R43, R43, R164.reuse ;  /* 0x000000a42b2b7220 */ /* 0x080fe20000410000 */
[-C--:B------:R-:W-:Y:S01]  /*e990*/  FMUL.FTZ R46, R46, R164.reuse ;  /* 0x000000a42e2e7220 */ /* 0x080fe20000410000 */
[----:B------:R-:W1:Y:S01]  /*e9a0*/  MUFU.EX2 R158, R158 ;  /* 0x0000009e009e7308 */ /* 0x000e620000000800 */
        /* <DEDUP_REMOVED lines=8> */
[C---:B0-----:R-:W-:Y:S01]  /*ea30*/  FADD.FTZ R197, R165.reuse, R197 ;  /* 0x000000c5a5c57221 */ /* 0x041fe20000010000 */
[----:B------:R-:W-:Y:S01]  /*ea40*/  F2FP.BF16.F32.PACK_AB R155, R165, R155 ;  /* 0x0000009ba59b723e */ /* 0x000fe200000010ff */
[-C--:B------:R-:W-:Y:S01]  /*ea50*/  FMUL.FTZ R59, R59, R164.reuse ;  /* 0x000000a43b3b7220 */ /* 0x080fe20000410000 */
[-C--:B------:R-:W-:Y:S01]  /*ea60*/  FMUL.FTZ R62, R62, R164.reuse ;  /* 0x000000a43e3e7220 */ /* 0x080fe20000410000 */
[-C--:B------:R-:W-:Y:S01]  /*ea70*/  FMUL.FTZ R63, R63, R164.reuse ;  /* 0x000000a43f3f7220 */ /* 0x080fe20000410000 */
[-C--:B------:R-:W-:Y:S01]  /*ea80*/  FMUL.FTZ R66, R66, R164.reuse ;  /* 0x000000a442427220 */ /* 0x080fe20000410000 */
[-C--:B------:R-:W-:Y:S01]  /*ea90*/  FMUL.FTZ R67, R67, R164.reuse ;  /* 0x000000a443437220 */ /* 0x080fe20000410000 */
[----:B------:R-:W-:Y:S01]  /*eaa0*/  MUFU.EX2 R156, R156 ;  /* 0x0000009c009c7308 */ /* 0x000fe20000000800 */
[----:B-1----:R-:W-:Y:S01]  /*eab0*/  FADD.FTZ R179, R158, R197 ;  /* 0x000000c59eb37221 */ /* 0x002fe20000010000 */
[-C--:B------:R-:W-:Y:S01]  /*eac0*/  FMUL.FTZ R70, R70, R164.reuse ;  /* 0x000000a446467220 */ /* 0x080fe20000410000 */
[-C--:B------:R-:W-:Y:S01]  /*ead0*/  FMUL.FTZ R71, R71, R164.reuse ;  /* 0x000000a447477220 */ /* 0x080fe20000410000 */
[-C--:B------:R-:W-:Y:S01]  /*eae0*/  FMUL.FTZ R74, R74, R164.reuse ;  /* 0x000000a44a4a7220 */ /* 0x080fe20000410000 */
[-C--:B------:R-:W-:Y:S01]  /*eaf0*/  FMUL.FTZ R75, R75, R164.reuse ;  /* 0x000000a44b4b7220 */ /* 0x080fe20000410000 */
[-C--:B------:R-:W-:Y:S01]  /*eb00*/  FMUL.FTZ R78, R78, R164.reuse ;  /* 0x000000a44e4e7220 */ /* 0x080fe20000410000 */
[----:B------:R-:W-:Y:S01]  /*eb10*/  FMUL.FTZ R79, R79, R164 ;  /* 0x000000a44f4f7220 */ /* 0x000fe20000410000 */
[----:B------:R-:W-:Y:S01]  /*eb20*/  MUFU.EX2 R161, R161 ;  /* 0x000000a100a17308 */ /* 0x000fe20000000800 */
[----:B--2---:R-:W-:Y:S01]  /*eb30*/  F2FP.BF16.F32.PACK_AB R154, R157, R204 ;  /* 0x000000cc9d9a723e */ /* 0x004fe200000010ff */
[----:B------:R-:W-:Y:S01]  /*eb40*/  BAR.SYNC.DEFER_BLOCKING 0xf, 0x100 ;  /* 0x03c4000000007b1d */ /* 0x000fe20000010000 */
[-C--:B------:R-:W-:Y:S01]  /*eb50*/  FMUL.FTZ R82, R82, R164.reuse ;  /* 0x000000a452527220 */ /* 0x080fe20000410000 */
[-C--:B------:R-:W-:Y:S01]  /*eb60*/  FMUL.FTZ R83, R83, R164.reuse ;  /* 0x000000a453537220 */ /* 0x080fe20000410000 */
[-C--:B------:R-:W-:Y:S01]  /*eb70*/  FMUL.FTZ R86, R86, R164.reuse ;  /* 0x000000a456567220 */ /* 0x080fe20000410000 */
[-C--:B------:R-:W-:Y:S01]  /*eb80*/  FMUL.FTZ R87, R87, R164.reuse ;  /* 0x000000a457577220 */ /* 0x080fe20000410000 */
[-C--:B------:R-:W-:Y:S01]  /*eb90*/  FMUL.FTZ R90, R90, R164.reuse ;  /* 0x000000a45a5a7220 */ /* 0x080fe20000410000 */
[----:B------:R-:W0:Y:S01]  /*eba0*/  MUFU.EX2 R159, R159 ;  /* 0x0000009f009f7308 */ /* 0x000e220000000800 */
        /* <DEDUP_REMOVED lines=16> */
[----:B0-----:R-:W-:Y:S01]  /*ecb0*/  FADD.FTZ R179, R159, R179 ;  /* 0x000000b39fb37221 */ /* 0x001fe20000010000 */
        /* <DEDUP_REMOVED lines=18> */
[----:B------:R-:W-:Y:S01]  /*ede0*/  FMUL.FTZ R151, R151, R164 ;  /* 0x000000a497977220 */ /* 0x000fe20000410000 */
[-C--:B------:R-:W-:Y:S01]  /*edf0*/  FMUL.FTZ R41, R41, R202.reuse ;  /* 0x000000ca29297220 */ /* 0x080fe20000410000 */
        /* <DEDUP_REMOVED lines=11> */
[----:B--2---:R-:W-:Y:S01]  /*eeb0*/  FADD.FTZ R162, R204, R163 ;  /* 0x000000a3cca27221 */ /* 0x004fe20000010000 */
[-C--:B------:R-:W-:Y:S01]  /*eec0*/  FMUL.FTZ R61, R61, R202.reuse ;  /* 0x000000ca3d3d7220 */ /* 0x080fe20000410000 */
[-C--:B------:R-:W-:Y:S01]  /*eed0*/  FMUL.FTZ R64, R64, R202.reuse ;  /* 0x000000ca40407220 */ /* 0x080fe20000410000 */
[----:B------:R-:W-:Y:S01]  /*eee0*/  FMUL.FTZ R65, R65, R202 ;  /* 0x000000ca41417220 */ /* 0x000fe20000410000 */
[----:B------:R-:W-:Y:S01]  /*eef0*/  FADD.FTZ R162, R157, R162 ;  /* 0x000000a29da27221 */ /* 0x000fe20000010000 */
[----:B------:R-:W-:Y:S01]  /*ef00*/  F2FP.BF16.F32.PACK_AB R157, R159, R158 ;  /* 0x0000009e9f9d723e */ /* 0x000fe200000010ff */
[----:B------:R-:W-:Y:S01]  /*ef10*/  FMUL.FTZ R68, R68, R202 ;  /* 0x000000ca44447220 */ /* 0x000fe20000410000 */
[----:B------:R-:W-:Y:S01]  /*ef20*/  MUFU.EX2 R169, R169 ;  /* 0x000000a900a97308 */ /* 0x000fe20000000800 */
[----:B------:R-:W-:Y:S01]  /*ef30*/  FADD.FTZ R162, R156, R162 ;  /* 0x000000a29ca27221 */ /* 0x000fe20000010000 */
[----:B------:R-:W-:Y:S01]  /*ef40*/  F2FP.BF16.F32.PACK_AB R156, R161, R156 ;  /* 0x0000009ca19c723e */ /* 0x000fe200000010ff */
[----:B------:R-:W-:Y:S01]  /*ef50*/  FMUL.FTZ R69, R69, R202 ;  /* 0x000000ca45457220 */ /* 0x000fe20000410000 */
[----:B-1----:R-:W-:Y:S01]  /*ef60*/  F2FP.BF16.F32.PACK_AB R158, R198, R160 ;  /* 0x000000a0c69e723e */ /* 0x002fe200000010ff */
[----:B------:R-:W-:Y:S01]  /*ef70*/  FADD.FTZ R162, R161, R162 ;  /* 0x000000a2a1a27221 */ /* 0x000fe20000010000 */
[----:B0-----:R-:W-:Y:S01]  /*ef80*/  F2FP.BF16.F32.PACK_AB R159, R203, R200 ;  /* 0x000000c8cb9f723e */ /* 0x001fe200000010ff */
        /* <DEDUP_REMOVED lines=46> */
[----:B------:R-:W-:Y:S01]  /*f270*/  FMUL.FTZ R149, R149, R202 ;  /* 0x000000ca95957220 */ /* 0x000fe20000410000 */
[----:B------:R0:W-:Y:S01]  /*f280*/  STSM.16.M88.4 [R195+0x36400], R152 ;  /* 0x03640098c3007844 */ /* 0x0001e20000000200 */
[----:B------:R-:W-:Y:S01]  /*f290*/  FADD.FTZ R179, R200, R179 ;  /* 0x000000b3c8b37221 */ /* 0x000fe20000010000 */
[----:B------:R-:W-:Y:S01]  /*f2a0*/  MUFU.EX2 R176, R176 ;  /* 0x000000b000b07308 */ /* 0x000fe20000000800 */
[----:B------:R-:W-:Y:S01]  /*f2b0*/  @!P1 VIADD R196, R196, 0x38860 ;  /* 0x00038860c4c49836 */ /* 0x000fe20000000000 */
[----:B------:R2:W-:Y:S01]  /*f2c0*/  STSM.16.M88.4 [R209], R156 ;  /* 0x0000009cd1007844 */ /* 0x0005e20000000200 */
[----:B------:R-:W-:Y:S01]  /*f2d0*/  FADD.FTZ R179, R203, R179 ;  /* 0x000000b3cbb37221 */ /* 0x000fe20000010000 */
[----:B------:R-:W-:-:S02]  /*f2e0*/  IMAD.MOV.U32 R199, RZ, RZ, R18 ;  /* 0x000000ffffc77224 */ /* 0x000fc400078e0012 */
[----:B------:R-:W-:Y:S01]  /*f2f0*/  @!P1 PRMT R196, RZ, 0x654, R196 ;  /* 0x00000654ffc49816 */ /* 0x000fe200000000c4 */
[----:B------:R-:W-:Y:S01]  /*f300*/  FADD.FTZ R179, R170, R179 ;  /* 0x000000b3aab37221 */ /* 0x000fe20000010000 */
[----:B------:R-:W3:Y:S01]  /*f310*/  MUFU.EX2 R177, R177 ;  /* 0x000000b100b17308 */ /* 0x000ee20000000800 */
[----:B-1----:R-:W-:Y:S01]  /*f320*/  F2FP.BF16.F32.PACK_AB R163, R175, R174 ;  /* 0x000000aeafa3723e */ /* 0x002fe200000010ff */
[----:B------:R-:W-:Y:S02]  /*f330*/  IMAD.MOV.U32 R200, RZ, RZ, R21 ;  /* 0x000000ffffc87224 */ /* 0x000fe400078e0015 */
[----:B------:R-:W-:-:S04]  /*f340*/  FADD.FTZ R179, R171, R179 ;  /* 0x000000b3abb37221 */ /* 0x000fc80000010000 */
[----:B------:R-:W-:Y:S01]  /*f350*/  FADD.FTZ R179, R174, R179 ;  /* 0x000000b3aeb37221 */ /* 0x000fe20000010000 */
[----:B------:R-:W-:Y:S03]  /*f360*/  MUFU.EX2 R180, R180 ;  /* 0x000000b400b47308 */ /* 0x000fe60000000800 */
[----:B------:R-:W-:-:S04]  /*f370*/  FADD.FTZ R179, R175, R179 ;  /* 0x000000b3afb37221 */ /* 0x000fc80000010000 */
[----:B------:R-:W-:Y:S01]  /*f380*/  FADD.FTZ R179, R15, R179 ;  /* 0x000000b30fb37221 */ /* 0x000fe20000010000 */
[----:B------:R-:W1:Y:S01]  /*f390*/  MUFU.EX2 R181, R181 ;  /* 0x000000b500b57308 */ /* 0x000e620000000800 */
[----:B---3--:R-:W-:-:S07]  /*f3a0*/  F2FP.BF16.F32.PACK_AB R164, R177, R176 ;  /* 0x000000b0b1a4723e */ /* 0x008fce00000010ff */
[----:B------:R-:W3:Y:S08]  /*f3b0*/  MUFU.EX2 R178, R178 ;  /* 0x000000b200b27308 */ /* 0x000ef00000000800 */
[----:B------:R-:W4:Y:S01]  /*f3c0*/  MUFU.EX2 R182, R182 ;  /* 0x000000b600b67308 */ /* 0x000f220000000800 */
[----:B-1----:R-:W-:-:S07]  /*f3d0*/  F2FP.BF16.F32.PACK_AB R166, R181, R180 ;  /* 0x000000b4b5a6723e */ /* 0x002fce00000010ff */
[----:B------:R1:W5:Y:S01]  /*f3e0*/  MUFU.EX2 R197, R183 ;  /* 0x000000b700c57308 */ /* 0x0003620000000800 */
[C---:B---3--:R-:W-:Y:S01]  /*f3f0*/  F2FP.BF16.F32.PACK_AB R165, R178.reuse, R15 ;  /* 0x0000000fb2a5723e */ /* 0x048fe200000010ff */
[----:B------:R-:W-:Y:S01]  /*f400*/  FADD.FTZ R179, R178, R179 ;  /* 0x000000b3b2b37221 */ /* 0x000fe20000010000 */
[----:B-1----:R-:W-:Y:S01]  /*f410*/  FADD.FTZ R183, R160, R162 ;  /* 0x000000a2a0b77221 */ /* 0x002fe20000010000 */
[----:B------:R-:W-:Y:S02]  /*f420*/  F2FP.BF16.F32.PACK_AB R160, R169, R168 ;  /* 0x000000a8a9a0723e */ /* 0x000fe400000010ff */
[----:B----4-:R-:W-:Y:S01]  /*f430*/  FADD.FTZ R179, R182, R179 ;  /* 0x000000b3b6b37221 */ /* 0x010fe20000010000 */
[----:B------:R-:W-:Y:S01]  /*f440*/  F2FP.BF16.F32.PACK_AB R162, R173, R172 ;  /* 0x000000acada2723e */ /* 0x000fe200000010ff */
[----:B------:R-:W-:Y:S01]  /*f450*/  FADD.FTZ R183, R198, R183 ;  /* 0x000000b7c6b77221 */ /* 0x000fe20000010000 */
[----:B------:R-:W-:Y:S01]  /*f460*/  IMAD.MOV.U32 R198, RZ, RZ, R12 ;  /* 0x000000ffffc67224 */ /* 0x000fe200078e000c */
[----:B-----5:R-:W-:-:S02]  /*f470*/  F2FP.BF16.F32.PACK_AB R167, R197, R182 ;  /* 0x000000b6c5a7723e */ /* 0x020fc400000010ff */
[----:B------:R2:W-:Y:S01]  /*f480*/  STSM.16.M88.4 [R201], R160 ;  /* 0x000000a0c9007844 */ /* 0x0005e20000000200 */
[----:B------:R-:W-:Y:S01]  /*f490*/  FADD.FTZ R183, R168, R183 ;  /* 0x000000b7a8b77221 */ /* 0x000fe20000010000 */
[----:B------:R-:W-:Y:S02]  /*f4a0*/  FADD.FTZ R197, R197, R179 ;  /* 0x000000b3c5c57221 */ /* 0x000fe40000010000 */
[----:B------:R2:W-:Y:S01]  /*f4b0*/  STSM.16.M88.4 [R208], R164 ;  /* 0x000000a4d0007844 */ /* 0x0005e20000000200 */
[----:B------:R-:W-:Y:S01]  /*f4c0*/  WARPGROUP.ARRIVE ;  /* 0x00000000000079c5 */ /* 0x000fe20000000000 */
[----:B------:R-:W-:-:S04]  /*f4d0*/  FADD.FTZ R183, R169, R183 ;  /* 0x000000b7a9b77221 */ /* 0x000fc80000010000 */
[----:B------:R-:W-:Y:S01]  /*f4e0*/  FADD.FTZ R183, R172, R183 ;  /* 0x000000b7acb77221 */ /* 0x000fe20000010000 */
[----:B------:R-:W-:Y:S03]  /*f4f0*/  HGMMA.64x256x16.F32.BF16 R24, R152, gdesc[UR4].tnspB, R24, gsb0 ;  /* 0x43e0000498187df0 */ /* 0x000fe60008001818 */
[----:B------:R-:W-:-:S04]  /*f500*/  FADD.FTZ R183, R173, R183 ;  /* 0x000000b7adb77221 */ /* 0x000fc80000010000 */
[----:B------:R-:W-:-:S04]  /*f510*/  FADD.FTZ R183, R176, R183 ;  /* 0x000000b7b0b77221 */ /* 0x000fc80000010000 */
[----:B------:R-:W-:-:S04]  /*f520*/  FADD.FTZ R183, R177, R183 ;  /* 0x000000b7b1b77221 */ /* 0x000fc80000010000 */
[----:B------:R-:W-:-:S04]  /*f530*/  FADD.FTZ R183, R180, R183 ;  /* 0x000000b7b4b77221 */ /* 0x000fc80000010000 */
[----:B------:R-:W-:Y:S01]  /*f540*/  FADD.FTZ R15, R181, R183 ;  /* 0x000000b7b50f7221 */ /* 0x000fe20000010000 */
[----:B------:R-:W-:Y:S02]  /*f550*/  WARPGROUP.DEPBAR.LE gsb0, 0x0 ;  /* 0x00008000000079c5 */ /* 0x000fe40000010000 */
[----:B0-----:R-:W-:Y:S01]  /*f560*/  VIADD R152, R20, 0x80 ;  /* 0x0000008014987836 */ /* 0x001fe20000000000 */
[----:B------:R-:W-:Y:S01]  /*f570*/  WARPGROUP.ARRIVE ;  /* 0x00000000000079c5 */ /* 0x000fe20000000000 */
[----:B------:R-:W-:-:S03]  /*f580*/  IMAD.MOV.U32 R153, RZ, RZ, 0x40000040 ;  /* 0x40000040ff997424 */ /* 0x000fc600078e00ff */
[----:B------:R-:W-:Y:S01]  /*f590*/  R2UR UR6, R152 ;  /* 0x00000000980672ca */ /* 0x000fe200000e0000 */
[----:B------:R-:W-:Y:S01]  /*f5a0*/  VIADD R152, R20, 0x100 ;  /* 0x0000010014987836 */ /* 0x000fe20000000000 */
[----:B------:R-:W-:Y:S01]  /*f5b0*/  R2UR UR7, R153 ;  /* 0x00000000990772ca */ /* 0x000fe200000e0000 */
[----:B------:R-:W-:-:S12]  /*f5c0*/  IMAD.MOV.U32 R153, RZ, RZ, 0x40000040 ;  /* 0x40000040ff997424 */ /* 0x000fd800078e00ff */
[----:B------:R-:W-:Y:S01]  /*f5d0*/  HGMMA.64x256x16.F32.BF16 R24, R156, gdesc[UR4].tnspB, R24, gsb0 ;  /* 0x43e000049c187df0 */ /* 0x000fe20008001818 */
[----:B------:R-:W-:Y:S01]  /*f5e0*/  R2UR UR6, R152 ;  /* 0x00000000980672ca */ /* 0x000fe200000e0000 */
[----:B------:R-:W-:Y:S01]  /*f5f0*/  VIADD R152, R20, 0x180 ;  /* 0x0000018014987836 */ /* 0x000fe20000000000 */
[----:B------:R-:W-:Y:S01]  /*f600*/  R2UR UR7, R153 ;  /* 0x00000000990772ca */ /* 0x000fe200000e0000 */
[----:B------:R-:W-:Y:S01]  /*f610*/  IMAD.MOV.U32 R153, RZ, RZ, 0x40000040 ;  /* 0x40000040ff997424 */ /* 0x000fe200078e00ff */
[----:B------:R-:W-:Y:S02]  /*f620*/  WARPGROUP.DEPBAR.LE gsb0, 0x0 ;  /* 0x00008000000079c5 */ /* 0x000fe40000010000 */
[----:B------:R-:W-:-:S15]  /*f630*/  WARPGROUP.ARRIVE ;  /* 0x00000000000079c5 */ /* 0x000fde0000000000 */
[----:B------:R-:W-:-:S06]  /*f640*/  NOP ;  /* 0x0000000000007918 */ /* 0x000fcc0000000000 */
[----:B------:R-:W-:Y:S01]  /*f650*/  HGMMA.64x256x16.F32.BF16 R24, R160, gdesc[UR4].tnspB, R24, gsb0 ;  /* 0x43e00004a0187df0 */ /* 0x000fe20008001818 */
[----:B------:R-:W-:Y:S02]  /*f660*/  R2UR UR6, R152 ;  /* 0x00000000980672ca */ /* 0x000fe400000e0000 */
[----:B------:R-:W-:Y:S01]  /*f670*/  R2UR UR7, R153 ;  /* 0x00000000990772ca */ /* 0x000fe200000e0000 */
        /* <DEDUP_REMOVED lines=15> */
.L_x_4412:
[----:B------:R-:W-:Y:S05]  /*f770*/  BSYNC B0 ;  /* 0x0000000000007941 */ /* 0x000fea0003800000 */
.L_x_4411:
[----:B------:R-:W0:Y:S01]  /*f780*/  SHFL.BFLY PT, R0, R15, 0x2, 0x1f ;  /* 0x0c401f000f007f89 */ /* 0x000e2200000e0000 */
[----:B------:R-:W-:Y:S02]  /*f790*/  IMAD.MOV.U32 R4, RZ, RZ, RZ ;  /* 0x000000ffff047224 */ /* 0x000fe400078e00ff */
[----:B-1----:R-:W-:Y:S01]  /*f7a0*/  IMAD.MOV.U32 R20, RZ, RZ, -0x800000 ;  /* 0xff800000ff147424 */ /* 0x002fe200078e00ff */
[----:B------:R-:W-:Y:S06]  /*f7b0*/  BAR.ARV 0x8, 0x100 ;  /* 0x0204000000007b1d */ /* 0x000fec0000002000 */
[----:B------:R-:W-:-:S02]  /*f7c0*/  VIADD R221, R221, 0x1 ;  /* 0x00000001dddd7836 */ /* 0x000fc40000000000 */
[----:B------:R-:W-:Y:S01]  /*f7d0*/  BAR.SYNC.DEFER_BLOCKING 0xf, 0x100 ;  /* 0x03c4000000007b1d */ /* 0x000fe20000010000 */
[----:B0-----:R-:W-:-:S05]  /*f7e0*/  FADD.FTZ R0, R0, R15 ;  /* 0x0000000f00007221 */ /* 0x001fca0000010000 */
[----:B------:R-:W0:Y:S02]  /*f7f0*/  SHFL.BFLY PT, R3, R0, 0x1, 0x1f ;  /* 0x0c201f0000037f89 */ /* 0x000e2400000e0000 */
[----:B0-----:R-:W-:-:S05]  /*f800*/  FADD.FTZ R3, R0, R3 ;  /* 0x0000000300037221 */ /* 0x001fca0000010000 */
[----:B------:R-:W-:-:S13]  /*f810*/  FSETP.NE.FTZ.AND P0, PT, R3, RZ, PT ;  /* 0x000000ff0300720b */ /* 0x000fda0003f15000 */
[----:B------:R-:W0:Y:S08]  /*f820*/  @P0 MUFU.LG2 R0, R3 ;  /* 0x0000000300000308 */ /* 0x000e300000000c00 */
[----:B------:R1:W3:Y:S01]  /*f830*/  @P0 MUFU.RCP R4, R3 ;  /* 0x0000000300040308 */ /* 0x0002e20000001000 */
[----:B0-----:R-:W-:Y:S01]  /*f840*/  @P0 FMUL.FTZ R0, R0, 0.69314718246459960938 ;  /* 0x3f31721800000820 */ /* 0x001fe20000410000 */
[----:B-1----:R-:W-:-:S04]  /*f850*/  @P0 FMUL.FTZ R3, R11, 0.69314718246459960938 ;  /* 0x3f3172180b030820 */ /* 0x002fc80000410000 */
[----:B------:R-:W-:Y:S02]  /*f860*/  @P0 FFMA.FTZ R20, R3, R12, R0 ;  /* 0x0000000c03140223 */ /* 0x000fe40000010000 */
[----:B------:R-:W0:Y:S01]  /*f870*/  SHFL.BFLY PT, R0, R197, 0x2, 0x1f ;  /* 0x0c401f00c5007f89 */ /* 0x000e2200000e0000 */
        /* <DEDUP_REMOVED lines=23> */
[----:B0-----:R-:W-:Y:S01]  /*f9f0*/  FADD.FTZ R0, R0, R197 ;  /* 0x000000c500007221 */ /* 0x001fe20000010000 */
[-C--:B------:R-:W-:Y:S01]  /*fa00*/  FMUL.FTZ R69, R69, R4.reuse ;  /* 0x0000000445457220 */ /* 0x080fe20000410000 */
[-C--:B------:R-:W-:Y:S01]  /*fa10*/  FMUL.FTZ R72, R72, R4.reuse ;  /* 0x0000000448487220 */ /* 0x080fe20000410000 */
[-C--:B------:R-:W-:Y:S01]  /*fa20*/  FMUL.FTZ R73, R73, R4.reuse ;  /* 0x0000000449497220 */ /* 0x080fe20000410000 */
[-C--:B------:R-:W-:Y:S01]  /*fa30*/  FMUL.FTZ R76, R76, R4.reuse ;  /* 0x000000044c4c7220 */ /* 0x080fe20000410000 */
[----:B------:R-:W0:Y:S01]  /*fa40*/  SHFL.BFLY PT, R3, R0, 0x1, 0x1f ;  /* 0x0c201f0000037f89 */ /* 0x000e2200000e0000 */
        /* <DEDUP_REMOVED lines=23> */
[----:B0-----:R-:W-:Y:S01]  /*fbc0*/  FADD.FTZ R3, R0, R3 ;  /* 0x0000000300037221 */ /* 0x001fe20000010000 */
        /* <DEDUP_REMOVED lines=15> */
[----:B------:R-:W-:-:S02]  /*fcc0*/  FMUL.FTZ R149, R149, R4 ;  /* 0x0000000495957220 */ /* 0x000fc40000410000 */
[----:B------:R-:W0:Y:S01]  /*fcd0*/  @P0 MUFU.RCP R0, R3 ;  /* 0x0000000300000308 */ /* 0x000e220000001000 */
[----:B------:R-:W-:-:S07]  /*fce0*/  @P0 FMUL.FTZ R11, R11, 0.69314718246459960938 ;  /* 0x3f3172180b0b0820 */ /* 0x000fce0000410000 */
[----:B------:R-:W1:Y:S01]  /*fcf0*/  @P0 MUFU.LG2 R3, R3 ;  /* 0x0000000300030308 */ /* 0x000e620000000c00 */
[-C--:B0-----:R-:W-:Y:S01]  /*fd00*/  FMUL.FTZ R26, R26, R0.reuse ;  /* 0x000000001a1a7220 */ /* 0x081fe20000410000 */
[-C--:B------:R-:W-:Y:S01]  /*fd10*/  FMUL.FTZ R27, R27, R0.reuse ;  /* 0x000000001b1b7220 */ /* 0x080fe20000410000 */
[-C--:B------:R-:W-:Y:S01]  /*fd20*/  FMUL.FTZ R30, R30, R0.reuse ;  /* 0x000000001e1e7220 */ /* 0x080fe20000410000 */
[-C--:B------:R-:W-:Y:S01]  /*fd30*/  FMUL.FTZ R31, R31, R0.reuse ;  /* 0x000000001f1f7220 */ /* 0x080fe20000410000 */
[-C--:B------:R-:W-:Y:S01]  /*fd40*/  FMUL.FTZ R34, R34, R0.reuse ;  /* 0x0000000022227220 */ /* 0x080fe20000410000 */
[-C--:B------:R-:W-:Y:S01]  /*fd50*/  FMUL.FTZ R35, R35, R0.reuse ;  /* 0x0000000023237220 */ /* 0x080fe20000410000 */
[-C--:B------:R-:W-:Y:S01]  /*fd60*/  FMUL.FTZ R38, R38, R0.reuse ;  /* 0x0000000026267220 */ /* 0x080fe20000410000 */
[----:B------:R-:W-:Y:S01]  /*fd70*/  FMUL.FTZ R39, R39, R0 ;  /* 0x0000000027277220 */ /* 0x000fe20000410000 */
[----:B-1----:R-:W-:Y:S01]  /*fd80*/  @P0 FMUL.FTZ R5, R3, 0.69314718246459960938 ;  /* 0x3f31721803050820 */ /* 0x002fe20000410000 */
[----:B------:R-:W-:-:S02]  /*fd90*/  IMAD.MOV.U32 R3, RZ, RZ, -0x800000 ;  /* 0xff800000ff037424 */ /* 0x000fc400078e00ff */
        /* <DEDUP_REMOVED lines=64> */
[----:B0-----:R-:W-:Y:S01]  /*101a0*/  SEL R0, RZ, 0x1, P1 ;  /* 0x00000001ff007807 */ /* 0x001fe20000800000 */
[----:B------:R-:W-:Y:S06]  /*101b0*/  BAR.ARV 0xe, 0x100 ;  /* 0x0384000000007b1d */ /* 0x000fec0000002000 */
[----:B------:R-:W-:-:S02]  /*101c0*/  PLOP3.LUT P0, PT, PT, PT, PT, 0x8, 0x0 ;  /* 0x000000000000781c */ /* 0x000fc40003f0e170 */
[----:B------:R-:W-:Y:S02]  /*101d0*/  LOP3.LUT R23, R23, R0, RZ, 0x3c, !PT ;  /* 0x0000000017177212 */ /* 0x000fe400078e3cff */
[----:B------:R-:W-:-:S09]  /*101e0*/  SEL R18, R18, RZ, P1 ;  /* 0x000000ff12127207 */ /* 0x000fd20000800000 */
.L_x_4364:
[----:B------:R-:W-:Y:S05]  /*101f0*/  BSYNC B7 ;  /* 0x0000000000077941 */ /* 0x000fea0003800000 */
.L_x_4360:
[----:B------:R-:W3:Y:S08]  /*10200*/  S2UR UR5, SR_CgaCtaId ;  /* 0x00000000000579c3 */ /* 0x000ef00000008800 */
[----:B------:R-:W-:Y:S06]  /*10210*/  BAR.SYNC.DEFER_BLOCKING 0x5, 0x180 ;  /* 0x0146000000007b1d */ /* 0x000fec0000010000 */
[----:B------:R-:W-:Y:S01]  /*10220*/  UMOV UR4, 0x400 ;  /* 0x0000040000047882 */ /* 0x000fe20000000000 */
[----:B------:R-:W-:Y:S01]  /*10230*/  BSSY B0, `(.L_x_4424) ;  /* 0x000049b000007945 */ /* 0x000fe20003800000 */
[----:B---3--:R-:W-:-:S06]  /*10240*/  ULEA UR4, UR5, UR4, 0x18 ;  /* 0x0000000405047291 */ /* 0x008fcc000f8ec03f */
[----:B------:R-:W-:-:S05]  /*10250*/  IMAD.U32 R2, RZ, RZ, UR4 ;  /* 0x00000004ff027e24 */ /* 0x000fca000f8e00ff */
[----:B-----5:R3:W4:Y:S01]  /*10260*/  LDS.128 R152, [R2+0x388d0] ;  /* 0x0388d00002987984 */ /* 0x0207220000000c00 */
[----:B------:R-:W-:Y:S06]  /*10270*/  BAR.ARV 0x4, 0x180 ;  /* 0x0106000000007b1d */ /* 0x000fec0000002000 */
[----:B------:R-:W-:Y:S05]  /*10280*/  @P0 BRA `(.L_x_4425) ;  /* 0x0000003800900947 */ /* 0x000fea0003800000 */
[----:B-1----:R-:W2:Y:S01]  /*10290*/  LDL R4, [R1+0x88] ;  /* 0x0000880001047983 */ /* 0x002ea20000100800 */
[----:B------:R-:W-:Y:S01]  /*102a0*/  F2FP.BF16.F32.PACK_AB R6, R29, R28 ;  /* 0x0000001c1d06723e */ /* 0x000fe200000010ff */
[----:B------:R-:W-:Y:S01]  /*102b0*/  ULDC.64 UR6, c[0x0][0xd00] ;  /* 0x0003400000067ab9 */ /* 0x000fe20000000a00 */
[----:B------:R-:W-:Y:S01]  /*102c0*/  F2FP.BF16.F32.PACK_AB R7, R31, R30 ;  /* 0x0000001e1f07723e */ /* 0x000fe200000010ff */
[----:B------:R-:W1:Y:S01]  /*102d0*/  S2R R0, SR_SWINHI ;  /* 0x0000000000007919 */ /* 0x000e620000002f00 */
[----:B------:R-:W-:Y:S01]  /*102e0*/  F2FP.BF16.F32.PACK_AB R8, R33, R32 ;  /* 0x000000202108723e */ /* 0x000fe200000010ff */
[----:B------:R-:W-:Y:S01]  /*102f0*/  ULDC.64 UR4, c[0x0][0xd08] ;  /* 0x0003420000047ab9 */ /* 0x000fe20000000a00 */
[----:B------:R-:W-:Y:S02]  /*10300*/  F2FP.BF16.F32.PACK_AB R9, R35, R34 ;  /* 0x000000222309723e */ /* 0x000fe400000010ff */
[----:B------:R-:W-:Y:S02]  /*10310*/  F2FP.BF16.F32.PACK_AB R10, R37, R36 ;  /* 0x00000024250a723e */ /* 0x000fe400000010ff */
[----:B------:R-:W-:-:S02]  /*10320*/  F2FP.BF16.F32.PACK_AB R11, R39, R38 ;  /* 0x00000026270b723e */ /* 0x000fc400000010ff */
[----:B------:R-:W-:Y:S02]  /*10330*/  MOV R12, R2 ;  /* 0x00000002000c7202 */ /* 0x000fe40000000f00 */
[----:B-1----:R-:W-:Y:S01]  /*10340*/  MOV R13, R0 ;  /* 0x00000000000d7202 */ /* 0x002fe20000000f00 */
[----:B------:R-:W-:Y:S02]  /*10350*/  BAR.SYNC.DEFER_BLOCKING 0x1, 0x100 ;  /* 0x0044000000007b1d */ /* 0x000fe40000010000 */
[----:B--2---:R-:W-:-:S04]  /*10360*/  IMAD.WIDE R14, R4, 0x2, R12 ;  /* 0x00000002040e7825 */ /* 0x004fc800078e020c */
[----:B0-----:R-:W-:Y:S01]  /*10370*/  IMAD.MOV.U32 R5, RZ, RZ, R15 ;  /* 0x000000ffff057224 */ /* 0x001fe200078e000f */
        /* <DEDUP_REMOVED lines=176> */
[----:B------:R-:W-:Y:S01]  /*10e80*/  @P0 IADD3 R214, P2, R214, UR4, RZ ;  /* 0x00000004d6d60c10 */ /* 0x000fe2000ff5e0ff */
[----:B------:R-:W-:Y:S02]  /*10e90*/  ULDC UR4, c[0x0][0xb88] ;  /* 0x0002e20000047ab9 */ /* 0x000fe40000000800 */
[----:B------:R-:W-:Y:S01]  /*10ea0*/  IMAD.U32 R4, RZ, RZ, UR4 ;  /* 0x00000004ff047e24 */ /* 0x000fe2000f8e00ff */
[----:B------:R-:W-:Y:S01]  /*10eb0*/  @P0 IADD3.X R215, R215, UR5, RZ, P2, !PT ;  /* 0x00000005d7d70c10 */ /* 0x000fe200097fe4ff */
[----:B------:R0:W5:Y:S04]  /*10ec0*/  @P1 LDG.E R0, desc[UR40][R6.64] ;  /* 0x0000002806001981 */ /* 0x000168000c1e1900 */
[----:B------:R0:W5:Y:S01]  /*10ed0*/  @P0 LDG.E R4, desc[UR40][R214.64] ;  /* 0x00000028d6040981 */ /* 0x000162000c1e1900 */
[----:B------:R-:W-:Y:S05]  /*10ee0*/  @P0 BRA `(.L_x_4426) ;  /* 0x0000000000100947 */ /* 0x000fea0003800000 */
[----:B------:R-:W-:Y:S05]  /*10ef0*/  @!P1 BRA `(.L_x_4426) ;  /* 0x00000000000c9947 */ /* 0x000fea0003800000 */
[----:B-----5:R-:W2:Y:S04]  /*10f00*/  LDG.E R4, desc[UR40][R6.64] ;  /* 0x0000002806047981 */ /* 0x020ea8000c1e1900 */
[----:B0-----:R-:W2:Y:S02]  /*10f10*/  LDG.E R6, desc[UR40][R6.64+0x4] ;  /* 0x0000042806067981 */ /* 0x001ea4000c1e1900 */
[----:B--2---:R-:W-:-:S07]  /*10f20*/  IMAD.IADD R4, R6, 0x1, -R4 ;  /* 0x0000000106047824 */ /* 0x004fce00078e0a04 */
.L_x_4426:
[----:B------:R-:W2:Y:S01]  /*10f30*/  LDL R5, [R1+0x44] ;  /* 0x0000440001057983 */ /* 0x000ea20000100800 */
[----:B------:R-:W-:Y:S01]  /*10f40*/  ISETP.NE.AND P1, PT, R212, RZ, PT ;  /* 0x000000ffd400720c */ /* 0x000fe20003f25270 */
[----:B------:R-:W-:-:S03]  /*10f50*/  ULDC UR4, c[0x0][0xbd4] ;  /* 0x0002f50000047ab9 */ /* 0x000fc60000000800 */
[----:B------:R-:W-:Y:S01]  /*10f60*/  SEL R212, R212, UR4, P1 ;  /* 0x00000004d4d47c07 */ /* 0x000fe20008800000 */
[----:B--2---:R-:W1:Y:S02]  /*10f70*/  SHFL.IDX PT, R5, R5, RZ, 0x1f ;  /* 0x00001fff05057589 */ /* 0x004e6400000e0000 */
[----:B-1----:R-:W-:Y:S02]  /*10f80*/  ISETP.NE.AND P0, PT, R5, RZ, PT ;  /* 0x000000ff0500720c */ /* 0x002fe40003f05270 */
[----:B-----5:R-:W-:-:S11]  /*10f90*/  SHF.R.S32.HI R5, RZ, 0x1f, R0 ;  /* 0x0000001fff057819 */ /* 0x020fd60000011400 */
[----:B------:R-:W-:Y:S05]  /*10fa0*/  @P0 BRA `(.L_x_4427) ;  /* 0x0000000400000947 */ /* 0x000fea0003800000 */
[----:B0-----:R-:W2:Y:S01]  /*10fb0*/  LDL.LU R11, [R1+0x40] ;  /* 0x00004000010b7983 */ /* 0x001ea20000300800 */
[----:B------:R-:W-:Y:S01]  /*10fc0*/  IMAD.MOV.U32 R10, RZ, RZ, 0xab8 ;  /* 0x00000ab8ff0a7424 */ /* 0x000fe200078e00ff */
[----:B------:R-:W-:Y:S01]  /*10fd0*/  ISETP.GT.AND P1, PT, R212, 0x1, PT ;  /* 0x00000001d400780c */ /* 0x000fe20003f24270 */
[----:B------:R-:W0:Y:S01]  /*10fe0*/  LDC R156, c[0x0][0xce8] ;  /* 0x00033a00ff9c7b82 */ /* 0x000e220000000800 */
[----:B------:R-:W5:Y:S01]  /*10ff0*/  LDL R21, [R1+0x7c] ;  /* 0x00007c0001157983 */ /* 0x000f620000100800 */
[----:B------:R-:W-:Y:S02]  /*11000*/  ISETP.NE.U32.AND P0, PT, RZ, UR6, PT ;  /* 0x00000006ff007c0c */ /* 0x000fe4000bf05070 */
[----:B------:R-:W-:Y:S01]  /*11010*/  SEL R10, R10, 0xa78, P1 ;  /* 0x00000a780a0a7807 */ /* 0x000fe20000800000 */
[----:B------:R-:W3:Y:S01]  /*11020*/  LDL R158, [R1+0x84] ;  /* 0x00008400019e7983 */ /* 0x000ee20000100800 */
[----:B------:R-:W-:Y:S02]  /*11030*/  ISETP.NE.AND.EX P0, PT, RZ, UR7, PT, P0 ;  /* 0x00000007ff007c0c */ /* 0x000fe4000bf05300 */
[----:B------:R-:W1:Y:S01]  /*11040*/  LDC.64 R8, c[0x0][R10+0x220] ;  /* 0x000088000a087b82 */ /* 0x000e620000000a00 */
[----:B------:R-:W3:Y:S01]  /*11050*/  LDL R157, [R1+0x48] ;  /* 0x00004800019d7983 */ /* 0x000ee20000100800 */
[----:B------:R-:W-:-:S06]  /*11060*/  SEL R14, R211, RZ, !P0 ;  /* 0x000000ffd30e7207 */ /* 0x000fcc0004000000 */
[----:B------:R-:W0:Y:S01]  /*11070*/  LDC.64 R6, c[0x0][R10+0x218] ;  /* 0x000086000a067b82 */ /* 0x000e220000000a00 */
[----:B-1----:R-:W-:Y:S01]  /*11080*/  IMAD R9, R9, R14, RZ ;  /* 0x0000000e09097224 */ /* 0x002fe200078e02ff */
[----:B----4-:R-:W-:Y:S02]  /*11090*/  SEL R152, R222, RZ, P1 ;  /* 0x000000ffde987207 */ /* 0x010fe40000800000 */
[----:B--2---:R-:W-:Y:S02]  /*110a0*/  SEL R11, R11, RZ, !P0 ;  /* 0x000000ff0b0b7207 */ /* 0x004fe40004000000 */
[----:B0-----:R-:W-:-:S03]  /*110b0*/  ISETP.NE.AND P0, PT, R156, 0x1, PT ;  /* 0x000000019c00780c */ /* 0x001fc60003f05270 */
[C---:B------:R-:W-:Y:S02]  /*110c0*/  IMAD R11, R8.reuse, R11, R9 ;  /* 0x0000000b080b7224 */ /* 0x040fe400078e0209 */
[----:B------:R-:W-:-:S04]  /*110d0*/  IMAD.WIDE.U32 R8, R8, R14, RZ ;  /* 0x0000000e08087225 */ /* 0x000fc800078e00ff */
[-C--:B------:R-:W-:Y:S02]  /*110e0*/  IMAD R14, R7, R210.reuse, RZ ;  /* 0x000000d2070e7224 */ /* 0x080fe400078e02ff */
[----:B------:R-:W-:-:S04]  /*110f0*/  IMAD.WIDE.U32 R6, R6, R210, RZ ;  /* 0x000000d206067225 */ /* 0x000fc800078e00ff */
[----:B------:R-:W-:Y:S02]  /*11100*/  IMAD.IADD R14, R7, 0x1, R14 ;  /* 0x00000001070e7824 */ /* 0x000fe400078e020e */
[----:B------:R-:W0:Y:S01]  /*11110*/  @P0 LDC R7, c[0x0][0xcec] ;  /* 0x00033b00ff070b82 */ /* 0x000e220000000800 */
[----:B------:R-:W-:-:S07]  /*11120*/  IADD3 R15, P2, P3, R8, R6, R0 ;  /* 0x00000006080f7210 */ /* 0x000fce0007b5e000 */
[----:B------:R-:W1:Y:S01]  /*11130*/  @P0 LDC R6, c[0x0][0xcf0] ;  /* 0x00033c00ff060b82 */ /* 0x000e620000000800 */
[----:B-----5:R-:W-:Y:S02]  /*11140*/  IMAD R21, R213, 0x40, R21 ;  /* 0x00000040d5157824 */ /* 0x020fe400078e0215 */
        /* <DEDUP_REMOVED lines=25> */
[----:B---3--:R-:W-:-:S03]  /*112e0*/  IMAD.MOV R6, RZ, RZ, -R158 ;  /* 0x000000ffff067224 */ /* 0x008fc600078e0a9e */
        /* <DEDUP_REMOVED lines=12> */
.L_x_4427:
[----:B------:R-:W-:Y:S02]  /*113b0*/  ISETP.GT.AND P1, PT, R212, 0x1, PT ;  /* 0x00000001d400780c */ /* 0x000fe40003f24270 */
[----:B------:R-:W-:-:S04]  /*113c0*/  ISETP.NE.U32.AND P0, PT, RZ, UR6, PT ;  /* 0x00000006ff007c0c */ /* 0x000fc8000bf05070 */
[----:B------:R-:W-:-:S04]  /*113d0*/  ISETP.NE.AND.EX P0, PT, RZ, UR7, PT, P0 ;  /* 0x00000007ff007c0c */ /* 0x000fc8000bf05300 */
[----:B------:R-:W-:-:S03]  /*113e0*/  SEL R211, R211, RZ, !P0 ;  /* 0x000000ffd3d37207 */ /* 0x000fc60004000000 */
[----:B------:R-:W-:Y:S06]  /*113f0*/  @P1 BRA `(.L_x_4428) ;  /* 0x0000001000381947 */ /* 0x000fec0003800000 */
[----:B------:R-:W2:Y:S01]  /*11400*/  S2R R21, SR_TID.X ;  /* 0x0000000000157919 */ /* 0x000ea20000002100 */
[----:B------:R-:W3:Y:S01]  /*11410*/  LDC R83, c[0x0][0xce8] ;  /* 0x00033a00ff537b82 */ /* 0x000ee20000000800 */
[----:B------:R-:W-:Y:S01]  /*11420*/  ULDC.64 UR4, c[0x0][0xba0] ;  /* 0x0002e80000047ab9 */ /* 0x000fe20000000a00 */
[----:B--2---:R-:W-:-:S05]  /*11430*/  VIADD R21, R21, 0xffffff80 ;  /* 0xffffff8015157836 */ /* 0x004fca0000000000 */
[----:B------:R-:W-:-:S04]  /*11440*/  SHF.R.S32.HI R80, RZ, 0x1f, R21 ;  /* 0x0000001fff507819 */ /* 0x000fc80000011415 */
[----:B------:R-:W-:-:S04]  /*11450*/  LEA.HI R80, R80, R21, RZ, 0x3 ;  /* 0x0000001550507211 */ /* 0x000fc800078f18ff */
[----:B-1----:R-:W-:-:S05]  /*11460*/  SHF.R.S32.HI R20, RZ, 0x3, R80 ;  /* 0x00000003ff147819 */ /* 0x002fca0000011450 */
        /* <DEDUP_REMOVED lines=12> */
[----:B------:R-:W-:Y:S01]  /*11530*/  LOP3.LUT R48, R49, 0x380, RZ, 0xc0, !PT ;  /* 0x0000038031307812 */ /* 0x000fe200078ec0ff */
[----:B------:R-:W-:Y:S01]  /*11540*/  IMAD R5, R5, UR4, RZ ;  /* 0x0000000405057c24 */ /* 0x000fe2000f8e02ff */
[----:B------:R-:W-:Y:S01]  /*11550*/  IADD3 R41, P1, R6, 0x6000, RZ ;  /* 0x0000600006297810 */ /* 0x000fe20007f3e0ff */
[----:B------:R-:W5:Y:S01]  /*11560*/  LD.E.128 R12, desc[UR40][R12.64] ;  /* 0x000000280c0c7980 */ /* 0x000f62000c101d00 */
[----:B------:R-:W-:-:S02]  /*11570*/  SHF.R.U64 R48, R48, 0x3, RZ ;  /* 0x0000000330307819 */ /* 0x000fc400000012ff */
[----:B------:R-:W-:Y:S02]  /*11580*/  IADD3 R45, P2, R6, 0x7000, RZ ;  /* 0x00007000062d7810 */ /* 0x000fe40007f5e0ff */
[----:B------:R-:W-:Y:S01]  /*11590*/  LOP3.LUT R48, R48, R49, RZ, 0x3c, !PT ;  /* 0x0000003130307212 */ /* 0x000fe200078e3cff */
[--C-:B------:R-:W-:Y:S01]  /*115a0*/  IMAD.X R49, RZ, RZ, R7.reuse, P3 ;  /* 0x000000ffff317224 */ /* 0x100fe200018e0607 */
[----:B------:R-:W-:Y:S02]  /*115b0*/  IADD3 R10, P3, R6, 0xf000, RZ ;  /* 0x0000f000060a7810 */ /* 0x000fe40007f7e0ff */
[----:B------:R-:W-:Y:S02]  /*115c0*/  LOP3.LUT R24, R25, 0x380, RZ, 0xc0, !PT ;  /* 0x0000038019187812 */ /* 0x000fe400078ec0ff */
[----:B------:R-:W-:Y:S01]  /*115d0*/  LOP3.LUT R28, R29, 0x380, RZ, 0xc0, !PT ;  /* 0x000003801d1c7812 */ /* 0x000fe200078ec0ff */
[----:B------:R-:W-:Y:S01]  /*115e0*/  IMAD.X R77, RZ, RZ, R7, P3 ;  /* 0x000000ffff4d7224 */ /* 0x000fe200018e0607 */
[----:B------:R-:W-:-:S02]  /*115f0*/  LOP3.LUT R32, R33, 0x380, RZ, 0xc0, !PT ;  /* 0x0000038021207812 */ /* 0x000fc400078ec0ff */
[----:B------:R-:W-:Y:S02]  /*11600*/  LOP3.LUT R36, R37, 0x380, RZ, 0xc0, !PT ;  /* 0x0000038025247812 */ /* 0x000fe400078ec0ff */
[----:B------:R-:W-:Y:S01]  /*11610*/  LOP3.LUT R9, R6, 0x380, RZ, 0xc0, !PT ;  /* 0x0000038006097812 */ /* 0x000fe200078ec0ff */
[----:B------:R-:W-:Y:S01]  /*11620*/  IMAD R5, R0, UR5, R5 ;  /* 0x0000000500057c24 */ /* 0x000fe2000f8e0205 */
[----:B------:R-:W-:Y:S01]  /*11630*/  LOP3.LUT R40, R41, 0x380, RZ, 0xc0, !PT ;  /* 0x0000038029287812 */ /* 0x000fe200078ec0ff */
[----:B------:R-:W5:Y:S01]  /*11640*/  LD.E.128 R48, desc[UR40][R48.64] ;  /* 0x0000002830307980 */ /* 0x000f62000c101d00 */
        /* <DEDUP_REMOVED lines=22> */
[----:B------:R-:W5:Y:S01]  /*117b0*/  LD.E.128 R24, desc[UR40][R24.64] ;  /* 0x0000002818187980 */ /* 0x000f62000c101d00 */
[----:B------:R-:W-:-:S02]  /*117c0*/  IADD3 R57, P5, R6, 0xa000, RZ ;  /* 0x0000a00006397810 */ /* 0x000fc40007fbe0ff */
[C---:B------:R-:W-:Y:S01]  /*117d0*/  IADD3 R61, P6, R6.reuse, 0xb000, RZ ;  /* 0x0000b000063d7810 */ /* 0x040fe20007fde0ff */
[----:B------:R-:W5:Y:S01]  /*117e0*/  LD.E.128 R28, desc[UR40][R28.64] ;  /* 0x000000281c1c7980 */ /* 0x000f62000c101d00 */
[C---:B------:R-:W-:Y:S02]  /*117f0*/  IADD3 R65, P0, R6.reuse, 0xc000, RZ ;  /* 0x0000c00006417810 */ /* 0x040fe40007f1e0ff */
[C---:B------:R-:W-:Y:S01]  /*11800*/  IADD3 R69, P1, R6.reuse, 0xd000, RZ ;  /* 0x0000d00006457810 */ /* 0x040fe20007f3e0ff */
[----:B------:R-:W5:Y:S01]  /*11810*/  LD.E.128 R32, desc[UR40][R32.64] ;  /* 0x0000002820207980 */ /* 0x000f62000c101d00 */
[----:B------:R-:W-:Y:S02]  /*11820*/  IADD3 R73, P2, R6, 0xe000, RZ ;  /* 0x0000e00006497810 */ /* 0x000fe40007f5e0ff */
[----:B------:R-:W-:Y:S01]  /*11830*/  LOP3.LUT R76, R3, R10, RZ, 0x3c, !PT ;  /* 0x0000000a034c7212 */ /* 0x000fe200078e3cff */
[----:B------:R-:W5:Y:S01]  /*11840*/  LD.E.128 R36, desc[UR40][R36.64] ;  /* 0x0000002824247980 */ /* 0x000f62000c101d00 */
[----:B---3--:R-:W-:Y:S01]  /*11850*/  ISETP.NE.AND P3, PT, R83, 0x1, PT ;  /* 0x000000015300780c */ /* 0x008fe20003f65270 */
[----:B------:R-:W0:Y:S01]  /*11860*/  LDC R3, c[0x0][0xbc8] ;  /* 0x0002f200ff037b82 */ /* 0x000e220000000800 */
[----:B------:R-:W-:Y:S01]  /*11870*/  LOP3.LUT R52, R53, 0x380, RZ, 0xc0, !PT ;  /* 0x0000038035347812 */ /* 0x000fe200078ec0ff */
[----:B------:R-:W5:Y:S01]  /*11880*/  LD.E.128 R40, desc[UR40][R40.64] ;  /* 0x0000002828287980 */ /* 0x000f62000c101d00 */
[----:B------:R-:W-:-:S02]  /*11890*/  LOP3.LUT R56, R57, 0x380, RZ, 0xc0, !PT ;  /* 0x0000038039387812 */ /* 0x000fc400078ec0ff */
[----:B------:R-:W-:Y:S01]  /*118a0*/  LOP3.LUT R60, R61, 0x380, RZ, 0xc0, !PT ;  /* 0x000003803d3c7812 */ /* 0x000fe200078ec0ff */
[----:B------:R-:W5:Y:S01]  /*118b0*/  LD.E.128 R44, desc[UR40][R44.64] ;  /* 0x000000282c2c7980 */ /* 0x000f62000c101d00 */
[----:B------:R-:W-:Y:S02]  /*118c0*/  LOP3.LUT R64, R65, 0x380, RZ, 0xc0, !PT ;  /* 0x0000038041407812 */ /* 0x000fe400078ec0ff */
[----:B------:R-:W-:Y:S01]  /*118d0*/  LOP3.LUT R68, R69, 0x380, RZ, 0xc0, !PT ;  /* 0x0000038045447812 */ /* 0x000fe200078ec0ff */
[----:B------:R-:W5:Y:S01]  /*118e0*/  LD.E.128 R76, desc[UR40][R76.64] ;  /* 0x000000284c4c7980 */ /* 0x000f62000c101d00 */
[----:B------:R-:W-:Y:S01]  /*118f0*/  LOP3.LUT R72, R73, 0x380, RZ, 0xc0, !PT ;  /* 0x0000038049487812 */ /* 0x000fe200078ec0ff */
[----:B------:R-:W1:Y:S01]  /*11900*/  @P3 LDC R85, c[0x0][0xcec] ;  /* 0x00033b00ff553b82 */ /* 0x000e620000000800 */
[----:B------:R-:W-:Y:S02]  /*11910*/  SHF.R.U64 R52, R52, 0x3, RZ ;  /* 0x0000000334347819 */ /* 0x000fe400000012ff */
[----:B------:R-:W-:-:S02]  /*11920*/  SHF.R.U64 R56, R56, 0x3, RZ ;  /* 0x0000000338387819 */ /* 0x000fc400000012ff */
[----:B------:R-:W-:Y:S02]  /*11930*/  SHF.R.U64 R60, R60, 0x3, RZ ;  /* 0x000000033c3c7819 */ /* 0x000fe400000012ff */
[----:B------:R-:W-:Y:S01]  /*11940*/  SHF.R.U64 R64, R64, 0x3, RZ ;  /* 0x0000000340407819 */ /* 0x000fe200000012ff */
[----:B------:R-:W2:Y:S01]  /*11950*/  @P3 LDC R87, c[0x0][0xcf0] ;  /* 0x00033c00ff573b82 */ /* 0x000ea20000000800 */
[----:B------:R-:W-:Y:S02]  /*11960*/  SHF.R.U64 R68, R68, 0x3, RZ ;  /* 0x0000000344447819 */ /* 0x000fe400000012ff */
[----:B------:R-:W-:Y:S02]  /*11970*/  SHF.R.U64 R72, R72, 0x3, RZ ;  /* 0x0000000348487819 */ /* 0x000fe400000012ff */
        /* <DEDUP_REMOVED lines=15> */
[----:B------:R-:W-:Y:S01]  /*11a70*/  LOP3.LUT R80, R80, 0xfffffff8, RZ, 0xc0, !PT ;  /* 0xfffffff850507812 */ /* 0x000fe200078ec0ff */
[----:B------:R-:W-:Y:S01]  /*11a80*/  IMAD.WIDE.U32 R6, R0, UR4, RZ ;  /* 0x0000000400067c25 */ /* 0x000fe2000f8e00ff */
[----:B------:R-:W-:Y:S01]  /*11a90*/  ULDC.64 UR4, c[0x0][0xbe8] ;  /* 0x0002fa0000047ab9 */ /* 0x000fe20000000a00 */
[-C--:B0-----:R-:W-:Y:S01]  /*11aa0*/  ISETP.GE.AND P1, PT, R220, R3.reuse, PT ;  /* 0x00000003dc00720c */ /* 0x081fe20003f26270 */
[----:B------:R-:W5:Y:S01]  /*11ab0*/  LD.E.128 R52, desc[UR40][R52.64] ;  /* 0x0000002834347980 */ /* 0x000f62000c101d00 */
[----:B------:R-:W-:Y:S01]  /*11ac0*/  IMAD.IADD R7, R7, 0x1, R5 ;  /* 0x0000000107077824 */ /* 0x000fe200078e0205 */
[----:B------:R-:W-:Y:S01]  /*11ad0*/  SHF.R.S32.HI R5, RZ, 0x1f, R211 ;  /* 0x0000001fff057819 */ /* 0x000fe200000114d3 */
[----:B------:R-:W-:Y:S01]  /*11ae0*/  IMAD.IADD R21, R21, 0x1, -R80 ;  /* 0x0000000115157824 */ /* 0x000fe200078e0a50 */
[-C--:B------:R-:W-:Y:S01]  /*11af0*/  ISETP.GE.AND P0, PT, R219, R3.reuse, PT ;  /* 0x00000003db00720c */ /* 0x080fe20003f06270 */
[----:B------:R-:W-:Y:S01]  /*11b00*/  IMAD.WIDE.U32 R6, R210, UR4, R6 ;  /* 0x00000004d2067c25 */ /* 0x000fe2000f8e0006 */
[----:B------:R-:W-:Y:S01]  /*11b10*/  ISETP.GE.AND P2, PT, R188, R3, PT ;  /* 0x00000003bc00720c */ /* 0x000fe20003f46270 */
[----:B------:R-:W5:Y:S02]  /*11b20*/  LD.E.128 R8, desc[UR40][R8.64] ;  /* 0x0000002808087980 */ /* 0x000f64000c101d00 */
[----:B------:R-:W-:Y:S01]  /*11b30*/  IMAD R7, R210, UR5, R7 ;  /* 0x00000005d2077c24 */ /* 0x000fe2000f8e0207 */
[----:B------:R-:W-:Y:S01]  /*11b40*/  ULDC.64 UR4, c[0x0][0xbf0] ;  /* 0x0002fc0000047ab9 */ /* 0x000fe20000000a00 */
[--C-:B------:R-:W-:Y:S01]  /*11b50*/  IMAD R80, R21, 0x20, R20.reuse ;  /* 0x0000002015507824 */ /* 0x100fe200078e0214 */
[----:B------:R-:W5:Y:S01]  /*11b60*/  LD.E.128 R56, desc[UR40][R56.64] ;  /* 0x0000002838387980 */ /* 0x000f62000c101d00 */
[----:B------:R-:W-:-:S02]  /*11b70*/  IMAD R0, R213, 0x40, R20 ;  /* 0x00000040d5007824 */ /* 0x000fc400078e0214 */
[----:B------:R-:W-:Y:S01]  /*11b80*/  IMAD R20, R5, UR4, RZ ;  /* 0x0000000405147c24 */ /* 0x000fe2000f8e02ff */
[----:B------:R-:W-:Y:S01]  /*11b90*/  SEL R5, RZ, 0xffffffff, P1 ;  /* 0xffffffffff057807 */ /* 0x000fe20000800000 */
[----:B------:R-:W-:Y:S01]  /*11ba0*/  IMAD R82, R213, 0x40, R80 ;  /* 0x00000040d5527824 */ /* 0x000fe200078e0250 */
[----:B------:R-:W-:Y:S01]  /*11bb0*/  SEL R80, RZ, 0xffffffff, P0 ;  /* 0xffffffffff507807 */ /* 0x000fe20000000000 */
[----:B------:R-:W-:Y:S01]  /*11bc0*/  IMAD R81, R211, UR5, R20 ;  /* 0x00000005d3517c24 */ /* 0x000fe2000f8e0214 */
[----:B------:R-:W-:Y:S01]  /*11bd0*/  SEL R21, RZ, 0x1, P2 ;  /* 0x00000001ff157807 */ /* 0x000fe20001000000 */
[----:B------:R-:W-:Y:S01]  /*11be0*/  IMAD.SHL.U32 R84, R5, 0x2, RZ ;  /* 0x0000000205547824 */ /* 0x000fe200078e00ff */
[----:B------:R-:W5:Y:S01]  /*11bf0*/  LD.E.128 R60, desc[UR40][R60.64] ;  /* 0x000000283c3c7980 */ /* 0x000f62000c101d00 */
[----:B-1----:R-:W-:Y:S01]  /*11c00*/  @P3 IMAD.HI.U32 R20, R82, R85, RZ ;  /* 0x0000005552143227 */ /* 0x002fe200078e00ff */
[----:B------:R-:W-:Y:S02]  /*11c10*/  ISETP.GE.AND P0, PT, R218, R3, PT ;  /* 0x00000003da00720c */ /* 0x000fe40003f06270 */
[----:B------:R-:W-:Y:S01]  /*11c20*/  LOP3.LUT R21, R84, 0x2, R21, 0xe2, !PT ;  /* 0x0000000254157812 */ /* 0x000fe200078ee215 */
[----:B------:R-:W-:Y:S01]  /*11c30*/  IMAD.SHL.U32 R80, R80, 0x4, RZ ;  /* 0x0000000450507824 */ /* 0x000fe200078e00ff */
[----:B------:R-:W5:Y:S01]  /*11c40*/  LD.E.128 R64, desc[UR40][R64.64] ;  /* 0x0000002840407980 */ /* 0x000f62000c101d00 */
[----:B------:R-:W-:Y:S01]  /*11c50*/  IMAD.MOV.U32 R5, RZ, RZ, R82 ;  /* 0x000000ffff057224 */ /* 0x000fe200078e0052 */
[----:B--2---:R-:W-:Y:S01]  /*11c60*/  @P3 SHF.R.U32.HI R5, RZ, R87, R20 ;  /* 0x00000057ff053219 */ /* 0x004fe20000011614 */
[----:B------:R-:W-:Y:S01]  /*11c70*/  IMAD.WIDE.U32 R6, R211, UR4, R6 ;  /* 0x00000004d3067c25 */ /* 0x000fe2000f8e0006 */
[----:B------:R-:W-:Y:S01]  /*11c80*/  LOP3.LUT R20, R80, 0x4, R21, 0xe2, !PT ;  /* 0x0000000450147812 */ /* 0x000fe200078ee215 */
[----:B------:R-:W-:Y:S01]  /*11c90*/  ULDC.64 UR4, c[0x0][0xbe0] ;  /* 0x0002f80000047ab9 */ /* 0x000fe20000000a00 */
[----:B------:R-:W-:Y:S01]  /*11ca0*/  SEL R21, RZ, 0xffffffff, P0 ;  /* 0xffffffffff157807 */ /* 0x000fe20000000000 */
[----:B------:R-:W5:Y:S01]  /*11cb0*/  LD.E.128 R68, desc[UR40][R68.64] ;  /* 0x0000002844447980 */ /* 0x000f62000c101d00 */
[----:B------:R-:W-:Y:S01]  /*11cc0*/  ISETP.GE.AND P0, PT, R217, R3, PT ;  /* 0x00000003d900720c */ /* 0x000fe20003f06270 */
[----:B------:R-:W-:Y:S01]  /*11cd0*/  IMAD.IADD R7, R7, 0x1, R81 ;  /* 0x0000000107077824 */ /* 0x000fe200078e0251 */
[--C-:B------:R-:W-:Y:S01]  /*11ce0*/  SHF.R.S32.HI R80, RZ, 0x1f, R5.reuse ;  /* 0x0000001fff507819 */ /* 0x100fe20000011405 */
[----:B------:R-:W-:Y:S01]  /*11cf0*/  IMAD.MOV R81, RZ, RZ, -R5 ;  /* 0x000000ffff517224 */ /* 0x000fe200078e0a05 */
[----:B------:R-:W5:Y:S01]  /*11d00*/  LD.E.128 R72, desc[UR40][R72.64] ;  /* 0x0000002848487980 */ /* 0x000f62000c101d00 */
[----:B------:R-:W-:Y:S01]  /*11d10*/  IMAD R85, R4, R83, RZ ;  /* 0x0000005304557224 */ /* 0x000fe200078e02ff */
        /* <DEDUP_REMOVED lines=22> */
[----:B------:R-:W-:Y:S01]  /*11e80*/  IMAD R4, R5, UR4, RZ ;  /* 0x0000000405047c24 */ /* 0x000fe2000f8e02ff */
[----:B------:R-:W-:Y:S01]  /*11e90*/  ISETP.GE.AND P0, PT, R83, R3, PT ;  /* 0x000000035300720c */ /* 0x000fe20003f06270 */
[----:B------:R-:W-:Y:S01]  /*11ea0*/  VIADD R89, R188, 0x1c0 ;  /* 0x000001c0bc597836 */ /* 0x000fe20000000000 */
[----:B------:R-:W-:Y:S01]  /*11eb0*/  LOP3.LUT R20, R81, 0x20, R20, 0xe2, !PT ;  /* 0x0000002051147812 */ /* 0x000fe200078ee214 */
[----:B------:R-:W-:-:S02]  /*11ec0*/  IMAD R81, R21, UR5, R4 ;  /* 0x0000000515517c24 */ /* 0x000fc4000f8e0204 */
[----:B------:R-:W-:Y:S01]  /*11ed0*/  IMAD.WIDE.U32 R6, R21, UR4, R6 ;  /* 0x0000000415067c25 */ /* 0x000fe2000f8e0006 */
[----:B------:R-:W-:Y:S01]  /*11ee0*/  ISETP.GE.AND P1, PT, R0, R85, PT ;  /* 0x000000550000720c */ /* 0x000fe20003f26270 */
[----:B------:R-:W-:Y:S01]  /*11ef0*/  ULDC.64 UR4, c[0x0][0xb80] ;  /* 0x0002e00000047ab9 */ /* 0x000fe20000000a00 */
[----:B------:R-:W-:Y:S01]  /*11f00*/  SEL R5, RZ, 0x40, P0 ;  /* 0x00000040ff057807 */ /* 0x000fe20000000000 */
[----:B------:R-:W-:Y:S01]  /*11f10*/  VIADD R4, R2, 0x38820 ;  /* 0x0003882002047836 */ /* 0x000fe20000000000 */
[----:B------:R-:W-:Y:S01]  /*11f20*/  ISETP.GE.AND P0, PT, R89, R3, PT ;  /* 0x000000035900720c */ /* 0x000fe20003f06270 */
[----:B------:R-:W-:Y:S01]  /*11f30*/  IMAD.IADD R7, R7, 0x1, R81 ;  /* 0x0000000107077824 */ /* 0x000fe200078e0251 */
[----:B------:R-:W-:Y:S02]  /*11f40*/  LEA R86, P2, R6, UR4, 0x1 ;  /* 0x0000000406567c11 */ /* 0x000fe4000f8408ff */
[----:B------:R-:W-:Y:S02]  /*11f50*/  LOP3.LUT R82, R20, R5, RZ, 0xfc, !PT ;  /* 0x0000000514527212 */ /* 0x000fe400078efcff */
[----:B------:R-:W-:-:S02]  /*11f60*/  PRMT R4, RZ, 0x654, R4 ;  /* 0x00000654ff047816 */ /* 0x000fc40000000004 */
[----:B------:R-:W-:Y:S02]  /*11f70*/  SEL R5, RZ, 0x80, P0 ;  /* 0x00000080ff057807 */ /* 0x000fe40000000000 */
[----:B------:R-:W-:Y:S01]  /*11f80*/  LEA.HI.X R87, R6, UR5, R7, 0x1, P2 ;  /* 0x0000000506577c11 */ /* 0x000fe200090f0c07 */
[----:B0-----:R0:W-:Y:S01]  /*11f90*/  SYNCS.ARRIVE.TRANS64.RED.A1T0 RZ, [R4+URZ], RZ ;  /* 0x000000ff04ff79a7 */ /* 0x0011e2000810043f */
[----:B------:R-:W-:Y:S01]  /*11fa0*/  LOP3.LUT R84, R82, R5, RZ, 0xfc, !PT ;  /* 0x0000000552547212 */ /* 0x000fe200078efcff */
[----:B------:R-:W-:Y:S02]  /*11fb0*/  BSSY B1, `(.L_x_4429) ;  /* 0x000002a000017945 */ /* 0x000fe40003800000 */
[----:B------:R1:W2:Y:S01]  /*11fc0*/  SHFL.IDX PT, R5, R87, RZ, 0x181f ;  /* 0x00181fff57057589 */ /* 0x0002a200000e0000 */
[----:B----4-:R-:W-:-:S03]  /*11fd0*/  SHF.R.S32.HI R152, RZ, 0x1f, R216 ;  /* 0x0000001fff987819 */ /* 0x010fc600000114d8 */
        /* <DEDUP_REMOVED lines=12> */
[----:B0-2---:R-:W-:Y:S02]  /*120a0*/  @!P2 IMAD.WIDE R20, R188, 0x2, R4 ;  /* 0x00000002bc14a825 */ /* 0x005fe400078e0204 */
        /* <DEDUP_REMOVED lines=13> */
[CC--:B-1----:R-:W-:Y:S02]  /*12180*/  @!P0 LEA R6, P5, R218.reuse, R4.reuse, 0x1 ;  /* 0x00000004da068211 */ /* 0x0c2fe400078a08ff */
        /* <DEDUP_REMOVED lines=12> */
.L_x_4430:
[----:B------:R-:W-:Y:S05]  /*12250*/  BSYNC B1 ;  /* 0x0000000000017941 */ /* 0x000fea0003800000 */
.L_x_4429:
[----:B------:R-:W-:Y:S01]  /*12260*/  VIADD R0, R0, 0x20 ;  /* 0x0000002000007836 */ /* 0x000fe20000000000 */
[----:B--23--:R1:W2:Y:S04]  /*12270*/  SHFL.IDX PT, R5, R87, 0x1, 0x181f ;  /* 0x00381f0057057f89 */ /* 0x00c2a800000e0000 */
        /* <DEDUP_REMOVED lines=8> */
[----:B------:R-:W-:-:S02]  /*12300*/  LOP3.LUT P0, RZ, R82, 0x40, RZ, 0xc0, !PT ;  /* 0x0000004052ff7812 */ /* 0x000fc4000780c0ff */
[----:B------:R-:W-:Y:S02]  /*12310*/  SHF.R.S32.HI R0, RZ, 0x1f, R83 ;  /* 0x0000001fff007819 */ /* 0x000fe40000011453 */
[----:B0----5:R-:W-:Y:S01]  /*12320*/  @!P5 LEA R8, P1, R220, R4, 0x1 ;  /* 0x00000004dc08d211 */ /* 0x021fe200078208ff */
[----:B--2---:R-:W-:-:S03]  /*12330*/  @!P6 IMAD.WIDE R6, R188, 0x2, R4 ;  /* 0x00000002bc06e825 */ /* 0x004fc600078e0204 */
[----:B------:R-:W-:Y:S02]  /*12340*/  @!P5 LEA.HI.X R9, R220, R5, R159, 0x1, P1 ;  /* 0x00000005dc09d211 */ /* 0x000fe400008f0c9f */
[----:B------:R-:W-:Y:S01]  /*12350*/  ISETP.GE.AND P1, PT, R216, R3, PT ;  /* 0x00000003d800720c */ /* 0x000fe20003f26270 */
[----:B------:R0:W-:Y:S04]  /*12360*/  @!P6 ST.E.128 desc[UR40][R6.64], R12 ;  /* 0x0000000c0600e985 */ /* 0x0001e8000c101d28 */
        /* <DEDUP_REMOVED lines=9> */
[C---:B------:R-:W-:Y:S01]  /*12400*/  @P0 LEA R12, P5, R83.reuse, R4, 0x1 ;  /* 0x00000004530c0211 */ /* 0x040fe200078a08ff */
        /* <DEDUP_REMOVED lines=13> */
.L_x_4428:
[----:B0-----:R-:W2:Y:S01]  /*124e0*/  LDL R10, [R1+0x7c] ;  /* 0x00007c00010a7983 */ /* 0x001ea20000100800 */
[----:B-1----:R-:W0:Y:S01]  /*124f0*/  LDC R9, c[0x0][0xce8] ;  /* 0x00033a00ff097b82 */ /* 0x002e220000000800 */
[----:B------:R-:W-:Y:S01]  /*12500*/  ULDC.64 UR4, c[0x0][0xc08] ;  /* 0x0003020000047ab9 */ /* 0x000fe20000000a00 */
[----:B------:R-:W-:Y:S01]  /*12510*/  IMAD R11, R213, 0x40, R191 ;  /* 0x00000040d50b7824 */ /* 0x000fe200078e02bf */
[----:B------:R-:W-:Y:S01]  /*12520*/  BSSY B1, `(.L_x_4432) ;  /* 0x00000f2000017945 */ /* 0x000fe20003800000 */
[----:B------:R-:W-:Y:S01]  /*12530*/  IMAD R3, R5, UR4, RZ ;  /* 0x0000000405037c24 */ /* 0x000fe2000f8e02ff */
[----:B------:R-:W-:Y:S01]  /*12540*/  SHF.R.S32.HI R21, RZ, 0x1f, R223 ;  /* 0x0000001fff157819 */ /* 0x000fe200000114df */
[C---:B------:R-:W-:Y:S01]  /*12550*/  IMAD.WIDE.U32 R6, R0.reuse, UR4, RZ ;  /* 0x0000000400067c25 */ /* 0x040fe2000f8e00ff */
[----:B----4-:R-:W-:Y:S02]  /*12560*/  SHF.R.S32.HI R152, RZ, 0x1f, R224 ;  /* 0x0000001fff987819 */ /* 0x010fe400000114e0 */
        /* <DEDUP_REMOVED lines=16> */
[----:B------:R-:W-:Y:S01]  /*12670*/  VIADD R174, R193, 0x70 ;  /* 0x00000070c1ae7836 */ /* 0x000fe20000000000 */
        /* <DEDUP_REMOVED lines=16> */
[----:B------:R-:W1:Y:S01]  /*12780*/  @P0 LDC R0, c[0x0][0xcf0] ;  /* 0x00033c00ff000b82 */ /* 0x000e620000000800 */
        /* <DEDUP_REMOVED lines=45> */
[----:B------:R-:W-:Y:S02]  /*12a60*/  VIADD R214, R193, 0x8 ;  /* 0x00000008c1d67836 */ /* 0x000fe40000000000 */
[----:B--2---:R-:W-:-:S04]  /*12a70*/  IMAD R3, R213, 0x40, R10 ;  /* 0x00000040d5037824 */ /* 0x004fc800078e020a */
[----:B0-----:R-:W-:-:S04]  /*12a80*/  @P0 IMAD.HI.U32 R8, R3, R8, RZ ;  /* 0x0000000803080227 */ /* 0x001fc800078e00ff */
[----:B------:R-:W-:Y:S01]  /*12a90*/  IMAD.MOV.U32 R5, RZ, RZ, R3 ;  /* 0x000000ffff057224 */ /* 0x000fe200078e0003 */
[----:B-1----:R-:W-:-:S05]  /*12aa0*/  @P0 SHF.R.U32.HI R5, RZ, R0, R8 ;  /* 0x00000000ff050219 */ /* 0x002fca0000011608 */
        /* <DEDUP_REMOVED lines=16> */
[----:B------:R0:W1:Y:S01]  /*12bb0*/  SHFL.IDX PT, R13, R3, RZ, 0x1c1f ;  /* 0x001c1fff030d7589 */ /* 0x00006200000e0000 */
[----:B------:R-:W-:Y:S01]  /*12bc0*/  LEA.HI.X R10, R6, UR5, R4, 0x2, P0 ;  /* 0x00000005060a7c11 */ /* 0x000fe200080f1404 */
[----:B------:R-:W-:Y:S01]  /*12bd0*/  VIADD R4, R2, 0x38820 ;  /* 0x0003882002047836 */ /* 0x000fe20000000000 */
[----:B------:R-:W-:-:S03]  /*12be0*/  ISETP.GE.AND P0, PT, R11, R0, PT ;  /* 0x000000000b00720c */ /* 0x000fc60003f06270 */
[----:B------:R0:W2:Y:S01]  /*12bf0*/  SHFL.IDX PT, R12, R10, RZ, 0x1c1f ;  /* 0x001c1fff0a0c7589 */ /* 0x0000a200000e0000 */
        /* <DEDUP_REMOVED lines=8> */
[----:B01----:R-:W-:-:S04]  /*12c80*/  @!P0 LEA R4, P1, R193, R13, 0x2 ;  /* 0x0000000dc1048211 */ /* 0x003fc800078210ff */
[----:B--2---:R-:W-:-:S05]  /*12c90*/  @!P0 LEA.HI.X R5, R193, R12, R222, 0x2, P1 ;  /* 0x0000000cc1058211 */ /* 0x004fca00008f14de */
        /* <DEDUP_REMOVED lines=57> */
[-C--:B-1----:R-:W-:Y:S01]  /*13030*/  @!P1 LEA R6, P5, R171, R13.reuse, 0x2 ;  /* 0x0000000dab069211 */ /* 0x082fe200078a10ff */
[----:B------:R0:W-:Y:S01]  /*13040*/  @!P0 ST.E.64 desc[UR40][R4.64], R80 ;  /* 0x0000005004008985 */ /* 0x0001e2000c101b28 */
[----:B--2---:R-:W-:Y:S02]  /*13050*/  @!P2 LEA R8, P6, R169, R13, 0x2 ;  /* 0x0000000da908a211 */ /* 0x004fe400078c10ff */
        /* <DEDUP_REMOVED lines=9> */
[----:B-1----:R-:W-:-:S03]  /*130f0*/  @!P4 LEA R6, P0, R236, R13, 0x2 ;  /* 0x0000000dec06c211 */ /* 0x002fc600078010ff */
[----:B------:R0:W-:Y:S01]  /*13100*/  @!P3 ST.E.64 desc[UR40][R4.64], R92 ;  /* 0x0000005c0400b985 */ /* 0x0001e2000c101b28 */
[-C--:B------:R-:W-:Y:S02]  /*13110*/  @!P4 LEA.HI.X R7, R236, R12.reuse, R167, 0x2, P0 ;  /* 0x0000000cec07c211 */ /* 0x080fe400000f14a7 */
        /* <DEDUP_REMOVED lines=8> */
[----:B------:R-:W-:Y:S02]  /*131a0*/  @!P2 LEA.HI.X R5, R234, R12, R165, 0x2, P6 ;  /* 0x0000000cea05a211 */ /* 0x000fe400030f14a5 */
[----:B-1----:R-:W-:-:S03]  /*131b0*/  @!P1 LEA R6, P3, R233, R13, 0x2 ;  /* 0x0000000de9069211 */ /* 0x002fc600078610ff */
[----:B------:R1:W-:Y:S01]  /*131c0*/  @!P2 ST.E.64 desc[UR40][R4.64], R104 ;  /* 0x000000680400a985 */ /* 0x0003e2000c101b28 */
[-C--:B------:R-:W-:Y:S02]  /*131d0*/  @!P1 LEA.HI.X R7, R233, R12.reuse, R164, 0x2, P3 ;  /* 0x0000000ce9079211 */ /* 0x080fe400018f14a4 */
[----:B------:R-:W-:Y:S02]  /*131e0*/  ISETP.GE.AND P3, PT, R229, UR4, PT ;  /* 0x00000004e5007c0c */ /* 0x000fe4000bf66270 */
[CC--:B0-----:R-:W-:Y:S01]  /*131f0*/  @!P0 LEA R8, P6, R232.reuse, R13.reuse, 0x2 ;  /* 0x0000000de8088211 */ /* 0x0c1fe200078c10ff */
[----:B------:R0:W-:Y:S03]  /*13200*/  @!P1 ST.E.64 desc[UR40][R6.64], R108 ;  /* 0x0000006c06009985 */ /* 0x0001e6000c101b28 */
[----:B------:R-:W-:Y:S02]  /*13210*/  @!P0 LEA.HI.X R9, R232, R12, R163, 0x2, P6 ;  /* 0x0000000ce8098211 */ /* 0x000fe400030f14a3 */
[----:B-1----:R-:W-:-:S03]  /*13220*/  @!P5 LEA R4, P1, R231, R13, 0x2 ;  /* 0x0000000de704d211 */ /* 0x002fc600078210ff */
        /* <DEDUP_REMOVED lines=8> */
[CC--:B-1----:R-:W-:Y:S01]  /*132b0*/  @!P3 LEA R8, P6, R229.reuse, R13.reuse, 0x2 ;  /* 0x0000000de508b211 */ /* 0x0c2fe200078c10ff */
        /* <DEDUP_REMOVED lines=8> */
[C---:B-1----:R-:W-:Y:S01]  /*13340*/  @!P1 LEA R6, P6, R227.reuse, R13, 0x2 ;  /* 0x0000000de3069211 */ /* 0x042fe200078c10ff */
[----:B------:R1:W-:Y:S03]  /*13350*/  @!P0 ST.E.64 desc[UR40][R4.64], R128 ;  /* 0x0000008004008985 */ /* 0x0003e6000c101b28 */
[----:B------:R-:W-:-:S03]  /*13360*/  @!P1 LEA.HI.X R7, R227, R12, R158, 0x2, P6 ;  /* 0x0000000ce3079211 */ /* 0x000fc600030f149e */
[CC--:B0-----:R-:W-:Y:S02]  /*13370*/  @!P3 LEA R8, P6, R225.reuse, R13.reuse, 0x2 ;  /* 0x0000000de108b211 */ /* 0x0c1fe400078c10ff */
[----:B------:R0:W-:Y:S02]  /*13380*/  @!P1 ST.E.64 desc[UR40][R6.64], R132 ;  /* 0x0000008406009985 */ /* 0x0001e4000c101b28 */
[----:B------:R-:W-:Y:S02]  /*13390*/  @!P3 LEA.HI.X R9, R225, R12, R156, 0x2, P6 ;  /* 0x0000000ce109b211 */ /* 0x000fe400030f149c */
[----:B-1----:R-:W-:-:S04]  /*133a0*/  @!P4 LEA R4, P0, R226, R13, 0x2 ;  /* 0x0000000de204c211 */ /* 0x002fc800078010ff */
        /* <DEDUP_REMOVED lines=9> */
.L_x_4433:
[----:B------:R-:W-:Y:S05]  /*13440*/  BSYNC B1 ;  /* 0x0000000000017941 */ /* 0x000fea0003800000 */
.L_x_4432:
        /* <DEDUP_REMOVED lines=13> */
[----:B------:R-:W-:Y:S01]  /*13520*/  @!P1 LEA R6, P5, R211, R24, 0x2 ;  /* 0x00000018d3069211 */ /* 0x000fe200078a10ff */
        /* <DEDUP_REMOVED lines=51> */
[-C--:B----4-:R-:W-:Y:S01]  /*13860*/  @!P1 LEA R6, P3, R173, R24.reuse, 0x2 ;  /* 0x00000018ad069211 */ /* 0x090fe200078610ff */
        /* <DEDUP_REMOVED lines=25> */
[----:B--2---:R-:W-:Y:S02]  /*13a00*/  @!P4 LEA R12, P2, R231, R24, 0x2 ;  /* 0x00000018e70cc211 */ /* 0x004fe400078410ff */
        /* <DEDUP_REMOVED lines=12> */
[-C--:B-1----:R-:W-:Y:S02]  /*13ad0*/  @!P4 LEA.HI.X R13, R231, R20.reuse, R162, 0x2, P2 ;  /* 0x00000014e70dc211 */ /* 0x082fe400010f14a2 */
        /* <DEDUP_REMOVED lines=12> */
[----:B--2---:R-:W-:-:S03]  /*13ba0*/  @!P4 LEA R8, P0, R227, R24, 0x2 ;  /* 0x00000018e308c211 */ /* 0x004fc600078010ff */
[----:B------:R4:W-:Y:S01]  /*13bb0*/  @!P1 ST.E.64 desc[UR40][R6.64], R130 ;  /* 0x0000008206009985 */ /* 0x0009e2000c101b28 */
[-C--:B-1----:R-:W-:Y:S02]  /*13bc0*/  @!P2 LEA R12, P1, R225, R24.reuse, 0x2 ;  /* 0x00000018e10ca211 */ /* 0x082fe400078210ff */
        /* <DEDUP_REMOVED lines=16> */
.L_x_4425:
[----:B------:R-:W-:Y:S01]  /*13cd0*/  ULDC.64 UR6, c[0x0][0xd08] ;  /* 0x0003420000067ab9 */ /* 0x000fe20000000a00 */
[----:B------:R-:W-:Y:S01]  /*13ce0*/  ULDC.64 UR4, c[0x0][0xd00] ;  /* 0x0003400000047ab9 */ /* 0x000fe20000000a00 */
[----:B------:R-:W-:Y:S01]  /*13cf0*/  ISETP.NE.U32.AND P1, PT, RZ, UR6, PT ;  /* 0x00000006ff007c0c */ /* 0x000fe2000bf25070 */
[----:B------:R-:W-:Y:S01]  /*13d00*/  IMAD.MOV.U32 R3, RZ, RZ, RZ ;  /* 0x000000ffff037224 */ /* 0x000fe200078e00ff */
[----:B------:R-:W-:Y:S02]  /*13d10*/  ISETP.NE.U32.AND P0, PT, RZ, UR4, PT ;  /* 0x00000004ff007c0c */ /* 0x000fe4000bf05070 */
[----:B------:R-:W-:Y:S02]  /*13d20*/  ISETP.NE.AND.EX P1, PT, RZ, UR7, PT, P1 ;  /* 0x00000007ff007c0c */ /* 0x000fe4000bf25310 */
[----:B-1----:R-:W-:Y:S02]  /*13d30*/  IADD3 R4, P2, R214, UR4, RZ ;  /* 0x00000004d6047c10 */ /* 0x002fe4000ff5e0ff */
[----:B------:R-:W-:-:S02]  /*13d40*/  ISETP.NE.AND.EX P0, PT, RZ, UR5, PT, P0 ;  /* 0x00000005ff007c0c */ /* 0x000fc4000bf05300 */
[----:B0-----:R-:W-:Y:S01]  /*13d50*/  IADD3.X R5, R215, UR5, RZ, P2, !PT ;  /* 0x00000005d7057c10 */ /* 0x001fe200097fe4ff */
[----:B------:R-:W-:Y:S02]  /*13d60*/  ULDC UR4, c[0x0][0xb88] ;  /* 0x0002e20000047ab9 */ /* 0x000fe40000000800 */
[----:B------:R-:W-:-:S04]  /*13d70*/  IMAD.U32 R0, RZ, RZ, UR4 ;  /* 0x00000004ff007e24 */ /* 0x000fc8000f8e00ff */
[----:B------:R-:W-:-:S04]  /*13d80*/  @P1 IADD3 R214, P2, R214, UR6, RZ ;  /* 0x00000006d6d61c10 */ /* 0x000fc8000ff5e0ff */
[----:B------:R-:W-:Y:S01]  /*13d90*/  @P1 IADD3.X R215, R215, UR7, RZ, P2, !PT ;  /* 0x00000007d7d71c10 */ /* 0x000fe200097fe4ff */
        /* <DEDUP_REMOVED lines=13> */
.L_x_4434:
[----:B------:R-:W2:Y:S01]  /*13e70*/  LDL.LU R4, [R1+0x40] ;  /* 0x0000400001047983 */ /* 0x000ea20000300800 */
[----:B------:R-:W-:Y:S01]  /*13e80*/  BSSY B1, `(.L_x_4435) ;  /* 0x0000037000017945 */ /* 0x000fe20003800000 */
[----:B------:R-:W-:Y:S02]  /*13e90*/  SEL R211, R211, RZ, !P0 ;  /* 0x000000ffd3d37207 */ /* 0x000fe40004000000 */
[----:B-----5:R-:W-:Y:S02]  /*13ea0*/  SHF.R.S32.HI R26, RZ, 0x1f, R3 ;  /* 0x0000001fff1a7819 */ /* 0x020fe40000011403 */
[----:B--2---:R-:W-:Y:S01]  /*13eb0*/  SEL R28, R4, RZ, !P0 ;  /* 0x000000ff041c7207 */ /* 0x004fe20004000000 */
[----:B------:R-:W-:Y:S06]  /*13ec0*/  @P3 BRA `(.L_x_4436) ;  /* 0x0000000000c83947 */ /* 0x000fec0003800000 */
[----:B------:R-:W0:Y:S01]  /*13ed0*/  S2R R4, SR_TID.X ;  /* 0x0000000000047919 */ /* 0x000e220000002100 */
[----:B------:R-:W1:Y:S02]  /*13ee0*/  LDC R31, c[0x0][0xce8] ;  /* 0x00033a00ff1f7b82 */ /* 0x000e640000000800 */
[----:B-1----:R-:W-:Y:S02]  /*13ef0*/  IMAD R5, R0, R31, RZ ;  /* 0x0000001f00057224 */ /* 0x002fe400078e02ff */
[----:B0-----:R-:W-:-:S04]  /*13f00*/  IMAD R4, R213, 0x40, R4 ;  /* 0x00000040d5047824 */ /* 0x001fc800078e0204 */
        /* <DEDUP_REMOVED lines=8> */
[----:B------:R-:W-:-:S05]  /*13f90*/  SEL R24, R24, 0xa78, P0 ;  /* 0x00000a7818187807 */ /* 0x000fca0000000000 */
[----:B------:R-:W1:Y:S08]  /*13fa0*/  LDC.64 R10, c[0x0][R24+0x220] ;  /* 0x00008800180a7b82 */ /* 0x000e700000000a00 */
[----:B------:R-:W2:Y:S08]  /*13fb0*/  LDC.64 R12, c[0x0][R24+0x218] ;  /* 0x00008600180c7b82 */ /* 0x000eb00000000a00 */
[----:B------:R-:W5:Y:S08]  /*13fc0*/  LDC.64 R8, c[0x0][R24+0x228] ;  /* 0x00008a0018087b82 */ /* 0x000f700000000a00 */
[----:B------:R-:W3:Y:S08]  /*13fd0*/  @P1 LDC R20, c[0x0][0xcec] ;  /* 0x00033b00ff141b82 */ /* 0x000ef00000000800 */
[----:B------:R-:W4:Y:S08]  /*13fe0*/  LDC.64 R6, c[0x0][R24+0x210] ;  /* 0x0000840018067b82 */ /* 0x000f300000000a00 */
[----:B------:R-:W5:Y:S01]  /*13ff0*/  @P1 LDC R27, c[0x0][0xcf0] ;  /* 0x00033c00ff1b1b82 */ /* 0x000f620000000800 */
[----:B---3--:R-:W-:-:S07]  /*14000*/  @P1 IMAD.HI.U32 R20, R29, R20, RZ ;  /* 0x000000141d141227 */ /* 0x008fce00078e00ff */
[----:B0-----:R-:W0:Y:S01]  /*14010*/  @!P0 LDC R4, c[0x0][0xc50] ;  /* 0x00031400ff048b82 */ /* 0x001e220000000800 */
[-C--:B-1----:R-:W-:Y:S02]  /*14020*/  IMAD R11, R11, R211.reuse, RZ ;  /* 0x000000d30b0b7224 */ /* 0x082fe400078e02ff */
[----:B------:R-:W-:-:S05]  /*14030*/  IMAD.WIDE.U32 R14, R10, R211, RZ ;  /* 0x000000d30a0e7225 */ /* 0x000fca00078e00ff */
[----:B------:R-:W1:Y:S01]  /*14040*/  @!P0 LDC R5, c[0x0][0xc54] ;  /* 0x00031500ff058b82 */ /* 0x000e620000000800 */
[-C--:B--2---:R-:W-:Y:S02]  /*14050*/  IMAD R25, R13, R210.reuse, RZ ;  /* 0x000000d20d197224 */ /* 0x084fe400078e02ff */
[----:B------:R-:W-:Y:S01]  /*14060*/  IMAD.WIDE.U32 R12, R12, R210, RZ ;  /* 0x000000d20c0c7225 */ /* 0x000fe200078e00ff */
[----:B-----5:R-:W-:-:S03]  /*14070*/  @P1 SHF.R.U32.HI R21, RZ, R27, R20 ;  /* 0x0000001bff151219 */ /* 0x020fc60000011614 */
        /* <DEDUP_REMOVED lines=12> */
[----:B----4-:R-:W-:Y:S01]  /*14140*/  IMAD R7, R7, R11, RZ ;  /* 0x0000000b07077224 */ /* 0x010fe200078e02ff */
        /* <DEDUP_REMOVED lines=10> */
.L_x_4436:
[----:B------:R-:W-:Y:S05]  /*141f0*/  BSYNC B1 ;  /* 0x0000000000017941 */ /* 0x000fea0003800000 */
.L_x_4435:
[----:B------:R-:W-:Y:S05]  /*14200*/  @P2 BRA `(.L_x_4431) ;  /* 0x0000000800742947 */ /* 0x000fea0003800000 */
[----:B------:R-:W1:Y:S01]  /*14210*/  LDC R9, c[0x0][0xce8] ;  /* 0x00033a00ff097b82 */ /* 0x000e620000000800 */
        /* <DEDUP_REMOVED lines=10> */
[C---:B------:R-:W-:Y:S01]  /*142c0*/  VIADD R31, R188.reuse, 0x180 ;  /* 0x00000180bc1f7836 */ /* 0x040fe20000000000 */
[----:B------:R-:W-:Y:S01]  /*142d0*/  SHF.R.S32.HI R32, RZ, 0x1f, R216 ;  /* 0x0000001fff207819 */ /* 0x000fe200000114d8 */
[----:B------:R-:W-:Y:S01]  /*142e0*/  IMAD.IADD R5, R5, 0x1, R3 ;  /* 0x0000000105057824 */ /* 0x000fe200078e0203 */
[----:B------:R-:W-:Y:S01]  /*142f0*/  LOP3.LUT R3, R7, 0xfffffff8, RZ, 0xc0, !PT ;  /* 0xfffffff807037812 */ /* 0x000fe200078ec0ff */
[----:B------:R-:W-:Y:S01]  /*14300*/  VIADD R29, R188, 0x1c0 ;  /* 0x000001c0bc1d7836 */ /* 0x000fe20000000000 */
[----:B------:R-:W-:Y:S01]  /*14310*/  SHF.R.S32.HI R33, RZ, 0x1f, R217 ;  /* 0x0000001fff217819 */ /* 0x000fe200000114d9 */
[----:B------:R-:W-:Y:S01]  /*14320*/  IMAD.WIDE.U32 R4, R210, UR4, R4 ;  /* 0x00000004d2047c25 */ /* 0x000fe2000f8e0004 */
[----:B------:R-:W-:-:S02]  /*14330*/  SHF.R.S32.HI R34, RZ, 0x1f, R218 ;  /* 0x0000001fff227819 */ /* 0x000fc400000114da */
[----:B------:R-:W-:Y:S01]  /*14340*/  SHF.R.S32.HI R35, RZ, 0x1f, R219 ;  /* 0x0000001fff237819 */ /* 0x000fe200000114db */
[----:B------:R-:W-:Y:S01]  /*14350*/  IMAD.IADD R3, R30, 0x1, -R3 ;  /* 0x000000011e037824 */ /* 0x000fe200078e0a03 */
[----:B------:R-:W-:Y:S01]  /*14360*/  SHF.R.S32.HI R30, RZ, 0x1f, R31 ;  /* 0x0000001fff1e7819 */ /* 0x000fe2000001141f */
[----:B------:R-:W-:Y:S01]  /*14370*/  IMAD R5, R210, UR5, R5 ;  /* 0x00000005d2057c24 */ /* 0x000fe2000f8e0205 */
[----:B-1----:R-:W-:Y:S01]  /*14380*/  ISETP.NE.AND P0, PT, R9, 0x1, PT ;  /* 0x000000010900780c */ /* 0x002fe20003f05270 */
[----:B------:R-:W-:Y:S01]  /*14390*/  IMAD R6, R3, 0x20, R26 ;  /* 0x0000002003067824 */ /* 0x000fe200078e021a */
[----:B------:R-:W-:Y:S01]  /*143a0*/  ULDC.64 UR4, c[0x0][0xbf0] ;  /* 0x0002fc0000047ab9 */ /* 0x000fe20000000a00 */
[----:B------:R-:W-:Y:S01]  /*143b0*/  IMAD R27, R0, R9, RZ ;  /* 0x00000009001b7224 */ /* 0x000fe200078e02ff */
        /* <DEDUP_REMOVED lines=10> */
[----:B------:R-:W-:Y:S01]  /*14460*/  IMAD.MOV.U32 R3, RZ, RZ, R8 ;  /* 0x000000ffff037224 */ /* 0x000fe200078e0008 */
[----:B------:R-:W-:Y:S01]  /*14470*/  SEL R0, RZ, 0x1, P2 ;  /* 0x00000001ff007807 */ /* 0x000fe20001000000 */
[----:B------:R-:W-:Y:S01]  /*14480*/  IMAD.IADD R5, R5, 0x1, R7 ;  /* 0x0000000105057824 */ /* 0x000fe200078e0207 */
[----:B------:R-:W-:Y:S01]  /*14490*/  ISETP.GE.AND P2, PT, R29, R21, PT ;  /* 0x000000151d00720c */ /* 0x000fe20003f46270 */
[----:B------:R-:W-:Y:S01]  /*144a0*/  IMAD R26, R213, 0x40, R26 ;  /* 0x00000040d51a7824 */ /* 0x000fe200078e021a */
[----:B------:R-:W1:Y:S01]  /*144b0*/  @P0 LDC R13, c[0x0][0xcf0] ;  /* 0x00033c00ff0d0b82 */ /* 0x000e620000000800 */
[----:B0-----:R-:W-:-:S05]  /*144c0*/  @P0 IMAD.HI.U32 R6, R8, R11, RZ ;  /* 0x0000000b08060227 */ /* 0x001fca00078e00ff */
[----:B-1----:R-:W-:Y:S02]  /*144d0*/  @P0 SHF.R.U32.HI R3, RZ, R13, R6 ;  /* 0x0000000dff030219 */ /* 0x002fe40000011606 */
        /* <DEDUP_REMOVED lines=41> */
[----:B------:R0:W1:Y:S04]  /*14770*/  SHFL.IDX PT, R4, R20, RZ, 0x181f ;  /* 0x00181fff14047589 */ /* 0x00006800000e0000 */
[----:B------:R0:W2:Y:S01]  /*14780*/  SHFL.IDX PT, R5, R3, RZ, 0x181f ;  /* 0x00181fff03057589 */ /* 0x0000a200000e0000 */
[----:B------:R-:W-:Y:S05]  /*14790*/  @P0 BRA `(.L_x_4438) ;  /* 0x00000000007c0947 */ /* 0x000fea0003800000 */
[-C--:B------:R-:W-:Y:S02]  /*147a0*/  ISETP.GE.AND P2, PT, R220, R21.reuse, PT ;  /* 0x00000015dc00720c */ /* 0x080fe40003f46270 */
[-C--:B------:R-:W-:Y:S02]  /*147b0*/  ISETP.GE.AND P1, PT, R188, R21.reuse, PT ;  /* 0x00000015bc00720c */ /* 0x080fe40003f26270 */
[-C--:B------:R-:W-:Y:S02]  /*147c0*/  ISETP.GE.AND P5, PT, R219, R21.reuse, PT ;  /* 0x00000015db00720c */ /* 0x080fe40003fa6270 */
[----:B------:R-:W-:-:S07]  /*147d0*/  ISETP.GE.AND P3, PT, R218, R21, PT ;  /* 0x00000015da00720c */ /* 0x000fce0003f66270 */
[-C--:B-1----:R-:W-:Y:S02]  /*147e0*/  @!P2 LEA R8, P0, R220, R4.reuse, 0x1 ;  /* 0x00000004dc08a211 */ /* 0x082fe400078008ff */
[----:B--2---:R-:W-:Y:S02]  /*147f0*/  @!P1 IMAD.WIDE R6, R188, 0x2, R4 ;  /* 0x00000002bc069825 */ /* 0x004fe400078e0204 */
        /* <DEDUP_REMOVED lines=12> */
[----:B-1----:R-:W-:-:S02]  /*148c0*/  @!P1 LEA R8, P6, R216, R4, 0x1 ;  /* 0x00000004d8089211 */ /* 0x002fc400078c08ff */
[-C--:B------:R-:W-:Y:S01]  /*148d0*/  @!P2 LEA R6, P5, R217, R4.reuse, 0x1 ;  /* 0x00000004d906a211 */ /* 0x080fe200078a08ff */
        /* <DEDUP_REMOVED lines=11> */
.L_x_4438:
[----:B------:R-:W-:Y:S05]  /*14990*/  BSYNC B1 ;  /* 0x0000000000017941 */ /* 0x000fea0003800000 */
.L_x_4437:
[----:B------:R-:W-:Y:S01]  /*149a0*/  VIADD R0, R26, 0x20 ;  /* 0x000000201a007836 */ /* 0x000fe20000000000 */
[----:B--2---:R2:W0:Y:S04]  /*149b0*/  SHFL.IDX PT, R5, R3, 0x1, 0x181f ;  /* 0x00381f0003057f89 */ /* 0x00442800000e0000 */
[----:B------:R-:W-:Y:S01]  /*149c0*/  ISETP.GE.AND P0, PT, R0, R27, PT ;  /* 0x0000001b0000720c */ /* 0x000fe20003f06270 */
[----:B-1----:R2:W1:-:S12]  /*149d0*/  SHFL.IDX PT, R4, R20, 0x1, 0x181f ;  /* 0x00381f0014047f89 */ /* 0x00245800000e0000 */
[----:B--2---:R-:W-:Y:S05]  /*149e0*/  @P0 BRA `(.L_x_4431) ;  /* 0x00000000007c0947 */ /* 0x004fea0003800000 */
[-C--:B------:R-:W-:Y:S02]  /*149f0*/  ISETP.GE.AND P5, PT, R220, R21.reuse, PT ;  /* 0x00000015dc00720c */ /* 0x080fe40003fa6270 */
[-C--:B------:R-:W-:Y:S02]  /*14a00*/  ISETP.GE.AND P4, PT, R188, R21.reuse, PT ;  /* 0x00000015bc00720c */ /* 0x080fe40003f86270 */
[-C--:B------:R-:W-:Y:S02]  /*14a10*/  ISETP.GE.AND P0, PT, R219, R21.reuse, PT ;  /* 0x00000015db00720c */ /* 0x080fe40003f06270 */
[----:B------:R-:W-:Y:S02]  /*14a20*/  ISETP.GE.AND P1, PT, R218, R21, PT ;  /* 0x00000015da00720c */ /* 0x000fe40003f26270 */
[----:B------:R-:W-:-:S05]  /*14a30*/  LOP3.LUT P2, RZ, R24, 0x40, RZ, 0xc0, !PT ;  /* 0x0000004018ff7812 */ /* 0x000fca000784c0ff */
[-C--:B-1----:R-:W-:Y:S02]  /*14a40*/  @!P5 LEA R8, P3, R220, R4.reuse, 0x1 ;  /* 0x00000004dc08d211 */ /* 0x082fe400078608ff */
        /* <DEDUP_REMOVED lines=12> */
[-C--:B0-----:R-:W-:Y:S02]  /*14b10*/  @!P3 LEA R6, P6, R217, R4.reuse, 0x1 ;  /* 0x00000004d906b211 */ /* 0x081fe400078c08ff */
[-C--:B------:R-:W-:Y:S01]  /*14b20*/  @P2 LEA R14, P0, R31, R4.reuse, 0x1 ;  /* 0x000000041f0e2211 */ /* 0x080fe200078008ff */
        /* <DEDUP_REMOVED lines=11> */
.L_x_4431:
[----:B------:R-:W-:Y:S05]  /*14be0*/  BSYNC B0 ;  /* 0x0000000000007941 */ /* 0x000fea0003800000 */
.L_x_4424:
[----:B------:R-:W-:Y:S02]  /*14bf0*/  ULDC UR4, c[0x0][0xd3c] ;  /* 0x00034f0000047ab9 */ /* 0x000fe40000000800 */
[----:B----4-:R-:W-:-:S13]  /*14c00*/  ISETP.GE.AND P0, PT, R155, UR4, PT ;  /* 0x000000049b007c0c */ /* 0x010fda000bf06270 */
[----:B------:R-:W-:Y:S05]  /*14c10*/  @!P0 BRA `(.L_x_4439) ;  /* 0xfffffec8007c8947 */ /* 0x000fea000383ffff */
[----:B------:R-:W-:Y:S05]  /*14c20*/  BRA `(.L_x_4317) ;  /* 0x000000a0005c7947 */ /* 0x000fea0003800000 */
.L_x_4315:
[----:B------:R-:W-:-:S08]  /*14c30*/  NOP ;  /* 0x0000000000007918 */ /* 0x000fd00000000000 */
[----:B------:R-:W0:-:S00]  /*14c40*/  USETMAXREG.DEALLOC.CTAPOOL 0x18 ;  /* 0x00000018000079c8 */ /* 0x000e0000080e0500 */
        /* <DEDUP_REMOVED lines=18> */
.L_x_4440:
        /* <DEDUP_REMOVED lines=43> */
.L_x_4444:
        /* <DEDUP_REMOVED lines=38> */
.L_x_4442:
        /* <DEDUP_REMOVED lines=20> */
.L_x_4445:
        /* <DEDUP_REMOVED lines=54> */
.L_x_4443:
[----:B------:R-:W-:Y:S01]  /*15720*/  IMAD.U32 R2, RZ, RZ, UR6 ;  /* 0x00000006ff027e24 */ /* 0x000fe2000f8e00ff */
[----:B------:R0:W-:Y:S04]  /*15730*/  STL [R1+0x4], RZ ;  /* 0x000004ff01007387 */ /* 0x0001e80000100800 */
[----:B------:R0:W-:Y:S04]  /*15740*/  STL [R1+0x8], RZ ;  /* 0x000008ff01007387 */ /* 0x0001e80000100800 */
[----:B------:R0:W-:Y:S02]  /*15750*/  STL [R1], R2 ;  /* 0x0000000201007387 */ /* 0x0001e40000100800 */
.L_x_4446:
        /* <DEDUP_REMOVED lines=10> */
.L_x_4441:
        /* <DEDUP_REMOVED lines=15> */
[----:B0-----:R-:W-:Y:S01]  /*158f0*/  IMAD.SHL.U32 R2, R4, 0x8, RZ ;  /* 0x0000000804027824 */ /* 0x001fe200078e00ff */
[----:B------:R-:W-:Y:S01]  /*15900*/  LOP3.LUT R0, R0, 0x38, RZ, 0xc0, !PT ;  /* 0x0000003800007812 */ /* 0x000fe200078ec0ff */
[----:B------:R-:W-:Y:S01]  /*15910*/  ULDC.64 UR38, c[0x0][0x198] ;  /* 0x0000660000267ab9 */ /* 0x000fe20000000a00 */
[----:B------:R-:W-:Y:S01]  /*15920*/  LOP3.LUT R3, R3, 0x38, R6, 0x78, !PT ;  /* 0x0000003803037812 */ /* 0x000fe200078e7806 */
[----:B------:R-:W-:Y:S01]  /*15930*/  IMAD.SHL.U32 R6, R6, 0x10, RZ ;  /* 0x0000001006067824 */ /* 0x000fe200078e00ff */
[----:B------:R-:W-:-:S02]  /*15940*/  ULDC UR36, c[0x0][0xc] ;  /* 0x0000030000247ab9 */ /* 0x000fc40000000800 */
        /* <DEDUP_REMOVED lines=11> */
[----:B------:R-:W-:Y:S01]  /*15a00*/  STL [R1+0x20], R2 ;  /* 0x0000200201007387 */ /* 0x000fe20000100800 */
[----:B0-----:R-:W-:-:S03]  /*15a10*/  LOP3.LUT R3, R0, 0x80, RZ, 0xfc, !PT ;  /* 0x0000008000037812 */ /* 0x001fc600078efcff */
[----:B------:R-:W-:Y:S01]  /*15a20*/  STL [R1+0x10], RZ ;  /* 0x000010ff01007387 */ /* 0x000fe20000100800 */
[----:B------:R-:W-:-:S03]  /*15a30*/  LOP3.LUT R3, R0, 0x140, RZ, 0xfc, !PT ;  /* 0x0000014000037812 */ /* 0x000fc600078efcff */
[----:B------:R0:W-:Y:S02]  /*15a40*/  STL [R1+0x1c], R2 ;  /* 0x00001c0201007387 */ /* 0x0001e40000100800 */
[C---:B0-----:R-:W-:Y:S02]  /*15a50*/  LOP3.LUT R2, R0.reuse, 0xc0, RZ, 0xfc, !PT ;  /* 0x000000c000027812 */ /* 0x041fe400078efcff */
[C---:B------:R-:W-:Y:S02]  /*15a60*/  LOP3.LUT R2, R0.reuse, 0x180, RZ, 0xfc, !PT ;  /* 0x0000018000027812 */ /* 0x040fe400078efcff */
[----:B------:R-:W-:-:S07]  /*15a70*/  LOP3.LUT R0, R0, 0x1c0, RZ, 0xfc, !PT ;  /* 0x000001c000007812 */ /* 0x000fce00078efcff */
.L_x_4619:
[----:B------:R-:W2:Y:S01]  /*15a80*/  LDL R0, [R1+0xc] ;  /* 0x00000c0001007983 */ /* 0x000ea20000100800 */
[----:B------:R-:W2:Y:S01]  /*15a90*/  LDC.64 R2, c[0x0][0xd88] ;  /* 0x00036200ff027b82 */ /* 0x000ea20000000a00 */
[----:B------:R-:W-:Y:S05]  /*15aa0*/  YIELD ;  /* 0x0000000000007946 */ /* 0x000fea0003800000 */
[----:B------:R-:W-:Y:S01]  /*15ab0*/  ULDC.64 UR4, c[0x0][0xb20] ;  /* 0x0002c80000047ab9 */ /* 0x000fe20000000a00 */
[----:B-1----:R-:W-:Y:S02]  /*15ac0*/  CS2R R8, SRZ ;  /* 0x0000000000087805 */ /* 0x002fe4000001ff00 */
[----:B------:R-:W-:Y:S01]  /*15ad0*/  ISETP.NE.U32.AND P0, PT, RZ, UR4, PT ;  /* 0x00000004ff007c0c */ /* 0x000fe2000bf05070 */
[----:B------:R-:W-:Y:S01]  /*15ae0*/  ULDC.64 UR10, c[0x0][0xb10] ;  /* 0x0002c400000a7ab9 */ /* 0x000fe20000000a00 */
[----:B------:R-:W-:Y:S01]  /*15af0*/  ULDC.64 UR8, c[0x0][0xb08] ;  /* 0x0002c20000087ab9 */ /* 0x000fe20000000a00 */
[----:B------:R-:W-:Y:S01]  /*15b00*/  ULDC.64 UR6, c[0x0][0xb00] ;  /* 0x0002c00000067ab9 */ /* 0x000fe20000000a00 */
[----:B--2---:R-:W-:-:S05]  /*15b10*/  IMAD.WIDE R2, R0, 0x4, R2 ;  /* 0x0000000400027825 */ /* 0x004fca00078e0202 */
[----:B------:R-:W2:Y:S01]  /*15b20*/  LDG.E R13, desc[UR40][R2.64] ;  /* 0x00000028020d7981 */ /* 0x000ea2000c1e1900 */
[----:B------:R-:W-:Y:S01]  /*15b30*/  ISETP.NE.AND.EX P0, PT, RZ, UR5, PT, P0 ;  /* 0x00000005ff007c0c */ /* 0x000fe2000bf05300 */
[----:B------:R-:W-:Y:S01]  /*15b40*/  IMAD.MOV.U32 R0, RZ, RZ, RZ ;  /* 0x000000ffff007224 */ /* 0x000fe200078e00ff */
[----:B0-2---:R-:W-:Y:S01]  /*15b50*/  SHF.R.S32.HI R4, RZ, 0x1f, R13 ;  /* 0x0000001fff047819 */ /* 0x005fe2000001140d */
[----:B------:R-:W-:-:S10]  /*15b60*/  IMAD.SHL.U32 R17, R13, 0x4, RZ ;  /* 0x000000040d117824 */ /* 0x000fd400078e00ff */
[C---:B------:R-:W-:Y:S01]  /*15b70*/  @P0 LEA R2, P1, R13.reuse, UR4, 0x2 ;  /* 0x000000040d020c11 */ /* 0x040fe2000f8210ff */
[----:B------:R-:W-:Y:S03]  /*15b80*/  STL [R1+0x30], R13 ;  /* 0x0000300d01007387 */ /* 0x000fe60000100800 */
[C-C-:B------:R-:W-:Y:S01]  /*15b90*/  @P0 LEA.HI.X R3, R13.reuse, UR5, R4.reuse, 0x2, P1 ;  /* 0x000000050d030c11 */ /* 0x140fe200088f1404 */
[----:B------:R-:W-:Y:S01]  /*15ba0*/  ULDC.64 UR4, c[0x0][0xaf8] ;  /* 0x0002be0000047ab9 */ /* 0x000fe20000000a00 */
[----:B---3--:R-:W-:Y:S01]  /*15bb0*/  SHF.L.U64.HI R14, R13, 0x2, R4 ;  /* 0x000000020d0e7819 */ /* 0x008fe20000010204 */
        /* <DEDUP_REMOVED lines=8> */
[----:B------:R-:W-:Y:S02]  /*15c40*/  ISETP.NE.U32.AND P2, PT, RZ, UR8, PT ;  /* 0x00000008ff007c0c */ /* 0x000fe4000bf45070 */
[C---:B------:R-:W-:Y:S02]  /*15c50*/  IADD3 R6, P5, R17.reuse, UR6, RZ ;  /* 0x0000000611067c10 */ /* 0x040fe4000ffbe0ff */
[----:B-1----:R-:W-:-:S02]  /*15c60*/  IADD3 R2, P4, R17, UR4, RZ ;  /* 0x0000000411027c10 */ /* 0x002fc4000ff9e0ff */
[----:B------:R-:W-:Y:S02]  /*15c70*/  ISETP.NE.AND.EX P3, PT, RZ, UR11, PT, P3 ;  /* 0x0000000bff007c0c */ /* 0x000fe4000bf65330 */
[C---:B------:R-:W-:Y:S02]  /*15c80*/  IADD3.X R3, R14.reuse, UR5, RZ, P4, !PT ;  /* 0x000000050e037c10 */ /* 0x040fe4000a7fe4ff */
[----:B0-----:R-:W-:Y:S02]  /*15c90*/  IADD3 R4, P4, R17, UR8, RZ ;  /* 0x0000000811047c10 */ /* 0x001fe4000ff9e0ff */
        /* <DEDUP_REMOVED lines=30> */
.L_x_4448:
        /* <DEDUP_REMOVED lines=17> */
.L_x_4449:
[----:B------:R-:W-:Y:S05]  /*15f90*/  @!P0 BRA `(.L_x_4450) ;  /* 0x00000000000c8947 */ /* 0x000fea0003800000 */
[----:B------:R-:W2:Y:S04]  /*15fa0*/  LDG.E R8, desc[UR40][R6.64] ;  /* 0x0000002806087981 */ /* 0x000ea8000c1e1900 */
[----:B------:R-:W2:Y:S02]  /*15fb0*/  LDG.E R6, desc[UR40][R6.64+0x4] ;  /* 0x0000042806067981 */ /* 0x000ea4000c1e1900 */
[----:B--2---:R-:W-:-:S07]  /*15fc0*/  IMAD.IADD R8, R6, 0x1, -R8 ;  /* 0x0000000106087824 */ /* 0x004fce00078e0a08 */
.L_x_4450:
[----:B-----5:R-:W-:Y:S02]  /*15fd0*/  IMAD.IADD R6, R8, 0x1, -R0 ;  /* 0x0000000108067824 */ /* 0x020fe400078e0a00 */
[----:B------:R-:W2:Y:S04]  /*15fe0*/  @P2 LDG.E R0, desc[UR40][R4.64] ;  /* 0x0000002804002981 */ /* 0x000ea8000c1e1900 */
[----:B------:R-:W2:Y:S01]  /*15ff0*/  @P2 LDG.E R4, desc[UR40][R4.64+0x4] ;  /* 0x0000042804042981 */ /* 0x000ea2000c1e1900 */
[----:B------:R-:W-:Y:S01]  /*16000*/  LOP3.LUT R14, R10, 0xff, RZ, 0xc0, !PT ;  /* 0x000000ff0a0e7812 */ /* 0x000fe200078ec0ff */
[----:B------:R-:W-:Y:S01]  /*16010*/  BSSY B0, `(.L_x_4451) ;  /* 0x000002a000007945 */ /* 0x000fe20003800000 */
[----:B------:R-:W-:-:S03]  /*16020*/  SHF.R.U32.HI R10, RZ, 0x10, R10 ;  /* 0x00000010ff0a7819 */ /* 0x000fc6000001160a */
[----:B------:R3:W-:Y:S01]  /*16030*/  STL [R1+0x70], R14 ;  /* 0x0000700e01007387 */ /* 0x0007e20000100800 */
[----:B--2---:R-:W-:-:S04]  /*16040*/  @P2 IMAD.IADD R11, R4, 0x1, -R0 ;  /* 0x00000001040b2824 */ /* 0x004fc800078e0a00 */
[----:B01----:R-:W-:-:S04]  /*16050*/  IMAD.IADD R2, R6, 0x1, R11 ;  /* 0x0000000106027824 */ /* 0x003fc800078e020b */
[C---:B------:R-:W-:Y:S01]  /*16060*/  VIADD R0, R2.reuse, 0x3f ;  /* 0x0000003f02007836 */ /* 0x040fe20000000000 */
[----:B------:R-:W-:-:S04]  /*16070*/  ISETP.GE.AND P1, PT, R2, 0x1, PT ;  /* 0x000000010200780c */ /* 0x000fc80003f26270 */
[----:B------:R-:W-:-:S04]  /*16080*/  SHF.R.S32.HI R2, RZ, 0x1f, R0 ;  /* 0x0000001fff027819 */ /* 0x000fc80000011400 */
[----:B------:R-:W-:-:S04]  /*16090*/  LEA.HI R0, R2, R0, RZ, 0x6 ;  /* 0x0000000002007211 */ /* 0x000fc800078f30ff */
[----:B------:R-:W-:Y:S01]  /*160a0*/  SHF.R.S32.HI R12, RZ, 0x6, R0 ;  /* 0x00000006ff0c7819 */ /* 0x000fe20000011400 */
[----:B------:R-:W-:-:S04]  /*160b0*/  IMAD.MOV.U32 R0, RZ, RZ, RZ ;  /* 0x000000ffff007224 */ /* 0x000fc800078e00ff */
[----:B------:R3:W-:Y:S01]  /*160c0*/  STL [R1+0x40], R12 ;  /* 0x0000400c01007387 */ /* 0x0007e20000100800 */
[----:B------:R-:W-:Y:S05]  /*160d0*/  @!P1 BRA `(.L_x_4452) ;  /* 0x0000000000749947 */ /* 0x000fea0003800000 */
        /* <DEDUP_REMOVED lines=29> */
.L_x_4452:
[----:B------:R-:W-:Y:S05]  /*162b0*/  BSYNC B0 ;  /* 0x0000000000007941 */ /* 0x000fea0003800000 */
.L_x_4451:
[-C--:B------:R-:W-:Y:S01]  /*162c0*/  IMAD R2, R14, R0.reuse, RZ ;  /* 0x000000000e027224 */ /* 0x080fe200078e02ff */
[----:B------:R-:W-:Y:S04]  /*162d0*/  BSSY B0, `(.L_x_4453) ;  /* 0x00001b8000007945 */ /* 0x000fe80003800000 */
[C---:B------:R-:W-:Y:S01]  /*162e0*/  VIADDMNMX R0, R2.reuse, R0, R12, PT ;  /* 0x0000000002007246 */ /* 0x040fe2000380010c */
[----:B------:R-:W-:-:S04]  /*162f0*/  IMAD R2, R2, 0x40, -R6 ;  /* 0x0000004002027824 */ /* 0x000fc800078e0a06 */
[----:B------:R-:W-:Y:S01]  /*16300*/  IMAD R6, R0, 0x40, -R6 ;  /* 0x0000004000067824 */ /* 0x000fe200078e0a06 */
[----:B------:R-:W-:-:S04]  /*16310*/  VIMNMX R2, RZ, R2, !PT ;  /* 0x00000002ff027248 */ /* 0x000fc80007fe0100 */
        /* <DEDUP_REMOVED lines=17> */
[----:B---3--:R0:W1:Y:S02]  /*16430*/  SHFL.IDX PT, R14, R3, RZ, 0x1f ;  /* 0x00001fff030e7589 */ /* 0x00806400000e0000 */
.L_x_4651:
[----:B-1----:R-:W-:Y:S02]  /*16440*/  ISETP.NE.AND P0, PT, R14, RZ, PT ;  /* 0x000000ff0e00720c */ /* 0x002fe40003f05270 */
[----:B------:R-:W-:-:S11]  /*16450*/  PLOP3.LUT P6, PT, PT, PT, PT, 0x8, 0x0 ;  /* 0x000000000000781c */ /* 0x000fd60003fce170 */
[----:B------:R-:W-:Y:S05]  /*16460*/  @P0 BRA `(.L_x_4456) ;  /* 0x00000000000c0947 */ /* 0x000fea0003800000 */
[----:B------:R-:W-:-:S03]  /*16470*/  UMOV UR4, 0xffffffff ;  /* 0xffffffff00047882 */ /* 0x000fc60000000000 */
[----:B------:R-:W-:Y:S05]  /*16480*/  BRA.DIV UR4, `(.L_x_4457) ;  /* 0x0000009204487947 */ /* 0x000fea000b800000 */
[----:B------:R-:W-:-:S13]  /*16490*/  ELECT P6, URZ, PT ;  /* 0x00000000003f782f */ /* 0x000fda00038c0000 */
.L_x_4456:
        /* <DEDUP_REMOVED lines=9> */
.L_x_4654:
[----:B------:R-:W-:Y:S05]  /*16530*/  BSYNC B1 ;  /* 0x0000000000017941 */ /* 0x000fea0003800000 */
.L_x_4458:
        /* <DEDUP_REMOVED lines=12> */
.L_x_4655:
[----:B------:R-:W-:Y:S05]  /*16600*/  BSYNC B2 ;  /* 0x0000000000027941 */ /* 0x000fea0003800000 */
.L_x_4462:
        /* <DEDUP_REMOVED lines=9> */
.L_x_4465:
[----:B------:R-:W-:Y:S05]  /*166a0*/  BSYNC B2 ;  /* 0x0000000000027941 */ /* 0x000fea0003800000 */
.L_x_4464:
        /* <DEDUP_REMOVED lines=13> */
.L_x_4466:
        /* <DEDUP_REMOVED lines=13> */
.L_x_4656:
[----:B------:R-:W-:Y:S05]  /*16850*/  BSYNC B2 ;  /* 0x0000000000027941 */ /* 0x000fea0003800000 */
.L_x_4467:
        /* <DEDUP_REMOVED lines=11> */
.L_x_4470:
[----:B------:R-:W-:Y:S05]  /*16910*/  BSYNC B2 ;  /* 0x0000000000027941 */ /* 0x000fea0003800000 */
.L_x_4469:
        /* <DEDUP_REMOVED lines=10> */
.L_x_4471:
        /* <DEDUP_REMOVED lines=15> */
.L_x_4472:
        /* <DEDUP_REMOVED lines=15> */
.L_x_4473:
        /* <DEDUP_REMOVED lines=15> */
.L_x_4474:
        /* <DEDUP_REMOVED lines=15> */
.L_x_4475:
        /* <DEDUP_REMOVED lines=15> */
.L_x_4476:
        /* <DEDUP_REMOVED lines=15> */
.L_x_4477:
        /* <DEDUP_REMOVED lines=15> */
.L_x_4478:
        /* <DEDUP_REMOVED lines=10> */
.L_x_4461:
[----:B------:R-:W-:Y:S05]  /*170f0*/  BSYNC B1 ;  /* 0x0000000000017941 */ /* 0x000fea0003800000 */
.L_x_4460:
        /* <DEDUP_REMOVED lines=13> */
.L_x_4498:
        /* <DEDUP_REMOVED lines=13> */
.L_x_4657:
[----:B------:R-:W-:Y:S05]  /*172a0*/  BSYNC B2 ;  /* 0x0000000000027941 */ /* 0x000fea0003800000 */
.L_x_4481:
        /* <DEDUP_REMOVED lines=9> */
.L_x_4484:
[----:B------:R-:W-:Y:S05]  /*17340*/  BSYNC B2 ;  /* 0x0000000000027941 */ /* 0x000fea0003800000 */
.L_x_4483:
        /* <DEDUP_REMOVED lines=12> */
.L_x_4485:
        /* <DEDUP_REMOVED lines=13> */
.L_x_4658:
[----:B------:R-:W-:Y:S05]  /*174e0*/  BSYNC B2 ;  /* 0x0000000000027941 */ /* 0x000fea0003800000 */
.L_x_4486:
        /* <DEDUP_REMOVED lines=11> */
.L_x_4489:
[----:B------:R-:W-:Y:S05]  /*175a0*/  BSYNC B2 ;  /* 0x0000000000027941 */ /* 0x000fea0003800000 */
.L_x_4488:
        /* <DEDUP_REMOVED lines=10> */
.L_x_4490:
        /* <DEDUP_REMOVED lines=15> */
.L_x_4491:
        /* <DEDUP_REMOVED lines=15> */
.L_x_4492:
        /* <DEDUP_REMOVED lines=15> */
.L_x_4493:
        /* <DEDUP_REMOVED lines=15> */
.L_x_4494:
        /* <DEDUP_REMOVED lines=15> */
.L_x_4495:
        /* <DEDUP_REMOVED lines=15> */
.L_x_4496:
        /* <DEDUP_REMOVED lines=15> */
.L_x_4497:
        /* <DEDUP_REMOVED lines=10> */
.L_x_4480:
[----:B------:R-:W-:Y:S05]  /*17d80*/  BSYNC B1 ;  /* 0x0000000000017941 */ /* 0x000fea0003800000 */
.L_x_4479:
[----:B------:R-:W2:Y:S04]  /*17d90*/  LDL.LU R8, [R1+0x10] ;  /* 0x0000100001087983 */ /* 0x000ea80000300800 */
[----:B0-----:R-:W3:Y:S01]  /*17da0*/  LDL.LU R6, [R1+0x20] ;  /* 0x0000200001067983 */ /* 0x001ee20000300800 */
        /* <DEDUP_REMOVED lines=10> */
.L_x_4454:
[----:B------:R-:W-:Y:S05]  /*17e50*/  BSYNC B0 ;  /* 0x0000000000007941 */ /* 0x000fea0003800000 */
.L_x_4453:
[----:B------:R2:W5:Y:S01]  /*17e60*/  LDL R7, [R1+0x40] ;  /* 0x0000400001077983 */ /* 0x0005620000100800 */
[----:B------:R-:W-:Y:S05]  /*17e70*/  @!P0 WARPSYNC.ALL ;  /* 0x0000000000008948 */ /* 0x000fea0003800000 */
[----:B------:R2:W-:Y:S01]  /*17e80*/  STL [R1+0x44], RZ ;  /* 0x000044ff01007387 */ /* 0x0005e20000100800 */
[----:B------:R-:W-:Y:S01]  /*17e90*/  BSSY B0, `(.L_x_4499) ;  /* 0x0000020000007945 */ /* 0x000fe20003800000 */
[----:B------:R-:W-:Y:S06]  /*17ea0*/  @!P0 BAR.SYNC.DEFER_BLOCKING 0xc, 0x180 ;  /* 0x0306000000008b1d */ /* 0x000fec0000010000 */
[----:B--2---:R-:W-:Y:S05]  /*17eb0*/  @!P1 BRA `(.L_x_4500) ;  /* 0x0000000000749947 */ /* 0x004fea0003800000 */
[----:B------:R-:W-:-:S13]  /*17ec0*/  ISETP.NE.AND P0, PT, R10, RZ, PT ;  /* 0x000000ff0a00720c */ /* 0x000fda0003f05270 */
[----:B------:R-:W2:Y:S02]  /*17ed0*/  @!P0 LDC R10, c[0x0][0xae8] ;  /* 0x0002ba00ff0a8b82 */ /* 0x000ea40000000800 */
[----:B--2---:R-:W-:-:S04]  /*17ee0*/  IABS R0, R10 ;  /* 0x0000000a00007213 */ /* 0x004fc80000000000 */
[----:B------:R-:W2:Y:S08]  /*17ef0*/  I2F.RP R2, R0 ;  /* 0x0000000000027306 */ /* 0x000eb00000209400 */
[----:B--2---:R-:W2:Y:S02]  /*17f00*/  MUFU.RCP R2, R2 ;  /* 0x0000000200027308 */ /* 0x004ea40000001000 */
[----:B--2---:R-:W-:-:S06]  /*17f10*/  VIADD R2, R2, 0xffffffe ;  /* 0x0ffffffe02027836 */ /* 0x004fcc0000000000 */
[----:B------:R-:W2:Y:S02]  /*17f20*/  F2I.FTZ.U32.TRUNC.NTZ R3, R2 ;  /* 0x0000000200037305 */ /* 0x000ea4000021f000 */
[----:B--2---:R-:W-:-:S04]  /*17f30*/  IMAD.MOV R2, RZ, RZ, -R3 ;  /* 0x000000ffff027224 */ /* 0x004fc800078e0a03 */
[----:B01----:R-:W-:Y:S02]  /*17f40*/  IMAD R4, R2, R0, RZ ;  /* 0x0000000002047224 */ /* 0x003fe400078e02ff */
        /* <DEDUP_REMOVED lines=20> */
.L_x_4500:
[----:B------:R-:W-:Y:S05]  /*18090*/  BSYNC B0 ;  /* 0x0000000000007941 */ /* 0x000fea0003800000 */
.L_x_4499:
[----:B------:R-:W4:Y:S04]  /*180a0*/  LDL R0, [R1+0x44] ;  /* 0x0000440001007983 */ /* 0x000f280000100800 */
[----:B--2---:R-:W4:Y:S01]  /*180b0*/  LDL R2, [R1+0x70] ;  /* 0x0000700001027983 */ /* 0x004f220000100800 */
[----:B------:R-:W-:Y:S01]  /*180c0*/  BSSY B7, `(.L_x_4501) ;  /* 0x00005b9000077945 */ /* 0x000fe20003800000 */
[----:B----4-:R-:W-:-:S05]  /*180d0*/  IMAD R2, R2, R0, RZ ;  /* 0x0000000002027224 */ /* 0x010fca00078e02ff */
[----:B-----5:R-:W-:Y:S01]  /*180e0*/  VIADDMNMX R0, R2, R0, R7, PT ;  /* 0x0000000002007246 */ /* 0x020fe20003800107 */
        /* <DEDUP_REMOVED lines=9> */
[----:B------:R-:W-:Y:S01]  /*18180*/  VOTEU.ANY UR4, UPT, PT ;  /* 0x0000000000047886 */ /* 0x000fe200038e0100 */
[----:B01----:R-:W0:Y:S01]  /*18190*/  LDC.64 R4, c[0x0][0xd60] ;  /* 0x00035800ff047b82 */ /* 0x003e220000000a00 */
[----:B------:R-:W2:Y:S02]  /*181a0*/  FLO.U32 R0, UR4 ;  /* 0x0000000400007d00 */ /* 0x000ea400080e0000 */
[----:B--2---:R-:W-:-:S06]  /*181b0*/  ISETP.EQ.U32.AND P0, PT, R0, R2, PT ;  /* 0x000000020000720c */ /* 0x004fcc0003f02070 */
[----:B------:R-:W0:Y:S07]  /*181c0*/  POPC R2, UR4 ;  /* 0x0000000400027d09 */ /* 0x000e2e0008000000 */
[----:B0-----:R-:W2:Y:S04]  /*181d0*/  @P0 ATOMG.E.ADD.STRONG.GPU PT, R2, desc[UR40][R4.64], R2 ;  /* 0x00000002040209a8 */ /* 0x001ea800081ee1e8 */
[----:B--2---:R0:W1:Y:S02]  /*181e0*/  SHFL.IDX PT, R2, R2, R0, 0x1f ;  /* 0x00001f0002027589 */ /* 0x00406400000e0000 */
[----:B0-----:R-:W0:Y:S02]  /*181f0*/  S2R R0, SR_LTMASK ;  /* 0x0000000000007919 */ /* 0x001e240000003900 */
[----:B0-----:R-:W-:-:S06]  /*18200*/  LOP3.LUT R0, R0, UR4, RZ, 0xc0, !PT ;  /* 0x0000000400007c12 */ /* 0x001fcc000f8ec0ff */
[----:B------:R-:W1:Y:S02]  /*18210*/  POPC R0, R0 ;  /* 0x0000000000007309 */ /* 0x000e640000000000 */
[----:B-1----:R-:W-:-:S05]  /*18220*/  IADD3 R0, R2, UR36, R0 ;  /* 0x0000002402007c10 */ /* 0x002fca000fffe000 */
[----:B------:R4:W-:Y:S01]  /*18230*/  STL [R1], R0 ;  /* 0x0000000001007387 */ /* 0x0009e20000100800 */
[----:B------:R-:W-:Y:S05]  /*18240*/  BRA `(.L_x_4503) ;  /* 0x0000005800807947 */ /* 0x000fea0003800000 */
.L_x_4502:
        /* <DEDUP_REMOVED lines=8> */
[----:B01----:R-:W-:Y:S02]  /*182d0*/  IMAD.U32 R4, RZ, RZ, UR6 ;  /* 0x00000006ff047e24 */ /* 0x003fe4000f8e00ff */
[----:B------:R-:W0:Y:S01]  /*182e0*/  LDC.64 R2, c[0x4][R2] ;  /* 0x0100000002027b82 */ /* 0x000e220000000a00 */
[----:B------:R-:W-:Y:S02]  /*182f0*/  IMAD.U32 R5, RZ, RZ, UR7 ;  /* 0x00000007ff057e24 */ /* 0x000fe4000f8e00ff */
[----:B------:R-:W-:Y:S02]  /*18300*/  IMAD.U32 R6, RZ, RZ, UR8 ;  /* 0x00000008ff067e24 */ /* 0x000fe4000f8e00ff */
[----:B------:R-:W-:-:S02]  /*18310*/  IMAD.U32 R7, RZ, RZ, UR9 ;  /* 0x00000009ff077e24 */ /* 0x000fc4000f8e00ff */
[----:B------:R-:W-:Y:S02]  /*18320*/  IMAD.U32 R10, RZ, RZ, UR4 ;  /* 0x00000004ff0a7e24 */ /* 0x000fe4000f8e00ff */
[----:B------:R-:W-:Y:S02]  /*18330*/  IMAD.U32 R11, RZ, RZ, UR5 ;  /* 0x00000005ff0b7e24 */ /* 0x000fe4000f8e00ff */
[----:B------:R-:W-:Y:S02]  /*18340*/  IMAD.MOV.U32 R8, RZ, RZ, 0x70 ;  /* 0x00000070ff087424 */ /* 0x000fe400078e00ff */
[----:B---3--:R-:W-:Y:S02]  /*18350*/  IMAD.MOV.U32 R12, RZ, RZ, 0x1 ;  /* 0x00000001ff0c7424 */ /* 0x008fe400078e00ff */
[----:B------:R-:W-:-:S07]  /*18360*/  IMAD.MOV.U32 R13, RZ, RZ, RZ ;  /* 0x000000ffff0d7224 */ /* 0x000fce00078e00ff */
[----:B------:R-:W-:-:S07]  /*18370*/  LEPC R20, `(.L_x_4505) ;  /* 0x000000001014794e */ /* 0x000fce0000000000 */
[----:B0-----:R-:W-:Y:S05]  /*18380*/  CALL.ABS.NOINC R2 ;  /* 0x0000000002007343 */ /* 0x001fea0003c00000 */
.L_x_4505:
[----:B------:R-:W-:Y:S05]  /*18390*/  BSYNC B6 ;  /* 0x0000000000067941 */ /* 0x000fea0003800000 */
.L_x_4504:
        /* <DEDUP_REMOVED lines=9> */
[----:B01----:R-:W-:Y:S02]  /*18430*/  IMAD.U32 R4, RZ, RZ, UR6 ;  /* 0x00000006ff047e24 */ /* 0x003fe4000f8e00ff */
[----:B------:R-:W-:Y:S02]  /*18440*/  IMAD.U32 R5, RZ, RZ, UR7 ;  /* 0x00000007ff057e24 */ /* 0x000fe4000f8e00ff */
[----:B------:R-:W-:Y:S02]  /*18450*/  IMAD.U32 R6, RZ, RZ, UR8 ;  /* 0x00000008ff067e24 */ /* 0x000fe4000f8e00ff */
[----:B------:R-:W-:-:S02]  /*18460*/  IMAD.U32 R7, RZ, RZ, UR9 ;  /* 0x00000009ff077e24 */ /* 0x000fc4000f8e00ff */
[----:B------:R-:W-:Y:S02]  /*18470*/  IMAD.U32 R10, RZ, RZ, UR4 ;  /* 0x00000004ff0a7e24 */ /* 0x000fe4000f8e00ff */
[----:B------:R-:W-:Y:S02]  /*18480*/  IMAD.U32 R11, RZ, RZ, UR5 ;  /* 0x00000005ff0b7e24 */ /* 0x000fe4000f8e00ff */
[----:B------:R-:W-:Y:S02]  /*18490*/  IMAD.MOV.U32 R8, RZ, RZ, 0x70 ;  /* 0x00000070ff087424 */ /* 0x000fe400078e00ff */
[----:B---3--:R-:W-:Y:S02]  /*184a0*/  IMAD.MOV.U32 R12, RZ, RZ, 0x1 ;  /* 0x00000001ff0c7424 */ /* 0x008fe400078e00ff */
[----:B--2---:R-:W-:-:S07]  /*184b0*/  IMAD.MOV.U32 R13, RZ, RZ, RZ ;  /* 0x000000ffff0d7224 */ /* 0x004fce00078e00ff */
[----:B------:R-:W-:-:S07]  /*184c0*/  LEPC R20, `(.L_x_4508) ;  /* 0x000000001014794e */ /* 0x000fce0000000000 */
[----:B----4-:R-:W-:Y:S05]  /*184d0*/  CALL.ABS.NOINC R2 ;  /* 0x0000000002007343 */ /* 0x010fea0003c00000 */
.L_x_4508:
        /* <DEDUP_REMOVED lines=16> */
.L_x_4507:
[----:B------:R-:W-:Y:S05]  /*185e0*/  BSYNC B6 ;  /* 0x0000000000067941 */ /* 0x000fea0003800000 */
.L_x_4506:
[----:B01----:R-:W2:Y:S01]  /*185f0*/  LDL.LU R4, [R1+0x24] ;  /* 0x0000240001047983 */ /* 0x003ea20000300800 */
[----:B------:R-:W-:-:S03]  /*18600*/  ULDC.64 UR4, c[0x0][0xaf0] ;  /* 0x0002bc0000047ab9 */ /* 0x000fc60000000a00 */
[----:B------:R-:W4:Y:S01]  /*18610*/  LDL R7, [R1+0x8] ;  /* 0x0000080001077983 */ /* 0x000f220000100800 */
[----:B------:R-:W-:-:S03]  /*18620*/  ISETP.NE.U32.AND P0, PT, RZ, UR4, PT ;  /* 0x00000004ff007c0c */ /* 0x000fc6000bf05070 */
[----:B------:R-:W5:Y:S01]  /*18630*/  LDL R0, [R1+0x48] ;  /* 0x0000480001007983 */ /* 0x000f620000100800 */
[----:B------:R-:W-:-:S13]  /*18640*/  ISETP.NE.AND.EX P0, PT, RZ, UR5, PT, P0 ;  /* 0x00000005ff007c0c */ /* 0x000fda000bf05300 */
[----:B------:R-:W-:-:S04]  /*18650*/  @P0 IADD3 R2, P1, R17, UR4, RZ ;  /* 0x0000000411020c10 */ /* 0x000fc8000ff3e0ff */
[----:B--2---:R-:W-:Y:S01]  /*18660*/  @P0 IADD3.X R3, R4, UR5, RZ, P1, !PT ;  /* 0x0000000504030c10 */ /* 0x004fe20008ffe4ff */
        /* <DEDUP_REMOVED lines=15> */
[----:B---3--:R0:W1:Y:S02]  /*18760*/  SHFL.IDX PT, R14, R4, RZ, 0x1f ;  /* 0x00001fff040e7589 */ /* 0x00806400000e0000 */
.L_x_4661:
        /* <DEDUP_REMOVED lines=11> */
.L_x_4664:
        /* <DEDUP_REMOVED lines=24> */
.L_x_4512:
[----:B-1----:R-:W2:Y:S01]  /*189a0*/  LDL R2, [R1+0x1c] ;  /* 0x00001c0001027983 */ /* 0x002ea20000100800 */
[----:B0-----:R-:W-:Y:S01]  /*189b0*/  IMAD R0, R19, 0x8, R18 ;  /* 0x0000000813007824 */ /* 0x001fe200078e0212 */
[----:B--2---:R-:W-:-:S04]  /*189c0*/  SHF.L.U32 R2, R2, 0x1f, RZ ;  /* 0x0000001f02027819 */ /* 0x004fc800000006ff */
[----:B------:R-:W0:Y:S02]  /*189d0*/  SYNCS.PHASECHK.TRANS64.TRYWAIT P0, [R0+URZ+0x38840], R2 ;  /* 0x03884002000075a7 */ /* 0x000e24000800017f */
[----:B0-----:R-:W-:Y:S05]  /*189e0*/  @!P0 BRA `(.L_x_4513) ;  /* 0x0000006c00c88947 */ /* 0x001fea0003800000 */
.L_x_4665:
        /* <DEDUP_REMOVED lines=11> */
.L_x_4514:
        /* <DEDUP_REMOVED lines=24> */
.L_x_4510:
[----:B0-----:R-:W2:Y:S04]  /*18c20*/  LDL.LU R4, [R1+0x30] ;  /* 0x0000300001047983 */ /* 0x001ea80000300800 */
[----:B------:R-:W3:Y:S04]  /*18c30*/  LDL.LU R3, [R1+0x50] ;  /* 0x0000500001037983 */ /* 0x000ee80000300800 */
[----:B-1----:R-:W4:Y:S01]  /*18c40*/  LDL R2, [R1+0x38] ;  /* 0x0000380001027983 */ /* 0x002f220000100800 */
        /* <DEDUP_REMOVED lines=10> */
[----:B------:R4:W-:Y:S02]  /*18cf0*/  STL [R1+0x3c], R0 ;  /* 0x00003c0001007387 */ /* 0x0009e40000100800 */
        /* <DEDUP_REMOVED lines=20> */
.L_x_4516:
[----:B------:R-:W-:Y:S05]  /*18e40*/  BSYNC B6 ;  /* 0x0000000000067941 */ /* 0x000fea0003800000 */
.L_x_4515:
[----:B------:R-:W2:Y:S01]  /*18e50*/  LDL R10, [R1+0x4] ;  /* 0x00000400010a7983 */ /* 0x000ea20000100800 */
[----:B------:R-:W1:Y:S01]  /*18e60*/  LDC R7, c[0x0][0x448] ;  /* 0x00011200ff077b82 */ /* 0x000e620000000800 */
[----:B------:R-:W-:Y:S01]  /*18e70*/  ULDC.64 UR4, c[0x0][0x298] ;  /* 0x0000a60000047ab9 */ /* 0x000fe20000000a00 */
[----:B------:R-:W-:Y:S01]  /*18e80*/  ULDC.64 UR6, c[0x0][0x280] ;  /* 0x0000a00000067ab9 */ /* 0x000fe20000000a00 */
[----:B------:R-:W3:Y:S04]  /*18e90*/  LDL R4, [R1+0x58] ;  /* 0x0000580001047983 */ /* 0x000ee80000100800 */
[----:B------:R-:W4:Y:S04]  /*18ea0*/  LDL R9, [R1+0x38] ;  /* 0x0000380001097983 */ /* 0x000f280000100800 */
[----:B------:R-:W4:Y:S01]  /*18eb0*/  LDL R8, [R1+0x60] ;  /* 0x0000600001087983 */ /* 0x000f220000100800 */
[----:B------:R-:W1:Y:S01]  /*18ec0*/  S2R R2, SR_TID.X ;  /* 0x0000000000027919 */ /* 0x000e620000002100 */
[----:B0-----:R-:W0:Y:S02]  /*18ed0*/  S2R R0, SR_TID.X ;  /* 0x0000000000007919 */ /* 0x001e240000002100 */
[----:B------:R-:W4:Y:S01]  /*18ee0*/  LDL R6, [R1+0x3c] ;  /* 0x00003c0001067983 */ /* 0x000f220000100800 */
[----:B-1----:R-:W-:-:S13]  /*18ef0*/  ISETP.NE.AND P0, PT, R7, 0x1, PT ;  /* 0x000000010700780c */ /* 0x002fda0003f05270 */
[----:B------:R-:W1:Y:S01]  /*18f00*/  @P0 LDC R3, c[0x0][0x450] ;  /* 0x00011400ff030b82 */ /* 0x000e620000000800 */
[----:B------:R-:W-:-:S04]  /*18f10*/  LOP3.LUT R2, R2, 0x7f, RZ, 0xc0, !PT ;  /* 0x0000007f02027812 */ /* 0x000fc800078ec0ff */
[----:B------:R-:W-:Y:S01]  /*18f20*/  SHF.R.U32.HI R2, RZ, 0x3, R2 ;  /* 0x00000003ff027819 */ /* 0x000fe20000011602 */
[----:B0-----:R-:W-:-:S05]  /*18f30*/  IMAD.SHL.U32 R0, R0, 0x10, RZ ;  /* 0x0000001000007824 */ /* 0x001fca00078e00ff */
[----:B------:R-:W-:Y:S02]  /*18f40*/  LOP3.LUT R0, R2, 0x70, R0, 0xf8, !PT ;  /* 0x0000007002007812 */ /* 0x000fe400078ef800 */
[----:B------:R-:W0:Y:S03]  /*18f50*/  @P0 LDC R2, c[0x0][0x44c] ;  /* 0x00011300ff020b82 */ /* 0x000e260000000800 */
[----:B--2---:R-:W-:-:S04]  /*18f60*/  IMAD R5, R10, 0x40, R0 ;  /* 0x000000400a057824 */ /* 0x004fc800078e0200 */
[----:B0-----:R-:W-:-:S04]  /*18f70*/  @P0 IMAD.HI.U32 R2, R5, R2, RZ ;  /* 0x0000000205020227 */ /* 0x001fc800078e00ff */
[----:B------:R-:W-:Y:S01]  /*18f80*/  IMAD.MOV.U32 R0, RZ, RZ, R5 ;  /* 0x000000ffff007224 */ /* 0x000fe200078e0005 */
[----:B-1----:R-:W-:Y:S01]  /*18f90*/  @P0 SHF.R.U32.HI R0, RZ, R3, R2 ;  /* 0x00000003ff000219 */ /* 0x002fe20000011602 */
[----:B---3--:R-:W-:-:S04]  /*18fa0*/  IMAD R2, R4, UR4, RZ ;  /* 0x0000000404027c24 */ /* 0x008fc8000f8e02ff */
        /* <DEDUP_REMOVED lines=76> */
.L_x_4674:
        /* <DEDUP_REMOVED lines=12> */
.L_x_4518:
        /* <DEDUP_REMOVED lines=37> */
.L_x_4520:
[----:B------:R-:W-:Y:S05]  /*19780*/  BSYNC B6 ;  /* 0x0000000000067941 */ /* 0x000fea0003800000 */
.L_x_4519:
[----:B-1----:R-:W2:Y:S01]  /*19790*/  LDL.LU R5, [R1+0x38] ;  /* 0x0000380001057983 */ /* 0x002ea20000300800 */
[----:B------:R-:W0:Y:S01]  /*197a0*/  LDC R7, c[0x0][0x448] ;  /* 0x00011200ff077b82 */ /* 0x000e220000000800 */
[----:B------:R-:W-:Y:S02]  /*197b0*/  ULDC.64 UR4, c[0x0][0x3d8] ;  /* 0x0000f60000047ab9 */ /* 0x000fe40000000a00 */
[----:B------:R-:W2:Y:S04]  /*197c0*/  LDL.LU.64 R2, [R1+0x58] ;  /* 0x0000580001027983 */ /* 0x000ea80000300a00 */
[----:B------:R-:W3:Y:S04]  /*197d0*/  LDL.LU R0, [R1+0x60] ;  /* 0x0000600001007983 */ /* 0x000ee80000300800 */
[----:B------:R-:W4:Y:S04]  /*197e0*/  LDL.LU R4, [R1+0x3c] ;  /* 0x00003c0001047983 */ /* 0x000f280000300800 */
[----:B------:R-:W5:Y:S04]  /*197f0*/  LDL.LU R6, [R1+0x30] ;  /* 0x0000300001067983 */ /* 0x000f680000300800 */
[----:B------:R-:W5:Y:S01]  /*19800*/  LDL.LU R8, [R1+0x14] ;  /* 0x0000140001087983 */ /* 0x000f620000300800 */
[----:B0-----:R-:W-:Y:S01]  /*19810*/  ISETP.NE.AND P0, PT, R7, 0x1, PT ;  /* 0x000000010700780c */ /* 0x001fe20003f05270 */
[----:B------:R-:W0:Y:S02]  /*19820*/  S2R R10, SR_TID.X ;  /* 0x00000000000a7919 */ /* 0x000e240000002100 */
[----:B0-----:R-:W-:-:S05]  /*19830*/  IMAD.SHL.U32 R10, R10, 0x8, RZ ;  /* 0x000000080a0a7824 */ /* 0x001fca00078e00ff */
[----:B------:R-:W-:Y:S01]  /*19840*/  LOP3.LUT R10, R10, 0x38, RZ, 0xc0, !PT ;  /* 0x000000380a0a7812 */ /* 0x000fe200078ec0ff */
[----:B--2---:R-:W-:-:S04]  /*19850*/  IMAD.MOV.U32 R3, RZ, RZ, R5 ;  /* 0x000000ffff037224 */ /* 0x004fc800078e0005 */
        /* <DEDUP_REMOVED lines=8> */
[----:B------:R-:W1:Y:S02]  /*198e0*/  @P0 LDC R4, c[0x0][0x44c] ;  /* 0x00011300ff040b82 */ /* 0x000e640000000800 */
[----:B------:R-:W-:Y:S02]  /*198f0*/  IMAD.IADD R3, R3, 0x1, R0 ;  /* 0x0000000103037824 */ /* 0x000fe400078e0200 */
[----:B-----5:R-:W-:Y:S02]  /*19900*/  IMAD.MOV.U32 R0, RZ, RZ, R6 ;  /* 0x000000ffff007224 */ /* 0x020fe400078e0006 */
[----:B-1----:R-:W-:-:S05]  /*19910*/  @P0 IMAD.HI.U32 R4, R6, R4, RZ ;  /* 0x0000000406040227 */ /* 0x002fca00078e00ff */
[----:B0-----:R-:W-:-:S05]  /*19920*/  @P0 SHF.R.U32.HI R0, RZ, R5, R4 ;  /* 0x00000005ff000219 */ /* 0x001fca0000011604 */
[----:B------:R-:W-:-:S04]  /*19930*/  IMAD.MOV R4, RZ, RZ, -R0 ;  /* 0x000000ffff047224 */ /* 0x000fc800078e0a00 */
[----:B------:R-:W-:Y:S02]  /*19940*/  IMAD R4, R7, R4, R6 ;  /* 0x0000000407047224 */ /* 0x000fe400078e0206 */
[----:B------:R-:W0:Y:S01]  /*19950*/  S2R R6, SR_TID.X ;  /* 0x0000000000067919 */ /* 0x000e220000002100 */
        /* <DEDUP_REMOVED lines=8> */
[----:B------:R-:W-:Y:S02]  /*199e0*/  IMAD R0, R0, UR4, RZ ;  /* 0x0000000400007c24 */ /* 0x000fe4000f8e02ff */
[----:B0-----:R-:W-:-:S05]  /*199f0*/  IMAD.SHL.U32 R6, R6, 0x8, RZ ;  /* 0x0000000806067824 */ /* 0x001fca00078e00ff */
[----:B------:R-:W-:Y:S01]  /*19a00*/  LOP3.LUT R6, R6, 0x38, RZ, 0xc0, !PT ;  /* 0x0000003806067812 */ /* 0x000fe200078ec0ff */
[----:B------:R-:W-:Y:S01]  /*19a10*/  IMAD R4, R4, UR5, R0 ;  /* 0x0000000504047c24 */ /* 0x000fe2000f8e0200 */
[----:B------:R-:W-:Y:S02]  /*19a20*/  ULDC.64 UR4, c[0x0][0x390] ;  /* 0x0000e40000047ab9 */ /* 0x000fe40000000a00 */
[C---:B------:R-:W-:Y:S02]  /*19a30*/  LOP3.LUT R9, R6.reuse, 0x80, RZ, 0xfc, !PT ;  /* 0x0000008006097812 */ /* 0x040fe400078efcff */
[----:B------:R-:W-:Y:S02]  /*19a40*/  LOP3.LUT R6, R6, 0x40, RZ, 0xfc, !PT ;  /* 0x0000004006067812 */ /* 0x000fe400078efcff */
[----:B------:R-:W-:Y:S01]  /*19a50*/  LEA R0, P0, R2, UR4, 0x1 ;  /* 0x0000000402007c11 */ /* 0x000fe2000f8008ff */
[----:B------:R-:W-:Y:S02]  /*19a60*/  ULDC UR4, c[0x0][0x3b8] ;  /* 0x0000ee0000047ab9 */ /* 0x000fe40000000800 */
[----:B------:R-:W-:-:S02]  /*19a70*/  ISETP.GE.AND P1, PT, R6, UR4, PT ;  /* 0x0000000406007c0c */ /* 0x000fc4000bf26270 */
[----:B------:R-:W0:Y:S01]  /*19a80*/  S2R R6, SR_TID.X ;  /* 0x0000000000067919 */ /* 0x000e220000002100 */
[----:B------:R-:W-:Y:S02]  /*19a90*/  ISETP.GE.AND P3, PT, R10, UR4, PT ;  /* 0x000000040a007c0c */ /* 0x000fe4000bf66270 */
[----:B------:R-:W-:Y:S02]  /*19aa0*/  ISETP.GE.AND P2, PT, R9, UR4, PT ;  /* 0x0000000409007c0c */ /* 0x000fe4000bf46270 */
[----:B------:R-:W-:-:S09]  /*19ab0*/  LOP3.LUT R8, R8, 0xfffffff7, RZ, 0xc0, !PT ;  /* 0xfffffff708087812 */ /* 0x000fd200078ec0ff */
[----:B------:R-:W-:-:S04]  /*19ac0*/  @P3 LOP3.LUT R8, R8, 0x8, RZ, 0xfc, !PT ;  /* 0x0000000808083812 */ /* 0x000fc800078efcff */
[----:B------:R-:W-:-:S04]  /*19ad0*/  LOP3.LUT R8, R8, 0xfffffffd, RZ, 0xc0, !PT ;  /* 0xfffffffd08087812 */ /* 0x000fc800078ec0ff */
[----:B------:R-:W-:-:S04]  /*19ae0*/  @P2 LOP3.LUT R8, R8, 0x2, RZ, 0xfc, !PT ;  /* 0x0000000208082812 */ /* 0x000fc800078efcff */
[----:B------:R-:W-:Y:S01]  /*19af0*/  LOP3.LUT R8, R8, 0xfffffffb, RZ, 0xc0, !PT ;  /* 0xfffffffb08087812 */ /* 0x000fe200078ec0ff */
[----:B0-----:R-:W-:-:S03]  /*19b00*/  IMAD.SHL.U32 R6, R6, 0x8, RZ ;  /* 0x0000000806067824 */ /* 0x001fc600078e00ff */
[----:B------:R-:W-:Y:S01]  /*19b10*/  @P1 LOP3.LUT R8, R8, 0x4, RZ, 0xfc, !PT ;  /* 0x0000000408081812 */ /* 0x000fe200078efcff */
[----:B------:R-:W-:Y:S01]  /*19b20*/  IMAD.IADD R4, R3, 0x1, R4 ;  /* 0x0000000103047824 */ /* 0x000fe200078e0204 */
[----:B------:R-:W-:-:S03]  /*19b30*/  LOP3.LUT R6, R6, 0x38, RZ, 0xc0, !PT ;  /* 0x0000003806067812 */ /* 0x000fc600078ec0ff */
[----:B------:R0:W-:Y:S01]  /*19b40*/  STL [R1+0x14], R8 ;  /* 0x0000140801007387 */ /* 0x0001e20000100800 */
[----:B------:R-:W-:Y:S02]  /*19b50*/  LEA.HI.X R4, R2, UR5, R4, 0x1, P0 ;  /* 0x0000000502047c11 */ /* 0x000fe400080f0c04 */
[C---:B0-----:R-:W-:Y:S02]  /*19b60*/  LOP3.LUT R8, R6.reuse, 0x100, RZ, 0xfc, !PT ;  /* 0x0000010006087812 */ /* 0x041fe400078efcff */
[----:B------:R-:W-:Y:S02]  /*19b70*/  LOP3.LUT R6, R6, 0xc0, RZ, 0xfc, !PT ;  /* 0x000000c006067812 */ /* 0x000fe400078efcff */
[----:B------:R-:W-:Y:S02]  /*19b80*/  ISETP.GE.AND P0, PT, R8, UR4, PT ;  /* 0x0000000408007c0c */ /* 0x000fe4000bf06270 */
[----:B------:R-:W0:Y:S01]  /*19b90*/  S2R R8, SR_TID.X ;  /* 0x0000000000087919 */ /* 0x000e220000002100 */
[----:B------:R-:W-:-:S02]  /*19ba0*/  ISETP.GE.AND P5, PT, R6, UR4, PT ;  /* 0x0000000406007c0c */ /* 0x000fc4000bfa6270 */
[----:B------:R-:W1:Y:S01]  /*19bb0*/  S2R R6, SR_TID.X ;  /* 0x0000000000067919 */ /* 0x000e620000002100 */
[----:B------:R-:W-:Y:S02]  /*19bc0*/  SEL R5, RZ, 0x1, P3 ;  /* 0x00000001ff057807 */ /* 0x000fe40001800000 */
[----:B------:R-:W-:Y:S02]  /*19bd0*/  SEL R3, RZ, 0x4, P2 ;  /* 0x00000004ff037807 */ /* 0x000fe40001000000 */
[----:B------:R-:W-:-:S04]  /*19be0*/  SEL R2, RZ, 0x2, P1 ;  /* 0x00000002ff027807 */ /* 0x000fc80000800000 */
[----:B------:R-:W-:Y:S02]  /*19bf0*/  IADD3 R2, R3, R2, R5 ;  /* 0x0000000203027210 */ /* 0x000fe40007ffe005 */
[----:B------:R-:W-:Y:S02]  /*19c00*/  SEL R5, RZ, 0x10, P0 ;  /* 0x00000010ff057807 */ /* 0x000fe40000000000 */
[----:B------:R-:W-:Y:S01]  /*19c10*/  SEL R3, RZ, 0x8, P5 ;  /* 0x00000008ff037807 */ /* 0x000fe20002800000 */
[----:B0-----:R-:W-:Y:S02]  /*19c20*/  IMAD.SHL.U32 R8, R8, 0x8, RZ ;  /* 0x0000000808087824 */ /* 0x001fe400078e00ff */
[----:B-1----:R-:W-:-:S03]  /*19c30*/  IMAD.SHL.U32 R6, R6, 0x8, RZ ;  /* 0x0000000806067824 */ /* 0x002fc600078e00ff */
[----:B------:R-:W-:-:S04]  /*19c40*/  LOP3.LUT R8, R8, 0x38, RZ, 0xc0, !PT ;  /* 0x0000003808087812 */ /* 0x000fc800078ec0ff */
[----:B------:R-:W-:Y:S02]  /*19c50*/  LOP3.LUT R9, R8, 0x180, RZ, 0xfc, !PT ;  /* 0x0000018008097812 */ /* 0x000fe400078efcff */
[----:B------:R-:W-:Y:S02]  /*19c60*/  LOP3.LUT R6, R6, 0x38, RZ, 0xc0, !PT ;  /* 0x0000003806067812 */ /* 0x000fe400078ec0ff */
[----:B------:R-:W-:Y:S02]  /*19c70*/  ISETP.GE.AND P1, PT, R9, UR4, PT ;  /* 0x0000000409007c0c */ /* 0x000fe4000bf26270 */
[----:B------:R-:W-:Y:S02]  /*19c80*/  LOP3.LUT R8, R6, 0x140, RZ, 0xfc, !PT ;  /* 0x0000014006087812 */ /* 0x000fe400078efcff */
[----:B------:R-:W-:Y:S02]  /*19c90*/  IADD3 R2, R5, R2, R3 ;  /* 0x0000000205027210 */ /* 0x000fe40007ffe003 */
[----:B------:R-:W-:-:S02]  /*19ca0*/  SEL R5, RZ, 0x40, P1 ;  /* 0x00000040ff057807 */ /* 0x000fc40000800000 */
[----:B------:R-:W-:Y:S02]  /*19cb0*/  LOP3.LUT R6, R6, 0x1c0, RZ, 0xfc, !PT ;  /* 0x000001c006067812 */ /* 0x000fe400078efcff */
[----:B------:R-:W-:Y:S02]  /*19cc0*/  ISETP.GE.AND P1, PT, R8, UR4, PT ;  /* 0x0000000408007c0c */ /* 0x000fe4000bf26270 */
[----:B------:R-:W-:Y:S02]  /*19cd0*/  ISETP.GE.AND P2, PT, R6, UR4, PT ;  /* 0x0000000406007c0c */ /* 0x000fe4000bf46270 */
[----:B------:R-:W-:Y:S01]  /*19ce0*/  SEL R3, RZ, 0x20, P1 ;  /* 0x00000020ff037807 */ /* 0x000fe20000800000 */
[----:B------:R-:W-:Y:S01]  /*19cf0*/  UMOV UR4, 0xffffffff ;  /* 0xffffffff00047882 */ /* 0x000fe20000000000 */
[----:B------:R-:W-:Y:S02]  /*19d00*/  SEL R6, RZ, 0x80, P2 ;  /* 0x00000080ff067807 */ /* 0x000fe40001000000 */
[----:B------:R-:W-:-:S05]  /*19d10*/  IADD3 R5, R5, R2, R3 ;  /* 0x0000000205057210 */ /* 0x000fca0007ffe003 */
[----:B------:R-:W-:Y:S01]  /*19d20*/  IMAD.IADD R6, R5, 0x1, R6 ;  /* 0x0000000105067824 */ /* 0x000fe200078e0206 */
[----:B------:R-:W-:Y:S06]  /*19d30*/  BRA.DIV UR4, `(.L_x_4521) ;  /* 0x0000006204687947 */ /* 0x000fec000b800000 */
[----:B------:R-:W2:Y:S04]  /*19d40*/  LDL.LU R8, [R1+0x4c] ;  /* 0x00004c0001087983 */ /* 0x000ea80000300800 */
[----:B------:R-:W3:Y:S04]  /*19d50*/  LDL.LU R3, [R1+0x4] ;  /* 0x0000040001037983 */ /* 0x000ee80000300800 */
[----:B------:R-:W4:Y:S04]  /*19d60*/  LDL.LU R2, [R1+0x50] ;  /* 0x0000500001027983 */ /* 0x000f280000300800 */
[----:B------:R-:W5:Y:S04]  /*19d70*/  LDL.LU R12, [R1+0x14] ;  /* 0x00001400010c7983 */ /* 0x000f680000300800 */
[----:B------:R-:W5:Y:S04]  /*19d80*/  LDL R11, [R1+0x18] ;  /* 0x00001800010b7983 */ /* 0x000f680000100800 */
[----:B------:R-:W5:Y:S01]  /*19d90*/  LDL.LU R10, [R1+0x64] ;  /* 0x00006400010a7983 */ /* 0x000f620000300800 */
[----:B------:R-:W0:Y:S02]  /*19da0*/  S2R R13, SR_TID.X ;  /* 0x00000000000d7919 */ /* 0x000e240000002100 */
[----:B0-----:R-:W-:-:S05]  /*19db0*/  IMAD.SHL.U32 R13, R13, 0x8, RZ ;  /* 0x000000080d0d7824 */ /* 0x001fca00078e00ff */
[----:B------:R-:W-:Y:S01]  /*19dc0*/  LOP3.LUT R13, R13, 0x38, RZ, 0xc0, !PT ;  /* 0x000000380d0d7812 */ /* 0x000fe200078ec0ff */
[----:B------:R-:W-:Y:S04]  /*19dd0*/  SHFL.IDX PT, R14, R0, 0x1, 0x181f ;  /* 0x00381f00000e7f89 */ /* 0x000fe800000e0000 */
[----:B------:R-:W-:Y:S01]  /*19de0*/  SHFL.IDX PT, R9, R4, 0x1, 0x181f ;  /* 0x00381f0004097f89 */ /* 0x000fe200000e0000 */
[----:B--2---:R-:W-:-:S05]  /*19df0*/  IMAD R7, R8, R7, RZ ;  /* 0x0000000708077224 */ /* 0x004fca00078e02ff */
[-C--:B---3--:R-:W-:Y:S02]  /*19e00*/  ISETP.GE.AND P2, PT, R3, R7.reuse, PT ;  /* 0x000000070300720c */ /* 0x088fe40003f46270 */
[----:B----4-:R-:W-:Y:S02]  /*19e10*/  ISETP.GE.AND P3, PT, R2, R7, PT ;  /* 0x000000070200720c */ /* 0x010fe40003f66270 */
[----:B-----5:R-:W-:-:S04]  /*19e20*/  LOP3.LUT R12, R12, 0xfffffbff, RZ, 0xc0, !PT ;  /* 0xfffffbff0c0c7812 */ /* 0x020fc800078ec0ff */
[----:B------:R-:W-:-:S05]  /*19e30*/  @P1 LOP3.LUT R12, R12, 0x400, RZ, 0xfc, !PT ;  /* 0x000004000c0c1812 */ /* 0x000fca00078efcff */
[----:B------:R-:W-:Y:S02]  /*19e40*/  @!P2 LOP3.LUT R2, R5, 0x40, RZ, 0xc0, !PT ;  /* 0x000000400502a812 */ /* 0x000fe400078ec0ff */
[C---:B------:R-:W-:Y:S02]  /*19e50*/  LOP3.LUT P1, RZ, R12.reuse, 0x8, RZ, 0xc0, !PT ;  /* 0x000000080cff7812 */ /* 0x040fe4000782c0ff */
[C---:B------:R-:W-:Y:S02]  /*19e60*/  LOP3.LUT P4, RZ, R12.reuse, 0x2, RZ, 0xc0, !PT ;  /* 0x000000020cff7812 */ /* 0x040fe4000788c0ff */
[----:B------:R-:W-:Y:S02]  /*19e70*/  LOP3.LUT R12, R12, 0xfffffeff, RZ, 0xc0, !PT ;  /* 0xfffffeff0c0c7812 */ /* 0x000fe400078ec0ff */
[----:B------:R-:W-:Y:S02]  /*19e80*/  @!P2 SHF.R.U32.HI R2, RZ, 0x2, R2 ;  /* 0x00000002ff02a819 */ /* 0x000fe40000011602 */
[----:B------:R-:W-:-:S02]  /*19e90*/  @P3 LOP3.LUT R12, R12, 0x100, RZ, 0xfc, !PT ;  /* 0x000001000c0c3812 */ /* 0x000fc400078efcff */
[----:B------:R-:W-:Y:S02]  /*19ea0*/  @!P2 ISETP.NE.U32.AND P3, PT, R2, RZ, PT ;  /* 0x000000ff0200a20c */ /* 0x000fe40003f65070 */
[----:B------:R-:W-:Y:S02]  /*19eb0*/  @!P2 LOP3.LUT R2, R6, 0x80, RZ, 0xc0, !PT ;  /* 0x000000800602a812 */ /* 0x000fe400078ec0ff */
[----:B------:R-:W-:Y:S02]  /*19ec0*/  LOP3.LUT R12, R12, 0xffffffdf, RZ, 0xc0, !PT ;  /* 0xffffffdf0c0c7812 */ /* 0x000fe400078ec0ff */
[----:B------:R-:W-:-:S07]  /*19ed0*/  @!P2 SHF.R.U32.HI R2, RZ, 0x3, R2 ;  /* 0x00000003ff02a819 */ /* 0x000fce0000011602 */
[----:B------:R-:W-:Y:S02]  /*19ee0*/  @P3 LOP3.LUT R12, R12, 0x20, RZ, 0xfc, !PT ;  /* 0x000000200c0c3812 */ /* 0x000fe400078efcff */
[----:B------:R-:W-:Y:S02]  /*19ef0*/  @!P2 ISETP.NE.U32.AND P3, PT, R2, RZ, PT ;  /* 0x000000ff0200a20c */ /* 0x000fe40003f65070 */
[----:B------:R-:W0:Y:S04]  /*19f00*/  SHFL.IDX PT, R2, R0, RZ, 0x181f ;  /* 0x00181fff00027589 */ /* 0x000e2800000e0000 */
[----:B------:R-:W1:Y:S01]  /*19f10*/  SHFL.IDX PT, R8, R4, RZ, 0x181f ;  /* 0x00181fff04087589 */ /* 0x000e6200000e0000 */
[----:B------:R-:W-:Y:S02]  /*19f20*/  LOP3.LUT R12, R12, 0xfffffdff, RZ, 0xc0, !PT ;  /* 0xfffffdff0c0c7812 */ /* 0x000fe400078ec0ff */
[----:B0-----:R-:W-:-:S05]  /*19f30*/  @!P2 LEA R3, P6, R13, R2, 0x1 ;  /* 0x000000020d03a211 */ /* 0x001fca00078c08ff */
[----:B-1----:R-:W-:-:S05]  /*19f40*/  @!P2 IMAD.X R2, RZ, RZ, R8, P6 ;  /* 0x000000ffff02a224 */ /* 0x002fca00030e0608 */
[-C--:B------:R-:W-:Y:S02]  /*19f50*/  @!P2 LOP3.LUT R3, R3, R2.reuse, RZ, 0x3c, !PT ;  /* 0x000000020303a212 */ /* 0x080fe400078e3cff */
[----:B------:R-:W-:Y:S02]  /*19f60*/  @P3 LOP3.LUT R12, R12, 0x200, RZ, 0xfc, !PT ;  /* 0x000002000c0c3812 */ /* 0x000fe400078efcff */
[C---:B------:R-:W-:Y:S02]  /*19f70*/  @!P2 LOP3.LUT R2, R3.reuse, R2, RZ, 0x3c, !PT ;  /* 0x000000020302a212 */ /* 0x040fe400078e3cff */
[C---:B------:R-:W-:Y:S02]  /*19f80*/  LOP3.LUT P6, RZ, R12.reuse, 0x4, RZ, 0xc0, !PT ;  /* 0x000000040cff7812 */ /* 0x040fe400078cc0ff */
[----:B------:R-:W-:Y:S02]  /*19f90*/  @!P2 LOP3.LUT R3, R3, R2, RZ, 0x3c, !PT ;  /* 0x000000020303a212 */ /* 0x000fe400078e3cff */
[----:B------:R-:W-:-:S03]  /*19fa0*/  LOP3.LUT P3, RZ, R12, 0x20, RZ, 0xc0, !PT ;  /* 0x000000200cff7812 */ /* 0x000fc6000786c0ff */
[----:B------:R-:W-:Y:S01]  /*19fb0*/  @!P2 LDGSTS.E.BYPASS.LTC128B.128 [R11+0x26400], desc[UR40][R2.64], !P1 ;  /* 0x26400000020bafae */ /* 0x000fe2000c901d68 */
[----:B------:R-:W-:-:S05]  /*19fc0*/  LOP3.LUT P1, RZ, R12, 0x400, RZ, 0xc0, !PT ;  /* 0x000004000cff7812 */ /* 0x000fca000782c0ff */
[----:B------:R-:W-:Y:S04]  /*19fd0*/  @!P2 LDGSTS.E.BYPASS.LTC128B.128 [R11+0x28400], desc[UR40][R2.64+0x80], !P6 ;  /* 0x28400080020bafae */ /* 0x000fe8000f101d68 */
[----:B------:R-:W-:Y:S04]  /*19fe0*/  @!P2 LDGSTS.E.BYPASS.LTC128B.128 [R11+0x2a400], desc[UR40][R2.64+0x100], !P4 ;  /* 0x2a400100020bafae */ /* 0x000fe8000e101d68 */
[----:B------:R-:W-:Y:S04]  /*19ff0*/  @!P2 LDGSTS.E.BYPASS.LTC128B.128 [R11+0x2c400], desc[UR40][R2.64+0x180], !P5 ;  /* 0x2c400180020bafae */ /* 0x000fe8000e901d68 */
[----:B------:R-:W-:Y:S04]  /*1a000*/  @!P2 LDGSTS.E.BYPASS.LTC128B.128 [R11+0x2e400], desc[UR40][R2.64+0x200], !P0 ;  /* 0x2e400200020bafae */ /* 0x000fe8000c101d68 */
[----:B------:R-:W-:Y:S04]  /*1a010*/  @!P2 LDGSTS.E.BYPASS.LTC128B.128 [R11+0x30400], desc[UR40][R2.64+0x280], !P1 ;  /* 0x30400280020bafae */ /* 0x000fe8000c901d68 */
[----:B------:R-:W-:Y:S01]  /*1a020*/  @!P2 LDGSTS.E.BYPASS.LTC128B.128 [R11+0x32400], desc[UR40][R2.64+0x300], P3 ;  /* 0x32400300020bafae */ /* 0x000fe20009901d68 */
[----:B------:R-:W-:-:S13]  /*1a030*/  LOP3.LUT P3, RZ, R12, 0x200, RZ, 0xc0, !PT ;  /* 0x000002000cff7812 */ /* 0x000fda000786c0ff */
[----:B------:R0:W-:Y:S01]  /*1a040*/  @!P2 LDGSTS.E.BYPASS.LTC128B.128 [R11+0x34400], desc[UR40][R2.64+0x380], P3 ;  /* 0x34400380020bafae */ /* 0x0001e20009901d68 */
[----:B------:R-:W-:-:S13]  /*1a050*/  LOP3.LUT P3, RZ, R12, 0x100, RZ, 0xc0, !PT ;  /* 0x000001000cff7812 */ /* 0x000fda000786c0ff */
[----:B------:R-:W-:-:S05]  /*1a060*/  @!P3 LEA R14, P2, R13, R14, 0x1 ;  /* 0x0000000e0d0eb211 */ /* 0x000fca00078408ff */
[----:B------:R-:W-:Y:S01]  /*1a070*/  @!P3 IMAD.X R9, RZ, RZ, R9, P2 ;  /* 0x000000ffff09b224 */ /* 0x000fe200010e0609 */
[----:B------:R-:W-:Y:S02]  /*1a080*/  LOP3.LUT P2, RZ, R12, 0x8, RZ, 0xc0, !PT ;  /* 0x000000080cff7812 */ /* 0x000fe4000784c0ff */
[----:B------:R-:W-:Y:S01]  /*1a090*/  @!P3 LOP3.LUT R8, R5, 0x40, RZ, 0xc0, !PT ;  /* 0x000000400508b812 */ /* 0x000fe200078ec0ff */
[----:B0-----:R-:W-:Y:S02]  /*1a0a0*/  @!P3 IMAD.MOV.U32 R2, RZ, RZ, R14 ;  /* 0x000000ffff02b224 */ /* 0x001fe400078e000e */
        /* <DEDUP_REMOVED lines=37> */
[----:B------:R0:W-:Y:S04]  /*1a300*/  STL [R1+0x14], R12 ;  /* 0x0000140c01007387 */ /* 0x0001e80000100800 */
[----:B------:R0:W-:Y:S04]  /*1a310*/  @!P2 LDGSTS.E.BYPASS.LTC128B.128 [R11+0x35400], desc[UR40][R2.64+0x380], P3 ;  /* 0x35400380020bafae */ /* 0x0001e80009901d68 */
[----:B------:R-:W1:Y:S04]  /*1a320*/  SHFL.IDX PT, R4, R4, 0x3, 0x181f ;  /* 0x00781f0004047f89 */ /* 0x000e6800000e0000 */
[----:B------:R-:W2:Y:S02]  /*1a330*/  SHFL.IDX PT, R0, R0, 0x3, 0x181f ;  /* 0x00781f0000007f89 */ /* 0x000ea400000e0000 */
.L_x_4684:
[----:B0-----:R-:W3:Y:S01]  /*1a340*/  LDL.LU R2, [R1+0x68] ;  /* 0x0000680001027983 */ /* 0x001ee20000300800 */
[----:B------:R-:W-:Y:S01]  /*1a350*/  BSSY B0, `(.L_x_4522) ;  /* 0x000001e000007945 */ /* 0x000fe20003800000 */
[----:B---3--:R-:W-:-:S13]  /*1a360*/  ISETP.GE.AND P2, PT, R2, R7, PT ;  /* 0x000000070200720c */ /* 0x008fda0003f46270 */
[----:B------:R-:W-:Y:S05]  /*1a370*/  @P2 BRA `(.L_x_4523) ;  /* 0x00000000006c2947 */ /* 0x000fea0003800000 */
[----:B------:R-:W3:Y:S04]  /*1a380*/  LDL R3, [R1+0x14] ;  /* 0x0000140001037983 */ /* 0x000ee80000100800 */
[----:B------:R-:W4:Y:S01]  /*1a390*/  LDL R8, [R1+0x18] ;  /* 0x0000180001087983 */ /* 0x000f220000100800 */
[----:B------:R-:W-:Y:S02]  /*1a3a0*/  LOP3.LUT R5, R5, 0x40, RZ, 0xc0, !PT ;  /* 0x0000004005057812 */ /* 0x000fe400078ec0ff */
[----:B------:R-:W-:Y:S01]  /*1a3b0*/  LOP3.LUT R6, R6, 0x80, RZ, 0xc0, !PT ;  /* 0x0000008006067812 */ /* 0x000fe200078ec0ff */
[----:B------:R-:W0:Y:S01]  /*1a3c0*/  S2R R2, SR_TID.X ;  /* 0x0000000000027919 */ /* 0x000e220000002100 */
[----:B------:R-:W-:Y:S02]  /*1a3d0*/  SHF.R.U32.HI R5, RZ, 0x2, R5 ;  /* 0x00000002ff057819 */ /* 0x000fe40000011605 */
[----:B------:R-:W-:Y:S01]  /*1a3e0*/  SHF.R.U32.HI R6, RZ, 0x3, R6 ;  /* 0x00000003ff067819 */ /* 0x000fe20000011606 */
[----:B0-----:R-:W-:-:S05]  /*1a3f0*/  IMAD.SHL.U32 R2, R2, 0x8, RZ ;  /* 0x0000000802027824 */ /* 0x001fca00078e00ff */
[----:B------:R-:W-:-:S04]  /*1a400*/  LOP3.LUT R2, R2, 0x38, RZ, 0xc0, !PT ;  /* 0x0000003802027812 */ /* 0x000fc800078ec0ff */
[----:B--2---:R-:W-:Y:S02]  /*1a410*/  LEA R2, P2, R2, R0, 0x1 ;  /* 0x0000000002027211 */ /* 0x004fe400078408ff */
[C---:B---3--:R-:W-:Y:S02]  /*1a420*/  LOP3.LUT P6, RZ, R3.reuse, 0x8, RZ, 0xc0, !PT ;  /* 0x0000000803ff7812 */ /* 0x048fe400078cc0ff */
[C---:B------:R-:W-:Y:S02]  /*1a430*/  LOP3.LUT P4, RZ, R3.reuse, 0x4, RZ, 0xc0, !PT ;  /* 0x0000000403ff7812 */ /* 0x040fe4000788c0ff */
[----:B------:R-:W-:Y:S01]  /*1a440*/  LOP3.LUT P3, RZ, R3, 0x2, RZ, 0xc0, !PT ;  /* 0x0000000203ff7812 */ /* 0x000fe2000786c0ff */
[----:B-1----:R-:W-:Y:S01]  /*1a450*/  IMAD.X R3, RZ, RZ, R4, P2 ;  /* 0x000000ffff037224 */ /* 0x002fe200010e0604 */
[----:B------:R-:W-:-:S07]  /*1a460*/  ISETP.NE.U32.AND P2, PT, R5, RZ, PT ;  /* 0x000000ff0500720c */ /* 0x000fce0003f45070 */
[----:B------:R-:W-:Y:S01]  /*1a470*/  @!PT LDS RZ, [RZ] ;  /* 0x00000000fffff984 */ /* 0x000fe20000000800 */
[----:B------:R-:W-:Y:S01]  /*1a480*/  @!PT LDS RZ, [RZ] ;  /* 0x00000000fffff984 */ /* 0x000fe20000000800 */
[----:B------:R-:W-:Y:S01]  /*1a490*/  @!PT LDS RZ, [RZ] ;  /* 0x00000000fffff984 */ /* 0x000fe20000000800 */
[----:B----4-:R0:W-:Y:S04]  /*1a4a0*/  LDGSTS.E.BYPASS.LTC128B.128 [R8+0x27c00], desc[UR40][R2.64], !P6 ;  /* 0x27c0000002087fae */ /* 0x0101e8000f101d68 */
        /* <DEDUP_REMOVED lines=8> */
.L_x_4523:
[----:B------:R-:W-:Y:S05]  /*1a530*/  BSYNC B0 ;  /* 0x0000000000007941 */ /* 0x000fea0003800000 */
.L_x_4522:
[----:B------:R-:W-:Y:S01]  /*1a540*/  NOP ;  /* 0x0000000000007918 */ /* 0x000fe20000000000 */
[----:B------:R-:W-:-:S13]  /*1a550*/  PLOP3.LUT P0, PT, PT, PT, PT, 0x80, 0x0 ;  /* 0x000000000000781c */ /* 0x000fda0003f0f070 */
.L_x_4524:
        /* <DEDUP_REMOVED lines=18> */
.L_x_4685:
[----:B------:R-:W-:Y:S05]  /*1a680*/  BSYNC B0 ;  /* 0x0000000000007941 */ /* 0x000fea0003800000 */
.L_x_4525:
        /* <DEDUP_REMOVED lines=13> */
.L_x_4686:
[----:B------:R-:W-:Y:S05]  /*1a760*/  BSYNC B1 ;  /* 0x0000000000017941 */ /* 0x000fea0003800000 */
.L_x_4529:
        /* <DEDUP_REMOVED lines=9> */
.L_x_4532:
[----:B------:R-:W-:Y:S05]  /*1a800*/  BSYNC B1 ;  /* 0x0000000000017941 */ /* 0x000fea0003800000 */
.L_x_4531:
        /* <DEDUP_REMOVED lines=11> */
[----:B-1----:R-:W-:-:S07]  /*1a8c0*/  VIADD R4, R2, 0x400 ;  /* 0x0000040002047836 */ /* 0x002fce0000000000 */
.L_x_4533:
        /* <DEDUP_REMOVED lines=15> */
.L_x_4534:
        /* <DEDUP_REMOVED lines=15> */
.L_x_4535:
        /* <DEDUP_REMOVED lines=15> */
.L_x_4536:
        /* <DEDUP_REMOVED lines=15> */
.L_x_4537:
        /* <DEDUP_REMOVED lines=15> */
.L_x_4538:
        /* <DEDUP_REMOVED lines=15> */
.L_x_4539:
        /* <DEDUP_REMOVED lines=15> */
.L_x_4540:
        /* <DEDUP_REMOVED lines=10> */
.L_x_4528:
[----:B------:R-:W-:Y:S05]  /*1b000*/  BSYNC B0 ;  /* 0x0000000000007941 */ /* 0x000fea0003800000 */
.L_x_4527:
        /* <DEDUP_REMOVED lines=54> */
.L_x_4547:
        /* <DEDUP_REMOVED lines=8> */
.L_x_4687:
[----:B------:R-:W-:Y:S05]  /*1b3f0*/  BSYNC B3 ;  /* 0x0000000000037941 */ /* 0x000fea0003800000 */
.L_x_4548:
        /* <DEDUP_REMOVED lines=9> */
.L_x_4551:
[----:B------:R-:W-:Y:S05]  /*1b490*/  BSYNC B3 ;  /* 0x0000000000037941 */ /* 0x000fea0003800000 */
.L_x_4550:
        /* <DEDUP_REMOVED lines=12> */
.L_x_4552:
        /* <DEDUP_REMOVED lines=13> */
.L_x_4688:
[----:B------:R-:W-:Y:S05]  /*1b630*/  BSYNC B3 ;  /* 0x0000000000037941 */ /* 0x000fea0003800000 */
.L_x_4553:
        /* <DEDUP_REMOVED lines=11> */
.L_x_4556:
[----:B------:R-:W-:Y:S05]  /*1b6f0*/  BSYNC B3 ;  /* 0x0000000000037941 */ /* 0x000fea0003800000 */
.L_x_4555:
        /* <DEDUP_REMOVED lines=9> */
.L_x_4557:
        /* <DEDUP_REMOVED lines=15> */
.L_x_4558:
        /* <DEDUP_REMOVED lines=15> */
.L_x_4559:
        /* <DEDUP_REMOVED lines=15> */
.L_x_4560:
        /* <DEDUP_REMOVED lines=15> */
.L_x_4561:
        /* <DEDUP_REMOVED lines=15> */
.L_x_4562:
        /* <DEDUP_REMOVED lines=15> */
.L_x_4563:
        /* <DEDUP_REMOVED lines=15> */
.L_x_4564:
        /* <DEDUP_REMOVED lines=10> */
.L_x_4546:
[----:B------:R-:W-:Y:S05]  /*1bec0*/  BSYNC B1 ;  /* 0x0000000000017941 */ /* 0x000fea0003800000 */
.L_x_4545:
[----:B------:R-:W2:Y:S02]  /*1bed0*/  LDL.LU R5, [R1+0x48] ;  /* 0x0000480001057983 */ /* 0x000ea40000300800 */
[----:B--2---:R-:W-:-:S07]  /*1bee0*/  VIADD R0, R5, 0xfffffffd ;  /* 0xfffffffd05007836 */ /* 0x004fce0000000000 */
.L_x_4544:
[----:B------:R-:W-:Y:S05]  /*1bef0*/  BSYNC B2 ;  /* 0x0000000000027941 */ /* 0x000fea0003800000 */
.L_x_4543:
[----:B------:R-:W-:Y:S01]  /*1bf00*/  VIADD R8, R8, 0xfffffffe ;  /* 0xfffffffe08087836 */ /* 0x000fe20000000000 */
[----:B------:R-:W-:-:S04]  /*1bf10*/  LOP3.LUT R4, RZ, R4, RZ, 0x33, !PT ;  /* 0x00000004ff047212 */ /* 0x000fc800078e33ff */
[----:B------:R-:W-:-:S13]  /*1bf20*/  ISETP.NE.AND P0, PT, R8, R4, PT ;  /* 0x000000040800720c */ /* 0x000fda0003f05270 */
[----:B------:R-:W-:Y:S05]  /*1bf30*/  @!P0 BRA `(.L_x_4542) ;  /* 0x0000001800d88947 */ /* 0x000fea0003800000 */
.L_x_4605:
        /* <DEDUP_REMOVED lines=35> */
.L_x_4567:
        /* <DEDUP_REMOVED lines=8> */
.L_x_4689:
[----:B------:R-:W-:Y:S05]  /*1c1f0*/  BSYNC B2 ;  /* 0x0000000000027941 */ /* 0x000fea0003800000 */
.L_x_4568:
        /* <DEDUP_REMOVED lines=9> */
.L_x_4571:
[----:B------:R-:W-:Y:S05]  /*1c290*/  BSYNC B2 ;  /* 0x0000000000027941 */ /* 0x000fea0003800000 */
.L_x_4570:
        /* <DEDUP_REMOVED lines=12> */
.L_x_4572:
        /* <DEDUP_REMOVED lines=13> */
.L_x_4690:
[----:B------:R-:W-:Y:S05]  /*1c430*/  BSYNC B2 ;  /* 0x0000000000027941 */ /* 0x000fea0003800000 */
.L_x_4573:
        /* <DEDUP_REMOVED lines=11> */
.L_x_4576:
[----:B------:R-:W-:Y:S05]  /*1c4f0*/  BSYNC B2 ;  /* 0x0000000000027941 */ /* 0x000fea0003800000 */
.L_x_4575:
        /* <DEDUP_REMOVED lines=9> */
.L_x_4577:
        /* <DEDUP_REMOVED lines=15> */
.L_x_4578:
        /* <DEDUP_REMOVED lines=15> */
.L_x_4579:
        /* <DEDUP_REMOVED lines=15> */
.L_x_4580:
        /* <DEDUP_REMOVED lines=15> */
.L_x_4581:
        /* <DEDUP_REMOVED lines=15> */
.L_x_4582:
        /* <DEDUP_REMOVED lines=15> */
.L_x_4583:
        /* <DEDUP_REMOVED lines=15> */
.L_x_4584:
        /* <DEDUP_REMOVED lines=10> */
.L_x_4566:
[----:B------:R-:W-:Y:S05]  /*1ccc0*/  BSYNC B1 ;  /* 0x0000000000017941 */ /* 0x000fea0003800000 */
.L_x_4565:
        /* <DEDUP_REMOVED lines=35> */
.L_x_4587:
        /* <DEDUP_REMOVED lines=8> */
.L_x_4691:
[----:B------:R-:W-:Y:S05]  /*1cf80*/  BSYNC B2 ;  /* 0x0000000000027941 */ /* 0x000fea0003800000 */
.L_x_4588:
        /* <DEDUP_REMOVED lines=9> */
.L_x_4591:
[----:B------:R-:W-:Y:S05]  /*1d020*/  BSYNC B2 ;  /* 0x0000000000027941 */ /* 0x000fea0003800000 */
.L_x_4590:
        /* <DEDUP_REMOVED lines=12> */
.L_x_4592:
        /* <DEDUP_REMOVED lines=13> */
.L_x_4692:
[----:B------:R-:W-:Y:S05]  /*1d1c0*/  BSYNC B2 ;  /* 0x0000000000027941 */ /* 0x000fea0003800000 */
.L_x_4593:
        /* <DEDUP_REMOVED lines=11> */
.L_x_4596:
[----:B------:R-:W-:Y:S05]  /*1d280*/  BSYNC B2 ;  /* 0x0000000000027941 */ /* 0x000fea0003800000 */
.L_x_4595:
        /* <DEDUP_REMOVED lines=9> */
.L_x_4597:
        /* <DEDUP_REMOVED lines=15> */
.L_x_4598:
        /* <DEDUP_REMOVED lines=15> */
.L_x_4599:
        /* <DEDUP_REMOVED lines=15> */
.L_x_4600:
        /* <DEDUP_REMOVED lines=15> */
.L_x_4601:
        /* <DEDUP_REMOVED lines=15> */
.L_x_4602:
        /* <DEDUP_REMOVED lines=15> */
.L_x_4603:
        /* <DEDUP_REMOVED lines=15> */
.L_x_4604:
        /* <DEDUP_REMOVED lines=10> */
.L_x_4586:
[----:B------:R-:W-:Y:S05]  /*1da50*/  BSYNC B1 ;  /* 0x0000000000017941 */ /* 0x000fea0003800000 */
.L_x_4585:
[----:B------:R-:W2:Y:S01]  /*1da60*/  LDL R5, [R1+0x2c] ;  /* 0x00002c0001057983 */ /* 0x000ea20000100800 */
[----:B------:R-:W-:Y:S01]  /*1da70*/  VIADD R0, R0, 0xfffffffe ;  /* 0xfffffffe00007836 */ /* 0x000fe20000000000 */
[----:B--2---:R-:W-:-:S13]  /*1da80*/  ISETP.GT.AND P0, PT, R6, R5, PT ;  /* 0x000000050600720c */ /* 0x004fda0003f04270 */
[----:B------:R-:W-:Y:S05]  /*1da90*/  @P0 BRA `(.L_x_4605) ;  /* 0xffffffe400280947 */ /* 0x000fea000383ffff */
.L_x_4542:
[----:B------:R-:W-:Y:S05]  /*1daa0*/  BSYNC B0 ;  /* 0x0000000000007941 */ /* 0x000fea0003800000 */
.L_x_4541:
        /* <DEDUP_REMOVED lines=11> */
[----:B-1----:R-:W1:Y:S01]  /*1db60*/  S2R R2, SR_LANEID ;  /* 0x0000000000027919 */ /* 0x002e620000000000 */
[----:B------:R-:W-:Y:S01]  /*1db70*/  VOTEU.ANY UR4, UPT, PT ;  /* 0x0000000000047886 */ /* 0x000fe200038e0100 */
[----:B------:R-:W2:Y:S01]  /*1db80*/  LDC.64 R4, c[0x0][0xd60] ;  /* 0x00035800ff047b82 */ /* 0x000ea20000000a00 */
[----:B------:R-:W1:Y:S02]  /*1db90*/  FLO.U32 R0, UR4 ;  /* 0x0000000400007d00 */ /* 0x000e6400080e0000 */
[----:B-1----:R-:W-:-:S06]  /*1dba0*/  ISETP.EQ.U32.AND P1, PT, R0, R2, PT ;  /* 0x000000020000720c */ /* 0x002fcc0003f22070 */
[----:B------:R-:W2:Y:S07]  /*1dbb0*/  POPC R2, UR4 ;  /* 0x0000000400027d09 */ /* 0x000eae0008000000 */
[----:B--2---:R-:W2:Y:S04]  /*1dbc0*/  @P1 ATOMG.E.ADD.STRONG.GPU PT, R2, desc[UR40][R4.64], R2 ;  /* 0x00000002040219a8 */ /* 0x004ea800081ee1e8 */
[----:B--2---:R1:W2:Y:S02]  /*1dbd0*/  SHFL.IDX PT, R2, R2, R0, 0x1f ;  /* 0x00001f0002027589 */ /* 0x0042a400000e0000 */
[----:B-1----:R-:W1:Y:S02]  /*1dbe0*/  S2R R0, SR_LTMASK ;  /* 0x0000000000007919 */ /* 0x002e640000003900 */
[----:B-1----:R-:W-:-:S06]  /*1dbf0*/  LOP3.LUT R0, R0, UR4, RZ, 0xc0, !PT ;  /* 0x0000000400007c12 */ /* 0x002fcc000f8ec0ff */
[----:B------:R-:W2:Y:S02]  /*1dc00*/  POPC R0, R0 ;  /* 0x0000000000007309 */ /* 0x000ea40000000000 */
[----:B--2---:R-:W-:-:S05]  /*1dc10*/  IADD3 R0, R2, UR36, R0 ;  /* 0x0000002402007c10 */ /* 0x004fca000fffe000 */
[----:B------:R2:W-:Y:S02]  /*1dc20*/  STL [R1], R0 ;  /* 0x0000000001007387 */ /* 0x0005e40000100800 */
.L_x_4607:
[----:B------:R-:W-:Y:S05]  /*1dc30*/  BSYNC B0 ;  /* 0x0000000000007941 */ /* 0x000fea0003800000 */
.L_x_4606:
[----:B------:R-:W-:-:S07]  /*1dc40*/  SEL R19, R19, RZ, P0 ;  /* 0x000000ff13137207 */ /* 0x000fce0000000000 */
.L_x_4503:
[----:B------:R-:W-:Y:S05]  /*1dc50*/  BSYNC B7 ;  /* 0x0000000000077941 */ /* 0x000fea0003800000 */
.L_x_4501:
[----:B--2-4-:R-:W2:Y:S02]  /*1dc60*/  LDL R0, [R1+0x14] ;  /* 0x0000140001007983 */ /* 0x014ea40000100800 */
[----:B--2---:R-:W-:-:S13]  /*1dc70*/  LOP3.LUT P0, RZ, R0, 0x40, RZ, 0xc0, !PT ;  /* 0x0000004000ff7812 */ /* 0x004fda000780c0ff */
[----:B------:R-:W-:Y:S05]  /*1dc80*/  @!P0 BRA `(.L_x_4608) ;  /* 0x00000000002c8947 */ /* 0x000fea0003800000 */
[----:B------:R-:W-:Y:S05]  /*1dc90*/  WARPSYNC.ALL ;  /* 0x0000000000007948 */ /* 0x000fea0003800000 */
[----:B------:R-:W2:Y:S08]  /*1dca0*/  S2UR UR5, SR_CgaCtaId ;  /* 0x00000000000579c3 */ /* 0x000eb00000008800 */
[----:B------:R-:W-:Y:S06]  /*1dcb0*/  BAR.SYNC.DEFER_BLOCKING 0x5, 0x180 ;  /* 0x0146000000007b1d */ /* 0x000fec0000010000 */
[----:B------:R-:W-:-:S02]  /*1dcc0*/  UMOV UR4, 0x400 ;  /* 0x0000040000047882 */ /* 0x000fc40000000000 */
[----:B--2---:R-:W-:-:S06]  /*1dcd0*/  ULEA UR4, UR5, UR4, 0x18 ;  /* 0x0000000405047291 */ /* 0x004fcc000f8ec03f */
[----:B------:R-:W-:-:S05]  /*1dce0*/  IMAD.U32 R18, RZ, RZ, UR4 ;  /* 0x00000004ff127e24 */ /* 0x000fca000f8e00ff */
[----:B01----:R-:W0:Y:S04]  /*1dcf0*/  LDS.128 R4, [R18+0x388d0] ;  /* 0x0388d00012047984 */ /* 0x003e280000000c00 */
[----:B0-----:R1:W-:Y:S04]  /*1dd00*/  STL.64 [R1], R4 ;  /* 0x0000000401007387 */ /* 0x0013e80000100a00 */
[----:B------:R1:W-:Y:S01]  /*1dd10*/  STL.64 [R1+0x8], R6 ;  /* 0x0000080601007387 */ /* 0x0003e20000100a00 */
[----:B------:R-:W-:Y:S06]  /*1dd20*/  BAR.ARV 0x4, 0x180 ;  /* 0x0106000000007b1d */ /* 0x000fec0000002000 */
[----:B------:R-:W-:Y:S05]  /*1dd30*/  BRA `(.L_x_4609) ;  /* 0x0000000c00247947 */ /* 0x000fea0003800000 */
.L_x_4608:
[----:B------:R-:W2:Y:S01]  /*1dd40*/  S2R R16, SR_TID.X ;  /* 0x0000000000107919 */ /* 0x000ea20000002100 */
[----:B------:R-:W-:Y:S01]  /*1dd50*/  UMOV UR4, 0xffffffff ;  /* 0xffffffff00047882 */ /* 0x000fe20000000000 */
[----:B--2---:R-:W-:-:S04]  /*1dd60*/  LOP3.LUT R16, R16, 0x1f, RZ, 0xc0, !PT ;  /* 0x0000001f10107812 */ /* 0x004fc800078ec0ff */
[----:B------:R-:W-:Y:S01]  /*1dd70*/  ISETP.NE.AND P0, PT, R16, 0x1f, PT ;  /* 0x0000001f1000780c */ /* 0x000fe20003f05270 */
[----:B------:R-:W-:-:S12]  /*1dd80*/  BRA.DIV UR4, `(.L_x_4610) ;  /* 0x0000002e04d87947 */ /* 0x000fd8000b800000 */
[----:B-1----:R-:W2:Y:S01]  /*1dd90*/  LDL.LU R2, [R1] ;  /* 0x0000000001027983 */ /* 0x002ea20000300800 */
[----:B------:R-:W-:-:S03]  /*1dda0*/  ULDC UR4, c[0x0][0xd3c] ;  /* 0x00034f0000047ab9 */ /* 0x000fc60000000800 */
[----:B------:R-:W4:Y:S01]  /*1ddb0*/  LDL R3, [R1+0xc] ;  /* 0x00000c0001037983 */ /* 0x000f220000100800 */
[----:B--2---:R-:W-:Y:S02]  /*1ddc0*/  IMAD.MOV.U32 R10, RZ, RZ, R2 ;  /* 0x000000ffff0a7224 */ /* 0x004fe400078e0002 */
[----:B----4-:R-:W-:-:S05]  /*1ddd0*/  IMAD.IADD R0, R3, 0x1, R16 ;  /* 0x0000000103007824 */ /* 0x010fca00078e0210 */
[----:B------:R-:W-:-:S13]  /*1dde0*/  ISETP.GE.OR P1, PT, R0, UR4, !P0 ;  /* 0x0000000400007c0c */ /* 0x000fda000c726670 */
[----:B------:R-:W1:Y:S08]  /*1ddf0*/  @!P1 LDC.64 R2, c[0x0][0xd80] ;  /* 0x00036000ff029b82 */ /* 0x000e700000000a00 */
[----:B0-----:R-:W0:Y:S01]  /*1de00*/  @!P1 LDC.64 R6, c[0x0][0xd78] ;  /* 0x00035e00ff069b82 */ /* 0x001e220000000a00 */
[----:B-1----:R-:W-:-:S05]  /*1de10*/  @!P1 IMAD.WIDE R2, R0, 0x4, R2 ;  /* 0x0000000400029825 */ /* 0x002fca00078e0202 */
[----:B------:R0:W2:Y:S02]  /*1de20*/  @!P1 LDG.E R8, desc[UR40][R2.64] ;  /* 0x0000002802089981 */ /* 0x0000a4000c1e1900 */
[----:B0-----:R-:W-:-:S06]  /*1de30*/  @!P1 IMAD.WIDE R2, R0, 0x4, R6 ;  /* 0x0000000400029825 */ /* 0x001fcc00078e0206 */
[----:B------:R-:W4:Y:S01]  /*1de40*/  @!P1 LDG.E R2, desc[UR40][R2.64] ;  /* 0x0000002802029981 */ /* 0x000f22000c1e1900 */
[----:B------:R-:W-:Y:S01]  /*1de50*/  IMAD.MOV.U32 R0, RZ, RZ, RZ ;  /* 0x000000ffff007224 */ /* 0x000fe200078e00ff */
[C---:B------:R-:W-:Y:S01]  /*1de60*/  ISETP.GE.U32.AND P2, PT, R16.reuse, 0x2, PT ;  /* 0x000000021000780c */ /* 0x040fe20003f46070 */
[----:B------:R-:W-:Y:S01]  /*1de70*/  IMAD.MOV.U32 R6, RZ, RZ, RZ ;  /* 0x000000ffff067224 */ /* 0x000fe200078e00ff */
[C---:B------:R-:W-:Y:S01]  /*1de80*/  ISETP.GE.U32.AND P3, PT, R16.reuse, 0x4, PT ;  /* 0x000000041000780c */ /* 0x040fe20003f66070 */
[----:B------:R-:W-:Y:S01]  /*1de90*/  SHFL.IDX PT, R5, R10, RZ, 0x1f ;  /* 0x00001fff0a057589 */ /* 0x000fe200000e0000 */
[C---:B------:R-:W-:Y:S02]  /*1dea0*/  ISETP.GE.U32.AND P4, PT, R16.reuse, 0x8, PT ;  /* 0x000000081000780c */ /* 0x040fe40003f86070 */
[----:B------:R-:W-:Y:S01]  /*1deb0*/  ISETP.GE.U32.AND P5, PT, R16, 0x10, PT ;  /* 0x000000101000780c */ /* 0x000fe20003fa6070 */
[----:B------:R-:W-:Y:S01]  /*1dec0*/  SHFL.IDX PT, R4, R10, 0x1, 0x1f ;  /* 0x00201f000a047f89 */ /* 0x000fe200000e0000 */
[----:B--2---:R-:W-:-:S02]  /*1ded0*/  @!P1 IMAD.MOV.U32 R0, RZ, RZ, R8 ;  /* 0x000000ffff009224 */ /* 0x004fc400078e0008 */
[----:B------:R-:W-:Y:S02]  /*1dee0*/  IMAD.MOV.U32 R8, RZ, RZ, RZ ;  /* 0x000000ffff087224 */ /* 0x000fe400078e00ff */
[----:B----4-:R-:W-:Y:S01]  /*1def0*/  @!P1 IMAD.MOV.U32 R6, RZ, RZ, R2 ;  /* 0x000000ffff069224 */ /* 0x010fe200078e0002 */
        /* <DEDUP_REMOVED lines=18> */
.L_x_4702:
[----:B------:R-:W-:Y:S02]  /*1e020*/  ULDC UR4, c[0x0][0xd38] ;  /* 0x00034e0000047ab9 */ /* 0x000fe40000000800 */
[----:B------:R-:W-:-:S04]  /*1e030*/  IMAD.U32 R3, RZ, RZ, UR4 ;  /* 0x00000004ff037e24 */ /* 0x000fc8000f8e00ff */
[----:B-1----:R-:W-:-:S04]  /*1e040*/  IMAD R9, R9, R3, RZ ;  /* 0x0000000309097224 */ /* 0x002fc800078e02ff */
[----:B------:R-:W-:-:S05]  /*1e050*/  IMAD.IADD R4, R4, 0x1, R9 ;  /* 0x0000000104047824 */ /* 0x000fca00078e0209 */
[----:B------:R-:W-:-:S13]  /*1e060*/  ISETP.GT.AND P6, PT, R4, R5, PT ;  /* 0x000000050400720c */ /* 0x000fda0003fc4270 */
[----:B------:R-:W-:Y:S05]  /*1e070*/  @P6 BRA `(.L_x_4611) ;  /* 0x0000000000ac6947 */ /* 0x000fea0003800000 */
.L_x_4614:
[----:B------:R-:W2:Y:S01]  /*1e080*/  LDL.LU R2, [R1+0xc] ;  /* 0x00000c0001027983 */ /* 0x000ea20000300800 */
[----:B------:R-:W1:Y:S01]  /*1e090*/  LDC R0, c[0x0][0xd3c] ;  /* 0x00034f00ff007b82 */ /* 0x000e620000000800 */
[----:B--2---:R-:W-:-:S05]  /*1e0a0*/  VIADD R2, R2, 0x1f ;  /* 0x0000001f02027836 */ /* 0x004fca0000000000 */
[----:B-1----:R-:W-:-:S13]  /*1e0b0*/  ISETP.GE.AND P6, PT, R2, R0, PT ;  /* 0x000000000200720c */ /* 0x002fda0003fc6270 */
[----:B------:R-:W-:Y:S05]  /*1e0c0*/  @P6 BRA `(.L_x_4612) ;  /* 0x0000000400d86947 */ /* 0x000fea0003800000 */
[----:B------:R-:W1:Y:S01]  /*1e0d0*/  S2R R3, SR_TID.X ;  /* 0x0000000000037919 */ /* 0x000e620000002100 */
[----:B------:R2:W-:Y:S01]  /*1e0e0*/  STL [R1+0xc], R2 ;  /* 0x00000c0201007387 */ /* 0x0005e20000100800 */
[----:B-1----:R-:W-:-:S05]  /*1e0f0*/  LOP3.LUT R3, R3, 0x1f, RZ, 0xc0, !PT ;  /* 0x0000001f03037812 */ /* 0x002fca00078ec0ff */
[----:B------:R-:W-:-:S05]  /*1e100*/  IMAD.IADD R6, R2, 0x1, R3 ;  /* 0x0000000102067824 */ /* 0x000fca00078e0203 */
[----:B------:R-:W-:Y:S01]  /*1e110*/  ISETP.GE.OR P6, PT, R6, R0, !P0 ;  /* 0x000000000600720c */ /* 0x000fe200047c6670 */
[----:B------:R-:W-:-:S12]  /*1e120*/  IMAD.MOV.U32 R0, RZ, RZ, RZ ;  /* 0x000000ffff007224 */ /* 0x000fd800078e00ff */
        /* <DEDUP_REMOVED lines=26> */
.L_x_4710:
[----:B------:R-:W-:Y:S02]  /*1e2d0*/  ULDC UR4, c[0x0][0xd38] ;  /* 0x00034e0000047ab9 */ /* 0x000fe40000000800 */
[----:B------:R-:W-:-:S04]  /*1e2e0*/  IMAD.U32 R3, RZ, RZ, UR4 ;  /* 0x00000004ff037e24 */ /* 0x000fc8000f8e00ff */
[----:B-1----:R-:W-:-:S04]  /*1e2f0*/  IMAD R9, R9, R3, RZ ;  /* 0x0000000309097224 */ /* 0x002fc800078e02ff */
[----:B------:R-:W-:-:S05]  /*1e300*/  IMAD.IADD R4, R9, 0x1, R4 ;  /* 0x0000000109047824 */ /* 0x000fca00078e0204 */
[----:B------:R-:W-:-:S13]  /*1e310*/  ISETP.GT.AND P6, PT, R4, R5, PT ;  /* 0x000000050400720c */ /* 0x000fda0003fc4270 */
[----:B------:R-:W-:Y:S05]  /*1e320*/  @!P6 BRA `(.L_x_4614) ;  /* 0xfffffffc0054e947 */ /* 0x000fea000383ffff */
.L_x_4611:
        /* <DEDUP_REMOVED lines=8> */
[----:B------:R1:W4:Y:S02]  /*1e3b0*/  SHFL.IDX PT, R6, R6, R2, 0x1f ;  /* 0x00001f0206067589 */ /* 0x00032400000e0000 */
.L_x_4715:
[----:B------:R-:W-:-:S13]  /*1e3c0*/  ISETP.NE.AND P0, PT, R4, RZ, PT ;  /* 0x000000ff0400720c */ /* 0x000fda0003f05270 */
[----:B------:R-:W-:Y:S05]  /*1e3d0*/  @!P0 BRA `(.L_x_4616) ;  /* 0x0000000000148947 */ /* 0x000fea0003800000 */
[----:B------:R-:W-:Y:S01]  /*1e3e0*/  UMOV UR4, 0xffffffff ;  /* 0xffffffff00047882 */ /* 0x000fe20000000000 */
[----:B---3--:R-:W-:Y:S02]  /*1e3f0*/  VIADD R12, R2, 0xffffffff ;  /* 0xffffffff020c7836 */ /* 0x008fe40000000000 */
[----:B------:R-:W-:Y:S05]  /*1e400*/  BRA.DIV UR4, `(.L_x_4617) ;  /* 0x0000003204cc7947 */ /* 0x000fea000b800000 */
[----:B0-----:R0:W3:Y:S02]  /*1e410*/  SHFL.IDX PT, R7, R7, R12, 0x1f ;  /* 0x00001f0c07077589 */ /* 0x0010e400000e0000 */
.L_x_4718:
[----:B---3--:R-:W-:-:S07]  /*1e420*/  IMAD.MOV.U32 R8, RZ, RZ, R7 ;  /* 0x000000ffff087224 */ /* 0x008fce00078e0007 */
.L_x_4616:
[----:B0-----:R-:W5:Y:S01]  /*1e430*/  LDL.LU R7, [R1+0xc] ;  /* 0x00000c0001077983 */ /* 0x001f620000300800 */
[----:B--2---:R-:W-:Y:S01]  /*1e440*/  IABS R4, R0 ;  /* 0x0000000000047213 */ /* 0x004fe20000000000 */
[----:B------:R-:W-:Y:S02]  /*1e450*/  IMAD R10, R8, R3, R9 ;  /* 0x00000003080a7224 */ /* 0x000fe400078e0209 */
[----:B------:R-:W-:Y:S01]  /*1e460*/  IMAD.MOV.U32 R8, RZ, RZ, RZ ;  /* 0x000000ffff087224 */ /* 0x000fe200078e00ff */
[----:B------:R-:W0:Y:S02]  /*1e470*/  I2F.RP R3, R4 ;  /* 0x0000000400037306 */ /* 0x000e240000209400 */
[----:B------:R5:W-:Y:S06]  /*1e480*/  STL [R1], R10 ;  /* 0x0000000a01007387 */ /* 0x000bec0000100800 */
[----:B0-----:R-:W0:Y:S02]  /*1e490*/  MUFU.RCP R3, R3 ;  /* 0x0000000300037308 */ /* 0x001e240000001000 */
[----:B0-----:R-:W-:-:S06]  /*1e4a0*/  VIADD R3, R3, 0xffffffe ;  /* 0x0ffffffe03037836 */ /* 0x001fcc0000000000 */
[----:B------:R-:W0:Y:S02]  /*1e4b0*/  F2I.FTZ.U32.TRUNC.NTZ R9, R3 ;  /* 0x0000000300097305 */ /* 0x000e24000021f000 */
[----:B0-----:R-:W-:-:S04]  /*1e4c0*/  IMAD.MOV R3, RZ, RZ, -R9 ;  /* 0x000000ffff037224 */ /* 0x001fc800078e0a09 */
[----:B------:R-:W-:-:S04]  /*1e4d0*/  IMAD R3, R3, R4, RZ ;  /* 0x0000000403037224 */ /* 0x000fc800078e02ff */
[----:B------:R-:W-:-:S04]  /*1e4e0*/  IMAD.HI.U32 R8, R9, R3, R8 ;  /* 0x0000000309087227 */ /* 0x000fc800078e0008 */
[----:B------:R-:W-:-:S05]  /*1e4f0*/  IMAD.IADD R3, R5, 0x1, -R10 ;  /* 0x0000000105037824 */ /* 0x000fca00078e0a0a */
[----:B------:R-:W-:-:S05]  /*1e500*/  IABS R5, R3 ;  /* 0x0000000300057213 */ /* 0x000fca0000000000 */
[----:B------:R-:W-:-:S04]  /*1e510*/  IMAD.HI.U32 R8, R8, R5, RZ ;  /* 0x0000000508087227 */ /* 0x000fc800078e00ff */
[----:B-----5:R-:W-:Y:S01]  /*1e520*/  IMAD.MOV.U32 R10, RZ, RZ, R7 ;  /* 0x000000ffff0a7224 */ /* 0x020fe200078e0007 */
[----:B------:R-:W-:-:S03]  /*1e530*/  IABS R7, R0 ;  /* 0x0000000000077213 */ /* 0x000fc60000000000 */
[----:B------:R-:W-:Y:S02]  /*1e540*/  IMAD.IADD R10, R2, 0x1, R10 ;  /* 0x00000001020a7824 */ /* 0x000fe400078e020a */
[----:B------:R-:W-:-:S04]  /*1e550*/  IMAD.MOV R7, RZ, RZ, -R7 ;  /* 0x000000ffff077224 */ /* 0x000fc800078e0a07 */
[----:B------:R-:W-:Y:S01]  /*1e560*/  IMAD R5, R8, R7, R5 ;  /* 0x0000000708057224 */ /* 0x000fe200078e0205 */
[----:B----4-:R-:W-:-:S04]  /*1e570*/  IABS R7, R6 ;  /* 0x0000000600077213 */ /* 0x010fc80000000000 */
        /* <DEDUP_REMOVED lines=24> */
[----:B-1----:R-:W-:-:S03]  /*1e700*/  IMAD.IADD R2, R3, 0x1, -R0 ;  /* 0x0000000103027824 */ /* 0x002fc600078e0a00 */
        /* <DEDUP_REMOVED lines=14> */
[----:B------:R2:W-:Y:S04]  /*1e7f0*/  STL [R1+0x8], R0 ;  /* 0x0000080001007387 */ /* 0x0005e80000100800 */
[----:B------:R2:W-:Y:S04]  /*1e800*/  STL [R1+0xc], R10 ;  /* 0x00000c0a01007387 */ /* 0x0005e80000100800 */
[----:B------:R2:W-:Y:S01]  /*1e810*/  STL [R1+0x4], R2 ;  /* 0x0000040201007387 */ /* 0x0005e20000100800 */
[----:B------:R-:W-:Y:S05]  /*1e820*/  BRA `(.L_x_4618) ;  /* 0x0000000000287947 */ /* 0x000fea0003800000 */
.L_x_4612:
        /* <DEDUP_REMOVED lines=10> */
.L_x_4618:
[----:B-12---:R-:W0:Y:S04]  /*1e8d0*/  LDL R2, [R1+0xc] ;  /* 0x00000c0001027983 */ /* 0x006e280000100800 */
[----:B------:R-:W2:Y:S04]  /*1e8e0*/  LDL R3, [R1+0x8] ;  /* 0x0000080001037983 */ /* 0x000ea80000100800 */
[----:B------:R-:W4:Y:S04]  /*1e8f0*/  LDL R5, [R1+0x4] ;  /* 0x0000040001057983 */ /* 0x000f280000100800 */
[----:B------:R-:W4:Y:S01]  /*1e900*/  LDL R4, [R1] ;  /* 0x0000000001047983 */ /* 0x000f220000100800 */
[----:B------:R-:W1:Y:S01]  /*1e910*/  S2R R0, SR_TID.X ;  /* 0x0000000000007919 */ /* 0x000e620000002100 */
[----:B------:R-:W-:Y:S05]  /*1e920*/  WARPSYNC.ALL ;  /* 0x0000000000007948 */ /* 0x000fea0003800000 */
[----:B-1----:R-:W-:Y:S01]  /*1e930*/  LOP3.LUT R0, R0, 0x1f, RZ, 0xc0, !PT ;  /* 0x0000001f00007812 */ /* 0x002fe200078ec0ff */
[----:B------:R-:W-:Y:S03]  /*1e940*/  BAR.SYNC.DEFER_BLOCKING 0x4, 0x180 ;  /* 0x0106000000007b1d */ /* 0x000fe60000010000 */
[----:B------:R-:W-:-:S13]  /*1e950*/  ISETP.NE.AND P0, PT, R0, RZ, PT ;  /* 0x000000ff0000720c */ /* 0x000fda0003f05270 */
[----:B------:R-:W1:Y:S01]  /*1e960*/  @!P0 S2R R0, SR_CgaCtaId ;  /* 0x0000000000008919 */ /* 0x000e620000008800 */
[----:B0-----:R-:W-:Y:S01]  /*1e970*/  IMAD.MOV.U32 R7, RZ, RZ, R2 ;  /* 0x000000ffff077224 */ /* 0x001fe200078e0002 */
[----:B------:R-:W-:Y:S01]  /*1e980*/  @!P0 MOV R2, 0x400 ;  /* 0x0000040000028802 */ /* 0x000fe20000000f00 */
[----:B--2---:R-:W-:-:S03]  /*1e990*/  IMAD.MOV.U32 R6, RZ, RZ, R3 ;  /* 0x000000ffff067224 */ /* 0x004fc600078e0003 */
[----:B-1----:R-:W-:-:S05]  /*1e9a0*/  @!P0 LEA R18, R0, R2, 0x18 ;  /* 0x0000000200128211 */ /* 0x002fca00078ec0ff */
[----:B----4-:R0:W-:Y:S01]  /*1e9b0*/  @!P0 STS.128 [R18+0x388d0], R4 ;  /* 0x0388d00412008388 */ /* 0x0101e20000000c00 */
[----:B------:R-:W-:Y:S06]  /*1e9c0*/  BAR.ARV 0x5, 0x180 ;  /* 0x0146000000007b1d */ /* 0x000fec0000002000 */
.L_x_4609:
[----:B------:R-:W2:Y:S01]  /*1e9d0*/  LDL R0, [R1+0xc] ;  /* 0x00000c0001007983 */ /* 0x000ea20000100800 */
[----:B------:R-:W-:Y:S02]  /*1e9e0*/  ULDC UR4, c[0x0][0xd3c] ;  /* 0x00034f0000047ab9 */ /* 0x000fe40000000800 */
[----:B--2---:R-:W-:-:S13]  /*1e9f0*/  ISETP.GE.AND P0, PT, R0, UR4, PT ;  /* 0x0000000400007c0c */ /* 0x004fda000bf06270 */
[----:B------:R-:W-:Y:S05]  /*1ea00*/  @!P0 BRA `(.L_x_4619) ;  /* 0xffffff70001c8947 */ /* 0x000fea000383ffff */
[----:B------:R-:W-:Y:S05]  /*1ea10*/  BSYNC B8 ;  /* 0x0000000000087941 */ /* 0x000fea0003800000 */
.L_x_4447:
        /* <DEDUP_REMOVED lines=12> */
.L_x_4719:
[----:B------:R-:W-:Y:S05]  /*1eae0*/  BSYNC B0 ;  /* 0x0000000000007941 */ /* 0x000fea0003800000 */
.L_x_4620:
[----:B------:R-:W-:-:S03]  /*1eaf0*/  UMOV UR4, 0xffffffff ;  /* 0xffffffff00047882 */ /* 0x000fc60000000000 */
[----:B------:R-:W-:Y:S05]  /*1eb00*/  BRA.DIV UR4, `(.L_x_4622) ;  /* 0x0000002e04487947 */ /* 0x000fea000b800000 */
[----:B------:R-:W1:Y:S02]  /*1eb10*/  S2R R2, SR_TID.X ;  /* 0x0000000000027919 */ /* 0x000e640000002100 */
[----:B-1----:R-:W-:-:S04]  /*1eb20*/  SHF.R.U32.HI R2, RZ, 0x5, R2 ;  /* 0x00000005ff027819 */ /* 0x002fc80000011602 */
[----:B------:R-:W-:-:S05]  /*1eb30*/  LOP3.LUT R2, R2, 0x3, RZ, 0xc0, !PT ;  /* 0x0000000302027812 */ /* 0x000fca00078ec0ff */
[----:B---3--:R1:W2:Y:S02]  /*1eb40*/  SHFL.IDX PT, R14, R2, RZ, 0x1f ;  /* 0x00001fff020e7589 */ /* 0x0082a400000e0000 */
.L_x_4722:
[----:B--2---:R-:W-:-:S13]  /*1eb50*/  ISETP.NE.AND P0, PT, R14, RZ, PT ;  /* 0x000000ff0e00720c */ /* 0x004fda0003f05270 */
[----:B------:R-:W-:Y:S05]  /*1eb60*/  @P0 BRA `(.L_x_4317) ;  /* 0x00000000008c0947 */ /* 0x000fea0003800000 */
[----:B------:R-:W-:-:S03]  /*1eb70*/  UMOV UR4, 0xffffffff ;  /* 0xffffffff00047882 */ /* 0x000fc60000000000 */
[----:B------:R-:W-:Y:S05]  /*1eb80*/  BRA.DIV UR4, `(.L_x_4623) ;  /* 0x0000002e045c7947 */ /* 0x000fea000b800000 */
[----:B------:R-:W-:-:S13]  /*1eb90*/  ELECT P6, URZ, PT ;  /* 0x00000000003f782f */ /* 0x000fda00038c0000 */
.L_x_4725:
[----:B------:R-:W-:Y:S05]  /*1eba0*/  @!P6 BRA `(.L_x_4317) ;  /* 0x00000000007ce947 */ /* 0x000fea0003800000 */
[----:B-1----:R-:W2:Y:S02]  /*1ebb0*/  LDL.LU R2, [R1+0x74] ;  /* 0x0000740001027983 */ /* 0x002ea40000300800 */
[----:B--2---:R-:W-:-:S04]  /*1ebc0*/  LOP3.LUT R2, R2, 0x2, RZ, 0xfc, !PT ;  /* 0x0000000202027812 */ /* 0x004fc800078efcff */
[----:B------:R-:W-:-:S13]  /*1ebd0*/  ISETP.NE.AND P2, PT, R2, 0x3, PT ;  /* 0x000000030200780c */ /* 0x000fda0003f45270 */
[----:B------:R-:W-:Y:S05]  /*1ebe0*/  @!P2 BRA `(.L_x_4624) ;  /* 0x000000000004a947 */ /* 0x000fea0003800000 */
[----:B------:R-:W-:Y:S01]  /*1ebf0*/  BPT.TRAP 0x1 ;  /* 0x000000040000795c */ /* 0x000fe20000300000 */
.L_x_4624:
        /* <DEDUP_REMOVED lines=13> */
.L_x_4726:
[----:B------:R-:W1:Y:S02]  /*1ecd0*/  SYNCS.PHASECHK.TRANS64.TRYWAIT P0, [R7+URZ], R2 ;  /* 0x00000002070075a7 */ /* 0x000e64000800017f */
[----:B-1----:R-:W-:Y:S05]  /*1ece0*/  @!P0 BRA `(.L_x_4626) ;  /* 0x0000002c00388947 */ /* 0x002fea0003800000 */
.L_x_4727:
[----:B------:R-:W-:Y:S05]  /*1ecf0*/  @!P2 BRA `(.L_x_4627) ;  /* 0x000000000004a947 */ /* 0x000fea0003800000 */
[----:B------:R-:W-:Y:S01]  /*1ed00*/  BPT.TRAP 0x1 ;  /* 0x000000040000795c */ /* 0x000fe20000300000 */
.L_x_4627:
[----:B------:R-:W-:-:S04]  /*1ed10*/  VIADD R0, R0, 0x38860 ;  /* 0x0003886000007836 */ /* 0x000fc80000000000 */
[----:B------:R-:W-:-:S04]  /*1ed20*/  IMAD R4, R19, 0x8, R0 ;  /* 0x0000000813047824 */ /* 0x000fc800078e0200 */
[----:B------:R-:W2:Y:S02]  /*1ed30*/  SYNCS.PHASECHK.TRANS64.TRYWAIT P0, [R4+URZ], R5 ;  /* 0x00000005040075a7 */ /* 0x000ea4000800017f */
[----:B--2---:R-:W-:Y:S05]  /*1ed40*/  @!P0 BRA `(.L_x_4628) ;  /* 0x0000002c00348947 */ /* 0x004fea0003800000 */
.L_x_4728:
[----:B------:R-:W-:-:S07]  /*1ed50*/  IMAD R3, R3, 0x8, R0 ;  /* 0x0000000803037824 */ /* 0x000fce00078e0200 */
.L_x_4629:
[----:B---3--:R3:W4:Y:S02]  /*1ed60*/  SYNCS.PHASECHK.TRANS64.TRYWAIT P0, [R3+URZ], R2 ;  /* 0x00000002030075a7 */ /* 0x008724000800017f */
[----:B----4-:R-:W-:Y:S05]  /*1ed70*/  @!P0 NANOSLEEP.SYNCS 0x989680 ;  /* 0x009896800000895d */ /* 0x010fea0003900000 */
[----:B------:R-:W4:Y:S02]  /*1ed80*/  @!P0 SYNCS.PHASECHK.TRANS64 P0, [R3+URZ], R2 ;  /* 0x00000002030085a7 */ /* 0x000f24000800007f */
[----:B----4-:R-:W-:Y:S05]  /*1ed90*/  @!P0 BRA `(.L_x_4629) ;  /* 0xfffffffc00f08947 */ /* 0x010fea000383ffff */
.L_x_4317:
[----:B------:R-:W-:Y:S05]  /*1eda0*/  BSYNC B9 ;  /* 0x0000000000097941 */ /* 0x000fea0003800000 */
.L_x_4314:
[----:B------:R-:W-:Y:S05]  /*1edb0*/  EXIT ;  /* 0x000000000000794d */ /* 0x000fea0003800000 */
.L_x_4335:
[----:B0-----:R0:W1:Y:S02]  /*1edc0*/  SYNCS.PHASECHK.TRANS64.TRYWAIT P5, [R73+URZ+0x38890], R74 ;  /* 0x0388904a490075a7 */ /* 0x00106400080a017f */
[----:B-1----:R-:W-:Y:S05]  /*1edd0*/  @!P5 NANOSLEEP.SYNCS 0x989680 ;  /* 0x009896800000d95d */ /* 0x002fea0003900000 */
[----:B------:R-:W1:Y:S02]  /*1ede0*/  @!P5 SYNCS.PHASECHK.TRANS64 P5, [R73+URZ+0x38890], R74 ;  /* 0x0388904a4900d5a7 */ /* 0x000e6400080a007f */
[----:B-1----:R-:W-:Y:S05]  /*1edf0*/  @!P5 BRA `(.L_x_4335) ;  /* 0xfffffffc00f0d947 */ /* 0x002fea000383ffff */
[----:B------:R-:W-:Y:S05]  /*1ee00*/  BRA `(.L_x_4630) ;  /* 0xfffffe3c00d87947 */ /* 0x000fea000383ffff */
.L_x_4345:
[----:B-1----:R1:W2:Y:S02]  /*1ee10*/  SYNCS.PHASECHK.TRANS64.TRYWAIT P5, [R73+URZ+0x38890], R74 ;  /* 0x0388904a490075a7 */ /* 0x0022a400080a017f */
[----:B--2---:R-:W-:Y:S05]  /*1ee20*/  @!P5 NANOSLEEP.SYNCS 0x989680 ;  /* 0x009896800000d95d */ /* 0x004fea0003900000 */
[----:B------:R-:W2:Y:S02]  /*1ee30*/  @!P5 SYNCS.PHASECHK.TRANS64 P5, [R73+URZ+0x38890], R74 ;  /* 0x0388904a4900d5a7 */ /* 0x000ea400080a007f */
[----:B--2---:R-:W-:Y:S05]  /*1ee40*/  @!P5 BRA `(.L_x_4345) ;  /* 0xfffffffc00f0d947 */ /* 0x004fea000383ffff */
[----:B------:R-:W-:Y:S05]  /*1ee50*/  BRA `(.L_x_4631) ;  /* 0xfffffe4800607947 */ /* 0x000fea000383ffff */
.L_x_4350:
[----:B0-----:R0:W1:Y:S02]  /*1ee60*/  SYNCS.PHASECHK.TRANS64.TRYWAIT P1, [R73+URZ+0x38890], R74 ;  /* 0x0388904a490075a7 */ /* 0x001064000802017f */
[----:B-1----:R-:W-:Y:S05]  /*1ee70*/  @!P1 NANOSLEEP.SYNCS 0x989680 ;  /* 0x009896800000995d */ /* 0x002fea0003900000 */
[----:B------:R-:W1:Y:S02]  /*1ee80*/  @!P1 SYNCS.PHASECHK.TRANS64 P1, [R73+URZ+0x38890], R74 ;  /* 0x0388904a490095a7 */ /* 0x000e64000802007f */
[----:B-1----:R-:W-:Y:S05]  /*1ee90*/  @!P1 BRA `(.L_x_4350) ;  /* 0xfffffffc00f09947 */ /* 0x002fea000383ffff */
[----:B------:R-:W-:Y:S05]  /*1eea0*/  BRA `(.L_x_4632) ;  /* 0xfffffe5000947947 */ /* 0x000fea000383ffff */
.L_x_4354:
[----:B--2---:R2:W0:Y:S02]  /*1eeb0*/  SYNCS.PHASECHK.TRANS64.TRYWAIT P0, [R73+URZ+0x388b0], R74 ;  /* 0x0388b04a490075a7 */ /* 0x004424000800017f */
[----:B0-----:R-:W-:Y:S05]  /*1eec0*/  @!P0 NANOSLEEP.SYNCS 0x989680 ;  /* 0x009896800000895d */ /* 0x001fea0003900000 */
[----:B------:R-:W0:Y:S02]  /*1eed0*/  @!P0 SYNCS.PHASECHK.TRANS64 P0, [R73+URZ+0x388b0], R74 ;  /* 0x0388b04a490085a7 */ /* 0x000e24000800007f */
[----:B0-----:R-:W-:Y:S05]  /*1eee0*/  @!P0 BRA `(.L_x_4354) ;  /* 0xfffffffc00f08947 */ /* 0x001fea000383ffff */
[----:B------:R-:W-:Y:S05]  /*1eef0*/  BRA `(.L_x_4633) ;  /* 0xfffffe5400107947 */ /* 0x000fea000383ffff */
.L_x_4381:
        /* <DEDUP_REMOVED lines=8> */
.L_x_4635:
[----:B------:R-:W-:Y:S05]  /*1ef80*/  BSYNC B1 ;  /* 0x0000000000017941 */ /* 0x000fea0003800000 */
.L_x_4634:
        /* <DEDUP_REMOVED lines=8> */
.L_x_4636:
[----:B------:R-:W-:Y:S02]  /*1f010*/  IMAD.MOV.U32 R13, RZ, RZ, R24 ;  /* 0x000000ffff0d7224 */ /* 0x000fe400078e0018 */
[----:B------:R-:W-:-:S07]  /*1f020*/  IMAD.MOV.U32 R20, RZ, RZ, R14 ;  /* 0x000000ffff147224 */ /* 0x000fce00078e000e */
[----:B------:R-:W-:Y:S05]  /*1f030*/  WARPSYNC.COLLECTIVE R15, `(.L_x_4637) ;  /* 0x000000000f087348 */ /* 0x000fea0003c00000 */
[----:B------:R0:W1:Y:S02]  /*1f040*/  SHFL.IDX P6, R14, R13, R12, R11 ;  /* 0x0000000c0d0e7389 */ /* 0x00006400000c000b */
[----:B01----:R-:W-:Y:S01]  /*1f050*/  ENDCOLLECTIVE ;  /* 0x000000000000791b */ /* 0x003fe20003800000 */
.L_x_4637:
[----:B------:R-:W-:Y:S02]  /*1f060*/  IMAD.MOV.U32 R13, RZ, RZ, R27 ;  /* 0x000000ffff0d7224 */ /* 0x000fe400078e001b */
[----:B------:R-:W-:-:S07]  /*1f070*/  IMAD.MOV.U32 R24, RZ, RZ, R14 ;  /* 0x000000ffff187224 */ /* 0x000fce00078e000e */
[----:B------:R-:W-:Y:S05]  /*1f080*/  WARPSYNC.COLLECTIVE R15, `(.L_x_4638) ;  /* 0x000000000f087348 */ /* 0x000fea0003c00000 */
[----:B------:R0:W1:Y:S02]  /*1f090*/  SHFL.IDX P6, R14, R13, R12, R11 ;  /* 0x0000000c0d0e7389 */ /* 0x00006400000c000b */
[----:B01----:R-:W-:Y:S01]  /*1f0a0*/  ENDCOLLECTIVE ;  /* 0x000000000000791b */ /* 0x003fe20003800000 */
.L_x_4638:
[----:B------:R-:W-:Y:S01]  /*1f0b0*/  IMAD.MOV.U32 R21, RZ, RZ, R14 ;  /* 0x000000ffff157224 */ /* 0x000fe200078e000e */
[----:B------:R-:W-:Y:S06]  /*1f0c0*/  BRA `(.L_x_4639) ;  /* 0xfffffe8400607947 */ /* 0x000fec000383ffff */
.L_x_4385:
[----:B0-----:R0:W1:Y:S02]  /*1f0d0*/  SYNCS.PHASECHK.TRANS64.TRYWAIT P0, [R2+URZ+0x38800], R25 ;  /* 0x03880019020075a7 */ /* 0x001064000800017f */
[----:B-1----:R-:W-:Y:S05]  /*1f0e0*/  @!P0 NANOSLEEP.SYNCS 0x989680 ;  /* 0x009896800000895d */ /* 0x002fea0003900000 */
[----:B------:R-:W1:Y:S02]  /*1f0f0*/  @!P0 SYNCS.PHASECHK.TRANS64 P0, [R2+URZ+0x38800], R25 ;  /* 0x03880019020085a7 */ /* 0x000e64000800007f */
[----:B-1----:R-:W-:Y:S05]  /*1f100*/  @!P0 BRA `(.L_x_4385) ;  /* 0xfffffffc00f08947 */ /* 0x002fea000383ffff */
[----:B------:R-:W-:Y:S05]  /*1f110*/  BRA `(.L_x_4640) ;  /* 0xfffffe8800707947 */ /* 0x000fea000383ffff */
.L_x_4393:
        /* <DEDUP_REMOVED lines=8> */
.L_x_4642:
[----:B------:R-:W-:Y:S05]  /*1f1a0*/  BSYNC B1 ;  /* 0x0000000000017941 */ /* 0x000fea0003800000 */
.L_x_4641:
        /* <DEDUP_REMOVED lines=8> */
.L_x_4643:
[----:B------:R-:W-:Y:S02]  /*1f230*/  IMAD.MOV.U32 R13, RZ, RZ, R24 ;  /* 0x000000ffff0d7224 */ /* 0x000fe400078e0018 */
[----:B------:R-:W-:-:S07]  /*1f240*/  IMAD.MOV.U32 R3, RZ, RZ, R14 ;  /* 0x000000ffff037224 */ /* 0x000fce00078e000e */
[----:B------:R-:W-:Y:S05]  /*1f250*/  WARPSYNC.COLLECTIVE R15, `(.L_x_4644) ;  /* 0x000000000f087348 */ /* 0x000fea0003c00000 */
[----:B------:R0:W1:Y:S02]  /*1f260*/  SHFL.IDX P6, R14, R13, R12, R11 ;  /* 0x0000000c0d0e7389 */ /* 0x00006400000c000b */
[----:B01----:R-:W-:Y:S01]  /*1f270*/  ENDCOLLECTIVE ;  /* 0x000000000000791b */ /* 0x003fe20003800000 */
.L_x_4644:
[----:B------:R-:W-:Y:S02]  /*1f280*/  IMAD.MOV.U32 R13, RZ, RZ, R27 ;  /* 0x000000ffff0d7224 */ /* 0x000fe400078e001b */
[----:B------:R-:W-:-:S07]  /*1f290*/  IMAD.MOV.U32 R4, RZ, RZ, R14 ;  /* 0x000000ffff047224 */ /* 0x000fce00078e000e */
[----:B------:R-:W-:Y:S05]  /*1f2a0*/  WARPSYNC.COLLECTIVE R15, `(.L_x_4645) ;  /* 0x000000000f087348 */ /* 0x000fea0003c00000 */
[----:B------:R0:W1:Y:S02]  /*1f2b0*/  SHFL.IDX P6, R14, R13, R12, R11 ;  /* 0x0000000c0d0e7389 */ /* 0x00006400000c000b */
[----:B01----:R-:W-:Y:S01]  /*1f2c0*/  ENDCOLLECTIVE ;  /* 0x000000000000791b */ /* 0x003fe20003800000 */
.L_x_4645:
[----:B------:R-:W-:Y:S02]  /*1f2d0*/  IMAD.MOV.U32 R12, RZ, RZ, R3 ;  /* 0x000000ffff0c7224 */ /* 0x000fe400078e0003 */
[----:B------:R-:W-:Y:S01]  /*1f2e0*/  IMAD.MOV.U32 R13, RZ, RZ, R0 ;  /* 0x000000ffff0d7224 */ /* 0x000fe200078e0000 */
[----:B------:R-:W-:Y:S06]  /*1f2f0*/  BRA `(.L_x_4646) ;  /* 0xfffffe9000e07947 */ /* 0x000fec000383ffff */
.L_x_4397:
[----:B0-----:R0:W1:Y:S02]  /*1f300*/  SYNCS.PHASECHK.TRANS64.TRYWAIT P1, [R2+URZ+0x38800], R27 ;  /* 0x0388001b020075a7 */ /* 0x001064000802017f */
[----:B-1----:R-:W-:Y:S05]  /*1f310*/  @!P1 NANOSLEEP.SYNCS 0x989680 ;  /* 0x009896800000995d */ /* 0x002fea0003900000 */
[----:B------:R-:W1:Y:S02]  /*1f320*/  @!P1 SYNCS.PHASECHK.TRANS64 P1, [R2+URZ+0x38800], R27 ;  /* 0x0388001b020095a7 */ /* 0x000e64000802007f */
[----:B-1----:R-:W-:Y:S05]  /*1f330*/  @!P1 BRA `(.L_x_4397) ;  /* 0xfffffffc00f09947 */ /* 0x002fea000383ffff */
[----:B------:R-:W-:Y:S05]  /*1f340*/  BRA `(.L_x_4647) ;  /* 0xfffffe9400b07947 */ /* 0x000fea000383ffff */
.L_x_4403:
[----:B0-----:R0:W1:Y:S02]  /*1f350*/  SYNCS.PHASECHK.TRANS64.TRYWAIT P1, [R20+URZ+0x38830], R15 ;  /* 0x0388300f140075a7 */ /* 0x001064000802017f */
[----:B-1----:R-:W-:Y:S05]  /*1f360*/  @!P1 NANOSLEEP.SYNCS 0x989680 ;  /* 0x009896800000995d */ /* 0x002fea0003900000 */
[----:B------:R-:W1:Y:S02]  /*1f370*/  @!P1 SYNCS.PHASECHK.TRANS64 P1, [R20+URZ+0x38830], R15 ;  /* 0x0388300f140095a7 */ /* 0x000e64000802007f */
[----:B-1----:R-:W-:Y:S05]  /*1f380*/  @!P1 BRA `(.L_x_4403) ;  /* 0xfffffffc00f09947 */ /* 0x002fea000383ffff */
[----:B------:R-:W-:Y:S05]  /*1f390*/  BRA `(.L_x_4402) ;  /* 0xfffffea000e07947 */ /* 0x000fea000383ffff */
.L_x_4405:
[----:B-1----:R1:W2:Y:S02]  /*1f3a0*/  SYNCS.PHASECHK.TRANS64.TRYWAIT P1, [R2+URZ+0x38810], R11 ;  /* 0x0388100b020075a7 */ /* 0x0022a4000802017f */
[----:B--2---:R-:W-:Y:S05]  /*1f3b0*/  @!P1 NANOSLEEP.SYNCS 0x989680 ;  /* 0x009896800000995d */ /* 0x004fea0003900000 */
[----:B------:R-:W2:Y:S02]  /*1f3c0*/  @!P1 SYNCS.PHASECHK.TRANS64 P1, [R2+URZ+0x38810], R11 ;  /* 0x0388100b020095a7 */ /* 0x000ea4000802007f */
[----:B--2---:R-:W-:Y:S05]  /*1f3d0*/  @!P1 BRA `(.L_x_4405) ;  /* 0xfffffffc00f09947 */ /* 0x004fea000383ffff */
[----:B------:R-:W-:Y:S05]  /*1f3e0*/  BRA `(.L_x_4648) ;  /* 0xfffffea400907947 */ /* 0x000fea000383ffff */
.L_x_4410:
[----:B-1----:R1:W3:Y:S02]  /*1f3f0*/  SYNCS.PHASECHK.TRANS64.TRYWAIT P1, [R20+URZ+0x38850], R15 ;  /* 0x0388500f140075a7 */ /* 0x0022e4000802017f */
[----:B---3--:R-:W-:Y:S05]  /*1f400*/  @!P1 NANOSLEEP.SYNCS 0x989680 ;  /* 0x009896800000995d */ /* 0x008fea0003900000 */
[----:B------:R-:W3:Y:S02]  /*1f410*/  @!P1 SYNCS.PHASECHK.TRANS64 P1, [R20+URZ+0x38850], R15 ;  /* 0x0388500f140095a7 */ /* 0x000ee4000802007f */
[----:B---3--:R-:W-:Y:S05]  /*1f420*/  @!P1 BRA `(.L_x_4410) ;  /* 0xfffffffc00f09947 */ /* 0x008fea000383ffff */
[----:B------:R-:W-:Y:S05]  /*1f430*/  BRA `(.L_x_4409) ;  /* 0xfffffea400c07947 */ /* 0x000fea000383ffff */
.L_x_4417:
[----:B-1----:R1:W2:Y:S02]  /*1f440*/  SYNCS.PHASECHK.TRANS64.TRYWAIT P3, [R196+URZ+0x38830], R11 ;  /* 0x0388300bc40075a7 */ /* 0x0022a4000806017f */
[----:B--2---:R-:W-:Y:S05]  /*1f450*/  @!P3 NANOSLEEP.SYNCS 0x989680 ;  /* 0x009896800000b95d */ /* 0x004fea0003900000 */
[----:B------:R-:W2:Y:S02]  /*1f460*/  @!P3 SYNCS.PHASECHK.TRANS64 P3, [R196+URZ+0x38830], R11 ;  /* 0x0388300bc400b5a7 */ /* 0x000ea4000806007f */
[----:B--2---:R-:W-:Y:S05]  /*1f470*/  @!P3 BRA `(.L_x_4417) ;  /* 0xfffffffc00f0b947 */ /* 0x004fea000383ffff */
[----:B------:R-:W-:Y:S05]  /*1f480*/  BRA `(.L_x_4416) ;  /* 0xfffffed000647947 */ /* 0x000fea000383ffff */
.L_x_4422:
[----:B---3--:R3:W4:Y:S02]  /*1f490*/  SYNCS.PHASECHK.TRANS64.TRYWAIT P3, [R196+URZ+0x38850], R11 ;  /* 0x0388500bc40075a7 */ /* 0x008724000806017f */
[----:B----4-:R-:W-:Y:S05]  /*1f4a0*/  @!P3 NANOSLEEP.SYNCS 0x989680 ;  /* 0x009896800000b95d */ /* 0x010fea0003900000 */
[----:B------:R-:W4:Y:S02]  /*1f4b0*/  @!P3 SYNCS.PHASECHK.TRANS64 P3, [R196+URZ+0x38850], R11 ;  /* 0x0388500bc400b5a7 */ /* 0x000f24000806007f */
[----:B----4-:R-:W-:Y:S05]  /*1f4c0*/  @!P3 BRA `(.L_x_4422) ;  /* 0xfffffffc00f0b947 */ /* 0x010fea000383ffff */
[----:B------:R-:W-:Y:S05]  /*1f4d0*/  BRA `(.L_x_4421) ;  /* 0xfffffed400007947 */ /* 0x000fea000383ffff */
.L_x_4455:
[----:B------:R-:W0:Y:S01]  /*1f4e0*/  S2R R3, SR_TID.X ;  /* 0x0000000000037919 */ /* 0x000e220000002100 */
[----:B------:R-:W-:Y:S01]  /*1f4f0*/  BSSY B1, `(.L_x_4649) ;  /* 0x000000a000017945 */ /* 0x000fe20003800000 */
[----:B---3--:R-:W-:Y:S02]  /*1f500*/  IMAD.MOV.U32 R12, RZ, RZ, RZ ;  /* 0x000000ffff0c7224 */ /* 0x008fe400078e00ff */
        /* <DEDUP_REMOVED lines=8> */
.L_x_4650:
[----:B------:R-:W-:Y:S05]  /*1f590*/  BSYNC B1 ;  /* 0x0000000000017941 */ /* 0x000fea0003800000 */
.L_x_4649:
[----:B------:R-:W-:Y:S05]  /*1f5a0*/  BRA `(.L_x_4651) ;  /* 0xffffff6c00a47947 */ /* 0x000fea000383ffff */
.L_x_4457:
[----:B------:R-:W-:Y:S01]  /*1f5b0*/  BSSY B1, `(.L_x_4652) ;  /* 0x0000006000017945 */ /* 0x000fe20003800000 */
[----:B------:R-:W-:-:S07]  /*1f5c0*/  IMAD.MOV.U32 R15, RZ, RZ, -0x1 ;  /* 0xffffffffff0f7424 */ /* 0x000fce00078e00ff */
[----:B0-----:R-:W-:Y:S05]  /*1f5d0*/  WARPSYNC.COLLECTIVE R15, `(.L_x_4653) ;  /* 0x000000000f0c7348 */ /* 0x001fea0003c00000 */
[----:B------:R-:W-:Y:S02]  /*1f5e0*/  ELECT P6, UR62, PT ;  /* 0x00000000003e782f */ /* 0x000fe400038c0000 */
[----:B------:R-:W-:Y:S01]  /*1f5f0*/  MOV R14, UR62 ;  /* 0x0000003e000e7c02 */ /* 0x000fe20008000f00 */
[----:B0-----:R-:W-:Y:S10]  /*1f600*/  ENDCOLLECTIVE ;  /* 0x000000000000791b */ /* 0x001ff40003800000 */
.L_x_4653:
[----:B------:R-:W-:Y:S05]  /*1f610*/  BSYNC B1 ;  /* 0x0000000000017941 */ /* 0x000fea0003800000 */
.L_x_4652:
[----:B------:R-:W-:Y:S05]  /*1f620*/  BRA `(.L_x_4456) ;  /* 0xffffff6c009c7947 */ /* 0x000fea000383ffff */
.L_x_4459:
[----:B0-----:R0:W1:Y:S02]  /*1f630*/  SYNCS.PHASECHK.TRANS64.TRYWAIT P0, [R18+URZ+0x38820], R3 ;  /* 0x03882003120075a7 */ /* 0x001064000800017f */
[----:B-1----:R-:W-:Y:S05]  /*1f640*/  @!P0 NANOSLEEP.SYNCS 0x989680 ;  /* 0x009896800000895d */ /* 0x002fea0003900000 */
[----:B------:R-:W1:Y:S02]  /*1f650*/  @!P0 SYNCS.PHASECHK.TRANS64 P0, [R18+URZ+0x38820], R3 ;  /* 0x03882003120085a7 */ /* 0x000e64000800007f */
[----:B-1----:R-:W-:Y:S05]  /*1f660*/  @!P0 BRA `(.L_x_4459) ;  /* 0xfffffffc00f08947 */ /* 0x002fea000383ffff */
[----:B------:R-:W-:Y:S05]  /*1f670*/  BRA `(.L_x_4654) ;  /* 0xffffff6c00ac7947 */ /* 0x000fea000383ffff */
.L_x_4463:
[----:B-1----:R1:W2:Y:S02]  /*1f680*/  SYNCS.PHASECHK.TRANS64.TRYWAIT P0, [R4+URZ+0x388a0], R8 ;  /* 0x0388a008040075a7 */ /* 0x0022a4000800017f */
[----:B--2---:R-:W-:Y:S05]  /*1f690*/  @!P0 NANOSLEEP.SYNCS 0x989680 ;  /* 0x009896800000895d */ /* 0x004fea0003900000 */
[----:B------:R-:W2:Y:S02]  /*1f6a0*/  @!P0 SYNCS.PHASECHK.TRANS64 P0, [R4+URZ+0x388a0], R8 ;  /* 0x0388a008040085a7 */ /* 0x000ea4000800007f */
[----:B--2---:R-:W-:Y:S05]  /*1f6b0*/  @!P0 BRA `(.L_x_4463) ;  /* 0xfffffffc00f08947 */ /* 0x004fea000383ffff */
[----:B------:R-:W-:Y:S05]  /*1f6c0*/  BRA `(.L_x_4655) ;  /* 0xffffff6c00cc7947 */ /* 0x000fea000383ffff */
.L_x_4468:
[----:B0-----:R0:W2:Y:S02]  /*1f6d0*/  SYNCS.PHASECHK.TRANS64.TRYWAIT P0, [R4+URZ+0x388c0], R8 ;  /* 0x0388c008040075a7 */ /* 0x0010a4000800017f */
[----:B--2---:R-:W-:Y:S05]  /*1f6e0*/  @!P0 NANOSLEEP.SYNCS 0x989680 ;  /* 0x009896800000895d */ /* 0x004fea0003900000 */
[----:B------:R-:W2:Y:S02]  /*1f6f0*/  @!P0 SYNCS.PHASECHK.TRANS64 P0, [R4+URZ+0x388c0], R8 ;  /* 0x0388c008040085a7 */ /* 0x000ea4000800007f */
[----:B--2---:R-:W-:Y:S05]  /*1f700*/  @!P0 BRA `(.L_x_4468) ;  /* 0xfffffffc00f08947 */ /* 0x004fea000383ffff */
[----:B------:R-:W-:Y:S05]  /*1f710*/  BRA `(.L_x_4656) ;  /* 0xffffff70004c7947 */ /* 0x000fea000383ffff */
.L_x_4482:
[----:B0-----:R0:W1:Y:S02]  /*1f720*/  SYNCS.PHASECHK.TRANS64.TRYWAIT P2, [R4+URZ+0x388a0], R5 ;  /* 0x0388a005040075a7 */ /* 0x001064000804017f */
[----:B-1----:R-:W-:Y:S05]  /*1f730*/  @!P2 NANOSLEEP.SYNCS 0x989680 ;  /* 0x009896800000a95d */ /* 0x002fea0003900000 */
[----:B------:R-:W1:Y:S02]  /*1f740*/  @!P2 SYNCS.PHASECHK.TRANS64 P2, [R4+URZ+0x388a0], R5 ;  /* 0x0388a0050400a5a7 */ /* 0x000e64000804007f */
[----:B-1----:R-:W-:Y:S05]  /*1f750*/  @!P2 BRA `(.L_x_4482) ;  /* 0xfffffffc00f0a947 */ /* 0x002fea000383ffff */
[----:B------:R-:W-:Y:S05]  /*1f760*/  BRA `(.L_x_4657) ;  /* 0xffffff7800cc7947 */ /* 0x000fea000383ffff */
.L_x_4487:
[----:B-1----:R1:W2:Y:S02]  /*1f770*/  SYNCS.PHASECHK.TRANS64.TRYWAIT P2, [R4+URZ+0x388c0], R5 ;  /* 0x0388c005040075a7 */ /* 0x0022a4000804017f */
[----:B--2---:R-:W-:Y:S05]  /*1f780*/  @!P2 NANOSLEEP.SYNCS 0x989680 ;  /* 0x009896800000a95d */ /* 0x004fea0003900000 */
[----:B------:R-:W2:Y:S02]  /*1f790*/  @!P2 SYNCS.PHASECHK.TRANS64 P2, [R4+URZ+0x388c0], R5 ;  /* 0x0388c0050400a5a7 */ /* 0x000ea4000804007f */
[----:B--2---:R-:W-:Y:S05]  /*1f7a0*/  @!P2 BRA `(.L_x_4487) ;  /* 0xfffffffc00f0a947 */ /* 0x004fea000383ffff */
[----:B------:R-:W-:Y:S05]  /*1f7b0*/  BRA `(.L_x_4658) ;  /* 0xffffff7c00487947 */ /* 0x000fea000383ffff */
.L_x_4509:
        /* <DEDUP_REMOVED lines=11> */
.L_x_4660:
[----:B------:R-:W-:Y:S05]  /*1f870*/  BSYNC B0 ;  /* 0x0000000000007941 */ /* 0x000fea0003800000 */
.L_x_4659:
[----:B------:R-:W-:Y:S05]  /*1f880*/  BRA `(.L_x_4661) ;  /* 0xffffff8c00b87947 */ /* 0x000fea000383ffff */
.L_x_4511:
[----:B------:R-:W-:Y:S01]  /*1f890*/  BSSY B0, `(.L_x_4662) ;  /* 0x0000006000007945 */ /* 0x000fe20003800000 */
[----:B------:R-:W-:-:S07]  /*1f8a0*/  IMAD.MOV.U32 R15, RZ, RZ, -0x1 ;  /* 0xffffffffff0f7424 */ /* 0x000fce00078e00ff */
[----:B0-----:R-:W-:Y:S05]  /*1f8b0*/  WARPSYNC.COLLECTIVE R15, `(.L_x_4663) ;  /* 0x000000000f0c7348 */ /* 0x001fea0003c00000 */
[----:B------:R-:W-:Y:S02]  /*1f8c0*/  ELECT P6, UR62, PT ;  /* 0x00000000003e782f */ /* 0x000fe400038c0000 */
[----:B------:R-:W-:Y:S01]  /*1f8d0*/  MOV R14, UR62 ;  /* 0x0000003e000e7c02 */ /* 0x000fe20008000f00 */
[----:B0-----:R-:W-:Y:S10]  /*1f8e0*/  ENDCOLLECTIVE ;  /* 0x000000000000791b */ /* 0x001ff40003800000 */
.L_x_4663:
[----:B------:R-:W-:Y:S05]  /*1f8f0*/  BSYNC B0 ;  /* 0x0000000000007941 */ /* 0x000fea0003800000 */
.L_x_4662:
[----:B------:R-:W-:Y:S05]  /*1f900*/  BRA `(.L_x_4664) ;  /* 0xffffff8c00c47947 */ /* 0x000fea000383ffff */
.L_x_4513:
[----:B0-----:R0:W1:Y:S02]  /*1f910*/  SYNCS.PHASECHK.TRANS64.TRYWAIT P0, [R0+URZ+0x38840], R2 ;  /* 0x03884002000075a7 */ /* 0x001064000800017f */
[----:B-1----:R-:W-:Y:S05]  /*1f920*/  @!P0 NANOSLEEP.SYNCS 0x989680 ;  /* 0x009896800000895d */ /* 0x002fea0003900000 */
[----:B------:R-:W1:Y:S02]  /*1f930*/  @!P0 SYNCS.PHASECHK.TRANS64 P0, [R0+URZ+0x38840], R2 ;  /* 0x03884002000085a7 */ /* 0x000e64000800007f */
[----:B-1----:R-:W-:Y:S05]  /*1f940*/  @!P0 BRA `(.L_x_4513) ;  /* 0xfffffffc00f08947 */ /* 0x002fea000383ffff */
[----:B------:R-:W-:Y:S05]  /*1f950*/  BRA `(.L_x_4665) ;  /* 0xffffff9000247947 */ /* 0x000fea000383ffff */
.L_x_4517:
        /* <DEDUP_REMOVED lines=9> */
.L_x_4666:
[----:B------:R-:W-:Y:S02]  /*1f9f0*/  IMAD.MOV.U32 R13, RZ, RZ, R3 ;  /* 0x000000ffff0d7224 */ /* 0x000fe400078e0003 */
[----:B------:R-:W-:Y:S01]  /*1fa00*/  IMAD.MOV.U32 R4, RZ, RZ, R14 ;  /* 0x000000ffff047224 */ /* 0x000fe200078e000e */
[----:B------:R-:W-:-:S07]  /*1fa10*/  LOP3.LUT R6, R6, 0x7f, RZ, 0xc0, !PT ;  /* 0x0000007f06067812 */ /* 0x000fce00078ec0ff */
[----:B------:R-:W-:Y:S05]  /*1fa20*/  WARPSYNC.COLLECTIVE R15, `(.L_x_4667) ;  /* 0x000000000f087348 */ /* 0x000fea0003c00000 */
[----:B------:R0:W1:Y:S02]  /*1fa30*/  SHFL.IDX P6, R14, R13, R12, R11 ;  /* 0x0000000c0d0e7389 */ /* 0x00006400000c000b */
[----:B01----:R-:W-:Y:S01]  /*1fa40*/  ENDCOLLECTIVE ;  /* 0x000000000000791b */ /* 0x003fe20003800000 */
.L_x_4667:
        /* <DEDUP_REMOVED lines=9> */
.L_x_4668:
[----:B------:R-:W-:Y:S02]  /*1fae0*/  IMAD.MOV.U32 R13, RZ, RZ, R3 ;  /* 0x000000ffff0d7224 */ /* 0x000fe400078e0003 */
[----:B------:R-:W-:-:S07]  /*1faf0*/  IMAD.MOV.U32 R6, RZ, RZ, R14 ;  /* 0x000000ffff067224 */ /* 0x000fce00078e000e */
[----:B------:R-:W-:Y:S05]  /*1fb00*/  WARPSYNC.COLLECTIVE R15, `(.L_x_4669) ;  /* 0x000000000f087348 */ /* 0x000fea0003c00000 */
[----:B------:R0:W1:Y:S02]  /*1fb10*/  SHFL.IDX P6, R14, R13, R12, R11 ;  /* 0x0000000c0d0e7389 */ /* 0x00006400000c000b */
[----:B01----:R-:W-:Y:S01]  /*1fb20*/  ENDCOLLECTIVE ;  /* 0x000000000000791b */ /* 0x003fe20003800000 */
.L_x_4669:
        /* <DEDUP_REMOVED lines=22> */
.L_x_4670:
        /* <DEDUP_REMOVED lines=10> */
.L_x_4671:
        /* <DEDUP_REMOVED lines=11> */
.L_x_4672:
        /* <DEDUP_REMOVED lines=14> */
.L_x_4673:
[----:B------:R-:W-:Y:S01]  /*1fec0*/  IMAD.MOV.U32 R3, RZ, RZ, R14 ;  /* 0x000000ffff037224 */ /* 0x000fe200078e000e */
[----:B------:R-:W-:Y:S06]  /*1fed0*/  BRA `(.L_x_4674) ;  /* 0xffffff9400647947 */ /* 0x000fec000383ffff */
.L_x_4521:
[----:B------:R-:W2:Y:S04]  /*1fee0*/  LDL.LU R13, [R1+0x4c] ;  /* 0x00004c00010d7983 */ /* 0x000ea80000300800 */
[----:B------:R-:W3:Y:S04]  /*1fef0*/  LDL.LU R12, [R1+0x4] ;  /* 0x00000400010c7983 */ /* 0x000ee80000300800 */
[----:B------:R-:W4:Y:S04]  /*1ff00*/  LDL.LU R11, [R1+0x50] ;  /* 0x00005000010b7983 */ /* 0x000f280000300800 */
[----:B------:R-:W5:Y:S04]  /*1ff10*/  LDL.LU R9, [R1+0x64] ;  /* 0x0000640001097983 */ /* 0x000f680000300800 */
[----:B------:R-:W5:Y:S01]  /*1ff20*/  LDL.LU R8, [R1+0x14] ;  /* 0x0000140001087983 */ /* 0x000f620000300800 */
[----:B------:R-:W-:Y:S01]  /*1ff30*/  BSSY B0, `(.L_x_4675) ;  /* 0x0000017000007945 */ /* 0x000fe20003800000 */
[----:B------:R-:W-:-:S02]  /*1ff40*/  IMAD.MOV.U32 R15, RZ, RZ, -0x1 ;  /* 0xffffffffff0f7424 */ /* 0x000fc400078e00ff */
[----:B--2---:R-:W-:Y:S02]  /*1ff50*/  IMAD R7, R13, R7, RZ ;  /* 0x000000070d077224 */ /* 0x004fe400078e02ff */
[----:B------:R-:W-:-:S03]  /*1ff60*/  IMAD.MOV.U32 R13, RZ, RZ, R4 ;  /* 0x000000ffff0d7224 */ /* 0x000fc600078e0004 */
[-C--:B---3--:R-:W-:Y:S01]  /*1ff70*/  ISETP.GE.AND P2, PT, R12, R7.reuse, PT ;  /* 0x000000070c00720c */ /* 0x088fe20003f46270 */
[----:B------:R-:W-:Y:S01]  /*1ff80*/  IMAD.MOV.U32 R12, RZ, RZ, RZ ;  /* 0x000000ffff0c7224 */ /* 0x000fe200078e00ff */
[-C--:B----4-:R-:W-:Y:S01]  /*1ff90*/  ISETP.GE.AND P3, PT, R11, R7.reuse, PT ;  /* 0x000000070b00720c */ /* 0x090fe20003f66270 */
[----:B------:R-:W-:Y:S01]  /*1ffa0*/  IMAD.MOV.U32 R11, RZ, RZ, 0x181f ;  /* 0x0000181fff0b7424 */ /* 0x000fe200078e00ff */
[----:B-----5:R-:W-:Y:S02]  /*1ffb0*/  ISETP.GE.AND P4, PT, R9, R7, PT ;  /* 0x000000070900720c */ /* 0x020fe40003f86270 */
[----:B------:R-:W-:-:S07]  /*1ffc0*/  LOP3.LUT R8, R8, 0xffffffdf, RZ, 0xc0, !PT ;  /* 0xffffffdf08087812 */ /* 0x000fce00078ec0ff */
        /* <DEDUP_REMOVED lines=8> */
[----:B------:R-:W-:-:S05]  /*20050*/  @P6 LOP3.LUT R8, R8, 0x10, RZ, 0xfc, !PT ;  /* 0x0000001008086812 */ /* 0x000fca00078efcff */
[----:B------:R0:W-:Y:S02]  /*20060*/  STL [R1+0x14], R8 ;  /* 0x0000140801007387 */ /* 0x0001e40000100800 */
[----:B0-----:R-:W-:Y:S05]  /*20070*/  WARPSYNC.COLLECTIVE R15, `(.L_x_4676) ;  /* 0x000000000f087348 */ /* 0x001fea0003c00000 */
[----:B------:R1:W2:Y:S02]  /*20080*/  SHFL.IDX P6, R14, R13, R12, R11 ;  /* 0x0000000c0d0e7389 */ /* 0x0002a400000c000b */
[----:B012---:R-:W-:Y:S01]  /*20090*/  ENDCOLLECTIVE ;  /* 0x000000000000791b */ /* 0x007fe20003800000 */
.L_x_4676:
[----:B------:R-:W-:Y:S05]  /*200a0*/  BSYNC B0 ;  /* 0x0000000000007941 */ /* 0x000fea0003800000 */
.L_x_4675:
[----:B------:R0:W-:Y:S04]  /*200b0*/  STL [R1+0x90], R16 ;  /* 0x0000901001007387 */ /* 0x0001e80000100800 */
[----:B0-----:R0:W5:Y:S04]  /*200c0*/  LDL.LU R16, [R1+0x14] ;  /* 0x0000140001107983 */ /* 0x0011680000300800 */
[----:B------:R1:W-:Y:S04]  /*200d0*/  STL [R1+0x8c], R7 ;  /* 0x00008c0701007387 */ /* 0x0003e80000100800 */
[----:B-1----:R0:W5:Y:S01]  /*200e0*/  LDL R7, [R1+0x18] ;  /* 0x0000180001077983 */ /* 0x0021620000100800 */
[----:B------:R-:W-:-:S02]  /*200f0*/  IMAD.MOV.U32 R13, RZ, RZ, R0 ;  /* 0x000000ffff0d7224 */ /* 0x000fc400078e0000 */
[----:B------:R-:W-:Y:S02]  /*20100*/  IMAD.MOV.U32 R12, RZ, RZ, RZ ;  /* 0x000000ffff0c7224 */ /* 0x000fe400078e00ff */
[----:B------:R-:W-:Y:S02]  /*20110*/  IMAD.MOV.U32 R11, RZ, RZ, 0x181f ;  /* 0x0000181fff0b7424 */ /* 0x000fe400078e00ff */
[----:B------:R-:W-:Y:S02]  /*20120*/  IMAD.MOV.U32 R15, RZ, RZ, -0x1 ;  /* 0xffffffffff0f7424 */ /* 0x000fe400078e00ff */
[----:B0-----:R-:W-:-:S07]  /*20130*/  IMAD.MOV.U32 R8, RZ, RZ, R14 ;  /* 0x000000ffff087224 */ /* 0x001fce00078e000e */
[----:B-----5:R-:W-:Y:S05]  /*20140*/  WARPSYNC.COLLECTIVE R15, `(.L_x_4677) ;  /* 0x000000000f087348 */ /* 0x020fea0003c00000 */
[----:B------:R0:W1:Y:S02]  /*20150*/  SHFL.IDX P6, R14, R13, R12, R11 ;  /* 0x0000000c0d0e7389 */ /* 0x00006400000c000b */
[----:B01---5:R-:W-:Y:S01]  /*20160*/  ENDCOLLECTIVE ;  /* 0x000000000000791b */ /* 0x023fe20003800000 */
.L_x_4677:
[----:B------:R-:W-:Y:S02]  /*20170*/  IMAD.MOV.U32 R13, RZ, RZ, R4 ;  /* 0x000000ffff0d7224 */ /* 0x000fe400078e0004 */
[----:B------:R-:W-:Y:S02]  /*20180*/  IMAD.MOV.U32 R12, RZ, RZ, 0x1 ;  /* 0x00000001ff0c7424 */ /* 0x000fe400078e00ff */
[----:B------:R-:W-:-:S05]  /*20190*/  IMAD.MOV.U32 R2, RZ, RZ, R14 ;  /* 0x000000ffff027224 */ /* 0x000fca00078e000e */
[----:B------:R-:W-:-:S05]  /*201a0*/  @!P2 LEA R3, P6, R10, R2, 0x1 ;  /* 0x000000020a03a211 */ /* 0x000fca00078c08ff */
[----:B------:R-:W-:-:S05]  /*201b0*/  @!P2 IMAD.X R2, RZ, RZ, R8, P6 ;  /* 0x000000ffff02a224 */ /* 0x000fca00030e0608 */
[----:B------:R-:W-:-:S04]  /*201c0*/  @!P2 LOP3.LUT R3, R3, R2, RZ, 0x3c, !PT ;  /* 0x000000020303a212 */ /* 0x000fc800078e3cff */
[----:B------:R-:W-:-:S04]  /*201d0*/  @!P2 LOP3.LUT R2, R3, R2, RZ, 0x3c, !PT ;  /* 0x000000020302a212 */ /* 0x000fc800078e3cff */
[----:B------:R-:W-:Y:S02]  /*201e0*/  @!P2 LOP3.LUT R3, R3, R2, RZ, 0x3c, !PT ;  /* 0x000000020303a212 */ /* 0x000fe400078e3cff */
[----:B------:R-:W-:-:S04]  /*201f0*/  LOP3.LUT R16, R16, 0xffff7fff, RZ, 0xc0, !PT ;  /* 0xffff7fff10107812 */ /* 0x000fc800078ec0ff */
[----:B------:R-:W-:-:S04]  /*20200*/  @P0 LOP3.LUT R16, R16, 0x8000, RZ, 0xfc, !PT ;  /* 0x0000800010100812 */ /* 0x000fc800078efcff */
[C---:B------:R-:W-:Y:S02]  /*20210*/  LOP3.LUT P0, RZ, R16.reuse, 0x8, RZ, 0xc0, !PT ;  /* 0x0000000810ff7812 */ /* 0x040fe4000780c0ff */
[----:B------:R-:W-:-:S04]  /*20220*/  LOP3.LUT R16, R16, 0xffffbfff, RZ, 0xc0, !PT ;  /* 0xffffbfff10107812 */ /* 0x000fc800078ec0ff */
[----:B------:R-:W-:-:S04]  /*20230*/  @P1 LOP3.LUT R16, R16, 0x4000, RZ, 0xfc, !PT ;  /* 0x0000400010101812 */ /* 0x000fc800078efcff */
[C---:B------:R-:W-:Y:S02]  /*20240*/  LOP3.LUT P1, RZ, R16.reuse, 0x4, RZ, 0xc0, !PT ;  /* 0x0000000410ff7812 */ /* 0x040fe4000782c0ff */
[----:B------:R-:W-:Y:S01]  /*20250*/  LOP3.LUT R16, R16, 0xffffdfff, RZ, 0xc0, !PT ;  /* 0xffffdfff10107812 */ /* 0x000fe200078ec0ff */
[----:B------:R-:W-:Y:S01]  /*20260*/  @!PT LDS RZ, [RZ] ;  /* 0x00000000fffff984 */ /* 0x000fe20000000800 */
[----:B------:R-:W-:Y:S01]  /*20270*/  @!PT LDS RZ, [RZ] ;  /* 0x00000000fffff984 */ /* 0x000fe20000000800 */
[----:B------:R-:W-:Y:S01]  /*20280*/  @!PT LDS RZ, [RZ] ;  /* 0x00000000fffff984 */ /* 0x000fe20000000800 */
[----:B------:R0:W-:Y:S03]  /*20290*/  @!P2 LDGSTS.E.BYPASS.LTC128B.128 [R7+0x26400], desc[UR40][R2.64], !P0 ;  /* 0x264000000207afae */ /* 0x0001e6000c101d68 */
[----:B------:R-:W-:-:S04]  /*202a0*/  @P3 LOP3.LUT R16, R16, 0x2000, RZ, 0xfc, !PT ;  /* 0x0000200010103812 */ /* 0x000fc800078efcff */
[C---:B------:R-:W-:Y:S02]  /*202b0*/  LOP3.LUT P3, RZ, R16.reuse, 0x2, RZ, 0xc0, !PT ;  /* 0x0000000210ff7812 */ /* 0x040fe4000786c0ff */
[----:B------:R-:W-:Y:S01]  /*202c0*/  LOP3.LUT R16, R16, 0xfffffbff, RZ, 0xc0, !PT ;  /* 0xfffffbff10107812 */ /* 0x000fe200078ec0ff */
[----:B------:R0:W-:Y:S03]  /*202d0*/  @!P2 LDGSTS.E.BYPASS.LTC128B.128 [R7+0x28400], desc[UR40][R2.64+0x80], !P1 ;  /* 0x284000800207afae */ /* 0x0001e6000c901d68 */
[----:B------:R-:W-:-:S04]  /*202e0*/  @P4 LOP3.LUT R16, R16, 0x400, RZ, 0xfc, !PT ;  /* 0x0000040010104812 */ /* 0x000fc800078efcff */
[C---:B------:R-:W-:Y:S02]  /*202f0*/  LOP3.LUT P0, RZ, R16.reuse, 0x8000, RZ, 0xc0, !PT ;  /* 0x0000800010ff7812 */ /* 0x040fe4000780c0ff */
[C---:B------:R-:W-:Y:S01]  /*20300*/  LOP3.LUT P1, RZ, R16.reuse, 0x4000, RZ, 0xc0, !PT ;  /* 0x0000400010ff7812 */ /* 0x040fe2000782c0ff */
[----:B------:R0:W-:Y:S01]  /*20310*/  @!P2 LDGSTS.E.BYPASS.LTC128B.128 [R7+0x2a400], desc[UR40][R2.64+0x100], !P3 ;  /* 0x2a4001000207afae */ /* 0x0001e2000d901d68 */
[C---:B------:R-:W-:Y:S02]  /*20320*/  LOP3.LUT P6, RZ, R16.reuse, 0x20, RZ, 0xc0, !PT ;  /* 0x0000002010ff7812 */ /* 0x040fe400078cc0ff */
[C---:B------:R-:W-:Y:S01]  /*20330*/  LOP3.LUT P3, RZ, R16.reuse, 0x2000, RZ, 0xc0, !PT ;  /* 0x0000200010ff7812 */ /* 0x040fe2000786c0ff */
[----:B------:R0:W-:Y:S01]  /*20340*/  @!P2 LDGSTS.E.BYPASS.LTC128B.128 [R7+0x2c400], desc[UR40][R2.64+0x180], !P5 ;  /* 0x2c4001800207afae */ /* 0x0001e2000e901d68 */
[C---:B------:R-:W-:Y:S02]  /*20350*/  LOP3.LUT P4, RZ, R16.reuse, 0x10, RZ, 0xc0, !PT ;  /* 0x0000001010ff7812 */ /* 0x040fe4000788c0ff */
[----:B------:R-:W-:-:S03]  /*20360*/  LOP3.LUT R16, R16, 0xfffff7ff, RZ, 0xc0, !PT ;  /* 0xfffff7ff10107812 */ /* 0x000fc600078ec0ff */
[----:B------:R0:W-:Y:S01]  /*20370*/  @!P2 LDGSTS.E.BYPASS.LTC128B.128 [R7+0x2e400], desc[UR40][R2.64+0x200], !P0 ;  /* 0x2e4002000207afae */ /* 0x0001e2000c101d68 */
[----:B------:R-:W-:-:S03]  /*20380*/  @P5 LOP3.LUT R16, R16, 0x800, RZ, 0xfc, !PT ;  /* 0x0000080010105812 */ /* 0x000fc600078efcff */
[----:B------:R0:W-:Y:S01]  /*20390*/  @!P2 LDGSTS.E.BYPASS.LTC128B.128 [R7+0x30400], desc[UR40][R2.64+0x280], !P1 ;  /* 0x304002800207afae */ /* 0x0001e2000c901d68 */
[C---:B------:R-:W-:Y:S02]  /*203a0*/  LOP3.LUT P5, RZ, R16.reuse, 0x4, RZ, 0xc0, !PT ;  /* 0x0000000410ff7812 */ /* 0x040fe400078ac0ff */
[----:B------:R-:W-:Y:S01]  /*203b0*/  @!P3 LOP3.LUT R8, R5, 0x40, RZ, 0xc0, !PT ;  /* 0x000000400508b812 */ /* 0x000fe200078ec0ff */
[----:B------:R0:W-:Y:S01]  /*203c0*/  @!P2 LDGSTS.E.BYPASS.LTC128B.128 [R7+0x32400], desc[UR40][R2.64+0x300], P6 ;  /* 0x324003000207afae */ /* 0x0001e2000b101d68 */
[----:B------:R-:W-:Y:S02]  /*203d0*/  LOP3.LUT R16, R16, 0xffffefff, RZ, 0xc0, !PT ;  /* 0xffffefff10107812 */ /* 0x000fe400078ec0ff */
[----:B------:R-:W-:-:S07]  /*203e0*/  @!P3 SHF.R.U32.HI R8, RZ, 0x2, R8 ;  /* 0x00000002ff08b819 */ /* 0x000fce0000011608 */
[----:B0-----:R-:W-:Y:S05]  /*203f0*/  WARPSYNC.COLLECTIVE R15, `(.L_x_4678) ;  /* 0x000000000f087348 */ /* 0x001fea0003c00000 */
[----:B------:R1:W2:Y:S02]  /*20400*/  SHFL.IDX P6, R14, R13, R12, R11 ;  /* 0x0000000c0d0e7389 */ /* 0x0002a400000c000b */
[----:B012---:R-:W-:Y:S01]  /*20410*/  ENDCOLLECTIVE ;  /* 0x000000000000791b */ /* 0x007fe20003800000 */
.L_x_4678:
[----:B------:R-:W-:Y:S01]  /*20420*/  @!PT LDS RZ, [RZ] ;  /* 0x00000000fffff984 */ /* 0x000fe20000000800 */
[----:B------:R-:W-:Y:S01]  /*20430*/  @!PT LDS RZ, [RZ] ;  /* 0x00000000fffff984 */ /* 0x000fe20000000800 */
[----:B------:R-:W-:Y:S01]  /*20440*/  @!PT LDS RZ, [RZ] ;  /* 0x00000000fffff984 */ /* 0x000fe20000000800 */
[----:B------:R0:W-:Y:S01]  /*20450*/  @!P2 LDGSTS.E.BYPASS.LTC128B.128 [R7+0x34400], desc[UR40][R2.64+0x380], P4 ;  /* 0x344003800207afae */ /* 0x0001e2000a101d68 */
[----:B------:R-:W-:Y:S02]  /*20460*/  @!P3 ISETP.NE.U32.AND P2, PT, R8, RZ, PT ;  /* 0x000000ff0800b20c */ /* 0x000fe40003f45070 */
[----:B------:R-:W-:Y:S02]  /*20470*/  @P5 LOP3.LUT R16, R16, 0x1000, RZ, 0xfc, !PT ;  /* 0x0000100010105812 */ /* 0x000fe400078efcff */
[----:B------:R-:W-:Y:S02]  /*20480*/  @!P3 LOP3.LUT R8, R6, 0x80, RZ, 0xc0, !PT ;  /* 0x000000800608b812 */ /* 0x000fe400078ec0ff */
[C---:B------:R-:W-:Y:S02]  /*20490*/  LOP3.LUT P5, RZ, R16.reuse, 0x8, RZ, 0xc0, !PT ;  /* 0x0000000810ff7812 */ /* 0x040fe400078ac0ff */
[----:B------:R-:W-:Y:S01]  /*204a0*/  LOP3.LUT R16, R16, 0xffffffdf, RZ, 0xc0, !PT ;  /* 0xffffffdf10107812 */ /* 0x000fe200078ec0ff */
[----:B------:R-:W-:Y:S01]  /*204b0*/  IMAD.MOV.U32 R13, RZ, RZ, R0 ;  /* 0x000000ffff0d7224 */ /* 0x000fe200078e0000 */
[----:B------:R-:W-:-:S03]  /*204c0*/  @!P3 SHF.R.U32.HI R8, RZ, 0x3, R8 ;  /* 0x00000003ff08b819 */ /* 0x000fc60000011608 */
[----:B------:R-:W-:Y:S02]  /*204d0*/  @P2 LOP3.LUT R16, R16, 0x20, RZ, 0xfc, !PT ;  /* 0x0000002010102812 */ /* 0x000fe400078efcff */
[----:B------:R-:W-:Y:S01]  /*204e0*/  @!P3 ISETP.NE.U32.AND P4, PT, R8, RZ, PT ;  /* 0x000000ff0800b20c */ /* 0x000fe20003f85070 */
[----:B0-----:R-:W-:-:S12]  /*204f0*/  IMAD.MOV.U32 R9, RZ, RZ, R14 ;  /* 0x000000ffff097224 */ /* 0x001fd800078e000e */
[----:B------:R-:W-:Y:S05]  /*20500*/  WARPSYNC.COLLECTIVE R15, `(.L_x_4679) ;  /* 0x000000000f087348 */ /* 0x000fea0003c00000 */
[----:B------:R0:W1:Y:S02]  /*20510*/  SHFL.IDX P6, R14, R13, R12, R11 ;  /* 0x0000000c0d0e7389 */ /* 0x00006400000c000b */
[----:B01----:R-:W-:Y:S01]  /*20520*/  ENDCOLLECTIVE ;  /* 0x000000000000791b */ /* 0x003fe20003800000 */
.L_x_4679:
        /* <DEDUP_REMOVED lines=29> */
.L_x_4680:
        /* <DEDUP_REMOVED lines=8> */
[----:B------:R0:W-:Y:S01]  /*20780*/  STL [R1+0x14], R16 ;  /* 0x0000141001007387 */ /* 0x0001e20000100800 */
[----:B------:R-:W-:-:S11]  /*20790*/  IMAD.MOV.U32 R10, RZ, RZ, R14 ;  /* 0x000000ffff0a7224 */ /* 0x000fd600078e000e */
[----:B0-----:R-:W-:Y:S05]  /*207a0*/  WARPSYNC.COLLECTIVE R15, `(.L_x_4681) ;  /* 0x000000000f087348 */ /* 0x001fea0003c00000 */
[----:B------:R1:W2:Y:S02]  /*207b0*/  SHFL.IDX P6, R14, R13, R12, R11 ;  /* 0x0000000c0d0e7389 */ /* 0x0002a400000c000b */
[----:B012---:R-:W-:Y:S01]  /*207c0*/  ENDCOLLECTIVE ;  /* 0x000000000000791b */ /* 0x007fe20003800000 */
.L_x_4681:
        /* <DEDUP_REMOVED lines=20> */
[----:B------:R-:W-:-:S03]  /*20910*/  LOP3.LUT P2, RZ, R16, 0x80, RZ, 0xc0, !PT ;  /* 0x0000008010ff7812 */ /* 0x000fc6000784c0ff */
[----:B------:R0:W5:Y:S10]  /*20920*/  LDL.LU R16, [R1+0x90] ;  /* 0x0000900001107983 */ /* 0x0001740000300800 */
        /* <DEDUP_REMOVED lines=13> */
.L_x_4682:
[----:B------:R-:W-:Y:S02]  /*20a00*/  IMAD.MOV.U32 R13, RZ, RZ, R0 ;  /* 0x000000ffff0d7224 */ /* 0x000fe400078e0000 */
[----:B------:R-:W-:-:S07]  /*20a10*/  IMAD.MOV.U32 R4, RZ, RZ, R14 ;  /* 0x000000ffff047224 */ /* 0x000fce00078e000e */
[----:B------:R-:W-:Y:S05]  /*20a20*/  WARPSYNC.COLLECTIVE R15, `(.L_x_4683) ;  /* 0x000000000f087348 */ /* 0x000fea0003c00000 */
[----:B------:R0:W1:Y:S02]  /*20a30*/  SHFL.IDX P6, R14, R13, R12, R11 ;  /* 0x0000000c0d0e7389 */ /* 0x00006400000c000b */
[----:B01----:R-:W-:Y:S01]  /*20a40*/  ENDCOLLECTIVE ;  /* 0x000000000000791b */ /* 0x003fe20003800000 */
.L_x_4683:
[----:B------:R-:W-:Y:S01]  /*20a50*/  IMAD.MOV.U32 R0, RZ, RZ, R14 ;  /* 0x000000ffff007224 */ /* 0x000fe200078e000e */
[----:B------:R-:W-:Y:S06]  /*20a60*/  BRA `(.L_x_4684) ;  /* 0xffffff9800347947 */ /* 0x000fec000383ffff */
.L_x_4526:
[----:B0-----:R0:W2:Y:S02]  /*20a70*/  SYNCS.PHASECHK.TRANS64.TRYWAIT P0, [R18+URZ+0x38820], R0 ;  /* 0x03882000120075a7 */ /* 0x0010a4000800017f */
[----:B--2---:R-:W-:Y:S05]  /*20a80*/  @!P0 NANOSLEEP.SYNCS 0x989680 ;  /* 0x009896800000895d */ /* 0x004fea0003900000 */
[----:B------:R-:W2:Y:S02]  /*20a90*/  @!P0 SYNCS.PHASECHK.TRANS64 P0, [R18+URZ+0x38820], R0 ;  /* 0x03882000120085a7 */ /* 0x000ea4000800007f */
[----:B--2---:R-:W-:Y:S05]  /*20aa0*/  @!P0 BRA `(.L_x_4526) ;  /* 0xfffffffc00f08947 */ /* 0x004fea000383ffff */
[----:B------:R-:W-:Y:S05]  /*20ab0*/  BRA `(.L_x_4685) ;  /* 0xffffff9800f07947 */ /* 0x000fea000383ffff */
.L_x_4530:
[----:B0-----:R0:W2:Y:S02]  /*20ac0*/  SYNCS.PHASECHK.TRANS64.TRYWAIT P0, [R0+URZ+0x38860], R2 ;  /* 0x03886002000075a7 */ /* 0x0010a4000800017f */
[----:B--2---:R-:W-:Y:S05]  /*20ad0*/  @!P0 NANOSLEEP.SYNCS 0x989680 ;  /* 0x009896800000895d */ /* 0x004fea0003900000 */
[----:B------:R-:W2:Y:S02]  /*20ae0*/  @!P0 SYNCS.PHASECHK.TRANS64 P0, [R0+URZ+0x38860], R2 ;  /* 0x03886002000085a7 */ /* 0x000ea4000800007f */
[----:B--2---:R-:W-:Y:S05]  /*20af0*/  @!P0 BRA `(.L_x_4530) ;  /* 0xfffffffc00f08947 */ /* 0x004fea000383ffff */
[----:B------:R-:W-:Y:S05]  /*20b00*/  BRA `(.L_x_4686) ;  /* 0xffffff9c00147947 */ /* 0x000fea000383ffff */
.L_x_4549:
[----:B-1----:R1:W2:Y:S02]  /*20b10*/  SYNCS.PHASECHK.TRANS64.TRYWAIT P0, [R2+URZ+0x38840], R6 ;  /* 0x03884006020075a7 */ /* 0x0022a4000800017f */
[----:B--2---:R-:W-:Y:S05]  /*20b20*/  @!P0 NANOSLEEP.SYNCS 0x989680 ;  /* 0x009896800000895d */ /* 0x004fea0003900000 */
[----:B------:R-:W2:Y:S02]  /*20b30*/  @!P0 SYNCS.PHASECHK.TRANS64 P0, [R2+URZ+0x38840], R6 ;  /* 0x03884006020085a7 */ /* 0x000ea4000800007f */
[----:B--2---:R-:W-:Y:S05]  /*20b40*/  @!P0 BRA `(.L_x_4549) ;  /* 0xfffffffc00f08947 */ /* 0x004fea000383ffff */
[----:B------:R-:W-:Y:S05]  /*20b50*/  BRA `(.L_x_4687) ;  /* 0xffffffa800247947 */ /* 0x000fea000383ffff */
.L_x_4554:
[----:B0-----:R0:W2:Y:S02]  /*20b60*/  SYNCS.PHASECHK.TRANS64.TRYWAIT P0, [R2+URZ+0x38860], R6 ;  /* 0x03886006020075a7 */ /* 0x0010a4000800017f */
[----:B--2---:R-:W-:Y:S05]  /*20b70*/  @!P0 NANOSLEEP.SYNCS 0x989680 ;  /* 0x009896800000895d */ /* 0x004fea0003900000 */
[----:B------:R-:W2:Y:S02]  /*20b80*/  @!P0 SYNCS.PHASECHK.TRANS64 P0, [R2+URZ+0x38860], R6 ;  /* 0x03886006020085a7 */ /* 0x000ea4000800007f */
[----:B--2---:R-:W-:Y:S05]  /*20b90*/  @!P0 BRA `(.L_x_4554) ;  /* 0xfffffffc00f08947 */ /* 0x004fea000383ffff */
[----:B------:R-:W-:Y:S05]  /*20ba0*/  BRA `(.L_x_4688) ;  /* 0xffffffa800a07947 */ /* 0x000fea000383ffff */
.L_x_4569:
[----:B-1----:R1:W2:Y:S02]  /*20bb0*/  SYNCS.PHASECHK.TRANS64.TRYWAIT P0, [R3+URZ+0x38840], R2 ;  /* 0x03884002030075a7 */ /* 0x0022a4000800017f */
[----:B--2---:R-:W-:Y:S05]  /*20bc0*/  @!P0 NANOSLEEP.SYNCS 0x989680 ;  /* 0x009896800000895d */ /* 0x004fea0003900000 */
[----:B------:R-:W2:Y:S02]  /*20bd0*/  @!P0 SYNCS.PHASECHK.TRANS64 P0, [R3+URZ+0x38840], R2 ;  /* 0x03884002030085a7 */ /* 0x000ea4000800007f */
[----:B--2---:R-:W-:Y:S05]  /*20be0*/  @!P0 BRA `(.L_x_4569) ;  /* 0xfffffffc00f08947 */ /* 0x004fea000383ffff */
[----:B------:R-:W-:Y:S05]  /*20bf0*/  BRA `(.L_x_4689) ;  /* 0xffffffb4007c7947 */ /* 0x000fea000383ffff */
.L_x_4574:
[----:B--2---:R2:W3:Y:S02]  /*20c00*/  SYNCS.PHASECHK.TRANS64.TRYWAIT P0, [R3+URZ+0x38860], R2 ;  /* 0x03886002030075a7 */ /* 0x0044e4000800017f */
[----:B---3--:R-:W-:Y:S05]  /*20c10*/  @!P0 NANOSLEEP.SYNCS 0x989680 ;  /* 0x009896800000895d */ /* 0x008fea0003900000 */
[----:B------:R-:W3:Y:S02]  /*20c20*/  @!P0 SYNCS.PHASECHK.TRANS64 P0, [R3+URZ+0x38860], R2 ;  /* 0x03886002030085a7 */ /* 0x000ee4000800007f */
[----:B---3--:R-:W-:Y:S05]  /*20c30*/  @!P0 BRA `(.L_x_4574) ;  /* 0xfffffffc00f08947 */ /* 0x008fea000383ffff */
[----:B------:R-:W-:Y:S05]  /*20c40*/  BRA `(.L_x_4690) ;  /* 0xffffffb400f87947 */ /* 0x000fea000383ffff */
.L_x_4589:
[----:B-1----:R1:W2:Y:S02]  /*20c50*/  SYNCS.PHASECHK.TRANS64.TRYWAIT P0, [R3+URZ+0x38840], R2 ;  /* 0x03884002030075a7 */ /* 0x0022a4000800017f */
[----:B--2---:R-:W-:Y:S05]  /*20c60*/  @!P0 NANOSLEEP.SYNCS 0x989680 ;  /* 0x009896800000895d */ /* 0x004fea0003900000 */
[----:B------:R-:W2:Y:S02]  /*20c70*/  @!P0 SYNCS.PHASECHK.TRANS64 P0, [R3+URZ+0x38840], R2 ;  /* 0x03884002030085a7 */ /* 0x000ea4000800007f */
[----:B--2---:R-:W-:Y:S05]  /*20c80*/  @!P0 BRA `(.L_x_4589) ;  /* 0xfffffffc00f08947 */ /* 0x004fea000383ffff */
[----:B------:R-:W-:Y:S05]  /*20c90*/  BRA `(.L_x_4691) ;  /* 0xffffffc000b87947 */ /* 0x000fea000383ffff */
.L_x_4594:
[----:B--2---:R2:W3:Y:S02]  /*20ca0*/  SYNCS.PHASECHK.TRANS64.TRYWAIT P0, [R3+URZ+0x38860], R2 ;  /* 0x03886002030075a7 */ /* 0x0044e4000800017f */
[----:B---3--:R-:W-:Y:S05]  /*20cb0*/  @!P0 NANOSLEEP.SYNCS 0x989680 ;  /* 0x009896800000895d */ /* 0x008fea0003900000 */
[----:B------:R-:W3:Y:S02]  /*20cc0*/  @!P0 SYNCS.PHASECHK.TRANS64 P0, [R3+URZ+0x38860], R2 ;  /* 0x03886002030085a7 */ /* 0x000ee4000800007f */
[----:B---3--:R-:W-:Y:S05]  /*20cd0*/  @!P0 BRA `(.L_x_4594) ;  /* 0xfffffffc00f08947 */ /* 0x008fea000383ffff */
[----:B------:R-:W-:Y:S05]  /*20ce0*/  BRA `(.L_x_4692) ;  /* 0xffffffc400347947 */ /* 0x000fea000383ffff */
.L_x_4610:
[----:B-1----:R-:W2:Y:S01]  /*20cf0*/  LDL R2, [R1] ;  /* 0x0000000001027983 */ /* 0x002ea20000100800 */
[----:B------:R-:W-:Y:S01]  /*20d00*/  BSSY B0, `(.L_x_4693) ;  /* 0x0000008000007945 */ /* 0x000fe20003800000 */
[----:B---3--:R-:W-:Y:S02]  /*20d10*/  IMAD.MOV.U32 R12, RZ, RZ, RZ ;  /* 0x000000ffff0c7224 */ /* 0x008fe400078e00ff */
[----:B------:R-:W-:Y:S02]  /*20d20*/  IMAD.MOV.U32 R11, RZ, RZ, 0x1f ;  /* 0x0000001fff0b7424 */ /* 0x000fe400078e00ff */
[----:B------:R-:W-:Y:S02]  /*20d30*/  IMAD.MOV.U32 R15, RZ, RZ, -0x1 ;  /* 0xffffffffff0f7424 */ /* 0x000fe400078e00ff */
[----:B--2---:R-:W-:-:S07]  /*20d40*/  IMAD.MOV.U32 R13, RZ, RZ, R2 ;  /* 0x000000ffff0d7224 */ /* 0x004fce00078e0002 */
[----:B0-----:R-:W-:Y:S05]  /*20d50*/  WARPSYNC.COLLECTIVE R15, `(.L_x_4694) ;  /* 0x000000000f087348 */ /* 0x001fea0003c00000 */
[----:B------:R1:W2:Y:S02]  /*20d60*/  SHFL.IDX P6, R14, R13, R12, R11 ;  /* 0x0000000c0d0e7389 */ /* 0x0002a400000c000b */
[----:B012---:R-:W-:Y:S01]  /*20d70*/  ENDCOLLECTIVE ;  /* 0x000000000000791b */ /* 0x007fe20003800000 */
.L_x_4694:
[----:B------:R-:W-:Y:S05]  /*20d80*/  BSYNC B0 ;  /* 0x0000000000007941 */ /* 0x000fea0003800000 */
.L_x_4693:
        /* <DEDUP_REMOVED lines=9> */
.L_x_4695:
        /* <DEDUP_REMOVED lines=26> */
.L_x_4696:
        /* <DEDUP_REMOVED lines=8> */
.L_x_4697:
        /* <DEDUP_REMOVED lines=8> */
.L_x_4698:
        /* <DEDUP_REMOVED lines=8> */
.L_x_4699:
        /* <DEDUP_REMOVED lines=8> */
.L_x_4700:
        /* <DEDUP_REMOVED lines=9> */
.L_x_4701:
[----:B------:R-:W-:Y:S01]  /*21250*/  IMAD.MOV.U32 R9, RZ, RZ, R14 ;  /* 0x000000ffff097224 */ /* 0x000fe200078e000e */
[----:B------:R-:W-:Y:S06]  /*21260*/  BRA `(.L_x_4702) ;  /* 0xffffffcc006c7947 */ /* 0x000fec000383ffff */
.L_x_4613:
[----:B------:R-:W-:Y:S01]  /*21270*/  BSSY B0, `(.L_x_4703) ;  /* 0x0000008000007945 */ /* 0x000fe20003800000 */
[----:B------:R-:W-:Y:S02]  /*21280*/  IMAD.MOV.U32 R13, RZ, RZ, R2 ;  /* 0x000000ffff0d7224 */ /* 0x000fe400078e0002 */
[----:B---3--:R-:W-:Y:S02]  /*21290*/  IMAD.MOV.U32 R12, RZ, RZ, 0x1 ;  /* 0x00000001ff0c7424 */ /* 0x008fe400078e00ff */
[----:B------:R-:W-:Y:S02]  /*212a0*/  IMAD.MOV.U32 R11, RZ, RZ, RZ ;  /* 0x000000ffff0b7224 */ /* 0x000fe400078e00ff */
[----:B------:R-:W-:-:S07]  /*212b0*/  IMAD.MOV.U32 R15, RZ, RZ, -0x1 ;  /* 0xffffffffff0f7424 */ /* 0x000fce00078e00ff */
[----:B0-----:R-:W-:Y:S05]  /*212c0*/  WARPSYNC.COLLECTIVE R15, `(.L_x_4704) ;  /* 0x000000000f087348 */ /* 0x001fea0003c00000 */
[----:B------:R1:W2:Y:S02]  /*212d0*/  SHFL.UP P6, R14, R13, R12, R11 ;  /* 0x0400000c0d0e7389 */ /* 0x0002a400000c000b */
[----:B012---:R-:W-:Y:S01]  /*212e0*/  ENDCOLLECTIVE ;  /* 0x000000000000791b */ /* 0x007fe20003800000 */
.L_x_4704:
[----:B------:R-:W-:Y:S05]  /*212f0*/  BSYNC B0 ;  /* 0x0000000000007941 */ /* 0x000fea0003800000 */
.L_x_4703:
        /* <DEDUP_REMOVED lines=10> */
.L_x_4705:
        /* <DEDUP_REMOVED lines=8> */
.L_x_4706:
        /* <DEDUP_REMOVED lines=8> */
.L_x_4707:
        /* <DEDUP_REMOVED lines=8> */
.L_x_4708:
        /* <DEDUP_REMOVED lines=9> */
.L_x_4709:
[----:B------:R-:W-:Y:S01]  /*215b0*/  IMAD.MOV.U32 R9, RZ, RZ, R14 ;  /* 0x000000ffff097224 */ /* 0x000fe200078e000e */
[----:B------:R-:W-:Y:S06]  /*215c0*/  BRA `(.L_x_4710) ;  /* 0xffffffcc00407947 */ /* 0x000fec000383ffff */
.L_x_4615:
[----:B------:R-:W-:Y:S01]  /*215d0*/  BSSY B0, `(.L_x_4711) ;  /* 0x0000006000007945 */ /* 0x000fe20003800000 */
[----:B------:R-:W-:Y:S01]  /*215e0*/  PLOP3.LUT P6, PT, P6, PT, PT, 0x8, 0x0 ;  /* 0x000000000000781c */ /* 0x000fe200037ce170 */
[----:B------:R-:W-:-:S12]  /*215f0*/  IMAD.MOV.U32 R15, RZ, RZ, -0x1 ;  /* 0xffffffffff0f7424 */ /* 0x000fd800078e00ff */
[----:B0--3--:R-:W-:Y:S05]  /*21600*/  WARPSYNC.COLLECTIVE R15, `(.L_x_4712) ;  /* 0x000000000f087348 */ /* 0x009fea0003c00000 */
[----:B---3--:R-:W-:Y:S01]  /*21610*/  VOTE.ANY R14, PT, P6 ;  /* 0x00000000000e7806 */ /* 0x008fe200030e0100 */
[----:B0-----:R-:W-:Y:S06]  /*21620*/  ENDCOLLECTIVE ;  /* 0x000000000000791b */ /* 0x001fec0003800000 */
.L_x_4712:
[----:B------:R-:W-:Y:S05]  /*21630*/  BSYNC B0 ;  /* 0x0000000000007941 */ /* 0x000fea0003800000 */
.L_x_4711:
        /* <DEDUP_REMOVED lines=9> */
.L_x_4713:
[----:B------:R-:W-:Y:S02]  /*216d0*/  IMAD.MOV.U32 R13, RZ, RZ, R6 ;  /* 0x000000ffff0d7224 */ /* 0x000fe400078e0006 */
[----:B------:R-:W-:-:S07]  /*216e0*/  IMAD.MOV.U32 R0, RZ, RZ, R14 ;  /* 0x000000ffff007224 */ /* 0x000fce00078e000e */
[----:B------:R-:W-:Y:S05]  /*216f0*/  WARPSYNC.COLLECTIVE R15, `(.L_x_4714) ;  /* 0x000000000f087348 */ /* 0x000fea0003c00000 */
[----:B------:R0:W1:Y:S02]  /*21700*/  SHFL.IDX P6, R14, R13, R12, R11 ;  /* 0x0000000c0d0e7389 */ /* 0x00006400000c000b */
[----:B01----:R-:W-:Y:S01]  /*21710*/  ENDCOLLECTIVE ;  /* 0x000000000000791b */ /* 0x003fe20003800000 */
.L_x_4714:
[----:B------:R-:W-:Y:S01]  /*21720*/  IMAD.MOV.U32 R6, RZ, RZ, R14 ;  /* 0x000000ffff067224 */ /* 0x000fe200078e000e */
[----:B------:R-:W-:Y:S06]  /*21730*/  BRA `(.L_x_4715) ;  /* 0xffffffcc00207947 */ /* 0x000fec000383ffff */
.L_x_4617:
[----:B------:R-:W-:Y:S01]  /*21740*/  BSSY B0, `(.L_x_4716) ;  /* 0x0000007000007945 */ /* 0x000fe20003800000 */
[----:B------:R-:W-:Y:S02]  /*21750*/  IMAD.MOV.U32 R13, RZ, RZ, R7 ;  /* 0x000000ffff0d7224 */ /* 0x000fe400078e0007 */
[----:B------:R-:W-:Y:S02]  /*21760*/  IMAD.MOV.U32 R11, RZ, RZ, 0x1f ;  /* 0x0000001fff0b7424 */ /* 0x000fe400078e00ff */
[----:B------:R-:W-:-:S07]  /*21770*/  IMAD.MOV.U32 R15, RZ, RZ, -0x1 ;  /* 0xffffffffff0f7424 */ /* 0x000fce00078e00ff */
[----:B012-4-:R-:W-:Y:S05]  /*21780*/  WARPSYNC.COLLECTIVE R15, `(.L_x_4717) ;  /* 0x000000000f087348 */ /* 0x017fea0003c00000 */
[----:B------:R3:W0:Y:S02]  /*21790*/  SHFL.IDX P6, R14, R13, R12, R11 ;  /* 0x0000000c0d0e7389 */ /* 0x00062400000c000b */
[----:B01234-:R-:W-:Y:S01]  /*217a0*/  ENDCOLLECTIVE ;  /* 0x000000000000791b */ /* 0x01ffe20003800000 */
.L_x_4717:
[----:B------:R-:W-:Y:S05]  /*217b0*/  BSYNC B0 ;  /* 0x0000000000007941 */ /* 0x000fea0003800000 */
.L_x_4716:
[----:B------:R-:W-:Y:S01]  /*217c0*/  IMAD.MOV.U32 R7, RZ, RZ, R14 ;  /* 0x000000ffff077224 */ /* 0x000fe200078e000e */
[----:B------:R-:W-:Y:S06]  /*217d0*/  BRA `(.L_x_4718) ;  /* 0xffffffcc00107947 */ /* 0x000fec000383ffff */
.L_x_4621:
[----:B0-----:R0:W1:Y:S02]  /*217e0*/  SYNCS.PHASECHK.TRANS64.TRYWAIT P0, [R0+URZ+0x38820], R3 ;  /* 0x03882003000075a7 */ /* 0x001064000800017f */
[----:B-1----:R-:W-:Y:S05]  /*217f0*/  @!P0 NANOSLEEP.SYNCS 0x989680 ;  /* 0x009896800000895d */ /* 0x002fea0003900000 */
[----:B------:R-:W1:Y:S02]  /*21800*/  @!P0 SYNCS.PHASECHK.TRANS64 P0, [R0+URZ+0x38820], R3 ;  /* 0x03882003000085a7 */ /* 0x000e64000800007f */
[----:B-1----:R-:W-:Y:S05]  /*21810*/  @!P0 BRA `(.L_x_4621) ;  /* 0xfffffffc00f08947 */ /* 0x002fea000383ffff */
[----:B------:R-:W-:Y:S05]  /*21820*/  BRA `(.L_x_4719) ;  /* 0xffffffd000ac7947 */ /* 0x000fea000383ffff */
.L_x_4622:
        /* <DEDUP_REMOVED lines=11> */
.L_x_4721:
[----:B------:R-:W-:Y:S05]  /*218e0*/  BSYNC B0 ;  /* 0x0000000000007941 */ /* 0x000fea0003800000 */
.L_x_4720:
[----:B------:R-:W-:Y:S05]  /*218f0*/  BRA `(.L_x_4722) ;  /* 0xffffffd000947947 */ /* 0x000fea000383ffff */
.L_x_4623:
[----:B------:R-:W-:Y:S01]  /*21900*/  BSSY B0, `(.L_x_4723) ;  /* 0x0000006000007945 */ /* 0x000fe20003800000 */
[----:B------:R-:W-:-:S07]  /*21910*/  IMAD.MOV.U32 R15, RZ, RZ, -0x1 ;  /* 0xffffffffff0f7424 */ /* 0x000fce00078e00ff */
[----:B01----:R-:W-:Y:S05]  /*21920*/  WARPSYNC.COLLECTIVE R15, `(.L_x_4724) ;  /* 0x000000000f0c7348 */ /* 0x003fea0003c00000 */
[----:B------:R-:W-:Y:S02]  /*21930*/  ELECT P6, UR62, PT ;  /* 0x00000000003e782f */ /* 0x000fe400038c0000 */
[----:B------:R-:W-:Y:S01]  /*21940*/  MOV R14, UR62 ;  /* 0x0000003e000e7c02 */ /* 0x000fe20008000f00 */
[----:B01----:R-:W-:Y:S10]  /*21950*/  ENDCOLLECTIVE ;  /* 0x000000000000791b */ /* 0x003ff40003800000 */
.L_x_4724:
[----:B------:R-:W-:Y:S05]  /*21960*/  BSYNC B0 ;  /* 0x0000000000007941 */ /* 0x000fea0003800000 */
.L_x_4723:
[----:B------:R-:W-:Y:S05]  /*21970*/  BRA `(.L_x_4725) ;  /* 0xffffffd000887947 */ /* 0x000fea000383ffff */
.L_x_4625:
[----:B0-----:R0:W1:Y:S02]  /*21980*/  SYNCS.PHASECHK.TRANS64.TRYWAIT P0, [R6+URZ], R5 ;  /* 0x00000005060075a7 */ /* 0x001064000800017f */
[----:B-1----:R-:W-:Y:S05]  /*21990*/  @!P0 NANOSLEEP.SYNCS 0x989680 ;  /* 0x009896800000895d */ /* 0x002fea0003900000 */
[----:B------:R-:W1:Y:S02]  /*219a0*/  @!P0 SYNCS.PHASECHK.TRANS64 P0, [R6+URZ], R5 ;  /* 0x00000005060085a7 */ /* 0x000e64000800007f */
[----:B-1----:R-:W-:Y:S05]  /*219b0*/  @!P0 BRA `(.L_x_4625) ;  /* 0xfffffffc00f08947 */ /* 0x002fea000383ffff */
[----:B------:R-:W-:Y:S05]  /*219c0*/  BRA `(.L_x_4726) ;  /* 0xffffffd000c07947 */ /* 0x000fea000383ffff */
.L_x_4626:
[----:B-1----:R1:W2:Y:S02]  /*219d0*/  SYNCS.PHASECHK.TRANS64.TRYWAIT P0, [R7+URZ], R2 ;  /* 0x00000002070075a7 */ /* 0x0022a4000800017f */
[----:B--2---:R-:W-:Y:S05]  /*219e0*/  @!P0 NANOSLEEP.SYNCS 0x989680 ;  /* 0x009896800000895d */ /* 0x004fea0003900000 */
[----:B------:R-:W2:Y:S02]  /*219f0*/  @!P0 SYNCS.PHASECHK.TRANS64 P0, [R7+URZ], R2 ;  /* 0x00000002070085a7 */ /* 0x000ea4000800007f */
[----:B--2---:R-:W-:Y:S05]  /*21a00*/  @!P0 BRA `(.L_x_4626) ;  /* 0xfffffffc00f08947 */ /* 0x004fea000383ffff */
[----:B------:R-:W-:Y:S05]  /*21a10*/  BRA `(.L_x_4727) ;  /* 0xffffffd000b47947 */ /* 0x000fea000383ffff */
.L_x_4628:
[----:B--2---:R2:W3:Y:S02]  /*21a20*/  SYNCS.PHASECHK.TRANS64.TRYWAIT P0, [R4+URZ], R5 ;  /* 0x00000005040075a7 */ /* 0x0044e4000800017f */
[----:B---3--:R-:W-:Y:S05]  /*21a30*/  @!P0 NANOSLEEP.SYNCS 0x989680 ;  /* 0x009896800000895d */ /* 0x008fea0003900000 */
[----:B------:R-:W3:Y:S02]  /*21a40*/  @!P0 SYNCS.PHASECHK.TRANS64 P0, [R4+URZ], R5 ;  /* 0x00000005040085a7 */ /* 0x000ee4000800007f */
[----:B---3--:R-:W-:Y:S05]  /*21a50*/  @!P0 BRA `(.L_x_4628) ;  /* 0xfffffffc00f08947 */ /* 0x008fea000383ffff */
[----:B------:R-:W-:Y:S05]  /*21a60*/  BRA `(.L_x_4728) ;  /* 0xffffffd000b87947 */ /* 0x000fea000383ffff */
.L_x_4729:
        /* <DEDUP_REMOVED lines=9> */
.L_x_15001:


//--------------------- .text._ZN7cutlass13device_kernelIN5flash11enable_sm90INS1_16FlashAttnFwdSm90INS1_25CollectiveMainloopFwdSm90ILi2EN4cute5tupleIJNS5_1CILi1EEES8_S8_EEENS6_IJNS7_ILi64EEESA_SA_EEELi512ENS_10bfloat16_tEfNS_4arch4Sm90ELb0ELb1ELb0ELb0ELb0ELb0ELb0ELb0ELb0ELb1ELb1ELb0EEENS1_21CollectiveEpilogueFwdINS6_IJSA_NS7_ILi512EEESA_EEES9_SC_SE_Li256ELb0ELb1ELb1ELb0EEENS1_19SingleTileSchedulerILb0ELb1ELb1ELi64EEEEEEEEEvNT_6ParamsE --------------------------
	.section	.text._ZN7cutlass13device_kernelIN5flash11enable_sm90INS1_16FlashAttnFwdSm90INS1_25CollectiveMainloopFwdSm90ILi2EN4cute5tupleIJNS5_1CILi1EEES8_S8_EEENS6_IJNS7_ILi64EEESA_SA_EEELi512ENS_10bfloat16_tEfNS_4arch4Sm90ELb0ELb1ELb0ELb0ELb0ELb0ELb0ELb0ELb0ELb1ELb1ELb0EEENS1_21CollectiveEpilogueFwdINS6_IJSA_NS7_ILi512EEESA_EEES9_SC_SE_Li256ELb0ELb1ELb1ELb0EEENS1_19SingleTileSchedulerILb0ELb1ELb1ELi64EEEEEEEEEvNT_6ParamsE,"ax",@progbits
	.align	128
.text._ZN7cutlass13device_kernelIN5flash11enable_sm90INS1_16FlashAttnFwdSm90INS1_25CollectiveMainloopFwdSm90ILi2EN4cute5tupleIJNS5_1CILi1EEES8_S8_EEENS6_IJNS7_ILi64EEESA_SA_EEELi512ENS_10bfloat16_tEfNS_4arch4Sm90ELb0ELb1ELb0ELb0ELb0ELb0ELb0ELb0ELb0ELb1ELb1ELb0EEENS1_21CollectiveEpilogueFwdINS6_IJSA_NS7_ILi512EEESA_EEES9_SC_SE_Li256ELb0ELb1ELb1ELb0EEENS1_19SingleTileSchedulerILb0ELb1ELb1ELi64EEEEEEEEEvNT_6ParamsE:
        .type           _ZN7cutlass13device_kernelIN5flash11enable_sm90INS1_16FlashAttnFwdSm90INS1_25CollectiveMainloopFwdSm90ILi2EN4cute5tupleIJNS5_1CILi1EEES8_S8_EEENS6_IJNS7_ILi64EEESA_SA_EEELi512ENS_10bfloat16_tEfNS_4arch4Sm90ELb0ELb1ELb0ELb0ELb0ELb0ELb0ELb0ELb0ELb1ELb1ELb0EEENS1_21CollectiveEpilogueFwdINS6_IJSA_NS7_ILi512EEESA_EEES9_SC_SE_Li256ELb0ELb1ELb1ELb0EEENS1_19SingleTileSchedulerILb0ELb1ELb1ELi64EEEEEEEEEvNT_6ParamsE,@function
        .size           _ZN7cutlass13device_kernelIN5flash11enable_sm90INS1_16FlashAttnFwdSm90INS1_25CollectiveMainloopFwdSm90ILi2EN4cute5tupleIJNS5_1CILi1EEES8_S8_EEENS6_IJNS7_ILi64EEESA_SA_EEELi512ENS_10bfloat16_tEfNS_4arch4Sm90ELb0ELb1ELb0ELb0ELb0ELb0ELb0ELb0ELb0ELb1ELb1ELb0EEENS1_21CollectiveEpilogueFwdINS6_IJSA_NS7_ILi512EEESA_EEES9_SC_SE_Li256ELb0ELb1ELb1ELb0EEENS1_19SingleTileSchedulerILb0ELb1ELb1ELi64EEEEEEEEEvNT_6ParamsE,(.L_x_15002 - _ZN7cutlass13device_kernelIN5flash11enable_sm90INS1_16FlashAttnFwdSm90INS1_25CollectiveMainloopFwdSm90ILi2EN4cute5tupleIJNS5_1CILi1EEES8_S8_EEENS6_IJNS7_ILi64EEESA_SA_EEELi512ENS_10bfloat16_tEfNS_4arch4Sm90ELb0ELb1ELb0ELb0ELb0ELb0ELb0ELb0ELb0ELb1ELb1ELb0EEENS1_21CollectiveEpilogueFwdINS6_IJSA_NS7_ILi512EEESA_EEES9_SC_SE_Li256ELb0ELb1ELb1ELb0EEENS1_19SingleTileSchedulerILb0ELb1ELb1ELi64EEEEEEEEEvNT_6ParamsE)
        .other          _ZN7cutlass13device_kernelIN5flash11enable_sm90INS1_16FlashAttnFwdSm90INS1_25CollectiveMainloopFwdSm90ILi2EN4cute5tupleIJNS5_1CILi1EEES8_S8_EEENS6_IJNS7_ILi64EEESA_SA_EEELi512ENS_10bfloat16_tEfNS_4arch4Sm90ELb0ELb1ELb0ELb0ELb0ELb0ELb0ELb0ELb0ELb1ELb1ELb0EEENS1_21CollectiveEpilogueFwdINS6_IJSA_NS7_ILi512EEESA_EEES9_SC_SE_Li256ELb0ELb1ELb1ELb0EEENS1_19SingleTileSchedulerILb0ELb1ELb1ELi64EEEEEEEEEvNT_6ParamsE,@"STO_CUDA_ENTRY STV_DEFAULT"
_ZN7cutlass13device_kernelIN5flash11enable_sm90INS1_16FlashAttnFwdSm90INS1_25CollectiveMainloopFwdSm90ILi2EN4cute5tupleIJNS5_1CILi1EEES8_S8_EEENS6_IJNS7_ILi64EEESA_SA_EEELi512ENS_10bfloat16_tEfNS_4arch4Sm90ELb0ELb1ELb0ELb0ELb0ELb0ELb0ELb0ELb0ELb1ELb1ELb0EEENS1_21CollectiveEpilogueFwdINS6_IJSA_NS7_ILi512EEESA_EEES9_SC_SE_Li256ELb0ELb1ELb1ELb0EEENS1_19SingleTileSchedulerILb0ELb1ELb1ELi64EEEEEEEEEvNT_6ParamsE:
        /* <DEDUP_REMOVED lines=18> */
.L_x_4731:
[----:B------:R-:W-:Y:S05]  /*0120*/  BSYNC B0 ;  /* 0x0000000000007941 */ /* 0x000fea0003800000 */
.L_x_4730:
        /* <DEDUP_REMOVED lines=37> */
.L_x_4732:
        /* <DEDUP_REMOVED lines=22> */
.L_x_4733:
        /* <DEDUP_REMOVED lines=18> */
.L_x_4734:
        /* <DEDUP_REMOVED lines=22> */
.L_x_4735:
        /* <DEDUP_REMOVED lines=22> */
.L_x_4736:
[----:B------:R-:W-:Y:S01]  /*08c0*/  PLOP3.LUT P0, PT, PT, PT, UP0, 0x80, 0x0 ;  /* 0x000000000000781c */ /* 0x000fe20003f0f008 */
[----:B------:R-:W-:Y:S01]  /*08d0*/  UMOV UR45, 0x1 ;  /* 0x00000001002d7882 */ /* 0x000fe20000000000 */
[----:B------:R-:W-:Y:S01]  /*08e0*/  NOP ;  /* 0x0000000000007918 */ /* 0x000fe20000000000 */
[----:B------:R-:W-:Y:S01]  /*08f0*/  USEL UR45, UR45, 0x2, !UP0 ;  /* 0x000000022d2d7887 */ /* 0x000fe2000c000000 */
[----:B------:R-:W-:Y:S01]  /*0900*/  BSSY B6, `(.L_x_4737) ;  /* 0x000139b000067945 */ /* 0x000fe20003800000 */
[----:B------:R-:W-:Y:S01]  /*0910*/  ULDC.64 UR48, c[0x0][0x208] ;  /* 0x0000820000307ab9 */ /* 0x000fe20000000a00 */
[----:B012-4-:R-:W-:Y:S07]  /*0920*/  BAR.SYNC.DEFER_BLOCKING 0x0 ;  /* 0x0000000000007b1d */ /* 0x017fee0000010000 */
[----:B------:R-:W-:Y:S05]  /*0930*/  @!P0 BRA `(.L_x_4738) ;  /* 0x000000ec00b48947 */ /* 0x000fea0003800000 */
.L_x_4739:
[----:B------:R-:W-:-:S08]  /*0940*/  NOP ;  /* 0x0000000000007918 */ /* 0x000fd00000000000 */
[----:B------:R-:W0:Y:S02]  /*0950*/  USETMAXREG.TRY_ALLOC.CTAPOOL UP0, 0xf0 ;  /* 0x000000f0000079c8 */ /* 0x000e240008000600 */
[----:B0-----:R-:W-:-:S13]  /*0960*/  PLOP3.LUT P0, PT, PT, PT, UP0, 0x80, 0x0 ;  /* 0x000000000000781c */ /* 0x001fda0003f0f008 */
[----:B------:R-:W-:Y:S05]  /*0970*/  @!P0 BRA `(.L_x_4739) ;  /* 0xfffffffc00f08947 */ /* 0x000fea000383ffff */
[----:B------:R-:W0:Y:S01]  /*0980*/  S2R R2, SR_TID.X ;  /* 0x0000000000027919 */ /* 0x000e220000002100 */
[----:B------:R-:W1:Y:S01]  /*0990*/  S2UR UR6, SR_CTAID.Y ;  /* 0x00000000000679c3 */ /* 0x000e620000002600 */
[----:B------:R-:W-:Y:S02]  /*09a0*/  ULDC UR7, c[0x0][0xc50] ;  /* 0x0003140000077ab9 */ /* 0x000fe40000000800 */
[----:B------:R-:W-:-:S05]  /*09b0*/  UISETP.NE.AND UP0, UPT, UR7, 0x1, UPT ;  /* 0x000000010700788c */ /* 0x000fca000bf05270 */
[----:B------:R-:W2:Y:S06]  /*09c0*/  S2UR UR8, SR_CTAID.Z ;  /* 0x00000000000879c3 */ /* 0x000eac0000002700 */
[----:B------:R-:W-:Y:S01]  /*09d0*/  @UP0 ULDC UR4, c[0x0][0xc54] ;  /* 0x0003150000040ab9 */ /* 0x000fe20000000800 */
[----:B------:R-:W-:Y:S01]  /*09e0*/  @UP0 ULDC UR10, c[0x0][0xc58] ;  /* 0x00031600000a0ab9 */ /* 0x000fe20000000800 */
[----:B-1----:R-:W-:Y:S02]  /*09f0*/  UIMAD.WIDE.U32 UR4, UR6, UR4, URZ ;  /* 0x00000004060472a5 */ /* 0x002fe4000f8e003f */
[----:B------:R-:W-:-:S02]  /*0a00*/  UMOV UR40, UR6 ;  /* 0x0000000600287c82 */ /* 0x000fc40008000000 */
[----:B------:R-:W-:Y:S01]  /*0a10*/  @UP0 USHF.R.U32.HI UR40, URZ, UR10, UR5 ;  /* 0x0000000a3f280299 */ /* 0x000fe20008011605 */
[----:B0-----:R-:W-:-:S03]  /*0a20*/  LOP3.LUT R0, R2, 0xffffff80, RZ, 0xc0, !PT ;  /* 0xffffff8002007812 */ /* 0x001fc600078ec0ff */
[----:B------:R-:W-:Y:S01]  /*0a30*/  UIADD3 UR4, -UR40, URZ, URZ ;  /* 0x0000003f28047290 */ /* 0x000fe2000fffe13f */
[----:B------:R-:W-:-:S03]  /*0a40*/  ISETP.NE.AND P0, PT, R0, 0x80, PT ;  /* 0x000000800000780c */ /* 0x000fc60003f05270 */
[----:B------:R-:W-:-:S10]  /*0a50*/  UIMAD UR4, UR7, UR4, UR6 ;  /* 0x00000004070472a4 */ /* 0x000fd4000f8e0206 */
[----:B------:R-:W-:Y:S06]  /*0a60*/  @!P0 BAR.ARV 0x8, 0x100 ;  /* 0x0204000000008b1d */ /* 0x000fec0000002000 */
[----:B------:R-:W-:-:S13]  /*0a70*/  ISETP.GE.U32.AND P0, PT, R2, 0x100, PT ;  /* 0x000001000200780c */ /* 0x000fda0003f06070 */
[----:B------:R-:W-:Y:S06]  /*0a80*/  @P0 BAR.ARV 0xf, 0x100 ;  /* 0x03c4000000000b1d */ /* 0x000fec0000002000 */
[----:B--2---:R-:W-:-:S13]  /*0a90*/  ISETP.LE.AND P0, PT, RZ, UR8, PT ;  /* 0x00000008ff007c0c */ /* 0x004fda000bf03270 */
[----:B------:R-:W-:Y:S05]  /*0aa0*/  @!P0 BRA `(.L_x_4740) ;  /* 0x0000013800008947 */ /* 0x000fea0003800000 */
[----:B------:R-:W-:Y:S01]  /*0ab0*/  ULDC.64 UR6, c[0x0][0x418] ;  /* 0x0001060000067ab9 */ /* 0x000fe20000000a00 */
[----:B------:R-:W0:Y:S01]  /*0ac0*/  S2UR UR41, SR_CTAID.X ;  /* 0x00000000002979c3 */ /* 0x000e220000002500 */
[----:B------:R-:W-:Y:S01]  /*0ad0*/  UISETP.NE.U32.AND UP0, UPT, UR6, URZ, UPT ;  /* 0x0000003f0600728c */ /* 0x000fe2000bf05070 */
[----:B------:R-:W-:Y:S01]  /*0ae0*/  VIADD R16, R2, 0xffffff80 ;  /* 0xffffff8002107836 */ /* 0x000fe20000000000 */
[----:B------:R-:W-:Y:S01]  /*0af0*/  ULDC UR39, c[0x0][0x424] ;  /* 0x0001090000277ab9 */ /* 0x000fe20000000800 */
[----:B------:R-:W-:Y:S01]  /*0b00*/  ULDC UR8, c[0x0][0x2f0] ;  /* 0x0000bc0000087ab9 */ /* 0x000fe20000000800 */
[----:B------:R-:W-:-:S04]  /*0b10*/  UISETP.NE.AND.EX UP0, UPT, UR7, URZ, UPT, UP0 ;  /* 0x0000003f0700728c */ /* 0x000fc8000bf05300 */
[----:B------:R-:W-:Y:S02]  /*0b20*/  USEL UR39, UR39, 0x1, UP0 ;  /* 0x0000000127277887 */ /* 0x000fe40008000000 */
[----:B------:R-:W-:Y:S02]  /*0b30*/  UISETP.NE.AND UP0, UPT, UR9, 0x1, UPT ;  /* 0x000000010900788c */ /* 0x000fe4000bf05270 */
[----:B------:R-:W-:-:S04]  /*0b40*/  UIMAD UR5, UR39, UR8, 0x3f ;  /* 0x0000003f270574a4 */ /* 0x000fc8000f8e0208 */
[----:B------:R-:W-:Y:S01]  /*0b50*/  PLOP3.LUT P0, PT, PT, PT, UP0, 0x80, 0x0 ;  /* 0x000000000000781c */ /* 0x000fe20003f0f008 */
[----:B------:R-:W-:-:S04]  /*0b60*/  USHF.R.S32.HI UR6, URZ, 0x1f, UR5 ;  /* 0x0000001f3f067899 */ /* 0x000fc80008011405 */
[----:B------:R-:W-:Y:S02]  /*0b70*/  ULEA.HI UR5, UR6, UR5, URZ, 0x6 ;  /* 0x0000000506057291 */ /* 0x000fe4000f8f303f */
[----:B0-----:R-:W-:Y:S02]  /*0b80*/  USHF.L.U32 UR41, UR41, 0x6, URZ ;  /* 0x0000000629297899 */ /* 0x001fe4000800063f */
[----:B------:R-:W-:-:S04]  /*0b90*/  USHF.R.S32.HI UR5, URZ, 0x6, UR5 ;  /* 0x000000063f057899 */ /* 0x000fc80008011405 */
[----:B------:R-:W-:Y:S08]  /*0ba0*/  @!P0 BRA `(.L_x_4741) ;  /* 0x0000002400148947 */ /* 0x000ff00003800000 */
[----:B------:R-:W-:Y:S01]  /*0bb0*/  ULDC UR6, c[0x0][0x448] ;  /* 0x0001120000067ab9 */ /* 0x000fe20000000800 */
[----:B------:R-:W-:Y:S02]  /*0bc0*/  UIADD3 UR9, UR41, 0x3f, URZ ;  /* 0x0000003f29097890 */ /* 0x000fe4000fffe03f */
[----:B------:R-:W-:Y:S01]  /*0bd0*/  UISETP.NE.AND UP1, UPT, UR6, 0x1, UPT ;  /* 0x000000010600788c */ /* 0x000fe2000bf25270 */
[----:B------:R-:W-:Y:S02]  /*0be0*/  ULDC UR13, c[0x0][0x288] ;  /* 0x0000a200000d7ab9 */ /* 0x000fe40000000800 */
[----:B------:R-:W-:Y:S01]  /*0bf0*/  ULDC.64 UR6, c[0x0][0x9e0] ;  /* 0x0002780000067ab9 */ /* 0x000fe20000000a00 */
[----:B------:R-:W-:Y:S02]  /*0c00*/  UIADD3 UR12, -UR13, 0x1, URZ ;  /* 0x000000010d0c7890 */ /* 0x000fe4000fffe13f */
[----:B------:R-:W-:Y:S02]  /*0c10*/  UISETP.GE.AND UP0, UPT, UR7, 0x1, UPT ;  /* 0x000000010700788c */ /* 0x000fe4000bf06270 */
[----:B------:R-:W-:-:S03]  /*0c20*/  UIMAD UR12, UR39, UR8, UR12 ;  /* 0x00000008270c72a4 */ /* 0x000fc6000f8e020c */
[----:B------:R-:W-:Y:S01]  /*0c30*/  @UP1 ULDC UR10, c[0x0][0x44c] ;  /* 0x00011300000a1ab9 */ /* 0x000fe20000000800 */
[----:B------:R-:W-:Y:S01]  /*0c40*/  PLOP3.LUT P1, PT, PT, PT, UP0, 0x80, 0x0 ;  /* 0x000000000000781c */ /* 0x000fe20003f2f008 */
[----:B------:R-:W-:Y:S01]  /*0c50*/  UIMAD.WIDE.U32 UR10, UR9, UR10, URZ ;  /* 0x0000000a090a72a5 */ /* 0x000fe2000f8e003f */
[----:B------:R-:W-:-:S03]  /*0c60*/  @UP1 ULDC UR14, c[0x0][0x450] ;  /* 0x00011400000e1ab9 */ /* 0x000fc60000000800 */
[----:B------:R-:W-:-:S04]  /*0c70*/  @UP1 USHF.R.U32.HI UR9, URZ, UR14, UR11 ;  /* 0x0000000e3f091299 */ /* 0x000fc8000801160b */
[----:B------:R-:W-:-:S04]  /*0c80*/  UIADD3 UR12, UR12, UR9, URZ ;  /* 0x000000090c0c7290 */ /* 0x000fc8000fffe03f */
[----:B------:R-:W-:Y:S01]  /*0c90*/  UIADD3 UR6, UR12, UR6, URZ ;  /* 0x000000060c067290 */ /* 0x000fe2000fffe03f */
[----:B------:R-:W-:Y:S11]  /*0ca0*/  @!P1 BRA `(.L_x_4742) ;  /* 0x0000000000449947 */ /* 0x000ff60003800000 */
        /* <DEDUP_REMOVED lines=10> */
.L_x_4743:
[----:B------:R-:W-:-:S11]  /*0d50*/  UISETP.NE.AND UP0, UPT, UR7, 0x1, UPT ;  /* 0x000000010700788c */ /* 0x000fd6000bf05270 */
[----:B------:R-:W-:Y:S02]  /*0d60*/  @UP0 ULDC.64 UR14, c[0x0][0x9e8] ;  /* 0x00027a00000e0ab9 */ /* 0x000fe40000000a00 */
[----:B------:R-:W-:-:S04]  /*0d70*/  UIMAD.WIDE.U32 UR10, UR9, UR14, URZ ;  /* 0x0000000e090a72a5 */ /* 0x000fc8000f8e003f */
[----:B------:R-:W-:-:S12]  /*0d80*/  @UP0 USHF.R.U32.HI UR9, URZ, UR15, UR11 ;  /* 0x0000000f3f090299 */ /* 0x000fd8000801160b */
.L_x_4744:
[----:B------:R-:W-:-:S04]  /*0d90*/  UIMAD UR9, UR9, UR7, UR7 ;  /* 0x00000007090972a4 */ /* 0x000fc8000f8e0207 */
[----:B------:R-:W-:-:S04]  /*0da0*/  UISETP.LT.AND UP0, UPT, UR6, UR9, UPT ;  /* 0x000000090600728c */ /* 0x000fc8000bf01270 */
[----:B------:R-:W-:-:S12]  /*0db0*/  USEL UR6, UR6, UR9, UP0 ;  /* 0x0000000906067287 */ /* 0x000fd80008000000 */
.L_x_4742:
[----:B------:R-:W-:Y:S01]  /*0dc0*/  UIADD3 UR6, UR6, 0x3f, URZ ;  /* 0x0000003f06067890 */ /* 0x000fe2000fffe03f */
[----:B------:R-:W-:Y:S01]  /*0dd0*/  @UP1 ULDC UR10, c[0x0][0x44c] ;  /* 0x00011300000a1ab9 */ /* 0x000fe20000000800 */
[----:B------:R-:W-:Y:S01]  /*0de0*/  @UP1 ULDC UR12, c[0x0][0x450] ;  /* 0x00011400000c1ab9 */ /* 0x000fe20000000800 */
[----:B------:R-:W-:Y:S02]  /*0df0*/  UIMAD.WIDE.U32 UR10, UR41, UR10, URZ ;  /* 0x0000000a290a72a5 */ /* 0x000fe4000f8e003f */
[----:B------:R-:W-:Y:S02]  /*0e00*/  USHF.R.S32.HI UR9, URZ, 0x1f, UR6 ;  /* 0x0000001f3f097899 */ /* 0x000fe40008011406 */
[----:B------:R-:W-:Y:S02]  /*0e10*/  UIMAD UR8, UR39, UR8, -UR13 ;  /* 0x00000008270872a4 */ /* 0x000fe4000f8e0a0d */
[----:B------:R-:W-:Y:S02]  /*0e20*/  @UP1 USHF.R.U32.HI UR41, URZ, UR12, UR11 ;  /* 0x0000000c3f291299 */ /* 0x000fe4000801160b */
[----:B------:R-:W-:-:S02]  /*0e30*/  ULEA.HI UR9, UR9, UR6, URZ, 0x6 ;  /* 0x0000000609097291 */ /* 0x000fc4000f8f303f */
[----:B------:R-:W-:Y:S02]  /*0e40*/  UIADD3 UR8, UR8, UR41, URZ ;  /* 0x0000002908087290 */ /* 0x000fe4000fffe03f */
[----:B------:R-:W-:Y:S01]  /*0e50*/  USHF.R.S32.HI UR9, URZ, 0x6, UR9 ;  /* 0x000000063f097899 */ /* 0x000fe20008011409 */
[----:B------:R-:W-:Y:S02]  /*0e60*/  ULDC UR6, c[0x0][0x9dc] ;  /* 0x0002770000067ab9 */ /* 0x000fe40000000800 */
[----:B------:R-:W-:Y:S02]  /*0e70*/  UIADD3 UR6, UR8, -UR6, URZ ;  /* 0x8000000608067290 */ /* 0x000fe4000fffe03f */
[----:B------:R-:W-:-:S04]  /*0e80*/  UISETP.LT.AND UP0, UPT, UR5, UR9, UPT ;  /* 0x000000090500728c */ /* 0x000fc8000bf01270 */
[----:B------:R-:W-:Y:S01]  /*0e90*/  USEL UR10, UR5, UR9, UP0 ;  /* 0x00000009050a7287 */ /* 0x000fe20008000000 */
[----:B------:R-:W-:Y:S01]  /*0ea0*/  IMAD.U32 R0, RZ, RZ, UR6 ;  /* 0x00000006ff007e24 */ /* 0x000fe2000f8e00ff */
[----:B------:R-:W-:Y:S10]  /*0eb0*/  @!P1 BRA `(.L_x_4745) ;  /* 0x0000000000449947 */ /* 0x000ff40003800000 */
        /* <DEDUP_REMOVED lines=11> */
.L_x_4746:
[----:B------:R-:W-:-:S11]  /*0f70*/  UISETP.NE.AND UP0, UPT, UR7, 0x1, UPT ;  /* 0x000000010700788c */ /* 0x000fd6000bf05270 */
[----:B------:R-:W-:Y:S02]  /*0f80*/  @UP0 ULDC.64 UR12, c[0x0][0x9e8] ;  /* 0x00027a00000c0ab9 */ /* 0x000fe40000000a00 */
[----:B------:R-:W-:-:S04]  /*0f90*/  UIMAD.WIDE.U32 UR8, UR5, UR12, URZ ;  /* 0x0000000c050872a5 */ /* 0x000fc8000f8e003f */
[----:B------:R-:W-:-:S12]  /*0fa0*/  @UP0 USHF.R.U32.HI UR5, URZ, UR13, UR9 ;  /* 0x0000000d3f050299 */ /* 0x000fd80008011609 */
.L_x_4747:
[----:B------:R-:W-:-:S06]  /*0fb0*/  UIMAD UR5, UR5, UR7, URZ ;  /* 0x00000007050572a4 */ /* 0x000fcc000f8e023f */
[----:B------:R-:W-:-:S07]  /*0fc0*/  VIMNMX R0, R0, UR5, !PT ;  /* 0x0000000500007c48 */ /* 0x000fce000ffe0100 */
.L_x_4745:
[----:B------:R-:W-:Y:S01]  /*0fd0*/  SHF.R.S32.HI R3, RZ, 0x1f, R0 ;  /* 0x0000001fff037819 */ /* 0x000fe20000011400 */
[----:B------:R-:W-:Y:S01]  /*0fe0*/  USHF.R.U32.HI UR5, URZ, 0x10, UR4 ;  /* 0x000000103f057899 */ /* 0x000fe20008011604 */
[----:B------:R-:W-:Y:S01]  /*0ff0*/  PLOP3.LUT P0, PT, PT, PT, PT, 0x80, 0x0 ;  /* 0x000000000000781c */ /* 0x000fe20003f0f070 */
[----:B------:R-:W-:Y:S01]  /*1000*/  ULOP3.LUT UR4, UR4, 0xffff, URZ, 0xc0, !UPT ;  /* 0x0000ffff04047892 */ /* 0x000fe2000f8ec03f */
[----:B------:R-:W-:Y:S01]  /*1010*/  LEA.HI R3, R3, R0, RZ, 0x6 ;  /* 0x0000000003037211 */ /* 0x000fe200078f30ff */
[----:B------:R-:W-:Y:S01]  /*1020*/  UISETP.NE.AND UP0, UPT, UR5, URZ, UPT ;  /* 0x0000003f0500728c */ /* 0x000fe2000bf05270 */
[----:B------:R-:W-:Y:S01]  /*1030*/  CS2R R4, SRZ ;  /* 0x0000000000047805 */ /* 0x000fe2000001ff00 */
[----:B------:R-:W-:Y:S01]  /*1040*/  IMAD.MOV.U32 R2, RZ, RZ, RZ ;  /* 0x000000ffff027224 */ /* 0x000fe200078e00ff */
[----:B------:R-:W-:Y:S02]  /*1050*/  SHF.R.S32.HI R3, RZ, 0x6, R3 ;  /* 0x00000006ff037819 */ /* 0x000fe40000011403 */
[----:B------:R-:W-:-:S02]  /*1060*/  CS2R R150, SRZ ;  /* 0x0000000000967805 */ /* 0x000fc4000001ff00 */
[----:B------:R-:W-:Y:S02]  /*1070*/  CS2R R148, SRZ ;  /* 0x0000000000947805 */ /* 0x000fe4000001ff00 */
[----:B------:R-:W-:Y:S02]  /*1080*/  CS2R R146, SRZ ;  /* 0x0000000000927805 */ /* 0x000fe4000001ff00 */
[----:B------:R-:W-:Y:S02]  /*1090*/  VIMNMX R10, RZ, R3, !PT ;  /* 0x00000003ff0a7248 */ /* 0x000fe40007fe0100 */
[----:B------:R-:W-:Y:S02]  /*10a0*/  CS2R R144, SRZ ;  /* 0x0000000000907805 */ /* 0x000fe4000001ff00 */
[----:B------:R-:W-:Y:S02]  /*10b0*/  CS2R R142, SRZ ;  /* 0x00000000008e7805 */ /* 0x000fe4000001ff00 */
[----:B------:R-:W-:-:S02]  /*10c0*/  CS2R R140, SRZ ;  /* 0x00000000008c7805 */ /* 0x000fc4000001ff00 */
[----:B------:R-:W-:Y:S01]  /*10d0*/  ISETP.LT.AND P1, PT, R10, UR10, PT ;  /* 0x0000000a0a007c0c */ /* 0x000fe2000bf21270 */
[----:B------:R-:W-:Y:S01]  /*10e0*/  @!UP0 ULDC UR5, c[0x0][0x9f0] ;  /* 0x00027c0000058ab9 */ /* 0x000fe20000000800 */
        /* <DEDUP_REMOVED lines=51> */
[----:B------:R-:W-:Y:S01]  /*1420*/  IMAD.MOV.U32 R37, RZ, RZ, RZ ;  /* 0x000000ffff257224 */ /* 0x000fe200078e00ff */
[----:B------:R-:W-:Y:S06]  /*1430*/  @!P1 BRA `(.L_x_4748) ;  /* 0x0000000000749947 */ /* 0x000fec0003800000 */
[----:B------:R-:W-:Y:S01]  /*1440*/  IMAD.U32 R5, RZ, RZ, UR5 ;  /* 0x00000005ff057e24 */ /* 0x000fe2000f8e00ff */
[----:B------:R-:W-:-:S04]  /*1450*/  UIADD3 UR6, UR5, -0x1, UR10 ;  /* 0xffffffff05067890 */ /* 0x000fc8000fffe00a */
[-C--:B------:R-:W-:Y:S02]  /*1460*/  IABS R8, R5.reuse ;  /* 0x0000000500087213 */ /* 0x080fe40000000000 */
[----:B------:R-:W-:Y:S02]  /*1470*/  IADD3 R0, -R10, UR6, RZ ;  /* 0x000000060a007c10 */ /* 0x000fe4000fffe1ff */
[----:B------:R-:W0:Y:S01]  /*1480*/  I2F.RP R3, R8 ;  /* 0x0000000800037306 */ /* 0x000e220000209400 */
[----:B------:R-:W-:-:S07]  /*1490*/  IABS R11, R5 ;  /* 0x00000005000b7213 */ /* 0x000fce0000000000 */
[----:B0-----:R-:W0:Y:S02]  /*14a0*/  MUFU.RCP R3, R3 ;  /* 0x0000000300037308 */ /* 0x001e240000001000 */
[----:B0-----:R-:W-:Y:S01]  /*14b0*/  VIADD R6, R3, 0xffffffe ;  /* 0x0ffffffe03067836 */ /* 0x001fe20000000000 */
[----:B------:R-:W-:-:S05]  /*14c0*/  IADD3 R3, RZ, -R11, RZ ;  /* 0x8000000bff037210 */ /* 0x000fca0007ffe0ff */
[----:B------:R0:W1:Y:S02]  /*14d0*/  F2I.FTZ.U32.TRUNC.NTZ R7, R6 ;  /* 0x0000000600077305 */ /* 0x000064000021f000 */
[----:B0-----:R-:W-:Y:S02]  /*14e0*/  IMAD.MOV.U32 R6, RZ, RZ, RZ ;  /* 0x000000ffff067224 */ /* 0x001fe400078e00ff */
[----:B-1----:R-:W-:-:S04]  /*14f0*/  IMAD.MOV R9, RZ, RZ, -R7 ;  /* 0x000000ffff097224 */ /* 0x002fc800078e0a07 */
[----:B------:R-:W-:Y:S01]  /*1500*/  IMAD R5, R9, R8, RZ ;  /* 0x0000000809057224 */ /* 0x000fe200078e02ff */
[----:B------:R-:W-:Y:S02]  /*1510*/  IABS R9, R0 ;  /* 0x0000000000097213 */ /* 0x000fe40000000000 */
[----:B------:R-:W-:Y:S01]  /*1520*/  LOP3.LUT R0, R0, UR5, RZ, 0x3c, !PT ;  /* 0x0000000500007c12 */ /* 0x000fe2000f8e3cff */
[----:B------:R-:W-:-:S03]  /*1530*/  IMAD.HI.U32 R7, R7, R5, R6 ;  /* 0x0000000507077227 */ /* 0x000fc600078e0006 */
[----:B------:R-:W-:Y:S01]  /*1540*/  ISETP.GE.AND P3, PT, R0, RZ, PT ;  /* 0x000000ff0000720c */ /* 0x000fe20003f66270 */
[----:B------:R-:W-:-:S04]  /*1550*/  IMAD.MOV.U32 R6, RZ, RZ, R9 ;  /* 0x000000ffff067224 */ /* 0x000fc800078e0009 */
        /* <DEDUP_REMOVED lines=8> */
[----:B------:R-:W-:-:S04]  /*15e0*/  IMAD.MOV.U32 R5, RZ, RZ, R7 ;  /* 0x000000ffff057224 */ /* 0x000fc800078e0007 */
[----:B------:R-:W-:Y:S01]  /*15f0*/  @!P3 IMAD.MOV R5, RZ, RZ, -R5 ;  /* 0x000000ffff05b224 */ /* 0x000fe200078e0a05 */
[----:B------:R-:W-:-:S07]  /*1600*/  @!P2 LOP3.LUT R5, RZ, UR5, RZ, 0x33, !PT ;  /* 0x00000005ff05ac12 */ /* 0x000fce000f8e33ff */
.L_x_4748:
[----:B------:R-:W-:Y:S01]  /*1610*/  IMAD R0, R5, UR4, R10 ;  /* 0x0000000405007c24 */ /* 0x000fe2000f8e020a */
        /* <DEDUP_REMOVED lines=11> */
[----:B------:R-:W0:Y:S01]  /*16d0*/  S2UR UR8, SR_CgaCtaId ;  /* 0x00000000000879c3 */ /* 0x000e220000008800 */
[----:B------:R-:W-:Y:S02]  /*16e0*/  UMOV UR7, 0x400 ;  /* 0x0000040000077882 */ /* 0x000fe40000000000 */
[----:B------:R-:W-:-:S04]  /*16f0*/  LEA.HI R5, R5, R16, RZ, 0x7 ;  /* 0x0000001005057211 */ /* 0x000fc800078f38ff */
[----:B------:R-:W-:Y:S02]  /*1700*/  SHF.R.S32.HI R2, RZ, 0x7, R5 ;  /* 0x00000007ff027819 */ /* 0x000fe40000011405 */
[----:B------:R-:W-:-:S04]  /*1710*/  LOP3.LUT R5, R5, 0xffffff80, RZ, 0xc0, !PT ;  /* 0xffffff8005057812 */ /* 0x000fc800078ec0ff */
[----:B------:R-:W1:Y:S01]  /*1720*/  SHFL.IDX PT, R2, R2, RZ, 0x1f ;  /* 0x00001fff02027589 */ /* 0x000e6200000e0000 */
[----:B------:R-:W-:-:S04]  /*1730*/  IADD3 R5, R16, -R5, RZ ;  /* 0x8000000510057210 */ /* 0x000fc80007ffe0ff */
        /* <DEDUP_REMOVED lines=13> */
[----:B------:R-:W-:Y:S01]  /*1810*/  IMAD.IADD R7, R6, 0x1, -R7 ;  /* 0x0000000106077824 */ /* 0x000fe200078e0a07 */
[----:B------:R-:W-:Y:S02]  /*1820*/  ULOP3.LUT UR4, UR45, 0x1, URZ, 0xfc, !UPT ;  /* 0x000000012d047892 */ /* 0x000fe4000f8efc3f */
[----:B------:R-:W-:Y:S01]  /*1830*/  ULEA UR6, UR6, UR5, 0xf ;  /* 0x0000000506067291 */ /* 0x000fe2000f8e783f */
[----:B------:R-:W-:Y:S01]  /*1840*/  IMAD R4, R4, 0x10, R7 ;  /* 0x0000001004047824 */ /* 0x000fe200078e0207 */
[----:B------:R-:W-:-:S02]  /*1850*/  UISETP.NE.AND UP0, UPT, UR4, 0x3, UPT ;  /* 0x000000030400788c */ /* 0x000fc4000bf05270 */
[----:B------:R-:W-:-:S04]  /*1860*/  UIADD3 UR6, UR6, 0x400, URZ ;  /* 0x0000040006067890 */ /* 0x000fc8000fffe03f */
[----:B------:R-:W-:Y:S01]  /*1870*/  PLOP3.LUT P0, PT, PT, PT, UP0, 0x80, 0x0 ;  /* 0x000000000000781c */ /* 0x000fe20003f0f008 */
[----:B------:R-:W-:-:S04]  /*1880*/  USHF.R.U32.HI UR6, URZ, 0x4, UR6 ;  /* 0x000000043f067899 */ /* 0x000fc80008011606 */
[----:B------:R-:W-:-:S04]  /*1890*/  ULOP3.LUT UR6, UR6, 0x3fff, URZ, 0xc0, !UPT ;  /* 0x00003fff06067892 */ /* 0x000fc8000f8ec03f */
[----:B------:R-:W-:-:S04]  /*18a0*/  ULOP3.LUT UR6, UR6, 0x2000000, URZ, 0xfc, !UPT ;  /* 0x0200000006067892 */ /* 0x000fc8000f8efc3f */
[----:B------:R-:W-:Y:S08]  /*18b0*/  @!P0 BRA `(.L_x_4750) ;  /* 0x0000000000048947 */ /* 0x000ff00003800000 */
[----:B------:R-:W-:Y:S01]  /*18c0*/  BPT.TRAP 0x1 ;  /* 0x000000040000795c */ /* 0x000fe20000300000 */
.L_x_4750:
[----:B------:R-:W-:-:S04]  /*18d0*/  SHF.L.U32 R2, RZ, 0x1f, RZ ;  /* 0x0000001fff027819 */ /* 0x000fc800000006ff */
[----:B------:R-:W0:Y:S02]  /*18e0*/  SYNCS.PHASECHK.TRANS64.TRYWAIT P1, [UR5+0x28c50], R2 ;  /* 0x028c5002ff0075a7 */ /* 0x000e240008020145 */
[----:B0-----:R-:W-:Y:S05]  /*18f0*/  @!P1 BRA `(.L_x_4751) ;  /* 0x0000012800749947 */ /* 0x001fea0003800000 */
.L_x_4945:
[----:B------:R-:W-:Y:S01]  /*1900*/  BAR.SYNC.DEFER_BLOCKING 0xe, 0x100 ;  /* 0x0384000000007b1d */ /* 0x000fe20000010000 */
[----:B------:R-:W-:Y:S01]  /*1910*/  UIADD3 UR4, UR5, 0x26800, URZ ;  /* 0x0002680005047890 */ /* 0x000fe2000fffe03f */
[----:B------:R-:W-:Y:S01]  /*1920*/  VIADD R3, R3, 0xfffffffe ;  /* 0xfffffffe03037836 */ /* 0x000fe20000000000 */
[----:B------:R-:W-:Y:S01]  /*1930*/  UIADD3 UR14, UR6, 0x80, URZ ;  /* 0x00000080060e7890 */ /* 0x000fe2000fffe03f */
[----:B0-----:R-:W-:Y:S01]  /*1940*/  IMAD.U32 R2, RZ, RZ, UR5 ;  /* 0x00000005ff027e24 */ /* 0x001fe2000f8e00ff */
        /* <DEDUP_REMOVED lines=44> */
.L_x_4757:
[----:B------:R-:W-:Y:S01]  /*1c10*/  BAR.SYNC.DEFER_BLOCKING 0xe, 0x100 ;  /* 0x0384000000007b1d */ /* 0x000fe20000010000 */
[----:B------:R-:W-:Y:S01]  /*1c20*/  IMAD.U32 R5, RZ, RZ, UR4 ;  /* 0x00000004ff057e24 */ /* 0x000fe2000f8e00ff */
[----:B------:R-:W-:Y:S01]  /*1c30*/  UIADD3 UR4, UR4, 0x1, URZ ;  /* 0x0000000104047890 */ /* 0x000fe2000fffe03f */
[----:B------:R-:W-:Y:S02]  /*1c40*/  ISETP.GT.AND P3, PT, R3, R0, PT ;  /* 0x000000000300720c */ /* 0x000fe40003f64270 */
[----:B01----:R-:W-:Y:S01]  /*1c50*/  IMAD R2, R5, 0x40, R4 ;  /* 0x0000004005027824 */ /* 0x003fe200078e0204 */
[----:B------:R-:W-:Y:S01]  /*1c60*/  UISETP.NE.AND UP0, UPT, UR4, 0x2, UPT ;  /* 0x000000020400788c */ /* 0x000fe2000bf05270 */
[----:B------:R-:W-:-:S03]  /*1c70*/  IADD3 R3, R3, -0x1, RZ ;  /* 0xffffffff03037810 */ /* 0x000fc60007ffe0ff */
        /* <DEDUP_REMOVED lines=136> */
.L_x_4753:
[----:B------:R-:W-:Y:S01]  /*2500*/  ULEA UR7, UR4, UR5, 0x3 ;  /* 0x0000000504077291 */ /* 0x000fe2000f8e183f */
[----:B------:R-:W-:-:S08]  /*2510*/  SHF.L.U32 R2, R7, 0x1f, RZ ;  /* 0x0000001f07027819 */ /* 0x000fd000000006ff */
[----:B------:R0:W1:Y:S01]  /*2520*/  SYNCS.PHASECHK.TRANS64.TRYWAIT P1, [UR7+0x28c50], R2 ;  /* 0x028c5002ff0075a7 */ /* 0x0000620008020147 */
[----:B------:R-:W-:Y:S05]  /*2530*/  @!P0 BRA `(.L_x_4754) ;  /* 0x0000000000048947 */ /* 0x000fea0003800000 */
[----:B------:R-:W-:Y:S01]  /*2540*/  BPT.TRAP 0x1 ;  /* 0x000000040000795c */ /* 0x000fe20000300000 */
.L_x_4754:
[----:B-1----:R-:W-:Y:S05]  /*2550*/  @P1 BRA `(.L_x_4755) ;  /* 0x0000000000081947 */ /* 0x002fea0003800000 */
[----:B------:R-:W1:Y:S02]  /*2560*/  SYNCS.PHASECHK.TRANS64.TRYWAIT P1, [UR7+0x28c50], R2 ;  /* 0x028c5002ff0075a7 */ /* 0x000e640008020147 */
[----:B-1----:R-:W-:Y:S05]  /*2570*/  @!P1 BRA `(.L_x_4756) ;  /* 0x0000011c006c9947 */ /* 0x002fea0003800000 */
.L_x_4755:
        /* <DEDUP_REMOVED lines=30> */
.L_x_4752:
[----:B------:R-:W-:Y:S01]  /*2760*/  BAR.SYNC.DEFER_BLOCKING 0xe, 0x100 ;  /* 0x0384000000007b1d */ /* 0x000fe20000010000 */
[----:B------:R-:W-:Y:S01]  /*2770*/  VIADD R4, R4, UR4 ;  /* 0x0000000404047c36 */ /* 0x000fe20008000000 */
[----:B------:R-:W-:-:S04]  /*2780*/  PLOP3.LUT P0, PT, PT, PT, PT, 0x8, 0x0 ;  /* 0x000000000000781c */ /* 0x000fc80003f0e170 */
[----:B------:R-:W-:-:S05]  /*2790*/  LEA R4, R4, UR5, 0x2 ;  /* 0x0000000504047c11 */ /* 0x000fca000f8e10ff */
[----:B01----:R-:W0:Y:S04]  /*27a0*/  LDS R2, [R4+0x28800] ;  /* 0x0288000004027984 */ /* 0x003e280000000800 */
[----:B------:R1:W2:Y:S02]  /*27b0*/  LDS R0, [R4+0x28820] ;  /* 0x0288200004007984 */ /* 0x0002a40000000800 */
[----:B-1----:R-:W-:Y:S02]  /*27c0*/  IMAD.MOV.U32 R4, RZ, RZ, RZ ;  /* 0x000000ffff047224 */ /* 0x002fe400078e00ff */
        /* <DEDUP_REMOVED lines=131> */
.L_x_4741:
        /* <DEDUP_REMOVED lines=26> */
.L_x_4759:
[----:B------:R-:W-:-:S11]  /*31a0*/  UISETP.NE.AND UP1, UPT, UR7, 0x1, UPT ;  /* 0x000000010700788c */ /* 0x000fd6000bf25270 */
[----:B------:R-:W-:Y:S02]  /*31b0*/  @UP1 ULDC.64 UR14, c[0x0][0x9e8] ;  /* 0x00027a00000e1ab9 */ /* 0x000fe40000000a00 */
[----:B------:R-:W-:-:S04]  /*31c0*/  UIMAD.WIDE.U32 UR10, UR9, UR14, URZ ;  /* 0x0000000e090a72a5 */ /* 0x000fc8000f8e003f */
[----:B------:R-:W-:-:S12]  /*31d0*/  @UP1 USHF.R.U32.HI UR9, URZ, UR15, UR11 ;  /* 0x0000000f3f091299 */ /* 0x000fd8000801160b */
.L_x_4760:
[----:B------:R-:W-:-:S04]  /*31e0*/  UIMAD UR9, UR9, UR7, UR7 ;  /* 0x00000007090972a4 */ /* 0x000fc8000f8e0207 */
[----:B------:R-:W-:-:S04]  /*31f0*/  UISETP.LT.AND UP1, UPT, UR6, UR9, UPT ;  /* 0x000000090600728c */ /* 0x000fc8000bf21270 */
[----:B------:R-:W-:-:S12]  /*3200*/  USEL UR6, UR6, UR9, UP1 ;  /* 0x0000000906067287 */ /* 0x000fd80008800000 */
.L_x_4758:
[----:B------:R-:W-:Y:S01]  /*3210*/  UIADD3 UR6, UR6, 0x3f, URZ ;  /* 0x0000003f06067890 */ /* 0x000fe2000fffe03f */
[----:B------:R-:W-:Y:S01]  /*3220*/  @UP0 ULDC UR10, c[0x0][0x44c] ;  /* 0x00011300000a0ab9 */ /* 0x000fe20000000800 */
[----:B------:R-:W-:Y:S02]  /*3230*/  @UP0 ULDC UR13, c[0x0][0x450] ;  /* 0x00011400000d0ab9 */ /* 0x000fe40000000800 */
[----:B------:R-:W-:Y:S02]  /*3240*/  USHF.R.S32.HI UR9, URZ, 0x1f, UR6 ;  /* 0x0000001f3f097899 */ /* 0x000fe40008011406 */
[----:B------:R-:W-:Y:S02]  /*3250*/  UIMAD.WIDE.U32 UR10, UR41, UR10, URZ ;  /* 0x0000000a290a72a5 */ /* 0x000fe4000f8e003f */
[----:B------:R-:W-:Y:S02]  /*3260*/  ULEA.HI UR9, UR9, UR6, URZ, 0x6 ;  /* 0x0000000609097291 */ /* 0x000fe4000f8f303f */
[----:B------:R-:W-:Y:S01]  /*3270*/  UIMAD UR8, UR39, UR8, -UR12 ;  /* 0x00000008270872a4 */ /* 0x000fe2000f8e0a0c */
[----:B------:R-:W-:Y:S01]  /*3280*/  UMOV UR6, UR41 ;  /* 0x0000002900067c82 */ /* 0x000fe20008000000 */
[----:B------:R-:W-:-:S02]  /*3290*/  USHF.R.S32.HI UR9, URZ, 0x6, UR9 ;  /* 0x000000063f097899 */ /* 0x000fc40008011409 */
[----:B------:R-:W-:Y:S02]  /*32a0*/  @UP0 USHF.R.U32.HI UR6, URZ, UR13, UR11 ;  /* 0x0000000d3f060299 */ /* 0x000fe4000801160b */
[----:B------:R-:W-:Y:S02]  /*32b0*/  UISETP.LT.AND UP0, UPT, UR5, UR9, UPT ;  /* 0x000000090500728c */ /* 0x000fe4000bf01270 */
[----:B------:R-:W-:Y:S02]  /*32c0*/  UIADD3 UR6, UR8, UR6, URZ ;  /* 0x0000000608067290 */ /* 0x000fe4000fffe03f */
[----:B------:R-:W-:Y:S01]  /*32d0*/  USEL UR10, UR5, UR9, UP0 ;  /* 0x00000009050a7287 */ /* 0x000fe20008000000 */
[----:B------:R-:W-:Y:S02]  /*32e0*/  ULDC UR8, c[0x0][0x9dc] ;  /* 0x0002770000087ab9 */ /* 0x000fe40000000800 */
[----:B------:R-:W-:Y:S01]  /*32f0*/  UIADD3 UR5, UR6, -UR8, URZ ;  /* 0x8000000806057290 */ /* 0x000fe2000fffe03f */
        /* <DEDUP_REMOVED lines=11> */
.L_x_4762:
[----:B------:R-:W-:-:S11]  /*33b0*/  UISETP.NE.AND UP0, UPT, UR7, 0x1, UPT ;  /* 0x000000010700788c */ /* 0x000fd6000bf05270 */
[----:B------:R-:W-:Y:S02]  /*33c0*/  @UP0 ULDC.64 UR12, c[0x0][0x9e8] ;  /* 0x00027a00000c0ab9 */ /* 0x000fe40000000a00 */
[----:B------:R-:W-:-:S04]  /*33d0*/  UIMAD.WIDE.U32 UR8, UR6, UR12, URZ ;  /* 0x0000000c060872a5 */ /* 0x000fc8000f8e003f */
[----:B------:R-:W-:-:S12]  /*33e0*/  @UP0 USHF.R.U32.HI UR6, URZ, UR13, UR9 ;  /* 0x0000000d3f060299 */ /* 0x000fd80008011609 */
.L_x_4763:
[----:B------:R-:W-:-:S04]  /*33f0*/  UIMAD UR6, UR6, UR7, URZ ;  /* 0x00000007060672a4 */ /* 0x000fc8000f8e023f */
[----:B------:R-:W-:-:S04]  /*3400*/  UISETP.LT.AND UP0, UPT, UR5, UR6, UPT ;  /* 0x000000060500728c */ /* 0x000fc8000bf01270 */
[----:B------:R-:W-:-:S12]  /*3410*/  USEL UR5, UR5, UR6, !UP0 ;  /* 0x0000000605057287 */ /* 0x000fd8000c000000 */
.L_x_4761:
[----:B------:R-:W-:Y:S02]  /*3420*/  USHF.R.S32.HI UR6, URZ, 0x1f, UR5 ;  /* 0x0000001f3f067899 */ /* 0x000fe40008011405 */
[----:B------:R-:W-:Y:S02]  /*3430*/  USHF.R.U32.HI UR12, URZ, 0x10, UR4 ;  /* 0x000000103f0c7899 */ /* 0x000fe40008011604 */
[----:B------:R-:W-:Y:S02]  /*3440*/  ULEA.HI UR6, UR6, UR5, URZ, 0x6 ;  /* 0x0000000506067291 */ /* 0x000fe4000f8f303f */
[----:B------:R-:W-:Y:S02]  /*3450*/  UISETP.NE.AND UP1, UPT, UR12, URZ, UPT ;  /* 0x0000003f0c00728c */ /* 0x000fe4000bf25270 */
[----:B------:R-:W-:Y:S02]  /*3460*/  USHF.R.S32.HI UR6, URZ, 0x6, UR6 ;  /* 0x000000063f067899 */ /* 0x000fe40008011406 */
[----:B------:R-:W-:-:S02]  /*3470*/  ULOP3.LUT UR9, UR4, 0xffff, URZ, 0xc0, !UPT ;  /* 0x0000ffff04097892 */ /* 0x000fc4000f8ec03f */
[----:B------:R-:W-:Y:S01]  /*3480*/  UISETP.LT.AND UP0, UPT, URZ, UR6, UPT ;  /* 0x000000063f00728c */ /* 0x000fe2000bf01270 */
[----:B------:R-:W-:-:S03]  /*3490*/  UMOV UR4, URZ ;  /* 0x0000003f00047c82 */ /* 0x000fc60008000000 */
[----:B------:R-:W-:Y:S01]  /*34a0*/  USEL UR38, URZ, UR6, !UP0 ;  /* 0x000000063f267287 */ /* 0x000fe2000c000000 */
[----:B------:R-:W-:-:S03]  /*34b0*/  @!UP1 ULDC UR12, c[0x0][0x9f0] ;  /* 0x00027c00000c9ab9 */ /* 0x000fc60000000800 */
[----:B------:R-:W-:-:S06]  /*34c0*/  UISETP.GT.AND UP0, UPT, UR10, UR38, UPT ;  /* 0x000000260a00728c */ /* 0x000fcc000bf04270 */
[----:B------:R-:W-:-:S13]  /*34d0*/  PLOP3.LUT P0, PT, PT, PT, UP0, 0x80, 0x0 ;  /* 0x000000000000781c */ /* 0x000fda0003f0f008 */
[----:B------:R-:W-:Y:S05]  /*34e0*/  @!P0 BRA `(.L_x_4764) ;  /* 0x0000000000888947 */ /* 0x000fea0003800000 */
[----:B------:R-:W-:Y:S01]  /*34f0*/  IMAD.U32 R3, RZ, RZ, UR12 ;  /* 0x0000000cff037e24 */ /* 0x000fe2000f8e00ff */
[----:B------:R-:W-:-:S04]  /*3500*/  UIADD3 UR4, UR12, -0x1, UR10 ;  /* 0xffffffff0c047890 */ /* 0x000fc8000fffe00a */
[-C--:B------:R-:W-:Y:S01]  /*3510*/  IABS R0, R3.reuse ;  /* 0x0000000300007213 */ /* 0x080fe20000000000 */
[----:B------:R-:W-:Y:S01]  /*3520*/  UIADD3 UR6, -UR38, UR4, URZ ;  /* 0x0000000426067290 */ /* 0x000fe2000fffe13f */
[----:B------:R-:W-:Y:S02]  /*3530*/  IABS R5, R3 ;  /* 0x0000000300057213 */ /* 0x000fe40000000000 */
[----:B------:R-:W-:Y:S01]  /*3540*/  R2UR UR11, R0 ;  /* 0x00000000000b72ca */ /* 0x000fe200000e0000 */
[----:B------:R-:W-:Y:S02]  /*3550*/  UMOV UR4, URZ ;  /* 0x0000003f00047c82 */ /* 0x000fe40008000000 */
[----:B------:R-:W-:Y:S01]  /*3560*/  IMAD.U32 R4, RZ, RZ, UR6 ;  /* 0x00000006ff047e24 */ /* 0x000fe2000f8e00ff */
[----:B------:R-:W-:-:S04]  /*3570*/  ULOP3.LUT UR6, UR6, UR12, URZ, 0x3c, !UPT ;  /* 0x0000000c06067292 */ /* 0x000fc8000f8e3c3f */
[----:B------:R-:W-:-:S04]  /*3580*/  IABS R4, R4 ;  /* 0x0000000400047213 */ /* 0x000fc80000000000 */
[----:B------:R-:W-:Y:S01]  /*3590*/  MOV R3, R4 ;  /* 0x0000000400037202 */ /* 0x000fe20000000f00 */
[----:B------:R-:W0:Y:S03]  /*35a0*/  I2F.RP R0, UR11 ;  /* 0x0000000b00007d06 */ /* 0x000e260008209400 */
[----:B------:R-:W-:-:S05]  /*35b0*/  R2UR UR8, R3 ;  /* 0x00000000030872ca */ /* 0x000fca00000e0000 */
[----:B0-----:R-:W0:Y:S02]  /*35c0*/  MUFU.RCP R0, R0 ;  /* 0x0000000000007308 */ /* 0x001e240000001000 */
[----:B0-----:R-:W-:Y:S02]  /*35d0*/  VIADD R2, R0, 0xffffffe ;  /* 0x0ffffffe00027836 */ /* 0x001fe40000000000 */
        /* <DEDUP_REMOVED lines=19> */
.L_x_4764:
[----:B------:R-:W-:Y:S01]  /*3710*/  UIMAD UR38, UR9, UR4, UR38 ;  /* 0x00000004092672a4 */ /* 0x000fe2000f8e0226 */
[----:B------:R-:W-:Y:S01]  /*3720*/  IMAD.U32 R0, RZ, RZ, UR10 ;  /* 0x0000000aff007e24 */ /* 0x000fe2000f8e00ff */
[----:B------:R-:W-:Y:S01]  /*3730*/  PLOP3.LUT P0, PT, PT, PT, PT, 0x80, 0x0 ;  /* 0x000000000000781c */ /* 0x000fe20003f0f070 */
[----:B------:R-:W-:Y:S01]  /*3740*/  IMAD.U32 R3, RZ, RZ, UR4 ;  /* 0x00000004ff037e24 */ /* 0x000fe2000f8e00ff */
[----:B------:R-:W-:Y:S01]  /*3750*/  CS2R R150, SRZ ;  /* 0x0000000000967805 */ /* 0x000fe2000001ff00 */
[----:B------:R-:W-:Y:S01]  /*3760*/  IMAD.MOV.U32 R2, RZ, RZ, RZ ;  /* 0x000000ffff027224 */ /* 0x000fe200078e00ff */
[----:B------:R-:W-:Y:S01]  /*3770*/  CS2R R148, SRZ ;  /* 0x0000000000947805 */ /* 0x000fe2000001ff00 */
[----:B------:R-:W-:Y:S01]  /*3780*/  IMAD.MOV.U32 R4, RZ, RZ, RZ ;  /* 0x000000ffff047224 */ /* 0x000fe200078e00ff */
[----:B------:R-:W-:Y:S02]  /*3790*/  VIADDMNMX R0, R3, UR38, R0, PT ;  /* 0x0000002603007c46 */ /* 0x000fe4000b800100 */
[----:B------:R-:W-:-:S02]  /*37a0*/  CS2R R146, SRZ ;  /* 0x0000000000927805 */ /* 0x000fc4000001ff00 */
[----:B------:R-:W-:Y:S02]  /*37b0*/  CS2R R144, SRZ ;  /* 0x0000000000907805 */ /* 0x000fe4000001ff00 */
[----:B------:R-:W-:Y:S02]  /*37c0*/  CS2R R142, SRZ ;  /* 0x00000000008e7805 */ /* 0x000fe4000001ff00 */
[----:B------:R-:W-:Y:S02]  /*37d0*/  R2UR UR42, R0 ;  /* 0x00000000002a72ca */ /* 0x000fe400000e0000 */
        /* <DEDUP_REMOVED lines=11> */
[----:B------:R-:W-:Y:S01]  /*3890*/  CS2R R118, SRZ ;  /* 0x0000000000767805 */ /* 0x000fe2000001ff00 */
[----:B------:R-:W-:Y:S01]  /*38a0*/  UISETP.GT.AND UP0, UPT, UR42, UR38, UPT ;  /* 0x000000262a00728c */ /* 0x000fe2000bf04270 */
[----:B------:R-:W-:Y:S02]  /*38b0*/  CS2R R116, SRZ ;  /* 0x0000000000747805 */ /* 0x000fe4000001ff00 */
[----:B------:R-:W-:Y:S02]  /*38c0*/  CS2R R114, SRZ ;  /* 0x0000000000727805 */ /* 0x000fe4000001ff00 */
[----:B------:R-:W-:-:S02]  /*38d0*/  CS2R R112, SRZ ;  /* 0x0000000000707805 */ /* 0x000fc4000001ff00 */
[----:B------:R-:W-:Y:S02]  /*38e0*/  CS2R R110, SRZ ;  /* 0x00000000006e7805 */ /* 0x000fe4000001ff00 */
[----:B------:R-:W-:Y:S02]  /*38f0*/  CS2R R108, SRZ ;  /* 0x00000000006c7805 */ /* 0x000fe4000001ff00 */
[----:B------:R-:W-:Y:S02]  /*3900*/  PLOP3.LUT P1, PT, PT, PT, UP0, 0x80, 0x0 ;  /* 0x000000000000781c */ /* 0x000fe40003f2f008 */
        /* <DEDUP_REMOVED lines=60> */
[----:B------:R-:W-:-:S04]  /*3cd0*/  ULOP3.LUT UR5, UR5, 0x3fff, URZ, 0xc0, !UPT ;  /* 0x00003fff05057892 */ /* 0x000fc8000f8ec03f */
[----:B------:R-:W-:-:S04]  /*3ce0*/  ULOP3.LUT UR36, UR5, 0x2000000, URZ, 0xfc, !UPT ;  /* 0x0200000005247892 */ /* 0x000fc8000f8efc3f */
[----:B------:R-:W-:Y:S08]  /*3cf0*/  @!P0 BRA `(.L_x_4765) ;  /* 0x0000000000408947 */ /* 0x000ff00003800000 */
[----:B------:R-:W-:Y:S01]  /*3d00*/  MOV R0, 0x0 ;  /* 0x0000000000007802 */ /* 0x000fe20000000f00 */
[----:B------:R-:W-:Y:S01]  /*3d10*/  ULDC.64 UR4, c[0x4][0x118] ;  /* 0x0100460000047ab9 */ /* 0x000fe20000000a00 */
[----:B------:R-:W-:Y:S01]  /*3d20*/  ULDC.64 UR6, c[0x4][0x58] ;  /* 0x0100160000067ab9 */ /* 0x000fe20000000a00 */
[----:B------:R-:W-:Y:S01]  /*3d30*/  IMAD.U32 R4, RZ, RZ, UR4 ;  /* 0x00000004ff047e24 */ /* 0x000fe2000f8e00ff */
[----:B------:R0:W1:Y:S01]  /*3d40*/  LDC.64 R2, c[0x4][R0] ;  /* 0x0100000000027b82 */ /* 0x0000620000000a00 */
[----:B------:R-:W-:Y:S01]  /*3d50*/  IMAD.U32 R5, RZ, RZ, UR5 ;  /* 0x00000005ff057e24 */ /* 0x000fe2000f8e00ff */
[----:B------:R-:W-:Y:S01]  /*3d60*/  ULDC.64 UR4, c[0x4][0x120] ;  /* 0x0100480000047ab9 */ /* 0x000fe20000000a00 */
[----:B------:R-:W-:Y:S01]  /*3d70*/  IMAD.U32 R10, RZ, RZ, UR6 ;  /* 0x00000006ff0a7e24 */ /* 0x000fe2000f8e00ff */
[----:B------:R-:W-:Y:S01]  /*3d80*/  MOV R7, UR5 ;  /* 0x0000000500077c02 */ /* 0x000fe20008000f00 */
[----:B------:R-:W-:Y:S02]  /*3d90*/  IMAD.U32 R6, RZ, RZ, UR4 ;  /* 0x00000004ff067e24 */ /* 0x000fe4000f8e00ff */
[----:B------:R-:W-:-:S02]  /*3da0*/  IMAD.U32 R11, RZ, RZ, UR7 ;  /* 0x00000007ff0b7e24 */ /* 0x000fc4000f8e00ff */
[----:B------:R-:W-:Y:S02]  /*3db0*/  IMAD.MOV.U32 R8, RZ, RZ, 0x70 ;  /* 0x00000070ff087424 */ /* 0x000fe400078e00ff */
[----:B------:R-:W-:Y:S02]  /*3dc0*/  IMAD.MOV.U32 R12, RZ, RZ, 0x1 ;  /* 0x00000001ff0c7424 */ /* 0x000fe400078e00ff */
[----:B0-----:R-:W-:-:S07]  /*3dd0*/  IMAD.MOV.U32 R13, RZ, RZ, RZ ;  /* 0x000000ffff0d7224 */ /* 0x001fce00078e00ff */
[----:B------:R-:W-:-:S07]  /*3de0*/  LEPC R20, `(.L_x_4765) ;  /* 0x000000001014794e */ /* 0x000fce0000000000 */
[----:B-1----:R-:W-:Y:S05]  /*3df0*/  CALL.ABS.NOINC R2 ;  /* 0x0000000002007343 */ /* 0x002fea0003c00000 */
.L_x_4765:
[----:B------:R-:W-:Y:S02]  /*3e00*/  SHF.L.U32 R14, RZ, 0x1f, RZ ;  /* 0x0000001fff0e7819 */ /* 0x000fe400000006ff */
[----:B------:R-:W-:Y:S02]  /*3e10*/  LOP3.LUT R3, R18, 0xffffff80, RZ, 0xc0, !PT ;  /* 0xffffff8012037812 */ /* 0x000fe400078ec0ff */
[----:B------:R-:W0:Y:S01]  /*3e20*/  SYNCS.PHASECHK.TRANS64.TRYWAIT P0, [UR37+0x28c00], R14 ;  /* 0x028c000eff0075a7 */ /* 0x000e220008000165 */
        /* <DEDUP_REMOVED lines=8> */
.L_x_4946:
[----:B------:R-:W-:Y:S01]  /*3eb0*/  ULOP3.LUT UR4, UR45, 0x1, URZ, 0xfc, !UPT ;  /* 0x000000012d047892 */ /* 0x000fe2000f8efc3f */
[----:B------:R-:W-:Y:S01]  /*3ec0*/  LOP3.LUT R0, R3, 0x7ffffffc, RZ, 0xc0, !PT ;  /* 0x7ffffffc03007812 */ /* 0x000fe200078ec0ff */
[----:B------:R-:W-:Y:S01]  /*3ed0*/  IMAD.IADD R3, R19, 0x1, -R2 ;  /* 0x0000000113037824 */ /* 0x000fe200078e0a02 */
[----:B------:R-:W-:Y:S02]  /*3ee0*/  LEA.HI R7, R7, R6, RZ, 0x3 ;  /* 0x0000000607077211 */ /* 0x000fe400078f18ff */
[-C--:B------:R-:W-:Y:S01]  /*3ef0*/  IADD3 R0, -R0, R5.reuse, RZ ;  /* 0x0000000500007210 */ /* 0x080fe20007ffe1ff */
[----:B------:R-:W-:Y:S01]  /*3f00*/  IMAD.U32 R2, RZ, RZ, UR4 ;  /* 0x00000004ff027e24 */ /* 0x000fe2000f8e00ff */
[----:B------:R-:W-:Y:S02]  /*3f10*/  LOP3.LUT R7, R7, 0xfffffff8, RZ, 0xc0, !PT ;  /* 0xfffffff807077812 */ /* 0x000fe400078ec0ff */
[----:B------:R-:W-:Y:S01]  /*3f20*/  LEA.HI R4, R4, R5, RZ, 0x5 ;  /* 0x0000000504047211 */ /* 0x000fe200078f28ff */
[----:B------:R-:W-:Y:S01]  /*3f30*/  IMAD.SHL.U32 R0, R0, 0x2, RZ ;  /* 0x0000000200007824 */ /* 0x000fe200078e00ff */
[----:B------:R-:W-:Y:S01]  /*3f40*/  ISETP.NE.AND P5, PT, R2, 0x3, PT ;  /* 0x000000030200780c */ /* 0x000fe20003fa5270 */
[----:B------:R-:W-:Y:S01]  /*3f50*/  IMAD.IADD R7, R6, 0x1, -R7 ;  /* 0x0000000106077824 */ /* 0x000fe200078e0a07 */
[----:B------:R-:W-:Y:S01]  /*3f60*/  SHF.R.S32.HI R2, RZ, 0x5, R4 ;  /* 0x00000005ff027819 */ /* 0x000fe20000011404 */
[----:B------:R-:W-:-:S04]  /*3f70*/  IMAD R4, R3, 0x100, R0 ;  /* 0x0000010003047824 */ /* 0x000fc800078e0200 */
[----:B------:R-:W-:-:S06]  /*3f80*/  IMAD R3, R2, 0x10, R7 ;  /* 0x0000001002037824 */ /* 0x000fcc00078e0207 */
[----:B------:R-:W-:Y:S05]  /*3f90*/  @!P5 BRA `(.L_x_4767) ;  /* 0x000000000004d947 */ /* 0x000fea0003800000 */
[----:B------:R-:W-:Y:S01]  /*3fa0*/  BPT.TRAP 0x1 ;  /* 0x000000040000795c */ /* 0x000fe20000300000 */
.L_x_4767:
[----:B------:R1:W2:Y:S01]  /*3fb0*/  SYNCS.PHASECHK.TRANS64.TRYWAIT P0, [UR37+0x28c30], R14 ;  /* 0x028c300eff0075a7 */ /* 0x0002a20008000165 */
[----:B------:R-:W-:Y:S05]  /*3fc0*/  @!P5 BRA `(.L_x_4768) ;  /* 0x000000000004d947 */ /* 0x000fea0003800000 */
[----:B------:R-:W-:Y:S01]  /*3fd0*/  BPT.TRAP 0x1 ;  /* 0x000000040000795c */ /* 0x000fe20000300000 */
.L_x_4768:
[----:B------:R-:W3:Y:S02]  /*3fe0*/  S2R R2, SR_TID.X ;  /* 0x0000000000027919 */ /* 0x000ee40000002100 */
[----:B---3--:R-:W-:-:S04]  /*3ff0*/  LOP3.LUT R2, R2, 0x7f, RZ, 0xc0, !PT ;  /* 0x0000007f02027812 */ /* 0x008fc800078ec0ff */
[----:B------:R-:W-:Y:S01]  /*4000*/  ISETP.NE.AND P6, PT, R2, RZ, PT ;  /* 0x000000ff0200720c */ /* 0x000fe20003fc5270 */
[----:B--2---:R-:W-:-:S12]  /*4010*/  @P0 BRA `(.L_x_4769) ;  /* 0x0000000000080947 */ /* 0x004fd80003800000 */
[----:B------:R-:W2:Y:S02]  /*4020*/  SYNCS.PHASECHK.TRANS64.TRYWAIT P0, [UR37+0x28c30], R14 ;  /* 0x028c300eff0075a7 */ /* 0x000ea40008000165 */
[----:B--2---:R-:W-:Y:S05]  /*4030*/  @!P0 BRA `(.L_x_4770) ;  /* 0x0000010000ec8947 */ /* 0x004fea0003800000 */
.L_x_4769:
[----:B------:R-:W-:Y:S05]  /*4040*/  WARPSYNC.ALL ;  /* 0x0000000000007948 */ /* 0x000fea0003800000 */
[----:B------:R-:W-:Y:S01]  /*4050*/  UIADD3 UR4, UR37, 0x20400, URZ ;  /* 0x0002040025047890 */ /* 0x000fe2000fffe03f */
[----:B------:R-:W-:Y:S01]  /*4060*/  WARPGROUP.ARRIVE ;  /* 0x00000000000079c5 */ /* 0x000fe20000000000 */
[----:B------:R-:W-:Y:S01]  /*4070*/  UIADD3 UR5, UR37, 0x22400, URZ ;  /* 0x0002240025057890 */ /* 0x000fe2000fffe03f */
[----:B------:R-:W-:Y:S01]  /*4080*/  LEA.HI R2, R17, R16, RZ, 0x2 ;  /* 0x0000001011027211 */ /* 0x000fe200078f10ff */
[----:B------:R-:W-:Y:S01]  /*4090*/  USHF.R.U32.HI UR4, URZ, 0x4, UR4 ;  /* 0x000000043f047899 */ /* 0x000fe20008011604 */
[----:B------:R-:W-:Y:S01]  /*40a0*/  IMAD.U32 R13, RZ, RZ, UR37 ;  /* 0x00000025ff0d7e24 */ /* 0x000fe2000f8e00ff */
[----:B------:R-:W-:Y:S01]  /*40b0*/  USHF.R.U32.HI UR5, URZ, 0x4, UR5 ;  /* 0x000000043f057899 */ /* 0x000fe20008011605 */
[----:B--2---:R-:W-:Y:S01]  /*40c0*/  LOP3.LUT R5, R2, 0xfffffffc, RZ, 0xc0, !PT ;  /* 0xfffffffc02057812 */ /* 0x004fe200078ec0ff */
[----:B------:R-:W-:-:S02]  /*40d0*/  ULOP3.LUT UR4, UR4, 0x3fff, URZ, 0xc0, !UPT ;  /* 0x00003fff04047892 */ /* 0x000fc4000f8ec03f */
[----:B------:R-:W-:Y:S02]  /*40e0*/  ULOP3.LUT UR5, UR5, 0x3fff, URZ, 0xc0, !UPT ;  /* 0x00003fff05057892 */ /* 0x000fe4000f8ec03f */
[----:B------:R-:W-:Y:S01]  /*40f0*/  ULOP3.LUT UR20, UR4, 0x10000, URZ, 0xfc, !UPT ;  /* 0x0001000004147892 */ /* 0x000fe2000f8efc3f */
[----:B------:R-:W-:Y:S01]  /*4100*/  IMAD.IADD R5, R16, 0x1, -R5 ;  /* 0x0000000110057824 */ /* 0x000fe200078e0a05 */
[----:B------:R-:W-:Y:S01]  /*4110*/  ULOP3.LUT UR6, UR5, 0x10000, URZ, 0xfc, !UPT ;  /* 0x0001000005067892 */ /* 0x000fe2000f8efc3f */
[----:B------:R-:W-:Y:S01]  /*4120*/  UMOV UR21, 0x40000040 ;  /* 0x4000004000157882 */ /* 0x000fe20000000000 */
[----:B------:R-:W-:Y:S01]  /*4130*/  UMOV UR7, 0x40000040 ;  /* 0x4000004000077882 */ /* 0x000fe20000000000 */
[----:B------:R-:W-:Y:S02]  /*4140*/  UMOV UR5, UR21 ;  /* 0x0000001500057c82 */ /* 0x000fe40008000000 */
[----:B------:R-:W-:Y:S01]  /*4150*/  UMOV UR4, UR20 ;  /* 0x0000001400047c82 */ /* 0x000fe20008000000 */
[----:B------:R-:W-:Y:S01]  /*4160*/  UIADD3 UR8, UR20, 0x2, URZ ;  /* 0x0000000214087890 */ /* 0x000fe2000fffe03f */
[----:B------:R-:W-:Y:S01]  /*4170*/  LEA.HI R2, R5, R5, RZ, 0x1 ;  /* 0x0000000505027211 */ /* 0x000fe200078f08ff */
[----:B------:R-:W-:-:S02]  /*4180*/  UIADD3 UR10, UR6, 0x2, URZ ;  /* 0x00000002060a7890 */ /* 0x000fc4000fffe03f */
[----:B------:R-:W-:Y:S01]  /*4190*/  HGMMA.64x64x16.F32.BF16 R24, gdesc[UR4], RZ, !UPT, gsb0 ;  /* 0x00e00000041879f0 */ /* 0x000fe2000c0018ff */
[----:B------:R-:W-:Y:S01]  /*41a0*/  UMOV UR9, 0x40000040 ;  /* 0x4000004000097882 */ /* 0x000fe20000000000 */
[----:B------:R-:W-:Y:S01]  /*41b0*/  UMOV UR11, 0x40000040 ;  /* 0x40000040000b7882 */ /* 0x000fe20000000000 */
[----:B------:R-:W-:Y:S01]  /*41c0*/  UIADD3 UR12, UR20, 0x4, URZ ;  /* 0x00000004140c7890 */ /* 0x000fe2000fffe03f */
[----:B------:R-:W-:Y:S01]  /*41d0*/  LOP3.LUT R2, R2, 0x1ffffffe, RZ, 0xc0, !PT ;  /* 0x1ffffffe02027812 */ /* 0x000fe200078ec0ff */
[----:B------:R-:W-:Y:S01]  /*41e0*/  UIADD3 UR14, UR6, 0x4, URZ ;  /* 0x00000004060e7890 */ /* 0x000fe2000fffe03f */
[----:B------:R-:W-:Y:S01]  /*41f0*/  UMOV UR13, 0x40000040 ;  /* 0x40000040000d7882 */ /* 0x000fe20000000000 */
[----:B------:R-:W-:Y:S01]  /*4200*/  UMOV UR15, 0x40000040 ;  /* 0x40000040000f7882 */ /* 0x000fe20000000000 */
[----:B------:R-:W-:Y:S01]  /*4210*/  UIADD3 UR16, UR20, 0x6, URZ ;  /* 0x0000000614107890 */ /* 0x000fe2000fffe03f */
[----:B------:R-:W-:Y:S01]  /*4220*/  IMAD.IADD R2, R5, 0x1, -R2 ;  /* 0x0000000105027824 */ /* 0x000fe200078e0a02 */
[----:B------:R-:W-:Y:S01]  /*4230*/  UIADD3 UR18, UR6, 0x6, URZ ;  /* 0x0000000606127890 */ /* 0x000fe2000fffe03f */
[----:B------:R-:W-:Y:S01]  /*4240*/  VIADD R5, R3, UR41 ;  /* 0x0000002903057c36 */ /* 0x000fe20008000000 */
[----:B------:R-:W-:Y:S01]  /*4250*/  UMOV UR17, 0x40000040 ;  /* 0x4000004000117882 */ /* 0x000fe20000000000 */
[----:B------:R-:W-:Y:S01]  /*4260*/  UMOV UR19, 0x40000040 ;  /* 0x4000004000137882 */ /* 0x000fe20000000000 */
[----:B------:R-:W-:Y:S01]  /*4270*/  ULDC UR4, c[0x0][0x448] ;  /* 0x0001120000047ab9 */ /* 0x000fe20000000800 */
[----:B------:R-:W-:Y:S01]  /*4280*/  IMAD R2, R2, 0x8, R5 ;  /* 0x0000000802027824 */ /* 0x000fe200078e0205 */
[----:B------:R-:W-:-:S04]  /*4290*/  UISETP.NE.AND UP0, UPT, UR4, 0x1, UPT ;  /* 0x000000010400788c */ /* 0x000fc8000bf05270 */
[----:B------:R-:W-:Y:S02]  /*42a0*/  MOV R6, R2 ;  /* 0x0000000200067202 */ /* 0x000fe40000000f00 */
[----:B------:R-:W-:Y:S02]  /*42b0*/  PLOP3.LUT P0, PT, PT, PT, UP0, 0x80, 0x0 ;  /* 0x000000000000781c */ /* 0x000fe40003f0f008 */
[----:B------:R-:W-:-:S03]  /*42c0*/  PLOP3.LUT P1, PT, PT, PT, UP0, 0x80, 0x0 ;  /* 0x000000000000781c */ /* 0x000fc60003f2f008 */
[----:B------:R-:W-:-:S08]  /*42d0*/  @UP0 ULDC UR4, c[0x0][0x44c] ;  /* 0x0001130000040ab9 */ /* 0x000fd00000000800 */
[----:B------:R-:W-:Y:S01]  /*42e0*/  @P0 IMAD.HI.U32 R5, R2, UR4, RZ ;  /* 0x0000000402050c27 */ /* 0x000fe2000f8e00ff */
[----:B------:R-:W-:-:S04]  /*42f0*/  @UP0 ULDC UR4, c[0x0][0x450] ;  /* 0x0001140000040ab9 */ /* 0x000fc80000000800 */
[----:B------:R-:W-:Y:S01]  /*4300*/  @P1 SHF.R.U32.HI R6, RZ, UR4, R5 ;  /* 0x00000004ff061c19 */ /* 0x000fe20008011605 */
[----:B------:R-:W-:-:S04]  /*4310*/  @!P6 VIADD R5, R13, 0x28c40 ;  /* 0x00028c400d05e836 */ /* 0x000fc80000000000 */
[----:B0-----:R-:W0:Y:S01]  /*4320*/  SHFL.IDX PT, R9, R6, RZ, 0x1c1f ;  /* 0x001c1fff06097589 */ /* 0x001e2200000e0000 */
[----:B------:R-:W-:Y:S01]  /*4330*/  @!P6 PRMT R5, RZ, 0x654, R5 ;  /* 0x00000654ff05e816 */ /* 0x000fe20000000005 */
[----:B------:R-:W-:Y:S02]  /*4340*/  WARPGROUP.DEPBAR.LE gsb0, 0x0 ;  /* 0x00008000000079c5 */ /* 0x000fe40000010000 */
[----:B------:R-:W-:-:S06]  /*4350*/  WARPGROUP.ARRIVE ;  /* 0x00000000000079c5 */ /* 0x000fcc0000000000 */
[----:B------:R-:W-:Y:S01]  /*4360*/  HGMMA.64x64x16.F32.BF16 R24, gdesc[UR8], R24, gsb0 ;  /* 0x00e00000081879f0 */ /* 0x000fe20008001818 */
[----:B------:R-:W-:Y:S01]  /*4370*/  UMOV UR10, 0xffffffc0 ;  /* 0xffffffc0000a7882 */ /* 0x000fe20000000000 */
[----:B------:R-:W-:Y:S01]  /*4380*/  ULDC UR11, c[0x0][0x2f0] ;  /* 0x0000bc00000b7ab9 */ /* 0x000fe20000000800 */
[----:B------:R-:W-:-:S04]  /*4390*/  UIMAD UR4, UR42, UR10, 0x41 ;  /* 0x000000412a0474a4 */ /* 0x000fc8000f8e020a */
[----:B------:R-:W-:-:S03]  /*43a0*/  UIMAD UR7, UR39, UR11, UR4 ;  /* 0x0000000b270772a4 */ /* 0x000fc6000f8e0204 */
[----:B------:R-:W-:Y:S02]  /*43b0*/  ULDC.64 UR4, c[0x0][0x9e0] ;  /* 0x0002780000047ab9 */ /* 0x000fe40000000a00 */
[----:B------:R-:W-:-:S06]  /*43c0*/  UISETP.GE.AND UP1, UPT, UR5, 0x1, UPT ;  /* 0x000000010500788c */ /* 0x000fcc000bf26270 */
[----:B------:R-:W-:Y:S01]  /*43d0*/  PLOP3.LUT P0, PT, PT, PT, UP1, 0x40, 0x0 ;  /* 0x000000000000781c */ /* 0x000fe20003f0e818 */
[----:B------:R-:W-:Y:S02]  /*43e0*/  WARPGROUP.DEPBAR.LE gsb0, 0x0 ;  /* 0x00008000000079c5 */ /* 0x000fe40000010000 */
[----:B------:R-:W-:-:S06]  /*43f0*/  WARPGROUP.ARRIVE ;  /* 0x00000000000079c5 */ /* 0x000fcc0000000000 */
[----:B------:R-:W-:Y:S01]  /*4400*/  HGMMA.64x64x16.F32.BF16 R24, gdesc[UR12], R24, gsb0 ;  /* 0x00e000000c1879f0 */ /* 0x000fe20008001818 */
[----:B------:R-:W-:Y:S02]  /*4410*/  ULDC UR14, c[0x0][0x9dc] ;  /* 0x00027700000e7ab9 */ /* 0x000fe40000000800 */
[----:B------:R-:W-:Y:S02]  /*4420*/  WARPGROUP.DEPBAR.LE gsb0, 0x0 ;  /* 0x00008000000079c5 */ /* 0x000fe40000010000 */
[----:B------:R-:W-:-:S06]  /*4430*/  WARPGROUP.ARRIVE ;  /* 0x00000000000079c5 */ /* 0x000fcc0000000000 */
[----:B------:R-:W-:Y:S01]  /*4440*/  HGMMA.64x64x16.F32.BF16 R24, gdesc[UR16], R24, gsb0 ;  /* 0x00e00000101879f0 */ /* 0x000fe20008001818 */
[----:B------:R-:W-:Y:S01]  /*4450*/  ULEA UR19, UR42, 0xffffffc0, 0x6 ;  /* 0xffffffc02a137891 */ /* 0x000fe2000f8e303f */
[----:B------:R-:W-:-:S03]  /*4460*/  ULDC UR18, c[0x0][0x288] ;  /* 0x0000a20000127ab9 */ /* 0x000fc60000000800 */
[----:B------:R-:W-:-:S06]  /*4470*/  UIMAD UR15, UR39, UR11, -UR19 ;  /* 0x0000000b270f72a4 */ /* 0x000fcc000f8e0a13 */
[----:B------:R-:W-:Y:S01]  /*4480*/  IADD3 R10, -R0, UR15, RZ ;  /* 0x0000000f000a7c10 */ /* 0x000fe2000fffe1ff */
[----:B------:R-:W-:Y:S02]  /*4490*/  WARPGROUP.DEPBAR.LE gsb0, 0x0 ;  /* 0x00008000000079c5 */ /* 0x000fe40000010000 */
[----:B------:R2:W-:Y:S02]  /*44a0*/  @!P6 SYNCS.ARRIVE.TRANS64.RED.A1T0 RZ, [R5+URZ], RZ ;  /* 0x000000ff05ffe9a7 */ /* 0x0005e4000810043f */
[----:B--2---:R-:W-:Y:S01]  /*44b0*/  IMAD.U32 R5, RZ, RZ, UR7 ;  /* 0x00000007ff057e24 */ /* 0x004fe2000f8e00ff */
[----:B------:R-:W-:-:S04]  /*44c0*/  ULOP3.LUT UR7, URZ, UR14, URZ, 0x33, !UPT ;  /* 0x0000000e3f077292 */ /* 0x000fc8000f8e333f */
[----:B------:R-:W-:-:S05]  /*44d0*/  IADD3 R5, R5, -UR18, -R0 ;  /* 0x8000001205057c10 */ /* 0x000fca000fffe800 */
[C---:B------:R-:W-:Y:S02]  /*44e0*/  VIADD R11, R5.reuse, UR4 ;  /* 0x00000004050b7c36 */ /* 0x040fe40008000000 */
[----:B------:R-:W-:-:S03]  /*44f0*/  VIADD R12, R5, UR7 ;  /* 0x00000007050c7c36 */ /* 0x000fc60008000000 */
[----:B0-----:R-:W-:Y:S01]  /*4500*/  VIADDMNMX R5, R9, R11, R10, PT ;  /* 0x0000000b09057246 */ /* 0x001fe2000380010a */
[----:B------:R-:W-:Y:S01]  /*4510*/  IMAD.IADD R7, R12, 0x1, R9 ;  /* 0x000000010c077824 */ /* 0x000fe200078e0209 */
[----:B------:R-:W-:Y:S06]  /*4520*/  @P0 BRA `(.L_x_4771) ;  /* 0x0000000000640947 */ /* 0x000fec0003800000 */
[----:B------:R-:W-:Y:S01]  /*4530*/  IMAD.U32 R8, RZ, RZ, UR11 ;  /* 0x0000000bff087e24 */ /* 0x000fe2000f8e00ff */
[----:B------:R-:W-:Y:S03]  /*4540*/  BSSY B0, `(.L_x_4772) ;  /* 0x0000012000007945 */ /* 0x000fe60003800000 */
[----:B------:R-:W-:-:S04]  /*4550*/  IMAD R8, R8, UR39, R9 ;  /* 0x0000002708087c24 */ /* 0x000fc8000f8e0209 */
[----:B------:R-:W-:-:S05]  /*4560*/  VIADD R8, R8, -UR18 ;  /* 0x8000001208087c36 */ /* 0x000fca0008000000 */
        /* <DEDUP_REMOVED lines=10> */
.L_x_4773:
[----:B------:R-:W-:-:S06]  /*4610*/  UISETP.NE.AND UP2, UPT, UR5, 0x1, UPT ;  /* 0x000000010500788c */ /* 0x000fcc000bf45270 */
[----:B------:R-:W-:-:S05]  /*4620*/  PLOP3.LUT P0, PT, PT, PT, UP2, 0x80, 0x0 ;  /* 0x000000000000781c */ /* 0x000fca0003f0f028 */
[----:B------:R-:W-:-:S08]  /*4630*/  @UP2 ULDC.64 UR14, c[0x0][0x9e8] ;  /* 0x00027a00000e2ab9 */ /* 0x000fd00000000a00 */
[----:B------:R-:W-:-:S05]  /*4640*/  @P0 IMAD.HI.U32 R9, R8, UR14, RZ ;  /* 0x0000000e08090c27 */ /* 0x000fca000f8e00ff */
[----:B------:R-:W-:-:S07]  /*4650*/  @P0 SHF.R.U32.HI R8, RZ, UR15, R9 ;  /* 0x0000000fff080c19 */ /* 0x000fce0008011609 */
.L_x_4774:
[----:B------:R-:W-:Y:S05]  /*4660*/  BSYNC B0 ;  /* 0x0000000000007941 */ /* 0x000fea0003800000 */
.L_x_4772:
[----:B------:R-:W-:-:S05]  /*4670*/  MOV R9, UR19 ;  /* 0x0000001300097c02 */ /* 0x000fca0008000f00 */
[----:B------:R-:W-:-:S04]  /*4680*/  IMAD R9, R8, UR5, -R9 ;  /* 0x0000000508097c24 */ /* 0x000fc8000f8e0a09 */
[----:B------:R-:W-:-:S05]  /*4690*/  IMAD.IADD R8, R9, 0x1, -R0 ;  /* 0x0000000109087824 */ /* 0x000fca00078e0a00 */
[----:B------:R-:W-:Y:S02]  /*46a0*/  VIMNMX R7, R7, R8, !PT ;  /* 0x0000000807077248 */ /* 0x000fe40007fe0100 */
[----:B------:R-:W-:-:S07]  /*46b0*/  VIADDMNMX R5, R8, UR5, R5, PT ;  /* 0x0000000508057c46 */ /* 0x000fce000b800105 */
.L_x_4771:
[----:B------:R-:W0:Y:S01]  /*46c0*/  SHFL.IDX PT, R15, R6, 0x1, 0x1c1f ;  /* 0x003c1f00060f7f89 */ /* 0x000e2200000e0000 */
[----:B------:R-:W-:Y:S02]  /*46d0*/  PLOP3.LUT P0, PT, PT, PT, UP1, 0x40, 0x0 ;  /* 0x000000000000781c */ /* 0x000fe40003f0e818 */
[----:B0-----:R-:W-:Y:S01]  /*46e0*/  VIADDMNMX R8, R15, R11, R10, PT ;  /* 0x0000000b0f087246 */ /* 0x001fe2000380010a */
[----:B------:R-:W-:-:S10]  /*46f0*/  IMAD.IADD R9, R12, 0x1, R15 ;  /* 0x000000010c097824 */ /* 0x000fd400078e020f */
[----:B------:R-:W-:Y:S05]  /*4700*/  @P0 BRA `(.L_x_4775) ;  /* 0x0000000000640947 */ /* 0x000fea0003800000 */
        /* <DEDUP_REMOVED lines=14> */
.L_x_4777:
[----:B------:R-:W-:-:S06]  /*47f0*/  UISETP.NE.AND UP2, UPT, UR5, 0x1, UPT ;  /* 0x000000010500788c */ /* 0x000fcc000bf45270 */
[----:B------:R-:W-:-:S05]  /*4800*/  PLOP3.LUT P0, PT, PT, PT, UP2, 0x80, 0x0 ;  /* 0x000000000000781c */ /* 0x000fca0003f0f028 */
[----:B------:R-:W-:-:S08]  /*4810*/  @UP2 ULDC.64 UR14, c[0x0][0x9e8] ;  /* 0x00027a00000e2ab9 */ /* 0x000fd00000000a00 */
[----:B------:R-:W-:-:S05]  /*4820*/  @P0 IMAD.HI.U32 R10, R6, UR14, RZ ;  /* 0x0000000e060a0c27 */ /* 0x000fca000f8e00ff */
[----:B------:R-:W-:-:S07]  /*4830*/  @P0 SHF.R.U32.HI R6, RZ, UR15, R10 ;  /* 0x0000000fff060c19 */ /* 0x000fce000801160a */
.L_x_4778:
[----:B------:R-:W-:Y:S05]  /*4840*/  BSYNC B0 ;  /* 0x0000000000007941 */ /* 0x000fea0003800000 */
.L_x_4776:
[----:B------:R-:W-:-:S04]  /*4850*/  IMAD.U32 R11, RZ, RZ, UR19 ;  /* 0x00000013ff0b7e24 */ /* 0x000fc8000f8e00ff */
[----:B------:R-:W-:-:S04]  /*4860*/  IMAD R11, R6, UR5, -R11 ;  /* 0x00000005060b7c24 */ /* 0x000fc8000f8e0a0b */
[----:B------:R-:W-:-:S05]  /*4870*/  IMAD.IADD R11, R11, 0x1, -R0 ;  /* 0x000000010b0b7824 */ /* 0x000fca00078e0a00 */
[----:B------:R-:W-:Y:S02]  /*4880*/  VIMNMX R9, R9, R11, !PT ;  /* 0x0000000b09097248 */ /* 0x000fe40007fe0100 */
[----:B------:R-:W-:-:S07]  /*4890*/  VIADDMNMX R8, R11, UR5, R8, PT ;  /* 0x000000050b087c46 */ /* 0x000fce000b800108 */
.L_x_4775:
[----:B------:R-:W-:Y:S01]  /*48a0*/  UIMAD UR10, UR42, UR10, 0x40 ;  /* 0x000000402a0a74a4 */ /* 0x000fe2000f8e020a */
[----:B------:R-:W-:Y:S01]  /*48b0*/  BAR.SYNC.DEFER_BLOCKING 0xf, 0x100 ;  /* 0x03c4000000007b1d */ /* 0x000fe20000010000 */
[----:B------:R-:W-:Y:S02]  /*48c0*/  UP2UR UR14, UPR, URZ, 0x1 ;  /* 0x000000013f0e7883 */ /* 0x000fe40008000000 */
[----:B------:R-:W-:Y:S02]  /*48d0*/  UISETP.GE.AND UP6, UPT, UR10, 0x1, UPT ;  /* 0x000000010a00788c */ /* 0x000fe4000bfc6270 */
[----:B------:R-:W-:Y:S02]  /*48e0*/  UISETP.GE.AND UP2, UPT, UR10, 0x2, UPT ;  /* 0x000000020a00788c */ /* 0x000fe4000bf46270 */
[----:B------:R-:W-:Y:S02]  /*48f0*/  UISETP.GE.AND UP3, UPT, UR10, 0x9, UPT ;  /* 0x000000090a00788c */ /* 0x000fe4000bf66270 */
[----:B------:R-:W-:Y:S01]  /*4900*/  PLOP3.LUT P4, PT, PT, PT, UP6, 0x40, 0x0 ;  /* 0x000000000000781c */ /* 0x000fe20003f8e868 */
[----:B------:R-:W-:Y:S01]  /*4910*/  UISETP.GE.AND UP4, UPT, UR10, 0xa, UPT ;  /* 0x0000000a0a00788c */ /* 0x000fe2000bf86270 */
[----:B------:R-:W-:Y:S01]  /*4920*/  PLOP3.LUT P0, PT, PT, PT, UP2, 0x40, 0x0 ;  /* 0x000000000000781c */ /* 0x000fe20003f0e828 */
[----:B------:R-:W-:Y:S01]  /*4930*/  UISETP.GE.AND UP5, UPT, UR10, 0x11, UPT ;  /* 0x000000110a00788c */ /* 0x000fe2000bfa6270 */
[----:B------:R-:W-:Y:S01]  /*4940*/  ISETP.GT.AND P4, PT, R9, RZ, P4 ;  /* 0x000000ff0900720c */ /* 0x000fe20002784270 */
[----:B------:R-:W-:Y:S01]  /*4950*/  UISETP.GE.AND UP0, UPT, UR10, 0x29, UPT ;  /* 0x000000290a00788c */ /* 0x000fe2000bf06270 */
[----:B------:R-:W-:-:S02]  /*4960*/  PLOP3.LUT P3, PT, PT, PT, UP3, 0x40, 0x0 ;  /* 0x000000000000781c */ /* 0x000fc40003f6e838 */
[----:B------:R-:W-:Y:S02]  /*4970*/  ISETP.LT.OR P4, PT, R8, 0x1, P4 ;  /* 0x000000010800780c */ /* 0x000fe40002781670 */
[C---:B------:R-:W-:Y:S02]  /*4980*/  ISETP.GT.AND P0, PT, R7.reuse, 0x1, P0 ;  /* 0x000000010700780c */ /* 0x040fe40000704270 */
[----:B------:R-:W-:Y:S02]  /*4990*/  ISETP.GT.AND P3, PT, R7, 0x8, P3 ;  /* 0x000000080700780c */ /* 0x000fe40001f64270 */
[----:B------:R-:W-:Y:S01]  /*49a0*/  PLOP3.LUT P1, PT, PT, PT, UP6, 0x40, 0x0 ;  /* 0x000000000000781c */ /* 0x000fe20003f2e868 */
[----:B------:R-:W-:Y:S01]  /*49b0*/  UISETP.GE.AND UP6, UPT, UR10, 0x12, UPT ;  /* 0x000000120a00788c */ /* 0x000fe2000bfc6270 */
[----:B------:R-:W-:Y:S02]  /*49c0*/  FSEL R26, R26, -INF , !P4 ;  /* 0xff8000001a1a7808 */ /* 0x000fe40006000000 */
[----:B------:R-:W-:-:S02]  /*49d0*/  PLOP3.LUT P4, PT, PT, PT, UP4, 0x40, 0x0 ;  /* 0x000000000000781c */ /* 0x000fc40003f8e848 */
[C---:B------:R-:W-:Y:S02]  /*49e0*/  ISETP.LT.OR P0, PT, R5.reuse, 0x2, P0 ;  /* 0x000000020500780c */ /* 0x040fe40000701670 */
[----:B------:R-:W-:Y:S02]  /*49f0*/  ISETP.LT.OR P3, PT, R5, 0x9, P3 ;  /* 0x000000090500780c */ /* 0x000fe40001f61670 */
[C---:B------:R-:W-:Y:S02]  /*4a00*/  ISETP.GT.AND P1, PT, R7.reuse, RZ, P1 ;  /* 0x000000ff0700720c */ /* 0x040fe40000f24270 */
[----:B------:R-:W-:Y:S02]  /*4a10*/  ISETP.GT.AND P4, PT, R7, 0x9, P4 ;  /* 0x000000090700780c */ /* 0x000fe40002784270 */
[----:B------:R-:W-:Y:S02]  /*4a20*/  FSEL R25, R25, -INF , !P0 ;  /* 0xff80000019197808 */ /* 0x000fe40004000000 */
[----:B------:R-:W-:-:S02]  /*4a30*/  FSEL R28, R28, -INF , !P3 ;  /* 0xff8000001c1c7808 */ /* 0x000fc40005800000 */
[----:B------:R-:W-:Y:S01]  /*4a40*/  PLOP3.LUT P2, PT, PT, PT, UP2, 0x40, 0x0 ;  /* 0x000000000000781c */ /* 0x000fe20003f4e828 */
[----:B------:R-:W-:Y:S01]  /*4a50*/  UISETP.GE.AND UP2, UPT, UR10, 0x19, UPT ;  /* 0x000000190a00788c */ /* 0x000fe2000bf46270 */
[----:B------:R-:W-:Y:S01]  /*4a60*/  PLOP3.LUT P0, PT, PT, PT, UP4, 0x40, 0x0 ;  /* 0x000000000000781c */ /* 0x000fe20003f0e848 */
[----:B------:R-:W-:Y:S01]  /*4a70*/  UISETP.GE.AND UP4, UPT, UR10, 0x21, UPT ;  /* 0x000000210a00788c */ /* 0x000fe2000bf86270 */
[----:B------:R-:W-:Y:S02]  /*4a80*/  PLOP3.LUT P3, PT, PT, PT, UP5, 0x40, 0x0 ;  /* 0x000000000000781c */ /* 0x000fe40003f6e858 */
[C---:B------:R-:W-:Y:S02]  /*4a90*/  ISETP.LT.OR P1, PT, R5.reuse, 0x1, P1 ;  /* 0x000000010500780c */ /* 0x040fe40000f21670 */
[----:B------:R-:W-:Y:S02]  /*4aa0*/  ISETP.LT.OR P4, PT, R5, 0xa, P4 ;  /* 0x0000000a0500780c */ /* 0x000fe40002781670 */
[----:B------:R-:W-:-:S02]  /*4ab0*/  ISETP.GT.AND P2, PT, R9, 0x1, P2 ;  /* 0x000000010900780c */ /* 0x000fc40001744270 */
[C---:B------:R-:W-:Y:S02]  /*4ac0*/  ISETP.GT.AND P0, PT, R9.reuse, 0x9, P0 ;  /* 0x000000090900780c */ /* 0x040fe40000704270 */
[----:B------:R-:W-:Y:S02]  /*4ad0*/  ISETP.GT.AND P3, PT, R9, 0x10, P3 ;  /* 0x000000100900780c */ /* 0x000fe40001f64270 */
[----:B------:R-:W-:Y:S02]  /*4ae0*/  FSEL R24, R24, -INF , !P1 ;  /* 0xff80000018187808 */ /* 0x000fe40004800000 */
[----:B------:R-:W-:Y:S01]  /*4af0*/  PLOP3.LUT P1, PT, PT, PT, UP3, 0x40, 0x0 ;  /* 0x000000000000781c */ /* 0x000fe20003f2e838 */
[----:B------:R-:W-:Y:S01]  /*4b00*/  UISETP.GE.AND UP3, UPT, UR10, 0x1a, UPT ;  /* 0x0000001a0a00788c */ /* 0x000fe2000bf66270 */
[----:B------:R-:W-:Y:S02]  /*4b10*/  FSEL R29, R29, -INF , !P4 ;  /* 0xff8000001d1d7808 */ /* 0x000fe40006000000 */
[----:B------:R-:W-:-:S02]  /*4b20*/  PLOP3.LUT P4, PT, PT, PT, UP6, 0x40, 0x0 ;  /* 0x000000000000781c */ /* 0x000fc40003f8e868 */
[C---:B------:R-:W-:Y:S02]  /*4b30*/  ISETP.LT.OR P2, PT, R8.reuse, 0x2, P2 ;  /* 0x000000020800780c */ /* 0x040fe40001741670 */
[C---:B------:R-:W-:Y:S02]  /*4b40*/  ISETP.LT.OR P0, PT, R8.reuse, 0xa, P0 ;  /* 0x0000000a0800780c */ /* 0x040fe40000701670 */
[----:B------:R-:W-:Y:S02]  /*4b50*/  ISETP.LT.OR P3, PT, R8, 0x11, P3 ;  /* 0x000000110800780c */ /* 0x000fe40001f61670 */
[C---:B------:R-:W-:Y:S02]  /*4b60*/  ISETP.GT.AND P1, PT, R9.reuse, 0x8, P1 ;  /* 0x000000080900780c */ /* 0x040fe40000f24270 */
[----:B------:R-:W-:Y:S02]  /*4b70*/  ISETP.GT.AND P4, PT, R9, 0x11, P4 ;  /* 0x000000110900780c */ /* 0x000fe40002784270 */
[----:B------:R-:W-:-:S02]  /*4b80*/  FSEL R27, R27, -INF , !P2 ;  /* 0xff8000001b1b7808 */ /* 0x000fc40005000000 */
[----:B------:R-:W-:Y:S02]  /*4b90*/  FSEL R31, R31, -INF , !P0 ;  /* 0xff8000001f1f7808 */ /* 0x000fe40004000000 */
[----:B------:R-:W-:Y:S02]  /*4ba0*/  FSEL R34, R34, -INF , !P3 ;  /* 0xff80000022227808 */ /* 0x000fe40005800000 */
[----:B------:R-:W-:Y:S01]  /*4bb0*/  PLOP3.LUT P2, PT, PT, PT, UP5, 0x40, 0x0 ;  /* 0x000000000000781c */ /* 0x000fe20003f4e858 */
[----:B------:R-:W-:Y:S01]  /*4bc0*/  UISETP.GE.AND UP5, UPT, UR10, 0x22, UPT ;  /* 0x000000220a00788c */ /* 0x000fe2000bfa6270 */
[----:B------:R-:W-:Y:S02]  /*4bd0*/  PLOP3.LUT P0, PT, PT, PT, UP2, 0x40, 0x0 ;  /* 0x000000000000781c */ /* 0x000fe40003f0e828 */
[----:B------:R-:W-:Y:S02]  /*4be0*/  PLOP3.LUT P3, PT, PT, PT, UP3, 0x40, 0x0 ;  /* 0x000000000000781c */ /* 0x000fe40003f6e838 */
[----:B------:R-:W-:-:S02]  /*4bf0*/  ISETP.LT.OR P1, PT, R8, 0x9, P1 ;  /* 0x000000090800780c */ /* 0x000fc40000f21670 */
[----:B------:R-:W-:Y:S02]  /*4c00*/  ISETP.LT.OR P4, PT, R8, 0x12, P4 ;  /* 0x000000120800780c */ /* 0x000fe40002781670 */
[C---:B------:R-:W-:Y:S02]  /*4c10*/  ISETP.GT.AND P2, PT, R7.reuse, 0x10, P2 ;  /* 0x000000100700780c */ /* 0x040fe40001744270 */
[C---:B------:R-:W-:Y:S02]  /*4c20*/  ISETP.GT.AND P0, PT, R7.reuse, 0x18, P0 ;  /* 0x000000180700780c */ /* 0x040fe40000704270 */
[----:B------:R-:W-:Y:S02]  /*4c30*/  ISETP.GT.AND P3, PT, R7, 0x19, P3 ;  /* 0x000000190700780c */ /* 0x000fe40001f64270 */
[----:B------:R-:W-:Y:S02]  /*4c40*/  FSEL R30, R30, -INF , !P1 ;  /* 0xff8000001e1e7808 */ /* 0x000fe40004800000 */
[----:B------:R-:W-:Y:S01]  /*4c50*/  PLOP3.LUT P1, PT, PT, PT, UP6, 0x40, 0x0 ;  /* 0x000000000000781c */ /* 0x000fe20003f2e868 */
[----:B------:R-:W-:Y:S01]  /*4c60*/  UISETP.GE.AND UP6, UPT, UR10, 0x3a, UPT ;  /* 0x0000003a0a00788c */ /* 0x000fe2000bfc6270 */
[----:B------:R-:W-:-:S02]  /*4c70*/  FSEL R35, R35, -INF , !P4 ;  /* 0xff80000023237808 */ /* 0x000fc40006000000 */
[----:B------:R-:W-:Y:S02]  /*4c80*/  PLOP3.LUT P4, PT, PT, PT, UP4, 0x40, 0x0 ;  /* 0x000000000000781c */ /* 0x000fe40003f8e848 */
[C---:B------:R-:W-:Y:S02]  /*4c90*/  ISETP.LT.OR P2, PT, R5.reuse, 0x11, P2 ;  /* 0x000000110500780c */ /* 0x040fe40001741670 */
[C---:B------:R-:W-:Y:S02]  /*4ca0*/  ISETP.LT.OR P0, PT, R5.reuse, 0x19, P0 ;  /* 0x000000190500780c */ /* 0x040fe40000701670 */
[----:B------:R-:W-:Y:S02]  /*4cb0*/  ISETP.LT.OR P3, PT, R5, 0x1a, P3 ;  /* 0x0000001a0500780c */ /* 0x000fe40001f61670 */
[C---:B------:R-:W-:Y:S02]  /*4cc0*/  ISETP.GT.AND P1, PT, R7.reuse, 0x11, P1 ;  /* 0x000000110700780c */ /* 0x040fe40000f24270 */
[----:B------:R-:W-:-:S02]  /*4cd0*/  ISETP.GT.AND P4, PT, R7, 0x20, P4 ;  /* 0x000000200700780c */ /* 0x000fc40002784270 */
[----:B------:R-:W-:Y:S02]  /*4ce0*/  FSEL R32, R32, -INF , !P2 ;  /* 0xff80000020207808 */ /* 0x000fe40005000000 */
[----:B------:R-:W-:Y:S02]  /*4cf0*/  FSEL R36, R36, -INF , !P0 ;  /* 0xff80000024247808 */ /* 0x000fe40004000000 */
[----:B------:R-:W-:Y:S02]  /*4d00*/  FSEL R37, R37, -INF , !P3 ;  /* 0xff80000025257808 */ /* 0x000fe40005800000 */
[----:B------:R-:W-:Y:S01]  /*4d10*/  PLOP3.LUT P2, PT, PT, PT, UP2, 0x40, 0x0 ;  /* 0x000000000000781c */ /* 0x000fe20003f4e828 */
[----:B------:R-:W-:Y:S01]  /*4d20*/  UISETP.GE.AND UP2, UPT, UR10, 0x2a, UPT ;  /* 0x0000002a0a00788c */ /* 0x000fe2000bf46270 */
[----:B------:R-:W-:Y:S02]  /*4d30*/  PLOP3.LUT P0, PT, PT, PT, UP5, 0x40, 0x0 ;  /* 0x000000000000781c */ /* 0x000fe40003f0e858 */
[----:B------:R-:W-:-:S02]  /*4d40*/  PLOP3.LUT P3, PT, PT, PT, UP0, 0x40, 0x0 ;  /* 0x000000000000781c */ /* 0x000fc40003f6e808 */
[C---:B------:R-:W-:Y:S02]  /*4d50*/  ISETP.LT.OR P1, PT, R5.reuse, 0x12, P1 ;  /* 0x000000120500780c */ /* 0x040fe40000f21670 */
[----:B------:R-:W-:Y:S02]  /*4d60*/  ISETP.LT.OR P4, PT, R5, 0x21, P4 ;  /* 0x000000210500780c */ /* 0x000fe40002781670 */
        /* <DEDUP_REMOVED lines=8> */
[----:B------:R-:W-:Y:S02]  /*4df0*/  ISETP.LT.OR P3, PT, R5, 0x29, P3 ;  /* 0x000000290500780c */ /* 0x000fe40001f61670 */
[----:B------:R-:W-:Y:S02]  /*4e00*/  ISETP.GT.AND P4, PT, R7, 0x29, P4 ;  /* 0x000000290700780c */ /* 0x000fe40002784270 */
[----:B------:R-:W-:Y:S02]  /*4e10*/  FSEL R41, R41, -INF , !P0 ;  /* 0xff80000029297808 */ /* 0x000fe40004000000 */
[----:B------:R-:W-:-:S02]  /*4e20*/  FSEL R44, R44, -INF , !P3 ;  /* 0xff8000002c2c7808 */ /* 0x000fc40005800000 */
[----:B------:R-:W-:Y:S01]  /*4e30*/  PLOP3.LUT P0, PT, PT, PT, UP4, 0x40, 0x0 ;  /* 0x000000000000781c */ /* 0x000fe20003f0e848 */
[----:B------:R-:W-:Y:S01]  /*4e40*/  UISETP.GE.AND UP4, UPT, UR10, 0x32, UPT ;  /* 0x000000320a00788c */ /* 0x000fe2000bf86270 */
[----:B------:R-:W-:Y:S02]  /*4e50*/  PLOP3.LUT P3, PT, PT, PT, UP3, 0x40, 0x0 ;  /* 0x000000000000781c */ /* 0x000fe40003f6e838 */
[----:B------:R-:W-:Y:S02]  /*4e60*/  ISETP.LT.OR P4, PT, R5, 0x2a, P4 ;  /* 0x0000002a0500780c */ /* 0x000fe40002781670 */
[----:B------:R-:W-:Y:S02]  /*4e70*/  ISETP.GT.AND P3, PT, R7, 0x30, P3 ;  /* 0x000000300700780c */ /* 0x000fe40001f64270 */
[----:B------:R-:W-:Y:S02]  /*4e80*/  FSEL R45, R45, -INF , !P4 ;  /* 0xff8000002d2d7808 */ /* 0x000fe40006000000 */
[----:B------:R-:W-:-:S02]  /*4e90*/  PLOP3.LUT P4, PT, PT, PT, UP4, 0x40, 0x0 ;  /* 0x000000000000781c */ /* 0x000fc40003f8e848 */
[----:B------:R-:W-:Y:S02]  /*4ea0*/  ISETP.LT.OR P3, PT, R5, 0x31, P3 ;  /* 0x000000310500780c */ /* 0x000fe40001f61670 */
[----:B------:R-:W-:Y:S02]  /*4eb0*/  ISETP.GT.AND P4, PT, R7, 0x31, P4 ;  /* 0x000000310700780c */ /* 0x000fe40002784270 */
[----:B------:R-:W-:Y:S02]  /*4ec0*/  FSEL R48, R48, -INF , !P3 ;  /* 0xff80000030307808 */ /* 0x000fe40005800000 */
[----:B------:R-:W-:Y:S01]  /*4ed0*/  PLOP3.LUT P3, PT, PT, PT, UP5, 0x40, 0x0 ;  /* 0x000000000000781c */ /* 0x000fe20003f6e858 */
[----:B------:R-:W-:Y:S01]  /*4ee0*/  UISETP.GE.AND UP5, UPT, UR10, 0x39, UPT ;  /* 0x000000390a00788c */ /* 0x000fe2000bfa6270 */
[----:B------:R-:W-:Y:S02]  /*4ef0*/  ISETP.LT.OR P4, PT, R5, 0x32, P4 ;  /* 0x000000320500780c */ /* 0x000fe40002781670 */
[----:B------:R-:W-:Y:S01]  /*4f00*/  ISETP.GT.AND P2, PT, R9, 0x18, P2 ;  /* 0x000000180900780c */ /* 0x000fe20001744270 */
[----:B------:R-:W-:Y:S01]  /*4f10*/  ULDC UR10, c[0x0][0x988] ;  /* 0x00026200000a7ab9 */ /* 0x000fe20000000800 */
[----:B------:R-:W-:-:S02]  /*4f20*/  FSEL R49, R49, -INF , !P4 ;  /* 0xff80000031317808 */ /* 0x000fc40006000000 */
[----:B------:R-:W-:Y:S02]  /*4f30*/  PLOP3.LUT P4, PT, PT, PT, UP5, 0x40, 0x0 ;  /* 0x000000000000781c */ /* 0x000fe40003f8e858 */
[----:B------:R-:W-:Y:S02]  /*4f40*/  ISETP.GT.AND P1, PT, R9, 0x19, P1 ;  /* 0x000000190900780c */ /* 0x000fe40000f24270 */
[----:B------:R-:W-:Y:S02]  /*4f50*/  ISETP.GT.AND P4, PT, R7, 0x38, P4 ;  /* 0x000000380700780c */ /* 0x000fe40002784270 */
[C---:B------:R-:W-:Y:S02]  /*4f60*/  ISETP.LT.OR P2, PT, R8.reuse, 0x19, P2 ;  /* 0x000000190800780c */ /* 0x040fe40001741670 */
[----:B------:R-:W-:Y:S02]  /*4f70*/  ISETP.LT.OR P4, PT, R5, 0x39, P4 ;  /* 0x000000390500780c */ /* 0x000fe40002781670 */
[----:B------:R-:W-:-:S02]  /*4f80*/  ISETP.LT.OR P1, PT, R8, 0x1a, P1 ;  /* 0x0000001a0800780c */ /* 0x000fc40000f21670 */
[----:B------:R-:W-:Y:S02]  /*4f90*/  FSEL R52, R52, -INF , !P4 ;  /* 0xff80000034347808 */ /* 0x000fe40006000000 */
[----:B------:R-:W-:Y:S02]  /*4fa0*/  PLOP3.LUT P4, PT, PT, PT, UP6, 0x40, 0x0 ;  /* 0x000000000000781c */ /* 0x000fe40003f8e868 */
[----:B------:R-:W-:Y:S02]  /*4fb0*/  FSEL R38, R38, -INF , !P2 ;  /* 0xff80000026267808 */ /* 0x000fe40005000000 */
[----:B------:R-:W-:Y:S02]  /*4fc0*/  ISETP.GT.AND P4, PT, R7, 0x39, P4 ;  /* 0x000000390700780c */ /* 0x000fe40002784270 */
[----:B------:R-:W-:Y:S02]  /*4fd0*/  FMNMX.FTZ R7, R26, R27, !PT ;  /* 0x0000001b1a077209 */ /* 0x000fe40007810000 */
[----:B------:R-:W-:-:S02]  /*4fe0*/  ISETP.LT.OR P4, PT, R5, 0x3a, P4 ;  /* 0x0000003a0500780c */ /* 0x000fc40002781670 */
[----:B------:R-:W-:Y:S02]  /*4ff0*/  FMNMX.FTZ R5, R24, R25, !PT ;  /* 0x0000001918057209 */ /* 0x000fe40007810000 */
[----:B------:R-:W-:Y:S02]  /*5000*/  FSEL R53, R53, -INF , !P4 ;  /* 0xff80000035357808 */ /* 0x000fe40006000000 */
[----:B------:R-:W-:Y:S02]  /*5010*/  FMNMX.FTZ R6, R28, R5, !PT ;  /* 0x000000051c067209 */ /* 0x000fe40007810000 */
[----:B------:R-:W-:Y:S02]  /*5020*/  ISETP.GT.AND P0, PT, R9, 0x20, P0 ;  /* 0x000000200900780c */ /* 0x000fe40000704270 */
[----:B------:R-:W-:Y:S02]  /*5030*/  FMNMX.FTZ R5, R29, R6, !PT ;  /* 0x000000061d057209 */ /* 0x000fe40007810000 */
[----:B------:R-:W-:Y:S01]  /*5040*/  PLOP3.LUT P4, PT, PT, PT, UP0, 0x40, 0x0 ;  /* 0x000000000000781c */ /* 0x000fe20003f8e808 */
[----:B------:R-:W-:Y:S01]  /*5050*/  UISETP.NE.AND UP0, UPT, UR14, URZ, UPT ;  /* 0x0000003f0e00728c */ /* 0x000fe2000bf05270 */
[----:B------:R-:W-:-:S02]  /*5060*/  FMNMX.FTZ R6, R32, R5, !PT ;  /* 0x0000000520067209 */ /* 0x000fc40007810000 */
[----:B------:R-:W-:Y:S02]  /*5070*/  FSEL R39, R39, -INF , !P1 ;  /* 0xff80000027277808 */ /* 0x000fe40004800000 */
[----:B------:R-:W-:Y:S02]  /*5080*/  FMNMX.FTZ R5, R33, R6, !PT ;  /* 0x0000000621057209 */ /* 0x000fe40007810000 */
[----:B------:R-:W-:Y:S02]  /*5090*/  ISETP.GT.AND P3, PT, R9, 0x21, P3 ;  /* 0x000000210900780c */ /* 0x000fe40001f64270 */
[----:B------:R-:W-:Y:S02]  /*50a0*/  FMNMX.FTZ R6, R36, R5, !PT ;  /* 0x0000000524067209 */ /* 0x000fe40007810000 */
[----:B------:R-:W-:Y:S02]  /*50b0*/  ISETP.LT.OR P0, PT, R8, 0x21, P0 ;  /* 0x000000210800780c */ /* 0x000fe40000701670 */
[----:B------:R-:W-:-:S02]  /*50c0*/  FMNMX.FTZ R5, R37, R6, !PT ;  /* 0x0000000625057209 */ /* 0x000fc40007810000 */
[----:B------:R-:W-:Y:S02]  /*50d0*/  PLOP3.LUT P2, PT, PT, PT, UP2, 0x40, 0x0 ;  /* 0x000000000000781c */ /* 0x000fe40003f4e828 */
[----:B------:R-:W-:Y:S02]  /*50e0*/  FMNMX.FTZ R6, R40, R5, !PT ;  /* 0x0000000528067209 */ /* 0x000fe40007810000 */
[----:B------:R-:W-:Y:S02]  /*50f0*/  ISETP.GT.AND P4, PT, R9, 0x28, P4 ;  /* 0x000000280900780c */ /* 0x000fe40002784270 */
[----:B------:R-:W-:Y:S02]  /*5100*/  FMNMX.FTZ R5, R41, R6, !PT ;  /* 0x0000000629057209 */ /* 0x000fe40007810000 */
[----:B------:R-:W-:Y:S02]  /*5110*/  ISETP.LT.OR P3, PT, R8, 0x22, P3 ;  /* 0x000000220800780c */ /* 0x000fe40001f61670 */
[----:B------:R-:W-:-:S02]  /*5120*/  FMNMX.FTZ R6, R44, R5, !PT ;  /* 0x000000052c067209 */ /* 0x000fc40007810000 */
[----:B------:R-:W-:Y:S02]  /*5130*/  FSEL R42, R42, -INF , !P0 ;  /* 0xff8000002a2a7808 */ /* 0x000fe40004000000 */
[----:B------:R-:W-:Y:S02]  /*5140*/  FMNMX.FTZ R5, R45, R6, !PT ;  /* 0x000000062d057209 */ /* 0x000fe40007810000 */
[----:B------:R-:W-:Y:S02]  /*5150*/  PLOP3.LUT P1, PT, PT, PT, UP3, 0x40, 0x0 ;  /* 0x000000000000781c */ /* 0x000fe40003f2e838 */
[----:B------:R-:W-:Y:S02]  /*5160*/  FMNMX.FTZ R6, R48, R5, !PT ;  /* 0x0000000530067209 */ /* 0x000fe40007810000 */
[----:B------:R-:W-:Y:S02]  /*5170*/  ISETP.LT.OR P4, PT, R8, 0x29, P4 ;  /* 0x000000290800780c */ /* 0x000fe40002781670 */
[----:B------:R-:W-:-:S02]  /*5180*/  FMNMX.FTZ R5, R49, R6, !PT ;  /* 0x0000000631057209 */ /* 0x000fc40007810000 */
[----:B------:R-:W-:Y:S02]  /*5190*/  FSEL R43, R43, -INF , !P3 ;  /* 0xff8000002b2b7808 */ /* 0x000fe40005800000 */
[----:B------:R-:W-:Y:S02]  /*51a0*/  FMNMX.FTZ R6, R52, R5, !PT ;  /* 0x0000000534067209 */ /* 0x000fe40007810000 */
[----:B------:R-:W-:Y:S02]  /*51b0*/  ISETP.GT.AND P2, PT, R9, 0x29, P2 ;  /* 0x000000290900780c */ /* 0x000fe40001744270 */
[----:B------:R-:W-:Y:S02]  /*51c0*/  FMNMX.FTZ R6, R53, R6, !PT ;  /* 0x0000000635067209 */ /* 0x000fe40007810000 */
[----:B------:R-:W-:Y:S02]  /*51d0*/  PLOP3.LUT P0, PT, PT, PT, UP4, 0x40, 0x0 ;  /* 0x000000000000781c */ /* 0x000fe40003f0e848 */
[----:B------:R-:W-:Y:S01]  /*51e0*/  FSEL R46, R46, -INF , !P4 ;  /* 0xff8000002e2e7808 */ /* 0x000fe20006000000 */
[----:B------:R-:W0:Y:S01]  /*51f0*/  SHFL.BFLY PT, R5, R6, 0x2, 0x1f ;  /* 0x0c401f0006057f89 */ /* 0x000e2200000e0000 */
[----:B------:R-:W-:-:S02]  /*5200*/  ISETP.LT.OR P2, PT, R8, 0x2a, P2 ;  /* 0x0000002a0800780c */ /* 0x000fc40001741670 */
[C---:B------:R-:W-:Y:S02]  /*5210*/  ISETP.GT.AND P1, PT, R9.reuse, 0x30, P1 ;  /* 0x000000300900780c */ /* 0x040fe40000f24270 */
[----:B------:R-:W-:Y:S02]  /*5220*/  PLOP3.LUT P3, PT, PT, PT, UP5, 0x40, 0x0 ;  /* 0x000000000000781c */ /* 0x000fe40003f6e858 */
[----:B------:R-:W-:Y:S02]  /*5230*/  ISETP.GT.AND P0, PT, R9, 0x31, P0 ;  /* 0x000000310900780c */ /* 0x000fe40000704270 */
[----:B------:R-:W-:Y:S02]  /*5240*/  FSEL R47, R47, -INF , !P2 ;  /* 0xff8000002f2f7808 */ /* 0x000fe40005000000 */
[----:B------:R-:W-:Y:S02]  /*5250*/  ISETP.LT.OR P1, PT, R8, 0x31, P1 ;  /* 0x000000310800780c */ /* 0x000fe40000f21670 */
[----:B------:R-:W-:-:S02]  /*5260*/  PLOP3.LUT P4, PT, PT, PT, UP6, 0x40, 0x0 ;  /* 0x000000000000781c */ /* 0x000fc40003f8e868 */
[C---:B------:R-:W-:Y:S02]  /*5270*/  ISETP.GT.AND P3, PT, R9.reuse, 0x38, P3 ;  /* 0x000000380900780c */ /* 0x040fe40001f64270 */
[----:B------:R-:W-:Y:S02]  /*5280*/  ISETP.LT.OR P0, PT, R8, 0x32, P0 ;  /* 0x000000320800780c */ /* 0x000fe40000701670 */
[----:B------:R-:W-:Y:S02]  /*5290*/  FSEL R50, R50, -INF , !P1 ;  /* 0xff80000032327808 */ /* 0x000fe40004800000 */
[----:B------:R-:W-:Y:S02]  /*52a0*/  ISETP.GT.AND P4, PT, R9, 0x39, P4 ;  /* 0x000000390900780c */ /* 0x000fe40002784270 */
[----:B------:R-:W-:Y:S02]  /*52b0*/  ISETP.LT.OR P3, PT, R8, 0x39, P3 ;  /* 0x000000390800780c */ /* 0x000fe40001f61670 */
[----:B0-----:R-:W-:-:S02]  /*52c0*/  FMNMX.FTZ R10, R6, R5, !PT ;  /* 0x00000005060a7209 */ /* 0x001fc40007810000 */
[----:B------:R-:W-:Y:S02]  /*52d0*/  FMNMX.FTZ R6, R30, R7, !PT ;  /* 0x000000071e067209 */ /* 0x000fe40007810000 */
[----:B------:R-:W-:Y:S01]  /*52e0*/  FSEL R51, R51, -INF , !P0 ;  /* 0xff80000033337808 */ /* 0x000fe20004000000 */
[----:B------:R-:W0:Y:S01]  /*52f0*/  SHFL.BFLY PT, R5, R10, 0x1, 0x1f ;  /* 0x0c201f000a057f89 */ /* 0x000e2200000e0000 */
[----:B------:R-:W-:Y:S02]  /*5300*/  FMNMX.FTZ R7, R31, R6, !PT ;  /* 0x000000061f077209 */ /* 0x000fe40007810000 */
[----:B------:R-:W-:Y:S02]  /*5310*/  ISETP.LT.OR P4, PT, R8, 0x3a, P4 ;  /* 0x0000003a0800780c */ /* 0x000fe40002781670 */
[----:B------:R-:W-:Y:S02]  /*5320*/  FMNMX.FTZ R6, R34, R7, !PT ;  /* 0x0000000722067209 */ /* 0x000fe40007810000 */
[----:B------:R-:W-:-:S02]  /*5330*/  FSEL R54, R54, -INF , !P3 ;  /* 0xff80000036367808 */ /* 0x000fc40005800000 */
[----:B------:R-:W-:Y:S02]  /*5340*/  FMNMX.FTZ R7, R35, R6, !PT ;  /* 0x0000000623077209 */ /* 0x000fe40007810000 */
[----:B------:R-:W-:Y:S02]  /*5350*/  FSEL R55, R55, -INF , !P4 ;  /* 0xff80000037377808 */ /* 0x000fe40006000000 */
        /* <DEDUP_REMOVED lines=27> */
[--C-:B------:R-:W-:Y:S01]  /*5510*/  FFMA.FTZ R48, R48, UR10, -R10.reuse ;  /* 0x0000000a30307c23 */ /* 0x100fe2000801080a */
[--C-:B------:R-:W-:Y:S01]  /*5520*/  FFMA.FTZ R49, R49, UR10, -R10.reuse ;  /* 0x0000000a31317c23 */ /* 0x100fe2000801080a */
[--C-:B------:R-:W-:Y:S01]  /*5530*/  FFMA.FTZ R52, R52, UR10, -R10.reuse ;  /* 0x0000000a34347c23 */ /* 0x100fe2000801080a */
[----:B------:R-:W-:Y:S01]  /*5540*/  FFMA.FTZ R10, R53, UR10, -R10 ;  /* 0x0000000a350a7c23 */ /* 0x000fe2000801080a */
[----:B------:R-:W-:Y:S08]  /*5550*/  MUFU.EX2 R24, R24 ;  /* 0x0000001800187308 */ /* 0x000ff00000000800 */
[----:B------:R-:W-:Y:S08]  /*5560*/  MUFU.EX2 R15, R10 ;  /* 0x0000000a000f7308 */ /* 0x000ff00000000800 */
[----:B------:R-:W2:Y:S01]  /*5570*/  MUFU.EX2 R25, R25 ;  /* 0x0000001900197308 */ /* 0x000ea20000000800 */
[----:B0-----:R-:W-:-:S05]  /*5580*/  FMNMX.FTZ R7, R6, R7, !PT ;  /* 0x0000000706077209 */ /* 0x001fca0007810000 */
[----:B------:R-:W0:Y:S02]  /*5590*/  SHFL.BFLY PT, R6, R7, 0x1, 0x1f ;  /* 0x0c201f0007067f89 */ /* 0x000e2400000e0000 */
[----:B------:R-:W-:Y:S08]  /*55a0*/  MUFU.EX2 R28, R28 ;  /* 0x0000001c001c7308 */ /* 0x000ff00000000800 */
[----:B------:R-:W3:Y:S01]  /*55b0*/  MUFU.EX2 R29, R29 ;  /* 0x0000001d001d7308 */ /* 0x000ee20000000800 */
[----:B--2---:R-:W-:-:S07]  /*55c0*/  F2FP.BF16.F32.PACK_AB R152, R25, R24 ;  /* 0x000000181998723e */ /* 0x004fce00000010ff */
[----:B------:R-:W-:Y:S01]  /*55d0*/  MUFU.EX2 R32, R32 ;  /* 0x0000002000207308 */ /* 0x000fe20000000800 */
[----:B0-----:R-:W-:-:S07]  /*55e0*/  FMNMX.FTZ R6, R7, R6, !PT ;  /* 0x0000000607067209 */ /* 0x001fce0007810000 */
[----:B------:R-:W-:Y:S01]  /*55f0*/  MUFU.EX2 R33, R33 ;  /* 0x0000002100217308 */ /* 0x000fe20000000800 */
[----:B---3--:R-:W-:Y:S02]  /*5600*/  F2FP.BF16.F32.PACK_AB R154, R29, R28 ;  /* 0x0000001c1d9a723e */ /* 0x008fe400000010ff */
[C---:B------:R-:W-:Y:S01]  /*5610*/  FSETP.NEU.FTZ.AND P0, PT, R6.reuse, -INF , PT ;  /* 0xff8000000600780b */ /* 0x040fe20003f1d000 */
[----:B------:R-:W-:-:S04]  /*5620*/  FMUL.FTZ R7, R6, UR10 ;  /* 0x0000000a06077c20 */ /* 0x000fc80008410000 */
[----:B------:R-:W-:Y:S01]  /*5630*/  MUFU.EX2 R36, R36 ;  /* 0x0000002400247308 */ /* 0x000fe20000000800 */
[----:B------:R-:W-:Y:S02]  /*5640*/  FSEL R11, R7, RZ, P0 ;  /* 0x000000ff070b7208 */ /* 0x000fe40000000000 */
[----:B------:R-:W-:-:S03]  /*5650*/  LEA.HI R7, R17, R16, RZ, 0x4 ;  /* 0x0000001011077211 */ /* 0x000fc600078f20ff */
[--C-:B------:R-:W-:Y:S01]  /*5660*/  FFMA.FTZ R26, R26, UR10, -R11.reuse ;  /* 0x0000000a1a1a7c23 */ /* 0x100fe2000801080b */
[----:B------:R-:W-:Y:S01]  /*5670*/  LOP3.LUT R9, R7, 0xfffffff0, RZ, 0xc0, !PT ;  /* 0xfffffff007097812 */ /* 0x000fe200078ec0ff */
[--C-:B------:R-:W-:Y:S01]  /*5680*/  FFMA.FTZ R27, R27, UR10, -R11.reuse ;  /* 0x0000000a1b1b7c23 */ /* 0x100fe2000801080b */
[--C-:B------:R-:W-:Y:S01]  /*5690*/  FFMA.FTZ R30, R30, UR10, -R11.reuse ;  /* 0x0000000a1e1e7c23 */ /* 0x100fe2000801080b */
[--C-:B------:R-:W-:Y:S01]  /*56a0*/  FFMA.FTZ R31, R31, UR10, -R11.reuse ;  /* 0x0000000a1f1f7c23 */ /* 0x100fe2000801080b */
[----:B------:R-:W-:Y:S01]  /*56b0*/  FFMA.FTZ R34, R34, UR10, -R11 ;  /* 0x0000000a22227c23 */ /* 0x000fe2000801080b */
[----:B------:R-:W-:Y:S01]  /*56c0*/  IMAD.IADD R9, R16, 0x1, -R9 ;  /* 0x0000000110097824 */ /* 0x000fe200078e0a09 */
[----:B------:R-:W-:Y:S01]  /*56d0*/  MUFU.EX2 R26, R26 ;  /* 0x0000001a001a7308 */ /* 0x000fe20000000800 */
[----:B------:R-:W-:Y:S01]  /*56e0*/  LEA.HI R16, R17, R16, RZ, 0x5 ;  /* 0x0000001011107211 */ /* 0x000fe200078f28ff */
[--C-:B------:R-:W-:Y:S01]  /*56f0*/  FFMA.FTZ R35, R35, UR10, -R11.reuse ;  /* 0x0000000a23237c23 */ /* 0x100fe2000801080b */
[----:B------:R-:W-:Y:S01]  /*5700*/  FFMA.FTZ R38, R38, UR10, -R11 ;  /* 0x0000000a26267c23 */ /* 0x000fe2000801080b */
[----:B------:R-:W-:Y:S01]  /*5710*/  SHF.R.S32.HI R8, RZ, 0x1f, R9 ;  /* 0x0000001fff087819 */ /* 0x000fe20000011409 */
[----:B------:R-:W-:Y:S01]  /*5720*/  FFMA.FTZ R39, R39, UR10, -R11 ;  /* 0x0000000a27277c23 */ /* 0x000fe2000801080b */
[----:B------:R-:W-:-:S02]  /*5730*/  IMAD.SHL.U32 R16, R16, 0x20, RZ ;  /* 0x0000002010107824 */ /* 0x000fc400078e00ff */
[--C-:B------:R-:W-:Y:S01]  /*5740*/  FFMA.FTZ R42, R42, UR10, -R11.reuse ;  /* 0x0000000a2a2a7c23 */ /* 0x100fe2000801080b */
[----:B------:R-:W-:Y:S01]  /*5750*/  LEA.HI R8, R8, R9, RZ, 0x3 ;  /* 0x0000000908087211 */ /* 0x000fe200078f18ff */
[----:B------:R-:W0:Y:S01]  /*5760*/  MUFU.EX2 R27, R27 ;  /* 0x0000001b001b7308 */ /* 0x000e220000000800 */
[--C-:B------:R-:W-:Y:S01]  /*5770*/  FFMA.FTZ R43, R43, UR10, -R11.reuse ;  /* 0x0000000a2b2b7c23 */ /* 0x100fe2000801080b */
[--C-:B------:R-:W-:Y:S01]  /*5780*/  FFMA.FTZ R46, R46, UR10, -R11.reuse ;  /* 0x0000000a2e2e7c23 */ /* 0x100fe2000801080b */
[C---:B------:R-:W-:Y:S01]  /*5790*/  LOP3.LUT R10, R8.reuse, 0xfffffff8, RZ, 0xc0, !PT ;  /* 0xfffffff8080a7812 */ /* 0x040fe200078ec0ff */
[----:B------:R-:W-:Y:S02]  /*57a0*/  IMAD.SHL.U32 R17, R8, 0x40, RZ ;  /* 0x0000004008117824 */ /* 0x000fe400078e00ff */
[--C-:B------:R-:W-:Y:S01]  /*57b0*/  FFMA.FTZ R47, R47, UR10, -R11.reuse ;  /* 0x0000000a2f2f7c23 */ /* 0x100fe2000801080b */
[--C-:B------:R-:W-:Y:S01]  /*57c0*/  FFMA.FTZ R50, R50, UR10, -R11.reuse ;  /* 0x0000000a32327c23 */ /* 0x100fe2000801080b */
[----:B------:R-:W-:Y:S01]  /*57d0*/  FFMA.FTZ R51, R51, UR10, -R11 ;  /* 0x0000000a33337c23 */ /* 0x000fe2000801080b */
[----:B------:R-:W-:Y:S01]  /*57e0*/  IMAD.IADD R10, R9, 0x1, -R10 ;  /* 0x00000001090a7824 */ /* 0x000fe200078e0a0a */
[----:B------:R-:W-:Y:S01]  /*57f0*/  SHF.R.S32.HI R9, RZ, 0x4, R7 ;  /* 0x00000004ff097819 */ /* 0x000fe20000011407 */
[----:B------:R-:W-:Y:S01]  /*5800*/  MUFU.EX2 R30, R30 ;  /* 0x0000001e001e7308 */ /* 0x000fe20000000800 */
[----:B------:R-:W-:Y:S01]  /*5810*/  LOP3.LUT R17, R17, 0x7ffffe00, RZ, 0xc0, !PT ;  /* 0x7ffffe0011117812 */ /* 0x000fe200078ec0ff */
[--C-:B------:R-:W-:Y:S01]  /*5820*/  FFMA.FTZ R54, R54, UR10, -R11.reuse ;  /* 0x0000000a36367c23 */ /* 0x100fe2000801080b */
[----:B------:R-:W-:Y:S01]  /*5830*/  SHF.L.U32 R7, R10, 0x6, RZ ;  /* 0x000000060a077819 */ /* 0x000fe200000006ff */
[----:B------:R-:W-:Y:S01]  /*5840*/  IMAD.SHL.U32 R12, R9, 0x8, RZ ;  /* 0x00000008090c7824 */ /* 0x000fe200078e00ff */
[----:B------:R-:W-:Y:S01]  /*5850*/  LOP3.LUT R9, R16, 0x7ffffc00, RZ, 0xc0, !PT ;  /* 0x7ffffc0010097812 */ /* 0x000fe200078ec0ff */
[----:B------:R-:W-:Y:S01]  /*5860*/  FFMA.FTZ R55, R55, UR10, -R11 ;  /* 0x0000000a37377c23 */ /* 0x000fe2000801080b */
[----:B------:R-:W-:Y:S01]  /*5870*/  LOP3.LUT R7, R7, 0x1c0, RZ, 0xc0, !PT ;  /* 0x000001c007077812 */ /* 0x000fe200078ec0ff */
[----:B------:R-:W2:Y:S01]  /*5880*/  MUFU.EX2 R31, R31 ;  /* 0x0000001f001f7308 */ /* 0x000ea20000000800 */
[----:B------:R-:W-:-:S02]  /*5890*/  LOP3.LUT P0, RZ, R10, 0x2, RZ, 0xc0, !PT ;  /* 0x000000020aff7812 */ /* 0x000fc4000780c0ff */
[----:B------:R-:W-:Y:S02]  /*58a0*/  LOP3.LUT R12, R7, 0x8, R12, 0xf8, !PT ;  /* 0x00000008070c7812 */ /* 0x000fe400078ef80c */
[----:B------:R-:W-:Y:S02]  /*58b0*/  SHF.R.U32.HI R7, RZ, 0x3, R7 ;  /* 0x00000003ff077819 */ /* 0x000fe40000011607 */
[----:B------:R-:W-:Y:S01]  /*58c0*/  LOP3.LUT P1, RZ, R10, 0x4, RZ, 0xc0, !PT ;  /* 0x000000040aff7812 */ /* 0x000fe2000782c0ff */
[----:B------:R-:W-:Y:S01]  /*58d0*/  MUFU.EX2 R34, R34 ;  /* 0x0000002200227308 */ /* 0x000fe20000000800 */
[----:B------:R-:W-:Y:S01]  /*58e0*/  LOP3.LUT R12, R12, R7, RZ, 0x3c, !PT ;  /* 0x000000070c0c7212 */ /* 0x000fe200078e3cff */
[----:B------:R-:W-:Y:S01]  /*58f0*/  FADD.FTZ R7, R24, R25 ;  /* 0x0000001918077221 */ /* 0x000fe20000010000 */
[----:B0-----:R-:W-:Y:S02]  /*5900*/  F2FP.BF16.F32.PACK_AB R153, R27, R26 ;  /* 0x0000001a1b99723e */ /* 0x001fe400000010ff */
[----:B------:R-:W-:Y:S01]  /*5910*/  IADD3 R12, R12, R17, R9 ;  /* 0x000000110c0c7210 */ /* 0x000fe20007ffe009 */
[----:B------:R-:W-:Y:S01]  /*5920*/  FADD.FTZ R8, R28, R7 ;  /* 0x000000071c087221 */ /* 0x000fe20000010000 */
[----:B------:R-:W-:Y:S01]  /*5930*/  F2FP.BF16.F32.PACK_AB R156, R33, R32 ;  /* 0x00000020219c723e */ /* 0x000fe200000010ff */
[----:B------:R-:W0:Y:S01]  /*5940*/  MUFU.EX2 R35, R35 ;  /* 0x0000002300237308 */ /* 0x000e220000000800 */
[----:B------:R-:W-:Y:S01]  /*5950*/  LEA R12, R12, UR37, 0x1 ;  /* 0x000000250c0c7c11 */ /* 0x000fe2000f8e08ff */
[----:B------:R-:W-:Y:S01]  /*5960*/  FADD.FTZ R7, R29, R8 ;  /* 0x000000081d077221 */ /* 0x000fe20000010000 */
[----:B--2---:R-:W-:-:S03]  /*5970*/  F2FP.BF16.F32.PACK_AB R155, R31, R30 ;  /* 0x0000001e1f9b723e */ /* 0x004fc600000010ff */
[----:B------:R-:W-:Y:S01]  /*5980*/  FADD.FTZ R8, R32, R7 ;  /* 0x0000000720087221 */ /* 0x000fe20000010000 */
[----:B------:R-:W-:Y:S01]  /*5990*/  FADD.FTZ R7, R26, R27 ;  /* 0x0000001b1a077221 */ /* 0x000fe20000010000 */
[----:B------:R-:W2:Y:S01]  /*59a0*/  MUFU.EX2 R38, R38 ;  /* 0x0000002600267308 */ /* 0x000ea20000000800 */
[----:B------:R-:W-:Y:S02]  /*59b0*/  VIADD R11, R12, 0x26840 ;  /* 0x000268400c0b7836 */ /* 0x000fe40000000000 */
[----:B------:R-:W-:Y:S01]  /*59c0*/  FADD.FTZ R9, R33, R8 ;  /* 0x0000000821097221 */ /* 0x000fe20000010000 */
[----:B------:R-:W-:Y:S01]  /*59d0*/  FADD.FTZ R8, R30, R7 ;  /* 0x000000071e087221 */ /* 0x000fe20000010000 */
[----:B------:R3:W-:Y:S02]  /*59e0*/  STSM.16.M88.4 [R12+0x26800], R152 ;  /* 0x026800980c007844 */ /* 0x0007e40000000200 */
[----:B------:R-:W-:Y:S01]  /*59f0*/  FADD.FTZ R10, R36, R9 ;  /* 0x00000009240a7221 */ /* 0x000fe20000010000 */
[----:B------:R-:W-:Y:S01]  /*5a00*/  FADD.FTZ R7, R31, R8 ;  /* 0x000000081f077221 */ /* 0x000fe20000010000 */
[----:B------:R-:W4:Y:S01]  /*5a10*/  MUFU.EX2 R37, R37 ;  /* 0x0000002500257308 */ /* 0x000f220000000800 */
[----:B0-----:R-:W-:-:S02]  /*5a20*/  F2FP.BF16.F32.PACK_AB R157, R35, R34 ;  /* 0x00000022239d723e */ /* 0x001fc400000010ff */
[----:B------:R-:W-:-:S04]  /*5a30*/  FADD.FTZ R8, R34, R7 ;  /* 0x0000000722087221 */ /* 0x000fc80000010000 */
[----:B------:R-:W-:Y:S01]  /*5a40*/  FADD.FTZ R7, R35, R8 ;  /* 0x0000000823077221 */ /* 0x000fe20000010000 */
[----:B------:R-:W0:Y:S03]  /*5a50*/  MUFU.EX2 R39, R39 ;  /* 0x0000002700277308 */ /* 0x000e260000000800 */
[----:B--2---:R-:W-:-:S05]  /*5a60*/  FADD.FTZ R8, R38, R7 ;  /* 0x0000000726087221 */ /* 0x004fca0000010000 */
[----:B------:R-:W2:Y:S01]  /*5a70*/  MUFU.EX2 R40, R40 ;  /* 0x0000002800287308 */ /* 0x000ea20000000800 */
[C---:B----4-:R-:W-:Y:S01]  /*5a80*/  FADD.FTZ R9, R37.reuse, R10 ;  /* 0x0000000a25097221 */ /* 0x050fe20000010000 */
[----:B------:R-:W-:-:S06]  /*5a90*/  F2FP.BF16.F32.PACK_AB R158, R37, R36 ;  /* 0x00000024259e723e */ /* 0x000fcc00000010ff */
[----:B------:R-:W4:Y:S01]  /*5aa0*/  MUFU.EX2 R42, R42 ;  /* 0x0000002a002a7308 */ /* 0x000f220000000800 */
[C---:B0-----:R-:W-:Y:S01]  /*5ab0*/  FADD.FTZ R7, R39.reuse, R8 ;  /* 0x0000000827077221 */ /* 0x041fe20000010000 */
[----:B------:R-:W-:-:S06]  /*5ac0*/  F2FP.BF16.F32.PACK_AB R159, R39, R38 ;  /* 0x00000026279f723e */ /* 0x000fcc00000010ff */
[----:B------:R-:W0:Y:S01]  /*5ad0*/  MUFU.EX2 R41, R41 ;  /* 0x0000002900297308 */ /* 0x000e220000000800 */
[----:B--2---:R-:W-:Y:S01]  /*5ae0*/  FADD.FTZ R10, R40, R9 ;  /* 0x00000009280a7221 */ /* 0x004fe20000010000 */
[----:B------:R-:W-:-:S05]  /*5af0*/  IMAD.MOV.U32 R9, RZ, RZ, 0x20 ;  /* 0x00000020ff097424 */ /* 0x000fca00078e00ff */
[----:B------:R-:W-:Y:S01]  /*5b00*/  SEL R9, R9, 0xffffffe0, !P0 ;  /* 0xffffffe009097807 */ /* 0x000fe20004000000 */
[----:B------:R-:W2:Y:S01]  /*5b10*/  MUFU.EX2 R43, R43 ;  /* 0x0000002b002b7308 */ /* 0x000ea20000000800 */
[----:B----4-:R-:W-:-:S07]  /*5b20*/  FADD.FTZ R8, R42, R7 ;  /* 0x000000072a087221 */ /* 0x010fce0000010000 */
[----:B------:R-:W4:Y:S01]  /*5b30*/  MUFU.EX2 R44, R44 ;  /* 0x0000002c002c7308 */ /* 0x000f220000000800 */
[C---:B0-----:R-:W-:Y:S01]  /*5b40*/  FADD.FTZ R17, R41.reuse, R10 ;  /* 0x0000000a29117221 */ /* 0x041fe20000010000 */
[----:B------:R-:W-:Y:S01]  /*5b50*/  VIADD R10, R12, 0x26800 ;  /* 0x000268000c0a7836 */ /* 0x000fe20000000000 */
[----:B------:R-:W-:-:S03]  /*5b60*/  F2FP.BF16.F32.PACK_AB R160, R41, R40 ;  /* 0x0000002829a0723e */ /* 0x000fc600000010ff */
[C---:B------:R-:W-:Y:S02]  /*5b70*/  @P1 VIADD R11, R10.reuse, 0xffffffc0 ;  /* 0xffffffc00a0b1836 */ /* 0x040fe40000000000 */
[----:B------:R-:W0:Y:S01]  /*5b80*/  MUFU.EX2 R46, R46 ;  /* 0x0000002e002e7308 */ /* 0x000e220000000800 */
[C---:B--2---:R-:W-:Y:S01]  /*5b90*/  FADD.FTZ R7, R43.reuse, R8 ;  /* 0x000000082b077221 */ /* 0x044fe20000010000 */
[----:B------:R-:W-:Y:S01]  /*5ba0*/  IMAD.IADD R10, R10, 0x1, R9 ;  /* 0x000000010a0a7824 */ /* 0x000fe200078e0209 */
[----:B------:R-:W-:Y:S02]  /*5bb0*/  F2FP.BF16.F32.PACK_AB R161, R43, R42 ;  /* 0x0000002a2ba1723e */ /* 0x000fe400000010ff */
[----:B------:R-:W-:Y:S02]  /*5bc0*/  IADD3 R9, R9, R11, RZ ;  /* 0x0000000b09097210 */ /* 0x000fe40007ffe0ff */
[----:B------:R3:W-:Y:S01]  /*5bd0*/  STSM.16.M88.4 [R10], R156 ;  /* 0x0000009c0a007844 */ /* 0x0007e20000000200 */
[----:B------:R-:W2:Y:S01]  /*5be0*/  MUFU.EX2 R45, R45 ;  /* 0x0000002d002d7308 */ /* 0x000ea20000000800 */
[----:B----4-:R-:W-:-:S07]  /*5bf0*/  FADD.FTZ R8, R44, R17 ;  /* 0x000000112c087221 */ /* 0x010fce0000010000 */
[----:B------:R-:W4:Y:S01]  /*5c00*/  MUFU.EX2 R47, R47 ;  /* 0x0000002f002f7308 */ /* 0x000f220000000800 */
[----:B0-----:R-:W-:-:S07]  /*5c10*/  FADD.FTZ R16, R46, R7 ;  /* 0x000000072e107221 */ /* 0x001fce0000010000 */
[----:B------:R-:W-:Y:S01]  /*5c20*/  MUFU.EX2 R48, R48 ;  /* 0x0000003000307308 */ /* 0x000fe20000000800 */
[C---:B--2---:R-:W-:Y:S01]  /*5c30*/  F2FP.BF16.F32.PACK_AB R162, R45.reuse, R44 ;  /* 0x0000002c2da2723e */ /* 0x044fe200000010ff */
[----:B------:R-:W-:-:S06]  /*5c40*/  FADD.FTZ R45, R45, R8 ;  /* 0x000000082d2d7221 */ /* 0x000fcc0000010000 */
[----:B------:R-:W0:Y:S01]  /*5c50*/  MUFU.EX2 R49, R49 ;  /* 0x0000003100317308 */ /* 0x000e220000000800 */
[C---:B----4-:R-:W-:Y:S01]  /*5c60*/  F2FP.BF16.F32.PACK_AB R163, R47.reuse, R46 ;  /* 0x0000002e2fa3723e */ /* 0x050fe200000010ff */
[----:B------:R-:W-:-:S04]  /*5c70*/  FADD.FTZ R47, R47, R16 ;  /* 0x000000102f2f7221 */ /* 0x000fc80000010000 */
[----:B------:R3:W-:Y:S02]  /*5c80*/  STSM.16.M88.4 [R11], R160 ;  /* 0x000000a00b007844 */ /* 0x0007e40000000200 */
[----:B------:R-:W-:Y:S08]  /*5c90*/  MUFU.EX2 R50, R50 ;  /* 0x0000003200327308 */ /* 0x000ff00000000800 */
[----:B------:R-:W2:Y:S01]  /*5ca0*/  MUFU.EX2 R51, R51 ;  /* 0x0000003300337308 */ /* 0x000ea20000000800 */
[----:B0-----:R-:W-:Y:S01]  /*5cb0*/  F2FP.BF16.F32.PACK_AB R164, R49, R48 ;  /* 0x0000003031a4723e */ /* 0x001fe200000010ff */
[----:B------:R-:W-:-:S04]  /*5cc0*/  FADD.FTZ R48, R48, R45 ;  /* 0x0000002d30307221 */ /* 0x000fc80000010000 */
[----:B------:R-:W-:Y:S02]  /*5cd0*/  FADD.FTZ R49, R49, R48 ;  /* 0x0000003031317221 */ /* 0x000fe40000010000 */
[----:B------:R-:W0:Y:S08]  /*5ce0*/  MUFU.EX2 R52, R52 ;  /* 0x0000003400347308 */ /* 0x000e300000000800 */
[----:B------:R-:W-:Y:S01]  /*5cf0*/  MUFU.EX2 R54, R54 ;  /* 0x0000003600367308 */ /* 0x000fe20000000800 */
[----:B--2---:R-:W-:Y:S01]  /*5d00*/  F2FP.BF16.F32.PACK_AB R165, R51, R50 ;  /* 0x0000003233a5723e */ /* 0x004fe200000010ff */
[----:B------:R-:W-:-:S04]  /*5d10*/  FADD.FTZ R50, R50, R47 ;  /* 0x0000002f32327221 */ /* 0x000fc80000010000 */
[----:B------:R-:W-:Y:S02]  /*5d20*/  FADD.FTZ R51, R51, R50 ;  /* 0x0000003233337221 */ /* 0x000fe40000010000 */
        /* <DEDUP_REMOVED lines=10> */
.L_x_4779:
[----:B------:R0:W2:Y:S01]  /*5dd0*/  SYNCS.PHASECHK.TRANS64.TRYWAIT P0, [UR37+0x28c50], R14 ;  /* 0x028c500eff0075a7 */ /* 0x0000a20008000165 */
[----:B------:R-:W-:Y:S05]  /*5de0*/  @!P5 BRA `(.L_x_4780) ;  /* 0x000000000004d947 */ /* 0x000fea0003800000 */
[----:B------:R-:W-:Y:S01]  /*5df0*/  BPT.TRAP 0x1 ;  /* 0x000000040000795c */ /* 0x000fe20000300000 */
.L_x_4780:
[----:B--2---:R-:W-:Y:S05]  /*5e00*/  @P0 BRA `(.L_x_4781) ;  /* 0x0000000000080947 */ /* 0x004fea0003800000 */
[----:B------:R-:W2:Y:S02]  /*5e10*/  SYNCS.PHASECHK.TRANS64.TRYWAIT P0, [UR37+0x28c50], R14 ;  /* 0x028c500eff0075a7 */ /* 0x000ea40008000165 */
[----:B--2---:R-:W-:Y:S05]  /*5e20*/  @!P0 BRA `(.L_x_4782) ;  /* 0x000000e400888947 */ /* 0x004fea0003800000 */
.L_x_4781:
[----:B------:R-:W-:Y:S01]  /*5e30*/  WARPGROUP.ARRIVE ;  /* 0x00000000000079c5 */ /* 0x000fe20000000000 */
[----:B------:R-:W-:Y:S01]  /*5e40*/  UMOV UR14, UR36 ;  /* 0x00000024000e7c82 */ /* 0x000fe20008000000 */
[----:B------:R-:W-:Y:S01]  /*5e50*/  UMOV UR15, 0x40000040 ;  /* 0x40000040000f7882 */ /* 0x000fe20000000000 */
[----:B------:R-:W-:Y:S01]  /*5e60*/  PLOP3.LUT P0, PT, PT, PT, UP1, 0x40, 0x0 ;  /* 0x000000000000781c */ /* 0x000fe20003f0e818 */
[----:B------:R-:W-:Y:S01]  /*5e70*/  @UP0 ULDC UR23, c[0x0][0x450] ;  /* 0x0001140000170ab9 */ /* 0x000fe20000000800 */
[----:B--2---:R-:W-:Y:S01]  /*5e80*/  @!P6 VIADD R13, R13, 0x28c60 ;  /* 0x00028c600d0de836 */ /* 0x004fe20000000000 */
[----:B------:R-:W-:Y:S01]  /*5e90*/  HGMMA.64x256x16.F32.BF16 R24, R152, gdesc[UR12].tnspB, RZ, !UPT, gsb0 ;  /* 0x43e0000c98187df0 */ /* 0x000fe2000c0018ff */
[----:B------:R-:W-:Y:S01]  /*5ea0*/  UIADD3 UR14, UR36, 0x80, URZ ;  /* 0x00000080240e7890 */ /* 0x000fe2000fffe03f */
[----:B------:R-:W-:Y:S01]  /*5eb0*/  UMOV UR15, 0x40000040 ;  /* 0x40000040000f7882 */ /* 0x000fe20000000000 */
[----:B------:R-:W-:Y:S01]  /*5ec0*/  UIMAD UR22, UR39, UR11, -UR18 ;  /* 0x0000000b271672a4 */ /* 0x000fe2000f8e0a12 */
[----:B------:R-:W-:Y:S01]  /*5ed0*/  @!P6 PRMT R13, RZ, 0x654, R13 ;  /* 0x00000654ff0de816 */ /* 0x000fe2000000000d */
[----:B------:R-:W-:Y:S01]  /*5ee0*/  UIADD3 UR42, UR42, -0x2, URZ ;  /* 0xfffffffe2a2a7890 */ /* 0x000fe2000fffe03f */
[----:B------:R-:W-:-:S02]  /*5ef0*/  WARPGROUP.DEPBAR.LE gsb0, 0x0 ;  /* 0x00008000000079c5 */ /* 0x000fc40000010000 */
        /* <DEDUP_REMOVED lines=15> */
[----:B------:R-:W2:Y:S02]  /*5ff0*/  S2UR UR14, SR_CTAID.X ;  /* 0x00000000000e79c3 */ /* 0x000ea40000002500 */
[----:B--2---:R-:W-:-:S03]  /*6000*/  USHF.L.U32 UR19, UR14, 0x6, URZ ;  /* 0x000000060e137899 */ /* 0x004fc6000800063f */
[----:B------:R-:W-:Y:S02]  /*6010*/  @UP0 ULDC UR14, c[0x0][0x44c] ;  /* 0x00011300000e0ab9 */ /* 0x000fe40000000800 */
[----:B------:R-:W-:-:S04]  /*6020*/  UIMAD.WIDE.U32 UR14, UR19, UR14, URZ ;  /* 0x0000000e130e72a5 */ /* 0x000fc8000f8e003f */
[----:B------:R-:W-:-:S04]  /*6030*/  @UP0 USHF.R.U32.HI UR19, URZ, UR23, UR15 ;  /* 0x000000173f130299 */ /* 0x000fc8000801160f */
[----:B------:R-:W-:-:S04]  /*6040*/  UIADD3 UR14, UR22, UR19, URZ ;  /* 0x00000013160e7290 */ /* 0x000fc8000fffe03f */
[----:B------:R-:W-:Y:S01]  /*6050*/  UIADD3 UR4, UR14, UR4, URZ ;  /* 0x000000040e047290 */ /* 0x000fe2000fffe03f */
        /* <DEDUP_REMOVED lines=21> */
.L_x_4784:
[----:B------:R-:W-:-:S11]  /*61b0*/  UISETP.NE.AND UP2, UPT, UR5, 0x1, UPT ;  /* 0x000000010500788c */ /* 0x000fd6000bf45270 */
[----:B------:R-:W-:Y:S02]  /*61c0*/  @UP2 ULDC.64 UR22, c[0x0][0x9e8] ;  /* 0x00027a0000162ab9 */ /* 0x000fe40000000a00 */
[----:B------:R-:W-:-:S04]  /*61d0*/  UIMAD.WIDE.U32 UR14, UR19, UR22, URZ ;  /* 0x00000016130e72a5 */ /* 0x000fc8000f8e003f */
[----:B------:R-:W-:-:S12]  /*61e0*/  @UP2 USHF.R.U32.HI UR19, URZ, UR23, UR15 ;  /* 0x000000173f132299 */ /* 0x000fd8000801160f */
.L_x_4785:
[----:B------:R-:W-:-:S04]  /*61f0*/  UIMAD UR5, UR19, UR5, UR5 ;  /* 0x00000005130572a4 */ /* 0x000fc8000f8e0205 */
[----:B------:R-:W-:-:S04]  /*6200*/  UISETP.LT.AND UP2, UPT, UR4, UR5, UPT ;  /* 0x000000050400728c */ /* 0x000fc8000bf41270 */
[----:B------:R-:W-:-:S12]  /*6210*/  USEL UR4, UR4, UR5, UP2 ;  /* 0x0000000504047287 */ /* 0x000fd80009000000 */
.L_x_4783:
[----:B------:R-:W-:-:S04]  /*6220*/  USHF.R.S32.HI UR5, URZ, 0x1f, UR4 ;  /* 0x0000001f3f057899 */ /* 0x000fc80008011404 */
[----:B------:R-:W-:-:S03]  /*6230*/  ULEA.HI UR5, UR5, UR4, URZ, 0x6 ;  /* 0x0000000405057291 */ /* 0x000fc6000f8f303f */
[----:B------:R-:W-:Y:S01]  /*6240*/  UMOV UR4, URZ ;  /* 0x0000003f00047c82 */ /* 0x000fe20008000000 */
[----:B------:R-:W-:-:S04]  /*6250*/  USHF.R.S32.HI UR5, URZ, 0x6, UR5 ;  /* 0x000000063f057899 */ /* 0x000fc80008011405 */
[----:B------:R-:W-:-:S04]  /*6260*/  UISETP.LT.AND UP2, UPT, UR38, UR5, UPT ;  /* 0x000000052600728c */ /* 0x000fc8000bf41270 */
[----:B------:R-:W-:-:S03]  /*6270*/  USEL UR25, UR38, UR5, !UP2 ;  /* 0x0000000526197287 */ /* 0x000fc6000d000000 */
[----:B------:R-:W-:Y:S01]  /*6280*/  UMOV UR5, URZ ;  /* 0x0000003f00057c82 */ /* 0x000fe20008000000 */
[----:B------:R-:W-:-:S06]  /*6290*/  UISETP.GE.AND UP2, UPT, UR42, UR25, UPT ;  /* 0x000000192a00728c */ /* 0x000fcc000bf46270 */
[----:B------:R-:W-:-:S13]  /*62a0*/  PLOP3.LUT P0, PT, PT, PT, UP2, 0x80, 0x0 ;  /* 0x000000000000781c */ /* 0x000fda0003f0f028 */
[----:B------:R-:W-:Y:S05]  /*62b0*/  @!P0 BRA `(.L_x_4786) ;  /* 0x0000002400088947 */ /* 0x000fea0003800000 */
[----:B------:R-:W-:Y:S01]  /*62c0*/  UMOV UR5, URZ ;  /* 0x0000003f00057c82 */ /* 0x000fe20008000000 */
[----:B------:R-:W-:Y:S01]  /*62d0*/  UMOV UR24, URZ ;  /* 0x0000003f00187c82 */ /* 0x000fe20008000000 */
[----:B------:R-:W-:Y:S01]  /*62e0*/  ULDC UR30, c[0x0][0x9e4] ;  /* 0x00027900001e7ab9 */ /* 0x000fe20000000800 */
[----:B------:R-:W-:Y:S01]  /*62f0*/  ULDC UR28, c[0x0][0x288] ;  /* 0x0000a200001c7ab9 */ /* 0x000fe20000000800 */
[----:B------:R-:W-:Y:S01]  /*6300*/  ULDC UR27, c[0x0][0x2f0] ;  /* 0x0000bc00001b7ab9 */ /* 0x000fe20000000800 */
[----:B------:R-:W-:Y:S01]  /*6310*/  ULDC UR26, c[0x0][0x988] ;  /* 0x00026200001a7ab9 */ /* 0x000fe20000000800 */
[----:B------:R-:W-:-:S05]  /*6320*/  ULDC UR29, c[0x0][0x9e0] ;  /* 0x00027800001d7ab9 */ /* 0x000fca0000000800 */
.L_x_4803:
[----:B------:R-:W-:-:S04]  /*6330*/  UIADD3 UR4, UR24, 0x1, URZ ;  /* 0x0000000118047890 */ /* 0x000fc8000fffe03f */
[----:B------:R-:W-:-:S04]  /*6340*/  UISETP.NE.AND UP2, UPT, UR4, 0x2, UPT ;  /* 0x000000020400788c */ /* 0x000fc8000bf45270 */
[----:B------:R-:W-:Y:S02]  /*6350*/  USEL UR10, URZ, 0x1, UP2 ;  /* 0x000000013f0a7887 */ /* 0x000fe40009000000 */
[----:B------:R-:W-:Y:S02]  /*6360*/  USEL UR4, UR4, URZ, UP2 ;  /* 0x0000003f04047287 */ /* 0x000fe40009000000 */
[----:B------:R-:W-:Y:S01]  /*6370*/  ULOP3.LUT UR5, UR5, UR10, URZ, 0x3c, !UPT ;  /* 0x0000000a05057292 */ /* 0x000fe2000f8e3c3f */
[----:B0---4-:R-:W-:Y:S11]  /*6380*/  @!P5 BRA `(.L_x_4787) ;  /* 0x000000000004d947 */ /* 0x011ff60003800000 */
[----:B------:R-:W-:Y:S01]  /*6390*/  BPT.TRAP 0x1 ;  /* 0x000000040000795c */ /* 0x000fe20000300000 */
.L_x_4787:
[----:B------:R-:W-:Y:S01]  /*63a0*/  ULEA UR31, UR4, UR37, 0x3 ;  /* 0x00000025041f7291 */ /* 0x000fe2000f8e183f */
[----:B--2---:R-:W-:-:S05]  /*63b0*/  IMAD.U32 R13, RZ, RZ, UR5 ;  /* 0x00000005ff0d7e24 */ /* 0x004fca000f8e00ff */
[----:B------:R-:W-:-:S04]  /*63c0*/  SHF.L.U32 R13, R13, 0x1f, RZ ;  /* 0x0000001f0d0d7819 */ /* 0x000fc800000006ff */
[----:B------:R2:W4:Y:S01]  /*63d0*/  SYNCS.PHASECHK.TRANS64.TRYWAIT P0, [UR31+0x28c30], R13 ;  /* 0x028c300dff0075a7 */ /* 0x000522000800015f */
[----:B------:R-:W-:Y:S05]  /*63e0*/  @!P5 BRA `(.L_x_4788) ;  /* 0x000000000004d947 */ /* 0x000fea0003800000 */
[----:B------:R-:W-:Y:S01]  /*63f0*/  BPT.TRAP 0x1 ;  /* 0x000000040000795c */ /* 0x000fe20000300000 */
.L_x_4788:
[----:B----4-:R-:W-:Y:S05]  /*6400*/  @P0 BRA `(.L_x_4789) ;  /* 0x0000000000080947 */ /* 0x010fea0003800000 */
[----:B------:R-:W4:Y:S02]  /*6410*/  SYNCS.PHASECHK.TRANS64.TRYWAIT P0, [UR31+0x28c30], R13 ;  /* 0x028c300dff0075a7 */ /* 0x000f24000800015f */
[----:B----4-:R-:W-:Y:S05]  /*6420*/  @!P0 BRA `(.L_x_4790) ;  /* 0x000000e0001c8947 */ /* 0x010fea0003800000 */
.L_x_4789:
[----:B------:R-:W-:Y:S01]  /*6430*/  ULEA UR22, UR4, UR6, 0x9 ;  /* 0x0000000604167291 */ /* 0x000fe2000f8e483f */
[----:B---3--:R-:W-:Y:S01]  /*6440*/  WARPGROUP.ARRIVE ;  /* 0x00000000000079c5 */ /* 0x008fe20000000000 */
[----:B------:R-:W-:Y:S01]  /*6450*/  UMOV UR23, 0x40000040 ;  /* 0x4000004000177882 */ /* 0x000fe20000000000 */
[----:B------:R-:W-:Y:S01]  /*6460*/  UMOV UR11, 0x40000040 ;  /* 0x40000040000b7882 */ /* 0x000fe20000000000 */
[----:B------:R-:W-:Y:S01]  /*6470*/  UIADD3 UR10, UR22, 0x2, URZ ;  /* 0x00000002160a7890 */ /* 0x000fe2000fffe03f */
[----:B------:R-:W-:Y:S01]  /*6480*/  PLOP3.LUT P0, PT, PT, PT, UP0, 0x80, 0x0 ;  /* 0x000000000000781c */ /* 0x000fe20003f0f008 */
[----:B------:R-:W-:Y:S01]  /*6490*/  UIADD3 UR14, UR22, 0x4, URZ ;  /* 0x00000004160e7890 */ /* 0x000fe2000fffe03f */
[----:B------:R-:W-:Y:S01]  /*64a0*/  PLOP3.LUT P1, PT, PT, PT, UP0, 0x80, 0x0 ;  /* 0x000000000000781c */ /* 0x000fe20003f2f008 */
[----:B------:R-:W-:Y:S01]  /*64b0*/  UMOV UR15, 0x40000040 ;  /* 0x40000040000f7882 */ /* 0x000fe20000000000 */
[----:B------:R-:W-:Y:S01]  /*64c0*/  HGMMA.64x64x16.F32.BF16 R152, gdesc[UR20], RZ, !UPT, gsb0 ;  /* 0x00e00000149879f0 */ /* 0x000fe2000c0018ff */
[----:B------:R-:W-:Y:S01]  /*64d0*/  UIADD3 UR18, UR22, 0x6, URZ ;  /* 0x0000000616127890 */ /* 0x000fe2000fffe03f */
[----:B------:R-:W-:Y:S01]  /*64e0*/  IMAD.MOV.U32 R16, RZ, RZ, R2 ;  /* 0x000000ffff107224 */ /* 0x000fe200078e0002 */
[----:B------:R-:W-:Y:S01]  /*64f0*/  UMOV UR19, 0x40000040 ;  /* 0x4000004000137882 */ /* 0x000fe20000000000 */
[----:B01----:R-:W-:Y:S01]  /*6500*/  IMAD.U32 R14, RZ, RZ, UR31 ;  /* 0x0000001fff0e7e24 */ /* 0x003fe2000f8e00ff */
[----:B------:R-:W-:-:S02]  /*6510*/  WARPGROUP.DEPBAR.LE gsb0, 0x0 ;  /* 0x00008000000079c5 */ /* 0x000fc40000010000 */
[----:B------:R-:W-:-:S06]  /*6520*/  WARPGROUP.ARRIVE ;  /* 0x00000000000079c5 */ /* 0x000fcc0000000000 */
[----:B------:R-:W-:Y:S01]  /*6530*/  HGMMA.64x64x16.F32.BF16 R152, gdesc[UR8], R152, gsb0 ;  /* 0x00e00000089879f0 */ /* 0x000fe20008001898 */
[----:B------:R-:W-:Y:S01]  /*6540*/  @UP0 ULDC UR10, c[0x0][0x44c] ;  /* 0x00011300000a0ab9 */ /* 0x000fe20000000800 */
[----:B------:R-:W-:Y:S01]  /*6550*/  UMOV UR11, UR27 ;  /* 0x0000001b000b7c82 */ /* 0x000fe20008000000 */
[----:B------:R-:W-:Y:S01]  /*6560*/  @P0 IMAD.HI.U32 R15, R2, UR10, RZ ;  /* 0x0000000a020f0c27 */ /* 0x000fe2000f8e00ff */
[----:B------:R-:W-:Y:S01]  /*6570*/  @UP0 ULDC UR10, c[0x0][0x450] ;  /* 0x00011400000a0ab9 */ /* 0x000fe20000000800 */
[----:B------:R-:W-:Y:S02]  /*6580*/  PLOP3.LUT P0, PT, PT, PT, UP1, 0x40, 0x0 ;  /* 0x000000000000781c */ /* 0x000fe40003f0e818 */
[----:B------:R-:W-:Y:S01]  /*6590*/  IMAD.U32 R20, RZ, RZ, UR11 ;  /* 0x0000000bff147e24 */ /* 0x000fe2000f8e00ff */
[----:B------:R-:W-:Y:S01]  /*65a0*/  @P1 SHF.R.U32.HI R16, RZ, UR10, R15 ;  /* 0x0000000aff101c19 */ /* 0x000fe2000801160f */
[----:B------:R-:W-:Y:S01]  /*65b0*/  USHF.L.U32 UR10, UR42, 0x6, URZ ;  /* 0x000000062a0a7899 */ /* 0x000fe2000800063f */
[----:B------:R-:W-:-:S03]  /*65c0*/  @!P6 VIADD R15, R14, 0x28c40 ;  /* 0x00028c400e0fe836 */ /* 0x000fc60000000000 */
[----:B------:R-:W0:Y:S02]  /*65d0*/  SHFL.IDX PT, R18, R16, RZ, 0x1c1f ;  /* 0x001c1fff10127589 */ /* 0x000e2400000e0000 */
[----:B------:R-:W-:Y:S01]  /*65e0*/  IMAD.U32 R17, RZ, RZ, UR10 ;  /* 0x0000000aff117e24 */ /* 0x000fe2000f8e00ff */
[----:B------:R-:W-:-:S04]  /*65f0*/  @!P6 PRMT R15, RZ, 0x654, R15 ;  /* 0x00000654ff0fe816 */ /* 0x000fc8000000000f */
[----:B------:R-:W-:-:S05]  /*6600*/  IADD3 R17, -R0, 0x1, -R17 ;  /* 0x0000000100117810 */ /* 0x000fca0007ffe911 */
[----:B------:R-:W-:Y:S01]  /*6610*/  IMAD R17, R20, UR39, R17 ;  /* 0x0000002714117c24 */ /* 0x000fe2000f8e0211 */
[----:B------:R-:W-:Y:S02]  /*6620*/  WARPGROUP.DEPBAR.LE gsb0, 0x0 ;  /* 0x00008000000079c5 */ /* 0x000fe40000010000 */
[----:B------:R-:W-:-:S06]  /*6630*/  WARPGROUP.ARRIVE ;  /* 0x00000000000079c5 */ /* 0x000fcc0000000000 */
[----:B------:R-:W-:Y:S03]  /*6640*/  HGMMA.64x64x16.F32.BF16 R152, gdesc[UR12], R152, gsb0 ;  /* 0x00e000000c9879f0 */ /* 0x000fe60008001898 */
[----:B------:R-:W-:Y:S02]  /*6650*/  WARPGROUP.DEPBAR.LE gsb0, 0x0 ;  /* 0x00008000000079c5 */ /* 0x000fe40000010000 */
[----:B------:R-:W-:-:S06]  /*6660*/  WARPGROUP.ARRIVE ;  /* 0x00000000000079c5 */ /* 0x000fcc0000000000 */
[----:B------:R-:W-:Y:S01]  /*6670*/  HGMMA.64x64x16.F32.BF16 R152, gdesc[UR16], R152, gsb0 ;  /* 0x00e00000109879f0 */ /* 0x000fe20008001898 */
[----:B------:R-:W-:Y:S02]  /*6680*/  UMOV UR18, UR28 ;  /* 0x0000001c00127c82 */ /* 0x000fe40008000000 */
[----:B------:R-:W-:-:S04]  /*6690*/  VIADD R17, R17, -UR18 ;  /* 0x8000001211117c36 */ /* 0x000fc80008000000 */
[C---:B------:R-:W-:Y:S01]  /*66a0*/  VIADD R23, R17.reuse, UR7 ;  /* 0x0000000711177c36 */ /* 0x040fe20008000000 */
[----:B------:R-:W-:-:S03]  /*66b0*/  IADD3 R21, R17, UR29, RZ ;  /* 0x0000001d11157c10 */ /* 0x000fc6000fffe0ff */
[C---:B0-----:R-:W-:Y:S01]  /*66c0*/  IMAD.IADD R17, R18.reuse, 0x1, R23 ;  /* 0x0000000112117824 */ /* 0x041fe200078e0217 */
[----:B------:R-:W-:Y:S02]  /*66d0*/  WARPGROUP.DEPBAR.LE gsb0, 0x0 ;  /* 0x00008000000079c5 */ /* 0x000fe40000010000 */
[----:B------:R0:W-:Y:S02]  /*66e0*/  @!P6 SYNCS.ARRIVE.TRANS64.RED.A1T0 RZ, [R15+URZ], RZ ;  /* 0x000000ff0fffe9a7 */ /* 0x0001e4000810043f */
[----:B0-----:R-:W-:Y:S01]  /*66f0*/  IMAD.IADD R15, R18, 0x1, R21 ;  /* 0x00000001120f7824 */ /* 0x001fe200078e0215 */
[----:B------:R-:W-:Y:S06]  /*6700*/  @P0 BRA `(.L_x_4791) ;  /* 0x0000000000600947 */ /* 0x000fec0003800000 */
[----:B------:R-:W-:Y:S01]  /*6710*/  IMAD.U32 R19, RZ, RZ, UR11 ;  /* 0x0000000bff137e24 */ /* 0x000fe2000f8e00ff */
[----:B------:R-:W-:Y:S03]  /*6720*/  BSSY B0, `(.L_x_4792) ;  /* 0x0000012000007945 */ /* 0x000fe60003800000 */
        /* <DEDUP_REMOVED lines=12> */
.L_x_4793:
[----:B------:R-:W-:-:S05]  /*67f0*/  IMAD.U32 R20, RZ, RZ, UR30 ;  /* 0x0000001eff147e24 */ /* 0x000fca000f8e00ff */
[----:B------:R-:W-:-:S13]  /*6800*/  ISETP.NE.AND P0, PT, R20, 0x1, PT ;  /* 0x000000011400780c */ /* 0x000fda0003f05270 */
[----:B------:R-:W0:Y:S02]  /*6810*/  @P0 LDC.64 R184, c[0x0][0x9e8] ;  /* 0x00027a00ffb80b82 */ /* 0x000e240000000a00 */
[----:B0-----:R-:W-:-:S05]  /*6820*/  @P0 IMAD.HI.U32 R18, R19, R184, RZ ;  /* 0x000000b813120227 */ /* 0x001fca00078e00ff */
[----:B------:R-:W-:-:S07]  /*6830*/  @P0 SHF.R.U32.HI R19, RZ, R185, R18 ;  /* 0x000000b9ff130219 */ /* 0x000fce0000011612 */
.L_x_4794:
[----:B------:R-:W-:Y:S05]  /*6840*/  BSYNC B0 ;  /* 0x0000000000007941 */ /* 0x000fea0003800000 */
.L_x_4792:
[----:B------:R-:W-:-:S04]  /*6850*/  IMAD R19, R19, R20, -UR10 ;  /* 0x8000000a13137e24 */ /* 0x000fc8000f8e0214 */
[----:B------:R-:W-:-:S05]  /*6860*/  IMAD.IADD R18, R19, 0x1, -R0 ;  /* 0x0000000113127824 */ /* 0x000fca00078e0a00 */
[----:B------:R-:W-:Y:S02]  /*6870*/  VIADDMNMX R15, R18, R20, R15, PT ;  /* 0x00000014120f7246 */ /* 0x000fe4000380010f */
[----:B------:R-:W-:-:S07]  /*6880*/  VIMNMX R17, R17, R18, !PT ;  /* 0x0000001211117248 */ /* 0x000fce0007fe0100 */
.L_x_4791:
[----:B------:R-:W-:Y:S01]  /*6890*/  UISETP.GT.AND UP2, UPT, UR42, -0x1, UPT ;  /* 0xffffffff2a00788c */ /* 0x000fe2000bf44270 */
[----:B------:R-:W0:Y:S05]  /*68a0*/  SHFL.IDX PT, R20, R16, 0x1, 0x1c1f ;  /* 0x003c1f0010147f89 */ /* 0x000e2a00000e0000 */
[----:B------:R-:W-:-:S04]  /*68b0*/  PLOP3.LUT P0, PT, PT, PT, UP2, 0x80, 0x0 ;  /* 0x000000000000781c */ /* 0x000fc80003f0f028 */
[C---:B------:R-:W-:Y:S02]  /*68c0*/  ISETP.GT.AND P3, PT, R17.reuse, RZ, P0 ;  /* 0x000000ff1100720c */ /* 0x040fe40000764270 */
[----:B------:R-:W-:Y:S02]  /*68d0*/  ISETP.GT.AND P2, PT, R17, 0x1, P0 ;  /* 0x000000011100780c */ /* 0x000fe40000744270 */
[----:B------:R-:W-:Y:S02]  /*68e0*/  ISETP.LT.OR P3, PT, R15, 0x1, P3 ;  /* 0x000000010f00780c */ /* 0x000fe40001f61670 */
[C---:B------:R-:W-:Y:S02]  /*68f0*/  ISETP.GT.AND P4, PT, R17.reuse, 0x8, P0 ;  /* 0x000000081100780c */ /* 0x040fe40000784270 */
[----:B------:R-:W-:Y:S02]  /*6900*/  FSEL R152, R152, -INF , !P3 ;  /* 0xff80000098987808 */ /* 0x000fe40005800000 */
[----:B------:R-:W-:-:S02]  /*6910*/  ISETP.GT.AND P3, PT, R17, 0x10, P0 ;  /* 0x000000101100780c */ /* 0x000fc40000764270 */
[----:B------:R-:W-:Y:S02]  /*6920*/  ISETP.GT.AND P1, PT, R17, 0x9, P0 ;  /* 0x000000091100780c */ /* 0x000fe40000724270 */
[----:B------:R-:W-:Y:S01]  /*6930*/  ISETP.LT.OR P3, PT, R15, 0x11, P3 ;  /* 0x000000110f00780c */ /* 0x000fe20001f61670 */
[----:B0-----:R-:W-:Y:S01]  /*6940*/  IMAD.IADD R18, R23, 0x1, R20 ;  /* 0x0000000117127824 */ /* 0x001fe200078e0214 */
[----:B------:R-:W-:Y:S02]  /*6950*/  ISETP.LT.OR P2, PT, R15, 0x2, P2 ;  /* 0x000000020f00780c */ /* 0x000fe40001741670 */
[----:B------:R-:W-:Y:S02]  /*6960*/  FSEL R160, R160, -INF , !P3 ;  /* 0xff800000a0a07808 */ /* 0x000fe40005800000 */
[----:B------:R-:W-:Y:S02]  /*6970*/  ISETP.GT.AND P3, PT, R17, 0x20, P0 ;  /* 0x000000201100780c */ /* 0x000fe40000764270 */
[----:B------:R-:W-:-:S02]  /*6980*/  ISETP.LT.OR P4, PT, R15, 0x9, P4 ;  /* 0x000000090f00780c */ /* 0x000fc40002781670 */
[C---:B------:R-:W-:Y:S02]  /*6990*/  ISETP.LT.OR P1, PT, R15.reuse, 0xa, P1 ;  /* 0x0000000a0f00780c */ /* 0x040fe40000f21670 */
[----:B------:R-:W-:Y:S02]  /*69a0*/  ISETP.LT.OR P3, PT, R15, 0x21, P3 ;  /* 0x000000210f00780c */ /* 0x000fe40001f61670 */
[----:B------:R-:W-:Y:S02]  /*69b0*/  FSEL R153, R153, -INF , !P2 ;  /* 0xff80000099997808 */ /* 0x000fe40005000000 */
[----:B------:R-:W-:Y:S02]  /*69c0*/  FSEL R156, R156, -INF , !P4 ;  /* 0xff8000009c9c7808 */ /* 0x000fe40006000000 */
[----:B------:R-:W-:Y:S02]  /*69d0*/  FSEL R157, R157, -INF , !P1 ;  /* 0xff8000009d9d7808 */ /* 0x000fe40004800000 */
[----:B------:R-:W-:-:S02]  /*69e0*/  ISETP.GT.AND P2, PT, R17, 0x11, P0 ;  /* 0x000000111100780c */ /* 0x000fc40000744270 */
[C---:B------:R-:W-:Y:S02]  /*69f0*/  ISETP.GT.AND P4, PT, R17.reuse, 0x18, P0 ;  /* 0x000000181100780c */ /* 0x040fe40000784270 */
[C---:B------:R-:W-:Y:S02]  /*6a00*/  ISETP.GT.AND P1, PT, R17.reuse, 0x19, P0 ;  /* 0x000000191100780c */ /* 0x040fe40000724270 */
[----:B------:R-:W-:Y:S02]  /*6a10*/  FSEL R168, R168, -INF , !P3 ;  /* 0xff800000a8a87808 */ /* 0x000fe40005800000 */
[----:B------:R-:W-:Y:S02]  /*6a20*/  ISETP.GT.AND P3, PT, R17, 0x30, P0 ;  /* 0x000000301100780c */ /* 0x000fe40000764270 */
[C---:B------:R-:W-:Y:S02]  /*6a30*/  ISETP.LT.OR P2, PT, R15.reuse, 0x12, P2 ;  /* 0x000000120f00780c */ /* 0x040fe40001741670 */
        /* <DEDUP_REMOVED lines=8> */
[----:B------:R-:W-:Y:S02]  /*6ac0*/  ISETP.GT.AND P1, PT, R17, 0x29, P0 ;  /* 0x000000291100780c */ /* 0x000fe40000724270 */
[----:B------:R-:W-:Y:S02]  /*6ad0*/  FSEL R176, R176, -INF , !P3 ;  /* 0xff800000b0b07808 */ /* 0x000fe40005800000 */
[----:B------:R-:W-:Y:S02]  /*6ae0*/  PLOP3.LUT P3, PT, PT, PT, UP1, 0x40, 0x0 ;  /* 0x000000000000781c */ /* 0x000fe40003f6e818 */
[C---:B------:R-:W-:Y:S02]  /*6af0*/  ISETP.LT.OR P2, PT, R15.reuse, 0x22, P2 ;  /* 0x000000220f00780c */ /* 0x040fe40001741670 */
[----:B------:R-:W-:-:S02]  /*6b00*/  ISETP.LT.OR P4, PT, R15, 0x29, P4 ;  /* 0x000000290f00780c */ /* 0x000fc40002781670 */
[----:B------:R-:W-:Y:S02]  /*6b10*/  ISETP.LT.OR P1, PT, R15, 0x2a, P1 ;  /* 0x0000002a0f00780c */ /* 0x000fe40000f21670 */
[----:B------:R-:W-:Y:S02]  /*6b20*/  FSEL R169, R169, -INF , !P2 ;  /* 0xff800000a9a97808 */ /* 0x000fe40005000000 */
[----:B------:R-:W-:Y:S02]  /*6b30*/  FSEL R172, R172, -INF , !P4 ;  /* 0xff800000acac7808 */ /* 0x000fe40006000000 */
[----:B------:R-:W-:Y:S02]  /*6b40*/  FSEL R173, R173, -INF , !P1 ;  /* 0xff800000adad7808 */ /* 0x000fe40004800000 */
[C---:B------:R-:W-:Y:S02]  /*6b50*/  ISETP.GT.AND P2, PT, R17.reuse, 0x31, P0 ;  /* 0x000000311100780c */ /* 0x040fe40000744270 */
[----:B------:R-:W-:-:S02]  /*6b60*/  ISETP.GT.AND P4, PT, R17, 0x38, P0 ;  /* 0x000000381100780c */ /* 0x000fc40000784270 */
[----:B------:R-:W-:Y:S02]  /*6b70*/  ISETP.GT.AND P1, PT, R17, 0x39, P0 ;  /* 0x000000391100780c */ /* 0x000fe40000724270 */
[C---:B------:R-:W-:Y:S02]  /*6b80*/  ISETP.LT.OR P2, PT, R15.reuse, 0x32, P2 ;  /* 0x000000320f00780c */ /* 0x040fe40001741670 */
[C---:B------:R-:W-:Y:S02]  /*6b90*/  ISETP.LT.OR P4, PT, R15.reuse, 0x39, P4 ;  /* 0x000000390f00780c */ /* 0x040fe40002781670 */
[----:B------:R-:W-:Y:S02]  /*6ba0*/  ISETP.LT.OR P1, PT, R15, 0x3a, P1 ;  /* 0x0000003a0f00780c */ /* 0x000fe40000f21670 */
[----:B------:R-:W-:Y:S02]  /*6bb0*/  IADD3 R16, R21, R20, RZ ;  /* 0x0000001415107210 */ /* 0x000fe40007ffe0ff */
[----:B------:R-:W-:-:S02]  /*6bc0*/  FSEL R177, R177, -INF , !P2 ;  /* 0xff800000b1b17808 */ /* 0x000fc40005000000 */
[----:B------:R-:W-:Y:S02]  /*6bd0*/  FSEL R180, R180, -INF , !P4 ;  /* 0xff800000b4b47808 */ /* 0x000fe40006000000 */
[----:B------:R-:W-:Y:S01]  /*6be0*/  FSEL R181, R181, -INF , !P1 ;  /* 0xff800000b5b57808 */ /* 0x000fe20004800000 */
        /* <DEDUP_REMOVED lines=15> */
.L_x_4797:
[----:B------:R-:W-:-:S05]  /*6ce0*/  IMAD.U32 R22, RZ, RZ, UR30 ;  /* 0x0000001eff167e24 */ /* 0x000fca000f8e00ff */
[----:B------:R-:W-:-:S13]  /*6cf0*/  ISETP.NE.AND P1, PT, R22, 0x1, PT ;  /* 0x000000011600780c */ /* 0x000fda0003f25270 */
[----:B------:R-:W0:Y:S02]  /*6d00*/  @P1 LDC.64 R20, c[0x0][0x9e8] ;  /* 0x00027a00ff141b82 */ /* 0x000e240000000a00 */
[----:B0-----:R-:W-:-:S05]  /*6d10*/  @P1 IMAD.HI.U32 R20, R15, R20, RZ ;  /* 0x000000140f141227 */ /* 0x001fca00078e00ff */
[----:B------:R-:W-:-:S07]  /*6d20*/  @P1 SHF.R.U32.HI R15, RZ, R21, R20 ;  /* 0x00000015ff0f1219 */ /* 0x000fce0000011614 */
.L_x_4798:
[----:B------:R-:W-:Y:S05]  /*6d30*/  BSYNC B0 ;  /* 0x0000000000007941 */ /* 0x000fea0003800000 */
.L_x_4796:
[----:B------:R-:W-:-:S04]  /*6d40*/  IMAD R15, R15, R22, -UR10 ;  /* 0x8000000a0f0f7e24 */ /* 0x000fc8000f8e0216 */
[----:B------:R-:W-:-:S05]  /*6d50*/  IMAD.IADD R15, R15, 0x1, -R0 ;  /* 0x000000010f0f7824 */ /* 0x000fca00078e0a00 */
[----:B------:R-:W-:Y:S02]  /*6d60*/  VIADDMNMX R16, R15, R22, R16, PT ;  /* 0x000000160f107246 */ /* 0x000fe40003800110 */
[----:B------:R-:W-:-:S07]  /*6d70*/  VIMNMX R18, R18, R15, !PT ;  /* 0x0000000f12127248 */ /* 0x000fce0007fe0100 */
.L_x_4795:
[----:B------:R-:W-:Y:S01]  /*6d80*/  FMNMX.FTZ R20, R152, R5, !PT ;  /* 0x0000000598147209 */ /* 0x000fe20007810000 */
[----:B------:R-:W-:Y:S01]  /*6d90*/  UMOV UR10, UR26 ;  /* 0x0000001a000a7c82 */ /* 0x000fe20008000000 */
[C---:B------:R-:W-:Y:S02]  /*6da0*/  ISETP.GT.AND P2, PT, R18.reuse, RZ, P0 ;  /* 0x000000ff1200720c */ /* 0x040fe40000744270 */
[----:B------:R-:W-:Y:S02]  /*6db0*/  FMNMX.FTZ R15, R153, R20, !PT ;  /* 0x00000014990f7209 */ /* 0x000fe40007810000 */
[----:B------:R-:W-:Y:S02]  /*6dc0*/  ISETP.GT.AND P1, PT, R18, 0x1, P0 ;  /* 0x000000011200780c */ /* 0x000fe40000724270 */
[----:B------:R-:W-:Y:S02]  /*6dd0*/  FMNMX.FTZ R20, R156, R15, !PT ;  /* 0x0000000f9c147209 */ /* 0x000fe40007810000 */
[----:B------:R-:W-:-:S02]  /*6de0*/  ISETP.LT.OR P2, PT, R16, 0x1, P2 ;  /* 0x000000011000780c */ /* 0x000fc40001741670 */
[----:B------:R-:W-:Y:S02]  /*6df0*/  FMNMX.FTZ R15, R157, R20, !PT ;  /* 0x000000149d0f7209 */ /* 0x000fe40007810000 */
[----:B------:R-:W-:Y:S02]  /*6e00*/  ISETP.GT.AND P3, PT, R18, 0x8, P0 ;  /* 0x000000081200780c */ /* 0x000fe40000764270 */
[----:B------:R-:W-:Y:S02]  /*6e10*/  FMNMX.FTZ R20, R160, R15, !PT ;  /* 0x0000000fa0147209 */ /* 0x000fe40007810000 */
[----:B------:R-:W-:Y:S02]  /*6e20*/  ISETP.LT.OR P1, PT, R16, 0x2, P1 ;  /* 0x000000021000780c */ /* 0x000fe40000f21670 */
[----:B------:R-:W-:Y:S02]  /*6e30*/  FMNMX.FTZ R15, R161, R20, !PT ;  /* 0x00000014a10f7209 */ /* 0x000fe40007810000 */
[----:B------:R-:W-:-:S02]  /*6e40*/  ISETP.GT.AND P4, PT, R18, 0x9, P0 ;  /* 0x000000091200780c */ /* 0x000fc40000784270 */
[----:B------:R-:W-:Y:S02]  /*6e50*/  FMNMX.FTZ R20, R164, R15, !PT ;  /* 0x0000000fa4147209 */ /* 0x000fe40007810000 */
[----:B------:R-:W-:Y:S02]  /*6e60*/  ISETP.LT.OR P3, PT, R16, 0x9, P3 ;  /* 0x000000091000780c */ /* 0x000fe40001f61670 */
[----:B------:R-:W-:Y:S02]  /*6e70*/  FMNMX.FTZ R15, R165, R20, !PT ;  /* 0x00000014a50f7209 */ /* 0x000fe40007810000 */
[----:B------:R-:W-:Y:S02]  /*6e80*/  FSEL R155, R155, -INF , !P1 ;  /* 0xff8000009b9b7808 */ /* 0x000fe40004800000 */
        /* <DEDUP_REMOVED lines=9> */
[----:B------:R-:W-:Y:S02]  /*6f20*/  FSEL R159, R159, -INF , !P4 ;  /* 0xff8000009f9f7808 */ /* 0x000fe40006000000 */
[----:B------:R-:W-:Y:S02]  /*6f30*/  FMNMX.FTZ R15, R177, R20, !PT ;  /* 0x00000014b10f7209 */ /* 0x000fe40007810000 */
[----:B------:R-:W-:Y:S02]  /*6f40*/  ISETP.LT.OR P1, PT, R16, 0x11, P1 ;  /* 0x000000111000780c */ /* 0x000fe40000f21670 */
[----:B------:R-:W-:Y:S02]  /*6f50*/  FMNMX.FTZ R20, R180, R15, !PT ;  /* 0x0000000fb4147209 */ /* 0x000fe40007810000 */
[----:B------:R-:W-:-:S02]  /*6f60*/  ISETP.GT.AND P4, PT, R18, 0x18, P0 ;  /* 0x000000181200780c */ /* 0x000fc40000784270 */
[----:B------:R-:W-:Y:S02]  /*6f70*/  FMNMX.FTZ R20, R181, R20, !PT ;  /* 0x00000014b5147209 */ /* 0x000fe40007810000 */
[----:B------:R-:W-:Y:S02]  /*6f80*/  ISETP.LT.OR P3, PT, R16, 0x12, P3 ;  /* 0x000000121000780c */ /* 0x000fe40001f61670 */
[----:B------:R-:W-:Y:S01]  /*6f90*/  FSEL R162, R162, -INF , !P1 ;  /* 0xff800000a2a27808 */ /* 0x000fe20004800000 */
[----:B------:R-:W0:Y:S01]  /*6fa0*/  SHFL.BFLY PT, R15, R20, 0x2, 0x1f ;  /* 0x0c401f00140f7f89 */ /* 0x000e2200000e0000 */
[----:B------:R-:W-:Y:S02]  /*6fb0*/  ISETP.LT.OR P4, PT, R16, 0x19, P4 ;  /* 0x000000191000780c */ /* 0x000fe40002781670 */
[----:B------:R-:W-:Y:S02]  /*6fc0*/  FSEL R163, R163, -INF , !P3 ;  /* 0xff800000a3a37808 */ /* 0x000fe40005800000 */
[----:B------:R-:W-:-:S02]  /*6fd0*/  ISETP.GT.AND P1, PT, R18, 0x20, P0 ;  /* 0x000000201200780c */ /* 0x000fc40000724270 */
[----:B------:R-:W-:Y:S02]  /*6fe0*/  FSEL R166, R166, -INF , !P4 ;  /* 0xff800000a6a67808 */ /* 0x000fe40006000000 */
[----:B------:R-:W-:Y:S02]  /*6ff0*/  ISETP.GT.AND P3, PT, R18, 0x21, P0 ;  /* 0x000000211200780c */ /* 0x000fe40000764270 */
[----:B------:R-:W-:Y:S02]  /*7000*/  ISETP.LT.OR P1, PT, R16, 0x21, P1 ;  /* 0x000000211000780c */ /* 0x000fe40000f21670 */
[----:B------:R-:W-:Y:S02]  /*7010*/  ISETP.GT.AND P4, PT, R18, 0x28, P0 ;  /* 0x000000281200780c */ /* 0x000fe40000784270 */
[----:B------:R-:W-:Y:S02]  /*7020*/  ISETP.LT.OR P3, PT, R16, 0x22, P3 ;  /* 0x000000221000780c */ /* 0x000fe40001f61670 */
[----:B------:R-:W-:-:S02]  /*7030*/  FSEL R170, R170, -INF , !P1 ;  /* 0xff800000aaaa7808 */ /* 0x000fc40004800000 */
[----:B------:R-:W-:Y:S02]  /*7040*/  ISETP.GT.AND P1, PT, R18, 0x29, P0 ;  /* 0x000000291200780c */ /* 0x000fe40000724270 */
[----:B------:R-:W-:Y:S02]  /*7050*/  FSEL R171, R171, -INF , !P3 ;  /* 0xff800000abab7808 */ /* 0x000fe40005800000 */
[----:B------:R-:W-:Y:S02]  /*7060*/  ISETP.LT.OR P4, PT, R16, 0x29, P4 ;  /* 0x000000291000780c */ /* 0x000fe40002781670 */
[----:B0-----:R-:W-:Y:S02]  /*7070*/  FMNMX.FTZ R17, R20, R15, !PT ;  /* 0x0000000f14117209 */ /* 0x001fe40007810000 */
[----:B------:R-:W-:Y:S02]  /*7080*/  ISETP.LT.OR P1, PT, R16, 0x2a, P1 ;  /* 0x0000002a1000780c */ /* 0x000fe40000f21670 */
[----:B------:R-:W-:Y:S01]  /*7090*/  ISETP.GT.AND P3, PT, R18, 0x30, P0 ;  /* 0x000000301200780c */ /* 0x000fe20000764270 */
[----:B------:R-:W0:Y:S01]  /*70a0*/  SHFL.BFLY PT, R22, R17, 0x1, 0x1f ;  /* 0x0c201f0011167f89 */ /* 0x000e2200000e0000 */
[----:B------:R-:W-:-:S02]  /*70b0*/  FSEL R174, R174, -INF , !P4 ;  /* 0xff800000aeae7808 */ /* 0x000fc40006000000 */
[----:B------:R-:W-:Y:S02]  /*70c0*/  FSEL R175, R175, -INF , !P1 ;  /* 0xff800000afaf7808 */ /* 0x000fe40004800000 */
[C---:B------:R-:W-:Y:S02]  /*70d0*/  ISETP.GT.AND P4, PT, R18.reuse, 0x31, P0 ;  /* 0x000000311200780c */ /* 0x040fe40000784270 */
[----:B------:R-:W-:Y:S02]  /*70e0*/  ISETP.GT.AND P1, PT, R18, 0x38, P0 ;  /* 0x000000381200780c */ /* 0x000fe40000724270 */
[C---:B------:R-:W-:Y:S02]  /*70f0*/  ISETP.LT.OR P3, PT, R16.reuse, 0x31, P3 ;  /* 0x000000311000780c */ /* 0x040fe40001f61670 */
[----:B------:R-:W-:Y:S02]  /*7100*/  ISETP.LT.OR P4, PT, R16, 0x32, P4 ;  /* 0x000000321000780c */ /* 0x000fe40002781670 */
[----:B------:R-:W-:-:S02]  /*7110*/  FSEL R178, R178, -INF , !P3 ;  /* 0xff800000b2b27808 */ /* 0x000fc40005800000 */
[----:B------:R-:W-:Y:S02]  /*7120*/  ISETP.LT.OR P1, PT, R16, 0x39, P1 ;  /* 0x000000391000780c */ /* 0x000fe40000f21670 */
[----:B------:R-:W-:Y:S02]  /*7130*/  FSEL R179, R179, -INF , !P4 ;  /* 0xff800000b3b37808 */ /* 0x000fe40006000000 */
[----:B------:R-:W-:Y:S02]  /*7140*/  FSEL R182, R182, -INF , !P1 ;  /* 0xff800000b6b67808 */ /* 0x000fe40004800000 */
[----:B0-----:R-:W-:Y:S02]  /*7150*/  FMNMX.FTZ R15, R17, R22, !PT ;  /* 0x00000016110f7209 */ /* 0x001fe40007810000 */
[----:B------:R-:W-:Y:S02]  /*7160*/  FSEL R17, R154, -INF , !P2 ;  /* 0xff8000009a117808 */ /* 0x000fe40005000000 */
[----:B------:R-:W-:Y:S01]  /*7170*/  ISETP.GT.AND P2, PT, R18, 0x19, P0 ;  /* 0x000000191200780c */ /* 0x000fe20000744270 */
[----:B------:R-:W-:Y:S01]  /*7180*/  FMUL.FTZ R21, R15, UR10 ;  /* 0x0000000a0f157c20 */ /* 0x000fe20008410000 */
[----:B------:R-:W-:-:S02]  /*7190*/  FMNMX.FTZ R20, R17, R6, !PT ;  /* 0x0000000611147209 */ /* 0x000fc40007810000 */
[----:B------:R-:W-:Y:S02]  /*71a0*/  ISETP.LT.OR P2, PT, R16, 0x1a, P2 ;  /* 0x0000001a1000780c */ /* 0x000fe40001741670 */
[----:B------:R-:W-:Y:S02]  /*71b0*/  FMNMX.FTZ R19, R155, R20, !PT ;  /* 0x000000149b137209 */ /* 0x000fe40007810000 */
[----:B------:R-:W-:Y:S02]  /*71c0*/  FSEL R167, R167, -INF , !P2 ;  /* 0xff800000a7a77808 */ /* 0x000fe40005000000 */
[----:B------:R-:W-:Y:S02]  /*71d0*/  FMNMX.FTZ R20, R158, R19, !PT ;  /* 0x000000139e147209 */ /* 0x000fe40007810000 */
[----:B------:R-:W-:Y:S02]  /*71e0*/  FSETP.NEU.FTZ.AND P2, PT, R15, -INF , PT ;  /* 0xff8000000f00780b */ /* 0x000fe40003f5d000 */
[----:B------:R-:W-:-:S02]  /*71f0*/  FMNMX.FTZ R19, R159, R20, !PT ;  /* 0x000000149f137209 */ /* 0x000fc40007810000 */
[----:B------:R-:W-:Y:S02]  /*7200*/  FSEL R184, R21, RZ, P2 ;  /* 0x000000ff15b87208 */ /* 0x000fe40001000000 */
[----:B------:R-:W-:Y:S02]  /*7210*/  FMNMX.FTZ R20, R162, R19, !PT ;  /* 0x00000013a2147209 */ /* 0x000fe40007810000 */
[----:B------:R-:W-:Y:S01]  /*7220*/  ISETP.GT.AND P0, PT, R18, 0x39, P0 ;  /* 0x000000391200780c */ /* 0x000fe20000704270 */
[--C-:B------:R-:W-:Y:S01]  /*7230*/  FFMA.FTZ R154, R156, UR10, -R184.reuse ;  /* 0x0000000a9c9a7c23 */ /* 0x100fe200080108b8 */
[----:B------:R-:W-:Y:S01]  /*7240*/  FMNMX.FTZ R19, R163, R20, !PT ;  /* 0x00000014a3137209 */ /* 0x000fe20007810000 */
[--C-:B------:R-:W-:Y:S01]  /*7250*/  FFMA.FTZ R156, R160, UR10, -R184.reuse ;  /* 0x0000000aa09c7c23 */ /* 0x100fe200080108b8 */
[----:B------:R-:W-:Y:S01]  /*7260*/  ISETP.LT.OR P0, PT, R16, 0x3a, P0 ;  /* 0x0000003a1000780c */ /* 0x000fe20000701670 */
[--C-:B------:R-:W-:Y:S01]  /*7270*/  FFMA.FTZ R160, R168, UR10, -R184.reuse ;  /* 0x0000000aa8a07c23 */ /* 0x100fe200080108b8 */
[----:B------:R-:W-:Y:S01]  /*7280*/  FMNMX.FTZ R20, R166, R19, !PT ;  /* 0x00000013a6147209 */ /* 0x000fe20007810000 */
[--C-:B------:R-:W-:Y:S01]  /*7290*/  FFMA.FTZ R19, R152, UR10, -R184.reuse ;  /* 0x0000000a98137c23 */ /* 0x100fe200080108b8 */
[----:B------:R-:W-:Y:S01]  /*72a0*/  FSEL R183, R183, -INF , !P0 ;  /* 0xff800000b7b77808 */ /* 0x000fe20004000000 */
[--C-:B------:R-:W-:Y:S01]  /*72b0*/  FFMA.FTZ R152, R153, UR10, -R184.reuse ;  /* 0x0000000a99987c23 */ /* 0x100fe200080108b8 */
[----:B------:R-:W-:Y:S01]  /*72c0*/  FMNMX.FTZ R21, R167, R20, !PT ;  /* 0x00000014a7157209 */ /* 0x000fe20007810000 */
[--C-:B------:R-:W-:Y:S01]  /*72d0*/  FFMA.FTZ R153, R165, UR10, -R184.reuse ;  /* 0x0000000aa5997c23 */ /* 0x100fe200080108b8 */
[----:B------:R-:W-:Y:S01]  /*72e0*/  MUFU.EX2 R154, R154 ;  /* 0x0000009a009a7308 */ /* 0x000fe20000000800 */
[--C-:B------:R-:W-:Y:S01]  /*72f0*/  FFMA.FTZ R176, R176, UR10, -R184.reuse ;  /* 0x0000000ab0b07c23 */ /* 0x100fe200080108b8 */
[----:B------:R-:W-:Y:S01]  /*7300*/  FMNMX.FTZ R20, R170, R21, !PT ;  /* 0x00000015aa147209 */ /* 0x000fe20007810000 */
[--C-:B------:R-:W-:Y:S01]  /*7310*/  FFMA.FTZ R177, R177, UR10, -R184.reuse ;  /* 0x0000000ab1b17c23 */ /* 0x100fe200080108b8 */
[--C-:B------:R-:W-:Y:S01]  /*7320*/  FFMA.FTZ R180, R180, UR10, -R184.reuse ;  /* 0x0000000ab4b47c23 */ /* 0x100fe200080108b8 */
[----:B------:R-:W-:Y:S01]  /*7330*/  ISETP.NE.AND P0, PT, R4, RZ, PT ;  /* 0x000000ff0400720c */ /* 0x000fe20003f05270 */
[--C-:B------:R-:W-:Y:S01]  /*7340*/  FFMA.FTZ R181, R181, UR10, -R184.reuse ;  /* 0x0000000ab5b57c23 */ /* 0x100fe200080108b8 */
[----:B------:R-:W-:Y:S01]  /*7350*/  FMNMX.FTZ R21, R171, R20, !PT ;  /* 0x00000014ab157209 */ /* 0x000fe20007810000 */
[----:B------:R-:W-:Y:S01]  /*7360*/  MUFU.EX2 R19, R19 ;  /* 0x0000001300137308 */ /* 0x000fe20000000800 */
[--C-:B------:R-:W-:Y:S01]  /*7370*/  FFMA.FTZ R20, R164, UR10, -R184.reuse ;  /* 0x0000000aa4147c23 */ /* 0x100fe200080108b8 */
[----:B------:R-:W-:Y:S01]  /*7380*/  FFMA.FTZ R164, R173, UR10, -R184 ;  /* 0x0000000aada47c23 */ /* 0x000fe200080108b8 */
[----:B------:R-:W-:-:S04]  /*7390*/  FMNMX.FTZ R18, R174, R21, !PT ;  /* 0x00000015ae127209 */ /* 0x000fc80007810000 */
[----:B------:R-:W-:Y:S01]  /*73a0*/  FMNMX.FTZ R21, R175, R18, !PT ;  /* 0x00000012af157209 */ /* 0x000fe20007810000 */
[----:B------:R-:W-:Y:S03]  /*73b0*/  MUFU.EX2 R152, R152 ;  /* 0x0000009800987308 */ /* 0x000fe60000000800 */
[----:B------:R-:W-:Y:S01]  /*73c0*/  FMNMX.FTZ R18, R178, R21, !PT ;  /* 0x00000015b2127209 */ /* 0x000fe20007810000 */
[--C-:B------:R-:W-:Y:S01]  /*73d0*/  FFMA.FTZ R21, R157, UR10, -R184.reuse ;  /* 0x0000000a9d157c23 */ /* 0x100fe200080108b8 */
[--C-:B------:R-:W-:Y:S02]  /*73e0*/  FFMA.FTZ R157, R169, UR10, -R184.reuse ;  /* 0x0000000aa99d7c23 */ /* 0x100fe400080108b8 */
[----:B------:R-:W-:Y:S01]  /*73f0*/  FMNMX.FTZ R23, R179, R18, !PT ;  /* 0x00000012b3177209 */ /* 0x000fe20007810000 */
[----:B------:R-:W-:Y:S03]  /*7400*/  MUFU.EX2 R156, R156 ;  /* 0x0000009c009c7308 */ /* 0x000fe60000000800 */
[----:B------:R-:W-:Y:S01]  /*7410*/  FMNMX.FTZ R16, R182, R23, !PT ;  /* 0x00000017b6107209 */ /* 0x000fe20007810000 */
[----:B------:R-:W-:-:S03]  /*7420*/  FFMA.FTZ R23, R161, UR10, -R184 ;  /* 0x0000000aa1177c23 */ /* 0x000fc600080108b8 */
[----:B------:R-:W-:Y:S01]  /*7430*/  FMNMX.FTZ R16, R183, R16, !PT ;  /* 0x00000010b7107209 */ /* 0x000fe20007810000 */
[----:B------:R-:W-:Y:S04]  /*7440*/  MUFU.EX2 R21, R21 ;  /* 0x0000001500157308 */ /* 0x000fe80000000800 */
[----:B------:R-:W0:Y:S04]  /*7450*/  SHFL.BFLY PT, R161, R16, 0x2, 0x1f ;  /* 0x0c401f0010a17f89 */ /* 0x000e2800000e0000 */
[----:B------:R-:W-:Y:S08]  /*7460*/  MUFU.EX2 R23, R23 ;  /* 0x0000001700177308 */ /* 0x000ff00000000800 */
[----:B------:R-:W-:Y:S08]  /*7470*/  MUFU.EX2 R20, R20 ;  /* 0x0000001400147308 */ /* 0x000ff00000000800 */
[----:B------:R-:W-:Y:S01]  /*7480*/  MUFU.EX2 R153, R153 ;  /* 0x0000009900997308 */ /* 0x000fe20000000800 */
[----:B0-----:R-:W-:Y:S01]  /*7490*/  FMNMX.FTZ R22, R16, R161, !PT ;  /* 0x000000a110167209 */ /* 0x001fe20007810000 */
[----:B------:R-:W-:Y:S01]  /*74a0*/  FFMA.FTZ R161, R172, UR10, -R184 ;  /* 0x0000000aaca17c23 */ /* 0x000fe200080108b8 */
[----:B------:R-:W-:-:S05]  /*74b0*/  FSEL R16, R15, RZ, P2 ;  /* 0x000000ff0f107208 */ /* 0x000fca0001000000 */
[----:B------:R-:W-:Y:S01]  /*74c0*/  MUFU.EX2 R160, R160 ;  /* 0x000000a000a07308 */ /* 0x000fe20000000800 */
[----:B------:R-:W0:Y:S01]  /*74d0*/  SHFL.BFLY PT, R165, R22, 0x1, 0x1f ;  /* 0x0c201f0016a57f89 */ /* 0x000e2200000e0000 */
[----:B------:R-:W-:-:S04]  /*74e0*/  FADD.FTZ R16, -R16, R5 ;  /* 0x0000000510107221 */ /* 0x000fc80000010100 */
[----:B------:R-:W-:Y:S02]  /*74f0*/  FMUL.FTZ R18, R16, UR10 ;  /* 0x0000000a10127c20 */ /* 0x000fe40008410000 */
[----:B------:R-:W-:Y:S08]  /*7500*/  MUFU.EX2 R157, R157 ;  /* 0x0000009d009d7308 */ /* 0x000ff00000000800 */
[----:B------:R-:W1:Y:S08]  /*7510*/  MUFU.EX2 R18, R18 ;  /* 0x0000001200127308 */ /* 0x000e700000000800 */
[----:B------:R-:W3:Y:S01]  /*7520*/  MUFU.EX2 R161, R161 ;  /* 0x000000a100a17308 */ /* 0x000ee20000000800 */
[----:B0-----:R-:W-:-:S04]  /*7530*/  FMNMX.FTZ R16, R22, R165, !PT ;  /* 0x000000a516107209 */ /* 0x001fc80007810000 */
[C---:B------:R-:W-:Y:S01]  /*7540*/  FSETP.NEU.FTZ.AND P1, PT, R16.reuse, -INF , PT ;  /* 0xff8000001000780b */ /* 0x040fe20003f3d000 */
[----:B------:R-:W-:Y:S02]  /*7550*/  FMUL.FTZ R5, R16, UR10 ;  /* 0x0000000a10057c20 */ /* 0x000fe40008410000 */
[----:B------:R-:W0:Y:S01]  /*7560*/  MUFU.EX2 R164, R164 ;  /* 0x000000a400a47308 */ /* 0x000e220000000800 */
[----:B-1----:R-:W-:Y:S01]  /*7570*/  FFMA.FTZ R165, R18, R8, R19 ;  /* 0x0000000812a57223 */ /* 0x002fe20000010013 */
[-C--:B------:R-:W-:Y:S01]  /*7580*/  FMUL.FTZ R24, R24, R18.reuse ;  /* 0x0000001218187220 */ /* 0x080fe20000410000 */
[----:B------:R-:W-:Y:S01]  /*7590*/  FSEL R168, R5, RZ, P1 ;  /* 0x000000ff05a87208 */ /* 0x000fe20000800000 */
[-C--:B------:R-:W-:Y:S01]  /*75a0*/  FMUL.FTZ R25, R25, R18.reuse ;  /* 0x0000001219197220 */ /* 0x080fe20000410000 */
[----:B------:R-:W-:Y:S01]  /*75b0*/  FADD.FTZ R165, R152, R165 ;  /* 0x000000a598a57221 */ /* 0x000fe20000010000 */
[----:B------:R-:W-:Y:S01]  /*75c0*/  FSEL R5, R16, RZ, P1 ;  /* 0x000000ff10057208 */ /* 0x000fe20000800000 */
[----:B------:R-:W-:Y:S01]  /*75d0*/  FMUL.FTZ R28, R28, R18 ;  /* 0x000000121c1c7220 */ /* 0x000fe20000410000 */
[--C-:B------:R-:W-:Y:S01]  /*75e0*/  FFMA.FTZ R22, R17, UR10, -R168.reuse ;  /* 0x0000000a11167c23 */ /* 0x100fe200080108a8 */
[----:B------:R-:W-:Y:S01]  /*75f0*/  FADD.FTZ R8, R154, R165 ;  /* 0x000000a59a087221 */ /* 0x000fe20000010000 */
[----:B------:R-:W1:Y:S01]  /*7600*/  MUFU.EX2 R176, R176 ;  /* 0x000000b000b07308 */ /* 0x000e620000000800 */
[----:B------:R-:W-:Y:S01]  /*7610*/  FFMA.FTZ R165, R162, UR10, -R168 ;  /* 0x0000000aa2a57c23 */ /* 0x000fe200080108a8 */
[----:B------:R-:W-:Y:S01]  /*7620*/  FADD.FTZ R6, -R5, R6 ;  /* 0x0000000605067221 */ /* 0x000fe20000010100 */
[----:B------:R-:W-:Y:S01]  /*7630*/  FADD.FTZ R17, R21, R8 ;  /* 0x0000000815117221 */ /* 0x000fe20000010000 */
[----:B------:R-:W-:Y:S01]  /*7640*/  FFMA.FTZ R155, R155, UR10, -R168 ;  /* 0x0000000a9b9b7c23 */ /* 0x000fe200080108a8 */
[----:B------:R-:W-:-:S02]  /*7650*/  IMAD.U32 R8, RZ, RZ, UR24 ;  /* 0x00000018ff087e24 */ /* 0x000fc4000f8e00ff */
[----:B------:R-:W-:Y:S01]  /*7660*/  FMUL.FTZ R6, R6, UR10 ;  /* 0x0000000a06067c20 */ /* 0x000fe20008410000 */
[----:B------:R-:W-:Y:S01]  /*7670*/  FADD.FTZ R172, R156, R17 ;  /* 0x000000119cac7221 */ /* 0x000fe20000010000 */
[----:B------:R-:W4:Y:S01]  /*7680*/  MUFU.EX2 R177, R177 ;  /* 0x000000b100b17308 */ /* 0x000f220000000800 */
[----:B------:R-:W-:Y:S01]  /*7690*/  FFMA.FTZ R158, R158, UR10, -R168 ;  /* 0x0000000a9e9e7c23 */ /* 0x000fe200080108a8 */
[----:B------:R-:W-:Y:S02]  /*76a0*/  @!P0 IMAD R8, R8, 0x40, R3 ;  /* 0x0000004008088824 */ /* 0x000fe400078e0203 */
[----:B------:R-:W-:Y:S01]  /*76b0*/  FADD.FTZ R17, R23, R172 ;  /* 0x000000ac17117221 */ /* 0x000fe20000010000 */
[--C-:B------:R-:W-:Y:S01]  /*76c0*/  FFMA.FTZ R159, R159, UR10, -R168.reuse ;  /* 0x0000000a9f9f7c23 */ /* 0x100fe200080108a8 */
[----:B------:R-:W-:Y:S01]  /*76d0*/  F2FP.BF16.F32.PACK_AB R152, R152, R19 ;  /* 0x000000139898723e */ /* 0x000fe200000010ff */
[--C-:B------:R-:W-:Y:S01]  /*76e0*/  FFMA.FTZ R170, R170, UR10, -R168.reuse ;  /* 0x0000000aaaaa7c23 */ /* 0x100fe200080108a8 */
[----:B------:R-:W-:Y:S01]  /*76f0*/  FADD.FTZ R172, R20, R17 ;  /* 0x0000001114ac7221 */ /* 0x000fe20000010000 */
[----:B------:R-:W-:Y:S01]  /*7700*/  MUFU.EX2 R180, R180 ;  /* 0x000000b400b47308 */ /* 0x000fe20000000800 */
[----:B------:R-:W-:Y:S01]  /*7710*/  @!P0 LEA R8, R8, UR37, 0x2 ;  /* 0x0000002508088c11 */ /* 0x000fe2000f8e10ff */
[----:B------:R-:W-:Y:S01]  /*7720*/  FFMA.FTZ R163, R163, UR10, -R168 ;  /* 0x0000000aa3a37c23 */ /* 0x000fe200080108a8 */
[----:B------:R-:W-:Y:S01]  /*7730*/  FADD.FTZ R173, R153, R172 ;  /* 0x000000ac99ad7221 */ /* 0x000fe20000010000 */
[--C-:B------:R-:W-:Y:S01]  /*7740*/  FFMA.FTZ R169, R166, UR10, -R168.reuse ;  /* 0x0000000aa6a97c23 */ /* 0x100fe200080108a8 */
[--C-:B------:R-:W-:Y:S01]  /*7750*/  FFMA.FTZ R167, R167, UR10, -R168.reuse ;  /* 0x0000000aa7a77c23 */ /* 0x100fe200080108a8 */
[----:B------:R-:W-:Y:S01]  /*7760*/  @!P0 STS [R8+0x28800], R18 ;  /* 0x0288001208008388 */ /* 0x000fe20000000800 */
[----:B------:R-:W-:Y:S01]  /*7770*/  FADD.FTZ R162, R160, R173 ;  /* 0x000000ada0a27221 */ /* 0x000fe20000010000 */
[----:B------:R-:W-:Y:S01]  /*7780*/  MUFU.EX2 R22, R22 ;  /* 0x0000001600167308 */ /* 0x000fe20000000800 */
[--C-:B------:R-:W-:Y:S01]  /*7790*/  FFMA.FTZ R171, R171, UR10, -R168.reuse ;  /* 0x0000000aabab7c23 */ /* 0x100fe200080108a8 */
[----:B------:R-:W-:Y:S01]  /*77a0*/  FFMA.FTZ R174, R174, UR10, -R168 ;  /* 0x0000000aaeae7c23 */ /* 0x000fe200080108a8 */
[----:B------:R-:W-:Y:S01]  /*77b0*/  FADD.FTZ R162, R157, R162 ;  /* 0x000000a29da27221 */ /* 0x000fe20000010000 */
[--C-:B------:R-:W-:Y:S01]  /*77c0*/  FFMA.FTZ R175, R175, UR10, -R168.reuse ;  /* 0x0000000aafaf7c23 */ /* 0x100fe200080108a8 */
[--C-:B------:R-:W-:Y:S01]  /*77d0*/  FFMA.FTZ R178, R178, UR10, -R168.reuse ;  /* 0x0000000ab2b27c23 */ /* 0x100fe200080108a8 */
[----:B------:R-:W-:Y:S01]  /*77e0*/  FFMA.FTZ R179, R179, UR10, -R168 ;  /* 0x0000000ab3b37c23 */ /* 0x000fe200080108a8 */
[----:B---3--:R-:W-:Y:S01]  /*77f0*/  FADD.FTZ R173, R161, R162 ;  /* 0x000000a2a1ad7221 */ /* 0x008fe20000010000 */
[----:B------:R-:W3:Y:S01]  /*7800*/  MUFU.EX2 R17, R6 ;  /* 0x0000000600117308 */ /* 0x000ee20000000800 */
[--C-:B------:R-:W-:Y:S01]  /*7810*/  FFMA.FTZ R182, R182, UR10, -R168.reuse ;  /* 0x0000000ab6b67c23 */ /* 0x100fe200080108a8 */
[----:B------:R-:W-:Y:S01]  /*7820*/  FFMA.FTZ R183, R183, UR10, -R168 ;  /* 0x0000000ab7b77c23 */ /* 0x000fe200080108a8 */
[----:B0-----:R-:W-:Y:S01]  /*7830*/  FADD.FTZ R173, R164, R173 ;  /* 0x000000ada4ad7221 */ /* 0x001fe20000010000 */
[----:B------:R-:W-:Y:S01]  /*7840*/  F2FP.BF16.F32.PACK_AB R154, R21, R154 ;  /* 0x0000009a159a723e */ /* 0x000fe200000010ff */
[----:B------:R-:W-:Y:S01]  /*7850*/  FMUL.FTZ R29, R29, R18 ;  /* 0x000000121d1d7220 */ /* 0x000fe20000410000 */
[----:B------:R-:W-:Y:S01]  /*7860*/  F2FP.BF16.F32.PACK_AB R160, R157, R160 ;  /* 0x000000a09da0723e */ /* 0x000fe200000010ff */
[----:B-1----:R-:W-:Y:S01]  /*7870*/  FADD.FTZ R162, R176, R173 ;  /* 0x000000adb0a27221 */ /* 0x002fe20000010000 */
[----:B------:R-:W0:Y:S01]  /*7880*/  MUFU.EX2 R181, R181 ;  /* 0x000000b500b57308 */ /* 0x000e220000000800 */
[----:B------:R-:W-:Y:S01]  /*7890*/  F2FP.BF16.F32.PACK_AB R156, R23, R156 ;  /* 0x0000009c179c723e */ /* 0x000fe200000010ff */
[-C--:B------:R-:W-:Y:S01]  /*78a0*/  FMUL.FTZ R32, R32, R18.reuse ;  /* 0x0000001220207220 */ /* 0x080fe20000410000 */
[----:B----4-:R-:W-:Y:S01]  /*78b0*/  FADD.FTZ R19, R177, R162 ;  /* 0x000000a2b1137221 */ /* 0x010fe20000010000 */
[----:B------:R-:W-:Y:S01]  /*78c0*/  F2FP.BF16.F32.PACK_AB R162, R164, R161 ;  /* 0x000000a1a4a2723e */ /* 0x000fe200000010ff */
[----:B------:R-:W-:Y:S01]  /*78d0*/  FMUL.FTZ R33, R33, R18 ;  /* 0x0000001221217220 */ /* 0x000fe20000410000 */
[----:B------:R-:W-:Y:S01]  /*78e0*/  F2FP.BF16.F32.PACK_AB R164, R177, R176 ;  /* 0x000000b0b1a4723e */ /* 0x000fe200000010ff */
[-C--:B------:R-:W-:Y:S01]  /*78f0*/  FMUL.FTZ R36, R36, R18.reuse ;  /* 0x0000001224247220 */ /* 0x080fe20000410000 */
[----:B------:R-:W1:Y:S01]  /*7900*/  MUFU.EX2 R5, R155 ;  /* 0x0000009b00057308 */ /* 0x000e620000000800 */
[----:B---3--:R3:W-:Y:S01]  /*7910*/  @!P0 STS [R8+0x28820], R17 ;  /* 0x0288201108008388 */ /* 0x0087e20000000800 */
[-C--:B------:R-:W-:Y:S01]  /*7920*/  FMUL.FTZ R37, R37, R18.reuse ;  /* 0x0000001225257220 */ /* 0x080fe20000410000 */
[-C--:B------:R-:W-:Y:S01]  /*7930*/  FMUL.FTZ R40, R40, R18.reuse ;  /* 0x0000001228287220 */ /* 0x080fe20000410000 */
[-C--:B------:R-:W-:Y:S01]  /*7940*/  FMUL.FTZ R41, R41, R18.reuse ;  /* 0x0000001229297220 */ /* 0x080fe20000410000 */
[-C--:B------:R-:W-:Y:S01]  /*7950*/  FMUL.FTZ R44, R44, R18.reuse ;  /* 0x000000122c2c7220 */ /* 0x080fe20000410000 */
[-C--:B------:R-:W-:Y:S01]  /*7960*/  FMUL.FTZ R45, R45, R18.reuse ;  /* 0x000000122d2d7220 */ /* 0x080fe20000410000 */
[----:B------:R-:W-:Y:S01]  /*7970*/  FMUL.FTZ R48, R48, R18 ;  /* 0x0000001230307220 */ /* 0x000fe20000410000 */
[----:B------:R4:W5:Y:S01]  /*7980*/  MUFU.EX2 R155, R158 ;  /* 0x0000009e009b7308 */ /* 0x0009620000000800 */
        /* <DEDUP_REMOVED lines=8> */
[----:B----4-:R-:W-:Y:S01]  /*7a10*/  F2FP.BF16.F32.PACK_AB R158, R153, R20 ;  /* 0x00000014999e723e */ /* 0x010fe200000010ff */
[----:B------:R-:W-:Y:S01]  /*7a20*/  FADD.FTZ R20, R180, R19 ;  /* 0x00000013b4147221 */ /* 0x000fe20000010000 */
[----:B-1----:R-:W-:Y:S01]  /*7a30*/  F2FP.BF16.F32.PACK_AB R153, R5, R22 ;  /* 0x000000160599723e */ /* 0x002fe200000010ff */
[-C--:B------:R-:W-:Y:S01]  /*7a40*/  FMUL.FTZ R61, R61, R18.reuse ;  /* 0x000000123d3d7220 */ /* 0x080fe20000410000 */
[-C--:B------:R-:W-:Y:S01]  /*7a50*/  FMUL.FTZ R64, R64, R18.reuse ;  /* 0x0000001240407220 */ /* 0x080fe20000410000 */
[----:B---3--:R-:W-:Y:S01]  /*7a60*/  FADD.FTZ R8, R181, R20 ;  /* 0x00000014b5087221 */ /* 0x008fe20000010000 */
        /* <DEDUP_REMOVED lines=17> */
[----:B------:R-:W4:Y:S01]  /*7b80*/  MUFU.EX2 R20, R163 ;  /* 0x000000a300147308 */ /* 0x000f220000000800 */
[----:B---3--:R-:W-:Y:S01]  /*7b90*/  FFMA.FTZ R170, R17, R7, R22 ;  /* 0x0000000711aa7223 */ /* 0x008fe20000010016 */
[-C--:B------:R-:W-:Y:S01]  /*7ba0*/  FMUL.FTZ R96, R96, R18.reuse ;  /* 0x0000001260607220 */ /* 0x080fe20000410000 */
[-C--:B------:R-:W-:Y:S01]  /*7bb0*/  FMUL.FTZ R97, R97, R18.reuse ;  /* 0x0000001261617220 */ /* 0x080fe20000410000 */
[-C--:B------:R-:W-:Y:S01]  /*7bc0*/  FMUL.FTZ R100, R100, R18.reuse ;  /* 0x0000001264647220 */ /* 0x080fe20000410000 */
[----:B------:R-:W-:Y:S01]  /*7bd0*/  FADD.FTZ R170, R5, R170 ;  /* 0x000000aa05aa7221 */ /* 0x000fe20000010000 */
[-C--:B------:R-:W-:Y:S01]  /*7be0*/  FMUL.FTZ R101, R101, R18.reuse ;  /* 0x0000001265657220 */ /* 0x080fe20000410000 */
[-C--:B------:R-:W-:Y:S01]  /*7bf0*/  FMUL.FTZ R104, R104, R18.reuse ;  /* 0x0000001268687220 */ /* 0x080fe20000410000 */
[----:B------:R-:W3:Y:S01]  /*7c00*/  MUFU.EX2 R159, R169 ;  /* 0x000000a9009f7308 */ /* 0x000ee20000000800 */
[----:B-----5:R-:W-:Y:S01]  /*7c10*/  FADD.FTZ R7, R155, R170 ;  /* 0x000000aa9b077221 */ /* 0x020fe20000010000 */
[C---:B0-----:R-:W-:Y:S01]  /*7c20*/  F2FP.BF16.F32.PACK_AB R155, R6.reuse, R155 ;  /* 0x0000009b069b723e */ /* 0x041fe200000010ff */
[----:B------:R-:W-:Y:S01]  /*7c30*/  BAR.SYNC.DEFER_BLOCKING 0xf, 0x100 ;  /* 0x03c4000000007b1d */ /* 0x000fe20000010000 */
[-C--:B------:R-:W-:Y:S01]  /*7c40*/  FMUL.FTZ R105, R105, R18.reuse ;  /* 0x0000001269697220 */ /* 0x080fe20000410000 */
[----:B------:R-:W-:Y:S01]  /*7c50*/  FADD.FTZ R176, R6, R7 ;  /* 0x0000000706b07221 */ /* 0x000fe20000010000 */
[-C--:B------:R-:W-:Y:S01]  /*7c60*/  FMUL.FTZ R108, R108, R18.reuse ;  /* 0x000000126c6c7220 */ /* 0x080fe20000410000 */
[-C--:B------:R-:W-:Y:S01]  /*7c70*/  FMUL.FTZ R109, R109, R18.reuse ;  /* 0x000000126d6d7220 */ /* 0x080fe20000410000 */
[-C--:B------:R-:W-:Y:S01]  /*7c80*/  FMUL.FTZ R112, R112, R18.reuse ;  /* 0x0000001270707220 */ /* 0x080fe20000410000 */
[----:B------:R-:W0:Y:S01]  /*7c90*/  MUFU.EX2 R168, R167 ;  /* 0x000000a700a87308 */ /* 0x000e220000000800 */
[----:B-1----:R-:W-:Y:S01]  /*7ca0*/  FADD.FTZ R7, R165, R176 ;  /* 0x000000b0a5077221 */ /* 0x002fe20000010000 */
[----:B----4-:R-:W-:Y:S01]  /*7cb0*/  F2FP.BF16.F32.PACK_AB R157, R20, R165 ;  /* 0x000000a5149d723e */ /* 0x010fe200000010ff */
        /* <DEDUP_REMOVED lines=14> */
[-C--:B------:R-:W-:Y:S01]  /*7da0*/  FMUL.FTZ R137, R137, R18.reuse ;  /* 0x0000001289897220 */ /* 0x080fe20000410000 */
[----:B------:R1:W-:Y:S01]  /*7db0*/  STSM.16.M88.4 [R12+0x26800], R152 ;  /* 0x026800980c007844 */ /* 0x0003e20000000200 */
[-C--:B------:R-:W-:Y:S01]  /*7dc0*/  FMUL.FTZ R140, R140, R18.reuse ;  /* 0x000000128c8c7220 */ /* 0x080fe20000410000 */
[-C--:B------:R-:W-:Y:S01]  /*7dd0*/  FMUL.FTZ R141, R141, R18.reuse ;  /* 0x000000128d8d7220 */ /* 0x080fe20000410000 */
[-C--:B------:R-:W-:Y:S01]  /*7de0*/  FMUL.FTZ R144, R144, R18.reuse ;  /* 0x0000001290907220 */ /* 0x080fe20000410000 */
[-C--:B------:R-:W-:Y:S01]  /*7df0*/  FMUL.FTZ R145, R145, R18.reuse ;  /* 0x0000001291917220 */ /* 0x080fe20000410000 */
[-C--:B------:R-:W-:Y:S01]  /*7e00*/  FMUL.FTZ R148, R148, R18.reuse ;  /* 0x0000001294947220 */ /* 0x080fe20000410000 */
[----:B------:R-:W2:Y:S01]  /*7e10*/  MUFU.EX2 R170, R175 ;  /* 0x000000af00aa7308 */ /* 0x000ea20000000800 */
[----:B----4-:R-:W-:Y:S01]  /*7e20*/  FADD.FTZ R174, R20, R7 ;  /* 0x0000000714ae7221 */ /* 0x010fe20000010000 */
[----:B------:R-:W-:Y:S01]  /*7e30*/  FMUL.FTZ R149, R149, R18 ;  /* 0x0000001295957220 */ /* 0x000fe20000410000 */
[-C--:B------:R-:W-:Y:S01]  /*7e40*/  FMUL.FTZ R26, R26, R17.reuse ;  /* 0x000000111a1a7220 */ /* 0x080fe20000410000 */
[----:B------:R-:W-:Y:S01]  /*7e50*/  FMUL.FTZ R27, R27, R17 ;  /* 0x000000111b1b7220 */ /* 0x000fe20000410000 */
[----:B---3--:R-:W-:Y:S01]  /*7e60*/  FADD.FTZ R7, R159, R174 ;  /* 0x000000ae9f077221 */ /* 0x008fe20000010000 */
[----:B0-----:R-:W-:Y:S01]  /*7e70*/  F2FP.BF16.F32.PACK_AB R159, R168, R159 ;  /* 0x0000009fa89f723e */ /* 0x001fe200000010ff */
[-C--:B------:R-:W-:Y:S01]  /*7e80*/  FMUL.FTZ R30, R30, R17.reuse ;  /* 0x000000111e1e7220 */ /* 0x080fe20000410000 */
[----:B------:R-:W0:Y:S01]  /*7e90*/  MUFU.EX2 R178, R178 ;  /* 0x000000b200b27308 */ /* 0x000e220000000800 */
[----:B------:R-:W-:Y:S01]  /*7ea0*/  FADD.FTZ R174, R168, R7 ;  /* 0x00000007a8ae7221 */ /* 0x000fe20000010000 */
[-C--:B------:R-:W-:Y:S01]  /*7eb0*/  FMUL.FTZ R31, R31, R17.reuse ;  /* 0x000000111f1f7220 */ /* 0x080fe20000410000 */
[----:B------:R3:W-:Y:S01]  /*7ec0*/  STSM.16.M88.4 [R10], R156 ;  /* 0x0000009c0a007844 */ /* 0x0007e20000000200 */
[----:B------:R-:W-:Y:S01]  /*7ed0*/  FMUL.FTZ R34, R34, R17 ;  /* 0x0000001122227220 */ /* 0x000fe20000410000 */
[----:B------:R-:W-:Y:S01]  /*7ee0*/  FADD.FTZ R7, R161, R174 ;  /* 0x000000aea1077221 */ /* 0x000fe20000010000 */
[C---:B-1----:R-:W-:Y:S01]  /*7ef0*/  F2FP.BF16.F32.PACK_AB R161, R172.reuse, R161 ;  /* 0x000000a1aca1723e */ /* 0x042fe200000010ff */
[-C--:B------:R-:W-:Y:S01]  /*7f00*/  FMUL.FTZ R35, R35, R17.reuse ;  /* 0x0000001123237220 */ /* 0x080fe20000410000 */
[----:B------:R-:W1:Y:S01]  /*7f10*/  MUFU.EX2 R179, R179 ;  /* 0x000000b300b37308 */ /* 0x000e620000000800 */
[----:B------:R-:W-:Y:S01]  /*7f20*/  FADD.FTZ R174, R172, R7 ;  /* 0x00000007acae7221 */ /* 0x000fe20000010000 */
[-C--:B------:R-:W-:Y:S01]  /*7f30*/  FMUL.FTZ R38, R38, R17.reuse ;  /* 0x0000001126267220 */ /* 0x080fe20000410000 */
[-C--:B------:R-:W-:Y:S01]  /*7f40*/  FMUL.FTZ R39, R39, R17.reuse ;  /* 0x0000001127277220 */ /* 0x080fe20000410000 */
[----:B------:R-:W-:Y:S01]  /*7f50*/  FMUL.FTZ R42, R42, R17 ;  /* 0x000000112a2a7220 */ /* 0x000fe20000410000 */
[----:B-----5:R-:W-:Y:S01]  /*7f60*/  FADD.FTZ R7, R163, R174 ;  /* 0x000000aea3077221 */ /* 0x020fe20000010000 */
[C---:B--2---:R-:W-:Y:S01]  /*7f70*/  F2FP.BF16.F32.PACK_AB R163, R170.reuse, R163 ;  /* 0x000000a3aaa3723e */ /* 0x044fe200000010ff */
[-C--:B------:R-:W-:Y:S01]  /*7f80*/  FMUL.FTZ R43, R43, R17.reuse ;  /* 0x000000112b2b7220 */ /* 0x080fe20000410000 */
[----:B------:R-:W2:Y:S01]  /*7f90*/  MUFU.EX2 R167, R182 ;  /* 0x000000b600a77308 */ /* 0x000ea20000000800 */
[----:B------:R-:W-:Y:S01]  /*7fa0*/  FADD.FTZ R7, R170, R7 ;  /* 0x00000007aa077221 */ /* 0x000fe20000010000 */
[-C--:B------:R-:W-:Y:S01]  /*7fb0*/  FMUL.FTZ R46, R46, R17.reuse ;  /* 0x000000112e2e7220 */ /* 0x080fe20000410000 */
[----:B------:R3:W-:Y:S01]  /*7fc0*/  STSM.16.M88.4 [R11], R160 ;  /* 0x000000a00b007844 */ /* 0x0007e20000000200 */
[-C--:B------:R-:W-:Y:S01]  /*7fd0*/  FMUL.FTZ R47, R47, R17.reuse ;  /* 0x000000112f2f7220 */ /* 0x080fe20000410000 */
[----:B0-----:R-:W-:Y:S01]  /*7fe0*/  FADD.FTZ R176, R178, R7 ;  /* 0x00000007b2b07221 */ /* 0x001fe20000010000 */
[-C--:B------:R-:W-:Y:S01]  /*7ff0*/  FMUL.FTZ R50, R50, R17.reuse ;  /* 0x0000001132327220 */ /* 0x080fe20000410000 */
[-C--:B------:R-:W-:Y:S01]  /*8000*/  FMUL.FTZ R51, R51, R17.reuse ;  /* 0x0000001133337220 */ /* 0x080fe20000410000 */
[----:B------:R-:W0:Y:S01]  /*8010*/  MUFU.EX2 R174, R183 ;  /* 0x000000b700ae7308 */ /* 0x000e220000000800 */
[C---:B-1----:R-:W-:Y:S01]  /*8020*/  FADD.FTZ R176, R179.reuse, R176 ;  /* 0x000000b0b3b07221 */ /* 0x042fe20000010000 */
[----:B------:R-:W-:Y:S01]  /*8030*/  F2FP.BF16.F32.PACK_AB R165, R179, R178 ;  /* 0x000000b2b3a5723e */ /* 0x000fe200000010ff */
[-C--:B------:R-:W-:Y:S01]  /*8040*/  FMUL.FTZ R54, R54, R17.reuse ;  /* 0x0000001136367220 */ /* 0x080fe20000410000 */
[-C--:B------:R-:W-:Y:S01]  /*8050*/  FMUL.FTZ R55, R55, R17.reuse ;  /* 0x0000001137377220 */ /* 0x080fe20000410000 */
[-C--:B------:R-:W-:Y:S01]  /*8060*/  FMUL.FTZ R58, R58, R17.reuse ;  /* 0x000000113a3a7220 */ /* 0x080fe20000410000 */
[-C--:B------:R-:W-:Y:S01]  /*8070*/  FMUL.FTZ R59, R59, R17.reuse ;  /* 0x000000113b3b7220 */ /* 0x080fe20000410000 */
[-C--:B------:R-:W-:Y:S01]  /*8080*/  FMUL.FTZ R62, R62, R17.reuse ;  /* 0x000000113e3e7220 */ /* 0x080fe20000410000 */
[-C--:B------:R-:W-:Y:S01]  /*8090*/  FMUL.FTZ R63, R63, R17.reuse ;  /* 0x000000113f3f7220 */ /* 0x080fe20000410000 */
[----:B--2---:R-:W-:Y:S01]  /*80a0*/  FADD.FTZ R7, R167, R176 ;  /* 0x000000b0a7077221 */ /* 0x004fe20000010000 */
[-C--:B------:R-:W-:Y:S01]  /*80b0*/  FMUL.FTZ R66, R66, R17.reuse ;  /* 0x0000001142427220 */ /* 0x080fe20000410000 */
[-C--:B------:R-:W-:Y:S01]  /*80c0*/  FMUL.FTZ R67, R67, R17.reuse ;  /* 0x0000001143437220 */ /* 0x080fe20000410000 */
[-C--:B------:R-:W-:Y:S01]  /*80d0*/  FMUL.FTZ R70, R70, R17.reuse ;  /* 0x0000001146467220 */ /* 0x080fe20000410000 */
[-C--:B------:R-:W-:Y:S01]  /*80e0*/  FMUL.FTZ R71, R71, R17.reuse ;  /* 0x0000001147477220 */ /* 0x080fe20000410000 */
[-C--:B------:R-:W-:Y:S01]  /*80f0*/  FMUL.FTZ R74, R74, R17.reuse ;  /* 0x000000114a4a7220 */ /* 0x080fe20000410000 */
[-C--:B------:R-:W-:Y:S01]  /*8100*/  FMUL.FTZ R75, R75, R17.reuse ;  /* 0x000000114b4b7220 */ /* 0x080fe20000410000 */
[----:B------:R-:W-:Y:S01]  /*8110*/  FMUL.FTZ R78, R78, R17 ;  /* 0x000000114e4e7220 */ /* 0x000fe20000410000 */
[C---:B0-----:R-:W-:Y:S01]  /*8120*/  F2FP.BF16.F32.PACK_AB R167, R174.reuse, R167 ;  /* 0x000000a7aea7723e */ /* 0x041fe200000010ff */
[----:B------:R-:W-:Y:S01]  /*8130*/  FADD.FTZ R7, R174, R7 ;  /* 0x00000007ae077221 */ /* 0x000fe20000010000 */
[-C--:B------:R-:W-:Y:S01]  /*8140*/  FMUL.FTZ R79, R79, R17.reuse ;  /* 0x000000114f4f7220 */ /* 0x080fe20000410000 */
[-C--:B------:R-:W-:Y:S01]  /*8150*/  FMUL.FTZ R82, R82, R17.reuse ;  /* 0x0000001152527220 */ /* 0x080fe20000410000 */
[-C--:B------:R-:W-:Y:S01]  /*8160*/  FMUL.FTZ R83, R83, R17.reuse ;  /* 0x0000001153537220 */ /* 0x080fe20000410000 */
[----:B------:R3:W-:Y:S01]  /*8170*/  STSM.16.M88.4 [R9], R164 ;  /* 0x000000a409007844 */ /* 0x0007e20000000200 */
        /* <DEDUP_REMOVED lines=34> */
[----:B---3--:R-:W-:Y:S06]  /*83a0*/  @!P5 BRA `(.L_x_4799) ;  /* 0x000000000004d947 */ /* 0x008fec0003800000 */
[----:B------:R-:W-:Y:S01]  /*83b0*/  BPT.TRAP 0x1 ;  /* 0x000000040000795c */ /* 0x000fe20000300000 */
.L_x_4799:
[----:B------:R0:W1:Y:S01]  /*83c0*/  SYNCS.PHASECHK.TRANS64.TRYWAIT P0, [UR31+0x28c50], R13 ;  /* 0x028c500dff0075a7 */ /* 0x000062000800015f */
[----:B------:R-:W-:Y:S05]  /*83d0*/  @!P5 BRA `(.L_x_4800) ;  /* 0x000000000004d947 */ /* 0x000fea0003800000 */
[----:B------:R-:W-:Y:S01]  /*83e0*/  BPT.TRAP 0x1 ;  /* 0x000000040000795c */ /* 0x000fe20000300000 */
.L_x_4800:
[----:B-1----:R-:W-:Y:S05]  /*83f0*/  @P0 BRA `(.L_x_4801) ;  /* 0x0000000000080947 */ /* 0x002fea0003800000 */
[----:B------:R-:W1:Y:S02]  /*8400*/  SYNCS.PHASECHK.TRANS64.TRYWAIT P0, [UR31+0x28c50], R13 ;  /* 0x028c500dff0075a7 */ /* 0x000e64000800015f */
[----:B-1----:R-:W-:Y:S05]  /*8410*/  @!P0 BRA `(.L_x_4802) ;  /* 0x000000c000388947 */ /* 0x002fea0003800000 */
.L_x_4801:
[----:B------:R-:W-:Y:S01]  /*8420*/  ULEA UR19, UR4, UR36, 0xc ;  /* 0x0000002404137291 */ /* 0x000fe2000f8e603f */
[----:B------:R-:W-:Y:S01]  /*8430*/  WARPGROUP.ARRIVE ;  /* 0x00000000000079c5 */ /* 0x000fe20000000000 */
[----:B------:R-:W-:Y:S01]  /*8440*/  UMOV UR15, 0x40000040 ;  /* 0x40000040000f7882 */ /* 0x000fe20000000000 */
[----:B------:R-:W-:Y:S01]  /*8450*/  UISETP.GT.AND UP2, UPT, UR42, UR25, UPT ;  /* 0x000000192a00728c */ /* 0x000fe2000bf44270 */
[----:B-1----:R-:W-:Y:S01]  /*8460*/  @!P6 IADD3 R14, R14, 0x28c60, RZ ;  /* 0x00028c600e0ee810 */ /* 0x002fe20007ffe0ff */
[----:B------:R-:W-:Y:S01]  /*8470*/  UIADD3 UR42, UR42, -0x1, URZ ;  /* 0xffffffff2a2a7890 */ /* 0x000fe2000fffe03f */
[----:B------:R-:W-:Y:S01]  /*8480*/  IMAD.MOV.U32 R6, RZ, RZ, R16 ;  /* 0x000000ffff067224 */ /* 0x000fe200078e0010 */
[----:B------:R-:W-:Y:S01]  /*8490*/  UMOV UR14, UR19 ;  /* 0x00000013000e7c82 */ /* 0x000fe20008000000 */
[----:B------:R-:W-:Y:S01]  /*84a0*/  @!P6 PRMT R14, RZ, 0x654, R14 ;  /* 0x00000654ff0ee816 */ /* 0x000fe2000000000e */
[----:B------:R-:W-:Y:S01]  /*84b0*/  HGMMA.64x256x16.F32.BF16 R24, R152, gdesc[UR12].tnspB, R24, gsb0 ;  /* 0x43e0000c98187df0 */ /* 0x000fe20008001818 */
[----:B------:R-:W-:Y:S01]  /*84c0*/  UIADD3 UR14, UR19, 0x80, URZ ;  /* 0x00000080130e7890 */ /* 0x000fe2000fffe03f */
[----:B------:R-:W-:Y:S01]  /*84d0*/  PLOP3.LUT P0, PT, PT, PT, UP2, 0x80, 0x0 ;  /* 0x000000000000781c */ /* 0x000fe20003f0f028 */
[----:B------:R-:W-:Y:S01]  /*84e0*/  UMOV UR15, 0x40000040 ;  /* 0x40000040000f7882 */ /* 0x000fe20000000000 */
[----:B------:R-:W-:Y:S01]  /*84f0*/  UMOV UR24, UR4 ;  /* 0x0000000400187c82 */ /* 0x000fe20008000000 */
[----:B------:R-:W-:Y:S01]  /*8500*/  IMAD.MOV.U32 R5, RZ, RZ, R15 ;  /* 0x000000ffff057224 */ /* 0x000fe200078e000f */
        /* <DEDUP_REMOVED lines=27> */
[----:B------:R-:W-:Y:S02]  /*86c0*/  IMAD.MOV.U32 R6, RZ, RZ, R16 ;  /* 0x000000ffff067224 */ /* 0x000fe400078e0010 */
[----:B------:R-:W-:-:S07]  /*86d0*/  IMAD.MOV.U32 R5, RZ, RZ, R15 ;  /* 0x000000ffff057224 */ /* 0x000fce00078e000f */
.L_x_4786:
[----:B------:R-:W5:Y:S01]  /*86e0*/  S2UR UR19, SR_CTAID.X ;  /* 0x00000000001379c3 */ /* 0x000f620000002500 */
[----:B------:R-:W-:Y:S01]  /*86f0*/  ULDC UR14, c[0x0][0x448] ;  /* 0x00011200000e7ab9 */ /* 0x000fe20000000800 */
[----:B------:R-:W-:Y:S01]  /*8700*/  ULDC UR22, c[0x0][0x9e4] ;  /* 0x0002790000167ab9 */ /* 0x000fe20000000800 */
[----:B------:R-:W-:Y:S02]  /*8710*/  UISETP.NE.AND UP0, UPT, UR14, 0x1, UPT ;  /* 0x000000010e00788c */ /* 0x000fe4000bf05270 */
[----:B------:R-:W-:Y:S02]  /*8720*/  UISETP.GE.AND UP1, UPT, UR22, 0x1, UPT ;  /* 0x000000011600788c */ /* 0x000fe4000bf26270 */
[----:B------:R-:W-:-:S04]  /*8730*/  UIADD3 UR18, -UR18, 0x1, URZ ;  /* 0x0000000112127890 */ /* 0x000fc8000fffe13f */
[----:B------:R-:W-:Y:S01]  /*8740*/  PLOP3.LUT P4, PT, PT, PT, UP1, 0x80, 0x0 ;  /* 0x000000000000781c */ /* 0x000fe20003f8f018 */
[----:B------:R-:W-:Y:S02]  /*8750*/  UIMAD UR18, UR39, UR11, UR18 ;  /* 0x0000000b271272a4 */ /* 0x000fe4000f8e0212 */
[----:B------:R-:W-:Y:S01]  /*8760*/  @UP0 ULDC UR14, c[0x0][0x44c] ;  /* 0x00011300000e0ab9 */ /* 0x000fe20000000800 */
[----:B------:R-:W-:Y:S01]  /*8770*/  @UP0 ULDC UR11, c[0x0][0x450] ;  /* 0x00011400000b0ab9 */ /* 0x000fe20000000800 */
[----:B-----5:R-:W-:-:S04]  /*8780*/  ULEA UR19, UR19, 0x3f, 0x6 ;  /* 0x0000003f13137891 */ /* 0x020fc8000f8e303f */
[----:B------:R-:W-:-:S04]  /*8790*/  UIMAD.WIDE.U32 UR14, UR19, UR14, URZ ;  /* 0x0000000e130e72a5 */ /* 0x000fc8000f8e003f */
[----:B------:R-:W-:-:S03]  /*87a0*/  @UP0 USHF.R.U32.HI UR19, URZ, UR11, UR15 ;  /* 0x0000000b3f130299 */ /* 0x000fc6000801160f */
[----:B------:R-:W-:Y:S01]  /*87b0*/  ULDC UR11, c[0x0][0x9dc] ;  /* 0x00027700000b7ab9 */ /* 0x000fe20000000800 */
[----:B------:R-:W-:-:S04]  /*87c0*/  UIADD3 UR19, UR18, UR19, URZ ;  /* 0x0000001312137290 */ /* 0x000fc8000fffe03f */
        /* <DEDUP_REMOVED lines=12> */
.L_x_4805:
[----:B------:R-:W-:-:S11]  /*8890*/  UISETP.NE.AND UP1, UPT, UR22, 0x1, UPT ;  /* 0x000000011600788c */ /* 0x000fd6000bf25270 */
[----:B------:R-:W-:Y:S02]  /*88a0*/  @UP1 ULDC.64 UR24, c[0x0][0x9e8] ;  /* 0x00027a0000181ab9 */ /* 0x000fe40000000a00 */
[----:B------:R-:W-:-:S04]  /*88b0*/  UIMAD.WIDE.U32 UR14, UR19, UR24, URZ ;  /* 0x00000018130e72a5 */ /* 0x000fc8000f8e003f */
[----:B------:R-:W-:-:S12]  /*88c0*/  @UP1 USHF.R.U32.HI UR19, URZ, UR25, UR15 ;  /* 0x000000193f131299 */ /* 0x000fd8000801160f */
.L_x_4806:
[----:B------:R-:W-:-:S04]  /*88d0*/  UIMAD UR19, UR19, UR22, URZ ;  /* 0x00000016131372a4 */ /* 0x000fc8000f8e023f */
[----:B------:R-:W-:-:S04]  /*88e0*/  UISETP.LT.AND UP1, UPT, UR11, UR19, UPT ;  /* 0x000000130b00728c */ /* 0x000fc8000bf21270 */
[----:B------:R-:W-:-:S12]  /*88f0*/  USEL UR11, UR11, UR19, !UP1 ;  /* 0x000000130b0b7287 */ /* 0x000fd8000c800000 */
.L_x_4804:
[----:B------:R-:W-:-:S04]  /*8900*/  UIADD3 UR11, UR11, 0x3f, URZ ;  /* 0x0000003f0b0b7890 */ /* 0x000fc8000fffe03f */
[----:B------:R-:W-:-:S04]  /*8910*/  USHF.R.S32.HI UR14, URZ, 0x1f, UR11 ;  /* 0x0000001f3f0e7899 */ /* 0x000fc8000801140b */
[----:B------:R-:W-:-:S04]  /*8920*/  ULEA.HI UR14, UR14, UR11, URZ, 0x6 ;  /* 0x0000000b0e0e7291 */ /* 0x000fc8000f8f303f */
[----:B------:R-:W-:-:S04]  /*8930*/  USHF.R.S32.HI UR14, URZ, 0x6, UR14 ;  /* 0x000000063f0e7899 */ /* 0x000fc8000801140e */
[----:B------:R-:W-:-:S04]  /*8940*/  UISETP.LT.AND UP1, UPT, UR38, UR14, UPT ;  /* 0x0000000e2600728c */ /* 0x000fc8000bf21270 */
[----:B------:R-:W-:-:S04]  /*8950*/  USEL UR24, UR38, UR14, !UP1 ;  /* 0x0000000e26187287 */ /* 0x000fc8000c800000 */
[----:B------:R-:W-:-:S06]  /*8960*/  UISETP.GE.AND UP1, UPT, UR42, UR24, UPT ;  /* 0x000000182a00728c */ /* 0x000fcc000bf26270 */
[----:B------:R-:W-:-:S13]  /*8970*/  PLOP3.LUT P0, PT, PT, PT, UP1, 0x80, 0x0 ;  /* 0x000000000000781c */ /* 0x000fda0003f0f018 */
[----:B------:R-:W-:Y:S05]  /*8980*/  @!P0 BRA `(.L_x_4807) ;  /* 0x0000001800308947 */ /* 0x000fea0003800000 */
[----:B------:R-:W-:Y:S01]  /*8990*/  IMAD.MOV.U32 R15, RZ, RZ, R6 ;  /* 0x000000ffff0f7224 */ /* 0x000fe200078e0006 */
[----:B------:R-:W-:Y:S01]  /*89a0*/  UMOV UR27, UR4 ;  /* 0x00000004001b7c82 */ /* 0x000fe20008000000 */
[----:B01--4-:R-:W-:Y:S01]  /*89b0*/  IMAD.MOV.U32 R14, RZ, RZ, R5 ;  /* 0x000000ffff0e7224 */ /* 0x013fe200078e0005 */
[----:B------:R-:W-:-:S06]  /*89c0*/  ULDC UR26, c[0x0][0x988] ;  /* 0x00026200001a7ab9 */ /* 0x000fcc0000000800 */
.L_x_4816:
[----:B------:R-:W-:Y:S01]  /*89d0*/  UIADD3 UR4, UR27, 0x1, URZ ;  /* 0x000000011b047890 */ /* 0x000fe2000fffe03f */
[----:B------:R-:W-:Y:S01]  /*89e0*/  IMAD.U32 R5, RZ, RZ, UR42 ;  /* 0x0000002aff057e24 */ /* 0x000fe2000f8e00ff */
[----:B------:R-:W-:Y:S02]  /*89f0*/  UIADD3 UR25, UR42, -0x1, URZ ;  /* 0xffffffff2a197890 */ /* 0x000fe4000fffe03f */
[----:B------:R-:W-:Y:S02]  /*8a00*/  UISETP.NE.AND UP1, UPT, UR4, 0x2, UPT ;  /* 0x000000020400788c */ /* 0x000fe4000bf25270 */
[----:B------:R-:W-:Y:S02]  /*8a10*/  ISETP.GT.AND P0, PT, R5, UR24, PT ;  /* 0x0000001805007c0c */ /* 0x000fe4000bf04270 */
[----:B------:R-:W-:Y:S02]  /*8a20*/  USEL UR10, URZ, 0x1, UP1 ;  /* 0x000000013f0a7887 */ /* 0x000fe40008800000 */
[----:B------:R-:W-:-:S02]  /*8a30*/  USEL UR4, UR4, URZ, UP1 ;  /* 0x0000003f04047287 */ /* 0x000fc40008800000 */
[----:B------:R-:W-:Y:S01]  /*8a40*/  ULOP3.LUT UR5, UR5, UR10, URZ, 0x3c, !UPT ;  /* 0x0000000a05057292 */ /* 0x000fe2000f8e3c3f */
[----:B------:R-:W-:Y:S01]  /*8a50*/  UMOV UR42, UR25 ;  /* 0x00000019002a7c82 */ /* 0x000fe20008000000 */
[----:B01----:R-:W-:Y:S10]  /*8a60*/  @!P5 BRA `(.L_x_4808) ;  /* 0x000000000004d947 */ /* 0x003ff40003800000 */
[----:B------:R-:W-:Y:S01]  /*8a70*/  BPT.TRAP 0x1 ;  /* 0x000000040000795c */ /* 0x000fe20000300000 */
.L_x_4808:
[----:B------:R-:W-:Y:S01]  /*8a80*/  ULEA UR28, UR4, UR37, 0x3 ;  /* 0x00000025041c7291 */ /* 0x000fe2000f8e183f */
[----:B--2---:R-:W-:-:S04]  /*8a90*/  MOV R13, UR5 ;  /* 0x00000005000d7c02 */ /* 0x004fc80008000f00 */
[----:B------:R-:W-:-:S04]  /*8aa0*/  SHF.L.U32 R13, R13, 0x1f, RZ ;  /* 0x0000001f0d0d7819 */ /* 0x000fc800000006ff */
[----:B------:R0:W1:Y:S01]  /*8ab0*/  SYNCS.PHASECHK.TRANS64.TRYWAIT P1, [UR28+0x28c30], R13 ;  /* 0x028c300dff0075a7 */ /* 0x000062000802015c */
[----:B------:R-:W-:Y:S05]  /*8ac0*/  @!P5 BRA `(.L_x_4809) ;  /* 0x000000000004d947 */ /* 0x000fea0003800000 */
[----:B------:R-:W-:Y:S01]  /*8ad0*/  BPT.TRAP 0x1 ;  /* 0x000000040000795c */ /* 0x000fe20000300000 */
.L_x_4809:
[----:B-1----:R-:W-:Y:S05]  /*8ae0*/  @P1 BRA `(.L_x_4810) ;  /* 0x0000000000081947 */ /* 0x002fea0003800000 */
[----:B------:R-:W1:Y:S02]  /*8af0*/  SYNCS.PHASECHK.TRANS64.TRYWAIT P1, [UR28+0x28c30], R13 ;  /* 0x028c300dff0075a7 */ /* 0x000e64000802015c */
[----:B-1----:R-:W-:Y:S05]  /*8b00*/  @!P1 BRA `(.L_x_4811) ;  /* 0x000000b800909947 */ /* 0x002fea0003800000 */
.L_x_4810:
[----:B------:R-:W-:Y:S01]  /*8b10*/  ULEA UR22, UR4, UR6, 0x9 ;  /* 0x0000000604167291 */ /* 0x000fe2000f8e483f */
[----:B---3--:R-:W-:Y:S01]  /*8b20*/  WARPGROUP.ARRIVE ;  /* 0x00000000000079c5 */ /* 0x008fe20000000000 */
        /* <DEDUP_REMOVED lines=11> */
[----:B------:R-:W-:Y:S01]  /*8be0*/  HGMMA.64x64x16.F32.BF16 R152, gdesc[UR8], R152, gsb0 ;  /* 0x00e00000089879f0 */ /* 0x000fe20008001898 */
[----:B------:R-:W-:Y:S02]  /*8bf0*/  UMOV UR10, UR26 ;  /* 0x0000001a000a7c82 */ /* 0x000fe40008000000 */
[----:B------:R-:W-:Y:S02]  /*8c00*/  WARPGROUP.DEPBAR.LE gsb0, 0x0 ;  /* 0x00008000000079c5 */ /* 0x000fe40000010000 */
[----:B------:R-:W-:-:S06]  /*8c10*/  WARPGROUP.ARRIVE ;  /* 0x00000000000079c5 */ /* 0x000fcc0000000000 */
[----:B------:R-:W-:Y:S03]  /*8c20*/  HGMMA.64x64x16.F32.BF16 R152, gdesc[UR12], R152, gsb0 ;  /* 0x00e000000c9879f0 */ /* 0x000fe60008001898 */
[----:B------:R-:W-:Y:S02]  /*8c30*/  WARPGROUP.DEPBAR.LE gsb0, 0x0 ;  /* 0x00008000000079c5 */ /* 0x000fe40000010000 */
[----:B------:R-:W-:-:S06]  /*8c40*/  WARPGROUP.ARRIVE ;  /* 0x00000000000079c5 */ /* 0x000fcc0000000000 */
[----:B------:R-:W-:Y:S03]  /*8c50*/  HGMMA.64x64x16.F32.BF16 R152, gdesc[UR16], R152, gsb0 ;  /* 0x00e00000109879f0 */ /* 0x000fe60008001898 */
[----:B------:R-:W-:Y:S02]  /*8c60*/  WARPGROUP.DEPBAR.LE gsb0, 0x0 ;  /* 0x00008000000079c5 */ /* 0x000fe40000010000 */
[----:B-1----:R-:W-:-:S04]  /*8c70*/  FMNMX.FTZ R6, R152, R14, !PT ;  /* 0x0000000e98067209 */ /* 0x002fc80007810000 */
        /* <DEDUP_REMOVED lines=16> */
[----:B------:R-:W1:Y:S02]  /*8d80*/  SHFL.BFLY PT, R5, R16, 0x2, 0x1f ;  /* 0x0c401f0010057f89 */ /* 0x000e6400000e0000 */
[----:B-1----:R-:W-:Y:S02]  /*8d90*/  FMNMX.FTZ R18, R16, R5, !PT ;  /* 0x0000000510127209 */ /* 0x002fe40007810000 */
[----:B------:R-:W-:-:S03]  /*8da0*/  FMNMX.FTZ R5, R155, R6, !PT ;  /* 0x000000069b057209 */ /* 0x000fc60007810000 */
[----:B------:R-:W1:Y:S01]  /*8db0*/  SHFL.BFLY PT, R17, R18, 0x1, 0x1f ;  /* 0x0c201f0012117f89 */ /* 0x000e6200000e0000 */
[----:B------:R-:W-:-:S04]  /*8dc0*/  FMNMX.FTZ R6, R158, R5, !PT ;  /* 0x000000059e067209 */ /* 0x000fc80007810000 */
[----:B------:R-:W-:-:S04]  /*8dd0*/  FMNMX.FTZ R5, R159, R6, !PT ;  /* 0x000000069f057209 */ /* 0x000fc80007810000 */
[----:B------:R-:W-:Y:S02]  /*8de0*/  FMNMX.FTZ R6, R162, R5, !PT ;  /* 0x00000005a2067209 */ /* 0x000fe40007810000 */
[----:B-1----:R-:W-:Y:S02]  /*8df0*/  FMNMX.FTZ R5, R18, R17, !PT ;  /* 0x0000001112057209 */ /* 0x002fe40007810000 */
[----:B------:R-:W-:-:S03]  /*8e00*/  FMNMX.FTZ R17, R163, R6, !PT ;  /* 0x00000006a3117209 */ /* 0x000fc60007810000 */
[C---:B------:R-:W-:Y:S01]  /*8e10*/  FMUL.FTZ R184, R5.reuse, UR10 ;  /* 0x0000000a05b87c20 */ /* 0x040fe20008410000 */
[----:B------:R-:W-:Y:S01]  /*8e20*/  FMNMX.FTZ R6, R166, R17, !PT ;  /* 0x00000011a6067209 */ /* 0x000fe20007810000 */
[----:B------:R-:W-:Y:S02]  /*8e30*/  FADD.FTZ R14, -R5, R14 ;  /* 0x0000000e050e7221 */ /* 0x000fe40000010100 */
[--C-:B------:R-:W-:Y:S01]  /*8e40*/  FFMA.FTZ R152, R152, UR10, -R184.reuse ;  /* 0x0000000a98987c23 */ /* 0x100fe200080108b8 */
[----:B------:R-:W-:Y:S01]  /*8e50*/  FMNMX.FTZ R19, R167, R6, !PT ;  /* 0x00000006a7137209 */ /* 0x000fe20007810000 */
[----:B------:R-:W-:Y:S01]  /*8e60*/  FMUL.FTZ R14, R14, UR10 ;  /* 0x0000000a0e0e7c20 */ /* 0x000fe20008410000 */
[--C-:B------:R-:W-:Y:S01]  /*8e70*/  FFMA.FTZ R23, R161, UR10, -R184.reuse ;  /* 0x0000000aa1177c23 */ /* 0x100fe200080108b8 */
[--C-:B------:R-:W-:Y:S01]  /*8e80*/  FFMA.FTZ R161, R173, UR10, -R184.reuse ;  /* 0x0000000aada17c23 */ /* 0x100fe200080108b8 */
[----:B------:R-:W-:Y:S01]  /*8e90*/  FMNMX.FTZ R6, R170, R19, !PT ;  /* 0x00000013aa067209 */ /* 0x000fe20007810000 */
[----:B------:R-:W1:Y:S01]  /*8ea0*/  MUFU.EX2 R17, R14 ;  /* 0x0000000e00117308 */ /* 0x000e620000000800 */
        /* <DEDUP_REMOVED lines=8> */
[----:B------:R-:W2:Y:S01]  /*8f30*/  MUFU.EX2 R152, R152 ;  /* 0x0000009800987308 */ /* 0x000ea20000000800 */
[--C-:B------:R-:W-:Y:S01]  /*8f40*/  FFMA.FTZ R22, R180, UR10, -R184.reuse ;  /* 0x0000000ab4167c23 */ /* 0x100fe200080108b8 */
[----:B------:R-:W-:Y:S01]  /*8f50*/  FMNMX.FTZ R21, R175, R6, !PT ;  /* 0x00000006af157209 */ /* 0x000fe20007810000 */
[--C-:B------:R-:W-:Y:S01]  /*8f60*/  FFMA.FTZ R153, R165, UR10, -R184.reuse ;  /* 0x0000000aa5997c23 */ /* 0x100fe200080108b8 */
[--C-:B------:R-:W-:Y:S01]  /*8f70*/  FFMA.FTZ R165, R177, UR10, -R184.reuse ;  /* 0x0000000ab1a57c23 */ /* 0x100fe200080108b8 */
[----:B------:R-:W-:Y:S01]  /*8f80*/  FFMA.FTZ R181, R181, UR10, -R184 ;  /* 0x0000000ab5b57c23 */ /* 0x000fe200080108b8 */
[----:B------:R-:W-:-:S02]  /*8f90*/  FMNMX.FTZ R6, R178, R21, !PT ;  /* 0x00000015b2067209 */ /* 0x000fc40007810000 */
[----:B------:R-:W-:Y:S01]  /*8fa0*/  MUFU.EX2 R19, R19 ;  /* 0x0000001300137308 */ /* 0x000fe20000000800 */
[-C--:B-1----:R-:W-:Y:S01]  /*8fb0*/  FMUL.FTZ R24, R24, R17.reuse ;  /* 0x0000001118187220 */ /* 0x082fe20000410000 */
[----:B------:R-:W-:Y:S01]  /*8fc0*/  FMNMX.FTZ R21, R179, R6, !PT ;  /* 0x00000006b3157209 */ /* 0x000fe20007810000 */
[-C--:B------:R-:W-:Y:S01]  /*8fd0*/  FMUL.FTZ R25, R25, R17.reuse ;  /* 0x0000001119197220 */ /* 0x080fe20000410000 */
[-C--:B------:R-:W-:Y:S01]  /*8fe0*/  FMUL.FTZ R28, R28, R17.reuse ;  /* 0x000000111c1c7220 */ /* 0x080fe20000410000 */
[----:B------:R-:W-:Y:S01]  /*8ff0*/  FMUL.FTZ R29, R29, R17 ;  /* 0x000000111d1d7220 */ /* 0x000fe20000410000 */
[----:B------:R-:W-:Y:S01]  /*9000*/  FMNMX.FTZ R6, R182, R21, !PT ;  /* 0x00000015b6067209 */ /* 0x000fe20007810000 */
[----:B------:R-:W-:Y:S01]  /*9010*/  FFMA.FTZ R21, R157, UR10, -R184 ;  /* 0x0000000a9d157c23 */ /* 0x000fe200080108b8 */
[----:B------:R-:W-:Y:S01]  /*9020*/  MUFU.EX2 R14, R16 ;  /* 0x00000010000e7308 */ /* 0x000fe20000000800 */
[----:B--2---:R-:W-:Y:S01]  /*9030*/  FFMA.FTZ R8, R17, R8, R152 ;  /* 0x0000000811087223 */ /* 0x004fe20000010098 */
[----:B------:R-:W-:Y:S01]  /*9040*/  FMNMX.FTZ R6, R183, R6, !PT ;  /* 0x00000006b7067209 */ /* 0x000fe20007810000 */
[-C--:B------:R-:W-:Y:S01]  /*9050*/  FMUL.FTZ R32, R32, R17.reuse ;  /* 0x0000001120207220 */ /* 0x080fe20000410000 */
[-C--:B------:R-:W-:Y:S01]  /*9060*/  FMUL.FTZ R33, R33, R17.reuse ;  /* 0x0000001121217220 */ /* 0x080fe20000410000 */
[-C--:B------:R-:W-:Y:S01]  /*9070*/  FMUL.FTZ R36, R36, R17.reuse ;  /* 0x0000001124247220 */ /* 0x080fe20000410000 */
[-C--:B------:R-:W-:Y:S01]  /*9080*/  FMUL.FTZ R37, R37, R17.reuse ;  /* 0x0000001125257220 */ /* 0x080fe20000410000 */
[----:B------:R-:W1:Y:S01]  /*9090*/  SHFL.BFLY PT, R157, R6, 0x2, 0x1f ;  /* 0x0c401f00069d7f89 */ /* 0x000e6200000e0000 */
        /* <DEDUP_REMOVED lines=22> */
[----:B------:R-:W-:Y:S01]  /*9200*/  FMUL.FTZ R77, R77, R17 ;  /* 0x000000114d4d7220 */ /* 0x000fe20000410000 */
[----:B-1----:R-:W-:Y:S01]  /*9210*/  FMNMX.FTZ R20, R6, R157, !PT ;  /* 0x0000009d06147209 */ /* 0x002fe20007810000 */
[--C-:B------:R-:W-:Y:S01]  /*9220*/  FFMA.FTZ R157, R169, UR10, -R184.reuse ;  /* 0x0000000aa99d7c23 */ /* 0x100fe200080108b8 */
[----:B--2---:R-:W-:Y:S01]  /*9230*/  FFMA.FTZ R164, R176, UR10, -R184 ;  /* 0x0000000ab0a47c23 */ /* 0x004fe200080108b8 */
[----:B------:R-:W-:Y:S01]  /*9240*/  IMAD.U32 R184, RZ, RZ, UR28 ;  /* 0x0000001cffb87e24 */ /* 0x000fe2000f8e00ff */
[----:B------:R-:W-:Y:S01]  /*9250*/  MUFU.EX2 R23, R23 ;  /* 0x0000001700177308 */ /* 0x000fe20000000800 */
[----:B------:R-:W1:Y:S01]  /*9260*/  SHFL.BFLY PT, R169, R20, 0x1, 0x1f ;  /* 0x0c201f0014a97f89 */ /* 0x000e6200000e0000 */
        /* <DEDUP_REMOVED lines=23> */
[----:B-1----:R-:W-:Y:S01]  /*93e0*/  FMNMX.FTZ R6, R20, R169, !PT ;  /* 0x000000a914067209 */ /* 0x002fe20007810000 */
[-C--:B------:R-:W-:Y:S01]  /*93f0*/  FMUL.FTZ R120, R120, R17.reuse ;  /* 0x0000001178787220 */ /* 0x080fe20000410000 */
[-C--:B------:R-:W-:Y:S01]  /*9400*/  FMUL.FTZ R121, R121, R17.reuse ;  /* 0x0000001179797220 */ /* 0x080fe20000410000 */
[-C--:B------:R-:W-:Y:S01]  /*9410*/  FMUL.FTZ R124, R124, R17.reuse ;  /* 0x000000117c7c7220 */ /* 0x080fe20000410000 */
[-C--:B------:R-:W-:Y:S01]  /*9420*/  FMUL.FTZ R125, R125, R17.reuse ;  /* 0x000000117d7d7220 */ /* 0x080fe20000410000 */
[C---:B------:R-:W-:Y:S01]  /*9430*/  FADD.FTZ R20, -R6.reuse, R15 ;  /* 0x0000000f06147221 */ /* 0x040fe20000010100 */
[----:B------:R-:W-:Y:S01]  /*9440*/  FMUL.FTZ R173, R6, UR10 ;  /* 0x0000000a06ad7c20 */ /* 0x000fe20008410000 */
[----:B------:R-:W-:Y:S01]  /*9450*/  MUFU.EX2 R18, R18 ;  /* 0x0000001200127308 */ /* 0x000fe20000000800 */
[----:B------:R-:W-:Y:S01]  /*9460*/  FMUL.FTZ R128, R128, R17 ;  /* 0x0000001180807220 */ /* 0x000fe20000410000 */
[----:B------:R-:W-:Y:S01]  /*9470*/  FMUL.FTZ R20, R20, UR10 ;  /* 0x0000000a14147c20 */ /* 0x000fe20008410000 */
[--C-:B------:R-:W-:Y:S01]  /*9480*/  FFMA.FTZ R169, R154, UR10, -R173.reuse ;  /* 0x0000000a9aa97c23 */ /* 0x100fe200080108ad */
[--C-:B------:R-:W-:Y:S01]  /*9490*/  FFMA.FTZ R168, R155, UR10, -R173.reuse ;  /* 0x0000000a9ba87c23 */ /* 0x100fe200080108ad */
        /* <DEDUP_REMOVED lines=8> */
[----:B------:R-:W-:Y:S01]  /*9520*/  FFMA.FTZ R163, R166, UR10, -R173 ;  /* 0x0000000aa6a37c23 */ /* 0x000fe200080108ad */
[----:B------:R-:W-:-:S02]  /*9530*/  @!P6 VIADD R154, R184, 0x28c40 ;  /* 0x00028c40b89ae836 */ /* 0x000fc40000000000 */
[--C-:B------:R-:W-:Y:S01]  /*9540*/  FFMA.FTZ R174, R174, UR10, -R173.reuse ;  /* 0x0000000aaeae7c23 */ /* 0x100fe200080108ad */
[----:B------:R-:W1:Y:S01]  /*9550*/  MUFU.EX2 R169, R169 ;  /* 0x000000a900a97308 */ /* 0x000e620000000800 */
[----:B------:R-:W-:Y:S02]  /*9560*/  IMAD.U32 R158, RZ, RZ, UR27 ;  /* 0x0000001bff9e7e24 */ /* 0x000fe4000f8e00ff */
[--C-:B------:R-:W-:Y:S01]  /*9570*/  FFMA.FTZ R175, R175, UR10, -R173.reuse ;  /* 0x0000000aafaf7c23 */ /* 0x100fe200080108ad */
[----:B------:R-:W-:Y:S01]  /*9580*/  @!P6 PRMT R154, RZ, 0x654, R154 ;  /* 0x00000654ff9ae816 */ /* 0x000fe2000000009a */
[----:B------:R-:W-:Y:S01]  /*9590*/  FFMA.FTZ R178, R178, UR10, -R173 ;  /* 0x0000000ab2b27c23 */ /* 0x000fe200080108ad */
[----:B------:R-:W-:Y:S02]  /*95a0*/  @!P1 IMAD R158, R158, 0x40, R3 ;  /* 0x000000409e9e9824 */ /* 0x000fe400078e0203 */
[--C-:B------:R-:W-:Y:S01]  /*95b0*/  FFMA.FTZ R179, R179, UR10, -R173.reuse ;  /* 0x0000000ab3b37c23 */ /* 0x100fe200080108ad */
[----:B------:R2:W-:Y:S01]  /*95c0*/  @!P6 SYNCS.ARRIVE.TRANS64.RED.A1T0 RZ, [R154+URZ], RZ ;  /* 0x000000ff9affe9a7 */ /* 0x0005e2000810043f */
[----:B------:R-:W3:Y:S01]  /*95d0*/  MUFU.EX2 R168, R168 ;  /* 0x000000a800a87308 */ /* 0x000ee20000000800 */
[--C-:B------:R-:W-:Y:S01]  /*95e0*/  FFMA.FTZ R182, R182, UR10, -R173.reuse ;  /* 0x0000000ab6b67c23 */ /* 0x100fe200080108ad */
[----:B------:R-:W-:Y:S01]  /*95f0*/  @!P1 LEA R158, R158, UR37, 0x2 ;  /* 0x000000259e9e9c11 */ /* 0x000fe2000f8e10ff */
[----:B------:R-:W-:Y:S01]  /*9600*/  FFMA.FTZ R173, R183, UR10, -R173 ;  /* 0x0000000ab7ad7c23 */ /* 0x000fe200080108ad */
[-C--:B------:R-:W-:Y:S01]  /*9610*/  FMUL.FTZ R129, R129, R17.reuse ;  /* 0x0000001181817220 */ /* 0x080fe20000410000 */
[-C--:B------:R-:W-:Y:S01]  /*9620*/  FMUL.FTZ R132, R132, R17.reuse ;  /* 0x0000001184847220 */ /* 0x080fe20000410000 */
[----:B------:R-:W-:Y:S01]  /*9630*/  FMUL.FTZ R133, R133, R17 ;  /* 0x0000001185857220 */ /* 0x000fe20000410000 */
[----:B------:R-:W-:Y:S01]  /*9640*/  @!P1 STS [R158+0x28800], R17 ;  /* 0x028800119e009388 */ /* 0x000fe20000000800 */
[----:B------:R-:W4:Y:S01]  /*9650*/  MUFU.EX2 R155, R155 ;  /* 0x0000009b009b7308 */ /* 0x000f220000000800 */
[----:B-1----:R-:W-:Y:S01]  /*9660*/  FFMA.FTZ R7, R20, R7, R169 ;  /* 0x0000000714077223 */ /* 0x002fe200000100a9 */
[-C--:B------:R-:W-:Y:S01]  /*9670*/  FMUL.FTZ R136, R136, R17.reuse ;  /* 0x0000001188887220 */ /* 0x080fe20000410000 */
[----:B------:R1:W-:Y:S01]  /*9680*/  @!P1 STS [R158+0x28820], R20 ;  /* 0x028820149e009388 */ /* 0x0003e20000000800 */
[-C--:B------:R-:W-:Y:S01]  /*9690*/  FMUL.FTZ R137, R137, R17.reuse ;  /* 0x0000001189897220 */ /* 0x080fe20000410000 */
[-C--:B------:R-:W-:Y:S01]  /*96a0*/  FMUL.FTZ R140, R140, R17.reuse ;  /* 0x000000118c8c7220 */ /* 0x080fe20000410000 */
[-C--:B------:R-:W-:Y:S01]  /*96b0*/  FMUL.FTZ R141, R141, R17.reuse ;  /* 0x000000118d8d7220 */ /* 0x080fe20000410000 */
[-C--:B------:R-:W-:Y:S01]  /*96c0*/  FMUL.FTZ R144, R144, R17.reuse ;  /* 0x0000001190907220 */ /* 0x080fe20000410000 */
[----:B------:R5:W-:Y:S01]  /*96d0*/  MUFU.EX2 R170, R171 ;  /* 0x000000ab00aa7308 */ /* 0x000be20000000800 */
[-C--:B------:R-:W-:Y:S01]  /*96e0*/  FMUL.FTZ R145, R145, R17.reuse ;  /* 0x0000001191917220 */ /* 0x080fe20000410000 */
[-C--:B------:R-:W-:Y:S01]  /*96f0*/  FMUL.FTZ R148, R148, R17.reuse ;  /* 0x0000001194947220 */ /* 0x080fe20000410000 */
[----:B------:R-:W-:Y:S01]  /*9700*/  FMUL.FTZ R149, R149, R17 ;  /* 0x0000001195957220 */ /* 0x000fe20000410000 */
[----:B------:R-:W-:Y:S01]  /*9710*/  F2FP.BF16.F32.PACK_AB R152, R19, R152 ;  /* 0x000000981398723e */ /* 0x000fe200000010ff */
[----:B------:R-:W-:Y:S01]  /*9720*/  FMUL.FTZ R26, R26, R20 ;  /* 0x000000141a1a7220 */ /* 0x000fe20000410000 */
[----:B-1----:R-:W-:Y:S01]  /*9730*/  F2FP.BF16.F32.PACK_AB R158, R153, R16 ;  /* 0x00000010999e723e */ /* 0x002fe200000010ff */
[-C--:B------:R-:W-:Y:S01]  /*9740*/  FMUL.FTZ R27, R27, R20.reuse ;  /* 0x000000141b1b7220 */ /* 0x080fe20000410000 */
[----:B------:R-:W1:Y:S01]  /*9750*/  MUFU.EX2 R172, R172 ;  /* 0x000000ac00ac7308 */ /* 0x000e620000000800 */
[----:B-----5:R-:W-:Y:S01]  /*9760*/  FADD.FTZ R171, R19, R8 ;  /* 0x0000000813ab7221 */ /* 0x020fe20000010000 */
[-C--:B------:R-:W-:Y:S01]  /*9770*/  FMUL.FTZ R30, R30, R20.reuse ;  /* 0x000000141e1e7220 */ /* 0x080fe20000410000 */
[-C--:B------:R-:W-:Y:S01]  /*9780*/  FMUL.FTZ R31, R31, R20.reuse ;  /* 0x000000141f1f7220 */ /* 0x080fe20000410000 */
[-C--:B------:R-:W-:Y:S01]  /*9790*/  FMUL.FTZ R34, R34, R20.reuse ;  /* 0x0000001422227220 */ /* 0x080fe20000410000 */
[----:B------:R-:W-:Y:S01]  /*97a0*/  FADD.FTZ R8, R14, R171 ;  /* 0x000000ab0e087221 */ /* 0x000fe20000010000 */
[-C--:B------:R-:W-:Y:S01]  /*97b0*/  FMUL.FTZ R35, R35, R20.reuse ;  /* 0x0000001423237220 */ /* 0x080fe20000410000 */
[-C--:B------:R-:W-:Y:S01]  /*97c0*/  FMUL.FTZ R38, R38, R20.reuse ;  /* 0x0000001426267220 */ /* 0x080fe20000410000 */
[----:B------:R-:W5:Y:S01]  /*97d0*/  MUFU.EX2 R159, R159 ;  /* 0x0000009f009f7308 */ /* 0x000f620000000800 */
[----:B------:R-:W-:Y:S01]  /*97e0*/  FADD.FTZ R171, R21, R8 ;  /* 0x0000000815ab7221 */ /* 0x000fe20000010000 */
[----:B---3--:R-:W-:Y:S01]  /*97f0*/  FADD.FTZ R8, R168, R7 ;  /* 0x00000007a8087221 */ /* 0x008fe20000010000 */
[-C--:B------:R-:W-:Y:S01]  /*9800*/  FMUL.FTZ R39, R39, R20.reuse ;  /* 0x0000001427277220 */ /* 0x080fe20000410000 */
[----:B------:R-:W-:Y:S01]  /*9810*/  FMUL.FTZ R42, R42, R20 ;  /* 0x000000142a2a7220 */ /* 0x000fe20000410000 */
[----:B--2---:R-:W-:Y:S01]  /*9820*/  FADD.FTZ R154, R156, R171 ;  /* 0x000000ab9c9a7221 */ /* 0x004fe20000010000 */
[----:B----4-:R-:W-:Y:S01]  /*9830*/  FADD.FTZ R7, R155, R8 ;  /* 0x000000089b077221 */ /* 0x010fe20000010000 */
[C---:B------:R-:W-:Y:S01]  /*9840*/  F2FP.BF16.F32.PACK_AB R156, R23.reuse, R156 ;  /* 0x0000009c179c723e */ /* 0x040fe200000010ff */
[----:B------:R-:W2:Y:S01]  /*9850*/  MUFU.EX2 R176, R176 ;  /* 0x000000b000b07308 */ /* 0x000ea20000000800 */
[----:B------:R-:W-:Y:S01]  /*9860*/  FADD.FTZ R171, R23, R154 ;  /* 0x0000009a17ab7221 */ /* 0x000fe20000010000 */
[C---:B-1----:R-:W-:Y:S01]  /*9870*/  FADD.FTZ R8, R172.reuse, R7 ;  /* 0x00000007ac087221 */ /* 0x042fe20000010000 */
[----:B------:R-:W-:Y:S01]  /*9880*/  F2FP.BF16.F32.PACK_AB R155, R172, R155 ;  /* 0x0000009bac9b723e */ /* 0x000fe200000010ff */
[-C--:B------:R-:W-:Y:S01]  /*9890*/  FMUL.FTZ R43, R43, R20.reuse ;  /* 0x000000142b2b7220 */ /* 0x080fe20000410000 */
[----:B------:R-:W-:Y:S01]  /*98a0*/  FADD.FTZ R154, R16, R171 ;  /* 0x000000ab109a7221 */ /* 0x000fe20000010000 */
[-C--:B------:R-:W-:Y:S01]  /*98b0*/  FMUL.FTZ R46, R46, R20.reuse ;  /* 0x000000142e2e7220 */ /* 0x080fe20000410000 */
[-C--:B------:R-:W-:Y:S01]  /*98c0*/  FMUL.FTZ R47, R47, R20.reuse ;  /* 0x000000142f2f7220 */ /* 0x080fe20000410000 */
[----:B------:R-:W1:Y:S01]  /*98d0*/  MUFU.EX2 R163, R163 ;  /* 0x000000a300a37308 */ /* 0x000e620000000800 */
[----:B-----5:R-:W-:Y:S01]  /*98e0*/  FADD.FTZ R7, R159, R8 ;  /* 0x000000089f077221 */ /* 0x020fe20000010000 */
[----:B------:R-:W-:Y:S01]  /*98f0*/  FADD.FTZ R171, R153, R154 ;  /* 0x0000009a99ab7221 */ /* 0x000fe20000010000 */
[----:B------:R-:W-:Y:S01]  /*9900*/  F2FP.BF16.F32.PACK_AB R153, R168, R169 ;  /* 0x000000a9a899723e */ /* 0x000fe200000010ff */
[-C--:B------:R-:W-:Y:S01]  /*9910*/  FMUL.FTZ R50, R50, R20.reuse ;  /* 0x0000001432327220 */ /* 0x080fe20000410000 */
[----:B------:R-:W-:Y:S01]  /*9920*/  FMUL.FTZ R51, R51, R20 ;  /* 0x0000001433337220 */ /* 0x000fe20000410000 */
[----:B------:R-:W-:Y:S01]  /*9930*/  FADD.FTZ R154, R160, R171 ;  /* 0x000000aba09a7221 */ /* 0x000fe20000010000 */
[C---:B------:R-:W-:Y:S01]  /*9940*/  F2FP.BF16.F32.PACK_AB R160, R157.reuse, R160 ;  /* 0x000000a09da0723e */ /* 0x040fe200000010ff */
[----:B------:R-:W3:Y:S01]  /*9950*/  MUFU.EX2 R180, R180 ;  /* 0x000000b400b47308 */ /* 0x000ee20000000800 */
[C---:B--2---:R-:W-:Y:S01]  /*9960*/  FADD.FTZ R8, R176.reuse, R7 ;  /* 0x00000007b0087221 */ /* 0x044fe20000010000 */
[----:B------:R-:W-:Y:S01]  /*9970*/  FADD.FTZ R171, R157, R154 ;  /* 0x0000009a9dab7221 */ /* 0x000fe20000010000 */
[----:B------:R-:W-:Y:S01]  /*9980*/  F2FP.BF16.F32.PACK_AB R157, R176, R159 ;  /* 0x0000009fb09d723e */ /* 0x000fe200000010ff */
[-C--:B------:R-:W-:Y:S01]  /*9990*/  FMUL.FTZ R54, R54, R20.reuse ;  /* 0x0000001436367220 */ /* 0x080fe20000410000 */
[-C--:B------:R-:W-:Y:S01]  /*99a0*/  FMUL.FTZ R55, R55, R20.reuse ;  /* 0x0000001437377220 */ /* 0x080fe20000410000 */
[----:B------:R-:W-:Y:S01]  /*99b0*/  FADD.FTZ R154, R18, R171 ;  /* 0x000000ab129a7221 */ /* 0x000fe20000010000 */
        /* <DEDUP_REMOVED lines=22> */
[----:B------:R-:W-:Y:S01]  /*9b20*/  FADD.FTZ R7, R170, R7 ;  /* 0x00000007aa077221 */ /* 0x000fe20000010000 */
[-C--:B------:R-:W-:Y:S01]  /*9b30*/  FMUL.FTZ R87, R87, R20.reuse ;  /* 0x0000001457577220 */ /* 0x080fe20000410000 */
[----:B------:R-:W-:Y:S01]  /*9b40*/  FMUL.FTZ R90, R90, R20 ;  /* 0x000000145a5a7220 */ /* 0x000fe20000410000 */
[----:B------:R-:W2:Y:S01]  /*9b50*/  MUFU.EX2 R164, R164 ;  /* 0x000000a400a47308 */ /* 0x000ea20000000800 */
[----:B-1----:R-:W-:Y:S01]  /*9b60*/  FADD.FTZ R17, R161, R154 ;  /* 0x0000009aa1117221 */ /* 0x002fe20000010000 */
[----:B------:R-:W-:Y:S01]  /*9b70*/  F2FP.BF16.F32.PACK_AB R154, R21, R14 ;  /* 0x0000000e159a723e */ /* 0x000fe200000010ff */
[----:B------:R-:W-:Y:S01]  /*9b80*/  BAR.SYNC.DEFER_BLOCKING 0xf, 0x100 ;  /* 0x03c4000000007b1d */ /* 0x000fe20000010000 */
[----:B------:R-:W-:Y:S01]  /*9b90*/  F2FP.BF16.F32.PACK_AB R162, R161, R18 ;  /* 0x00000012a1a2723e */ /* 0x000fe200000010ff */
[-C--:B------:R-:W-:Y:S01]  /*9ba0*/  FMUL.FTZ R91, R91, R20.reuse ;  /* 0x000000145b5b7220 */ /* 0x080fe20000410000 */
[----:B------:R-:W-:Y:S01]  /*9bb0*/  F2FP.BF16.F32.PACK_AB R161, R170, R167 ;  /* 0x000000a7aaa1723e */ /* 0x000fe200000010ff */
        /* <DEDUP_REMOVED lines=19> */
[C---:B-1----:R-:W-:Y:S01]  /*9cf0*/  FADD.FTZ R7, R175.reuse, R8 ;  /* 0x00000008af077221 */ /* 0x042fe20000010000 */
[----:B------:R-:W-:Y:S01]  /*9d00*/  F2FP.BF16.F32.PACK_AB R163, R175, R174 ;  /* 0x000000aeafa3723e */ /* 0x000fe200000010ff */
[----:B------:R1:W-:Y:S01]  /*9d10*/  STSM.16.M88.4 [R12+0x26800], R152 ;  /* 0x026800980c007844 */ /* 0x0003e20000000200 */
[-C--:B------:R-:W-:Y:S01]  /*9d20*/  FMUL.FTZ R122, R122, R20.reuse ;  /* 0x000000147a7a7220 */ /* 0x080fe20000410000 */
[-C--:B------:R-:W-:Y:S01]  /*9d30*/  FMUL.FTZ R123, R123, R20.reuse ;  /* 0x000000147b7b7220 */ /* 0x080fe20000410000 */
[----:B------:R-:W-:Y:S01]  /*9d40*/  FMUL.FTZ R126, R126, R20 ;  /* 0x000000147e7e7220 */ /* 0x000fe20000410000 */
[----:B------:R1:W-:Y:S01]  /*9d50*/  STSM.16.M88.4 [R10], R156 ;  /* 0x0000009c0a007844 */ /* 0x0003e20000000200 */
[----:B------:R-:W4:Y:S01]  /*9d60*/  MUFU.EX2 R22, R22 ;  /* 0x0000001600167308 */ /* 0x000f220000000800 */
[C---:B---3--:R-:W-:Y:S01]  /*9d70*/  FADD.FTZ R17, R165.reuse, R14 ;  /* 0x0000000ea5117221 */ /* 0x048fe20000010000 */
[----:B------:R-:W-:Y:S01]  /*9d80*/  F2FP.BF16.F32.PACK_AB R164, R165, R164 ;  /* 0x000000a4a5a4723e */ /* 0x000fe200000010ff */
[----:B------:R1:W-:Y:S01]  /*9d90*/  STSM.16.M88.4 [R11], R160 ;  /* 0x000000a00b007844 */ /* 0x0003e20000000200 */
        /* <DEDUP_REMOVED lines=16> */
[----:B------:R-:W-:-:S04]  /*9ea0*/  FMUL.FTZ R151, R151, R20 ;  /* 0x0000001497977220 */ /* 0x000fc80000410000 */
[----:B------:R-:W4:Y:S01]  /*9eb0*/  MUFU.EX2 R182, R182 ;  /* 0x000000b600b67308 */ /* 0x000f220000000800 */
[C---:B---3--:R-:W-:Y:S01]  /*9ec0*/  F2FP.BF16.F32.PACK_AB R166, R15.reuse, R22 ;  /* 0x000000160fa6723e */ /* 0x048fe200000010ff */
[----:B------:R-:W-:-:S06]  /*9ed0*/  FADD.FTZ R8, R15, R8 ;  /* 0x000000080f087221 */ /* 0x000fcc0000010000 */
[----:B------:R-:W3:Y:S01]  /*9ee0*/  MUFU.EX2 R173, R173 ;  /* 0x000000ad00ad7308 */ /* 0x000ee20000000800 */
[C---:B--2---:R-:W-:Y:S01]  /*9ef0*/  FADD.FTZ R7, R179.reuse, R14 ;  /* 0x0000000eb3077221 */ /* 0x044fe20000010000 */
[----:B------:R-:W-:-:S03]  /*9f00*/  F2FP.BF16.F32.PACK_AB R165, R179, R178 ;  /* 0x000000b2b3a5723e */ /* 0x000fc600000010ff */
[----:B----4-:R-:W-:Y:S01]  /*9f10*/  FADD.FTZ R14, R182, R7 ;  /* 0x00000007b60e7221 */ /* 0x010fe20000010000 */
[----:B---3--:R-:W-:-:S03]  /*9f20*/  F2FP.BF16.F32.PACK_AB R167, R173, R182 ;  /* 0x000000b6ada7723e */ /* 0x008fc600000010ff */
[----:B------:R-:W-:Y:S02]  /*9f30*/  FADD.FTZ R7, R173, R14 ;  /* 0x0000000ead077221 */ /* 0x000fe40000010000 */
[----:B------:R1:W-:Y:S01]  /*9f40*/  STSM.16.M88.4 [R9], R164 ;  /* 0x000000a409007844 */ /* 0x0003e20000000200 */
[----:B------:R-:W-:Y:S05]  /*9f50*/  @!P5 BRA `(.L_x_4812) ;  /* 0x000000000004d947 */ /* 0x000fea0003800000 */
[----:B------:R-:W-:Y:S01]  /*9f60*/  BPT.TRAP 0x1 ;  /* 0x000000040000795c */ /* 0x000fe20000300000 */
.L_x_4812:
[----:B------:R2:W3:Y:S01]  /*9f70*/  SYNCS.PHASECHK.TRANS64.TRYWAIT P1, [UR28+0x28c50], R13 ;  /* 0x028c500dff0075a7 */ /* 0x0004e2000802015c */
[----:B------:R-:W-:Y:S05]  /*9f80*/  @!P5 BRA `(.L_x_4813) ;  /* 0x000000000004d947 */ /* 0x000fea0003800000 */
[----:B------:R-:W-:Y:S01]  /*9f90*/  BPT.TRAP 0x1 ;  /* 0x000000040000795c */ /* 0x000fe20000300000 */
.L_x_4813:
[----:B---3--:R-:W-:Y:S05]  /*9fa0*/  @P1 BRA `(.L_x_4814) ;  /* 0x0000000000081947 */ /* 0x008fea0003800000 */
[----:B------:R-:W3:Y:S02]  /*9fb0*/  SYNCS.PHASECHK.TRANS64.TRYWAIT P1, [UR28+0x28c50], R13 ;  /* 0x028c500dff0075a7 */ /* 0x000ee4000802015c */
[----:B---3--:R-:W-:Y:S05]  /*9fc0*/  @!P1 BRA `(.L_x_4815) ;  /* 0x000000a400789947 */ /* 0x008fea0003800000 */
.L_x_4814:
[----:B------:R-:W-:Y:S01]  /*9fd0*/  ULEA UR11, UR4, UR36, 0xc ;  /* 0x00000024040b7291 */ /* 0x000fe2000f8e603f */
[----:B------:R-:W-:Y:S01]  /*9fe0*/  WARPGROUP.ARRIVE ;  /* 0x00000000000079c5 */ /* 0x000fe20000000000 */
[----:B------:R-:W-:Y:S01]  /*9ff0*/  UMOV UR15, 0x40000040 ;  /* 0x40000040000f7882 */ /* 0x000fe20000000000 */
[----:B0-23--:R-:W-:Y:S01]  /*a000*/  @!P6 VIADD R13, R184, 0x28c60 ;  /* 0x00028c60b80de836 */ /* 0x00dfe20000000000 */
[----:B------:R-:W-:Y:S01]  /*a010*/  UMOV UR27, UR4 ;  /* 0x00000004001b7c82 */ /* 0x000fe20008000000 */
[----:B------:R-:W-:Y:S02]  /*a020*/  IMAD.MOV.U32 R15, RZ, RZ, R6 ;  /* 0x000000ffff0f7224 */ /* 0x000fe400078e0006 */
[----:B------:R-:W-:Y:S01]  /*a030*/  UMOV UR14, UR11 ;  /* 0x0000000b000e7c82 */ /* 0x000fe20008000000 */
[----:B------:R-:W-:Y:S01]  /*a040*/  @!P6 PRMT R13, RZ, 0x654, R13 ;  /* 0x00000654ff0de816 */ /* 0x000fe2000000000d */
[----:B------:R-:W-:Y:S01]  /*a050*/  HGMMA.64x256x16.F32.BF16 R24, R152, gdesc[UR12].tnspB, R24, gsb0 ;  /* 0x43e0000c98187df0 */ /* 0x000fe20008001818 */
[----:B------:R-:W-:Y:S01]  /*a060*/  UIADD3 UR14, UR11, 0x80, URZ ;  /* 0x000000800b0e7890 */ /* 0x000fe2000fffe03f */
[----:B------:R-:W-:Y:S01]  /*a070*/  IMAD.MOV.U32 R14, RZ, RZ, R5 ;  /* 0x000000ffff0e7224 */ /* 0x000fe200078e0005 */
        /* <DEDUP_REMOVED lines=28> */
[----:B------:R-:W-:-:S05]  /*a240*/  UMOV UR42, UR25 ;  /* 0x00000019002a7c82 */ /* 0x000fca0008000000 */
.L_x_4807:
[----:B------:R-:W-:-:S06]  /*a250*/  UISETP.GE.AND UP1, UPT, UR42, UR38, UPT ;  /* 0x000000262a00728c */ /* 0x000fcc000bf26270 */
[----:B------:R-:W-:-:S13]  /*a260*/  PLOP3.LUT P0, PT, PT, PT, UP1, 0x80, 0x0 ;  /* 0x000000000000781c */ /* 0x000fda0003f0f018 */
[----:B------:R-:W-:Y:S05]  /*a270*/  @!P0 BRA `(.L_x_4817) ;  /* 0x0000002000e88947 */ /* 0x000fea0003800000 */
[----:B------:R-:W-:Y:S01]  /*a280*/  MOV R15, R6 ;  /* 0x00000006000f7202 */ /* 0x000fe20000000f00 */
[----:B------:R-:W-:Y:S01]  /*a290*/  IMAD.MOV.U32 R16, RZ, RZ, R5 ;  /* 0x000000ffff107224 */ /* 0x000fe200078e0005 */
[----:B------:R-:W-:Y:S01]  /*a2a0*/  UMOV UR25, UR4 ;  /* 0x0000000400197c82 */ /* 0x000fe20008000000 */
[----:B------:R-:W-:Y:S01]  /*a2b0*/  ULDC UR27, c[0x0][0x9e4] ;  /* 0x00027900001b7ab9 */ /* 0x000fe20000000800 */
[----:B------:R-:W-:Y:S01]  /*a2c0*/  ULDC UR28, c[0x0][0x288] ;  /* 0x0000a200001c7ab9 */ /* 0x000fe20000000800 */
[----:B------:R-:W-:Y:S01]  /*a2d0*/  ULDC UR29, c[0x0][0x2f0] ;  /* 0x0000bc00001d7ab9 */ /* 0x000fe20000000800 */
[----:B------:R-:W-:Y:S01]  /*a2e0*/  ULDC UR24, c[0x0][0x988] ;  /* 0x0002620000187ab9 */ /* 0x000fe20000000800 */
[----:B------:R-:W-:-:S05]  /*a2f0*/  ULDC UR26, c[0x0][0x9e0] ;  /* 0x00027800001a7ab9 */ /* 0x000fca0000000800 */
.L_x_4834:
[----:B------:R-:W-:-:S04]  /*a300*/  UIADD3 UR4, UR25, 0x1, URZ ;  /* 0x0000000119047890 */ /* 0x000fc8000fffe03f */
[----:B------:R-:W-:-:S04]  /*a310*/  UISETP.NE.AND UP1, UPT, UR4, 0x2, UPT ;  /* 0x000000020400788c */ /* 0x000fc8000bf25270 */
[----:B------:R-:W-:Y:S02]  /*a320*/  USEL UR10, URZ, 0x1, UP1 ;  /* 0x000000013f0a7887 */ /* 0x000fe40008800000 */
[----:B------:R-:W-:Y:S02]  /*a330*/  USEL UR4, UR4, URZ, UP1 ;  /* 0x0000003f04047287 */ /* 0x000fe40008800000 */
[----:B------:R-:W-:Y:S01]  /*a340*/  ULOP3.LUT UR5, UR5, UR10, URZ, 0x3c, !UPT ;  /* 0x0000000a05057292 */ /* 0x000fe2000f8e3c3f */
[----:B--2---:R-:W-:Y:S11]  /*a350*/  @!P5 BRA `(.L_x_4818) ;  /* 0x000000000004d947 */ /* 0x004ff60003800000 */
[----:B------:R-:W-:Y:S01]  /*a360*/  BPT.TRAP 0x1 ;  /* 0x000000040000795c */ /* 0x000fe20000300000 */
.L_x_4818:
[----:B------:R-:W-:Y:S01]  /*a370*/  ULEA UR30, UR4, UR37, 0x3 ;  /* 0x00000025041e7291 */ /* 0x000fe2000f8e183f */
[----:B0-2---:R-:W-:-:S05]  /*a380*/  IMAD.U32 R13, RZ, RZ, UR5 ;  /* 0x00000005ff0d7e24 */ /* 0x005fca000f8e00ff */
[----:B------:R-:W-:-:S04]  /*a390*/  SHF.L.U32 R13, R13, 0x1f, RZ ;  /* 0x0000001f0d0d7819 */ /* 0x000fc800000006ff */
[----:B------:R0:W2:Y:S01]  /*a3a0*/  SYNCS.PHASECHK.TRANS64.TRYWAIT P0, [UR30+0x28c30], R13 ;  /* 0x028c300dff0075a7 */ /* 0x0000a2000800015e */
[----:B------:R-:W-:Y:S05]  /*a3b0*/  @!P5 BRA `(.L_x_4819) ;  /* 0x000000000004d947 */ /* 0x000fea0003800000 */
[----:B------:R-:W-:Y:S01]  /*a3c0*/  BPT.TRAP 0x1 ;  /* 0x000000040000795c */ /* 0x000fe20000300000 */
.L_x_4819:
[----:B--2---:R-:W-:Y:S05]  /*a3d0*/  @P0 BRA `(.L_x_4820) ;  /* 0x0000000000080947 */ /* 0x004fea0003800000 */
[----:B------:R-:W2:Y:S02]  /*a3e0*/  SYNCS.PHASECHK.TRANS64.TRYWAIT P0, [UR30+0x28c30], R13 ;  /* 0x028c300dff0075a7 */ /* 0x000ea4000800015e */
[----:B--2---:R-:W-:Y:S05]  /*a3f0*/  @!P0 BRA `(.L_x_4821) ;  /* 0x000000a000808947 */ /* 0x004fea0003800000 */
.L_x_4820:
[----:B------:R-:W-:Y:S01]  /*a400*/  ULEA UR22, UR4, UR6, 0x9 ;  /* 0x0000000604167291 */ /* 0x000fe2000f8e483f */
[----:B-1-3--:R-:W-:Y:S01]  /*a410*/  WARPGROUP.ARRIVE ;  /* 0x00000000000079c5 */ /* 0x00afe20000000000 */
[----:B------:R-:W-:Y:S01]  /*a420*/  UMOV UR23, 0x40000040 ;  /* 0x4000004000177882 */ /* 0x000fe20000000000 */
[----:B------:R-:W-:Y:S01]  /*a430*/  UMOV UR11, 0x40000040 ;  /* 0x40000040000b7882 */ /* 0x000fe20000000000 */
[----:B------:R-:W-:Y:S01]  /*a440*/  UIADD3 UR10, UR22, 0x2, URZ ;  /* 0x00000002160a7890 */ /* 0x000fe2000fffe03f */
[----:B------:R-:W-:Y:S01]  /*a450*/  PLOP3.LUT P0, PT, PT, PT, UP0, 0x80, 0x0 ;  /* 0x000000000000781c */ /* 0x000fe20003f0f008 */
[----:B------:R-:W-:Y:S01]  /*a460*/  UIADD3 UR14, UR22, 0x4, URZ ;  /* 0x00000004160e7890 */ /* 0x000fe2000fffe03f */
[----:B--2---:R-:W-:Y:S01]  /*a470*/  IMAD.MOV.U32 R6, RZ, RZ, R2 ;  /* 0x000000ffff067224 */ /* 0x004fe200078e0002 */
[----:B------:R-:W-:Y:S01]  /*a480*/  UMOV UR15, 0x40000040 ;  /* 0x40000040000f7882 */ /* 0x000fe20000000000 */
[----:B------:R-:W-:Y:S01]  /*a490*/  HGMMA.64x64x16.F32.BF16 R152, gdesc[UR20], RZ, !UPT, gsb0 ;  /* 0x00e00000149879f0 */ /* 0x000fe2000c0018ff */
[----:B------:R-:W-:Y:S01]  /*a4a0*/  UIADD3 UR18, UR22, 0x6, URZ ;  /* 0x0000000616127890 */ /* 0x000fe2000fffe03f */
[----:B------:R-:W-:Y:S01]  /*a4b0*/  IMAD.U32 R23, RZ, RZ, UR29 ;  /* 0x0000001dff177e24 */ /* 0x000fe2000f8e00ff */
[----:B------:R-:W-:Y:S01]  /*a4c0*/  UMOV UR19, 0x40000040 ;  /* 0x4000004000137882 */ /* 0x000fe20000000000 */
[----:B----4-:R-:W-:Y:S01]  /*a4d0*/  IMAD.U32 R14, RZ, RZ, UR30 ;  /* 0x0000001eff0e7e24 */ /* 0x010fe2000f8e00ff */
[----:B------:R-:W-:-:S02]  /*a4e0*/  WARPGROUP.DEPBAR.LE gsb0, 0x0 ;  /* 0x00008000000079c5 */ /* 0x000fc40000010000 */
[----:B------:R-:W-:-:S06]  /*a4f0*/  WARPGROUP.ARRIVE ;  /* 0x00000000000079c5 */ /* 0x000fcc0000000000 */
[----:B------:R-:W-:Y:S01]  /*a500*/  HGMMA.64x64x16.F32.BF16 R152, gdesc[UR8], R152, gsb0 ;  /* 0x00e00000089879f0 */ /* 0x000fe20008001898 */
[----:B------:R-:W-:Y:S02]  /*a510*/  @UP0 ULDC UR10, c[0x0][0x44c] ;  /* 0x00011300000a0ab9 */ /* 0x000fe40000000800 */
[----:B------:R-:W-:Y:S01]  /*a520*/  @P0 IMAD.HI.U32 R5, R2, UR10, RZ ;  /* 0x0000000a02050c27 */ /* 0x000fe2000f8e00ff */
[----:B------:R-:W-:-:S04]  /*a530*/  @UP0 ULDC UR10, c[0x0][0x450] ;  /* 0x00011400000a0ab9 */ /* 0x000fc80000000800 */
[----:B------:R-:W-:Y:S01]  /*a540*/  @P0 SHF.R.U32.HI R6, RZ, UR10, R5 ;  /* 0x0000000aff060c19 */ /* 0x000fe20008011605 */
[----:B------:R-:W-:Y:S01]  /*a550*/  USHF.L.U32 UR10, UR42, 0x6, URZ ;  /* 0x000000062a0a7899 */ /* 0x000fe2000800063f */
[----:B------:R-:W-:-:S03]  /*a560*/  @!P6 VIADD R5, R14, 0x28c40 ;  /* 0x00028c400e05e836 */ /* 0x000fc60000000000 */
[----:B------:R-:W1:Y:S02]  /*a570*/  SHFL.IDX PT, R20, R6, RZ, 0x1c1f ;  /* 0x001c1fff06147589 */ /* 0x000e6400000e0000 */
[----:B------:R-:W-:Y:S01]  /*a580*/  IMAD.U32 R17, RZ, RZ, UR10 ;  /* 0x0000000aff117e24 */ /* 0x000fe2000f8e00ff */
[----:B------:R-:W-:-:S04]  /*a590*/  @!P6 PRMT R5, RZ, 0x654, R5 ;  /* 0x00000654ff05e816 */ /* 0x000fc80000000005 */
[----:B------:R-:W-:-:S05]  /*a5a0*/  IADD3 R17, -R0, 0x1, -R17 ;  /* 0x0000000100117810 */ /* 0x000fca0007ffe911 */
[----:B------:R-:W-:-:S05]  /*a5b0*/  IMAD R17, R23, UR39, R17 ;  /* 0x0000002717117c24 */ /* 0x000fca000f8e0211 */
[----:B------:R-:W-:-:S05]  /*a5c0*/  IADD3 R17, R17, -UR28, RZ ;  /* 0x8000001c11117c10 */ /* 0x000fca000fffe0ff */
[C---:B------:R-:W-:Y:S02]  /*a5d0*/  VIADD R19, R17.reuse, UR26 ;  /* 0x0000001a11137c36 */ /* 0x040fe40008000000 */
[----:B------:R-:W-:-:S04]  /*a5e0*/  VIADD R21, R17, UR7 ;  /* 0x0000000711157c36 */ /* 0x000fc80008000000 */
[----:B-1----:R-:W-:Y:S01]  /*a5f0*/  IMAD.IADD R18, R21, 0x1, R20 ;  /* 0x0000000115127824 */ /* 0x002fe200078e0214 */
[----:B------:R-:W-:Y:S02]  /*a600*/  WARPGROUP.DEPBAR.LE gsb0, 0x0 ;  /* 0x00008000000079c5 */ /* 0x000fe40000010000 */
[----:B------:R-:W-:-:S06]  /*a610*/  WARPGROUP.ARRIVE ;  /* 0x00000000000079c5 */ /* 0x000fcc0000000000 */
[----:B------:R-:W-:Y:S03]  /*a620*/  HGMMA.64x64x16.F32.BF16 R152, gdesc[UR12], R152, gsb0 ;  /* 0x00e000000c9879f0 */ /* 0x000fe60008001898 */
[----:B------:R-:W-:Y:S02]  /*a630*/  WARPGROUP.DEPBAR.LE gsb0, 0x0 ;  /* 0x00008000000079c5 */ /* 0x000fe40000010000 */
[----:B------:R-:W-:-:S06]  /*a640*/  WARPGROUP.ARRIVE ;  /* 0x00000000000079c5 */ /* 0x000fcc0000000000 */
[----:B------:R-:W-:Y:S03]  /*a650*/  HGMMA.64x64x16.F32.BF16 R152, gdesc[UR16], R152, gsb0 ;  /* 0x00e00000109879f0 */ /* 0x000fe60008001898 */
[----:B------:R-:W-:Y:S02]  /*a660*/  WARPGROUP.DEPBAR.LE gsb0, 0x0 ;  /* 0x00008000000079c5 */ /* 0x000fe40000010000 */
[----:B------:R1:W-:Y:S02]  /*a670*/  @!P6 SYNCS.ARRIVE.TRANS64.RED.A1T0 RZ, [R5+URZ], RZ ;  /* 0x000000ff05ffe9a7 */ /* 0x0003e4000810043f */
[----:B-1----:R-:W-:Y:S01]  /*a680*/  IMAD.IADD R5, R19, 0x1, R20 ;  /* 0x0000000113057824 */ /* 0x002fe200078e0214 */
        /* <DEDUP_REMOVED lines=9> */
[----:B------:R-:W1:Y:S02]  /*a720*/  @P0 LDC.64 R184, c[0x0][0x9e8] ;  /* 0x00027a00ffb80b82 */ /* 0x000e640000000a00 */
[----:B-1----:R-:W-:-:S05]  /*a730*/  @P0 IMAD.HI.U32 R20, R17, R184, RZ ;  /* 0x000000b811140227 */ /* 0x002fca00078e00ff */
[----:B------:R-:W-:-:S04]  /*a740*/  @P0 SHF.R.U32.HI R17, RZ, R185, R20 ;  /* 0x000000b9ff110219 */ /* 0x000fc80000011614 */
[----:B------:R-:W-:Y:S01]  /*a750*/  LOP3.LUT R17, RZ, R17, RZ, 0x33, !PT ;  /* 0x00000011ff117212 */ /* 0x000fe200078e33ff */
[----:B------:R-:W-:Y:S06]  /*a760*/  BRA `(.L_x_4825) ;  /* 0x0000000000147947 */ /* 0x000fec0003800000 */
.L_x_4824:
[----:B------:R-:W-:-:S05]  /*a770*/  IMAD.U32 R22, RZ, RZ, UR27 ;  /* 0x0000001bff167e24 */ /* 0x000fca000f8e00ff */
[----:B------:R-:W-:-:S13]  /*a780*/  ISETP.NE.AND P0, PT, R22, 0x1, PT ;  /* 0x000000011600780c */ /* 0x000fda0003f05270 */
[----:B------:R-:W1:Y:S02]  /*a790*/  @P0 LDC.64 R184, c[0x0][0x9e8] ;  /* 0x00027a00ffb80b82 */ /* 0x000e640000000a00 */
[----:B-1----:R-:W-:-:S05]  /*a7a0*/  @P0 IMAD.HI.U32 R20, R17, R184, RZ ;  /* 0x000000b811140227 */ /* 0x002fca00078e00ff */
[----:B------:R-:W-:-:S07]  /*a7b0*/  @P0 SHF.R.U32.HI R17, RZ, R185, R20 ;  /* 0x000000b9ff110219 */ /* 0x000fce0000011614 */
.L_x_4825:
[----:B------:R-:W-:Y:S05]  /*a7c0*/  BSYNC B0 ;  /* 0x0000000000007941 */ /* 0x000fea0003800000 */
.L_x_4823:
[----:B------:R-:W-:-:S05]  /*a7d0*/  IMAD R17, R17, R22, -UR10 ;  /* 0x8000000a11117e24 */ /* 0x000fca000f8e0216 */
[----:B------:R-:W-:-:S04]  /*a7e0*/  IADD3 R17, -R0, R17, RZ ;  /* 0x0000001100117210 */ /* 0x000fc80007ffe1ff */
[----:B------:R-:W-:Y:S02]  /*a7f0*/  VIADDMNMX R5, R17, R22, R5, PT ;  /* 0x0000001611057246 */ /* 0x000fe40003800105 */
[----:B------:R-:W-:-:S07]  /*a800*/  VIMNMX R18, R18, R17, !PT ;  /* 0x0000001112127248 */ /* 0x000fce0007fe0100 */
.L_x_4822:
[----:B------:R-:W-:Y:S01]  /*a810*/  UISETP.GT.AND UP1, UPT, UR42, -0x1, UPT ;  /* 0xffffffff2a00788c */ /* 0x000fe2000bf24270 */
[----:B------:R-:W1:Y:S05]  /*a820*/  SHFL.IDX PT, R20, R6, 0x1, 0x1c1f ;  /* 0x003c1f0006147f89 */ /* 0x000e6a00000e0000 */
[----:B------:R-:W-:-:S04]  /*a830*/  PLOP3.LUT P0, PT, PT, PT, UP1, 0x80, 0x0 ;  /* 0x000000000000781c */ /* 0x000fc80003f0f018 */
[C---:B------:R-:W-:Y:S02]  /*a840*/  ISETP.GT.AND P1, PT, R18.reuse, RZ, P0 ;  /* 0x000000ff1200720c */ /* 0x040fe40000724270 */
[C---:B------:R-:W-:Y:S02]  /*a850*/  ISETP.GT.AND P3, PT, R18.reuse, 0x1, P0 ;  /* 0x000000011200780c */ /* 0x040fe40000764270 */
[----:B------:R-:W-:Y:S02]  /*a860*/  ISETP.LT.OR P2, PT, R5, 0x1, P1 ;  /* 0x000000010500780c */ /* 0x000fe40000f41670 */
[----:B------:R-:W-:Y:S02]  /*a870*/  ISETP.GT.AND P1, PT, R18, 0x8, P0 ;  /* 0x000000081200780c */ /* 0x000fe40000724270 */
[----:B------:R-:W-:Y:S02]  /*a880*/  FSEL R17, R152, -INF , !P2 ;  /* 0xff80000098117808 */ /* 0x000fe40005000000 */
[----:B------:R-:W-:-:S02]  /*a890*/  ISETP.GT.AND P2, PT, R18, 0x9, P0 ;  /* 0x000000091200780c */ /* 0x000fc40000744270 */
[C---:B------:R-:W-:Y:S02]  /*a8a0*/  ISETP.LT.OR P3, PT, R5.reuse, 0x2, P3 ;  /* 0x000000020500780c */ /* 0x040fe40001f61670 */
[----:B------:R-:W-:Y:S01]  /*a8b0*/  ISETP.LT.OR P1, PT, R5, 0x9, P1 ;  /* 0x000000090500780c */ /* 0x000fe20000f21670 */
[----:B-1----:R-:W-:Y:S01]  /*a8c0*/  IMAD.IADD R6, R19, 0x1, R20 ;  /* 0x0000000113067824 */ /* 0x002fe200078e0214 */
[----:B------:R-:W-:Y:S02]  /*a8d0*/  ISETP.LT.OR P2, PT, R5, 0xa, P2 ;  /* 0x0000000a0500780c */ /* 0x000fe40001741670 */
[----:B------:R-:W-:Y:S02]  /*a8e0*/  FSEL R153, R153, -INF , !P3 ;  /* 0xff80000099997808 */ /* 0x000fe40005800000 */
[----:B------:R-:W-:Y:S02]  /*a8f0*/  FSEL R156, R156, -INF , !P1 ;  /* 0xff8000009c9c7808 */ /* 0x000fe40004800000 */
[----:B------:R-:W-:-:S02]  /*a900*/  FSEL R157, R157, -INF , !P2 ;  /* 0xff8000009d9d7808 */ /* 0x000fc40005000000 */
[C---:B------:R-:W-:Y:S02]  /*a910*/  ISETP.GT.AND P3, PT, R18.reuse, 0x10, P0 ;  /* 0x000000101200780c */ /* 0x040fe40000764270 */
[C---:B------:R-:W-:Y:S02]  /*a920*/  ISETP.GT.AND P1, PT, R18.reuse, 0x11, P0 ;  /* 0x000000111200780c */ /* 0x040fe40000724270 */
[----:B------:R-:W-:Y:S02]  /*a930*/  ISETP.GT.AND P2, PT, R18, 0x18, P0 ;  /* 0x000000181200780c */ /* 0x000fe40000744270 */
[C---:B------:R-:W-:Y:S02]  /*a940*/  ISETP.LT.OR P3, PT, R5.reuse, 0x11, P3 ;  /* 0x000000110500780c */ /* 0x040fe40001f61670 */
[C---:B------:R-:W-:Y:S02]  /*a950*/  ISETP.LT.OR P1, PT, R5.reuse, 0x12, P1 ;  /* 0x000000120500780c */ /* 0x040fe40000f21670 */
[----:B------:R-:W-:-:S02]  /*a960*/  ISETP.LT.OR P2, PT, R5, 0x19, P2 ;  /* 0x000000190500780c */ /* 0x000fc40001741670 */
[----:B------:R-:W-:Y:S02]  /*a970*/  FSEL R160, R160, -INF , !P3 ;  /* 0xff800000a0a07808 */ /* 0x000fe40005800000 */
[----:B------:R-:W-:Y:S02]  /*a980*/  FSEL R161, R161, -INF , !P1 ;  /* 0xff800000a1a17808 */ /* 0x000fe40004800000 */
[----:B------:R-:W-:Y:S02]  /*a990*/  FSEL R164, R164, -INF , !P2 ;  /* 0xff800000a4a47808 */ /* 0x000fe40005000000 */
[C---:B------:R-:W-:Y:S02]  /*a9a0*/  ISETP.GT.AND P3, PT, R18.reuse, 0x19, P0 ;  /* 0x000000191200780c */ /* 0x040fe40000764270 */
[C---:B------:R-:W-:Y:S02]  /*a9b0*/  ISETP.GT.AND P1, PT, R18.reuse, 0x20, P0 ;  /* 0x000000201200780c */ /* 0x040fe40000724270 */
[----:B------:R-:W-:-:S02]  /*a9c0*/  ISETP.GT.AND P2, PT, R18, 0x21, P0 ;  /* 0x000000211200780c */ /* 0x000fc40000744270 */
[C---:B------:R-:W-:Y:S02]  /*a9d0*/  ISETP.LT.OR P3, PT, R5.reuse, 0x1a, P3 ;  /* 0x0000001a0500780c */ /* 0x040fe40001f61670 */
[C---:B------:R-:W-:Y:S02]  /*a9e0*/  ISETP.LT.OR P1, PT, R5.reuse, 0x21, P1 ;  /* 0x000000210500780c */ /* 0x040fe40000f21670 */
        /* <DEDUP_REMOVED lines=15> */
[----:B------:R-:W-:Y:S01]  /*aae0*/  ISETP.GT.AND P2, PT, R18, 0x39, P0 ;  /* 0x000000391200780c */ /* 0x000fe20000744270 */
[----:B------:R-:W-:Y:S01]  /*aaf0*/  IMAD.IADD R18, R21, 0x1, R20 ;  /* 0x0000000115127824 */ /* 0x000fe200078e0214 */
[----:B------:R-:W-:-:S02]  /*ab00*/  ISETP.LT.OR P3, PT, R5, 0x32, P3 ;  /* 0x000000320500780c */ /* 0x000fc40001f61670 */
[C---:B------:R-:W-:Y:S02]  /*ab10*/  ISETP.LT.OR P1, PT, R5.reuse, 0x39, P1 ;  /* 0x000000390500780c */ /* 0x040fe40000f21670 */
[----:B------:R-:W-:Y:S02]  /*ab20*/  ISETP.LT.OR P2, PT, R5, 0x3a, P2 ;  /* 0x0000003a0500780c */ /* 0x000fe40001741670 */
[----:B------:R-:W-:Y:S02]  /*ab30*/  FSEL R177, R177, -INF , !P3 ;  /* 0xff800000b1b17808 */ /* 0x000fe40005800000 */
[----:B------:R-:W-:Y:S02]  /*ab40*/  FSEL R180, R180, -INF , !P1 ;  /* 0xff800000b4b47808 */ /* 0x000fe40004800000 */
[----:B------:R-:W-:Y:S01]  /*ab50*/  FSEL R181, R181, -INF , !P2 ;  /* 0xff800000b5b57808 */ /* 0x000fe20005000000 */
        /* <DEDUP_REMOVED lines=14> */
.L_x_4828:
[----:B------:R-:W-:-:S05]  /*ac40*/  IMAD.U32 R22, RZ, RZ, UR27 ;  /* 0x0000001bff167e24 */ /* 0x000fca000f8e00ff */
[----:B------:R-:W-:-:S13]  /*ac50*/  ISETP.NE.AND P1, PT, R22, 0x1, PT ;  /* 0x000000011600780c */ /* 0x000fda0003f25270 */
[----:B------:R-:W1:Y:S02]  /*ac60*/  @P1 LDC.64 R20, c[0x0][0x9e8] ;  /* 0x00027a00ff141b82 */ /* 0x000e640000000a00 */
[----:B-1----:R-:W-:-:S05]  /*ac70*/  @P1 IMAD.HI.U32 R20, R5, R20, RZ ;  /* 0x0000001405141227 */ /* 0x002fca00078e00ff */
[----:B------:R-:W-:-:S07]  /*ac80*/  @P1 SHF.R.U32.HI R5, RZ, R21, R20 ;  /* 0x00000015ff051219 */ /* 0x000fce0000011614 */
.L_x_4829:
[----:B------:R-:W-:Y:S05]  /*ac90*/  BSYNC B0 ;  /* 0x0000000000007941 */ /* 0x000fea0003800000 */
.L_x_4827:
[----:B------:R-:W-:-:S04]  /*aca0*/  IMAD R5, R5, R22, -UR10 ;  /* 0x8000000a05057e24 */ /* 0x000fc8000f8e0216 */
[----:B------:R-:W-:-:S05]  /*acb0*/  IMAD.IADD R5, R5, 0x1, -R0 ;  /* 0x0000000105057824 */ /* 0x000fca00078e0a00 */
[----:B------:R-:W-:Y:S02]  /*acc0*/  VIADDMNMX R6, R5, R22, R6, PT ;  /* 0x0000001605067246 */ /* 0x000fe40003800106 */
[----:B------:R-:W-:-:S07]  /*acd0*/  VIMNMX R18, R18, R5, !PT ;  /* 0x0000000512127248 */ /* 0x000fce0007fe0100 */
.L_x_4826:
[----:B------:R-:W-:Y:S01]  /*ace0*/  FMNMX.FTZ R20, R17, R16, !PT ;  /* 0x0000001011147209 */ /* 0x000fe20007810000 */
[----:B------:R-:W-:Y:S01]  /*acf0*/  UMOV UR10, UR24 ;  /* 0x00000018000a7c82 */ /* 0x000fe20008000000 */
[----:B------:R-:W-:Y:S02]  /*ad00*/  ISETP.GT.AND P1, PT, R18, 0x1, P0 ;  /* 0x000000011200780c */ /* 0x000fe40000724270 */
[----:B------:R-:W-:Y:S02]  /*ad10*/  FMNMX.FTZ R5, R153, R20, !PT ;  /* 0x0000001499057209 */ /* 0x000fe40007810000 */
[----:B------:R-:W-:Y:S02]  /*ad20*/  ISETP.LT.OR P1, PT, R6, 0x2, P1 ;  /* 0x000000020600780c */ /* 0x000fe40000f21670 */
[----:B------:R-:W-:Y:S02]  /*ad30*/  FMNMX.FTZ R20, R156, R5, !PT ;  /* 0x000000059c147209 */ /* 0x000fe40007810000 */
[----:B------:R-:W-:-:S02]  /*ad40*/  FSEL R155, R155, -INF , !P1 ;  /* 0xff8000009b9b7808 */ /* 0x000fc40004800000 */
[----:B------:R-:W-:Y:S02]  /*ad50*/  FMNMX.FTZ R5, R157, R20, !PT ;  /* 0x000000149d057209 */ /* 0x000fe40007810000 */
[----:B------:R-:W-:Y:S02]  /*ad60*/  ISETP.GT.AND P1, PT, R18, RZ, P0 ;  /* 0x000000ff1200720c */ /* 0x000fe40000724270 */
[----:B------:R-:W-:Y:S02]  /*ad70*/  FMNMX.FTZ R20, R160, R5, !PT ;  /* 0x00000005a0147209 */ /* 0x000fe40007810000 */
[----:B------:R-:W-:Y:S02]  /*ad80*/  ISETP.LT.OR P1, PT, R6, 0x1, P1 ;  /* 0x000000010600780c */ /* 0x000fe40000f21670 */
        /* <DEDUP_REMOVED lines=22> */
[----:B------:R-:W-:Y:S01]  /*aef0*/  ISETP.GT.AND P1, PT, R18, 0x18, P0 ;  /* 0x000000181200780c */ /* 0x000fe20000724270 */
[----:B------:R-:W1:Y:S01]  /*af00*/  SHFL.BFLY PT, R5, R20, 0x2, 0x1f ;  /* 0x0c401f0014057f89 */ /* 0x000e6200000e0000 */
[----:B------:R-:W-:Y:S02]  /*af10*/  ISETP.LT.OR P3, PT, R6, 0x12, P3 ;  /* 0x000000120600780c */ /* 0x000fe40001f61670 */
[----:B------:R-:W-:Y:S02]  /*af20*/  ISETP.GT.AND P2, PT, R18, 0x19, P0 ;  /* 0x000000191200780c */ /* 0x000fe40000744270 */
[----:B------:R-:W-:-:S02]  /*af30*/  ISETP.LT.OR P1, PT, R6, 0x19, P1 ;  /* 0x000000190600780c */ /* 0x000fc40000f21670 */
[----:B------:R-:W-:Y:S02]  /*af40*/  FSEL R163, R163, -INF , !P3 ;  /* 0xff800000a3a37808 */ /* 0x000fe40005800000 */
[----:B------:R-:W-:Y:S02]  /*af50*/  ISETP.GT.AND P3, PT, R18, 0x20, P0 ;  /* 0x000000201200780c */ /* 0x000fe40000764270 */
[----:B------:R-:W-:Y:S02]  /*af60*/  ISETP.LT.OR P2, PT, R6, 0x1a, P2 ;  /* 0x0000001a0600780c */ /* 0x000fe40001741670 */
[----:B------:R-:W-:Y:S02]  /*af70*/  FSEL R166, R166, -INF , !P1 ;  /* 0xff800000a6a67808 */ /* 0x000fe40004800000 */
[----:B------:R-:W-:Y:S02]  /*af80*/  ISETP.GT.AND P1, PT, R18, 0x21, P0 ;  /* 0x000000211200780c */ /* 0x000fe40000724270 */
[----:B------:R-:W-:-:S02]  /*af90*/  ISETP.LT.OR P3, PT, R6, 0x21, P3 ;  /* 0x000000210600780c */ /* 0x000fc40001f61670 */
[----:B------:R-:W-:Y:S02]  /*afa0*/  FSEL R167, R167, -INF , !P2 ;  /* 0xff800000a7a77808 */ /* 0x000fe40005000000 */
[----:B------:R-:W-:Y:S02]  /*afb0*/  ISETP.GT.AND P2, PT, R18, 0x28, P0 ;  /* 0x000000281200780c */ /* 0x000fe40000744270 */
[----:B------:R-:W-:Y:S02]  /*afc0*/  ISETP.LT.OR P1, PT, R6, 0x22, P1 ;  /* 0x000000220600780c */ /* 0x000fe40000f21670 */
[----:B-1----:R-:W-:Y:S02]  /*afd0*/  FMNMX.FTZ R19, R20, R5, !PT ;  /* 0x0000000514137209 */ /* 0x002fe40007810000 */
[----:B------:R-:W-:Y:S02]  /*afe0*/  FMNMX.FTZ R20, R154, R15, !PT ;  /* 0x0000000f9a147209 */ /* 0x000fe40007810000 */
[----:B------:R-:W-:Y:S01]  /*aff0*/  FSEL R170, R170, -INF , !P3 ;  /* 0xff800000aaaa7808 */ /* 0x000fe20005800000 */
[----:B------:R-:W1:Y:S01]  /*b000*/  SHFL.BFLY PT, R22, R19, 0x1, 0x1f ;  /* 0x0c201f0013167f89 */ /* 0x000e6200000e0000 */
[----:B------:R-:W-:-:S02]  /*b010*/  ISETP.LT.OR P2, PT, R6, 0x29, P2 ;  /* 0x000000290600780c */ /* 0x000fc40001741670 */
[----:B------:R-:W-:Y:S02]  /*b020*/  FSEL R171, R171, -INF , !P1 ;  /* 0xff800000abab7808 */ /* 0x000fe40004800000 */
[----:B------:R-:W-:Y:S02]  /*b030*/  ISETP.GT.AND P1, PT, R18, 0x29, P0 ;  /* 0x000000291200780c */ /* 0x000fe40000724270 */
[----:B------:R-:W-:Y:S02]  /*b040*/  FSEL R174, R174, -INF , !P2 ;  /* 0xff800000aeae7808 */ /* 0x000fe40005000000 */
[----:B------:R-:W-:Y:S02]  /*b050*/  ISETP.GT.AND P2, PT, R18, 0x30, P0 ;  /* 0x000000301200780c */ /* 0x000fe40000744270 */
[C---:B------:R-:W-:Y:S02]  /*b060*/  ISETP.LT.OR P1, PT, R6.reuse, 0x2a, P1 ;  /* 0x0000002a0600780c */ /* 0x040fe40000f21670 */
[----:B------:R-:W-:-:S02]  /*b070*/  ISETP.LT.OR P2, PT, R6, 0x31, P2 ;  /* 0x000000310600780c */ /* 0x000fc40001741670 */
[----:B------:R-:W-:Y:S02]  /*b080*/  FSEL R175, R175, -INF , !P1 ;  /* 0xff800000afaf7808 */ /* 0x000fe40004800000 */
[----:B------:R-:W-:Y:S02]  /*b090*/  ISETP.GT.AND P1, PT, R18, 0x31, P0 ;  /* 0x000000311200780c */ /* 0x000fe40000724270 */
[----:B------:R-:W-:Y:S02]  /*b0a0*/  FSEL R178, R178, -INF , !P2 ;  /* 0xff800000b2b27808 */ /* 0x000fe40005000000 */
[----:B------:R-:W-:Y:S02]  /*b0b0*/  ISETP.GT.AND P2, PT, R18, 0x38, P0 ;  /* 0x000000381200780c */ /* 0x000fe40000744270 */
[----:B------:R-:W-:Y:S02]  /*b0c0*/  ISETP.LT.OR P1, PT, R6, 0x32, P1 ;  /* 0x000000320600780c */ /* 0x000fe40000f21670 */
[----:B-1----:R-:W-:-:S02]  /*b0d0*/  FMNMX.FTZ R5, R19, R22, !PT ;  /* 0x0000001613057209 */ /* 0x002fc40007810000 */
[----:B------:R-:W-:Y:S02]  /*b0e0*/  FMNMX.FTZ R19, R155, R20, !PT ;  /* 0x000000149b137209 */ /* 0x000fe40007810000 */
[----:B------:R-:W-:Y:S01]  /*b0f0*/  ISETP.GT.AND P0, PT, R18, 0x39, P0 ;  /* 0x000000391200780c */ /* 0x000fe20000704270 */
[----:B------:R-:W-:Y:S01]  /*b100*/  FMUL.FTZ R184, R5, UR10 ;  /* 0x0000000a05b87c20 */ /* 0x000fe20008410000 */
[----:B------:R-:W-:Y:S02]  /*b110*/  FMNMX.FTZ R20, R158, R19, !PT ;  /* 0x000000139e147209 */ /* 0x000fe40007810000 */
[----:B------:R-:W-:Y:S02]  /*b120*/  ISETP.LT.OR P2, PT, R6, 0x39, P2 ;  /* 0x000000390600780c */ /* 0x000fe40001741670 */
[----:B------:R-:W-:Y:S02]  /*b130*/  FMNMX.FTZ R19, R159, R20, !PT ;  /* 0x000000149f137209 */ /* 0x000fe40007810000 */
[----:B------:R-:W-:-:S02]  /*b140*/  FSEL R179, R179, -INF , !P1 ;  /* 0xff800000b3b37808 */ /* 0x000fc40004800000 */
[----:B------:R-:W-:Y:S02]  /*b150*/  FMNMX.FTZ R20, R162, R19, !PT ;  /* 0x00000013a2147209 */ /* 0x000fe40007810000 */
[----:B------:R-:W-:Y:S02]  /*b160*/  ISETP.LT.OR P0, PT, R6, 0x3a, P0 ;  /* 0x0000003a0600780c */ /* 0x000fe40000701670 */
[----:B------:R-:W-:Y:S02]  /*b170*/  FMNMX.FTZ R19, R163, R20, !PT ;  /* 0x00000014a3137209 */ /* 0x000fe40007810000 */
[----:B------:R-:W-:Y:S02]  /*b180*/  FSEL R182, R182, -INF , !P2 ;  /* 0xff800000b6b67808 */ /* 0x000fe40005000000 */
[----:B------:R-:W-:Y:S02]  /*b190*/  FMNMX.FTZ R20, R166, R19, !PT ;  /* 0x00000013a6147209 */ /* 0x000fe40007810000 */
[----:B------:R-:W-:-:S02]  /*b1a0*/  FSETP.NEU.FTZ.AND P3, PT, R5, -INF , PT ;  /* 0xff8000000500780b */ /* 0x000fc40003f7d000 */
[----:B------:R-:W-:Y:S02]  /*b1b0*/  FMNMX.FTZ R19, R167, R20, !PT ;  /* 0x00000014a7137209 */ /* 0x000fe40007810000 */
[----:B------:R-:W-:Y:S02]  /*b1c0*/  FSEL R183, R183, -INF , !P0 ;  /* 0xff800000b7b77808 */ /* 0x000fe40004000000 */
[----:B------:R-:W-:Y:S02]  /*b1d0*/  FMNMX.FTZ R20, R170, R19, !PT ;  /* 0x00000013aa147209 */ /* 0x000fe40007810000 */
[----:B------:R-:W-:Y:S02]  /*b1e0*/  FSEL R184, R184, RZ, P3 ;  /* 0x000000ffb8b87208 */ /* 0x000fe40001800000 */
[----:B------:R-:W-:Y:S02]  /*b1f0*/  FMNMX.FTZ R19, R171, R20, !PT ;  /* 0x00000014ab137209 */ /* 0x000fe40007810000 */
[----:B------:R-:W-:Y:S01]  /*b200*/  ISETP.NE.AND P1, PT, R4, RZ, PT ;  /* 0x000000ff0400720c */ /* 0x000fe20003f25270 */
[--C-:B------:R-:W-:Y:S01]  /*b210*/  FFMA.FTZ R23, R165, UR10, -R184.reuse ;  /* 0x0000000aa5177c23 */ /* 0x100fe200080108b8 */
[----:B------:R-:W-:Y:S01]  /*b220*/  FMNMX.FTZ R20, R174, R19, !PT ;  /* 0x00000013ae147209 */ /* 0x000fe20007810000 */
[--C-:B------:R-:W-:Y:S01]  /*b230*/  FFMA.FTZ R17, R17, UR10, -R184.reuse ;  /* 0x0000000a11117c23 */ /* 0x100fe200080108b8 */
[----:B------:R-:W-:Y:S01]  /*b240*/  FSEL R165, R5, RZ, P3 ;  /* 0x000000ff05a57208 */ /* 0x000fe20001800000 */
[--C-:B------:R-:W-:Y:S01]  /*b250*/  FFMA.FTZ R152, R153, UR10, -R184.reuse ;  /* 0x0000000a99987c23 */ /* 0x100fe200080108b8 */
[----:B------:R-:W-:Y:S01]  /*b260*/  FMNMX.FTZ R19, R175, R20, !PT ;  /* 0x00000014af137209 */ /* 0x000fe20007810000 */
[--C-:B------:R-:W-:Y:S01]  /*b270*/  FFMA.FTZ R18, R156, UR10, -R184.reuse ;  /* 0x0000000a9c127c23 */ /* 0x100fe200080108b8 */
[----:B------:R-:W-:Y:S01]  /*b280*/  FFMA.FTZ R156, R160, UR10, -R184 ;  /* 0x0000000aa09c7c23 */ /* 0x000fe200080108b8 */
[----:B------:R-:W-:Y:S01]  /*b290*/  FADD.FTZ R165, -R165, R16 ;  /* 0x00000010a5a57221 */ /* 0x000fe20000010100 */
[----:B------:R-:W-:Y:S01]  /*b2a0*/  FMNMX.FTZ R20, R178, R19, !PT ;  /* 0x00000013b2147209 */ /* 0x000fe20007810000 */
[--C-:B------:R-:W-:Y:S01]  /*b2b0*/  FFMA.FTZ R19, R157, UR10, -R184.reuse ;  /* 0x0000000a9d137c23 */ /* 0x100fe200080108b8 */
[----:B------:R-:W-:Y:S01]  /*b2c0*/  MUFU.EX2 R17, R17 ;  /* 0x0000001100117308 */ /* 0x000fe20000000800 */
[----:B------:R-:W-:Y:S01]  /*b2d0*/  FMUL.FTZ R16, R165, UR10 ;  /* 0x0000000aa5107c20 */ /* 0x000fe20008410000 */
[----:B------:R-:W-:Y:S01]  /*b2e0*/  FMNMX.FTZ R21, R179, R20, !PT ;  /* 0x00000014b3157209 */ /* 0x000fe20007810000 */
[--C-:B------:R-:W-:Y:S01]  /*b2f0*/  FFMA.FTZ R20, R164, UR10, -R184.reuse ;  /* 0x0000000aa4147c23 */ /* 0x100fe200080108b8 */
[--C-:B------:R-:W-:Y:S01]  /*b300*/  FFMA.FTZ R160, R168, UR10, -R184.reuse ;  /* 0x0000000aa8a07c23 */ /* 0x100fe200080108b8 */
[--C-:B------:R-:W-:Y:S01]  /*b310*/  FFMA.FTZ R153, R169, UR10, -R184.reuse ;  /* 0x0000000aa9997c23 */ /* 0x100fe200080108b8 */
[----:B------:R-:W-:Y:S01]  /*b320*/  FMNMX.FTZ R6, R182, R21, !PT ;  /* 0x00000015b6067209 */ /* 0x000fe20007810000 */
[--C-:B------:R-:W-:Y:S01]  /*b330*/  FFMA.FTZ R21, R161, UR10, -R184.reuse ;  /* 0x0000000aa1157c23 */ /* 0x100fe200080108b8 */
[----:B------:R-:W1:Y:S01]  /*b340*/  MUFU.EX2 R16, R16 ;  /* 0x0000001000107308 */ /* 0x000e620000000800 */
[--C-:B------:R-:W-:Y:S01]  /*b350*/  FFMA.FTZ R164, R173, UR10, -R184.reuse ;  /* 0x0000000aada47c23 */ /* 0x100fe200080108b8 */
[----:B------:R-:W-:Y:S01]  /*b360*/  FMNMX.FTZ R6, R183, R6, !PT ;  /* 0x00000006b7067209 */ /* 0x000fe20007810000 */
[--C-:B------:R-:W-:Y:S01]  /*b370*/  FFMA.FTZ R176, R176, UR10, -R184.reuse ;  /* 0x0000000ab0b07c23 */ /* 0x100fe200080108b8 */
[--C-:B------:R-:W-:Y:S01]  /*b380*/  FFMA.FTZ R177, R177, UR10, -R184.reuse ;  /* 0x0000000ab1b17c23 */ /* 0x100fe200080108b8 */
[--C-:B------:R-:W-:Y:S01]  /*b390*/  FFMA.FTZ R180, R180, UR10, -R184.reuse ;  /* 0x0000000ab4b47c23 */ /* 0x100fe200080108b8 */
[--C-:B------:R-:W-:Y:S01]  /*b3a0*/  FFMA.FTZ R181, R181, UR10, -R184.reuse ;  /* 0x0000000ab5b57c23 */ /* 0x100fe200080108b8 */
[----:B------:R-:W2:Y:S01]  /*b3b0*/  SHFL.BFLY PT, R157, R6, 0x2, 0x1f ;  /* 0x0c401f00069d7f89 */ /* 0x000ea200000e0000 */
[----:B------:R-:W3:Y:S08]  /*b3c0*/  MUFU.EX2 R152, R152 ;  /* 0x0000009800987308 */ /* 0x000ef00000000800 */
[----:B------:R-:W4:Y:S01]  /*b3d0*/  MUFU.EX2 R18, R18 ;  /* 0x0000001200127308 */ /* 0x000f220000000800 */
[-C--:B-1----:R-:W-:Y:S01]  /*b3e0*/  FMUL.FTZ R24, R24, R16.reuse ;  /* 0x0000001018187220 */ /* 0x082fe20000410000 */
        /* <DEDUP_REMOVED lines=13> */
[----:B--2---:R-:W-:Y:S01]  /*b4c0*/  FMNMX.FTZ R22, R6, R157, !PT ;  /* 0x0000009d06167209 */ /* 0x004fe20007810000 */
[----:B------:R-:W2:Y:S01]  /*b4d0*/  MUFU.EX2 R156, R156 ;  /* 0x0000009c009c7308 */ /* 0x000ea20000000800 */
[----:B------:R-:W-:Y:S01]  /*b4e0*/  FFMA.FTZ R157, R172, UR10, -R184 ;  /* 0x0000000aac9d7c23 */ /* 0x000fe200080108b8 */
[-C--:B------:R-:W-:Y:S01]  /*b4f0*/  FMUL.FTZ R49, R49, R16.reuse ;  /* 0x0000001031317220 */ /* 0x080fe20000410000 */
[-C--:B------:R-:W-:Y:S01]  /*b500*/  FMUL.FTZ R52, R52, R16.reuse ;  /* 0x0000001034347220 */ /* 0x080fe20000410000 */
[----:B------:R-:W5:Y:S01]  /*b510*/  SHFL.BFLY PT, R161, R22, 0x1, 0x1f ;  /* 0x0c201f0016a17f89 */ /* 0x000f6200000e0000 */
        /* <DEDUP_REMOVED lines=22> */
[----:B------:R-:W-:Y:S01]  /*b680*/  FMUL.FTZ R92, R92, R16 ;  /* 0x000000105c5c7220 */ /* 0x000fe20000410000 */
[----:B-----5:R-:W-:Y:S01]  /*b690*/  FMNMX.FTZ R6, R22, R161, !PT ;  /* 0x000000a116067209 */ /* 0x020fe20007810000 */
[----:B------:R-:W-:Y:S01]  /*b6a0*/  FFMA.FTZ R161, R16, R8, R17 ;  /* 0x0000000810a17223 */ /* 0x000fe20000010011 */
[-C--:B------:R-:W-:Y:S01]  /*b6b0*/  FMUL.FTZ R93, R93, R16.reuse ;  /* 0x000000105d5d7220 */ /* 0x080fe20000410000 */
[-C--:B------:R-:W-:Y:S01]  /*b6c0*/  FMUL.FTZ R96, R96, R16.reuse ;  /* 0x0000001060607220 */ /* 0x080fe20000410000 */
[C---:B------:R-:W-:Y:S01]  /*b6d0*/  FSETP.NEU.FTZ.AND P0, PT, R6.reuse, -INF , PT ;  /* 0xff8000000600780b */ /* 0x040fe20003f1d000 */
[----:B------:R-:W-:Y:S01]  /*b6e0*/  FMUL.FTZ R8, R6, UR10 ;  /* 0x0000000a06087c20 */ /* 0x000fe20008410000 */
[----:B---3--:R-:W-:Y:S01]  /*b6f0*/  FADD.FTZ R165, R152, R161 ;  /* 0x000000a198a57221 */ /* 0x008fe20000010000 */
[----:B------:R-:W3:Y:S01]  /*b700*/  MUFU.EX2 R160, R160 ;  /* 0x000000a000a07308 */ /* 0x000ee20000000800 */
[-C--:B------:R-:W-:Y:S01]  /*b710*/  FMUL.FTZ R97, R97, R16.reuse ;  /* 0x0000001061617220 */ /* 0x080fe20000410000 */
[-C--:B------:R-:W-:Y:S01]  /*b720*/  FMUL.FTZ R100, R100, R16.reuse ;  /* 0x0000001064647220 */ /* 0x080fe20000410000 */
[----:B------:R-:W-:Y:S01]  /*b730*/  FSEL R161, R8, RZ, P0 ;  /* 0x000000ff08a17208 */ /* 0x000fe20000000000 */
[----:B----4-:R-:W-:Y:S01]  /*b740*/  FADD.FTZ R8, R18, R165 ;  /* 0x000000a512087221 */ /* 0x010fe20000010000 */
[-C--:B------:R-:W-:Y:S01]  /*b750*/  FMUL.FTZ R101, R101, R16.reuse ;  /* 0x0000001065657220 */ /* 0x080fe20000410000 */
[-C--:B------:R-:W-:Y:S01]  /*b760*/  FMUL.FTZ R104, R104, R16.reuse ;  /* 0x0000001068687220 */ /* 0x080fe20000410000 */
[----:B------:R-:W-:Y:S01]  /*b770*/  FMUL.FTZ R105, R105, R16 ;  /* 0x0000001069697220 */ /* 0x000fe20000410000 */
[----:B-1----:R-:W-:Y:S01]  /*b780*/  FADD.FTZ R165, R19, R8 ;  /* 0x0000000813a57221 */ /* 0x002fe20000010000 */
[----:B------:R-:W-:Y:S01]  /*b790*/  FFMA.FTZ R22, R154, UR10, -R161 ;  /* 0x0000000a9a167c23 */ /* 0x000fe200080108a1 */
[----:B------:R-:W-:Y:S01]  /*b7a0*/  FSEL R8, R6, RZ, P0 ;  /* 0x000000ff06087208 */ /* 0x000fe20000000000 */
[----:B------:R-:W-:-:S02]  /*b7b0*/  IMAD.U32 R154, RZ, RZ, UR25 ;  /* 0x00000019ff9a7e24 */ /* 0x000fc4000f8e00ff */
[----:B--2---:R-:W-:Y:S01]  /*b7c0*/  FADD.FTZ R168, R156, R165 ;  /* 0x000000a59ca87221 */ /* 0x004fe20000010000 */
[----:B------:R-:W-:Y:S01]  /*b7d0*/  FFMA.FTZ R165, R155, UR10, -R161 ;  /* 0x0000000a9ba57c23 */ /* 0x000fe200080108a1 */
[----:B------:R-:W1:Y:S01]  /*b7e0*/  MUFU.EX2 R153, R153 ;  /* 0x0000009900997308 */ /* 0x000e620000000800 */
[----:B------:R-:W-:Y:S01]  /*b7f0*/  FADD.FTZ R8, -R8, R15 ;  /* 0x0000000f08087221 */ /* 0x000fe20000010100 */
[----:B------:R-:W-:Y:S01]  /*b800*/  @!P1 LEA R154, R154, R3, 0x6 ;  /* 0x000000039a9a9211 */ /* 0x000fe200078e30ff */
[----:B0-----:R-:W-:Y:S01]  /*b810*/  FADD.FTZ R169, R21, R168 ;  /* 0x000000a815a97221 */ /* 0x001fe20000010000 */
[----:B------:R-:W-:Y:S01]  /*b820*/  FFMA.FTZ R168, R159, UR10, -R161 ;  /* 0x0000000a9fa87c23 */ /* 0x000fe200080108a1 */
[----:B------:R-:W-:Y:S01]  /*b830*/  FMUL.FTZ R8, R8, UR10 ;  /* 0x0000000a08087c20 */ /* 0x000fe20008410000 */
[----:B------:R-:W-:Y:S01]  /*b840*/  @!P1 LEA R155, R154, UR37, 0x2 ;  /* 0x000000259a9b9c11 */ /* 0x000fe2000f8e10ff */
[----:B------:R-:W-:Y:S01]  /*b850*/  FADD.FTZ R154, R20, R169 ;  /* 0x000000a9149a7221 */ /* 0x000fe20000010000 */
[----:B------:R-:W-:Y:S01]  /*b860*/  MUFU.EX2 R22, R22 ;  /* 0x0000001600167308 */ /* 0x000fe20000000800 */
[--C-:B------:R-:W-:Y:S01]  /*b870*/  FFMA.FTZ R158, R158, UR10, -R161.reuse ;  /* 0x0000000a9e9e7c23 */ /* 0x100fe200080108a1 */
[--C-:B------:R-:W-:Y:S01]  /*b880*/  FFMA.FTZ R172, R162, UR10, -R161.reuse ;  /* 0x0000000aa2ac7c23 */ /* 0x100fe200080108a1 */
[----:B------:R-:W-:Y:S01]  /*b890*/  FADD.FTZ R159, R23, R154 ;  /* 0x0000009a179f7221 */ /* 0x000fe20000010000 */
[--C-:B------:R-:W-:Y:S01]  /*b8a0*/  FFMA.FTZ R170, R170, UR10, -R161.reuse ;  /* 0x0000000aaaaa7c23 */ /* 0x100fe200080108a1 */
[--C-:B------:R-:W-:Y:S01]  /*b8b0*/  FFMA.FTZ R163, R163, UR10, -R161.reuse ;  /* 0x0000000aa3a37c23 */ /* 0x100fe200080108a1 */
[----:B------:R-:W-:Y:S01]  /*b8c0*/  FFMA.FTZ R173, R166, UR10, -R161 ;  /* 0x0000000aa6ad7c23 */ /* 0x000fe200080108a1 */
[----:B---3--:R-:W-:Y:S01]  /*b8d0*/  FADD.FTZ R154, R160, R159 ;  /* 0x0000009fa09a7221 */ /* 0x008fe20000010000 */
[----:B------:R-:W0:Y:S01]  /*b8e0*/  MUFU.EX2 R169, R8 ;  /* 0x0000000800a97308 */ /* 0x000e220000000800 */
[--C-:B------:R-:W-:Y:S01]  /*b8f0*/  FFMA.FTZ R167, R167, UR10, -R161.reuse ;  /* 0x0000000aa7a77c23 */ /* 0x100fe200080108a1 */
[--C-:B------:R-:W-:Y:S01]  /*b900*/  FFMA.FTZ R171, R171, UR10, -R161.reuse ;  /* 0x0000000aabab7c23 */ /* 0x100fe200080108a1 */
[----:B-1----:R-:W-:Y:S01]  /*b910*/  FADD.FTZ R154, R153, R154 ;  /* 0x0000009a999a7221 */ /* 0x002fe20000010000 */
[--C-:B------:R-:W-:Y:S01]  /*b920*/  FFMA.FTZ R174, R174, UR10, -R161.reuse ;  /* 0x0000000aaeae7c23 */ /* 0x100fe200080108a1 */
[--C-:B------:R-:W-:Y:S01]  /*b930*/  FFMA.FTZ R175, R175, UR10, -R161.reuse ;  /* 0x0000000aafaf7c23 */ /* 0x100fe200080108a1 */
[--C-:B------:R-:W-:Y:S01]  /*b940*/  FFMA.FTZ R178, R178, UR10, -R161.reuse ;  /* 0x0000000ab2b27c23 */ /* 0x100fe200080108a1 */
[--C-:B------:R-:W-:Y:S01]  /*b950*/  FFMA.FTZ R179, R179, UR10, -R161.reuse ;  /* 0x0000000ab3b37c23 */ /* 0x100fe200080108a1 */
[----:B------:R-:W1:Y:S01]  /*b960*/  MUFU.EX2 R157, R157 ;  /* 0x0000009d009d7308 */ /* 0x000e620000000800 */
[--C-:B------:R-:W-:Y:S01]  /*b970*/  FFMA.FTZ R182, R182, UR10, -R161.reuse ;  /* 0x0000000ab6b67c23 */ /* 0x100fe200080108a1 */
[----:B------:R-:W-:Y:S01]  /*b980*/  FFMA.FTZ R183, R183, UR10, -R161 ;  /* 0x0000000ab7b77c23 */ /* 0x000fe200080108a1 */
[----:B------:R-:W-:Y:S01]  /*b990*/  @!P1 STS [R155+0x28800], R16 ;  /* 0x028800109b009388 */ /* 0x000fe20000000800 */
[-C--:B------:R-:W-:Y:S01]  /*b9a0*/  FMUL.FTZ R108, R108, R16.reuse ;  /* 0x000000106c6c7220 */ /* 0x080fe20000410000 */
[-C--:B------:R-:W-:Y:S01]  /*b9b0*/  FMUL.FTZ R109, R109, R16.reuse ;  /* 0x000000106d6d7220 */ /* 0x080fe20000410000 */
[-C--:B------:R-:W-:Y:S01]  /*b9c0*/  FMUL.FTZ R112, R112, R16.reuse ;  /* 0x0000001070707220 */ /* 0x080fe20000410000 */
[-C--:B------:R-:W-:Y:S01]  /*b9d0*/  FMUL.FTZ R113, R113, R16.reuse ;  /* 0x0000001071717220 */ /* 0x080fe20000410000 */
[----:B------:R-:W2:Y:S01]  /*b9e0*/  MUFU.EX2 R164, R164 ;  /* 0x000000a400a47308 */ /* 0x000ea20000000800 */
[----:B0-----:R0:W-:Y:S01]  /*b9f0*/  @!P1 STS [R155+0x28820], R169 ;  /* 0x028820a99b009388 */ /* 0x0011e20000000800 */
        /* <DEDUP_REMOVED lines=16> */
[C---:B--2---:R-:W-:Y:S01]  /*bb00*/  F2FP.BF16.F32.PACK_AB R162, R164.reuse, R157 ;  /* 0x0000009da4a2723e */ /* 0x044fe200000010ff */
[----:B------:R-:W-:Y:S01]  /*bb10*/  FMUL.FTZ R141, R141, R16 ;  /* 0x000000108d8d7220 */ /* 0x000fe20000410000 */
[----:B------:R-:W-:Y:S01]  /*bb20*/  F2FP.BF16.F32.PACK_AB R154, R19, R18 ;  /* 0x00000012139a723e */ /* 0x000fe200000010ff */
[----:B------:R-:W-:Y:S01]  /*bb30*/  FADD.FTZ R165, R164, R165 ;  /* 0x000000a5a4a57221 */ /* 0x000fe20000010000 */
[-C--:B------:R-:W-:Y:S01]  /*bb40*/  FMUL.FTZ R144, R144, R16.reuse ;  /* 0x0000001090907220 */ /* 0x080fe20000410000 */
[----:B------:R-:W-:Y:S01]  /*bb50*/  FMUL.FTZ R145, R145, R16 ;  /* 0x0000001091917220 */ /* 0x000fe20000410000 */
[----:B------:R-:W0:Y:S01]  /*bb60*/  MUFU.EX2 R168, R168 ;  /* 0x000000a800a87308 */ /* 0x000e220000000800 */
[----:B----4-:R-:W-:Y:S01]  /*bb70*/  F2FP.BF16.F32.PACK_AB R158, R23, R20 ;  /* 0x00000014179e723e */ /* 0x010fe200000010ff */
[-C--:B------:R-:W-:Y:S01]  /*bb80*/  FMUL.FTZ R148, R148, R16.reuse ;  /* 0x0000001094947220 */ /* 0x080fe20000410000 */
[----:B------:R-:W-:Y:S01]  /*bb90*/  FMUL.FTZ R149, R149, R16 ;  /* 0x0000001095957220 */ /* 0x000fe20000410000 */
[----:B------:R-:W-:Y:S01]  /*bba0*/  F2FP.BF16.F32.PACK_AB R160, R153, R160 ;  /* 0x000000a099a0723e */ /* 0x000fe200000010ff */
[----:B------:R-:W-:Y:S01]  /*bbb0*/  FMUL.FTZ R26, R26, R169 ;  /* 0x000000a91a1a7220 */ /* 0x000fe20000410000 */
[----:B------:R-:W-:Y:S01]  /*bbc0*/  F2FP.BF16.F32.PACK_AB R152, R152, R17 ;  /* 0x000000119898723e */ /* 0x000fe200000010ff */
[-C--:B------:R-:W-:Y:S01]  /*bbd0*/  FMUL.FTZ R27, R27, R169.reuse ;  /* 0x000000a91b1b7220 */ /* 0x080fe20000410000 */
[----:B------:R-:W-:Y:S01]  /*bbe0*/  MUFU.EX2 R172, R172 ;  /* 0x000000ac00ac7308 */ /* 0x000fe20000000800 */
[----:B---3--:R-:W-:Y:S01]  /*bbf0*/  F2FP.BF16.F32.PACK_AB R153, R15, R22 ;  /* 0x000000160f99723e */ /* 0x008fe200000010ff */
[-C--:B------:R-:W-:Y:S01]  /*bc00*/  FMUL.FTZ R30, R30, R169.reuse ;  /* 0x000000a91e1e7220 */ /* 0x080fe20000410000 */
[----:B------:R-:W-:Y:S01]  /*bc10*/  F2FP.BF16.F32.PACK_AB R156, R21, R156 ;  /* 0x0000009c159c723e */ /* 0x000fe200000010ff */
[-C--:B------:R-:W-:Y:S01]  /*bc20*/  FMUL.FTZ R31, R31, R169.reuse ;  /* 0x000000a91f1f7220 */ /* 0x080fe20000410000 */
[-C--:B------:R-:W-:Y:S01]  /*bc30*/  FMUL.FTZ R34, R34, R169.reuse ;  /* 0x000000a922227220 */ /* 0x080fe20000410000 */
[-C--:B------:R-:W-:Y:S01]  /*bc40*/  FMUL.FTZ R35, R35, R169.reuse ;  /* 0x000000a923237220 */ /* 0x080fe20000410000 */
[----:B------:R-:W-:Y:S01]  /*bc50*/  FMUL.FTZ R38, R38, R169 ;  /* 0x000000a926267220 */ /* 0x000fe20000410000 */
[----:B------:R1:W-:Y:S01]  /*bc60*/  MUFU.EX2 R161, R170 ;  /* 0x000000aa00a17308 */ /* 0x0003e20000000800 */
[----:B0-----:R-:W-:Y:S01]  /*bc70*/  F2FP.BF16.F32.PACK_AB R155, R168, R159 ;  /* 0x0000009fa89b723e */ /* 0x001fe200000010ff */
[----:B------:R-:W-:Y:S01]  /*bc80*/  BAR.SYNC.DEFER_BLOCKING 0xf, 0x100 ;  /* 0x03c4000000007b1d */ /* 0x000fe20000010000 */
[-C--:B------:R-:W-:Y:S01]  /*bc90*/  FMUL.FTZ R39, R39, R169.reuse ;  /* 0x000000a927277220 */ /* 0x080fe20000410000 */
[-C--:B------:R-:W-:Y:S01]  /*bca0*/  FMUL.FTZ R42, R42, R169.reuse ;  /* 0x000000a92a2a7220 */ /* 0x080fe20000410000 */
[-C--:B------:R-:W-:Y:S01]  /*bcb0*/  FMUL.FTZ R43, R43, R169.reuse ;  /* 0x000000a92b2b7220 */ /* 0x080fe20000410000 */
[-C--:B------:R-:W-:Y:S01]  /*bcc0*/  FMUL.FTZ R46, R46, R169.reuse ;  /* 0x000000a92e2e7220 */ /* 0x080fe20000410000 */
[----:B------:R-:W-:Y:S01]  /*bcd0*/  FMUL.FTZ R47, R47, R169 ;  /* 0x000000a92f2f7220 */ /* 0x000fe20000410000 */
[----:B------:R-:W-:Y:S01]  /*bce0*/  MUFU.EX2 R157, R163 ;  /* 0x000000a3009d7308 */ /* 0x000fe20000000800 */
[----:B-1----:R-:W-:Y:S01]  /*bcf0*/  FFMA.FTZ R170, R169, R7, R22 ;  /* 0x00000007a9aa7223 */ /* 0x002fe20000010016 */
[-C--:B------:R-:W-:Y:S01]  /*bd00*/  FMUL.FTZ R50, R50, R169.reuse ;  /* 0x000000a932327220 */ /* 0x080fe20000410000 */
[-C--:B------:R-:W-:Y:S01]  /*bd10*/  FMUL.FTZ R51, R51, R169.reuse ;  /* 0x000000a933337220 */ /* 0x080fe20000410000 */
[-C--:B------:R-:W-:Y:S01]  /*bd20*/  FMUL.FTZ R54, R54, R169.reuse ;  /* 0x000000a936367220 */ /* 0x080fe20000410000 */
[----:B------:R-:W-:Y:S01]  /*bd30*/  FADD.FTZ R170, R15, R170 ;  /* 0x000000aa0faa7221 */ /* 0x000fe20000010000 */
[-C--:B------:R-:W-:Y:S01]  /*bd40*/  FMUL.FTZ R55, R55, R169.reuse ;  /* 0x000000a937377220 */ /* 0x080fe20000410000 */
[-C--:B------:R-:W-:Y:S01]  /*bd50*/  FMUL.FTZ R58, R58, R169.reuse ;  /* 0x000000a93a3a7220 */ /* 0x080fe20000410000 */
[----:B------:R-:W-:Y:S01]  /*bd60*/  MUFU.EX2 R173, R173 ;  /* 0x000000ad00ad7308 */ /* 0x000fe20000000800 */
[----:B------:R-:W-:Y:S01]  /*bd70*/  FADD.FTZ R7, R159, R170 ;  /* 0x000000aa9f077221 */ /* 0x000fe20000010000 */
[-C--:B------:R-:W-:Y:S01]  /*bd80*/  FMUL.FTZ R59, R59, R169.reuse ;  /* 0x000000a93b3b7220 */ /* 0x080fe20000410000 */
[-C--:B------:R-:W-:Y:S01]  /*bd90*/  FMUL.FTZ R62, R62, R169.reuse ;  /* 0x000000a93e3e7220 */ /* 0x080fe20000410000 */
[-C--:B------:R-:W-:Y:S01]  /*bda0*/  FMUL.FTZ R63, R63, R169.reuse ;  /* 0x000000a93f3f7220 */ /* 0x080fe20000410000 */
[----:B------:R-:W-:Y:S01]  /*bdb0*/  FADD.FTZ R7, R168, R7 ;  /* 0x00000007a8077221 */ /* 0x000fe20000010000 */
[-C--:B------:R-:W-:Y:S01]  /*bdc0*/  FMUL.FTZ R66, R66, R169.reuse ;  /* 0x000000a942427220 */ /* 0x080fe20000410000 */
[-C--:B------:R-:W-:Y:S01]  /*bdd0*/  FMUL.FTZ R67, R67, R169.reuse ;  /* 0x000000a943437220 */ /* 0x080fe20000410000 */
[----:B------:R-:W0:Y:S01]  /*bde0*/  MUFU.EX2 R176, R176 ;  /* 0x000000b000b07308 */ /* 0x000e220000000800 */
        /* <DEDUP_REMOVED lines=23> */
[----:B------:R0:W-:Y:S01]  /*bf60*/  MUFU.EX2 R163, R174 ;  /* 0x000000ae00a37308 */ /* 0x0001e20000000800 */
[C---:B--2---:R-:W-:Y:S01]  /*bf70*/  F2FP.BF16.F32.PACK_AB R164, R177.reuse, R176 ;  /* 0x000000b0b1a4723e */ /* 0x044fe200000010ff */
[----:B------:R-:W-:Y:S01]  /*bf80*/  FADD.FTZ R17, R177, R8 ;  /* 0x00000008b1117221 */ /* 0x000fe20000010000 */
[-C--:B------:R-:W-:Y:S01]  /*bf90*/  FMUL.FTZ R107, R107, R169.reuse ;  /* 0x000000a96b6b7220 */ /* 0x080fe20000410000 */
[-C--:B------:R-:W-:Y:S01]  /*bfa0*/  FMUL.FTZ R110, R110, R169.reuse ;  /* 0x000000a96e6e7220 */ /* 0x080fe20000410000 */
[-C--:B------:R-:W-:Y:S01]  /*bfb0*/  FMUL.FTZ R111, R111, R169.reuse ;  /* 0x000000a96f6f7220 */ /* 0x080fe20000410000 */
[-C--:B------:R-:W-:Y:S01]  /*bfc0*/  FMUL.FTZ R114, R114, R169.reuse ;  /* 0x000000a972727220 */ /* 0x080fe20000410000 */
[----:B------:R-:W-:Y:S01]  /*bfd0*/  FMUL.FTZ R115, R115, R169 ;  /* 0x000000a973737220 */ /* 0x000fe20000410000 */
[----:B------:R-:W2:Y:S01]  /*bfe0*/  MUFU.EX2 R20, R171 ;  /* 0x000000ab00147308 */ /* 0x000ea20000000800 */
[----:B0-----:R-:W-:Y:S01]  /*bff0*/  FADD.FTZ R174, R172, R7 ;  /* 0x00000007acae7221 */ /* 0x001fe20000010000 */
[----:B---3--:R-:W-:Y:S01]  /*c000*/  F2FP.BF16.F32.PACK_AB R159, R18, R173 ;  /* 0x000000ad129f723e */ /* 0x008fe200000010ff */
[-C--:B------:R-:W-:Y:S01]  /*c010*/  FMUL.FTZ R118, R118, R169.reuse ;  /* 0x000000a976767220 */ /* 0x080fe20000410000 */
[-C--:B------:R-:W-:Y:S01]  /*c020*/  FMUL.FTZ R119, R119, R169.reuse ;  /* 0x000000a977777220 */ /* 0x080fe20000410000 */
[C---:B------:R-:W-:Y:S01]  /*c030*/  FADD.FTZ R174, R157.reuse, R174 ;  /* 0x000000ae9dae7221 */ /* 0x040fe20000010000 */
[----:B------:R-:W-:Y:S01]  /*c040*/  F2FP.BF16.F32.PACK_AB R157, R157, R172 ;  /* 0x000000ac9d9d723e */ /* 0x000fe200000010ff */
[-C--:B------:R-:W-:Y:S01]  /*c050*/  FMUL.FTZ R122, R122, R169.reuse ;  /* 0x000000a97a7a7220 */ /* 0x080fe20000410000 */
[----:B------:R-:W0:Y:S01]  /*c060*/  MUFU.EX2 R170, R175 ;  /* 0x000000af00aa7308 */ /* 0x000e220000000800 */
[----:B------:R-:W-:Y:S01]  /*c070*/  FADD.FTZ R7, R173, R174 ;  /* 0x000000aead077221 */ /* 0x000fe20000010000 */
[-C--:B------:R-:W-:Y:S01]  /*c080*/  FMUL.FTZ R123, R123, R169.reuse ;  /* 0x000000a97b7b7220 */ /* 0x080fe20000410000 */
[----:B------:R1:W-:Y:S01]  /*c090*/  STSM.16.M88.4 [R10], R156 ;  /* 0x0000009c0a007844 */ /* 0x0003e20000000200 */
[-C--:B------:R-:W-:Y:S01]  /*c0a0*/  FMUL.FTZ R126, R126, R169.reuse ;  /* 0x000000a97e7e7220 */ /* 0x080fe20000410000 */
[----:B------:R-:W-:Y:S01]  /*c0b0*/  FADD.FTZ R176, R18, R7 ;  /* 0x0000000712b07221 */ /* 0x000fe20000010000 */
[-C--:B------:R-:W-:Y:S01]  /*c0c0*/  FMUL.FTZ R127, R127, R169.reuse ;  /* 0x000000a97f7f7220 */ /* 0x080fe20000410000 */
[----:B------:R-:W-:Y:S01]  /*c0d0*/  FMUL.FTZ R130, R130, R169 ;  /* 0x000000a982827220 */ /* 0x000fe20000410000 */
[----:B------:R3:W4:Y:S01]  /*c0e0*/  MUFU.EX2 R165, R178 ;  /* 0x000000b200a57308 */ /* 0x0007220000000800 */
[----:B------:R-:W-:Y:S01]  /*c0f0*/  FADD.FTZ R7, R161, R176 ;  /* 0x000000b0a1077221 */ /* 0x000fe20000010000 */
[----:B--2---:R-:W-:Y:S01]  /*c100*/  F2FP.BF16.F32.PACK_AB R161, R20, R161 ;  /* 0x000000a114a1723e */ /* 0x004fe200000010ff */
[-C--:B------:R-:W-:Y:S01]  /*c110*/  FMUL.FTZ R131, R131, R169.reuse ;  /* 0x000000a983837220 */ /* 0x080fe20000410000 */
[-C--:B------:R-:W-:Y:S01]  /*c120*/  FMUL.FTZ R134, R134, R169.reuse ;  /* 0x000000a986867220 */ /* 0x080fe20000410000 */
[----:B------:R-:W-:Y:S01]  /*c130*/  FADD.FTZ R176, R20, R7 ;  /* 0x0000000714b07221 */ /* 0x000fe20000010000 */
[-C--:B------:R-:W-:Y:S01]  /*c140*/  FMUL.FTZ R135, R135, R169.reuse ;  /* 0x000000a987877220 */ /* 0x080fe20000410000 */
[----:B------:R-:W-:Y:S01]  /*c150*/  FMUL.FTZ R138, R138, R169 ;  /* 0x000000a98a8a7220 */ /* 0x000fe20000410000 */
[----:B------:R-:W2:Y:S01]  /*c160*/  MUFU.EX2 R174, R179 ;  /* 0x000000b300ae7308 */ /* 0x000ea20000000800 */
[----:B------:R-:W-:Y:S01]  /*c170*/  FADD.FTZ R7, R163, R176 ;  /* 0x000000b0a3077221 */ /* 0x000fe20000010000 */
[----:B0-----:R-:W-:Y:S01]  /*c180*/  F2FP.BF16.F32.PACK_AB R163, R170, R163 ;  /* 0x000000a3aaa3723e */ /* 0x001fe200000010ff */
[-C--:B------:R-:W-:Y:S01]  /*c190*/  FMUL.FTZ R139, R139, R169.reuse ;  /* 0x000000a98b8b7220 */ /* 0x080fe20000410000 */
[-C--:B------:R-:W-:Y:S01]  /*c1a0*/  FMUL.FTZ R142, R142, R169.reuse ;  /* 0x000000a98e8e7220 */ /* 0x080fe20000410000 */
[----:B---3--:R-:W-:Y:S01]  /*c1b0*/  FADD.FTZ R178, R170, R7 ;  /* 0x00000007aab27221 */ /* 0x008fe20000010000 */
[-C--:B------:R-:W-:Y:S01]  /*c1c0*/  FMUL.FTZ R143, R143, R169.reuse ;  /* 0x000000a98f8f7220 */ /* 0x080fe20000410000 */
[----:B------:R1:W-:Y:S01]  /*c1d0*/  STSM.16.M88.4 [R11], R160 ;  /* 0x000000a00b007844 */ /* 0x0003e20000000200 */
[----:B------:R-:W0:Y:S01]  /*c1e0*/  MUFU.EX2 R167, R182 ;  /* 0x000000b600a77308 */ /* 0x000e220000000800 */
[----:B----4-:R-:W-:Y:S01]  /*c1f0*/  FADD.FTZ R7, R165, R178 ;  /* 0x000000b2a5077221 */ /* 0x010fe20000010000 */
[-C--:B------:R-:W-:Y:S01]  /*c200*/  FMUL.FTZ R146, R146, R169.reuse ;  /* 0x000000a992927220 */ /* 0x080fe20000410000 */
[-C--:B------:R-:W-:Y:S01]  /*c210*/  FMUL.FTZ R147, R147, R169.reuse ;  /* 0x000000a993937220 */ /* 0x080fe20000410000 */
[-C--:B------:R-:W-:Y:S01]  /*c220*/  FMUL.FTZ R150, R150, R169.reuse ;  /* 0x000000a996967220 */ /* 0x080fe20000410000 */
[----:B------:R-:W-:-:S03]  /*c230*/  FMUL.FTZ R151, R151, R169 ;  /* 0x000000a997977220 */ /* 0x000fc60000410000 */
[----:B------:R-:W3:Y:S01]  /*c240*/  MUFU.EX2 R180, R180 ;  /* 0x000000b400b47308 */ /* 0x000ee20000000800 */
[C---:B--2---:R-:W-:Y:S01]  /*c250*/  FADD.FTZ R16, R174.reuse, R7 ;  /* 0x00000007ae107221 */ /* 0x044fe20000010000 */
[----:B------:R-:W-:-:S06]  /*c260*/  F2FP.BF16.F32.PACK_AB R165, R174, R165 ;  /* 0x000000a5aea5723e */ /* 0x000fcc00000010ff */
[----:B------:R-:W2:Y:S01]  /*c270*/  MUFU.EX2 R181, R181 ;  /* 0x000000b500b57308 */ /* 0x000ea20000000800 */
[----:B0-----:R-:W-:-:S07]  /*c280*/  FADD.FTZ R7, R167, R16 ;  /* 0x00000010a7077221 */ /* 0x001fce0000010000 */
[----:B------:R-:W0:Y:S01]  /*c290*/  MUFU.EX2 R176, R183 ;  /* 0x000000b700b07308 */ /* 0x000e220000000800 */
[----:B---3--:R-:W-:Y:S01]  /*c2a0*/  FADD.FTZ R8, R180, R17 ;  /* 0x00000011b4087221 */ /* 0x008fe20000010000 */
[----:B--2---:R-:W-:-:S03]  /*c2b0*/  F2FP.BF16.F32.PACK_AB R166, R181, R180 ;  /* 0x000000b4b5a6723e */ /* 0x004fc600000010ff */
[----:B------:R-:W-:Y:S01]  /*c2c0*/  FADD.FTZ R8, R181, R8 ;  /* 0x00000008b5087221 */ /* 0x000fe20000010000 */
[C---:B0-----:R-:W-:Y:S01]  /*c2d0*/  F2FP.BF16.F32.PACK_AB R167, R176.reuse, R167 ;  /* 0x000000a7b0a7723e */ /* 0x041fe200000010ff */
[----:B------:R-:W-:-:S04]  /*c2e0*/  FADD.FTZ R7, R176, R7 ;  /* 0x00000007b0077221 */ /* 0x000fc80000010000 */
[----:B------:R1:W-:Y:S01]  /*c2f0*/  STSM.16.M88.4 [R9], R164 ;  /* 0x000000a409007844 */ /* 0x0003e20000000200 */
[----:B------:R-:W-:Y:S05]  /*c300*/  @!P5 BRA `(.L_x_4830) ;  /* 0x000000000004d947 */ /* 0x000fea0003800000 */
[----:B------:R-:W-:Y:S01]  /*c310*/  BPT.TRAP 0x1 ;  /* 0x000000040000795c */ /* 0x000fe20000300000 */
.L_x_4830:
[----:B------:R0:W2:Y:S01]  /*c320*/  SYNCS.PHASECHK.TRANS64.TRYWAIT P0, [UR30+0x28c50], R13 ;  /* 0x028c500dff0075a7 */ /* 0x0000a2000800015e */
[----:B------:R-:W-:Y:S05]  /*c330*/  @!P5 BRA `(.L_x_4831) ;  /* 0x000000000004d947 */ /* 0x000fea0003800000 */
[----:B------:R-:W-:Y:S01]  /*c340*/  BPT.TRAP 0x1 ;  /* 0x000000040000795c */ /* 0x000fe20000300000 */
.L_x_4831:
[----:B--2---:R-:W-:Y:S05]  /*c350*/  @P0 BRA `(.L_x_4832) ;  /* 0x0000000000080947 */ /* 0x004fea0003800000 */
[----:B------:R-:W2:Y:S02]  /*c360*/  SYNCS.PHASECHK.TRANS64.TRYWAIT P0, [UR30+0x28c50], R13 ;  /* 0x028c500dff0075a7 */ /* 0x000ea4000800015e */
[----:B--2---:R-:W-:Y:S05]  /*c370*/  @!P0 BRA `(.L_x_4833) ;  /* 0x0000008000b88947 */ /* 0x004fea0003800000 */
.L_x_4832:
[----:B------:R-:W-:Y:S01]  /*c380*/  ULEA UR11, UR4, UR36, 0xc ;  /* 0x00000024040b7291 */ /* 0x000fe2000f8e603f */
[----:B------:R-:W-:Y:S01]  /*c390*/  WARPGROUP.ARRIVE ;  /* 0x00000000000079c5 */ /* 0x000fe20000000000 */
[----:B------:R-:W-:Y:S01]  /*c3a0*/  UMOV UR15, 0x40000040 ;  /* 0x40000040000f7882 */ /* 0x000fe20000000000 */
[----:B------:R-:W-:Y:S01]  /*c3b0*/  UISETP.GT.AND UP1, UPT, UR42, UR38, UPT ;  /* 0x000000262a00728c */ /* 0x000fe2000bf24270 */
[----:B--2---:R-:W-:Y:S01]  /*c3c0*/  @!P6 VIADD R14, R14, 0x28c60 ;  /* 0x00028c600e0ee836 */ /* 0x004fe20000000000 */
[----:B------:R-:W-:Y:S01]  /*c3d0*/  UIADD3 UR42, UR42, -0x1, URZ ;  /* 0xffffffff2a2a7890 */ /* 0x000fe2000fffe03f */
[----:B------:R-:W-:Y:S01]  /*c3e0*/  IMAD.MOV.U32 R15, RZ, RZ, R6 ;  /* 0x000000ffff0f7224 */ /* 0x000fe200078e0006 */
[----:B------:R-:W-:Y:S01]  /*c3f0*/  UMOV UR14, UR11 ;  /* 0x0000000b000e7c82 */ /* 0x000fe20008000000 */
[----:B------:R-:W-:Y:S01]  /*c400*/  UMOV UR25, UR4 ;  /* 0x0000000400197c82 */ /* 0x000fe20008000000 */
[----:B------:R-:W-:Y:S01]  /*c410*/  HGMMA.64x256x16.F32.BF16 R24, R152, gdesc[UR12].tnspB, R24, gsb0 ;  /* 0x43e0000c98187df0 */ /* 0x000fe20008001818 */
[----:B------:R-:W-:Y:S01]  /*c420*/  UIADD3 UR14, UR11, 0x80, URZ ;  /* 0x000000800b0e7890 */ /* 0x000fe2000fffe03f */
[----:B------:R-:W-:Y:S01]  /*c430*/  PLOP3.LUT P0, PT, PT, PT, UP1, 0x80, 0x0 ;  /* 0x000000000000781c */ /* 0x000fe20003f0f018 */
[----:B------:R-:W-:Y:S01]  /*c440*/  UMOV UR15, 0x40000040 ;  /* 0x40000040000f7882 */ /* 0x000fe20000000000 */
[----:B------:R-:W-:Y:S01]  /*c450*/  @!P6 PRMT R14, RZ, 0x654, R14 ;  /* 0x00000654ff0ee816 */ /* 0x000fe2000000000e */
        /* <DEDUP_REMOVED lines=28> */
.L_x_4817:
[----:B-1-3--:R-:W1:Y:S01]  /*c620*/  SHFL.BFLY PT, R9, R8, 0x2, 0x1f ;  /* 0x0c401f0008097f89 */ /* 0x00ae6200000e0000 */
[----:B------:R-:W-:Y:S01]  /*c630*/  IMAD.MOV.U32 R10, RZ, RZ, RZ ;  /* 0x000000ffff0a7224 */ /* 0x000fe200078e00ff */
[----:B------:R-:W-:Y:S08]  /*c640*/  BAR.ARV 0x8, 0x100 ;  /* 0x0204000000007b1d */ /* 0x000ff00000002000 */
[----:B------:R-:W-:Y:S01]  /*c650*/  BAR.SYNC.DEFER_BLOCKING 0xf, 0x100 ;  /* 0x03c4000000007b1d */ /* 0x000fe20000010000 */
[----:B------:R-:W-:Y:S01]  /*c660*/  ISETP.NE.AND P0, PT, R4, RZ, PT ;  /* 0x000000ff0400720c */ /* 0x000fe20003f05270 */
[----:B------:R-:W-:-:S04]  /*c670*/  IMAD.U32 R4, RZ, RZ, UR4 ;  /* 0x00000004ff047e24 */ /* 0x000fc8000f8e00ff */
[----:B------:R-:W3:Y:S01]  /*c680*/  SHFL.BFLY PT, R2, R7, 0x2, 0x1f ;  /* 0x0c401f0007027f89 */ /* 0x000ee200000e0000 */
[----:B-1----:R-:W-:Y:S01]  /*c690*/  FADD.FTZ R9, R9, R8 ;  /* 0x0000000809097221 */ /* 0x002fe20000010000 */
[----:B------:R-:W-:-:S04]  /*c6a0*/  MOV R8, UR10 ;  /* 0x0000000a00087c02 */ /* 0x000fc80008000f00 */
[----:B------:R-:W1:Y:S01]  /*c6b0*/  SHFL.BFLY PT, R0, R9, 0x1, 0x1f ;  /* 0x0c201f0009007f89 */ /* 0x000e6200000e0000 */
[----:B---3--:R-:W-:-:S05]  /*c6c0*/  FADD.FTZ R2, R2, R7 ;  /* 0x0000000702027221 */ /* 0x008fca0000010000 */
[----:B------:R-:W3:Y:S01]  /*c6d0*/  SHFL.BFLY PT, R11, R2, 0x1, 0x1f ;  /* 0x0c201f00020b7f89 */ /* 0x000ee200000e0000 */
[----:B-1----:R-:W-:Y:S01]  /*c6e0*/  FADD.FTZ R12, R9, R0 ;  /* 0x00000000090c7221 */ /* 0x002fe20000010000 */
[----:B------:R-:W-:Y:S02]  /*c6f0*/  IMAD.MOV.U32 R0, RZ, RZ, RZ ;  /* 0x000000ffff007224 */ /* 0x000fe400078e00ff */
[----:B------:R-:W-:Y:S02]  /*c700*/  IMAD R9, R4, 0x40, R3 ;  /* 0x0000004004097824 */ /* 0x000fe400078e0203 */
[----:B------:R-:W-:Y:S01]  /*c710*/  FSETP.NE.FTZ.AND P1, PT, R12, RZ, PT ;  /* 0x000000ff0c00720b */ /* 0x000fe20003f35000 */
[----:B------:R-:W-:Y:S02]  /*c720*/  IMAD.MOV.U32 R4, RZ, RZ, -0x800000 ;  /* 0xff800000ff047424 */ /* 0x000fe400078e00ff */
[----:B------:R-:W-:-:S10]  /*c730*/  @!P0 LEA R9, R9, UR37, 0x2 ;  /* 0x0000002509098c11 */ /* 0x000fd4000f8e10ff */
[----:B------:R-:W1:Y:S01]  /*c740*/  @P1 MUFU.RCP R10, R12 ;  /* 0x0000000c000a1308 */ /* 0x000e620000001000 */
[----:B------:R-:W-:Y:S01]  /*c750*/  @P1 FMUL.FTZ R8, R8, 0.69314718246459960938 ;  /* 0x3f31721808081820 */ /* 0x000fe20000410000 */
[----:B---3--:R-:W-:Y:S01]  /*c760*/  FADD.FTZ R11, R2, R11 ;  /* 0x0000000b020b7221 */ /* 0x008fe20000010000 */
[----:B------:R-:W-:-:S04]  /*c770*/  IMAD.MOV.U32 R2, RZ, RZ, -0x800000 ;  /* 0xff800000ff027424 */ /* 0x000fc800078e00ff */
[----:B------:R-:W-:Y:S01]  /*c780*/  FSETP.NE.FTZ.AND P2, PT, R11, RZ, PT ;  /* 0x000000ff0b00720b */ /* 0x000fe20003f55000 */
[----:B------:R-:W-:Y:S01]  /*c790*/  @P1 MUFU.LG2 R3, R12 ;  /* 0x0000000c00031308 */ /* 0x000fe20000000c00 */
[----:B-1----:R1:W-:Y:S01]  /*c7a0*/  @!P0 STS [R9+0x28800], R10 ;  /* 0x0288000a09008388 */ /* 0x0023e20000000800 */
[-C--:B------:R-:W-:Y:S01]  /*c7b0*/  FMUL.FTZ R24, R24, R10.reuse ;  /* 0x0000000a18187220 */ /* 0x080fe20000410000 */
[----:B------:R-:W-:-:S09]  /*c7c0*/  FMUL.FTZ R25, R25, R10 ;  /* 0x0000000a19197220 */ /* 0x000fd20000410000 */
[----:B------:R-:W3:Y:S01]  /*c7d0*/  @P2 MUFU.RCP R0, R11 ;  /* 0x0000000b00002308 */ /* 0x000ee20000001000 */
[-C--:B------:R-:W-:Y:S01]  /*c7e0*/  FMUL.FTZ R28, R28, R10.reuse ;  /* 0x0000000a1c1c7220 */ /* 0x080fe20000410000 */
[-C--:B------:R-:W-:Y:S01]  /*c7f0*/  FMUL.FTZ R29, R29, R10.reuse ;  /* 0x0000000a1d1d7220 */ /* 0x080fe20000410000 */
[-C--:B------:R-:W-:Y:S01]  /*c800*/  FMUL.FTZ R32, R32, R10.reuse ;  /* 0x0000000a20207220 */ /* 0x080fe20000410000 */
[-C--:B------:R-:W-:Y:S01]  /*c810*/  FMUL.FTZ R33, R33, R10.reuse ;  /* 0x0000000a21217220 */ /* 0x080fe20000410000 */
[-C--:B------:R-:W-:Y:S01]  /*c820*/  FMUL.FTZ R36, R36, R10.reuse ;  /* 0x0000000a24247220 */ /* 0x080fe20000410000 */
[-C--:B------:R-:W-:Y:S01]  /*c830*/  FMUL.FTZ R37, R37, R10.reuse ;  /* 0x0000000a25257220 */ /* 0x080fe20000410000 */
[-C--:B------:R-:W-:Y:S01]  /*c840*/  FMUL.FTZ R40, R40, R10.reuse ;  /* 0x0000000a28287220 */ /* 0x080fe20000410000 */
[----:B------:R-:W5:Y:S01]  /*c850*/  @P2 MUFU.LG2 R7, R11 ;  /* 0x0000000b00072308 */ /* 0x000f620000000c00 */
        /* <DEDUP_REMOVED lines=8> */
[----:B---3--:R3:W-:Y:S01]  /*c8e0*/  @!P0 STS [R9+0x28820], R0 ;  /* 0x0288200009008388 */ /* 0x0087e20000000800 */
        /* <DEDUP_REMOVED lines=47> */
[----:B-1----:R-:W-:-:S02]  /*cbe0*/  IMAD.U32 R10, RZ, RZ, UR10 ;  /* 0x0000000aff0a7e24 */ /* 0x002fc4000f8e00ff */
[----:B------:R-:W-:Y:S01]  /*cbf0*/  @P1 FMUL.FTZ R3, R3, 0.69314718246459960938 ;  /* 0x3f31721803031820 */ /* 0x000fe20000410000 */
[----:B-----5:R-:W-:Y:S01]  /*cc00*/  @P2 FMUL.FTZ R7, R7, 0.69314718246459960938 ;  /* 0x3f31721807072820 */ /* 0x020fe20000410000 */
[----:B------:R-:W-:Y:S01]  /*cc10*/  PLOP3.LUT P0, PT, PT, PT, PT, 0x8, 0x0 ;  /* 0x000000000000781c */ /* 0x000fe20003f0e170 */
        /* <DEDUP_REMOVED lines=67> */
[----:B---3--:R-:W-:Y:S06]  /*d050*/  BAR.ARV 0xe, 0x100 ;  /* 0x0384000000007b1d */ /* 0x008fec0000002000 */
.L_x_4749:
[----:B------:R-:W-:Y:S05]  /*d060*/  @P0 BRA `(.L_x_4835) ;  /* 0x0000002000f80947 */ /* 0x000fea0003800000 */
[----:B------:R-:W1:Y:S01]  /*d070*/  S2R R0, SR_TID.X ;  /* 0x0000000000007919 */ /* 0x000e620000002100 */
[----:B------:R-:W3:Y:S01]  /*d080*/  S2UR UR5, SR_CgaCtaId ;  /* 0x00000000000579c3 */ /* 0x000ee20000008800 */
[----:B------:R-:W-:Y:S01]  /*d090*/  UMOV UR4, 0x400 ;  /* 0x0000040000047882 */ /* 0x000fe20000000000 */
[----:B------:R-:W-:-:S06]  /*d0a0*/  IMAD R3, RZ, RZ, -UR40 ;  /* 0x80000028ff037e24 */ /* 0x000fcc000f8e02ff */
[----:B------:R-:W-:Y:S08]  /*d0b0*/  BAR.SYNC.DEFER_BLOCKING 0x1, 0x100 ;  /* 0x0044000000007b1d */ /* 0x000ff00000010000 */
[----:B------:R-:W5:Y:S08]  /*d0c0*/  S2UR UR6, SR_CTAID.Y ;  /* 0x00000000000679c3 */ /* 0x000f700000002600 */
[----:B------:R-:W5:Y:S01]  /*d0d0*/  LDC R10, c[0x0][0xc50] ;  /* 0x00031400ff0a7b82 */ /* 0x000f620000000800 */
[----:B---3--:R-:W-:-:S07]  /*d0e0*/  ULEA UR4, UR5, UR4, 0x18 ;  /* 0x0000000405047291 */ /* 0x008fce000f8ec03f */
[----:B------:R-:W3:Y:S01]  /*d0f0*/  LDC R6, c[0x0][0xbe8] ;  /* 0x0002fa00ff067b82 */ /* 0x000ee20000000800 */
[----:B------:R-:W-:Y:S01]  /*d100*/  UIADD3 UR4, UR4, 0x28c20, URZ ;  /* 0x00028c2004047890 */ /* 0x000fe2000fffe03f */
[----:B-1----:R-:W-:-:S03]  /*d110*/  VIADD R20, R0, 0xffffff80 ;  /* 0xffffff8000147836 */ /* 0x002fc60000000000 */
[----:B------:R-:W-:Y:S02]  /*d120*/  UPRMT UR4, URZ, 0x654, UR4 ;  /* 0x000006543f047896 */ /* 0x000fe40008000004 */
[----:B------:R-:W-:-:S04]  /*d130*/  SHF.R.S32.HI R21, RZ, 0x1f, R20 ;  /* 0x0000001fff157819 */ /* 0x000fc80000011414 */
[----:B------:R-:W-:Y:S01]  /*d140*/  LEA.HI R9, R21, R20, RZ, 0x7 ;  /* 0x0000001415097211 */ /* 0x000fe200078f38ff */
[----:B-----5:R-:W-:Y:S01]  /*d150*/  IMAD R3, R10, R3, UR6 ;  /* 0x000000060a037e24 */ /* 0x020fe2000f8e0203 */
[----:B------:R-:W-:Y:S01]  /*d160*/  USHF.R.S32.HI UR6, URZ, 0x1f, UR40 ;  /* 0x0000001f3f067899 */ /* 0x000fe20008011428 */
[----:B------:R-:W-:Y:S01]  /*d170*/  SYNCS.ARRIVE.TRANS64.RED.A1T0 RZ, [UR4], RZ ;  /* 0x000000ffffff79a7 */ /* 0x000fe20008100404 */
[----:B------:R-:W-:Y:S02]  /*d180*/  SHF.R.S32.HI R0, RZ, 0x7, R9 ;  /* 0x00000007ff007819 */ /* 0x000fe40000011409 */
[----:B------:R-:W-:-:S03]  /*d190*/  LOP3.LUT R5, R9, 0xffffff80, RZ, 0xc0, !PT ;  /* 0xffffff8009057812 */ /* 0x000fc600078ec0ff */
[----:B------:R-:W1:Y:S01]  /*d1a0*/  SHFL.IDX PT, R7, R0, RZ, 0x1f ;  /* 0x00001fff00077589 */ /* 0x000e6200000e0000 */
[----:B---3--:R-:W-:Y:S01]  /*d1b0*/  ISETP.NE.AND P1, PT, R6, 0x1, PT ;  /* 0x000000010600780c */ /* 0x008fe20003f25270 */
[----:B------:R-:W-:Y:S01]  /*d1c0*/  IMAD.IADD R8, R20, 0x1, -R5 ;  /* 0x0000000114087824 */ /* 0x000fe200078e0a05 */
[----:B------:R-:W-:-:S04]  /*d1d0*/  SHF.R.S32.HI R5, RZ, 0x1f, R3 ;  /* 0x0000001fff057819 */ /* 0x000fc80000011403 */
[----:B------:R-:W-:Y:S02]  /*d1e0*/  SHF.R.S32.HI R155, RZ, 0x1f, R8 ;  /* 0x0000001fff9b7819 */ /* 0x000fe40000011408 */
[----:B-1----:R-:W-:Y:S02]  /*d1f0*/  ISETP.NE.AND P0, PT, R7, RZ, PT ;  /* 0x000000ff0700720c */ /* 0x002fe40003f05270 */
[----:B------:R-:W-:-:S04]  /*d200*/  LEA.HI R7, R155, R8, RZ, 0x2 ;  /* 0x000000089b077211 */ /* 0x000fc800078f10ff */
[----:B------:R-:W-:-:S07]  /*d210*/  SHF.R.S32.HI R154, RZ, 0x2, R7 ;  /* 0x00000002ff9a7819 */ /* 0x000fce0000011407 */
[----:B------:R-:W-:Y:S05]  /*d220*/  @P0 BRA `(.L_x_4836) ;  /* 0x0000000400440947 */ /* 0x000fea0003800000 */
[----:B------:R-:W1:Y:S01]  /*d230*/  LDC R16, c[0x0][0xbe8] ;  /* 0x0002fa00ff107b82 */ /* 0x000e620000000800 */
[----:B------:R-:W-:Y:S01]  /*d240*/  LOP3.LUT R9, R9, 0xffffff80, RZ, 0xc0, !PT ;  /* 0xffffff8009097812 */ /* 0x000fe200078ec0ff */
[----:B------:R-:W3:Y:S01]  /*d250*/  S2R R22, SR_CTAID.X ;  /* 0x0000000000167919 */ /* 0x000ee20000002500 */
[----:B------:R-:W-:Y:S01]  /*d260*/  LEA.HI R11, R21, R20, RZ, 0x2 ;  /* 0x00000014150b7211 */ /* 0x000fe200078f10ff */
[----:B------:R-:W-:Y:S02]  /*d270*/  ULDC.64 UR4, c[0x0][0xbd0] ;  /* 0x0002f40000047ab9 */ /* 0x000fe40000000a00 */
[C---:B------:R-:W-:Y:S01]  /*d280*/  IMAD.IADD R23, R20.reuse, 0x1, -R9 ;  /* 0x0000000114177824 */ /* 0x040fe200078e0a09 */
[----:B------:R-:W-:Y:S01]  /*d290*/  LOP3.LUT R11, R11, 0xfffffffc, RZ, 0xc0, !PT ;  /* 0xfffffffc0b0b7812 */ /* 0x000fe200078ec0ff */
[----:B------:R-:W5:Y:S01]  /*d2a0*/  S2UR UR7, SR_CTAID.Z ;  /* 0x00000000000779c3 */ /* 0x000f620000002700 */
[----:B------:R-:W-:Y:S02]  /*d2b0*/  UIMAD.WIDE.U32 UR8, UR40, UR4, URZ ;  /* 0x00000004280872a5 */ /* 0x000fe4000f8e003f */
[----:B------:R-:W-:Y:S01]  /*d2c0*/  SHF.R.S32.HI R10, RZ, 0x1f, R23 ;  /* 0x0000001fff0a7819 */ /* 0x000fe20000011417 */
[----:B------:R-:W-:Y:S01]  /*d2d0*/  UIMAD UR4, UR6, UR4, URZ ;  /* 0x00000004060472a4 */ /* 0x000fe2000f8e023f */
[----:B------:R-:W-:-:S02]  /*d2e0*/  IADD3 R11, R20, -R11, RZ ;  /* 0x8000000b140b7210 */ /* 0x000fc40007ffe0ff */
[CC--:B------:R-:W-:Y:S01]  /*d2f0*/  LEA.HI R152, R10.reuse, R23.reuse, RZ, 0x2 ;  /* 0x000000170a987211 */ /* 0x0c0fe200078f10ff */
[----:B------:R-:W3:Y:S01]  /*d300*/  LDC.64 R18, c[0x0][0xbd8] ;  /* 0x0002f600ff127b82 */ /* 0x000ee20000000a00 */
[----:B------:R-:W-:Y:S01]  /*d310*/  LEA.HI R10, R10, R23, RZ, 0x5 ;  /* 0x000000170a0a7211 */ /* 0x000fe200078f28ff */
[----:B------:R-:W-:Y:S01]  /*d320*/  UIMAD UR4, UR40, UR5, UR4 ;  /* 0x00000005280472a4 */ /* 0x000fe2000f8e0204 */
[--C-:B------:R-:W-:Y:S02]  /*d330*/  SHF.R.S32.HI R9, RZ, 0x2, R152.reuse ;  /* 0x00000002ff097819 */ /* 0x100fe40000011498 */
[----:B------:R-:W-:Y:S01]  /*d340*/  SHF.R.S32.HI R12, RZ, 0x1f, R152 ;  /* 0x0000001fff0c7819 */ /* 0x000fe20000011498 */
[----:B------:R-:W-:Y:S01]  /*d350*/  UIADD3 UR4, UR9, UR4, URZ ;  /* 0x0000000409047290 */ /* 0x000fe2000fffe03f */
[----:B------:R-:W-:Y:S02]  /*d360*/  SHF.R.S32.HI R10, RZ, 0x5, R10 ;  /* 0x00000005ff0a7819 */ /* 0x000fe4000001140a */
[----:B-1----:R-:W-:-:S02]  /*d370*/  ISETP.NE.AND P0, PT, R16, 0x1, PT ;  /* 0x000000011000780c */ /* 0x002fc40003f05270 */
[----:B------:R-:W-:Y:S02]  /*d380*/  LEA.HI R12, R12, R9, RZ, 0x3 ;  /* 0x000000090c0c7211 */ /* 0x000fe400078f18ff */
[----:B------:R-:W-:Y:S02]  /*d390*/  LOP3.LUT R152, R152, 0x7ffffffc, RZ, 0xc0, !PT ;  /* 0x7ffffffc98987812 */ /* 0x000fe400078ec0ff */
[----:B------:R-:W-:Y:S01]  /*d3a0*/  LOP3.LUT R12, R12, 0xfffffff8, RZ, 0xc0, !PT ;  /* 0xfffffff80c0c7812 */ /* 0x000fe200078ec0ff */
[----:B-----5:R-:W-:Y:S02]  /*d3b0*/  USHF.R.S32.HI UR5, URZ, 0x1f, UR7 ;  /* 0x0000001f3f057899 */ /* 0x020fe40008011407 */
[----:B------:R-:W-:Y:S02]  /*d3c0*/  IMAD.IADD R152, R23, 0x1, -R152 ;  /* 0x0000000117987824 */ /* 0x000fe400078e0a98 */
[----:B------:R-:W-:Y:S01]  /*d3d0*/  IMAD.IADD R9, R9, 0x1, -R12 ;  /* 0x0000000109097824 */ /* 0x000fe200078e0a0c */
[----:B------:R-:W-:Y:S01]  /*d3e0*/  LEA.HI R12, R11, R11, RZ, 0x1 ;  /* 0x0000000b0b0c7211 */ /* 0x000fe200078f08ff */
[----:B0-2-4-:R-:W0:Y:S01]  /*d3f0*/  @P0 LDC R14, c[0x0][0xbec] ;  /* 0x0002fb00ff0e0b82 */ /* 0x015e220000000800 */
[----:B------:R-:W-:-:S02]  /*d400*/  IMAD.SHL.U32 R152, R152, 0x2, RZ ;  /* 0x0000000298987824 */ /* 0x000fc400078e00ff */
[----:B------:R-:W-:Y:S01]  /*d410*/  LOP3.LUT R12, R12, 0x1ffffffe, RZ, 0xc0, !PT ;  /* 0x1ffffffe0c0c7812 */ /* 0x000fe200078ec0ff */
[----:B------:R-:W-:Y:S02]  /*d420*/  IMAD R153, R10, 0x10, R9 ;  /* 0x000000100a997824 */ /* 0x000fe400078e0209 */
[----:B------:R-:W-:Y:S02]  /*d430*/  IMAD.U32 R10, RZ, RZ, UR8 ;  /* 0x00000008ff0a7e24 */ /* 0x000fe4000f8e00ff */
[----:B------:R-:W1:Y:S01]  /*d440*/  @P0 LDC R17, c[0x0][0xbf0] ;  /* 0x0002fc00ff110b82 */ /* 0x000e620000000800 */
[----:B------:R-:W-:Y:S02]  /*d450*/  IMAD.IADD R12, R11, 0x1, -R12 ;  /* 0x000000010b0c7824 */ /* 0x000fe400078e0a0c */
[----:B------:R-:W-:Y:S02]  /*d460*/  IMAD.U32 R11, RZ, RZ, UR9 ;  /* 0x00000009ff0b7e24 */ /* 0x000fe4000f8e00ff */
[----:B------:R-:W-:-:S02]  /*d470*/  IMAD R9, R12, 0x8, R153 ;  /* 0x000000080c097824 */ /* 0x000fc400078e0299 */
[----:B---3--:R-:W-:Y:S02]  /*d480*/  IMAD R12, R18, UR5, RZ ;  /* 0x00000005120c7c24 */ /* 0x008fe4000f8e02ff */
[----:B------:R-:W-:Y:S01]  /*d490*/  IMAD.U32 R11, RZ, RZ, UR4 ;  /* 0x00000004ff0b7e24 */ /* 0x000fe2000f8e00ff */
[----:B------:R-:W-:Y:S01]  /*d4a0*/  LEA R9, R22, R9, 0x6 ;  /* 0x0000000916097211 */ /* 0x000fe200078e30ff */
[----:B------:R-:W-:Y:S01]  /*d4b0*/  IMAD R15, R19, UR7, R12 ;  /* 0x00000007130f7c24 */ /* 0x000fe2000f8e020c */
[----:B------:R-:W-:Y:S01]  /*d4c0*/  ULDC.64 UR4, c[0x0][0xbe0] ;  /* 0x0002f80000047ab9 */ /* 0x000fe20000000a00 */
[----:B------:R-:W-:-:S04]  /*d4d0*/  IMAD.WIDE.U32 R10, R18, UR7, R10 ;  /* 0x00000007120a7c25 */ /* 0x000fc8000f8e000a */
[----:B0-----:R-:W-:-:S04]  /*d4e0*/  @P0 IMAD.HI.U32 R12, R9, R14, RZ ;  /* 0x0000000e090c0227 */ /* 0x001fc800078e00ff */
[----:B------:R-:W-:Y:S02]  /*d4f0*/  IMAD.MOV.U32 R13, RZ, RZ, R9 ;  /* 0x000000ffff0d7224 */ /* 0x000fe400078e0009 */
[----:B------:R-:W-:Y:S01]  /*d500*/  IMAD.IADD R11, R11, 0x1, R15 ;  /* 0x000000010b0b7824 */ /* 0x000fe200078e020f */
[----:B-1----:R-:W-:Y:S01]  /*d510*/  @P0 SHF.R.U32.HI R13, RZ, R17, R12 ;  /* 0x00000011ff0d0219 */ /* 0x002fe2000001160c */
[----:B------:R-:W-:Y:S02]  /*d520*/  IMAD R12, R5, UR4, RZ ;  /* 0x00000004050c7c24 */ /* 0x000fe4000f8e02ff */
[----:B------:R-:W-:Y:S01]  /*d530*/  IMAD.WIDE.U32 R10, R3, UR4, R10 ;  /* 0x00000004030a7c25 */ /* 0x000fe2000f8e000a */
[----:B------:R-:W-:-:S03]  /*d540*/  SHF.R.S32.HI R15, RZ, 0x1f, R13 ;  /* 0x0000001fff0f7819 */ /* 0x000fc6000001140d */
[----:B------:R-:W-:Y:S01]  /*d550*/  IMAD.MOV R14, RZ, RZ, -R13 ;  /* 0x000000ffff0e7224 */ /* 0x000fe200078e0a0d */
[----:B------:R-:W-:-:S03]  /*d560*/  IADD3 R10, P0, R13, R10, RZ ;  /* 0x0000000a0d0a7210 */ /* 0x000fc60007f1e0ff */
[----:B------:R-:W-:Y:S02]  /*d570*/  IMAD R9, R16, R14, R9 ;  /* 0x0000000e10097224 */ /* 0x000fe400078e0209 */
[----:B------:R-:W-:Y:S01]  /*d580*/  IMAD R14, R3, UR5, R12 ;  /* 0x00000005030e7c24 */ /* 0x000fe2000f8e020c */
[----:B------:R-:W-:Y:S02]  /*d590*/  ULDC.64 UR4, c[0x0][0xbc8] ;  /* 0x0002f20000047ab9 */ /* 0x000fe40000000a00 */
        /* <DEDUP_REMOVED lines=10> */
[----:B------:R-:W-:Y:S01]  /*d640*/  LOP3.LUT R11, R12, 0xfffffe, RZ, 0xc0, !PT ;  /* 0x00fffffe0c0b7812 */ /* 0x000fe200078ec0ff */
[----:B------:R-:W-:Y:S01]  /*d650*/  IMAD R14, R16, UR4, RZ ;  /* 0x00000004100e7c24 */ /* 0x000fe2000f8e02ff */
[----:B------:R-:W-:Y:S01]  /*d660*/  LEA.HI.X R18, R10, UR5, R9, 0x2, P0 ;  /* 0x000000050a127c11 */ /* 0x000fe200080f1409 */
[----:B------:R-:W-:Y:S01]  /*d670*/  SHFL.IDX PT, R12, R17, 0x1, 0x1c1f ;  /* 0x003c1f00110c7f89 */ /* 0x000fe200000e0000 */
[----:B------:R-:W-:-:S02]  /*d680*/  IMAD R9, R22, 0x40, R153 ;  /* 0x0000004016097824 */ /* 0x000fc400078e0299 */
[----:B------:R-:W-:Y:S01]  /*d690*/  IMAD.IADD R15, R0, 0x1, -R11 ;  /* 0x00000001000f7824 */ /* 0x000fe200078e0a0b */
[----:B------:R-:W-:Y:S04]  /*d6a0*/  SHFL.IDX PT, R10, R17, RZ, 0x1c1f ;  /* 0x001c1fff110a7589 */ /* 0x000fe800000e0000 */
[----:B------:R-:W0:Y:S01]  /*d6b0*/  SHFL.IDX PT, R11, R18, RZ, 0x1c1f ;  /* 0x001c1fff120b7589 */ /* 0x000e2200000e0000 */
[----:B------:R-:W-:-:S03]  /*d6c0*/  LEA R15, -R15, RZ, 0x8 ;  /* 0x000000ff0f0f7211 */ /* 0x000fc600078e41ff */
[----:B------:R-:W1:Y:S01]  /*d6d0*/  SHFL.IDX PT, R13, R18, 0x1, 0x1c1f ;  /* 0x003c1f00120d7f89 */ /* 0x000e6200000e0000 */
[----:B------:R-:W-:Y:S01]  /*d6e0*/  ISETP.NE.AND P0, PT, R152, R15, PT ;  /* 0x0000000f9800720c */ /* 0x000fe20003f05270 */
[----:B------:R-:W-:-:S03]  /*d6f0*/  VIADD R15, R9, 0x8 ;  /* 0x00000008090f7836 */ /* 0x000fc60000000000 */
[-C--:B------:R-:W-:Y:S02]  /*d700*/  ISETP.GE.OR P2, PT, R9, R14.reuse, P0 ;  /* 0x0000000e0900720c */ /* 0x080fe40000746670 */
[----:B------:R-:W-:-:S11]  /*d710*/  ISETP.GE.OR P0, PT, R15, R14, P0 ;  /* 0x0000000e0f00720c */ /* 0x000fd60000706670 */
[----:B0-----:R3:W-:Y:S04]  /*d720*/  @!P2 ST.E desc[UR48][R10.64], R2 ;  /* 0x000000020a00a985 */ /* 0x0017e8000c101930 */
[----:B-1----:R3:W-:Y:S02]  /*d730*/  @!P0 ST.E desc[UR48][R12.64], R4 ;  /* 0x000000040c008985 */ /* 0x0027e4000c101930 */
.L_x_4836:
[----:B0-2-4-:R-:W0:Y:S01]  /*d740*/  S2R R14, SR_CTAID.X ;  /* 0x00000000000e7919 */ /* 0x015e220000002500 */
[----:B------:R-:W-:Y:S01]  /*d750*/  LEA.HI R21, R21, R20, RZ, 0x2 ;  /* 0x0000001415157211 */ /* 0x000fe200078f10ff */
[----:B------:R-:W1:Y:S01]  /*d760*/  S2UR UR7, SR_CTAID.Z ;  /* 0x00000000000779c3 */ /* 0x000e620000002700 */
[----:B------:R-:W-:Y:S01]  /*d770*/  SHF.R.S32.HI R9, RZ, 0x1f, R7 ;  /* 0x0000001fff097819 */ /* 0x000fe20000011407 */
[----:B------:R-:W-:Y:S01]  /*d780*/  ULDC.64 UR8, c[0x0][0xb38] ;  /* 0x0002ce0000087ab9 */ /* 0x000fe20000000a00 */
[----:B------:R-:W-:Y:S01]  /*d790*/  LOP3.LUT R21, R21, 0xfffffffc, RZ, 0xc0, !PT ;  /* 0xfffffffc15157812 */ /* 0x000fe200078ec0ff */
[----:B------:R-:W-:Y:S01]  /*d7a0*/  UIMAD UR6, UR6, UR8, URZ ;  /* 0x00000008060672a4 */ /* 0x000fe2000f8e023f */
[----:B------:R-:W-:Y:S01]  /*d7b0*/  LEA.HI R9, R9, R154, RZ, 0x3 ;  /* 0x0000009a09097211 */ /* 0x000fe200078f18ff */
[----:B------:R-:W-:Y:S01]  /*d7c0*/  UIMAD.WIDE.U32 UR4, UR40, UR8, URZ ;  /* 0x00000008280472a5 */ /* 0x000fe2000f8e003f */
[----:B------:R-:W-:Y:S01]  /*d7d0*/  LEA.HI R155, R155, R8, RZ, 0x5 ;  /* 0x000000089b9b7211 */ /* 0x000fe200078f28ff */
[----:B---3--:R-:W2:Y:S01]  /*d7e0*/  LDC.64 R12, c[0x0][0xb40] ;  /* 0x0002d000ff0c7b82 */ /* 0x008ea20000000a00 */
[----:B------:R-:W-:Y:S01]  /*d7f0*/  IMAD.IADD R21, R20, 0x1, -R21 ;  /* 0x0000000114157824 */ /* 0x000fe200078e0a15 */
[----:B------:R-:W-:Y:S01]  /*d800*/  LOP3.LUT R9, R9, 0xfffffff8, RZ, 0xc0, !PT ;  /* 0xfffffff809097812 */ /* 0x000fe200078ec0ff */
[----:B------:R-:W-:Y:S01]  /*d810*/  UIMAD UR6, UR40, UR9, UR6 ;  /* 0x00000009280672a4 */ /* 0x000fe2000f8e0206 */
[----:B------:R-:W-:Y:S01]  /*d820*/  SHF.R.S32.HI R155, RZ, 0x5, R155 ;  /* 0x00000005ff9b7819 */ /* 0x000fe2000001149b */
[----:B------:R-:W-:Y:S01]  /*d830*/  IMAD.U32 R11, RZ, RZ, UR5 ;  /* 0x00000005ff0b7e24 */ /* 0x000fe2000f8e00ff */
[----:B------:R-:W-:Y:S01]  /*d840*/  LEA.HI R2, R21, R21, RZ, 0x1 ;  /* 0x0000001515027211 */ /* 0x000fe200078f08ff */
[----:B------:R-:W-:Y:S01]  /*d850*/  IMAD.IADD R154, R154, 0x1, -R9 ;  /* 0x000000019a9a7824 */ /* 0x000fe200078e0a09 */
[----:B------:R-:W3:Y:S01]  /*d860*/  @P1 LDC R4, c[0x0][0xbec] ;  /* 0x0002fb00ff041b82 */ /* 0x000ee20000000800 */
[----:B------:R-:W-:Y:S01]  /*d870*/  UIADD3 UR6, UR5, UR6, URZ ;  /* 0x0000000605067290 */ /* 0x000fe2000fffe03f */
[----:B------:R-:W-:Y:S01]  /*d880*/  LOP3.LUT R2, R2, 0x1ffffffe, RZ, 0xc0, !PT ;  /* 0x1ffffffe02027812 */ /* 0x000fe200078ec0ff */
[----:B------:R-:W-:Y:S01]  /*d890*/  IMAD R155, R155, 0x10, R154 ;  /* 0x000000109b9b7824 */ /* 0x000fe200078e029a */
[----:B------:R-:W-:Y:S01]  /*d8a0*/  MOV R10, UR4 ;  /* 0x00000004000a7c02 */ /* 0x000fe20008000f00 */
[----:B------:R-:W-:Y:S01]  /*d8b0*/  ULDC.64 UR4, c[0x0][0xb48] ;  /* 0x0002d20000047ab9 */ /* 0x000fe20000000a00 */
[----:B------:R-:W-:Y:S01]  /*d8c0*/  BSSY B0, `(.L_x_4837) ;  /* 0x00000f1000007945 */ /* 0x000fe20003800000 */
[----:B------:R-:W-:Y:S01]  /*d8d0*/  IMAD.IADD R2, R21, 0x1, -R2 ;  /* 0x0000000115027824 */ /* 0x000fe200078e0a02 */
[----:B------:R-:W4:Y:S01]  /*d8e0*/  @P1 LDC R17, c[0x0][0xbf0] ;  /* 0x0002fc00ff111b82 */ /* 0x000f220000000800 */
[----:B-1----:R-:W-:Y:S01]  /*d8f0*/  USHF.R.S32.HI UR8, URZ, 0x1f, UR7 ;  /* 0x0000001f3f087899 */ /* 0x002fe20008011407 */
[----:B------:R-:W-:-:S02]  /*d900*/  IMAD.U32 R11, RZ, RZ, UR6 ;  /* 0x00000006ff0b7e24 */ /* 0x000fc4000f8e00ff */
[----:B------:R-:W-:-:S04]  /*d910*/  IMAD R9, R2, 0x8, R155 ;  /* 0x0000000802097824 */ /* 0x000fc800078e029b */
[----:B0-----:R-:W-:Y:S02]  /*d920*/  IMAD R15, R14, 0x40, R9 ;  /* 0x000000400e0f7824 */ /* 0x001fe400078e0209 */
[C---:B--2---:R-:W-:Y:S02]  /*d930*/  IMAD R2, R12.reuse, UR8, RZ ;  /* 0x000000080c027c24 */ /* 0x044fe4000f8e02ff */
[----:B------:R-:W-:-:S04]  /*d940*/  IMAD.WIDE.U32 R10, R12, UR7, R10 ;  /* 0x000000070c0a7c25 */ /* 0x000fc8000f8e000a */
[----:B---3--:R-:W-:-:S04]  /*d950*/  @P1 IMAD.HI.U32 R4, R15, R4, RZ ;  /* 0x000000040f041227 */ /* 0x008fc800078e00ff */
[----:B------:R-:W-:Y:S02]  /*d960*/  IMAD R13, R13, UR7, R2 ;  /* 0x000000070d0d7c24 */ /* 0x000fe4000f8e0202 */
[----:B------:R-:W-:Y:S01]  /*d970*/  IMAD.MOV.U32 R9, RZ, RZ, R15 ;  /* 0x000000ffff097224 */ /* 0x000fe200078e000f */
[----:B----4-:R-:W-:Y:S01]  /*d980*/  @P1 SHF.R.U32.HI R9, RZ, R17, R4 ;  /* 0x00000011ff091219 */ /* 0x010fe20000011604 */
[----:B------:R-:W-:Y:S02]  /*d990*/  IMAD R2, R5, UR4, RZ ;  /* 0x0000000405027c24 */ /* 0x000fe4000f8e02ff */
[----:B------:R-:W-:Y:S01]  /*d9a0*/  IMAD.IADD R11, R11, 0x1, R13 ;  /* 0x000000010b0b7824 */ /* 0x000fe200078e020d */
[--C-:B------:R-:W-:Y:S01]  /*d9b0*/  SHF.R.S32.HI R4, RZ, 0x1f, R9.reuse ;  /* 0x0000001fff047819 */ /* 0x100fe20000011409 */
[----:B------:R-:W-:Y:S02]  /*d9c0*/  IMAD R13, R3, UR5, R2 ;  /* 0x00000005030d7c24 */ /* 0x000fe4000f8e0202 */
[----:B------:R-:W-:-:S02]  /*d9d0*/  IMAD.MOV R5, RZ, RZ, -R9 ;  /* 0x000000ffff057224 */ /* 0x000fc400078e0a09 */
[----:B------:R-:W-:Y:S01]  /*d9e0*/  IMAD.WIDE.U32 R2, R3, UR4, R10 ;  /* 0x0000000403027c25 */ /* 0x000fe2000f8e000a */
[----:B------:R-:W-:-:S03]  /*d9f0*/  ULDC.64 UR4, c[0x0][0xb30] ;  /* 0x0002cc0000047ab9 */ /* 0x000fc60000000a00 */
[----:B------:R-:W-:Y:S02]  /*da00*/  IMAD R5, R6, R5, R15 ;  /* 0x0000000506057224 */ /* 0x000fe400078e020f */
[----:B------:R-:W-:Y:S02]  /*da10*/  IMAD R4, R4, UR4, RZ ;  /* 0x0000000404047c24 */ /* 0x000fe4000f8e02ff */
[----:B------:R-:W-:Y:S02]  /*da20*/  IMAD.IADD R3, R3, 0x1, R13 ;  /* 0x0000000103037824 */ /* 0x000fe400078e020d */
[C---:B------:R-:W-:Y:S01]  /*da30*/  IMAD R11, R9.reuse, UR5, R4 ;  /* 0x00000005090b7c24 */ /* 0x040fe2000f8e0204 */
[----:B------:R-:W-:Y:S01]  /*da40*/  SHF.R.S32.HI R4, RZ, 0x1f, R5 ;  /* 0x0000001fff047819 */ /* 0x000fe20000011405 */
[----:B------:R-:W-:Y:S01]  /*da50*/  IMAD.WIDE.U32 R2, R9, UR4, R2 ;  /* 0x0000000409027c25 */ /* 0x000fe2000f8e0002 */
[----:B------:R-:W-:-:S03]  /*da60*/  ULDC.64 UR4, c[0x0][0xb28] ;  /* 0x0002ca0000047ab9 */ /* 0x000fc60000000a00 */
[----:B------:R-:W-:Y:S01]  /*da70*/  IMAD R4, R4, UR4, RZ ;  /* 0x0000000404047c24 */ /* 0x000fe2000f8e02ff */
[----:B------:R-:W-:-:S03]  /*da80*/  IADD3 R3, R3, R11, RZ ;  /* 0x0000000b03037210 */ /* 0x000fc60007ffe0ff */
        /* <DEDUP_REMOVED lines=37> */
[C---:B------:R-:W-:Y:S01]  /*dce0*/  VIADD R23, R0.reuse, 0x58 ;  /* 0x0000005800177836 */ /* 0x040fe20000000000 */
[----:B------:R-:W-:-:S02]  /*dcf0*/  @!P2 LEA.HI R8, R0, R0, RZ, 0x1 ;  /* 0x000000000008a211 */ /* 0x000fc400078f08ff */
[----:B------:R-:W-:Y:S02]  /*dd00*/  @!P3 LEA.HI R10, R9, R9, RZ, 0x1 ;  /* 0x00000009090ab211 */ /* 0x000fe400078f08ff */
[----:B------:R-:W-:Y:S02]  /*dd10*/  @!P4 LEA.HI R12, R11, R11, RZ, 0x1 ;  /* 0x0000000b0b0cc211 */ /* 0x000fe400078f08ff */
[----:B------:R-:W-:Y:S02]  /*dd20*/  @!P5 LEA.HI R14, R13, R13, RZ, 0x1 ;  /* 0x0000000d0d0ed211 */ /* 0x000fe400078f08ff */
[----:B------:R-:W-:Y:S02]  /*dd30*/  @!P2 LOP3.LUT R9, R8, 0xfffffffe, RZ, 0xc0, !PT ;  /* 0xfffffffe0809a812 */ /* 0x000fe400078ec0ff */
[----:B------:R-:W-:Y:S02]  /*dd40*/  @!P3 LOP3.LUT R11, R10, 0xfffffffe, RZ, 0xc0, !PT ;  /* 0xfffffffe0a0bb812 */ /* 0x000fe400078ec0ff */
[----:B------:R-:W-:Y:S01]  /*dd50*/  @!P4 LOP3.LUT R13, R12, 0xfffffffe, RZ, 0xc0, !PT ;  /* 0xfffffffe0c0dc812 */ /* 0x000fe200078ec0ff */
[----:B-12---:R-:W-:Y:S01]  /*dd60*/  @!P2 IMAD.WIDE R8, R9, 0x4, R2 ;  /* 0x000000040908a825 */ /* 0x006fe200078e0202 */
[----:B------:R-:W-:-:S02]  /*dd70*/  @!P5 LOP3.LUT R15, R14, 0xfffffffe, RZ, 0xc0, !PT ;  /* 0xfffffffe0e0fd812 */ /* 0x000fc400078ec0ff */
[----:B------:R-:W-:Y:S01]  /*dd80*/  ISETP.GE.AND P6, PT, R22, UR4, PT ;  /* 0x0000000416007c0c */ /* 0x000fe2000bfc6270 */
[--C-:B------:R-:W-:Y:S01]  /*dd90*/  @!P3 IMAD.WIDE R10, R11, 0x4, R2.reuse ;  /* 0x000000040b0ab825 */ /* 0x100fe200078e0202 */
[----:B------:R0:W-:Y:S01]  /*dda0*/  @!P2 ST.E.64 desc[UR48][R8.64], R24 ;  /* 0x000000180800a985 */ /* 0x0001e2000c101b30 */
[----:B------:R-:W-:Y:S02]  /*ddb0*/  ISETP.GE.AND P2, PT, R18, UR4, PT ;  /* 0x0000000412007c0c */ /* 0x000fe4000bf46270 */
[--C-:B------:R-:W-:Y:S01]  /*ddc0*/  @!P4 IMAD.WIDE R12, R13, 0x4, R2.reuse ;  /* 0x000000040d0cc825 */ /* 0x100fe200078e0202 */
[----:B------:R1:W-:Y:S01]  /*ddd0*/  @!P3 ST.E.64 desc[UR48][R10.64], R28 ;  /* 0x0000001c0a00b985 */ /* 0x0003e2000c101b30 */
[----:B------:R-:W-:Y:S02]  /*dde0*/  ISETP.GE.AND P3, PT, R19, UR4, PT ;  /* 0x0000000413007c0c */ /* 0x000fe4000bf66270 */
[----:B------:R-:W-:Y:S01]  /*ddf0*/  @!P5 IMAD.WIDE R14, R15, 0x4, R2 ;  /* 0x000000040f0ed825 */ /* 0x000fe200078e0202 */
[----:B------:R2:W-:Y:S01]  /*de00*/  @!P4 ST.E.64 desc[UR48][R12.64], R32 ;  /* 0x000000200c00c985 */ /* 0x0005e2000c101b30 */
[----:B------:R-:W-:-:S02]  /*de10*/  ISETP.GE.AND P4, PT, R20, UR4, PT ;  /* 0x0000000414007c0c */ /* 0x000fc4000bf86270 */
[----:B------:R-:W-:Y:S01]  /*de20*/  @!P0 LEA.HI R16, R16, R16, RZ, 0x1 ;  /* 0x0000001010108211 */ /* 0x000fe200078f08ff */
[----:B------:R3:W-:Y:S01]  /*de30*/  @!P5 ST.E.64 desc[UR48][R14.64], R36 ;  /* 0x000000240e00d985 */ /* 0x0007e2000c101b30 */
[----:B------:R-:W-:Y:S01]  /*de40*/  ISETP.GE.AND P5, PT, R21, UR4, PT ;  /* 0x0000000415007c0c */ /* 0x000fe2000bfa6270 */
[----:B0-----:R-:W-:Y:S01]  /*de50*/  VIADD R24, R0, 0x60 ;  /* 0x0000006000187836 */ /* 0x001fe20000000000 */
[----:B------:R-:W-:Y:S02]  /*de60*/  @!P1 LEA.HI R17, R17, R17, RZ, 0x1 ;  /* 0x0000001111119211 */ /* 0x000fe400078f08ff */
[----:B------:R-:W-:Y:S02]  /*de70*/  @!P0 LOP3.LUT R9, R16, 0xfffffffe, RZ, 0xc0, !PT ;  /* 0xfffffffe10098812 */ /* 0x000fe400078ec0ff */
[----:B-1----:R-:W-:Y:S02]  /*de80*/  @!P1 LOP3.LUT R11, R17, 0xfffffffe, RZ, 0xc0, !PT ;  /* 0xfffffffe110b9812 */ /* 0x002fe400078ec0ff */
[----:B------:R-:W-:Y:S01]  /*de90*/  @!P2 LEA.HI R18, R18, R18, RZ, 0x1 ;  /* 0x000000121212a211 */ /* 0x000fe200078f08ff */
[----:B------:R-:W-:Y:S01]  /*dea0*/  @!P0 IMAD.WIDE R8, R9, 0x4, R2 ;  /* 0x0000000409088825 */ /* 0x000fe200078e0202 */
[----:B------:R-:W-:-:S02]  /*deb0*/  @!P3 LEA.HI R19, R19, R19, RZ, 0x1 ;  /* 0x000000131313b211 */ /* 0x000fc400078f08ff */
[----:B------:R-:W-:Y:S01]  /*dec0*/  @!P4 LEA.HI R20, R20, R20, RZ, 0x1 ;  /* 0x000000141414c211 */ /* 0x000fe200078f08ff */
[----:B------:R-:W-:Y:S01]  /*ded0*/  @!P1 IMAD.WIDE R10, R11, 0x4, R2 ;  /* 0x000000040b0a9825 */ /* 0x000fe200078e0202 */
[----:B------:R-:W-:Y:S01]  /*dee0*/  @!P5 LEA.HI R21, R21, R21, RZ, 0x1 ;  /* 0x000000151515d211 */ /* 0x000fe200078f08ff */
[----:B------:R0:W-:Y:S01]  /*def0*/  @!P0 ST.E.64 desc[UR48][R8.64], R40 ;  /* 0x0000002808008985 */ /* 0x0001e2000c101b30 */
[----:B------:R-:W-:Y:S02]  /*df00*/  @!P6 LEA.HI R22, R22, R22, RZ, 0x1 ;  /* 0x000000161616e211 */ /* 0x000fe400078f08ff */
[----:B--2---:R-:W-:Y:S01]  /*df10*/  @!P2 LOP3.LUT R13, R18, 0xfffffffe, RZ, 0xc0, !PT ;  /* 0xfffffffe120da812 */ /* 0x004fe200078ec0ff */
[----:B------:R1:W-:Y:S01]  /*df20*/  @!P1 ST.E.64 desc[UR48][R10.64], R44 ;  /* 0x0000002c0a009985 */ /* 0x0003e2000c101b30 */
[----:B------:R-:W-:Y:S01]  /*df30*/  @!P3 LOP3.LUT R19, R19, 0xfffffffe, RZ, 0xc0, !PT ;  /* 0xfffffffe1313b812 */ /* 0x000fe200078ec0ff */
[----:B------:R-:W-:Y:S01]  /*df40*/  VIADD R18, R0, 0x68 ;  /* 0x0000006800127836 */ /* 0x000fe20000000000 */
[----:B---3--:R-:W-:Y:S01]  /*df50*/  @!P4 LOP3.LUT R15, R20, 0xfffffffe, RZ, 0xc0, !PT ;  /* 0xfffffffe140fc812 */ /* 0x008fe200078ec0ff */
[----:B------:R-:W-:Y:S01]  /*df60*/  VIADD R20, R0, 0x78 ;  /* 0x0000007800147836 */ /* 0x000fe20000000000 */
[----:B------:R-:W-:-:S02]  /*df70*/  @!P5 LOP3.LUT R21, R21, 0xfffffffe, RZ, 0xc0, !PT ;  /* 0xfffffffe1515d812 */ /* 0x000fc400078ec0ff */
        /* <DEDUP_REMOVED lines=42> */
[C---:B------:R-:W-:Y:S01]  /*e220*/  VIADD R22, R0.reuse, 0xc0 ;  /* 0x000000c000167836 */ /* 0x040fe20000000000 */
[----:B------:R-:W-:Y:S01]  /*e230*/  IADD3 R23, R0, 0x90, RZ ;  /* 0x0000009000177810 */ /* 0x000fe20007ffe0ff */
[----:B0-----:R-:W-:Y:S01]  /*e240*/  @!P2 IMAD.WIDE R8, R13, 0x4, R2 ;  /* 0x000000040d08a825 */ /* 0x001fe200078e0202 */
[----:B------:R-:W-:-:S02]  /*e250*/  ISETP.GE.AND P1, PT, R24, UR4, PT ;  /* 0x0000000418007c0c */ /* 0x000fc4000bf26270 */
[----:B------:R-:W-:Y:S01]  /*e260*/  ISETP.GE.AND P0, PT, R23, UR4, PT ;  /* 0x0000000417007c0c */ /* 0x000fe2000bf06270 */
        /* <DEDUP_REMOVED lines=34> */
[----:B------:R2:W-:Y:S01]  /*e490*/  @!P2 ST.E.64 desc[UR48][R12.64], R104 ;  /* 0x000000680c00a985 */ /* 0x0005e2000c101b30 */
[----:B------:R-:W-:Y:S01]  /*e4a0*/  @!P5 LOP3.LUT R21, R21, 0xfffffffe, RZ, 0xc0, !PT ;  /* 0xfffffffe1515d812 */ /* 0x000fe200078ec0ff */
[----:B------:R-:W-:Y:S01]  /*e4b0*/  VIADD R20, R0, 0xd8 ;  /* 0x000000d800147836 */ /* 0x000fe20000000000 */
[----:B----4-:R-:W-:-:S02]  /*e4c0*/  @!P6 LOP3.LUT R17, R22, 0xfffffffe, RZ, 0xc0, !PT ;  /* 0xfffffffe1611e812 */ /* 0x010fc400078ec0ff */
[----:B------:R-:W-:Y:S01]  /*e4d0*/  ISETP.GE.AND P0, PT, R18, UR4, PT ;  /* 0x0000000412007c0c */ /* 0x000fe2000bf06270 */
[--C-:B0-----:R-:W-:Y:S01]  /*e4e0*/  @!P3 IMAD.WIDE R8, R19, 0x4, R2.reuse ;  /* 0x000000041308b825 */ /* 0x101fe200078e0202 */
[----:B------:R-:W-:Y:S02]  /*e4f0*/  IADD3 R19, R0, 0xd0, RZ ;  /* 0x000000d000137810 */ /* 0x000fe40007ffe0ff */
[----:B------:R-:W-:Y:S01]  /*e500*/  ISETP.GE.AND P2, PT, R20, UR4, PT ;  /* 0x0000000414007c0c */ /* 0x000fe2000bf46270 */
[--C-:B-1----:R-:W-:Y:S01]  /*e510*/  @!P4 IMAD.WIDE R10, R15, 0x4, R2.reuse ;  /* 0x000000040f0ac825 */ /* 0x102fe200078e0202 */
[----:B------:R0:W-:Y:S01]  /*e520*/  @!P3 ST.E.64 desc[UR48][R8.64], R108 ;  /* 0x0000006c0800b985 */ /* 0x0001e2000c101b30 */
[----:B------:R-:W-:Y:S02]  /*e530*/  ISETP.GE.AND P1, PT, R19, UR4, PT ;  /* 0x0000000413007c0c */ /* 0x000fe4000bf26270 */
[--C-:B------:R-:W-:Y:S01]  /*e540*/  @!P5 IMAD.WIDE R14, R21, 0x4, R2.reuse ;  /* 0x00000004150ed825 */ /* 0x100fe200078e0202 */
[----:B------:R1:W-:Y:S03]  /*e550*/  @!P4 ST.E.64 desc[UR48][R10.64], R112 ;  /* 0x000000700a00c985 */ /* 0x0003e6000c101b30 */
[----:B------:R-:W-:Y:S01]  /*e560*/  @!P6 IMAD.WIDE R16, R17, 0x4, R2 ;  /* 0x000000041110e825 */ /* 0x000fe200078e0202 */
[----:B------:R3:W-:Y:S01]  /*e570*/  @!P5 ST.E.64 desc[UR48][R14.64], R116 ;  /* 0x000000740e00d985 */ /* 0x0007e2000c101b30 */
[----:B------:R-:W-:-:S02]  /*e580*/  @!P0 LEA.HI R18, R18, R18, RZ, 0x1 ;  /* 0x0000001212128211 */ /* 0x000fc400078f08ff */
[C---:B------:R-:W-:Y:S01]  /*e590*/  VIADD R21, R0.reuse, 0xe0 ;  /* 0x000000e000157836 */ /* 0x040fe20000000000 */
[----:B------:R4:W-:Y:S01]  /*e5a0*/  @!P6 ST.E.64 desc[UR48][R16.64], R120 ;  /* 0x000000781000e985 */ /* 0x0009e2000c101b30 */
[C---:B--2---:R-:W-:Y:S01]  /*e5b0*/  VIADD R12, R0.reuse, 0xe8 ;  /* 0x000000e8000c7836 */ /* 0x044fe20000000000 */
[----:B------:R-:W-:Y:S01]  /*e5c0*/  @!P1 LEA.HI R19, R19, R19, RZ, 0x1 ;  /* 0x0000001313139211 */ /* 0x000fe200078f08ff */
[C---:B0-----:R-:W-:Y:S01]  /*e5d0*/  VIADD R9, R0.reuse, 0xf8 ;  /* 0x000000f800097836 */ /* 0x041fe20000000000 */
[----:B------:R-:W-:Y:S01]  /*e5e0*/  ISETP.GE.AND P3, PT, R21, UR4, PT ;  /* 0x0000000415007c0c */ /* 0x000fe2000bf66270 */
[----:B------:R-:W-:Y:S01]  /*e5f0*/  VIADD R13, R0, 0xf0 ;  /* 0x000000f0000d7836 */ /* 0x000fe20000000000 */
[----:B------:R-:W-:Y:S02]  /*e600*/  ISETP.GE.AND P4, PT, R12, UR4, PT ;  /* 0x000000040c007c0c */ /* 0x000fe4000bf86270 */
[----:B------:R-:W-:Y:S02]  /*e610*/  ISETP.GE.AND P6, PT, R9, UR4, PT ;  /* 0x0000000409007c0c */ /* 0x000fe4000bfc6270 */
[----:B------:R-:W-:-:S02]  /*e620*/  ISETP.GE.AND P5, PT, R13, UR4, PT ;  /* 0x000000040d007c0c */ /* 0x000fc4000bfa6270 */
[----:B------:R-:W-:Y:S02]  /*e630*/  @!P2 LEA.HI R20, R20, R20, RZ, 0x1 ;  /* 0x000000141414a211 */ /* 0x000fe400078f08ff */
[----:B-1----:R-:W-:-:S03]  /*e640*/  @!P1 LOP3.LUT R11, R19, 0xfffffffe, RZ, 0xc0, !PT ;  /* 0xfffffffe130b9812 */ /* 0x002fc600078ec0ff */
[----:B------:R-:W-:Y:S02]  /*e650*/  @!P3 LEA.HI R21, R21, R21, RZ, 0x1 ;  /* 0x000000151515b211 */ /* 0x000fe400078f08ff */
[----:B------:R-:W-:Y:S02]  /*e660*/  @!P4 LEA.HI R12, R12, R12, RZ, 0x1 ;  /* 0x0000000c0c0cc211 */ /* 0x000fe400078f08ff */
[----:B------:R-:W-:Y:S02]  /*e670*/  @!P6 LEA.HI R10, R9, R9, RZ, 0x1 ;  /* 0x00000009090ae211 */ /* 0x000fe400078f08ff */
[----:B------:R-:W-:Y:S02]  /*e680*/  @!P5 LEA.HI R8, R13, R13, RZ, 0x1 ;  /* 0x0000000d0d08d211 */ /* 0x000fe400078f08ff */
[----:B------:R-:W-:Y:S02]  /*e690*/  @!P0 LOP3.LUT R9, R18, 0xfffffffe, RZ, 0xc0, !PT ;  /* 0xfffffffe12098812 */ /* 0x000fe400078ec0ff */
[----:B------:R-:W-:-:S02]  /*e6a0*/  @!P2 LOP3.LUT R13, R20, 0xfffffffe, RZ, 0xc0, !PT ;  /* 0xfffffffe140da812 */ /* 0x000fc400078ec0ff */
[----:B---3--:R-:W-:Y:S02]  /*e6b0*/  @!P3 LOP3.LUT R15, R21, 0xfffffffe, RZ, 0xc0, !PT ;  /* 0xfffffffe150fb812 */ /* 0x008fe400078ec0ff */
        /* <DEDUP_REMOVED lines=17> */
.L_x_4838:
[----:B------:R-:W-:Y:S05]  /*e7d0*/  BSYNC B0 ;  /* 0x0000000000007941 */ /* 0x000fea0003800000 */
.L_x_4837:
[----:B------:R-:W-:Y:S01]  /*e7e0*/  VIADD R7, R7, 0x8 ;  /* 0x0000000807077836 */ /* 0x000fe20000000000 */
[----:B0-2---:R3:W0:Y:S04]  /*e7f0*/  SHFL.IDX PT, R3, R5, 0x1, 0x1c1f ;  /* 0x003c1f0005037f89 */ /* 0x00562800000e0000 */
[----:B------:R-:W-:Y:S01]  /*e800*/  ISETP.GE.AND P0, PT, R7, R6, PT ;  /* 0x000000060700720c */ /* 0x000fe20003f06270 */
[----:B-1----:R3:W1:-:S12]  /*e810*/  SHFL.IDX PT, R2, R4, 0x1, 0x1c1f ;  /* 0x003c1f0004027f89 */ /* 0x00265800000e0000 */
[----:B---3--:R-:W-:Y:S05]  /*e820*/  @P0 BRA `(.L_x_4740) ;  /* 0x0000005800a00947 */ /* 0x008fea0003800000 */
        /* <DEDUP_REMOVED lines=24> */
[----:B01----:R-:W-:Y:S01]  /*e9b0*/  @!P0 IMAD.WIDE R4, R5, 0x4, R2 ;  /* 0x0000000405048825 */ /* 0x003fe200078e0202 */
        /* <DEDUP_REMOVED lines=52> */
[----:B------:R-:W-:Y:S01]  /*ed00*/  VIADD R18, R0, 0x88 ;  /* 0x0000008800127836 */ /* 0x000fe20000000000 */
        /* <DEDUP_REMOVED lines=55> */
[----:B---3--:R-:W-:Y:S01]  /*f080*/  @!P3 LOP3.LUT R11, R16, 0xfffffffe, RZ, 0xc0, !PT ;  /* 0xfffffffe100bb812 */ /* 0x008fe200078ec0ff */
[----:B------:R-:W-:Y:S01]  /*f090*/  VIADD R16, R0, 0xe0 ;  /* 0x000000e000107836 */ /* 0x000fe20000000000 */
[----:B------:R-:W-:Y:S02]  /*f0a0*/  @!P2 LOP3.LUT R17, R17, 0xfffffffe, RZ, 0xc0, !PT ;  /* 0xfffffffe1111a812 */ /* 0x000fe400078ec0ff */
[----:B----4-:R-:W-:Y:S01]  /*f0b0*/  @!P1 LOP3.LUT R13, R20, 0xfffffffe, RZ, 0xc0, !PT ;  /* 0xfffffffe140d9812 */ /* 0x010fe200078ec0ff */
        /* <DEDUP_REMOVED lines=19> */
[C---:B------:R-:W-:Y:S01]  /*f1f0*/  VIADD R17, R0.reuse, 0xe8 ;  /* 0x000000e800117836 */ /* 0x040fe20000000000 */
[----:B------:R-:W-:Y:S01]  /*f200*/  @!P6 LEA.HI R19, R19, R19, RZ, 0x1 ;  /* 0x000000131313e211 */ /* 0x000fe200078f08ff */
        /* <DEDUP_REMOVED lines=16> */
[----:B---3--:R-:W-:Y:S02]  /*f310*/  @!P2 LOP3.LUT R11, R16, 0xfffffffe, RZ, 0xc0, !PT ;  /* 0xfffffffe100ba812 */ /* 0x008fe400078ec0ff */
        /* <DEDUP_REMOVED lines=15> */
[----:B---3--:R-:W-:-:S05]  /*f410*/  LOP3.LUT R5, R0, 0xfffffffe, RZ, 0xc0, !PT ;  /* 0xfffffffe00057812 */ /* 0x008fca00078ec0ff */
[----:B------:R-:W-:-:S05]  /*f420*/  IMAD.WIDE R2, R5, 0x4, R2 ;  /* 0x0000000405027825 */ /* 0x000fca00078e0202 */
[----:B------:R0:W-:Y:S01]  /*f430*/  ST.E.64 desc[UR48][R2.64], R150 ;  /* 0x0000009602007985 */ /* 0x0001e2000c101b30 */
[----:B------:R-:W-:Y:S05]  /*f440*/  BRA `(.L_x_4740) ;  /* 0x0000004c00987947 */ /* 0x000fea0003800000 */
.L_x_4835:
[----:B------:R-:W1:Y:S02]  /*f450*/  S2R R0, SR_TID.X ;  /* 0x0000000000007919 */ /* 0x000e640000002100 */
[----:B-1----:R-:W-:-:S05]  /*f460*/  VIADD R2, R0, 0xffffff80 ;  /* 0xffffff8000027836 */ /* 0x002fca0000000000 */
[----:B------:R-:W-:-:S13]  /*f470*/  ISETP.GT.AND P0, PT, R2, 0x3f, PT ;  /* 0x0000003f0200780c */ /* 0x000fda0003f04270 */
[----:B------:R-:W-:Y:S05]  /*f480*/  @P0 BRA `(.L_x_4740) ;  /* 0x0000004c00880947 */ /* 0x000fea0003800000 */
[----:B------:R-:W1:Y:S01]  /*f490*/  S2R R3, SR_CTAID.X ;  /* 0x0000000000037919 */ /* 0x000e620000002500 */
[----:B------:R-:W3:Y:S01]  /*f4a0*/  LDC R6, c[0x0][0xbe8] ;  /* 0x0002fa00ff067b82 */ /* 0x000ee20000000800 */
[----:B------:R-:W-:Y:S01]  /*f4b0*/  ULDC UR4, c[0x0][0xa88] ;  /* 0x0002a20000047ab9 */ /* 0x000fe20000000800 */
[----:B-1----:R-:W-:Y:S02]  /*f4c0*/  IMAD R0, R3, 0x40, R0 ;  /* 0x0000004003007824 */ /* 0x002fe400078e0200 */
[----:B---3--:R-:W-:-:S03]  /*f4d0*/  IMAD R3, R6, UR4, RZ ;  /* 0x0000000406037c24 */ /* 0x008fc6000f8e02ff */
[----:B------:R-:W-:-:S04]  /*f4e0*/  IADD3 R0, R0, -0x80, RZ ;  /* 0xffffff8000007810 */ /* 0x000fc80007ffe0ff */
[----:B------:R-:W-:-:S13]  /*f4f0*/  ISETP.GE.AND P0, PT, R0, R3, PT ;  /* 0x000000030000720c */ /* 0x000fda0003f06270 */
[----:B------:R-:W-:Y:S05]  /*f500*/  @P0 BRA `(.L_x_4740) ;  /* 0x0000004c00680947 */ /* 0x000fea0003800000 */
[----:B------:R-:W-:Y:S01]  /*f510*/  ISETP.NE.AND P0, PT, R6, 0x1, PT ;  /* 0x000000010600780c */ /* 0x000fe20003f05270 */
[----:B------:R-:W1:Y:S01]  /*f520*/  S2UR UR7, SR_CTAID.Z ;  /* 0x00000000000779c3 */ /* 0x000e620000002700 */
[----:B------:R-:W-:Y:S01]  /*f530*/  USHF.R.S32.HI UR6, URZ, 0x1f, UR40 ;  /* 0x0000001f3f067899 */ /* 0x000fe20008011428 */
[----:B------:R-:W-:Y:S01]  /*f540*/  IMAD.MOV.U32 R5, RZ, RZ, R0 ;  /* 0x000000ffff057224 */ /* 0x000fe200078e0000 */
[----:B------:R-:W-:Y:S02]  /*f550*/  ULDC.64 UR8, c[0x0][0xbd0] ;  /* 0x0002f40000087ab9 */ /* 0x000fe40000000a00 */
[----:B------:R-:W-:Y:S02]  /*f560*/  UIMAD UR6, UR6, UR8, URZ ;  /* 0x00000008060672a4 */ /* 0x000fe4000f8e023f */
[----:B------:R-:W-:Y:S01]  /*f570*/  UIMAD.WIDE.U32 UR4, UR40, UR8, URZ ;  /* 0x00000008280472a5 */ /* 0x000fe2000f8e003f */
[----:B------:R-:W3:Y:S01]  /*f580*/  LDC.64 R10, c[0x0][0xbd8] ;  /* 0x0002f600ff0a7b82 */ /* 0x000ee20000000a00 */
[----:B------:R-:W-:-:S04]  /*f590*/  UIMAD UR6, UR40, UR9, UR6 ;  /* 0x00000009280672a4 */ /* 0x000fc8000f8e0206 */
[----:B------:R-:W-:Y:S02]  /*f5a0*/  UIADD3 UR6, UR5, UR6, URZ ;  /* 0x0000000605067290 */ /* 0x000fe4000fffe03f */
[----:B------:R-:W-:Y:S01]  /*f5b0*/  IMAD.U32 R3, RZ, RZ, UR5 ;  /* 0x00000005ff037e24 */ /* 0x000fe2000f8e00ff */
[----:B------:R-:W5:Y:S01]  /*f5c0*/  @P0 LDC R7, c[0x0][0xbec] ;  /* 0x0002fb00ff070b82 */ /* 0x000f620000000800 */
[----:B------:R-:W-:Y:S01]  /*f5d0*/  IMAD.U32 R2, RZ, RZ, UR4 ;  /* 0x00000004ff027e24 */ /* 0x000fe2000f8e00ff */
[----:B------:R-:W-:Y:S01]  /*f5e0*/  ULDC.64 UR4, c[0x0][0xbe0] ;  /* 0x0002f80000047ab9 */ /* 0x000fe20000000a00 */
[----:B------:R-:W-:-:S05]  /*f5f0*/  IMAD.U32 R3, RZ, RZ, UR6 ;  /* 0x00000006ff037e24 */ /* 0x000fca000f8e00ff */
[----:B------:R-:W0:Y:S01]  /*f600*/  @P0 LDC R9, c[0x0][0xbf0] ;  /* 0x0002fc00ff090b82 */ /* 0x000e220000000800 */
[----:B-1----:R-:W-:-:S07]  /*f610*/  USHF.R.S32.HI UR8, URZ, 0x1f, UR7 ;  /* 0x0000001f3f087899 */ /* 0x002fce0008011407 */
[----:B------:R-:W1:Y:S01]  /*f620*/  S2UR UR10, SR_CTAID.Y ;  /* 0x00000000000a79c3 */ /* 0x000e620000002600 */
[C---:B---3--:R-:W-:Y:S02]  /*f630*/  IMAD R12, R10.reuse, UR8, RZ ;  /* 0x000000080a0c7c24 */ /* 0x048fe4000f8e02ff */
[----:B------:R-:W-:-:S04]  /*f640*/  IMAD.WIDE.U32 R2, R10, UR7, R2 ;  /* 0x000000070a027c25 */ /* 0x000fc8000f8e0002 */
[----:B------:R-:W-:Y:S01]  /*f650*/  IMAD R11, R11, UR7, R12 ;  /* 0x000000070b0b7c24 */ /* 0x000fe2000f8e020c */
[----:B------:R-:W1:Y:S01]  /*f660*/  LDC R8, c[0x0][0xc50] ;  /* 0x00031400ff087b82 */ /* 0x000e620000000800 */
[----:B-----5:R-:W-:-:S04]  /*f670*/  @P0 IMAD.HI.U32 R4, R0, R7, RZ ;  /* 0x0000000700040227 */ /* 0x020fc800078e00ff */
[----:B------:R-:W-:Y:S02]  /*f680*/  IMAD R7, RZ, RZ, -UR40 ;  /* 0x80000028ff077e24 */ /* 0x000fe4000f8e02ff */
[----:B------:R-:W-:Y:S01]  /*f690*/  IMAD.IADD R3, R11, 0x1, R3 ;  /* 0x000000010b037824 */ /* 0x000fe200078e0203 */
[----:B0-----:R-:W-:Y:S01]  /*f6a0*/  @P0 SHF.R.U32.HI R5, RZ, R9, R4 ;  /* 0x00000009ff050219 */ /* 0x001fe20000011604 */
[----:B-1----:R-:W-:-:S04]  /*f6b0*/  IMAD R9, R8, R7, UR10 ;  /* 0x0000000a08097e24 */ /* 0x002fc8000f8e0207 */
[----:B------:R-:W-:Y:S02]  /*f6c0*/  IMAD.MOV R7, RZ, RZ, -R5 ;  /* 0x000000ffff077224 */ /* 0x000fe400078e0a05 */
[----:B------:R-:W-:Y:S01]  /*f6d0*/  IMAD.WIDE.U32 R2, R9, UR4, R2 ;  /* 0x0000000409027c25 */ /* 0x000fe2000f8e0002 */
[----:B------:R-:W-:-:S03]  /*f6e0*/  SHF.R.S32.HI R4, RZ, 0x1f, R9 ;  /* 0x0000001fff047819 */ /* 0x000fc60000011409 */
[----:B------:R-:W-:Y:S01]  /*f6f0*/  IMAD R7, R6, R7, R0 ;  /* 0x0000000706077224 */ /* 0x000fe200078e0200 */
[----:B------:R-:W-:Y:S01]  /*f700*/  IADD3 R2, P0, R5, R2, RZ ;  /* 0x0000000205027210 */ /* 0x000fe20007f1e0ff */
[----:B------:R-:W-:-:S03]  /*f710*/  IMAD R4, R4, UR4, RZ ;  /* 0x0000000404047c24 */ /* 0x000fc6000f8e02ff */
[----:B------:R-:W-:Y:S01]  /*f720*/  SHF.R.S32.HI R0, RZ, 0x1f, R7 ;  /* 0x0000001fff007819 */ /* 0x000fe20000011407 */
[----:B------:R-:W-:Y:S01]  /*f730*/  IMAD R4, R9, UR5, R4 ;  /* 0x0000000509047c24 */ /* 0x000fe2000f8e0204 */
[----:B------:R-:W-:Y:S01]  /*f740*/  SHF.R.S32.HI R9, RZ, 0x1f, R5 ;  /* 0x0000001fff097819 */ /* 0x000fe20000011405 */
[----:B------:R-:W-:Y:S02]  /*f750*/  ULDC.64 UR4, c[0x0][0xbc8] ;  /* 0x0002f20000047ab9 */ /* 0x000fe40000000a00 */
[----:B------:R-:W-:Y:S01]  /*f760*/  IMAD R0, R0, UR4, RZ ;  /* 0x0000000400007c24 */ /* 0x000fe2000f8e02ff */
[----:B------:R-:W-:-:S03]  /*f770*/  IADD3.X R3, R9, R3, R4, P0, !PT ;  /* 0x0000000309037210 */ /* 0x000fc600007fe404 */
[C---:B------:R-:W-:Y:S02]  /*f780*/  IMAD R5, R7.reuse, UR5, R0 ;  /* 0x0000000507057c24 */ /* 0x040fe4000f8e0200 */
[----:B------:R-:W-:Y:S01]  /*f790*/  IMAD.WIDE.U32 R2, R7, UR4, R2 ;  /* 0x0000000407027c25 */ /* 0x000fe2000f8e0002 */
[----:B------:R-:W-:-:S04]  /*f7a0*/  ULDC.64 UR4, c[0x0][0xba8] ;  /* 0x0002ea0000047ab9 */ /* 0x000fc80000000a00 */
[----:B------:R-:W-:Y:S02]  /*f7b0*/  IADD3 R3, R3, R5, RZ ;  /* 0x0000000503037210 */ /* 0x000fe40007ffe0ff */
[----:B------:R-:W-:-:S04]  /*f7c0*/  LEA R4, P0, R2, UR4, 0x2 ;  /* 0x0000000402047c11 */ /* 0x000fc8000f8010ff */
[----:B------:R-:W-:Y:S01]  /*f7d0*/  LEA.HI.X R5, R2, UR5, R3, 0x2, P0 ;  /* 0x0000000502057c11 */ /* 0x000fe200080f1403 */
[----:B------:R-:W-:-:S05]  /*f7e0*/  IMAD.MOV.U32 R3, RZ, RZ, -0x800000 ;  /* 0xff800000ff037424 */ /* 0x000fca00078e00ff */
[----:B------:R1:W-:Y:S01]  /*f7f0*/  STG.E desc[UR48][R4.64], R3 ;  /* 0x0000000304007986 */ /* 0x0003e2000c101930 */
[----:B------:R-:W-:Y:S05]  /*f800*/  BRA `(.L_x_4740) ;  /* 0x0000004800a87947 */ /* 0x000fea0003800000 */
.L_x_4738:
[----:B------:R-:W-:-:S08]  /*f810*/  NOP ;  /* 0x0000000000007918 */ /* 0x000fd00000000000 */
[----:B------:R-:W0:-:S00]  /*f820*/  USETMAXREG.DEALLOC.CTAPOOL 0x18 ;  /* 0x00000018000079c8 */ /* 0x000e0000080e0500 */
        /* <DEDUP_REMOVED lines=16> */
.L_x_4839:
[----:B------:R-:W-:Y:S01]  /*f930*/  ULDC UR7, c[0x0][0xc50] ;  /* 0x0003140000077ab9 */ /* 0x000fe20000000800 */
[----:B------:R-:W-:Y:S01]  /*f940*/  UMOV UR36, UR6 ;  /* 0x0000000600247c82 */ /* 0x000fe20008000000 */
[----:B------:R-:W-:-:S11]  /*f950*/  UISETP.NE.AND UP0, UPT, UR7, 0x1, UPT ;  /* 0x000000010700788c */ /* 0x000fd6000bf05270 */
[----:B------:R-:W-:Y:S01]  /*f960*/  @UP0 ULDC UR4, c[0x0][0xc54] ;  /* 0x0003150000040ab9 */ /* 0x000fe20000000800 */
[----:B------:R-:W-:Y:S01]  /*f970*/  @UP0 ULDC UR8, c[0x0][0xc58] ;  /* 0x0003160000080ab9 */ /* 0x000fe20000000800 */
[----:B------:R-:W-:-:S04]  /*f980*/  UIMAD.WIDE.U32 UR4, UR6, UR4, URZ ;  /* 0x00000004060472a5 */ /* 0x000fc8000f8e003f */
[----:B------:R-:W-:-:S12]  /*f990*/  @UP0 USHF.R.U32.HI UR36, URZ, UR8, UR5 ;  /* 0x000000083f240299 */ /* 0x000fd80008011605 */
.L_x_4840:
        /* <DEDUP_REMOVED lines=8> */
[----:B------:R-:W-:Y:S01]  /*fa20*/  ULDC.64 UR4, c[0x0][0x418] ;  /* 0x0001060000047ab9 */ /* 0x000fe20000000a00 */
[----:B------:R-:W-:Y:S01]  /*fa30*/  ULDC UR6, c[0x0][0x448] ;  /* 0x0001120000067ab9 */ /* 0x000fe20000000800 */
[----:B------:R-:W-:Y:S02]  /*fa40*/  UISETP.NE.U32.AND UP0, UPT, UR4, URZ, UPT ;  /* 0x0000003f0400728c */ /* 0x000fe4000bf05070 */
[----:B------:R-:W-:Y:S02]  /*fa50*/  UISETP.NE.AND UP1, UPT, UR6, 0x1, UPT ;  /* 0x000000010600788c */ /* 0x000fe4000bf25270 */
[----:B------:R-:W-:Y:S01]  /*fa60*/  UISETP.NE.AND.EX UP0, UPT, UR5, URZ, UPT, UP0 ;  /* 0x0000003f0500728c */ /* 0x000fe2000bf05300 */
[----:B------:R-:W-:Y:S02]  /*fa70*/  ULDC UR6, c[0x0][0x424] ;  /* 0x0001090000067ab9 */ /* 0x000fe40000000800 */
[----:B------:R-:W-:Y:S01]  /*fa80*/  ULDC.64 UR4, c[0x0][0x9e0] ;  /* 0x0002780000047ab9 */ /* 0x000fe20000000a00 */
[----:B------:R-:W-:-:S02]  /*fa90*/  USEL UR9, UR6, 0x1, UP0 ;  /* 0x0000000106097887 */ /* 0x000fc40008000000 */
[----:B------:R-:W-:Y:S01]  /*faa0*/  UISETP.GE.AND UP0, UPT, UR5, 0x1, UPT ;  /* 0x000000010500788c */ /* 0x000fe2000bf06270 */
[----:B------:R-:W-:Y:S02]  /*fab0*/  ULDC UR10, c[0x0][0x288] ;  /* 0x0000a200000a7ab9 */ /* 0x000fe40000000800 */
[----:B------:R-:W-:Y:S01]  /*fac0*/  @UP1 ULDC UR7, c[0x0][0x44c] ;  /* 0x0001130000071ab9 */ /* 0x000fe20000000800 */
[----:B------:R-:W-:Y:S01]  /*fad0*/  ULDC UR12, c[0x0][0x2f0] ;  /* 0x0000bc00000c7ab9 */ /* 0x000fe20000000800 */
[----:B------:R-:W-:Y:S01]  /*fae0*/  UIADD3 UR11, -UR10, 0x1, URZ ;  /* 0x000000010a0b7890 */ /* 0x000fe2000fffe13f */
[----:B------:R-:W-:Y:S01]  /*faf0*/  PLOP3.LUT P1, PT, PT, PT, UP0, 0x80, 0x0 ;  /* 0x000000000000781c */ /* 0x000fe20003f2f008 */
[----:B------:R-:W-:Y:S01]  /*fb00*/  UIMAD UR13, UR9, UR12, 0x3f ;  /* 0x0000003f090d74a4 */ /* 0x000fe2000f8e020c */
[----:B------:R-:W-:Y:S01]  /*fb10*/  @UP1 ULDC UR14, c[0x0][0x450] ;  /* 0x00011400000e1ab9 */ /* 0x000fe20000000800 */
[----:B------:R-:W-:Y:S02]  /*fb20*/  UIMAD UR11, UR9, UR12, UR11 ;  /* 0x0000000c090b72a4 */ /* 0x000fe4000f8e020b */
[----:B0-----:R-:W-:-:S04]  /*fb30*/  USHF.L.U32 UR40, UR40, 0x6, URZ ;  /* 0x0000000628287899 */ /* 0x001fc8000800063f */
[----:B------:R-:W-:-:S04]  /*fb40*/  UIADD3 UR8, UR40, 0x3f, URZ ;  /* 0x0000003f28087890 */ /* 0x000fc8000fffe03f */
[----:B------:R-:W-:-:S04]  /*fb50*/  UIMAD.WIDE.U32 UR6, UR8, UR7, URZ ;  /* 0x00000007080672a5 */ /* 0x000fc8000f8e003f */
[----:B------:R-:W-:Y:S02]  /*fb60*/  @UP1 USHF.R.U32.HI UR8, URZ, UR14, UR7 ;  /* 0x0000000e3f081299 */ /* 0x000fe40008011607 */
[----:B------:R-:W-:Y:S02]  /*fb70*/  USHF.R.S32.HI UR7, URZ, 0x1f, UR13 ;  /* 0x0000001f3f077899 */ /* 0x000fe4000801140d */
[----:B------:R-:W-:Y:S02]  /*fb80*/  UIADD3 UR6, UR11, UR8, URZ ;  /* 0x000000080b067290 */ /* 0x000fe4000fffe03f */
[----:B------:R-:W-:Y:S02]  /*fb90*/  ULEA.HI UR7, UR7, UR13, URZ, 0x6 ;  /* 0x0000000d07077291 */ /* 0x000fe4000f8f303f */
[----:B------:R-:W-:Y:S02]  /*fba0*/  UIADD3 UR4, UR6, UR4, URZ ;  /* 0x0000000406047290 */ /* 0x000fe4000fffe03f */
[----:B------:R-:W-:Y:S01]  /*fbb0*/  USHF.R.S32.HI UR39, URZ, 0x6, UR7 ;  /* 0x000000063f277899 */ /* 0x000fe20008011407 */
        /* <DEDUP_REMOVED lines=11> */
.L_x_4843:
[----:B------:R-:W-:-:S11]  /*fc70*/  UISETP.NE.AND UP0, UPT, UR5, 0x1, UPT ;  /* 0x000000010500788c */ /* 0x000fd6000bf05270 */
[----:B------:R-:W-:Y:S02]  /*fc80*/  @UP0 ULDC.64 UR14, c[0x0][0x9e8] ;  /* 0x00027a00000e0ab9 */ /* 0x000fe40000000a00 */
[----:B------:R-:W-:-:S04]  /*fc90*/  UIMAD.WIDE.U32 UR6, UR8, UR14, URZ ;  /* 0x0000000e080672a5 */ /* 0x000fc8000f8e003f */
[----:B------:R-:W-:-:S12]  /*fca0*/  @UP0 USHF.R.U32.HI UR8, URZ, UR15, UR7 ;  /* 0x0000000f3f080299 */ /* 0x000fd80008011607 */
.L_x_4844:
[----:B------:R-:W-:-:S04]  /*fcb0*/  UIMAD UR8, UR8, UR5, UR5 ;  /* 0x00000005080872a4 */ /* 0x000fc8000f8e0205 */
[----:B------:R-:W-:-:S04]  /*fcc0*/  UISETP.LT.AND UP0, UPT, UR4, UR8, UPT ;  /* 0x000000080400728c */ /* 0x000fc8000bf01270 */
[----:B------:R-:W-:-:S12]  /*fcd0*/  USEL UR4, UR4, UR8, UP0 ;  /* 0x0000000804047287 */ /* 0x000fd80008000000 */
.L_x_4842:
        /* <DEDUP_REMOVED lines=11> */
[----:B------:R-:W-:Y:S01]  /*fd90*/  UIADD3 UR4, UR9, UR4, URZ ;  /* 0x0000000409047290 */ /* 0x000fe2000fffe03f */
[----:B------:R-:W-:Y:S01]  /*fda0*/  ULDC UR8, c[0x0][0x9dc] ;  /* 0x0002770000087ab9 */ /* 0x000fe20000000800 */
[----:B------:R-:W-:Y:S02]  /*fdb0*/  USEL UR12, UR39, UR44, UP0 ;  /* 0x0000002c270c7287 */ /* 0x000fe40008000000 */
        /* <DEDUP_REMOVED lines=12> */
.L_x_4846:
[----:B------:R-:W-:-:S11]  /*fe80*/  UISETP.NE.AND UP0, UPT, UR5, 0x1, UPT ;  /* 0x000000010500788c */ /* 0x000fd6000bf05270 */
[----:B------:R-:W-:Y:S02]  /*fe90*/  @UP0 ULDC.64 UR10, c[0x0][0x9e8] ;  /* 0x00027a00000a0ab9 */ /* 0x000fe40000000a00 */
[----:B------:R-:W-:-:S04]  /*fea0*/  UIMAD.WIDE.U32 UR6, UR4, UR10, URZ ;  /* 0x0000000a040672a5 */ /* 0x000fc8000f8e003f */
[----:B------:R-:W-:-:S12]  /*feb0*/  @UP0 USHF.R.U32.HI UR4, URZ, UR11, UR7 ;  /* 0x0000000b3f040299 */ /* 0x000fd80008011607 */
.L_x_4847:
[----:B------:R-:W-:-:S04]  /*fec0*/  UIMAD UR4, UR4, UR5, URZ ;  /* 0x00000005040472a4 */ /* 0x000fc8000f8e023f */
[----:B------:R-:W-:-:S04]  /*fed0*/  UISETP.LT.AND UP0, UPT, UR8, UR4, UPT ;  /* 0x000000040800728c */ /* 0x000fc8000bf01270 */
[----:B------:R-:W-:-:S12]  /*fee0*/  USEL UR8, UR8, UR4, !UP0 ;  /* 0x0000000408087287 */ /* 0x000fd8000c000000 */
.L_x_4845:
[----:B------:R-:W-:Y:S02]  /*fef0*/  USHF.R.S32.HI UR4, URZ, 0x1f, UR8 ;  /* 0x0000001f3f047899 */ /* 0x000fe40008011408 */
[----:B------:R-:W-:Y:S02]  /*ff00*/  USHF.R.U32.HI UR10, URZ, 0x10, UR42 ;  /* 0x000000103f0a7899 */ /* 0x000fe4000801162a */
[----:B------:R-:W-:Y:S02]  /*ff10*/  ULEA.HI UR4, UR4, UR8, URZ, 0x6 ;  /* 0x0000000804047291 */ /* 0x000fe4000f8f303f */
[----:B------:R-:W-:Y:S02]  /*ff20*/  ULOP3.LUT UR42, UR42, 0xffff, URZ, 0xc0, !UPT ;  /* 0x0000ffff2a2a7892 */ /* 0x000fe4000f8ec03f */
[----:B------:R-:W-:Y:S01]  /*ff30*/  USHF.R.S32.HI UR4, URZ, 0x6, UR4 ;  /* 0x000000063f047899 */ /* 0x000fe20008011404 */
[----:B------:R-:W-:-:S03]  /*ff40*/  UMOV UR46, URZ ;  /* 0x0000003f002e7c82 */ /* 0x000fc60008000000 */
[----:B------:R-:W-:-:S04]  /*ff50*/  UISETP.LT.AND UP0, UPT, URZ, UR4, UPT ;  /* 0x000000043f00728c */ /* 0x000fc8000bf01270 */
[----:B------:R-:W-:Y:S02]  /*ff60*/  USEL UR43, URZ, UR4, !UP0 ;  /* 0x000000043f2b7287 */ /* 0x000fe4000c000000 */
[----:B------:R-:W-:Y:S02]  /*ff70*/  UISETP.NE.AND UP0, UPT, UR10, URZ, UPT ;  /* 0x0000003f0a00728c */ /* 0x000fe4000bf05270 */
[----:B------:R-:W-:-:S06]  /*ff80*/  UISETP.GT.AND UP1, UPT, UR12, UR43, UPT ;  /* 0x0000002b0c00728c */ /* 0x000fcc000bf24270 */
[----:B------:R-:W-:-:S03]  /*ff90*/  PLOP3.LUT P0, PT, PT, PT, UP1, 0x80, 0x0 ;  /* 0x000000000000781c */ /* 0x000fc60003f0f018 */
[----:B------:R-:W-:-:S10]  /*ffa0*/  @!UP0 ULDC UR10, c[0x0][0x9f0] ;  /* 0x00027c00000a8ab9 */ /* 0x000fd40000000800 */
        /* <DEDUP_REMOVED lines=8> */
[----:B------:R-:W-:-:S05]  /*10030*/  IMAD.MOV R3, RZ, RZ, -R3 ;  /* 0x000000ffff037224 */ /* 0x000fca00078e0a03 */
[----:B------:R-:W-:-:S05]  /*10040*/  R2UR UR9, R3 ;  /* 0x00000000030972ca */ /* 0x000fca00000e0000 */
[----:B------:R-:W0:Y:S08]  /*10050*/  I2F.RP R0, UR11 ;  /* 0x0000000b00007d06 */ /* 0x000e300008209400 */
[----:B0-----:R-:W0:Y:S02]  /*10060*/  MUFU.RCP R0, R0 ;  /* 0x0000000000007308 */ /* 0x001e240000001000 */
[----:B0-----:R-:W-:Y:S01]  /*10070*/  VIADD R2, R0, 0xffffffe ;  /* 0x0ffffffe00027836 */ /* 0x001fe20000000000 */
[----:B------:R-:W-:Y:S01]  /*10080*/  IABS R0, UR6 ;  /* 0x0000000600007c13 */ /* 0x000fe20008000000 */
[----:B------:R-:W-:-:S03]  /*10090*/  ULOP3.LUT UR6, UR6, UR10, URZ, 0x3c, !UPT ;  /* 0x0000000a06067292 */ /* 0x000fc6000f8e3c3f */
[----:B------:R-:W-:Y:S01]  /*100a0*/  R2UR UR8, R0 ;  /* 0x00000000000872ca */ /* 0x000fe200000e0000 */
[----:B------:R-:W0:Y:S02]  /*100b0*/  F2I.FTZ.U32.TRUNC.NTZ R2, R2 ;  /* 0x0000000200027305 */ /* 0x000e24000021f000 */
        /* <DEDUP_REMOVED lines=16> */
.L_x_4848:
[----:B------:R-:W-:Y:S01]  /*101c0*/  UIMAD UR41, UR42, UR46, UR43 ;  /* 0x0000002e2a2972a4 */ /* 0x000fe2000f8e022b */
[----:B------:R-:W-:Y:S01]  /*101d0*/  MOV R0, UR12 ;  /* 0x0000000c00007c02 */ /* 0x000fe20008000f00 */
[----:B------:R-:W-:Y:S02]  /*101e0*/  IMAD.MOV.U32 R6, RZ, RZ, RZ ;  /* 0x000000ffff067224 */ /* 0x000fe400078e00ff */
[----:B------:R-:W-:Y:S02]  /*101f0*/  IMAD.MOV.U32 R9, RZ, RZ, 0x1 ;  /* 0x00000001ff097424 */ /* 0x000fe400078e00ff */
[----:B------:R-:W-:-:S05]  /*10200*/  IMAD.U32 R3, RZ, RZ, UR41 ;  /* 0x00000029ff037e24 */ /* 0x000fca000f8e00ff */
[----:B------:R-:W-:Y:S01]  /*10210*/  VIADDMNMX R18, R3, UR46, R0, PT ;  /* 0x0000002e03127c46 */ /* 0x000fe2000b800100 */
[----:B------:R-:W-:-:S03]  /*10220*/  IMAD.MOV.U32 R0, RZ, RZ, 0x1 ;  /* 0x00000001ff007424 */ /* 0x000fc600078e00ff */
        /* <DEDUP_REMOVED lines=26> */
.L_x_4849:
        /* <DEDUP_REMOVED lines=20> */
.L_x_4851:
        /* <DEDUP_REMOVED lines=15> */
.L_x_4850:
[----:B------:R-:W0:Y:S02]  /*10600*/  LDC.64 R2, c[0x0][0x9f8] ;  /* 0x00027e00ff027b82 */ /* 0x000e240000000a00 */
[----:B0-----:R-:W-:-:S04]  /*10610*/  ISETP.NE.U32.AND P0, PT, R2, RZ, PT ;  /* 0x000000ff0200720c */ /* 0x001fc80003f05070 */
[----:B------:R-:W-:-:S13]  /*10620*/  ISETP.NE.AND.EX P0, PT, R3, RZ, PT, P0 ;  /* 0x000000ff0300720c */ /* 0x000fda0003f05300 */
[----:B------:R-:W0:Y:S02]  /*10630*/  @P0 LDC.64 R2, c[0x0][0x9f8] ;  /* 0x00027e00ff020b82 */ /* 0x000e240000000a00 */
[----:B0-----:R-:W-:-:S05]  /*10640*/  @P0 IMAD.WIDE R2, R17, 0x4, R2 ;  /* 0x0000000411020825 */ /* 0x001fca00078e0202 */
[----:B------:R0:W2:Y:S01]  /*10650*/  @P0 LDG.E R17, desc[UR48][R2.64] ;  /* 0x0000003002110981 */ /* 0x0000a2000c1e1900 */
[----:B------:R-:W-:Y:S01]  /*10660*/  UMOV UR4, 0xffffffff ;  /* 0xffffffff00047882 */ /* 0x000fe20000000000 */
[----:B------:R-:W-:Y:S01]  /*10670*/  IADD3 R0, R18, -0x1, RZ ;  /* 0xffffffff12007810 */ /* 0x000fe20007ffe0ff */
        /* <DEDUP_REMOVED lines=9> */
.L_x_4948:
        /* <DEDUP_REMOVED lines=8> */
.L_x_4951:
[----:B------:R-:W-:Y:S05]  /*10790*/  @!P6 BRA `(.L_x_4853) ;  /* 0x0000000000d4e947 */ /* 0x000fea0003800000 */
[----:B------:R-:W-:Y:S01]  /*107a0*/  IMAD.MOV.U32 R16, RZ, RZ, R17 ;  /* 0x000000ffff107224 */ /* 0x000fe200078e0011 */
[----:B------:R-:W-:Y:S06]  /*107b0*/  @!P1 BRA `(.L_x_4855) ;  /* 0x0000000000509947 */ /* 0x000fec0003800000 */
[----:B------:R-:W-:Y:S01]  /*107c0*/  IMAD.MOV.U32 R8, RZ, RZ, R0 ;  /* 0x000000ffff087224 */ /* 0x000fe200078e0000 */
[----:B------:R-:W-:Y:S01]  /*107d0*/  ULDC.64 UR4, c[0x0][0x428] ;  /* 0x00010a0000047ab9 */ /* 0x000fe20000000a00 */
[----:B------:R-:W0:Y:S01]  /*107e0*/  LDC R0, c[0x0][0x43c] ;  /* 0x00010f00ff007b82 */ /* 0x000e220000000800 */
[----:B------:R-:W-:Y:S02]  /*107f0*/  IMAD R6, R18, UR4, RZ ;  /* 0x0000000412067c24 */ /* 0x000fe4000f8e02ff */
[----:B------:R-:W-:Y:S02]  /*10800*/  IMAD.MOV.U32 R7, RZ, RZ, R8 ;  /* 0x000000ffff077224 */ /* 0x000fe400078e0008 */
[----:B------:R-:W-:Y:S01]  /*10810*/  IMAD R9, R17, UR5, R6 ;  /* 0x0000000511097c24 */ /* 0x000fe2000f8e0206 */
[----:B0-----:R-:W-:-:S13]  /*10820*/  ISETP.NE.AND P0, PT, R0, 0x1, PT ;  /* 0x000000010000780c */ /* 0x001fda0003f05270 */
        /* <DEDUP_REMOVED lines=13> */
.L_x_4855:
[----:B------:R-:W-:Y:S01]  /*10900*/  IMAD.MOV.U32 R0, RZ, RZ, 0x1 ;  /* 0x00000001ff007424 */ /* 0x000fe200078e00ff */
[----:B0-----:R-:W0:Y:S04]  /*10910*/  S2R R8, SR_TID.X ;  /* 0x0000000000087919 */ /* 0x001e280000002100 */
[----:B------:R-:W-:-:S04]  /*10920*/  SHF.L.U32 R0, R0, 0x1f, RZ ;  /* 0x0000001f00007819 */ /* 0x000fc800000006ff */
[----:B------:R-:W1:Y:S01]  /*10930*/  SYNCS.PHASECHK.TRANS64.TRYWAIT P0, [UR38+0x28c40], R0 ;  /* 0x028c4000ff0075a7 */ /* 0x000e620008000166 */
[----:B0-----:R-:W-:-:S04]  /*10940*/  LOP3.LUT R2, R8, 0x7f, RZ, 0xc0, !PT ;  /* 0x0000007f08027812 */ /* 0x001fc800078ec0ff */
[----:B------:R-:W-:Y:S01]  /*10950*/  ISETP.NE.AND P1, PT, R2, RZ, PT ;  /* 0x000000ff0200720c */ /* 0x000fe20003f25270 */
[----:B-1----:R-:W-:-:S12]  /*10960*/  @!P0 BRA `(.L_x_4856) ;  /* 0x0000003c00908947 */ /* 0x002fd80003800000 */
.L_x_4952:
[----:B------:R-:W-:Y:S05]  /*10970*/  @P1 BRA `(.L_x_4857) ;  /* 0x0000000000181947 */ /* 0x000fea0003800000 */
[----:B------:R-:W1:Y:S01]  /*10980*/  S2R R2, SR_TID.X ;  /* 0x0000000000027919 */ /* 0x000e620000002100 */
[----:B0-----:R-:W-:-:S04]  /*10990*/  MOV R0, 0x2000 ;  /* 0x0000200000007802 */ /* 0x001fc80000000f00 */
[----:B------:R2:W-:Y:S01]  /*109a0*/  SYNCS.ARRIVE.TRANS64 RZ, [UR38+0x28c30], R0 ;  /* 0x028c3000ffff79a7 */ /* 0x0005e20008000026 */
[----:B-1----:R-:W-:-:S13]  /*109b0*/  LOP3.LUT P0, RZ, R2, 0x1f, RZ, 0xc0, !PT ;  /* 0x0000001f02ff7812 */ /* 0x002fda000780c0ff */
[----:B--2---:R-:W-:Y:S05]  /*109c0*/  @!P0 BRA `(.L_x_4857) ;  /* 0x0000000000048947 */ /* 0x004fea0003800000 */
[----:B------:R-:W-:Y:S01]  /*109d0*/  BPT.TRAP 0x1 ;  /* 0x000000040000795c */ /* 0x000fe20000300000 */
.L_x_4857:
        /* <DEDUP_REMOVED lines=17> */
.L_x_4853:
        /* <DEDUP_REMOVED lines=22> */
.L_x_4858:
[----:B------:R-:W0:Y:S01]  /*10c50*/  LDC R6, c[0x0][0x448] ;  /* 0x00011200ff067b82 */ /* 0x000e220000000800 */
[----:B------:R-:W1:Y:S01]  /*10c60*/  S2R R11, SR_TID.X ;  /* 0x00000000000b7919 */ /* 0x000e620000002100 */
[----:B------:R-:W-:Y:S01]  /*10c70*/  USHF.R.S32.HI UR4, URZ, 0x1f, UR36 ;  /* 0x0000001f3f047899 */ /* 0x000fe20008011424 */
[----:B------:R-:W-:Y:S01]  /*10c80*/  ULDC.64 UR8, c[0x0][0x2d8] ;  /* 0x0000b60000087ab9 */ /* 0x000fe20000000a00 */
[----:B------:R-:W2:Y:S02]  /*10c90*/  S2R R12, SR_CTAID.Z ;  /* 0x00000000000c7919 */ /* 0x000ea40000002700 */
[----:B------:R-:W-:Y:S02]  /*10ca0*/  UIMAD UR6, UR4, UR8, URZ ;  /* 0x00000008040672a4 */ /* 0x000fe4000f8e023f */
[----:B------:R-:W-:Y:S02]  /*10cb0*/  UIMAD.WIDE.U32 UR4, UR36, UR8, URZ ;  /* 0x00000008240472a5 */ /* 0x000fe4000f8e003f */
[----:B------:R-:W-:-:S04]  /*10cc0*/  UIMAD UR6, UR36, UR9, UR6 ;  /* 0x00000009240672a4 */ /* 0x000fc8000f8e0206 */
[----:B------:R-:W-:Y:S01]  /*10cd0*/  UIADD3 UR5, UR5, UR6, URZ ;  /* 0x0000000605057290 */ /* 0x000fe2000fffe03f */
[----:B0-----:R-:W-:Y:S02]  /*10ce0*/  ISETP.NE.AND P0, PT, R6, 0x1, PT ;  /* 0x000000010600780c */ /* 0x001fe40003f05270 */
[C---:B-1----:R-:W-:Y:S01]  /*10cf0*/  LOP3.LUT R10, R11.reuse, 0x7f, RZ, 0xc0, !PT ;  /* 0x0000007f0b0a7812 */ /* 0x042fe200078ec0ff */
[----:B------:R-:W-:-:S10]  /*10d00*/  IMAD.SHL.U32 R3, R11, 0x10, RZ ;  /* 0x000000100b037824 */ /* 0x000fd400078e00ff */
[----:B------:R-:W0:Y:S01]  /*10d10*/  @P0 LDC R8, c[0x0][0x44c] ;  /* 0x00011300ff080b82 */ /* 0x000e220000000800 */
[----:B------:R-:W-:-:S04]  /*10d20*/  SHF.R.U32.HI R4, RZ, 0x3, R10 ;  /* 0x00000003ff047819 */ /* 0x000fc8000001160a */
[----:B------:R-:W-:-:S03]  /*10d30*/  LOP3.LUT R3, R4, 0x70, R3, 0xf8, !PT ;  /* 0x0000007004037812 */ /* 0x000fc600078ef803 */
[----:B------:R-:W1:Y:S02]  /*10d40*/  @P0 LDC R0, c[0x0][0x450] ;  /* 0x00011400ff000b82 */ /* 0x000e640000000800 */
[----:B------:R-:W-:-:S04]  /*10d50*/  VIADD R5, R3, UR40 ;  /* 0x0000002803057c36 */ /* 0x000fc80008000000 */
[----:B------:R-:W-:Y:S02]  /*10d60*/  IMAD.MOV.U32 R7, RZ, RZ, R5 ;  /* 0x000000ffff077224 */ /* 0x000fe400078e0005 */
[----:B------:R-:W3:Y:S01]  /*10d70*/  LDC.64 R2, c[0x0][0x2e0] ;  /* 0x0000b800ff027b82 */ /* 0x000ee20000000a00 */
[----:B0-----:R-:W-:-:S05]  /*10d80*/  @P0 IMAD.HI.U32 R9, R5, R8, RZ ;  /* 0x0000000805090227 */ /* 0x001fca00078e00ff */
[----:B-1----:R-:W-:Y:S02]  /*10d90*/  @P0 SHF.R.U32.HI R7, RZ, R0, R9 ;  /* 0x00000000ff070219 */ /* 0x002fe40000011609 */
[----:B--2---:R-:W-:-:S03]  /*10da0*/  SHF.R.S32.HI R9, RZ, 0x1f, R12 ;  /* 0x0000001fff097819 */ /* 0x004fc6000001140c */
[----:B------:R-:W-:Y:S02]  /*10db0*/  IMAD.MOV R8, RZ, RZ, -R7 ;  /* 0x000000ffff087224 */ /* 0x000fe400078e0a07 */
[----:B---3--:R-:W-:Y:S02]  /*10dc0*/  IMAD R0, R9, R2, RZ ;  /* 0x0000000209007224 */ /* 0x008fe400078e02ff */
[----:B------:R-:W-:Y:S02]  /*10dd0*/  IMAD R5, R6, R8, R5 ;  /* 0x0000000806057224 */ /* 0x000fe400078e0205 */
[C---:B------:R-:W-:Y:S01]  /*10de0*/  IMAD R9, R12.reuse, R3, R0 ;  /* 0x000000030c097224 */ /* 0x040fe200078e0200 */
[----:B------:R-:W-:Y:S01]  /*10df0*/  SHF.R.S32.HI R0, RZ, 0x1f, R7 ;  /* 0x0000001fff007819 */ /* 0x000fe20000011407 */
[----:B------:R-:W-:Y:S01]  /*10e00*/  IMAD.WIDE.U32 R2, R12, R2, UR4 ;  /* 0x000000040c027e25 */ /* 0x000fe2000f8e0002 */
[----:B------:R-:W-:-:S03]  /*10e10*/  ULDC.64 UR4, c[0x0][0x2d0] ;  /* 0x0000b40000047ab9 */ /* 0x000fc60000000a00 */
[----:B------:R-:W-:Y:S02]  /*10e20*/  IMAD R0, R0, UR4, RZ ;  /* 0x0000000400007c24 */ /* 0x000fe4000f8e02ff */
[----:B------:R-:W-:Y:S02]  /*10e30*/  IMAD.IADD R3, R3, 0x1, R9 ;  /* 0x0000000103037824 */ /* 0x000fe400078e0209 */
[C---:B------:R-:W-:Y:S01]  /*10e40*/  IMAD R9, R7.reuse, UR5, R0 ;  /* 0x0000000507097c24 */ /* 0x040fe2000f8e0200 */
[----:B------:R-:W-:Y:S01]  /*10e50*/  SHF.R.S32.HI R0, RZ, 0x1f, R5 ;  /* 0x0000001fff007819 */ /* 0x000fe20000011405 */
[----:B------:R-:W-:Y:S01]  /*10e60*/  IMAD.WIDE.U32 R2, R7, UR4, R2 ;  /* 0x0000000407027c25 */ /* 0x000fe2000f8e0002 */
[----:B------:R-:W-:-:S03]  /*10e70*/  ULDC.64 UR4, c[0x0][0x2c8] ;  /* 0x0000b20000047ab9 */ /* 0x000fc60000000a00 */
[----:B------:R-:W-:Y:S02]  /*10e80*/  IMAD.IADD R3, R3, 0x1, R9 ;  /* 0x0000000103037824 */ /* 0x000fe400078e0209 */
[----:B------:R-:W-:Y:S02]  /*10e90*/  IMAD R0, R0, UR4, RZ ;  /* 0x0000000400007c24 */ /* 0x000fe4000f8e02ff */
[----:B------:R-:W-:-:S04]  /*10ea0*/  IMAD.WIDE.U32 R2, R5, UR4, R2 ;  /* 0x0000000405027c25 */ /* 0x000fc8000f8e0002 */
[----:B------:R-:W-:Y:S01]  /*10eb0*/  IMAD R7, R5, UR5, R0 ;  /* 0x0000000505077c24 */ /* 0x000fe2000f8e0200 */
[----:B------:R-:W-:Y:S01]  /*10ec0*/  ULDC.64 UR4, c[0x0][0x280] ;  /* 0x0000a00000047ab9 */ /* 0x000fe20000000a00 */
[----:B------:R-:W-:Y:S01]  /*10ed0*/  IMAD.SHL.U32 R5, R10, 0x8, RZ ;  /* 0x000000080a057824 */ /* 0x000fe200078e00ff */
[----:B------:R-:W-:Y:S01]  /*10ee0*/  LEA R0, P0, R2, UR4, 0x1 ;  /* 0x0000000402007c11 */ /* 0x000fe2000f8008ff */
[----:B------:R-:W-:Y:S01]  /*10ef0*/  ULDC UR4, c[0x0][0x2b8] ;  /* 0x0000ae0000047ab9 */ /* 0x000fe20000000800 */
[----:B------:R-:W-:-:S04]  /*10f00*/  IADD3 R7, R3, R7, RZ ;  /* 0x0000000703077210 */ /* 0x000fc80007ffe0ff */
        /* <DEDUP_REMOVED lines=11> */
[----:B------:R-:W-:Y:S02]  /*10fc0*/  VIADD R4, R4, UR40 ;  /* 0x0000002804047c36 */ /* 0x000fe40008000000 */
[----:B------:R-:W1:Y:S01]  /*10fd0*/  SHFL.IDX PT, R2, R7, RZ, 0x181f ;  /* 0x00181fff07027589 */ /* 0x000e6200000e0000 */
[----:B------:R-:W-:Y:S02]  /*10fe0*/  IMAD R6, R6, UR4, RZ ;  /* 0x0000000406067c24 */ /* 0x000fe4000f8e02ff */
[----:B------:R-:W-:-:S03]  /*10ff0*/  VIADD R11, R4, 0x10 ;  /* 0x00000010040b7836 */ /* 0x000fc60000000000 */
[----:B------:R-:W-:-:S13]  /*11000*/  ISETP.GE.AND P1, PT, R4, R6, PT ;  /* 0x000000060400720c */ /* 0x000fda0003f26270 */
[----:B------:R-:W-:Y:S02]  /*11010*/  @!P1 LEA R9, R5, UR38, 0x1 ;  /* 0x0000002605099c11 */ /* 0x000fe4000f8e08ff */
[----:B0-----:R-:W-:-:S05]  /*11020*/  @!P1 LEA R14, P2, R8, R14, 0x1 ;  /* 0x0000000e080e9211 */ /* 0x001fca00078408ff */
[----:B-1----:R-:W-:Y:S02]  /*11030*/  @!P1 IMAD.X R3, RZ, RZ, R2, P2 ;  /* 0x000000ffff039224 */ /* 0x002fe400010e0602 */
[----:B------:R-:W-:Y:S02]  /*11040*/  @!P1 IMAD.MOV.U32 R2, RZ, RZ, R14 ;  /* 0x000000ffff029224 */ /* 0x000fe400078e000e */
[----:B------:R-:W0:Y:S04]  /*11050*/  SHFL.IDX PT, R14, R0, 0x1, 0x181f ;  /* 0x00381f00000e7f89 */ /* 0x000e2800000e0000 */
[----:B------:R1:W-:Y:S01]  /*11060*/  @!P1 LDGSTS.E.BYPASS.LTC128B.128 [R9+0x20400], desc[UR48][R2.64], !P0 ;  /* 0x2040000002099fae */ /* 0x0003e2000c101d70 */
[----:B------:R-:W-:-:S03]  /*11070*/  ISETP.GE.AND P1, PT, R11, R6, PT ;  /* 0x000000060b00720c */ /* 0x000fc60003f26270 */
[----:B-1----:R-:W1:Y:S01]  /*11080*/  SHFL.IDX PT, R2, R7, 0x1, 0x181f ;  /* 0x00381f0007027f89 */ /* 0x002e6200000e0000 */
[----:B------:R-:W-:-:S09]  /*11090*/  VIADD R9, R4, 0x20 ;  /* 0x0000002004097836 */ /* 0x000fd20000000000 */
[----:B------:R-:W-:Y:S02]  /*110a0*/  @!P1 LEA R21, R5, UR38, 0x1 ;  /* 0x0000002605159c11 */ /* 0x000fe4000f8e08ff */
[----:B0-----:R-:W-:-:S05]  /*110b0*/  @!P1 LEA R14, P2, R8, R14, 0x1 ;  /* 0x0000000e080e9211 */ /* 0x001fca00078408ff */
[----:B-1----:R-:W-:Y:S01]  /*110c0*/  @!P1 IMAD.X R3, RZ, RZ, R2, P2 ;  /* 0x000000ffff039224 */ /* 0x002fe200010e0602 */
[----:B------:R-:W-:Y:S02]  /*110d0*/  @!P1 MOV R2, R14 ;  /* 0x0000000e00029202 */ /* 0x000fe40000000f00 */
[----:B------:R-:W0:Y:S04]  /*110e0*/  SHFL.IDX PT, R14, R0, 0x2, 0x181f ;  /* 0x00581f00000e7f89 */ /* 0x000e2800000e0000 */
[----:B------:R1:W-:Y:S01]  /*110f0*/  @!P1 LDGSTS.E.BYPASS.LTC128B.128 [R21+0x20c00], desc[UR48][R2.64], !P0 ;  /* 0x20c0000002159fae */ /* 0x0003e2000c101d70 */
[----:B------:R-:W-:-:S03]  /*11100*/  ISETP.GE.AND P1, PT, R9, R6, PT ;  /* 0x000000060900720c */ /* 0x000fc60003f26270 */
[----:B-1----:R-:W1:Y:S10]  /*11110*/  SHFL.IDX PT, R2, R7, 0x2, 0x181f ;  /* 0x00581f0007027f89 */ /* 0x002e7400000e0000 */
[----:B------:R-:W-:Y:S01]  /*11120*/  @!P1 LEA R9, R5, UR38, 0x1 ;  /* 0x0000002605099c11 */ /* 0x000fe2000f8e08ff */
[----:B------:R-:W2:Y:S01]  /*11130*/  SHFL.IDX PT, R7, R7, 0x3, 0x181f ;  /* 0x00781f0007077f89 */ /* 0x000ea200000e0000 */
[----:B0-----:R-:W-:-:S05]  /*11140*/  @!P1 LEA R14, P2, R8, R14, 0x1 ;  /* 0x0000000e080e9211 */ /* 0x001fca00078408ff */
[----:B-1----:R-:W-:Y:S02]  /*11150*/  @!P1 IMAD.X R3, RZ, RZ, R2, P2 ;  /* 0x000000ffff039224 */ /* 0x002fe400010e0602 */
[----:B------:R-:W-:Y:S02]  /*11160*/  @!P1 IMAD.MOV.U32 R2, RZ, RZ, R14 ;  /* 0x000000ffff029224 */ /* 0x000fe400078e000e */
[----:B------:R0:W1:Y:S04]  /*11170*/  SHFL.IDX PT, R14, R0, 0x3, 0x181f ;  /* 0x00781f00000e7f89 */ /* 0x00006800000e0000 */
[----:B--2---:R0:W-:Y:S02]  /*11180*/  @!P1 LDGSTS.E.BYPASS.LTC128B.128 [R9+0x21400], desc[UR48][R2.64], !P0 ;  /* 0x2140000002099fae */ /* 0x0041e4000c101d70 */
.L_x_4961:
[----:B0-----:R-:W-:Y:S02]  /*11190*/  VIADD R3, R4, 0x30 ;  /* 0x0000003004037836 */ /* 0x001fe40000000000 */
[----:B------:R-:W-:-:S03]  /*111a0*/  IMAD.MOV.U32 R4, RZ, RZ, 0x1 ;  /* 0x00000001ff047424 */ /* 0x000fc600078e00ff */
[----:B------:R-:W-:Y:S02]  /*111b0*/  ISETP.GE.AND P1, PT, R3, R6, PT ;  /* 0x000000060300720c */ /* 0x000fe40003f26270 */
[----:B------:R-:W-:-:S11]  /*111c0*/  SHF.L.U32 R4, R4, 0x1f, RZ ;  /* 0x0000001f04047819 */ /* 0x000fd600000006ff */
[----:B-1----:R-:W-:Y:S02]  /*111d0*/  @!P1 LEA R2, P2, R8, R14, 0x1 ;  /* 0x0000000e08029211 */ /* 0x002fe400078408ff */
        /* <DEDUP_REMOVED lines=13> */
.L_x_4962:
[----:B------:R-:W-:Y:S01]  /*112b0*/  ISETP.NE.AND P0, PT, R19, RZ, PT ;  /* 0x000000ff1300720c */ /* 0x000fe20003f05270 */
[----:B------:R-:W-:Y:S01]  /*112c0*/  BSSY B0, `(.L_x_4861) ;  /* 0x000007f000007945 */ /* 0x000fe20003800000 */
[----:B------:R-:W-:-:S11]  /*112d0*/  IMAD.MOV.U32 R0, RZ, RZ, 0x1 ;  /* 0x00000001ff007424 */ /* 0x000fd600078e00ff */
[----:B------:R-:W-:Y:S05]  /*112e0*/  @!P0 BRA `(.L_x_4862) ;  /* 0x0000000400f08947 */ /* 0x000fea0003800000 */
[----:B------:R-:W1:Y:S01]  /*112f0*/  SYNCS.PHASECHK.TRANS64.TRYWAIT P0, [UR38+0x28c60], R4 ;  /* 0x028c6004ff0075a7 */ /* 0x000e620008000166 */
[----:B------:R-:W2:Y:S02]  /*11300*/  S2R R2, SR_TID.X ;  /* 0x0000000000027919 */ /* 0x000ea40000002100 */
[----:B--2---:R-:W-:-:S04]  /*11310*/  LOP3.LUT R2, R2, 0x7f, RZ, 0xc0, !PT ;  /* 0x0000007f02027812 */ /* 0x004fc800078ec0ff */
[----:B------:R-:W-:Y:S01]  /*11320*/  ISETP.NE.AND P1, PT, R2, RZ, PT ;  /* 0x000000ff0200720c */ /* 0x000fe20003f25270 */
[----:B-1----:R-:W-:-:S12]  /*11330*/  @!P0 BRA `(.L_x_4863) ;  /* 0x00000038007c8947 */ /* 0x002fd80003800000 */
.L_x_4963:
[----:B------:R-:W-:Y:S04]  /*11340*/  BSSY B1, `(.L_x_4864) ;  /* 0x0000008000017945 */ /* 0x000fe80003800000 */
[----:B------:R-:W-:Y:S05]  /*11350*/  @P1 BRA `(.L_x_4865) ;  /* 0x0000000000181947 */ /* 0x000fea0003800000 */
[----:B0-----:R-:W0:Y:S01]  /*11360*/  S2R R3, SR_TID.X ;  /* 0x0000000000037919 */ /* 0x001e220000002100 */
[----:B------:R-:W-:-:S04]  /*11370*/  MOV R2, 0x10000 ;  /* 0x0001000000027802 */ /* 0x000fc80000000f00 */
[----:B------:R1:W-:Y:S01]  /*11380*/  SYNCS.ARRIVE.TRANS64 RZ, [UR38+0x28c50], R2 ;  /* 0x028c5002ffff79a7 */ /* 0x0003e20008000026 */
[----:B0-----:R-:W-:-:S13]  /*11390*/  LOP3.LUT P0, RZ, R3, 0x1f, RZ, 0xc0, !PT ;  /* 0x0000001f03ff7812 */ /* 0x001fda000780c0ff */
[----:B-1----:R-:W-:Y:S05]  /*113a0*/  @!P0 BRA `(.L_x_4865) ;  /* 0x0000000000048947 */ /* 0x002fea0003800000 */
[----:B------:R-:W-:Y:S01]  /*113b0*/  BPT.TRAP 0x1 ;  /* 0x000000040000795c */ /* 0x000fe20000300000 */
.L_x_4865:
[----:B------:R-:W-:Y:S05]  /*113c0*/  BSYNC B1 ;  /* 0x0000000000017941 */ /* 0x000fea0003800000 */
.L_x_4864:
        /* <DEDUP_REMOVED lines=11> */
.L_x_4866:
        /* <DEDUP_REMOVED lines=13> */
.L_x_4867:
        /* <DEDUP_REMOVED lines=13> */
.L_x_4868:
        /* <DEDUP_REMOVED lines=13> */
.L_x_4869:
        /* <DEDUP_REMOVED lines=13> */
.L_x_4870:
        /* <DEDUP_REMOVED lines=13> */
.L_x_4871:
        /* <DEDUP_REMOVED lines=13> */
.L_x_4872:
        /* <DEDUP_REMOVED lines=13> */
.L_x_4873:
        /* <DEDUP_REMOVED lines=8> */
.L_x_4862:
[----:B------:R-:W-:Y:S05]  /*11ab0*/  BSYNC B0 ;  /* 0x0000000000007941 */ /* 0x000fea0003800000 */
.L_x_4861:
[----:B0-----:R-:W2:Y:S01]  /*11ac0*/  LDL.LU R3, [R1+0x8] ;  /* 0x0000080001037983 */ /* 0x001ea20000300800 */
[----:B------:R-:W-:Y:S02]  /*11ad0*/  IMAD.MOV.U32 R9, RZ, RZ, RZ ;  /* 0x000000ffff097224 */ /* 0x000fe400078e00ff */
[----:B------:R-:W-:Y:S02]  /*11ae0*/  IMAD.MOV.U32 R6, RZ, RZ, 0x1 ;  /* 0x00000001ff067424 */ /* 0x000fe400078e00ff */
[----:B--2---:R-:W-:-:S05]  /*11af0*/  VIADD R7, R3, 0xfffffffe ;  /* 0xfffffffe03077836 */ /* 0x004fca0000000000 */
[----:B------:R-:W-:-:S13]  /*11b00*/  ISETP.GE.AND P0, PT, R7, UR41, PT ;  /* 0x0000002907007c0c */ /* 0x000fda000bf06270 */
[----:B------:R-:W-:Y:S05]  /*11b10*/  @!P0 BRA `(.L_x_4841) ;  /* 0x0000002400248947 */ /* 0x000fea0003800000 */
[----:B------:R-:W-:Y:S01]  /*11b20*/  UIADD3 UR4, UR42, 0x1, URZ ;  /* 0x000000012a047890 */ /* 0x000fe2000fffe03f */
[----:B------:R-:W0:Y:S01]  /*11b30*/  S2R R4, SR_TID.X ;  /* 0x0000000000047919 */ /* 0x000e220000002100 */
[----:B------:R-:W-:Y:S01]  /*11b40*/  ULOP3.LUT UR5, URZ, UR44, URZ, 0x33, !UPT ;  /* 0x0000002c3f057292 */ /* 0x000fe2000f8e333f */
[----:B------:R-:W-:Y:S01]  /*11b50*/  IMAD.MOV.U32 R6, RZ, RZ, 0x1 ;  /* 0x00000001ff067424 */ /* 0x000fe200078e00ff */
[----:B------:R-:W-:-:S04]  /*11b60*/  UIMAD UR4, UR4, UR46, URZ ;  /* 0x0000002e040472a4 */ /* 0x000fc8000f8e023f */
[----:B------:R-:W-:Y:S01]  /*11b70*/  IMAD.U32 R3, RZ, RZ, UR5 ;  /* 0x00000005ff037e24 */ /* 0x000fe2000f8e00ff */
[----:B------:R-:W-:Y:S01]  /*11b80*/  ULOP3.LUT UR5, URZ, UR41, URZ, 0x33, !UPT ;  /* 0x000000293f057292 */ /* 0x000fe2000f8e333f */
[----:B------:R-:W-:Y:S01]  /*11b90*/  LOP3.LUT R0, RZ, UR4, RZ, 0x33, !PT ;  /* 0x00000004ff007c12 */ /* 0x000fe2000f8e33ff */
[----:B------:R-:W-:-:S03]  /*11ba0*/  ULOP3.LUT UR4, URZ, UR39, URZ, 0x33, !UPT ;  /* 0x000000273f047292 */ /* 0x000fc6000f8e333f */
[----:B------:R-:W-:Y:S01]  /*11bb0*/  VIADDMNMX R0, R0, -UR43, R3, !PT ;  /* 0x8000002b00007c46 */ /* 0x000fe2000f800103 */
[----:B------:R-:W-:-:S03]  /*11bc0*/  IMAD.MOV.U32 R3, RZ, RZ, 0x2 ;  /* 0x00000002ff037424 */ /* 0x000fc600078e00ff */
[----:B------:R-:W-:-:S04]  /*11bd0*/  VIMNMX R0, R0, UR4, !PT ;  /* 0x0000000400007c48 */ /* 0x000fc8000ffe0100 */
[----:B------:R-:W-:-:S05]  /*11be0*/  VIADDMNMX R2, R0, R3, UR5, !PT ;  /* 0x0000000500027e46 */ /* 0x000fca000f800103 */
[----:B------:R-:W-:-:S05]  /*11bf0*/  VIADD R3, R2, 0xfffffffe ;  /* 0xfffffffe02037836 */ /* 0x000fca0000000000 */
[-C--:B------:R-:W-:Y:S02]  /*11c00*/  ISETP.NE.AND P0, PT, R3, R0.reuse, PT ;  /* 0x000000000300720c */ /* 0x080fe40003f05270 */
[----:B------:R-:W-:Y:S01]  /*11c10*/  LOP3.LUT R3, RZ, R0, RZ, 0x33, !PT ;  /* 0x00000000ff037212 */ /* 0x000fe200078e33ff */
[----:B------:R-:W-:Y:S01]  /*11c20*/  IMAD.MOV.U32 R0, RZ, RZ, 0x1 ;  /* 0x00000001ff007424 */ /* 0x000fe200078e00ff */
[----:B0-----:R-:W-:Y:S02]  /*11c30*/  LOP3.LUT R10, R4, 0x1f, RZ, 0xc0, !PT ;  /* 0x0000001f040a7812 */ /* 0x001fe400078ec0ff */
[----:B------:R-:W-:-:S04]  /*11c40*/  IADD3 R2, R2, R3, RZ ;  /* 0x0000000302027210 */ /* 0x000fc80007ffe0ff */
[----:B------:R-:W-:-:S03]  /*11c50*/  LOP3.LUT R11, R2, 0x1, RZ, 0xc0, !PT ;  /* 0x00000001020b7812 */ /* 0x000fc600078ec0ff */
[----:B------:R-:W-:Y:S05]  /*11c60*/  @!P0 BRA `(.L_x_4874) ;  /* 0x0000001400e08947 */ /* 0x000fea0003800000 */
[----:B------:R-:W-:Y:S01]  /*11c70*/  BSSY B0, `(.L_x_4874) ;  /* 0x0000177000007945 */ /* 0x000fe20003800000 */
[----:B------:R-:W-:Y:S02]  /*11c80*/  IMAD.IADD R8, R2, 0x1, -R11 ;  /* 0x0000000102087824 */ /* 0x000fe400078e0a0b */
[----:B------:R-:W-:-:S07]  /*11c90*/  IMAD.MOV.U32 R0, RZ, RZ, 0x1 ;  /* 0x00000001ff007424 */ /* 0x000fce00078e00ff */
.L_x_4915:
        /* <DEDUP_REMOVED lines=10> */
[----:B------:R-:W-:Y:S01]  /*11d40*/  IMAD.MOV.U32 R12, RZ, RZ, R7 ;  /* 0x000000ffff0c7224 */ /* 0x000fe200078e0007 */
[----:B------:R-:W-:Y:S01]  /*11d50*/  ULDC.64 UR4, c[0x0][0x428] ;  /* 0x00010a0000047ab9 */ /* 0x000fe20000000a00 */
[----:B0-----:R-:W-:-:S13]  /*11d60*/  ISETP.NE.AND P0, PT, R13, 0x1, PT ;  /* 0x000000010d00780c */ /* 0x001fda0003f05270 */
[----:B------:R-:W0:Y:S02]  /*11d70*/  @P0 LDC.64 R2, c[0x0][0x440] ;  /* 0x00011000ff020b82 */ /* 0x000e240000000a00 */
[----:B0-----:R-:W-:-:S05]  /*11d80*/  @P0 IMAD.HI.U32 R2, R7, R2, RZ ;  /* 0x0000000207020227 */ /* 0x001fca00078e00ff */
[----:B------:R-:W-:Y:S01]  /*11d90*/  @P0 SHF.R.U32.HI R12, RZ, R3, R2 ;  /* 0x00000003ff0c0219 */ /* 0x000fe20000011602 */
[----:B------:R-:W-:-:S03]  /*11da0*/  IMAD R2, R18, UR4, RZ ;  /* 0x0000000412027c24 */ /* 0x000fc6000f8e02ff */
[----:B------:R-:W-:Y:S01]  /*11db0*/  SHF.R.S32.HI R3, RZ, 0x1f, R12 ;  /* 0x0000001fff037819 */ /* 0x000fe2000001140c */
        /* <DEDUP_REMOVED lines=10> */
.L_x_4877:
[----:B------:R-:W1:Y:S01]  /*11e60*/  S2R R2, SR_TID.X ;  /* 0x0000000000027919 */ /* 0x000e620000002100 */
[----:B------:R-:W-:Y:S01]  /*11e70*/  BSSY B2, `(.L_x_4878) ;  /* 0x0000006000027945 */ /* 0x000fe20003800000 */
[----:B-1----:R-:W-:Y:S02]  /*11e80*/  LOP3.LUT R3, R2, 0x7f, RZ, 0xc0, !PT ;  /* 0x0000007f02037812 */ /* 0x002fe400078ec0ff */
[----:B------:R-:W-:Y:S02]  /*11e90*/  SHF.L.U32 R2, R0, 0x1f, RZ ;  /* 0x0000001f00027819 */ /* 0x000fe400000006ff */
[----:B------:R-:W-:Y:S02]  /*11ea0*/  ISETP.NE.AND P2, PT, R3, RZ, PT ;  /* 0x000000ff0300720c */ /* 0x000fe40003f45270 */
[----:B------:R-:W1:Y:S02]  /*11eb0*/  SYNCS.PHASECHK.TRANS64.TRYWAIT P0, [UR38+0x28c48], R2 ;  /* 0x028c4802ff0075a7 */ /* 0x000e640008000166 */
[----:B-1----:R-:W-:Y:S09]  /*11ec0*/  @!P0 BRA `(.L_x_4879) ;  /* 0x0000002c00b08947 */ /* 0x002ff20003800000 */
.L_x_4964:
[----:B------:R-:W-:Y:S05]  /*11ed0*/  BSYNC B2 ;  /* 0x0000000000027941 */ /* 0x000fea0003800000 */
.L_x_4878:
[----:B------:R-:W-:Y:S04]  /*11ee0*/  BSSY B2, `(.L_x_4880) ;  /* 0x0000007000027945 */ /* 0x000fe80003800000 */
[----:B------:R-:W-:Y:S05]  /*11ef0*/  @P2 BRA `(.L_x_4881) ;  /* 0x0000000000142947 */ /* 0x000fea0003800000 */
[----:B------:R-:W-:Y:S01]  /*11f00*/  ISETP.NE.AND P0, PT, R10, RZ, PT ;  /* 0x000000ff0a00720c */ /* 0x000fe20003f05270 */
[----:B-1----:R-:W-:-:S04]  /*11f10*/  IMAD.MOV.U32 R3, RZ, RZ, 0x2000 ;  /* 0x00002000ff037424 */ /* 0x002fc800078e00ff */
[----:B------:R2:W-:Y:S08]  /*11f20*/  SYNCS.ARRIVE.TRANS64 RZ, [UR38+0x28c38], R3 ;  /* 0x028c3803ffff79a7 */ /* 0x0005f00008000026 */
[----:B--2---:R-:W-:Y:S05]  /*11f30*/  @!P0 BRA `(.L_x_4881) ;  /* 0x0000000000048947 */ /* 0x004fea0003800000 */
[----:B------:R-:W-:Y:S01]  /*11f40*/  BPT.TRAP 0x1 ;  /* 0x000000040000795c */ /* 0x000fe20000300000 */
.L_x_4881:
[----:B------:R-:W-:Y:S05]  /*11f50*/  BSYNC B2 ;  /* 0x0000000000027941 */ /* 0x000fea0003800000 */
.L_x_4880:
        /* <DEDUP_REMOVED lines=11> */
.L_x_4882:
        /* <DEDUP_REMOVED lines=10> */
.L_x_4965:
[----:B------:R-:W-:Y:S05]  /*120b0*/  BSYNC B2 ;  /* 0x0000000000027941 */ /* 0x000fea0003800000 */
.L_x_4883:
        /* <DEDUP_REMOVED lines=9> */
.L_x_4886:
[----:B------:R-:W-:Y:S05]  /*12150*/  BSYNC B2 ;  /* 0x0000000000027941 */ /* 0x000fea0003800000 */
.L_x_4885:
        /* <DEDUP_REMOVED lines=9> */
.L_x_4887:
        /* <DEDUP_REMOVED lines=13> */
.L_x_4888:
        /* <DEDUP_REMOVED lines=13> */
.L_x_4889:
        /* <DEDUP_REMOVED lines=13> */
.L_x_4890:
        /* <DEDUP_REMOVED lines=13> */
.L_x_4891:
        /* <DEDUP_REMOVED lines=13> */
.L_x_4892:
        /* <DEDUP_REMOVED lines=13> */
.L_x_4893:
        /* <DEDUP_REMOVED lines=13> */
.L_x_4894:
        /* <DEDUP_REMOVED lines=8> */
.L_x_4876:
[----:B------:R-:W-:Y:S05]  /*12820*/  BSYNC B1 ;  /* 0x0000000000017941 */ /* 0x000fea0003800000 */
.L_x_4875:
        /* <DEDUP_REMOVED lines=27> */
.L_x_4897:
[----:B------:R-:W1:Y:S01]  /*129e0*/  S2R R2, SR_TID.X ;  /* 0x0000000000027919 */ /* 0x000e620000002100 */
[----:B------:R-:W-:Y:S01]  /*129f0*/  BSSY B2, `(.L_x_4898) ;  /* 0x0000006000027945 */ /* 0x000fe20003800000 */
[----:B-1----:R-:W-:Y:S02]  /*12a00*/  LOP3.LUT R3, R2, 0x7f, RZ, 0xc0, !PT ;  /* 0x0000007f02037812 */ /* 0x002fe400078ec0ff */
[----:B------:R-:W-:Y:S02]  /*12a10*/  SHF.L.U32 R2, R0, 0x1f, RZ ;  /* 0x0000001f00027819 */ /* 0x000fe400000006ff */
[----:B------:R-:W-:Y:S02]  /*12a20*/  ISETP.NE.AND P2, PT, R3, RZ, PT ;  /* 0x000000ff0300720c */ /* 0x000fe40003f45270 */
[----:B------:R-:W1:Y:S02]  /*12a30*/  SYNCS.PHASECHK.TRANS64.TRYWAIT P0, [UR38+0x28c40], R2 ;  /* 0x028c4002ff0075a7 */ /* 0x000e640008000166 */
[----:B-1----:R-:W-:Y:S09]  /*12a40*/  @!P0 BRA `(.L_x_4899) ;  /* 0x0000002400008947 */ /* 0x002ff20003800000 */
.L_x_4966:
[----:B------:R-:W-:Y:S05]  /*12a50*/  BSYNC B2 ;  /* 0x0000000000027941 */ /* 0x000fea0003800000 */
.L_x_4898:
[----:B------:R-:W-:Y:S04]  /*12a60*/  BSSY B2, `(.L_x_4900) ;  /* 0x0000007000027945 */ /* 0x000fe80003800000 */
[----:B------:R-:W-:Y:S05]  /*12a70*/  @P2 BRA `(.L_x_4901) ;  /* 0x0000000000142947 */ /* 0x000fea0003800000 */
[----:B------:R-:W-:Y:S01]  /*12a80*/  ISETP.NE.AND P0, PT, R10, RZ, PT ;  /* 0x000000ff0a00720c */ /* 0x000fe20003f05270 */
[----:B-1----:R-:W-:-:S04]  /*12a90*/  IMAD.MOV.U32 R3, RZ, RZ, 0x2000 ;  /* 0x00002000ff037424 */ /* 0x002fc800078e00ff */
[----:B------:R2:W-:Y:S08]  /*12aa0*/  SYNCS.ARRIVE.TRANS64 RZ, [UR38+0x28c30], R3 ;  /* 0x028c3003ffff79a7 */ /* 0x0005f00008000026 */
[----:B--2---:R-:W-:Y:S05]  /*12ab0*/  @!P0 BRA `(.L_x_4901) ;  /* 0x0000000000048947 */ /* 0x004fea0003800000 */
[----:B------:R-:W-:Y:S01]  /*12ac0*/  BPT.TRAP 0x1 ;  /* 0x000000040000795c */ /* 0x000fe20000300000 */
.L_x_4901:
[----:B------:R-:W-:Y:S05]  /*12ad0*/  BSYNC B2 ;  /* 0x0000000000027941 */ /* 0x000fea0003800000 */
.L_x_4900:
[----:B0-----:R-:W-:Y:S01]  /*12ae0*/  IMAD.MOV.U32 R4, RZ, RZ, RZ ;  /* 0x000000ffff047224 */ /* 0x001fe200078e00ff */
        /* <DEDUP_REMOVED lines=10> */
.L_x_4902:
        /* <DEDUP_REMOVED lines=11> */
.L_x_4967:
[----:B------:R-:W-:Y:S05]  /*12c40*/  BSYNC B2 ;  /* 0x0000000000027941 */ /* 0x000fea0003800000 */
.L_x_4903:
        /* <DEDUP_REMOVED lines=9> */
.L_x_4906:
[----:B------:R-:W-:Y:S05]  /*12ce0*/  BSYNC B2 ;  /* 0x0000000000027941 */ /* 0x000fea0003800000 */
.L_x_4905:
        /* <DEDUP_REMOVED lines=9> */
.L_x_4907:
        /* <DEDUP_REMOVED lines=13> */
.L_x_4908:
        /* <DEDUP_REMOVED lines=13> */
.L_x_4909:
        /* <DEDUP_REMOVED lines=13> */
.L_x_4910:
        /* <DEDUP_REMOVED lines=13> */
.L_x_4911:
        /* <DEDUP_REMOVED lines=13> */
.L_x_4912:
        /* <DEDUP_REMOVED lines=13> */
.L_x_4913:
        /* <DEDUP_REMOVED lines=13> */
.L_x_4914:
        /* <DEDUP_REMOVED lines=8> */
.L_x_4896:
[----:B------:R-:W-:Y:S05]  /*133b0*/  BSYNC B1 ;  /* 0x0000000000017941 */ /* 0x000fea0003800000 */
.L_x_4895:
[----:B------:R-:W-:Y:S01]  /*133c0*/  VIADD R7, R7, 0xfffffffe ;  /* 0xfffffffe07077836 */ /* 0x000fe20000000000 */
[----:B------:R-:W-:Y:S06]  /*133d0*/  @P1 BRA `(.L_x_4915) ;  /* 0xffffffe800301947 */ /* 0x000fec000383ffff */
[----:B------:R-:W-:Y:S05]  /*133e0*/  BSYNC B0 ;  /* 0x0000000000007941 */ /* 0x000fea0003800000 */
.L_x_4874:
        /* <DEDUP_REMOVED lines=25> */
[----:B------:R-:W-:-:S05]  /*13580*/  IADD3 R2, -R5, RZ, RZ ;  /* 0x000000ff05027210 */ /* 0x000fca0007ffe1ff */
[----:B------:R-:W-:-:S07]  /*13590*/  IMAD R7, R4, R2, R7 ;  /* 0x0000000204077224 */ /* 0x000fce00078e0207 */
.L_x_4918:
[----:B------:R-:W2:Y:S01]  /*135a0*/  S2R R2, SR_TID.X ;  /* 0x0000000000027919 */ /* 0x000ea20000002100 */
[----:B------:R-:W-:Y:S01]  /*135b0*/  BSSY B1, `(.L_x_4919) ;  /* 0x0000006000017945 */ /* 0x000fe20003800000 */
[----:B--2---:R-:W-:Y:S02]  /*135c0*/  LOP3.LUT R3, R2, 0x7f, RZ, 0xc0, !PT ;  /* 0x0000007f02037812 */ /* 0x004fe400078ec0ff */
[----:B------:R-:W-:Y:S02]  /*135d0*/  SHF.L.U32 R2, R0, 0x1f, RZ ;  /* 0x0000001f00027819 */ /* 0x000fe400000006ff */
[----:B------:R-:W-:Y:S02]  /*135e0*/  ISETP.NE.AND P1, PT, R3, RZ, PT ;  /* 0x000000ff0300720c */ /* 0x000fe40003f25270 */
[----:B------:R-:W2:Y:S02]  /*135f0*/  SYNCS.PHASECHK.TRANS64.TRYWAIT P0, [UR38+0x28c48], R2 ;  /* 0x028c4802ff0075a7 */ /* 0x000ea40008000166 */
[----:B--2---:R-:W-:Y:S09]  /*13600*/  @!P0 BRA `(.L_x_4920) ;  /* 0x0000001800408947 */ /* 0x004ff20003800000 */
.L_x_4968:
[----:B------:R-:W-:Y:S05]  /*13610*/  BSYNC B1 ;  /* 0x0000000000017941 */ /* 0x000fea0003800000 */
.L_x_4919:
[----:B------:R-:W-:Y:S04]  /*13620*/  BSSY B1, `(.L_x_4921) ;  /* 0x0000007000017945 */ /* 0x000fe80003800000 */
[----:B------:R-:W-:Y:S05]  /*13630*/  @P1 BRA `(.L_x_4922) ;  /* 0x0000000000141947 */ /* 0x000fea0003800000 */
[----:B------:R-:W-:Y:S01]  /*13640*/  ISETP.NE.AND P0, PT, R10, RZ, PT ;  /* 0x000000ff0a00720c */ /* 0x000fe20003f05270 */
[----:B--2---:R-:W-:-:S04]  /*13650*/  IMAD.MOV.U32 R3, RZ, RZ, 0x2000 ;  /* 0x00002000ff037424 */ /* 0x004fc800078e00ff */
[----:B------:R3:W-:Y:S08]  /*13660*/  SYNCS.ARRIVE.TRANS64 RZ, [UR38+0x28c38], R3 ;  /* 0x028c3803ffff79a7 */ /* 0x0007f00008000026 */
[----:B---3--:R-:W-:Y:S05]  /*13670*/  @!P0 BRA `(.L_x_4922) ;  /* 0x0000000000048947 */ /* 0x008fea0003800000 */
[----:B------:R-:W-:Y:S01]  /*13680*/  BPT.TRAP 0x1 ;  /* 0x000000040000795c */ /* 0x000fe20000300000 */
.L_x_4922:
[----:B------:R-:W-:Y:S05]  /*13690*/  BSYNC B1 ;  /* 0x0000000000017941 */ /* 0x000fea0003800000 */
.L_x_4921:
        /* <DEDUP_REMOVED lines=11> */
.L_x_4923:
        /* <DEDUP_REMOVED lines=11> */
.L_x_4969:
[----:B------:R-:W-:Y:S05]  /*13800*/  BSYNC B1 ;  /* 0x0000000000017941 */ /* 0x000fea0003800000 */
.L_x_4924:
        /* <DEDUP_REMOVED lines=9> */
.L_x_4927:
[----:B------:R-:W-:Y:S05]  /*138a0*/  BSYNC B1 ;  /* 0x0000000000017941 */ /* 0x000fea0003800000 */
.L_x_4926:
        /* <DEDUP_REMOVED lines=9> */
.L_x_4928:
        /* <DEDUP_REMOVED lines=13> */
.L_x_4929:
        /* <DEDUP_REMOVED lines=13> */
.L_x_4930:
        /* <DEDUP_REMOVED lines=13> */
.L_x_4931:
        /* <DEDUP_REMOVED lines=13> */
.L_x_4932:
        /* <DEDUP_REMOVED lines=13> */
.L_x_4933:
        /* <DEDUP_REMOVED lines=13> */
.L_x_4934:
        /* <DEDUP_REMOVED lines=13> */
.L_x_4935:
        /* <DEDUP_REMOVED lines=8> */
.L_x_4917:
[----:B------:R-:W-:Y:S05]  /*13f70*/  BSYNC B0 ;  /* 0x0000000000007941 */ /* 0x000fea0003800000 */
.L_x_4916:
[----:B------:R-:W-:Y:S01]  /*13f80*/  LOP3.LUT R0, R0, 0x1, RZ, 0x3c, !PT ;  /* 0x0000000100007812 */ /* 0x000fe200078e3cff */
[----:B------:R-:W-:Y:S01]  /*13f90*/  IMAD.MOV.U32 R6, RZ, RZ, RZ ;  /* 0x000000ffff067224 */ /* 0x000fe200078e00ff */
[----:B------:R-:W-:-:S07]  /*13fa0*/  MOV R9, RZ ;  /* 0x000000ff00097202 */ /* 0x000fce0000000f00 */
.L_x_4841:
[----:B------:R-:W2:Y:S01]  /*13fb0*/  S2R R3, SR_CgaCtaId ;  /* 0x0000000000037919 */ /* 0x000ea20000008800 */
[----:B------:R-:W-:Y:S02]  /*13fc0*/  MOV R2, 0x400 ;  /* 0x0000040000027802 */ /* 0x000fe40000000f00 */
[----:B------:R-:W-:Y:S02]  /*13fd0*/  SHF.L.U32 R9, R9, 0x1f, RZ ;  /* 0x0000001f09097819 */ /* 0x000fe400000006ff */
[----:B--2---:R-:W-:-:S04]  /*13fe0*/  LEA R2, R3, R2, 0x18 ;  /* 0x0000000203027211 */ /* 0x004fc800078ec0ff */
[----:B------:R-:W2:Y:S02]  /*13ff0*/  SYNCS.PHASECHK.TRANS64.TRYWAIT P0, [R2+URZ+0x28c20], R9 ;  /* 0x028c2009020075a7 */ /* 0x000ea4000800017f */
[----:B--2---:R-:W-:Y:S05]  /*14000*/  @!P0 BRA `(.L_x_4936) ;  /* 0x0000000c00f08947 */ /* 0x004fea0003800000 */
.L_x_4970:
[----:B------:R-:W-:-:S03]  /*14010*/  UMOV UR4, 0xffffffff ;  /* 0xffffffff00047882 */ /* 0x000fc60000000000 */
[----:B------:R-:W-:Y:S05]  /*14020*/  BRA.DIV UR4, `(.L_x_4937) ;  /* 0x0000000e04fc7947 */ /* 0x000fea000b800000 */
[----:B------:R-:W3:Y:S02]  /*14030*/  S2R R3, SR_TID.X ;  /* 0x0000000000037919 */ /* 0x000ee40000002100 */
[----:B---3--:R-:W-:-:S04]  /*14040*/  SHF.R.U32.HI R3, RZ, 0x5, R3 ;  /* 0x00000005ff037819 */ /* 0x008fc80000011603 */
[----:B------:R-:W-:-:S05]  /*14050*/  LOP3.LUT R3, R3, 0x3, RZ, 0xc0, !PT ;  /* 0x0000000303037812 */ /* 0x000fca00078ec0ff */
[----:B------:R3:W4:Y:S02]  /*14060*/  SHFL.IDX PT, R14, R3, RZ, 0x1f ;  /* 0x00001fff030e7589 */ /* 0x00072400000e0000 */
.L_x_4973:
[----:B----4-:R-:W-:-:S13]  /*14070*/  ISETP.NE.AND P0, PT, R14, RZ, PT ;  /* 0x000000ff0e00720c */ /* 0x010fda0003f05270 */
[----:B------:R-:W-:Y:S05]  /*14080*/  @P0 BRA `(.L_x_4740) ;  /* 0x0000000000880947 */ /* 0x000fea0003800000 */
[----:B------:R-:W-:-:S03]  /*14090*/  UMOV UR4, 0xffffffff ;  /* 0xffffffff00047882 */ /* 0x000fc60000000000 */
[----:B------:R-:W-:Y:S05]  /*140a0*/  BRA.DIV UR4, `(.L_x_4938) ;  /* 0x0000001204107947 */ /* 0x000fea000b800000 */
[----:B------:R-:W-:-:S13]  /*140b0*/  ELECT P6, URZ, PT ;  /* 0x00000000003f782f */ /* 0x000fda00038c0000 */
.L_x_4976:
[----:B------:R-:W-:Y:S05]  /*140c0*/  @!P6 BRA `(.L_x_4740) ;  /* 0x000000000078e947 */ /* 0x000fea0003800000 */
[----:B------:R-:W-:-:S06]  /*140d0*/  ULOP3.LUT UR4, UR45, 0x2, URZ, 0xfc, !UPT ;  /* 0x000000022d047892 */ /* 0x000fcc000f8efc3f */
[----:B---3--:R-:W-:-:S05]  /*140e0*/  IMAD.U32 R3, RZ, RZ, UR4 ;  /* 0x00000004ff037e24 */ /* 0x008fca000f8e00ff */
[----:B------:R-:W-:-:S13]  /*140f0*/  ISETP.NE.AND P2, PT, R3, 0x3, PT ;  /* 0x000000030300780c */ /* 0x000fda0003f45270 */
[----:B------:R-:W-:Y:S05]  /*14100*/  @!P2 BRA `(.L_x_4939) ;  /* 0x000000000004a947 */ /* 0x000fea0003800000 */
[----:B------:R-:W-:Y:S01]  /*14110*/  BPT.TRAP 0x1 ;  /* 0x000000040000795c */ /* 0x000fe20000300000 */
.L_x_4939:
        /* <DEDUP_REMOVED lines=8> */
[----:B------:R-:W-:-:S03]  /*141a0*/  LOP3.LUT R0, R0, R5, RZ, 0x3c, !PT ;  /* 0x0000000500007212 */ /* 0x000fc600078e3cff */
[----:B------:R-:W-:Y:S01]  /*141b0*/  IMAD R5, R3, 0x8, R8 ;  /* 0x0000000803057824 */ /* 0x000fe200078e0208 */
[----:B------:R-:W-:Y:S01]  /*141c0*/  SHF.L.U32 R0, R0, 0x1f, RZ ;  /* 0x0000001f00007819 */ /* 0x000fe200000006ff */
[----:B---3--:R-:W-:Y:S06]  /*141d0*/  @!P0 BRA `(.L_x_4940) ;  /* 0x0000000c00e48947 */ /* 0x008fec0003800000 */
.L_x_4977:
[----:B------:R-:W4:Y:S02]  /*141e0*/  SYNCS.PHASECHK.TRANS64.TRYWAIT P0, [R5+URZ], R0 ;  /* 0x00000000050075a7 */ /* 0x000f24000800017f */
[----:B----4-:R-:W-:Y:S05]  /*141f0*/  @!P0 BRA `(.L_x_4941) ;  /* 0x0000000c00f08947 */ /* 0x010fea0003800000 */
.L_x_4978:
[----:B------:R-:W-:Y:S05]  /*14200*/  @!P2 BRA `(.L_x_4942) ;  /* 0x000000000004a947 */ /* 0x000fea0003800000 */
[----:B------:R-:W-:Y:S01]  /*14210*/  BPT.TRAP 0x1 ;  /* 0x000000040000795c */ /* 0x000fe20000300000 */
.L_x_4942:
[----:B--2---:R-:W-:-:S04]  /*14220*/  VIADD R2, R2, 0x28c60 ;  /* 0x00028c6002027836 */ /* 0x004fc80000000000 */
[----:B----4-:R-:W-:-:S04]  /*14230*/  IMAD R5, R6, 0x8, R2 ;  /* 0x0000000806057824 */ /* 0x010fc800078e0202 */
[----:B------:R-:W2:Y:S02]  /*14240*/  SYNCS.PHASECHK.TRANS64.TRYWAIT P0, [R5+URZ], R4 ;  /* 0x00000004050075a7 */ /* 0x000ea4000800017f */
[----:B--2---:R-:W-:Y:S05]  /*14250*/  @!P0 BRA `(.L_x_4943) ;  /* 0x0000000c00ec8947 */ /* 0x004fea0003800000 */
.L_x_4979:
[----:B------:R-:W-:-:S07]  /*14260*/  LEA R3, R3, R2, 0x3 ;  /* 0x0000000203037211 */ /* 0x000fce00078e18ff */
.L_x_4944:
[----:B----4-:R4:W0:Y:S02]  /*14270*/  SYNCS.PHASECHK.TRANS64.TRYWAIT P0, [R3+URZ], R0 ;  /* 0x00000000030075a7 */ /* 0x010824000800017f */
[----:B0-----:R-:W-:Y:S05]  /*14280*/  @!P0 NANOSLEEP.SYNCS 0x989680 ;  /* 0x009896800000895d */ /* 0x001fea0003900000 */
[----:B------:R-:W0:Y:S02]  /*14290*/  @!P0 SYNCS.PHASECHK.TRANS64 P0, [R3+URZ], R0 ;  /* 0x00000000030085a7 */ /* 0x000e24000800007f */
[----:B0-----:R-:W-:Y:S05]  /*142a0*/  @!P0 BRA `(.L_x_4944) ;  /* 0xfffffffc00f08947 */ /* 0x001fea000383ffff */
.L_x_4740:
[----:B------:R-:W-:Y:S05]  /*142b0*/  BSYNC B6 ;  /* 0x0000000000067941 */ /* 0x000fea0003800000 */
.L_x_4737:
[----:B------:R-:W-:Y:S05]  /*142c0*/  EXIT ;  /* 0x000000000000794d */ /* 0x000fea0003800000 */
.L_x_4751:
[----:B0-----:R-:W-:-:S04]  /*142d0*/  IMAD.U32 R5, RZ, RZ, UR5 ;  /* 0x00000005ff057e24 */ /* 0x001fc8000f8e00ff */
[----:B------:R0:W1:Y:S03]  /*142e0*/  SYNCS.PHASECHK.TRANS64.TRYWAIT P1, [R5+URZ+0x28c50], R2 ;  /* 0x028c5002050075a7 */ /* 0x000066000802017f */
[----:B-1----:R-:W-:Y:S05]  /*142f0*/  @!P1 NANOSLEEP.SYNCS 0x989680 ;  /* 0x009896800000995d */ /* 0x002fea0003900000 */
[----:B------:R-:W1:Y:S02]  /*14300*/  @!P1 SYNCS.PHASECHK.TRANS64 P1, [R5+URZ+0x28c50], R2 ;  /* 0x028c5002050095a7 */ /* 0x000e64000802007f */
[----:B-1----:R-:W-:Y:S05]  /*14310*/  @!P1 BRA `(.L_x_4751) ;  /* 0xfffffffc00ec9947 */ /* 0x002fea000383ffff */
[----:B------:R-:W-:Y:S05]  /*14320*/  BRA `(.L_x_4945) ;  /* 0xfffffed400747947 */ /* 0x000fea000383ffff */
.L_x_4756:
[----:B-1----:R-:W-:-:S04]  /*14330*/  IMAD.U32 R5, RZ, RZ, UR7 ;  /* 0x00000007ff057e24 */ /* 0x002fc8000f8e00ff */
[----:B------:R1:W2:Y:S03]  /*14340*/  SYNCS.PHASECHK.TRANS64.TRYWAIT P1, [R5+URZ+0x28c50], R2 ;  /* 0x028c5002050075a7 */ /* 0x0002a6000802017f */
[----:B--2---:R-:W-:Y:S05]  /*14350*/  @!P1 NANOSLEEP.SYNCS 0x989680 ;  /* 0x009896800000995d */ /* 0x004fea0003900000 */
[----:B------:R-:W2:Y:S02]  /*14360*/  @!P1 SYNCS.PHASECHK.TRANS64 P1, [R5+URZ+0x28c50], R2 ;  /* 0x028c5002050095a7 */ /* 0x000ea4000802007f */
[----:B--2---:R-:W-:Y:S05]  /*14370*/  @!P1 BRA `(.L_x_4756) ;  /* 0xfffffffc00ec9947 */ /* 0x004fea000383ffff */
[----:B------:R-:W-:Y:S05]  /*14380*/  BRA `(.L_x_4755) ;  /* 0xfffffee0007c7947 */ /* 0x000fea000383ffff */
.L_x_4766:
[----:B0-----:R-:W-:-:S04]  /*14390*/  IMAD.U32 R9, RZ, RZ, UR37 ;  /* 0x00000025ff097e24 */ /* 0x001fc8000f8e00ff */
[----:B------:R0:W1:Y:S03]  /*143a0*/  SYNCS.PHASECHK.TRANS64.TRYWAIT P0, [R9+URZ+0x28c00], R14 ;  /* 0x028c000e090075a7 */ /* 0x000066000800017f */
[----:B-1----:R-:W-:Y:S05]  /*143b0*/  @!P0 NANOSLEEP.SYNCS 0x989680 ;  /* 0x009896800000895d */ /* 0x002fea0003900000 */
[----:B------:R-:W1:Y:S02]  /*143c0*/  @!P0 SYNCS.PHASECHK.TRANS64 P0, [R9+URZ+0x28c00], R14 ;  /* 0x028c000e090085a7 */ /* 0x000e64000800007f */
[----:B-1----:R-:W-:Y:S05]  /*143d0*/  @!P0 BRA `(.L_x_4766) ;  /* 0xfffffffc00ec8947 */ /* 0x002fea000383ffff */
[----:B------:R-:W-:Y:S05]  /*143e0*/  BRA `(.L_x_4946) ;  /* 0xfffffef800b07947 */ /* 0x000fea000383ffff */
.L_x_4770:
[----:B--2---:R-:W-:-:S04]  /*143f0*/  IMAD.U32 R5, RZ, RZ, UR37 ;  /* 0x00000025ff057e24 */ /* 0x004fc8000f8e00ff */
[----:B------:R2:W3:Y:S03]  /*14400*/  SYNCS.PHASECHK.TRANS64.TRYWAIT P0, [R5+URZ+0x28c30], R14 ;  /* 0x028c300e050075a7 */ /* 0x0004e6000800017f */
[----:B---3--:R-:W-:Y:S05]  /*14410*/  @!P0 NANOSLEEP.SYNCS 0x989680 ;  /* 0x009896800000895d */ /* 0x008fea0003900000 */
[----:B------:R-:W3:Y:S02]  /*14420*/  @!P0 SYNCS.PHASECHK.TRANS64 P0, [R5+URZ+0x28c30], R14 ;  /* 0x028c300e050085a7 */ /* 0x000ee4000800007f */
[----:B---3--:R-:W-:Y:S05]  /*14430*/  @!P0 BRA `(.L_x_4770) ;  /* 0xfffffffc00ec8947 */ /* 0x008fea000383ffff */
[----:B------:R-:W-:Y:S05]  /*14440*/  BRA `(.L_x_4769) ;  /* 0xfffffef800fc7947 */ /* 0x000fea000383ffff */
.L_x_4782:
[----:B--2---:R2:W4:Y:S02]  /*14450*/  SYNCS.PHASECHK.TRANS64.TRYWAIT P0, [R13+URZ+0x28c50], R14 ;  /* 0x028c500e0d0075a7 */ /* 0x004524000800017f */
[----:B----4-:R-:W-:Y:S05]  /*14460*/  @!P0 NANOSLEEP.SYNCS 0x989680 ;  /* 0x009896800000895d */ /* 0x010fea0003900000 */
[----:B------:R-:W4:Y:S02]  /*14470*/  @!P0 SYNCS.PHASECHK.TRANS64 P0, [R13+URZ+0x28c50], R14 ;  /* 0x028c500e0d0085a7 */ /* 0x000f24000800007f */
[----:B----4-:R-:W-:Y:S05]  /*14480*/  @!P0 BRA `(.L_x_4782) ;  /* 0xfffffffc00f08947 */ /* 0x010fea000383ffff */
[----:B------:R-:W-:Y:S05]  /*14490*/  BRA `(.L_x_4781) ;  /* 0xffffff1800647947 */ /* 0x000fea000383ffff */
.L_x_4790:
[----:B01----:R-:W-:-:S04]  /*144a0*/  IMAD.U32 R14, RZ, RZ, UR31 ;  /* 0x0000001fff0e7e24 */ /* 0x003fc8000f8e00ff */
[----:B------:R0:W1:Y:S03]  /*144b0*/  SYNCS.PHASECHK.TRANS64.TRYWAIT P0, [R14+URZ+0x28c30], R13 ;  /* 0x028c300d0e0075a7 */ /* 0x000066000800017f */
[----:B-1----:R-:W-:Y:S05]  /*144c0*/  @!P0 NANOSLEEP.SYNCS 0x989680 ;  /* 0x009896800000895d */ /* 0x002fea0003900000 */
[----:B------:R-:W1:Y:S02]  /*144d0*/  @!P0 SYNCS.PHASECHK.TRANS64 P0, [R14+URZ+0x28c30], R13 ;  /* 0x028c300d0e0085a7 */ /* 0x000e64000800007f */
[----:B-1----:R-:W-:Y:S05]  /*144e0*/  @!P0 BRA `(.L_x_4790) ;  /* 0xfffffffc00ec8947 */ /* 0x002fea000383ffff */
[----:B------:R-:W-:Y:S05]  /*144f0*/  BRA `(.L_x_4789) ;  /* 0xffffff1c00cc7947 */ /* 0x000fea000383ffff */
.L_x_4802:
[----:B-1----:R1:W2:Y:S02]  /*14500*/  SYNCS.PHASECHK.TRANS64.TRYWAIT P0, [R14+URZ+0x28c50], R13 ;  /* 0x028c500d0e0075a7 */ /* 0x0022a4000800017f */
[----:B--2---:R-:W-:Y:S05]  /*14510*/  @!P0 NANOSLEEP.SYNCS 0x989680 ;  /* 0x009896800000895d */ /* 0x004fea0003900000 */
[----:B------:R-:W2:Y:S02]  /*14520*/  @!P0 SYNCS.PHASECHK.TRANS64 P0, [R14+URZ+0x28c50], R13 ;  /* 0x028c500d0e0085a7 */ /* 0x000ea4000800007f */
[----:B--2---:R-:W-:Y:S05]  /*14530*/  @!P0 BRA `(.L_x_4802) ;  /* 0xfffffffc00f08947 */ /* 0x004fea000383ffff */
[----:B------:R-:W-:Y:S05]  /*14540*/  BRA `(.L_x_4801) ;  /* 0xffffff3c00b47947 */ /* 0x000fea000383ffff */
.L_x_4811:
[----:B-1----:R-:W-:-:S04]  /*14550*/  IMAD.U32 R6, RZ, RZ, UR28 ;  /* 0x0000001cff067e24 */ /* 0x002fc8000f8e00ff */
[----:B------:R1:W2:Y:S03]  /*14560*/  SYNCS.PHASECHK.TRANS64.TRYWAIT P1, [R6+URZ+0x28c30], R13 ;  /* 0x028c300d060075a7 */ /* 0x0002a6000802017f */
[----:B--2---:R-:W-:Y:S05]  /*14570*/  @!P1 NANOSLEEP.SYNCS 0x989680 ;  /* 0x009896800000995d */ /* 0x004fea0003900000 */
[----:B------:R-:W2:Y:S02]  /*14580*/  @!P1 SYNCS.PHASECHK.TRANS64 P1, [R6+URZ+0x28c30], R13 ;  /* 0x028c300d060095a7 */ /* 0x000ea4000802007f */
[----:B--2---:R-:W-:Y:S05]  /*14590*/  @!P1 BRA `(.L_x_4811) ;  /* 0xfffffffc00ec9947 */ /* 0x004fea000383ffff */
[----:B------:R-:W-:Y:S05]  /*145a0*/  BRA `(.L_x_4810) ;  /* 0xffffff4400587947 */ /* 0x000fea000383ffff */
.L_x_4815:
[----:B---3--:R3:W4:Y:S02]  /*145b0*/  SYNCS.PHASECHK.TRANS64.TRYWAIT P1, [R184+URZ+0x28c50], R13 ;  /* 0x028c500db80075a7 */ /* 0x008724000802017f */
[----:B----4-:R-:W-:Y:S05]  /*145c0*/  @!P1 NANOSLEEP.SYNCS 0x989680 ;  /* 0x009896800000995d */ /* 0x010fea0003900000 */
[----:B------:R-:W4:Y:S02]  /*145d0*/  @!P1 SYNCS.PHASECHK.TRANS64 P1, [R184+URZ+0x28c50], R13 ;  /* 0x028c500db80095a7 */ /* 0x000f24000802007f */
[----:B----4-:R-:W-:Y:S05]  /*145e0*/  @!P1 BRA `(.L_x_4815) ;  /* 0xfffffffc00f09947 */ /* 0x010fea000383ffff */
[----:B------:R-:W-:Y:S05]  /*145f0*/  BRA `(.L_x_4814) ;  /* 0xffffff5800747947 */ /* 0x000fea000383ffff */
.L_x_4821:
[----:B--2---:R-:W-:-:S04]  /*14600*/  IMAD.U32 R6, RZ, RZ, UR30 ;  /* 0x0000001eff067e24 */ /* 0x004fc8000f8e00ff */
[----:B------:R2:W0:Y:S03]  /*14610*/  SYNCS.PHASECHK.TRANS64.TRYWAIT P0, [R6+URZ+0x28c30], R13 ;  /* 0x028c300d060075a7 */ /* 0x000426000800017f */
[----:B0-----:R-:W-:Y:S05]  /*14620*/  @!P0 NANOSLEEP.SYNCS 0x989680 ;  /* 0x009896800000895d */ /* 0x001fea0003900000 */
[----:B------:R-:W0:Y:S02]  /*14630*/  @!P0 SYNCS.PHASECHK.TRANS64 P0, [R6+URZ+0x28c30], R13 ;  /* 0x028c300d060085a7 */ /* 0x000e24000800007f */
[----:B0-----:R-:W-:Y:S05]  /*14640*/  @!P0 BRA `(.L_x_4821) ;  /* 0xfffffffc00ec8947 */ /* 0x001fea000383ffff */
[----:B------:R-:W-:Y:S05]  /*14650*/  BRA `(.L_x_4820) ;  /* 0xffffff5c00687947 */ /* 0x000fea000383ffff */
.L_x_4833:
[----:B--2---:R2:W3:Y:S02]  /*14660*/  SYNCS.PHASECHK.TRANS64.TRYWAIT P0, [R14+URZ+0x28c50], R13 ;  /* 0x028c500d0e0075a7 */ /* 0x0044e4000800017f */
[----:B---3--:R-:W-:Y:S05]  /*14670*/  @!P0 NANOSLEEP.SYNCS 0x989680 ;  /* 0x009896800000895d */ /* 0x008fea0003900000 */
[----:B------:R-:W3:Y:S02]  /*14680*/  @!P0 SYNCS.PHASECHK.TRANS64 P0, [R14+URZ+0x28c50], R13 ;  /* 0x028c500d0e0085a7 */ /* 0x000ee4000800007f */
[----:B---3--:R-:W-:Y:S05]  /*14690*/  @!P0 BRA `(.L_x_4833) ;  /* 0xfffffffc00f08947 */ /* 0x008fea000383ffff */
[----:B------:R-:W-:Y:S05]  /*146a0*/  BRA `(.L_x_4832) ;  /* 0xffffff7c00347947 */ /* 0x000fea000383ffff */
.L_x_4852:
[----:B------:R-:W-:Y:S01]  /*146b0*/  MOV R13, R19 ;  /* 0x00000013000d7202 */ /* 0x000fe20000000f00 */
[----:B------:R-:W-:Y:S02]  /*146c0*/  IMAD.MOV.U32 R12, RZ, RZ, RZ ;  /* 0x000000ffff0c7224 */ /* 0x000fe400078e00ff */
[----:B------:R-:W-:Y:S02]  /*146d0*/  IMAD.MOV.U32 R11, RZ, RZ, 0x1f ;  /* 0x0000001fff0b7424 */ /* 0x000fe400078e00ff */
[----:B------:R-:W-:-:S07]  /*146e0*/  IMAD.MOV.U32 R15, RZ, RZ, -0x1 ;  /* 0xffffffffff0f7424 */ /* 0x000fce00078e00ff */
[----:B------:R-:W-:Y:S05]  /*146f0*/  WARPSYNC.COLLECTIVE R15, `(.L_x_4947) ;  /* 0x000000000f087348 */ /* 0x000fea0003c00000 */
[----:B------:R0:W1:Y:S02]  /*14700*/  SHFL.IDX P6, R14, R13, R12, R11 ;  /* 0x0000000c0d0e7389 */ /* 0x00006400000c000b */
[----:B01----:R-:W-:Y:S01]  /*14710*/  ENDCOLLECTIVE ;  /* 0x000000000000791b */ /* 0x003fe20003800000 */
.L_x_4947:
[----:B------:R-:W-:Y:S05]  /*14720*/  BRA `(.L_x_4948) ;  /* 0xffffffbc00f87947 */ /* 0x000fea000383ffff */
.L_x_4854:
[----:B------:R-:W-:Y:S01]  /*14730*/  BSSY B0, `(.L_x_4949) ;  /* 0x0000006000007945 */ /* 0x000fe20003800000 */
[----:B------:R-:W-:-:S07]  /*14740*/  IMAD.MOV.U32 R15, RZ, RZ, -0x1 ;  /* 0xffffffffff0f7424 */ /* 0x000fce00078e00ff */
[----:B------:R-:W-:Y:S05]  /*14750*/  WARPSYNC.COLLECTIVE R15, `(.L_x_4950) ;  /* 0x000000000f0c7348 */ /* 0x000fea0003c00000 */
[----:B------:R-:W-:Y:S02]  /*14760*/  ELECT P6, UR62, PT ;  /* 0x00000000003e782f */ /* 0x000fe400038c0000 */
[----:B------:R-:W-:Y:S01]  /*14770*/  MOV R14, UR62 ;  /* 0x0000003e000e7c02 */ /* 0x000fe20008000f00 */
[----:B------:R-:W-:Y:S10]  /*14780*/  ENDCOLLECTIVE ;  /* 0x000000000000791b */ /* 0x000ff40003800000 */
.L_x_4950:
[----:B------:R-:W-:Y:S05]  /*14790*/  BSYNC B0 ;  /* 0x0000000000007941 */ /* 0x000fea0003800000 */
.L_x_4949:
[----:B------:R-:W-:Y:S05]  /*147a0*/  BRA `(.L_x_4951) ;  /* 0xffffffbc00f87947 */ /* 0x000fea000383ffff */
.L_x_4856:
[----:B0-----:R-:W-:-:S04]  /*147b0*/  IMAD.U32 R3, RZ, RZ, UR38 ;  /* 0x00000026ff037e24 */ /* 0x001fc8000f8e00ff */
[----:B------:R0:W1:Y:S03]  /*147c0*/  SYNCS.PHASECHK.TRANS64.TRYWAIT P0, [R3+URZ+0x28c40], R0 ;  /* 0x028c4000030075a7 */ /* 0x000066000800017f */
[----:B-1----:R-:W-:Y:S05]  /*147d0*/  @!P0 NANOSLEEP.SYNCS 0x989680 ;  /* 0x009896800000895d */ /* 0x002fea0003900000 */
[----:B------:R-:W1:Y:S02]  /*147e0*/  @!P0 SYNCS.PHASECHK.TRANS64 P0, [R3+URZ+0x28c40], R0 ;  /* 0x028c4000030085a7 */ /* 0x000e64000800007f */
[----:B-1----:R-:W-:Y:S05]  /*147f0*/  @!P0 BRA `(.L_x_4856) ;  /* 0xfffffffc00ec8947 */ /* 0x002fea000383ffff */
[----:B------:R-:W-:Y:S05]  /*14800*/  BRA `(.L_x_4952) ;  /* 0xffffffc000587947 */ /* 0x000fea000383ffff */
.L_x_4859:
[----:B------:R-:W-:Y:S01]  /*14810*/  IMAD.MOV.U32 R13, RZ, RZ, R7 ;  /* 0x000000ffff0d7224 */ /* 0x000fe200078e0007 */
[----:B------:R-:W-:Y:S01]  /*14820*/  MOV R11, 0x181f ;  /* 0x0000181f000b7802 */ /* 0x000fe20000000f00 */
[----:B------:R-:W-:Y:S02]  /*14830*/  IMAD.MOV.U32 R12, RZ, RZ, RZ ;  /* 0x000000ffff0c7224 */ /* 0x000fe400078e00ff */
[----:B------:R-:W-:Y:S02]  /*14840*/  IMAD.MOV.U32 R15, RZ, RZ, -0x1 ;  /* 0xffffffffff0f7424 */ /* 0x000fe400078e00ff */
[----:B------:R-:W-:-:S07]  /*14850*/  VIADD R4, R4, UR40 ;  /* 0x0000002804047c36 */ /* 0x000fce0008000000 */
[----:B------:R-:W-:Y:S05]  /*14860*/  WARPSYNC.COLLECTIVE R15, `(.L_x_4953) ;  /* 0x000000000f087348 */ /* 0x000fea0003c00000 */
[----:B------:R0:W1:Y:S02]  /*14870*/  SHFL.IDX P6, R14, R13, R12, R11 ;  /* 0x0000000c0d0e7389 */ /* 0x00006400000c000b */
[----:B01----:R-:W-:Y:S01]  /*14880*/  ENDCOLLECTIVE ;  /* 0x000000000000791b */ /* 0x003fe20003800000 */
.L_x_4953:
[----:B------:R-:W-:Y:S02]  /*14890*/  IMAD.MOV.U32 R13, RZ, RZ, R0 ;  /* 0x000000ffff0d7224 */ /* 0x000fe400078e0000 */
[----:B------:R-:W-:-:S07]  /*148a0*/  IMAD.MOV.U32 R2, RZ, RZ, R14 ;  /* 0x000000ffff027224 */ /* 0x000fce00078e000e */
[----:B------:R-:W-:Y:S05]  /*148b0*/  WARPSYNC.COLLECTIVE R15, `(.L_x_4954) ;  /* 0x000000000f087348 */ /* 0x000fea0003c00000 */
[----:B------:R0:W1:Y:S02]  /*148c0*/  SHFL.IDX P6, R14, R13, R12, R11 ;  /* 0x0000000c0d0e7389 */ /* 0x00006400000c000b */
[----:B01----:R-:W-:Y:S01]  /*148d0*/  ENDCOLLECTIVE ;  /* 0x000000000000791b */ /* 0x003fe20003800000 */
.L_x_4954:
[----:B------:R-:W-:Y:S02]  /*148e0*/  ULDC UR4, c[0x0][0x288] ;  /* 0x0000a20000047ab9 */ /* 0x000fe40000000800 */
[----:B------:R-:W-:-:S05]  /*148f0*/  IMAD R6, R6, UR4, RZ ;  /* 0x0000000406067c24 */ /* 0x000fca000f8e02ff */
[C---:B------:R-:W-:Y:S01]  /*14900*/  ISETP.GE.AND P1, PT, R4.reuse, R6, PT ;  /* 0x000000060400720c */ /* 0x040fe20003f26270 */
[----:B------:R-:W-:Y:S01]  /*14910*/  VIADD R11, R4, 0x10 ;  /* 0x00000010040b7836 */ /* 0x000fe20000000000 */
[----:B------:R-:W-:Y:S01]  /*14920*/  MOV R13, R7 ;  /* 0x00000007000d7202 */ /* 0x000fe20000000f00 */
        /* <DEDUP_REMOVED lines=8> */
[----:B------:R0:W-:Y:S01]  /*149b0*/  @!P1 LDGSTS.E.BYPASS.LTC128B.128 [R9+0x20400], desc[UR48][R2.64], !P0 ;  /* 0x2040000002099fae */ /* 0x0001e2000c101d70 */
[----:B------:R-:W-:Y:S01]  /*149c0*/  ISETP.GE.AND P1, PT, R11, R6, PT ;  /* 0x000000060b00720c */ /* 0x000fe20003f26270 */
[----:B------:R-:W-:-:S12]  /*149d0*/  IMAD.MOV.U32 R11, RZ, RZ, 0x181f ;  /* 0x0000181fff0b7424 */ /* 0x000fd800078e00ff */
[----:B0-----:R-:W-:Y:S05]  /*149e0*/  WARPSYNC.COLLECTIVE R15, `(.L_x_4955) ;  /* 0x000000000f087348 */ /* 0x001fea0003c00000 */
[----:B------:R1:W2:Y:S02]  /*149f0*/  SHFL.IDX P6, R14, R13, R12, R11 ;  /* 0x0000000c0d0e7389 */ /* 0x0002a400000c000b */
[----:B012---:R-:W-:Y:S01]  /*14a00*/  ENDCOLLECTIVE ;  /* 0x000000000000791b */ /* 0x007fe20003800000 */
.L_x_4955:
[----:B------:R-:W-:Y:S01]  /*14a10*/  VIADD R9, R4, 0x20 ;  /* 0x0000002004097836 */ /* 0x000fe20000000000 */
[----:B------:R-:W-:Y:S01]  /*14a20*/  @!P1 LEA R21, R5, UR38, 0x1 ;  /* 0x0000002605159c11 */ /* 0x000fe2000f8e08ff */
[----:B------:R-:W-:Y:S02]  /*14a30*/  IMAD.MOV.U32 R13, RZ, RZ, R0 ;  /* 0x000000ffff0d7224 */ /* 0x000fe400078e0000 */
[----:B------:R-:W-:-:S07]  /*14a40*/  IMAD.MOV.U32 R2, RZ, RZ, R14 ;  /* 0x000000ffff027224 */ /* 0x000fce00078e000e */
[----:B------:R-:W-:Y:S05]  /*14a50*/  WARPSYNC.COLLECTIVE R15, `(.L_x_4956) ;  /* 0x000000000f087348 */ /* 0x000fea0003c00000 */
[----:B------:R0:W1:Y:S02]  /*14a60*/  SHFL.IDX P6, R14, R13, R12, R11 ;  /* 0x0000000c0d0e7389 */ /* 0x00006400000c000b */
[----:B01----:R-:W-:Y:S01]  /*14a70*/  ENDCOLLECTIVE ;  /* 0x000000000000791b */ /* 0x003fe20003800000 */
.L_x_4956:
[----:B------:R-:W-:Y:S01]  /*14a80*/  MOV R13, R7 ;  /* 0x00000007000d7202 */ /* 0x000fe20000000f00 */
[----:B------:R-:W-:Y:S01]  /*14a90*/  IMAD.MOV.U32 R12, RZ, RZ, 0x2 ;  /* 0x00000002ff0c7424 */ /* 0x000fe200078e00ff */
[----:B------:R-:W-:-:S05]  /*14aa0*/  @!P1 LEA R14, P2, R8, R14, 0x1 ;  /* 0x0000000e080e9211 */ /* 0x000fca00078408ff */
[----:B------:R-:W-:Y:S02]  /*14ab0*/  @!P1 IMAD.X R3, RZ, RZ, R2, P2 ;  /* 0x000000ffff039224 */ /* 0x000fe400010e0602 */
[----:B------:R-:W-:-:S07]  /*14ac0*/  @!P1 IMAD.MOV.U32 R2, RZ, RZ, R14 ;  /* 0x000000ffff029224 */ /* 0x000fce00078e000e */
[----:B------:R-:W-:Y:S05]  /*14ad0*/  WARPSYNC.COLLECTIVE R15, `(.L_x_4957) ;  /* 0x000000000f087348 */ /* 0x000fea0003c00000 */
[----:B------:R0:W1:Y:S02]  /*14ae0*/  SHFL.IDX P6, R14, R13, R12, R11 ;  /* 0x0000000c0d0e7389 */ /* 0x00006400000c000b */
[----:B01----:R-:W-:Y:S01]  /*14af0*/  ENDCOLLECTIVE ;  /* 0x000000000000791b */ /* 0x003fe20003800000 */
.L_x_4957:
[----:B------:R-:W-:Y:S01]  /*14b00*/  @!PT LDS RZ, [RZ] ;  /* 0x00000000fffff984 */ /* 0x000fe20000000800 */
[----:B------:R-:W-:Y:S01]  /*14b10*/  @!PT LDS RZ, [RZ] ;  /* 0x00000000fffff984 */ /* 0x000fe20000000800 */
[----:B------:R-:W-:Y:S01]  /*14b20*/  @!PT LDS RZ, [RZ] ;  /* 0x00000000fffff984 */ /* 0x000fe20000000800 */
[----:B------:R0:W-:Y:S01]  /*14b30*/  @!P1 LDGSTS.E.BYPASS.LTC128B.128 [R21+0x20c00], desc[UR48][R2.64], !P0 ;  /* 0x20c0000002159fae */ /* 0x0001e2000c101d70 */
[----:B------:R-:W-:Y:S01]  /*14b40*/  ISETP.GE.AND P1, PT, R9, R6, PT ;  /* 0x000000060900720c */ /* 0x000fe20003f26270 */
[----:B------:R-:W-:-:S12]  /*14b50*/  IMAD.MOV.U32 R13, RZ, RZ, R0 ;  /* 0x000000ffff0d7224 */ /* 0x000fd800078e0000 */
[----:B------:R-:W-:Y:S01]  /*14b60*/  @!P1 LEA R9, R5, UR38, 0x1 ;  /* 0x0000002605099c11 */ /* 0x000fe2000f8e08ff */
[----:B0-----:R-:W-:-:S07]  /*14b70*/  IMAD.MOV.U32 R2, RZ, RZ, R14 ;  /* 0x000000ffff027224 */ /* 0x001fce00078e000e */
[----:B------:R-:W-:Y:S05]  /*14b80*/  WARPSYNC.COLLECTIVE R15, `(.L_x_4958) ;  /* 0x000000000f087348 */ /* 0x000fea0003c00000 */
[----:B------:R0:W1:Y:S02]  /*14b90*/  SHFL.IDX P6, R14, R13, R12, R11 ;  /* 0x0000000c0d0e7389 */ /* 0x00006400000c000b */
[----:B01----:R-:W-:Y:S01]  /*14ba0*/  ENDCOLLECTIVE ;  /* 0x000000000000791b */ /* 0x003fe20003800000 */
.L_x_4958:
[----:B------:R-:W-:Y:S02]  /*14bb0*/  IMAD.MOV.U32 R13, RZ, RZ, R7 ;  /* 0x000000ffff0d7224 */ /* 0x000fe400078e0007 */
[----:B------:R-:W-:Y:S01]  /*14bc0*/  IMAD.MOV.U32 R12, RZ, RZ, 0x3 ;  /* 0x00000003ff0c7424 */ /* 0x000fe200078e00ff */
[----:B------:R-:W-:-:S05]  /*14bd0*/  @!P1 LEA R14, P2, R8, R14, 0x1 ;  /* 0x0000000e080e9211 */ /* 0x000fca00078408ff */
[----:B------:R-:W-:Y:S02]  /*14be0*/  @!P1 IMAD.X R3, RZ, RZ, R2, P2 ;  /* 0x000000ffff039224 */ /* 0x000fe400010e0602 */
[----:B------:R-:W-:-:S07]  /*14bf0*/  @!P1 IMAD.MOV.U32 R2, RZ, RZ, R14 ;  /* 0x000000ffff029224 */ /* 0x000fce00078e000e */
[----:B------:R-:W-:Y:S05]  /*14c00*/  WARPSYNC.COLLECTIVE R15, `(.L_x_4959) ;  /* 0x000000000f087348 */ /* 0x000fea0003c00000 */
[----:B------:R0:W1:Y:S02]  /*14c10*/  SHFL.IDX P6, R14, R13, R12, R11 ;  /* 0x0000000c0d0e7389 */ /* 0x00006400000c000b */
[----:B01----:R-:W-:Y:S01]  /*14c20*/  ENDCOLLECTIVE ;  /* 0x000000000000791b */ /* 0x003fe20003800000 */
.L_x_4959:
[----:B------:R-:W-:Y:S01]  /*14c30*/  @!PT LDS RZ, [RZ] ;  /* 0x00000000fffff984 */ /* 0x000fe20000000800 */
[----:B------:R-:W-:Y:S01]  /*14c40*/  @!PT LDS RZ, [RZ] ;  /* 0x00000000fffff984 */ /* 0x000fe20000000800 */
[----:B------:R-:W-:Y:S01]  /*14c50*/  @!PT LDS RZ, [RZ] ;  /* 0x00000000fffff984 */ /* 0x000fe20000000800 */
[----:B------:R0:W-:Y:S01]  /*14c60*/  @!P1 LDGSTS.E.BYPASS.LTC128B.128 [R9+0x21400], desc[UR48][R2.64], !P0 ;  /* 0x2140000002099fae */ /* 0x0001e2000c101d70 */
[----:B------:R-:W-:Y:S01]  /*14c70*/  IMAD.MOV.U32 R13, RZ, RZ, R0 ;  /* 0x000000ffff0d7224 */ /* 0x000fe200078e0000 */
[----:B------:R-:W-:-:S07]  /*14c80*/  MOV R7, R14 ;  /* 0x0000000e00077202 */ /* 0x000fce0000000f00 */
[----:B0-----:R-:W-:Y:S05]  /*14c90*/  WARPSYNC.COLLECTIVE R15, `(.L_x_4960) ;  /* 0x000000000f087348 */ /* 0x001fea0003c00000 */
[----:B------:R1:W2:Y:S02]  /*14ca0*/  SHFL.IDX P6, R14, R13, R12, R11 ;  /* 0x0000000c0d0e7389 */ /* 0x0002a400000c000b */
[----:B012---:R-:W-:Y:S01]  /*14cb0*/  ENDCOLLECTIVE ;  /* 0x000000000000791b */ /* 0x007fe20003800000 */
.L_x_4960:
[----:B------:R-:W-:Y:S05]  /*14cc0*/  BRA `(.L_x_4961) ;  /* 0xffffffc400307947 */ /* 0x000fea000383ffff */
.L_x_4860:
[----:B0-----:R-:W-:-:S04]  /*14cd0*/  IMAD.U32 R3, RZ, RZ, UR38 ;  /* 0x00000026ff037e24 */ /* 0x001fc8000f8e00ff */
[----:B------:R0:W1:Y:S03]  /*14ce0*/  SYNCS.PHASECHK.TRANS64.TRYWAIT P0, [R3+URZ+0x28c20], R4 ;  /* 0x028c2004030075a7 */ /* 0x000066000800017f */
[----:B-1----:R-:W-:Y:S05]  /*14cf0*/  @!P0 NANOSLEEP.SYNCS 0x989680 ;  /* 0x009896800000895d */ /* 0x002fea0003900000 */
[----:B------:R-:W1:Y:S02]  /*14d00*/  @!P0 SYNCS.PHASECHK.TRANS64 P0, [R3+URZ+0x28c20], R4 ;  /* 0x028c2004030085a7 */ /* 0x000e64000800007f */
[----:B-1----:R-:W-:Y:S05]  /*14d10*/  @!P0 BRA `(.L_x_4860) ;  /* 0xfffffffc00ec8947 */ /* 0x002fea000383ffff */
[----:B------:R-:W-:Y:S05]  /*14d20*/  BRA `(.L_x_4962) ;  /* 0xffffffc400607947 */ /* 0x000fea000383ffff */
.L_x_4863:
[----:B0-----:R-:W-:-:S04]  /*14d30*/  IMAD.U32 R3, RZ, RZ, UR38 ;  /* 0x00000026ff037e24 */ /* 0x001fc8000f8e00ff */
[----:B------:R0:W1:Y:S03]  /*14d40*/  SYNCS.PHASECHK.TRANS64.TRYWAIT P0, [R3+URZ+0x28c60], R4 ;  /* 0x028c6004030075a7 */ /* 0x000066000800017f */
[----:B-1----:R-:W-:Y:S05]  /*14d50*/  @!P0 NANOSLEEP.SYNCS 0x989680 ;  /* 0x009896800000895d */ /* 0x002fea0003900000 */
[----:B------:R-:W1:Y:S02]  /*14d60*/  @!P0 SYNCS.PHASECHK.TRANS64 P0, [R3+URZ+0x28c60], R4 ;  /* 0x028c6004030085a7 */ /* 0x000e64000800007f */
[----:B-1----:R-:W-:Y:S05]  /*14d70*/  @!P0 BRA `(.L_x_4863) ;  /* 0xfffffffc00ec8947 */ /* 0x002fea000383ffff */
[----:B------:R-:W-:Y:S05]  /*14d80*/  BRA `(.L_x_4963) ;  /* 0xffffffc4006c7947 */ /* 0x000fea000383ffff */
.L_x_4879:
[----:B-1----:R-:W-:-:S04]  /*14d90*/  IMAD.U32 R3, RZ, RZ, UR38 ;  /* 0x00000026ff037e24 */ /* 0x002fc8000f8e00ff */
[----:B------:R1:W2:Y:S03]  /*14da0*/  SYNCS.PHASECHK.TRANS64.TRYWAIT P0, [R3+URZ+0x28c48], R2 ;  /* 0x028c4802030075a7 */ /* 0x0002a6000800017f */
[----:B--2---:R-:W-:Y:S05]  /*14db0*/  @!P0 NANOSLEEP.SYNCS 0x989680 ;  /* 0x009896800000895d */ /* 0x004fea0003900000 */
[----:B------:R-:W2:Y:S02]  /*14dc0*/  @!P0 SYNCS.PHASECHK.TRANS64 P0, [R3+URZ+0x28c48], R2 ;  /* 0x028c4802030085a7 */ /* 0x000ea4000800007f */
[----:B--2---:R-:W-:Y:S05]  /*14dd0*/  @!P0 BRA `(.L_x_4879) ;  /* 0xfffffffc00ec8947 */ /* 0x004fea000383ffff */
[----:B------:R-:W-:Y:S05]  /*14de0*/  BRA `(.L_x_4964) ;  /* 0xffffffd000387947 */ /* 0x000fea000383ffff */
.L_x_4884:
[----:B01----:R-:W-:-:S04]  /*14df0*/  IMAD.U32 R3, RZ, RZ, UR38 ;  /* 0x00000026ff037e24 */ /* 0x003fc8000f8e00ff */
[----:B------:R0:W1:Y:S03]  /*14e00*/  SYNCS.PHASECHK.TRANS64.TRYWAIT P0, [R3+URZ+0x28c68], R2 ;  /* 0x028c6802030075a7 */ /* 0x000066000800017f */
[----:B-1----:R-:W-:Y:S05]  /*14e10*/  @!P0 NANOSLEEP.SYNCS 0x989680 ;  /* 0x009896800000895d */ /* 0x002fea0003900000 */
[----:B------:R-:W1:Y:S02]  /*14e20*/  @!P0 SYNCS.PHASECHK.TRANS64 P0, [R3+URZ+0x28c68], R2 ;  /* 0x028c6802030085a7 */ /* 0x000e64000800007f */
[----:B-1----:R-:W-:Y:S05]  /*14e30*/  @!P0 BRA `(.L_x_4884) ;  /* 0xfffffffc00ec8947 */ /* 0x002fea000383ffff */
[----:B------:R-:W-:Y:S05]  /*14e40*/  BRA `(.L_x_4965) ;  /* 0xffffffd000987947 */ /* 0x000fea000383ffff */
.L_x_4899:
[----:B-1----:R-:W-:-:S04]  /*14e50*/  IMAD.U32 R3, RZ, RZ, UR38 ;  /* 0x00000026ff037e24 */ /* 0x002fc8000f8e00ff */
[----:B------:R1:W2:Y:S03]  /*14e60*/  SYNCS.PHASECHK.TRANS64.TRYWAIT P0, [R3+URZ+0x28c40], R2 ;  /* 0x028c4002030075a7 */ /* 0x0002a6000800017f */
[----:B--2---:R-:W-:Y:S05]  /*14e70*/  @!P0 NANOSLEEP.SYNCS 0x989680 ;  /* 0x009896800000895d */ /* 0x004fea0003900000 */
[----:B------:R-:W2:Y:S02]  /*14e80*/  @!P0 SYNCS.PHASECHK.TRANS64 P0, [R3+URZ+0x28c40], R2 ;  /* 0x028c4002030085a7 */ /* 0x000ea4000800007f */
[----:B--2---:R-:W-:Y:S05]  /*14e90*/  @!P0 BRA `(.L_x_4899) ;  /* 0xfffffffc00ec8947 */ /* 0x004fea000383ffff */
[----:B------:R-:W-:Y:S05]  /*14ea0*/  BRA `(.L_x_4966) ;  /* 0xffffffd800e87947 */ /* 0x000fea000383ffff */
.L_x_4904:
[----:B01----:R-:W-:-:S04]  /*14eb0*/  IMAD.U32 R3, RZ, RZ, UR38 ;  /* 0x00000026ff037e24 */ /* 0x003fc8000f8e00ff */
[----:B------:R0:W1:Y:S03]  /*14ec0*/  SYNCS.PHASECHK.TRANS64.TRYWAIT P0, [R3+URZ+0x28c60], R2 ;  /* 0x028c6002030075a7 */ /* 0x000066000800017f */
[----:B-1----:R-:W-:Y:S05]  /*14ed0*/  @!P0 NANOSLEEP.SYNCS 0x989680 ;  /* 0x009896800000895d */ /* 0x002fea0003900000 */
[----:B------:R-:W1:Y:S02]  /*14ee0*/  @!P0 SYNCS.PHASECHK.TRANS64 P0, [R3+URZ+0x28c60], R2 ;  /* 0x028c6002030085a7 */ /* 0x000e64000800007f */
[----:B-1----:R-:W-:Y:S05]  /*14ef0*/  @!P0 BRA `(.L_x_4904) ;  /* 0xfffffffc00ec8947 */ /* 0x002fea000383ffff */
[----:B------:R-:W-:Y:S05]  /*14f00*/  BRA `(.L_x_4967) ;  /* 0xffffffdc004c7947 */ /* 0x000fea000383ffff */
.L_x_4920:
[----:B--2---:R-:W-:-:S04]  /*14f10*/  MOV R3, UR38 ;  /* 0x0000002600037c02 */ /* 0x004fc80008000f00 */
[----:B------:R2:W3:Y:S03]  /*14f20*/  SYNCS.PHASECHK.TRANS64.TRYWAIT P0, [R3+URZ+0x28c48], R2 ;  /* 0x028c4802030075a7 */ /* 0x0004e6000800017f */
[----:B---3--:R-:W-:Y:S05]  /*14f30*/  @!P0 NANOSLEEP.SYNCS 0x989680 ;  /* 0x009896800000895d */ /* 0x008fea0003900000 */
[----:B------:R-:W3:Y:S02]  /*14f40*/  @!P0 SYNCS.PHASECHK.TRANS64 P0, [R3+URZ+0x28c48], R2 ;  /* 0x028c4802030085a7 */ /* 0x000ee4000800007f */
[----:B---3--:R-:W-:Y:S05]  /*14f50*/  @!P0 BRA `(.L_x_4920) ;  /* 0xfffffffc00ec8947 */ /* 0x008fea000383ffff */
[----:B------:R-:W-:Y:S05]  /*14f60*/  BRA `(.L_x_4968) ;  /* 0xffffffe400a87947 */ /* 0x000fea000383ffff */
.L_x_4925:
[----:B--2---:R-:W-:-:S04]  /*14f70*/  IMAD.U32 R3, RZ, RZ, UR38 ;  /* 0x00000026ff037e24 */ /* 0x004fc8000f8e00ff */
[----:B------:R2:W3:Y:S03]  /*14f80*/  SYNCS.PHASECHK.TRANS64.TRYWAIT P0, [R3+URZ+0x28c68], R2 ;  /* 0x028c6802030075a7 */ /* 0x0004e6000800017f */
[----:B---3--:R-:W-:Y:S05]  /*14f90*/  @!P0 NANOSLEEP.SYNCS 0x989680 ;  /* 0x009896800000895d */ /* 0x008fea0003900000 */
[----:B------:R-:W3:Y:S02]  /*14fa0*/  @!P0 SYNCS.PHASECHK.TRANS64 P0, [R3+URZ+0x28c68], R2 ;  /* 0x028c6802030085a7 */ /* 0x000ee4000800007f */
[----:B---3--:R-:W-:Y:S05]  /*14fb0*/  @!P0 BRA `(.L_x_4925) ;  /* 0xfffffffc00ec8947 */ /* 0x008fea000383ffff */
[----:B------:R-:W-:Y:S05]  /*14fc0*/  BRA `(.L_x_4969) ;  /* 0xffffffe8000c7947 */ /* 0x000fea000383ffff */
.L_x_4936:
[----:B--2---:R2:W3:Y:S02]  /*14fd0*/  SYNCS.PHASECHK.TRANS64.TRYWAIT P0, [R2+URZ+0x28c20], R9 ;  /* 0x028c2009020075a7 */ /* 0x0044e4000800017f */
[----:B---3--:R-:W-:Y:S05]  /*14fe0*/  @!P0 NANOSLEEP.SYNCS 0x989680 ;  /* 0x009896800000895d */ /* 0x008fea0003900000 */
[----:B------:R-:W3:Y:S02]  /*14ff0*/  @!P0 SYNCS.PHASECHK.TRANS64 P0, [R2+URZ+0x28c20], R9 ;  /* 0x028c2009020085a7 */ /* 0x000ee4000800007f */
[----:B---3--:R-:W-:Y:S05]  /*15000*/  @!P0 BRA `(.L_x_4936) ;  /* 0xfffffffc00f08947 */ /* 0x008fea000383ffff */
[----:B------:R-:W-:Y:S05]  /*15010*/  BRA `(.L_x_4970) ;  /* 0xffffffec00fc7947 */ /* 0x000fea000383ffff */
.L_x_4937:
[----:B------:R-:W3:Y:S01]  /*15020*/  S2R R3, SR_TID.X ;  /* 0x0000000000037919 */ /* 0x000ee20000002100 */
[----:B------:R-:W-:Y:S01]  /*15030*/  BSSY B0, `(.L_x_4971) ;  /* 0x000000a000007945 */ /* 0x000fe20003800000 */
[----:B0-----:R-:W-:Y:S02]  /*15040*/  IMAD.MOV.U32 R12, RZ, RZ, RZ ;  /* 0x000000ffff0c7224 */ /* 0x001fe400078e00ff */
[----:B------:R-:W-:Y:S02]  /*15050*/  IMAD.MOV.U32 R11, RZ, RZ, 0x1f ;  /* 0x0000001fff0b7424 */ /* 0x000fe400078e00ff */
[----:B------:R-:W-:Y:S01]  /*15060*/  IMAD.MOV.U32 R15, RZ, RZ, -0x1 ;  /* 0xffffffffff0f7424 */ /* 0x000fe200078e00ff */
[----:B---3--:R-:W-:-:S04]  /*15070*/  SHF.R.U32.HI R3, RZ, 0x5, R3 ;  /* 0x00000005ff037819 */ /* 0x008fc80000011603 */
[----:B------:R-:W-:-:S05]  /*15080*/  LOP3.LUT R3, R3, 0x3, RZ, 0xc0, !PT ;  /* 0x0000000303037812 */ /* 0x000fca00078ec0ff */
[----:B------:R-:W-:-:S07]  /*15090*/  IMAD.MOV.U32 R13, RZ, RZ, R3 ;  /* 0x000000ffff0d7224 */ /* 0x000fce00078e0003 */
[----:B-12---:R-:W-:Y:S05]  /*150a0*/  WARPSYNC.COLLECTIVE R15, `(.L_x_4972) ;  /* 0x000000000f087348 */ /* 0x006fea0003c00000 */
[----:B------:R0:W3:Y:S02]  /*150b0*/  SHFL.IDX P6, R14, R13, R12, R11 ;  /* 0x0000000c0d0e7389 */ /* 0x0000e400000c000b */
[----:B0123--:R-:W-:Y:S01]  /*150c0*/  ENDCOLLECTIVE ;  /* 0x000000000000791b */ /* 0x00ffe20003800000 */
.L_x_4972:
[----:B------:R-:W-:Y:S05]  /*150d0*/  BSYNC B0 ;  /* 0x0000000000007941 */ /* 0x000fea0003800000 */
.L_x_4971:
[----:B------:R-:W-:Y:S05]  /*150e0*/  BRA `(.L_x_4973) ;  /* 0xffffffec00e07947 */ /* 0x000fea000383ffff */
.L_x_4938:
[----:B------:R-:W-:Y:S01]  /*150f0*/  BSSY B0, `(.L_x_4974) ;  /* 0x0000006000007945 */ /* 0x000fe20003800000 */
[----:B------:R-:W-:-:S07]  /*15100*/  IMAD.MOV.U32 R15, RZ, RZ, -0x1 ;  /* 0xffffffffff0f7424 */ /* 0x000fce00078e00ff */
[----:B0123--:R-:W-:Y:S05]  /*15110*/  WARPSYNC.COLLECTIVE R15, `(.L_x_4975) ;  /* 0x000000000f0c7348 */ /* 0x00ffea0003c00000 */
[----:B------:R-:W-:Y:S02]  /*15120*/  ELECT P6, UR62, PT ;  /* 0x00000000003e782f */ /* 0x000fe400038c0000 */
[----:B------:R-:W-:Y:S01]  /*15130*/  MOV R14, UR62 ;  /* 0x0000003e000e7c02 */ /* 0x000fe20008000f00 */
[----:B0123--:R-:W-:Y:S10]  /*15140*/  ENDCOLLECTIVE ;  /* 0x000000000000791b */ /* 0x00fff40003800000 */
.L_x_4975:
[----:B------:R-:W-:Y:S05]  /*15150*/  BSYNC B0 ;  /* 0x0000000000007941 */ /* 0x000fea0003800000 */
.L_x_4974:
[----:B------:R-:W-:Y:S05]  /*15160*/  BRA `(.L_x_4976) ;  /* 0xffffffec00d47947 */ /* 0x000fea000383ffff */
.L_x_4940:
[----:B---3--:R3:W4:Y:S02]  /*15170*/  SYNCS.PHASECHK.TRANS64.TRYWAIT P0, [R7+URZ], R4 ;  /* 0x00000004070075a7 */ /* 0x008724000800017f */
[----:B----4-:R-:W-:Y:S05]  /*15180*/  @!P0 NANOSLEEP.SYNCS 0x989680 ;  /* 0x009896800000895d */ /* 0x010fea0003900000 */
[----:B------:R-:W4:Y:S02]  /*15190*/  @!P0 SYNCS.PHASECHK.TRANS64 P0, [R7+URZ], R4 ;  /* 0x00000004070085a7 */ /* 0x000f24000800007f */
[----:B----4-:R-:W-:Y:S05]  /*151a0*/  @!P0 BRA `(.L_x_4940) ;  /* 0xfffffffc00f08947 */ /* 0x010fea000383ffff */
[----:B------:R-:W-:Y:S05]  /*151b0*/  BRA `(.L_x_4977) ;  /* 0xfffffff000087947 */ /* 0x000fea000383ffff */
.L_x_4941:
[----:B----4-:R4:W0:Y:S02]  /*151c0*/  SYNCS.PHASECHK.TRANS64.TRYWAIT P0, [R5+URZ], R0 ;  /* 0x00000000050075a7 */ /* 0x010824000800017f */
[----:B0-----:R-:W-:Y:S05]  /*151d0*/  @!P0 NANOSLEEP.SYNCS 0x989680 ;  /* 0x009896800000895d */ /* 0x001fea0003900000 */
[----:B------:R-:W0:Y:S02]  /*151e0*/  @!P0 SYNCS.PHASECHK.TRANS64 P0, [R5+URZ], R0 ;  /* 0x00000000050085a7 */ /* 0x000e24000800007f */
[----:B0-----:R-:W-:Y:S05]  /*151f0*/  @!P0 BRA `(.L_x_4941) ;  /* 0xfffffffc00f08947 */ /* 0x001fea000383ffff */
[----:B------:R-:W-:Y:S05]  /*15200*/  BRA `(.L_x_4978) ;  /* 0xffffffec00fc7947 */ /* 0x000fea000383ffff */
.L_x_4943:
[----:B--2---:R2:W4:Y:S02]  /*15210*/  SYNCS.PHASECHK.TRANS64.TRYWAIT P0, [R5+URZ], R4 ;  /* 0x00000004050075a7 */ /* 0x004524000800017f */
[----:B----4-:R-:W-:Y:S05]  /*15220*/  @!P0 NANOSLEEP.SYNCS 0x989680 ;  /* 0x009896800000895d */ /* 0x010fea0003900000 */
[----:B------:R-:W4:Y:S02]  /*15230*/  @!P0 SYNCS.PHASECHK.TRANS64 P0, [R5+URZ], R4 ;  /* 0x00000004050085a7 */ /* 0x000f24000800007f */
[----:B----4-:R-:W-:Y:S05]  /*15240*/  @!P0 BRA `(.L_x_4943) ;  /* 0xfffffffc00f08947 */ /* 0x010fea000383ffff */
[----:B------:R-:W-:Y:S05]  /*15250*/  BRA `(.L_x_4979) ;  /* 0xfffffff000007947 */ /* 0x000fea000383ffff */
.L_x_4980:
        /* <DEDUP_REMOVED lines=10> */
.L_x_15002:


//--------------------- .text._ZN7cutlass13device_kernelIN5flash11enable_sm90INS1_16FlashAttnFwdSm90INS1_25CollectiveMainloopFwdSm90ILi2EN4cute5tupleIJNS5_1CILi1EEES8_S8_EEENS6_IJNS7_ILi64EEESA_SA_EEELi512ENS_10bfloat16_tEfNS_4arch4Sm90ELb0ELb1ELb0ELb0ELb0ELb0ELb1ELb0ELb0ELb1ELb1ELb0EEENS1_21CollectiveEpilogueFwdINS6_IJSA_NS7_ILi512EEESA_EEES9_SC_SE_Li256ELb0ELb1ELb1ELb0EEENS1_19SingleTileSchedulerILb0ELb1ELb1ELi64EEEEEEEEEvNT_6ParamsE --------------------------
	.section	.text._ZN7cutlass13device_kernelIN5flash11enable_sm90INS1_16FlashAttnFwdSm90INS1_25CollectiveMainloopFwdSm90ILi2EN4cute5tupleIJNS5_1CILi1EEES8_S8_EEENS6_IJNS7_ILi64EEESA_SA_EEELi512ENS_10bfloat16_tEfNS_4arch4Sm90ELb0ELb1ELb0ELb0ELb0ELb0ELb1ELb0ELb0ELb1ELb1ELb0EEENS1_21CollectiveEpilogueFwdINS6_IJSA_NS7_ILi512EEESA_EEES9_SC_SE_Li256ELb0ELb1ELb1ELb0EEENS1_19SingleTileSchedulerILb0ELb1ELb1ELi64EEEEEEEEEvNT_6ParamsE,"ax",@progbits
	.align	128
.text._ZN7cutlass13device_kernelIN5flash11enable_sm90INS1_16FlashAttnFwdSm90INS1_25CollectiveMainloopFwdSm90ILi2EN4cute5tupleIJNS5_1CILi1EEES8_S8_EEENS6_IJNS7_ILi64EEESA_SA_EEELi512ENS_10bfloat16_tEfNS_4arch4Sm90ELb0ELb1ELb0ELb0ELb0ELb0ELb1ELb0ELb0ELb1ELb1ELb0EEENS1_21CollectiveEpilogueFwdINS6_IJSA_NS7_ILi512EEESA_EEES9_SC_SE_Li256ELb0ELb1ELb1ELb0EEENS1_19SingleTileSchedulerILb0ELb1ELb1ELi64EEEEEEEEEvNT_6ParamsE:
        .type           _ZN7cutlass13device_kernelIN5flash11enable_sm90INS1_16FlashAttnFwdSm90INS1_25CollectiveMainloopFwdSm90ILi2EN4cute5tupleIJNS5_1CILi1EEES8_S8_EEENS6_IJNS7_ILi64EEESA_SA_EEELi512ENS_10bfloat16_tEfNS_4arch4Sm90ELb0ELb1ELb0ELb0ELb0ELb0ELb1ELb0ELb0ELb1ELb1ELb0EEENS1_21CollectiveEpilogueFwdINS6_IJSA_NS7_ILi512EEESA_EEES9_SC_SE_Li256ELb0ELb1ELb1ELb0EEENS1_19SingleTileSchedulerILb0ELb1ELb1ELi64EEEEEEEEEvNT_6ParamsE,@function
        .size           _ZN7cutlass13device_kernelIN5flash11enable_sm90INS1_16FlashAttnFwdSm90INS1_25CollectiveMainloopFwdSm90ILi2EN4cute5tupleIJNS5_1CILi1EEES8_S8_EEENS6_IJNS7_ILi64EEESA_SA_EEELi512ENS_10bfloat16_tEfNS_4arch4Sm90ELb0ELb1ELb0ELb0ELb0ELb0ELb1ELb0ELb0ELb1ELb1ELb0EEENS1_21CollectiveEpilogueFwdINS6_IJSA_NS7_ILi512EEESA_EEES9_SC_SE_Li256ELb0ELb1ELb1ELb0EEENS1_19SingleTileSchedulerILb0ELb1ELb1ELi64EEEEEEEEEvNT_6ParamsE,(.L_x_15003 - _ZN7cutlass13device_kernelIN5flash11enable_sm90INS1_16FlashAttnFwdSm90INS1_25CollectiveMainloopFwdSm90ILi2EN4cute5tupleIJNS5_1CILi1EEES8_S8_EEENS6_IJNS7_ILi64EEESA_SA_EEELi512ENS_10bfloat16_tEfNS_4arch4Sm90ELb0ELb1ELb0ELb0ELb0ELb0ELb1ELb0ELb0ELb1ELb1ELb0EEENS1_21CollectiveEpilogueFwdINS6_IJSA_NS7_ILi512EEESA_EEES9_SC_SE_Li256ELb0ELb1ELb1ELb0EEENS1_19SingleTileSchedulerILb0ELb1ELb1ELi64EEEEEEEEEvNT_6ParamsE)
        .other          _ZN7cutlass13device_kernelIN5flash11enable_sm90INS1_16FlashAttnFwdSm90INS1_25CollectiveMainloopFwdSm90ILi2EN4cute5tupleIJNS5_1CILi1EEES8_S8_EEENS6_IJNS7_ILi64EEESA_SA_EEELi512ENS_10bfloat16_tEfNS_4arch4Sm90ELb0ELb1ELb0ELb0ELb0ELb0ELb1ELb0ELb0ELb1ELb1ELb0EEENS1_21CollectiveEpilogueFwdINS6_IJSA_NS7_ILi512EEESA_EEES9_SC_SE_Li256ELb0ELb1ELb1ELb0EEENS1_19SingleTileSchedulerILb0ELb1ELb1ELi64EEEEEEEEEvNT_6ParamsE,@"STO_CUDA_ENTRY STV_DEFAULT"
_ZN7cutlass13device_kernelIN5flash11enable_sm90INS1_16FlashAttnFwdSm90INS1_25CollectiveMainloopFwdSm90ILi2EN4cute5tupleIJNS5_1CILi1EEES8_S8_EEENS6_IJNS7_ILi64EEESA_SA_EEELi512ENS_10bfloat16_tEfNS_4arch4Sm90ELb0ELb1ELb0ELb0ELb0ELb0ELb1ELb0ELb0ELb1ELb1ELb0EEENS1_21CollectiveEpilogueFwdINS6_IJSA_NS7_ILi512EEESA_EEES9_SC_SE_Li256ELb0ELb1ELb1ELb0EEENS1_19SingleTileSchedulerILb0ELb1ELb1ELi64EEEEEEEEEvNT_6ParamsE:
        /* <DEDUP_REMOVED lines=18> */
.L_x_4982:
[----:B------:R-:W-:Y:S05]  /*0120*/  BSYNC B0 ;  /* 0x0000000000007941 */ /* 0x000fea0003800000 */
.L_x_4981:
        /* <DEDUP_REMOVED lines=39> */
.L_x_4983:
        /* <DEDUP_REMOVED lines=22> */
.L_x_4984:
        /* <DEDUP_REMOVED lines=18> */
.L_x_4985:
        /* <DEDUP_REMOVED lines=22> */
.L_x_4986:
        /* <DEDUP_REMOVED lines=22> */
.L_x_4987:
        /* <DEDUP_REMOVED lines=9> */
.L_x_4990:
        /* <DEDUP_REMOVED lines=24> */
[----:B-1----:R-:W-:Y:S05]  /*0af0*/  @!P0 BRA `(.L_x_4991) ;  /* 0x0000019400988947 */ /* 0x002fea0003800000 */
[----:B0-----:R-:W0:Y:S01]  /*0b00*/  LDC.64 R2, c[0x0][0x418] ;  /* 0x00010600ff027b82 */ /* 0x001e220000000a00 */
[----:B------:R-:W-:Y:S01]  /*0b10*/  UISETP.NE.AND UP0, UPT, UR10, 0x1, UPT ;  /* 0x000000010a00788c */ /* 0x000fe2000bf05270 */
[----:B------:R-:W-:-:S06]  /*0b20*/  VIADD R152, R12, 0xffffff80 ;  /* 0xffffff800c987836 */ /* 0x000fcc0000000000 */
[----:B------:R-:W1:Y:S08]  /*0b30*/  LDC R16, c[0x0][0x424] ;  /* 0x00010900ff107b82 */ /* 0x000e700000000800 */
[----:B------:R-:W2:Y:S08]  /*0b40*/  LDC R7, c[0x0][0x2f0] ;  /* 0x0000bc00ff077b82 */ /* 0x000eb00000000800 */
[----:B------:R-:W3:Y:S01]  /*0b50*/  S2UR UR60, SR_CTAID.X ;  /* 0x00000000003c79c3 */ /* 0x000ee20000002500 */
[----:B0-----:R-:W-:-:S04]  /*0b60*/  ISETP.NE.U32.AND P0, PT, R2, RZ, PT ;  /* 0x000000ff0200720c */ /* 0x001fc80003f05070 */
[----:B------:R-:W-:-:S04]  /*0b70*/  ISETP.NE.AND.EX P0, PT, R3, RZ, PT, P0 ;  /* 0x000000ff0300720c */ /* 0x000fc80003f05300 */
[----:B-1----:R-:W-:Y:S02]  /*0b80*/  SEL R16, R16, 0x1, P0 ;  /* 0x0000000110107807 */ /* 0x002fe40000000000 */
[----:B------:R-:W-:-:S03]  /*0b90*/  PLOP3.LUT P0, PT, PT, PT, UP0, 0x80, 0x0 ;  /* 0x000000000000781c */ /* 0x000fc60003f0f008 */
[----:B--2---:R-:W-:-:S05]  /*0ba0*/  IMAD R0, R16, R7, 0x3f ;  /* 0x0000003f10007424 */ /* 0x004fca00078e0207 */
[----:B------:R-:W-:Y:S01]  /*0bb0*/  SHF.R.S32.HI R3, RZ, 0x1f, R0 ;  /* 0x0000001fff037819 */ /* 0x000fe20000011400 */
[----:B---3--:R-:W-:-:S03]  /*0bc0*/  USHF.L.U32 UR60, UR60, 0x6, URZ ;  /* 0x000000063c3c7899 */ /* 0x008fc6000800063f */
[----:B------:R-:W-:-:S04]  /*0bd0*/  LEA.HI R3, R3, R0, RZ, 0x6 ;  /* 0x0000000003037211 */ /* 0x000fc800078f30ff */
[----:B------:R-:W-:Y:S01]  /*0be0*/  SHF.R.S32.HI R3, RZ, 0x6, R3 ;  /* 0x00000006ff037819 */ /* 0x000fe20000011403 */
[----:B------:R-:W-:Y:S06]  /*0bf0*/  @!P0 BRA `(.L_x_4992) ;  /* 0x0000002000c88947 */ /* 0x000fec0003800000 */
[----:B------:R-:W0:Y:S01]  /*0c00*/  LDC R0, c[0x0][0x288] ;  /* 0x0000a200ff007b82 */ /* 0x000e220000000800 */
[----:B------:R-:W-:Y:S01]  /*0c10*/  ULDC UR5, c[0x0][0x448] ;  /* 0x0001120000057ab9 */ /* 0x000fe20000000800 */
[----:B------:R-:W-:Y:S01]  /*0c20*/  ULDC.64 UR6, c[0x0][0xad8] ;  /* 0x0002b60000067ab9 */ /* 0x000fe20000000a00 */
[----:B------:R-:W-:Y:S02]  /*0c30*/  UISETP.NE.AND UP0, UPT, UR5, 0x1, UPT ;  /* 0x000000010500788c */ /* 0x000fe4000bf05270 */
[----:B------:R-:W-:Y:S02]  /*0c40*/  UISETP.GE.AND UP1, UPT, UR7, 0x1, UPT ;  /* 0x000000010700788c */ /* 0x000fe4000bf26270 */
[----:B------:R-:W-:-:S04]  /*0c50*/  UIADD3 UR5, UR60, 0x3f, URZ ;  /* 0x0000003f3c057890 */ /* 0x000fc8000fffe03f */
[----:B------:R-:W-:-:S03]  /*0c60*/  PLOP3.LUT P1, PT, PT, PT, UP1, 0x80, 0x0 ;  /* 0x000000000000781c */ /* 0x000fc60003f2f018 */
[----:B------:R-:W-:Y:S01]  /*0c70*/  @UP0 ULDC UR8, c[0x0][0x44c] ;  /* 0x0001130000080ab9 */ /* 0x000fe20000000800 */
[----:B------:R-:W-:Y:S01]  /*0c80*/  @UP0 ULDC UR11, c[0x0][0x450] ;  /* 0x00011400000b0ab9 */ /* 0x000fe20000000800 */
[----:B------:R-:W-:-:S04]  /*0c90*/  UIMAD.WIDE.U32 UR8, UR5, UR8, URZ ;  /* 0x00000008050872a5 */ /* 0x000fc8000f8e003f */
[----:B------:R-:W-:Y:S01]  /*0ca0*/  @UP0 USHF.R.U32.HI UR5, URZ, UR11, UR9 ;  /* 0x0000000b3f050299 */ /* 0x000fe20008011609 */
[----:B0-----:R-:W-:-:S05]  /*0cb0*/  IADD3 R5, -R0, 0x1, RZ ;  /* 0x0000000100057810 */ /* 0x001fca0007ffe1ff */
[----:B------:R-:W-:-:S05]  /*0cc0*/  IMAD R5, R16, R7, R5 ;  /* 0x0000000710057224 */ /* 0x000fca00078e0205 */
[----:B------:R-:W-:-:S13]  /*0cd0*/  R2UR UR10, R5 ;  /* 0x00000000050a72ca */ /* 0x000fda00000e0000 */
        /* <DEDUP_REMOVED lines=13> */
.L_x_4994:
[----:B------:R-:W-:-:S11]  /*0db0*/  UISETP.NE.AND UP1, UPT, UR7, 0x1, UPT ;  /* 0x000000010700788c */ /* 0x000fd6000bf25270 */
[----:B------:R-:W-:Y:S02]  /*0dc0*/  @UP1 ULDC.64 UR10, c[0x0][0xae0] ;  /* 0x0002b800000a1ab9 */ /* 0x000fe40000000a00 */
[----:B------:R-:W-:-:S04]  /*0dd0*/  UIMAD.WIDE.U32 UR8, UR5, UR10, URZ ;  /* 0x0000000a050872a5 */ /* 0x000fc8000f8e003f */
[----:B------:R-:W-:-:S12]  /*0de0*/  @UP1 USHF.R.U32.HI UR5, URZ, UR11, UR9 ;  /* 0x0000000b3f051299 */ /* 0x000fd80008011609 */
.L_x_4995:
[----:B------:R-:W-:-:S04]  /*0df0*/  UIMAD UR5, UR5, UR7, UR7 ;  /* 0x00000007050572a4 */ /* 0x000fc8000f8e0207 */
[----:B------:R-:W-:-:S04]  /*0e00*/  UISETP.LT.AND UP1, UPT, UR6, UR5, UPT ;  /* 0x000000050600728c */ /* 0x000fc8000bf21270 */
[----:B------:R-:W-:-:S12]  /*0e10*/  USEL UR6, UR6, UR5, UP1 ;  /* 0x0000000506067287 */ /* 0x000fd80008800000 */
.L_x_4993:
[----:B------:R-:W-:Y:S01]  /*0e20*/  IMAD R16, R16, R7, -R0 ;  /* 0x0000000710107224 */ /* 0x000fe200078e0a00 */
[----:B------:R-:W-:Y:S01]  /*0e30*/  UIADD3 UR6, UR6, 0x3f, URZ ;  /* 0x0000003f06067890 */ /* 0x000fe2000fffe03f */
[----:B------:R-:W-:Y:S01]  /*0e40*/  R2UR UR10, R3 ;  /* 0x00000000030a72ca */ /* 0x000fe200000e0000 */
[----:B------:R-:W-:Y:S02]  /*0e50*/  @UP0 ULDC UR8, c[0x0][0x44c] ;  /* 0x0001130000080ab9 */ /* 0x000fe40000000800 */
[----:B------:R-:W-:Y:S01]  /*0e60*/  R2UR UR11, R16 ;  /* 0x00000000100b72ca */ /* 0x000fe200000e0000 */
[----:B------:R-:W-:Y:S02]  /*0e70*/  USHF.R.S32.HI UR5, URZ, 0x1f, UR6 ;  /* 0x0000001f3f057899 */ /* 0x000fe40008011406 */
[----:B------:R-:W-:Y:S02]  /*0e80*/  UIMAD.WIDE.U32 UR8, UR60, UR8, URZ ;  /* 0x000000083c0872a5 */ /* 0x000fe4000f8e003f */
[----:B------:R-:W-:-:S03]  /*0e90*/  ULEA.HI UR5, UR5, UR6, URZ, 0x6 ;  /* 0x0000000605057291 */ /* 0x000fc6000f8f303f */
[----:B------:R-:W-:Y:S01]  /*0ea0*/  @UP0 ULDC UR6, c[0x0][0x450] ;  /* 0x0001140000060ab9 */ /* 0x000fe20000000800 */
[----:B------:R-:W-:Y:S02]  /*0eb0*/  USHF.R.S32.HI UR5, URZ, 0x6, UR5 ;  /* 0x000000063f057899 */ /* 0x000fe40008011405 */
[----:B------:R-:W-:Y:S02]  /*0ec0*/  @UP0 USHF.R.U32.HI UR60, URZ, UR6, UR9 ;  /* 0x000000063f3c0299 */ /* 0x000fe40008011609 */
[----:B------:R-:W-:Y:S02]  /*0ed0*/  UISETP.LT.AND UP0, UPT, UR10, UR5, UPT ;  /* 0x000000050a00728c */ /* 0x000fe4000bf01270 */
[----:B------:R-:W-:Y:S01]  /*0ee0*/  UIADD3 UR60, UR11, UR60, URZ ;  /* 0x0000003c0b3c7290 */ /* 0x000fe2000fffe03f */
[----:B------:R-:W-:Y:S01]  /*0ef0*/  ULDC UR6, c[0x0][0xad4] ;  /* 0x0002b50000067ab9 */ /* 0x000fe20000000800 */
[----:B------:R-:W-:Y:S02]  /*0f00*/  USEL UR5, UR10, UR5, UP0 ;  /* 0x000000050a057287 */ /* 0x000fe40008000000 */
[----:B------:R-:W-:-:S06]  /*0f10*/  UIADD3 UR6, UR60, -UR6, URZ ;  /* 0x800000063c067290 */ /* 0x000fcc000fffe03f */
[----:B------:R-:W-:Y:S01]  /*0f20*/  IMAD.U32 R0, RZ, RZ, UR6 ;  /* 0x00000006ff007e24 */ /* 0x000fe2000f8e00ff */
[----:B------:R-:W-:Y:S06]  /*0f30*/  @!P1 BRA `(.L_x_4996) ;  /* 0x0000000000409947 */ /* 0x000fec0003800000 */
        /* <DEDUP_REMOVED lines=10> */
.L_x_4997:
[----:B------:R-:W-:-:S11]  /*0fe0*/  UISETP.NE.AND UP0, UPT, UR7, 0x1, UPT ;  /* 0x000000010700788c */ /* 0x000fd6000bf05270 */
[----:B------:R-:W-:Y:S02]  /*0ff0*/  @UP0 ULDC.64 UR10, c[0x0][0xae0] ;  /* 0x0002b800000a0ab9 */ /* 0x000fe40000000a00 */
[----:B------:R-:W-:-:S04]  /*1000*/  UIMAD.WIDE.U32 UR8, UR60, UR10, URZ ;  /* 0x0000000a3c0872a5 */ /* 0x000fc8000f8e003f */
[----:B------:R-:W-:-:S12]  /*1010*/  @UP0 USHF.R.U32.HI UR60, URZ, UR11, UR9 ;  /* 0x0000000b3f3c0299 */ /* 0x000fd80008011609 */
.L_x_4998:
[----:B------:R-:W-:-:S06]  /*1020*/  UIMAD UR7, UR60, UR7, URZ ;  /* 0x000000073c0772a4 */ /* 0x000fcc000f8e023f */
[----:B------:R-:W-:-:S07]  /*1030*/  VIMNMX R0, R0, UR7, !PT ;  /* 0x0000000700007c48 */ /* 0x000fce000ffe0100 */
.L_x_4996:
        /* <DEDUP_REMOVED lines=78> */
[----:B0-----:R-:W-:Y:S02]  /*1520*/  VIADD R6, R3, 0xffffffe ;  /* 0x0ffffffe03067836 */ /* 0x001fe40000000000 */
[----:B------:R-:W-:-:S04]  /*1530*/  IMAD.MOV R3, RZ, RZ, -R11 ;  /* 0x000000ffff037224 */ /* 0x000fc800078e0a0b */
        /* <DEDUP_REMOVED lines=20> */
.L_x_4999:
        /* <DEDUP_REMOVED lines=12> */
[----:B------:R-:W0:Y:S08]  /*1740*/  S2UR UR7, SR_CgaCtaId ;  /* 0x00000000000779c3 */ /* 0x000e300000008800 */
[----:B------:R-:W-:Y:S01]  /*1750*/  BAR.SYNC.DEFER_BLOCKING 0xe, 0x100 ;  /* 0x0384000000007b1d */ /* 0x000fe20000010000 */
[----:B------:R-:W-:Y:S01]  /*1760*/  LOP3.LUT R6, R12, 0x7f, RZ, 0xc0, !PT ;  /* 0x0000007f0c067812 */ /* 0x000fe200078ec0ff */
[----:B------:R-:W-:Y:S01]  /*1770*/  VIADD R3, R3, 0xfffffffe ;  /* 0xfffffffe03037836 */ /* 0x000fe20000000000 */
[----:B------:R-:W-:-:S02]  /*1780*/  LEA.HI R5, R5, R152, RZ, 0x7 ;  /* 0x0000009805057211 */ /* 0x000fc400078f38ff */
[----:B------:R-:W-:Y:S01]  /*1790*/  ISETP.NE.AND P1, PT, R6, RZ, PT ;  /* 0x000000ff0600720c */ /* 0x000fe20003f25270 */
[----:B------:R-:W-:Y:S01]  /*17a0*/  UMOV UR9, 0x40000040 ;  /* 0x4000004000097882 */ /* 0x000fe20000000000 */
[----:B------:R-:W-:Y:S01]  /*17b0*/  SHF.R.S32.HI R2, RZ, 0x7, R5 ;  /* 0x00000007ff027819 */ /* 0x000fe20000011405 */
[----:B------:R-:W-:Y:S01]  /*17c0*/  UMOV UR11, 0x40000040 ;  /* 0x40000040000b7882 */ /* 0x000fe20000000000 */
[----:B------:R-:W-:Y:S01]  /*17d0*/  UMOV UR13, 0x40000040 ;  /* 0x40000040000d7882 */ /* 0x000fe20000000000 */
[----:B------:R-:W-:Y:S01]  /*17e0*/  UMOV UR15, 0x40000040 ;  /* 0x40000040000f7882 */ /* 0x000fe20000000000 */
[----:B------:R-:W-:Y:S01]  /*17f0*/  UMOV UR17, 0x40000040 ;  /* 0x4000004000117882 */ /* 0x000fe20000000000 */
[----:B------:R-:W-:Y:S01]  /*1800*/  UMOV UR19, 0x40000040 ;  /* 0x4000004000137882 */ /* 0x000fe20000000000 */
[----:B------:R-:W1:Y:S01]  /*1810*/  SHFL.IDX PT, R2, R2, RZ, 0x1f ;  /* 0x00001fff02027589 */ /* 0x000e6200000e0000 */
[----:B------:R-:W-:Y:S01]  /*1820*/  UMOV UR21, 0x40000040 ;  /* 0x4000004000157882 */ /* 0x000fe20000000000 */
[----:B------:R-:W-:Y:S01]  /*1830*/  UMOV UR23, 0x40000040 ;  /* 0x4000004000177882 */ /* 0x000fe20000000000 */
[----:B------:R-:W-:-:S02]  /*1840*/  LOP3.LUT R5, R5, 0xffffff80, RZ, 0xc0, !PT ;  /* 0xffffff8005057812 */ /* 0x000fc400078ec0ff */
[----:B------:R-:W-:-:S03]  /*1850*/  ISETP.GE.AND P0, PT, R3, R0, PT ;  /* 0x000000000300720c */ /* 0x000fc60003f06270 */
[----:B------:R-:W-:Y:S01]  /*1860*/  IMAD.IADD R5, R152, 0x1, -R5 ;  /* 0x0000000198057824 */ /* 0x000fe200078e0a05 */
[----:B------:R-:W-:Y:S01]  /*1870*/  WARPGROUP.ARRIVE ;  /* 0x00000000000079c5 */ /* 0x000fe20000000000 */
[----:B-1----:R-:W-:-:S03]  /*1880*/  R2UR UR4, R2 ;  /* 0x00000000020472ca */ /* 0x002fc600000e0000 */
        /* <DEDUP_REMOVED lines=9> */
[----:B0-----:R-:W-:-:S04]  /*1920*/  ULEA UR5, UR7, UR5, 0x18 ;  /* 0x0000000507057291 */ /* 0x001fc8000f8ec03f */
        /* <DEDUP_REMOVED lines=43> */
.L_x_5002:
        /* <DEDUP_REMOVED lines=170> */
.L_x_5001:
[----:B------:R-:W-:Y:S01]  /*2680*/  BAR.SYNC.DEFER_BLOCKING 0xe, 0x100 ;  /* 0x0384000000007b1d */ /* 0x000fe20000010000 */
[----:B------:R-:W-:Y:S01]  /*2690*/  VIADD R2, R2, UR4 ;  /* 0x0000000402027c36 */ /* 0x000fe20008000000 */
[----:B------:R-:W-:Y:S01]  /*26a0*/  PLOP3.LUT P0, PT, PT, PT, PT, 0x8, 0x0 ;  /* 0x000000000000781c */ /* 0x000fe20003f0e170 */
[----:B-1----:R-:W-:-:S03]  /*26b0*/  IMAD.MOV.U32 R4, RZ, RZ, RZ ;  /* 0x000000ffff047224 */ /* 0x002fc600078e00ff */
[----:B------:R-:W-:-:S05]  /*26c0*/  LEA R2, R2, UR5, 0x2 ;  /* 0x0000000502027c11 */ /* 0x000fca000f8e10ff */
[----:B------:R-:W1:Y:S04]  /*26d0*/  LDS R3, [R2+0x38400] ;  /* 0x0384000002037984 */ /* 0x000e680000000800 */
[----:B------:R2:W3:Y:S02]  /*26e0*/  LDS R0, [R2+0x38420] ;  /* 0x0384200002007984 */ /* 0x0004e40000000800 */
[----:B--2---:R-:W-:Y:S02]  /*26f0*/  IMAD.MOV.U32 R2, RZ, RZ, RZ ;  /* 0x000000ffff027224 */ /* 0x004fe400078e00ff */
        /* <DEDUP_REMOVED lines=130> */
.L_x_4992:
[----:B------:R-:W0:Y:S01]  /*2f20*/  LDC R168, c[0x0][0x288] ;  /* 0x0000a200ffa87b82 */ /* 0x000e220000000800 */
[----:B------:R-:W-:Y:S01]  /*2f30*/  ULDC UR5, c[0x0][0x448] ;  /* 0x0001120000057ab9 */ /* 0x000fe20000000800 */
[----:B------:R-:W-:Y:S01]  /*2f40*/  ULDC.64 UR6, c[0x0][0xad8] ;  /* 0x0002b60000067ab9 */ /* 0x000fe20000000a00 */
[----:B------:R-:W-:Y:S02]  /*2f50*/  UISETP.NE.AND UP0, UPT, UR5, 0x1, UPT ;  /* 0x000000010500788c */ /* 0x000fe4000bf05270 */
[----:B------:R-:W-:Y:S02]  /*2f60*/  UIADD3 UR5, UR60, 0x3f, URZ ;  /* 0x0000003f3c057890 */ /* 0x000fe4000fffe03f */
[----:B------:R-:W-:-:S06]  /*2f70*/  UISETP.GE.AND UP1, UPT, UR7, 0x1, UPT ;  /* 0x000000010700788c */ /* 0x000fcc000bf26270 */
[----:B------:R-:W-:Y:S01]  /*2f80*/  PLOP3.LUT P1, PT, PT, PT, UP1, 0x80, 0x0 ;  /* 0x000000000000781c */ /* 0x000fe20003f2f018 */
        /* <DEDUP_REMOVED lines=21> */
.L_x_5004:
[----:B------:R-:W-:-:S11]  /*30e0*/  UISETP.NE.AND UP1, UPT, UR7, 0x1, UPT ;  /* 0x000000010700788c */ /* 0x000fd6000bf25270 */
[----:B------:R-:W-:Y:S02]  /*30f0*/  @UP1 ULDC.64 UR10, c[0x0][0xae0] ;  /* 0x0002b800000a1ab9 */ /* 0x000fe40000000a00 */
[----:B------:R-:W-:-:S04]  /*3100*/  UIMAD.WIDE.U32 UR8, UR5, UR10, URZ ;  /* 0x0000000a050872a5 */ /* 0x000fc8000f8e003f */
[----:B------:R-:W-:-:S12]  /*3110*/  @UP1 USHF.R.U32.HI UR5, URZ, UR11, UR9 ;  /* 0x0000000b3f051299 */ /* 0x000fd80008011609 */
.L_x_5005:
[----:B------:R-:W-:-:S06]  /*3120*/  UIMAD UR5, UR5, UR7, UR7 ;  /* 0x00000007050572a4 */ /* 0x000fcc000f8e0207 */
[----:B------:R-:W-:-:S07]  /*3130*/  VIMNMX R0, R0, UR5, PT ;  /* 0x0000000500007c48 */ /* 0x000fce000bfe0100 */
.L_x_5003:
[----:B------:R-:W-:Y:S01]  /*3140*/  IMAD R168, R16, R7, -R168 ;  /* 0x0000000710a87224 */ /* 0x000fe200078e0aa8 */
[----:B------:R-:W-:Y:S01]  /*3150*/  @UP0 ULDC UR8, c[0x0][0x44c] ;  /* 0x0001130000080ab9 */ /* 0x000fe20000000800 */
[----:B------:R-:W-:Y:S01]  /*3160*/  VIADD R0, R0, 0x3f ;  /* 0x0000003f00007836 */ /* 0x000fe20000000000 */
[----:B------:R-:W-:Y:S02]  /*3170*/  UIMAD.WIDE.U32 UR8, UR60, UR8, URZ ;  /* 0x000000083c0872a5 */ /* 0x000fe4000f8e003f */
[----:B------:R-:W-:Y:S01]  /*3180*/  R2UR UR6, R168 ;  /* 0x00000000a80672ca */ /* 0x000fe200000e0000 */
[----:B------:R-:W-:Y:S01]  /*3190*/  @UP0 ULDC UR10, c[0x0][0x450] ;  /* 0x00011400000a0ab9 */ /* 0x000fe20000000800 */
[----:B------:R-:W-:Y:S01]  /*31a0*/  UMOV UR5, UR60 ;  /* 0x0000003c00057c82 */ /* 0x000fe20008000000 */
[----:B------:R-:W-:Y:S01]  /*31b0*/  SHF.R.S32.HI R5, RZ, 0x1f, R0 ;  /* 0x0000001fff057819 */ /* 0x000fe20000011400 */
[----:B------:R-:W-:-:S03]  /*31c0*/  @UP0 USHF.R.U32.HI UR5, URZ, UR10, UR9 ;  /* 0x0000000a3f050299 */ /* 0x000fc60008011609 */
[----:B------:R-:W-:-:S04]  /*31d0*/  LEA.HI R5, R5, R0, RZ, 0x6 ;  /* 0x0000000005057211 */ /* 0x000fc800078f30ff */
[----:B------:R-:W-:Y:S02]  /*31e0*/  SHF.R.S32.HI R0, RZ, 0x6, R5 ;  /* 0x00000006ff007819 */ /* 0x000fe40000011405 */
[----:B------:R-:W-:Y:S02]  /*31f0*/  UIADD3 UR5, UR6, UR5, URZ ;  /* 0x0000000506057290 */ /* 0x000fe4000fffe03f */
[----:B------:R-:W-:Y:S01]  /*3200*/  VIMNMX R184, R3, R0, PT ;  /* 0x0000000003b87248 */ /* 0x000fe20003fe0100 */
        /* <DEDUP_REMOVED lines=13> */
.L_x_5007:
[----:B------:R-:W-:-:S11]  /*32e0*/  UISETP.NE.AND UP0, UPT, UR7, 0x1, UPT ;  /* 0x000000010700788c */ /* 0x000fd6000bf05270 */
[----:B------:R-:W-:Y:S02]  /*32f0*/  @UP0 ULDC.64 UR10, c[0x0][0xae0] ;  /* 0x0002b800000a0ab9 */ /* 0x000fe40000000a00 */
[----:B------:R-:W-:-:S04]  /*3300*/  UIMAD.WIDE.U32 UR8, UR5, UR10, URZ ;  /* 0x0000000a050872a5 */ /* 0x000fc8000f8e003f */
[----:B------:R-:W-:-:S12]  /*3310*/  @UP0 USHF.R.U32.HI UR5, URZ, UR11, UR9 ;  /* 0x0000000b3f050299 */ /* 0x000fd80008011609 */
.L_x_5008:
[----:B------:R-:W-:-:S04]  /*3320*/  UIMAD UR5, UR5, UR7, URZ ;  /* 0x00000007050572a4 */ /* 0x000fc8000f8e023f */
[----:B------:R-:W-:-:S04]  /*3330*/  UISETP.LT.AND UP0, UPT, UR6, UR5, UPT ;  /* 0x000000050600728c */ /* 0x000fc8000bf01270 */
[----:B------:R-:W-:-:S12]  /*3340*/  USEL UR6, UR6, UR5, !UP0 ;  /* 0x0000000506067287 */ /* 0x000fd8000c000000 */
.L_x_5006:
        /* <DEDUP_REMOVED lines=8> */
[----:B------:R-:W-:-:S04]  /*33d0*/  UISETP.NE.AND UP0, UPT, UR12, URZ, UPT ;  /* 0x0000003f0c00728c */ /* 0x000fc8000bf05270 */
[----:B------:R-:W-:-:S07]  /*33e0*/  ISETP.GT.AND P0, PT, R184, UR9, PT ;  /* 0x00000009b8007c0c */ /* 0x000fce000bf04270 */
[----:B------:R-:W-:-:S06]  /*33f0*/  @!UP0 ULDC UR12, c[0x0][0xae8] ;  /* 0x0002ba00000c8ab9 */ /* 0x000fcc0000000800 */
[----:B------:R-:W-:Y:S05]  /*3400*/  @!P0 BRA `(.L_x_5009) ;  /* 0x00000000008c8947 */ /* 0x000fea0003800000 */
[----:B------:R-:W-:Y:S01]  /*3410*/  IMAD.U32 R5, RZ, RZ, UR12 ;  /* 0x0000000cff057e24 */ /* 0x000fe2000f8e00ff */
[----:B------:R-:W-:-:S04]  /*3420*/  UMOV UR4, URZ ;  /* 0x0000003f00047c82 */ /* 0x000fc80008000000 */
        /* <DEDUP_REMOVED lines=33> */
.L_x_5009:
[----:B------:R-:W-:Y:S02]  /*3640*/  UIMAD UR5, UR10, UR4, UR9 ;  /* 0x000000040a0572a4 */ /* 0x000fe4000f8e0209 */
[----:B------:R-:W-:Y:S01]  /*3650*/  IMAD.U32 R3, RZ, RZ, UR4 ;  /* 0x00000004ff037e24 */ /* 0x000fe2000f8e00ff */
[----:B------:R-:W-:Y:S01]  /*3660*/  PLOP3.LUT P0, PT, PT, PT, PT, 0x80, 0x0 ;  /* 0x000000000000781c */ /* 0x000fe20003f0f070 */
[----:B------:R-:W-:Y:S01]  /*3670*/  IMAD.MOV.U32 R2, RZ, RZ, RZ ;  /* 0x000000ffff027224 */ /* 0x000fe200078e00ff */
[----:B------:R-:W-:Y:S01]  /*3680*/  CS2R R150, SRZ ;  /* 0x0000000000967805 */ /* 0x000fe2000001ff00 */
[----:B------:R-:W-:Y:S01]  /*3690*/  IMAD.MOV.U32 R4, RZ, RZ, RZ ;  /* 0x000000ffff047224 */ /* 0x000fe200078e00ff */
[----:B------:R-:W-:Y:S01]  /*36a0*/  VIADDMNMX R184, R3, UR5, R184, PT ;  /* 0x0000000503b87c46 */ /* 0x000fe2000b8001b8 */
[----:B------:R-:W-:Y:S01]  /*36b0*/  IMAD.U32 R198, RZ, RZ, UR5 ;  /* 0x00000005ffc67e24 */ /* 0x000fe2000f8e00ff */
[----:B------:R-:W-:Y:S02]  /*36c0*/  CS2R R148, SRZ ;  /* 0x0000000000947805 */ /* 0x000fe4000001ff00 */
[----:B------:R-:W-:-:S02]  /*36d0*/  CS2R R146, SRZ ;  /* 0x0000000000927805 */ /* 0x000fc4000001ff00 */
[----:B------:R-:W-:Y:S02]  /*36e0*/  ISETP.GT.AND P1, PT, R184, UR5, PT ;  /* 0x00000005b8007c0c */ /* 0x000fe4000bf24270 */
        /* <DEDUP_REMOVED lines=70> */
[----:B------:R-:W-:Y:S01]  /*3b50*/  LOP3.LUT R3, R2, 0x1fffe, RZ, 0xc0, !PT ;  /* 0x0001fffe02037812 */ /* 0x000fe200078ec0ff */
[----:B------:R-:W-:-:S04]  /*3b60*/  VIADD R2, R199, 0x36400 ;  /* 0x00036400c7027836 */ /* 0x000fc80000000000 */
[----:B------:R-:W-:Y:S01]  /*3b70*/  IMAD.IADD R0, R0, 0x1, -R3 ;  /* 0x0000000100007824 */ /* 0x000fe200078e0a03 */
[----:B------:R-:W-:-:S03]  /*3b80*/  LOP3.LUT P0, RZ, R2, 0x3ff, RZ, 0xc0, !PT ;  /* 0x000003ff02ff7812 */ /* 0x000fc6000780c0ff */
[----:B------:R-:W-:-:S04]  /*3b90*/  IMAD R0, R0, 0x8000, R199 ;  /* 0x0000800000007824 */ /* 0x000fc800078e02c7 */
[----:B------:R-:W-:-:S05]  /*3ba0*/  VIADD R0, R0, 0x400 ;  /* 0x0000040000007836 */ /* 0x000fca0000000000 */
[----:B------:R-:W-:-:S04]  /*3bb0*/  SHF.R.U32.HI R0, RZ, 0x4, R0 ;  /* 0x00000004ff007819 */ /* 0x000fc80000011600 */
[----:B------:R-:W-:-:S04]  /*3bc0*/  LOP3.LUT R0, R0, 0x3fff, RZ, 0xc0, !PT ;  /* 0x00003fff00007812 */ /* 0x000fc800078ec0ff */
        /* <DEDUP_REMOVED lines=18> */
.L_x_5010:
        /* <DEDUP_REMOVED lines=11> */
.L_x_5195:
[----:B------:R-:W2:Y:S01]  /*3da0*/  LDL R7, [R1+0x34] ;  /* 0x0000340001077983 */ /* 0x000ea20000100800 */
[----:B------:R-:W-:Y:S01]  /*3db0*/  IMAD.IADD R197, R197, 0x1, -R2 ;  /* 0x00000001c5c57824 */ /* 0x000fe200078e0a02 */
[----:B------:R-:W-:-:S04]  /*3dc0*/  LEA.HI R6, R6, R17, RZ, 0x5 ;  /* 0x0000001106067211 */ /* 0x000fc800078f28ff */
[----:B------:R-:W-:Y:S02]  /*3dd0*/  SHF.R.S32.HI R6, RZ, 0x5, R6 ;  /* 0x00000005ff067819 */ /* 0x000fe40000011406 */
[----:B--2---:R-:W-:Y:S02]  /*3de0*/  R2UR UR4, R7 ;  /* 0x00000000070472ca */ /* 0x004fe400000e0000 */
[----:B------:R-:W-:Y:S02]  /*3df0*/  LEA.HI R7, R0, R5, RZ, 0x3 ;  /* 0x0000000500077211 */ /* 0x000fe400078f18ff */
[----:B------:R-:W-:Y:S02]  /*3e00*/  LOP3.LUT R0, R3, 0x7ffffffc, RZ, 0xc0, !PT ;  /* 0x7ffffffc03007812 */ /* 0x000fe400078ec0ff */
[----:B------:R-:W-:-:S03]  /*3e10*/  LOP3.LUT R2, R7, 0xfffffff8, RZ, 0xc0, !PT ;  /* 0xfffffff807027812 */ /* 0x000fc600078ec0ff */
[----:B------:R-:W-:Y:S02]  /*3e20*/  IMAD.IADD R0, R17, 0x1, -R0 ;  /* 0x0000000111007824 */ /* 0x000fe400078e0a00 */
[----:B------:R-:W-:Y:S02]  /*3e30*/  IMAD.IADD R195, R5, 0x1, -R2 ;  /* 0x0000000105c37824 */ /* 0x000fe400078e0a02 */
[----:B------:R-:W-:Y:S01]  /*3e40*/  ULOP3.LUT UR4, UR4, 0x1, URZ, 0xfc, !UPT ;  /* 0x0000000104047892 */ /* 0x000fe2000f8efc3f */
[----:B------:R-:W-:Y:S02]  /*3e50*/  IMAD.SHL.U32 R2, R0, 0x2, RZ ;  /* 0x0000000200027824 */ /* 0x000fe400078e00ff */
[----:B------:R-:W-:Y:S02]  /*3e60*/  IMAD R195, R6, 0x10, R195 ;  /* 0x0000001006c37824 */ /* 0x000fe400078e02c3 */
[----:B------:R-:W-:Y:S02]  /*3e70*/  IMAD R197, R197, 0x100, R2 ;  /* 0x00000100c5c57824 */ /* 0x000fe400078e0202 */
[----:B------:R-:W-:-:S05]  /*3e80*/  IMAD.U32 R3, RZ, RZ, UR4 ;  /* 0x00000004ff037e24 */ /* 0x000fca000f8e00ff */
[----:B------:R-:W-:-:S13]  /*3e90*/  ISETP.NE.AND P0, PT, R3, 0x3, PT ;  /* 0x000000030300780c */ /* 0x000fda0003f05270 */
[----:B------:R-:W-:Y:S05]  /*3ea0*/  @!P0 BRA `(.L_x_5012) ;  /* 0x0000000000048947 */ /* 0x000fea0003800000 */
[----:B------:R-:W-:Y:S01]  /*3eb0*/  BPT.TRAP 0x1 ;  /* 0x000000040000795c */ /* 0x000fe20000300000 */
.L_x_5012:
[----:B------:R1:W2:Y:S01]  /*3ec0*/  SYNCS.PHASECHK.TRANS64.TRYWAIT P1, [R199+URZ+0x38830], R4 ;  /* 0x03883004c70075a7 */ /* 0x0002a2000802017f */
[----:B------:R-:W-:Y:S05]  /*3ed0*/  @!P0 BRA `(.L_x_5013) ;  /* 0x0000000000048947 */ /* 0x000fea0003800000 */
[----:B------:R-:W-:Y:S01]  /*3ee0*/  BPT.TRAP 0x1 ;  /* 0x000000040000795c */ /* 0x000fe20000300000 */
.L_x_5013:
[----:B--2---:R-:W-:Y:S05]  /*3ef0*/  @P1 BRA `(.L_x_5014) ;  /* 0x0000000000081947 */ /* 0x004fea0003800000 */
[----:B------:R-:W2:Y:S02]  /*3f00*/  SYNCS.PHASECHK.TRANS64.TRYWAIT P1, [R199+URZ+0x38830], R4 ;  /* 0x03883004c70075a7 */ /* 0x000ea4000802017f */
[----:B--2---:R-:W-:Y:S05]  /*3f10*/  @!P1 BRA `(.L_x_5015) ;  /* 0x0000016000ac9947 */ /* 0x004fea0003800000 */
.L_x_5014:
        /* <DEDUP_REMOVED lines=31> */
[----:B------:R-:W-:Y:S02]  /*4110*/  VIADD R0, R0, 0x6 ;  /* 0x0000000600007836 */ /* 0x000fe40000000000 */
[----:B------:R-:W-:-:S03]  /*4120*/  IMAD.U32 R19, RZ, RZ, UR9 ;  /* 0x00000009ff137e24 */ /* 0x000fc6000f8e00ff */
        /* <DEDUP_REMOVED lines=11> */
[----:B------:R-:W-:Y:S02]  /*41e0*/  UMOV UR9, 0x40000040 ;  /* 0x4000004000097882 */ /* 0x000fe40000000000 */
[----:B------:R-:W-:-:S06]  /*41f0*/  IMAD.U32 R15, RZ, RZ, UR9 ;  /* 0x00000009ff0f7e24 */ /* 0x000fcc000f8e00ff */
        /* <DEDUP_REMOVED lines=19> */
.L_x_5196:
[----:B------:R-:W-:Y:S05]  /*4330*/  @!P0 BRA `(.L_x_5017) ;  /* 0x0000000000048947 */ /* 0x000fea0003800000 */
[----:B------:R-:W-:Y:S01]  /*4340*/  BPT.TRAP 0x1 ;  /* 0x000000040000795c */ /* 0x000fe20000300000 */
.L_x_5017:
[----:B------:R4:W0:Y:S01]  /*4350*/  SYNCS.PHASECHK.TRANS64.TRYWAIT P1, [R199+URZ+0x38850], R4 ;  /* 0x03885004c70075a7 */ /* 0x000822000802017f */
[----:B------:R-:W-:Y:S05]  /*4360*/  @!P0 BRA `(.L_x_5018) ;  /* 0x0000000000048947 */ /* 0x000fea0003800000 */
[----:B------:R-:W-:Y:S01]  /*4370*/  BPT.TRAP 0x1 ;  /* 0x000000040000795c */ /* 0x000fe20000300000 */
.L_x_5018:
        /* <DEDUP_REMOVED lines=11> */
.L_x_5019:
[C---:B------:R-:W-:Y:S01]  /*4430*/  R2UR UR4, R0.reuse ;  /* 0x00000000000472ca */ /* 0x040fe200000e0000 */
[----:B------:R-:W-:Y:S01]  /*4440*/  WARPGROUP.ARRIVE ;  /* 0x00000000000079c5 */ /* 0x000fe20000000000 */
[C---:B------:R-:W-:Y:S01]  /*4450*/  R2UR UR6, R17.reuse ;  /* 0x00000000110672ca */ /* 0x040fe200000e0000 */
[----:B------:R-:W-:Y:S01]  /*4460*/  UMOV UR9, 0x40000040 ;  /* 0x4000004000097882 */ /* 0x000fe20000000000 */
[----:B------:R-:W-:Y:S01]  /*4470*/  UMOV UR7, 0x40000040 ;  /* 0x4000004000077882 */ /* 0x000fe20000000000 */
[----:B------:R-:W-:Y:S01]  /*4480*/  UMOV UR5, UR9 ;  /* 0x0000000900057c82 */ /* 0x000fe20008000000 */
[----:B------:R-:W-:Y:S01]  /*4490*/  VIADD R3, R0, 0x2 ;  /* 0x0000000200037836 */ /* 0x000fe20000000000 */
[----:B------:R-:W-:Y:S01]  /*44a0*/  UMOV UR11, 0x40000040 ;  /* 0x40000040000b7882 */ /* 0x000fe20000000000 */
[C---:B-1234-:R-:W-:Y:S01]  /*44b0*/  VIADD R4, R17.reuse, 0x2 ;  /* 0x0000000211047836 */ /* 0x05efe20000000000 */
[----:B------:R-:W-:Y:S01]  /*44c0*/  UMOV UR13, 0x40000040 ;  /* 0x40000040000d7882 */ /* 0x000fe20000000000 */
[----:B------:R-:W-:Y:S01]  /*44d0*/  IMAD.U32 R7, RZ, RZ, UR9 ;  /* 0x00000009ff077e24 */ /* 0x000fe2000f8e00ff */
[----:B------:R-:W-:Y:S01]  /*44e0*/  UMOV UR9, 0x40000040 ;  /* 0x4000004000097882 */ /* 0x000fe20000000000 */
[----:B------:R-:W-:Y:S01]  /*44f0*/  VIADD R10, R17, 0x4 ;  /* 0x00000004110a7836 */ /* 0x000fe20000000000 */
        /* <DEDUP_REMOVED lines=11> */
[----:B------:R-:W-:Y:S01]  /*45b0*/  UMOV UR15, 0x40000040 ;  /* 0x40000040000f7882 */ /* 0x000fe20000000000 */
[----:B------:R-:W-:Y:S01]  /*45c0*/  IMAD.U32 R13, RZ, RZ, UR9 ;  /* 0x00000009ff0d7e24 */ /* 0x000fe2000f8e00ff */
[----:B------:R-:W-:Y:S01]  /*45d0*/  UMOV UR17, 0x40000040 ;  /* 0x4000004000117882 */ /* 0x000fe20000000000 */
        /* <DEDUP_REMOVED lines=23> */
[C---:B------:R-:W-:Y:S01]  /*4750*/  VIADD R186, R0.reuse, 0x800 ;  /* 0x0000080000ba7836 */ /* 0x040fe20000000000 */
[----:B------:R-:W-:Y:S01]  /*4760*/  UMOV UR57, 0x40000040 ;  /* 0x4000004000397882 */ /* 0x000fe20000000000 */
[----:B------:R-:W-:Y:S01]  /*4770*/  UMOV UR59, 0x40000040 ;  /* 0x40000040003b7882 */ /* 0x000fe20000000000 */
[----:B------:R-:W-:Y:S01]  /*4780*/  IMAD.MOV.U32 R23, RZ, RZ, 0x4 ;  /* 0x00000004ff177424 */ /* 0x000fe200078e00ff */
[----:B------:R-:W1:Y:S01]  /*4790*/  S2R R60, SR_TID.X ;  /* 0x00000000003c7919 */ /* 0x000e620000002100 */
[----:B------:R-:W-:Y:S01]  /*47a0*/  VIADD R185, R0, 0xa00 ;  /* 0x00000a0000b97836 */ /* 0x000fe20000000000 */
[----:B------:R-:W-:Y:S01]  /*47b0*/  LEA R61, R184, 0xffffffc0, 0x6 ;  /* 0xffffffc0b83d7811 */ /* 0x000fe200078e30ff */
[----:B------:R-:W-:-:S02]  /*47c0*/  VIADD R200, R0, 0xe00 ;  /* 0x00000e0000c87836 */ /* 0x000fc40000000000 */
[----:B------:R-:W-:Y:S01]  /*47d0*/  VIADD R187, R195, UR60 ;  /* 0x0000003cc3bb7c36 */ /* 0x000fe20008000000 */
        /* <DEDUP_REMOVED lines=72> */
[----:B------:R-:W0:Y:S01]  /*4c60*/  SHFL.IDX PT, R3, R11, RZ, 0x1f ;  /* 0x00001fff0b037589 */ /* 0x000e2200000e0000 */
[----:B------:R-:W-:Y:S01]  /*4c70*/  VIADD R10, R17, 0x800 ;  /* 0x00000800110a7836 */ /* 0x000fe20000000000 */
[----:B------:R-:W-:Y:S01]  /*4c80*/  HGMMA.64x64x16.F32.BF16 R24, gdesc[UR4], R24, gsb0 ;  /* 0x00e00000041879f0 */ /* 0x000fe20008001818 */
[----:B------:R-:W-:Y:S01]  /*4c90*/  ULDC UR6, c[0x0][0x448] ;  /* 0x0001120000067ab9 */ /* 0x000fe20000000800 */
[----:B------:R-:W-:Y:S01]  /*4ca0*/  ULDC UR7, c[0x0][0x2f0] ;  /* 0x0000bc0000077ab9 */ /* 0x000fe20000000800 */
[----:B------:R-:W-:-:S06]  /*4cb0*/  UISETP.NE.AND UP0, UPT, UR6, 0x1, UPT ;  /* 0x000000010600788c */ /* 0x000fcc000bf05270 */
[----:B------:R-:W-:Y:S02]  /*4cc0*/  PLOP3.LUT P2, PT, PT, PT, UP0, 0x80, 0x0 ;  /* 0x000000000000781c */ /* 0x000fe40003f4f008 */
[----:B------:R-:W-:-:S03]  /*4cd0*/  PLOP3.LUT P3, PT, PT, PT, UP0, 0x80, 0x0 ;  /* 0x000000000000781c */ /* 0x000fc60003f6f008 */
[----:B------:R-:W-:Y:S01]  /*4ce0*/  @UP0 ULDC UR6, c[0x0][0x44c] ;  /* 0x0001130000060ab9 */ /* 0x000fe20000000800 */
[----:B0-----:R-:W-:-:S04]  /*4cf0*/  ISETP.GT.AND P1, PT, R3, 0x7f, PT ;  /* 0x0000007f0300780c */ /* 0x001fc80003f24270 */
[----:B------:R-:W-:-:S05]  /*4d00*/  SEL R3, RZ, 0x2, !P1 ;  /* 0x00000002ff037807 */ /* 0x000fca0004800000 */
[C---:B------:R-:W-:Y:S02]  /*4d10*/  IMAD.IADD R11, R3.reuse, 0x1, R186 ;  /* 0x00000001030b7824 */ /* 0x040fe400078e02ba */
[----:B------:R-:W-:-:S03]  /*4d20*/  IMAD.IADD R22, R3, 0x1, R10 ;  /* 0x0000000103167824 */ /* 0x000fc600078e020a */
[----:B------:R-:W-:Y:S02]  /*4d30*/  R2UR UR56, R11 ;  /* 0x000000000b3872ca */ /* 0x000fe400000e0000 */
[----:B------:R-:W-:Y:S02]  /*4d40*/  R2UR UR58, R22 ;  /* 0x00000000163a72ca */ /* 0x000fe400000e0000 */
[C---:B------:R-:W-:Y:S02]  /*4d50*/  SEL R11, R23.reuse, 0x2, P1 ;  /* 0x00000002170b7807 */ /* 0x040fe40000800000 */
[----:B------:R-:W-:-:S03]  /*4d60*/  SEL R23, R23, 0x6, !P1 ;  /* 0x0000000617177807 */ /* 0x000fc60004800000 */
[--C-:B------:R-:W-:Y:S02]  /*4d70*/  IMAD.IADD R22, R186, 0x1, R11.reuse ;  /* 0x00000001ba167824 */ /* 0x100fe400078e020b */
[C---:B------:R-:W-:Y:S02]  /*4d80*/  IMAD.IADD R56, R10.reuse, 0x1, R11 ;  /* 0x000000010a387824 */ /* 0x040fe400078e020b */
[----:B------:R-:W-:Y:S01]  /*4d90*/  IMAD.IADD R10, R10, 0x1, R23 ;  /* 0x000000010a0a7824 */ /* 0x000fe200078e0217 */
[----:B------:R-:W-:Y:S02]  /*4da0*/  WARPGROUP.DEPBAR.LE gsb0, 0x0 ;  /* 0x00008000000079c5 */ /* 0x000fe40000010000 */
[----:B------:R-:W-:-:S06]  /*4db0*/  WARPGROUP.ARRIVE ;  /* 0x00000000000079c5 */ /* 0x000fcc0000000000 */
[----:B------:R-:W-:Y:S03]  /*4dc0*/  HGMMA.64x64x16.F32.BF16 R24, gdesc[UR8], R24, gsb0 ;  /* 0x00e00000081879f0 */ /* 0x000fe60008001818 */
[----:B------:R-:W-:Y:S02]  /*4dd0*/  WARPGROUP.DEPBAR.LE gsb0, 0x0 ;  /* 0x00008000000079c5 */ /* 0x000fe40000010000 */
[----:B------:R-:W-:-:S06]  /*4de0*/  WARPGROUP.ARRIVE ;  /* 0x00000000000079c5 */ /* 0x000fcc0000000000 */
[----:B------:R-:W-:Y:S01]  /*4df0*/  HGMMA.64x64x16.F32.BF16 R24, gdesc[UR12], R24, gsb0 ;  /* 0x00e000000c1879f0 */ /* 0x000fe20008001818 */
[----:B------:R-:W-:Y:S02]  /*4e00*/  ULDC.64 UR14, c[0x0][0xad8] ;  /* 0x0002b600000e7ab9 */ /* 0x000fe40000000a00 */
[----:B------:R-:W-:Y:S01]  /*4e10*/  UISETP.GE.AND UP1, UPT, UR15, 0x1, UPT ;  /* 0x000000010f00788c */ /* 0x000fe2000bf26270 */
        /* <DEDUP_REMOVED lines=140> */
[----:B------:R-:W-:Y:S01]  /*56e0*/  IMAD.MOV.U32 R59, RZ, RZ, -0x40 ;  /* 0xffffffc0ff3b7424 */ /* 0x000fe200078e00ff */
        /* <DEDUP_REMOVED lines=51> */
[----:B------:R-:W-:-:S04]  /*5a20*/  LEA.HI R3, R57, R152, RZ, 0x2 ;  /* 0x0000009839037211 */ /* 0x000fc800078f10ff */
[----:B------:R-:W-:-:S05]  /*5a30*/  LOP3.LUT R3, R3, 0xfffffffc, RZ, 0xc0, !PT ;  /* 0xfffffffc03037812 */ /* 0x000fca00078ec0ff */
[----:B------:R-:W-:-:S05]  /*5a40*/  IMAD.IADD R3, R152, 0x1, -R3 ;  /* 0x0000000198037824 */ /* 0x000fca00078e0a03 */
[----:B------:R-:W-:-:S04]  /*5a50*/  LEA.HI R10, R3, R3, RZ, 0x1 ;  /* 0x00000003030a7211 */ /* 0x000fc800078f08ff */
[----:B------:R-:W-:-:S05]  /*5a60*/  LOP3.LUT R10, R10, 0x1ffffffe, RZ, 0xc0, !PT ;  /* 0x1ffffffe0a0a7812 */ /* 0x000fca00078ec0ff */
[----:B------:R-:W-:Y:S02]  /*5a70*/  IMAD.IADD R10, R3, 0x1, -R10 ;  /* 0x00000001030a7824 */ /* 0x000fe400078e0a0a */
[----:B------:R-:W-:Y:S02]  /*5a80*/  @!P1 VIADD R3, R199, 0x38840 ;  /* 0x00038840c7039836 */ /* 0x000fe40000000000 */
[----:B------:R-:W-:-:S03]  /*5a90*/  IMAD R187, R10, 0x8, R187 ;  /* 0x000000080abb7824 */ /* 0x000fc600078e02bb */
[----:B------:R-:W-:Y:S01]  /*5aa0*/  @!P1 PRMT R3, RZ, 0x654, R3 ;  /* 0x00000654ff039816 */ /* 0x000fe20000000003 */
[----:B------:R-:W-:Y:S01]  /*5ab0*/  @P2 IMAD.HI.U32 R11, R187, UR6, RZ ;  /* 0x00000006bb0b2c27 */ /* 0x000fe2000f8e00ff */
[----:B------:R-:W-:Y:S01]  /*5ac0*/  @UP0 ULDC UR6, c[0x0][0x450] ;  /* 0x0001140000060ab9 */ /* 0x000fe20000000800 */
[----:B------:R-:W-:Y:S02]  /*5ad0*/  PLOP3.LUT P2, PT, PT, PT, UP1, 0x40, 0x0 ;  /* 0x000000000000781c */ /* 0x000fe40003f4e818 */
[----:B------:R-:W-:Y:S01]  /*5ae0*/  IMAD.MOV.U32 R10, RZ, RZ, R187 ;  /* 0x000000ffff0a7224 */ /* 0x000fe200078e00bb */
[----:B------:R-:W-:Y:S01]  /*5af0*/  @P3 SHF.R.U32.HI R10, RZ, UR6, R11 ;  /* 0x00000006ff0a3c19 */ /* 0x000fe2000801160b */
[----:B------:R-:W-:Y:S02]  /*5b00*/  ULDC UR6, c[0x0][0x288] ;  /* 0x0000a20000067ab9 */ /* 0x000fe40000000800 */
[----:B------:R-:W-:Y:S01]  /*5b10*/  IMAD.U32 R189, RZ, RZ, UR6 ;  /* 0x00000006ffbd7e24 */ /* 0x000fe2000f8e00ff */
[----:B------:R-:W-:Y:S01]  /*5b20*/  ULDC UR6, c[0x0][0xad4] ;  /* 0x0002b50000067ab9 */ /* 0x000fe20000000800 */
[----:B------:R-:W0:Y:S01]  /*5b30*/  SHFL.IDX PT, R23, R10, RZ, 0x1c1f ;  /* 0x001c1fff0a177589 */ /* 0x000e2200000e0000 */
[----:B------:R-:W-:-:S06]  /*5b40*/  ULOP3.LUT UR61, URZ, UR6, URZ, 0x33, !UPT ;  /* 0x000000063f3d7292 */ /* 0x000fcc000f8e333f */
[----:B------:R-:W-:Y:S01]  /*5b50*/  IMAD.U32 R201, RZ, RZ, UR61 ;  /* 0x0000003dffc97e24 */ /* 0x000fe2000f8e00ff */
[----:B------:R-:W-:Y:S02]  /*5b60*/  WARPGROUP.DEPBAR.LE gsb0, 0x0 ;  /* 0x00008000000079c5 */ /* 0x000fe40000010000 */
[----:B------:R-:W-:-:S06]  /*5b70*/  WARPGROUP.ARRIVE ;  /* 0x00000000000079c5 */ /* 0x000fcc0000000000 */
[----:B------:R-:W-:Y:S03]  /*5b80*/  HGMMA.64x64x16.F32.BF16 R24, gdesc[UR56], R24, gsb0 ;  /* 0x00e00000381879f0 */ /* 0x000fe60008001818 */
[----:B------:R-:W-:Y:S02]  /*5b90*/  WARPGROUP.DEPBAR.LE gsb0, 0x0 ;  /* 0x00008000000079c5 */ /* 0x000fe40000010000 */
[----:B------:R1:W-:Y:S02]  /*5ba0*/  @!P1 SYNCS.ARRIVE.TRANS64.RED.A1T0 RZ, [R3+URZ], RZ ;  /* 0x000000ff03ff99a7 */ /* 0x0003e4000810043f */
[----:B-1----:R-:W-:-:S04]  /*5bb0*/  IMAD R3, R184, R59, 0x41 ;  /* 0x00000041b8037424 */ /* 0x002fc800078e023b */
[C---:B------:R-:W-:Y:S02]  /*5bc0*/  IMAD R11, R16.reuse, UR7, R3 ;  /* 0x00000007100b7c24 */ /* 0x040fe4000f8e0203 */
[----:B------:R-:W-:-:S03]  /*5bd0*/  IMAD R3, R16, UR7, -R61 ;  /* 0x0000000710037c24 */ /* 0x000fc6000f8e0a3d */
[--C-:B------:R-:W-:Y:S01]  /*5be0*/  IADD3 R11, R11, -R189, -R2.reuse ;  /* 0x800000bd0b0b7210 */ /* 0x100fe20007ffe802 */
[----:B------:R-:W-:-:S04]  /*5bf0*/  IMAD.IADD R58, R3, 0x1, -R2 ;  /* 0x00000001033a7824 */ /* 0x000fc800078e0a02 */
[C---:B------:R-:W-:Y:S02]  /*5c00*/  VIADD R63, R11.reuse, UR14 ;  /* 0x0000000e0b3f7c36 */ /* 0x040fe40008000000 */
[----:B------:R-:W-:-:S03]  /*5c10*/  VIADD R60, R11, UR61 ;  /* 0x0000003d0b3c7c36 */ /* 0x000fc60008000000 */
[----:B0-----:R-:W-:Y:S01]  /*5c20*/  VIADDMNMX R3, R23, R63, R58, PT ;  /* 0x0000003f17037246 */ /* 0x001fe2000380013a */
[----:B------:R-:W-:Y:S01]  /*5c30*/  IMAD.IADD R11, R60, 0x1, R23 ;  /* 0x000000013c0b7824 */ /* 0x000fe200078e0217 */
[----:B------:R-:W-:Y:S06]  /*5c40*/  @P2 BRA `(.L_x_5021) ;  /* 0x00000000005c2947 */ /* 0x000fec0003800000 */
[----:B------:R-:W-:Y:S01]  /*5c50*/  IMAD R56, R16, UR7, R23 ;  /* 0x0000000710387c24 */ /* 0x000fe2000f8e0217 */
[----:B------:R-:W-:Y:S03]  /*5c60*/  BSSY B0, `(.L_x_5022) ;  /* 0x0000011000007945 */ /* 0x000fe60003800000 */
[----:B------:R-:W-:-:S05]  /*5c70*/  IMAD.IADD R56, R56, 0x1, -R189 ;  /* 0x0000000138387824 */ /* 0x000fca00078e0abd */
        /* <DEDUP_REMOVED lines=10> */
.L_x_5023:
[----:B------:R-:W-:-:S06]  /*5d20*/  UISETP.NE.AND UP2, UPT, UR15, 0x1, UPT ;  /* 0x000000010f00788c */ /* 0x000fcc000bf45270 */
[----:B------:R-:W-:-:S05]  /*5d30*/  PLOP3.LUT P2, PT, PT, PT, UP2, 0x80, 0x0 ;  /* 0x000000000000781c */ /* 0x000fca0003f4f028 */
[----:B------:R-:W-:-:S08]  /*5d40*/  @UP2 ULDC.64 UR10, c[0x0][0xae0] ;  /* 0x0002b800000a2ab9 */ /* 0x000fd00000000a00 */
[----:B------:R-:W-:-:S05]  /*5d50*/  @P2 IMAD.HI.U32 R23, R56, UR10, RZ ;  /* 0x0000000a38172c27 */ /* 0x000fca000f8e00ff */
[----:B------:R-:W-:-:S07]  /*5d60*/  @P2 SHF.R.U32.HI R56, RZ, UR11, R23 ;  /* 0x0000000bff382c19 */ /* 0x000fce0008011617 */
.L_x_5024:
[----:B------:R-:W-:Y:S05]  /*5d70*/  BSYNC B0 ;  /* 0x0000000000007941 */ /* 0x000fea0003800000 */
.L_x_5022:
[----:B------:R-:W-:-:S04]  /*5d80*/  IMAD R23, R56, UR15, -R61 ;  /* 0x0000000f38177c24 */ /* 0x000fc8000f8e0a3d */
[----:B------:R-:W-:-:S05]  /*5d90*/  IMAD.IADD R56, R23, 0x1, -R2 ;  /* 0x0000000117387824 */ /* 0x000fca00078e0a02 */
[----:B------:R-:W-:Y:S02]  /*5da0*/  VIMNMX R11, R11, R56, !PT ;  /* 0x000000380b0b7248 */ /* 0x000fe40007fe0100 */
[----:B------:R-:W-:-:S07]  /*5db0*/  VIADDMNMX R3, R56, UR15, R3, PT ;  /* 0x0000000f38037c46 */ /* 0x000fce000b800103 */
.L_x_5021:
[----:B------:R-:W0:Y:S01]  /*5dc0*/  SHFL.IDX PT, R23, R10, 0x1, 0x1c1f ;  /* 0x003c1f000a177f89 */ /* 0x000e2200000e0000 */
[----:B------:R-:W-:Y:S02]  /*5dd0*/  PLOP3.LUT P2, PT, PT, PT, UP1, 0x40, 0x0 ;  /* 0x000000000000781c */ /* 0x000fe40003f4e818 */
[----:B0-----:R-:W-:Y:S01]  /*5de0*/  VIADDMNMX R56, R23, R63, R58, PT ;  /* 0x0000003f17387246 */ /* 0x001fe2000380013a */
[----:B------:R-:W-:-:S10]  /*5df0*/  IMAD.IADD R58, R60, 0x1, R23 ;  /* 0x000000013c3a7824 */ /* 0x000fd400078e0217 */
[----:B------:R-:W-:Y:S05]  /*5e00*/  @P2 BRA `(.L_x_5025) ;  /* 0x00000000005c2947 */ /* 0x000fea0003800000 */
        /* <DEDUP_REMOVED lines=13> */
.L_x_5027:
[----:B------:R-:W-:-:S06]  /*5ee0*/  UISETP.NE.AND UP2, UPT, UR15, 0x1, UPT ;  /* 0x000000010f00788c */ /* 0x000fcc000bf45270 */
[----:B------:R-:W-:-:S05]  /*5ef0*/  PLOP3.LUT P2, PT, PT, PT, UP2, 0x80, 0x0 ;  /* 0x000000000000781c */ /* 0x000fca0003f4f028 */
[----:B------:R-:W-:-:S08]  /*5f00*/  @UP2 ULDC.64 UR10, c[0x0][0xae0] ;  /* 0x0002b800000a2ab9 */ /* 0x000fd00000000a00 */
[----:B------:R-:W-:-:S05]  /*5f10*/  @P2 IMAD.HI.U32 R23, R10, UR10, RZ ;  /* 0x0000000a0a172c27 */ /* 0x000fca000f8e00ff */
[----:B------:R-:W-:-:S07]  /*5f20*/  @P2 SHF.R.U32.HI R10, RZ, UR11, R23 ;  /* 0x0000000bff0a2c19 */ /* 0x000fce0008011617 */
.L_x_5028:
[----:B------:R-:W-:Y:S05]  /*5f30*/  BSYNC B0 ;  /* 0x0000000000007941 */ /* 0x000fea0003800000 */
.L_x_5026:
[----:B------:R-:W-:-:S04]  /*5f40*/  IMAD R23, R10, UR15, -R61 ;  /* 0x0000000f0a177c24 */ /* 0x000fc8000f8e0a3d */
[----:B------:R-:W-:-:S05]  /*5f50*/  IMAD.IADD R23, R23, 0x1, -R2 ;  /* 0x0000000117177824 */ /* 0x000fca00078e0a02 */
[----:B------:R-:W-:Y:S02]  /*5f60*/  VIMNMX R58, R58, R23, !PT ;  /* 0x000000173a3a7248 */ /* 0x000fe40007fe0100 */
[----:B------:R-:W-:-:S07]  /*5f70*/  VIADDMNMX R56, R23, UR15, R56, PT ;  /* 0x0000000f17387c46 */ /* 0x000fce000b800138 */
.L_x_5025:
[----:B------:R-:W-:Y:S01]  /*5f80*/  IMAD R10, R184, R59, 0x40 ;  /* 0x00000040b80a7424 */ /* 0x000fe200078e023b */
[----:B------:R-:W-:Y:S01]  /*5f90*/  P2R R23, PR, RZ, 0x1 ;  /* 0x00000001ff177803 */ /* 0x000fe20000000000 */
[----:B------:R-:W-:Y:S01]  /*5fa0*/  ULDC UR6, c[0x0][0xa80] ;  /* 0x0002a00000067ab9 */ /* 0x000fe20000000800 */
[----:B------:R-:W-:Y:S01]  /*5fb0*/  IMAD.MOV.U32 R192, RZ, RZ, 0x20 ;  /* 0x00000020ffc07424 */ /* 0x000fe200078e00ff */
[----:B------:R-:W-:Y:S01]  /*5fc0*/  R2UR UR10, R196 ;  /* 0x00000000c40a72ca */ /* 0x000fe200000e0000 */
[----:B------:R-:W-:Y:S01]  /*5fd0*/  UMOV UR11, 0x40000040 ;  /* 0x40000040000b7882 */ /* 0x000fe20000000000 */
[----:B------:R-:W-:Y:S01]  /*5fe0*/  BAR.SYNC.DEFER_BLOCKING 0xf, 0x100 ;  /* 0x03c4000000007b1d */ /* 0x000fe20000010000 */
[----:B------:R-:W-:Y:S01]  /*5ff0*/  ISETP.GE.AND P2, PT, R10, 0x1, PT ;  /* 0x000000010a00780c */ /* 0x000fe20003f46270 */
[----:B------:R-:W-:Y:S01]  /*6000*/  VIADD R215, R196, 0x80 ;  /* 0x00000080c4d77836 */ /* 0x000fe20000000000 */
[----:B------:R-:W-:Y:S01]  /*6010*/  ISETP.GE.AND P6, PT, R10, 0x2, PT ;  /* 0x000000020a00780c */ /* 0x000fe20003fc6270 */
[----:B------:R-:W-:Y:S01]  /*6020*/  VIADD R184, R184, 0xfffffffe ;  /* 0xfffffffeb8b87836 */ /* 0x000fe20000000000 */
[----:B------:R-:W-:Y:S01]  /*6030*/  ISETP.GT.AND P4, PT, R11, RZ, !P2 ;  /* 0x000000ff0b00720c */ /* 0x000fe20005784270 */
[----:B------:R-:W-:Y:S01]  /*6040*/  @UP0 ULDC UR19, c[0x0][0x450] ;  /* 0x0001140000130ab9 */ /* 0x000fe20000000800 */
[----:B------:R-:W-:-:S02]  /*6050*/  ISETP.GT.AND P2, PT, R58, RZ, !P2 ;  /* 0x000000ff3a00720c */ /* 0x000fc40005744270 */
[----:B------:R-:W-:Y:S02]  /*6060*/  ISETP.GT.AND P5, PT, R11, 0x1, !P6 ;  /* 0x000000010b00780c */ /* 0x000fe400077a4270 */
[----:B------:R-:W-:Y:S02]  /*6070*/  ISETP.LT.OR P2, PT, R56, 0x1, P2 ;  /* 0x000000013800780c */ /* 0x000fe40001741670 */
[----:B------:R-:W-:Y:S02]  /*6080*/  ISETP.LT.OR P4, PT, R3, 0x1, P4 ;  /* 0x000000010300780c */ /* 0x000fe40002781670 */
[----:B------:R-:W-:Y:S02]  /*6090*/  ISETP.GE.AND P3, PT, R10, 0x9, PT ;  /* 0x000000090a00780c */ /* 0x000fe40003f66270 */
[----:B------:R-:W-:Y:S02]  /*60a0*/  ISETP.GT.AND P6, PT, R58, 0x1, !P6 ;  /* 0x000000013a00780c */ /* 0x000fe400077c4270 */
[----:B------:R-:W-:-:S02]  /*60b0*/  FSEL R26, R26, -INF , !P2 ;  /* 0xff8000001a1a7808 */ /* 0x000fc40005000000 */
[----:B------:R-:W-:Y:S02]  /*60c0*/  FSEL R24, R24, -INF , !P4 ;  /* 0xff80000018187808 */ /* 0x000fe40006000000 */
[----:B------:R-:W-:Y:S02]  /*60d0*/  ISETP.GT.AND P2, PT, R11, 0x8, !P3 ;  /* 0x000000080b00780c */ /* 0x000fe40005f44270 */
[----:B------:R-:W-:Y:S02]  /*60e0*/  ISETP.LT.OR P6, PT, R56, 0x2, P6 ;  /* 0x000000023800780c */ /* 0x000fe400037c1670 */
[----:B------:R-:W-:Y:S02]  /*60f0*/  ISETP.GE.AND P4, PT, R10, 0xa, PT ;  /* 0x0000000a0a00780c */ /* 0x000fe40003f86270 */
[----:B------:R-:W-:Y:S02]  /*6100*/  ISETP.LT.OR P5, PT, R3, 0x2, P5 ;  /* 0x000000020300780c */ /* 0x000fe40002fa1670 */
[----:B------:R-:W-:-:S02]  /*6110*/  ISETP.GT.AND P3, PT, R58, 0x8, !P3 ;  /* 0x000000083a00780c */ /* 0x000fc40005f64270 */
[----:B------:R-:W-:Y:S02]  /*6120*/  FSEL R27, R27, -INF , !P6 ;  /* 0xff8000001b1b7808 */ /* 0x000fe40007000000 */
[----:B------:R-:W-:Y:S02]  /*6130*/  FSEL R25, R25, -INF , !P5 ;  /* 0xff80000019197808 */ /* 0x000fe40006800000 */
[----:B------:R-:W-:Y:S02]  /*6140*/  ISETP.GT.AND P6, PT, R11, 0x9, !P4 ;  /* 0x000000090b00780c */ /* 0x000fe400067c4270 */
[----:B------:R-:W-:Y:S02]  /*6150*/  ISETP.LT.OR P3, PT, R56, 0x9, P3 ;  /* 0x000000093800780c */ /* 0x000fe40001f61670 */
[----:B------:R-:W-:Y:S02]  /*6160*/  ISETP.GE.AND P5, PT, R10, 0x11, PT ;  /* 0x000000110a00780c */ /* 0x000fe40003fa6270 */
[----:B------:R-:W-:-:S02]  /*6170*/  ISETP.LT.OR P2, PT, R3, 0x9, P2 ;  /* 0x000000090300780c */ /* 0x000fc40001741670 */
[----:B------:R-:W-:Y:S02]  /*6180*/  ISETP.GT.AND P4, PT, R58, 0x9, !P4 ;  /* 0x000000093a00780c */ /* 0x000fe40006784270 */
[----:B------:R-:W-:Y:S02]  /*6190*/  FSEL R30, R30, -INF , !P3 ;  /* 0xff8000001e1e7808 */ /* 0x000fe40005800000 */
[----:B------:R-:W-:Y:S02]  /*61a0*/  FSEL R28, R28, -INF , !P2 ;  /* 0xff8000001c1c7808 */ /* 0x000fe40005000000 */
[----:B------:R-:W-:Y:S02]  /*61b0*/  ISETP.GT.AND P3, PT, R11, 0x10, !P5 ;  /* 0x000000100b00780c */ /* 0x000fe40006f64270 */
[----:B------:R-:W-:Y:S02]  /*61c0*/  ISETP.LT.OR P4, PT, R56, 0xa, P4 ;  /* 0x0000000a3800780c */ /* 0x000fe40002781670 */
[----:B------:R-:W-:-:S02]  /*61d0*/  ISETP.GE.AND P2, PT, R10, 0x12, PT ;  /* 0x000000120a00780c */ /* 0x000fc40003f46270 */
[----:B------:R-:W-:Y:S02]  /*61e0*/  ISETP.LT.OR P6, PT, R3, 0xa, P6 ;  /* 0x0000000a0300780c */ /* 0x000fe400037c1670 */
[----:B------:R-:W-:Y:S02]  /*61f0*/  ISETP.GT.AND P5, PT, R58, 0x10, !P5 ;  /* 0x000000103a00780c */ /* 0x000fe40006fa4270 */
[----:B------:R-:W-:Y:S02]  /*6200*/  FSEL R31, R31, -INF , !P4 ;  /* 0xff8000001f1f7808 */ /* 0x000fe40006000000 */
[----:B------:R-:W-:Y:S02]  /*6210*/  FSEL R29, R29, -INF , !P6 ;  /* 0xff8000001d1d7808 */ /* 0x000fe40007000000 */
[----:B------:R-:W-:Y:S02]  /*6220*/  ISETP.GT.AND P4, PT, R11, 0x11, !P2 ;  /* 0x000000110b00780c */ /* 0x000fe40005784270 */
[----:B------:R-:W-:-:S02]  /*6230*/  ISETP.LT.OR P5, PT, R56, 0x11, P5 ;  /* 0x000000113800780c */ /* 0x000fc40002fa1670 */
[----:B------:R-:W-:Y:S02]  /*6240*/  ISETP.GE.AND P6, PT, R10, 0x19, PT ;  /* 0x000000190a00780c */ /* 0x000fe40003fc6270 */
[----:B------:R-:W-:Y:S02]  /*6250*/  ISETP.LT.OR P3, PT, R3, 0x11, P3 ;  /* 0x000000110300780c */ /* 0x000fe40001f61670 */
[----:B------:R-:W-:Y:S02]  /*6260*/  ISETP.GT.AND P2, PT, R58, 0x11, !P2 ;  /* 0x000000113a00780c */ /* 0x000fe40005744270 */
[----:B------:R-:W-:Y:S02]  /*6270*/  FSEL R34, R34, -INF , !P5 ;  /* 0xff80000022227808 */ /* 0x000fe40006800000 */
[----:B------:R-:W-:Y:S02]  /*6280*/  FSEL R32, R32, -INF , !P3 ;  /* 0xff80000020207808 */ /* 0x000fe40005800000 */
[----:B------:R-:W-:-:S02]  /*6290*/  ISETP.GT.AND P5, PT, R11, 0x18, !P6 ;  /* 0x000000180b00780c */ /* 0x000fc400077a4270 */
[----:B------:R-:W-:Y:S02]  /*62a0*/  ISETP.LT.OR P2, PT, R56, 0x12, P2 ;  /* 0x000000123800780c */ /* 0x000fe40001741670 */
[----:B------:R-:W-:Y:S02]  /*62b0*/  ISETP.GE.AND P3, PT, R10, 0x1a, PT ;  /* 0x0000001a0a00780c */ /* 0x000fe40003f66270 */
[----:B------:R-:W-:Y:S02]  /*62c0*/  ISETP.LT.OR P4, PT, R3, 0x12, P4 ;  /* 0x000000120300780c */ /* 0x000fe40002781670 */
[----:B------:R-:W-:Y:S02]  /*62d0*/  ISETP.GT.AND P6, PT, R58, 0x18, !P6 ;  /* 0x000000183a00780c */ /* 0x000fe400077c4270 */
[----:B------:R-:W-:Y:S02]  /*62e0*/  FSEL R35, R35, -INF , !P2 ;  /* 0xff80000023237808 */ /* 0x000fe40005000000 */
[----:B------:R-:W-:-:S02]  /*62f0*/  FSEL R33, R33, -INF , !P4 ;  /* 0xff80000021217808 */ /* 0x000fc40006000000 */
[----:B------:R-:W-:Y:S02]  /*6300*/  ISETP.GT.AND P2, PT, R11, 0x19, !P3 ;  /* 0x000000190b00780c */ /* 0x000fe40005f44270 */
[----:B------:R-:W-:Y:S02]  /*6310*/  ISETP.LT.OR P6, PT, R56, 0x19, P6 ;  /* 0x000000193800780c */ /* 0x000fe400037c1670 */
[----:B------:R-:W-:Y:S02]  /*6320*/  ISETP.GE.AND P4, PT, R10, 0x21, PT ;  /* 0x000000210a00780c */ /* 0x000fe40003f86270 */
[----:B------:R-:W-:Y:S02]  /*6330*/  ISETP.LT.OR P5, PT, R3, 0x19, P5 ;  /* 0x000000190300780c */ /* 0x000fe40002fa1670 */
        /* <DEDUP_REMOVED lines=24> */
[----:B------:R-:W-:Y:S02]  /*64c0*/  ISETP.LT.OR P4, PT, R3, 0x29, P4 ;  /* 0x000000290300780c */ /* 0x000fe40002781670 */
[----:B------:R-:W-:-:S02]  /*64d0*/  ISETP.GT.AND P5, PT, R11, 0x29, !P6 ;  /* 0x000000290b00780c */ /* 0x000fc400077a4270 */
[----:B------:R-:W-:Y:S02]  /*64e0*/  ISETP.LT.OR P2, PT, R56, 0x29, P2 ;  /* 0x000000293800780c */ /* 0x000fe40001741670 */
[----:B------:R-:W-:Y:S02]  /*64f0*/  ISETP.GE.AND P3, PT, R10, 0x31, PT ;  /* 0x000000310a00780c */ /* 0x000fe40003f66270 */
[----:B------:R-:W-:Y:S02]  /*6500*/  FSEL R44, R44, -INF , !P4 ;  /* 0xff8000002c2c7808 */ /* 0x000fe40006000000 */
[----:B------:R-:W-:Y:S02]  /*6510*/  ISETP.LT.OR P5, PT, R3, 0x2a, P5 ;  /* 0x0000002a0300780c */ /* 0x000fe40002fa1670 */
[----:B------:R-:W-:Y:S02]  /*6520*/  FSEL R46, R46, -INF , !P2 ;  /* 0xff8000002e2e7808 */ /* 0x000fe40005000000 */
[----:B------:R-:W-:-:S02]  /*6530*/  ISETP.GE.AND P4, PT, R10, 0x32, PT ;  /* 0x000000320a00780c */ /* 0x000fc40003f86270 */
[----:B------:R-:W-:Y:S02]  /*6540*/  ISETP.GT.AND P2, PT, R11, 0x30, !P3 ;  /* 0x000000300b00780c */ /* 0x000fe40005f44270 */
[----:B------:R-:W-:Y:S02]  /*6550*/  FSEL R45, R45, -INF , !P5 ;  /* 0xff8000002d2d7808 */ /* 0x000fe40006800000 */
[----:B------:R-:W-:Y:S02]  /*6560*/  ISETP.GT.AND P5, PT, R11, 0x31, !P4 ;  /* 0x000000310b00780c */ /* 0x000fe400067a4270 */
[C---:B------:R-:W-:Y:S02]  /*6570*/  ISETP.LT.OR P2, PT, R3.reuse, 0x31, P2 ;  /* 0x000000310300780c */ /* 0x040fe40001741670 */
[----:B------:R-:W-:Y:S02]  /*6580*/  ISETP.LT.OR P5, PT, R3, 0x32, P5 ;  /* 0x000000320300780c */ /* 0x000fe40002fa1670 */
[----:B------:R-:W-:-:S02]  /*6590*/  FSEL R48, R48, -INF , !P2 ;  /* 0xff80000030307808 */ /* 0x000fc40005000000 */
[----:B------:R-:W-:Y:S02]  /*65a0*/  ISETP.GE.AND P2, PT, R10, 0x39, PT ;  /* 0x000000390a00780c */ /* 0x000fe40003f46270 */
[----:B------:R-:W-:Y:S02]  /*65b0*/  FSEL R49, R49, -INF , !P5 ;  /* 0xff80000031317808 */ /* 0x000fe40006800000 */
[----:B------:R-:W-:Y:S02]  /*65c0*/  ISETP.GT.AND P5, PT, R11, 0x38, !P2 ;  /* 0x000000380b00780c */ /* 0x000fe400057a4270 */
[----:B------:R-:W-:Y:S02]  /*65d0*/  ISETP.GT.AND P6, PT, R58, 0x29, !P6 ;  /* 0x000000293a00780c */ /* 0x000fe400077c4270 */
[----:B------:R-:W-:Y:S02]  /*65e0*/  ISETP.LT.OR P5, PT, R3, 0x39, P5 ;  /* 0x000000390300780c */ /* 0x000fe40002fa1670 */
[----:B------:R-:W-:-:S02]  /*65f0*/  ISETP.LT.OR P6, PT, R56, 0x2a, P6 ;  /* 0x0000002a3800780c */ /* 0x000fc400037c1670 */
[----:B------:R-:W-:Y:S02]  /*6600*/  FSEL R52, R52, -INF , !P5 ;  /* 0xff80000034347808 */ /* 0x000fe40006800000 */
[----:B------:R-:W-:Y:S02]  /*6610*/  ISETP.GE.AND P5, PT, R10, 0x3a, PT ;  /* 0x0000003a0a00780c */ /* 0x000fe40003fa6270 */
[----:B------:R-:W-:Y:S02]  /*6620*/  ISETP.GT.AND P3, PT, R58, 0x30, !P3 ;  /* 0x000000303a00780c */ /* 0x000fe40005f64270 */
[----:B------:R-:W-:Y:S02]  /*6630*/  ISETP.GT.AND P0, PT, R11, 0x39, !P5 ;  /* 0x000000390b00780c */ /* 0x000fe40006f04270 */
[----:B------:R-:W-:Y:S02]  /*6640*/  FSEL R47, R47, -INF , !P6 ;  /* 0xff8000002f2f7808 */ /* 0x000fe40007000000 */
[----:B------:R-:W-:-:S02]  /*6650*/  ISETP.LT.OR P0, PT, R3, 0x3a, P0 ;  /* 0x0000003a0300780c */ /* 0x000fc40000701670 */
[----:B------:R-:W-:Y:S02]  /*6660*/  FMNMX.FTZ R3, R24, R25, !PT ;  /* 0x0000001918037209 */ /* 0x000fe40007810000 */
[----:B------:R-:W-:Y:S02]  /*6670*/  FSEL R53, R53, -INF , !P0 ;  /* 0xff80000035357808 */ /* 0x000fe40004000000 */
[----:B------:R-:W-:Y:S02]  /*6680*/  FMNMX.FTZ R10, R28, R3, !PT ;  /* 0x000000031c0a7209 */ /* 0x000fe40007810000 */
[----:B------:R-:W-:Y:S02]  /*6690*/  ISETP.NE.AND P0, PT, R23, RZ, PT ;  /* 0x000000ff1700720c */ /* 0x000fe40003f05270 */
[----:B------:R-:W-:Y:S02]  /*66a0*/  FMNMX.FTZ R3, R29, R10, !PT ;  /* 0x0000000a1d037209 */ /* 0x000fe40007810000 */
[----:B------:R-:W-:-:S02]  /*66b0*/  ISETP.GT.AND P4, PT, R58, 0x31, !P4 ;  /* 0x000000313a00780c */ /* 0x000fc40006784270 */
[----:B------:R-:W-:Y:S02]  /*66c0*/  FMNMX.FTZ R10, R32, R3, !PT ;  /* 0x00000003200a7209 */ /* 0x000fe40007810000 */
[----:B------:R-:W-:Y:S02]  /*66d0*/  ISETP.LT.OR P3, PT, R56, 0x31, P3 ;  /* 0x000000313800780c */ /* 0x000fe40001f61670 */
[----:B------:R-:W-:Y:S02]  /*66e0*/  FMNMX.FTZ R3, R33, R10, !PT ;  /* 0x0000000a21037209 */ /* 0x000fe40007810000 */
[----:B------:R-:W-:Y:S02]  /*66f0*/  ISETP.GT.AND P2, PT, R58, 0x38, !P2 ;  /* 0x000000383a00780c */ /* 0x000fe40005744270 */
[----:B------:R-:W-:Y:S02]  /*6700*/  FMNMX.FTZ R10, R36, R3, !PT ;  /* 0x00000003240a7209 */ /* 0x000fe40007810000 */
[----:B------:R-:W-:-:S02]  /*6710*/  ISETP.LT.OR P4, PT, R56, 0x32, P4 ;  /* 0x000000323800780c */ /* 0x000fc40002781670 */
[----:B------:R-:W-:Y:S02]  /*6720*/  FMNMX.FTZ R3, R37, R10, !PT ;  /* 0x0000000a25037209 */ /* 0x000fe40007810000 */
[----:B------:R-:W-:Y:S02]  /*6730*/  FSEL R50, R50, -INF , !P3 ;  /* 0xff80000032327808 */ /* 0x000fe40005800000 */
[----:B------:R-:W-:Y:S02]  /*6740*/  FMNMX.FTZ R10, R40, R3, !PT ;  /* 0x00000003280a7209 */ /* 0x000fe40007810000 */
[----:B------:R-:W-:Y:S02]  /*6750*/  ISETP.GT.AND P5, PT, R58, 0x39, !P5 ;  /* 0x000000393a00780c */ /* 0x000fe40006fa4270 */
[----:B------:R-:W-:Y:S02]  /*6760*/  FMNMX.FTZ R3, R41, R10, !PT ;  /* 0x0000000a29037209 */ /* 0x000fe40007810000 */
[----:B------:R-:W-:-:S02]  /*6770*/  ISETP.LT.OR P2, PT, R56, 0x39, P2 ;  /* 0x000000393800780c */ /* 0x000fc40001741670 */
[----:B------:R-:W-:Y:S02]  /*6780*/  FMNMX.FTZ R10, R44, R3, !PT ;  /* 0x000000032c0a7209 */ /* 0x000fe40007810000 */
[----:B------:R-:W-:Y:S02]  /*6790*/  FSEL R51, R51, -INF , !P4 ;  /* 0xff80000033337808 */ /* 0x000fe40006000000 */
[----:B------:R-:W-:Y:S02]  /*67a0*/  FMNMX.FTZ R3, R45, R10, !PT ;  /* 0x0000000a2d037209 */ /* 0x000fe40007810000 */
[----:B------:R-:W-:Y:S02]  /*67b0*/  ISETP.LT.OR P5, PT, R56, 0x3a, P5 ;  /* 0x0000003a3800780c */ /* 0x000fe40002fa1670 */
[----:B------:R-:W-:Y:S02]  /*67c0*/  FMNMX.FTZ R10, R48, R3, !PT ;  /* 0x00000003300a7209 */ /* 0x000fe40007810000 */
[----:B------:R-:W-:-:S02]  /*67d0*/  FSEL R54, R54, -INF , !P2 ;  /* 0xff80000036367808 */ /* 0x000fc40005000000 */
[----:B------:R-:W-:Y:S02]  /*67e0*/  FMNMX.FTZ R3, R49, R10, !PT ;  /* 0x0000000a31037209 */ /* 0x000fe40007810000 */
[----:B------:R-:W-:Y:S02]  /*67f0*/  FSEL R55, R55, -INF , !P5 ;  /* 0xff80000037377808 */ /* 0x000fe40006800000 */
[----:B------:R-:W-:Y:S02]  /*6800*/  FMNMX.FTZ R10, R52, R3, !PT ;  /* 0x00000003340a7209 */ /* 0x000fe40007810000 */
[----:B------:R-:W-:Y:S02]  /*6810*/  FMNMX.FTZ R3, R26, R27, !PT ;  /* 0x0000001b1a037209 */ /* 0x000fe40007810000 */
[----:B------:R-:W-:Y:S02]  /*6820*/  FMNMX.FTZ R11, R53, R10, !PT ;  /* 0x0000000a350b7209 */ /* 0x000fe40007810000 */
[----:B------:R-:W-:-:S03]  /*6830*/  R2UR UR18, R168 ;  /* 0x00000000a81272ca */ /* 0x000fc600000e0000 */
[----:B------:R-:W0:Y:S02]  /*6840*/  SHFL.BFLY PT, R10, R11, 0x2, 0x1f ;  /* 0x0c401f000b0a7f89 */ /* 0x000e2400000e0000 */
        /* <DEDUP_REMOVED lines=38> */
[----:B------:R-:W1:Y:S08]  /*6ab0*/  MUFU.EX2 R10, R56 ;  /* 0x00000038000a7308 */ /* 0x000e700000000800 */
[----:B------:R-:W-:Y:S01]  /*6ac0*/  MUFU.EX2 R11, R11 ;  /* 0x0000000b000b7308 */ /* 0x000fe20000000800 */
[----:B0-----:R-:W-:-:S07]  /*6ad0*/  FMNMX.FTZ R25, R24, R25, !PT ;  /* 0x0000001918197209 */ /* 0x001fce0007810000 */
[----:B------:R-:W0:Y:S01]  /*6ae0*/  MUFU.EX2 R170, R170 ;  /* 0x000000aa00aa7308 */ /* 0x000e220000000800 */
[----:B-1----:R-:W-:Y:S01]  /*6af0*/  F2FP.BF16.F32.PACK_AB R164, R10, R3 ;  /* 0x000000030aa4723e */ /* 0x002fe200000010ff */
[----:B------:R-:W1:Y:S01]  /*6b00*/  SHFL.BFLY PT, R188, R25, 0x1, 0x1f ;  /* 0x0c201f0019bc7f89 */ /* 0x000e6200000e0000 */
[----:B------:R-:W-:Y:S01]  /*6b10*/  FADD.FTZ R10, R3, R10 ;  /* 0x0000000a030a7221 */ /* 0x000fe20000010000 */
[----:B------:R-:W-:-:S04]  /*6b20*/  @!P1 VIADD R3, R199, 0x38860 ;  /* 0x00038860c7039836 */ /* 0x000fc80000000000 */
[----:B------:R-:W-:Y:S01]  /*6b30*/  MUFU.EX2 R169, R169 ;  /* 0x000000a900a97308 */ /* 0x000fe20000000800 */
[----:B------:R-:W-:-:S07]  /*6b40*/  @!P1 PRMT R3, RZ, 0x654, R3 ;  /* 0x00000654ff039816 */ /* 0x000fce0000000003 */
[----:B------:R-:W2:Y:S01]  /*6b50*/  MUFU.EX2 R172, R172 ;  /* 0x000000ac00ac7308 */ /* 0x000ea20000000800 */
[----:B0-----:R-:W-:Y:S01]  /*6b60*/  F2FP.BF16.F32.PACK_AB R166, R170, R11 ;  /* 0x0000000baaa6723e */ /* 0x001fe200000010ff */
[----:B------:R-:W-:-:S04]  /*6b70*/  FADD.FTZ R11, R11, R10 ;  /* 0x0000000a0b0b7221 */ /* 0x000fc80000010000 */
[----:B------:R-:W-:Y:S02]  /*6b80*/  FADD.FTZ R170, R170, R11 ;  /* 0x0000000baaaa7221 */ /* 0x000fe40000010000 */
[----:B------:R-:W-:Y:S01]  /*6b90*/  MUFU.EX2 R171, R171 ;  /* 0x000000ab00ab7308 */ /* 0x000fe20000000800 */
[----:B-1----:R-:W-:-:S04]  /*6ba0*/  FMNMX.FTZ R188, R25, R188, !PT ;  /* 0x000000bc19bc7209 */ /* 0x002fc80007810000 */
[C---:B------:R-:W-:Y:S01]  /*6bb0*/  FSETP.NEU.FTZ.AND P2, PT, R188.reuse, -INF , PT ;  /* 0xff800000bc00780b */ /* 0x040fe20003f5d000 */
[----:B------:R-:W-:Y:S02]  /*6bc0*/  FMUL.FTZ R24, R188, UR6 ;  /* 0x00000006bc187c20 */ /* 0x000fe40008410000 */
[----:B------:R-:W0:Y:S01]  /*6bd0*/  MUFU.EX2 R174, R174 ;  /* 0x000000ae00ae7308 */ /* 0x000e220000000800 */
[----:B--2---:R-:W-:Y:S01]  /*6be0*/  F2FP.BF16.F32.PACK_AB R160, R172, R169 ;  /* 0x000000a9aca0723e */ /* 0x004fe200000010ff */
[----:B------:R-:W-:Y:S01]  /*6bf0*/  FADD.FTZ R169, R169, R170 ;  /* 0x000000aaa9a97221 */ /* 0x000fe20000010000 */
[----:B------:R-:W-:Y:S02]  /*6c00*/  FSEL R29, R24, RZ, P2 ;  /* 0x000000ff181d7208 */ /* 0x000fe40001000000 */
[CC--:B------:R-:W-:Y:S01]  /*6c10*/  LEA.HI R24, R57.reuse, R152.reuse, RZ, 0x4 ;  /* 0x0000009839187211 */ /* 0x0c0fe200078f20ff */
[----:B------:R-:W-:Y:S01]  /*6c20*/  FADD.FTZ R172, R172, R169 ;  /* 0x000000a9acac7221 */ /* 0x000fe20000010000 */
[----:B------:R-:W-:Y:S01]  /*6c30*/  LEA.HI R57, R57, R152, RZ, 0x5 ;  /* 0x0000009839397211 */ /* 0x000fe200078f28ff */
[--C-:B------:R-:W-:Y:S01]  /*6c40*/  FFMA.FTZ R181, R26, UR6, -R29.reuse ;  /* 0x000000061ab57c23 */ /* 0x100fe2000801081d */
[----:B------:R-:W-:Y:S01]  /*6c50*/  LOP3.LUT R25, R24, 0xfffffff0, RZ, 0xc0, !PT ;  /* 0xfffffff018197812 */ /* 0x000fe200078ec0ff */
[--C-:B------:R-:W-:Y:S01]  /*6c60*/  FFMA.FTZ R202, R27, UR6, -R29.reuse ;  /* 0x000000061bca7c23 */ /* 0x100fe2000801081d */
[----:B------:R-:W-:Y:S01]  /*6c70*/  SHF.R.U32.HI R24, RZ, 0x1, R24 ;  /* 0x00000001ff187819 */ /* 0x000fe20000011618 */
[--C-:B------:R-:W-:Y:S01]  /*6c80*/  FFMA.FTZ R183, R30, UR6, -R29.reuse ;  /* 0x000000061eb77c23 */ /* 0x100fe2000801081d */
[----:B------:R-:W-:Y:S01]  /*6c90*/  FFMA.FTZ R204, R31, UR6, -R29 ;  /* 0x000000061fcc7c23 */ /* 0x000fe2000801081d */
[----:B------:R-:W-:-:S02]  /*6ca0*/  IMAD.IADD R25, R152, 0x1, -R25 ;  /* 0x0000000198197824 */ /* 0x000fc400078e0a19 */
[--C-:B------:R-:W-:Y:S01]  /*6cb0*/  FFMA.FTZ R203, R34, UR6, -R29.reuse ;  /* 0x0000000622cb7c23 */ /* 0x100fe2000801081d */
[----:B------:R-:W-:Y:S02]  /*6cc0*/  IMAD.SHL.U32 R57, R57, 0x20, RZ ;  /* 0x0000002039397824 */ /* 0x000fe400078e00ff */
[--C-:B------:R-:W-:Y:S01]  /*6cd0*/  FFMA.FTZ R206, R35, UR6, -R29.reuse ;  /* 0x0000000623ce7c23 */ /* 0x100fe2000801081d */
        /* <DEDUP_REMOVED lines=13> */
[----:B------:R-:W-:Y:S01]  /*6db0*/  FFMA.FTZ R216, R55, UR6, -R29 ;  /* 0x0000000637d87c23 */ /* 0x000fe2000801081d */
[----:B------:R-:W-:Y:S01]  /*6dc0*/  IMAD.IADD R28, R25, 0x1, -R28 ;  /* 0x00000001191c7824 */ /* 0x000fe200078e0a1c */
[----:B------:R-:W-:Y:S01]  /*6dd0*/  LOP3.LUT R57, R57, 0x7ffffc00, RZ, 0xc0, !PT ;  /* 0x7ffffc0039397812 */ /* 0x000fe200078ec0ff */
[----:B------:R-:W-:Y:S01]  /*6de0*/  MUFU.EX2 R181, R181 ;  /* 0x000000b500b57308 */ /* 0x000fe20000000800 */
[----:B------:R-:W-:Y:S01]  /*6df0*/  LOP3.LUT R26, R26, 0x7ffffe00, RZ, 0xc0, !PT ;  /* 0x7ffffe001a1a7812 */ /* 0x000fe200078ec0ff */
[C---:B------:R-:W-:Y:S01]  /*6e00*/  IMAD.SHL.U32 R25, R28.reuse, 0x40, RZ ;  /* 0x000000401c197824 */ /* 0x040fe200078e00ff */
[C---:B------:R-:W-:Y:S02]  /*6e10*/  LOP3.LUT P3, RZ, R28.reuse, 0x4, RZ, 0xc0, !PT ;  /* 0x000000041cff7812 */ /* 0x040fe4000786c0ff */
[----:B------:R-:W-:-:S02]  /*6e20*/  LOP3.LUT P2, RZ, R28, 0x2, RZ, 0xc0, !PT ;  /* 0x000000021cff7812 */ /* 0x000fc4000784c0ff */
[----:B------:R-:W-:Y:S01]  /*6e30*/  LOP3.LUT R25, R25, 0x1c0, RZ, 0xc0, !PT ;  /* 0x000001c019197812 */ /* 0x000fe200078ec0ff */
[----:B------:R-:W1:Y:S01]  /*6e40*/  MUFU.EX2 R202, R202 ;  /* 0x000000ca00ca7308 */ /* 0x000e620000000800 */
[----:B------:R-:W-:Y:S02]  /*6e50*/  SEL R192, R192, 0xffffffe0, !P2 ;  /* 0xffffffe0c0c07807 */ /* 0x000fe40005000000 */
[----:B------:R-:W-:Y:S02]  /*6e60*/  LOP3.LUT R24, R25, 0x8, R24, 0xf8, !PT ;  /* 0x0000000819187812 */ /* 0x000fe400078ef818 */
[----:B------:R-:W-:Y:S02]  /*6e70*/  SHF.R.U32.HI R25, RZ, 0x3, R25 ;  /* 0x00000003ff197819 */ /* 0x000fe40000011619 */
[----:B0-----:R-:W-:Y:S01]  /*6e80*/  F2FP.BF16.F32.PACK_AB R162, R174, R171 ;  /* 0x000000abaea2723e */ /* 0x001fe200000010ff */
[----:B------:R-:W-:Y:S01]  /*6e90*/  MUFU.EX2 R183, R183 ;  /* 0x000000b700b77308 */ /* 0x000fe20000000800 */
[----:B------:R-:W-:Y:S01]  /*6ea0*/  LOP3.LUT R24, R24, R25, RZ, 0x3c, !PT ;  /* 0x0000001918187212 */ /* 0x000fe200078e3cff */
[----:B------:R-:W-:Y:S01]  /*6eb0*/  FADD.FTZ R171, R171, R172 ;  /* 0x000000acabab7221 */ /* 0x000fe20000010000 */
[----:B------:R-:W-:-:S02]  /*6ec0*/  PLOP3.LUT P2, PT, PT, PT, UP1, 0x40, 0x0 ;  /* 0x000000000000781c */ /* 0x000fc40003f4e818 */
[----:B------:R-:W-:Y:S01]  /*6ed0*/  IADD3 R24, R24, R26, R57 ;  /* 0x0000001a18187210 */ /* 0x000fe20007ffe039 */
[----:B------:R-:W-:Y:S02]  /*6ee0*/  FADD.FTZ R174, R174, R171 ;  /* 0x000000abaeae7221 */ /* 0x000fe40000010000 */
[----:B------:R-:W0:Y:S01]  /*6ef0*/  MUFU.EX2 R204, R204 ;  /* 0x000000cc00cc7308 */ /* 0x000e220000000800 */
[----:B-1----:R-:W-:Y:S01]  /*6f00*/  F2FP.BF16.F32.PACK_AB R165, R202, R181 ;  /* 0x000000b5caa5723e */ /* 0x002fe200000010ff */
[----:B------:R-:W-:Y:S02]  /*6f10*/  IMAD R191, R24, 0x2, R199 ;  /* 0x0000000218bf7824 */ /* 0x000fe400078e02c7 */
[----:B------:R-:W-:Y:S02]  /*6f20*/  FADD.FTZ R202, R181, R202 ;  /* 0x000000cab5ca7221 */ /* 0x000fe40000010000 */
[C---:B------:R-:W-:Y:S02]  /*6f30*/  VIADD R193, R191.reuse, 0x36400 ;  /* 0x00036400bfc17836 */ /* 0x040fe40000000000 */
[----:B------:R-:W-:Y:S01]  /*6f40*/  MUFU.EX2 R203, R203 ;  /* 0x000000cb00cb7308 */ /* 0x000fe20000000800 */
[----:B------:R-:W-:-:S02]  /*6f50*/  VIADD R190, R191, 0x36440 ;  /* 0x00036440bfbe7836 */ /* 0x000fc40000000000 */
[C---:B------:R-:W-:Y:S02]  /*6f60*/  @P3 VIADD R190, R193.reuse, 0xffffffc0 ;  /* 0xffffffc0c1be3836 */ /* 0x040fe40000000000 */
[----:B------:R-:W-:Y:S02]  /*6f70*/  IMAD.IADD R193, R193, 0x1, R192 ;  /* 0x00000001c1c17824 */ /* 0x000fe400078e02c0 */
[----:B------:R-:W-:Y:S01]  /*6f80*/  IMAD.IADD R192, R192, 0x1, R190 ;  /* 0x00000001c0c07824 */ /* 0x000fe200078e02be */
[----:B------:R-:W1:Y:S01]  /*6f90*/  MUFU.EX2 R206, R206 ;  /* 0x000000ce00ce7308 */ /* 0x000e620000000800 */
[----:B0-----:R-:W-:Y:S01]  /*6fa0*/  F2FP.BF16.F32.PACK_AB R167, R204, R183 ;  /* 0x000000b7cca7723e */ /* 0x001fe200000010ff */
[----:B------:R-:W-:-:S04]  /*6fb0*/  FADD.FTZ R183, R183, R202 ;  /* 0x000000cab7b77221 */ /* 0x000fc80000010000 */
[----:B------:R-:W-:Y:S01]  /*6fc0*/  STSM.16.M88.4 [R191+0x36400], R164 ;  /* 0x036400a4bf007844 */ /* 0x000fe20000000200 */
[----:B------:R-:W-:Y:S01]  /*6fd0*/  FADD.FTZ R204, R204, R183 ;  /* 0x000000b7cccc7221 */ /* 0x000fe20000010000 */
[----:B------:R-:W-:Y:S08]  /*6fe0*/  MUFU.EX2 R205, R205 ;  /* 0x000000cd00cd7308 */ /* 0x000ff00000000800 */
[----:B------:R-:W0:Y:S01]  /*6ff0*/  MUFU.EX2 R208, R208 ;  /* 0x000000d000d07308 */ /* 0x000e220000000800 */
[----:B-1----:R-:W-:Y:S01]  /*7000*/  F2FP.BF16.F32.PACK_AB R161, R206, R203 ;  /* 0x000000cbcea1723e */ /* 0x002fe200000010ff */
[----:B------:R-:W-:-:S04]  /*7010*/  FADD.FTZ R203, R203, R204 ;  /* 0x000000cccbcb7221 */ /* 0x000fc80000010000 */
[----:B------:R-:W-:Y:S02]  /*7020*/  FADD.FTZ R206, R206, R203 ;  /* 0x000000cbcece7221 */ /* 0x000fe40000010000 */
[----:B------:R-:W-:Y:S08]  /*7030*/  MUFU.EX2 R173, R173 ;  /* 0x000000ad00ad7308 */ /* 0x000ff00000000800 */
[----:B------:R-:W1:Y:S01]  /*7040*/  MUFU.EX2 R176, R176 ;  /* 0x000000b000b07308 */ /* 0x000e620000000800 */
[----:B0-----:R-:W-:Y:S01]  /*7050*/  F2FP.BF16.F32.PACK_AB R163, R208, R205 ;  /* 0x000000cdd0a3723e */ /* 0x001fe200000010ff */
[----:B------:R-:W-:-:S04]  /*7060*/  FADD.FTZ R205, R205, R206 ;  /* 0x000000cecdcd7221 */ /* 0x000fc80000010000 */
[----:B------:R-:W-:Y:S01]  /*7070*/  STSM.16.M88.4 [R193], R160 ;  /* 0x000000a0c1007844 */ /* 0x000fe20000000200 */
        /* <DEDUP_REMOVED lines=10> */
[----:B------:R-:W-:Y:S02]  /*7120*/  FADD.FTZ R178, R178, R175 ;  /* 0x000000afb2b27221 */ /* 0x000fe40000010000 */
        /* <DEDUP_REMOVED lines=9> */
[----:B------:R0:W-:Y:S01]  /*71c0*/  STSM.16.M88.4 [R190], R156 ;  /* 0x0000009cbe007844 */ /* 0x0001e20000000200 */
[----:B------:R-:W-:Y:S01]  /*71d0*/  FADD.FTZ R212, R212, R209 ;  /* 0x000000d1d4d47221 */ /* 0x000fe20000010000 */
[----:B------:R-:W-:Y:S08]  /*71e0*/  MUFU.EX2 R179, R179 ;  /* 0x000000b300b37308 */ /* 0x000ff00000000800 */
[----:B------:R-:W2:Y:S01]  /*71f0*/  MUFU.EX2 R182, R182 ;  /* 0x000000b600b67308 */ /* 0x000ea20000000800 */
[----:B-1----:R-:W-:Y:S01]  /*7200*/  F2FP.BF16.F32.PACK_AB R152, R180, R177 ;  /* 0x000000b1b498723e */ /* 0x002fe200000010ff */
[----:B------:R-:W-:-:S04]  /*7210*/  FADD.FTZ R177, R177, R178 ;  /* 0x000000b2b1b17221 */ /* 0x000fc80000010000 */
[----:B------:R-:W-:Y:S02]  /*7220*/  FADD.FTZ R180, R180, R177 ;  /* 0x000000b1b4b47221 */ /* 0x000fe40000010000 */
[----:B------:R-:W-:Y:S08]  /*7230*/  MUFU.EX2 R211, R211 ;  /* 0x000000d300d37308 */ /* 0x000ff00000000800 */
[----:B------:R-:W1:Y:S01]  /*7240*/  MUFU.EX2 R214, R214 ;  /* 0x000000d600d67308 */ /* 0x000e620000000800 */
[----:B--2---:R-:W-:-:S07]  /*7250*/  F2FP.BF16.F32.PACK_AB R154, R182, R179 ;  /* 0x000000b3b69a723e */ /* 0x004fce00000010ff */
        /* <DEDUP_REMOVED lines=10> */
[----:B------:R-:W-:Y:S01]  /*7300*/  HGMMA.64x256x16.F32.BF16 R24, R164, gdesc[UR8].tnspB, RZ, !UPT, gsb0 ;  /* 0x43e00008a4187df0 */ /* 0x000fe2000c0018ff */
[----:B------:R-:W-:Y:S01]  /*7310*/  R2UR UR10, R215 ;  /* 0x00000000d70a72ca */ /* 0x000fe200000e0000 */
[----:B------:R-:W-:Y:S01]  /*7320*/  UMOV UR11, 0x40000040 ;  /* 0x40000040000b7882 */ /* 0x000fe20000000000 */
[----:B------:R-:W-:Y:S01]  /*7330*/  VIADD R215, R196, 0x100 ;  /* 0x00000100c4d77836 */ /* 0x000fe20000000000 */
        /* <DEDUP_REMOVED lines=9> */
[----:B------:R-:W-:Y:S01]  /*73d0*/  HGMMA.64x256x16.F32.BF16 R24, R156, gdesc[UR8].tnspB, R24, gsb0 ;  /* 0x43e000089c187df0 */ /* 0x000fe20008001818 */
[----:B------:R-:W-:Y:S02]  /*73e0*/  UMOV UR11, 0x40000040 ;  /* 0x40000040000b7882 */ /* 0x000fe40000000000 */
[----:B------:R-:W-:Y:S02]  /*73f0*/  WARPGROUP.DEPBAR.LE gsb0, 0x0 ;  /* 0x00008000000079c5 */ /* 0x000fe40000010000 */
[----:B0-----:R-:W-:Y:S01]  /*7400*/  VIADD R156, R196, 0x180 ;  /* 0x00000180c49c7836 */ /* 0x001fe20000000000 */
[----:B------:R-:W-:-:S04]  /*7410*/  WARPGROUP.ARRIVE ;  /* 0x00000000000079c5 */ /* 0x000fc80000000000 */
[----:B------:R-:W-:-:S15]  /*7420*/  R2UR UR10, R156 ;  /* 0x000000009c0a72ca */ /* 0x000fde00000e0000 */
[----:B------:R-:W-:-:S03]  /*7430*/  NOP ;  /* 0x0000000000007918 */ /* 0x000fc60000000000 */
[----:B------:R-:W-:Y:S01]  /*7440*/  HGMMA.64x256x16.F32.BF16 R24, R152, gdesc[UR8].tnspB, R24, gsb0 ;  /* 0x43e0000898187df0 */ /* 0x000fe20008001818 */
[----:B------:R-:W-:Y:S02]  /*7450*/  @UP0 ULDC UR10, c[0x0][0x44c] ;  /* 0x00011300000a0ab9 */ /* 0x000fe40000000800 */
[----:B------:R-:W-:-:S04]  /*7460*/  UIMAD.WIDE.U32 UR10, UR60, UR10, URZ ;  /* 0x0000000a3c0a72a5 */ /* 0x000fc8000f8e003f */
[----:B------:R-:W-:-:S04]  /*7470*/  @UP0 USHF.R.U32.HI UR60, URZ, UR19, UR11 ;  /* 0x000000133f3c0299 */ /* 0x000fc8000801160b */
[----:B------:R-:W-:-:S04]  /*7480*/  UIADD3 UR60, UR18, UR60, URZ ;  /* 0x0000003c123c7290 */ /* 0x000fc8000fffe03f */
[----:B------:R-:W-:Y:S01]  /*7490*/  UIADD3 UR14, UR60, UR14, URZ ;  /* 0x0000000e3c0e7290 */ /* 0x000fe2000fffe03f */
[----:B------:R-:W-:Y:S02]  /*74a0*/  WARPGROUP.DEPBAR.LE gsb0, 0x0 ;  /* 0x00008000000079c5 */ /* 0x000fe40000010000 */
[----:B------:R0:W-:Y:S06]  /*74b0*/  MEMBAR.ALL.CTA ;  /* 0x0000000000007992 */ /* 0x0001ec0000008000 */
[----:B0-----:R-:W0:Y:S02]  /*74c0*/  FENCE.VIEW.ASYNC.S ;  /* 0x00000000000073c6 */ /* 0x001e240000000000 */
[----:B0-----:R-:W-:Y:S01]  /*74d0*/  NOP ;  /* 0x0000000000007918 */ /* 0x001fe20000000000 */
[----:B------:R-:W-:Y:S06]  /*74e0*/  BAR.ARV 0xe, 0x100 ;  /* 0x0384000000007b1d */ /* 0x000fec0000002000 */
[----:B------:R0:W-:Y:S02]  /*74f0*/  @!P1 SYNCS.ARRIVE.TRANS64.RED.A1T0 RZ, [R3+URZ], RZ ;  /* 0x000000ff03ff99a7 */ /* 0x0001e4000810043f */
[----:B0-----:R-:W-:-:S04]  /*7500*/  FADD.FTZ R3, R179, R180 ;  /* 0x000000b4b3037221 */ /* 0x001fc80000010000 */
[----:B------:R-:W-:Y:S01]  /*7510*/  FADD.FTZ R3, R182, R3 ;  /* 0x00000003b6037221 */ /* 0x000fe20000010000 */
[----:B-1----:R-:W-:Y:S06]  /*7520*/  @P2 BRA `(.L_x_5029) ;  /* 0x0000000000442947 */ /* 0x002fec0003800000 */
        /* <DEDUP_REMOVED lines=10> */
.L_x_5030:
[----:B------:R-:W-:-:S11]  /*75d0*/  UISETP.NE.AND UP2, UPT, UR15, 0x1, UPT ;  /* 0x000000010f00788c */ /* 0x000fd6000bf45270 */
[----:B------:R-:W-:Y:S02]  /*75e0*/  @UP2 ULDC.64 UR10, c[0x0][0xae0] ;  /* 0x0002b800000a2ab9 */ /* 0x000fe40000000a00 */
[----:B------:R-:W-:-:S04]  /*75f0*/  UIMAD.WIDE.U32 UR18, UR22, UR10, URZ ;  /* 0x0000000a161272a5 */ /* 0x000fc8000f8e003f */
[----:B------:R-:W-:-:S12]  /*7600*/  @UP2 USHF.R.U32.HI UR22, URZ, UR11, UR19 ;  /* 0x0000000b3f162299 */ /* 0x000fd80008011613 */
.L_x_5031:
[----:B------:R-:W-:-:S04]  /*7610*/  UIMAD UR15, UR22, UR15, UR15 ;  /* 0x0000000f160f72a4 */ /* 0x000fc8000f8e020f */
[----:B------:R-:W-:-:S04]  /*7620*/  UISETP.LT.AND UP2, UPT, UR14, UR15, UPT ;  /* 0x0000000f0e00728c */ /* 0x000fc8000bf41270 */
[----:B------:R-:W-:-:S12]  /*7630*/  USEL UR14, UR14, UR15, UP2 ;  /* 0x0000000f0e0e7287 */ /* 0x000fd80009000000 */
.L_x_5029:
[----:B------:R-:W-:Y:S01]  /*7640*/  R2UR UR11, R198 ;  /* 0x00000000c60b72ca */ /* 0x000fe200000e0000 */
[----:B------:R-:W-:Y:S01]  /*7650*/  USHF.R.S32.HI UR10, URZ, 0x1f, UR14 ;  /* 0x0000001f3f0a7899 */ /* 0x000fe2000801140e */
[----:B------:R-:W-:Y:S01]  /*7660*/  IMAD.MOV.U32 R11, RZ, RZ, RZ ;  /* 0x000000ffff0b7224 */ /* 0x000fe200078e00ff */
[----:B------:R-:W-:Y:S02]  /*7670*/  UMOV UR60, URZ ;  /* 0x0000003f003c7c82 */ /* 0x000fe40008000000 */
[----:B------:R-:W-:-:S04]  /*7680*/  ULEA.HI UR10, UR10, UR14, URZ, 0x6 ;  /* 0x0000000e0a0a7291 */ /* 0x000fc8000f8f303f */
[----:B------:R-:W-:-:S04]  /*7690*/  USHF.R.S32.HI UR10, URZ, 0x6, UR10 ;  /* 0x000000063f0a7899 */ /* 0x000fc8000801140a */
[----:B------:R-:W-:-:S04]  /*76a0*/  UISETP.LT.AND UP2, UPT, UR11, UR10, UPT ;  /* 0x0000000a0b00728c */ /* 0x000fc8000bf41270 */
[----:B------:R-:W-:-:S06]  /*76b0*/  USEL UR61, UR11, UR10, !UP2 ;  /* 0x0000000a0b3d7287 */ /* 0x000fcc000d000000 */
[----:B------:R-:W-:-:S13]  /*76c0*/  ISETP.GE.AND P2, PT, R184, UR61, PT ;  /* 0x0000003db8007c0c */ /* 0x000fda000bf46270 */
[----:B------:R-:W-:Y:S05]  /*76d0*/  @!P2 BRA `(.L_x_5032) ;  /* 0x000000380004a947 */ /* 0x000fea0003800000 */
[----:B------:R-:W-:Y:S01]  /*76e0*/  IMAD.MOV.U32 R206, RZ, RZ, RZ ;  /* 0x000000ffffce7224 */ /* 0x000fe200078e00ff */
[----:B------:R-:W-:-:S06]  /*76f0*/  UMOV UR60, URZ ;  /* 0x0000003f003c7c82 */ /* 0x000fcc0008000000 */
.L_x_5049:
[----:B------:R-:W-:-:S05]  /*7700*/  VIADD R11, R206, 0x1 ;  /* 0x00000001ce0b7836 */ /* 0x000fca0000000000 */
[----:B------:R-:W-:-:S04]  /*7710*/  ISETP.NE.AND P2, PT, R11, 0x2, PT ;  /* 0x000000020b00780c */ /* 0x000fc80003f45270 */
[----:B------:R-:W-:Y:S02]  /*7720*/  SEL R152, RZ, 0x1, P2 ;  /* 0x00000001ff987807 */ /* 0x000fe40001000000 */
[----:B------:R-:W-:Y:S02]  /*7730*/  SEL R11, R11, RZ, P2 ;  /* 0x000000ff0b0b7207 */ /* 0x000fe40001000000 */
[----:B------:R-:W-:-:S13]  /*7740*/  R2UR UR6, R152 ;  /* 0x00000000980672ca */ /* 0x000fda00000e0000 */
[----:B------:R-:W-:Y:S01]  /*7750*/  ULOP3.LUT UR60, UR60, UR6, URZ, 0x3c, !UPT ;  /* 0x000000063c3c7292 */ /* 0x000fe2000f8e3c3f */
[----:B--2---:R-:W-:Y:S11]  /*7760*/  @!P0 BRA `(.L_x_5033) ;  /* 0x0000000000048947 */ /* 0x004ff60003800000 */
[----:B------:R-:W-:Y:S01]  /*7770*/  BPT.TRAP 0x1 ;  /* 0x000000040000795c */ /* 0x000fe20000300000 */
.L_x_5033:
[----:B------:R-:W-:Y:S02]  /*7780*/  IMAD.U32 R203, RZ, RZ, UR60 ;  /* 0x0000003cffcb7e24 */ /* 0x000fe4000f8e00ff */
[----:B------:R-:W-:-:S03]  /*7790*/  IMAD R204, R11, 0x8, R199 ;  /* 0x000000080bcc7824 */ /* 0x000fc600078e02c7 */
[----:B------:R-:W-:-:S04]  /*77a0*/  SHF.L.U32 R203, R203, 0x1f, RZ ;  /* 0x0000001fcbcb7819 */ /* 0x000fc800000006ff */
[----:B------:R0:W1:Y:S01]  /*77b0*/  SYNCS.PHASECHK.TRANS64.TRYWAIT P2, [R204+URZ+0x38830], R203 ;  /* 0x038830cbcc0075a7 */ /* 0x000062000804017f */
[----:B------:R-:W-:Y:S05]  /*77c0*/  @!P0 BRA `(.L_x_5034) ;  /* 0x0000000000048947 */ /* 0x000fea0003800000 */
[----:B------:R-:W-:Y:S01]  /*77d0*/  BPT.TRAP 0x1 ;  /* 0x000000040000795c */ /* 0x000fe20000300000 */
.L_x_5034:
[----:B------:R-:W-:Y:S01]  /*77e0*/  IMAD R189, R11, 0x200, R194 ;  /* 0x000002000bbd7824 */ /* 0x000fe200078e02c2 */
[----:B-1----:R-:W-:Y:S06]  /*77f0*/  @P2 BRA `(.L_x_5035) ;  /* 0x0000000000082947 */ /* 0x002fec0003800000 */
[----:B------:R-:W1:Y:S02]  /*7800*/  SYNCS.PHASECHK.TRANS64.TRYWAIT P2, [R204+URZ+0x38830], R203 ;  /* 0x038830cbcc0075a7 */ /* 0x000e64000804017f */
[----:B-1----:R-:W-:Y:S05]  /*7810*/  @!P2 BRA `(.L_x_5036) ;  /* 0x0000012800a8a947 */ /* 0x002fea0003800000 */
.L_x_5035:
        /* <DEDUP_REMOVED lines=49> */
.L_x_5037:
[----:B------:R2:W3:Y:S01]  /*7b30*/  SYNCS.PHASECHK.TRANS64.TRYWAIT P2, [R204+URZ+0x38850], R203 ;  /* 0x038850cbcc0075a7 */ /* 0x0004e2000804017f */
[----:B------:R-:W-:Y:S05]  /*7b40*/  @!P0 BRA `(.L_x_5038) ;  /* 0x0000000000048947 */ /* 0x000fea0003800000 */
[----:B------:R-:W-:Y:S01]  /*7b50*/  BPT.TRAP 0x1 ;  /* 0x000000040000795c */ /* 0x000fe20000300000 */
.L_x_5038:
[----:B------:R-:W-:Y:S01]  /*7b60*/  IMAD R189, R11, 0x1000, R17 ;  /* 0x000010000bbd7824 */ /* 0x000fe200078e0211 */
[----:B---3--:R-:W-:Y:S06]  /*7b70*/  @P2 BRA `(.L_x_5039) ;  /* 0x0000000000082947 */ /* 0x008fec0003800000 */
[----:B------:R-:W3:Y:S02]  /*7b80*/  SYNCS.PHASECHK.TRANS64.TRYWAIT P2, [R204+URZ+0x38850], R203 ;  /* 0x038850cbcc0075a7 */ /* 0x000ee4000804017f */
[----:B---3--:R-:W-:Y:S05]  /*7b90*/  @!P2 BRA `(.L_x_5040) ;  /* 0x0000012400dca947 */ /* 0x008fea0003800000 */
.L_x_5039:
[----:B------:R-:W-:Y:S01]  /*7ba0*/  R2UR UR6, R189 ;  /* 0x00000000bd0672ca */ /* 0x000fe200000e0000 */
[----:B------:R-:W-:Y:S01]  /*7bb0*/  WARPGROUP.ARRIVE ;  /* 0x00000000000079c5 */ /* 0x000fe20000000000 */
[----:B------:R-:W-:Y:S01]  /*7bc0*/  MOV R202, UR49 ;  /* 0x0000003100ca7c02 */ /* 0x000fe20008000f00 */
[----:B------:R-:W-:Y:S01]  /*7bd0*/  UMOV UR51, 0x40000040 ;  /* 0x4000004000337882 */ /* 0x000fe20000000000 */
[----:B0123--:R-:W-:Y:S01]  /*7be0*/  MOV R203, UR48 ;  /* 0x0000003000cb7c02 */ /* 0x00ffe20008000f00 */
        /* <DEDUP_REMOVED lines=8> */
[----:B------:R-:W-:Y:S01]  /*7c70*/  UMOV UR50, UR6 ;  /* 0x0000000600327c82 */ /* 0x000fe20008000000 */
[----:B------:R-:W-:Y:S01]  /*7c80*/  R2UR UR52, R4 ;  /* 0x00000000043472ca */ /* 0x000fe200000e0000 */
[----:B------:R-:W-:Y:S01]  /*7c90*/  UMOV UR15, 0x40000040 ;  /* 0x40000040000f7882 */ /* 0x000fe20000000000 */
[----:B------:R-:W-:Y:S01]  /*7ca0*/  R2UR UR53, R5 ;  /* 0x00000000053572ca */ /* 0x000fe200000e0000 */
[----:B------:R-:W-:Y:S01]  /*7cb0*/  UMOV UR19, 0x40000040 ;  /* 0x4000004000137882 */ /* 0x000fe20000000000 */
        /* <DEDUP_REMOVED lines=17> */
[----:B------:R-:W-:Y:S01]  /*7dd0*/  PLOP3.LUT P3, PT, PT, PT, UP0, 0x80, 0x0 ;  /* 0x000000000000781c */ /* 0x000fe20003f6f008 */
[----:B------:R-:W-:-:S05]  /*7de0*/  IMAD.MOV.U32 R212, RZ, RZ, R187 ;  /* 0x000000ffffd47224 */ /* 0x000fca00078e00bb */
        /* <DEDUP_REMOVED lines=36> */
[----:B------:R-:W0:Y:S02]  /*8030*/  SHFL.IDX PT, R202, R208, RZ, 0x1f ;  /* 0x00001fffd0ca7589 */ /* 0x000e2400000e0000 */
[----:B0-----:R-:W-:Y:S01]  /*8040*/  ISETP.GT.AND P2, PT, R202, 0x7f, PT ;  /* 0x0000007fca00780c */ /* 0x001fe20003f44270 */
[----:B------:R-:W-:-:S03]  /*8050*/  VIADD R202, R189, 0x800 ;  /* 0x00000800bdca7836 */ /* 0x000fc60000000000 */
        /* <DEDUP_REMOVED lines=10> */
[----:B------:R-:W-:-:S05]  /*8100*/  IMAD.MOV.U32 R205, RZ, RZ, 0x4 ;  /* 0x00000004ffcd7424 */ /* 0x000fca00078e00ff */
        /* <DEDUP_REMOVED lines=8> */
[----:B------:R-:W-:Y:S01]  /*8190*/  @UP0 ULDC UR6, c[0x0][0x44c] ;  /* 0x0001130000060ab9 */ /* 0x000fe20000000800 */
[----:B------:R-:W-:Y:S01]  /*81a0*/  ULDC UR7, c[0x0][0x2f0] ;  /* 0x0000bc0000077ab9 */ /* 0x000fe20000000800 */
[----:B------:R-:W-:Y:S02]  /*81b0*/  WARPGROUP.DEPBAR.LE gsb0, 0x0 ;  /* 0x00008000000079c5 */ /* 0x000fe40000010000 */
[----:B------:R-:W-:-:S06]  /*81c0*/  WARPGROUP.ARRIVE ;  /* 0x00000000000079c5 */ /* 0x000fcc0000000000 */
[----:B------:R-:W-:Y:S01]  /*81d0*/  HGMMA.64x64x16.F32.BF16 R152, gdesc[UR8], R152, gsb0 ;  /* 0x00e00000089879f0 */ /* 0x000fe20008001898 */
[----:B------:R-:W-:Y:S01]  /*81e0*/  R2UR UR11, R201 ;  /* 0x00000000c90b72ca */ /* 0x000fe200000e0000 */
[----:B------:R-:W-:Y:S01]  /*81f0*/  ULDC UR10, c[0x0][0xad8] ;  /* 0x0002b600000a7ab9 */ /* 0x000fe20000000800 */
        /* <DEDUP_REMOVED lines=183> */
[----:B------:R-:W-:Y:S02]  /*8d70*/  PLOP3.LUT P2, PT, PT, PT, UP0, 0x80, 0x0 ;  /* 0x000000000000781c */ /* 0x000fe40003f4f008 */
[----:B------:R-:W-:-:S02]  /*8d80*/  IADD3 R205, R202, R203, R0 ;  /* 0x000000cbcacd7210 */ /* 0x000fc40007ffe000 */
[----:B------:R-:W-:-:S09]  /*8d90*/  IADD3 R189, R202, R203, R189 ;  /* 0x000000cbcabd7210 */ /* 0x000fd20007ffe0bd */
[----:B------:R-:W-:Y:S01]  /*8da0*/  @P2 IMAD.HI.U32 R202, R187, UR6, RZ ;  /* 0x00000006bbca2c27 */ /* 0x000fe2000f8e00ff */
[----:B------:R-:W-:Y:S01]  /*8db0*/  @UP0 ULDC UR6, c[0x0][0x450] ;  /* 0x0001140000060ab9 */ /* 0x000fe20000000800 */
[----:B------:R-:W-:-:S03]  /*8dc0*/  PLOP3.LUT P2, PT, PT, PT, UP1, 0x40, 0x0 ;  /* 0x000000000000781c */ /* 0x000fc60003f4e818 */
[----:B------:R-:W-:Y:S01]  /*8dd0*/  @P3 SHF.R.U32.HI R212, RZ, UR6, R202 ;  /* 0x00000006ffd43c19 */ /* 0x000fe200080116ca */
[----:B------:R-:W-:-:S04]  /*8de0*/  @!P1 VIADD R202, R204, 0x38840 ;  /* 0x00038840ccca9836 */ /* 0x000fc80000000000 */
[----:B------:R-:W0:Y:S01]  /*8df0*/  SHFL.IDX PT, R208, R212, RZ, 0x1c1f ;  /* 0x001c1fffd4d07589 */ /* 0x000e2200000e0000 */
[----:B------:R-:W-:Y:S01]  /*8e00*/  @!P1 PRMT R202, RZ, 0x654, R202 ;  /* 0x00000654ffca9816 */ /* 0x000fe200000000ca */
[----:B------:R-:W-:Y:S02]  /*8e10*/  WARPGROUP.DEPBAR.LE gsb0, 0x0 ;  /* 0x00008000000079c5 */ /* 0x000fe40000010000 */
[----:B------:R-:W-:-:S06]  /*8e20*/  WARPGROUP.ARRIVE ;  /* 0x00000000000079c5 */ /* 0x000fcc0000000000 */
[----:B------:R-:W-:Y:S01]  /*8e30*/  HGMMA.64x64x16.F32.BF16 R152, gdesc[UR56], R152, gsb0 ;  /* 0x00e00000389879f0 */ /* 0x000fe20008001898 */
[----:B------:R-:W-:Y:S01]  /*8e40*/  R2UR UR56, R205 ;  /* 0x00000000cd3872ca */ /* 0x000fe200000e0000 */
[----:B------:R-:W-:Y:S01]  /*8e50*/  UMOV UR57, 0x40000040 ;  /* 0x4000004000397882 */ /* 0x000fe20000000000 */
[----:B------:R-:W-:Y:S01]  /*8e60*/  R2UR UR58, R189 ;  /* 0x00000000bd3a72ca */ /* 0x000fe200000e0000 */
[----:B------:R-:W-:Y:S01]  /*8e70*/  UMOV UR59, 0x40000040 ;  /* 0x40000040003b7882 */ /* 0x000fe20000000000 */
[----:B------:R-:W1:Y:S01]  /*8e80*/  LDC R189, c[0x0][0x288] ;  /* 0x0000a200ffbd7b82 */ /* 0x000e620000000800 */
[----:B------:R-:W-:-:S05]  /*8e90*/  IMAD.SHL.U32 R205, R184, 0x40, RZ ;  /* 0x00000040b8cd7824 */ /* 0x000fca00078e00ff */
[----:B------:R-:W-:Y:S01]  /*8ea0*/  IADD3 R203, -R2, 0x1, -R205 ;  /* 0x0000000102cb7810 */ /* 0x000fe20007ffe9cd */
[----:B------:R-:W-:Y:S02]  /*8eb0*/  WARPGROUP.DEPBAR.LE gsb0, 0x0 ;  /* 0x00008000000079c5 */ /* 0x000fe40000010000 */
[----:B------:R-:W-:-:S06]  /*8ec0*/  WARPGROUP.ARRIVE ;  /* 0x00000000000079c5 */ /* 0x000fcc0000000000 */
[----:B------:R-:W-:Y:S03]  /*8ed0*/  HGMMA.64x64x16.F32.BF16 R152, gdesc[UR56], R152, gsb0 ;  /* 0x00e00000389879f0 */ /* 0x000fe60008001898 */
[----:B------:R-:W-:Y:S02]  /*8ee0*/  WARPGROUP.DEPBAR.LE gsb0, 0x0 ;  /* 0x00008000000079c5 */ /* 0x000fe40000010000 */
[----:B------:R2:W-:Y:S02]  /*8ef0*/  @!P1 SYNCS.ARRIVE.TRANS64.RED.A1T0 RZ, [R202+URZ], RZ ;  /* 0x000000ffcaff99a7 */ /* 0x0005e4000810043f */
[----:B--2---:R-:W-:-:S04]  /*8f00*/  IMAD R202, R16, UR7, R203 ;  /* 0x0000000710ca7c24 */ /* 0x004fc8000f8e02cb */
[----:B-1----:R-:W-:-:S04]  /*8f10*/  IMAD.IADD R202, R202, 0x1, -R189 ;  /* 0x00000001caca7824 */ /* 0x002fc800078e0abd */
[C---:B------:R-:W-:Y:S02]  /*8f20*/  VIADD R207, R202.reuse, UR10 ;  /* 0x0000000acacf7c36 */ /* 0x040fe40008000000 */
[----:B------:R-:W-:Y:S02]  /*8f30*/  VIADD R209, R202, UR11 ;  /* 0x0000000bcad17c36 */ /* 0x000fe40008000000 */
[C---:B0-----:R-:W-:Y:S02]  /*8f40*/  IMAD.IADD R211, R208.reuse, 0x1, R207 ;  /* 0x00000001d0d37824 */ /* 0x041fe400078e02cf */
[----:B------:R-:W-:Y:S01]  /*8f50*/  IMAD.IADD R210, R208, 0x1, R209 ;  /* 0x00000001d0d27824 */ /* 0x000fe200078e02d1 */
[----:B------:R-:W-:Y:S06]  /*8f60*/  @P2 BRA `(.L_x_5041) ;  /* 0x0000000000642947 */ /* 0x000fec0003800000 */
[----:B------:R-:W-:Y:S01]  /*8f70*/  IMAD R202, R16, UR7, R208 ;  /* 0x0000000710ca7c24 */ /* 0x000fe2000f8e02d0 */
[----:B------:R-:W-:Y:S03]  /*8f80*/  BSSY B0, `(.L_x_5042) ;  /* 0x0000013000007945 */ /* 0x000fe60003800000 */
[----:B------:R-:W-:-:S05]  /*8f90*/  IMAD.IADD R208, R202, 0x1, -R189 ;  /* 0x00000001cad07824 */ /* 0x000fca00078e0abd */
[----:B------:R-:W-:-:S13]  /*8fa0*/  ISETP.GT.AND P2, PT, R208, -0x1, PT ;  /* 0xffffffffd000780c */ /* 0x000fda0003f44270 */
[----:B------:R-:W-:Y:S05]  /*8fb0*/  @P2 BRA `(.L_x_5043) ;  /* 0x0000000000242947 */ /* 0x000fea0003800000 */
[----:B------:R-:W-:Y:S01]  /*8fc0*/  ULDC UR6, c[0x0][0xadc] ;  /* 0x0002b70000067ab9 */ /* 0x000fe20000000800 */
[----:B------:R-:W-:Y:S01]  /*8fd0*/  LOP3.LUT R213, RZ, R208, RZ, 0x33, !PT ;  /* 0x000000d0ffd57212 */ /* 0x000fe200078e33ff */
[----:B------:R-:W-:-:S05]  /*8fe0*/  IMAD.U32 R214, RZ, RZ, UR6 ;  /* 0x00000006ffd67e24 */ /* 0x000fca000f8e00ff */
[----:B------:R-:W-:-:S13]  /*8ff0*/  ISETP.NE.AND P2, PT, R214, 0x1, PT ;  /* 0x00000001d600780c */ /* 0x000fda0003f45270 */
[----:B------:R-:W0:Y:S02]  /*9000*/  @P2 LDC.64 R202, c[0x0][0xae0] ;  /* 0x0002b800ffca2b82 */ /* 0x000e240000000a00 */
[----:B0-----:R-:W-:-:S05]  /*9010*/  @P2 IMAD.HI.U32 R202, R213, R202, RZ ;  /* 0x000000cad5ca2227 */ /* 0x001fca00078e00ff */
[----:B------:R-:W-:-:S04]  /*9020*/  @P2 SHF.R.U32.HI R213, RZ, R203, R202 ;  /* 0x000000cbffd52219 */ /* 0x000fc800000116ca */
[----:B------:R-:W-:Y:S01]  /*9030*/  LOP3.LUT R208, RZ, R213, RZ, 0x33, !PT ;  /* 0x000000d5ffd07212 */ /* 0x000fe200078e33ff */
[----:B------:R-:W-:Y:S06]  /*9040*/  BRA `(.L_x_5044) ;  /* 0x0000000000187947 */ /* 0x000fec0003800000 */
.L_x_5043:
[----:B------:R-:W-:Y:S02]  /*9050*/  ULDC UR6, c[0x0][0xadc] ;  /* 0x0002b70000067ab9 */ /* 0x000fe40000000800 */
[----:B------:R-:W-:-:S05]  /*9060*/  IMAD.U32 R214, RZ, RZ, UR6 ;  /* 0x00000006ffd67e24 */ /* 0x000fca000f8e00ff */
[----:B------:R-:W-:-:S13]  /*9070*/  ISETP.NE.AND P2, PT, R214, 0x1, PT ;  /* 0x00000001d600780c */ /* 0x000fda0003f45270 */
[----:B------:R-:W0:Y:S02]  /*9080*/  @P2 LDC.64 R202, c[0x0][0xae0] ;  /* 0x0002b800ffca2b82 */ /* 0x000e240000000a00 */
[----:B0-----:R-:W-:-:S05]  /*9090*/  @P2 IMAD.HI.U32 R202, R208, R202, RZ ;  /* 0x000000cad0ca2227 */ /* 0x001fca00078e00ff */
[----:B------:R-:W-:-:S07]  /*90a0*/  @P2 SHF.R.U32.HI R208, RZ, R203, R202 ;  /* 0x000000cbffd02219 */ /* 0x000fce00000116ca */
.L_x_5044:
[----:B------:R-:W-:Y:S05]  /*90b0*/  BSYNC B0 ;  /* 0x0000000000007941 */ /* 0x000fea0003800000 */
.L_x_5042:
[----:B------:R-:W-:-:S04]  /*90c0*/  IMAD R203, R208, R214, -R205 ;  /* 0x000000d6d0cb7224 */ /* 0x000fc800078e0acd */
[----:B------:R-:W-:-:S05]  /*90d0*/  IMAD.IADD R203, R203, 0x1, -R2 ;  /* 0x00000001cbcb7824 */ /* 0x000fca00078e0a02 */
[----:B------:R-:W-:Y:S02]  /*90e0*/  VIADDMNMX R211, R203, R214, R211, PT ;  /* 0x000000d6cbd37246 */ /* 0x000fe400038001d3 */
[----:B------:R-:W-:-:S07]  /*90f0*/  VIMNMX R210, R210, R203, !PT ;  /* 0x000000cbd2d27248 */ /* 0x000fce0007fe0100 */
.L_x_5041:
[----:B------:R-:W-:Y:S01]  /*9100*/  ISETP.GT.AND P2, PT, R184, -0x1, PT ;  /* 0xffffffffb800780c */ /* 0x000fe20003f44270 */
[----:B------:R-:W0:Y:S03]  /*9110*/  SHFL.IDX PT, R212, R212, 0x1, 0x1c1f ;  /* 0x003c1f00d4d47f89 */ /* 0x000e2600000e0000 */
[C---:B------:R-:W-:Y:S02]  /*9120*/  ISETP.GT.AND P5, PT, R210.reuse, RZ, P2 ;  /* 0x000000ffd200720c */ /* 0x040fe400017a4270 */
[C---:B------:R-:W-:Y:S02]  /*9130*/  ISETP.GT.AND P4, PT, R210.reuse, 0x1, P2 ;  /* 0x00000001d200780c */ /* 0x040fe40001784270 */
[----:B------:R-:W-:Y:S02]  /*9140*/  ISETP.LT.OR P5, PT, R211, 0x1, P5 ;  /* 0x00000001d300780c */ /* 0x000fe40002fa1670 */
[----:B------:R-:W-:-:S02]  /*9150*/  ISETP.GT.AND P6, PT, R210, 0x8, P2 ;  /* 0x00000008d200780c */ /* 0x000fc400017c4270 */
[----:B------:R-:W-:Y:S02]  /*9160*/  FSEL R208, R152, -INF , !P5 ;  /* 0xff80000098d07808 */ /* 0x000fe40006800000 */
[C---:B------:R-:W-:Y:S02]  /*9170*/  ISETP.GT.AND P5, PT, R210.reuse, 0x10, P2 ;  /* 0x00000010d200780c */ /* 0x040fe400017a4270 */
[----:B------:R-:W-:Y:S02]  /*9180*/  ISETP.GT.AND P3, PT, R210, 0x9, P2 ;  /* 0x00000009d200780c */ /* 0x000fe40001764270 */
[C---:B------:R-:W-:Y:S02]  /*9190*/  ISETP.LT.OR P5, PT, R211.reuse, 0x11, P5 ;  /* 0x00000011d300780c */ /* 0x040fe40002fa1670 */
[----:B------:R-:W-:Y:S02]  /*91a0*/  ISETP.LT.OR P4, PT, R211, 0x2, P4 ;  /* 0x00000002d300780c */ /* 0x000fe40002781670 */
[----:B------:R-:W-:-:S02]  /*91b0*/  FSEL R160, R160, -INF , !P5 ;  /* 0xff800000a0a07808 */ /* 0x000fc40006800000 */
[----:B------:R-:W-:Y:S01]  /*91c0*/  ISETP.GT.AND P5, PT, R210, 0x20, P2 ;  /* 0x00000020d200780c */ /* 0x000fe200017a4270 */
[----:B0-----:R-:W-:Y:S01]  /*91d0*/  IMAD.IADD R209, R209, 0x1, R212 ;  /* 0x00000001d1d17824 */ /* 0x001fe200078e02d4 */
[C---:B------:R-:W-:Y:S02]  /*91e0*/  ISETP.LT.OR P6, PT, R211.reuse, 0x9, P6 ;  /* 0x00000009d300780c */ /* 0x040fe400037c1670 */
[C---:B------:R-:W-:Y:S02]  /*91f0*/  ISETP.LT.OR P3, PT, R211.reuse, 0xa, P3 ;  /* 0x0000000ad300780c */ /* 0x040fe40001f61670 */
[----:B------:R-:W-:Y:S02]  /*9200*/  ISETP.LT.OR P5, PT, R211, 0x21, P5 ;  /* 0x00000021d300780c */ /* 0x000fe40002fa1670 */
[----:B------:R-:W-:Y:S02]  /*9210*/  FSEL R202, R153, -INF , !P4 ;  /* 0xff80000099ca7808 */ /* 0x000fe40006000000 */
[----:B------:R-:W-:-:S02]  /*9220*/  FSEL R156, R156, -INF , !P6 ;  /* 0xff8000009c9c7808 */ /* 0x000fc40007000000 */
[----:B------:R-:W-:Y:S02]  /*9230*/  FSEL R203, R157, -INF , !P3 ;  /* 0xff8000009dcb7808 */ /* 0x000fe40005800000 */
[C---:B------:R-:W-:Y:S02]  /*9240*/  ISETP.GT.AND P4, PT, R210.reuse, 0x11, P2 ;  /* 0x00000011d200780c */ /* 0x040fe40001784270 */
[C---:B------:R-:W-:Y:S02]  /*9250*/  ISETP.GT.AND P6, PT, R210.reuse, 0x18, P2 ;  /* 0x00000018d200780c */ /* 0x040fe400017c4270 */
[----:B------:R-:W-:Y:S02]  /*9260*/  ISETP.GT.AND P3, PT, R210, 0x19, P2 ;  /* 0x00000019d200780c */ /* 0x000fe40001764270 */
[----:B------:R-:W-:Y:S02]  /*9270*/  FSEL R157, R168, -INF , !P5 ;  /* 0xff800000a89d7808 */ /* 0x000fe40006800000 */
[----:B------:R-:W-:-:S02]  /*9280*/  ISETP.GT.AND P5, PT, R210, 0x30, P2 ;  /* 0x00000030d200780c */ /* 0x000fc400017a4270 */
[C---:B------:R-:W-:Y:S02]  /*9290*/  ISETP.LT.OR P4, PT, R211.reuse, 0x12, P4 ;  /* 0x00000012d300780c */ /* 0x040fe40002781670 */
        /* <DEDUP_REMOVED lines=10> */
[----:B------:R-:W-:-:S02]  /*9340*/  PLOP3.LUT P5, PT, PT, PT, UP1, 0x40, 0x0 ;  /* 0x000000000000781c */ /* 0x000fc40003fae818 */
        /* <DEDUP_REMOVED lines=8> */
[----:B------:R-:W-:Y:S01]  /*93d0*/  ISETP.GT.AND P3, PT, R210, 0x39, P2 ;  /* 0x00000039d200780c */ /* 0x000fe20001764270 */
[----:B------:R-:W-:Y:S01]  /*93e0*/  IMAD.IADD R210, R207, 0x1, R212 ;  /* 0x00000001cfd27824 */ /* 0x000fe200078e02d4 */
[C---:B------:R-:W-:Y:S02]  /*93f0*/  ISETP.LT.OR P4, PT, R211.reuse, 0x32, P4 ;  /* 0x00000032d300780c */ /* 0x040fe40002781670 */
[C---:B------:R-:W-:Y:S02]  /*9400*/  ISETP.LT.OR P6, PT, R211.reuse, 0x39, P6 ;  /* 0x00000039d300780c */ /* 0x040fe400037c1670 */
[----:B------:R-:W-:-:S02]  /*9410*/  ISETP.LT.OR P3, PT, R211, 0x3a, P3 ;  /* 0x0000003ad300780c */ /* 0x000fc40001f61670 */
[----:B------:R-:W-:Y:S02]  /*9420*/  FSEL R177, R177, -INF , !P4 ;  /* 0xff800000b1b17808 */ /* 0x000fe40006000000 */
[----:B------:R-:W-:Y:S02]  /*9430*/  FSEL R180, R180, -INF , !P6 ;  /* 0xff800000b4b47808 */ /* 0x000fe40007000000 */
[----:B------:R-:W-:Y:S01]  /*9440*/  FSEL R181, R181, -INF , !P3 ;  /* 0xff800000b5b57808 */ /* 0x000fe20005800000 */
        /* <DEDUP_REMOVED lines=15> */
.L_x_5047:
[----:B------:R-:W-:Y:S02]  /*9540*/  ULDC UR6, c[0x0][0xadc] ;  /* 0x0002b70000067ab9 */ /* 0x000fe40000000800 */
[----:B------:R-:W-:-:S05]  /*9550*/  IMAD.U32 R211, RZ, RZ, UR6 ;  /* 0x00000006ffd37e24 */ /* 0x000fca000f8e00ff */
[----:B------:R-:W-:-:S13]  /*9560*/  ISETP.NE.AND P3, PT, R211, 0x1, PT ;  /* 0x00000001d300780c */ /* 0x000fda0003f65270 */
[----:B------:R-:W0:Y:S02]  /*9570*/  @P3 LDC.64 R152, c[0x0][0xae0] ;  /* 0x0002b800ff983b82 */ /* 0x000e240000000a00 */
[----:B0-----:R-:W-:-:S05]  /*9580*/  @P3 IMAD.HI.U32 R152, R168, R152, RZ ;  /* 0x00000098a8983227 */ /* 0x001fca00078e00ff */
[----:B------:R-:W-:-:S07]  /*9590*/  @P3 SHF.R.U32.HI R168, RZ, R153, R152 ;  /* 0x00000099ffa83219 */ /* 0x000fce0000011698 */
.L_x_5048:
[----:B------:R-:W-:Y:S05]  /*95a0*/  BSYNC B0 ;  /* 0x0000000000007941 */ /* 0x000fea0003800000 */
.L_x_5046:
[----:B------:R-:W-:-:S04]  /*95b0*/  IMAD R205, R168, R211, -R205 ;  /* 0x000000d3a8cd7224 */ /* 0x000fc800078e0acd */
[----:B------:R-:W-:-:S05]  /*95c0*/  IMAD.IADD R205, R205, 0x1, -R2 ;  /* 0x00000001cdcd7824 */ /* 0x000fca00078e0a02 */
[----:B------:R-:W-:Y:S02]  /*95d0*/  VIADDMNMX R210, R205, R211, R210, PT ;  /* 0x000000d3cdd27246 */ /* 0x000fe400038001d2 */
[----:B------:R-:W-:-:S07]  /*95e0*/  VIMNMX R209, R209, R205, !PT ;  /* 0x000000cdd1d17248 */ /* 0x000fce0007fe0100 */
.L_x_5045:
[----:B------:R-:W-:Y:S01]  /*95f0*/  FMNMX.FTZ R153, R208, R23, !PT ;  /* 0x00000017d0997209 */ /* 0x000fe20007810000 */
[----:B------:R-:W-:Y:S01]  /*9600*/  ULDC UR6, c[0x0][0xa80] ;  /* 0x0002a00000067ab9 */ /* 0x000fe20000000800 */
[----:B------:R-:W-:Y:S01]  /*9610*/  ISETP.GT.AND P4, PT, R209, RZ, P2 ;  /* 0x000000ffd100720c */ /* 0x000fe20001784270 */
[----:B------:R-:W-:Y:S01]  /*9620*/  IMAD R213, R11, 0x1000, R196 ;  /* 0x000010000bd57824 */ /* 0x000fe200078e02c4 */
[----:B------:R-:W-:Y:S01]  /*9630*/  FMNMX.FTZ R153, R202, R153, !PT ;  /* 0x00000099ca997209 */ /* 0x000fe20007810000 */
[----:B------:R-:W-:Y:S01]  /*9640*/  UMOV UR11, 0x40000040 ;  /* 0x40000040000b7882 */ /* 0x000fe20000000000 */
[----:B------:R-:W-:Y:S01]  /*9650*/  ISETP.GT.AND P3, PT, R209, 0x1, P2 ;  /* 0x00000001d100780c */ /* 0x000fe20001764270 */
[----:B------:R-:W-:Y:S01]  /*9660*/  VIADD R222, R213, 0x80 ;  /* 0x00000080d5de7836 */ /* 0x000fe20000000000 */
[----:B------:R-:W-:Y:S01]  /*9670*/  FMNMX.FTZ R152, R156, R153, !PT ;  /* 0x000000999c987209 */ /* 0x000fe20007810000 */
[----:B------:R-:W-:Y:S01]  /*9680*/  @!P1 VIADD R204, R204, 0x38860 ;  /* 0x00038860cccc9836 */ /* 0x000fe20000000000 */
        /* <DEDUP_REMOVED lines=29> */
[----:B------:R-:W-:Y:S02]  /*9860*/  ISETP.GT.AND P3, PT, R209, 0x20, P2 ;  /* 0x00000020d100780c */ /* 0x000fe40001764270 */
[----:B------:R-:W-:Y:S02]  /*9870*/  ISETP.LT.OR P6, PT, R210, 0x19, P6 ;  /* 0x00000019d200780c */ /* 0x000fe400037c1670 */
[----:B------:R-:W-:-:S02]  /*9880*/  FSEL R163, R163, -INF , !P5 ;  /* 0xff800000a3a37808 */ /* 0x000fc40006800000 */
[C---:B------:R-:W-:Y:S02]  /*9890*/  ISETP.GT.AND P5, PT, R209.reuse, 0x21, P2 ;  /* 0x00000021d100780c */ /* 0x040fe400017a4270 */
[----:B------:R-:W-:Y:S02]  /*98a0*/  ISETP.LT.OR P3, PT, R210, 0x21, P3 ;  /* 0x00000021d200780c */ /* 0x000fe40001f61670 */
[----:B------:R-:W-:Y:S02]  /*98b0*/  FSEL R166, R166, -INF , !P6 ;  /* 0xff800000a6a67808 */ /* 0x000fe40007000000 */
[----:B------:R-:W-:Y:S02]  /*98c0*/  ISETP.LT.OR P5, PT, R210, 0x22, P5 ;  /* 0x00000022d200780c */ /* 0x000fe40002fa1670 */
[----:B------:R-:W-:Y:S02]  /*98d0*/  ISETP.GT.AND P6, PT, R209, 0x28, P2 ;  /* 0x00000028d100780c */ /* 0x000fe400017c4270 */
[----:B------:R-:W-:-:S02]  /*98e0*/  R2UR UR10, R213 ;  /* 0x00000000d50a72ca */ /* 0x000fc400000e0000 */
[----:B------:R-:W-:Y:S02]  /*98f0*/  ISETP.LT.OR P6, PT, R210, 0x29, P6 ;  /* 0x00000029d200780c */ /* 0x000fe400037c1670 */
[----:B------:R-:W-:Y:S02]  /*9900*/  @!P1 PRMT R204, RZ, 0x654, R204 ;  /* 0x00000654ffcc9816 */ /* 0x000fe400000000cc */
[----:B0-----:R-:W-:-:S05]  /*9910*/  FMNMX.FTZ R153, R152, R153, !PT ;  /* 0x0000009998997209 */ /* 0x001fca0007810000 */
[----:B------:R-:W0:Y:S02]  /*9920*/  SHFL.BFLY PT, R168, R153, 0x1, 0x1f ;  /* 0x0c201f0099a87f89 */ /* 0x000e2400000e0000 */
[----:B0-----:R-:W-:Y:S02]  /*9930*/  FMNMX.FTZ R168, R153, R168, !PT ;  /* 0x000000a899a87209 */ /* 0x001fe40007810000 */
[----:B------:R-:W-:Y:S02]  /*9940*/  FSEL R153, R154, -INF , !P4 ;  /* 0xff8000009a997808 */ /* 0x000fe40006000000 */
[----:B------:R-:W-:Y:S01]  /*9950*/  ISETP.GT.AND P4, PT, R209, 0x19, P2 ;  /* 0x00000019d100780c */ /* 0x000fe20001784270 */
[----:B------:R-:W-:Y:S01]  /*9960*/  FMUL.FTZ R211, R168, UR6 ;  /* 0x00000006a8d37c20 */ /* 0x000fe20008410000 */
[----:B------:R-:W-:Y:S02]  /*9970*/  FMNMX.FTZ R152, R153, R188, !PT ;  /* 0x000000bc99987209 */ /* 0x000fe40007810000 */
[----:B------:R-:W-:-:S02]  /*9980*/  ISETP.LT.OR P4, PT, R210, 0x1a, P4 ;  /* 0x0000001ad200780c */ /* 0x000fc40002781670 */
[----:B------:R-:W-:Y:S02]  /*9990*/  FMNMX.FTZ R205, R155, R152, !PT ;  /* 0x000000989bcd7209 */ /* 0x000fe40007810000 */
[----:B------:R-:W-:Y:S02]  /*99a0*/  FSEL R167, R167, -INF , !P4 ;  /* 0xff800000a7a77808 */ /* 0x000fe40006000000 */
[----:B------:R-:W-:Y:S02]  /*99b0*/  FMNMX.FTZ R152, R158, R205, !PT ;  /* 0x000000cd9e987209 */ /* 0x000fe40007810000 */
[----:B------:R-:W-:Y:S02]  /*99c0*/  FSETP.NEU.FTZ.AND P4, PT, R168, -INF , PT ;  /* 0xff800000a800780b */ /* 0x000fe40003f9d000 */
[----:B------:R-:W-:Y:S02]  /*99d0*/  FMNMX.FTZ R205, R159, R152, !PT ;  /* 0x000000989fcd7209 */ /* 0x000fe40007810000 */
[----:B------:R-:W-:-:S02]  /*99e0*/  FSEL R152, R170, -INF , !P3 ;  /* 0xff800000aa987808 */ /* 0x000fc40005800000 */
[----:B------:R-:W-:Y:S02]  /*99f0*/  FMNMX.FTZ R154, R162, R205, !PT ;  /* 0x000000cda29a7209 */ /* 0x000fe40007810000 */
[----:B------:R-:W-:Y:S02]  /*9a00*/  ISETP.GT.AND P3, PT, R209, 0x29, P2 ;  /* 0x00000029d100780c */ /* 0x000fe40001764270 */
[----:B------:R-:W-:Y:S02]  /*9a10*/  FMNMX.FTZ R205, R163, R154, !PT ;  /* 0x0000009aa3cd7209 */ /* 0x000fe40007810000 */
[----:B------:R-:W-:Y:S02]  /*9a20*/  FSEL R154, R171, -INF , !P5 ;  /* 0xff800000ab9a7808 */ /* 0x000fe40006800000 */
[----:B------:R-:W-:Y:S02]  /*9a30*/  FMNMX.FTZ R170, R166, R205, !PT ;  /* 0x000000cda6aa7209 */ /* 0x000fe40007810000 */
[----:B------:R-:W-:-:S02]  /*9a40*/  FSEL R211, R211, RZ, P4 ;  /* 0x000000ffd3d37208 */ /* 0x000fc40002000000 */
[----:B------:R-:W-:Y:S02]  /*9a50*/  FMNMX.FTZ R171, R167, R170, !PT ;  /* 0x000000aaa7ab7209 */ /* 0x000fe40007810000 */
[----:B------:R-:W-:Y:S01]  /*9a60*/  FSEL R205, R174, -INF , !P6 ;  /* 0xff800000aecd7808 */ /* 0x000fe20007000000 */
[--C-:B------:R-:W-:Y:S01]  /*9a70*/  FFMA.FTZ R208, R208, UR6, -R211.reuse ;  /* 0x00000006d0d07c23 */ /* 0x100fe200080108d3 */
[----:B------:R-:W-:Y:S01]  /*9a80*/  FMNMX.FTZ R171, R152, R171, !PT ;  /* 0x000000ab98ab7209 */ /* 0x000fe20007810000 */
[--C-:B------:R-:W-:Y:S01]  /*9a90*/  FFMA.FTZ R203, R203, UR6, -R211.reuse ;  /* 0x00000006cbcb7c23 */ /* 0x100fe200080108d3 */
[----:B------:R-:W-:Y:S01]  /*9aa0*/  ISETP.GT.AND P5, PT, R209, 0x30, P2 ;  /* 0x00000030d100780c */ /* 0x000fe200017a4270 */
[----:B------:R0:W-:Y:S01]  /*9ab0*/  MUFU.EX2 R170, R208 ;  /* 0x000000d000aa7308 */ /* 0x0001e20000000800 */
[----:B------:R-:W-:Y:S01]  /*9ac0*/  ISETP.LT.OR P3, PT, R210, 0x2a, P3 ;  /* 0x0000002ad200780c */ /* 0x000fe20001f61670 */
[--C-:B------:R-:W-:Y:S01]  /*9ad0*/  FFMA.FTZ R202, R202, UR6, -R211.reuse ;  /* 0x00000006caca7c23 */ /* 0x100fe200080108d3 */
[----:B------:R-:W-:Y:S01]  /*9ae0*/  FMNMX.FTZ R174, R154, R171, !PT ;  /* 0x000000ab9aae7209 */ /* 0x000fe20007810000 */
[--C-:B------:R-:W-:Y:S01]  /*9af0*/  FFMA.FTZ R169, R169, UR6, -R211.reuse ;  /* 0x00000006a9a97c23 */ /* 0x100fe200080108d3 */
[----:B------:R-:W-:Y:S01]  /*9b00*/  ISETP.GT.AND P6, PT, R209, 0x31, P2 ;  /* 0x00000031d100780c */ /* 0x000fe200017c4270 */
[--C-:B------:R-:W-:Y:S01]  /*9b10*/  FFMA.FTZ R172, R172, UR6, -R211.reuse ;  /* 0x00000006acac7c23 */ /* 0x100fe200080108d3 */
[----:B------:R-:W-:Y:S01]  /*9b20*/  FSEL R207, R175, -INF , !P3 ;  /* 0xff800000afcf7808 */ /* 0x000fe20005800000 */
[----:B------:R1:W-:Y:S01]  /*9b30*/  MUFU.EX2 R171, R202 ;  /* 0x000000ca00ab7308 */ /* 0x0003e20000000800 */
[----:B------:R-:W-:Y:S01]  /*9b40*/  ISETP.LT.OR P5, PT, R210, 0x31, P5 ;  /* 0x00000031d200780c */ /* 0x000fe20002fa1670 */
[--C-:B------:R-:W-:Y:S01]  /*9b50*/  FFMA.FTZ R173, R173, UR6, -R211.reuse ;  /* 0x00000006adad7c23 */ /* 0x100fe200080108d3 */
[----:B------:R-:W-:Y:S01]  /*9b60*/  FMNMX.FTZ R174, R205, R174, !PT ;  /* 0x000000aecdae7209 */ /* 0x000fe20007810000 */
[--C-:B------:R-:W-:Y:S01]  /*9b70*/  FFMA.FTZ R176, R176, UR6, -R211.reuse ;  /* 0x00000006b0b07c23 */ /* 0x100fe200080108d3 */
[----:B------:R-:W-:Y:S01]  /*9b80*/  ISETP.GT.AND P3, PT, R209, 0x38, P2 ;  /* 0x00000038d100780c */ /* 0x000fe20001764270 */
[--C-:B------:R-:W-:Y:S01]  /*9b90*/  FFMA.FTZ R177, R177, UR6, -R211.reuse ;  /* 0x00000006b1b17c23 */ /* 0x100fe200080108d3 */
[----:B------:R-:W-:Y:S01]  /*9ba0*/  ISETP.LT.OR P6, PT, R210, 0x32, P6 ;  /* 0x00000032d200780c */ /* 0x000fe200037c1670 */
[--C-:B------:R-:W-:Y:S01]  /*9bb0*/  FFMA.FTZ R180, R180, UR6, -R211.reuse ;  /* 0x00000006b4b47c23 */ /* 0x100fe200080108d3 */
[----:B0-----:R-:W-:Y:S01]  /*9bc0*/  FSEL R208, R178, -INF , !P5 ;  /* 0xff800000b2d07808 */ /* 0x001fe20006800000 */
[--C-:B-1----:R-:W-:Y:S01]  /*9bd0*/  FFMA.FTZ R202, R157, UR6, -R211.reuse ;  /* 0x000000069dca7c23 */ /* 0x102fe200080108d3 */
[----:B------:R-:W-:Y:S01]  /*9be0*/  FMNMX.FTZ R175, R207, R174, !PT ;  /* 0x000000aecfaf7209 */ /* 0x000fe20007810000 */
[----:B------:R-:W-:Y:S01]  /*9bf0*/  MUFU.EX2 R169, R169 ;  /* 0x000000a900a97308 */ /* 0x000fe20000000800 */
[----:B------:R-:W-:Y:S01]  /*9c00*/  ISETP.GT.AND P2, PT, R209, 0x39, P2 ;  /* 0x00000039d100780c */ /* 0x000fe20001744270 */
[----:B------:R-:W-:Y:S01]  /*9c10*/  FFMA.FTZ R209, R156, UR6, -R211 ;  /* 0x000000069cd17c23 */ /* 0x000fe200080108d3 */
[----:B------:R-:W-:-:S02]  /*9c20*/  ISETP.LT.OR P3, PT, R210, 0x39, P3 ;  /* 0x00000039d200780c */ /* 0x000fc40001f61670 */
[----:B------:R-:W-:Y:S02]  /*9c30*/  FSEL R156, R179, -INF , !P6 ;  /* 0xff800000b39c7808 */ /* 0x000fe40007000000 */
[----:B------:R-:W-:Y:S01]  /*9c40*/  FMNMX.FTZ R175, R208, R175, !PT ;  /* 0x000000afd0af7209 */ /* 0x000fe20007810000 */
[----:B------:R-:W-:Y:S01]  /*9c50*/  MUFU.EX2 R174, R209 ;  /* 0x000000d100ae7308 */ /* 0x000fe20000000800 */
[----:B------:R-:W-:Y:S01]  /*9c60*/  ISETP.LT.OR P2, PT, R210, 0x3a, P2 ;  /* 0x0000003ad200780c */ /* 0x000fe20001741670 */
[--C-:B------:R-:W-:Y:S01]  /*9c70*/  FFMA.FTZ R210, R160, UR6, -R211.reuse ;  /* 0x00000006a0d27c23 */ /* 0x100fe200080108d3 */
[----:B------:R-:W-:Y:S01]  /*9c80*/  FSEL R214, R182, -INF , !P3 ;  /* 0xff800000b6d67808 */ /* 0x000fe20005800000 */
[--C-:B------:R-:W-:Y:S01]  /*9c90*/  FFMA.FTZ R182, R164, UR6, -R211.reuse ;  /* 0x00000006a4b67c23 */ /* 0x100fe200080108d3 */
[----:B------:R-:W-:Y:S02]  /*9ca0*/  FMNMX.FTZ R179, R156, R175, !PT ;  /* 0x000000af9cb37209 */ /* 0x000fe40007810000 */
[----:B------:R-:W-:Y:S01]  /*9cb0*/  FSEL R215, R183, -INF , !P2 ;  /* 0xff800000b7d77808 */ /* 0x000fe20005000000 */
[----:B------:R0:W-:Y:S01]  /*9cc0*/  MUFU.EX2 R175, R203 ;  /* 0x000000cb00af7308 */ /* 0x0001e20000000800 */
[----:B------:R-:W-:Y:S01]  /*9cd0*/  FMNMX.FTZ R178, R214, R179, !PT ;  /* 0x000000b3d6b27209 */ /* 0x000fe20007810000 */
[--C-:B------:R-:W-:Y:S01]  /*9ce0*/  FFMA.FTZ R179, R161, UR6, -R211.reuse ;  /* 0x00000006a1b37c23 */ /* 0x100fe200080108d3 */
[----:B------:R-:W-:Y:S01]  /*9cf0*/  FSEL R164, R168, RZ, P4 ;  /* 0x000000ffa8a47208 */ /* 0x000fe20002000000 */
[----:B------:R-:W-:Y:S01]  /*9d00*/  FFMA.FTZ R183, R165, UR6, -R211 ;  /* 0x00000006a5b77c23 */ /* 0x000fe200080108d3 */
[----:B------:R-:W-:-:S03]  /*9d10*/  FMNMX.FTZ R160, R215, R178, !PT ;  /* 0x000000b2d7a07209 */ /* 0x000fc60007810000 */
[----:B------:R-:W-:Y:S01]  /*9d20*/  FADD.FTZ R164, -R164, R23 ;  /* 0x00000017a4a47221 */ /* 0x000fe20000010100 */
[----:B0-----:R-:W-:Y:S01]  /*9d30*/  FFMA.FTZ R203, R181, UR6, -R211 ;  /* 0x00000006b5cb7c23 */ /* 0x001fe200080108d3 */
[----:B------:R-:W0:Y:S01]  /*9d40*/  SHFL.BFLY PT, R161, R160, 0x2, 0x1f ;  /* 0x0c401f00a0a17f89 */ /* 0x000e2200000e0000 */
[----:B------:R-:W-:Y:S01]  /*9d50*/  MUFU.EX2 R178, R210 ;  /* 0x000000d200b27308 */ /* 0x000fe20000000800 */
[----:B------:R-:W-:-:S07]  /*9d60*/  FMUL.FTZ R23, R164, UR6 ;  /* 0x00000006a4177c20 */ /* 0x000fce0008410000 */
[----:B------:R-:W1:Y:S08]  /*9d70*/  MUFU.EX2 R23, R23 ;  /* 0x0000001700177308 */ /* 0x000e700000000800 */
[----:B------:R-:W-:Y:S01]  /*9d80*/  MUFU.EX2 R179, R179 ;  /* 0x000000b300b37308 */ /* 0x000fe20000000800 */
[----:B0-----:R-:W-:-:S07]  /*9d90*/  FMNMX.FTZ R161, R160, R161, !PT ;  /* 0x000000a1a0a17209 */ /* 0x001fce0007810000 */
[----:B------:R-:W-:Y:S01]  /*9da0*/  MUFU.EX2 R182, R182 ;  /* 0x000000b600b67308 */ /* 0x000fe20000000800 */
[-C--:B-1----:R-:W-:Y:S01]  /*9db0*/  FMUL.FTZ R24, R24, R23.reuse ;  /* 0x0000001718187220 */ /* 0x082fe20000410000 */
[-C--:B------:R-:W-:Y:S01]  /*9dc0*/  FMUL.FTZ R25, R25, R23.reuse ;  /* 0x0000001719197220 */ /* 0x080fe20000410000 */
[-C--:B------:R-:W-:Y:S01]  /*9dd0*/  FMUL.FTZ R28, R28, R23.reuse ;  /* 0x000000171c1c7220 */ /* 0x080fe20000410000 */
[----:B------:R-:W0:Y:S01]  /*9de0*/  SHFL.BFLY PT, R160, R161, 0x1, 0x1f ;  /* 0x0c201f00a1a07f89 */ /* 0x000e2200000e0000 */
        /* <DEDUP_REMOVED lines=23> */
[----:B0-----:R-:W-:Y:S01]  /*9f60*/  FMNMX.FTZ R181, R161, R160, !PT ;  /* 0x000000a0a1b57209 */ /* 0x001fe20007810000 */
[-C--:B------:R-:W-:Y:S01]  /*9f70*/  FMUL.FTZ R69, R69, R23.reuse ;  /* 0x0000001745457220 */ /* 0x080fe20000410000 */
[-C--:B------:R-:W-:Y:S01]  /*9f80*/  FMUL.FTZ R72, R72, R23.reuse ;  /* 0x0000001748487220 */ /* 0x080fe20000410000 */
[-C--:B------:R-:W-:Y:S01]  /*9f90*/  FMUL.FTZ R73, R73, R23.reuse ;  /* 0x0000001749497220 */ /* 0x080fe20000410000 */
[C---:B------:R-:W-:Y:S01]  /*9fa0*/  FSETP.NEU.FTZ.AND P2, PT, R181.reuse, -INF , PT ;  /* 0xff800000b500780b */ /* 0x040fe20003f5d000 */
[----:B------:R-:W-:Y:S01]  /*9fb0*/  FMUL.FTZ R157, R181, UR6 ;  /* 0x00000006b59d7c20 */ /* 0x000fe20008410000 */
[----:B------:R-:W-:Y:S01]  /*9fc0*/  MUFU.EX2 R173, R173 ;  /* 0x000000ad00ad7308 */ /* 0x000fe20000000800 */
[----:B-1----:R-:W-:Y:S01]  /*9fd0*/  F2FP.BF16.F32.PACK_AB R160, R169, R202 ;  /* 0x000000caa9a0723e */ /* 0x002fe200000010ff */
[-C--:B------:R-:W-:Y:S01]  /*9fe0*/  FMUL.FTZ R76, R76, R23.reuse ;  /* 0x000000174c4c7220 */ /* 0x080fe20000410000 */
[-C--:B------:R-:W-:Y:S01]  /*9ff0*/  FMUL.FTZ R77, R77, R23.reuse ;  /* 0x000000174d4d7220 */ /* 0x080fe20000410000 */
[----:B------:R-:W-:Y:S01]  /*a000*/  FSEL R157, R157, RZ, P2 ;  /* 0x000000ff9d9d7208 */ /* 0x000fe20001000000 */
[-C--:B------:R-:W-:Y:S01]  /*a010*/  FMUL.FTZ R80, R80, R23.reuse ;  /* 0x0000001750507220 */ /* 0x080fe20000410000 */
[-C--:B------:R-:W-:Y:S01]  /*a020*/  FMUL.FTZ R81, R81, R23.reuse ;  /* 0x0000001751517220 */ /* 0x080fe20000410000 */
[----:B------:R-:W-:Y:S01]  /*a030*/  FMUL.FTZ R84, R84, R23 ;  /* 0x0000001754547220 */ /* 0x000fe20000410000 */
[----:B------:R-:W-:Y:S01]  /*a040*/  MUFU.EX2 R176, R176 ;  /* 0x000000b000b07308 */ /* 0x000fe20000000800 */
[--C-:B------:R-:W-:Y:S01]  /*a050*/  FFMA.FTZ R209, R153, UR6, -R157.reuse ;  /* 0x0000000699d17c23 */ /* 0x100fe2000801089d */
[----:B------:R-:W-:Y:S01]  /*a060*/  FSEL R153, R181, RZ, P2 ;  /* 0x000000ffb5997208 */ /* 0x000fe20001000000 */
[--C-:B------:R-:W-:Y:S01]  /*a070*/  FFMA.FTZ R211, R158, UR6, -R157.reuse ;  /* 0x000000069ed37c23 */ /* 0x100fe2000801089d */
[----:B------:R-:W-:Y:S01]  /*a080*/  ISETP.NE.AND P2, PT, R197, RZ, PT ;  /* 0x000000ffc500720c */ /* 0x000fe20003f45270 */
[--C-:B------:R-:W-:Y:S01]  /*a090*/  FFMA.FTZ R210, R155, UR6, -R157.reuse ;  /* 0x000000069bd27c23 */ /* 0x100fe2000801089d */
[--C-:B------:R-:W-:Y:S01]  /*a0a0*/  FFMA.FTZ R212, R159, UR6, -R157.reuse ;  /* 0x000000069fd47c23 */ /* 0x100fe2000801089d */
[----:B------:R-:W-:Y:S01]  /*a0b0*/  FADD.FTZ R153, -R153, R188 ;  /* 0x000000bc99997221 */ /* 0x000fe20000010100 */
[--C-:B------:R-:W-:Y:S01]  /*a0c0*/  FFMA.FTZ R216, R205, UR6, -R157.reuse ;  /* 0x00000006cdd87c23 */ /* 0x100fe2000801089d */
[--C-:B------:R-:W-:Y:S01]  /*a0d0*/  FFMA.FTZ R217, R207, UR6, -R157.reuse ;  /* 0x00000006cfd97c23 */ /* 0x100fe2000801089d */
[--C-:B------:R-:W-:Y:S01]  /*a0e0*/  FFMA.FTZ R163, R163, UR6, -R157.reuse ;  /* 0x00000006a3a37c23 */ /* 0x100fe2000801089d */
[----:B------:R-:W-:Y:S01]  /*a0f0*/  FMUL.FTZ R153, R153, UR6 ;  /* 0x0000000699997c20 */ /* 0x000fe20008410000 */
[--C-:B------:R-:W-:Y:S01]  /*a100*/  FFMA.FTZ R159, R166, UR6, -R157.reuse ;  /* 0x00000006a69f7c23 */ /* 0x100fe2000801089d */
[--C-:B------:R-:W-:Y:S01]  /*a110*/  FFMA.FTZ R167, R167, UR6, -R157.reuse ;  /* 0x00000006a7a77c23 */ /* 0x100fe2000801089d */
[--C-:B------:R-:W-:Y:S01]  /*a120*/  FFMA.FTZ R218, R208, UR6, -R157.reuse ;  /* 0x00000006d0da7c23 */ /* 0x100fe2000801089d */
[----:B------:R0:W1:Y:S01]  /*a130*/  MUFU.EX2 R188, R153 ;  /* 0x0000009900bc7308 */ /* 0x0000620000000800 */
[----:B------:R-:W-:Y:S01]  /*a140*/  FFMA.FTZ R219, R156, UR6, -R157 ;  /* 0x000000069cdb7c23 */ /* 0x000fe2000801089d */
[----:B------:R-:W-:-:S02]  /*a150*/  @!P2 IMAD R158, R206, 0x40, R195 ;  /* 0x00000040ce9ea824 */ /* 0x000fc400078e02c3 */
[--C-:B------:R-:W-:Y:S01]  /*a160*/  FFMA.FTZ R206, R162, UR6, -R157.reuse ;  /* 0x00000006a2ce7c23 */ /* 0x100fe2000801089d */
[--C-:B------:R-:W-:Y:S01]  /*a170*/  FFMA.FTZ R220, R214, UR6, -R157.reuse ;  /* 0x00000006d6dc7c23 */ /* 0x100fe2000801089d */
[----:B------:R-:W-:Y:S01]  /*a180*/  FFMA.FTZ R221, R215, UR6, -R157 ;  /* 0x00000006d7dd7c23 */ /* 0x000fe2000801089d */
[----:B------:R-:W-:Y:S02]  /*a190*/  @!P2 IMAD R155, R158, 0x4, R199 ;  /* 0x000000049e9ba824 */ /* 0x000fe400078e02c7 */
[--C-:B------:R-:W-:Y:S01]  /*a1a0*/  FFMA.FTZ R161, R152, UR6, -R157.reuse ;  /* 0x0000000698a17c23 */ /* 0x100fe2000801089d */
[----:B------:R-:W-:Y:S01]  /*a1b0*/  MUFU.EX2 R209, R209 ;  /* 0x000000d100d17308 */ /* 0x000fe20000000800 */
[----:B0-----:R-:W-:Y:S01]  /*a1c0*/  FFMA.FTZ R153, R154, UR6, -R157 ;  /* 0x000000069a997c23 */ /* 0x001fe2000801089d */
[----:B------:R-:W-:Y:S01]  /*a1d0*/  F2FP.BF16.F32.PACK_AB R152, R171, R170 ;  /* 0x000000aaab98723e */ /* 0x000fe200000010ff */
[----:B------:R-:W-:Y:S01]  /*a1e0*/  @!P2 STS [R155+0x38400], R23 ;  /* 0x038400179b00a388 */ /* 0x000fe20000000800 */
[----:B------:R-:W-:Y:S01]  /*a1f0*/  F2FP.BF16.F32.PACK_AB R154, R175, R174 ;  /* 0x000000aeaf9a723e */ /* 0x000fe200000010ff */
[-C--:B------:R-:W-:Y:S01]  /*a200*/  FMUL.FTZ R85, R85, R23.reuse ;  /* 0x0000001755557220 */ /* 0x080fe20000410000 */
[----:B------:R-:W-:Y:S01]  /*a210*/  F2FP.BF16.F32.PACK_AB R156, R179, R178 ;  /* 0x000000b2b39c723e */ /* 0x000fe200000010ff */
[-C--:B------:R-:W-:Y:S01]  /*a220*/  FMUL.FTZ R88, R88, R23.reuse ;  /* 0x0000001758587220 */ /* 0x080fe20000410000 */
[----:B------:R-:W-:Y:S01]  /*a230*/  MUFU.EX2 R210, R210 ;  /* 0x000000d200d27308 */ /* 0x000fe20000000800 */
[----:B-1----:R0:W-:Y:S01]  /*a240*/  @!P2 STS [R155+0x38420], R188 ;  /* 0x038420bc9b00a388 */ /* 0x0021e20000000800 */
[----:B------:R-:W-:Y:S01]  /*a250*/  F2FP.BF16.F32.PACK_AB R158, R183, R182 ;  /* 0x000000b6b79e723e */ /* 0x000fe200000010ff */
[-C--:B------:R-:W-:Y:S01]  /*a260*/  FMUL.FTZ R89, R89, R23.reuse ;  /* 0x0000001759597220 */ /* 0x080fe20000410000 */
[----:B------:R-:W-:Y:S01]  /*a270*/  F2FP.BF16.F32.PACK_AB R162, R173, R172 ;  /* 0x000000acada2723e */ /* 0x000fe200000010ff */
        /* <DEDUP_REMOVED lines=34> */
[----:B------:R-:W-:Y:S01]  /*a4a0*/  FMUL.FTZ R149, R149, R23 ;  /* 0x0000001795957220 */ /* 0x000fe20000410000 */
        /* <DEDUP_REMOVED lines=24> */
[----:B------:R1:W2:Y:S01]  /*a630*/  MUFU.EX2 R215, R153 ;  /* 0x0000009900d77308 */ /* 0x0002a20000000800 */
        /* <DEDUP_REMOVED lines=8> */
[----:B-1----:R-:W-:Y:S01]  /*a6c0*/  F2FP.BF16.F32.PACK_AB R153, R210, R209 ;  /* 0x000000d1d299723e */ /* 0x002fe200000010ff */
[----:B------:R-:W-:Y:S01]  /*a6d0*/  BAR.SYNC.DEFER_BLOCKING 0xf, 0x100 ;  /* 0x03c4000000007b1d */ /* 0x000fe20000010000 */
[-C--:B------:R-:W-:Y:S01]  /*a6e0*/  FMUL.FTZ R78, R78, R188.reuse ;  /* 0x000000bc4e4e7220 */ /* 0x080fe20000410000 */
[-C--:B------:R-:W-:Y:S01]  /*a6f0*/  FMUL.FTZ R79, R79, R188.reuse ;  /* 0x000000bc4f4f7220 */ /* 0x080fe20000410000 */
[-C--:B------:R-:W-:Y:S01]  /*a700*/  FMUL.FTZ R82, R82, R188.reuse ;  /* 0x000000bc52527220 */ /* 0x080fe20000410000 */
[-C--:B------:R-:W-:Y:S01]  /*a710*/  FMUL.FTZ R83, R83, R188.reuse ;  /* 0x000000bc53537220 */ /* 0x080fe20000410000 */
[----:B------:R-:W-:Y:S01]  /*a720*/  FMUL.FTZ R86, R86, R188 ;  /* 0x000000bc56567220 */ /* 0x000fe20000410000 */
        /* <DEDUP_REMOVED lines=42> */
[----:B------:R-:W-:Y:S01]  /*a9d0*/  FMUL.FTZ R151, R151, R188 ;  /* 0x000000bc97977220 */ /* 0x000fe20000410000 */
[----:B------:R0:W-:Y:S01]  /*a9e0*/  STSM.16.M88.4 [R191+0x36400], R152 ;  /* 0x03640098bf007844 */ /* 0x0001e20000000200 */
[----:B------:R-:W-:Y:S01]  /*a9f0*/  FFMA.FTZ R170, R23, R3, R170 ;  /* 0x0000000317aa7223 */ /* 0x000fe200000100aa */
[----:B------:R-:W-:Y:S01]  /*aa00*/  FFMA.FTZ R209, R188, R10, R209 ;  /* 0x0000000abcd17223 */ /* 0x000fe200000100d1 */
[----:B------:R-:W-:Y:S01]  /*aa10*/  ISETP.GT.AND P2, PT, R184, UR61, PT ;  /* 0x0000003db8007c0c */ /* 0x000fe2000bf44270 */
[----:B------:R2:W-:Y:S01]  /*aa20*/  STSM.16.M88.4 [R193], R156 ;  /* 0x0000009cc1007844 */ /* 0x0005e20000000200 */
[----:B------:R-:W-:Y:S01]  /*aa30*/  MUFU.EX2 R220, R220 ;  /* 0x000000dc00dc7308 */ /* 0x000fe20000000800 */
[----:B------:R-:W-:Y:S01]  /*aa40*/  FADD.FTZ R171, R171, R170 ;  /* 0x000000aaabab7221 */ /* 0x000fe20000010000 */
[----:B------:R-:W-:Y:S01]  /*aa50*/  FADD.FTZ R210, R210, R209 ;  /* 0x000000d1d2d27221 */ /* 0x000fe20000010000 */
[----:B------:R2:W-:Y:S01]  /*aa60*/  STSM.16.M88.4 [R190], R160 ;  /* 0x000000a0be007844 */ /* 0x0005e20000000200 */
[----:B------:R-:W-:-:S02]  /*aa70*/  IMAD.MOV.U32 R23, RZ, RZ, R168 ;  /* 0x000000ffff177224 */ /* 0x000fc400078e00a8 */
[----:B------:R-:W-:Y:S01]  /*aa80*/  FADD.FTZ R174, R174, R171 ;  /* 0x000000abaeae7221 */ /* 0x000fe20000010000 */
[----:B------:R-:W-:Y:S01]  /*aa90*/  FADD.FTZ R211, R211, R210 ;  /* 0x000000d2d3d37221 */ /* 0x000fe20000010000 */
[----:B------:R-:W-:Y:S01]  /*aaa0*/  IMAD.MOV.U32 R188, RZ, RZ, R181 ;  /* 0x000000ffffbc7224 */ /* 0x000fe200078e00b5 */
[----:B------:R-:W3:Y:S01]  /*aab0*/  MUFU.EX2 R221, R221 ;  /* 0x000000dd00dd7308 */ /* 0x000ee20000000800 */
[----:B-1----:R-:W-:Y:S01]  /*aac0*/  F2FP.BF16.F32.PACK_AB R165, R219, R218 ;  /* 0x000000dadba5723e */ /* 0x002fe200000010ff */
        /* <DEDUP_REMOVED lines=8> */
[----:B------:R-:W-:Y:S01]  /*ab50*/  IMAD.MOV.U32 R206, RZ, RZ, R11 ;  /* 0x000000ffffce7224 */ /* 0x000fe200078e000b */
[----:B---3--:R-:W-:Y:S01]  /*ab60*/  F2FP.BF16.F32.PACK_AB R167, R221, R220 ;  /* 0x000000dcdda7723e */ /* 0x008fe200000010ff */
[----:B------:R-:W-:Y:S01]  /*ab70*/  FADD.FTZ R183, R183, R182 ;  /* 0x000000b6b7b77221 */ /* 0x000fe20000010000 */
[----:B------:R-:W-:-:S03]  /*ab80*/  FADD.FTZ R207, R208, R207 ;  /* 0x000000cfd0cf7221 */ /* 0x000fc60000010000 */
[----:B------:R2:W-:Y:S01]  /*ab90*/  STSM.16.M88.4 [R192], R164 ;  /* 0x000000a4c0007844 */ /* 0x0005e20000000200 */
[----:B------:R-:W-:Y:S01]  /*aba0*/  WARPGROUP.ARRIVE ;  /* 0x00000000000079c5 */ /* 0x000fe20000000000 */
[----:B------:R-:W-:Y:S01]  /*abb0*/  FADD.FTZ R202, R202, R183 ;  /* 0x000000b7caca7221 */ /* 0x000fe20000010000 */
[----:B------:R-:W-:-:S03]  /*abc0*/  FADD.FTZ R214, R214, R207 ;  /* 0x000000cfd6d67221 */ /* 0x000fc60000010000 */
[----:B------:R-:W-:Y:S01]  /*abd0*/  FADD.FTZ R169, R169, R202 ;  /* 0x000000caa9a97221 */ /* 0x000fe20000010000 */
[----:B------:R-:W-:Y:S01]  /*abe0*/  HGMMA.64x256x16.F32.BF16 R24, R152, gdesc[UR8].tnspB, R24, gsb0 ;  /* 0x43e0000898187df0 */ /* 0x000fe20008001818 */
[----:B------:R-:W-:Y:S01]  /*abf0*/  R2UR UR10, R222 ;  /* 0x00000000de0a72ca */ /* 0x000fe200000e0000 */
[----:B------:R-:W-:Y:S01]  /*ac00*/  UMOV UR11, 0x40000040 ;  /* 0x40000040000b7882 */ /* 0x000fe20000000000 */
[----:B------:R-:W-:Y:S02]  /*ac10*/  VIADD R222, R213, 0x100 ;  /* 0x00000100d5de7836 */ /* 0x000fe40000000000 */
[----:B------:R-:W-:Y:S01]  /*ac20*/  FADD.FTZ R215, R215, R214 ;  /* 0x000000d6d7d77221 */ /* 0x000fe20000010000 */
[----:B------:R-:W-:Y:S02]  /*ac30*/  VIADD R213, R213, 0x180 ;  /* 0x00000180d5d57836 */ /* 0x000fe40000000000 */
        /* <DEDUP_REMOVED lines=12> */
[----:B------:R-:W-:Y:S02]  /*ad00*/  WARPGROUP.DEPBAR.LE gsb0, 0x0 ;  /* 0x00008000000079c5 */ /* 0x000fe40000010000 */
[----:B------:R-:W-:Y:S01]  /*ad10*/  WARPGROUP.ARRIVE ;  /* 0x00000000000079c5 */ /* 0x000fe20000000000 */
[----:B0-----:R-:W-:-:S04]  /*ad20*/  VIADD R152, R184, 0xffffffff ;  /* 0xffffffffb8987836 */ /* 0x001fc80000000000 */
[----:B------:R-:W-:Y:S01]  /*ad30*/  IMAD.MOV.U32 R184, RZ, RZ, R152 ;  /* 0x000000ffffb87224 */ /* 0x000fe200078e0098 */
        /* <DEDUP_REMOVED lines=24> */
[----:B------:R-:W-:Y:S02]  /*aec0*/  IMAD.MOV.U32 R188, RZ, RZ, R181 ;  /* 0x000000ffffbc7224 */ /* 0x000fe400078e00b5 */
[----:B------:R-:W-:Y:S02]  /*aed0*/  IMAD.MOV.U32 R23, RZ, RZ, R168 ;  /* 0x000000ffff177224 */ /* 0x000fe400078e00a8 */
[----:B------:R-:W-:-:S07]  /*aee0*/  IMAD.MOV.U32 R184, RZ, RZ, R152 ;  /* 0x000000ffffb87224 */ /* 0x000fce00078e0098 */
.L_x_5032:
[----:B------:R-:W0:Y:S01]  /*aef0*/  S2UR UR14, SR_CTAID.X ;  /* 0x00000000000e79c3 */ /* 0x000e220000002500 */
[----:B------:R-:W-:Y:S01]  /*af00*/  ULDC UR10, c[0x0][0x448] ;  /* 0x00011200000a7ab9 */ /* 0x000fe20000000800 */
[----:B------:R-:W-:Y:S01]  /*af10*/  IADD3 R189, -R189, 0x1, RZ ;  /* 0x00000001bdbd7810 */ /* 0x000fe20007ffe1ff */
[----:B------:R-:W-:-:S04]  /*af20*/  UISETP.NE.AND UP0, UPT, UR10, 0x1, UPT ;  /* 0x000000010a00788c */ /* 0x000fc8000bf05270 */
[----:B------:R-:W-:Y:S01]  /*af30*/  IMAD R189, R16, UR7, R189 ;  /* 0x0000000710bd7c24 */ /* 0x000fe2000f8e02bd */
[----:B------:R-:W-:Y:S02]  /*af40*/  ULDC UR7, c[0x0][0xadc] ;  /* 0x0002b70000077ab9 */ /* 0x000fe40000000800 */
[----:B------:R-:W-:Y:S02]  /*af50*/  UISETP.GE.AND UP1, UPT, UR7, 0x1, UPT ;  /* 0x000000010700788c */ /* 0x000fe4000bf26270 */
[----:B------:R-:W-:Y:S02]  /*af60*/  R2UR UR15, R189 ;  /* 0x00000000bd0f72ca */ /* 0x000fe400000e0000 */
[----:B------:R-:W-:Y:S01]  /*af70*/  @UP0 ULDC UR10, c[0x0][0x44c] ;  /* 0x00011300000a0ab9 */ /* 0x000fe20000000800 */
[----:B------:R-:W-:Y:S01]  /*af80*/  @UP0 ULDC UR18, c[0x0][0x450] ;  /* 0x0001140000120ab9 */ /* 0x000fe20000000800 */
[----:B------:R-:W-:Y:S01]  /*af90*/  PLOP3.LUT P6, PT, PT, PT, UP1, 0x80, 0x0 ;  /* 0x000000000000781c */ /* 0x000fe20003fcf018 */
[----:B0-----:R-:W-:-:S04]  /*afa0*/  ULEA UR14, UR14, 0x3f, 0x6 ;  /* 0x0000003f0e0e7891 */ /* 0x001fc8000f8e303f */
[----:B------:R-:W-:-:S04]  /*afb0*/  UIMAD.WIDE.U32 UR10, UR14, UR10, URZ ;  /* 0x0000000a0e0a72a5 */ /* 0x000fc8000f8e003f */
[----:B------:R-:W-:-:S03]  /*afc0*/  @UP0 USHF.R.U32.HI UR14, URZ, UR18, UR11 ;  /* 0x000000123f0e0299 */ /* 0x000fc6000801160b */
[----:B------:R-:W-:Y:S01]  /*afd0*/  ULDC UR18, c[0x0][0xad4] ;  /* 0x0002b50000127ab9 */ /* 0x000fe20000000800 */
[----:B------:R-:W-:-:S04]  /*afe0*/  UIADD3 UR14, UR15, UR14, URZ ;  /* 0x0000000e0f0e7290 */ /* 0x000fc8000fffe03f */
[----:B------:R-:W-:Y:S01]  /*aff0*/  UIADD3 UR18, UR14, -UR18, URZ ;  /* 0x800000120e127290 */ /* 0x000fe2000fffe03f */
[----:B------:R-:W-:Y:S11]  /*b000*/  @!P6 BRA `(.L_x_5050) ;  /* 0x000000000048e947 */ /* 0x000ff60003800000 */
        /* <DEDUP_REMOVED lines=11> */
.L_x_5051:
[----:B------:R-:W-:-:S11]  /*b0c0*/  UISETP.NE.AND UP1, UPT, UR7, 0x1, UPT ;  /* 0x000000010700788c */ /* 0x000fd6000bf25270 */
[----:B------:R-:W-:Y:S02]  /*b0d0*/  @UP1 ULDC.64 UR10, c[0x0][0xae0] ;  /* 0x0002b800000a1ab9 */ /* 0x000fe40000000a00 */
[----:B------:R-:W-:-:S04]  /*b0e0*/  UIMAD.WIDE.U32 UR14, UR19, UR10, URZ ;  /* 0x0000000a130e72a5 */ /* 0x000fc8000f8e003f */
[----:B------:R-:W-:-:S12]  /*b0f0*/  @UP1 USHF.R.U32.HI UR19, URZ, UR11, UR15 ;  /* 0x0000000b3f131299 */ /* 0x000fd8000801160f */
.L_x_5052:
[----:B------:R-:W-:-:S04]  /*b100*/  UIMAD UR7, UR19, UR7, URZ ;  /* 0x00000007130772a4 */ /* 0x000fc8000f8e023f */
[----:B------:R-:W-:-:S04]  /*b110*/  UISETP.LT.AND UP1, UPT, UR18, UR7, UPT ;  /* 0x000000071200728c */ /* 0x000fc8000bf21270 */
[----:B------:R-:W-:-:S12]  /*b120*/  USEL UR18, UR18, UR7, !UP1 ;  /* 0x0000000712127287 */ /* 0x000fd8000c800000 */
.L_x_5050:
[----:B------:R-:W-:Y:S01]  /*b130*/  UIADD3 UR18, UR18, 0x3f, URZ ;  /* 0x0000003f12127890 */ /* 0x000fe2000fffe03f */
[----:B------:R-:W-:-:S03]  /*b140*/  R2UR UR10, R198 ;  /* 0x00000000c60a72ca */ /* 0x000fc600000e0000 */
[----:B------:R-:W-:-:S04]  /*b150*/  USHF.R.S32.HI UR7, URZ, 0x1f, UR18 ;  /* 0x0000001f3f077899 */ /* 0x000fc80008011412 */
[----:B------:R-:W-:-:S04]  /*b160*/  ULEA.HI UR7, UR7, UR18, URZ, 0x6 ;  /* 0x0000001207077291 */ /* 0x000fc8000f8f303f */
[----:B------:R-:W-:-:S04]  /*b170*/  USHF.R.S32.HI UR7, URZ, 0x6, UR7 ;  /* 0x000000063f077899 */ /* 0x000fc80008011407 */
[----:B------:R-:W-:-:S04]  /*b180*/  UISETP.LT.AND UP1, UPT, UR10, UR7, UPT ;  /* 0x000000070a00728c */ /* 0x000fc8000bf21270 */
[----:B------:R-:W-:-:S06]  /*b190*/  USEL UR61, UR10, UR7, !UP1 ;  /* 0x000000070a3d7287 */ /* 0x000fcc000c800000 */
[----:B------:R-:W-:-:S13]  /*b1a0*/  ISETP.GE.AND P2, PT, R184, UR61, PT ;  /* 0x0000003db8007c0c */ /* 0x000fda000bf46270 */
[----:B------:R-:W-:Y:S05]  /*b1b0*/  @!P2 BRA `(.L_x_5053) ;  /* 0x0000002800d0a947 */ /* 0x000fea0003800000 */
[----:B------:R-:W-:Y:S02]  /*b1c0*/  IMAD.MOV.U32 R211, RZ, RZ, R188 ;  /* 0x000000ffffd37224 */ /* 0x000fe400078e00bc */
[----:B------:R-:W-:Y:S02]  /*b1d0*/  IMAD.MOV.U32 R189, RZ, RZ, R23 ;  /* 0x000000ffffbd7224 */ /* 0x000fe400078e0017 */
[----:B------:R-:W-:Y:S02]  /*b1e0*/  IMAD.MOV.U32 R203, RZ, RZ, R184 ;  /* 0x000000ffffcb7224 */ /* 0x000fe400078e00b8 */
[----:B------:R-:W-:-:S07]  /*b1f0*/  IMAD.MOV.U32 R212, RZ, RZ, R11 ;  /* 0x000000ffffd47224 */ /* 0x000fce00078e000b */
.L_x_5062:
[----:B------:R-:W-:-:S05]  /*b200*/  VIADD R11, R212, 0x1 ;  /* 0x00000001d40b7836 */ /* 0x000fca0000000000 */
[----:B------:R-:W-:-:S04]  /*b210*/  ISETP.NE.AND P3, PT, R11, 0x2, PT ;  /* 0x000000020b00780c */ /* 0x000fc80003f65270 */
[----:B------:R-:W-:Y:S02]  /*b220*/  SEL R23, RZ, 0x1, P3 ;  /* 0x00000001ff177807 */ /* 0x000fe40001800000 */
[----:B------:R-:W-:Y:S02]  /*b230*/  SEL R11, R11, RZ, P3 ;  /* 0x000000ff0b0b7207 */ /* 0x000fe40001800000 */
[----:B------:R-:W-:Y:S01]  /*b240*/  R2UR UR6, R23 ;  /* 0x00000000170672ca */ /* 0x000fe200000e0000 */
[----:B------:R-:W-:Y:S02]  /*b250*/  IMAD.MOV.U32 R23, RZ, RZ, R203 ;  /* 0x000000ffff177224 */ /* 0x000fe400078e00cb */
[----:B------:R-:W-:-:S03]  /*b260*/  VIADD R203, R203, 0xffffffff ;  /* 0xffffffffcbcb7836 */ /* 0x000fc60000000000 */
[----:B------:R-:W-:-:S07]  /*b270*/  ISETP.GT.AND P2, PT, R23, UR61, PT ;  /* 0x0000003d17007c0c */ /* 0x000fce000bf44270 */
[----:B------:R-:W-:Y:S01]  /*b280*/  ULOP3.LUT UR60, UR60, UR6, URZ, 0x3c, !UPT ;  /* 0x000000063c3c7292 */ /* 0x000fe2000f8e3c3f */
[----:B0-----:R-:W-:Y:S11]  /*b290*/  @!P0 BRA `(.L_x_5054) ;  /* 0x0000000000048947 */ /* 0x001ff60003800000 */
[----:B------:R-:W-:Y:S01]  /*b2a0*/  BPT.TRAP 0x1 ;  /* 0x000000040000795c */ /* 0x000fe20000300000 */
.L_x_5054:
[----:B------:R-:W-:Y:S02]  /*b2b0*/  IMAD.U32 R23, RZ, RZ, UR60 ;  /* 0x0000003cff177e24 */ /* 0x000fe4000f8e00ff */
[----:B------:R-:W-:-:S03]  /*b2c0*/  IMAD R184, R11, 0x8, R199 ;  /* 0x000000080bb87824 */ /* 0x000fc600078e02c7 */
[----:B------:R-:W-:-:S04]  /*b2d0*/  SHF.L.U32 R23, R23, 0x1f, RZ ;  /* 0x0000001f17177819 */ /* 0x000fc800000006ff */
[----:B------:R0:W1:Y:S01]  /*b2e0*/  SYNCS.PHASECHK.TRANS64.TRYWAIT P3, [R184+URZ+0x38830], R23 ;  /* 0x03883017b80075a7 */ /* 0x000062000806017f */
[----:B------:R-:W-:Y:S05]  /*b2f0*/  @!P0 BRA `(.L_x_5055) ;  /* 0x0000000000048947 */ /* 0x000fea0003800000 */
[----:B------:R-:W-:Y:S01]  /*b300*/  BPT.TRAP 0x1 ;  /* 0x000000040000795c */ /* 0x000fe20000300000 */
.L_x_5055:
[----:B------:R-:W-:Y:S01]  /*b310*/  IMAD R188, R11, 0x200, R194 ;  /* 0x000002000bbc7824 */ /* 0x000fe200078e02c2 */
[----:B-1----:R-:W-:Y:S06]  /*b320*/  @P3 BRA `(.L_x_5056) ;  /* 0x0000000000083947 */ /* 0x002fec0003800000 */
[----:B------:R-:W1:Y:S02]  /*b330*/  SYNCS.PHASECHK.TRANS64.TRYWAIT P3, [R184+URZ+0x38830], R23 ;  /* 0x03883017b80075a7 */ /* 0x000e64000806017f */
[----:B-1----:R-:W-:Y:S05]  /*b340*/  @!P3 BRA `(.L_x_5057) ;  /* 0x000000f00004b947 */ /* 0x002fea0003800000 */
.L_x_5056:
[----:B------:R-:W-:Y:S01]  /*b350*/  R2UR UR58, R188 ;  /* 0x00000000bc3a72ca */ /* 0x000fe200000e0000 */
[----:B--2---:R-:W-:Y:S01]  /*b360*/  WARPGROUP.ARRIVE ;  /* 0x00000000000079c5 */ /* 0x004fe20000000000 */
[----:B------:R-:W-:Y:S01]  /*b370*/  R2UR UR56, R8 ;  /* 0x00000000083872ca */ /* 0x000fe200000e0000 */
[----:B------:R-:W-:Y:S01]  /*b380*/  UMOV UR59, 0x40000040 ;  /* 0x40000040003b7882 */ /* 0x000fe20000000000 */
[----:B------:R-:W-:Y:S01]  /*b390*/  R2UR UR57, R9 ;  /* 0x00000000093972ca */ /* 0x000fe200000e0000 */
[----:B------:R-:W-:-:S12]  /*b3a0*/  VIADD R202, R188, 0x2 ;  /* 0x00000002bcca7836 */ /* 0x000fd80000000000 */
[----:B------:R-:W-:Y:S01]  /*b3b0*/  HGMMA.64x64x16.F32.BF16 R152, gdesc[UR56], RZ, !UPT, gsb0 ;  /* 0x00e00000389879f0 */ /* 0x000fe2000c0018ff */
[----:B------:R-:W-:Y:S01]  /*b3c0*/  R2UR UR58, R202 ;  /* 0x00000000ca3a72ca */ /* 0x000fe200000e0000 */
[----:B------:R-:W-:Y:S01]  /*b3d0*/  UMOV UR59, 0x40000040 ;  /* 0x40000040003b7882 */ /* 0x000fe20000000000 */
[----:B------:R-:W-:Y:S01]  /*b3e0*/  R2UR UR56, R20 ;  /* 0x00000000143872ca */ /* 0x000fe200000e0000 */
[C---:B------:R-:W-:Y:S01]  /*b3f0*/  VIADD R202, R188.reuse, 0x4 ;  /* 0x00000004bcca7836 */ /* 0x040fe20000000000 */
[----:B------:R-:W-:Y:S01]  /*b400*/  R2UR UR57, R21 ;  /* 0x00000000153972ca */ /* 0x000fe200000e0000 */
[----:B------:R-:W-:Y:S01]  /*b410*/  VIADD R188, R188, 0x6 ;  /* 0x00000006bcbc7836 */ /* 0x000fe20000000000 */
[----:B------:R-:W-:Y:S02]  /*b420*/  WARPGROUP.DEPBAR.LE gsb0, 0x0 ;  /* 0x00008000000079c5 */ /* 0x000fe40000010000 */
[----:B------:R-:W-:-:S09]  /*b430*/  WARPGROUP.ARRIVE ;  /* 0x00000000000079c5 */ /* 0x000fd20000000000 */
[----:B------:R-:W-:Y:S01]  /*b440*/  HGMMA.64x64x16.F32.BF16 R152, gdesc[UR56], R152, gsb0 ;  /* 0x00e00000389879f0 */ /* 0x000fe20008001898 */
[----:B------:R-:W-:Y:S01]  /*b450*/  R2UR UR58, R202 ;  /* 0x00000000ca3a72ca */ /* 0x000fe200000e0000 */
[----:B------:R-:W-:Y:S01]  /*b460*/  UMOV UR59, 0x40000040 ;  /* 0x40000040003b7882 */ /* 0x000fe20000000000 */
[----:B------:R-:W-:Y:S02]  /*b470*/  R2UR UR56, R18 ;  /* 0x00000000123872ca */ /* 0x000fe400000e0000 */
[----:B------:R-:W-:Y:S01]  /*b480*/  R2UR UR57, R19 ;  /* 0x00000000133972ca */ /* 0x000fe200000e0000 */
[----:B------:R-:W-:Y:S02]  /*b490*/  WARPGROUP.DEPBAR.LE gsb0, 0x0 ;  /* 0x00008000000079c5 */ /* 0x000fe40000010000 */
[----:B------:R-:W-:-:S10]  /*b4a0*/  WARPGROUP.ARRIVE ;  /* 0x00000000000079c5 */ /* 0x000fd40000000000 */
[----:B------:R-:W-:Y:S01]  /*b4b0*/  HGMMA.64x64x16.F32.BF16 R152, gdesc[UR56], R152, gsb0 ;  /* 0x00e00000389879f0 */ /* 0x000fe20008001898 */
[----:B------:R-:W-:Y:S01]  /*b4c0*/  R2UR UR58, R188 ;  /* 0x00000000bc3a72ca */ /* 0x000fe200000e0000 */
[----:B------:R-:W-:Y:S01]  /*b4d0*/  UMOV UR59, 0x40000040 ;  /* 0x40000040003b7882 */ /* 0x000fe20000000000 */
[----:B------:R-:W-:Y:S02]  /*b4e0*/  R2UR UR56, R14 ;  /* 0x000000000e3872ca */ /* 0x000fe400000e0000 */
[----:B------:R-:W-:Y:S01]  /*b4f0*/  R2UR UR57, R15 ;  /* 0x000000000f3972ca */ /* 0x000fe200000e0000 */
[----:B------:R-:W-:Y:S02]  /*b500*/  WARPGROUP.DEPBAR.LE gsb0, 0x0 ;  /* 0x00008000000079c5 */ /* 0x000fe40000010000 */
[----:B------:R-:W-:-:S10]  /*b510*/  WARPGROUP.ARRIVE ;  /* 0x00000000000079c5 */ /* 0x000fd40000000000 */
[----:B------:R-:W-:Y:S03]  /*b520*/  HGMMA.64x64x16.F32.BF16 R152, gdesc[UR56], R152, gsb0 ;  /* 0x00e00000389879f0 */ /* 0x000fe60008001898 */
[----:B------:R-:W-:Y:S02]  /*b530*/  WARPGROUP.DEPBAR.LE gsb0, 0x0 ;  /* 0x00008000000079c5 */ /* 0x000fe40000010000 */
[----:B------:R-:W-:Y:S05]  /*b540*/  @!P0 BRA `(.L_x_5058) ;  /* 0x0000000000048947 */ /* 0x000fea0003800000 */
[----:B------:R-:W-:Y:S01]  /*b550*/  BPT.TRAP 0x1 ;  /* 0x000000040000795c */ /* 0x000fe20000300000 */
.L_x_5058:
[----:B------:R2:W3:Y:S01]  /*b560*/  SYNCS.PHASECHK.TRANS64.TRYWAIT P3, [R184+URZ+0x38850], R23 ;  /* 0x03885017b80075a7 */ /* 0x0004e2000806017f */
[----:B------:R-:W-:Y:S05]  /*b570*/  @!P0 BRA `(.L_x_5059) ;  /* 0x0000000000048947 */ /* 0x000fea0003800000 */
[----:B------:R-:W-:Y:S01]  /*b580*/  BPT.TRAP 0x1 ;  /* 0x000000040000795c */ /* 0x000fe20000300000 */
.L_x_5059:
[----:B---3--:R-:W-:Y:S05]  /*b590*/  @P3 BRA `(.L_x_5060) ;  /* 0x0000000000083947 */ /* 0x008fea0003800000 */
[----:B------:R-:W3:Y:S02]  /*b5a0*/  SYNCS.PHASECHK.TRANS64.TRYWAIT P3, [R184+URZ+0x38850], R23 ;  /* 0x03885017b80075a7 */ /* 0x000ee4000806017f */
[----:B---3--:R-:W-:Y:S05]  /*b5b0*/  @!P3 BRA `(.L_x_5061) ;  /* 0x000000ec007cb947 */ /* 0x008fea0003800000 */
.L_x_5060:
[----:B0123--:R-:W-:Y:S01]  /*b5c0*/  IMAD R23, R11, 0x1000, R17 ;  /* 0x000010000b177824 */ /* 0x00ffe200078e0211 */
[----:B------:R-:W-:Y:S01]  /*b5d0*/  R2UR UR56, R6 ;  /* 0x00000000063872ca */ /* 0x000fe200000e0000 */
[----:B------:R-:W-:Y:S01]  /*b5e0*/  WARPGROUP.ARRIVE ;  /* 0x00000000000079c5 */ /* 0x000fe20000000000 */
[----:B------:R-:W-:Y:S01]  /*b5f0*/  R2UR UR57, R7 ;  /* 0x00000000073972ca */ /* 0x000fe200000e0000 */
[----:B------:R-:W-:Y:S01]  /*b600*/  UMOV UR59, 0x40000040 ;  /* 0x40000040003b7882 */ /* 0x000fe20000000000 */
[C---:B------:R-:W-:Y:S01]  /*b610*/  R2UR UR58, R23.reuse ;  /* 0x00000000173a72ca */ /* 0x040fe200000e0000 */
[C---:B------:R-:W-:Y:S01]  /*b620*/  VIADD R188, R23.reuse, 0x2 ;  /* 0x0000000217bc7836 */ /* 0x040fe20000000000 */
        /* <DEDUP_REMOVED lines=11> */
[----:B------:R-:W-:Y:S01]  /*b6e0*/  HGMMA.64x64x16.F32.BF16 R152, gdesc[UR56], R152, gsb0 ;  /* 0x00e00000389879f0 */ /* 0x000fe20008001898 */
[----:B------:R-:W-:Y:S01]  /*b6f0*/  R2UR UR58, R188 ;  /* 0x00000000bc3a72ca */ /* 0x000fe200000e0000 */
[----:B------:R-:W-:Y:S01]  /*b700*/  UMOV UR59, 0x40000040 ;  /* 0x40000040003b7882 */ /* 0x000fe20000000000 */
[----:B------:R-:W-:Y:S01]  /*b710*/  R2UR UR56, R4 ;  /* 0x00000000043872ca */ /* 0x000fe200000e0000 */
[----:B------:R-:W-:Y:S01]  /*b720*/  VIADD R188, R23, 0x4 ;  /* 0x0000000417bc7836 */ /* 0x000fe20000000000 */
[----:B------:R-:W-:Y:S01]  /*b730*/  R2UR UR57, R5 ;  /* 0x00000000053972ca */ /* 0x000fe200000e0000 */
[----:B------:R-:W-:Y:S01]  /*b740*/  UMOV UR51, 0x40000040 ;  /* 0x4000004000337882 */ /* 0x000fe20000000000 */
[----:B------:R-:W0:Y:S01]  /*b750*/  S2R R202, SR_TID.X ;  /* 0x0000000000ca7919 */ /* 0x000e220000002100 */
[----:B------:R-:W-:Y:S01]  /*b760*/  UMOV UR55, 0x40000040 ;  /* 0x4000004000377882 */ /* 0x000fe20000000000 */
[----:B------:R-:W-:-:S02]  /*b770*/  IMAD.MOV.U32 R207, RZ, RZ, 0x4 ;  /* 0x00000004ffcf7424 */ /* 0x000fc400078e00ff */
[----:B------:R-:W-:Y:S01]  /*b780*/  IMAD R221, R11, 0x1000, R196 ;  /* 0x000010000bdd7824 */ /* 0x000fe200078e02c4 */
[----:B0-----:R-:W-:Y:S01]  /*b790*/  SHF.R.U32.HI R202, RZ, 0x7, R202 ;  /* 0x00000007ffca7819 */ /* 0x001fe200000116ca */
[----:B------:R-:W-:Y:S02]  /*b7a0*/  WARPGROUP.DEPBAR.LE gsb0, 0x0 ;  /* 0x00008000000079c5 */ /* 0x000fe40000010000 */
[----:B------:R-:W-:-:S06]  /*b7b0*/  WARPGROUP.ARRIVE ;  /* 0x00000000000079c5 */ /* 0x000fcc0000000000 */
[----:B------:R-:W-:Y:S01]  /*b7c0*/  HGMMA.64x64x16.F32.BF16 R152, gdesc[UR56], R152, gsb0 ;  /* 0x00e00000389879f0 */ /* 0x000fe20008001898 */
[----:B------:R-:W-:Y:S01]  /*b7d0*/  R2UR UR58, R188 ;  /* 0x00000000bc3a72ca */ /* 0x000fe200000e0000 */
[----:B------:R-:W-:Y:S01]  /*b7e0*/  UMOV UR59, 0x40000040 ;  /* 0x40000040003b7882 */ /* 0x000fe20000000000 */
[----:B------:R-:W-:Y:S01]  /*b7f0*/  R2UR UR56, R12 ;  /* 0x000000000c3872ca */ /* 0x000fe200000e0000 */
[----:B------:R-:W-:Y:S01]  /*b800*/  VIADD R188, R23, 0x6 ;  /* 0x0000000617bc7836 */ /* 0x000fe20000000000 */
[----:B------:R-:W-:-:S04]  /*b810*/  R2UR UR57, R13 ;  /* 0x000000000d3972ca */ /* 0x000fc800000e0000 */
        /* <DEDUP_REMOVED lines=23> */
[----:B------:R-:W-:Y:S02]  /*b990*/  WARPGROUP.DEPBAR.LE gsb0, 0x0 ;  /* 0x00008000000079c5 */ /* 0x000fe40000010000 */
[----:B------:R-:W-:Y:S01]  /*b9a0*/  WARPGROUP.ARRIVE ;  /* 0x00000000000079c5 */ /* 0x000fe20000000000 */
[----:B------:R-:W-:-:S05]  /*b9b0*/  VIADD R188, R23, 0x606 ;  /* 0x0000060617bc7836 */ /* 0x000fca0000000000 */
[----:B------:R-:W-:Y:S01]  /*b9c0*/  HGMMA.64x64x16.F32.BF16 R152, gdesc[UR56], R152, gsb0 ;  /* 0x00e00000389879f0 */ /* 0x000fe20008001898 */
[----:B------:R-:W-:Y:S01]  /*b9d0*/  R2UR UR54, R188 ;  /* 0x00000000bc3672ca */ /* 0x000fe200000e0000 */
[----:B------:R-:W-:Y:S01]  /*b9e0*/  UMOV UR57, 0x40000040 ;  /* 0x4000004000397882 */ /* 0x000fe20000000000 */
[----:B------:R-:W0:Y:S01]  /*b9f0*/  SHFL.IDX PT, R188, R202, RZ, 0x1f ;  /* 0x00001fffcabc7589 */ /* 0x000e2200000e0000 */
[----:B------:R-:W-:Y:S01]  /*ba00*/  UMOV UR59, 0x40000040 ;  /* 0x40000040003b7882 */ /* 0x000fe20000000000 */
[----:B0-----:R-:W-:Y:S01]  /*ba10*/  ISETP.GT.AND P3, PT, R188, 0x7f, PT ;  /* 0x0000007fbc00780c */ /* 0x001fe20003f64270 */
[----:B------:R-:W-:-:S03]  /*ba20*/  VIADD R188, R23, 0x800 ;  /* 0x0000080017bc7836 */ /* 0x000fc60000000000 */
[----:B------:R-:W-:Y:S02]  /*ba30*/  SEL R205, RZ, 0x2, !P3 ;  /* 0x00000002ffcd7807 */ /* 0x000fe40005800000 */
[C---:B------:R-:W-:Y:S02]  /*ba40*/  SEL R209, R207.reuse, 0x2, P3 ;  /* 0x00000002cfd17807 */ /* 0x040fe40001800000 */
[----:B------:R-:W-:Y:S01]  /*ba50*/  SEL R207, R207, 0x6, !P3 ;  /* 0x00000006cfcf7807 */ /* 0x000fe20005800000 */
[----:B------:R-:W-:Y:S02]  /*ba60*/  IMAD.IADD R202, R186, 0x1, R205 ;  /* 0x00000001baca7824 */ /* 0x000fe400078e02cd */
        /* <DEDUP_REMOVED lines=236> */
[----:B------:R-:W-:Y:S02]  /*c930*/  FMNMX.FTZ R188, R162, R23, !PT ;  /* 0x00000017a2bc7209 */ /* 0x000fe40007810000 */
[----:B0-----:R-:W-:Y:S02]  /*c940*/  FMNMX.FTZ R23, R204, R205, !PT ;  /* 0x000000cdcc177209 */ /* 0x001fe40007810000 */
[----:B------:R-:W-:-:S03]  /*c950*/  FMNMX.FTZ R205, R163, R188, !PT ;  /* 0x000000bca3cd7209 */ /* 0x000fc60007810000 */
[C---:B------:R-:W-:Y:S01]  /*c960*/  FADD.FTZ R189, -R23.reuse, R189 ;  /* 0x000000bd17bd7221 */ /* 0x040fe20000010100 */
[----:B------:R-:W-:Y:S01]  /*c970*/  FMNMX.FTZ R188, R166, R205, !PT ;  /* 0x000000cda6bc7209 */ /* 0x000fe20007810000 */
[----:B------:R-:W-:Y:S02]  /*c980*/  FMUL.FTZ R213, R23, UR6 ;  /* 0x0000000617d57c20 */ /* 0x000fe40008410000 */
[----:B------:R-:W-:Y:S01]  /*c990*/  FMUL.FTZ R202, R189, UR6 ;  /* 0x00000006bdca7c20 */ /* 0x000fe20008410000 */
[----:B------:R-:W-:Y:S01]  /*c9a0*/  FMNMX.FTZ R189, R167, R188, !PT ;  /* 0x000000bca7bd7209 */ /* 0x000fe20007810000 */
[--C-:B------:R-:W-:Y:S01]  /*c9b0*/  FFMA.FTZ R204, R153, UR6, -R213.reuse ;  /* 0x0000000699cc7c23 */ /* 0x100fe200080108d5 */
[--C-:B------:R-:W-:Y:S01]  /*c9c0*/  FFMA.FTZ R206, R157, UR6, -R213.reuse ;  /* 0x000000069dce7c23 */ /* 0x100fe200080108d5 */
[--C-:B------:R-:W-:Y:S01]  /*c9d0*/  FFMA.FTZ R207, R160, UR6, -R213.reuse ;  /* 0x00000006a0cf7c23 */ /* 0x100fe200080108d5 */
[----:B------:R-:W-:Y:S01]  /*c9e0*/  FMNMX.FTZ R188, R170, R189, !PT ;  /* 0x000000bdaabc7209 */ /* 0x000fe20007810000 */
[--C-:B------:R-:W-:Y:S01]  /*c9f0*/  FFMA.FTZ R189, R152, UR6, -R213.reuse ;  /* 0x0000000698bd7c23 */ /* 0x100fe200080108d5 */
[----:B------:R-:W0:Y:S01]  /*ca00*/  MUFU.EX2 R202, R202 ;  /* 0x000000ca00ca7308 */ /* 0x000e220000000800 */
        /* <DEDUP_REMOVED lines=15> */
[----:B------:R-:W-:Y:S01]  /*cb00*/  MUFU.EX2 R189, R189 ;  /* 0x000000bd00bd7308 */ /* 0x000fe20000000800 */
[----:B0-----:R-:W-:Y:S01]  /*cb10*/  FMUL.FTZ R24, R24, R202 ;  /* 0x000000ca18187220 */ /* 0x001fe20000410000 */
[----:B------:R-:W-:Y:S01]  /*cb20*/  FMNMX.FTZ R153, R179, R152, !PT ;  /* 0x00000098b3997209 */ /* 0x000fe20007810000 */
[-C--:B------:R-:W-:Y:S01]  /*cb30*/  FMUL.FTZ R25, R25, R202.reuse ;  /* 0x000000ca19197220 */ /* 0x080fe20000410000 */
[-C--:B------:R-:W-:Y:S01]  /*cb40*/  FMUL.FTZ R28, R28, R202.reuse ;  /* 0x000000ca1c1c7220 */ /* 0x080fe20000410000 */
[-C--:B------:R-:W-:Y:S01]  /*cb50*/  FMUL.FTZ R29, R29, R202.reuse ;  /* 0x000000ca1d1d7220 */ /* 0x080fe20000410000 */
[----:B------:R-:W-:Y:S01]  /*cb60*/  FMNMX.FTZ R152, R182, R153, !PT ;  /* 0x00000099b6987209 */ /* 0x000fe20007810000 */
[-C--:B------:R-:W-:Y:S01]  /*cb70*/  FMUL.FTZ R32, R32, R202.reuse ;  /* 0x000000ca20207220 */ /* 0x080fe20000410000 */
[----:B------:R-:W-:Y:S01]  /*cb80*/  MUFU.EX2 R204, R204 ;  /* 0x000000cc00cc7308 */ /* 0x000fe20000000800 */
[----:B------:R-:W-:Y:S01]  /*cb90*/  FMUL.FTZ R33, R33, R202 ;  /* 0x000000ca21217220 */ /* 0x000fe20000410000 */
[----:B------:R-:W-:Y:S01]  /*cba0*/  FMNMX.FTZ R152, R183, R152, !PT ;  /* 0x00000098b7987209 */ /* 0x000fe20007810000 */
[-C--:B------:R-:W-:Y:S01]  /*cbb0*/  FMUL.FTZ R36, R36, R202.reuse ;  /* 0x000000ca24247220 */ /* 0x080fe20000410000 */
[-C--:B------:R-:W-:Y:S01]  /*cbc0*/  FMUL.FTZ R37, R37, R202.reuse ;  /* 0x000000ca25257220 */ /* 0x080fe20000410000 */
[-C--:B------:R-:W-:Y:S01]  /*cbd0*/  FMUL.FTZ R40, R40, R202.reuse ;  /* 0x000000ca28287220 */ /* 0x080fe20000410000 */
[-C--:B------:R-:W-:Y:S01]  /*cbe0*/  FMUL.FTZ R41, R41, R202.reuse ;  /* 0x000000ca29297220 */ /* 0x080fe20000410000 */
[----:B------:R-:W0:Y:S01]  /*cbf0*/  SHFL.BFLY PT, R153, R152, 0x2, 0x1f ;  /* 0x0c401f0098997f89 */ /* 0x000e2200000e0000 */
        /* <DEDUP_REMOVED lines=23> */
[----:B0-----:R-:W-:Y:S01]  /*cd70*/  FMNMX.FTZ R153, R152, R153, !PT ;  /* 0x0000009998997209 */ /* 0x001fe20007810000 */
[----:B------:R-:W0:Y:S01]  /*cd80*/  MUFU.EX2 R208, R208 ;  /* 0x000000d000d07308 */ /* 0x000e220000000800 */
[-C--:B------:R-:W-:Y:S01]  /*cd90*/  FMUL.FTZ R84, R84, R202.reuse ;  /* 0x000000ca54547220 */ /* 0x080fe20000410000 */
[-C--:B------:R-:W-:Y:S01]  /*cda0*/  FMUL.FTZ R85, R85, R202.reuse ;  /* 0x000000ca55557220 */ /* 0x080fe20000410000 */
[-C--:B------:R-:W-:Y:S01]  /*cdb0*/  FMUL.FTZ R88, R88, R202.reuse ;  /* 0x000000ca58587220 */ /* 0x080fe20000410000 */
[----:B------:R-:W1:Y:S01]  /*cdc0*/  SHFL.BFLY PT, R188, R153, 0x1, 0x1f ;  /* 0x0c201f0099bc7f89 */ /* 0x000e6200000e0000 */
        /* <DEDUP_REMOVED lines=22> */
[----:B------:R-:W-:Y:S01]  /*cf30*/  FMUL.FTZ R125, R125, R202 ;  /* 0x000000ca7d7d7220 */ /* 0x000fe20000410000 */
[----:B-1----:R-:W-:Y:S01]  /*cf40*/  FMNMX.FTZ R188, R153, R188, !PT ;  /* 0x000000bc99bc7209 */ /* 0x002fe20007810000 */
[----:B------:R-:W-:Y:S01]  /*cf50*/  FFMA.FTZ R153, R181, UR6, -R213 ;  /* 0x00000006b5997c23 */ /* 0x000fe200080108d5 */
[-C--:B------:R-:W-:Y:S01]  /*cf60*/  FMUL.FTZ R128, R128, R202.reuse ;  /* 0x000000ca80807220 */ /* 0x080fe20000410000 */
[-C--:B------:R-:W-:Y:S01]  /*cf70*/  FMUL.FTZ R129, R129, R202.reuse ;  /* 0x000000ca81817220 */ /* 0x080fe20000410000 */
[----:B------:R-:W-:Y:S01]  /*cf80*/  MUFU.EX2 R169, R169 ;  /* 0x000000a900a97308 */ /* 0x000fe20000000800 */
[----:B------:R-:W-:Y:S01]  /*cf90*/  FADD.FTZ R152, -R188, R211 ;  /* 0x000000d3bc987221 */ /* 0x000fe20000010100 */
[-C--:B------:R-:W-:Y:S01]  /*cfa0*/  FMUL.FTZ R132, R132, R202.reuse ;  /* 0x000000ca84847220 */ /* 0x080fe20000410000 */
[-C--:B------:R-:W-:Y:S01]  /*cfb0*/  FMUL.FTZ R133, R133, R202.reuse ;  /* 0x000000ca85857220 */ /* 0x080fe20000410000 */
[-C--:B------:R-:W-:Y:S01]  /*cfc0*/  FMUL.FTZ R136, R136, R202.reuse ;  /* 0x000000ca88887220 */ /* 0x080fe20000410000 */
[----:B------:R-:W-:Y:S01]  /*cfd0*/  FMUL.FTZ R181, R152, UR6 ;  /* 0x0000000698b57c20 */ /* 0x000fe20008410000 */
[----:B------:R-:W-:Y:S01]  /*cfe0*/  FMUL.FTZ R152, R188, UR6 ;  /* 0x00000006bc987c20 */ /* 0x000fe20008410000 */
[-C--:B------:R-:W-:Y:S01]  /*cff0*/  FMUL.FTZ R137, R137, R202.reuse ;  /* 0x000000ca89897220 */ /* 0x080fe20000410000 */
[----:B------:R0:W-:Y:S01]  /*d000*/  MUFU.EX2 R211, R153 ;  /* 0x0000009900d37308 */ /* 0x0001e20000000800 */
[----:B------:R-:W-:Y:S01]  /*d010*/  FMUL.FTZ R140, R140, R202 ;  /* 0x000000ca8c8c7220 */ /* 0x000fe20000410000 */
[----:B------:R-:W-:Y:S01]  /*d020*/  FFMA.FTZ R214, R154, UR6, -R152 ;  /* 0x000000069ad67c23 */ /* 0x000fe20008010898 */
[----:B------:R-:W-:-:S02]  /*d030*/  @!P3 IMAD R154, R212, 0x40, R195 ;  /* 0x00000040d49ab824 */ /* 0x000fc400078e02c3 */
[--C-:B------:R-:W-:Y:S01]  /*d040*/  FFMA.FTZ R213, R155, UR6, -R152.reuse ;  /* 0x000000069bd57c23 */ /* 0x100fe20008010898 */
[--C-:B------:R-:W-:Y:S01]  /*d050*/  FFMA.FTZ R215, R158, UR6, -R152.reuse ;  /* 0x000000069ed77c23 */ /* 0x100fe20008010898 */
[--C-:B------:R-:W-:Y:S01]  /*d060*/  FFMA.FTZ R216, R159, UR6, -R152.reuse ;  /* 0x000000069fd87c23 */ /* 0x100fe20008010898 */
[----:B------:R-:W-:Y:S01]  /*d070*/  @!P3 IMAD R154, R154, 0x4, R199 ;  /* 0x000000049a9ab824 */ /* 0x000fe200078e02c7 */
[----:B------:R-:W1:Y:S01]  /*d080*/  MUFU.EX2 R181, R181 ;  /* 0x000000b500b57308 */ /* 0x000e620000000800 */
[----:B0-----:R-:W-:Y:S02]  /*d090*/  @!P1 VIADD R153, R184, 0x38840 ;  /* 0x00038840b8999836 */ /* 0x001fe40000000000 */
[--C-:B------:R-:W-:Y:S01]  /*d0a0*/  FFMA.FTZ R217, R162, UR6, -R152.reuse ;  /* 0x00000006a2d97c23 */ /* 0x100fe20008010898 */
[--C-:B------:R-:W-:Y:S01]  /*d0b0*/  FFMA.FTZ R218, R163, UR6, -R152.reuse ;  /* 0x00000006a3da7c23 */ /* 0x100fe20008010898 */
[--C-:B------:R-:W-:Y:S01]  /*d0c0*/  FFMA.FTZ R219, R166, UR6, -R152.reuse ;  /* 0x00000006a6db7c23 */ /* 0x100fe20008010898 */
[--C-:B------:R-:W-:Y:S01]  /*d0d0*/  FFMA.FTZ R220, R167, UR6, -R152.reuse ;  /* 0x00000006a7dc7c23 */ /* 0x100fe20008010898 */
[----:B------:R-:W-:Y:S01]  /*d0e0*/  @!P1 PRMT R153, RZ, 0x654, R153 ;  /* 0x00000654ff999816 */ /* 0x000fe20000000099 */
[--C-:B------:R-:W-:Y:S01]  /*d0f0*/  FFMA.FTZ R170, R170, UR6, -R152.reuse ;  /* 0x00000006aaaa7c23 */ /* 0x100fe20008010898 */
[--C-:B------:R-:W-:Y:S01]  /*d100*/  FFMA.FTZ R171, R171, UR6, -R152.reuse ;  /* 0x00000006abab7c23 */ /* 0x100fe20008010898 */
[--C-:B------:R-:W-:Y:S01]  /*d110*/  FFMA.FTZ R174, R174, UR6, -R152.reuse ;  /* 0x00000006aeae7c23 */ /* 0x100fe20008010898 */
[--C-:B------:R-:W-:Y:S01]  /*d120*/  FFMA.FTZ R175, R175, UR6, -R152.reuse ;  /* 0x00000006afaf7c23 */ /* 0x100fe20008010898 */
[----:B------:R0:W-:Y:S01]  /*d130*/  @!P1 SYNCS.ARRIVE.TRANS64.RED.A1T0 RZ, [R153+URZ], RZ ;  /* 0x000000ff99ff99a7 */ /* 0x0001e2000810043f */
[--C-:B------:R-:W-:Y:S01]  /*d140*/  FFMA.FTZ R178, R178, UR6, -R152.reuse ;  /* 0x00000006b2b27c23 */ /* 0x100fe20008010898 */
[--C-:B------:R-:W-:Y:S01]  /*d150*/  FFMA.FTZ R179, R179, UR6, -R152.reuse ;  /* 0x00000006b3b37c23 */ /* 0x100fe20008010898 */
[--C-:B------:R-:W-:Y:S01]  /*d160*/  FFMA.FTZ R182, R182, UR6, -R152.reuse ;  /* 0x00000006b6b67c23 */ /* 0x100fe20008010898 */
[----:B------:R-:W-:Y:S01]  /*d170*/  FFMA.FTZ R183, R183, UR6, -R152 ;  /* 0x00000006b7b77c23 */ /* 0x000fe20008010898 */
[----:B------:R-:W-:Y:S01]  /*d180*/  @!P3 STS [R154+0x38400], R202 ;  /* 0x038400ca9a00b388 */ /* 0x000fe20000000800 */
[----:B------:R-:W-:Y:S01]  /*d190*/  MUFU.EX2 R214, R214 ;  /* 0x000000d600d67308 */ /* 0x000fe20000000800 */
[----:B------:R-:W-:Y:S01]  /*d1a0*/  F2FP.BF16.F32.PACK_AB R152, R204, R189 ;  /* 0x000000bdcc98723e */ /* 0x000fe200000010ff */
[----:B-1----:R-:W-:Y:S01]  /*d1b0*/  FMUL.FTZ R26, R26, R181 ;  /* 0x000000b51a1a7220 */ /* 0x002fe20000410000 */
[----:B------:R1:W-:Y:S01]  /*d1c0*/  @!P3 STS [R154+0x38420], R181 ;  /* 0x038420b59a00b388 */ /* 0x0003e20000000800 */
[----:B------:R-:W-:Y:S01]  /*d1d0*/  F2FP.BF16.F32.PACK_AB R158, R210, R209 ;  /* 0x000000d1d29e723e */ /* 0x000fe200000010ff */
[-C--:B------:R-:W-:Y:S01]  /*d1e0*/  FMUL.FTZ R27, R27, R181.reuse ;  /* 0x000000b51b1b7220 */ /* 0x080fe20000410000 */
[----:B------:R-:W-:Y:S01]  /*d1f0*/  F2FP.BF16.F32.PACK_AB R160, R169, R168 ;  /* 0x000000a8a9a0723e */ /* 0x000fe200000010ff */
[-C--:B------:R-:W-:Y:S01]  /*d200*/  FMUL.FTZ R30, R30, R181.reuse ;  /* 0x000000b51e1e7220 */ /* 0x080fe20000410000 */
[----:B------:R-:W0:Y:S01]  /*d210*/  MUFU.EX2 R213, R213 ;  /* 0x000000d500d57308 */ /* 0x000e220000000800 */
[-C--:B------:R-:W-:Y:S01]  /*d220*/  FMUL.FTZ R31, R31, R181.reuse ;  /* 0x000000b51f1f7220 */ /* 0x080fe20000410000 */
[-C--:B------:R-:W-:Y:S01]  /*d230*/  FMUL.FTZ R34, R34, R181.reuse ;  /* 0x000000b522227220 */ /* 0x080fe20000410000 */
[-C--:B------:R-:W-:Y:S01]  /*d240*/  FMUL.FTZ R35, R35, R181.reuse ;  /* 0x000000b523237220 */ /* 0x080fe20000410000 */
[----:B------:R-:W-:Y:S01]  /*d250*/  FMUL.FTZ R38, R38, R181 ;  /* 0x000000b526267220 */ /* 0x000fe20000410000 */
[----:B-1----:R-:W-:Y:S01]  /*d260*/  F2FP.BF16.F32.PACK_AB R154, R206, R205 ;  /* 0x000000cdce9a723e */ /* 0x002fe200000010ff */
        /* <DEDUP_REMOVED lines=77> */
[----:B------:R-:W-:Y:S01]  /*d740*/  FMUL.FTZ R151, R151, R181 ;  /* 0x000000b597977220 */ /* 0x000fe20000410000 */
[----:B------:R0:W-:Y:S01]  /*d750*/  STSM.16.M88.4 [R191+0x36400], R152 ;  /* 0x03640098bf007844 */ /* 0x0001e20000000200 */
[----:B------:R-:W-:-:S02]  /*d760*/  VIADD R212, R221, 0x80 ;  /* 0x00000080ddd47836 */ /* 0x000fc40000000000 */
[----:B------:R-:W-:Y:S01]  /*d770*/  FFMA.FTZ R3, R202, R3, R189 ;  /* 0x00000003ca037223 */ /* 0x000fe200000100bd */
[----:B------:R-:W-:Y:S01]  /*d780*/  FFMA.FTZ R10, R181, R10, R214 ;  /* 0x0000000ab50a7223 */ /* 0x000fe200000100d6 */
[----:B------:R-:W-:Y:S01]  /*d790*/  MUFU.EX2 R174, R174 ;  /* 0x000000ae00ae7308 */ /* 0x000fe20000000800 */
[----:B------:R0:W-:Y:S01]  /*d7a0*/  STSM.16.M88.4 [R193], R156 ;  /* 0x0000009cc1007844 */ /* 0x0001e20000000200 */
[----:B------:R-:W-:Y:S01]  /*d7b0*/  FADD.FTZ R204, R204, R3 ;  /* 0x00000003cccc7221 */ /* 0x000fe20000010000 */
[----:B------:R-:W-:Y:S01]  /*d7c0*/  FADD.FTZ R10, R213, R10 ;  /* 0x0000000ad50a7221 */ /* 0x000fe20000010000 */
[----:B------:R-:W-:Y:S02]  /*d7d0*/  @!P1 VIADD R184, R184, 0x38860 ;  /* 0x00038860b8b89836 */ /* 0x000fe40000000000 */
[----:B------:R-:W-:Y:S01]  /*d7e0*/  FADD.FTZ R205, R205, R204 ;  /* 0x000000cccdcd7221 */ /* 0x000fe20000010000 */
[----:B------:R-:W-:Y:S01]  /*d7f0*/  FADD.FTZ R215, R215, R10 ;  /* 0x0000000ad7d77221 */ /* 0x000fe20000010000 */
[----:B------:R-:W2:Y:S01]  /*d800*/  MUFU.EX2 R175, R175 ;  /* 0x000000af00af7308 */ /* 0x000ea20000000800 */
[----:B-1----:R-:W-:Y:S01]  /*d810*/  F2FP.BF16.F32.PACK_AB R161, R171, R170 ;  /* 0x000000aaaba1723e */ /* 0x002fe200000010ff */
[----:B------:R-:W-:Y:S01]  /*d820*/  FADD.FTZ R206, R206, R205 ;  /* 0x000000cdcece7221 */ /* 0x000fe20000010000 */
[----:B------:R-:W-:Y:S01]  /*d830*/  FADD.FTZ R216, R216, R215 ;  /* 0x000000d7d8d87221 */ /* 0x000fe20000010000 */
[----:B------:R-:W-:Y:S01]  /*d840*/  @!P1 PRMT R184, RZ, 0x654, R184 ;  /* 0x00000654ffb89816 */ /* 0x000fe200000000b8 */
[----:B------:R-:W-:-:S02]  /*d850*/  IMAD.MOV.U32 R189, RZ, RZ, R23 ;  /* 0x000000ffffbd7224 */ /* 0x000fc400078e0017 */
        /* <DEDUP_REMOVED lines=13> */
[----:B------:R-:W2:Y:S01]  /*d930*/  MUFU.EX2 R180, R180 ;  /* 0x000000b400b47308 */ /* 0x000ea20000000800 */
[----:B------:R-:W-:Y:S02]  /*d940*/  FADD.FTZ R170, R170, R219 ;  /* 0x000000dbaaaa7221 */ /* 0x000fe40000010000 */
[----:B------:R-:W-:Y:S02]  /*d950*/  FADD.FTZ R169, R169, R168 ;  /* 0x000000a8a9a97221 */ /* 0x000fe40000010000 */
[----:B------:R-:W-:Y:S02]  /*d960*/  FADD.FTZ R171, R171, R170 ;  /* 0x000000aaabab7221 */ /* 0x000fe40000010000 */
[----:B------:R-:W-:Y:S01]  /*d970*/  FADD.FTZ R172, R172, R169 ;  /* 0x000000a9acac7221 */ /* 0x000fe20000010000 */
[----:B------:R-:W-:Y:S01]  /*d980*/  MUFU.EX2 R178, R178 ;  /* 0x000000b200b27308 */ /* 0x000fe20000000800 */
[----:B-1----:R-:W-:Y:S01]  /*d990*/  F2FP.BF16.F32.PACK_AB R164, R177, R176 ;  /* 0x000000b0b1a4723e */ /* 0x002fe200000010ff */
[----:B------:R-:W-:Y:S01]  /*d9a0*/  FADD.FTZ R174, R174, R171 ;  /* 0x000000abaeae7221 */ /* 0x000fe20000010000 */
[----:B------:R-:W-:-:S03]  /*d9b0*/  FADD.FTZ R173, R173, R172 ;  /* 0x000000acadad7221 */ /* 0x000fc60000010000 */
[----:B------:R-:W-:Y:S01]  /*d9c0*/  FADD.FTZ R175, R175, R174 ;  /* 0x000000aeafaf7221 */ /* 0x000fe20000010000 */
[----:B------:R-:W-:Y:S01]  /*d9d0*/  FADD.FTZ R176, R176, R173 ;  /* 0x000000adb0b07221 */ /* 0x000fe20000010000 */
[----:B------:R-:W1:Y:S01]  /*d9e0*/  MUFU.EX2 R179, R179 ;  /* 0x000000b300b37308 */ /* 0x000e620000000800 */
[----:B--2---:R-:W-:Y:S02]  /*d9f0*/  F2FP.BF16.F32.PACK_AB R166, R211, R180 ;  /* 0x000000b4d3a6723e */ /* 0x004fe400000010ff */
[----:B------:R-:W-:-:S04]  /*da00*/  FADD.FTZ R177, R177, R176 ;  /* 0x000000b0b1b17221 */ /* 0x000fc80000010000 */
[----:B------:R-:W-:Y:S01]  /*da10*/  FADD.FTZ R180, R180, R177 ;  /* 0x000000b1b4b47221 */ /* 0x000fe20000010000 */
[----:B------:R-:W2:Y:S03]  /*da20*/  MUFU.EX2 R182, R182 ;  /* 0x000000b600b67308 */ /* 0x000ea60000000800 */
[----:B------:R-:W-:Y:S01]  /*da30*/  FADD.FTZ R3, R211, R180 ;  /* 0x000000b4d3037221 */ /* 0x000fe20000010000 */
[----:B------:R-:W-:-:S04]  /*da40*/  IMAD.MOV.U32 R211, RZ, RZ, R188 ;  /* 0x000000ffffd37224 */ /* 0x000fc800078e00bc */
[----:B------:R-:W3:Y:S01]  /*da50*/  MUFU.EX2 R183, R183 ;  /* 0x000000b700b77308 */ /* 0x000ee20000000800 */
[----:B-1----:R-:W-:Y:S01]  /*da60*/  F2FP.BF16.F32.PACK_AB R165, R179, R178 ;  /* 0x000000b2b3a5723e */ /* 0x002fe200000010ff */
[----:B------:R-:W-:-:S04]  /*da70*/  FADD.FTZ R178, R178, R175 ;  /* 0x000000afb2b27221 */ /* 0x000fc80000010000 */
[----:B------:R-:W-:-:S04]  /*da80*/  FADD.FTZ R179, R179, R178 ;  /* 0x000000b2b3b37221 */ /* 0x000fc80000010000 */
[----:B--2---:R-:W-:Y:S01]  /*da90*/  FADD.FTZ R10, R182, R179 ;  /* 0x000000b3b60a7221 */ /* 0x004fe20000010000 */
[----:B---3--:R-:W-:-:S03]  /*daa0*/  F2FP.BF16.F32.PACK_AB R167, R183, R182 ;  /* 0x000000b6b7a7723e */ /* 0x008fc600000010ff */
[----:B------:R-:W-:Y:S02]  /*dab0*/  FADD.FTZ R10, R183, R10 ;  /* 0x0000000ab70a7221 */ /* 0x000fe40000010000 */
[----:B------:R0:W-:Y:S01]  /*dac0*/  STSM.16.M88.4 [R192], R164 ;  /* 0x000000a4c0007844 */ /* 0x0001e20000000200 */
[----:B------:R-:W-:-:S06]  /*dad0*/  WARPGROUP.ARRIVE ;  /* 0x00000000000079c5 */ /* 0x000fcc0000000000 */
        /* <DEDUP_REMOVED lines=33> */
[----:B0-----:R-:W-:-:S07]  /*dcf0*/  IMAD.MOV.U32 R184, RZ, RZ, R203 ;  /* 0x000000ffffb87224 */ /* 0x001fce00078e00cb */
.L_x_5053:
[----:B------:R-:W-:-:S13]  /*dd00*/  R2UR UR7, R198 ;  /* 0x00000000c60772ca */ /* 0x000fda00000e0000 */
[----:B------:R-:W-:-:S13]  /*dd10*/  ISETP.GE.AND P2, PT, R184, UR7, PT ;  /* 0x00000007b8007c0c */ /* 0x000fda000bf46270 */
[----:B------:R-:W-:Y:S05]  /*dd20*/  @!P2 BRA `(.L_x_5063) ;  /* 0x00000034008ca947 */ /* 0x000fea0003800000 */
[----:B--2---:R-:W-:Y:S01]  /*dd30*/  IMAD.MOV.U32 R204, RZ, RZ, R188 ;  /* 0x000000ffffcc7224 */ /* 0x004fe200078e00bc */
[----:B------:R-:W-:Y:S01]  /*dd40*/  ULDC UR61, c[0x0][0xadc] ;  /* 0x0002b700003d7ab9 */ /* 0x000fe20000000800 */
[----:B------:R-:W-:Y:S02]  /*dd50*/  IMAD.MOV.U32 R203, RZ, RZ, R23 ;  /* 0x000000ffffcb7224 */ /* 0x000fe400078e0017 */
[----:B------:R-:W-:-:S07]  /*dd60*/  IMAD.MOV.U32 R206, RZ, RZ, R11 ;  /* 0x000000ffffce7224 */ /* 0x000fce00078e000b */
.L_x_5080:
[----:B------:R-:W-:-:S05]  /*dd70*/  VIADD R11, R206, 0x1 ;  /* 0x00000001ce0b7836 */ /* 0x000fca0000000000 */
[----:B------:R-:W-:-:S04]  /*dd80*/  ISETP.NE.AND P2, PT, R11, 0x2, PT ;  /* 0x000000020b00780c */ /* 0x000fc80003f45270 */
[----:B------:R-:W-:Y:S02]  /*dd90*/  SEL R23, RZ, 0x1, P2 ;  /* 0x00000001ff177807 */ /* 0x000fe40001000000 */
[----:B------:R-:W-:Y:S02]  /*dda0*/  SEL R11, R11, RZ, P2 ;  /* 0x000000ff0b0b7207 */ /* 0x000fe40001000000 */
[----:B------:R-:W-:-:S13]  /*ddb0*/  R2UR UR6, R23 ;  /* 0x00000000170672ca */ /* 0x000fda00000e0000 */
[----:B------:R-:W-:Y:S01]  /*ddc0*/  ULOP3.LUT UR60, UR60, UR6, URZ, 0x3c, !UPT ;  /* 0x000000063c3c7292 */ /* 0x000fe2000f8e3c3f */
[----:B---3--:R-:W-:Y:S11]  /*ddd0*/  @!P0 BRA `(.L_x_5064) ;  /* 0x0000000000048947 */ /* 0x008ff60003800000 */
[----:B------:R-:W-:Y:S01]  /*dde0*/  BPT.TRAP 0x1 ;  /* 0x000000040000795c */ /* 0x000fe20000300000 */
.L_x_5064:
[----:B------:R-:W-:Y:S02]  /*ddf0*/  IMAD.U32 R189, RZ, RZ, UR60 ;  /* 0x0000003cffbd7e24 */ /* 0x000fe4000f8e00ff */
[----:B------:R-:W-:-:S03]  /*de00*/  IMAD R202, R11, 0x8, R199 ;  /* 0x000000080bca7824 */ /* 0x000fc600078e02c7 */
[----:B------:R-:W-:-:S04]  /*de10*/  SHF.L.U32 R189, R189, 0x1f, RZ ;  /* 0x0000001fbdbd7819 */ /* 0x000fc800000006ff */
[----:B------:R0:W1:Y:S01]  /*de20*/  SYNCS.PHASECHK.TRANS64.TRYWAIT P2, [R202+URZ+0x38830], R189 ;  /* 0x038830bdca0075a7 */ /* 0x000062000804017f */
[----:B------:R-:W-:Y:S05]  /*de30*/  @!P0 BRA `(.L_x_5065) ;  /* 0x0000000000048947 */ /* 0x000fea0003800000 */
[----:B------:R-:W-:Y:S01]  /*de40*/  BPT.TRAP 0x1 ;  /* 0x000000040000795c */ /* 0x000fe20000300000 */
.L_x_5065:
[----:B------:R-:W-:Y:S01]  /*de50*/  IMAD R23, R11, 0x200, R194 ;  /* 0x000002000b177824 */ /* 0x000fe200078e02c2 */
[----:B-1----:R-:W-:Y:S06]  /*de60*/  @P2 BRA `(.L_x_5066) ;  /* 0x0000000000082947 */ /* 0x002fec0003800000 */
[----:B------:R-:W1:Y:S02]  /*de70*/  SYNCS.PHASECHK.TRANS64.TRYWAIT P2, [R202+URZ+0x38830], R189 ;  /* 0x038830bdca0075a7 */ /* 0x000e64000804017f */
[----:B-1----:R-:W-:Y:S05]  /*de80*/  @!P2 BRA `(.L_x_5067) ;  /* 0x000000c4005ca947 */ /* 0x002fea0003800000 */
.L_x_5066:
[----:B------:R-:W-:Y:S01]  /*de90*/  R2UR UR58, R23 ;  /* 0x00000000173a72ca */ /* 0x000fe200000e0000 */
[----:B------:R-:W-:Y:S01]  /*dea0*/  WARPGROUP.ARRIVE ;  /* 0x00000000000079c5 */ /* 0x000fe20000000000 */
        /* <DEDUP_REMOVED lines=8> */
[----:B------:R-:W-:Y:S01]  /*df30*/  VIADD R188, R23, 0x4 ;  /* 0x0000000417bc7836 */ /* 0x000fe20000000000 */
        /* <DEDUP_REMOVED lines=22> */
.L_x_5068:
[----:B------:R2:W3:Y:S01]  /*e0a0*/  SYNCS.PHASECHK.TRANS64.TRYWAIT P2, [R202+URZ+0x38850], R189 ;  /* 0x038850bdca0075a7 */ /* 0x0004e2000804017f */
[----:B------:R-:W-:Y:S05]  /*e0b0*/  @!P0 BRA `(.L_x_5069) ;  /* 0x0000000000048947 */ /* 0x000fea0003800000 */
[----:B------:R-:W-:Y:S01]  /*e0c0*/  BPT.TRAP 0x1 ;  /* 0x000000040000795c */ /* 0x000fe20000300000 */
.L_x_5069:
[----:B------:R-:W-:Y:S01]  /*e0d0*/  IMAD R23, R11, 0x1000, R17 ;  /* 0x000010000b177824 */ /* 0x000fe200078e0211 */
[----:B---3--:R-:W-:Y:S06]  /*e0e0*/  @P2 BRA `(.L_x_5070) ;  /* 0x0000000000082947 */ /* 0x008fec0003800000 */
[----:B------:R-:W3:Y:S02]  /*e0f0*/  SYNCS.PHASECHK.TRANS64.TRYWAIT P2, [R202+URZ+0x38850], R189 ;  /* 0x038850bdca0075a7 */ /* 0x000ee4000804017f */
[----:B---3--:R-:W-:Y:S05]  /*e100*/  @!P2 BRA `(.L_x_5071) ;  /* 0x000000c000d0a947 */ /* 0x008fea0003800000 */
.L_x_5070:
[----:B------:R-:W-:Y:S01]  /*e110*/  R2UR UR58, R23 ;  /* 0x00000000173a72ca */ /* 0x000fe200000e0000 */
[----:B------:R-:W-:Y:S01]  /*e120*/  WARPGROUP.ARRIVE ;  /* 0x00000000000079c5 */ /* 0x000fe20000000000 */
[----:B------:R-:W-:Y:S01]  /*e130*/  R2UR UR56, R6 ;  /* 0x00000000063872ca */ /* 0x000fe200000e0000 */
[----:B------:R-:W-:Y:S01]  /*e140*/  UMOV UR59, 0x40000040 ;  /* 0x40000040003b7882 */ /* 0x000fe20000000000 */
[----:B------:R-:W-:Y:S01]  /*e150*/  R2UR UR57, R7 ;  /* 0x00000000073972ca */ /* 0x000fe200000e0000 */
        /* <DEDUP_REMOVED lines=19> */
[----:B------:R-:W4:Y:S01]  /*e290*/  S2R R205, SR_TID.X ;  /* 0x0000000000cd7919 */ /* 0x000f220000002100 */
[----:B------:R-:W-:Y:S01]  /*e2a0*/  UMOV UR55, 0x40000040 ;  /* 0x4000004000377882 */ /* 0x000fe20000000000 */
[----:B------:R-:W-:Y:S01]  /*e2b0*/  IMAD.MOV.U32 R212, RZ, RZ, R187 ;  /* 0x000000ffffd47224 */ /* 0x000fe200078e00bb */
[----:B----4-:R-:W-:Y:S01]  /*e2c0*/  SHF.R.U32.HI R205, RZ, 0x7, R205 ;  /* 0x00000007ffcd7819 */ /* 0x010fe200000116cd */
[----:B------:R-:W-:-:S02]  /*e2d0*/  WARPGROUP.DEPBAR.LE gsb0, 0x0 ;  /* 0x00008000000079c5 */ /* 0x000fc40000010000 */
        /* <DEDUP_REMOVED lines=36> */
[----:B------:R-:W4:Y:S01]  /*e520*/  SHFL.IDX PT, R188, R205, RZ, 0x1f ;  /* 0x00001fffcdbc7589 */ /* 0x000f2200000e0000 */
[----:B------:R-:W-:Y:S01]  /*e530*/  UMOV UR59, 0x40000040 ;  /* 0x40000040003b7882 */ /* 0x000fe20000000000 */
[----:B----4-:R-:W-:Y:S01]  /*e540*/  ISETP.GT.AND P2, PT, R188, 0x7f, PT ;  /* 0x0000007fbc00780c */ /* 0x010fe20003f44270 */
[----:B------:R-:W-:-:S03]  /*e550*/  VIADD R188, R23, 0x800 ;  /* 0x0000080017bc7836 */ /* 0x000fc60000000000 */
[----:B0123--:R-:W-:-:S05]  /*e560*/  SEL R189, RZ, 0x2, !P2 ;  /* 0x00000002ffbd7807 */ /* 0x00ffca0005000000 */
[----:B------:R-:W-:Y:S02]  /*e570*/  IMAD.IADD R205, R186, 0x1, R189 ;  /* 0x00000001bacd7824 */ /* 0x000fe400078e02bd */
[----:B------:R-:W-:-:S03]  /*e580*/  IMAD.IADD R207, R189, 0x1, R188 ;  /* 0x00000001bdcf7824 */ /* 0x000fc600078e02bc */
[----:B------:R-:W-:Y:S01]  /*e590*/  R2UR UR56, R205 ;  /* 0x00000000cd3872ca */ /* 0x000fe200000e0000 */
[----:B------:R-:W-:Y:S01]  /*e5a0*/  IMAD.MOV.U32 R205, RZ, RZ, 0x4 ;  /* 0x00000004ffcd7424 */ /* 0x000fe200078e00ff */
[----:B------:R-:W-:-:S04]  /*e5b0*/  R2UR UR58, R207 ;  /* 0x00000000cf3a72ca */ /* 0x000fc800000e0000 */
        /* <DEDUP_REMOVED lines=9> */
[----:B------:R-:W-:Y:S01]  /*e650*/  R2UR UR7, R201 ;  /* 0x00000000c90772ca */ /* 0x000fe200000e0000 */
[----:B------:R-:W-:Y:S02]  /*e660*/  WARPGROUP.DEPBAR.LE gsb0, 0x0 ;  /* 0x00008000000079c5 */ /* 0x000fe40000010000 */
[----:B------:R-:W-:-:S06]  /*e670*/  WARPGROUP.ARRIVE ;  /* 0x00000000000079c5 */ /* 0x000fcc0000000000 */
[----:B------:R-:W-:Y:S01]  /*e680*/  HGMMA.64x64x16.F32.BF16 R152, gdesc[UR8], R152, gsb0 ;  /* 0x00e00000089879f0 */ /* 0x000fe20008001898 */
[----:B------:R-:W-:Y:S01]  /*e690*/  ULDC UR10, c[0x0][0x288] ;  /* 0x0000a200000a7ab9 */ /* 0x000fe20000000800 */
[----:B------:R-:W-:Y:S01]  /*e6a0*/  ULDC UR11, c[0x0][0xad8] ;  /* 0x0002b600000b7ab9 */ /* 0x000fe20000000800 */
[----:B------:R-:W-:Y:S02]  /*e6b0*/  WARPGROUP.DEPBAR.LE gsb0, 0x0 ;  /* 0x00008000000079c5 */ /* 0x000fe40000010000 */
[----:B------:R-:W-:-:S06]  /*e6c0*/  WARPGROUP.ARRIVE ;  /* 0x00000000000079c5 */ /* 0x000fcc0000000000 */
[----:B------:R-:W-:Y:S01]  /*e6d0*/  HGMMA.64x64x16.F32.BF16 R152, gdesc[UR12], R152, gsb0 ;  /* 0x00e000000c9879f0 */ /* 0x000fe20008001898 */
[----:B------:R-:W-:Y:S02]  /*e6e0*/  ULDC UR15, c[0x0][0x2f0] ;  /* 0x0000bc00000f7ab9 */ /* 0x000fe40000000800 */
        /* <DEDUP_REMOVED lines=182> */
[----:B------:R-:W-:Y:S01]  /*f250*/  IADD3 R23, R188, R189, R23 ;  /* 0x000000bdbc177210 */ /* 0x000fe20007ffe017 */
[----:B------:R-:W-:-:S05]  /*f260*/  @!P1 VIADD R188, R202, 0x38840 ;  /* 0x00038840cabc9836 */ /* 0x000fca0000000000 */
        /* <DEDUP_REMOVED lines=8> */
[----:B------:R-:W-:Y:S01]  /*f2f0*/  @P2 IMAD.HI.U32 R23, R187, UR6, RZ ;  /* 0x00000006bb172c27 */ /* 0x000fe2000f8e00ff */
[----:B------:R-:W-:-:S04]  /*f300*/  @UP0 ULDC UR6, c[0x0][0x450] ;  /* 0x0001140000060ab9 */ /* 0x000fc80000000800 */
[----:B------:R-:W-:Y:S01]  /*f310*/  @P2 SHF.R.U32.HI R212, RZ, UR6, R23 ;  /* 0x00000006ffd42c19 */ /* 0x000fe20008011617 */
[----:B------:R-:W-:-:S04]  /*f320*/  IMAD.SHL.U32 R23, R184, 0x40, RZ ;  /* 0x00000040b8177824 */ /* 0x000fc800078e00ff */
[----:B------:R-:W0:Y:S01]  /*f330*/  SHFL.IDX PT, R205, R212, RZ, 0x1c1f ;  /* 0x001c1fffd4cd7589 */ /* 0x000e2200000e0000 */
[----:B------:R-:W-:-:S05]  /*f340*/  IADD3 R189, -R2, 0x1, -R23 ;  /* 0x0000000102bd7810 */ /* 0x000fca0007ffe917 */
[----:B------:R-:W-:-:S04]  /*f350*/  IMAD R189, R16, UR15, R189 ;  /* 0x0000000f10bd7c24 */ /* 0x000fc8000f8e02bd */
[----:B------:R-:W-:-:S04]  /*f360*/  VIADD R189, R189, -UR10 ;  /* 0x8000000abdbd7c36 */ /* 0x000fc80008000000 */
[C---:B------:R-:W-:Y:S02]  /*f370*/  VIADD R209, R189.reuse, UR11 ;  /* 0x0000000bbdd17c36 */ /* 0x040fe40008000000 */
[----:B------:R-:W-:Y:S02]  /*f380*/  VIADD R210, R189, UR7 ;  /* 0x00000007bdd27c36 */ /* 0x000fe40008000000 */
[--C-:B0-----:R-:W-:Y:S02]  /*f390*/  IMAD.IADD R211, R209, 0x1, R205.reuse ;  /* 0x00000001d1d37824 */ /* 0x101fe400078e02cd */
[----:B------:R-:W-:Y:S01]  /*f3a0*/  IMAD.IADD R207, R210, 0x1, R205 ;  /* 0x00000001d2cf7824 */ /* 0x000fe200078e02cd */
[----:B------:R-:W-:Y:S02]  /*f3b0*/  WARPGROUP.DEPBAR.LE gsb0, 0x0 ;  /* 0x00008000000079c5 */ /* 0x000fe40000010000 */
[----:B------:R-:W-:-:S06]  /*f3c0*/  WARPGROUP.ARRIVE ;  /* 0x00000000000079c5 */ /* 0x000fcc0000000000 */
[----:B------:R-:W-:Y:S03]  /*f3d0*/  HGMMA.64x64x16.F32.BF16 R152, gdesc[UR56], R152, gsb0 ;  /* 0x00e00000389879f0 */ /* 0x000fe60008001898 */
[----:B------:R-:W-:Y:S02]  /*f3e0*/  WARPGROUP.DEPBAR.LE gsb0, 0x0 ;  /* 0x00008000000079c5 */ /* 0x000fe40000010000 */
[----:B------:R0:W-:Y:S01]  /*f3f0*/  @!P1 SYNCS.ARRIVE.TRANS64.RED.A1T0 RZ, [R188+URZ], RZ ;  /* 0x000000ffbcff99a7 */ /* 0x0001e2000810043f */
[----:B------:R-:W-:Y:S05]  /*f400*/  @!P6 BRA `(.L_x_5072) ;  /* 0x000000000064e947 */ /* 0x000fea0003800000 */
[----:B------:R-:W-:Y:S01]  /*f410*/  ULDC UR7, c[0x0][0x2f0] ;  /* 0x0000bc0000077ab9 */ /* 0x000fe20000000800 */
[----:B------:R-:W-:Y:S01]  /*f420*/  ULDC UR6, c[0x0][0x288] ;  /* 0x0000a20000067ab9 */ /* 0x000fe20000000800 */
[----:B0-----:R-:W-:Y:S01]  /*f430*/  IMAD R188, R16, UR7, R205 ;  /* 0x0000000710bc7c24 */ /* 0x001fe2000f8e02cd */
        /* <DEDUP_REMOVED lines=12> */
.L_x_5074:
[----:B------:R-:W-:-:S05]  /*f500*/  IMAD.U32 R208, RZ, RZ, UR61 ;  /* 0x0000003dffd07e24 */ /* 0x000fca000f8e00ff */
[----:B------:R-:W-:-:S13]  /*f510*/  ISETP.NE.AND P2, PT, R208, 0x1, PT ;  /* 0x00000001d000780c */ /* 0x000fda0003f45270 */
[----:B------:R-:W0:Y:S02]  /*f520*/  @P2 LDC.64 R188, c[0x0][0xae0] ;  /* 0x0002b800ffbc2b82 */ /* 0x000e240000000a00 */
[----:B0-----:R-:W-:-:S05]  /*f530*/  @P2 IMAD.HI.U32 R188, R205, R188, RZ ;  /* 0x000000bccdbc2227 */ /* 0x001fca00078e00ff */
[----:B------:R-:W-:-:S07]  /*f540*/  @P2 SHF.R.U32.HI R205, RZ, R189, R188 ;  /* 0x000000bdffcd2219 */ /* 0x000fce00000116bc */
.L_x_5075:
[----:B------:R-:W-:Y:S05]  /*f550*/  BSYNC B0 ;  /* 0x0000000000007941 */ /* 0x000fea0003800000 */
.L_x_5073:
[----:B------:R-:W-:-:S04]  /*f560*/  IMAD R205, R205, R208, -R23 ;  /* 0x000000d0cdcd7224 */ /* 0x000fc800078e0a17 */
[----:B------:R-:W-:-:S05]  /*f570*/  IMAD.IADD R188, R205, 0x1, -R2 ;  /* 0x00000001cdbc7824 */ /* 0x000fca00078e0a02 */
[----:B------:R-:W-:Y:S02]  /*f580*/  VIADDMNMX R211, R188, R208, R211, PT ;  /* 0x000000d0bcd37246 */ /* 0x000fe400038001d3 */
[----:B------:R-:W-:-:S07]  /*f590*/  VIMNMX R207, R207, R188, !PT ;  /* 0x000000bccfcf7248 */ /* 0x000fce0007fe0100 */
.L_x_5072:
[----:B------:R-:W-:-:S04]  /*f5a0*/  ISETP.GT.AND P2, PT, R184, -0x1, PT ;  /* 0xffffffffb800780c */ /* 0x000fc80003f44270 */
[C---:B------:R-:W-:Y:S02]  /*f5b0*/  ISETP.GT.AND P3, PT, R207.reuse, RZ, P2 ;  /* 0x000000ffcf00720c */ /* 0x040fe40001764270 */
[----:B------:R-:W-:Y:S02]  /*f5c0*/  ISETP.GT.AND P5, PT, R207, 0x1, P2 ;  /* 0x00000001cf00780c */ /* 0x000fe400017a4270 */
[----:B------:R-:W-:Y:S02]  /*f5d0*/  ISETP.LT.OR P4, PT, R211, 0x1, P3 ;  /* 0x00000001d300780c */ /* 0x000fe40001f81670 */
[C---:B------:R-:W-:Y:S02]  /*f5e0*/  ISETP.GT.AND P3, PT, R207.reuse, 0x8, P2 ;  /* 0x00000008cf00780c */ /* 0x040fe40001764270 */
[----:B------:R-:W-:Y:S02]  /*f5f0*/  FSEL R208, R152, -INF , !P4 ;  /* 0xff80000098d07808 */ /* 0x000fe40006000000 */
[----:B------:R-:W-:-:S02]  /*f600*/  ISETP.GT.AND P4, PT, R207, 0x9, P2 ;  /* 0x00000009cf00780c */ /* 0x000fc40001784270 */
[C---:B------:R-:W-:Y:S02]  /*f610*/  ISETP.LT.OR P5, PT, R211.reuse, 0x2, P5 ;  /* 0x00000002d300780c */ /* 0x040fe40002fa1670 */
[C---:B------:R-:W-:Y:S02]  /*f620*/  ISETP.LT.OR P3, PT, R211.reuse, 0x9, P3 ;  /* 0x00000009d300780c */ /* 0x040fe40001f61670 */
[----:B------:R-:W-:Y:S02]  /*f630*/  ISETP.LT.OR P4, PT, R211, 0xa, P4 ;  /* 0x0000000ad300780c */ /* 0x000fe40002781670 */
[----:B------:R-:W-:Y:S02]  /*f640*/  FSEL R205, R153, -INF , !P5 ;  /* 0xff80000099cd7808 */ /* 0x000fe40006800000 */
[----:B------:R-:W-:Y:S01]  /*f650*/  FSEL R189, R156, -INF , !P3 ;  /* 0xff8000009cbd7808 */ /* 0x000fe20005800000 */
[----:B------:R-:W1:Y:S01]  /*f660*/  SHFL.IDX PT, R153, R212, 0x1, 0x1c1f ;  /* 0x003c1f00d4997f89 */ /* 0x000e6200000e0000 */
[----:B0-----:R-:W-:-:S02]  /*f670*/  FSEL R188, R157, -INF , !P4 ;  /* 0xff8000009dbc7808 */ /* 0x001fc40006000000 */
        /* <DEDUP_REMOVED lines=10> */
[----:B------:R-:W-:Y:S01]  /*f720*/  ISETP.GT.AND P3, PT, R207, 0x20, P2 ;  /* 0x00000020cf00780c */ /* 0x000fe20001764270 */
[--C-:B-1----:R-:W-:Y:S01]  /*f730*/  IMAD.IADD R209, R209, 0x1, R153.reuse ;  /* 0x00000001d1d17824 */ /* 0x102fe200078e0299 */
[----:B------:R-:W-:Y:S01]  /*f740*/  ISETP.GT.AND P4, PT, R207, 0x21, P2 ;  /* 0x00000021cf00780c */ /* 0x000fe20001784270 */
[----:B------:R-:W-:Y:S01]  /*f750*/  IMAD.IADD R210, R210, 0x1, R153 ;  /* 0x00000001d2d27824 */ /* 0x000fe200078e0299 */
        /* <DEDUP_REMOVED lines=9> */
[C---:B------:R-:W-:Y:S02]  /*f7f0*/  ISETP.LT.OR P5, PT, R211.reuse, 0x29, P5 ;  /* 0x00000029d300780c */ /* 0x040fe40002fa1670 */
[C---:B------:R-:W-:Y:S02]  /*f800*/  ISETP.LT.OR P3, PT, R211.reuse, 0x2a, P3 ;  /* 0x0000002ad300780c */ /* 0x040fe40001f61670 */
[----:B------:R-:W-:Y:S02]  /*f810*/  ISETP.LT.OR P4, PT, R211, 0x31, P4 ;  /* 0x00000031d300780c */ /* 0x000fe40002781670 */
[----:B------:R-:W-:-:S02]  /*f820*/  FSEL R172, R172, -INF , !P5 ;  /* 0xff800000acac7808 */ /* 0x000fc40006800000 */
[----:B------:R-:W-:Y:S02]  /*f830*/  FSEL R173, R173, -INF , !P3 ;  /* 0xff800000adad7808 */ /* 0x000fe40005800000 */
[----:B------:R-:W-:Y:S02]  /*f840*/  FSEL R176, R176, -INF , !P4 ;  /* 0xff800000b0b07808 */ /* 0x000fe40006000000 */
[C---:B------:R-:W-:Y:S02]  /*f850*/  ISETP.GT.AND P5, PT, R207.reuse, 0x31, P2 ;  /* 0x00000031cf00780c */ /* 0x040fe400017a4270 */
[C---:B------:R-:W-:Y:S02]  /*f860*/  ISETP.GT.AND P3, PT, R207.reuse, 0x38, P2 ;  /* 0x00000038cf00780c */ /* 0x040fe40001764270 */
[----:B------:R-:W-:Y:S02]  /*f870*/  ISETP.GT.AND P4, PT, R207, 0x39, P2 ;  /* 0x00000039cf00780c */ /* 0x000fe40001784270 */
[----:B------:R-:W-:-:S02]  /*f880*/  ISETP.LT.OR P5, PT, R211, 0x32, P5 ;  /* 0x00000032d300780c */ /* 0x000fc40002fa1670 */
[C---:B------:R-:W-:Y:S02]  /*f890*/  ISETP.LT.OR P3, PT, R211.reuse, 0x39, P3 ;  /* 0x00000039d300780c */ /* 0x040fe40001f61670 */
[----:B------:R-:W-:Y:S02]  /*f8a0*/  ISETP.LT.OR P4, PT, R211, 0x3a, P4 ;  /* 0x0000003ad300780c */ /* 0x000fe40002781670 */
[----:B------:R-:W-:Y:S02]  /*f8b0*/  FSEL R177, R177, -INF , !P5 ;  /* 0xff800000b1b17808 */ /* 0x000fe40006800000 */
[----:B------:R-:W-:Y:S02]  /*f8c0*/  FSEL R180, R180, -INF , !P3 ;  /* 0xff800000b4b47808 */ /* 0x000fe40005800000 */
[----:B------:R-:W-:Y:S01]  /*f8d0*/  FSEL R181, R181, -INF , !P4 ;  /* 0xff800000b5b57808 */ /* 0x000fe20006000000 */
[----:B------:R-:W-:Y:S06]  /*f8e0*/  @!P6 BRA `(.L_x_5076) ;  /* 0x000000000064e947 */ /* 0x000fec0003800000 */
[----:B------:R-:W-:Y:S01]  /*f8f0*/  ULDC UR7, c[0x0][0x2f0] ;  /* 0x0000bc0000077ab9 */ /* 0x000fe20000000800 */
[----:B------:R-:W-:Y:S01]  /*f900*/  ULDC UR6, c[0x0][0x288] ;  /* 0x0000a20000067ab9 */ /* 0x000fe20000000800 */
        /* <DEDUP_REMOVED lines=13> */
.L_x_5078:
[----:B------:R-:W-:-:S05]  /*f9e0*/  IMAD.U32 R212, RZ, RZ, UR61 ;  /* 0x0000003dffd47e24 */ /* 0x000fca000f8e00ff */
[----:B------:R-:W-:-:S13]  /*f9f0*/  ISETP.NE.AND P3, PT, R212, 0x1, PT ;  /* 0x00000001d400780c */ /* 0x000fda0003f65270 */
[----:B------:R-:W0:Y:S02]  /*fa00*/  @P3 LDC.64 R152, c[0x0][0xae0] ;  /* 0x0002b800ff983b82 */ /* 0x000e240000000a00 */
[----:B0-----:R-:W-:-:S05]  /*fa10*/  @P3 IMAD.HI.U32 R152, R168, R152, RZ ;  /* 0x00000098a8983227 */ /* 0x001fca00078e00ff */
[----:B------:R-:W-:-:S07]  /*fa20*/  @P3 SHF.R.U32.HI R168, RZ, R153, R152 ;  /* 0x00000099ffa83219 */ /* 0x000fce0000011698 */
.L_x_5079:
[----:B------:R-:W-:Y:S05]  /*fa30*/  BSYNC B0 ;  /* 0x0000000000007941 */ /* 0x000fea0003800000 */
.L_x_5077:
[----:B------:R-:W-:-:S04]  /*fa40*/  IMAD R23, R168, R212, -R23 ;  /* 0x000000d4a8177224 */ /* 0x000fc800078e0a17 */
[----:B------:R-:W-:-:S05]  /*fa50*/  IMAD.IADD R23, R23, 0x1, -R2 ;  /* 0x0000000117177824 */ /* 0x000fca00078e0a02 */
[----:B------:R-:W-:Y:S02]  /*fa60*/  VIADDMNMX R209, R23, R212, R209, PT ;  /* 0x000000d417d17246 */ /* 0x000fe400038001d1 */
[----:B------:R-:W-:-:S07]  /*fa70*/  VIMNMX R210, R210, R23, !PT ;  /* 0x00000017d2d27248 */ /* 0x000fce0007fe0100 */
.L_x_5076:
[----:B------:R-:W-:Y:S01]  /*fa80*/  FMNMX.FTZ R152, R208, R203, !PT ;  /* 0x000000cbd0987209 */ /* 0x000fe20007810000 */
[----:B------:R-:W-:Y:S01]  /*fa90*/  ULDC UR6, c[0x0][0xa80] ;  /* 0x0002a00000067ab9 */ /* 0x000fe20000000800 */
[----:B------:R-:W-:Y:S01]  /*faa0*/  ISETP.GT.AND P3, PT, R210, 0x1, P2 ;  /* 0x00000001d200780c */ /* 0x000fe20001764270 */
[----:B------:R-:W-:Y:S01]  /*fab0*/  UMOV UR11, 0x40000040 ;  /* 0x40000040000b7882 */ /* 0x000fe20000000000 */
[----:B------:R-:W-:Y:S01]  /*fac0*/  FMNMX.FTZ R152, R205, R152, !PT ;  /* 0x00000098cd987209 */ /* 0x000fe20007810000 */
[----:B------:R-:W-:Y:S01]  /*fad0*/  @!P1 VIADD R202, R202, 0x38860 ;  /* 0x00038860caca9836 */ /* 0x000fe20000000000 */
        /* <DEDUP_REMOVED lines=10> */
[----:B------:R-:W-:Y:S02]  /*fb80*/  ISETP.LT.OR P4, PT, R209, 0x9, P4 ;  /* 0x00000009d100780c */ /* 0x000fe40002781670 */
[----:B------:R-:W-:Y:S02]  /*fb90*/  FMNMX.FTZ R152, R165, R152, !PT ;  /* 0x00000098a5987209 */ /* 0x000fe40007810000 */
[----:B------:R-:W-:Y:S02]  /*fba0*/  ISETP.GT.AND P5, PT, R210, 0x9, P2 ;  /* 0x00000009d200780c */ /* 0x000fe400017a4270 */
[----:B------:R-:W-:Y:S02]  /*fbb0*/  FMNMX.FTZ R23, R157, R152, !PT ;  /* 0x000000989d177209 */ /* 0x000fe40007810000 */
[----:B------:R-:W-:-:S02]  /*fbc0*/  FSEL R158, R158, -INF , !P4 ;  /* 0xff8000009e9e7808 */ /* 0x000fc40006000000 */
        /* <DEDUP_REMOVED lines=14> */
[C---:B------:R-:W-:Y:S01]  /*fcb0*/  ISETP.GT.AND P4, PT, R210.reuse, 0x19, P2 ;  /* 0x00000019d200780c */ /* 0x040fe20001784270 */
[----:B------:R-:W0:Y:S01]  /*fcc0*/  SHFL.BFLY PT, R23, R152, 0x2, 0x1f ;  /* 0x0c401f0098177f89 */ /* 0x000e2200000e0000 */
[----:B------:R-:W-:Y:S02]  /*fcd0*/  FSEL R163, R163, -INF , !P5 ;  /* 0xff800000a3a37808 */ /* 0x000fe40006800000 */
[----:B------:R-:W-:Y:S02]  /*fce0*/  ISETP.GT.AND P5, PT, R210, 0x20, P2 ;  /* 0x00000020d200780c */ /* 0x000fe400017a4270 */
[----:B------:R-:W-:-:S02]  /*fcf0*/  ISETP.LT.OR P4, PT, R209, 0x1a, P4 ;  /* 0x0000001ad100780c */ /* 0x000fc40002781670 */
[----:B------:R-:W-:Y:S02]  /*fd00*/  ISETP.LT.OR P5, PT, R209, 0x21, P5 ;  /* 0x00000021d100780c */ /* 0x000fe40002fa1670 */
[----:B------:R-:W-:Y:S02]  /*fd10*/  FSEL R167, R167, -INF , !P4 ;  /* 0xff800000a7a77808 */ /* 0x000fe40006000000 */
[----:B------:R-:W-:Y:S02]  /*fd20*/  ISETP.GT.AND P4, PT, R210, 0x28, P2 ;  /* 0x00000028d200780c */ /* 0x000fe40001784270 */
[----:B------:R-:W-:Y:S02]  /*fd30*/  R2UR UR7, R198 ;  /* 0x00000000c60772ca */ /* 0x000fe400000e0000 */
[----:B------:R-:W-:Y:S02]  /*fd40*/  ISETP.LT.OR P4, PT, R209, 0x29, P4 ;  /* 0x00000029d100780c */ /* 0x000fe40002781670 */
[----:B------:R-:W-:-:S02]  /*fd50*/  @!P1 PRMT R202, RZ, 0x654, R202 ;  /* 0x00000654ffca9816 */ /* 0x000fc400000000ca */
[----:B------:R-:W-:Y:S02]  /*fd60*/  FSEL R207, R174, -INF , !P4 ;  /* 0xff800000aecf7808 */ /* 0x000fe40006000000 */
[----:B------:R-:W-:Y:S02]  /*fd70*/  ISETP.GT.AND P4, PT, R210, 0x30, P2 ;  /* 0x00000030d200780c */ /* 0x000fe40001784270 */
[----:B0-----:R-:W-:Y:S02]  /*fd80*/  FMNMX.FTZ R153, R152, R23, !PT ;  /* 0x0000001798997209 */ /* 0x001fe40007810000 */
[----:B------:R-:W-:-:S03]  /*fd90*/  ISETP.LT.OR P4, PT, R209, 0x31, P4 ;  /* 0x00000031d100780c */ /* 0x000fc60002781670 */
[----:B------:R-:W0:Y:S01]  /*fda0*/  SHFL.BFLY PT, R168, R153, 0x1, 0x1f ;  /* 0x0c201f0099a87f89 */ /* 0x000e2200000e0000 */
[----:B------:R-:W-:Y:S02]  /*fdb0*/  FSEL R212, R178, -INF , !P4 ;  /* 0xff800000b2d47808 */ /* 0x000fe40006000000 */
[----:B------:R-:W-:-:S04]  /*fdc0*/  ISETP.GT.AND P4, PT, R210, 0x38, P2 ;  /* 0x00000038d200780c */ /* 0x000fc80001784270 */
[----:B------:R-:W-:Y:S02]  /*fdd0*/  ISETP.LT.OR P4, PT, R209, 0x39, P4 ;  /* 0x00000039d100780c */ /* 0x000fe40002781670 */
        /* <DEDUP_REMOVED lines=9> */
[----:B------:R-:W-:Y:S02]  /*fe70*/  ISETP.GT.AND P3, PT, R210, 0x21, P2 ;  /* 0x00000021d200780c */ /* 0x000fe40001764270 */
[----:B------:R-:W-:Y:S02]  /*fe80*/  FMNMX.FTZ R169, R159, R152, !PT ;  /* 0x000000989fa97209 */ /* 0x000fe40007810000 */
[----:B------:R-:W-:-:S02]  /*fe90*/  ISETP.LT.OR P3, PT, R209, 0x22, P3 ;  /* 0x00000022d100780c */ /* 0x000fc40001f61670 */
[----:B------:R-:W-:Y:S02]  /*fea0*/  FMNMX.FTZ R154, R162, R169, !PT ;  /* 0x000000a9a29a7209 */ /* 0x000fe40007810000 */
[----:B------:R-:W-:Y:S02]  /*feb0*/  FSEL R152, R170, -INF , !P5 ;  /* 0xff800000aa987808 */ /* 0x000fe40006800000 */
        /* <DEDUP_REMOVED lines=13> */
[----:B------:R-:W-:Y:S02]  /*ff90*/  ISETP.GT.AND P2, PT, R210, 0x39, P2 ;  /* 0x00000039d200780c */ /* 0x000fe40001744270 */
[----:B------:R-:W-:Y:S02]  /*ffa0*/  FSEL R210, R179, -INF , !P3 ;  /* 0xff800000b3d27808 */ /* 0x000fe40005800000 */
[----:B------:R-:W-:-:S02]  /*ffb0*/  FMNMX.FTZ R171, R212, R171, !PT ;  /* 0x000000abd4ab7209 */ /* 0x000fc40007810000 */
[----:B------:R-:W-:Y:S02]  /*ffc0*/  FSETP.NEU.FTZ.AND P5, PT, R23, -INF , PT ;  /* 0xff8000001700780b */ /* 0x000fe40003fbd000 */
[----:B------:R-:W-:Y:S02]  /*ffd0*/  ISETP.LT.OR P2, PT, R209, 0x3a, P2 ;  /* 0x0000003ad100780c */ /* 0x000fe40001741670 */
[----:B------:R-:W-:Y:S02]  /*ffe0*/  FSEL R209, R182, -INF , !P4 ;  /* 0xff800000b6d17808 */ /* 0x000fe40006000000 */
[----:B------:R-:W-:Y:S02]  /*fff0*/  FMNMX.FTZ R174, R210, R171, !PT ;  /* 0x000000abd2ae7209 */ /* 0x000fe40007810000 */
[----:B------:R-:W-:Y:S02]  /*10000*/  FSEL R213, R213, RZ, P5 ;  /* 0x000000ffd5d57208 */ /* 0x000fe40002800000 */
[----:B------:R-:W-:-:S02]  /*10010*/  FSEL R214, R183, -INF , !P2 ;  /* 0xff800000b7d67808 */ /* 0x000fc40005000000 */
[----:B------:R-:W-:Y:S01]  /*10020*/  FMNMX.FTZ R175, R209, R174, !PT ;  /* 0x000000aed1af7209 */ /* 0x000fe20007810000 */
[--C-:B------:R-:W-:Y:S01]  /*10030*/  FFMA.FTZ R174, R160, UR6, -R213.reuse ;  /* 0x00000006a0ae7c23 */ /* 0x100fe200080108d5 */
[--C-:B------:R-:W-:Y:S01]  /*10040*/  FFMA.FTZ R188, R188, UR6, -R213.reuse ;  /* 0x00000006bcbc7c23 */ /* 0x100fe200080108d5 */
[--C-:B------:R-:W-:Y:S01]  /*10050*/  FFMA.FTZ R182, R157, UR6, -R213.reuse ;  /* 0x000000069db67c23 */ /* 0x100fe200080108d5 */
[----:B------:R-:W-:Y:S01]  /*10060*/  FMNMX.FTZ R160, R214, R175, !PT ;  /* 0x000000afd6a07209 */ /* 0x000fe20007810000 */
[--C-:B------:R-:W-:Y:S01]  /*10070*/  FFMA.FTZ R175, R161, UR6, -R213.reuse ;  /* 0x00000006a1af7c23 */ /* 0x100fe200080108d5 */
[----:B------:R-:W-:Y:S01]  /*10080*/  MUFU.EX2 R171, R188 ;  /* 0x000000bc00ab7308 */ /* 0x000fe20000000800 */
[--C-:B------:R-:W-:Y:S01]  /*10090*/  FFMA.FTZ R183, R156, UR6, -R213.reuse ;  /* 0x000000069cb77c23 */ /* 0x100fe200080108d5 */
[----:B------:R-:W-:Y:S01]  /*100a0*/  FSEL R156, R23, RZ, P5 ;  /* 0x000000ff179c7208 */ /* 0x000fe20002800000 */
[----:B------:R-:W0:Y:S01]  /*100b0*/  SHFL.BFLY PT, R161, R160, 0x2, 0x1f ;  /* 0x0c401f00a0a17f89 */ /* 0x000e2200000e0000 */
[--C-:B------:R-:W-:Y:S01]  /*100c0*/  FFMA.FTZ R189, R189, UR6, -R213.reuse ;  /* 0x00000006bdbd7c23 */ /* 0x100fe200080108d5 */
[--C-:B------:R-:W-:Y:S01]  /*100d0*/  FFMA.FTZ R208, R208, UR6, -R213.reuse ;  /* 0x00000006d0d07c23 */ /* 0x100fe200080108d5 */
[----:B------:R-:W-:Y:S01]  /*100e0*/  FFMA.FTZ R205, R205, UR6, -R213 ;  /* 0x00000006cdcd7c23 */ /* 0x000fe200080108d5 */
[----:B------:R-:W-:Y:S01]  /*100f0*/  FADD.FTZ R156, -R156, R203 ;  /* 0x000000cb9c9c7221 */ /* 0x000fe20000010100 */
[----:B------:R1:W-:Y:S01]  /*10100*/  MUFU.EX2 R170, R189 ;  /* 0x000000bd00aa7308 */ /* 0x0003e20000000800 */
[--C-:B------:R-:W-:Y:S01]  /*10110*/  FFMA.FTZ R178, R164, UR6, -R213.reuse ;  /* 0x00000006a4b27c23 */ /* 0x100fe200080108d5 */
[--C-:B------:R-:W-:Y:S01]  /*10120*/  FFMA.FTZ R179, R165, UR6, -R213.reuse ;  /* 0x00000006a5b37c23 */ /* 0x100fe200080108d5 */
[----:B------:R-:W-:Y:S01]  /*10130*/  FMUL.FTZ R156, R156, UR6 ;  /* 0x000000069c9c7c20 */ /* 0x000fe20008410000 */
[--C-:B------:R-:W-:Y:S01]  /*10140*/  FFMA.FTZ R172, R172, UR6, -R213.reuse ;  /* 0x00000006acac7c23 */ /* 0x100fe200080108d5 */
[--C-:B------:R-:W-:Y:S01]  /*10150*/  FFMA.FTZ R173, R173, UR6, -R213.reuse ;  /* 0x00000006adad7c23 */ /* 0x100fe200080108d5 */
[--C-:B------:R-:W-:Y:S01]  /*10160*/  FFMA.FTZ R176, R176, UR6, -R213.reuse ;  /* 0x00000006b0b07c23 */ /* 0x100fe200080108d5 */
[--C-:B------:R-:W-:Y:S01]  /*10170*/  FFMA.FTZ R177, R177, UR6, -R213.reuse ;  /* 0x00000006b1b17c23 */ /* 0x100fe200080108d5 */
[----:B------:R-:W-:Y:S01]  /*10180*/  MUFU.EX2 R168, R208 ;  /* 0x000000d000a87308 */ /* 0x000fe20000000800 */
[--C-:B-1----:R-:W-:Y:S01]  /*10190*/  FFMA.FTZ R189, R181, UR6, -R213.reuse ;  /* 0x00000006b5bd7c23 */ /* 0x102fe200080108d5 */
[----:B------:R-:W-:Y:S01]  /*101a0*/  FFMA.FTZ R180, R180, UR6, -R213 ;  /* 0x00000006b4b47c23 */ /* 0x000fe200080108d5 */
[----:B------:R-:W-:-:S04]  /*101b0*/  IMAD R213, R11, 0x1000, R196 ;  /* 0x000010000bd57824 */ /* 0x000fc800078e02c4 */
[C---:B------:R-:W-:Y:S01]  /*101c0*/  VIADD R221, R213.reuse, 0x80 ;  /* 0x00000080d5dd7836 */ /* 0x040fe20000000000 */
[----:B------:R-:W1:Y:S01]  /*101d0*/  MUFU.EX2 R181, R156 ;  /* 0x0000009c00b57308 */ /* 0x000e620000000800 */
[----:B------:R-:W-:Y:S02]  /*101e0*/  R2UR UR10, R213 ;  /* 0x00000000d50a72ca */ /* 0x000fe400000e0000 */
[----:B0-----:R-:W-:-:S05]  /*101f0*/  FMNMX.FTZ R161, R160, R161, !PT ;  /* 0x000000a1a0a17209 */ /* 0x001fca0007810000 */
[----:B------:R-:W0:Y:S01]  /*10200*/  SHFL.BFLY PT, R188, R161, 0x1, 0x1f ;  /* 0x0c201f00a1bc7f89 */ /* 0x000e2200000e0000 */
[----:B------:R2:W3:Y:S08]  /*10210*/  MUFU.EX2 R169, R205 ;  /* 0x000000cd00a97308 */ /* 0x0004f00000000800 */
[----:B------:R-:W-:Y:S01]  /*10220*/  MUFU.EX2 R174, R174 ;  /* 0x000000ae00ae7308 */ /* 0x000fe20000000800 */
        /* <DEDUP_REMOVED lines=14> */
[----:B0-----:R-:W-:Y:S01]  /*10310*/  FMNMX.FTZ R188, R161, R188, !PT ;  /* 0x000000bca1bc7209 */ /* 0x001fe20007810000 */
[----:B------:R-:W-:Y:S01]  /*10320*/  MUFU.EX2 R178, R178 ;  /* 0x000000b200b27308 */ /* 0x000fe20000000800 */
[-C--:B------:R-:W-:Y:S01]  /*10330*/  FMUL.FTZ R49, R49, R181.reuse ;  /* 0x000000b531317220 */ /* 0x080fe20000410000 */
[-C--:B------:R-:W-:Y:S01]  /*10340*/  FMUL.FTZ R52, R52, R181.reuse ;  /* 0x000000b534347220 */ /* 0x080fe20000410000 */
[C---:B------:R-:W-:Y:S01]  /*10350*/  FSETP.NEU.FTZ.AND P2, PT, R188.reuse, -INF , PT ;  /* 0xff800000bc00780b */ /* 0x040fe20003f5d000 */
[----:B------:R-:W-:Y:S01]  /*10360*/  FMUL.FTZ R157, R188, UR6 ;  /* 0x00000006bc9d7c20 */ /* 0x000fe20008410000 */
[-C--:B------:R-:W-:Y:S01]  /*10370*/  FMUL.FTZ R53, R53, R181.reuse ;  /* 0x000000b535357220 */ /* 0x080fe20000410000 */
[-C--:B------:R-:W-:Y:S01]  /*10380*/  FMUL.FTZ R56, R56, R181.reuse ;  /* 0x000000b538387220 */ /* 0x080fe20000410000 */
[-C--:B------:R-:W-:Y:S01]  /*10390*/  FMUL.FTZ R57, R57, R181.reuse ;  /* 0x000000b539397220 */ /* 0x080fe20000410000 */
[----:B------:R-:W0:Y:S01]  /*103a0*/  MUFU.EX2 R179, R179 ;  /* 0x000000b300b37308 */ /* 0x000e220000000800 */
[----:B------:R-:W-:Y:S01]  /*103b0*/  FSEL R157, R157, RZ, P2 ;  /* 0x000000ff9d9d7208 */ /* 0x000fe20001000000 */
[-C--:B------:R-:W-:Y:S01]  /*103c0*/  FMUL.FTZ R60, R60, R181.reuse ;  /* 0x000000b53c3c7220 */ /* 0x080fe20000410000 */
[-C--:B------:R-:W-:Y:S01]  /*103d0*/  FMUL.FTZ R61, R61, R181.reuse ;  /* 0x000000b53d3d7220 */ /* 0x080fe20000410000 */
[-C--:B------:R-:W-:Y:S01]  /*103e0*/  FMUL.FTZ R64, R64, R181.reuse ;  /* 0x000000b540407220 */ /* 0x080fe20000410000 */
[----:B------:R-:W-:Y:S01]  /*103f0*/  FMUL.FTZ R65, R65, R181 ;  /* 0x000000b541417220 */ /* 0x000fe20000410000 */
[--C-:B------:R-:W-:Y:S01]  /*10400*/  FFMA.FTZ R203, R153, UR6, -R157.reuse ;  /* 0x0000000699cb7c23 */ /* 0x100fe2000801089d */
[----:B------:R-:W-:Y:S01]  /*10410*/  FSEL R153, R188, RZ, P2 ;  /* 0x000000ffbc997208 */ /* 0x000fe20001000000 */
[--C-:B------:R-:W-:Y:S01]  /*10420*/  FFMA.FTZ R208, R155, UR6, -R157.reuse ;  /* 0x000000069bd07c23 */ /* 0x100fe2000801089d */
[----:B------:R-:W-:Y:S01]  /*10430*/  ISETP.NE.AND P2, PT, R197, RZ, PT ;  /* 0x000000ffc500720c */ /* 0x000fe20003f45270 */
[--C-:B------:R-:W-:Y:S01]  /*10440*/  FFMA.FTZ R159, R159, UR6, -R157.reuse ;  /* 0x000000069f9f7c23 */ /* 0x100fe2000801089d */
[--C-:B--2---:R-:W-:Y:S01]  /*10450*/  FFMA.FTZ R205, R158, UR6, -R157.reuse ;  /* 0x000000069ecd7c23 */ /* 0x104fe2000801089d */
[----:B------:R-:W-:Y:S01]  /*10460*/  FADD.FTZ R153, -R153, R204 ;  /* 0x000000cc99997221 */ /* 0x000fe20000010100 */
[--C-:B------:R-:W-:Y:S01]  /*10470*/  FFMA.FTZ R215, R211, UR6, -R157.reuse ;  /* 0x00000006d3d77c23 */ /* 0x100fe2000801089d */
[----:B------:R2:W-:Y:S01]  /*10480*/  MUFU.EX2 R204, R159 ;  /* 0x0000009f00cc7308 */ /* 0x0005e20000000800 */
[--C-:B------:R-:W-:Y:S01]  /*10490*/  FFMA.FTZ R163, R163, UR6, -R157.reuse ;  /* 0x00000006a3a37c23 */ /* 0x100fe2000801089d */
[----:B------:R-:W-:Y:S01]  /*104a0*/  FMUL.FTZ R153, R153, UR6 ;  /* 0x0000000699997c20 */ /* 0x000fe20008410000 */
[--C-:B------:R-:W-:Y:S01]  /*104b0*/  FFMA.FTZ R161, R166, UR6, -R157.reuse ;  /* 0x00000006a6a17c23 */ /* 0x100fe2000801089d */
[--C-:B------:R-:W-:Y:S01]  /*104c0*/  FFMA.FTZ R167, R167, UR6, -R157.reuse ;  /* 0x00000006a7a77c23 */ /* 0x100fe2000801089d */
[--C-:B------:R-:W-:Y:S01]  /*104d0*/  FFMA.FTZ R217, R212, UR6, -R157.reuse ;  /* 0x00000006d4d97c23 */ /* 0x100fe2000801089d */
[--C-:B------:R-:W-:Y:S01]  /*104e0*/  FFMA.FTZ R218, R210, UR6, -R157.reuse ;  /* 0x00000006d2da7c23 */ /* 0x100fe2000801089d */
[----:B------:R-:W-:Y:S01]  /*104f0*/  FFMA.FTZ R219, R209, UR6, -R157 ;  /* 0x00000006d1db7c23 */ /* 0x000fe2000801089d */
[----:B------:R4:W5:Y:S01]  /*10500*/  MUFU.EX2 R216, R153 ;  /* 0x0000009900d87308 */ /* 0x0009620000000800 */
[----:B------:R-:W-:-:S02]  /*10510*/  @!P2 IMAD R156, R206, 0x40, R195 ;  /* 0x00000040ce9ca824 */ /* 0x000fc400078e02c3 */
[--C-:B------:R-:W-:Y:S01]  /*10520*/  FFMA.FTZ R206, R162, UR6, -R157.reuse ;  /* 0x00000006a2ce7c23 */ /* 0x100fe2000801089d */
[--C-:B------:R-:W-:Y:S01]  /*10530*/  FFMA.FTZ R220, R214, UR6, -R157.reuse ;  /* 0x00000006d6dc7c23 */ /* 0x100fe2000801089d */
[----:B--2---:R-:W-:Y:S01]  /*10540*/  FFMA.FTZ R159, R152, UR6, -R157 ;  /* 0x00000006989f7c23 */ /* 0x004fe2000801089d */
[----:B------:R-:W-:Y:S02]  /*10550*/  @!P2 IMAD R155, R156, 0x4, R199 ;  /* 0x000000049c9ba824 */ /* 0x000fe400078e02c7 */
[--C-:B------:R-:W-:Y:S01]  /*10560*/  FFMA.FTZ R165, R207, UR6, -R157.reuse ;  /* 0x00000006cfa57c23 */ /* 0x100fe2000801089d */
[----:B---3--:R-:W-:Y:S01]  /*10570*/  F2FP.BF16.F32.PACK_AB R152, R169, R168 ;  /* 0x000000a8a998723e */ /* 0x008fe200000010ff */
[----:B------:R-:W-:Y:S01]  /*10580*/  MUFU.EX2 R203, R203 ;  /* 0x000000cb00cb7308 */ /* 0x000fe20000000800 */
[----:B----4-:R-:W-:Y:S01]  /*10590*/  FFMA.FTZ R153, R154, UR6, -R157 ;  /* 0x000000069a997c23 */ /* 0x010fe2000801089d */
[----:B------:R-:W-:Y:S01]  /*105a0*/  @!P2 STS [R155+0x38400], R181 ;  /* 0x038400b59b00a388 */ /* 0x000fe20000000800 */
[----:B------:R-:W-:Y:S01]  /*105b0*/  F2FP.BF16.F32.PACK_AB R154, R171, R170 ;  /* 0x000000aaab9a723e */ /* 0x000fe200000010ff */
[-C--:B------:R-:W-:Y:S01]  /*105c0*/  FMUL.FTZ R68, R68, R181.reuse ;  /* 0x000000b544447220 */ /* 0x080fe20000410000 */
[----:B-1----:R-:W-:Y:S01]  /*105d0*/  F2FP.BF16.F32.PACK_AB R156, R175, R174 ;  /* 0x000000aeaf9c723e */ /* 0x002fe200000010ff */
[-C--:B------:R-:W-:Y:S01]  /*105e0*/  FMUL.FTZ R69, R69, R181.reuse ;  /* 0x000000b545457220 */ /* 0x080fe20000410000 */
[----:B0-----:R-:W-:Y:S01]  /*105f0*/  F2FP.BF16.F32.PACK_AB R158, R179, R178 ;  /* 0x000000b2b39e723e */ /* 0x001fe200000010ff */
[----:B------:R-:W-:Y:S01]  /*10600*/  MUFU.EX2 R208, R208 ;  /* 0x000000d000d07308 */ /* 0x000fe20000000800 */
[----:B-----5:R0:W-:Y:S01]  /*10610*/  @!P2 STS [R155+0x38420], R216 ;  /* 0x038420d89b00a388 */ /* 0x0201e20000000800 */
        /* <DEDUP_REMOVED lines=87> */
[----:B0-----:R-:W-:Y:S01]  /*10b90*/  F2FP.BF16.F32.PACK_AB R159, R210, R209 ;  /* 0x000000d1d29f723e */ /* 0x001fe200000010ff */
[----:B------:R-:W-:Y:S01]  /*10ba0*/  FMUL.FTZ R91, R91, R216 ;  /* 0x000000d85b5b7220 */ /* 0x000fe20000410000 */
[----:B-1----:R-:W-:Y:S01]  /*10bb0*/  F2FP.BF16.F32.PACK_AB R162, R173, R172 ;  /* 0x000000acada2723e */ /* 0x002fe200000010ff */
[-C--:B------:R-:W-:Y:S01]  /*10bc0*/  FMUL.FTZ R94, R94, R216.reuse ;  /* 0x000000d85e5e7220 */ /* 0x080fe20000410000 */
[-C--:B------:R-:W-:Y:S01]  /*10bd0*/  FMUL.FTZ R95, R95, R216.reuse ;  /* 0x000000d85f5f7220 */ /* 0x080fe20000410000 */
[-C--:B------:R-:W-:Y:S01]  /*10be0*/  FMUL.FTZ R98, R98, R216.reuse ;  /* 0x000000d862627220 */ /* 0x080fe20000410000 */
[-C--:B------:R-:W-:Y:S01]  /*10bf0*/  FMUL.FTZ R99, R99, R216.reuse ;  /* 0x000000d863637220 */ /* 0x080fe20000410000 */
        /* <DEDUP_REMOVED lines=9> */
[----:B---3--:R-:W-:Y:S01]  /*10c90*/  F2FP.BF16.F32.PACK_AB R161, R212, R211 ;  /* 0x000000d3d4a1723e */ /* 0x008fe200000010ff */
        /* <DEDUP_REMOVED lines=25> */
[----:B------:R0:W-:Y:S01]  /*10e30*/  STSM.16.M88.4 [R191+0x36400], R152 ;  /* 0x03640098bf007844 */ /* 0x0001e20000000200 */
[----:B------:R-:W-:Y:S01]  /*10e40*/  FFMA.FTZ R168, R181, R3, R168 ;  /* 0x00000003b5a87223 */ /* 0x000fe200000100a8 */
[----:B------:R-:W-:Y:S01]  /*10e50*/  FFMA.FTZ R203, R216, R10, R203 ;  /* 0x0000000ad8cb7223 */ /* 0x000fe200000100cb */
[----:B------:R-:W-:Y:S01]  /*10e60*/  ISETP.GT.AND P2, PT, R184, UR7, PT ;  /* 0x00000007b8007c0c */ /* 0x000fe2000bf44270 */
[----:B------:R3:W-:Y:S01]  /*10e70*/  STSM.16.M88.4 [R193], R156 ;  /* 0x0000009cc1007844 */ /* 0x0007e20000000200 */
[----:B------:R-:W2:Y:S01]  /*10e80*/  MUFU.EX2 R189, R189 ;  /* 0x000000bd00bd7308 */ /* 0x000ea20000000800 */
[----:B-1----:R-:W-:Y:S01]  /*10e90*/  F2FP.BF16.F32.PACK_AB R164, R177, R176 ;  /* 0x000000b0b1a4723e */ /* 0x002fe200000010ff */
[----:B------:R-:W-:Y:S01]  /*10ea0*/  FADD.FTZ R169, R169, R168 ;  /* 0x000000a8a9a97221 */ /* 0x000fe20000010000 */
[----:B------:R3:W-:Y:S01]  /*10eb0*/  STSM.16.M88.4 [R190], R160 ;  /* 0x000000a0be007844 */ /* 0x0007e20000000200 */
[----:B------:R-:W-:Y:S01]  /*10ec0*/  FADD.FTZ R208, R208, R203 ;  /* 0x000000cbd0d07221 */ /* 0x000fe20000010000 */
[----:B------:R-:W-:-:S02]  /*10ed0*/  IMAD.MOV.U32 R203, RZ, RZ, R23 ;  /* 0x000000ffffcb7224 */ /* 0x000fc400078e0017 */
[----:B------:R-:W-:Y:S01]  /*10ee0*/  FADD.FTZ R170, R170, R169 ;  /* 0x000000a9aaaa7221 */ /* 0x000fe20000010000 */
[----:B------:R-:W-:Y:S01]  /*10ef0*/  MUFU.EX2 R217, R217 ;  /* 0x000000d900d97308 */ /* 0x000fe20000000800 */
[----:B------:R-:W-:Y:S02]  /*10f00*/  FADD.FTZ R205, R205, R208 ;  /* 0x000000d0cdcd7221 */ /* 0x000fe40000010000 */
[----:B------:R-:W-:Y:S02]  /*10f10*/  FADD.FTZ R171, R171, R170 ;  /* 0x000000aaabab7221 */ /* 0x000fe40000010000 */
[----:B------:R-:W-:Y:S02]  /*10f20*/  FADD.FTZ R205, R204, R205 ;  /* 0x000000cdcccd7221 */ /* 0x000fe40000010000 */
[----:B------:R-:W-:Y:S01]  /*10f30*/  FADD.FTZ R174, R174, R171 ;  /* 0x000000abaeae7221 */ /* 0x000fe20000010000 */
[----:B------:R-:W-:Y:S01]  /*10f40*/  IMAD.MOV.U32 R204, RZ, RZ, R188 ;  /* 0x000000ffffcc7224 */ /* 0x000fe200078e00bc */
[----:B------:R-:W1:Y:S01]  /*10f50*/  MUFU.EX2 R218, R218 ;  /* 0x000000da00da7308 */ /* 0x000e620000000800 */
[----:B--2---:R-:W-:Y:S01]  /*10f60*/  F2FP.BF16.F32.PACK_AB R166, R189, R180 ;  /* 0x000000b4bda6723e */ /* 0x004fe200000010ff */
[----:B------:R-:W-:Y:S01]  /*10f70*/  FADD.FTZ R206, R206, R205 ;  /* 0x000000cdcece7221 */ /* 0x000fe20000010000 */
[----:B------:R-:W-:-:S03]  /*10f80*/  FADD.FTZ R175, R175, R174 ;  /* 0x000000aeafaf7221 */ /* 0x000fc60000010000 */
[----:B------:R-:W-:Y:S01]  /*10f90*/  FADD.FTZ R206, R207, R206 ;  /* 0x000000cecfce7221 */ /* 0x000fe20000010000 */
[----:B------:R-:W-:Y:S01]  /*10fa0*/  FADD.FTZ R178, R178, R175 ;  /* 0x000000afb2b27221 */ /* 0x000fe20000010000 */
[----:B------:R-:W-:Y:S02]  /*10fb0*/  MUFU.EX2 R219, R219 ;  /* 0x000000db00db7308 */ /* 0x000fe40000000800 */
[----:B------:R-:W-:Y:S01]  /*10fc0*/  FADD.FTZ R209, R209, R206 ;  /* 0x000000ced1d17221 */ /* 0x000fe20000010000 */
[----:B------:R-:W-:Y:S01]  /*10fd0*/  FADD.FTZ R179, R179, R178 ;  /* 0x000000b2b3b37221 */ /* 0x000fe20000010000 */
[----:B------:R-:W-:Y:S02]  /*10fe0*/  IMAD.MOV.U32 R206, RZ, RZ, R11 ;  /* 0x000000ffffce7224 */ /* 0x000fe400078e000b */
[----:B------:R-:W-:Y:S01]  /*10ff0*/  FADD.FTZ R210, R210, R209 ;  /* 0x000000d1d2d27221 */ /* 0x000fe20000010000 */
[----:B------:R-:W-:Y:S01]  /*11000*/  FADD.FTZ R182, R182, R179 ;  /* 0x000000b3b6b67221 */ /* 0x000fe20000010000 */
[----:B------:R-:W2:Y:S01]  /*11010*/  MUFU.EX2 R220, R220 ;  /* 0x000000dc00dc7308 */ /* 0x000ea20000000800 */
        /* <DEDUP_REMOVED lines=9> */
[----:B--2---:R-:W-:Y:S02]  /*110b0*/  F2FP.BF16.F32.PACK_AB R167, R220, R219 ;  /* 0x000000dbdca7723e */ /* 0x004fe400000010ff */
[----:B------:R-:W-:Y:S01]  /*110c0*/  FADD.FTZ R217, R217, R214 ;  /* 0x000000d6d9d97221 */ /* 0x000fe20000010000 */
[----:B------:R-:W-:Y:S02]  /*110d0*/  FADD.FTZ R177, R177, R176 ;  /* 0x000000b0b1b17221 */ /* 0x000fe40000010000 */
        /* <DEDUP_REMOVED lines=12> */
[----:B------:R-:W-:-:S02]  /*111a0*/  WARPGROUP.DEPBAR.LE gsb0, 0x0 ;  /* 0x00008000000079c5 */ /* 0x000fc40000010000 */
[----:B------:R-:W-:Y:S01]  /*111b0*/  WARPGROUP.ARRIVE ;  /* 0x00000000000079c5 */ /* 0x000fe20000000000 */
[----:B0-----:R-:W-:-:S04]  /*111c0*/  VIADD R152, R184, 0xffffffff ;  /* 0xffffffffb8987836 */ /* 0x001fc80000000000 */
[----:B------:R-:W-:-:S12]  /*111d0*/  IMAD.MOV.U32 R184, RZ, RZ, R152 ;  /* 0x000000ffffb87224 */ /* 0x000fd800078e0098 */
        /* <DEDUP_REMOVED lines=24> */
.L_x_5063:
[----:B------:R-:W0:Y:S01]  /*11360*/  SHFL.BFLY PT, R0, R3, 0x2, 0x1f ;  /* 0x0c401f0003007f89 */ /* 0x000e2200000e0000 */
[----:B------:R-:W-:Y:S01]  /*11370*/  IMAD.MOV.U32 R4, RZ, RZ, RZ ;  /* 0x000000ffff047224 */ /* 0x000fe200078e00ff */
[----:B------:R-:W-:Y:S08]  /*11380*/  BAR.ARV 0x8, 0x100 ;  /* 0x0204000000007b1d */ /* 0x000ff00000002000 */
[----:B------:R-:W-:Y:S01]  /*11390*/  BAR.SYNC.DEFER_BLOCKING 0xf, 0x100 ;  /* 0x03c4000000007b1d */ /* 0x000fe20000010000 */
[----:B------:R-:W-:-:S05]  /*113a0*/  ISETP.NE.AND P0, PT, R197, RZ, PT ;  /* 0x000000ffc500720c */ /* 0x000fca0003f05270 */
[----:B------:R-:W1:Y:S01]  /*113b0*/  SHFL.BFLY PT, R7, R10, 0x2, 0x1f ;  /* 0x0c401f000a077f89 */ /* 0x000e6200000e0000 */
[----:B0-----:R-:W-:-:S05]  /*113c0*/  FADD.FTZ R2, R0, R3 ;  /* 0x0000000300027221 */ /* 0x001fca0000010000 */
[----:B------:R-:W0:Y:S01]  /*113d0*/  SHFL.BFLY PT, R5, R2, 0x1, 0x1f ;  /* 0x0c201f0002057f89 */ /* 0x000e2200000e0000 */
[----:B-1----:R-:W-:-:S05]  /*113e0*/  FADD.FTZ R7, R7, R10 ;  /* 0x0000000a07077221 */ /* 0x002fca0000010000 */
[----:B------:R-:W1:Y:S01]  /*113f0*/  SHFL.BFLY PT, R0, R7, 0x1, 0x1f ;  /* 0x0c201f0007007f89 */ /* 0x000e6200000e0000 */
[----:B0-----:R-:W-:Y:S01]  /*11400*/  FADD.FTZ R6, R2, R5 ;  /* 0x0000000502067221 */ /* 0x001fe20000010000 */
[----:B------:R-:W-:-:S04]  /*11410*/  IMAD R2, R11, 0x40, R195 ;  /* 0x000000400b027824 */ /* 0x000fc800078e02c3 */
[----:B------:R-:W-:Y:S01]  /*11420*/  FSETP.NE.FTZ.AND P1, PT, R6, RZ, PT ;  /* 0x000000ff0600720b */ /* 0x000fe20003f35000 */
[----:B------:R-:W-:Y:S02]  /*11430*/  @!P0 IMAD R199, R2, 0x4, R199 ;  /* 0x0000000402c78824 */ /* 0x000fe400078e02c7 */
[----:B------:R-:W-:-:S10]  /*11440*/  IMAD.MOV.U32 R2, RZ, RZ, -0x800000 ;  /* 0xff800000ff027424 */ /* 0x000fd400078e00ff */
[----:B------:R-:W0:Y:S01]  /*11450*/  @P1 MUFU.RCP R4, R6 ;  /* 0x0000000600041308 */ /* 0x000e220000001000 */
[----:B-1----:R-:W-:Y:S01]  /*11460*/  FADD.FTZ R8, R7, R0 ;  /* 0x0000000007087221 */ /* 0x002fe20000010000 */
[----:B------:R-:W-:-:S04]  /*11470*/  IMAD.MOV.U32 R0, RZ, RZ, RZ ;  /* 0x000000ffff007224 */ /* 0x000fc800078e00ff */
[----:B------:R-:W-:Y:S02]  /*11480*/  FSETP.NE.FTZ.AND P2, PT, R8, RZ, PT ;  /* 0x000000ff0800720b */ /* 0x000fe40003f55000 */
[----:B------:R1:W4:Y:S01]  /*11490*/  @P1 MUFU.LG2 R3, R6 ;  /* 0x0000000600031308 */ /* 0x0003220000000c00 */
[----:B0-----:R0:W-:Y:S01]  /*114a0*/  @!P0 STS [R199+0x38400], R4 ;  /* 0x03840004c7008388 */ /* 0x0011e20000000800 */
[----:B-1----:R-:W-:Y:S02]  /*114b0*/  IMAD.U32 R6, RZ, RZ, UR6 ;  /* 0x00000006ff067e24 */ /* 0x002fe4000f8e00ff */
[----:B------:R-:W-:-:S07]  /*114c0*/  FMUL.FTZ R24, R24, R4 ;  /* 0x0000000418187220 */ /* 0x000fce0000410000 */
[----:B------:R-:W1:Y:S01]  /*114d0*/  @P2 MUFU.RCP R0, R8 ;  /* 0x0000000800002308 */ /* 0x000e620000001000 */
[-C--:B------:R-:W-:Y:S01]  /*114e0*/  FMUL.FTZ R25, R25, R4.reuse ;  /* 0x0000000419197220 */ /* 0x080fe20000410000 */
[----:B------:R-:W-:Y:S01]  /*114f0*/  @P1 FMUL.FTZ R6, R6, 0.69314718246459960938 ;  /* 0x3f31721806061820 */ /* 0x000fe20000410000 */
[-C--:B------:R-:W-:Y:S01]  /*11500*/  FMUL.FTZ R28, R28, R4.reuse ;  /* 0x000000041c1c7220 */ /* 0x080fe20000410000 */
[-C--:B------:R-:W-:Y:S01]  /*11510*/  FMUL.FTZ R29, R29, R4.reuse ;  /* 0x000000041d1d7220 */ /* 0x080fe20000410000 */
[----:B----4-:R-:W-:Y:S01]  /*11520*/  @P1 FMUL.FTZ R3, R3, 0.69314718246459960938 ;  /* 0x3f31721803031820 */ /* 0x010fe20000410000 */
[-C--:B------:R-:W-:Y:S01]  /*11530*/  FMUL.FTZ R32, R32, R4.reuse ;  /* 0x0000000420207220 */ /* 0x080fe20000410000 */
[-C--:B------:R-:W-:Y:S01]  /*11540*/  FMUL.FTZ R33, R33, R4.reuse ;  /* 0x0000000421217220 */ /* 0x080fe20000410000 */
[----:B------:R4:W5:Y:S01]  /*11550*/  @P2 MUFU.LG2 R5, R8 ;  /* 0x0000000800052308 */ /* 0x0009620000000c00 */
        /* <DEDUP_REMOVED lines=8> */
[----:B-1----:R1:W-:Y:S01]  /*115e0*/  @!P0 STS [R199+0x38420], R0 ;  /* 0x03842000c7008388 */ /* 0x0023e20000000800 */
[----:B----4-:R-:W-:-:S02]  /*115f0*/  IMAD.U32 R8, RZ, RZ, UR6 ;  /* 0x00000006ff087e24 */ /* 0x010fc4000f8e00ff */
[-C--:B------:R-:W-:Y:S01]  /*11600*/  FMUL.FTZ R52, R52, R4.reuse ;  /* 0x0000000434347220 */ /* 0x080fe20000410000 */
[-C--:B------:R-:W-:Y:S01]  /*11610*/  FMUL.FTZ R53, R53, R4.reuse ;  /* 0x0000000435357220 */ /* 0x080fe20000410000 */
[-C--:B------:R-:W-:Y:S01]  /*11620*/  FMUL.FTZ R56, R56, R4.reuse ;  /* 0x0000000438387220 */ /* 0x080fe20000410000 */
[----:B------:R-:W-:Y:S01]  /*11630*/  @P2 FMUL.FTZ R8, R8, 0.69314718246459960938 ;  /* 0x3f31721808082820 */ /* 0x000fe20000410000 */
[-C--:B------:R-:W-:Y:S01]  /*11640*/  FMUL.FTZ R57, R57, R4.reuse ;  /* 0x0000000439397220 */ /* 0x080fe20000410000 */
[-C--:B------:R-:W-:Y:S01]  /*11650*/  FMUL.FTZ R60, R60, R4.reuse ;  /* 0x000000043c3c7220 */ /* 0x080fe20000410000 */
[----:B-----5:R-:W-:Y:S01]  /*11660*/  @P2 FMUL.FTZ R5, R5, 0.69314718246459960938 ;  /* 0x3f31721805052820 */ /* 0x020fe20000410000 */
        /* <DEDUP_REMOVED lines=45> */
[----:B0-----:R-:W-:Y:S01]  /*11940*/  IMAD.MOV.U32 R4, RZ, RZ, -0x800000 ;  /* 0xff800000ff047424 */ /* 0x001fe200078e00ff */
        /* <DEDUP_REMOVED lines=67> */
[----:B-1----:R-:W-:Y:S06]  /*11d80*/  BAR.ARV 0xe, 0x100 ;  /* 0x0384000000007b1d */ /* 0x002fec0000002000 */
.L_x_5000:
[----:B------:R-:W-:Y:S05]  /*11d90*/  @P0 BRA `(.L_x_5081) ;  /* 0x0000002400180947 */ /* 0x000fea0003800000 */
[----:B--23--:R-:W2:Y:S01]  /*11da0*/  LDL R156, [R1] ;  /* 0x00000000019c7983 */ /* 0x00cea20000100800 */
        /* <DEDUP_REMOVED lines=19> */
[----:B------:R-:W-:-:S02]  /*11ee0*/  SHF.R.S32.HI R155, RZ, 0x1f, R8 ;  /* 0x0000001fff9b7819 */ /* 0x000fc40000011408 */
[----:B-1----:R-:W-:Y:S02]  /*11ef0*/  ISETP.NE.AND P0, PT, R7, RZ, PT ;  /* 0x000000ff0700720c */ /* 0x002fe40003f05270 */
[----:B------:R-:W-:-:S04]  /*11f00*/  LEA.HI R7, R155, R8, RZ, 0x2 ;  /* 0x000000089b077211 */ /* 0x000fc800078f10ff */
[----:B------:R-:W-:Y:S02]  /*11f10*/  SHF.R.S32.HI R154, RZ, 0x2, R7 ;  /* 0x00000002ff9a7819 */ /* 0x000fe40000011407 */
        /* <DEDUP_REMOVED lines=9> */
[----:B------:R-:W-:Y:S01]  /*11fb0*/  LEA.HI R11, R21, R20, RZ, 0x2 ;  /* 0x00000014150b7211 */ /* 0x000fe200078f10ff */
[----:B------:R-:W-:Y:S01]  /*11fc0*/  ULDC.64 UR4, c[0x0][0xcd0] ;  /* 0x0003340000047ab9 */ /* 0x000fe20000000a00 */
[----:B------:R-:W-:Y:S01]  /*11fd0*/  R2UR UR10, R156 ;  /* 0x000000009c0a72ca */ /* 0x000fe200000e0000 */
[C---:B------:R-:W-:Y:S01]  /*11fe0*/  IMAD.IADD R23, R20.reuse, 0x1, -R9 ;  /* 0x0000000114177824 */ /* 0x040fe200078e0a09 */
[----:B------:R-:W-:Y:S01]  /*11ff0*/  LOP3.LUT R11, R11, 0xfffffffc, RZ, 0xc0, !PT ;  /* 0xfffffffc0b0b7812 */ /* 0x000fe200078ec0ff */
[----:B------:R-:W2:Y:S03]  /*12000*/  S2UR UR7, SR_CTAID.Z ;  /* 0x00000000000779c3 */ /* 0x000ea60000002700 */
[----:B------:R-:W-:Y:S01]  /*12010*/  SHF.R.S32.HI R10, RZ, 0x1f, R23 ;  /* 0x0000001fff0a7819 */ /* 0x000fe20000011417 */
[----:B------:R-:W-:-:S03]  /*12020*/  IMAD.IADD R11, R20, 0x1, -R11 ;  /* 0x00000001140b7824 */ /* 0x000fc600078e0a0b */
[CC--:B------:R-:W-:Y:S01]  /*12030*/  LEA.HI R152, R10.reuse, R23.reuse, RZ, 0x2 ;  /* 0x000000170a987211 */ /* 0x0c0fe200078f10ff */
[----:B------:R-:W3:Y:S01]  /*12040*/  LDC.64 R18, c[0x0][0xcd8] ;  /* 0x00033600ff127b82 */ /* 0x000ee20000000a00 */
[----:B------:R-:W-:Y:S01]  /*12050*/  LEA.HI R10, R10, R23, RZ, 0x5 ;  /* 0x000000170a0a7211 */ /* 0x000fe200078f28ff */
[----:B------:R-:W-:Y:S01]  /*12060*/  UIMAD.WIDE.U32 UR8, UR10, UR4, URZ ;  /* 0x000000040a0872a5 */ /* 0x000fe2000f8e003f */
[--C-:B------:R-:W-:Y:S01]  /*12070*/  SHF.R.S32.HI R9, RZ, 0x2, R152.reuse ;  /* 0x00000002ff097819 */ /* 0x100fe20000011498 */
[----:B------:R-:W-:Y:S01]  /*12080*/  UIMAD UR4, UR6, UR4, URZ ;  /* 0x00000004060472a4 */ /* 0x000fe2000f8e023f */
[----:B------:R-:W-:Y:S02]  /*12090*/  SHF.R.S32.HI R12, RZ, 0x1f, R152 ;  /* 0x0000001fff0c7819 */ /* 0x000fe40000011498 */
[----:B------:R-:W-:Y:S01]  /*120a0*/  SHF.R.S32.HI R10, RZ, 0x5, R10 ;  /* 0x00000005ff0a7819 */ /* 0x000fe2000001140a */
[----:B------:R-:W-:Y:S01]  /*120b0*/  UIMAD UR4, UR10, UR5, UR4 ;  /* 0x000000050a0472a4 */ /* 0x000fe2000f8e0204 */
[----:B0-----:R-:W-:-:S02]  /*120c0*/  ISETP.NE.AND P0, PT, R16, 0x1, PT ;  /* 0x000000011000780c */ /* 0x001fc40003f05270 */
[----:B------:R-:W-:Y:S01]  /*120d0*/  LEA.HI R12, R12, R9, RZ, 0x3 ;  /* 0x000000090c0c7211 */ /* 0x000fe200078f18ff */
[----:B------:R-:W-:Y:S01]  /*120e0*/  UIADD3 UR4, UR9, UR4, URZ ;  /* 0x0000000409047290 */ /* 0x000fe2000fffe03f */
[----:B------:R-:W-:Y:S01]  /*120f0*/  LOP3.LUT R152, R152, 0x7ffffffc, RZ, 0xc0, !PT ;  /* 0x7ffffffc98987812 */ /* 0x000fe200078ec0ff */
[----:B------:R-:W-:Y:S01]  /*12100*/  ULDC.64 UR10, c[0x0][0x208] ;  /* 0x00008200000a7ab9 */ /* 0x000fe20000000a00 */
[----:B------:R-:W-:Y:S01]  /*12110*/  LOP3.LUT R12, R12, 0xfffffff8, RZ, 0xc0, !PT ;  /* 0xfffffff80c0c7812 */ /* 0x000fe200078ec0ff */
[----:B--2---:R-:W-:Y:S02]  /*12120*/  USHF.R.S32.HI UR5, URZ, 0x1f, UR7 ;  /* 0x0000001f3f057899 */ /* 0x004fe40008011407 */
[----:B------:R-:W-:Y:S02]  /*12130*/  IMAD.IADD R152, R23, 0x1, -R152 ;  /* 0x0000000117987824 */ /* 0x000fe400078e0a98 */
[----:B------:R-:W-:Y:S01]  /*12140*/  IMAD.IADD R9, R9, 0x1, -R12 ;  /* 0x0000000109097824 */ /* 0x000fe200078e0a0c */
[----:B------:R-:W-:Y:S01]  /*12150*/  LEA.HI R12, R11, R11, RZ, 0x1 ;  /* 0x0000000b0b0c7211 */ /* 0x000fe200078f08ff */
[----:B------:R-:W0:Y:S01]  /*12160*/  @P0 LDC R14, c[0x0][0xcec] ;  /* 0x00033b00ff0e0b82 */ /* 0x000e220000000800 */
[----:B------:R-:W-:-:S02]  /*12170*/  IMAD.SHL.U32 R152, R152, 0x2, RZ ;  /* 0x0000000298987824 */ /* 0x000fc400078e00ff */
[----:B------:R-:W-:Y:S01]  /*12180*/  LOP3.LUT R12, R12, 0x1ffffffe, RZ, 0xc0, !PT ;  /* 0x1ffffffe0c0c7812 */ /* 0x000fe200078ec0ff */
[----:B------:R-:W-:Y:S02]  /*12190*/  IMAD R153, R10, 0x10, R9 ;  /* 0x000000100a997824 */ /* 0x000fe400078e0209 */
[----:B------:R-:W-:Y:S02]  /*121a0*/  IMAD.U32 R10, RZ, RZ, UR8 ;  /* 0x00000008ff0a7e24 */ /* 0x000fe4000f8e00ff */
[----:B------:R-:W2:Y:S01]  /*121b0*/  @P0 LDC R17, c[0x0][0xcf0] ;  /* 0x00033c00ff110b82 */ /* 0x000ea20000000800 */
[----:B------:R-:W-:Y:S02]  /*121c0*/  IMAD.IADD R12, R11, 0x1, -R12 ;  /* 0x000000010b0c7824 */ /* 0x000fe400078e0a0c */
[----:B------:R-:W-:Y:S02]  /*121d0*/  IMAD.U32 R11, RZ, RZ, UR9 ;  /* 0x00000009ff0b7e24 */ /* 0x000fe4000f8e00ff */
[----:B------:R-:W-:-:S02]  /*121e0*/  IMAD R9, R12, 0x8, R153 ;  /* 0x000000080c097824 */ /* 0x000fc400078e0299 */
[----:B---3--:R-:W-:Y:S02]  /*121f0*/  IMAD R12, R18, UR5, RZ ;  /* 0x00000005120c7c24 */ /* 0x008fe4000f8e02ff */
[----:B-1----:R-:W-:Y:S02]  /*12200*/  IMAD R9, R22, 0x40, R9 ;  /* 0x0000004016097824 */ /* 0x002fe400078e0209 */
[----:B------:R-:W-:Y:S02]  /*12210*/  IMAD R15, R19, UR7, R12 ;  /* 0x00000007130f7c24 */ /* 0x000fe4000f8e020c */
[----:B------:R-:W-:Y:S01]  /*12220*/  IMAD.U32 R11, RZ, RZ, UR4 ;  /* 0x00000004ff0b7e24 */ /* 0x000fe2000f8e00ff */
[----:B------:R-:W-:Y:S01]  /*12230*/  ULDC.64 UR4, c[0x0][0xce0] ;  /* 0x0003380000047ab9 */ /* 0x000fe20000000a00 */
[----:B------:R-:W-:Y:S02]  /*12240*/  IMAD.MOV.U32 R13, RZ, RZ, R9 ;  /* 0x000000ffff0d7224 */ /* 0x000fe400078e0009 */
[----:B0-----:R-:W-:-:S04]  /*12250*/  @P0 IMAD.HI.U32 R12, R9, R14, RZ ;  /* 0x0000000e090c0227 */ /* 0x001fc800078e00ff */
[----:B------:R-:W-:Y:S01]  /*12260*/  IMAD.WIDE.U32 R10, R18, UR7, R10 ;  /* 0x00000007120a7c25 */ /* 0x000fe2000f8e000a */
[----:B--2---:R-:W-:-:S03]  /*12270*/  @P0 SHF.R.U32.HI R13, RZ, R17, R12 ;  /* 0x00000011ff0d0219 */ /* 0x004fc6000001160c */
[----:B------:R-:W-:Y:S02]  /*12280*/  IMAD.IADD R11, R11, 0x1, R15 ;  /* 0x000000010b0b7824 */ /* 0x000fe400078e020f */
[----:B------:R-:W-:Y:S01]  /*12290*/  IMAD R12, R5, UR4, RZ ;  /* 0x00000004050c7c24 */ /* 0x000fe2000f8e02ff */
[--C-:B------:R-:W-:Y:S01]  /*122a0*/  SHF.R.S32.HI R15, RZ, 0x1f, R13.reuse ;  /* 0x0000001fff0f7819 */ /* 0x100fe2000001140d */
[----:B------:R-:W-:Y:S02]  /*122b0*/  IMAD.MOV R14, RZ, RZ, -R13 ;  /* 0x000000ffff0e7224 */ /* 0x000fe400078e0a0d */
[----:B------:R-:W-:-:S04]  /*122c0*/  IMAD.WIDE.U32 R10, R3, UR4, R10 ;  /* 0x00000004030a7c25 */ /* 0x000fc8000f8e000a */
[----:B------:R-:W-:Y:S01]  /*122d0*/  IMAD R9, R16, R14, R9 ;  /* 0x0000000e10097224 */ /* 0x000fe200078e0209 */
[----:B------:R-:W-:Y:S01]  /*122e0*/  IADD3 R10, P0, R13, R10, RZ ;  /* 0x0000000a0d0a7210 */ /* 0x000fe20007f1e0ff */
        /* <DEDUP_REMOVED lines=18> */
[----:B------:R-:W-:Y:S03]  /*12410*/  SHFL.IDX PT, R10, R17, RZ, 0x1c1f ;  /* 0x001c1fff110a7589 */ /* 0x000fe600000e0000 */
        /* <DEDUP_REMOVED lines=9> */
.L_x_5082:
[----:B------:R-:W1:Y:S01]  /*124b0*/  S2R R14, SR_CTAID.X ;  /* 0x00000000000e7919 */ /* 0x000e620000002500 */
[----:B------:R-:W-:Y:S01]  /*124c0*/  LEA.HI R21, R21, R20, RZ, 0x2 ;  /* 0x0000001415157211 */ /* 0x000fe200078f10ff */
[----:B------:R-:W2:Y:S01]  /*124d0*/  S2UR UR7, SR_CTAID.Z ;  /* 0x00000000000779c3 */ /* 0x000ea20000002700 */
[----:B------:R-:W-:Y:S01]  /*124e0*/  SHF.R.S32.HI R9, RZ, 0x1f, R7 ;  /* 0x0000001fff097819 */ /* 0x000fe20000011407 */
[----:B------:R-:W-:Y:S01]  /*124f0*/  ULDC.64 UR8, c[0x0][0xc38] ;  /* 0x00030e0000087ab9 */ /* 0x000fe20000000a00 */
[----:B------:R-:W-:Y:S01]  /*12500*/  LOP3.LUT R21, R21, 0xfffffffc, RZ, 0xc0, !PT ;  /* 0xfffffffc15157812 */ /* 0x000fe200078ec0ff */
[----:B------:R-:W-:Y:S01]  /*12510*/  UIMAD UR6, UR6, UR8, URZ ;  /* 0x00000008060672a4 */ /* 0x000fe2000f8e023f */
[----:B------:R-:W-:Y:S01]  /*12520*/  LEA.HI R9, R9, R154, RZ, 0x3 ;  /* 0x0000009a09097211 */ /* 0x000fe200078f18ff */
[----:B------:R-:W-:Y:S01]  /*12530*/  BSSY B0, `(.L_x_5083) ;  /* 0x0000103000007945 */ /* 0x000fe20003800000 */
[----:B------:R-:W-:Y:S01]  /*12540*/  R2UR UR10, R156 ;  /* 0x000000009c0a72ca */ /* 0x000fe200000e0000 */
[----:B------:R-:W-:Y:S01]  /*12550*/  IMAD.IADD R21, R20, 0x1, -R21 ;  /* 0x0000000114157824 */ /* 0x000fe200078e0a15 */
[----:B0-----:R-:W0:Y:S01]  /*12560*/  LDC.64 R12, c[0x0][0xc40] ;  /* 0x00031000ff0c7b82 */ /* 0x001e220000000a00 */
        /* <DEDUP_REMOVED lines=20> */
[C---:B0-----:R-:W-:Y:S02]  /*126b0*/  IMAD R2, R12.reuse, UR8, RZ ;  /* 0x000000080c027c24 */ /* 0x041fe4000f8e02ff */
[----:B------:R-:W-:-:S04]  /*126c0*/  IMAD.WIDE.U32 R10, R12, UR7, R10 ;  /* 0x000000070c0a7c25 */ /* 0x000fc8000f8e000a */
[----:B---3--:R-:W-:-:S04]  /*126d0*/  @P1 IMAD.HI.U32 R4, R15, R4, RZ ;  /* 0x000000040f041227 */ /* 0x008fc800078e00ff */
[----:B------:R-:W-:Y:S02]  /*126e0*/  IMAD R13, R13, UR7, R2 ;  /* 0x000000070d0d7c24 */ /* 0x000fe4000f8e0202 */
[----:B------:R-:W-:Y:S01]  /*126f0*/  IMAD.MOV.U32 R9, RZ, RZ, R15 ;  /* 0x000000ffff097224 */ /* 0x000fe200078e000f */
[----:B--2---:R-:W-:Y:S01]  /*12700*/  @P1 SHF.R.U32.HI R9, RZ, R17, R4 ;  /* 0x00000011ff091219 */ /* 0x004fe20000011604 */
        /* <DEDUP_REMOVED lines=229> */
.L_x_5084:
[----:B------:R-:W-:Y:S05]  /*13560*/  BSYNC B0 ;  /* 0x0000000000007941 */ /* 0x000fea0003800000 */
.L_x_5083:
[----:B------:R-:W-:Y:S01]  /*13570*/  VIADD R7, R7, 0x8 ;  /* 0x0000000807077836 */ /* 0x000fe20000000000 */
[----:B0-2---:R4:W0:Y:S04]  /*13580*/  SHFL.IDX PT, R3, R5, 0x1, 0x1c1f ;  /* 0x003c1f0005037f89 */ /* 0x00582800000e0000 */
[----:B------:R-:W-:Y:S01]  /*13590*/  ISETP.GE.AND P0, PT, R7, R6, PT ;  /* 0x000000060700720c */ /* 0x000fe20003f06270 */
[----:B-1----:R4:W1:-:S12]  /*135a0*/  SHFL.IDX PT, R2, R4, 0x1, 0x1c1f ;  /* 0x003c1f0004027f89 */ /* 0x00285800000e0000 */
[----:B----4-:R-:W-:Y:S05]  /*135b0*/  @P0 BRA `(.L_x_4991) ;  /* 0x0000006800e80947 */ /* 0x010fea0003800000 */
        /* <DEDUP_REMOVED lines=192> */
[----:B----4-:R-:W-:-:S05]  /*141c0*/  LOP3.LUT R5, R0, 0xfffffffe, RZ, 0xc0, !PT ;  /* 0xfffffffe00057812 */ /* 0x010fca00078ec0ff */
[----:B------:R-:W-:-:S05]  /*141d0*/  IMAD.WIDE R2, R5, 0x4, R2 ;  /* 0x0000000405027825 */ /* 0x000fca00078e0202 */
[----:B------:R0:W-:Y:S01]  /*141e0*/  ST.E.64 desc[UR4][R2.64], R150 ;  /* 0x0000009602007985 */ /* 0x0001e2000c101b04 */
[----:B------:R-:W-:Y:S05]  /*141f0*/  BRA `(.L_x_4991) ;  /* 0x0000005c00d87947 */ /* 0x000fea0003800000 */
.L_x_5081:
[----:B------:R-:W1:Y:S02]  /*14200*/  S2R R0, SR_TID.X ;  /* 0x0000000000007919 */ /* 0x000e640000002100 */
[----:B-1----:R-:W-:-:S05]  /*14210*/  VIADD R2, R0, 0xffffff80 ;  /* 0xffffff8000027836 */ /* 0x002fca0000000000 */
[----:B------:R-:W-:-:S13]  /*14220*/  ISETP.GT.AND P0, PT, R2, 0x3f, PT ;  /* 0x0000003f0200780c */ /* 0x000fda0003f04270 */
[----:B------:R-:W-:Y:S05]  /*14230*/  @P0 BRA `(.L_x_4991) ;  /* 0x0000005c00c80947 */ /* 0x000fea0003800000 */
[----:B------:R-:W1:Y:S01]  /*14240*/  S2R R3, SR_CTAID.X ;  /* 0x0000000000037919 */ /* 0x000e620000002500 */
[----:B------:R-:W4:Y:S01]  /*14250*/  LDC R6, c[0x0][0xce8] ;  /* 0x00033a00ff067b82 */ /* 0x000f220000000800 */
[----:B------:R-:W-:Y:S01]  /*14260*/  ULDC UR4, c[0x0][0xb88] ;  /* 0x0002e20000047ab9 */ /* 0x000fe20000000800 */
[----:B-1----:R-:W-:Y:S02]  /*14270*/  IMAD R0, R3, 0x40, R0 ;  /* 0x0000004003007824 */ /* 0x002fe400078e0200 */
[----:B----4-:R-:W-:Y:S02]  /*14280*/  IMAD R3, R6, UR4, RZ ;  /* 0x0000000406037c24 */ /* 0x010fe4000f8e02ff */
[----:B------:R-:W-:-:S05]  /*14290*/  VIADD R0, R0, 0xffffff80 ;  /* 0xffffff8000007836 */ /* 0x000fca0000000000 */
[----:B------:R-:W-:-:S13]  /*142a0*/  ISETP.GE.AND P0, PT, R0, R3, PT ;  /* 0x000000030000720c */ /* 0x000fda0003f06270 */
[----:B------:R-:W-:Y:S05]  /*142b0*/  @P0 BRA `(.L_x_4991) ;  /* 0x0000005c00a80947 */ /* 0x000fea0003800000 */
[----:B------:R-:W4:Y:S01]  /*142c0*/  LDL R4, [R1] ;  /* 0x0000000001047983 */ /* 0x000f220000100800 */
[----:B------:R-:W-:Y:S01]  /*142d0*/  ISETP.NE.AND P0, PT, R6, 0x1, PT ;  /* 0x000000010600780c */ /* 0x000fe20003f05270 */
[----:B------:R-:W-:Y:S01]  /*142e0*/  S2UR UR7, SR_CTAID.Z ;  /* 0x00000000000779c3 */ /* 0x000fe20000002700 */
[----:B------:R-:W-:Y:S01]  /*142f0*/  ULDC.64 UR8, c[0x0][0xcd0] ;  /* 0x0003340000087ab9 */ /* 0x000fe20000000a00 */
[----:B------:R-:W-:Y:S01]  /*14300*/  IMAD.MOV.U32 R5, RZ, RZ, R0 ;  /* 0x000000ffff057224 */ /* 0x000fe200078e0000 */
[----:B------:R-:W-:-:S05]  /*14310*/  ULDC.64 UR12, c[0x0][0x208] ;  /* 0x00008200000c7ab9 */ /* 0x000fca0000000a00 */
[----:B------:R-:W1:Y:S08]  /*14320*/  LDC.64 R10, c[0x0][0xcd8] ;  /* 0x00033600ff0a7b82 */ /* 0x000e700000000a00 */
[----:B------:R-:W5:Y:S08]  /*14330*/  @P0 LDC R7, c[0x0][0xcec] ;  /* 0x00033b00ff070b82 */ /* 0x000f700000000800 */
[----:B------:R-:W2:Y:S08]  /*14340*/  @P0 LDC R9, c[0x0][0xcf0] ;  /* 0x00033c00ff090b82 */ /* 0x000eb00000000800 */
[----:B------:R-:W3:Y:S08]  /*14350*/  S2UR UR10, SR_CTAID.Y ;  /* 0x00000000000a79c3 */ /* 0x000ef00000002600 */
[----:B0-----:R-:W3:Y:S01]  /*14360*/  LDC R8, c[0x0][0xd50] ;  /* 0x00035400ff087b82 */ /* 0x001ee20000000800 */
[----:B----4-:R-:W-:Y:S01]  /*14370*/  R2UR UR11, R4 ;  /* 0x00000000040b72ca */ /* 0x010fe200000e0000 */
[----:B-----5:R-:W-:-:S05]  /*14380*/  @P0 IMAD.HI.U32 R4, R0, R7, RZ ;  /* 0x0000000700040227 */ /* 0x020fca00078e00ff */
[----:B--2---:R-:W-:-:S07]  /*14390*/  @P0 SHF.R.U32.HI R5, RZ, R9, R4 ;  /* 0x00000009ff050219 */ /* 0x004fce0000011604 */
[----:B------:R-:W-:Y:S02]  /*143a0*/  USHF.R.S32.HI UR6, URZ, 0x1f, UR11 ;  /* 0x0000001f3f067899 */ /* 0x000fe4000801140b */
[----:B------:R-:W-:Y:S01]  /*143b0*/  IMAD R7, RZ, RZ, -UR11 ;  /* 0x8000000bff077e24 */ /* 0x000fe2000f8e02ff */
[----:B------:R-:W-:Y:S02]  /*143c0*/  UIMAD.WIDE.U32 UR4, UR11, UR8, URZ ;  /* 0x000000080b0472a5 */ /* 0x000fe4000f8e003f */
[----:B------:R-:W-:Y:S01]  /*143d0*/  UIMAD UR6, UR6, UR8, URZ ;  /* 0x00000008060672a4 */ /* 0x000fe2000f8e023f */
[----:B---3--:R-:W-:Y:S01]  /*143e0*/  IMAD R9, R8, R7, UR10 ;  /* 0x0000000a08097e24 */ /* 0x008fe2000f8e0207 */
[----:B------:R-:W-:Y:S01]  /*143f0*/  USHF.R.S32.HI UR8, URZ, 0x1f, UR7 ;  /* 0x0000001f3f087899 */ /* 0x000fe20008011407 */
[----:B------:R-:W-:Y:S01]  /*14400*/  IMAD.MOV R7, RZ, RZ, -R5 ;  /* 0x000000ffff077224 */ /* 0x000fe200078e0a05 */
[----:B------:R-:W-:Y:S01]  /*14410*/  UIMAD UR6, UR11, UR9, UR6 ;  /* 0x000000090b0672a4 */ /* 0x000fe2000f8e0206 */
[----:B------:R-:W-:Y:S01]  /*14420*/  IMAD.U32 R3, RZ, RZ, UR5 ;  /* 0x00000005ff037e24 */ /* 0x000fe2000f8e00ff */
[----:B------:R-:W-:Y:S01]  /*14430*/  SHF.R.S32.HI R4, RZ, 0x1f, R9 ;  /* 0x0000001fff047819 */ /* 0x000fe20000011409 */
[----:B------:R-:W-:Y:S01]  /*14440*/  IMAD.U32 R2, RZ, RZ, UR4 ;  /* 0x00000004ff027e24 */ /* 0x000fe2000f8e00ff */
[----:B------:R-:W-:Y:S01]  /*14450*/  UIADD3 UR6, UR5, UR6, URZ ;  /* 0x0000000605067290 */ /* 0x000fe2000fffe03f */
[----:B-1----:R-:W-:-:S02]  /*14460*/  IMAD R12, R10, UR8, RZ ;  /* 0x000000080a0c7c24 */ /* 0x002fc4000f8e02ff */
        /* <DEDUP_REMOVED lines=24> */
.L_x_4989:
        /* <DEDUP_REMOVED lines=18> */
.L_x_5085:
[----:B------:R-:W-:Y:S01]  /*14710*/  ULDC UR7, c[0x0][0xd50] ;  /* 0x0003540000077ab9 */ /* 0x000fe20000000800 */
[----:B------:R-:W-:Y:S01]  /*14720*/  UMOV UR36, UR6 ;  /* 0x0000000600247c82 */ /* 0x000fe20008000000 */
[----:B------:R-:W-:-:S11]  /*14730*/  UISETP.NE.AND UP0, UPT, UR7, 0x1, UPT ;  /* 0x000000010700788c */ /* 0x000fd6000bf05270 */
[----:B------:R-:W-:Y:S01]  /*14740*/  @UP0 ULDC UR4, c[0x0][0xd54] ;  /* 0x0003550000040ab9 */ /* 0x000fe20000000800 */
[----:B------:R-:W-:Y:S01]  /*14750*/  @UP0 ULDC UR8, c[0x0][0xd58] ;  /* 0x0003560000080ab9 */ /* 0x000fe20000000800 */
[----:B------:R-:W-:-:S04]  /*14760*/  UIMAD.WIDE.U32 UR4, UR6, UR4, URZ ;  /* 0x00000004060472a5 */ /* 0x000fc8000f8e003f */
[----:B------:R-:W-:-:S12]  /*14770*/  @UP0 USHF.R.U32.HI UR36, URZ, UR8, UR5 ;  /* 0x000000083f240299 */ /* 0x000fd80008011605 */
.L_x_5086:
        /* <DEDUP_REMOVED lines=45> */
.L_x_5089:
[----:B------:R-:W-:-:S11]  /*14a50*/  UISETP.NE.AND UP0, UPT, UR5, 0x1, UPT ;  /* 0x000000010500788c */ /* 0x000fd6000bf05270 */
[----:B------:R-:W-:Y:S02]  /*14a60*/  @UP0 ULDC.64 UR14, c[0x0][0xae0] ;  /* 0x0002b800000e0ab9 */ /* 0x000fe40000000a00 */
[----:B------:R-:W-:-:S04]  /*14a70*/  UIMAD.WIDE.U32 UR6, UR8, UR14, URZ ;  /* 0x0000000e080672a5 */ /* 0x000fc8000f8e003f */
[----:B------:R-:W-:-:S12]  /*14a80*/  @UP0 USHF.R.U32.HI UR8, URZ, UR15, UR7 ;  /* 0x0000000f3f080299 */ /* 0x000fd80008011607 */
.L_x_5090:
[----:B------:R-:W-:-:S04]  /*14a90*/  UIMAD UR8, UR8, UR5, UR5 ;  /* 0x00000005080872a4 */ /* 0x000fc8000f8e0205 */
[----:B------:R-:W-:-:S04]  /*14aa0*/  UISETP.LT.AND UP0, UPT, UR4, UR8, UPT ;  /* 0x000000080400728c */ /* 0x000fc8000bf01270 */
[----:B------:R-:W-:-:S12]  /*14ab0*/  USEL UR4, UR4, UR8, UP0 ;  /* 0x0000000804047287 */ /* 0x000fd80008000000 */
.L_x_5088:
        /* <DEDUP_REMOVED lines=26> */
.L_x_5092:
[----:B------:R-:W-:-:S11]  /*14c60*/  UISETP.NE.AND UP0, UPT, UR5, 0x1, UPT ;  /* 0x000000010500788c */ /* 0x000fd6000bf05270 */
[----:B------:R-:W-:Y:S02]  /*14c70*/  @UP0 ULDC.64 UR10, c[0x0][0xae0] ;  /* 0x0002b800000a0ab9 */ /* 0x000fe40000000a00 */
[----:B------:R-:W-:-:S04]  /*14c80*/  UIMAD.WIDE.U32 UR6, UR4, UR10, URZ ;  /* 0x0000000a040672a5 */ /* 0x000fc8000f8e003f */
[----:B------:R-:W-:-:S12]  /*14c90*/  @UP0 USHF.R.U32.HI UR4, URZ, UR11, UR7 ;  /* 0x0000000b3f040299 */ /* 0x000fd80008011607 */
.L_x_5093:
[----:B------:R-:W-:-:S04]  /*14ca0*/  UIMAD UR4, UR4, UR5, URZ ;  /* 0x00000005040472a4 */ /* 0x000fc8000f8e023f */
[----:B------:R-:W-:-:S04]  /*14cb0*/  UISETP.LT.AND UP0, UPT, UR8, UR4, UPT ;  /* 0x000000040800728c */ /* 0x000fc8000bf01270 */
[----:B------:R-:W-:-:S12]  /*14cc0*/  USEL UR8, UR8, UR4, !UP0 ;  /* 0x0000000408087287 */ /* 0x000fd8000c000000 */
.L_x_5091:
        /* <DEDUP_REMOVED lines=45> */
.L_x_5094:
[----:B------:R-:W-:Y:S01]  /*14fa0*/  UIMAD UR39, UR45, UR41, UR40 ;  /* 0x000000292d2772a4 */ /* 0x000fe2000f8e0228 */
[----:B------:R-:W-:Y:S02]  /*14fb0*/  IMAD.U32 R0, RZ, RZ, UR12 ;  /* 0x0000000cff007e24 */ /* 0x000fe4000f8e00ff */
        /* <DEDUP_REMOVED lines=31> */
.L_x_5095:
        /* <DEDUP_REMOVED lines=20> */
.L_x_5097:
        /* <DEDUP_REMOVED lines=15> */
.L_x_5096:
[----:B------:R-:W0:Y:S01]  /*153e0*/  LDC.64 R2, c[0x0][0xaf0] ;  /* 0x0002bc00ff027b82 */ /* 0x000e220000000a00 */
[----:B------:R-:W-:-:S07]  /*153f0*/  ULDC.64 UR4, c[0x0][0x208] ;  /* 0x0000820000047ab9 */ /* 0x000fce0000000a00 */
[----:B------:R-:W1:Y:S01]  /*15400*/  LDC.64 R4, c[0x0][0x418] ;  /* 0x00010600ff047b82 */ /* 0x000e620000000a00 */
[----:B0-----:R-:W-:-:S04]  /*15410*/  ISETP.NE.U32.AND P0, PT, R2, RZ, PT ;  /* 0x000000ff0200720c */ /* 0x001fc80003f05070 */
[----:B------:R-:W-:-:S13]  /*15420*/  ISETP.NE.AND.EX P0, PT, R3, RZ, PT, P0 ;  /* 0x000000ff0300720c */ /* 0x000fda0003f05300 */
[----:B------:R-:W0:Y:S02]  /*15430*/  @P0 LDC.64 R2, c[0x0][0xaf0] ;  /* 0x0002bc00ff020b82 */ /* 0x000e240000000a00 */
[----:B0-----:R-:W-:-:S05]  /*15440*/  @P0 IMAD.WIDE R2, R18, 0x4, R2 ;  /* 0x0000000412020825 */ /* 0x001fca00078e0202 */
[----:B------:R-:W2:Y:S01]  /*15450*/  @P0 LDG.E R18, desc[UR4][R2.64] ;  /* 0x0000000402120981 */ /* 0x000ea2000c1e1900 */
[----:B-1----:R-:W-:Y:S01]  /*15460*/  ISETP.NE.U32.AND P0, PT, R4, RZ, PT ;  /* 0x000000ff0400720c */ /* 0x002fe20003f05070 */
        /* <DEDUP_REMOVED lines=12> */
.L_x_5198:
        /* <DEDUP_REMOVED lines=9> */
.L_x_5201:
[----:B------:R-:W-:Y:S05]  /*155c0*/  @!P6 BRA `(.L_x_5099) ;  /* 0x0000000000dce947 */ /* 0x000fea0003800000 */
[----:B------:R-:W-:Y:S01]  /*155d0*/  IMAD.MOV.U32 R16, RZ, RZ, R18 ;  /* 0x000000ffff107224 */ /* 0x000fe200078e0012 */
[----:B------:R-:W-:Y:S06]  /*155e0*/  @!P1 BRA `(.L_x_5101) ;  /* 0x0000000000549947 */ /* 0x000fec0003800000 */
[----:B0-----:R-:W0:Y:S01]  /*155f0*/  LDC R6, c[0x0][0x43c] ;  /* 0x00010f00ff067b82 */ /* 0x001e220000000800 */
[----:B------:R-:W-:Y:S01]  /*15600*/  IMAD.MOV.U32 R8, RZ, RZ, R0 ;  /* 0x000000ffff087224 */ /* 0x000fe200078e0000 */
[----:B------:R-:W-:Y:S01]  /*15610*/  ULDC.64 UR4, c[0x0][0x428] ;  /* 0x00010a0000047ab9 */ /* 0x000fe20000000a00 */
[----:B------:R-:W-:Y:S01]  /*15620*/  ULDC.64 UR6, c[0x0][0x208] ;  /* 0x0000820000067ab9 */ /* 0x000fe20000000a00 */
        /* <DEDUP_REMOVED lines=17> */
.L_x_5101:
[----:B------:R-:W-:Y:S01]  /*15740*/  IMAD.MOV.U32 R0, RZ, RZ, 0x1 ;  /* 0x00000001ff007424 */ /* 0x000fe200078e00ff */
[----:B-1----:R-:W1:Y:S04]  /*15750*/  S2R R8, SR_TID.X ;  /* 0x0000000000087919 */ /* 0x002e680000002100 */
[----:B------:R-:W-:-:S04]  /*15760*/  SHF.L.U32 R0, R0, 0x1f, RZ ;  /* 0x0000001f00007819 */ /* 0x000fc800000006ff */
[----:B------:R-:W2:Y:S01]  /*15770*/  SYNCS.PHASECHK.TRANS64.TRYWAIT P0, [UR38+0x38840], R0 ;  /* 0x03884000ff0075a7 */ /* 0x000ea20008000166 */
[----:B-1----:R-:W-:-:S04]  /*15780*/  LOP3.LUT R2, R8, 0x7f, RZ, 0xc0, !PT ;  /* 0x0000007f08027812 */ /* 0x002fc800078ec0ff */
[----:B------:R-:W-:Y:S01]  /*15790*/  ISETP.NE.AND P1, PT, R2, RZ, PT ;  /* 0x000000ff0200720c */ /* 0x000fe20003f25270 */
[----:B--2---:R-:W-:-:S12]  /*157a0*/  @!P0 BRA `(.L_x_5102) ;  /* 0x0000004c007c8947 */ /* 0x004fd80003800000 */
.L_x_5202:
[----:B------:R-:W-:Y:S05]  /*157b0*/  @P1 BRA `(.L_x_5103) ;  /* 0x0000000000181947 */ /* 0x000fea0003800000 */
[----:B------:R-:W2:Y:S01]  /*157c0*/  S2R R2, SR_TID.X ;  /* 0x0000000000027919 */ /* 0x000ea20000002100 */
[----:B-1----:R-:W-:-:S04]  /*157d0*/  IMAD.MOV.U32 R0, RZ, RZ, 0x2000 ;  /* 0x00002000ff007424 */ /* 0x002fc800078e00ff */
[----:B------:R3:W-:Y:S01]  /*157e0*/  SYNCS.ARRIVE.TRANS64 RZ, [UR38+0x38830], R0 ;  /* 0x03883000ffff79a7 */ /* 0x0007e20008000026 */
[----:B--2---:R-:W-:-:S13]  /*157f0*/  LOP3.LUT P0, RZ, R2, 0x1f, RZ, 0xc0, !PT ;  /* 0x0000001f02ff7812 */ /* 0x004fda000780c0ff */
[----:B---3--:R-:W-:Y:S05]  /*15800*/  @!P0 BRA `(.L_x_5103) ;  /* 0x0000000000048947 */ /* 0x008fea0003800000 */
[----:B------:R-:W-:Y:S01]  /*15810*/  BPT.TRAP 0x1 ;  /* 0x000000040000795c */ /* 0x000fe20000300000 */
.L_x_5103:
        /* <DEDUP_REMOVED lines=18> */
.L_x_5099:
[----:B------:R-:W-:Y:S05]  /*15940*/  WARPSYNC.ALL ;  /* 0x0000000000007948 */ /* 0x000fea0003800000 */
[----:B------:R-:W-:Y:S01]  /*15950*/  UIADD3 UR4, UR38, 0x20400, URZ ;  /* 0x0002040026047890 */ /* 0x000fe2000fffe03f */
[----:B------:R-:W-:Y:S01]  /*15960*/  BAR.SYNC.DEFER_BLOCKING 0x8, 0x100 ;  /* 0x0204000000007b1d */ /* 0x000fe20000010000 */
[----:B------:R-:W-:Y:S02]  /*15970*/  USHF.R.S32.HI UR43, URZ, 0x1f, UR36 ;  /* 0x0000001f3f2b7899 */ /* 0x000fe40008011424 */
        /* <DEDUP_REMOVED lines=19> */
.L_x_5104:
[----:B------:R-:W1:Y:S01]  /*15ab0*/  LDC R7, c[0x0][0x448] ;  /* 0x00011200ff077b82 */ /* 0x000e620000000800 */
[----:B0-----:R-:W0:Y:S01]  /*15ac0*/  S2R R6, SR_CTAID.Z ;  /* 0x0000000000067919 */ /* 0x001e220000002700 */
[----:B------:R-:W-:Y:S02]  /*15ad0*/  ULDC.64 UR8, c[0x0][0x2d8] ;  /* 0x0000b60000087ab9 */ /* 0x000fe40000000a00 */
[----:B------:R-:W-:Y:S01]  /*15ae0*/  UIMAD UR6, UR43, UR8, URZ ;  /* 0x000000082b0672a4 */ /* 0x000fe2000f8e023f */
[----:B------:R-:W2:Y:S01]  /*15af0*/  S2R R11, SR_TID.X ;  /* 0x00000000000b7919 */ /* 0x000ea20000002100 */
[----:B------:R-:W-:Y:S02]  /*15b00*/  UIMAD.WIDE.U32 UR4, UR36, UR8, URZ ;  /* 0x00000008240472a5 */ /* 0x000fe4000f8e003f */
[----:B------:R-:W3:Y:S01]  /*15b10*/  LDC.64 R2, c[0x0][0x2e0] ;  /* 0x0000b800ff027b82 */ /* 0x000ee20000000a00 */
[----:B------:R-:W-:-:S04]  /*15b20*/  UIMAD UR6, UR36, UR9, UR6 ;  /* 0x00000009240672a4 */ /* 0x000fc8000f8e0206 */
[----:B------:R-:W-:Y:S01]  /*15b30*/  UIADD3 UR5, UR5, UR6, URZ ;  /* 0x0000000605057290 */ /* 0x000fe2000fffe03f */
[----:B-1----:R-:W-:Y:S02]  /*15b40*/  ISETP.NE.AND P0, PT, R7, 0x1, PT ;  /* 0x000000010700780c */ /* 0x002fe40003f05270 */
[----:B0-----:R-:W-:Y:S02]  /*15b50*/  SHF.R.S32.HI R12, RZ, 0x1f, R6 ;  /* 0x0000001fff0c7819 */ /* 0x001fe40000011406 */
[----:B------:R-:W0:Y:S09]  /*15b60*/  S2R R6, SR_CTAID.Z ;  /* 0x0000000000067919 */ /* 0x000e320000002700 */
[----:B------:R-:W1:Y:S01]  /*15b70*/  @P0 LDC R9, c[0x0][0x44c] ;  /* 0x00011300ff090b82 */ /* 0x000e620000000800 */
[C---:B--2---:R-:W-:Y:S01]  /*15b80*/  LOP3.LUT R8, R11.reuse, 0x7f, RZ, 0xc0, !PT ;  /* 0x0000007f0b087812 */ /* 0x044fe200078ec0ff */
[----:B------:R-:W-:-:S03]  /*15b90*/  IMAD.SHL.U32 R0, R11, 0x10, RZ ;  /* 0x000000100b007824 */ /* 0x000fc600078e00ff */
[----:B------:R-:W-:-:S03]  /*15ba0*/  SHF.R.U32.HI R5, RZ, 0x3, R8 ;  /* 0x00000003ff057819 */ /* 0x000fc60000011608 */
[----:B------:R-:W2:Y:S01]  /*15bb0*/  @P0 LDC R4, c[0x0][0x450] ;  /* 0x00011400ff040b82 */ /* 0x000ea20000000800 */
[----:B------:R-:W-:-:S05]  /*15bc0*/  LOP3.LUT R0, R5, 0x70, R0, 0xf8, !PT ;  /* 0x0000007005007812 */ /* 0x000fca00078ef800 */
[----:B------:R-:W-:-:S04]  /*15bd0*/  VIADD R10, R0, UR46 ;  /* 0x0000002e000a7c36 */ /* 0x000fc80008000000 */
[----:B------:R-:W-:Y:S01]  /*15be0*/  IMAD.MOV.U32 R0, RZ, RZ, R10 ;  /* 0x000000ffff007224 */ /* 0x000fe200078e000a */
[----:B------:R4:W-:Y:S01]  /*15bf0*/  STL [R1+0x8], R10 ;  /* 0x0000080a01007387 */ /* 0x0009e20000100800 */
[----:B-1----:R-:W-:-:S05]  /*15c00*/  @P0 IMAD.HI.U32 R9, R10, R9, RZ ;  /* 0x000000090a090227 */ /* 0x002fca00078e00ff */
[----:B--2---:R-:W-:Y:S01]  /*15c10*/  @P0 SHF.R.U32.HI R0, RZ, R4, R9 ;  /* 0x00000004ff000219 */ /* 0x004fe20000011609 */
[----:B---3--:R-:W-:-:S04]  /*15c20*/  IMAD R4, R12, R2, RZ ;  /* 0x000000020c047224 */ /* 0x008fc800078e02ff */
[C---:B0-----:R-:W-:Y:S01]  /*15c30*/  IMAD R9, R6.reuse, R3, R4 ;  /* 0x0000000306097224 */ /* 0x041fe200078e0204 */
[----:B------:R-:W-:Y:S01]  /*15c40*/  SHF.R.S32.HI R4, RZ, 0x1f, R0 ;  /* 0x0000001fff047819 */ /* 0x000fe20000011400 */
[----:B------:R-:W-:Y:S01]  /*15c50*/  IMAD.WIDE.U32 R2, R6, R2, UR4 ;  /* 0x0000000406027e25 */ /* 0x000fe2000f8e0002 */
[----:B------:R-:W-:-:S03]  /*15c60*/  ULDC.64 UR4, c[0x0][0x2d0] ;  /* 0x0000b40000047ab9 */ /* 0x000fc60000000a00 */
[----:B------:R-:W-:Y:S02]  /*15c70*/  IMAD.MOV R6, RZ, RZ, -R0 ;  /* 0x000000ffff067224 */ /* 0x000fe400078e0a00 */
[----:B------:R-:W-:Y:S02]  /*15c80*/  IMAD.IADD R3, R3, 0x1, R9 ;  /* 0x0000000103037824 */ /* 0x000fe400078e0209 */
[----:B------:R-:W-:Y:S02]  /*15c90*/  IMAD R9, R4, UR4, RZ ;  /* 0x0000000404097c24 */ /* 0x000fe4000f8e02ff */
[----:B------:R-:W-:Y:S02]  /*15ca0*/  IMAD R4, R7, R6, R10 ;  /* 0x0000000607047224 */ /* 0x000fe400078e020a */
[C---:B------:R-:W-:Y:S02]  /*15cb0*/  IMAD R6, R0.reuse, UR5, R9 ;  /* 0x0000000500067c24 */ /* 0x040fe4000f8e0209 */
[----:B------:R-:W-:Y:S01]  /*15cc0*/  IMAD.WIDE.U32 R2, R0, UR4, R2 ;  /* 0x0000000400027c25 */ /* 0x000fe2000f8e0002 */
[----:B------:R-:W-:Y:S01]  /*15cd0*/  SHF.R.S32.HI R0, RZ, 0x1f, R4 ;  /* 0x0000001fff007819 */ /* 0x000fe20000011404 */
[----:B------:R-:W-:-:S02]  /*15ce0*/  ULDC.64 UR4, c[0x0][0x2c8] ;  /* 0x0000b20000047ab9 */ /* 0x000fc40000000a00 */
        /* <DEDUP_REMOVED lines=10> */
[C---:B----4-:R-:W-:Y:S02]  /*15d90*/  LOP3.LUT R10, R2.reuse, 0x38, RZ, 0xc0, !PT ;  /* 0x00000038020a7812 */ /* 0x050fe400078ec0ff */
[----:B------:R-:W-:Y:S02]  /*15da0*/  LOP3.LUT R2, R2, 0x1f8, RZ, 0xc0, !PT ;  /* 0x000001f802027812 */ /* 0x000fe400078ec0ff */
[----:B------:R-:W-:Y:S01]  /*15db0*/  ISETP.GE.AND P0, PT, R10, UR4, PT ;  /* 0x000000040a007c0c */ /* 0x000fe2000bf06270 */
[----:B------:R-:W-:Y:S01]  /*15dc0*/  UMOV UR4, 0xffffffff ;  /* 0xffffffff00047882 */ /* 0x000fe20000000000 */
[----:B------:R-:W-:Y:S01]  /*15dd0*/  LOP3.LUT R9, R2, 0x38, R11, 0x78, !PT ;  /* 0x0000003802097812 */ /* 0x000fe200078e780b */
[----:B------:R-:W-:-:S05]  /*15de0*/  IMAD.SHL.U32 R2, R8, 0x8, RZ ;  /* 0x0000000808027824 */ /* 0x000fca00078e00ff */
[----:B------:R-:W-:Y:S01]  /*15df0*/  LOP3.LUT R8, R9, 0x200, R2, 0xf8, !PT ;  /* 0x0000020009087812 */ /* 0x000fe200078ef802 */
[----:B------:R-:W-:Y:S06]  /*15e00*/  BRA.DIV UR4, `(.L_x_5105) ;  /* 0x0000004604fc7947 */ /* 0x000fec000b800000 */
[----:B------:R-:W0:Y:S01]  /*15e10*/  SHFL.IDX PT, R6, R0, RZ, 0x181f ;  /* 0x00181fff00067589 */ /* 0x000e2200000e0000 */
[----:B------:R-:W-:Y:S01]  /*15e20*/  ULDC UR4, c[0x0][0x288] ;  /* 0x0000a20000047ab9 */ /* 0x000fe20000000800 */
[----:B------:R-:W-:Y:S01]  /*15e30*/  VIADD R9, R5, UR46 ;  /* 0x0000002e05097c36 */ /* 0x000fe20008000000 */
[----:B------:R-:W-:Y:S01]  /*15e40*/  ULDC.64 UR6, c[0x0][0x208] ;  /* 0x0000820000067ab9 */ /* 0x000fe20000000a00 */
[----:B------:R-:W1:Y:S01]  /*15e50*/  SHFL.IDX PT, R4, R3, RZ, 0x181f ;  /* 0x00181fff03047589 */ /* 0x000e6200000e0000 */
[----:B------:R-:W-:Y:S02]  /*15e60*/  IMAD R2, R7, UR4, RZ ;  /* 0x0000000407027c24 */ /* 0x000fe4000f8e02ff */
[C---:B------:R-:W-:Y:S01]  /*15e70*/  VIADD R11, R9.reuse, 0x10 ;  /* 0x00000010090b7836 */ /* 0x040fe20000000000 */
[----:B------:R-:W-:Y:S01]  /*15e80*/  STL [R1+0x4], R9 ;  /* 0x0000040901007387 */ /* 0x000fe20000100800 */
[C---:B------:R-:W-:Y:S01]  /*15e90*/  VIADD R7, R9.reuse, 0x20 ;  /* 0x0000002009077836 */ /* 0x040fe20000000000 */
[----:B------:R-:W-:-:S02]  /*15ea0*/  ISETP.GE.AND P1, PT, R9, R2, PT ;  /* 0x000000020900720c */ /* 0x000fc40003f26270 */
[----:B------:R-:W-:Y:S04]  /*15eb0*/  STL [R1+0x18], R11 ;  /* 0x0000180b01007387 */ /* 0x000fe80000100800 */
[----:B------:R-:W-:Y:S07]  /*15ec0*/  STL [R1+0x1c], R7 ;  /* 0x00001c0701007387 */ /* 0x000fee0000100800 */
[----:B0-----:R-:W-:-:S02]  /*15ed0*/  @!P1 LEA R5, P2, R10, R6, 0x1 ;  /* 0x000000060a059211 */ /* 0x001fc400078408ff */
[----:B------:R-:W-:-:S03]  /*15ee0*/  @!P1 LEA R6, R8, UR38, 0x1 ;  /* 0x0000002608069c11 */ /* 0x000fc6000f8e08ff */
[----:B-1----:R-:W-:-:S05]  /*15ef0*/  @!P1 IMAD.X R4, RZ, RZ, R4, P2 ;  /* 0x000000ffff049224 */ /* 0x002fca00010e0604 */
[----:B------:R-:W-:-:S04]  /*15f00*/  @!P1 LOP3.LUT R5, R5, R4, RZ, 0x3c, !PT ;  /* 0x0000000405059212 */ /* 0x000fc800078e3cff */
[----:B------:R-:W-:-:S04]  /*15f10*/  @!P1 LOP3.LUT R4, R5, R4, RZ, 0x3c, !PT ;  /* 0x0000000405049212 */ /* 0x000fc800078e3cff */
[----:B------:R-:W-:-:S05]  /*15f20*/  @!P1 LOP3.LUT R5, R5, R4, RZ, 0x3c, !PT ;  /* 0x0000000405059212 */ /* 0x000fca00078e3cff */
[----:B------:R-:W-:Y:S01]  /*15f30*/  @!PT LDS RZ, [RZ] ;  /* 0x00000000fffff984 */ /* 0x000fe20000000800 */
[----:B------:R0:W-:Y:S01]  /*15f40*/  @!P1 LDGSTS.E.BYPASS.LTC128B.128 [R6+0x20400], desc[UR6][R4.64], !P0 ;  /* 0x2040000004069fae */ /* 0x0001e2000c101d46 */
[----:B------:R-:W-:-:S03]  /*15f50*/  ISETP.GE.AND P1, PT, R11, R2, PT ;  /* 0x000000020b00720c */ /* 0x000fc60003f26270 */
[----:B0-----:R-:W0:Y:S10]  /*15f60*/  SHFL.IDX PT, R5, R0, 0x1, 0x181f ;  /* 0x00381f0000057f89 */ /* 0x001e3400000e0000 */
[----:B------:R-:W-:Y:S01]  /*15f70*/  @!P1 LEA R6, R8, UR38, 0x1 ;  /* 0x0000002608069c11 */ /* 0x000fe2000f8e08ff */
[----:B------:R-:W1:Y:S01]  /*15f80*/  SHFL.IDX PT, R4, R3, 0x1, 0x181f ;  /* 0x00381f0003047f89 */ /* 0x000e6200000e0000 */
[----:B0-----:R-:W-:-:S05]  /*15f90*/  @!P1 LEA R5, P2, R10, R5, 0x1 ;  /* 0x000000050a059211 */ /* 0x001fca00078408ff */
[----:B-1----:R-:W-:-:S05]  /*15fa0*/  @!P1 IMAD.X R4, RZ, RZ, R4, P2 ;  /* 0x000000ffff049224 */ /* 0x002fca00010e0604 */
[----:B------:R-:W-:-:S04]  /*15fb0*/  @!P1 LOP3.LUT R5, R5, R4, RZ, 0x3c, !PT ;  /* 0x0000000405059212 */ /* 0x000fc800078e3cff */
[----:B------:R-:W-:-:S04]  /*15fc0*/  @!P1 LOP3.LUT R4, R5, R4, RZ, 0x3c, !PT ;  /* 0x0000000405049212 */ /* 0x000fc800078e3cff */
[----:B------:R-:W-:-:S05]  /*15fd0*/  @!P1 LOP3.LUT R5, R5, R4, RZ, 0x3c, !PT ;  /* 0x0000000405059212 */ /* 0x000fca00078e3cff */
[----:B------:R0:W-:Y:S01]  /*15fe0*/  @!P1 LDGSTS.E.BYPASS.LTC128B.128 [R6+0x20c00], desc[UR6][R4.64], !P0 ;  /* 0x20c0000004069fae */ /* 0x0001e2000c101d46 */
[----:B------:R-:W-:-:S03]  /*15ff0*/  ISETP.GE.AND P1, PT, R7, R2, PT ;  /* 0x000000020700720c */ /* 0x000fc60003f26270 */
[----:B0-----:R-:W0:Y:S10]  /*16000*/  SHFL.IDX PT, R5, R0, 0x2, 0x181f ;  /* 0x00581f0000057f89 */ /* 0x001e3400000e0000 */
[----:B------:R-:W-:Y:S01]  /*16010*/  @!P1 LEA R6, R8, UR38, 0x1 ;  /* 0x0000002608069c11 */ /* 0x000fe2000f8e08ff */
[----:B------:R-:W1:Y:S04]  /*16020*/  SHFL.IDX PT, R4, R3, 0x2, 0x181f ;  /* 0x00581f0003047f89 */ /* 0x000e6800000e0000 */
[----:B------:R-:W2:Y:S04]  /*16030*/  SHFL.IDX PT, R0, R0, 0x3, 0x181f ;  /* 0x00781f0000007f89 */ /* 0x000ea800000e0000 */
[----:B------:R-:W3:Y:S01]  /*16040*/  SHFL.IDX PT, R3, R3, 0x3, 0x181f ;  /* 0x00781f0003037f89 */ /* 0x000ee200000e0000 */
[----:B0-----:R-:W-:-:S05]  /*16050*/  @!P1 LEA R5, P2, R10, R5, 0x1 ;  /* 0x000000050a059211 */ /* 0x001fca00078408ff */
[----:B-1----:R-:W-:-:S05]  /*16060*/  @!P1 IMAD.X R4, RZ, RZ, R4, P2 ;  /* 0x000000ffff049224 */ /* 0x002fca00010e0604 */
[----:B------:R-:W-:-:S04]  /*16070*/  @!P1 LOP3.LUT R5, R5, R4, RZ, 0x3c, !PT ;  /* 0x0000000405059212 */ /* 0x000fc800078e3cff */
[----:B------:R-:W-:-:S04]  /*16080*/  @!P1 LOP3.LUT R4, R5, R4, RZ, 0x3c, !PT ;  /* 0x0000000405049212 */ /* 0x000fc800078e3cff */
[----:B------:R-:W-:-:S05]  /*16090*/  @!P1 LOP3.LUT R5, R5, R4, RZ, 0x3c, !PT ;  /* 0x0000000405059212 */ /* 0x000fca00078e3cff */
[----:B--23--:R0:W-:Y:S02]  /*160a0*/  @!P1 LDGSTS.E.BYPASS.LTC128B.128 [R6+0x21400], desc[UR6][R4.64], !P0 ;  /* 0x2140000004069fae */ /* 0x00c1e4000c101d46 */
.L_x_5211:
[----:B0-----:R-:W2:Y:S01]  /*160b0*/  LDL R4, [R1+0x4] ;  /* 0x0000040001047983 */ /* 0x001ea20000100800 */
        /* <DEDUP_REMOVED lines=14> */
[----:B-1----:R-:W1:Y:S01]  /*161a0*/  LDC.64 R2, c[0x0][0x3d8] ;  /* 0x0000f600ff027b82 */ /* 0x002e620000000a00 */
[----:B------:R-:W-:Y:S01]  /*161b0*/  NOP ;  /* 0x0000000000007918 */ /* 0x000fe20000000000 */
[C---:B-1----:R-:W-:Y:S01]  /*161c0*/  IMAD R0, R2.reuse, UR43, RZ ;  /* 0x0000002b02007c24 */ /* 0x042fe2000f8e02ff */
[----:B------:R-:W-:Y:S01]  /*161d0*/  UIADD3 UR4, UR38, 0x26400, URZ ;  /* 0x0002640026047890 */ /* 0x000fe2000fffe03f */
[----:B0-----:R-:W-:Y:S01]  /*161e0*/  IMAD.WIDE.U32 R4, R2, UR36, RZ ;  /* 0x0000002402047c25 */ /* 0x001fe2000f8e00ff */
        /* <DEDUP_REMOVED lines=24> */
.L_x_5106:
[----:B------:R-:W2:Y:S01]  /*16370*/  LDL.LU.64 R8, [R1+0x28] ;  /* 0x0000280001087983 */ /* 0x000ea20000300a00 */
[----:B------:R-:W1:Y:S01]  /*16380*/  LDC R7, c[0x0][0x448] ;  /* 0x00011200ff077b82 */ /* 0x000e620000000800 */
[----:B------:R-:W-:Y:S02]  /*16390*/  ULDC.64 UR4, c[0x0][0x3e0] ;  /* 0x0000f80000047ab9 */ /* 0x000fe40000000a00 */
[----:B0-----:R-:W2:Y:S04]  /*163a0*/  LDL.LU.64 R2, [R1+0x10] ;  /* 0x0000100001027983 */ /* 0x001ea80000300a00 */
[----:B------:R-:W3:Y:S01]  /*163b0*/  LDL.LU R6, [R1+0x8] ;  /* 0x0000080001067983 */ /* 0x000ee20000300800 */
[----:B------:R-:W0:Y:S01]  /*163c0*/  S2R R0, SR_CTAID.Z ;  /* 0x0000000000007919 */ /* 0x000e220000002700 */
[----:B------:R-:W4:Y:S01]  /*163d0*/  S2R R4, SR_CTAID.Z ;  /* 0x0000000000047919 */ /* 0x000f220000002700 */
[----:B-1----:R-:W-:-:S02]  /*163e0*/  ISETP.NE.AND P0, PT, R7, 0x1, PT ;  /* 0x000000010700780c */ /* 0x002fc40003f05270 */
[----:B0-----:R-:W-:-:S05]  /*163f0*/  SHF.R.S32.HI R0, RZ, 0x1f, R0 ;  /* 0x0000001fff007819 */ /* 0x001fca0000011400 */
[----:B------:R-:W-:-:S04]  /*16400*/  IMAD R0, R0, UR4, RZ ;  /* 0x0000000400007c24 */ /* 0x000fc8000f8e02ff */
[----:B----4-:R-:W-:Y:S02]  /*16410*/  IMAD R5, R4, UR5, R0 ;  /* 0x0000000504057c24 */ /* 0x010fe4000f8e0200 */
[----:B------:R-:W0:Y:S01]  /*16420*/  @P0 LDC R0, c[0x0][0x450] ;  /* 0x00011400ff000b82 */ /* 0x000e220000000800 */
[----:B------:R-:W-:Y:S01]  /*16430*/  LOP3.LUT R17, R17, 0xfffffff7, RZ, 0xc0, !PT ;  /* 0xfffffff711117812 */ /* 0x000fe200078ec0ff */
[----:B--2---:R-:W-:-:S04]  /*16440*/  IMAD.MOV.U32 R2, RZ, RZ, R8 ;  /* 0x000000ffff027224 */ /* 0x004fc800078e0008 */
[----:B------:R-:W-:Y:S01]  /*16450*/  IMAD.WIDE.U32 R2, R4, UR4, R2 ;  /* 0x0000000404027c25 */ /* 0x000fe2000f8e0002 */
[----:B------:R-:W1:Y:S01]  /*16460*/  S2R R8, SR_TID.X ;  /* 0x0000000000087919 */ /* 0x000e620000002100 */
[----:B------:R-:W-:Y:S02]  /*16470*/  ULDC.64 UR4, c[0x0][0x3d0] ;  /* 0x0000f40000047ab9 */ /* 0x000fe40000000a00 */
[----:B------:R-:W-:Y:S02]  /*16480*/  IMAD.IADD R3, R3, 0x1, R5 ;  /* 0x0000000103037824 */ /* 0x000fe400078e0205 */
[----:B------:R-:W2:Y:S01]  /*16490*/  @P0 LDC R5, c[0x0][0x44c] ;  /* 0x00011300ff050b82 */ /* 0x000ea20000000800 */
[----:B---3--:R-:W-:Y:S02]  /*164a0*/  IMAD.MOV.U32 R4, RZ, RZ, R6 ;  /* 0x000000ffff047224 */ /* 0x008fe400078e0006 */
[----:B--2---:R-:W-:-:S05]  /*164b0*/  @P0 IMAD.HI.U32 R5, R6, R5, RZ ;  /* 0x0000000506050227 */ /* 0x004fca00078e00ff */
[----:B0-----:R-:W-:-:S04]  /*164c0*/  @P0 SHF.R.U32.HI R4, RZ, R0, R5 ;  /* 0x00000000ff040219 */ /* 0x001fc80000011605 */
[--C-:B------:R-:W-:Y:S01]  /*164d0*/  SHF.R.S32.HI R5, RZ, 0x1f, R4.reuse ;  /* 0x0000001fff057819 */ /* 0x100fe20000011404 */
[----:B------:R-:W-:-:S04]  /*164e0*/  IMAD.MOV R0, RZ, RZ, -R4 ;  /* 0x000000ffff007224 */ /* 0x000fc800078e0a04 */
[----:B------:R-:W-:Y:S02]  /*164f0*/  IMAD R0, R7, R0, R6 ;  /* 0x0000000007007224 */ /* 0x000fe400078e0206 */
[----:B------:R-:W-:Y:S02]  /*16500*/  IMAD R5, R5, UR4, RZ ;  /* 0x0000000405057c24 */ /* 0x000fe4000f8e02ff */
[----:B------:R-:W-:-:S04]  /*16510*/  IMAD.WIDE.U32 R2, R4, UR4, R2 ;  /* 0x0000000404027c25 */ /* 0x000fc8000f8e0002 */
[----:B------:R-:W-:Y:S01]  /*16520*/  IMAD R5, R4, UR5, R5 ;  /* 0x0000000504057c24 */ /* 0x000fe2000f8e0205 */
[----:B------:R-:W-:Y:S01]  /*16530*/  SHF.R.S32.HI R4, RZ, 0x1f, R0 ;  /* 0x0000001fff047819 */ /* 0x000fe20000011400 */
[----:B------:R-:W-:Y:S02]  /*16540*/  ULDC.64 UR4, c[0x0][0x3c8] ;  /* 0x0000f20000047ab9 */ /* 0x000fe40000000a00 */
[----:B------:R-:W-:Y:S02]  /*16550*/  IMAD.IADD R3, R3, 0x1, R5 ;  /* 0x0000000103037824 */ /* 0x000fe400078e0205 */
[----:B------:R-:W-:Y:S02]  /*16560*/  IMAD R4, R4, UR4, RZ ;  /* 0x0000000404047c24 */ /* 0x000fe4000f8e02ff */
[----:B------:R-:W-:-:S04]  /*16570*/  IMAD.WIDE.U32 R2, R0, UR4, R2 ;  /* 0x0000000400027c25 */ /* 0x000fc8000f8e0002 */
[----:B------:R-:W-:Y:S01]  /*16580*/  IMAD R5, R0, UR5, R4 ;  /* 0x0000000500057c24 */ /* 0x000fe2000f8e0204 */
[----:B------:R-:W-:Y:S01]  /*16590*/  ULDC.64 UR4, c[0x0][0x390] ;  /* 0x0000e40000047ab9 */ /* 0x000fe20000000a00 */
[----:B-1----:R-:W-:Y:S01]  /*165a0*/  IMAD.SHL.U32 R10, R8, 0x8, RZ ;  /* 0x00000008080a7824 */ /* 0x002fe200078e00ff */
[----:B------:R-:W-:Y:S01]  /*165b0*/  LEA R0, P0, R2, UR4, 0x1 ;  /* 0x0000000402007c11 */ /* 0x000fe2000f8008ff */
[----:B------:R-:W-:Y:S01]  /*165c0*/  IMAD.IADD R3, R3, 0x1, R5 ;  /* 0x0000000103037824 */ /* 0x000fe200078e0205 */
[----:B------:R-:W-:Y:S02]  /*165d0*/  ULDC UR4, c[0x0][0x3b8] ;  /* 0x0000ee0000047ab9 */ /* 0x000fe40000000800 */
[----:B------:R-:W-:Y:S02]  /*165e0*/  LOP3.LUT R10, R10, 0x38, RZ, 0xc0, !PT ;  /* 0x000000380a0a7812 */ /* 0x000fe400078ec0ff */
        /* <DEDUP_REMOVED lines=134> */
.L_x_5221:
        /* <DEDUP_REMOVED lines=38> */
.L_x_5109:
[----:B------:R-:W-:Y:S05]  /*170b0*/  BSYNC B0 ;  /* 0x0000000000007941 */ /* 0x000fea0003800000 */
.L_x_5108:
        /* <DEDUP_REMOVED lines=9> */
.L_x_5222:
        /* <DEDUP_REMOVED lines=9> */
.L_x_5223:
        /* <DEDUP_REMOVED lines=8> */
.L_x_5115:
[----:B------:R-:W-:Y:S05]  /*17260*/  BSYNC B1 ;  /* 0x0000000000017941 */ /* 0x000fea0003800000 */
.L_x_5114:
        /* <DEDUP_REMOVED lines=11> */
.L_x_5116:
        /* <DEDUP_REMOVED lines=13> */
.L_x_5117:
        /* <DEDUP_REMOVED lines=13> */
.L_x_5118:
        /* <DEDUP_REMOVED lines=13> */
.L_x_5119:
        /* <DEDUP_REMOVED lines=13> */
.L_x_5120:
        /* <DEDUP_REMOVED lines=13> */
.L_x_5121:
        /* <DEDUP_REMOVED lines=13> */
.L_x_5122:
        /* <DEDUP_REMOVED lines=13> */
.L_x_5123:
        /* <DEDUP_REMOVED lines=8> */
.L_x_5112:
[----:B------:R-:W-:Y:S05]  /*17950*/  BSYNC B0 ;  /* 0x0000000000007941 */ /* 0x000fea0003800000 */
.L_x_5111:
[----:B0-----:R-:W3:Y:S01]  /*17960*/  LDL.LU R3, [R1+0x20] ;  /* 0x0000200001037983 */ /* 0x001ee20000300800 */
[----:B------:R-:W-:Y:S02]  /*17970*/  IMAD.MOV.U32 R9, RZ, RZ, RZ ;  /* 0x000000ffff097224 */ /* 0x000fe400078e00ff */
[----:B-1----:R-:W-:Y:S02]  /*17980*/  IMAD.MOV.U32 R6, RZ, RZ, 0x1 ;  /* 0x00000001ff067424 */ /* 0x002fe400078e00ff */
[----:B---3--:R-:W-:-:S05]  /*17990*/  VIADD R8, R3, 0xfffffffe ;  /* 0xfffffffe03087836 */ /* 0x008fca0000000000 */
        /* <DEDUP_REMOVED lines=19> */
[----:B0-----:R-:W-:-:S03]  /*17ad0*/  LOP3.LUT R10, R4, 0x1f, RZ, 0xc0, !PT ;  /* 0x0000001f040a7812 */ /* 0x001fc600078ec0ff */
[----:B------:R-:W-:-:S05]  /*17ae0*/  IMAD.IADD R2, R2, 0x1, R3 ;  /* 0x0000000102027824 */ /* 0x000fca00078e0203 */
[----:B------:R-:W-:Y:S01]  /*17af0*/  LOP3.LUT R11, R2, 0x1, RZ, 0xc0, !PT ;  /* 0x00000001020b7812 */ /* 0x000fe200078ec0ff */
[----:B------:R-:W-:Y:S06]  /*17b00*/  @!P0 BRA `(.L_x_5124) ;  /* 0x0000001400e08947 */ /* 0x000fec0003800000 */
[----:B------:R-:W-:Y:S01]  /*17b10*/  BSSY B0, `(.L_x_5124) ;  /* 0x0000177000007945 */ /* 0x000fe20003800000 */
[----:B------:R-:W-:Y:S02]  /*17b20*/  IMAD.IADD R7, R2, 0x1, -R11 ;  /* 0x0000000102077824 */ /* 0x000fe400078e0a0b */
[----:B------:R-:W-:-:S07]  /*17b30*/  IMAD.MOV.U32 R0, RZ, RZ, 0x1 ;  /* 0x00000001ff007424 */ /* 0x000fce00078e00ff */
.L_x_5165:
        /* <DEDUP_REMOVED lines=28> */
.L_x_5127:
[----:B------:R-:W1:Y:S01]  /*17d00*/  S2R R2, SR_TID.X ;  /* 0x0000000000027919 */ /* 0x000e620000002100 */
[----:B------:R-:W-:Y:S01]  /*17d10*/  BSSY B2, `(.L_x_5128) ;  /* 0x0000006000027945 */ /* 0x000fe20003800000 */
[----:B-1----:R-:W-:Y:S02]  /*17d20*/  LOP3.LUT R3, R2, 0x7f, RZ, 0xc0, !PT ;  /* 0x0000007f02037812 */ /* 0x002fe400078ec0ff */
[----:B------:R-:W-:Y:S02]  /*17d30*/  SHF.L.U32 R2, R0, 0x1f, RZ ;  /* 0x0000001f00027819 */ /* 0x000fe400000006ff */
[----:B------:R-:W-:Y:S02]  /*17d40*/  ISETP.NE.AND P2, PT, R3, RZ, PT ;  /* 0x000000ff0300720c */ /* 0x000fe40003f45270 */
[----:B------:R-:W1:Y:S02]  /*17d50*/  SYNCS.PHASECHK.TRANS64.TRYWAIT P0, [UR38+0x38848], R2 ;  /* 0x03884802ff0075a7 */ /* 0x000e640008000166 */
[----:B-1----:R-:W-:Y:S09]  /*17d60*/  @!P0 BRA `(.L_x_5129) ;  /* 0x0000003800348947 */ /* 0x002ff20003800000 */
.L_x_5224:
[----:B------:R-:W-:Y:S05]  /*17d70*/  BSYNC B2 ;  /* 0x0000000000027941 */ /* 0x000fea0003800000 */
.L_x_5128:
[----:B------:R-:W-:Y:S04]  /*17d80*/  BSSY B2, `(.L_x_5130) ;  /* 0x0000007000027945 */ /* 0x000fe80003800000 */
[----:B------:R-:W-:Y:S05]  /*17d90*/  @P2 BRA `(.L_x_5131) ;  /* 0x0000000000142947 */ /* 0x000fea0003800000 */
[----:B------:R-:W-:Y:S01]  /*17da0*/  ISETP.NE.AND P0, PT, R10, RZ, PT ;  /* 0x000000ff0a00720c */ /* 0x000fe20003f05270 */
[----:B-1----:R-:W-:-:S04]  /*17db0*/  IMAD.MOV.U32 R3, RZ, RZ, 0x2000 ;  /* 0x00002000ff037424 */ /* 0x002fc800078e00ff */
[----:B------:R3:W-:Y:S08]  /*17dc0*/  SYNCS.ARRIVE.TRANS64 RZ, [UR38+0x38838], R3 ;  /* 0x03883803ffff79a7 */ /* 0x0007f00008000026 */
[----:B---3--:R-:W-:Y:S05]  /*17dd0*/  @!P0 BRA `(.L_x_5131) ;  /* 0x0000000000048947 */ /* 0x008fea0003800000 */
[----:B------:R-:W-:Y:S01]  /*17de0*/  BPT.TRAP 0x1 ;  /* 0x000000040000795c */ /* 0x000fe20000300000 */
.L_x_5131:
[----:B------:R-:W-:Y:S05]  /*17df0*/  BSYNC B2 ;  /* 0x0000000000027941 */ /* 0x000fea0003800000 */
.L_x_5130:
        /* <DEDUP_REMOVED lines=11> */
.L_x_5132:
        /* <DEDUP_REMOVED lines=10> */
.L_x_5225:
[----:B------:R-:W-:Y:S05]  /*17f50*/  BSYNC B2 ;  /* 0x0000000000027941 */ /* 0x000fea0003800000 */
.L_x_5133:
        /* <DEDUP_REMOVED lines=9> */
.L_x_5136:
[----:B------:R-:W-:Y:S05]  /*17ff0*/  BSYNC B2 ;  /* 0x0000000000027941 */ /* 0x000fea0003800000 */
.L_x_5135:
        /* <DEDUP_REMOVED lines=9> */
.L_x_5137:
        /* <DEDUP_REMOVED lines=13> */
.L_x_5138:
        /* <DEDUP_REMOVED lines=13> */
.L_x_5139:
        /* <DEDUP_REMOVED lines=13> */
.L_x_5140:
        /* <DEDUP_REMOVED lines=13> */
.L_x_5141:
        /* <DEDUP_REMOVED lines=13> */
.L_x_5142:
        /* <DEDUP_REMOVED lines=13> */
.L_x_5143:
        /* <DEDUP_REMOVED lines=13> */
.L_x_5144:
        /* <DEDUP_REMOVED lines=8> */
.L_x_5126:
[----:B------:R-:W-:Y:S05]  /*186c0*/  BSYNC B1 ;  /* 0x0000000000017941 */ /* 0x000fea0003800000 */
.L_x_5125:
        /* <DEDUP_REMOVED lines=27> */
.L_x_5147:
[----:B------:R-:W1:Y:S01]  /*18880*/  S2R R2, SR_TID.X ;  /* 0x0000000000027919 */ /* 0x000e620000002100 */
[----:B------:R-:W-:Y:S01]  /*18890*/  BSSY B2, `(.L_x_5148) ;  /* 0x0000006000027945 */ /* 0x000fe20003800000 */
[----:B-1----:R-:W-:Y:S02]  /*188a0*/  LOP3.LUT R3, R2, 0x7f, RZ, 0xc0, !PT ;  /* 0x0000007f02037812 */ /* 0x002fe400078ec0ff */
[----:B------:R-:W-:Y:S02]  /*188b0*/  SHF.L.U32 R2, R0, 0x1f, RZ ;  /* 0x0000001f00027819 */ /* 0x000fe400000006ff */
[----:B------:R-:W-:Y:S02]  /*188c0*/  ISETP.NE.AND P2, PT, R3, RZ, PT ;  /* 0x000000ff0300720c */ /* 0x000fe40003f45270 */
[----:B------:R-:W1:Y:S02]  /*188d0*/  SYNCS.PHASECHK.TRANS64.TRYWAIT P0, [UR38+0x38840], R2 ;  /* 0x03884002ff0075a7 */ /* 0x000e640008000166 */
[----:B-1----:R-:W-:Y:S09]  /*188e0*/  @!P0 BRA `(.L_x_5149) ;  /* 0x0000002c00848947 */ /* 0x002ff20003800000 */
.L_x_5226:
[----:B------:R-:W-:Y:S05]  /*188f0*/  BSYNC B2 ;  /* 0x0000000000027941 */ /* 0x000fea0003800000 */
.L_x_5148:
[----:B------:R-:W-:Y:S04]  /*18900*/  BSSY B2, `(.L_x_5150) ;  /* 0x0000007000027945 */ /* 0x000fe80003800000 */
[----:B------:R-:W-:Y:S05]  /*18910*/  @P2 BRA `(.L_x_5151) ;  /* 0x0000000000142947 */ /* 0x000fea0003800000 */
[----:B------:R-:W-:Y:S01]  /*18920*/  ISETP.NE.AND P0, PT, R10, RZ, PT ;  /* 0x000000ff0a00720c */ /* 0x000fe20003f05270 */
[----:B-1----:R-:W-:-:S04]  /*18930*/  IMAD.MOV.U32 R3, RZ, RZ, 0x2000 ;  /* 0x00002000ff037424 */ /* 0x002fc800078e00ff */
[----:B------:R3:W-:Y:S08]  /*18940*/  SYNCS.ARRIVE.TRANS64 RZ, [UR38+0x38830], R3 ;  /* 0x03883003ffff79a7 */ /* 0x0007f00008000026 */
[----:B---3--:R-:W-:Y:S05]  /*18950*/  @!P0 BRA `(.L_x_5151) ;  /* 0x0000000000048947 */ /* 0x008fea0003800000 */
[----:B------:R-:W-:Y:S01]  /*18960*/  BPT.TRAP 0x1 ;  /* 0x000000040000795c */ /* 0x000fe20000300000 */
.L_x_5151:
[----:B------:R-:W-:Y:S05]  /*18970*/  BSYNC B2 ;  /* 0x0000000000027941 */ /* 0x000fea0003800000 */
.L_x_5150:
        /* <DEDUP_REMOVED lines=11> */
.L_x_5152:
        /* <DEDUP_REMOVED lines=11> */
.L_x_5227:
[----:B------:R-:W-:Y:S05]  /*18ae0*/  BSYNC B2 ;  /* 0x0000000000027941 */ /* 0x000fea0003800000 */
.L_x_5153:
        /* <DEDUP_REMOVED lines=9> */
.L_x_5156:
[----:B------:R-:W-:Y:S05]  /*18b80*/  BSYNC B2 ;  /* 0x0000000000027941 */ /* 0x000fea0003800000 */
.L_x_5155:
        /* <DEDUP_REMOVED lines=9> */
.L_x_5157:
        /* <DEDUP_REMOVED lines=13> */
.L_x_5158:
        /* <DEDUP_REMOVED lines=13> */
.L_x_5159:
        /* <DEDUP_REMOVED lines=13> */
.L_x_5160:
        /* <DEDUP_REMOVED lines=13> */
.L_x_5161:
        /* <DEDUP_REMOVED lines=13> */
.L_x_5162:
        /* <DEDUP_REMOVED lines=13> */
.L_x_5163:
        /* <DEDUP_REMOVED lines=13> */
.L_x_5164:
        /* <DEDUP_REMOVED lines=8> */
.L_x_5146:
[----:B------:R-:W-:Y:S05]  /*19250*/  BSYNC B1 ;  /* 0x0000000000017941 */ /* 0x000fea0003800000 */
.L_x_5145:
[----:B------:R-:W-:Y:S01]  /*19260*/  VIADD R8, R8, 0xfffffffe ;  /* 0xfffffffe08087836 */ /* 0x000fe20000000000 */
[----:B------:R-:W-:Y:S06]  /*19270*/  @P1 BRA `(.L_x_5165) ;  /* 0xffffffe800301947 */ /* 0x000fec000383ffff */
[----:B------:R-:W-:Y:S05]  /*19280*/  BSYNC B0 ;  /* 0x0000000000007941 */ /* 0x000fea0003800000 */
.L_x_5124:
        /* <DEDUP_REMOVED lines=26> */
.L_x_5168:
[----:B------:R-:W1:Y:S01]  /*19430*/  S2R R2, SR_TID.X ;  /* 0x0000000000027919 */ /* 0x000e620000002100 */
[----:B------:R-:W-:Y:S01]  /*19440*/  BSSY B1, `(.L_x_5169) ;  /* 0x0000006000017945 */ /* 0x000fe20003800000 */
[----:B-1----:R-:W-:Y:S02]  /*19450*/  LOP3.LUT R3, R2, 0x7f, RZ, 0xc0, !PT ;  /* 0x0000007f02037812 */ /* 0x002fe400078ec0ff */
[----:B------:R-:W-:Y:S02]  /*19460*/  SHF.L.U32 R2, R0, 0x1f, RZ ;  /* 0x0000001f00027819 */ /* 0x000fe400000006ff */
[----:B------:R-:W-:Y:S02]  /*19470*/  ISETP.NE.AND P1, PT, R3, RZ, PT ;  /* 0x000000ff0300720c */ /* 0x000fe40003f25270 */
[----:B------:R-:W1:Y:S02]  /*19480*/  SYNCS.PHASECHK.TRANS64.TRYWAIT P0, [UR38+0x38848], R2 ;  /* 0x03884802ff0075a7 */ /* 0x000e640008000166 */
[----:B-1----:R-:W-:Y:S09]  /*19490*/  @!P0 BRA `(.L_x_5170) ;  /* 0x0000002000c88947 */ /* 0x002ff20003800000 */
.L_x_5228:
[----:B------:R-:W-:Y:S05]  /*194a0*/  BSYNC B1 ;  /* 0x0000000000017941 */ /* 0x000fea0003800000 */
.L_x_5169:
[----:B------:R-:W-:Y:S04]  /*194b0*/  BSSY B1, `(.L_x_5171) ;  /* 0x0000007000017945 */ /* 0x000fe80003800000 */
[----:B------:R-:W-:Y:S05]  /*194c0*/  @P1 BRA `(.L_x_5172) ;  /* 0x0000000000141947 */ /* 0x000fea0003800000 */
[----:B------:R-:W-:Y:S01]  /*194d0*/  ISETP.NE.AND P0, PT, R10, RZ, PT ;  /* 0x000000ff0a00720c */ /* 0x000fe20003f05270 */
[----:B-1----:R-:W-:-:S04]  /*194e0*/  IMAD.MOV.U32 R3, RZ, RZ, 0x2000 ;  /* 0x00002000ff037424 */ /* 0x002fc800078e00ff */
[----:B------:R3:W-:Y:S08]  /*194f0*/  SYNCS.ARRIVE.TRANS64 RZ, [UR38+0x38838], R3 ;  /* 0x03883803ffff79a7 */ /* 0x0007f00008000026 */
[----:B---3--:R-:W-:Y:S05]  /*19500*/  @!P0 BRA `(.L_x_5172) ;  /* 0x0000000000048947 */ /* 0x008fea0003800000 */
[----:B------:R-:W-:Y:S01]  /*19510*/  BPT.TRAP 0x1 ;  /* 0x000000040000795c */ /* 0x000fe20000300000 */
.L_x_5172:
[----:B------:R-:W-:Y:S05]  /*19520*/  BSYNC B1 ;  /* 0x0000000000017941 */ /* 0x000fea0003800000 */
.L_x_5171:
        /* <DEDUP_REMOVED lines=11> */
.L_x_5173:
        /* <DEDUP_REMOVED lines=11> */
.L_x_5229:
[----:B------:R-:W-:Y:S05]  /*19690*/  BSYNC B1 ;  /* 0x0000000000017941 */ /* 0x000fea0003800000 */
.L_x_5174:
        /* <DEDUP_REMOVED lines=9> */
.L_x_5177:
[----:B------:R-:W-:Y:S05]  /*19730*/  BSYNC B1 ;  /* 0x0000000000017941 */ /* 0x000fea0003800000 */
.L_x_5176:
        /* <DEDUP_REMOVED lines=9> */
.L_x_5178:
        /* <DEDUP_REMOVED lines=13> */
.L_x_5179:
        /* <DEDUP_REMOVED lines=13> */
.L_x_5180:
        /* <DEDUP_REMOVED lines=13> */
.L_x_5181:
        /* <DEDUP_REMOVED lines=13> */
.L_x_5182:
        /* <DEDUP_REMOVED lines=13> */
.L_x_5183:
        /* <DEDUP_REMOVED lines=13> */
.L_x_5184:
        /* <DEDUP_REMOVED lines=13> */
.L_x_5185:
        /* <DEDUP_REMOVED lines=8> */
.L_x_5167:
[----:B------:R-:W-:Y:S05]  /*19e00*/  BSYNC B0 ;  /* 0x0000000000007941 */ /* 0x000fea0003800000 */
.L_x_5166:
[----:B------:R-:W-:Y:S01]  /*19e10*/  LOP3.LUT R0, R0, 0x1, RZ, 0x3c, !PT ;  /* 0x0000000100007812 */ /* 0x000fe200078e3cff */
[----:B------:R-:W-:Y:S02]  /*19e20*/  IMAD.MOV.U32 R6, RZ, RZ, RZ ;  /* 0x000000ffff067224 */ /* 0x000fe400078e00ff */
[----:B------:R-:W-:-:S07]  /*19e30*/  IMAD.MOV.U32 R9, RZ, RZ, RZ ;  /* 0x000000ffff097224 */ /* 0x000fce00078e00ff */
.L_x_5087:
[----:B------:R-:W1:Y:S01]  /*19e40*/  S2R R3, SR_CgaCtaId ;  /* 0x0000000000037919 */ /* 0x000e620000008800 */
[----:B------:R-:W-:Y:S02]  /*19e50*/  MOV R2, 0x400 ;  /* 0x0000040000027802 */ /* 0x000fe40000000f00 */
[----:B------:R-:W-:Y:S02]  /*19e60*/  SHF.L.U32 R9, R9, 0x1f, RZ ;  /* 0x0000001f09097819 */ /* 0x000fe400000006ff */
[----:B-1----:R-:W-:-:S04]  /*19e70*/  LEA R2, R3, R2, 0x18 ;  /* 0x0000000203027211 */ /* 0x002fc800078ec0ff */
[----:B------:R-:W1:Y:S02]  /*19e80*/  SYNCS.PHASECHK.TRANS64.TRYWAIT P0, [R2+URZ+0x38820], R9 ;  /* 0x03882009020075a7 */ /* 0x000e64000800017f */
[----:B-1----:R-:W-:Y:S05]  /*19e90*/  @!P0 BRA `(.L_x_5186) ;  /* 0x0000001800788947 */ /* 0x002fea0003800000 */
.L_x_5230:
[----:B------:R-:W-:-:S03]  /*19ea0*/  UMOV UR4, 0xffffffff ;  /* 0xffffffff00047882 */ /* 0x000fc60000000000 */
[----:B------:R-:W-:Y:S05]  /*19eb0*/  BRA.DIV UR4, `(.L_x_5187) ;  /* 0x0000001a04847947 */ /* 0x000fea000b800000 */
[----:B------:R-:W3:Y:S02]  /*19ec0*/  S2R R3, SR_TID.X ;  /* 0x0000000000037919 */ /* 0x000ee40000002100 */
[----:B---3--:R-:W-:-:S04]  /*19ed0*/  SHF.R.U32.HI R3, RZ, 0x5, R3 ;  /* 0x00000005ff037819 */ /* 0x008fc80000011603 */
[----:B------:R-:W-:-:S05]  /*19ee0*/  LOP3.LUT R3, R3, 0x3, RZ, 0xc0, !PT ;  /* 0x0000000303037812 */ /* 0x000fca00078ec0ff */
[----:B--2---:R2:W3:Y:S02]  /*19ef0*/  SHFL.IDX PT, R14, R3, RZ, 0x1f ;  /* 0x00001fff030e7589 */ /* 0x0044e400000e0000 */
.L_x_5233:
[----:B---3--:R-:W-:-:S13]  /*19f00*/  ISETP.NE.AND P0, PT, R14, RZ, PT ;  /* 0x000000ff0e00720c */ /* 0x008fda0003f05270 */
[----:B------:R-:W-:Y:S05]  /*19f10*/  @P0 BRA `(.L_x_4991) ;  /* 0x0000000000900947 */ /* 0x000fea0003800000 */
[----:B------:R-:W-:-:S03]  /*19f20*/  UMOV UR4, 0xffffffff ;  /* 0xffffffff00047882 */ /* 0x000fc60000000000 */
[----:B------:R-:W-:Y:S05]  /*19f30*/  BRA.DIV UR4, `(.L_x_5188) ;  /* 0x0000001a04987947 */ /* 0x000fea000b800000 */
[----:B------:R-:W-:-:S13]  /*19f40*/  ELECT P6, URZ, PT ;  /* 0x00000000003f782f */ /* 0x000fda00038c0000 */
.L_x_5236:
        /* <DEDUP_REMOVED lines=8> */
.L_x_5189:
        /* <DEDUP_REMOVED lines=12> */
.L_x_5237:
[----:B------:R-:W3:Y:S02]  /*1a090*/  SYNCS.PHASECHK.TRANS64.TRYWAIT P0, [R5+URZ], R0 ;  /* 0x00000000050075a7 */ /* 0x000ee4000800017f */
[----:B---3--:R-:W-:Y:S05]  /*1a0a0*/  @!P0 BRA `(.L_x_5191) ;  /* 0x0000001800708947 */ /* 0x008fea0003800000 */
.L_x_5238:
[----:B------:R-:W-:Y:S05]  /*1a0b0*/  @!P2 BRA `(.L_x_5192) ;  /* 0x000000000004a947 */ /* 0x000fea0003800000 */
[----:B------:R-:W-:Y:S01]  /*1a0c0*/  BPT.TRAP 0x1 ;  /* 0x000000040000795c */ /* 0x000fe20000300000 */
.L_x_5192:
[----:B-1----:R-:W-:-:S04]  /*1a0d0*/  VIADD R2, R2, 0x38860 ;  /* 0x0003886002027836 */ /* 0x002fc80000000000 */
[----:B---3--:R-:W-:-:S04]  /*1a0e0*/  IMAD R5, R6, 0x8, R2 ;  /* 0x0000000806057824 */ /* 0x008fc800078e0202 */
[----:B------:R-:W1:Y:S02]  /*1a0f0*/  SYNCS.PHASECHK.TRANS64.TRYWAIT P0, [R5+URZ], R4 ;  /* 0x00000004050075a7 */ /* 0x000e64000800017f */
[----:B-1----:R-:W-:Y:S05]  /*1a100*/  @!P0 BRA `(.L_x_5193) ;  /* 0x00000018006c8947 */ /* 0x002fea0003800000 */
.L_x_5239:
[----:B------:R-:W-:-:S07]  /*1a110*/  IMAD R3, R3, 0x8, R2 ;  /* 0x0000000803037824 */ /* 0x000fce00078e0202 */
.L_x_5194:
[----:B---3--:R3:W4:Y:S02]  /*1a120*/  SYNCS.PHASECHK.TRANS64.TRYWAIT P0, [R3+URZ], R0 ;  /* 0x00000000030075a7 */ /* 0x008724000800017f */
[----:B----4-:R-:W-:Y:S05]  /*1a130*/  @!P0 NANOSLEEP.SYNCS 0x989680 ;  /* 0x009896800000895d */ /* 0x010fea0003900000 */
[----:B------:R-:W4:Y:S02]  /*1a140*/  @!P0 SYNCS.PHASECHK.TRANS64 P0, [R3+URZ], R0 ;  /* 0x00000000030085a7 */ /* 0x000f24000800007f */
[----:B----4-:R-:W-:Y:S05]  /*1a150*/  @!P0 BRA `(.L_x_5194) ;  /* 0xfffffffc00f08947 */ /* 0x010fea000383ffff */
.L_x_4991:
[----:B------:R-:W-:Y:S05]  /*1a160*/  BSYNC B6 ;  /* 0x0000000000067941 */ /* 0x000fea0003800000 */
.L_x_4988:
[----:B------:R-:W-:Y:S05]  /*1a170*/  EXIT ;  /* 0x000000000000794d */ /* 0x000fea0003800000 */
.L_x_5011:
[----:B0-----:R0:W1:Y:S02]  /*1a180*/  SYNCS.PHASECHK.TRANS64.TRYWAIT P0, [R199+URZ+0x38800], R4 ;  /* 0x03880004c70075a7 */ /* 0x001064000800017f */
[----:B-1----:R-:W-:Y:S05]  /*1a190*/  @!P0 NANOSLEEP.SYNCS 0x989680 ;  /* 0x009896800000895d */ /* 0x002fea0003900000 */
[----:B------:R-:W1:Y:S02]  /*1a1a0*/  @!P0 SYNCS.PHASECHK.TRANS64 P0, [R199+URZ+0x38800], R4 ;  /* 0x03880004c70085a7 */ /* 0x000e64000800007f */
[----:B-1----:R-:W-:Y:S05]  /*1a1b0*/  @!P0 BRA `(.L_x_5011) ;  /* 0xfffffffc00f08947 */ /* 0x002fea000383ffff */
[----:B------:R-:W-:Y:S05]  /*1a1c0*/  BRA `(.L_x_5195) ;  /* 0xfffffe9800f47947 */ /* 0x000fea000383ffff */
.L_x_5015:
[----:B--2---:R2:W3:Y:S02]  /*1a1d0*/  SYNCS.PHASECHK.TRANS64.TRYWAIT P1, [R199+URZ+0x38830], R4 ;  /* 0x03883004c70075a7 */ /* 0x0044e4000802017f */
[----:B---3--:R-:W-:Y:S05]  /*1a1e0*/  @!P1 NANOSLEEP.SYNCS 0x989680 ;  /* 0x009896800000995d */ /* 0x008fea0003900000 */
[----:B------:R-:W3:Y:S02]  /*1a1f0*/  @!P1 SYNCS.PHASECHK.TRANS64 P1, [R199+URZ+0x38830], R4 ;  /* 0x03883004c70095a7 */ /* 0x000ee4000802007f */
[----:B---3--:R-:W-:Y:S05]  /*1a200*/  @!P1 BRA `(.L_x_5015) ;  /* 0xfffffffc00f09947 */ /* 0x008fea000383ffff */
[----:B------:R-:W-:Y:S05]  /*1a210*/  BRA `(.L_x_5014) ;  /* 0xfffffe9c00407947 */ /* 0x000fea000383ffff */
.L_x_5016:
[----:B---3--:R3:W4:Y:S02]  /*1a220*/  SYNCS.PHASECHK.TRANS64.TRYWAIT P1, [R199+URZ+0x38810], R4 ;  /* 0x03881004c70075a7 */ /* 0x008724000802017f */
[----:B----4-:R-:W-:Y:S05]  /*1a230*/  @!P1 NANOSLEEP.SYNCS 0x989680 ;  /* 0x009896800000995d */ /* 0x010fea0003900000 */
[----:B------:R-:W4:Y:S02]  /*1a240*/  @!P1 SYNCS.PHASECHK.TRANS64 P1, [R199+URZ+0x38810], R4 ;  /* 0x03881004c70095a7 */ /* 0x000f24000802007f */
[----:B----4-:R-:W-:Y:S05]  /*1a250*/  @!P1 BRA `(.L_x_5016) ;  /* 0xfffffffc00f09947 */ /* 0x010fea000383ffff */
[----:B------:R-:W-:Y:S05]  /*1a260*/  BRA `(.L_x_5196) ;  /* 0xfffffea000307947 */ /* 0x000fea000383ffff */
.L_x_5020:
[----:B------:R0:W0:Y:S02]  /*1a270*/  SYNCS.PHASECHK.TRANS64.TRYWAIT P1, [R199+URZ+0x38850], R4 ;  /* 0x03885004c70075a7 */ /* 0x000024000802017f */
[----:B0-----:R-:W-:Y:S05]  /*1a280*/  @!P1 NANOSLEEP.SYNCS 0x989680 ;  /* 0x009896800000995d */ /* 0x001fea0003900000 */
[----:B------:R-:W0:Y:S02]  /*1a290*/  @!P1 SYNCS.PHASECHK.TRANS64 P1, [R199+URZ+0x38850], R4 ;  /* 0x03885004c70095a7 */ /* 0x000e24000802007f */
[----:B0-----:R-:W-:Y:S05]  /*1a2a0*/  @!P1 BRA `(.L_x_5020) ;  /* 0xfffffffc00f09947 */ /* 0x001fea000383ffff */
[----:B------:R-:W-:Y:S05]  /*1a2b0*/  BRA `(.L_x_5019) ;  /* 0xfffffea0005c7947 */ /* 0x000fea000383ffff */
.L_x_5036:
[----:B-1----:R1:W2:Y:S02]  /*1a2c0*/  SYNCS.PHASECHK.TRANS64.TRYWAIT P2, [R204+URZ+0x38830], R203 ;  /* 0x038830cbcc0075a7 */ /* 0x0022a4000804017f */
[----:B--2---:R-:W-:Y:S05]  /*1a2d0*/  @!P2 NANOSLEEP.SYNCS 0x989680 ;  /* 0x009896800000a95d */ /* 0x004fea0003900000 */
[----:B------:R-:W2:Y:S02]  /*1a2e0*/  @!P2 SYNCS.PHASECHK.TRANS64 P2, [R204+URZ+0x38830], R203 ;  /* 0x038830cbcc00a5a7 */ /* 0x000ea4000804007f */
[----:B--2---:R-:W-:Y:S05]  /*1a2f0*/  @!P2 BRA `(.L_x_5036) ;  /* 0xfffffffc00f0a947 */ /* 0x004fea000383ffff */
[----:B------:R-:W-:Y:S05]  /*1a300*/  BRA `(.L_x_5035) ;  /* 0xfffffed400447947 */ /* 0x000fea000383ffff */
.L_x_5040:
[----:B---3--:R3:W4:Y:S02]  /*1a310*/  SYNCS.PHASECHK.TRANS64.TRYWAIT P2, [R204+URZ+0x38850], R203 ;  /* 0x038850cbcc0075a7 */ /* 0x008724000804017f */
[----:B----4-:R-:W-:Y:S05]  /*1a320*/  @!P2 NANOSLEEP.SYNCS 0x989680 ;  /* 0x009896800000a95d */ /* 0x010fea0003900000 */
[----:B------:R-:W4:Y:S02]  /*1a330*/  @!P2 SYNCS.PHASECHK.TRANS64 P2, [R204+URZ+0x38850], R203 ;  /* 0x038850cbcc00a5a7 */ /* 0x000f24000804007f */
[----:B----4-:R-:W-:Y:S05]  /*1a340*/  @!P2 BRA `(.L_x_5040) ;  /* 0xfffffffc00f0a947 */ /* 0x010fea000383ffff */
[----:B------:R-:W-:Y:S05]  /*1a350*/  BRA `(.L_x_5039) ;  /* 0xfffffed800107947 */ /* 0x000fea000383ffff */
.L_x_5057:
[----:B-1----:R1:W3:Y:S02]  /*1a360*/  SYNCS.PHASECHK.TRANS64.TRYWAIT P3, [R184+URZ+0x38830], R23 ;  /* 0x03883017b80075a7 */ /* 0x0022e4000806017f */
[----:B---3--:R-:W-:Y:S05]  /*1a370*/  @!P3 NANOSLEEP.SYNCS 0x989680 ;  /* 0x009896800000b95d */ /* 0x008fea0003900000 */
[----:B------:R-:W3:Y:S02]  /*1a380*/  @!P3 SYNCS.PHASECHK.TRANS64 P3, [R184+URZ+0x38830], R23 ;  /* 0x03883017b800b5a7 */ /* 0x000ee4000806007f */
[----:B---3--:R-:W-:Y:S05]  /*1a390*/  @!P3 BRA `(.L_x_5057) ;  /* 0xfffffffc00f0b947 */ /* 0x008fea000383ffff */
[----:B------:R-:W-:Y:S05]  /*1a3a0*/  BRA `(.L_x_5056) ;  /* 0xffffff0c00e87947 */ /* 0x000fea000383ffff */
.L_x_5061:
[----:B---3--:R3:W4:Y:S02]  /*1a3b0*/  SYNCS.PHASECHK.TRANS64.TRYWAIT P3, [R184+URZ+0x38850], R23 ;  /* 0x03885017b80075a7 */ /* 0x008724000806017f */
[----:B----4-:R-:W-:Y:S05]  /*1a3c0*/  @!P3 NANOSLEEP.SYNCS 0x989680 ;  /* 0x009896800000b95d */ /* 0x010fea0003900000 */
[----:B------:R-:W4:Y:S02]  /*1a3d0*/  @!P3 SYNCS.PHASECHK.TRANS64 P3, [R184+URZ+0x38850], R23 ;  /* 0x03885017b800b5a7 */ /* 0x000f24000806007f */
[----:B----4-:R-:W-:Y:S05]  /*1a3e0*/  @!P3 BRA `(.L_x_5061) ;  /* 0xfffffffc00f0b947 */ /* 0x010fea000383ffff */
[----:B------:R-:W-:Y:S05]  /*1a3f0*/  BRA `(.L_x_5060) ;  /* 0xffffff1000707947 */ /* 0x000fea000383ffff */
.L_x_5067:
[----:B-1----:R1:W2:Y:S02]  /*1a400*/  SYNCS.PHASECHK.TRANS64.TRYWAIT P2, [R202+URZ+0x38830], R189 ;  /* 0x038830bdca0075a7 */ /* 0x0022a4000804017f */
[----:B--2---:R-:W-:Y:S05]  /*1a410*/  @!P2 NANOSLEEP.SYNCS 0x989680 ;  /* 0x009896800000a95d */ /* 0x004fea0003900000 */
[----:B------:R-:W2:Y:S02]  /*1a420*/  @!P2 SYNCS.PHASECHK.TRANS64 P2, [R202+URZ+0x38830], R189 ;  /* 0x038830bdca00a5a7 */ /* 0x000ea4000804007f */
[----:B--2---:R-:W-:Y:S05]  /*1a430*/  @!P2 BRA `(.L_x_5067) ;  /* 0xfffffffc00f0a947 */ /* 0x004fea000383ffff */
[----:B------:R-:W-:Y:S05]  /*1a440*/  BRA `(.L_x_5066) ;  /* 0xffffff3800907947 */ /* 0x000fea000383ffff */
.L_x_5071:
[----:B---3--:R3:W4:Y:S02]  /*1a450*/  SYNCS.PHASECHK.TRANS64.TRYWAIT P2, [R202+URZ+0x38850], R189 ;  /* 0x038850bdca0075a7 */ /* 0x008724000804017f */
[----:B----4-:R-:W-:Y:S05]  /*1a460*/  @!P2 NANOSLEEP.SYNCS 0x989680 ;  /* 0x009896800000a95d */ /* 0x010fea0003900000 */
[----:B------:R-:W4:Y:S02]  /*1a470*/  @!P2 SYNCS.PHASECHK.TRANS64 P2, [R202+URZ+0x38850], R189 ;  /* 0x038850bdca00a5a7 */ /* 0x000f24000804007f */
[----:B----4-:R-:W-:Y:S05]  /*1a480*/  @!P2 BRA `(.L_x_5071) ;  /* 0xfffffffc00f0a947 */ /* 0x010fea000383ffff */
[----:B------:R-:W-:Y:S05]  /*1a490*/  BRA `(.L_x_5070) ;  /* 0xffffff3c001c7947 */ /* 0x000fea000383ffff */
.L_x_5098:
[----:B------:R-:W-:Y:S02]  /*1a4a0*/  IMAD.MOV.U32 R13, RZ, RZ, R6 ;  /* 0x000000ffff0d7224 */ /* 0x000fe400078e0006 */
[----:B------:R-:W-:Y:S02]  /*1a4b0*/  IMAD.MOV.U32 R12, RZ, RZ, RZ ;  /* 0x000000ffff0c7224 */ /* 0x000fe400078e00ff */
[----:B------:R-:W-:Y:S02]  /*1a4c0*/  IMAD.MOV.U32 R11, RZ, RZ, 0x1f ;  /* 0x0000001fff0b7424 */ /* 0x000fe400078e00ff */
[----:B------:R-:W-:-:S07]  /*1a4d0*/  IMAD.MOV.U32 R15, RZ, RZ, -0x1 ;  /* 0xffffffffff0f7424 */ /* 0x000fce00078e00ff */
[----:B------:R-:W-:Y:S05]  /*1a4e0*/  WARPSYNC.COLLECTIVE R15, `(.L_x_5197) ;  /* 0x000000000f087348 */ /* 0x000fea0003c00000 */
[----:B------:R0:W1:Y:S02]  /*1a4f0*/  SHFL.IDX P6, R14, R13, R12, R11 ;  /* 0x0000000c0d0e7389 */ /* 0x00006400000c000b */
[----:B01----:R-:W-:Y:S01]  /*1a500*/  ENDCOLLECTIVE ;  /* 0x000000000000791b */ /* 0x003fe20003800000 */
.L_x_5197:
[----:B------:R-:W-:Y:S05]  /*1a510*/  BRA `(.L_x_5198) ;  /* 0xffffffb000047947 */ /* 0x000fea000383ffff */
.L_x_5100:
[----:B------:R-:W-:Y:S01]  /*1a520*/  BSSY B0, `(.L_x_5199) ;  /* 0x0000006000007945 */ /* 0x000fe20003800000 */
[----:B------:R-:W-:-:S07]  /*1a530*/  IMAD.MOV.U32 R15, RZ, RZ, -0x1 ;  /* 0xffffffffff0f7424 */ /* 0x000fce00078e00ff */
[----:B0-----:R-:W-:Y:S05]  /*1a540*/  WARPSYNC.COLLECTIVE R15, `(.L_x_5200) ;  /* 0x000000000f0c7348 */ /* 0x001fea0003c00000 */
[----:B------:R-:W-:Y:S02]  /*1a550*/  ELECT P6, UR62, PT ;  /* 0x00000000003e782f */ /* 0x000fe400038c0000 */
[----:B------:R-:W-:Y:S01]  /*1a560*/  MOV R14, UR62 ;  /* 0x0000003e000e7c02 */ /* 0x000fe20008000f00 */
[----:B0-----:R-:W-:Y:S10]  /*1a570*/  ENDCOLLECTIVE ;  /* 0x000000000000791b */ /* 0x001ff40003800000 */
.L_x_5200:
[----:B------:R-:W-:Y:S05]  /*1a580*/  BSYNC B0 ;  /* 0x0000000000007941 */ /* 0x000fea0003800000 */
.L_x_5199:
[----:B------:R-:W-:Y:S05]  /*1a590*/  BRA `(.L_x_5201) ;  /* 0xffffffb000087947 */ /* 0x000fea000383ffff */
.L_x_5102:
[----:B-1----:R-:W-:-:S04]  /*1a5a0*/  IMAD.U32 R3, RZ, RZ, UR38 ;  /* 0x00000026ff037e24 */ /* 0x002fc8000f8e00ff */
[----:B------:R1:W2:Y:S03]  /*1a5b0*/  SYNCS.PHASECHK.TRANS64.TRYWAIT P0, [R3+URZ+0x38840], R0 ;  /* 0x03884000030075a7 */ /* 0x0002a6000800017f */
[----:B--2---:R-:W-:Y:S05]  /*1a5c0*/  @!P0 NANOSLEEP.SYNCS 0x989680 ;  /* 0x009896800000895d */ /* 0x004fea0003900000 */
[----:B------:R-:W2:Y:S02]  /*1a5d0*/  @!P0 SYNCS.PHASECHK.TRANS64 P0, [R3+URZ+0x38840], R0 ;  /* 0x03884000030085a7 */ /* 0x000ea4000800007f */
[----:B--2---:R-:W-:Y:S05]  /*1a5e0*/  @!P0 BRA `(.L_x_5102) ;  /* 0xfffffffc00ec8947 */ /* 0x004fea000383ffff */
[----:B------:R-:W-:Y:S05]  /*1a5f0*/  BRA `(.L_x_5202) ;  /* 0xffffffb0006c7947 */ /* 0x000fea000383ffff */
.L_x_5105:
        /* <DEDUP_REMOVED lines=8> */
.L_x_5203:
[----:B------:R0:W-:Y:S01]  /*1a680*/  STL [R1+0x4], R9 ;  /* 0x0000040901007387 */ /* 0x0001e20000100800 */
[----:B------:R-:W-:Y:S02]  /*1a690*/  IMAD.MOV.U32 R13, RZ, RZ, R0 ;  /* 0x000000ffff0d7224 */ /* 0x000fe400078e0000 */
[----:B------:R-:W-:-:S07]  /*1a6a0*/  IMAD.MOV.U32 R4, RZ, RZ, R14 ;  /* 0x000000ffff047224 */ /* 0x000fce00078e000e */
[----:B0-----:R-:W-:Y:S05]  /*1a6b0*/  WARPSYNC.COLLECTIVE R15, `(.L_x_5204) ;  /* 0x000000000f087348 */ /* 0x001fea0003c00000 */
[----:B------:R1:W2:Y:S02]  /*1a6c0*/  SHFL.IDX P6, R14, R13, R12, R11 ;  /* 0x0000000c0d0e7389 */ /* 0x0002a400000c000b */
[----:B012---:R-:W-:Y:S01]  /*1a6d0*/  ENDCOLLECTIVE ;  /* 0x000000000000791b */ /* 0x007fe20003800000 */
.L_x_5204:
[----:B------:R-:W-:Y:S01]  /*1a6e0*/  ULDC UR4, c[0x0][0x288] ;  /* 0x0000a20000047ab9 */ /* 0x000fe20000000800 */
[----:B------:R-:W-:Y:S01]  /*1a6f0*/  ULDC.64 UR6, c[0x0][0x208] ;  /* 0x0000820000067ab9 */ /* 0x000fe20000000a00 */
[----:B------:R-:W-:Y:S02]  /*1a700*/  IMAD R2, R7, UR4, RZ ;  /* 0x0000000407027c24 */ /* 0x000fe4000f8e02ff */
[----:B------:R-:W-:-:S03]  /*1a710*/  VIADD R7, R9, 0x10 ;  /* 0x0000001009077836 */ /* 0x000fc60000000000 */
[----:B------:R-:W-:Y:S02]  /*1a720*/  ISETP.GE.AND P1, PT, R9, R2, PT ;  /* 0x000000020900720c */ /* 0x000fe40003f26270 */
[----:B------:R0:W-:Y:S01]  /*1a730*/  STL [R1+0x18], R7 ;  /* 0x0000180701007387 */ /* 0x0001e20000100800 */
[----:B------:R-:W-:Y:S02]  /*1a740*/  IMAD.MOV.U32 R13, RZ, RZ, R3 ;  /* 0x000000ffff0d7224 */ /* 0x000fe400078e0003 */
[----:B------:R-:W-:Y:S02]  /*1a750*/  IMAD.MOV.U32 R12, RZ, RZ, 0x1 ;  /* 0x00000001ff0c7424 */ /* 0x000fe400078e00ff */
[----:B------:R-:W-:-:S06]  /*1a760*/  IMAD.MOV.U32 R6, RZ, RZ, R14 ;  /* 0x000000ffff067224 */ /* 0x000fcc00078e000e */
[----:B------:R-:W-:Y:S02]  /*1a770*/  @!P1 LEA R5, P2, R10, R6, 0x1 ;  /* 0x000000060a059211 */ /* 0x000fe400078408ff */
[----:B------:R-:W-:-:S03]  /*1a780*/  @!P1 LEA R6, R8, UR38, 0x1 ;  /* 0x0000002608069c11 */ /* 0x000fc6000f8e08ff */
        /* <DEDUP_REMOVED lines=9> */
[----:B0-----:R-:W-:-:S12]  /*1a820*/  VIADD R7, R9, 0x20 ;  /* 0x0000002009077836 */ /* 0x001fd80000000000 */
[----:B-1----:R-:W-:Y:S05]  /*1a830*/  WARPSYNC.COLLECTIVE R15, `(.L_x_5205) ;  /* 0x000000000f087348 */ /* 0x002fea0003c00000 */
[----:B------:R0:W2:Y:S02]  /*1a840*/  SHFL.IDX P6, R14, R13, R12, R11 ;  /* 0x0000000c0d0e7389 */ /* 0x0000a400000c000b */
[----:B012---:R-:W-:Y:S01]  /*1a850*/  ENDCOLLECTIVE ;  /* 0x000000000000791b */ /* 0x007fe20003800000 */
.L_x_5205:
[----:B------:R0:W-:Y:S01]  /*1a860*/  STL [R1+0x1c], R7 ;  /* 0x00001c0701007387 */ /* 0x0001e20000100800 */
[----:B------:R-:W-:Y:S01]  /*1a870*/  @!P1 LEA R6, R8, UR38, 0x1 ;  /* 0x0000002608069c11 */ /* 0x000fe2000f8e08ff */
[----:B------:R-:W-:Y:S02]  /*1a880*/  IMAD.MOV.U32 R13, RZ, RZ, R0 ;  /* 0x000000ffff0d7224 */ /* 0x000fe400078e0000 */
[----:B------:R-:W-:-:S07]  /*1a890*/  IMAD.MOV.U32 R4, RZ, RZ, R14 ;  /* 0x000000ffff047224 */ /* 0x000fce00078e000e */
[----:B0-----:R-:W-:Y:S05]  /*1a8a0*/  WARPSYNC.COLLECTIVE R15, `(.L_x_5206) ;  /* 0x000000000f087348 */ /* 0x001fea0003c00000 */
[----:B------:R1:W2:Y:S02]  /*1a8b0*/  SHFL.IDX P6, R14, R13, R12, R11 ;  /* 0x0000000c0d0e7389 */ /* 0x0002a400000c000b */
[----:B012---:R-:W-:Y:S01]  /*1a8c0*/  ENDCOLLECTIVE ;  /* 0x000000000000791b */ /* 0x007fe20003800000 */
.L_x_5206:
        /* <DEDUP_REMOVED lines=17> */
.L_x_5207:
[----:B------:R-:W-:Y:S01]  /*1a9e0*/  @!P1 LEA R6, R8, UR38, 0x1 ;  /* 0x0000002608069c11 */ /* 0x000fe2000f8e08ff */
[----:B------:R-:W-:Y:S02]  /*1a9f0*/  IMAD.MOV.U32 R13, RZ, RZ, R0 ;  /* 0x000000ffff0d7224 */ /* 0x000fe400078e0000 */
[----:B------:R-:W-:-:S07]  /*1aa00*/  IMAD.MOV.U32 R4, RZ, RZ, R14 ;  /* 0x000000ffff047224 */ /* 0x000fce00078e000e */
[----:B------:R-:W-:Y:S05]  /*1aa10*/  WARPSYNC.COLLECTIVE R15, `(.L_x_5208) ;  /* 0x000000000f087348 */ /* 0x000fea0003c00000 */
[----:B------:R0:W1:Y:S02]  /*1aa20*/  SHFL.IDX P6, R14, R13, R12, R11 ;  /* 0x0000000c0d0e7389 */ /* 0x00006400000c000b */
[----:B01----:R-:W-:Y:S01]  /*1aa30*/  ENDCOLLECTIVE ;  /* 0x000000000000791b */ /* 0x003fe20003800000 */
.L_x_5208:
        /* <DEDUP_REMOVED lines=16> */
.L_x_5209:
[----:B------:R-:W-:Y:S02]  /*1ab40*/  IMAD.MOV.U32 R13, RZ, RZ, R0 ;  /* 0x000000ffff0d7224 */ /* 0x000fe400078e0000 */
[----:B------:R-:W-:-:S07]  /*1ab50*/  IMAD.MOV.U32 R3, RZ, RZ, R14 ;  /* 0x000000ffff037224 */ /* 0x000fce00078e000e */
[----:B------:R-:W-:Y:S05]  /*1ab60*/  WARPSYNC.COLLECTIVE R15, `(.L_x_5210) ;  /* 0x000000000f087348 */ /* 0x000fea0003c00000 */
[----:B------:R0:W1:Y:S02]  /*1ab70*/  SHFL.IDX P6, R14, R13, R12, R11 ;  /* 0x0000000c0d0e7389 */ /* 0x00006400000c000b */
[----:B01----:R-:W-:Y:S01]  /*1ab80*/  ENDCOLLECTIVE ;  /* 0x000000000000791b */ /* 0x003fe20003800000 */
.L_x_5210:
[----:B------:R-:W-:Y:S01]  /*1ab90*/  IMAD.MOV.U32 R0, RZ, RZ, R14 ;  /* 0x000000ffff007224 */ /* 0x000fe200078e000e */
[----:B------:R-:W-:Y:S06]  /*1aba0*/  BRA `(.L_x_5211) ;  /* 0xffffffb400407947 */ /* 0x000fec000383ffff */
.L_x_5107:
        /* <DEDUP_REMOVED lines=8> */
.L_x_5213:
[----:B------:R-:W-:Y:S05]  /*1ac30*/  BSYNC B0 ;  /* 0x0000000000007941 */ /* 0x000fea0003800000 */
.L_x_5212:
        /* <DEDUP_REMOVED lines=17> */
.L_x_5214:
        /* <DEDUP_REMOVED lines=49> */
.L_x_5215:
[----:B------:R-:W-:Y:S02]  /*1b060*/  IMAD.MOV.U32 R13, RZ, RZ, R0 ;  /* 0x000000ffff0d7224 */ /* 0x000fe400078e0000 */
[----:B------:R-:W-:-:S07]  /*1b070*/  IMAD.MOV.U32 R8, RZ, RZ, R14 ;  /* 0x000000ffff087224 */ /* 0x000fce00078e000e */
[----:B------:R-:W-:Y:S05]  /*1b080*/  WARPSYNC.COLLECTIVE R15, `(.L_x_5216) ;  /* 0x000000000f087348 */ /* 0x000fea0003c00000 */
[----:B------:R0:W1:Y:S02]  /*1b090*/  SHFL.IDX P6, R14, R13, R12, R11 ;  /* 0x0000000c0d0e7389 */ /* 0x00006400000c000b */
[----:B01----:R-:W-:Y:S01]  /*1b0a0*/  ENDCOLLECTIVE ;  /* 0x000000000000791b */ /* 0x003fe20003800000 */
.L_x_5216:
        /* <DEDUP_REMOVED lines=31> */
.L_x_5217:
[----:B------:R-:W-:Y:S02]  /*1b2a0*/  IMAD.MOV.U32 R13, RZ, RZ, R0 ;  /* 0x000000ffff0d7224 */ /* 0x000fe400078e0000 */
[----:B------:R-:W-:-:S07]  /*1b2b0*/  IMAD.MOV.U32 R2, RZ, RZ, R14 ;  /* 0x000000ffff027224 */ /* 0x000fce00078e000e */
[----:B------:R-:W-:Y:S05]  /*1b2c0*/  WARPSYNC.COLLECTIVE R15, `(.L_x_5218) ;  /* 0x000000000f087348 */ /* 0x000fea0003c00000 */
[----:B------:R0:W1:Y:S02]  /*1b2d0*/  SHFL.IDX P6, R14, R13, R12, R11 ;  /* 0x0000000c0d0e7389 */ /* 0x00006400000c000b */
[----:B01----:R-:W-:Y:S01]  /*1b2e0*/  ENDCOLLECTIVE ;  /* 0x000000000000791b */ /* 0x003fe20003800000 */
.L_x_5218:
        /* <DEDUP_REMOVED lines=35> */
.L_x_5219:
[----:B------:R-:W-:Y:S02]  /*1b520*/  IMAD.MOV.U32 R13, RZ, RZ, R0 ;  /* 0x000000ffff0d7224 */ /* 0x000fe400078e0000 */
[----:B------:R-:W-:-:S07]  /*1b530*/  IMAD.MOV.U32 R6, RZ, RZ, R14 ;  /* 0x000000ffff067224 */ /* 0x000fce00078e000e */
[----:B------:R-:W-:Y:S05]  /*1b540*/  WARPSYNC.COLLECTIVE R15, `(.L_x_5220) ;  /* 0x000000000f087348 */ /* 0x000fea0003c00000 */
[----:B------:R0:W1:Y:S02]  /*1b550*/  SHFL.IDX P6, R14, R13, R12, R11 ;  /* 0x0000000c0d0e7389 */ /* 0x00006400000c000b */
[----:B01----:R-:W-:Y:S01]  /*1b560*/  ENDCOLLECTIVE ;  /* 0x000000000000791b */ /* 0x003fe20003800000 */
.L_x_5220:
[----:B------:R-:W-:Y:S05]  /*1b570*/  BRA `(.L_x_5221) ;  /* 0xffffffb800347947 */ /* 0x000fea000383ffff */
.L_x_5110:
[----:B0-----:R-:W-:-:S04]  /*1b580*/  IMAD.U32 R3, RZ, RZ, UR38 ;  /* 0x00000026ff037e24 */ /* 0x001fc8000f8e00ff */
[----:B------:R0:W3:Y:S03]  /*1b590*/  SYNCS.PHASECHK.TRANS64.TRYWAIT P0, [R3+URZ+0x38820], R2 ;  /* 0x03882002030075a7 */ /* 0x0000e6000800017f */
[----:B---3--:R-:W-:Y:S05]  /*1b5a0*/  @!P0 NANOSLEEP.SYNCS 0x989680 ;  /* 0x009896800000895d */ /* 0x008fea0003900000 */
[----:B------:R-:W3:Y:S02]  /*1b5b0*/  @!P0 SYNCS.PHASECHK.TRANS64 P0, [R3+URZ+0x38820], R2 ;  /* 0x03882002030085a7 */ /* 0x000ee4000800007f */
[----:B---3--:R-:W-:Y:S05]  /*1b5c0*/  @!P0 BRA `(.L_x_5110) ;  /* 0xfffffffc00ec8947 */ /* 0x008fea000383ffff */
[----:B------:R-:W-:Y:S05]  /*1b5d0*/  BRA `(.L_x_5222) ;  /* 0xffffffb800dc7947 */ /* 0x000fea000383ffff */
.L_x_5113:
[----:B0-----:R-:W-:-:S04]  /*1b5e0*/  IMAD.U32 R3, RZ, RZ, UR38 ;  /* 0x00000026ff037e24 */ /* 0x001fc8000f8e00ff */
[----:B------:R0:W3:Y:S03]  /*1b5f0*/  SYNCS.PHASECHK.TRANS64.TRYWAIT P0, [R3+URZ+0x38860], R2 ;  /* 0x03886002030075a7 */ /* 0x0000e6000800017f */
[----:B---3--:R-:W-:Y:S05]  /*1b600*/  @!P0 NANOSLEEP.SYNCS 0x989680 ;  /* 0x009896800000895d */ /* 0x008fea0003900000 */
[----:B------:R-:W3:Y:S02]  /*1b610*/  @!P0 SYNCS.PHASECHK.TRANS64 P0, [R3+URZ+0x38860], R2 ;  /* 0x03886002030085a7 */ /* 0x000ee4000800007f */
[----:B---3--:R-:W-:Y:S05]  /*1b620*/  @!P0 BRA `(.L_x_5113) ;  /* 0xfffffffc00ec8947 */ /* 0x008fea000383ffff */
[----:B------:R-:W-:Y:S05]  /*1b630*/  BRA `(.L_x_5223) ;  /* 0xffffffb800e87947 */ /* 0x000fea000383ffff */
.L_x_5129:
[----:B-1----:R-:W-:-:S04]  /*1b640*/  IMAD.U32 R3, RZ, RZ, UR38 ;  /* 0x00000026ff037e24 */ /* 0x002fc8000f8e00ff */
[----:B------:R1:W3:Y:S03]  /*1b650*/  SYNCS.PHASECHK.TRANS64.TRYWAIT P0, [R3+URZ+0x38848], R2 ;  /* 0x03884802030075a7 */ /* 0x0002e6000800017f */
[----:B---3--:R-:W-:Y:S05]  /*1b660*/  @!P0 NANOSLEEP.SYNCS 0x989680 ;  /* 0x009896800000895d */ /* 0x008fea0003900000 */
[----:B------:R-:W3:Y:S02]  /*1b670*/  @!P0 SYNCS.PHASECHK.TRANS64 P0, [R3+URZ+0x38848], R2 ;  /* 0x03884802030085a7 */ /* 0x000ee4000800007f */
[----:B---3--:R-:W-:Y:S05]  /*1b680*/  @!P0 BRA `(.L_x_5129) ;  /* 0xfffffffc00ec8947 */ /* 0x008fea000383ffff */
[----:B------:R-:W-:Y:S05]  /*1b690*/  BRA `(.L_x_5224) ;  /* 0xffffffc400b47947 */ /* 0x000fea000383ffff */
.L_x_5134:
[----:B01----:R-:W-:-:S04]  /*1b6a0*/  IMAD.U32 R3, RZ, RZ, UR38 ;  /* 0x00000026ff037e24 */ /* 0x003fc8000f8e00ff */
[----:B------:R0:W1:Y:S03]  /*1b6b0*/  SYNCS.PHASECHK.TRANS64.TRYWAIT P0, [R3+URZ+0x38868], R2 ;  /* 0x03886802030075a7 */ /* 0x000066000800017f */
[----:B-1----:R-:W-:Y:S05]  /*1b6c0*/  @!P0 NANOSLEEP.SYNCS 0x989680 ;  /* 0x009896800000895d */ /* 0x002fea0003900000 */
[----:B------:R-:W1:Y:S02]  /*1b6d0*/  @!P0 SYNCS.PHASECHK.TRANS64 P0, [R3+URZ+0x38868], R2 ;  /* 0x03886802030085a7 */ /* 0x000e64000800007f */
[----:B-1----:R-:W-:Y:S05]  /*1b6e0*/  @!P0 BRA `(.L_x_5134) ;  /* 0xfffffffc00ec8947 */ /* 0x002fea000383ffff */
[----:B------:R-:W-:Y:S05]  /*1b6f0*/  BRA `(.L_x_5225) ;  /* 0xffffffc800147947 */ /* 0x000fea000383ffff */
.L_x_5149:
[----:B-1----:R-:W-:-:S04]  /*1b700*/  IMAD.U32 R3, RZ, RZ, UR38 ;  /* 0x00000026ff037e24 */ /* 0x002fc8000f8e00ff */
[----:B------:R1:W3:Y:S03]  /*1b710*/  SYNCS.PHASECHK.TRANS64.TRYWAIT P0, [R3+URZ+0x38840], R2 ;  /* 0x03884002030075a7 */ /* 0x0002e6000800017f */
[----:B---3--:R-:W-:Y:S05]  /*1b720*/  @!P0 NANOSLEEP.SYNCS 0x989680 ;  /* 0x009896800000895d */ /* 0x008fea0003900000 */
[----:B------:R-:W3:Y:S02]  /*1b730*/  @!P0 SYNCS.PHASECHK.TRANS64 P0, [R3+URZ+0x38840], R2 ;  /* 0x03884002030085a7 */ /* 0x000ee4000800007f */
[----:B---3--:R-:W-:Y:S05]  /*1b740*/  @!P0 BRA `(.L_x_5149) ;  /* 0xfffffffc00ec8947 */ /* 0x008fea000383ffff */
[----:B------:R-:W-:Y:S05]  /*1b750*/  BRA `(.L_x_5226) ;  /* 0xffffffd000647947 */ /* 0x000fea000383ffff */
.L_x_5154:
[----:B01----:R-:W-:-:S04]  /*1b760*/  IMAD.U32 R3, RZ, RZ, UR38 ;  /* 0x00000026ff037e24 */ /* 0x003fc8000f8e00ff */
[----:B------:R0:W1:Y:S03]  /*1b770*/  SYNCS.PHASECHK.TRANS64.TRYWAIT P0, [R3+URZ+0x38860], R2 ;  /* 0x03886002030075a7 */ /* 0x000066000800017f */
[----:B-1----:R-:W-:Y:S05]  /*1b780*/  @!P0 NANOSLEEP.SYNCS 0x989680 ;  /* 0x009896800000895d */ /* 0x002fea0003900000 */
[----:B------:R-:W1:Y:S02]  /*1b790*/  @!P0 SYNCS.PHASECHK.TRANS64 P0, [R3+URZ+0x38860], R2 ;  /* 0x03886002030085a7 */ /* 0x000e64000800007f */
[----:B-1----:R-:W-:Y:S05]  /*1b7a0*/  @!P0 BRA `(.L_x_5154) ;  /* 0xfffffffc00ec8947 */ /* 0x002fea000383ffff */
[----:B------:R-:W-:Y:S05]  /*1b7b0*/  BRA `(.L_x_5227) ;  /* 0xffffffd000c87947 */ /* 0x000fea000383ffff */
.L_x_5170:
[----:B-1----:R-:W-:-:S04]  /*1b7c0*/  IMAD.U32 R3, RZ, RZ, UR38 ;  /* 0x00000026ff037e24 */ /* 0x002fc8000f8e00ff */
[----:B------:R1:W3:Y:S03]  /*1b7d0*/  SYNCS.PHASECHK.TRANS64.TRYWAIT P0, [R3+URZ+0x38848], R2 ;  /* 0x03884802030075a7 */ /* 0x0002e6000800017f */
[----:B---3--:R-:W-:Y:S05]  /*1b7e0*/  @!P0 NANOSLEEP.SYNCS 0x989680 ;  /* 0x009896800000895d */ /* 0x008fea0003900000 */
[----:B------:R-:W3:Y:S02]  /*1b7f0*/  @!P0 SYNCS.PHASECHK.TRANS64 P0, [R3+URZ+0x38848], R2 ;  /* 0x03884802030085a7 */ /* 0x000ee4000800007f */
[----:B---3--:R-:W-:Y:S05]  /*1b800*/  @!P0 BRA `(.L_x_5170) ;  /* 0xfffffffc00ec8947 */ /* 0x008fea000383ffff */
[----:B------:R-:W-:Y:S05]  /*1b810*/  BRA `(.L_x_5228) ;  /* 0xffffffdc00207947 */ /* 0x000fea000383ffff */
.L_x_5175:
[----:B-1----:R-:W-:-:S04]  /*1b820*/  IMAD.U32 R3, RZ, RZ, UR38 ;  /* 0x00000026ff037e24 */ /* 0x002fc8000f8e00ff */
[----:B------:R1:W3:Y:S03]  /*1b830*/  SYNCS.PHASECHK.TRANS64.TRYWAIT P0, [R3+URZ+0x38868], R2 ;  /* 0x03886802030075a7 */ /* 0x0002e6000800017f */
[----:B---3--:R-:W-:Y:S05]  /*1b840*/  @!P0 NANOSLEEP.SYNCS 0x989680 ;  /* 0x009896800000895d */ /* 0x008fea0003900000 */
[----:B------:R-:W3:Y:S02]  /*1b850*/  @!P0 SYNCS.PHASECHK.TRANS64 P0, [R3+URZ+0x38868], R2 ;  /* 0x03886802030085a7 */ /* 0x000ee4000800007f */
[----:B---3--:R-:W-:Y:S05]  /*1b860*/  @!P0 BRA `(.L_x_5175) ;  /* 0xfffffffc00ec8947 */ /* 0x008fea000383ffff */
[----:B------:R-:W-:Y:S05]  /*1b870*/  BRA `(.L_x_5229) ;  /* 0xffffffdc00847947 */ /* 0x000fea000383ffff */
.L_x_5186:
[----:B-1----:R1:W3:Y:S02]  /*1b880*/  SYNCS.PHASECHK.TRANS64.TRYWAIT P0, [R2+URZ+0x38820], R9 ;  /* 0x03882009020075a7 */ /* 0x0022e4000800017f */
[----:B---3--:R-:W-:Y:S05]  /*1b890*/  @!P0 NANOSLEEP.SYNCS 0x989680 ;  /* 0x009896800000895d */ /* 0x008fea0003900000 */
[----:B------:R-:W3:Y:S02]  /*1b8a0*/  @!P0 SYNCS.PHASECHK.TRANS64 P0, [R2+URZ+0x38820], R9 ;  /* 0x03882009020085a7 */ /* 0x000ee4000800007f */
[----:B---3--:R-:W-:Y:S05]  /*1b8b0*/  @!P0 BRA `(.L_x_5186) ;  /* 0xfffffffc00f08947 */ /* 0x008fea000383ffff */
[----:B------:R-:W-:Y:S05]  /*1b8c0*/  BRA `(.L_x_5230) ;  /* 0xffffffe400747947 */ /* 0x000fea000383ffff */
.L_x_5187:
        /* <DEDUP_REMOVED lines=11> */
.L_x_5232:
[----:B------:R-:W-:Y:S05]  /*1b980*/  BSYNC B0 ;  /* 0x0000000000007941 */ /* 0x000fea0003800000 */
.L_x_5231:
[----:B------:R-:W-:Y:S05]  /*1b990*/  BRA `(.L_x_5233) ;  /* 0xffffffe400587947 */ /* 0x000fea000383ffff */
.L_x_5188:
[----:B------:R-:W-:Y:S01]  /*1b9a0*/  BSSY B0, `(.L_x_5234) ;  /* 0x0000006000007945 */ /* 0x000fe20003800000 */
[----:B------:R-:W-:-:S07]  /*1b9b0*/  IMAD.MOV.U32 R15, RZ, RZ, -0x1 ;  /* 0xffffffffff0f7424 */ /* 0x000fce00078e00ff */
[----:B012---:R-:W-:Y:S05]  /*1b9c0*/  WARPSYNC.COLLECTIVE R15, `(.L_x_5235) ;  /* 0x000000000f0c7348 */ /* 0x007fea0003c00000 */
[----:B------:R-:W-:Y:S02]  /*1b9d0*/  ELECT P6, UR62, PT ;  /* 0x00000000003e782f */ /* 0x000fe400038c0000 */
[----:B------:R-:W-:Y:S01]  /*1b9e0*/  MOV R14, UR62 ;  /* 0x0000003e000e7c02 */ /* 0x000fe20008000f00 */
[----:B012---:R-:W-:Y:S10]  /*1b9f0*/  ENDCOLLECTIVE ;  /* 0x000000000000791b */ /* 0x007ff40003800000 */
.L_x_5235:
[----:B------:R-:W-:Y:S05]  /*1ba00*/  BSYNC B0 ;  /* 0x0000000000007941 */ /* 0x000fea0003800000 */
.L_x_5234:
[----:B------:R-:W-:Y:S05]  /*1ba10*/  BRA `(.L_x_5236) ;  /* 0xffffffe4004c7947 */ /* 0x000fea000383ffff */
.L_x_5190:
[----:B--2---:R2:W3:Y:S02]  /*1ba20*/  SYNCS.PHASECHK.TRANS64.TRYWAIT P0, [R7+URZ], R4 ;  /* 0x00000004070075a7 */ /* 0x0044e4000800017f */
[----:B---3--:R-:W-:Y:S05]  /*1ba30*/  @!P0 NANOSLEEP.SYNCS 0x989680 ;  /* 0x009896800000895d */ /* 0x008fea0003900000 */
[----:B------:R-:W3:Y:S02]  /*1ba40*/  @!P0 SYNCS.PHASECHK.TRANS64 P0, [R7+URZ], R4 ;  /* 0x00000004070085a7 */ /* 0x000ee4000800007f */
[----:B---3--:R-:W-:Y:S05]  /*1ba50*/  @!P0 BRA `(.L_x_5190) ;  /* 0xfffffffc00f08947 */ /* 0x008fea000383ffff */
[----:B------:R-:W-:Y:S05]  /*1ba60*/  BRA `(.L_x_5237) ;  /* 0xffffffe400887947 */ /* 0x000fea000383ffff */
.L_x_5191:
[----:B---3--:R3:W4:Y:S02]  /*1ba70*/  SYNCS.PHASECHK.TRANS64.TRYWAIT P0, [R5+URZ], R0 ;  /* 0x00000000050075a7 */ /* 0x008724000800017f */
[----:B----4-:R-:W-:Y:S05]  /*1ba80*/  @!P0 NANOSLEEP.SYNCS 0x989680 ;  /* 0x009896800000895d */ /* 0x010fea0003900000 */
[----:B------:R-:W4:Y:S02]  /*1ba90*/  @!P0 SYNCS.PHASECHK.TRANS64 P0, [R5+URZ], R0 ;  /* 0x00000000050085a7 */ /* 0x000f24000800007f */
[----:B----4-:R-:W-:Y:S05]  /*1baa0*/  @!P0 BRA `(.L_x_5191) ;  /* 0xfffffffc00f08947 */ /* 0x010fea000383ffff */
[----:B------:R-:W-:Y:S05]  /*1bab0*/  BRA `(.L_x_5238) ;  /* 0xffffffe4007c7947 */ /* 0x000fea000383ffff */
.L_x_5193:
[----:B-1----:R1:W3:Y:S02]  /*1bac0*/  SYNCS.PHASECHK.TRANS64.TRYWAIT P0, [R5+URZ], R4 ;  /* 0x00000004050075a7 */ /* 0x0022e4000800017f */
[----:B---3--:R-:W-:Y:S05]  /*1bad0*/  @!P0 NANOSLEEP.SYNCS 0x989680 ;  /* 0x009896800000895d */ /* 0x008fea0003900000 */
[----:B------:R-:W3:Y:S02]  /*1bae0*/  @!P0 SYNCS.PHASECHK.TRANS64 P0, [R5+URZ], R4 ;  /* 0x00000004050085a7 */ /* 0x000ee4000800007f */
[----:B---3--:R-:W-:Y:S05]  /*1baf0*/  @!P0 BRA `(.L_x_5193) ;  /* 0xfffffffc00f08947 */ /* 0x008fea000383ffff */
[----:B------:R-:W-:Y:S05]  /*1bb00*/  BRA `(.L_x_5239) ;  /* 0xffffffe400807947 */ /* 0x000fea000383ffff */
.L_x_5240:
        /* <DEDUP_REMOVED lines=15> */
.L_x_15003:


//--------------------- .text._ZN7cutlass13device_kernelIN5flash11enable_sm90INS1_16FlashAttnFwdSm90INS1_25CollectiveMainloopFwdSm90ILi2EN4cute5tupleIJNS5_1CILi1EEES8_S8_EEENS6_IJNS7_ILi64EEESA_SA_EEELi512ENS_10bfloat16_tEfNS_4arch4Sm90ELb0ELb1ELb0ELb1ELb0ELb0ELb0ELb0ELb0ELb1ELb1ELb0EEENS1_21CollectiveEpilogueFwdINS6_IJSA_NS7_ILi512EEESA_EEES9_SC_SE_Li256ELb1ELb1ELb1ELb0EEENS1_36VarlenDynamicPersistentTileSchedulerILi64ELi64ELi256ELi128ELb1ELb1ELb1ELb1ELb0ELb1EEEEEEEEEvNT_6ParamsE --------------------------
	.section	.text._ZN7cutlass13device_kernelIN5flash11enable_sm90INS1_16FlashAttnFwdSm90INS1_25CollectiveMainloopFwdSm90ILi2EN4cute5tupleIJNS5_1CILi1EEES8_S8_EEENS6_IJNS7_ILi64EEESA_SA_EEELi512ENS_10bfloat16_tEfNS_4arch4Sm90ELb0ELb1ELb0ELb1ELb0ELb0ELb0ELb0ELb0ELb1ELb1ELb0EEENS1_21CollectiveEpilogueFwdINS6_IJSA_NS7_ILi512EEESA_EEES9_SC_SE_Li256ELb1ELb1ELb1ELb0EEENS1_36VarlenDynamicPersistentTileSchedulerILi64ELi64ELi256ELi128ELb1ELb1ELb1ELb1ELb0ELb1EEEEEEEEEvNT_6ParamsE,"ax",@progbits
	.align	128
.text._ZN7cutlass13device_kernelIN5flash11enable_sm90INS1_16FlashAttnFwdSm90INS1_25CollectiveMainloopFwdSm90ILi2EN4cute5tupleIJNS5_1CILi1EEES8_S8_EEENS6_IJNS7_ILi64EEESA_SA_EEELi512ENS_10bfloat16_tEfNS_4arch4Sm90ELb0ELb1ELb0ELb1ELb0ELb0ELb0ELb0ELb0ELb1ELb1ELb0EEENS1_21CollectiveEpilogueFwdINS6_IJSA_NS7_ILi512EEESA_EEES9_SC_SE_Li256ELb1ELb1ELb1ELb0EEENS1_36VarlenDynamicPersistentTileSchedulerILi64ELi64ELi256ELi128ELb1ELb1ELb1ELb1ELb0ELb1EEEEEEEEEvNT_6ParamsE:
        .type           _ZN7cutlass13device_kernelIN5flash11enable_sm90INS1_16FlashAttnFwdSm90INS1_25CollectiveMainloopFwdSm90ILi2EN4cute5tupleIJNS5_1CILi1EEES8_S8_EEENS6_IJNS7_ILi64EEESA_SA_EEELi512ENS_10bfloat16_tEfNS_4arch4Sm90ELb0ELb1ELb0ELb1ELb0ELb0ELb0ELb0ELb0ELb1ELb1ELb0EEENS1_21CollectiveEpilogueFwdINS6_IJSA_NS7_ILi512EEESA_EEES9_SC_SE_Li256ELb1ELb1ELb1ELb0EEENS1_36VarlenDynamicPersistentTileSchedulerILi64ELi64ELi256ELi128ELb1ELb1ELb1ELb1ELb0ELb1EEEEEEEEEvNT_6ParamsE,@function
        .size           _ZN7cutlass13device_kernelIN5flash11enable_sm90INS1_16FlashAttnFwdSm90INS1_25CollectiveMainloopFwdSm90ILi2EN4cute5tupleIJNS5_1CILi1EEES8_S8_EEENS6_IJNS7_ILi64EEESA_SA_EEELi512ENS_10bfloat16_tEfNS_4arch4Sm90ELb0ELb1ELb0ELb1ELb0ELb0ELb0ELb0ELb0ELb1ELb1ELb0EEENS1_21CollectiveEpilogueFwdINS6_IJSA_NS7_ILi512EEESA_EEES9_SC_SE_Li256ELb1ELb1ELb1ELb0EEENS1_36VarlenDynamicPersistentTileSchedulerILi64ELi64ELi256ELi128ELb1ELb1ELb1ELb1ELb0ELb1EEEEEEEEEvNT_6ParamsE,(.L_x_15004 - _ZN7cutlass13device_kernelIN5flash11enable_sm90INS1_16FlashAttnFwdSm90INS1_25CollectiveMainloopFwdSm90ILi2EN4cute5tupleIJNS5_1CILi1EEES8_S8_EEENS6_IJNS7_ILi64EEESA_SA_EEELi512ENS_10bfloat16_tEfNS_4arch4Sm90ELb0ELb1ELb0ELb1ELb0ELb0ELb0ELb0ELb0ELb1ELb1ELb0EEENS1_21CollectiveEpilogueFwdINS6_IJSA_NS7_ILi512EEESA_EEES9_SC_SE_Li256ELb1ELb1ELb1ELb0EEENS1_36VarlenDynamicPersistentTileSchedulerILi64ELi64ELi256ELi128ELb1ELb1ELb1ELb1ELb0ELb1EEEEEEEEEvNT_6ParamsE)
        .other          _ZN7cutlass13device_kernelIN5flash11enable_sm90INS1_16FlashAttnFwdSm90INS1_25CollectiveMainloopFwdSm90ILi2EN4cute5tupleIJNS5_1CILi1EEES8_S8_EEENS6_IJNS7_ILi64EEESA_SA_EEELi512ENS_10bfloat16_tEfNS_4arch4Sm90ELb0ELb1ELb0ELb1ELb0ELb0ELb0ELb0ELb0ELb1ELb1ELb0EEENS1_21CollectiveEpilogueFwdINS6_IJSA_NS7_ILi512EEESA_EEES9_SC_SE_Li256ELb1ELb1ELb1ELb0EEENS1_36VarlenDynamicPersistentTileSchedulerILi64ELi64ELi256ELi128ELb1ELb1ELb1ELb1ELb0ELb1EEEEEEEEEvNT_6ParamsE,@"STO_CUDA_ENTRY STV_DEFAULT"
_ZN7cutlass13device_kernelIN5flash11enable_sm90INS1_16FlashAttnFwdSm90INS1_25CollectiveMainloopFwdSm90ILi2EN4cute5tupleIJNS5_1CILi1EEES8_S8_EEENS6_IJNS7_ILi64EEESA_SA_EEELi512ENS_10bfloat16_tEfNS_4arch4Sm90ELb0ELb1ELb0ELb1ELb0ELb0ELb0ELb0ELb0ELb1ELb1ELb0EEENS1_21CollectiveEpilogueFwdINS6_IJSA_NS7_ILi512EEESA_EEES9_SC_SE_Li256ELb1ELb1ELb1ELb0EEENS1_36VarlenDynamicPersistentTileSchedulerILi64ELi64ELi256ELi128ELb1ELb1ELb1ELb1ELb0ELb1EEEEEEEEEvNT_6ParamsE:
        /* <DEDUP_REMOVED lines=18> */
.L_x_5242:
[----:B------:R-:W-:Y:S05]  /*0120*/  BSYNC B0 ;  /* 0x0000000000007941 */ /* 0x000fea0003800000 */
.L_x_5241:
        /* <DEDUP_REMOVED lines=37> */
.L_x_5243:
        /* <DEDUP_REMOVED lines=22> */
.L_x_5244:
        /* <DEDUP_REMOVED lines=18> */
.L_x_5245:
        /* <DEDUP_REMOVED lines=22> */
.L_x_5246:
        /* <DEDUP_REMOVED lines=22> */
.L_x_5247:
[----:B------:R-:W-:Y:S01]  /*08c0*/  PLOP3.LUT P0, PT, PT, PT, UP0, 0x80, 0x0 ;  /* 0x000000000000781c */ /* 0x000fe20003f0f008 */
[----:B------:R-:W-:Y:S01]  /*08d0*/  UMOV UR36, 0x1 ;  /* 0x0000000100247882 */ /* 0x000fe20000000000 */
[----:B------:R-:W-:Y:S01]  /*08e0*/  NOP ;  /* 0x0000000000007918 */ /* 0x000fe20000000000 */
[----:B------:R-:W-:Y:S01]  /*08f0*/  USEL UR36, UR36, 0x2, !UP0 ;  /* 0x0000000224247887 */ /* 0x000fe2000c000000 */
[----:B------:R-:W-:Y:S01]  /*0900*/  ULDC.64 UR40, c[0x0][0x208] ;  /* 0x0000820000287ab9 */ /* 0x000fe20000000a00 */
[----:B012-4-:R-:W-:Y:S08]  /*0910*/  BAR.SYNC.DEFER_BLOCKING 0x0 ;  /* 0x0000000000007b1d */ /* 0x017ff00000010000 */
[----:B------:R-:W-:Y:S05]  /*0920*/  @!P0 BRA `(.L_x_5248) ;  /* 0x0000011800d08947 */ /* 0x000fea0003800000 */
.L_x_5249:
        /* <DEDUP_REMOVED lines=25> */
[----:B------:R-:W-:Y:S01]  /*0ac0*/  R2UR UR5, R9 ;  /* 0x00000000090572ca */ /* 0x000fe200000e0000 */
[----:B------:R-:W-:Y:S01]  /*0ad0*/  UMOV UR37, URZ ;  /* 0x0000003f00257c82 */ /* 0x000fe20008000000 */
        /* <DEDUP_REMOVED lines=9> */
[----:B------:R-:W-:Y:S01]  /*0b70*/  IMAD.IADD R10, R6, 0x1, -R11 ;  /* 0x00000001060a7824 */ /* 0x000fe200078e0a0b */
[----:B------:R-:W-:Y:S02]  /*0b80*/  SHF.R.S32.HI R7, RZ, 0x1f, R2 ;  /* 0x0000001fff077819 */ /* 0x000fe40000011402 */
[----:B------:R-:W-:Y:S01]  /*0b90*/  LEA.HI R2, R0, R5, RZ, 0x1 ;  /* 0x0000000500027211 */ /* 0x000fe200078f08ff */
[----:B------:R-:W-:Y:S01]  /*0ba0*/  IMAD.IADD R0, R6, 0x1, -R3 ;  /* 0x0000000106007824 */ /* 0x000fe200078e0a03 */
[----:B------:R-:W-:Y:S02]  /*0bb0*/  LEA.HI R7, R7, R4, RZ, 0x2 ;  /* 0x0000000407077211 */ /* 0x000fe400078f10ff */
[----:B------:R-:W-:Y:S02]  /*0bc0*/  LOP3.LUT R2, R2, 0x1ffffffe, RZ, 0xc0, !PT ;  /* 0x1ffffffe02027812 */ /* 0x000fe400078ec0ff */
[----:B------:R-:W-:-:S02]  /*0bd0*/  SHF.R.S32.HI R3, RZ, 0x1f, R0 ;  /* 0x0000001fff037819 */ /* 0x000fc40000011400 */
[----:B------:R-:W-:Y:S01]  /*0be0*/  SHF.R.S32.HI R225, RZ, 0x7, R8 ;  /* 0x00000007ffe17819 */ /* 0x000fe20000011408 */
[----:B------:R-:W-:Y:S01]  /*0bf0*/  IMAD.IADD R2, R5, 0x1, -R2 ;  /* 0x0000000105027824 */ /* 0x000fe200078e0a02 */
[----:B------:R-:W-:Y:S02]  /*0c00*/  LEA.HI R5, R3, R0, RZ, 0x3 ;  /* 0x0000000003057211 */ /* 0x000fe400078f18ff */
[----:B------:R-:W-:Y:S01]  /*0c10*/  LOP3.LUT R7, R7, 0x3ffffc, RZ, 0xc0, !PT ;  /* 0x003ffffc07077812 */ /* 0x000fe200078ec0ff */
[----:B------:R-:W-:Y:S01]  /*0c20*/  IMAD R12, R225, 0x100, R0 ;  /* 0x00000100e10c7824 */ /* 0x000fe200078e0200 */
[----:B------:R-:W-:Y:S01]  /*0c30*/  LOP3.LUT R9, R8, 0xffffff80, RZ, 0xc0, !PT ;  /* 0xffffff8008097812 */ /* 0x000fe200078ec0ff */
[----:B------:R-:W-:Y:S01]  /*0c40*/  IMAD.SHL.U32 R2, R2, 0x8, RZ ;  /* 0x0000000802027824 */ /* 0x000fe200078e00ff */
[----:B------:R-:W-:Y:S01]  /*0c50*/  LOP3.LUT R187, R224, 0xfffffff8, RZ, 0xc0, !PT ;  /* 0xfffffff8e0bb7812 */ /* 0x000fe200078ec0ff */
[----:B------:R-:W-:Y:S01]  /*0c60*/  IMAD.IADD R7, R4, 0x1, -R7 ;  /* 0x0000000104077824 */ /* 0x000fe200078e0a07 */
[C---:B------:R-:W-:Y:S01]  /*0c70*/  LOP3.LUT R11, R5.reuse, 0xfffffff8, RZ, 0xc0, !PT ;  /* 0xfffffff8050b7812 */ /* 0x040fe200078ec0ff */
[----:B------:R-:W-:Y:S01]  /*0c80*/  IMAD.SHL.U32 R5, R5, 0x40, RZ ;  /* 0x0000004005057824 */ /* 0x000fe200078e00ff */
[----:B------:R-:W-:Y:S01]  /*0c90*/  LEA.HI R8, R8, R225, RZ, 0x1 ;  /* 0x000000e108087211 */ /* 0x000fe200078f08ff */
[C---:B------:R-:W-:Y:S01]  /*0ca0*/  IMAD.IADD R9, R6.reuse, 0x1, -R9 ;  /* 0x0000000106097824 */ /* 0x040fe200078e0a09 */
[----:B------:R-:W-:Y:S01]  /*0cb0*/  SHF.R.S32.HI R224, RZ, 0x3, R224 ;  /* 0x00000003ffe07819 */ /* 0x000fe200000114e0 */
[----:B------:R-:W-:Y:S01]  /*0cc0*/  IMAD.IADD R187, R6, 0x1, -R187 ;  /* 0x0000000106bb7824 */ /* 0x000fe200078e0abb */
[----:B------:R-:W-:Y:S01]  /*0cd0*/  LEA.HI R6, R10, R10, RZ, 0x1 ;  /* 0x0000000a0a067211 */ /* 0x000fe200078f08ff */
[----:B------:R-:W-:Y:S01]  /*0ce0*/  IMAD.IADD R11, R0, 0x1, -R11 ;  /* 0x00000001000b7824 */ /* 0x000fe200078e0a0b */
[----:B------:R-:W-:Y:S01]  /*0cf0*/  LOP3.LUT R8, R8, 0xfffffe, RZ, 0xc0, !PT ;  /* 0x00fffffe08087812 */ /* 0x000fe200078ec0ff */
[----:B------:R-:W-:Y:S01]  /*0d00*/  IMAD R15, R7, 0x10, R12 ;  /* 0x00000010070f7824 */ /* 0x000fe200078e020c */
[----:B------:R-:W-:Y:S01]  /*0d10*/  LOP3.LUT R7, R5, 0x7ffffe00, RZ, 0xc0, !PT ;  /* 0x7ffffe0005077812 */ /* 0x000fe200078ec0ff */
[----:B------:R-:W-:Y:S01]  /*0d20*/  IMAD.SHL.U32 R5, R11, 0x40, RZ ;  /* 0x000000400b057824 */ /* 0x000fe200078e00ff */
[----:B------:R-:W-:Y:S01]  /*0d30*/  LOP3.LUT R3, R6, 0x1ffffffe, RZ, 0xc0, !PT ;  /* 0x1ffffffe06037812 */ /* 0x000fe200078ec0ff */
[----:B------:R-:W-:Y:S01]  /*0d40*/  IMAD.IADD R8, R225, 0x1, -R8 ;  /* 0x00000001e1087824 */ /* 0x000fe200078e0a08 */
[----:B------:R-:W-:Y:S01]  /*0d50*/  SHF.R.S32.HI R6, RZ, 0x1f, R9 ;  /* 0x0000001fff067819 */ /* 0x000fe20000011409 */
[----:B------:R-:W-:Y:S01]  /*0d60*/  IMAD R7, R4, 0x400, R7 ;  /* 0x0000040004077824 */ /* 0x000fe200078e0207 */
[----:B------:R-:W-:Y:S01]  /*0d70*/  LOP3.LUT R5, R5, 0x1c0, RZ, 0xc0, !PT ;  /* 0x000001c005057812 */ /* 0x000fe200078ec0ff */
[----:B------:R-:W-:Y:S01]  /*0d80*/  IMAD.IADD R13, R10, 0x1, -R3 ;  /* 0x000000010a0d7824 */ /* 0x000fe200078e0a03 */
[----:B------:R-:W-:Y:S01]  /*0d90*/  LEA.HI R3, R6, R9, RZ, 0x2 ;  /* 0x0000000906037211 */ /* 0x000fe200078f10ff */
[--C-:B------:R-:W-:Y:S01]  /*0da0*/  IMAD.U32 R4, R15, 0x40, R2.reuse ;  /* 0x000000400f047824 */ /* 0x100fe200078e0002 */
[----:B------:R-:W-:Y:S01]  /*0db0*/  LOP3.LUT R2, R5, 0x8, R2, 0xf8, !PT ;  /* 0x0000000805027812 */ /* 0x000fe200078ef802 */
[----:B------:R-:W-:Y:S01]  /*0dc0*/  IMAD.SHL.U32 R185, R187, 0x8, RZ ;  /* 0x00000008bbb97824 */ /* 0x000fe200078e00ff */
[----:B------:R-:W-:-:S02]  /*0dd0*/  SHF.R.U32.HI R5, RZ, 0x3, R5 ;  /* 0x00000003ff057819 */ /* 0x000fc40000011605 */
[----:B------:R-:W-:Y:S01]  /*0de0*/  LOP3.LUT R10, R3, 0x7ffffffc, RZ, 0xc0, !PT ;  /* 0x7ffffffc030a7812 */ /* 0x000fe200078ec0ff */
[----:B------:R0:W-:Y:S01]  /*0df0*/  STL [R1+0x54], R4 ;  /* 0x0000540401007387 */ /* 0x0001e20000100800 */
[--C-:B------:R-:W-:Y:S01]  /*0e00*/  SHF.R.S32.HI R0, RZ, 0x2, R3.reuse ;  /* 0x00000002ff007819 */ /* 0x100fe20000011403 */
[----:B------:R-:W-:Y:S01]  /*0e10*/  VIADD R192, R185, 0x40 ;  /* 0x00000040b9c07836 */ /* 0x000fe20000000000 */
[----:B------:R-:W-:Y:S01]  /*0e20*/  LOP3.LUT R2, R2, R5, RZ, 0x3c, !PT ;  /* 0x0000000502027212 */ /* 0x000fe200078e3cff */
[----:B------:R-:W-:Y:S01]  /*0e30*/  IMAD.IADD R10, R9, 0x1, -R10 ;  /* 0x00000001090a7824 */ /* 0x000fe200078e0a0a */
[----:B------:R-:W-:Y:S02]  /*0e40*/  SHF.R.S32.HI R3, RZ, 0x1f, R3 ;  /* 0x0000001fff037819 */ /* 0x000fe40000011403 */
[----:B------:R-:W-:Y:S01]  /*0e50*/  R2P PR, R11, 0x6 ;  /* 0x000000060b007804 */ /* 0x000fe20000000000 */
[----:B------:R-:W-:Y:S01]  /*0e60*/  IMAD.IADD R7, R7, 0x1, R2 ;  /* 0x0000000107077824 */ /* 0x000fe200078e0202 */
[----:B------:R-:W-:Y:S01]  /*0e70*/  LEA.HI R3, R3, R0, RZ, 0x3 ;  /* 0x0000000003037211 */ /* 0x000fe200078f18ff */
[----:B0-----:R-:W-:Y:S01]  /*0e80*/  IMAD.SHL.U32 R4, R8, 0x100, RZ ;  /* 0x0000010008047824 */ /* 0x001fe200078e00ff */
[----:B------:R-:W-:Y:S01]  /*0e90*/  LEA.HI R6, R6, R9, RZ, 0x5 ;  /* 0x0000000906067211 */ /* 0x000fe200078f28ff */
[----:B------:R-:W-:Y:S01]  /*0ea0*/  IMAD.SHL.U32 R2, R10, 0x2, RZ ;  /* 0x000000020a027824 */ /* 0x000fe200078e00ff */
[----:B------:R-:W-:-:S02]  /*0eb0*/  LOP3.LUT R3, R3, 0xfffffff8, RZ, 0xc0, !PT ;  /* 0xfffffff803037812 */ /* 0x000fc400078ec0ff */
[----:B------:R-:W-:Y:S01]  /*0ec0*/  LEA R19, R7, UR46, 0x1 ;  /* 0x0000002e07137c11 */ /* 0x000fe2000f8e08ff */
[----:B------:R-:W-:Y:S01]  /*0ed0*/  IMAD.IADD R17, R2, 0x1, R4 ;  /* 0x0000000102117824 */ /* 0x000fe200078e0204 */
[----:B------:R-:W-:Y:S01]  /*0ee0*/  SHF.R.S32.HI R6, RZ, 0x5, R6 ;  /* 0x00000005ff067819 */ /* 0x000fe20000011406 */
[----:B------:R-:W-:Y:S01]  /*0ef0*/  IMAD.IADD R3, R0, 0x1, -R3 ;  /* 0x0000000100037824 */ /* 0x000fe200078e0a03 */
[----:B------:R0:W-:Y:S01]  /*0f00*/  STL [R1+0x50], R4 ;  /* 0x0000500401007387 */ /* 0x0001e20000100800 */
[C---:B------:R-:W-:Y:S01]  /*0f10*/  VIADD R223, R17.reuse, 0x8 ;  /* 0x0000000811df7836 */ /* 0x040fe20000000000 */
[----:B------:R-:W-:Y:S01]  /*0f20*/  SHF.R.S32.HI R0, RZ, 0x1f, R17 ;  /* 0x0000001fff007819 */ /* 0x000fe20000011411 */
[----:B------:R-:W-:Y:S01]  /*0f30*/  VIADD R222, R17, 0x10 ;  /* 0x0000001011de7836 */ /* 0x000fe20000000000 */
[----:B------:R-:W-:Y:S01]  /*0f40*/  SEL R23, R23, 0xffffffe0, !P1 ;  /* 0xffffffe017177807 */ /* 0x000fe20004800000 */
[C---:B------:R-:W-:Y:S01]  /*0f50*/  VIADD R221, R17.reuse, 0x18 ;  /* 0x0000001811dd7836 */ /* 0x040fe20000000000 */
[----:B------:R-:W-:Y:S01]  /*0f60*/  SHF.R.S32.HI R0, RZ, 0x1f, R223 ;  /* 0x0000001fff007819 */ /* 0x000fe200000114df */
[----:B------:R-:W-:-:S02]  /*0f70*/  VIADD R220, R17, 0x20 ;  /* 0x0000002011dc7836 */ /* 0x000fc40000000000 */
[C---:B------:R-:W-:Y:S01]  /*0f80*/  VIADD R219, R17.reuse, 0x28 ;  /* 0x0000002811db7836 */ /* 0x040fe20000000000 */
[----:B0-----:R-:W-:Y:S01]  /*0f90*/  SHF.R.S32.HI R4, RZ, 0x1f, R222 ;  /* 0x0000001fff047819 */ /* 0x001fe200000114de */
[C---:B------:R-:W-:Y:S01]  /*0fa0*/  VIADD R218, R17.reuse, 0x30 ;  /* 0x0000003011da7836 */ /* 0x040fe20000000000 */
[----:B------:R-:W-:Y:S01]  /*0fb0*/  SHF.R.S32.HI R0, RZ, 0x1f, R220 ;  /* 0x0000001fff007819 */ /* 0x000fe200000114dc */
[C---:B------:R-:W-:Y:S01]  /*0fc0*/  VIADD R217, R17.reuse, 0x38 ;  /* 0x0000003811d97836 */ /* 0x040fe20000000000 */
[----:B------:R-:W-:Y:S01]  /*0fd0*/  SHF.R.S32.HI R4, RZ, 0x1f, R219 ;  /* 0x0000001fff047819 */ /* 0x000fe200000114db */
[C---:B------:R-:W-:Y:S02]  /*0fe0*/  VIADD R216, R17.reuse, 0x40 ;  /* 0x0000004011d87836 */ /* 0x040fe40000000000 */
[C---:B------:R-:W-:Y:S01]  /*0ff0*/  VIADD R215, R17.reuse, 0x48 ;  /* 0x0000004811d77836 */ /* 0x040fe20000000000 */
[----:B------:R-:W-:Y:S01]  /*1000*/  SHF.R.S32.HI R0, RZ, 0x1f, R217 ;  /* 0x0000001fff007819 */ /* 0x000fe200000114d9 */
[----:B------:R-:W-:Y:S01]  /*1010*/  VIADD R214, R17, 0x50 ;  /* 0x0000005011d67836 */ /* 0x000fe20000000000 */
[----:B------:R-:W-:Y:S01]  /*1020*/  SHF.R.S32.HI R4, RZ, 0x1f, R216 ;  /* 0x0000001fff047819 */ /* 0x000fe200000114d8 */
[----:B------:R-:W-:-:S02]  /*1030*/  VIADD R184, R19, 0x26800 ;  /* 0x0002680013b87836 */ /* 0x000fc40000000000 */
[----:B------:R-:W-:Y:S01]  /*1040*/  IMAD R16, R6, 0x10, R3 ;  /* 0x0000001006107824 */ /* 0x000fe200078e0203 */
        /* <DEDUP_REMOVED lines=49> */
[----:B------:R-:W-:Y:S01]  /*1360*/  IMAD R186, R13, 0x8, R16 ;  /* 0x000000080dba7824 */ /* 0x000fe200078e0210 */
[----:B------:R-:W-:Y:S01]  /*1370*/  SHF.R.S32.HI R226, RZ, 0x1f, R193 ;  /* 0x0000001fffe27819 */ /* 0x000fe200000114c1 */
[----:B------:R-:W-:-:S07]  /*1380*/  IMAD.IADD R23, R23, 0x1, R22 ;  /* 0x0000000117177824 */ /* 0x000fce00078e0216 */
.L_x_5362:
[----:B------:R-:W-:Y:S02]  /*1390*/  ULDC.64 UR8, c[0x0][0xa28] ;  /* 0x00028a0000087ab9 */ /* 0x000fe40000000a00 */
[----:B------:R-:W-:-:S04]  /*13a0*/  UISETP.NE.U32.AND UP0, UPT, UR8, URZ, UPT ;  /* 0x0000003f0800728c */ /* 0x000fc8000bf05070 */
[----:B------:R-:W-:-:S03]  /*13b0*/  UISETP.NE.AND.EX UP0, UPT, UR9, URZ, UPT, UP0 ;  /* 0x0000003f0900728c */ /* 0x000fc6000bf05300 */
[----:B------:R-:W-:Y:S02]  /*13c0*/  ULDC.64 UR8, c[0x0][0xa18] ;  /* 0x0002860000087ab9 */ /* 0x000fe40000000a00 */
[----:B------:R-:W-:Y:S01]  /*13d0*/  UISETP.NE.U32.AND UP1, UPT, UR8, URZ, UPT ;  /* 0x0000003f0800728c */ /* 0x000fe2000bf25070 */
[----:B------:R-:W-:-:S03]  /*13e0*/  PLOP3.LUT P0, PT, PT, PT, UP0, 0x80, 0x0 ;  /* 0x000000000000781c */ /* 0x000fc60003f0f008 */
[----:B------:R-:W-:-:S03]  /*13f0*/  UISETP.NE.AND.EX UP1, UPT, UR9, URZ, UPT, UP1 ;  /* 0x0000003f0900728c */ /* 0x000fc6000bf25310 */
[----:B------:R-:W-:Y:S02]  /*1400*/  @UP0 ULDC.64 UR8, c[0x0][0xa28] ;  /* 0x00028a0000080ab9 */ /* 0x000fe40000000a00 */
[----:B------:R-:W-:Y:S01]  /*1410*/  @UP0 UIMAD.WIDE UR8, UR6, 0x4, UR8 ;  /* 0x00000004060808a5 */ /* 0x000fe2000f8e0208 */
[----:B------:R-:W-:-:S05]  /*1420*/  PLOP3.LUT P2, PT, PT, PT, UP1, 0x80, 0x0 ;  /* 0x000000000000781c */ /* 0x000fca0003f4f018 */
[----:B------:R-:W-:Y:S01]  /*1430*/  @UP1 ULDC.64 UR10, c[0x0][0xa18] ;  /* 0x00028600000a1ab9 */ /* 0x000fe20000000a00 */
[----:B0-23--:R-:W-:Y:S02]  /*1440*/  IMAD.U32 R4, RZ, RZ, UR8 ;  /* 0x00000008ff047e24 */ /* 0x00dfe4000f8e00ff */
[----:B----4-:R-:W-:Y:S01]  /*1450*/  IMAD.U32 R5, RZ, RZ, UR9 ;  /* 0x00000009ff057e24 */ /* 0x010fe2000f8e00ff */
[----:B------:R-:W-:Y:S02]  /*1460*/  @UP1 UIMAD.WIDE UR8, UR6, 0x4, UR10 ;  /* 0x00000004060818a5 */ /* 0x000fe4000f8e020a */
[----:B------:R-:W-:Y:S02]  /*1470*/  ULOP3.LUT UR4, UR7, 0xff000000, URZ, 0xc0, !UPT ;  /* 0xff00000007047892 */ /* 0x000fe4000f8ec03f */
[----:B------:R-:W2:Y:S01]  /*1480*/  @P0 LDG.E R4, desc[UR40][R4.64] ;  /* 0x0000002804040981 */ /* 0x000ea2000c1e1900 */
[----:B------:R-:W-:Y:S01]  /*1490*/  ULDC.64 UR10, c[0x0][0xa20] ;  /* 0x00028800000a7ab9 */ /* 0x000fe20000000a00 */
[----:B-1----:R-:W-:-:S02]  /*14a0*/  IMAD.U32 R6, RZ, RZ, UR8 ;  /* 0x00000008ff067e24 */ /* 0x002fc4000f8e00ff */
[----:B------:R-:W-:Y:S01]  /*14b0*/  IMAD.U32 R7, RZ, RZ, UR9 ;  /* 0x00000009ff077e24 */ /* 0x000fe2000f8e00ff */
[----:B------:R-:W-:-:S04]  /*14c0*/  ULDC.64 UR8, c[0x0][0x418] ;  /* 0x0001060000087ab9 */ /* 0x000fc80000000a00 */
[----:B------:R-:W3:Y:S01]  /*14d0*/  @P2 LDG.E R6, desc[UR40][R6.64] ;  /* 0x0000002806062981 */ /* 0x000ee2000c1e1900 */
[----:B------:R-:W-:Y:S01]  /*14e0*/  UISETP.NE.U32.AND UP0, UPT, UR8, URZ, UPT ;  /* 0x0000003f0800728c */ /* 0x000fe2000bf05070 */
[----:B------:R-:W-:Y:S01]  /*14f0*/  ISETP.NE.U32.AND P1, PT, RZ, UR10, PT ;  /* 0x0000000aff007c0c */ /* 0x000fe2000bf25070 */
[----:B------:R-:W-:Y:S02]  /*1500*/  ULOP3.LUT UR45, UR7, 0xff0000, URZ, 0xc0, !UPT ;  /* 0x00ff0000072d7892 */ /* 0x000fe4000f8ec03f */
[----:B------:R-:W-:Y:S01]  /*1510*/  UISETP.NE.AND.EX UP0, UPT, UR9, URZ, UPT, UP0 ;  /* 0x0000003f0900728c */ /* 0x000fe2000bf05300 */
[----:B------:R-:W-:Y:S01]  /*1520*/  ISETP.NE.AND.EX P1, PT, RZ, UR11, PT, P1 ;  /* 0x0000000bff007c0c */ /* 0x000fe2000bf25310 */
[----:B------:R-:W-:Y:S01]  /*1530*/  ULDC UR8, c[0x0][0x424] ;  /* 0x0001090000087ab9 */ /* 0x000fe20000000800 */
[----:B------:R-:W-:Y:S02]  /*1540*/  USHF.R.U32.HI UR4, URZ, 0x8, UR4 ;  /* 0x000000083f047899 */ /* 0x000fe40008011604 */
[----:B------:R-:W-:Y:S01]  /*1550*/  USEL UR8, UR8, 0x1, UP0 ;  /* 0x0000000108087887 */ /* 0x000fe20008000000 */
[----:B------:R-:W-:Y:S01]  /*1560*/  ULDC UR9, c[0x0][0x2f0] ;  /* 0x0000bc0000097ab9 */ /* 0x000fe20000000800 */
[----:B------:R-:W-:Y:S01]  /*1570*/  UMOV UR49, URZ ;  /* 0x0000003f00317c82 */ /* 0x000fe20008000000 */
[----:B------:R-:W-:Y:S01]  /*1580*/  ULEA.HI UR45, UR45, UR4, URZ, 0x10 ;  /* 0x000000042d2d7291 */ /* 0x000fe2000f8f803f */
[----:B------:R-:W-:Y:S01]  /*1590*/  ULDC UR51, c[0x0][0x288] ;  /* 0x0000a20000337ab9 */ /* 0x000fe20000000800 */
[----:B------:R-:W-:-:S02]  /*15a0*/  UIMAD UR4, UR8, UR9, URZ ;  /* 0x00000009080472a4 */ /* 0x000fc4000f8e023f */
[----:B------:R-:W-:Y:S01]  /*15b0*/  ULOP3.LUT UR44, UR7, 0xffff, URZ, 0xc0, !UPT ;  /* 0x0000ffff072c7892 */ /* 0x000fe2000f8ec03f */
[----:B--2---:R-:W-:Y:S02]  /*15c0*/  @P0 R2UR UR49, R4 ;  /* 0x00000000043102ca */ /* 0x004fe400000e0000 */
        /* <DEDUP_REMOVED lines=15> */
.L_x_5250:
[----:B------:R-:W-:Y:S01]  /*16c0*/  UMOV UR43, UR6 ;  /* 0x00000006002b7c82 */ /* 0x000fe20008000000 */
[----:B------:R-:W-:Y:S05]  /*16d0*/  @!P1 BRA `(.L_x_5251) ;  /* 0x00000000001c9947 */ /* 0x000fea0003800000 */
[----:B------:R-:W-:Y:S02]  /*16e0*/  ULDC.64 UR8, c[0x0][0xa20] ;  /* 0x0002880000087ab9 */ /* 0x000fe40000000a00 */
[----:B------:R-:W-:-:S06]  /*16f0*/  UIMAD.WIDE UR6, UR6, 0x4, UR8 ;  /* 0x00000004060678a5 */ /* 0x000fcc000f8e0208 */
[----:B------:R-:W-:Y:S02]  /*1700*/  IMAD.U32 R4, RZ, RZ, UR6 ;  /* 0x00000006ff047e24 */ /* 0x000fe4000f8e00ff */
[----:B------:R-:W-:-:S05]  /*1710*/  IMAD.U32 R5, RZ, RZ, UR7 ;  /* 0x00000007ff057e24 */ /* 0x000fca000f8e00ff */
[----:B------:R-:W2:Y:S02]  /*1720*/  LDG.E R4, desc[UR40][R4.64] ;  /* 0x0000002804047981 */ /* 0x000ea4000c1e1900 */
[----:B--2---:R-:W-:Y:S01]  /*1730*/  R2UR UR4, R4 ;  /* 0x00000000040472ca */ /* 0x004fe200000e0000 */
[----:B------:R-:W-:-:S14]  /*1740*/  BRA `(.L_x_5252) ;  /* 0x0000000000347947 */ /* 0x000fdc0003800000 */
.L_x_5251:
        /* <DEDUP_REMOVED lines=13> */
.L_x_5252:
[----:B------:R-:W-:Y:S02]  /*1820*/  UISETP.NE.AND UP0, UPT, UR47, 0x1, UPT ;  /* 0x000000012f00788c */ /* 0x000fe4000bf05270 */
[----:B------:R-:W-:Y:S02]  /*1830*/  UIADD3 UR49, UR4, -UR49, URZ ;  /* 0x8000003104317290 */ /* 0x000fe4000fffe03f */
[----:B------:R-:W-:Y:S02]  /*1840*/  USHF.L.U32 UR42, UR5, 0x6, URZ ;  /* 0x00000006052a7899 */ /* 0x000fe4000800063f */
[----:B------:R-:W-:Y:S01]  /*1850*/  UIADD3 UR4, UR49, 0x3f, URZ ;  /* 0x0000003f31047890 */ /* 0x000fe2000fffe03f */
[----:B------:R-:W-:-:S03]  /*1860*/  PLOP3.LUT P0, PT, PT, PT, UP0, 0x80, 0x0 ;  /* 0x000000000000781c */ /* 0x000fc60003f0f008 */
[----:B------:R-:W-:-:S04]  /*1870*/  USHF.R.S32.HI UR6, URZ, 0x1f, UR4 ;  /* 0x0000001f3f067899 */ /* 0x000fc80008011404 */
[----:B------:R-:W-:-:S04]  /*1880*/  ULEA.HI UR6, UR6, UR4, URZ, 0x6 ;  /* 0x0000000406067291 */ /* 0x000fc8000f8f303f */
[----:B------:R-:W-:Y:S02]  /*1890*/  USHF.R.S32.HI UR6, URZ, 0x6, UR6 ;  /* 0x000000063f067899 */ /* 0x000fe40008011406 */
[----:B------:R-:W-:Y:S10]  /*18a0*/  @!P0 BRA `(.L_x_5253) ;  /* 0x0000002400108947 */ /* 0x000ff40003800000 */
[----:B------:R-:W-:Y:S01]  /*18b0*/  ULDC UR4, c[0x0][0x448] ;  /* 0x0001120000047ab9 */ /* 0x000fe20000000800 */
[----:B------:R-:W-:Y:S02]  /*18c0*/  UIADD3 UR7, UR42, 0x3f, URZ ;  /* 0x0000003f2a077890 */ /* 0x000fe4000fffe03f */
[----:B------:R-:W-:Y:S02]  /*18d0*/  UISETP.NE.AND UP0, UPT, UR4, 0x1, UPT ;  /* 0x000000010400788c */ /* 0x000fe4000bf05270 */
[----:B------:R-:W-:Y:S01]  /*18e0*/  UIADD3 UR10, UR49, 0x1, -UR51 ;  /* 0x00000001310a7890 */ /* 0x000fe2000fffe833 */
[----:B------:R-:W-:Y:S02]  /*18f0*/  ULDC.64 UR4, c[0x0][0x9e0] ;  /* 0x0002780000047ab9 */ /* 0x000fe40000000a00 */
[----:B------:R-:W-:-:S06]  /*1900*/  UISETP.GE.AND UP1, UPT, UR5, 0x1, UPT ;  /* 0x000000010500788c */ /* 0x000fcc000bf26270 */
        /* <DEDUP_REMOVED lines=18> */
.L_x_5255:
[----:B------:R-:W-:-:S11]  /*1a30*/  UISETP.NE.AND UP1, UPT, UR5, 0x1, UPT ;  /* 0x000000010500788c */ /* 0x000fd6000bf25270 */
[----:B------:R-:W-:Y:S02]  /*1a40*/  @UP1 ULDC.64 UR10, c[0x0][0x9e8] ;  /* 0x00027a00000a1ab9 */ /* 0x000fe40000000a00 */
[----:B------:R-:W-:-:S04]  /*1a50*/  UIMAD.WIDE.U32 UR8, UR7, UR10, URZ ;  /* 0x0000000a070872a5 */ /* 0x000fc8000f8e003f */
[----:B------:R-:W-:-:S12]  /*1a60*/  @UP1 USHF.R.U32.HI UR7, URZ, UR11, UR9 ;  /* 0x0000000b3f071299 */ /* 0x000fd80008011609 */
.L_x_5256:
[----:B------:R-:W-:-:S04]  /*1a70*/  UIMAD UR7, UR7, UR5, UR5 ;  /* 0x00000005070772a4 */ /* 0x000fc8000f8e0205 */
[----:B------:R-:W-:-:S04]  /*1a80*/  UISETP.LT.AND UP1, UPT, UR4, UR7, UPT ;  /* 0x000000070400728c */ /* 0x000fc8000bf21270 */
[----:B------:R-:W-:-:S12]  /*1a90*/  USEL UR4, UR4, UR7, UP1 ;  /* 0x0000000704047287 */ /* 0x000fd80008800000 */
.L_x_5254:
[----:B------:R-:W-:Y:S01]  /*1aa0*/  UIADD3 UR4, UR4, 0x3f, URZ ;  /* 0x0000003f04047890 */ /* 0x000fe2000fffe03f */
[----:B------:R-:W-:Y:S01]  /*1ab0*/  @UP0 ULDC UR8, c[0x0][0x44c] ;  /* 0x0001130000080ab9 */ /* 0x000fe20000000800 */
[----:B------:R-:W-:Y:S02]  /*1ac0*/  @UP0 ULDC UR10, c[0x0][0x450] ;  /* 0x00011400000a0ab9 */ /* 0x000fe40000000800 */
[----:B------:R-:W-:Y:S02]  /*1ad0*/  USHF.R.S32.HI UR7, URZ, 0x1f, UR4 ;  /* 0x0000001f3f077899 */ /* 0x000fe40008011404 */
[----:B------:R-:W-:Y:S02]  /*1ae0*/  UIMAD.WIDE.U32 UR8, UR42, UR8, URZ ;  /* 0x000000082a0872a5 */ /* 0x000fe4000f8e003f */
[----:B------:R-:W-:-:S03]  /*1af0*/  ULEA.HI UR7, UR7, UR4, URZ, 0x6 ;  /* 0x0000000407077291 */ /* 0x000fc6000f8f303f */
[----:B------:R-:W-:Y:S01]  /*1b00*/  UMOV UR4, UR42 ;  /* 0x0000002a00047c82 */ /* 0x000fe20008000000 */
[----:B------:R-:W-:Y:S02]  /*1b10*/  @UP0 USHF.R.U32.HI UR4, URZ, UR10, UR9 ;  /* 0x0000000a3f040299 */ /* 0x000fe40008011609 */
[----:B------:R-:W-:Y:S02]  /*1b20*/  USHF.R.S32.HI UR7, URZ, 0x6, UR7 ;  /* 0x000000063f077899 */ /* 0x000fe40008011407 */
[----:B------:R-:W-:Y:S02]  /*1b30*/  UIADD3 UR49, UR4, UR49, -UR51 ;  /* 0x0000003104317290 */ /* 0x000fe4000fffe833 */
[----:B------:R-:W-:Y:S01]  /*1b40*/  UISETP.LT.AND UP0, UPT, UR6, UR7, UPT ;  /* 0x000000070600728c */ /* 0x000fe2000bf01270 */
[----:B------:R-:W-:-:S03]  /*1b50*/  ULDC UR4, c[0x0][0x9dc] ;  /* 0x0002770000047ab9 */ /* 0x000fc60000000800 */
        /* <DEDUP_REMOVED lines=13> */
.L_x_5258:
[----:B------:R-:W-:-:S11]  /*1c30*/  UISETP.NE.AND UP0, UPT, UR5, 0x1, UPT ;  /* 0x000000010500788c */ /* 0x000fd6000bf05270 */
[----:B------:R-:W-:Y:S02]  /*1c40*/  @UP0 ULDC.64 UR10, c[0x0][0x9e8] ;  /* 0x00027a00000a0ab9 */ /* 0x000fe40000000a00 */
[----:B------:R-:W-:-:S04]  /*1c50*/  UIMAD.WIDE.U32 UR6, UR49, UR10, URZ ;  /* 0x0000000a310672a5 */ /* 0x000fc8000f8e003f */
[----:B------:R-:W-:-:S12]  /*1c60*/  @UP0 USHF.R.U32.HI UR49, URZ, UR11, UR7 ;  /* 0x0000000b3f310299 */ /* 0x000fd80008011607 */
.L_x_5259:
[----:B------:R-:W-:-:S04]  /*1c70*/  UIMAD UR5, UR49, UR5, URZ ;  /* 0x00000005310572a4 */ /* 0x000fc8000f8e023f */
[----:B------:R-:W-:-:S04]  /*1c80*/  UISETP.LT.AND UP0, UPT, UR4, UR5, UPT ;  /* 0x000000050400728c */ /* 0x000fc8000bf01270 */
[----:B------:R-:W-:-:S12]  /*1c90*/  USEL UR4, UR4, UR5, !UP0 ;  /* 0x0000000504047287 */ /* 0x000fd8000c000000 */
.L_x_5257:
[----:B------:R-:W-:Y:S02]  /*1ca0*/  USHF.R.S32.HI UR5, URZ, 0x1f, UR4 ;  /* 0x0000001f3f057899 */ /* 0x000fe40008011404 */
[----:B------:R-:W-:Y:S02]  /*1cb0*/  ULOP3.LUT UR20, UR45, 0xff, URZ, 0xc0, !UPT ;  /* 0x000000ff2d147892 */ /* 0x000fe4000f8ec03f */
[----:B------:R-:W-:-:S03]  /*1cc0*/  ULEA.HI UR5, UR5, UR4, URZ, 0x6 ;  /* 0x0000000405057291 */ /* 0x000fc6000f8f303f */
[----:B------:R-:W-:Y:S01]  /*1cd0*/  UMOV UR4, URZ ;  /* 0x0000003f00047c82 */ /* 0x000fe20008000000 */
[----:B------:R-:W-:-:S04]  /*1ce0*/  USHF.R.S32.HI UR5, URZ, 0x6, UR5 ;  /* 0x000000063f057899 */ /* 0x000fc80008011405 */
[----:B------:R-:W-:-:S04]  /*1cf0*/  UISETP.LT.AND UP0, UPT, URZ, UR5, UPT ;  /* 0x000000053f00728c */ /* 0x000fc8000bf01270 */
[----:B------:R-:W-:-:S04]  /*1d00*/  USEL UR10, URZ, UR5, !UP0 ;  /* 0x000000053f0a7287 */ /* 0x000fc8000c000000 */
[----:B------:R-:W-:-:S06]  /*1d10*/  UISETP.GT.AND UP0, UPT, UR9, UR10, UPT ;  /* 0x0000000a0900728c */ /* 0x000fcc000bf04270 */
[----:B------:R-:W-:-:S13]  /*1d20*/  PLOP3.LUT P0, PT, PT, PT, UP0, 0x80, 0x0 ;  /* 0x000000000000781c */ /* 0x000fda0003f0f008 */
[----:B------:R-:W-:Y:S05]  /*1d30*/  @!P0 BRA `(.L_x_5260) ;  /* 0x0000000000948947 */ /* 0x000fea0003800000 */
[----:B------:R-:W-:-:S04]  /*1d40*/  USHF.R.U32.HI UR11, URZ, 0x10, UR45 ;  /* 0x000000103f0b7899 */ /* 0x000fc8000801162d */
[----:B------:R-:W-:-:S11]  /*1d50*/  UISETP.NE.AND UP0, UPT, UR11, URZ, UPT ;  /* 0x0000003f0b00728c */ /* 0x000fd6000bf05270 */
[----:B------:R-:W-:Y:S02]  /*1d60*/  @!UP0 ULDC UR11, c[0x0][0x9f0] ;  /* 0x00027c00000b8ab9 */ /* 0x000fe40000000800 */
        /* <DEDUP_REMOVED lines=9> */
[----:B------:R-:W-:-:S05]  /*1e00*/  IABS R5, R5 ;  /* 0x0000000500057213 */ /* 0x000fca0000000000 */
[----:B------:R-:W0:Y:S01]  /*1e10*/  I2F.RP R0, UR12 ;  /* 0x0000000c00007d06 */ /* 0x000e220008209400 */
[----:B------:R-:W-:-:S05]  /*1e20*/  IMAD.MOV.U32 R4, RZ, RZ, R5 ;  /* 0x000000ffff047224 */ /* 0x000fca00078e0005 */
[----:B------:R-:W-:Y:S02]  /*1e30*/  R2UR UR8, R4 ;  /* 0x00000000040872ca */ /* 0x000fe400000e0000 */
        /* <DEDUP_REMOVED lines=21> */
.L_x_5260:
[----:B------:R-:W-:Y:S01]  /*1f90*/  UIMAD UR20, UR20, UR4, UR10 ;  /* 0x00000004141472a4 */ /* 0x000fe2000f8e020a */
[----:B------:R-:W-:Y:S01]  /*1fa0*/  IMAD.U32 R0, RZ, RZ, UR9 ;  /* 0x00000009ff007e24 */ /* 0x000fe2000f8e00ff */
[----:B------:R-:W-:Y:S01]  /*1fb0*/  PLOP3.LUT P0, PT, PT, PT, PT, 0x80, 0x0 ;  /* 0x000000000000781c */ /* 0x000fe20003f0f070 */
[----:B------:R-:W-:Y:S01]  /*1fc0*/  IMAD.U32 R3, RZ, RZ, UR4 ;  /* 0x00000004ff037e24 */ /* 0x000fe2000f8e00ff */
[----:B------:R-:W-:Y:S01]  /*1fd0*/  CS2R R150, SRZ ;  /* 0x0000000000967805 */ /* 0x000fe2000001ff00 */
[----:B------:R-:W-:Y:S01]  /*1fe0*/  IMAD.MOV.U32 R12, RZ, RZ, RZ ;  /* 0x000000ffff0c7224 */ /* 0x000fe200078e00ff */
[----:B------:R-:W-:Y:S02]  /*1ff0*/  CS2R R148, SRZ ;  /* 0x0000000000947805 */ /* 0x000fe4000001ff00 */
[----:B------:R-:W-:Y:S02]  /*2000*/  CS2R R146, SRZ ;  /* 0x0000000000927805 */ /* 0x000fe4000001ff00 */
[----:B------:R-:W-:Y:S01]  /*2010*/  VIADDMNMX R0, R3, UR20, R0, PT ;  /* 0x0000001403007c46 */ /* 0x000fe2000b800100 */
[----:B------:R-:W-:Y:S01]  /*2020*/  IMAD.MOV.U32 R3, RZ, RZ, RZ ;  /* 0x000000ffff037224 */ /* 0x000fe200078e00ff */
[----:B------:R-:W-:-:S02]  /*2030*/  CS2R R144, SRZ ;  /* 0x0000000000907805 */ /* 0x000fc4000001ff00 */
[----:B------:R-:W-:Y:S02]  /*2040*/  CS2R R142, SRZ ;  /* 0x00000000008e7805 */ /* 0x000fe4000001ff00 */
[----:B------:R-:W-:Y:S02]  /*2050*/  R2UR UR22, R0 ;  /* 0x00000000001672ca */ /* 0x000fe400000e0000 */
        /* <DEDUP_REMOVED lines=12> */
[----:B------:R-:W-:Y:S01]  /*2120*/  UISETP.GT.AND UP0, UPT, UR22, UR20, UPT ;  /* 0x000000141600728c */ /* 0x000fe2000bf04270 */
[----:B------:R-:W-:Y:S02]  /*2130*/  CS2R R116, SRZ ;  /* 0x0000000000747805 */ /* 0x000fe4000001ff00 */
[----:B------:R-:W-:Y:S02]  /*2140*/  CS2R R114, SRZ ;  /* 0x0000000000727805 */ /* 0x000fe4000001ff00 */
[----:B------:R-:W-:Y:S02]  /*2150*/  CS2R R112, SRZ ;  /* 0x0000000000707805 */ /* 0x000fe4000001ff00 */
[----:B------:R-:W-:-:S02]  /*2160*/  CS2R R110, SRZ ;  /* 0x00000000006e7805 */ /* 0x000fc4000001ff00 */
[----:B------:R-:W-:Y:S02]  /*2170*/  CS2R R108, SRZ ;  /* 0x00000000006c7805 */ /* 0x000fe4000001ff00 */
[----:B------:R-:W-:Y:S02]  /*2180*/  PLOP3.LUT P1, PT, PT, PT, UP0, 0x80, 0x0 ;  /* 0x000000000000781c */ /* 0x000fe40003f2f008 */
        /* <DEDUP_REMOVED lines=44> */
[----:B------:R-:W-:Y:S02]  /*2450*/  ISETP.NE.AND P0, PT, RZ, UR47, PT ;  /* 0x0000002fff007c0c */ /* 0x000fe4000bf05270 */
[----:B0-----:R-:W-:Y:S01]  /*2460*/  R2UR UR4, R0 ;  /* 0x00000000000472ca */ /* 0x001fe200000e0000 */
[----:B------:R-:W-:-:S05]  /*2470*/  IMAD.MOV.U32 R0, RZ, RZ, 0x1 ;  /* 0x00000001ff007424 */ /* 0x000fca00078e00ff */
[----:B------:R-:W-:-:S04]  /*2480*/  SEL R0, R0, 0x2, !P0 ;  /* 0x0000000200007807 */ /* 0x000fc80004000000 */
[----:B------:R-:W-:-:S03]  /*2490*/  LOP3.LUT R0, R0, 0x1, RZ, 0xfc, !PT ;  /* 0x0000000100007812 */ /* 0x000fc600078efcff */
[----:B------:R-:W-:Y:S01]  /*24a0*/  ULEA.HI UR5, UR4, UR4, URZ, 0x1 ;  /* 0x0000000404057291 */ /* 0x000fe2000f8f083f */
[----:B------:R-:W-:-:S03]  /*24b0*/  ISETP.NE.AND P0, PT, R0, 0x3, PT ;  /* 0x000000030000780c */ /* 0x000fc60003f05270 */
        /* <DEDUP_REMOVED lines=9> */
.L_x_5262:
[----:B------:R-:W-:Y:S01]  /*2550*/  ULEA UR23, UR37, UR46, 0x3 ;  /* 0x0000002e25177291 */ /* 0x000fe2000f8e183f */
[----:B------:R-:W-:-:S05]  /*2560*/  IMAD.U32 R0, RZ, RZ, UR38 ;  /* 0x00000026ff007e24 */ /* 0x000fca000f8e00ff */
[----:B------:R-:W-:-:S04]  /*2570*/  SHF.L.U32 R0, R0, 0x1f, RZ ;  /* 0x0000001f00007819 */ /* 0x000fc800000006ff */
[----:B------:R-:W0:Y:S02]  /*2580*/  SYNCS.PHASECHK.TRANS64.TRYWAIT P1, [UR23+0x28c50], R0 ;  /* 0x028c5000ff0075a7 */ /* 0x000e240008020157 */
[----:B0-----:R-:W-:Y:S05]  /*2590*/  @!P1 BRA `(.L_x_5263) ;  /* 0x0000017c005c9947 */ /* 0x001fea0003800000 */
.L_x_5513:
        /* <DEDUP_REMOVED lines=9> */
[----:B------:R-:W-:-:S02]  /*2630*/  UIADD3 UR6, UR18, 0x80, URZ ;  /* 0x0000008012067890 */ /* 0x000fc4000fffe03f */
[----:B------:R-:W-:Y:S01]  /*2640*/  ULOP3.LUT UR16, UR4, 0x10000, URZ, 0xfc, !UPT ;  /* 0x0001000004107892 */ /* 0x000fe2000f8efc3f */
[----:B------:R-:W-:Y:S01]  /*2650*/  UMOV UR7, 0x40000040 ;  /* 0x4000004000077882 */ /* 0x000fe20000000000 */
[----:B------:R-:W-:Y:S02]  /*2660*/  UMOV UR5, 0x40000040 ;  /* 0x4000004000057882 */ /* 0x000fe40000000000 */
[----:B------:R-:W-:Y:S02]  /*2670*/  UIADD3 UR4, UR16, 0x2, URZ ;  /* 0x0000000210047890 */ /* 0x000fe4000fffe03f */
[----:B------:R-:W-:Y:S02]  /*2680*/  UIADD3 UR10, UR18, 0x100, URZ ;  /* 0x00000100120a7890 */ /* 0x000fe4000fffe03f */
[----:B------:R-:W-:Y:S01]  /*2690*/  UIADD3 UR8, UR16, 0x4, URZ ;  /* 0x0000000410087890 */ /* 0x000fe2000fffe03f */
[----:B------:R-:W-:Y:S01]  /*26a0*/  UMOV UR11, 0x40000040 ;  /* 0x40000040000b7882 */ /* 0x000fe20000000000 */
[----:B------:R-:W-:Y:S01]  /*26b0*/  WARPGROUP.ARRIVE ;  /* 0x00000000000079c5 */ /* 0x000fe20000000000 */
[----:B------:R-:W-:Y:S01]  /*26c0*/  UMOV UR9, 0x40000040 ;  /* 0x4000004000097882 */ /* 0x000fe20000000000 */
[----:B------:R-:W-:-:S02]  /*26d0*/  UIADD3 UR14, UR18, 0x180, URZ ;  /* 0x00000180120e7890 */ /* 0x000fc4000fffe03f */
[----:B------:R-:W-:Y:S02]  /*26e0*/  UIADD3 UR12, UR16, 0x6, URZ ;  /* 0x00000006100c7890 */ /* 0x000fe4000fffe03f */
[----:B------:R-:W-:Y:S01]  /*26f0*/  HGMMA.64x256x16.F32.BF16 R24, gdesc[UR16].tnspB, RZ, !UPT, gsb0 ;  /* 0x43e00000101879f0 */ /* 0x000fe2000c0018ff */
[----:B------:R-:W-:Y:S01]  /*2700*/  UMOV UR15, 0x40000040 ;  /* 0x40000040000f7882 */ /* 0x000fe20000000000 */
        /* <DEDUP_REMOVED lines=9> */
[----:B------:R-:W-:-:S06]  /*27a0*/  UISETP.GE.AND UP0, UPT, UR6, UR20, UPT ;  /* 0x000000140600728c */ /* 0x000fcc000bf06270 */
[----:B------:R-:W-:Y:S01]  /*27b0*/  PLOP3.LUT P1, PT, PT, PT, UP0, 0x80, 0x0 ;  /* 0x000000000000781c */ /* 0x000fe20003f2f008 */
        /* <DEDUP_REMOVED lines=12> */
.L_x_5269:
[----:B------:R-:W-:Y:S01]  /*2880*/  BAR.SYNC.DEFER_BLOCKING 0xe, 0x100 ;  /* 0x0384000000007b1d */ /* 0x000fe20000010000 */
[----:B------:R-:W-:Y:S01]  /*2890*/  IMAD.U32 R3, RZ, RZ, UR37 ;  /* 0x00000025ff037e24 */ /* 0x000fe2000f8e00ff */
[----:B------:R-:W-:-:S03]  /*28a0*/  UIADD3 UR37, UR37, 0x1, URZ ;  /* 0x0000000125257890 */ /* 0x000fc6000fffe03f */
[----:B01----:R-:W-:Y:S01]  /*28b0*/  IMAD R0, R3, 0x40, R16 ;  /* 0x0000004003007824 */ /* 0x003fe200078e0210 */
[----:B------:R-:W-:Y:S01]  /*28c0*/  UISETP.NE.AND UP0, UPT, UR37, 0x2, UPT ;  /* 0x000000022500788c */ /* 0x000fe2000bf05270 */
[----:B------:R-:W-:Y:S01]  /*28d0*/  UMOV UR6, UR22 ;  /* 0x0000001600067c82 */ /* 0x000fe20008000000 */
[----:B------:R-:W-:Y:S02]  /*28e0*/  UIADD3 UR22, UR22, -0x1, URZ ;  /* 0xffffffff16167890 */ /* 0x000fe4000fffe03f */
[----:B------:R-:W-:Y:S01]  /*28f0*/  LEA R0, R0, UR46, 0x2 ;  /* 0x0000002e00007c11 */ /* 0x000fe2000f8e10ff */
[----:B------:R-:W-:Y:S02]  /*2900*/  UISETP.GT.AND UP1, UPT, UR6, UR20, UPT ;  /* 0x000000140600728c */ /* 0x000fe4000bf24270 */
[----:B------:R-:W-:Y:S02]  /*2910*/  USEL UR6, URZ, 0x1, UP0 ;  /* 0x000000013f067887 */ /* 0x000fe40008000000 */
[----:B------:R-:W-:-:S02]  /*2920*/  USEL UR37, UR37, URZ, UP0 ;  /* 0x0000003f25257287 */ /* 0x000fc40008000000 */
        /* <DEDUP_REMOVED lines=133> */
.L_x_5265:
[----:B------:R-:W-:Y:S01]  /*3180*/  ULEA UR23, UR37, UR46, 0x3 ;  /* 0x0000002e25177291 */ /* 0x000fe2000f8e183f */
[----:B------:R-:W-:-:S05]  /*3190*/  IMAD.U32 R0, RZ, RZ, UR38 ;  /* 0x00000026ff007e24 */ /* 0x000fca000f8e00ff */
[----:B------:R-:W-:-:S04]  /*31a0*/  SHF.L.U32 R0, R0, 0x1f, RZ ;  /* 0x0000001f00007819 */ /* 0x000fc800000006ff */
[----:B------:R0:W1:Y:S01]  /*31b0*/  SYNCS.PHASECHK.TRANS64.TRYWAIT P1, [UR23+0x28c50], R0 ;  /* 0x028c5000ff0075a7 */ /* 0x0000620008020157 */
[----:B------:R-:W-:Y:S05]  /*31c0*/  @!P0 BRA `(.L_x_5266) ;  /* 0x0000000000048947 */ /* 0x000fea0003800000 */
[----:B------:R-:W-:Y:S01]  /*31d0*/  BPT.TRAP 0x1 ;  /* 0x000000040000795c */ /* 0x000fe20000300000 */
.L_x_5266:
[----:B-1----:R-:W-:Y:S05]  /*31e0*/  @P1 BRA `(.L_x_5267) ;  /* 0x0000000000081947 */ /* 0x002fea0003800000 */
[----:B------:R-:W1:Y:S02]  /*31f0*/  SYNCS.PHASECHK.TRANS64.TRYWAIT P1, [UR23+0x28c50], R0 ;  /* 0x028c5000ff0075a7 */ /* 0x000e640008020157 */
[----:B-1----:R-:W-:Y:S05]  /*3200*/  @!P1 BRA `(.L_x_5268) ;  /* 0x0000017000589947 */ /* 0x002fea0003800000 */
.L_x_5267:
[----:B------:R-:W-:Y:S01]  /*3210*/  ULEA UR18, UR37, UR21, 0xc ;  /* 0x0000001525127291 */ /* 0x000fe2000f8e603f */
[----:B------:R-:W-:Y:S01]  /*3220*/  WARPGROUP.ARRIVE ;  /* 0x00000000000079c5 */ /* 0x000fe20000000000 */
[----:B------:R-:W-:Y:S01]  /*3230*/  UMOV UR19, 0x40000040 ;  /* 0x4000004000137882 */ /* 0x000fe20000000000 */
[----:B------:R-:W-:Y:S01]  /*3240*/  UMOV UR7, 0x40000040 ;  /* 0x4000004000077882 */ /* 0x000fe20000000000 */
[----:B------:R-:W-:Y:S01]  /*3250*/  UIADD3 UR6, UR18, 0x80, URZ ;  /* 0x0000008012067890 */ /* 0x000fe2000fffe03f */
[----:B01----:R-:W-:Y:S01]  /*3260*/  IMAD.U32 R0, RZ, RZ, UR23 ;  /* 0x00000017ff007e24 */ /* 0x003fe2000f8e00ff */
[----:B------:R-:W-:Y:S01]  /*3270*/  UIADD3 UR10, UR18, 0x100, URZ ;  /* 0x00000100120a7890 */ /* 0x000fe2000fffe03f */
[----:B------:R-:W-:Y:S01]  /*3280*/  PLOP3.LUT P1, PT, PT, PT, UP1, 0x80, 0x0 ;  /* 0x000000000000781c */ /* 0x000fe20003f2f018 */
[----:B------:R-:W-:Y:S01]  /*3290*/  UMOV UR11, 0x40000040 ;  /* 0x40000040000b7882 */ /* 0x000fe20000000000 */
        /* <DEDUP_REMOVED lines=21> */
.L_x_5264:
[----:B------:R-:W-:Y:S01]  /*33f0*/  BAR.SYNC.DEFER_BLOCKING 0xe, 0x100 ;  /* 0x0384000000007b1d */ /* 0x000fe20000010000 */
[----:B------:R-:W-:Y:S01]  /*3400*/  IMAD.U32 R3, RZ, RZ, UR37 ;  /* 0x00000025ff037e24 */ /* 0x000fe2000f8e00ff */
[----:B------:R-:W-:Y:S01]  /*3410*/  UIADD3 UR37, UR37, 0x1, URZ ;  /* 0x0000000125257890 */ /* 0x000fe2000fffe03f */
[----:B------:R-:W-:Y:S01]  /*3420*/  PLOP3.LUT P0, PT, PT, PT, PT, 0x8, 0x0 ;  /* 0x000000000000781c */ /* 0x000fe20003f0e170 */
[----:B------:R-:W-:Y:S02]  /*3430*/  IMAD.MOV.U32 R12, RZ, RZ, RZ ;  /* 0x000000ffff0c7224 */ /* 0x000fe400078e00ff */
[----:B01----:R-:W-:Y:S01]  /*3440*/  IMAD R0, R3, 0x40, R16 ;  /* 0x0000004003007824 */ /* 0x003fe200078e0210 */
        /* <DEDUP_REMOVED lines=138> */
.L_x_5253:
        /* <DEDUP_REMOVED lines=24> */
.L_x_5271:
[----:B------:R-:W-:-:S11]  /*3e70*/  UISETP.NE.AND UP1, UPT, UR5, 0x1, UPT ;  /* 0x000000010500788c */ /* 0x000fd6000bf25270 */
[----:B------:R-:W-:Y:S02]  /*3e80*/  @UP1 ULDC.64 UR10, c[0x0][0x9e8] ;  /* 0x00027a00000a1ab9 */ /* 0x000fe40000000a00 */
[----:B------:R-:W-:-:S04]  /*3e90*/  UIMAD.WIDE.U32 UR8, UR7, UR10, URZ ;  /* 0x0000000a070872a5 */ /* 0x000fc8000f8e003f */
[----:B------:R-:W-:-:S12]  /*3ea0*/  @UP1 USHF.R.U32.HI UR7, URZ, UR11, UR9 ;  /* 0x0000000b3f071299 */ /* 0x000fd80008011609 */
.L_x_5272:
[----:B------:R-:W-:-:S04]  /*3eb0*/  UIMAD UR7, UR7, UR5, UR5 ;  /* 0x00000005070772a4 */ /* 0x000fc8000f8e0205 */
[----:B------:R-:W-:-:S04]  /*3ec0*/  UISETP.LT.AND UP1, UPT, UR4, UR7, UPT ;  /* 0x000000070400728c */ /* 0x000fc8000bf21270 */
[----:B------:R-:W-:-:S12]  /*3ed0*/  USEL UR4, UR4, UR7, UP1 ;  /* 0x0000000704047287 */ /* 0x000fd80008800000 */
.L_x_5270:
[----:B------:R-:W-:Y:S01]  /*3ee0*/  UIADD3 UR4, UR4, 0x3f, URZ ;  /* 0x0000003f04047890 */ /* 0x000fe2000fffe03f */
[----:B------:R-:W-:Y:S01]  /*3ef0*/  @UP0 ULDC UR8, c[0x0][0x44c] ;  /* 0x0001130000080ab9 */ /* 0x000fe20000000800 */
[----:B------:R-:W-:Y:S02]  /*3f00*/  @UP0 ULDC UR10, c[0x0][0x450] ;  /* 0x00011400000a0ab9 */ /* 0x000fe40000000800 */
[----:B------:R-:W-:Y:S02]  /*3f10*/  USHF.R.S32.HI UR7, URZ, 0x1f, UR4 ;  /* 0x0000001f3f077899 */ /* 0x000fe40008011404 */
[----:B------:R-:W-:Y:S02]  /*3f20*/  UIMAD.WIDE.U32 UR8, UR42, UR8, URZ ;  /* 0x000000082a0872a5 */ /* 0x000fe4000f8e003f */
[----:B------:R-:W-:-:S03]  /*3f30*/  ULEA.HI UR7, UR7, UR4, URZ, 0x6 ;  /* 0x0000000407077291 */ /* 0x000fc6000f8f303f */
[----:B------:R-:W-:Y:S01]  /*3f40*/  UMOV UR4, UR42 ;  /* 0x0000002a00047c82 */ /* 0x000fe20008000000 */
[----:B------:R-:W-:Y:S02]  /*3f50*/  USHF.R.S32.HI UR7, URZ, 0x6, UR7 ;  /* 0x000000063f077899 */ /* 0x000fe40008011407 */
[----:B------:R-:W-:Y:S02]  /*3f60*/  @UP0 USHF.R.U32.HI UR4, URZ, UR10, UR9 ;  /* 0x0000000a3f040299 */ /* 0x000fe40008011609 */
[----:B------:R-:W-:Y:S02]  /*3f70*/  UISETP.LT.AND UP0, UPT, UR6, UR7, UPT ;  /* 0x000000070600728c */ /* 0x000fe4000bf01270 */
[----:B------:R-:W-:Y:S01]  /*3f80*/  UIADD3 UR4, UR4, UR49, -UR51 ;  /* 0x0000003104047290 */ /* 0x000fe2000fffe833 */
        /* <DEDUP_REMOVED lines=14> */
.L_x_5274:
[----:B------:R-:W-:-:S11]  /*4070*/  UISETP.NE.AND UP0, UPT, UR5, 0x1, UPT ;  /* 0x000000010500788c */ /* 0x000fd6000bf05270 */
[----:B------:R-:W-:Y:S02]  /*4080*/  @UP0 ULDC.64 UR10, c[0x0][0x9e8] ;  /* 0x00027a00000a0ab9 */ /* 0x000fe40000000a00 */
[----:B------:R-:W-:-:S04]  /*4090*/  UIMAD.WIDE.U32 UR8, UR4, UR10, URZ ;  /* 0x0000000a040872a5 */ /* 0x000fc8000f8e003f */
[----:B------:R-:W-:-:S12]  /*40a0*/  @UP0 USHF.R.U32.HI UR4, URZ, UR11, UR9 ;  /* 0x0000000b3f040299 */ /* 0x000fd80008011609 */
.L_x_5275:
[----:B------:R-:W-:-:S04]  /*40b0*/  UIMAD UR4, UR4, UR5, URZ ;  /* 0x00000005040472a4 */ /* 0x000fc8000f8e023f */
[----:B------:R-:W-:-:S04]  /*40c0*/  UISETP.LT.AND UP0, UPT, UR7, UR4, UPT ;  /* 0x000000040700728c */ /* 0x000fc8000bf01270 */
[----:B------:R-:W-:-:S12]  /*40d0*/  USEL UR7, UR7, UR4, !UP0 ;  /* 0x0000000407077287 */ /* 0x000fd8000c000000 */
.L_x_5273:
[----:B------:R-:W-:Y:S02]  /*40e0*/  USHF.R.S32.HI UR4, URZ, 0x1f, UR7 ;  /* 0x0000001f3f047899 */ /* 0x000fe40008011407 */
[----:B------:R-:W-:Y:S02]  /*40f0*/  ULOP3.LUT UR10, UR45, 0xff, URZ, 0xc0, !UPT ;  /* 0x000000ff2d0a7892 */ /* 0x000fe4000f8ec03f */
[----:B------:R-:W-:-:S04]  /*4100*/  ULEA.HI UR4, UR4, UR7, URZ, 0x6 ;  /* 0x0000000704047291 */ /* 0x000fc8000f8f303f */
[----:B------:R-:W-:-:S04]  /*4110*/  USHF.R.S32.HI UR4, URZ, 0x6, UR4 ;  /* 0x000000063f047899 */ /* 0x000fc80008011404 */
[----:B------:R-:W-:-:S04]  /*4120*/  UISETP.LT.AND UP0, UPT, URZ, UR4, UPT ;  /* 0x000000043f00728c */ /* 0x000fc8000bf01270 */
[----:B------:R-:W-:-:S03]  /*4130*/  USEL UR48, URZ, UR4, !UP0 ;  /* 0x000000043f307287 */ /* 0x000fc6000c000000 */
[----:B------:R-:W-:Y:S01]  /*4140*/  UMOV UR4, URZ ;  /* 0x0000003f00047c82 */ /* 0x000fe20008000000 */
        /* <DEDUP_REMOVED lines=40> */
.L_x_5276:
        /* <DEDUP_REMOVED lines=103> */
.L_x_5277:
[----:B------:R-:W-:Y:S01]  /*4a40*/  ULEA.HI UR4, UR39, UR39, URZ, 0x1 ;  /* 0x0000002727047291 */ /* 0x000fe2000f8f083f */
[----:B------:R-:W-:Y:S01]  /*4a50*/  IMAD.MOV.U32 R3, RZ, RZ, 0x1 ;  /* 0x00000001ff037424 */ /* 0x000fe200078e00ff */
[----:B------:R-:W-:Y:S02]  /*4a60*/  ISETP.NE.AND P0, PT, RZ, UR47, PT ;  /* 0x0000002fff007c0c */ /* 0x000fe4000bf05270 */
[----:B------:R-:W-:Y:S02]  /*4a70*/  ULOP3.LUT UR4, UR4, 0xfffffffe, URZ, 0xc0, !UPT ;  /* 0xfffffffe04047892 */ /* 0x000fe4000f8ec03f */
[----:B------:R-:W-:Y:S02]  /*4a80*/  SEL R3, R3, 0x2, !P0 ;  /* 0x0000000203037807 */ /* 0x000fe40004000000 */
[----:B------:R-:W-:Y:S02]  /*4a90*/  UIADD3 UR4, UR39, -UR4, URZ ;  /* 0x8000000427047290 */ /* 0x000fe4000fffe03f */
[----:B------:R-:W-:-:S04]  /*4aa0*/  LOP3.LUT R3, R3, 0x1, RZ, 0xfc, !PT ;  /* 0x0000000103037812 */ /* 0x000fc800078efcff */
[----:B------:R-:W-:Y:S01]  /*4ab0*/  IMAD.U32 R0, RZ, RZ, UR4 ;  /* 0x00000004ff007e24 */ /* 0x000fe2000f8e00ff */
[----:B------:R-:W-:-:S04]  /*4ac0*/  ISETP.NE.AND P0, PT, R3, 0x3, PT ;  /* 0x000000030300780c */ /* 0x000fc80003f05270 */
[----:B------:R-:W-:-:S04]  /*4ad0*/  SHF.L.U32 R0, R0, 0x1f, RZ ;  /* 0x0000001f00007819 */ /* 0x000fc800000006ff */
[----:B------:R-:W0:Y:S02]  /*4ae0*/  SYNCS.PHASECHK.TRANS64.TRYWAIT P1, [UR46+0x28c00], R0 ;  /* 0x028c0000ff0075a7 */ /* 0x000e24000802016e */
[----:B0-----:R-:W-:Y:S05]  /*4af0*/  @!P1 BRA `(.L_x_5278) ;  /* 0x0000015800349947 */ /* 0x001fea0003800000 */
.L_x_5514:
[----:B------:R-:W-:Y:S05]  /*4b00*/  @!P0 BRA `(.L_x_5279) ;  /* 0x0000000000048947 */ /* 0x000fea0003800000 */
[----:B------:R-:W-:Y:S01]  /*4b10*/  BPT.TRAP 0x1 ;  /* 0x000000040000795c */ /* 0x000fe20000300000 */
.L_x_5279:
[----:B------:R-:W-:Y:S02]  /*4b20*/  IMAD.U32 R7, RZ, RZ, UR37 ;  /* 0x00000025ff077e24 */ /* 0x000fe4000f8e00ff */
[----:B------:R-:W-:-:S03]  /*4b30*/  IMAD.U32 R8, RZ, RZ, UR38 ;  /* 0x00000026ff087e24 */ /* 0x000fc6000f8e00ff */
[----:B------:R-:W-:Y:S02]  /*4b40*/  LEA R7, R7, UR46, 0x3 ;  /* 0x0000002e07077c11 */ /* 0x000fe4000f8e18ff */
[----:B------:R-:W-:-:S04]  /*4b50*/  SHF.L.U32 R8, R8, 0x1f, RZ ;  /* 0x0000001f08087819 */ /* 0x000fc800000006ff */
[----:B------:R1:W2:Y:S01]  /*4b60*/  SYNCS.PHASECHK.TRANS64.TRYWAIT P1, [R7+URZ+0x28c30], R8 ;  /* 0x028c3008070075a7 */ /* 0x0002a2000802017f */
[----:B------:R-:W-:Y:S05]  /*4b70*/  @!P0 BRA `(.L_x_5280) ;  /* 0x0000000000048947 */ /* 0x000fea0003800000 */
[----:B------:R-:W-:Y:S01]  /*4b80*/  BPT.TRAP 0x1 ;  /* 0x000000040000795c */ /* 0x000fe20000300000 */
.L_x_5280:
[----:B--2---:R-:W-:Y:S05]  /*4b90*/  @P1 BRA `(.L_x_5281) ;  /* 0x0000000000081947 */ /* 0x004fea0003800000 */
[----:B------:R-:W2:Y:S02]  /*4ba0*/  SYNCS.PHASECHK.TRANS64.TRYWAIT P1, [R7+URZ+0x28c30], R8 ;  /* 0x028c3008070075a7 */ /* 0x000ea4000802017f */
[----:B--2---:R-:W-:Y:S05]  /*4bb0*/  @!P1 BRA `(.L_x_5282) ;  /* 0x00000158001c9947 */ /* 0x004fea0003800000 */
.L_x_5281:
        /* <DEDUP_REMOVED lines=15> */
[----:B------:R-:W-:Y:S01]  /*4cb0*/  VIADD R3, R186, UR42 ;  /* 0x0000002aba037c36 */ /* 0x000fe20008000000 */
[----:B------:R-:W-:Y:S01]  /*4cc0*/  UMOV UR7, 0x40000040 ;  /* 0x4000004000077882 */ /* 0x000fe20000000000 */
[----:B------:R-:W-:Y:S01]  /*4cd0*/  UMOV UR5, 0x40000040 ;  /* 0x4000004000057882 */ /* 0x000fe20000000000 */
[----:B------:R-:W-:Y:S01]  /*4ce0*/  ULOP3.LUT UR4, UR4, 0x3fff, URZ, 0xc0, !UPT ;  /* 0x00003fff04047892 */ /* 0x000fe2000f8ec03f */
[----:B------:R-:W-:Y:S01]  /*4cf0*/  IMAD.MOV.U32 R4, RZ, RZ, R3 ;  /* 0x000000ffff047224 */ /* 0x000fe200078e0003 */
[----:B------:R-:W-:Y:S01]  /*4d00*/  UMOV UR11, 0x40000040 ;  /* 0x40000040000b7882 */ /* 0x000fe20000000000 */
[----:B------:R-:W-:Y:S01]  /*4d10*/  UMOV UR9, 0x40000040 ;  /* 0x4000004000097882 */ /* 0x000fe20000000000 */
[----:B------:R-:W-:Y:S01]  /*4d20*/  ULEA UR18, UR37, UR18, 0x9 ;  /* 0x0000001225127291 */ /* 0x000fe2000f8e483f */
[----:B------:R-:W-:Y:S01]  /*4d30*/  LEA R11, R168, 0xffffffc0, 0x6 ;  /* 0xffffffc0a80b7811 */ /* 0x000fe200078e30ff */
[----:B------:R-:W-:-:S02]  /*4d40*/  ULOP3.LUT UR16, UR4, 0x10000, URZ, 0xfc, !UPT ;  /* 0x0001000004107892 */ /* 0x000fc4000f8efc3f */
[----:B------:R-:W-:Y:S01]  /*4d50*/  UIADD3 UR6, UR18, 0x2, URZ ;  /* 0x0000000212067890 */ /* 0x000fe2000fffe03f */
[----:B------:R-:W-:Y:S01]  /*4d60*/  IADD3 R10, -R2, UR49, -R11 ;  /* 0x00000031020a7c10 */ /* 0x000fe2000fffe90b */
[----:B------:R-:W-:Y:S02]  /*4d70*/  UIADD3 UR4, UR16, 0x2, URZ ;  /* 0x0000000210047890 */ /* 0x000fe4000fffe03f */
[----:B------:R-:W-:Y:S02]  /*4d80*/  UIADD3 UR10, UR18, 0x4, URZ ;  /* 0x00000004120a7890 */ /* 0x000fe4000fffe03f */
[----:B------:R-:W-:Y:S02]  /*4d90*/  UIADD3 UR8, UR16, 0x4, URZ ;  /* 0x0000000410087890 */ /* 0x000fe4000fffe03f */
[----:B------:R-:W-:Y:S01]  /*4da0*/  HGMMA.64x64x16.F32.BF16 R24, gdesc[UR16], RZ, !UPT, gsb0 ;  /* 0x00e00000101879f0 */ /* 0x000fe2000c0018ff */
[----:B------:R-:W-:Y:S02]  /*4db0*/  UIADD3 UR14, UR18, 0x6, URZ ;  /* 0x00000006120e7890 */ /* 0x000fe4000fffe03f */
[----:B------:R-:W-:Y:S01]  /*4dc0*/  UIADD3 UR12, UR16, 0x6, URZ ;  /* 0x00000006100c7890 */ /* 0x000fe2000fffe03f */
[----:B------:R-:W-:Y:S01]  /*4dd0*/  UMOV UR15, 0x40000040 ;  /* 0x40000040000f7882 */ /* 0x000fe20000000000 */
[----:B------:R-:W-:Y:S01]  /*4de0*/  UMOV UR13, 0x40000040 ;  /* 0x40000040000d7882 */ /* 0x000fe20000000000 */
[----:B------:R-:W-:-:S02]  /*4df0*/  WARPGROUP.DEPBAR.LE gsb0, 0x0 ;  /* 0x00008000000079c5 */ /* 0x000fc40000010000 */
[----:B------:R-:W-:-:S06]  /*4e00*/  WARPGROUP.ARRIVE ;  /* 0x00000000000079c5 */ /* 0x000fcc0000000000 */
[----:B------:R-:W-:Y:S01]  /*4e10*/  HGMMA.64x64x16.F32.BF16 R24, gdesc[UR4], R24, gsb0 ;  /* 0x00e00000041879f0 */ /* 0x000fe20008001818 */
        /* <DEDUP_REMOVED lines=9> */
[----:B------:R-:W-:-:S03]  /*4eb0*/  IMAD.MOV.U32 R5, RZ, RZ, -0x40 ;  /* 0xffffffc0ff057424 */ /* 0x000fc600078e00ff */
[----:B------:R-:W-:Y:S01]  /*4ec0*/  @!P1 PRMT R3, RZ, 0x654, R3 ;  /* 0x00000654ff039816 */ /* 0x000fe20000000003 */
[----:B------:R-:W0:Y:S01]  /*4ed0*/  SHFL.IDX PT, R9, R4, RZ, 0x1c1f ;  /* 0x001c1fff04097589 */ /* 0x000e2200000e0000 */
[----:B------:R-:W-:-:S04]  /*4ee0*/  IMAD R5, R168, R5, 0x41 ;  /* 0x00000041a8057424 */ /* 0x000fc800078e0205 */
[----:B------:R-:W-:Y:S01]  /*4ef0*/  VIADD R14, R5, 0xffffffff ;  /* 0xffffffff050e7836 */ /* 0x000fe20000000000 */
[----:B------:R-:W-:Y:S02]  /*4f00*/  WARPGROUP.DEPBAR.LE gsb0, 0x0 ;  /* 0x00008000000079c5 */ /* 0x000fe40000010000 */
[----:B------:R-:W-:-:S06]  /*4f10*/  WARPGROUP.ARRIVE ;  /* 0x00000000000079c5 */ /* 0x000fcc0000000000 */
[----:B------:R-:W-:Y:S01]  /*4f20*/  HGMMA.64x64x16.F32.BF16 R24, gdesc[UR8], R24, gsb0 ;  /* 0x00e00000081879f0 */ /* 0x000fe20008001818 */
[----:B------:R-:W-:Y:S02]  /*4f30*/  ULDC UR11, c[0x0][0x9dc] ;  /* 0x00027700000b7ab9 */ /* 0x000fe40000000800 */
[----:B------:R-:W-:Y:S01]  /*4f40*/  ULOP3.LUT UR6, URZ, UR11, URZ, 0x33, !UPT ;  /* 0x0000000b3f067292 */ /* 0x000fe2000f8e333f */
[----:B------:R-:W-:Y:S02]  /*4f50*/  WARPGROUP.DEPBAR.LE gsb0, 0x0 ;  /* 0x00008000000079c5 */ /* 0x000fe40000010000 */
[----:B------:R-:W-:-:S06]  /*4f60*/  WARPGROUP.ARRIVE ;  /* 0x00000000000079c5 */ /* 0x000fcc0000000000 */
[----:B------:R-:W-:Y:S01]  /*4f70*/  HGMMA.64x64x16.F32.BF16 R24, gdesc[UR12], R24, gsb0 ;  /* 0x00e000000c1879f0 */ /* 0x000fe20008001818 */
[----:B------:R-:W-:Y:S02]  /*4f80*/  ULDC.64 UR14, c[0x0][0x9e0] ;  /* 0x00027800000e7ab9 */ /* 0x000fe40000000a00 */
[----:B------:R-:W-:-:S06]  /*4f90*/  UISETP.GE.AND UP1, UPT, UR15, 0x1, UPT ;  /* 0x000000010f00788c */ /* 0x000fcc000bf26270 */
[----:B------:R-:W-:Y:S01]  /*4fa0*/  PLOP3.LUT P2, PT, PT, PT, UP1, 0x40, 0x0 ;  /* 0x000000000000781c */ /* 0x000fe20003f4e818 */
[----:B------:R-:W-:Y:S02]  /*4fb0*/  WARPGROUP.DEPBAR.LE gsb0, 0x0 ;  /* 0x00008000000079c5 */ /* 0x000fe40000010000 */
[----:B------:R3:W-:Y:S02]  /*4fc0*/  @!P1 SYNCS.ARRIVE.TRANS64.RED.A1T0 RZ, [R3+URZ], RZ ;  /* 0x000000ff03ff99a7 */ /* 0x0007e4000810043f */
[----:B---3--:R-:W-:-:S05]  /*4fd0*/  IADD3 R3, -R2, UR49, R5 ;  /* 0x0000003102037c10 */ /* 0x008fca000fffe105 */
[----:B------:R-:W-:-:S04]  /*4fe0*/  VIADD R3, R3, -UR51 ;  /* 0x8000003303037c36 */ /* 0x000fc80008000000 */
[C---:B------:R-:W-:Y:S02]  /*4ff0*/  VIADD R13, R3.reuse, UR14 ;  /* 0x0000000e030d7c36 */ /* 0x040fe40008000000 */
[----:B------:R-:W-:-:S03]  /*5000*/  VIADD R12, R3, UR6 ;  /* 0x00000006030c7c36 */ /* 0x000fc60008000000 */
[----:B0-----:R-:W-:Y:S01]  /*5010*/  VIADDMNMX R3, R9, R13, R10, PT ;  /* 0x0000000d09037246 */ /* 0x001fe2000380010a */
[----:B------:R-:W-:Y:S01]  /*5020*/  IMAD.IADD R5, R12, 0x1, R9 ;  /* 0x000000010c057824 */ /* 0x000fe200078e0209 */
[----:B------:R-:W-:Y:S06]  /*5030*/  @P2 BRA `(.L_x_5283) ;  /* 0x00000000005c2947 */ /* 0x000fec0003800000 */
[----:B------:R-:W-:Y:S01]  /*5040*/  IMAD.U32 R6, RZ, RZ, UR51 ;  /* 0x00000033ff067e24 */ /* 0x000fe2000f8e00ff */
[----:B------:R-:W-:Y:S04]  /*5050*/  BSSY B0, `(.L_x_5284) ;  /* 0x0000011000007945 */ /* 0x000fe80003800000 */
[----:B------:R-:W-:-:S04]  /*5060*/  IADD3 R6, -R6, UR49, R9 ;  /* 0x0000003106067c10 */ /* 0x000fc8000fffe109 */
        /* <DEDUP_REMOVED lines=10> */
.L_x_5285:
[----:B------:R-:W-:-:S06]  /*5110*/  UISETP.NE.AND UP2, UPT, UR15, 0x1, UPT ;  /* 0x000000010f00788c */ /* 0x000fcc000bf45270 */
[----:B------:R-:W-:-:S05]  /*5120*/  PLOP3.LUT P2, PT, PT, PT, UP2, 0x80, 0x0 ;  /* 0x000000000000781c */ /* 0x000fca0003f4f028 */
[----:B------:R-:W-:-:S08]  /*5130*/  @UP2 ULDC.64 UR6, c[0x0][0x9e8] ;  /* 0x00027a0000062ab9 */ /* 0x000fd00000000a00 */
[----:B------:R-:W-:-:S05]  /*5140*/  @P2 IMAD.HI.U32 R9, R6, UR6, RZ ;  /* 0x0000000606092c27 */ /* 0x000fca000f8e00ff */
[----:B------:R-:W-:-:S07]  /*5150*/  @P2 SHF.R.U32.HI R6, RZ, UR7, R9 ;  /* 0x00000007ff062c19 */ /* 0x000fce0008011609 */
.L_x_5286:
[----:B------:R-:W-:Y:S05]  /*5160*/  BSYNC B0 ;  /* 0x0000000000007941 */ /* 0x000fea0003800000 */
.L_x_5284:
[----:B------:R-:W-:-:S04]  /*5170*/  IMAD R9, R6, UR15, -R11 ;  /* 0x0000000f06097c24 */ /* 0x000fc8000f8e0a0b */
[----:B------:R-:W-:-:S05]  /*5180*/  IMAD.IADD R6, R9, 0x1, -R2 ;  /* 0x0000000109067824 */ /* 0x000fca00078e0a02 */
[----:B------:R-:W-:Y:S02]  /*5190*/  VIMNMX R5, R5, R6, !PT ;  /* 0x0000000605057248 */ /* 0x000fe40007fe0100 */
[----:B------:R-:W-:-:S07]  /*51a0*/  VIADDMNMX R3, R6, UR15, R3, PT ;  /* 0x0000000f06037c46 */ /* 0x000fce000b800103 */
.L_x_5283:
[C---:B------:R-:W-:Y:S02]  /*51b0*/  ISETP.GE.AND P2, PT, R14.reuse, 0x2, PT ;  /* 0x000000020e00780c */ /* 0x040fe40003f46270 */
[C---:B------:R-:W-:Y:S02]  /*51c0*/  ISETP.GE.AND P6, PT, R14.reuse, 0xa, PT ;  /* 0x0000000a0e00780c */ /* 0x040fe40003fc6270 */
        /* <DEDUP_REMOVED lines=71> */
[----:B------:R-:W-:Y:S02]  /*5640*/  ISETP.GT.AND P6, PT, R5, 0x39, !P6 ;  /* 0x000000390500780c */ /* 0x000fe400077c4270 */
[----:B------:R-:W0:Y:S02]  /*5650*/  SHFL.IDX PT, R5, R4, 0x1, 0x1c1f ;  /* 0x003c1f0004057f89 */ /* 0x000e2400000e0000 */
[----:B------:R-:W-:-:S04]  /*5660*/  ISETP.LT.OR P6, PT, R3, 0x3a, P6 ;  /* 0x0000003a0300780c */ /* 0x000fc800037c1670 */
[----:B------:R-:W-:Y:S02]  /*5670*/  FSEL R53, R53, -INF , !P6 ;  /* 0xff80000035357808 */ /* 0x000fe40007000000 */
[----:B------:R-:W-:Y:S02]  /*5680*/  PLOP3.LUT P6, PT, PT, PT, UP1, 0x40, 0x0 ;  /* 0x000000000000781c */ /* 0x000fe40003fce818 */
[----:B0-----:R-:W-:Y:S01]  /*5690*/  VIADDMNMX R3, R5, R13, R10, PT ;  /* 0x0000000d05037246 */ /* 0x001fe2000380010a */
[----:B------:R-:W-:-:S10]  /*56a0*/  IMAD.IADD R6, R12, 0x1, R5 ;  /* 0x000000010c067824 */ /* 0x000fd400078e0205 */
[----:B------:R-:W-:Y:S05]  /*56b0*/  @P6 BRA `(.L_x_5287) ;  /* 0x0000000000646947 */ /* 0x000fea0003800000 */
        /* <DEDUP_REMOVED lines=14> */
.L_x_5289:
[----:B------:R-:W-:-:S06]  /*57a0*/  UISETP.NE.AND UP2, UPT, UR15, 0x1, UPT ;  /* 0x000000010f00788c */ /* 0x000fcc000bf45270 */
[----:B------:R-:W-:-:S05]  /*57b0*/  PLOP3.LUT P6, PT, PT, PT, UP2, 0x80, 0x0 ;  /* 0x000000000000781c */ /* 0x000fca0003fcf028 */
[----:B------:R-:W-:-:S08]  /*57c0*/  @UP2 ULDC.64 UR6, c[0x0][0x9e8] ;  /* 0x00027a0000062ab9 */ /* 0x000fd00000000a00 */
[----:B------:R-:W-:Y:S01]  /*57d0*/  @P6 IMAD.HI.U32 R5, R4, UR6, RZ ;  /* 0x0000000604056c27 */ /* 0x000fe2000f8e00ff */
[----:B------:R-:W-:-:S13]  /*57e0*/  PLOP3.LUT P6, PT, PT, PT, UP2, 0x80, 0x0 ;  /* 0x000000000000781c */ /* 0x000fda0003fcf028 */
[----:B------:R-:W-:-:S07]  /*57f0*/  @P6 SHF.R.U32.HI R4, RZ, UR7, R5 ;  /* 0x00000007ff046c19 */ /* 0x000fce0008011605 */
.L_x_5290:
[----:B------:R-:W-:Y:S05]  /*5800*/  BSYNC B0 ;  /* 0x0000000000007941 */ /* 0x000fea0003800000 */
.L_x_5288:
[----:B------:R-:W-:-:S04]  /*5810*/  IMAD R5, R4, UR15, -R11 ;  /* 0x0000000f04057c24 */ /* 0x000fc8000f8e0a0b */
[----:B------:R-:W-:-:S05]  /*5820*/  IMAD.IADD R5, R5, 0x1, -R2 ;  /* 0x0000000105057824 */ /* 0x000fca00078e0a02 */
[----:B------:R-:W-:Y:S02]  /*5830*/  VIMNMX R6, R6, R5, !PT ;  /* 0x0000000506067248 */ /* 0x000fe40007fe0100 */
[----:B------:R-:W-:-:S07]  /*5840*/  VIADDMNMX R3, R5, UR15, R3, PT ;  /* 0x0000000f05037c46 */ /* 0x000fce000b800103 */
.L_x_5287:
[----:B------:R-:W-:Y:S01]  /*5850*/  BAR.SYNC.DEFER_BLOCKING 0xf, 0x100 ;  /* 0x03c4000000007b1d */ /* 0x000fe20000010000 */
[----:B------:R-:W-:Y:S02]  /*5860*/  ISETP.GT.AND P2, PT, R6, 0x1, !P2 ;  /* 0x000000010600780c */ /* 0x000fe40005744270 */
[----:B------:R-:W-:Y:S02]  /*5870*/  FMNMX.FTZ R4, R15, R25, !PT ;  /* 0x000000190f047209 */ /* 0x000fe40007810000 */
[----:B------:R-:W-:Y:S01]  /*5880*/  ISETP.LT.OR P2, PT, R3, 0x2, P2 ;  /* 0x000000020300780c */ /* 0x000fe20001741670 */
[----:B------:R-:W-:Y:S01]  /*5890*/  ULDC UR10, c[0x0][0x988] ;  /* 0x00026200000a7ab9 */ /* 0x000fe20000000800 */
        /* <DEDUP_REMOVED lines=28> */
[----:B------:R-:W-:Y:S02]  /*5a60*/  ISETP.GT.AND P3, PT, R6, 0x8, !P3 ;  /* 0x000000080600780c */ /* 0x000fe40005f64270 */
[----:B------:R-:W-:Y:S02]  /*5a70*/  FSEL R38, R38, -INF , !P2 ;  /* 0xff80000026267808 */ /* 0x000fe40005000000 */
[----:B------:R-:W-:Y:S02]  /*5a80*/  ISETP.NE.AND P2, PT, R36, RZ, PT ;  /* 0x000000ff2400720c */ /* 0x000fe40003f45270 */
[----:B------:R-:W-:Y:S02]  /*5a90*/  FMNMX.FTZ R4, R67, R4, !PT ;  /* 0x0000000443047209 */ /* 0x000fe40007810000 */
[----:B------:R-:W-:-:S02]  /*5aa0*/  ISETP.GT.AND P2, PT, R6, 0x19, !P2 ;  /* 0x000000190600780c */ /* 0x000fc40005744270 */
[C---:B------:R-:W-:Y:S02]  /*5ab0*/  ISETP.LT.OR P3, PT, R3.reuse, 0x9, P3 ;  /* 0x000000090300780c */ /* 0x040fe40001f61670 */
[----:B------:R-:W-:Y:S02]  /*5ac0*/  ISETP.LT.OR P2, PT, R3, 0x1a, P2 ;  /* 0x0000001a0300780c */ /* 0x000fe40001741670 */
[----:B------:R-:W-:Y:S02]  /*5ad0*/  FMNMX.FTZ R10, R53, R4, !PT ;  /* 0x00000004350a7209 */ /* 0x000fe40007810000 */
[----:B------:R-:W-:Y:S02]  /*5ae0*/  FSEL R39, R39, -INF , !P2 ;  /* 0xff80000027277808 */ /* 0x000fe40005000000 */
[----:B------:R-:W-:Y:S01]  /*5af0*/  ISETP.NE.AND P2, PT, R58, RZ, PT ;  /* 0x000000ff3a00720c */ /* 0x000fe20003f45270 */
[----:B------:R-:W0:Y:S01]  /*5b00*/  SHFL.BFLY PT, R5, R10, 0x2, 0x1f ;  /* 0x0c401f000a057f89 */ /* 0x000e2200000e0000 */
[----:B------:R-:W-:-:S02]  /*5b10*/  FSEL R30, R30, -INF , !P3 ;  /* 0xff8000001e1e7808 */ /* 0x000fc40005800000 */
[----:B------:R-:W-:Y:S02]  /*5b20*/  ISETP.GT.AND P2, PT, R6, 0x20, !P2 ;  /* 0x000000200600780c */ /* 0x000fe40005744270 */
[----:B------:R-:W-:Y:S02]  /*5b30*/  ISETP.NE.AND P3, PT, R60, RZ, PT ;  /* 0x000000ff3c00720c */ /* 0x000fe40003f65270 */
[----:B------:R-:W-:Y:S02]  /*5b40*/  ISETP.LT.OR P2, PT, R3, 0x21, P2 ;  /* 0x000000210300780c */ /* 0x000fe40001741670 */
[----:B------:R-:W-:Y:S02]  /*5b50*/  ISETP.NE.AND P6, PT, R9, RZ, PT ;  /* 0x000000ff0900720c */ /* 0x000fe40003fc5270 */
[----:B------:R-:W-:Y:S02]  /*5b60*/  FSEL R42, R42, -INF , !P2 ;  /* 0xff8000002a2a7808 */ /* 0x000fe40005000000 */
[----:B------:R-:W-:-:S02]  /*5b70*/  ISETP.NE.AND P2, PT, R40, RZ, PT ;  /* 0x000000ff2800720c */ /* 0x000fc40003f45270 */
[C---:B------:R-:W-:Y:S02]  /*5b80*/  ISETP.GT.AND P4, PT, R6.reuse, 0x31, !P4 ;  /* 0x000000310600780c */ /* 0x040fe40006784270 */
[C---:B------:R-:W-:Y:S02]  /*5b90*/  ISETP.GT.AND P2, PT, R6.reuse, 0x21, !P2 ;  /* 0x000000210600780c */ /* 0x040fe40005744270 */
[----:B------:R-:W-:Y:S02]  /*5ba0*/  ISETP.GT.AND P5, PT, R6, 0x38, !P5 ;  /* 0x000000380600780c */ /* 0x000fe40006fa4270 */
[C---:B------:R-:W-:Y:S02]  /*5bb0*/  ISETP.LT.OR P2, PT, R3.reuse, 0x22, P2 ;  /* 0x000000220300780c */ /* 0x040fe40001741670 */
[----:B------:R-:W-:Y:S02]  /*5bc0*/  ISETP.LT.OR P4, PT, R3, 0x32, P4 ;  /* 0x000000320300780c */ /* 0x000fe40002781670 */
[----:B------:R-:W-:-:S02]  /*5bd0*/  FSEL R43, R43, -INF , !P2 ;  /* 0xff8000002b2b7808 */ /* 0x000fc40005000000 */
[----:B------:R-:W-:Y:S02]  /*5be0*/  ISETP.GT.AND P2, PT, R6, 0x28, !P3 ;  /* 0x000000280600780c */ /* 0x000fe40005f44270 */
[----:B0-----:R-:W-:Y:S02]  /*5bf0*/  FMNMX.FTZ R11, R10, R5, !PT ;  /* 0x000000050a0b7209 */ /* 0x001fe40007810000 */
[----:B------:R-:W-:Y:S02]  /*5c00*/  ISETP.LT.OR P2, PT, R3, 0x29, P2 ;  /* 0x000000290300780c */ /* 0x000fe40001741670 */
[----:B------:R-:W-:Y:S01]  /*5c10*/  ISETP.NE.AND P3, PT, R62, RZ, PT ;  /* 0x000000ff3e00720c */ /* 0x000fe20003f65270 */
[----:B------:R-:W0:Y:S01]  /*5c20*/  SHFL.BFLY PT, R12, R11, 0x1, 0x1f ;  /* 0x0c201f000b0c7f89 */ /* 0x000e2200000e0000 */
[----:B------:R-:W-:Y:S02]  /*5c30*/  FSEL R46, R46, -INF , !P2 ;  /* 0xff8000002e2e7808 */ /* 0x000fe40005000000 */
[----:B------:R-:W-:-:S02]  /*5c40*/  ISETP.GT.AND P2, PT, R6, RZ, !P6 ;  /* 0x000000ff0600720c */ /* 0x000fc40007744270 */
[----:B------:R-:W-:Y:S02]  /*5c50*/  ISETP.GT.AND P3, PT, R6, 0x30, !P3 ;  /* 0x000000300600780c */ /* 0x000fe40005f64270 */
[C---:B------:R-:W-:Y:S02]  /*5c60*/  ISETP.LT.OR P2, PT, R3.reuse, 0x1, P2 ;  /* 0x000000010300780c */ /* 0x040fe40001741670 */
[----:B------:R-:W-:Y:S02]  /*5c70*/  ISETP.LT.OR P3, PT, R3, 0x31, P3 ;  /* 0x000000310300780c */ /* 0x000fe40001f61670 */
        /* <DEDUP_REMOVED lines=8> */
[----:B------:R-:W-:-:S02]  /*5d00*/  FMNMX.FTZ R4, R34, R5, !PT ;  /* 0x0000000522047209 */ /* 0x000fc40007810000 */
[----:B0-----:R-:W-:Y:S02]  /*5d10*/  FMNMX.FTZ R5, R11, R12, !PT ;  /* 0x0000000c0b057209 */ /* 0x001fe40007810000 */
[----:B------:R-:W-:Y:S02]  /*5d20*/  FMNMX.FTZ R9, R35, R4, !PT ;  /* 0x0000000423097209 */ /* 0x000fe40007810000 */
[C---:B------:R-:W-:Y:S01]  /*5d30*/  FSETP.NEU.FTZ.AND P2, PT, R5.reuse, -INF , PT ;  /* 0xff8000000500780b */ /* 0x040fe20003f5d000 */
[----:B------:R-:W-:Y:S01]  /*5d40*/  FMUL.FTZ R10, R5, UR10 ;  /* 0x0000000a050a7c20 */ /* 0x000fe20008410000 */
[----:B------:R-:W-:Y:S02]  /*5d50*/  FMNMX.FTZ R4, R38, R9, !PT ;  /* 0x0000000926047209 */ /* 0x000fe40007810000 */
[----:B------:R-:W-:Y:S02]  /*5d60*/  ISETP.NE.AND P6, PT, R14, RZ, PT ;  /* 0x000000ff0e00720c */ /* 0x000fe40003fc5270 */
[----:B------:R-:W-:-:S02]  /*5d70*/  FMNMX.FTZ R9, R39, R4, !PT ;  /* 0x0000000427097209 */ /* 0x000fc40007810000 */
[----:B------:R-:W-:Y:S02]  /*5d80*/  FSEL R50, R50, -INF , !P3 ;  /* 0xff80000032327808 */ /* 0x000fe40005800000 */
[----:B------:R-:W-:Y:S02]  /*5d90*/  FMNMX.FTZ R4, R42, R9, !PT ;  /* 0x000000092a047209 */ /* 0x000fe40007810000 */
[----:B------:R-:W-:Y:S02]  /*5da0*/  FSEL R10, R10, RZ, P2 ;  /* 0x000000ff0a0a7208 */ /* 0x000fe40001000000 */
[----:B------:R-:W-:Y:S02]  /*5db0*/  FMNMX.FTZ R9, R43, R4, !PT ;  /* 0x000000042b097209 */ /* 0x000fe40007810000 */
[----:B------:R-:W-:Y:S01]  /*5dc0*/  ISETP.GT.AND P2, PT, R6, 0x39, !P6 ;  /* 0x000000390600780c */ /* 0x000fe20007744270 */
[--C-:B------:R-:W-:Y:S01]  /*5dd0*/  FFMA.FTZ R6, R15, UR10, -R10.reuse ;  /* 0x0000000a0f067c23 */ /* 0x100fe2000801080a */
[----:B------:R-:W-:Y:S01]  /*5de0*/  FMNMX.FTZ R4, R46, R9, !PT ;  /* 0x000000092e047209 */ /* 0x000fe20007810000 */
[--C-:B------:R-:W-:Y:S01]  /*5df0*/  FFMA.FTZ R11, R25, UR10, -R10.reuse ;  /* 0x0000000a190b7c23 */ /* 0x100fe2000801080a */
[----:B------:R-:W-:Y:S01]  /*5e00*/  ISETP.LT.OR P5, PT, R3, 0x39, P5 ;  /* 0x000000390300780c */ /* 0x000fe20002fa1670 */
[----:B------:R0:W-:Y:S01]  /*5e10*/  MUFU.EX2 R152, R6 ;  /* 0x0000000600987308 */ /* 0x0001e20000000800 */
[----:B------:R-:W-:Y:S01]  /*5e20*/  FMNMX.FTZ R9, R47, R4, !PT ;  /* 0x000000042f097209 */ /* 0x000fe20007810000 */
[--C-:B------:R-:W-:Y:S01]  /*5e30*/  FFMA.FTZ R12, R57, UR10, -R10.reuse ;  /* 0x0000000a390c7c23 */ /* 0x100fe2000801080a */
[----:B------:R-:W-:Y:S01]  /*5e40*/  FSEL R51, R51, -INF , !P4 ;  /* 0xff80000033337808 */ /* 0x000fe20006000000 */
[--C-:B------:R-:W-:Y:S01]  /*5e50*/  FFMA.FTZ R13, R33, UR10, -R10.reuse ;  /* 0x0000000a210d7c23 */ /* 0x100fe2000801080a */
[----:B------:R-:W-:Y:S01]  /*5e60*/  FMNMX.FTZ R4, R50, R9, !PT ;  /* 0x0000000932047209 */ /* 0x000fe20007810000 */
[--C-:B------:R-:W-:Y:S01]  /*5e70*/  FFMA.FTZ R9, R29, UR10, -R10.reuse ;  /* 0x0000000a1d097c23 */ /* 0x100fe2000801080a */
[----:B------:R-:W-:Y:S01]  /*5e80*/  ISETP.LT.OR P2, PT, R3, 0x3a, P2 ;  /* 0x0000003a0300780c */ /* 0x000fe20001741670 */
[----:B------:R-:W3:Y:S01]  /*5e90*/  MUFU.EX2 R11, R11 ;  /* 0x0000000b000b7308 */ /* 0x000ee20000000800 */
[----:B------:R-:W-:Y:S01]  /*5ea0*/  FSEL R54, R54, -INF , !P5 ;  /* 0xff80000036367808 */ /* 0x000fe20006800000 */
[--C-:B0-----:R-:W-:Y:S01]  /*5eb0*/  FFMA.FTZ R6, R21, UR10, -R10.reuse ;  /* 0x0000000a15067c23 */ /* 0x101fe2000801080a */
[----:B------:R-:W-:Y:S01]  /*5ec0*/  FMNMX.FTZ R3, R51, R4, !PT ;  /* 0x0000000433037209 */ /* 0x000fe20007810000 */
[--C-:B------:R-:W-:Y:S01]  /*5ed0*/  FFMA.FTZ R14, R59, UR10, -R10.reuse ;  /* 0x0000000a3b0e7c23 */ /* 0x100fe2000801080a */
[----:B------:R-:W-:Y:S01]  /*5ee0*/  FSEL R55, R55, -INF , !P2 ;  /* 0xff80000037377808 */ /* 0x000fe20005000000 */
[--C-:B------:R-:W-:Y:S01]  /*5ef0*/  FFMA.FTZ R15, R37, UR10, -R10.reuse ;  /* 0x0000000a250f7c23 */ /* 0x100fe2000801080a */
[----:B------:R-:W-:Y:S01]  /*5f00*/  FMNMX.FTZ R4, R54, R3, !PT ;  /* 0x0000000336047209 */ /* 0x000fe20007810000 */
[----:B------:R-:W0:Y:S01]  /*5f10*/  MUFU.EX2 R154, R6 ;  /* 0x00000006009a7308 */ /* 0x000e220000000800 */
[--C-:B------:R-:W-:Y:S01]  /*5f20*/  FFMA.FTZ R20, R61, UR10, -R10.reuse ;  /* 0x0000000a3d147c23 */ /* 0x100fe2000801080a */
[--C-:B------:R-:W-:Y:S01]  /*5f30*/  FFMA.FTZ R24, R63, UR10, -R10.reuse ;  /* 0x0000000a3f187c23 */ /* 0x100fe2000801080a */
[----:B------:R-:W-:Y:S01]  /*5f40*/  FMNMX.FTZ R4, R55, R4, !PT ;  /* 0x0000000437047209 */ /* 0x000fe20007810000 */
[--C-:B------:R-:W-:Y:S01]  /*5f50*/  FFMA.FTZ R25, R45, UR10, -R10.reuse ;  /* 0x0000000a2d197c23 */ /* 0x100fe2000801080a */
[--C-:B------:R-:W-:Y:S01]  /*5f60*/  FFMA.FTZ R28, R65, UR10, -R10.reuse ;  /* 0x0000000a411c7c23 */ /* 0x100fe2000801080a */
[----:B------:R-:W-:-:S02]  /*5f70*/  FFMA.FTZ R29, R49, UR10, -R10 ;  /* 0x0000000a311d7c23 */ /* 0x000fc4000801080a */
[----:B------:R-:W4:Y:S01]  /*5f80*/  SHFL.BFLY PT, R3, R4, 0x2, 0x1f ;  /* 0x0c401f0004037f89 */ /* 0x000f2200000e0000 */
[----:B------:R-:W5:Y:S01]  /*5f90*/  MUFU.EX2 R9, R9 ;  /* 0x0000000900097308 */ /* 0x000f620000000800 */
[----:B---3--:R-:W-:Y:S01]  /*5fa0*/  FADD.FTZ R33, R152, R11 ;  /* 0x0000000b98217221 */ /* 0x008fe20000010000 */
[----:B------:R-:W-:-:S06]  /*5fb0*/  F2FP.BF16.F32.PACK_AB R152, R11, R152 ;  /* 0x000000980b98723e */ /* 0x000fcc00000010ff */
[----:B------:R-:W3:Y:S01]  /*5fc0*/  MUFU.EX2 R12, R12 ;  /* 0x0000000c000c7308 */ /* 0x000ee20000000800 */
[----:B0-----:R-:W-:-:S07]  /*5fd0*/  FADD.FTZ R32, R154, R33 ;  /* 0x000000219a207221 */ /* 0x001fce0000010000 */
[----:B------:R-:W0:Y:S01]  /*5fe0*/  MUFU.EX2 R13, R13 ;  /* 0x0000000d000d7308 */ /* 0x000e220000000800 */
[C---:B-----5:R-:W-:Y:S01]  /*5ff0*/  FADD.FTZ R37, R9.reuse, R32 ;  /* 0x0000002009257221 */ /* 0x060fe20000010000 */
[----:B------:R-:W-:Y:S02]  /*6000*/  F2FP.BF16.F32.PACK_AB R154, R9, R154 ;  /* 0x0000009a099a723e */ /* 0x000fe400000010ff */
[----:B----4-:R-:W-:Y:S01]  /*6010*/  FMNMX.FTZ R3, R4, R3, !PT ;  /* 0x0000000304037209 */ /* 0x010fe20007810000 */
[----:B------:R-:W-:-:S03]  /*6020*/  FFMA.FTZ R4, R41, UR10, -R10 ;  /* 0x0000000a29047c23 */ /* 0x000fc6000801080a */
[----:B------:R-:W4:Y:S01]  /*6030*/  MUFU.EX2 R14, R14 ;  /* 0x0000000e000e7308 */ /* 0x000f220000000800 */
[----:B---3--:R-:W-:Y:S01]  /*6040*/  FADD.FTZ R36, R12, R37 ;  /* 0x000000250c247221 */ /* 0x008fe20000010000 */
[----:B------:R-:W3:Y:S06]  /*6050*/  SHFL.BFLY PT, R6, R3, 0x1, 0x1f ;  /* 0x0c201f0003067f89 */ /* 0x000eec00000e0000 */
[----:B------:R5:W-:Y:S01]  /*6060*/  MUFU.EX2 R21, R4 ;  /* 0x0000000400157308 */ /* 0x000be20000000800 */
[C---:B0-----:R-:W-:Y:S01]  /*6070*/  FADD.FTZ R37, R13.reuse, R36 ;  /* 0x000000240d257221 */ /* 0x041fe20000010000 */
[----:B------:R-:W-:-:S06]  /*6080*/  F2FP.BF16.F32.PACK_AB R156, R13, R12 ;  /* 0x0000000c0d9c723e */ /* 0x000fcc00000010ff */
[----:B------:R-:W0:Y:S01]  /*6090*/  MUFU.EX2 R15, R15 ;  /* 0x0000000f000f7308 */ /* 0x000e220000000800 */
[----:B----4-:R-:W-:-:S07]  /*60a0*/  FADD.FTZ R36, R14, R37 ;  /* 0x000000250e247221 */ /* 0x010fce0000010000 */
[----:B------:R-:W-:Y:S01]  /*60b0*/  MUFU.EX2 R20, R20 ;  /* 0x0000001400147308 */ /* 0x000fe20000000800 */
[----:B---3--:R-:W-:Y:S01]  /*60c0*/  FMNMX.FTZ R6, R3, R6, !PT ;  /* 0x0000000603067209 */ /* 0x008fe20007810000 */
[--C-:B------:R-:W-:Y:S01]  /*60d0*/  FFMA.FTZ R3, R67, UR10, -R10.reuse ;  /* 0x0000000a43037c23 */ /* 0x100fe2000801080a */
[----:B------:R-:W-:Y:S02]  /*60e0*/  FFMA.FTZ R10, R53, UR10, -R10 ;  /* 0x0000000a350a7c23 */ /* 0x000fe4000801080a */
[C---:B------:R-:W-:Y:S01]  /*60f0*/  FSETP.NEU.FTZ.AND P2, PT, R6.reuse, -INF , PT ;  /* 0xff8000000600780b */ /* 0x040fe20003f5d000 */
[----:B-----5:R-:W-:Y:S02]  /*6100*/  FMUL.FTZ R4, R6, UR10 ;  /* 0x0000000a06047c20 */ /* 0x020fe40008410000 */
[----:B------:R-:W-:Y:S01]  /*6110*/  MUFU.EX2 R24, R24 ;  /* 0x0000001800187308 */ /* 0x000fe20000000800 */
[----:B0-----:R-:W-:Y:S02]  /*6120*/  F2FP.BF16.F32.PACK_AB R158, R15, R14 ;  /* 0x0000000e0f9e723e */ /* 0x001fe400000010ff */
[----:B------:R-:W-:-:S05]  /*6130*/  FSEL R4, R4, RZ, P2 ;  /* 0x000000ff04047208 */ /* 0x000fca0001000000 */
        /* <DEDUP_REMOVED lines=16> */
[----:B------:R-:W3:Y:S01]  /*6240*/  MUFU.EX2 R27, R27 ;  /* 0x0000001b001b7308 */ /* 0x000ee20000000800 */
[--C-:B------:R-:W-:Y:S01]  /*6250*/  FFMA.FTZ R54, R54, UR10, -R4.reuse ;  /* 0x0000000a36367c23 */ /* 0x100fe20008010804 */
[----:B------:R-:W-:Y:S01]  /*6260*/  FFMA.FTZ R4, R55, UR10, -R4 ;  /* 0x0000000a37047c23 */ /* 0x000fe20008010804 */
[----:B0-----:R-:W-:-:S02]  /*6270*/  F2FP.BF16.F32.PACK_AB R162, R25, R24 ;  /* 0x0000001819a2723e */ /* 0x001fc400000010ff */
[----:B------:R-:W-:-:S03]  /*6280*/  F2FP.BF16.F32.PACK_AB R160, R21, R20 ;  /* 0x0000001415a0723e */ /* 0x000fc600000010ff */
[----:B------:R-:W0:Y:S08]  /*6290*/  MUFU.EX2 R30, R30 ;  /* 0x0000001e001e7308 */ /* 0x000e300000000800 */
[----:B------:R-:W4:Y:S01]  /*62a0*/  MUFU.EX2 R31, R31 ;  /* 0x0000001f001f7308 */ /* 0x000f220000000800 */
[----:B---3--:R-:W-:Y:S01]  /*62b0*/  FADD.FTZ R33, R26, R27 ;  /* 0x0000001b1a217221 */ /* 0x008fe20000010000 */
[----:B------:R-:W-:-:S06]  /*62c0*/  F2FP.BF16.F32.PACK_AB R153, R27, R26 ;  /* 0x0000001a1b99723e */ /* 0x000fcc00000010ff */
[----:B------:R-:W3:Y:S01]  /*62d0*/  MUFU.EX2 R34, R34 ;  /* 0x0000002200227308 */ /* 0x000ee20000000800 */
[----:B0-----:R-:W-:-:S07]  /*62e0*/  FADD.FTZ R32, R30, R33 ;  /* 0x000000211e207221 */ /* 0x001fce0000010000 */
[----:B------:R-:W0:Y:S01]  /*62f0*/  MUFU.EX2 R35, R35 ;  /* 0x0000002300237308 */ /* 0x000e220000000800 */
[C---:B----4-:R-:W-:Y:S01]  /*6300*/  FADD.FTZ R33, R31.reuse, R32 ;  /* 0x000000201f217221 */ /* 0x050fe20000010000 */
[----:B------:R-:W-:-:S05]  /*6310*/  F2FP.BF16.F32.PACK_AB R155, R31, R30 ;  /* 0x0000001e1f9b723e */ /* 0x000fca00000010ff */
[----:B------:R4:W-:Y:S01]  /*6320*/  STSM.16.M88.4 [R19+0x26800], R152 ;  /* 0x0268009813007844 */ /* 0x0009e20000000200 */
[----:B------:R-:W5:Y:S01]  /*6330*/  MUFU.EX2 R38, R38 ;  /* 0x0000002600267308 */ /* 0x000f620000000800 */
[----:B---3--:R-:W-:Y:S01]  /*6340*/  FADD.FTZ R32, R34, R33 ;  /* 0x0000002122207221 */ /* 0x008fe20000010000 */
[----:B------:R-:W-:-:S06]  /*6350*/  FADD.FTZ R33, R15, R36 ;  /* 0x000000240f217221 */ /* 0x000fcc0000010000 */
[----:B------:R-:W3:Y:S01]  /*6360*/  MUFU.EX2 R39, R39 ;  /* 0x0000002700277308 */ /* 0x000ee20000000800 */
[C---:B0-----:R-:W-:Y:S01]  /*6370*/  FADD.FTZ R11, R35.reuse, R32 ;  /* 0x00000020230b7221 */ /* 0x041fe20000010000 */
[----:B------:R-:W-:Y:S01]  /*6380*/  FADD.FTZ R32, R20, R33 ;  /* 0x0000002114207221 */ /* 0x000fe20000010000 */
[----:B------:R-:W-:-:S03]  /*6390*/  F2FP.BF16.F32.PACK_AB R157, R35, R34 ;  /* 0x00000022239d723e */ /* 0x000fc600000010ff */
[----:B------:R-:W-:Y:S02]  /*63a0*/  FADD.FTZ R13, R21, R32 ;  /* 0x00000020150d7221 */ /* 0x000fe40000010000 */
[----:B------:R-:W0:Y:S01]  /*63b0*/  MUFU.EX2 R42, R42 ;  /* 0x0000002a002a7308 */ /* 0x000e220000000800 */
[----:B-----5:R-:W-:-:S07]  /*63c0*/  FADD.FTZ R12, R38, R11 ;  /* 0x0000000b260c7221 */ /* 0x020fce0000010000 */
[----:B------:R-:W5:Y:S01]  /*63d0*/  MUFU.EX2 R43, R43 ;  /* 0x0000002b002b7308 */ /* 0x000f620000000800 */
[C---:B---3--:R-:W-:Y:S01]  /*63e0*/  FADD.FTZ R11, R39.reuse, R12 ;  /* 0x0000000c270b7221 */ /* 0x048fe20000010000 */
[----:B------:R-:W-:-:S05]  /*63f0*/  F2FP.BF16.F32.PACK_AB R159, R39, R38 ;  /* 0x00000026279f723e */ /* 0x000fca00000010ff */
[----:B------:R4:W-:Y:S01]  /*6400*/  STSM.16.M88.4 [R184], R156 ;  /* 0x0000009cb8007844 */ /* 0x0009e20000000200 */
[----:B------:R-:W3:Y:S01]  /*6410*/  MUFU.EX2 R46, R46 ;  /* 0x0000002e002e7308 */ /* 0x000ee20000000800 */
[----:B0-----:R-:W-:-:S07]  /*6420*/  FADD.FTZ R12, R42, R11 ;  /* 0x0000000b2a0c7221 */ /* 0x001fce0000010000 */
[----:B------:R-:W0:Y:S01]  /*6430*/  MUFU.EX2 R47, R47 ;  /* 0x0000002f002f7308 */ /* 0x000e220000000800 */
[C---:B-----5:R-:W-:Y:S01]  /*6440*/  FADD.FTZ R11, R43.reuse, R12 ;  /* 0x0000000c2b0b7221 */ /* 0x060fe20000010000 */
[----:B------:R-:W-:-:S06]  /*6450*/  F2FP.BF16.F32.PACK_AB R161, R43, R42 ;  /* 0x0000002a2ba1723e */ /* 0x000fcc00000010ff */
[----:B------:R-:W-:Y:S01]  /*6460*/  MUFU.EX2 R28, R28 ;  /* 0x0000001c001c7308 */ /* 0x000fe20000000800 */
[----:B---3--:R-:W-:-:S07]  /*6470*/  FADD.FTZ R12, R46, R11 ;  /* 0x0000000b2e0c7221 */ /* 0x008fce0000010000 */
[----:B------:R-:W3:Y:S01]  /*6480*/  MUFU.EX2 R29, R29 ;  /* 0x0000001d001d7308 */ /* 0x000ee20000000800 */
[C---:B0-----:R-:W-:Y:S01]  /*6490*/  F2FP.BF16.F32.PACK_AB R163, R47.reuse, R46 ;  /* 0x0000002e2fa3723e */ /* 0x041fe200000010ff */
[----:B------:R-:W-:-:S04]  /*64a0*/  FADD.FTZ R47, R47, R12 ;  /* 0x0000000c2f2f7221 */ /* 0x000fc80000010000 */
[----:B------:R4:W-:Y:S02]  /*64b0*/  STSM.16.M88.4 [R22], R160 ;  /* 0x000000a016007844 */ /* 0x0009e40000000200 */
[----:B------:R-:W-:Y:S08]  /*64c0*/  MUFU.EX2 R50, R50 ;  /* 0x0000003200327308 */ /* 0x000ff00000000800 */
[----:B------:R-:W0:Y:S01]  /*64d0*/  MUFU.EX2 R51, R51 ;  /* 0x0000003300337308 */ /* 0x000e220000000800 */
[----:B---3--:R-:W-:-:S07]  /*64e0*/  F2FP.BF16.F32.PACK_AB R164, R29, R28 ;  /* 0x0000001c1da4723e */ /* 0x008fce00000010ff */
[----:B------:R-:W-:Y:S08]  /*64f0*/  MUFU.EX2 R3, R3 ;  /* 0x0000000300037308 */ /* 0x000ff00000000800 */
[----:B------:R-:W3:Y:S01]  /*6500*/  MUFU.EX2 R10, R10 ;  /* 0x0000000a000a7308 */ /* 0x000ee20000000800 */
[----:B0-----:R-:W-:Y:S01]  /*6510*/  F2FP.BF16.F32.PACK_AB R165, R51, R50 ;  /* 0x0000003233a5723e */ /* 0x001fe200000010ff */
[----:B------:R-:W-:-:S04]  /*6520*/  FADD.FTZ R50, R50, R47 ;  /* 0x0000002f32327221 */ /* 0x000fc80000010000 */
[----:B------:R-:W-:Y:S02]  /*6530*/  FADD.FTZ R51, R51, R50 ;  /* 0x0000003233337221 */ /* 0x000fe40000010000 */
[----:B------:R-:W-:Y:S08]  /*6540*/  MUFU.EX2 R54, R54 ;  /* 0x0000003600367308 */ /* 0x000ff00000000800 */
[----:B------:R0:W5:Y:S01]  /*6550*/  MUFU.EX2 R9, R4 ;  /* 0x0000000400097308 */ /* 0x0001620000000800 */
[----:B---3--:R-:W-:Y:S01]  /*6560*/  F2FP.BF16.F32.PACK_AB R166, R10, R3 ;  /* 0x000000030aa6723e */ /* 0x008fe200000010ff */
[----:B0-----:R-:W-:-:S04]  /*6570*/  FADD.FTZ R4, R24, R13 ;  /* 0x0000000d18047221 */ /* 0x001fc80000010000 */
[----:B------:R-:W-:-:S04]  /*6580*/  FADD.FTZ R25, R25, R4 ;  /* 0x0000000419197221 */ /* 0x000fc80000010000 */
[----:B------:R-:W-:Y:S01]  /*6590*/  FADD.FTZ R28, R28, R25 ;  /* 0x000000191c1c7221 */ /* 0x000fe20000010000 */
[----:B-----5:R-:W-:Y:S01]  /*65a0*/  F2FP.BF16.F32.PACK_AB R167, R9, R54 ;  /* 0x0000003609a7723e */ /* 0x020fe200000010ff */
[----:B------:R-:W-:Y:S02]  /*65b0*/  FADD.FTZ R54, R54, R51 ;  /* 0x0000003336367221 */ /* 0x000fe40000010000 */
[----:B------:R-:W-:Y:S02]  /*65c0*/  FADD.FTZ R28, R29, R28 ;  /* 0x0000001c1d1c7221 */ /* 0x000fe40000010000 */
[----:B------:R4:W-:Y:S02]  /*65d0*/  STSM.16.M88.4 [R23], R164 ;  /* 0x000000a417007844 */ /* 0x0009e40000000200 */
[----:B------:R-:W-:-:S04]  /*65e0*/  FADD.FTZ R3, R3, R28 ;  /* 0x0000001c03037221 */ /* 0x000fc80000010000 */
[----:B------:R-:W-:Y:S01]  /*65f0*/  FADD.FTZ R4, R10, R3 ;  /* 0x000000030a047221 */ /* 0x000fe20000010000 */
[----:B------:R-:W-:Y:S01]  /*6600*/  FADD.FTZ R3, R9, R54 ;  /* 0x0000003609037221 */ /* 0x000fe20000010000 */
[----:B------:R-:W-:Y:S06]  /*6610*/  @!P0 BRA `(.L_x_5291) ;  /* 0x0000000000048947 */ /* 0x000fec0003800000 */
[----:B------:R-:W-:Y:S01]  /*6620*/  BPT.TRAP 0x1 ;  /* 0x000000040000795c */ /* 0x000fe20000300000 */
.L_x_5291:
[----:B------:R0:W3:Y:S01]  /*6630*/  SYNCS.PHASECHK.TRANS64.TRYWAIT P2, [R7+URZ+0x28c50], R8 ;  /* 0x028c5008070075a7 */ /* 0x0000e2000804017f */
[----:B------:R-:W-:Y:S05]  /*6640*/  @!P0 BRA `(.L_x_5292) ;  /* 0x0000000000048947 */ /* 0x000fea0003800000 */
[----:B------:R-:W-:Y:S01]  /*6650*/  BPT.TRAP 0x1 ;  /* 0x000000040000795c */ /* 0x000fe20000300000 */
.L_x_5292:
[----:B---3--:R-:W-:Y:S05]  /*6660*/  @P2 BRA `(.L_x_5293) ;  /* 0x0000000000082947 */ /* 0x008fea0003800000 */
[----:B------:R-:W3:Y:S02]  /*6670*/  SYNCS.PHASECHK.TRANS64.TRYWAIT P2, [R7+URZ+0x28c50], R8 ;  /* 0x028c5008070075a7 */ /* 0x000ee4000804017f */
[----:B---3--:R-:W-:Y:S05]  /*6680*/  @!P2 BRA `(.L_x_5294) ;  /* 0x0000013c007ca947 */ /* 0x008fea0003800000 */
.L_x_5293:
[----:B------:R-:W-:Y:S01]  /*6690*/  ULEA UR18, UR37, UR50, 0xc ;  /* 0x0000003225127291 */ /* 0x000fe2000f8e603f */
[----:B------:R-:W-:Y:S01]  /*66a0*/  WARPGROUP.ARRIVE ;  /* 0x00000000000079c5 */ /* 0x000fe20000000000 */
[----:B------:R-:W-:Y:S01]  /*66b0*/  UMOV UR7, 0x40000040 ;  /* 0x4000004000077882 */ /* 0x000fe20000000000 */
[----:B------:R-:W-:Y:S01]  /*66c0*/  R2UR UR20, R168 ;  /* 0x00000000a81472ca */ /* 0x000fe200000e0000 */
[----:B------:R-:W-:Y:S01]  /*66d0*/  @UP0 ULDC UR19, c[0x0][0x450] ;  /* 0x0001140000130ab9 */ /* 0x000fe20000000800 */
[----:B------:R-:W-:Y:S01]  /*66e0*/  PLOP3.LUT P2, PT, PT, PT, UP1, 0x40, 0x0 ;  /* 0x000000000000781c */ /* 0x000fe20003f4e818 */
[----:B0123--:R-:W-:Y:S01]  /*66f0*/  @!P1 VIADD R7, R7, 0x28c60 ;  /* 0x00028c6007079836 */ /* 0x00ffe20000000000 */
[----:B------:R-:W-:Y:S02]  /*6700*/  UMOV UR6, UR18 ;  /* 0x0000001200067c82 */ /* 0x000fe40008000000 */
[----:B------:R-:W-:Y:S01]  /*6710*/  HGMMA.64x256x16.F32.BF16 R24, R152, gdesc[UR4].tnspB, RZ, !UPT, gsb0 ;  /* 0x43e0000498187df0 */ /* 0x000fe2000c0018ff */
[----:B------:R-:W-:Y:S01]  /*6720*/  UIADD3 UR6, UR18, 0x80, URZ ;  /* 0x0000008012067890 */ /* 0x000fe2000fffe03f */
[----:B------:R-:W-:Y:S01]  /*6730*/  @!P1 PRMT R7, RZ, 0x654, R7 ;  /* 0x00000654ff079816 */ /* 0x000fe20000000007 */
[----:B------:R-:W-:-:S04]  /*6740*/  UMOV UR7, 0x40000040 ;  /* 0x4000004000077882 */ /* 0x000fc80000000000 */
[----:B------:R-:W-:Y:S01]  /*6750*/  UIADD3 UR20, UR20, -0x2, URZ ;  /* 0xfffffffe14147890 */ /* 0x000fe2000fffe03f */
[----:B------:R-:W-:Y:S02]  /*6760*/  WARPGROUP.DEPBAR.LE gsb0, 0x0 ;  /* 0x00008000000079c5 */ /* 0x000fe40000010000 */
[----:B------:R-:W-:-:S15]  /*6770*/  WARPGROUP.ARRIVE ;  /* 0x00000000000079c5 */ /* 0x000fde0000000000 */
[----:B------:R-:W-:-:S03]  /*6780*/  NOP ;  /* 0x0000000000007918 */ /* 0x000fc60000000000 */
        /* <DEDUP_REMOVED lines=8> */
[----:B------:R-:W-:Y:S02]  /*6810*/  UMOV UR7, 0x40000040 ;  /* 0x4000004000077882 */ /* 0x000fe40000000000 */
[----:B------:R-:W-:Y:S01]  /*6820*/  UMOV UR18, UR42 ;  /* 0x0000002a00127c82 */ /* 0x000fe20008000000 */
[----:B------:R-:W-:Y:S02]  /*6830*/  WARPGROUP.DEPBAR.LE gsb0, 0x0 ;  /* 0x00008000000079c5 */ /* 0x000fe40000010000 */
[----:B------:R-:W-:-:S15]  /*6840*/  WARPGROUP.ARRIVE ;  /* 0x00000000000079c5 */ /* 0x000fde0000000000 */
[----:B------:R-:W-:-:S06]  /*6850*/  NOP ;  /* 0x0000000000007918 */ /* 0x000fcc0000000000 */
[----:B------:R-:W-:Y:S01]  /*6860*/  HGMMA.64x256x16.F32.BF16 R24, R164, gdesc[UR4].tnspB, R24, gsb0 ;  /* 0x43e00004a4187df0 */ /* 0x000fe20008001818 */
[----:B------:R-:W-:Y:S02]  /*6870*/  @UP0 ULDC UR6, c[0x0][0x44c] ;  /* 0x0001130000060ab9 */ /* 0x000fe40000000800 */
[----:B------:R-:W-:-:S04]  /*6880*/  UIMAD.WIDE.U32 UR6, UR42, UR6, URZ ;  /* 0x000000062a0672a5 */ /* 0x000fc8000f8e003f */
[----:B------:R-:W-:-:S04]  /*6890*/  @UP0 USHF.R.U32.HI UR18, URZ, UR19, UR7 ;  /* 0x000000133f120299 */ /* 0x000fc80008011607 */
[----:B------:R-:W-:-:S04]  /*68a0*/  UIADD3 UR6, UR18, UR49, -UR51 ;  /* 0x0000003112067290 */ /* 0x000fc8000fffe833 */
[----:B------:R-:W-:Y:S01]  /*68b0*/  UIADD3 UR14, UR6, UR14, URZ ;  /* 0x0000000e060e7290 */ /* 0x000fe2000fffe03f */
        /* <DEDUP_REMOVED lines=21> */
.L_x_5296:
[----:B------:R-:W-:-:S11]  /*6a10*/  UISETP.NE.AND UP2, UPT, UR15, 0x1, UPT ;  /* 0x000000010f00788c */ /* 0x000fd6000bf45270 */
[----:B------:R-:W-:Y:S02]  /*6a20*/  @UP2 ULDC.64 UR22, c[0x0][0x9e8] ;  /* 0x00027a0000162ab9 */ /* 0x000fe40000000a00 */
[----:B------:R-:W-:-:S04]  /*6a30*/  UIMAD.WIDE.U32 UR6, UR18, UR22, URZ ;  /* 0x00000016120672a5 */ /* 0x000fc8000f8e003f */
[----:B------:R-:W-:-:S12]  /*6a40*/  @UP2 USHF.R.U32.HI UR18, URZ, UR23, UR7 ;  /* 0x000000173f122299 */ /* 0x000fd80008011607 */
.L_x_5297:
[----:B------:R-:W-:-:S04]  /*6a50*/  UIMAD UR15, UR18, UR15, UR15 ;  /* 0x0000000f120f72a4 */ /* 0x000fc8000f8e020f */
[----:B------:R-:W-:-:S04]  /*6a60*/  UISETP.LT.AND UP2, UPT, UR14, UR15, UPT ;  /* 0x0000000f0e00728c */ /* 0x000fc8000bf41270 */
[----:B------:R-:W-:-:S12]  /*6a70*/  USEL UR14, UR14, UR15, UP2 ;  /* 0x0000000f0e0e7287 */ /* 0x000fd80009000000 */
.L_x_5295:
[----:B------:R-:W-:Y:S01]  /*6a80*/  USHF.R.S32.HI UR6, URZ, 0x1f, UR14 ;  /* 0x0000001f3f067899 */ /* 0x000fe2000801140e */
[----:B------:R-:W-:Y:S01]  /*6a90*/  ULDC UR25, c[0x0][0x9e4] ;  /* 0x0002790000197ab9 */ /* 0x000fe20000000800 */
[----:B------:R-:W-:Y:S02]  /*6aa0*/  ULDC UR22, c[0x0][0x9dc] ;  /* 0x0002770000167ab9 */ /* 0x000fe40000000800 */
[----:B------:R-:W-:Y:S01]  /*6ab0*/  ULEA.HI UR6, UR6, UR14, URZ, 0x6 ;  /* 0x0000000e06067291 */ /* 0x000fe2000f8f303f */
[----:B------:R-:W-:Y:S01]  /*6ac0*/  ULDC UR23, c[0x0][0x988] ;  /* 0x0002620000177ab9 */ /* 0x000fe20000000800 */
[----:B------:R-:W-:Y:S02]  /*6ad0*/  ULDC UR26, c[0x0][0x9e0] ;  /* 0x00027800001a7ab9 */ /* 0x000fe40000000800 */
[----:B------:R-:W-:-:S04]  /*6ae0*/  USHF.R.S32.HI UR6, URZ, 0x6, UR6 ;  /* 0x000000063f067899 */ /* 0x000fc80008011406 */
[----:B------:R-:W-:-:S04]  /*6af0*/  UISETP.LT.AND UP2, UPT, UR48, UR6, UPT ;  /* 0x000000063000728c */ /* 0x000fc8000bf41270 */
[----:B------:R-:W-:-:S04]  /*6b00*/  USEL UR21, UR48, UR6, !UP2 ;  /* 0x0000000630157287 */ /* 0x000fc8000d000000 */
[----:B------:R-:W-:-:S06]  /*6b10*/  UISETP.GE.AND UP2, UPT, UR20, UR21, UPT ;  /* 0x000000151400728c */ /* 0x000fcc000bf46270 */
[----:B------:R-:W-:-:S13]  /*6b20*/  PLOP3.LUT P2, PT, PT, PT, UP2, 0x80, 0x0 ;  /* 0x000000000000781c */ /* 0x000fda0003f4f028 */
[----:B------:R-:W-:Y:S05]  /*6b30*/  @!P2 BRA `(.L_x_5298) ;  /* 0x000000240060a947 */ /* 0x000fea0003800000 */
.L_x_5315:
[----:B------:R-:W-:-:S04]  /*6b40*/  UIADD3 UR24, UR37, 0x1, URZ ;  /* 0x0000000125187890 */ /* 0x000fc8000fffe03f */
[----:B------:R-:W-:-:S04]  /*6b50*/  UISETP.NE.AND UP2, UPT, UR24, 0x2, UPT ;  /* 0x000000021800788c */ /* 0x000fc8000bf45270 */
[----:B------:R-:W-:Y:S02]  /*6b60*/  USEL UR6, URZ, 0x1, UP2 ;  /* 0x000000013f067887 */ /* 0x000fe40009000000 */
[----:B------:R-:W-:Y:S02]  /*6b70*/  USEL UR24, UR24, URZ, UP2 ;  /* 0x0000003f18187287 */ /* 0x000fe40009000000 */
[----:B------:R-:W-:Y:S01]  /*6b80*/  ULOP3.LUT UR38, UR38, UR6, URZ, 0x3c, !UPT ;  /* 0x0000000626267292 */ /* 0x000fe2000f8e3c3f */
[----:B-12---:R-:W-:Y:S11]  /*6b90*/  @!P0 BRA `(.L_x_5299) ;  /* 0x0000000000048947 */ /* 0x006ff60003800000 */
[----:B------:R-:W-:Y:S01]  /*6ba0*/  BPT.TRAP 0x1 ;  /* 0x000000040000795c */ /* 0x000fe20000300000 */
.L_x_5299:
[----:B------:R-:W-:Y:S01]  /*6bb0*/  ULEA UR27, UR24, UR46, 0x3 ;  /* 0x0000002e181b7291 */ /* 0x000fe2000f8e183f */
[----:B0-----:R-:W-:-:S05]  /*6bc0*/  IMAD.U32 R7, RZ, RZ, UR38 ;  /* 0x00000026ff077e24 */ /* 0x001fca000f8e00ff */
[----:B------:R-:W-:-:S04]  /*6bd0*/  SHF.L.U32 R7, R7, 0x1f, RZ ;  /* 0x0000001f07077819 */ /* 0x000fc800000006ff */
[----:B------:R0:W1:Y:S01]  /*6be0*/  SYNCS.PHASECHK.TRANS64.TRYWAIT P2, [UR27+0x28c30], R7 ;  /* 0x028c3007ff0075a7 */ /* 0x000062000804015b */
[----:B------:R-:W-:Y:S05]  /*6bf0*/  @!P0 BRA `(.L_x_5300) ;  /* 0x0000000000048947 */ /* 0x000fea0003800000 */
[----:B------:R-:W-:Y:S01]  /*6c00*/  BPT.TRAP 0x1 ;  /* 0x000000040000795c */ /* 0x000fe20000300000 */
.L_x_5300:
[----:B-1----:R-:W-:Y:S05]  /*6c10*/  @P2 BRA `(.L_x_5301) ;  /* 0x0000000000082947 */ /* 0x002fea0003800000 */
[----:B------:R-:W1:Y:S02]  /*6c20*/  SYNCS.PHASECHK.TRANS64.TRYWAIT P2, [UR27+0x28c30], R7 ;  /* 0x028c3007ff0075a7 */ /* 0x000e64000804015b */
[----:B-1----:R-:W-:Y:S05]  /*6c30*/  @!P2 BRA `(.L_x_5302) ;  /* 0x000001380024a947 */ /* 0x002fea0003800000 */
.L_x_5301:
[----:B------:R-:W-:Y:S01]  /*6c40*/  R2UR UR18, R0 ;  /* 0x00000000001272ca */ /* 0x000fe200000e0000 */
[----:B----4-:R-:W-:Y:S01]  /*6c50*/  WARPGROUP.ARRIVE ;  /* 0x00000000000079c5 */ /* 0x010fe20000000000 */
[----:B------:R-:W-:Y:S01]  /*6c60*/  UMOV UR19, 0x40000040 ;  /* 0x4000004000137882 */ /* 0x000fe20000000000 */
[----:B------:R-:W-:Y:S01]  /*6c70*/  UMOV UR7, 0x40000040 ;  /* 0x4000004000077882 */ /* 0x000fe20000000000 */
[----:B------:R-:W-:Y:S01]  /*6c80*/  UMOV UR11, 0x40000040 ;  /* 0x40000040000b7882 */ /* 0x000fe20000000000 */
[----:B------:R-:W-:Y:S01]  /*6c90*/  UMOV UR15, 0x40000040 ;  /* 0x40000040000f7882 */ /* 0x000fe20000000000 */
[----:B------:R-:W-:Y:S01]  /*6ca0*/  PLOP3.LUT P2, PT, PT, PT, UP0, 0x80, 0x0 ;  /* 0x000000000000781c */ /* 0x000fe20003f4f008 */
[----:B------:R-:W-:Y:S01]  /*6cb0*/  VIADD R15, R186, UR42 ;  /* 0x0000002aba0f7c36 */ /* 0x000fe20008000000 */
[----:B------:R-:W-:Y:S01]  /*6cc0*/  PLOP3.LUT P3, PT, PT, PT, UP0, 0x80, 0x0 ;  /* 0x000000000000781c */ /* 0x000fe20003f6f008 */
[----:B------:R-:W-:-:S04]  /*6cd0*/  IMAD.U32 R10, RZ, RZ, UR27 ;  /* 0x0000001bff0a7e24 */ /* 0x000fc8000f8e00ff */
[----:B------:R-:W-:Y:S01]  /*6ce0*/  ULEA UR18, UR24, UR18, 0x9 ;  /* 0x0000001218127291 */ /* 0x000fe2000f8e483f */
[----:B-1----:R-:W-:-:S03]  /*6cf0*/  @!P1 VIADD R8, R10, 0x28c40 ;  /* 0x00028c400a089836 */ /* 0x002fc60000000000 */
[----:B------:R-:W-:Y:S02]  /*6d00*/  UIADD3 UR6, UR18, 0x2, URZ ;  /* 0x0000000212067890 */ /* 0x000fe4000fffe03f */
[----:B------:R-:W-:Y:S01]  /*6d10*/  UIADD3 UR10, UR18, 0x4, URZ ;  /* 0x00000004120a7890 */ /* 0x000fe2000fffe03f */
[----:B------:R-:W-:Y:S01]  /*6d20*/  @!P1 PRMT R8, RZ, 0x654, R8 ;  /* 0x00000654ff089816 */ /* 0x000fe20000000008 */
[----:B------:R-:W-:Y:S02]  /*6d30*/  UIADD3 UR14, UR18, 0x6, URZ ;  /* 0x00000006120e7890 */ /* 0x000fe4000fffe03f */
[----:B------:R-:W-:Y:S03]  /*6d40*/  HGMMA.64x64x16.F32.BF16 R152, gdesc[UR16], RZ, !UPT, gsb0 ;  /* 0x00e00000109879f0 */ /* 0x000fe6000c0018ff */
[----:B------:R-:W-:Y:S02]  /*6d50*/  WARPGROUP.DEPBAR.LE gsb0, 0x0 ;  /* 0x00008000000079c5 */ /* 0x000fe40000010000 */
[----:B------:R-:W-:-:S06]  /*6d60*/  WARPGROUP.ARRIVE ;  /* 0x00000000000079c5 */ /* 0x000fcc0000000000 */
[----:B------:R-:W-:Y:S01]  /*6d70*/  HGMMA.64x64x16.F32.BF16 R152, gdesc[UR4], R152, gsb0 ;  /* 0x00e00000049879f0 */ /* 0x000fe20008001898 */
[----:B------:R-:W-:Y:S01]  /*6d80*/  @UP0 ULDC UR7, c[0x0][0x44c] ;  /* 0x0001130000070ab9 */ /* 0x000fe20000000800 */
[----:B------:R-:W-:Y:S01]  /*6d90*/  USHF.L.U32 UR6, UR20, 0x6, URZ ;  /* 0x0000000614067899 */ /* 0x000fe2000800063f */
[----:B------:R-:W-:Y:S01]  /*6da0*/  @P2 IMAD.HI.U32 R9, R15, UR7, RZ ;  /* 0x000000070f092c27 */ /* 0x000fe2000f8e00ff */
[----:B------:R-:W-:Y:S01]  /*6db0*/  @UP0 ULDC UR7, c[0x0][0x450] ;  /* 0x0001140000070ab9 */ /* 0x000fe20000000800 */
[----:B------:R-:W-:-:S03]  /*6dc0*/  PLOP3.LUT P2, PT, PT, PT, UP1, 0x40, 0x0 ;  /* 0x000000000000781c */ /* 0x000fc60003f4e818 */
[----:B------:R-:W-:Y:S01]  /*6dd0*/  @P3 SHF.R.U32.HI R15, RZ, UR7, R9 ;  /* 0x00000007ff0f3c19 */ /* 0x000fe20008011609 */
[----:B------:R-:W-:-:S04]  /*6de0*/  IMAD.U32 R13, RZ, RZ, UR6 ;  /* 0x00000006ff0d7e24 */ /* 0x000fc8000f8e00ff */
[----:B------:R-:W1:Y:S01]  /*6df0*/  SHFL.IDX PT, R20, R15, RZ, 0x1c1f ;  /* 0x001c1fff0f147589 */ /* 0x000e6200000e0000 */
[----:B------:R-:W-:Y:S01]  /*6e00*/  IADD3 R13, -R2, 0x1, -R13 ;  /* 0x00000001020d7810 */ /* 0x000fe20007ffe90d */
[----:B------:R-:W-:Y:S02]  /*6e10*/  WARPGROUP.DEPBAR.LE gsb0, 0x0 ;  /* 0x00008000000079c5 */ /* 0x000fe40000010000 */
[----:B------:R-:W-:-:S06]  /*6e20*/  WARPGROUP.ARRIVE ;  /* 0x00000000000079c5 */ /* 0x000fcc0000000000 */
[----:B------:R-:W-:Y:S01]  /*6e30*/  HGMMA.64x64x16.F32.BF16 R152, gdesc[UR8], R152, gsb0 ;  /* 0x00e00000089879f0 */ /* 0x000fe20008001898 */
[----:B------:R-:W-:Y:S02]  /*6e40*/  UMOV UR11, UR22 ;  /* 0x00000016000b7c82 */ /* 0x000fe40008000000 */
[----:B------:R-:W-:Y:S01]  /*6e50*/  ULOP3.LUT UR7, URZ, UR11, URZ, 0x33, !UPT ;  /* 0x0000000b3f077292 */ /* 0x000fe2000f8e333f */
[----:B------:R-:W-:Y:S02]  /*6e60*/  WARPGROUP.DEPBAR.LE gsb0, 0x0 ;  /* 0x00008000000079c5 */ /* 0x000fe40000010000 */
[----:B------:R-:W-:-:S06]  /*6e70*/  WARPGROUP.ARRIVE ;  /* 0x00000000000079c5 */ /* 0x000fcc0000000000 */
[----:B------:R-:W-:Y:S03]  /*6e80*/  HGMMA.64x64x16.F32.BF16 R152, gdesc[UR12], R152, gsb0 ;  /* 0x00e000000c9879f0 */ /* 0x000fe60008001898 */
[----:B------:R-:W-:Y:S02]  /*6e90*/  WARPGROUP.DEPBAR.LE gsb0, 0x0 ;  /* 0x00008000000079c5 */ /* 0x000fe40000010000 */
[----:B------:R2:W-:Y:S02]  /*6ea0*/  @!P1 SYNCS.ARRIVE.TRANS64.RED.A1T0 RZ, [R8+URZ], RZ ;  /* 0x000000ff08ff99a7 */ /* 0x0005e4000810043f */
[----:B--2---:R-:W-:-:S05]  /*6eb0*/  IMAD.U32 R8, RZ, RZ, UR51 ;  /* 0x00000033ff087e24 */ /* 0x004fca000f8e00ff */
[----:B------:R-:W-:-:S05]  /*6ec0*/  IADD3 R13, -R8, UR49, R13 ;  /* 0x00000031080d7c10 */ /* 0x000fca000fffe10d */
[C---:B------:R-:W-:Y:S02]  /*6ed0*/  VIADD R14, R13.reuse, UR26 ;  /* 0x0000001a0d0e7c36 */ /* 0x040fe40008000000 */
[----:B------:R-:W-:Y:S02]  /*6ee0*/  VIADD R13, R13, UR7 ;  /* 0x000000070d0d7c36 */ /* 0x000fe40008000000 */
[C---:B-1----:R-:W-:Y:S02]  /*6ef0*/  IMAD.IADD R12, R20.reuse, 0x1, R14 ;  /* 0x00000001140c7824 */ /* 0x042fe400078e020e */
[----:B------:R-:W-:Y:S01]  /*6f00*/  IMAD.IADD R11, R20, 0x1, R13 ;  /* 0x00000001140b7824 */ /* 0x000fe200078e020d */
[----:B------:R-:W-:Y:S06]  /*6f10*/  @P2 BRA `(.L_x_5303) ;  /* 0x00000000005c2947 */ /* 0x000fec0003800000 */
[----:B------:R-:W-:Y:S01]  /*6f20*/  IMAD.U32 R8, RZ, RZ, UR51 ;  /* 0x00000033ff087e24 */ /* 0x000fe2000f8e00ff */
[----:B------:R-:W-:Y:S04]  /*6f30*/  BSSY B0, `(.L_x_5304) ;  /* 0x0000011000007945 */ /* 0x000fe80003800000 */
[----:B------:R-:W-:-:S04]  /*6f40*/  IADD3 R20, -R8, UR49, R20 ;  /* 0x0000003108147c10 */ /* 0x000fc8000fffe114 */
        /* <DEDUP_REMOVED lines=10> */
.L_x_5305:
[----:B------:R-:W-:-:S05]  /*6ff0*/  IMAD.U32 R21, RZ, RZ, UR25 ;  /* 0x00000019ff157e24 */ /* 0x000fca000f8e00ff */
[----:B------:R-:W-:-:S13]  /*7000*/  ISETP.NE.AND P2, PT, R21, 0x1, PT ;  /* 0x000000011500780c */ /* 0x000fda0003f45270 */
[----:B------:R-:W1:Y:S02]  /*7010*/  @P2 LDC.64 R8, c[0x0][0x9e8] ;  /* 0x00027a00ff082b82 */ /* 0x000e640000000a00 */
[----:B-1----:R-:W-:-:S05]  /*7020*/  @P2 IMAD.HI.U32 R8, R20, R8, RZ ;  /* 0x0000000814082227 */ /* 0x002fca00078e00ff */
[----:B------:R-:W-:-:S07]  /*7030*/  @P2 SHF.R.U32.HI R20, RZ, R9, R8 ;  /* 0x00000009ff142219 */ /* 0x000fce0000011608 */
.L_x_5306:
[----:B------:R-:W-:Y:S05]  /*7040*/  BSYNC B0 ;  /* 0x0000000000007941 */ /* 0x000fea0003800000 */
.L_x_5304:
[----:B------:R-:W-:-:S04]  /*7050*/  IMAD R20, R20, R21, -UR6 ;  /* 0x8000000614147e24 */ /* 0x000fc8000f8e0215 */
[----:B------:R-:W-:-:S05]  /*7060*/  IMAD.IADD R20, R20, 0x1, -R2 ;  /* 0x0000000114147824 */ /* 0x000fca00078e0a02 */
[----:B------:R-:W-:Y:S02]  /*7070*/  VIMNMX R11, R11, R20, !PT ;  /* 0x000000140b0b7248 */ /* 0x000fe40007fe0100 */
[----:B------:R-:W-:-:S07]  /*7080*/  VIADDMNMX R12, R20, R21, R12, PT ;  /* 0x00000015140c7246 */ /* 0x000fce000380010c */
.L_x_5303:
[----:B------:R-:W-:Y:S01]  /*7090*/  UISETP.GT.AND UP2, UPT, UR20, -0x1, UPT ;  /* 0xffffffff1400788c */ /* 0x000fe2000bf44270 */
[----:B------:R-:W1:Y:S05]  /*70a0*/  SHFL.IDX PT, R8, R15, 0x1, 0x1c1f ;  /* 0x003c1f000f087f89 */ /* 0x000e6a00000e0000 */
[----:B------:R-:W-:-:S04]  /*70b0*/  PLOP3.LUT P2, PT, PT, PT, UP2, 0x80, 0x0 ;  /* 0x000000000000781c */ /* 0x000fc80003f4f028 */
[C---:B------:R-:W-:Y:S02]  /*70c0*/  ISETP.GT.AND P5, PT, R11.reuse, RZ, P2 ;  /* 0x000000ff0b00720c */ /* 0x040fe400017a4270 */
[C---:B------:R-:W-:Y:S02]  /*70d0*/  ISETP.GT.AND P4, PT, R11.reuse, 0x1, P2 ;  /* 0x000000010b00780c */ /* 0x040fe40001784270 */
[----:B------:R-:W-:Y:S02]  /*70e0*/  ISETP.LT.OR P5, PT, R12, 0x1, P5 ;  /* 0x000000010c00780c */ /* 0x000fe40002fa1670 */
[C---:B------:R-:W-:Y:S02]  /*70f0*/  ISETP.GT.AND P6, PT, R11.reuse, 0x8, P2 ;  /* 0x000000080b00780c */ /* 0x040fe400017c4270 */
[----:B------:R-:W-:Y:S02]  /*7100*/  FSEL R152, R152, -INF , !P5 ;  /* 0xff80000098987808 */ /* 0x000fe40006800000 */
[----:B------:R-:W-:-:S02]  /*7110*/  ISETP.GT.AND P5, PT, R11, 0x10, P2 ;  /* 0x000000100b00780c */ /* 0x000fc400017a4270 */
[----:B------:R-:W-:Y:S02]  /*7120*/  ISETP.GT.AND P3, PT, R11, 0x9, P2 ;  /* 0x000000090b00780c */ /* 0x000fe40001764270 */
[----:B------:R-:W-:Y:S01]  /*7130*/  ISETP.LT.OR P5, PT, R12, 0x11, P5 ;  /* 0x000000110c00780c */ /* 0x000fe20002fa1670 */
[--C-:B-1----:R-:W-:Y:S01]  /*7140*/  IMAD.IADD R14, R14, 0x1, R8.reuse ;  /* 0x000000010e0e7824 */ /* 0x102fe200078e0208 */
[----:B------:R-:W-:Y:S01]  /*7150*/  ISETP.LT.OR P4, PT, R12, 0x2, P4 ;  /* 0x000000020c00780c */ /* 0x000fe20002781670 */
[----:B------:R-:W-:Y:S01]  /*7160*/  IMAD.IADD R13, R13, 0x1, R8 ;  /* 0x000000010d0d7824 */ /* 0x000fe200078e0208 */
        /* <DEDUP_REMOVED lines=37> */
[----:B------:R-:W-:Y:S02]  /*73c0*/  FSEL R177, R177, -INF , !P4 ;  /* 0xff800000b1b17808 */ /* 0x000fe40006000000 */
[----:B------:R-:W-:-:S02]  /*73d0*/  FSEL R180, R180, -INF , !P6 ;  /* 0xff800000b4b47808 */ /* 0x000fc40007000000 */
[----:B------:R-:W-:Y:S01]  /*73e0*/  FSEL R181, R181, -INF , !P3 ;  /* 0xff800000b5b57808 */ /* 0x000fe20005800000 */
        /* <DEDUP_REMOVED lines=14> */
.L_x_5309:
[----:B------:R-:W-:-:S05]  /*74d0*/  IMAD.U32 R12, RZ, RZ, UR25 ;  /* 0x00000019ff0c7e24 */ /* 0x000fca000f8e00ff */
[----:B------:R-:W-:-:S13]  /*74e0*/  ISETP.NE.AND P3, PT, R12, 0x1, PT ;  /* 0x000000010c00780c */ /* 0x000fda0003f65270 */
[----:B------:R-:W1:Y:S02]  /*74f0*/  @P3 LDC.64 R8, c[0x0][0x9e8] ;  /* 0x00027a00ff083b82 */ /* 0x000e640000000a00 */
[----:B-1----:R-:W-:-:S05]  /*7500*/  @P3 IMAD.HI.U32 R8, R11, R8, RZ ;  /* 0x000000080b083227 */ /* 0x002fca00078e00ff */
[----:B------:R-:W-:-:S07]  /*7510*/  @P3 SHF.R.U32.HI R11, RZ, R9, R8 ;  /* 0x00000009ff0b3219 */ /* 0x000fce0000011608 */
.L_x_5310:
[----:B------:R-:W-:Y:S05]  /*7520*/  BSYNC B0 ;  /* 0x0000000000007941 */ /* 0x000fea0003800000 */
.L_x_5308:
[----:B------:R-:W-:-:S04]  /*7530*/  IMAD R11, R11, R12, -UR6 ;  /* 0x800000060b0b7e24 */ /* 0x000fc8000f8e020c */
[----:B------:R-:W-:-:S05]  /*7540*/  IMAD.IADD R11, R11, 0x1, -R2 ;  /* 0x000000010b0b7824 */ /* 0x000fca00078e0a02 */
[----:B------:R-:W-:Y:S02]  /*7550*/  VIMNMX R13, R13, R11, !PT ;  /* 0x0000000b0d0d7248 */ /* 0x000fe40007fe0100 */
[----:B------:R-:W-:-:S07]  /*7560*/  VIADDMNMX R14, R11, R12, R14, PT ;  /* 0x0000000c0b0e7246 */ /* 0x000fce000380010e */
.L_x_5307:
[----:B------:R-:W-:Y:S01]  /*7570*/  FMNMX.FTZ R8, R152, R5, !PT ;  /* 0x0000000598087209 */ /* 0x000fe20007810000 */
[----:B------:R-:W-:Y:S01]  /*7580*/  UMOV UR10, UR23 ;  /* 0x00000017000a7c82 */ /* 0x000fe20008000000 */
[----:B------:R-:W-:Y:S02]  /*7590*/  LOP3.LUT R18, R18, 0xffffdfff, RZ, 0xc0, !PT ;  /* 0xffffdfff12127812 */ /* 0x000fe400078ec0ff */
[----:B------:R-:W-:Y:S02]  /*75a0*/  FMNMX.FTZ R8, R153, R8, !PT ;  /* 0x0000000899087209 */ /* 0x000fe40007810000 */
[----:B------:R-:W-:Y:S02]  /*75b0*/  @P0 LOP3.LUT R18, R18, 0x2000, RZ, 0xfc, !PT ;  /* 0x0000200012120812 */ /* 0x000fe400078efcff */
[----:B------:R-:W-:Y:S02]  /*75c0*/  FMNMX.FTZ R8, R156, R8, !PT ;  /* 0x000000089c087209 */ /* 0x000fe40007810000 */
[----:B------:R-:W-:-:S02]  /*75d0*/  ISETP.GT.AND P0, PT, R13, 0x31, P2 ;  /* 0x000000310d00780c */ /* 0x000fc40001704270 */
[----:B------:R-:W-:Y:S02]  /*75e0*/  FMNMX.FTZ R8, R157, R8, !PT ;  /* 0x000000089d087209 */ /* 0x000fe40007810000 */
[----:B------:R-:W-:Y:S02]  /*75f0*/  LOP3.LUT R18, R18, 0xffffefff, RZ, 0xc0, !PT ;  /* 0xffffefff12127812 */ /* 0x000fe400078ec0ff */
[----:B------:R-:W-:Y:S02]  /*7600*/  FMNMX.FTZ R8, R160, R8, !PT ;  /* 0x00000008a0087209 */ /* 0x000fe40007810000 */
[----:B------:R-:W-:Y:S02]  /*7610*/  @P1 LOP3.LUT R18, R18, 0x1000, RZ, 0xfc, !PT ;  /* 0x0000100012121812 */ /* 0x000fe400078efcff */
[----:B------:R-:W-:Y:S02]  /*7620*/  FMNMX.FTZ R8, R161, R8, !PT ;  /* 0x00000008a1087209 */ /* 0x000fe40007810000 */
[----:B------:R-:W-:-:S02]  /*7630*/  LOP3.LUT R18, R18, 0xfffffffd, RZ, 0xc0, !PT ;  /* 0xfffffffd12127812 */ /* 0x000fc400078ec0ff */
[----:B------:R-:W-:Y:S02]  /*7640*/  FMNMX.FTZ R8, R164, R8, !PT ;  /* 0x00000008a4087209 */ /* 0x000fe40007810000 */
[----:B------:R-:W-:Y:S02]  /*7650*/  ISETP.GT.AND P3, PT, R13, 0x1, P2 ;  /* 0x000000010d00780c */ /* 0x000fe40001764270 */
[----:B------:R-:W-:Y:S02]  /*7660*/  FMNMX.FTZ R8, R165, R8, !PT ;  /* 0x00000008a5087209 */ /* 0x000fe40007810000 */
[C---:B------:R-:W-:Y:S02]  /*7670*/  ISETP.GT.AND P4, PT, R13.reuse, 0x8, P2 ;  /* 0x000000080d00780c */ /* 0x040fe40001784270 */
[----:B------:R-:W-:Y:S02]  /*7680*/  FMNMX.FTZ R8, R168, R8, !PT ;  /* 0x00000008a8087209 */ /* 0x000fe40007810000 */
[----:B------:R-:W-:-:S02]  /*7690*/  ISETP.GT.AND P5, PT, R13, 0x9, P2 ;  /* 0x000000090d00780c */ /* 0x000fc400017a4270 */
[----:B------:R-:W-:Y:S02]  /*76a0*/  FMNMX.FTZ R8, R169, R8, !PT ;  /* 0x00000008a9087209 */ /* 0x000fe40007810000 */
[----:B------:R-:W-:Y:S02]  /*76b0*/  @P0 LOP3.LUT R18, R18, 0x2, RZ, 0xfc, !PT ;  /* 0x0000000212120812 */ /* 0x000fe400078efcff */
[----:B------:R-:W-:Y:S02]  /*76c0*/  FMNMX.FTZ R8, R172, R8, !PT ;  /* 0x00000008ac087209 */ /* 0x000fe40007810000 */
[C---:B------:R-:W-:Y:S02]  /*76d0*/  ISETP.LT.OR P3, PT, R14.reuse, 0x2, P3 ;  /* 0x000000020e00780c */ /* 0x040fe40001f61670 */
[----:B------:R-:W-:Y:S02]  /*76e0*/  FMNMX.FTZ R8, R173, R8, !PT ;  /* 0x00000008ad087209 */ /* 0x000fe40007810000 */
[----:B------:R-:W-:-:S02]  /*76f0*/  ISETP.LT.OR P4, PT, R14, 0x9, P4 ;  /* 0x000000090e00780c */ /* 0x000fc40002781670 */
[----:B------:R-:W-:Y:S02]  /*7700*/  FMNMX.FTZ R8, R176, R8, !PT ;  /* 0x00000008b0087209 */ /* 0x000fe40007810000 */
[----:B------:R-:W-:Y:S02]  /*7710*/  ISETP.LT.OR P5, PT, R14, 0xa, P5 ;  /* 0x0000000a0e00780c */ /* 0x000fe40002fa1670 */
[----:B------:R-:W-:Y:S02]  /*7720*/  FMNMX.FTZ R8, R177, R8, !PT ;  /* 0x00000008b1087209 */ /* 0x000fe40007810000 */
[----:B------:R-:W-:Y:S02]  /*7730*/  ISETP.GT.AND P0, PT, R13, 0x38, P2 ;  /* 0x000000380d00780c */ /* 0x000fe40001704270 */
[----:B------:R-:W-:Y:S02]  /*7740*/  FMNMX.FTZ R8, R180, R8, !PT ;  /* 0x00000008b4087209 */ /* 0x000fe40007810000 */
[----:B------:R-:W-:-:S02]  /*7750*/  FSEL R155, R155, -INF , !P3 ;  /* 0xff8000009b9b7808 */ /* 0x000fc40005800000 */
[----:B------:R-:W-:Y:S02]  /*7760*/  FSEL R158, R158, -INF , !P4 ;  /* 0xff8000009e9e7808 */ /* 0x000fe40006000000 */
[----:B------:R-:W-:Y:S02]  /*7770*/  FSEL R159, R159, -INF , !P5 ;  /* 0xff8000009f9f7808 */ /* 0x000fe40006800000 */
[C---:B------:R-:W-:Y:S02]  /*7780*/  ISETP.GT.AND P6, PT, R13.reuse, 0x10, P2 ;  /* 0x000000100d00780c */ /* 0x040fe400017c4270 */
[C---:B------:R-:W-:Y:S02]  /*7790*/  ISETP.GT.AND P3, PT, R13.reuse, 0x11, P2 ;  /* 0x000000110d00780c */ /* 0x040fe40001764270 */
[C---:B------:R-:W-:Y:S02]  /*77a0*/  ISETP.GT.AND P4, PT, R13.reuse, 0x18, P2 ;  /* 0x000000180d00780c */ /* 0x040fe40001784270 */
[----:B------:R-:W-:-:S02]  /*77b0*/  ISETP.GT.AND P5, PT, R13, 0x19, P2 ;  /* 0x000000190d00780c */ /* 0x000fc400017a4270 */
[----:B------:R-:W-:Y:S02]  /*77c0*/  FMNMX.FTZ R8, R181, R8, !PT ;  /* 0x00000008b5087209 */ /* 0x000fe40007810000 */
[C---:B------:R-:W-:Y:S02]  /*77d0*/  ISETP.LT.OR P6, PT, R14.reuse, 0x11, P6 ;  /* 0x000000110e00780c */ /* 0x040fe400037c1670 */
[C---:B------:R-:W-:Y:S01]  /*77e0*/  ISETP.LT.OR P3, PT, R14.reuse, 0x12, P3 ;  /* 0x000000120e00780c */ /* 0x040fe20001f61670 */
[----:B------:R-:W1:Y:S01]  /*77f0*/  SHFL.BFLY PT, R9, R8, 0x2, 0x1f ;  /* 0x0c401f0008097f89 */ /* 0x000e6200000e0000 */
[C---:B------:R-:W-:Y:S02]  /*7800*/  ISETP.LT.OR P4, PT, R14.reuse, 0x19, P4 ;  /* 0x000000190e00780c */ /* 0x040fe40002781670 */
[----:B------:R-:W-:Y:S02]  /*7810*/  ISETP.LT.OR P5, PT, R14, 0x1a, P5 ;  /* 0x0000001a0e00780c */ /* 0x000fe40002fa1670 */
[----:B------:R-:W-:-:S02]  /*7820*/  LOP3.LUT R18, R18, 0xfffffff7, RZ, 0xc0, !PT ;  /* 0xfffffff712127812 */ /* 0x000fc400078ec0ff */
[----:B------:R-:W-:Y:S02]  /*7830*/  FSEL R162, R162, -INF , !P6 ;  /* 0xff800000a2a27808 */ /* 0x000fe40007000000 */
[----:B------:R-:W-:Y:S02]  /*7840*/  FSEL R163, R163, -INF , !P3 ;  /* 0xff800000a3a37808 */ /* 0x000fe40005800000 */
[----:B------:R-:W-:Y:S02]  /*7850*/  FSEL R166, R166, -INF , !P4 ;  /* 0xff800000a6a67808 */ /* 0x000fe40006000000 */
[----:B------:R-:W-:Y:S02]  /*7860*/  FSEL R167, R167, -INF , !P5 ;  /* 0xff800000a7a77808 */ /* 0x000fe40006800000 */
[----:B------:R-:W-:Y:S02]  /*7870*/  @P0 LOP3.LUT R18, R18, 0x8, RZ, 0xfc, !PT ;  /* 0x0000000812120812 */ /* 0x000fe400078efcff */
[----:B------:R-:W-:-:S02]  /*7880*/  ISETP.GT.AND P1, PT, R13, 0x20, P2 ;  /* 0x000000200d00780c */ /* 0x000fc40001724270 */
[C---:B------:R-:W-:Y:S02]  /*7890*/  ISETP.GT.AND P3, PT, R13.reuse, 0x21, P2 ;  /* 0x000000210d00780c */ /* 0x040fe40001764270 */
[C---:B------:R-:W-:Y:S02]  /*78a0*/  ISETP.GT.AND P4, PT, R13.reuse, 0x28, P2 ;  /* 0x000000280d00780c */ /* 0x040fe40001784270 */
[C---:B------:R-:W-:Y:S02]  /*78b0*/  ISETP.GT.AND P5, PT, R13.reuse, 0x29, P2 ;  /* 0x000000290d00780c */ /* 0x040fe400017a4270 */
[C---:B------:R-:W-:Y:S02]  /*78c0*/  ISETP.GT.AND P6, PT, R13.reuse, 0x30, P2 ;  /* 0x000000300d00780c */ /* 0x040fe400017c4270 */
[C---:B------:R-:W-:Y:S02]  /*78d0*/  ISETP.GT.AND P0, PT, R13.reuse, RZ, P2 ;  /* 0x000000ff0d00720c */ /* 0x040fe40001704270 */
[----:B------:R-:W-:-:S02]  /*78e0*/  ISETP.GT.AND P2, PT, R13, 0x39, P2 ;  /* 0x000000390d00780c */ /* 0x000fc40001744270 */
[----:B------:R-:W-:Y:S02]  /*78f0*/  LOP3.LUT R18, R18, 0xffffffdf, RZ, 0xc0, !PT ;  /* 0xffffffdf12127812 */ /* 0x000fe400078ec0ff */
[----:B------:R-:W-:Y:S02]  /*7900*/  ISETP.LT.OR P1, PT, R14, 0x21, P1 ;  /* 0x000000210e00780c */ /* 0x000fe40000f21670 */
[----:B-1----:R-:W-:Y:S02]  /*7910*/  FMNMX.FTZ R8, R8, R9, !PT ;  /* 0x0000000908087209 */ /* 0x002fe40007810000 */
[C---:B------:R-:W-:Y:S02]  /*7920*/  ISETP.LT.OR P0, PT, R14.reuse, 0x1, P0 ;  /* 0x000000010e00780c */ /* 0x040fe40000701670 */
[----:B------:R-:W-:Y:S01]  /*7930*/  ISETP.LT.OR P6, PT, R14, 0x31, P6 ;  /* 0x000000310e00780c */ /* 0x000fe200037c1670 */
[----:B------:R-:W1:Y:S01]  /*7940*/  SHFL.BFLY PT, R9, R8, 0x1, 0x1f ;  /* 0x0c201f0008097f89 */ /* 0x000e6200000e0000 */
[----:B------:R-:W-:-:S02]  /*7950*/  FSEL R154, R154, -INF , !P0 ;  /* 0xff8000009a9a7808 */ /* 0x000fc40004000000 */
[----:B------:R-:W-:-:S04]  /*7960*/  @P2 LOP3.LUT R18, R18, 0x20, RZ, 0xfc, !PT ;  /* 0x0000002012122812 */ /* 0x000fc800078efcff */
[C---:B------:R-:W-:Y:S02]  /*7970*/  LOP3.LUT P2, RZ, R18.reuse, 0x8, RZ, 0xc0, !PT ;  /* 0x0000000812ff7812 */ /* 0x040fe4000784c0ff */
[----:B------:R-:W-:Y:S02]  /*7980*/  LOP3.LUT R18, R18, 0xfffffeff, RZ, 0xc0, !PT ;  /* 0xfffffeff12127812 */ /* 0x000fe400078ec0ff */
[----:B------:R-:W-:Y:S02]  /*7990*/  ISETP.LT.OR P2, PT, R14, 0x39, P2 ;  /* 0x000000390e00780c */ /* 0x000fe40001741670 */
[----:B------:R-:W-:Y:S02]  /*79a0*/  @P1 LOP3.LUT R18, R18, 0x100, RZ, 0xfc, !PT ;  /* 0x0000010012121812 */ /* 0x000fe400078efcff */
[----:B------:R-:W-:Y:S02]  /*79b0*/  ISETP.LT.OR P1, PT, R14, 0x22, P3 ;  /* 0x000000220e00780c */ /* 0x000fe40001f21670 */
[----:B------:R-:W-:-:S02]  /*79c0*/  LOP3.LUT P3, RZ, R18, 0x2, RZ, 0xc0, !PT ;  /* 0x0000000212ff7812 */ /* 0x000fc4000786c0ff */
[----:B------:R-:W-:Y:S02]  /*79d0*/  LOP3.LUT R18, R18, 0xffffffbf, RZ, 0xc0, !PT ;  /* 0xffffffbf12127812 */ /* 0x000fe400078ec0ff */
[----:B------:R-:W-:Y:S02]  /*79e0*/  ISETP.LT.OR P3, PT, R14, 0x32, P3 ;  /* 0x000000320e00780c */ /* 0x000fe40001f61670 */
[----:B------:R-:W-:Y:S02]  /*79f0*/  FSEL R182, R182, -INF , !P2 ;  /* 0xff800000b6b67808 */ /* 0x000fe40005000000 */
[----:B-1----:R-:W-:Y:S02]  /*7a00*/  FMNMX.FTZ R8, R8, R9, !PT ;  /* 0x0000000908087209 */ /* 0x002fe40007810000 */
[----:B------:R-:W-:Y:S02]  /*7a10*/  FSEL R179, R179, -INF , !P3 ;  /* 0xff800000b3b37808 */ /* 0x000fe40005800000 */
[----:B------:R-:W-:-:S02]  /*7a20*/  @P1 LOP3.LUT R18, R18, 0x40, RZ, 0xfc, !PT ;  /* 0x0000004012121812 */ /* 0x000fc400078efcff */
[----:B------:R-:W-:Y:S02]  /*7a30*/  ISETP.LT.OR P1, PT, R14, 0x29, P4 ;  /* 0x000000290e00780c */ /* 0x000fe40002721670 */
[C---:B------:R-:W-:Y:S02]  /*7a40*/  LOP3.LUT P4, RZ, R18.reuse, 0x20, RZ, 0xc0, !PT ;  /* 0x0000002012ff7812 */ /* 0x040fe4000788c0ff */
[----:B------:R-:W-:Y:S02]  /*7a50*/  LOP3.LUT R18, R18, 0xffffffef, RZ, 0xc0, !PT ;  /* 0xffffffef12127812 */ /* 0x000fe400078ec0ff */
[----:B------:R-:W-:Y:S02]  /*7a60*/  ISETP.LT.OR P4, PT, R14, 0x3a, P4 ;  /* 0x0000003a0e00780c */ /* 0x000fe40002781670 */
[----:B------:R-:W-:Y:S02]  /*7a70*/  ISETP.NE.AND P2, PT, R17, RZ, PT ;  /* 0x000000ff1100720c */ /* 0x000fe40003f45270 */
[----:B------:R-:W-:-:S03]  /*7a80*/  FSEL R183, R183, -INF , !P4 ;  /* 0xff800000b7b77808 */ /* 0x000fc60006000000 */
[----:B------:R-:W-:Y:S02]  /*7a90*/  @P1 LOP3.LUT R18, R18, 0x10, RZ, 0xfc, !PT ;  /* 0x0000001012121812 */ /* 0x000fe400078efcff */
[----:B------:R-:W-:Y:S02]  /*7aa0*/  ISETP.LT.OR P1, PT, R14, 0x2a, P5 ;  /* 0x0000002a0e00780c */ /* 0x000fe40002f21670 */
[----:B------:R-:W-:Y:S02]  /*7ab0*/  FSETP.NEU.FTZ.AND P5, PT, R8, -INF , PT ;  /* 0xff8000000800780b */ /* 0x000fe40003fbd000 */
[----:B------:R-:W-:Y:S02]  /*7ac0*/  LOP3.LUT R18, R18, 0xffffbfff, RZ, 0xc0, !PT ;  /* 0xffffbfff12127812 */ /* 0x000fe400078ec0ff */
[----:B------:R-:W-:-:S05]  /*7ad0*/  FSEL R9, R8, RZ, P5 ;  /* 0x000000ff08097208 */ /* 0x000fca0002800000 */
[----:B------:R-:W-:Y:S01]  /*7ae0*/  FADD.FTZ R5, -R9, R5 ;  /* 0x0000000509057221 */ /* 0x000fe20000010100 */
[----:B------:R-:W-:Y:S01]  /*7af0*/  FMUL.FTZ R9, R8, UR10 ;  /* 0x0000000a08097c20 */ /* 0x000fe20008410000 */
[----:B------:R-:W-:Y:S02]  /*7b00*/  @P1 LOP3.LUT R18, R18, 0x4000, RZ, 0xfc, !PT ;  /* 0x0000400012121812 */ /* 0x000fe400078efcff */
[----:B------:R-:W-:Y:S02]  /*7b10*/  FMUL.FTZ R5, R5, UR10 ;  /* 0x0000000a05057c20 */ /* 0x000fe40008410000 */
[----:B------:R-:W-:Y:S02]  /*7b20*/  FSEL R9, R9, RZ, P5 ;  /* 0x000000ff09097208 */ /* 0x000fe40002800000 */
[----:B------:R-:W-:-:S03]  /*7b30*/  LOP3.LUT R18, R18, 0xffff7fff, RZ, 0xc0, !PT ;  /* 0xffff7fff12127812 */ /* 0x000fc600078ec0ff */
        /* <DEDUP_REMOVED lines=16> */
[----:B------:R-:W-:Y:S01]  /*7c40*/  FMNMX.FTZ R9, R154, R6, !PT ;  /* 0x000000069a097209 */ /* 0x000fe20007810000 */
[----:B------:R-:W-:Y:S01]  /*7c50*/  MUFU.EX2 R152, R152 ;  /* 0x0000009800987308 */ /* 0x000fe20000000800 */
[----:B------:R-:W-:-:S02]  /*7c60*/  @P6 LOP3.LUT R18, R18, 0x8000, RZ, 0xfc, !PT ;  /* 0x0000800012126812 */ /* 0x000fc400078efcff */
[----:B------:R-:W-:Y:S02]  /*7c70*/  FMNMX.FTZ R9, R155, R9, !PT ;  /* 0x000000099b097209 */ /* 0x000fe40007810000 */
[----:B------:R-:W-:Y:S02]  /*7c80*/  LOP3.LUT P6, RZ, R18, 0x100, RZ, 0xc0, !PT ;  /* 0x0000010012ff7812 */ /* 0x000fe400078cc0ff */
[----:B------:R-:W-:Y:S01]  /*7c90*/  FMNMX.FTZ R9, R158, R9, !PT ;  /* 0x000000099e097209 */ /* 0x000fe20007810000 */
[----:B------:R-:W-:Y:S01]  /*7ca0*/  MUFU.EX2 R153, R153 ;  /* 0x0000009900997308 */ /* 0x000fe20000000800 */
[----:B------:R-:W-:Y:S02]  /*7cb0*/  LOP3.LUT P1, RZ, R18, 0x40, RZ, 0xc0, !PT ;  /* 0x0000004012ff7812 */ /* 0x000fe4000782c0ff */
[----:B------:R-:W-:Y:S02]  /*7cc0*/  FMNMX.FTZ R9, R159, R9, !PT ;  /* 0x000000099f097209 */ /* 0x000fe40007810000 */
[----:B------:R-:W-:-:S02]  /*7cd0*/  FSEL R170, R170, -INF , !P6 ;  /* 0xff800000aaaa7808 */ /* 0x000fc40007000000 */
[----:B------:R-:W-:Y:S01]  /*7ce0*/  FMNMX.FTZ R9, R162, R9, !PT ;  /* 0x00000009a2097209 */ /* 0x000fe20007810000 */
[----:B------:R-:W-:Y:S01]  /*7cf0*/  MUFU.EX2 R156, R156 ;  /* 0x0000009c009c7308 */ /* 0x000fe20000000800 */
[----:B------:R-:W-:Y:S02]  /*7d00*/  LOP3.LUT P5, RZ, R18, 0x10, RZ, 0xc0, !PT ;  /* 0x0000001012ff7812 */ /* 0x000fe400078ac0ff */
[----:B------:R-:W-:Y:S02]  /*7d10*/  FMNMX.FTZ R9, R163, R9, !PT ;  /* 0x00000009a3097209 */ /* 0x000fe40007810000 */
[----:B------:R-:W-:Y:S02]  /*7d20*/  FSEL R171, R171, -INF , !P1 ;  /* 0xff800000abab7808 */ /* 0x000fe40004800000 */
[----:B------:R-:W-:Y:S01]  /*7d30*/  FMNMX.FTZ R9, R166, R9, !PT ;  /* 0x00000009a6097209 */ /* 0x000fe20007810000 */
[----:B------:R-:W1:Y:S01]  /*7d40*/  MUFU.EX2 R157, R157 ;  /* 0x0000009d009d7308 */ /* 0x000e620000000800 */
[----:B------:R-:W-:-:S02]  /*7d50*/  LOP3.LUT P1, RZ, R18, 0x4000, RZ, 0xc0, !PT ;  /* 0x0000400012ff7812 */ /* 0x000fc4000782c0ff */
[----:B------:R-:W-:Y:S02]  /*7d60*/  FMNMX.FTZ R9, R167, R9, !PT ;  /* 0x00000009a7097209 */ /* 0x000fe40007810000 */
[----:B------:R-:W-:Y:S02]  /*7d70*/  FSEL R174, R174, -INF , !P5 ;  /* 0xff800000aeae7808 */ /* 0x000fe40006800000 */
[----:B------:R-:W-:Y:S01]  /*7d80*/  FMNMX.FTZ R9, R170, R9, !PT ;  /* 0x00000009aa097209 */ /* 0x000fe20007810000 */
[----:B------:R-:W-:Y:S01]  /*7d90*/  MUFU.EX2 R160, R160 ;  /* 0x000000a000a07308 */ /* 0x000fe20000000800 */
[----:B------:R-:W-:Y:S02]  /*7da0*/  LOP3.LUT P6, RZ, R18, 0x8000, RZ, 0xc0, !PT ;  /* 0x0000800012ff7812 */ /* 0x000fe400078cc0ff */
[----:B------:R-:W-:Y:S02]  /*7db0*/  FMNMX.FTZ R9, R171, R9, !PT ;  /* 0x00000009ab097209 */ /* 0x000fe40007810000 */
[----:B------:R-:W-:-:S02]  /*7dc0*/  FSEL R175, R175, -INF , !P1 ;  /* 0xff800000afaf7808 */ /* 0x000fc40004800000 */
[----:B------:R-:W-:Y:S01]  /*7dd0*/  FMNMX.FTZ R9, R174, R9, !PT ;  /* 0x00000009ae097209 */ /* 0x000fe20007810000 */
[----:B------:R-:W-:Y:S01]  /*7de0*/  MUFU.EX2 R161, R161 ;  /* 0x000000a100a17308 */ /* 0x000fe20000000800 */
[----:B------:R-:W-:Y:S02]  /*7df0*/  FSEL R178, R178, -INF , !P6 ;  /* 0xff800000b2b27808 */ /* 0x000fe40007000000 */
[----:B------:R-:W-:Y:S02]  /*7e00*/  FMNMX.FTZ R9, R175, R9, !PT ;  /* 0x00000009af097209 */ /* 0x000fe40007810000 */
[----:B------:R-:W-:Y:S02]  /*7e10*/  LOP3.LUT P0, RZ, R18, 0x2000, RZ, 0xc0, !PT ;  /* 0x0000200012ff7812 */ /* 0x000fe4000780c0ff */
[----:B------:R-:W-:Y:S01]  /*7e20*/  FMNMX.FTZ R9, R178, R9, !PT ;  /* 0x00000009b2097209 */ /* 0x000fe20007810000 */
[----:B------:R-:W-:Y:S01]  /*7e30*/  MUFU.EX2 R164, R164 ;  /* 0x000000a400a47308 */ /* 0x000fe20000000800 */
[----:B------:R-:W-:-:S02]  /*7e40*/  LOP3.LUT P1, RZ, R18, 0x1000, RZ, 0xc0, !PT ;  /* 0x0000100012ff7812 */ /* 0x000fc4000782c0ff */
[----:B------:R-:W-:-:S04]  /*7e50*/  FMNMX.FTZ R9, R179, R9, !PT ;  /* 0x00000009b3097209 */ /* 0x000fc80007810000 */
[----:B------:R-:W-:Y:S01]  /*7e60*/  FMNMX.FTZ R9, R182, R9, !PT ;  /* 0x00000009b6097209 */ /* 0x000fe20007810000 */
[----:B------:R-:W-:Y:S03]  /*7e70*/  MUFU.EX2 R165, R165 ;  /* 0x000000a500a57308 */ /* 0x000fe60000000800 */
[----:B------:R-:W-:-:S05]  /*7e80*/  FMNMX.FTZ R9, R183, R9, !PT ;  /* 0x00000009b7097209 */ /* 0x000fca0007810000 */
[----:B------:R-:W2:Y:S01]  /*7e90*/  SHFL.BFLY PT, R11, R9, 0x2, 0x1f ;  /* 0x0c401f00090b7f89 */ /* 0x000ea200000e0000 */
[----:B------:R-:W-:Y:S08]  /*7ea0*/  MUFU.EX2 R168, R168 ;  /* 0x000000a800a87308 */ /* 0x000ff00000000800 */
[----:B------:R-:W-:Y:S08]  /*7eb0*/  MUFU.EX2 R169, R169 ;  /* 0x000000a900a97308 */ /* 0x000ff00000000800 */
[----:B------:R-:W-:Y:S01]  /*7ec0*/  MUFU.EX2 R173, R173 ;  /* 0x000000ad00ad7308 */ /* 0x000fe20000000800 */
[----:B--2---:R-:W-:-:S07]  /*7ed0*/  FMNMX.FTZ R9, R9, R11, !PT ;  /* 0x0000000b09097209 */ /* 0x004fce0007810000 */
[----:B------:R-:W-:Y:S01]  /*7ee0*/  MUFU.EX2 R176, R176 ;  /* 0x000000b000b07308 */ /* 0x000fe20000000800 */
[----:B------:R-:W2:Y:S07]  /*7ef0*/  SHFL.BFLY PT, R11, R9, 0x1, 0x1f ;  /* 0x0c201f00090b7f89 */ /* 0x000eae00000e0000 */
[----:B------:R-:W-:Y:S08]  /*7f00*/  MUFU.EX2 R177, R177 ;  /* 0x000000b100b17308 */ /* 0x000ff00000000800 */
[----:B------:R-:W-:Y:S01]  /*7f10*/  MUFU.EX2 R181, R181 ;  /* 0x000000b500b57308 */ /* 0x000fe20000000800 */
[----:B--2---:R-:W-:-:S04]  /*7f20*/  FMNMX.FTZ R9, R9, R11, !PT ;  /* 0x0000000b09097209 */ /* 0x004fc80007810000 */
[C---:B------:R-:W-:Y:S01]  /*7f30*/  FSETP.NEU.FTZ.AND P3, PT, R9.reuse, -INF , PT ;  /* 0xff8000000900780b */ /* 0x040fe20003f7d000 */
[----:B------:R-:W-:-:S03]  /*7f40*/  FMUL.FTZ R15, R9, UR10 ;  /* 0x0000000a090f7c20 */ /* 0x000fc60008410000 */
[----:B------:R-:W-:Y:S02]  /*7f50*/  FSEL R11, R9, RZ, P3 ;  /* 0x000000ff090b7208 */ /* 0x000fe40001800000 */
[----:B------:R-:W-:-:S03]  /*7f60*/  FSEL R15, R15, RZ, P3 ;  /* 0x000000ff0f0f7208 */ /* 0x000fc60001800000 */
[----:B------:R-:W-:Y:S02]  /*7f70*/  FADD.FTZ R11, -R11, R6 ;  /* 0x000000060b0b7221 */ /* 0x000fe40000010100 */
[----:B------:R2:W3:Y:S01]  /*7f80*/  MUFU.EX2 R6, R5 ;  /* 0x0000000500067308 */ /* 0x0004e20000000800 */
[--C-:B------:R-:W-:Y:S01]  /*7f90*/  FFMA.FTZ R12, R154, UR10, -R15.reuse ;  /* 0x0000000a9a0c7c23 */ /* 0x100fe2000801080f */
[--C-:B------:R-:W-:Y:S01]  /*7fa0*/  FFMA.FTZ R155, R155, UR10, -R15.reuse ;  /* 0x0000000a9b9b7c23 */ /* 0x100fe2000801080f */
[--C-:B------:R-:W-:Y:S01]  /*7fb0*/  FFMA.FTZ R159, R159, UR10, -R15.reuse ;  /* 0x0000000a9f9f7c23 */ /* 0x100fe2000801080f */
[--C-:B------:R-:W-:Y:S01]  /*7fc0*/  FFMA.FTZ R13, R162, UR10, -R15.reuse ;  /* 0x0000000aa20d7c23 */ /* 0x100fe2000801080f */
[--C-:B------:R-:W-:Y:S01]  /*7fd0*/  FFMA.FTZ R163, R163, UR10, -R15.reuse ;  /* 0x0000000aa3a37c23 */ /* 0x100fe2000801080f */
[----:B------:R-:W-:Y:S01]  /*7fe0*/  FFMA.FTZ R14, R166, UR10, -R15 ;  /* 0x0000000aa60e7c23 */ /* 0x000fe2000801080f */
[----:B-1----:R-:W-:Y:S01]  /*7ff0*/  F2FP.BF16.F32.PACK_AB R154, R157, R156 ;  /* 0x0000009c9d9a723e */ /* 0x002fe200000010ff */
[----:B------:R-:W-:Y:S01]  /*8000*/  MUFU.EX2 R12, R12 ;  /* 0x0000000c000c7308 */ /* 0x000fe20000000800 */
[----:B--2---:R-:W-:Y:S01]  /*8010*/  FMUL.FTZ R5, R11, UR10 ;  /* 0x0000000a0b057c20 */ /* 0x004fe20008410000 */
[----:B------:R-:W-:-:S02]  /*8020*/  IMAD.U32 R11, RZ, RZ, UR37 ;  /* 0x00000025ff0b7e24 */ /* 0x000fc4000f8e00ff */
[--C-:B------:R-:W-:Y:S01]  /*8030*/  FFMA.FTZ R167, R167, UR10, -R15.reuse ;  /* 0x0000000aa7a77c23 */ /* 0x100fe2000801080f */
[--C-:B------:R-:W-:Y:S01]  /*8040*/  FFMA.FTZ R170, R170, UR10, -R15.reuse ;  /* 0x0000000aaaaa7c23 */ /* 0x100fe2000801080f */
[--C-:B------:R-:W-:Y:S01]  /*8050*/  FFMA.FTZ R171, R171, UR10, -R15.reuse ;  /* 0x0000000aabab7c23 */ /* 0x100fe2000801080f */
[----:B------:R-:W-:Y:S02]  /*8060*/  @!P2 IMAD R11, R11, 0x40, R16 ;  /* 0x000000400b0ba824 */ /* 0x000fe400078e0210 */
[--C-:B------:R-:W-:Y:S01]  /*8070*/  FFMA.FTZ R174, R174, UR10, -R15.reuse ;  /* 0x0000000aaeae7c23 */ /* 0x100fe2000801080f */
[----:B------:R-:W1:Y:S01]  /*8080*/  MUFU.EX2 R5, R5 ;  /* 0x0000000500057308 */ /* 0x000e620000000800 */
[----:B---3--:R-:W-:Y:S01]  /*8090*/  FFMA.FTZ R4, R6, R4, R152 ;  /* 0x0000000406047223 */ /* 0x008fe20000010098 */
[----:B------:R-:W-:Y:S01]  /*80a0*/  F2FP.BF16.F32.PACK_AB R152, R153, R152 ;  /* 0x000000989998723e */ /* 0x000fe200000010ff */
[--C-:B------:R-:W-:Y:S01]  /*80b0*/  FFMA.FTZ R175, R175, UR10, -R15.reuse ;  /* 0x0000000aafaf7c23 */ /* 0x100fe2000801080f */
[----:B------:R-:W-:Y:S01]  /*80c0*/  @!P2 LEA R11, R11, UR46, 0x2 ;  /* 0x0000002e0b0bac11 */ /* 0x000fe2000f8e10ff */
[----:B------:R-:W-:Y:S01]  /*80d0*/  FADD.FTZ R4, R153, R4 ;  /* 0x0000000499047221 */ /* 0x000fe20000010000 */
[--C-:B------:R-:W-:Y:S01]  /*80e0*/  FFMA.FTZ R178, R178, UR10, -R15.reuse ;  /* 0x0000000ab2b27c23 */ /* 0x100fe2000801080f */
[--C-:B------:R-:W-:Y:S01]  /*80f0*/  FFMA.FTZ R179, R179, UR10, -R15.reuse ;  /* 0x0000000ab3b37c23 */ /* 0x100fe2000801080f */
[----:B------:R-:W2:Y:S01]  /*8100*/  MUFU.EX2 R153, R155 ;  /* 0x0000009b00997308 */ /* 0x000ea20000000800 */
[----:B------:R-:W-:Y:S01]  /*8110*/  @!P2 STS [R11+0x28800], R6 ;  /* 0x028800060b00a388 */ /* 0x000fe20000000800 */
[----:B------:R-:W-:Y:S01]  /*8120*/  FADD.FTZ R4, R156, R4 ;  /* 0x000000049c047221 */ /* 0x000fe20000010000 */
[----:B------:R-:W-:Y:S01]  /*8130*/  F2FP.BF16.F32.PACK_AB R156, R161, R160 ;  /* 0x000000a0a19c723e */ /* 0x000fe200000010ff */
[----:B------:R-:W-:Y:S01]  /*8140*/  FFMA.FTZ R182, R182, UR10, -R15 ;  /* 0x0000000ab6b67c23 */ /* 0x000fe2000801080f */
[-C--:B------:R-:W-:Y:S01]  /*8150*/  FMUL.FTZ R24, R24, R6.reuse ;  /* 0x0000000618187220 */ /* 0x080fe20000410000 */
[----:B------:R-:W-:Y:S01]  /*8160*/  FADD.FTZ R4, R157, R4 ;  /* 0x000000049d047221 */ /* 0x000fe20000010000 */
[-C--:B------:R-:W-:Y:S01]  /*8170*/  FMUL.FTZ R25, R25, R6.reuse ;  /* 0x0000000619197220 */ /* 0x080fe20000410000 */
[----:B------:R-:W-:Y:S01]  /*8180*/  MUFU.EX2 R155, R159 ;  /* 0x0000009f009b7308 */ /* 0x000fe20000000800 */
[----:B-1----:R1:W-:Y:S01]  /*8190*/  @!P2 STS [R11+0x28820], R5 ;  /* 0x028820050b00a388 */ /* 0x0023e20000000800 */
[----:B------:R-:W-:Y:S01]  /*81a0*/  FFMA.FTZ R3, R5, R3, R12 ;  /* 0x0000000305037223 */ /* 0x000fe2000001000c */
[----:B------:R-:W-:Y:S01]  /*81b0*/  FADD.FTZ R4, R160, R4 ;  /* 0x00000004a0047221 */ /* 0x000fe20000010000 */
[-C--:B------:R-:W-:Y:S01]  /*81c0*/  FMUL.FTZ R28, R28, R6.reuse ;  /* 0x000000061c1c7220 */ /* 0x080fe20000410000 */
[-C--:B------:R-:W-:Y:S01]  /*81d0*/  FMUL.FTZ R29, R29, R6.reuse ;  /* 0x000000061d1d7220 */ /* 0x080fe20000410000 */
[-C--:B------:R-:W-:Y:S01]  /*81e0*/  FMUL.FTZ R32, R32, R6.reuse ;  /* 0x0000000620207220 */ /* 0x080fe20000410000 */
[----:B------:R-:W-:Y:S01]  /*81f0*/  FADD.FTZ R4, R161, R4 ;  /* 0x00000004a1047221 */ /* 0x000fe20000010000 */
[----:B------:R-:W-:Y:S01]  /*8200*/  MUFU.EX2 R13, R13 ;  /* 0x0000000d000d7308 */ /* 0x000fe20000000800 */
[----:B--2---:R-:W-:Y:S01]  /*8210*/  FADD.FTZ R3, R153, R3 ;  /* 0x0000000399037221 */ /* 0x004fe20000010000 */
[----:B------:R-:W-:Y:S01]  /*8220*/  FMUL.FTZ R33, R33, R6 ;  /* 0x0000000621217220 */ /* 0x000fe20000410000 */
[--C-:B-1----:R-:W-:Y:S01]  /*8230*/  FFMA.FTZ R11, R158, UR10, -R15.reuse ;  /* 0x0000000a9e0b7c23 */ /* 0x102fe2000801080f */
[----:B------:R-:W-:Y:S01]  /*8240*/  FADD.FTZ R4, R164, R4 ;  /* 0x00000004a4047221 */ /* 0x000fe20000010000 */
[----:B------:R-:W-:Y:S01]  /*8250*/  F2FP.BF16.F32.PACK_AB R158, R165, R164 ;  /* 0x000000a4a59e723e */ /* 0x000fe200000010ff */
[----:B------:R-:W-:Y:S01]  /*8260*/  FFMA.FTZ R15, R183, UR10, -R15 ;  /* 0x0000000ab70f7c23 */ /* 0x000fe2000801080f */
        /* <DEDUP_REMOVED lines=9> */
[----:B------:R-:W1:Y:S01]  /*8300*/  MUFU.EX2 R11, R11 ;  /* 0x0000000b000b7308 */ /* 0x000e620000000800 */
[----:B------:R-:W-:Y:S01]  /*8310*/  FADD.FTZ R4, R169, R4 ;  /* 0x00000004a9047221 */ /* 0x000fe20000010000 */
[-C--:B------:R-:W-:Y:S01]  /*8320*/  FMUL.FTZ R48, R48, R6.reuse ;  /* 0x0000000630307220 */ /* 0x080fe20000410000 */
        /* <DEDUP_REMOVED lines=26> */
[----:B------:R-:W-:Y:S01]  /*84d0*/  FADD.FTZ R3, R157, R3 ;  /* 0x000000039d037221 */ /* 0x000fe20000010000 */
[-C--:B------:R-:W-:Y:S01]  /*84e0*/  FMUL.FTZ R89, R89, R6.reuse ;  /* 0x0000000659597220 */ /* 0x080fe20000410000 */
[-C--:B------:R-:W-:Y:S01]  /*84f0*/  FMUL.FTZ R92, R92, R6.reuse ;  /* 0x000000065c5c7220 */ /* 0x080fe20000410000 */
[----:B------:R-:W4:Y:S01]  /*8500*/  MUFU.EX2 R171, R171 ;  /* 0x000000ab00ab7308 */ /* 0x000f220000000800 */
[----:B--2---:R-:W-:Y:S01]  /*8510*/  FADD.FTZ R3, R14, R3 ;  /* 0x000000030e037221 */ /* 0x004fe20000010000 */
[-C--:B------:R-:W-:Y:S01]  /*8520*/  FMUL.FTZ R93, R93, R6.reuse ;  /* 0x000000065d5d7220 */ /* 0x080fe20000410000 */
[-C--:B------:R-:W-:Y:S01]  /*8530*/  FMUL.FTZ R96, R96, R6.reuse ;  /* 0x0000000660607220 */ /* 0x080fe20000410000 */
[-C--:B------:R-:W-:Y:S01]  /*8540*/  FMUL.FTZ R97, R97, R6.reuse ;  /* 0x0000000661617220 */ /* 0x080fe20000410000 */
[----:B---3--:R-:W-:Y:S01]  /*8550*/  FADD.FTZ R3, R159, R3 ;  /* 0x000000039f037221 */ /* 0x008fe20000010000 */
        /* <DEDUP_REMOVED lines=11> */
[----:B----4-:R-:W-:Y:S01]  /*8610*/  FADD.FTZ R3, R171, R3 ;  /* 0x00000003ab037221 */ /* 0x010fe20000010000 */
        /* <DEDUP_REMOVED lines=13> */
[-C--:B------:R-:W-:Y:S01]  /*86f0*/  FMUL.FTZ R136, R136, R6.reuse ;  /* 0x0000000688887220 */ /* 0x080fe20000410000 */
[----:B------:R-:W2:Y:S01]  /*8700*/  MUFU.EX2 R165, R178 ;  /* 0x000000b200a57308 */ /* 0x000ea20000000800 */
[----:B-1----:R-:W-:Y:S01]  /*8710*/  FADD.FTZ R3, R163, R3 ;  /* 0x00000003a3037221 */ /* 0x002fe20000010000 */
[----:B------:R-:W-:Y:S01]  /*8720*/  FADD.FTZ R4, R176, R4 ;  /* 0x00000004b0047221 */ /* 0x000fe20000010000 */
        /* <DEDUP_REMOVED lines=8> */
[----:B------:R-:W-:Y:S01]  /*87b0*/  FMUL.FTZ R149, R149, R6 ;  /* 0x0000000695957220 */ /* 0x000fe20000410000 */
[----:B------:R-:W-:Y:S01]  /*87c0*/  FADD.FTZ R4, R177, R4 ;  /* 0x00000004b1047221 */ /* 0x000fe20000010000 */
[----:B------:R-:W-:Y:S01]  /*87d0*/  F2FP.BF16.F32.PACK_AB R153, R153, R12 ;  /* 0x0000000c9999723e */ /* 0x000fe200000010ff */
[----:B------:R-:W-:Y:S01]  /*87e0*/  FMUL.FTZ R26, R26, R5 ;  /* 0x000000051a1a7220 */ /* 0x000fe20000410000 */
[----:B------:R-:W-:Y:S01]  /*87f0*/  F2FP.BF16.F32.PACK_AB R155, R155, R11 ;  /* 0x0000000b9b9b723e */ /* 0x000fe200000010ff */
[----:B------:R-:W-:Y:S01]  /*8800*/  BAR.SYNC.DEFER_BLOCKING 0xf, 0x100 ;  /* 0x03c4000000007b1d */ /* 0x000fe20000010000 */
[----:B--2---:R-:W-:Y:S01]  /*8810*/  FADD.FTZ R3, R165, R3 ;  /* 0x00000003a5037221 */ /* 0x004fe20000010000 */
[----:B------:R-:W-:Y:S01]  /*8820*/  F2FP.BF16.F32.PACK_AB R157, R157, R13 ;  /* 0x0000000d9d9d723e */ /* 0x000fe200000010ff */
[-C--:B------:R-:W-:Y:S01]  /*8830*/  FMUL.FTZ R27, R27, R5.reuse ;  /* 0x000000051b1b7220 */ /* 0x080fe20000410000 */
[----:B------:R-:W-:Y:S01]  /*8840*/  F2FP.BF16.F32.PACK_AB R159, R159, R14 ;  /* 0x0000000e9f9f723e */ /* 0x000fe200000010ff */
[-C--:B------:R-:W-:Y:S01]  /*8850*/  FMUL.FTZ R30, R30, R5.reuse ;  /* 0x000000051e1e7220 */ /* 0x080fe20000410000 */
[----:B------:R-:W2:Y:S01]  /*8860*/  MUFU.EX2 R166, R180 ;  /* 0x000000b400a67308 */ /* 0x000ea20000000800 */
[----:B------:R-:W-:Y:S01]  /*8870*/  F2FP.BF16.F32.PACK_AB R160, R169, R168 ;  /* 0x000000a8a9a0723e */ /* 0x000fe200000010ff */
[-C--:B------:R-:W-:Y:S01]  /*8880*/  FMUL.FTZ R31, R31, R5.reuse ;  /* 0x000000051f1f7220 */ /* 0x080fe20000410000 */
[----:B-1----:R-:W-:Y:S01]  /*8890*/  FADD.FTZ R6, R179, R3 ;  /* 0x00000003b3067221 */ /* 0x002fe20000010000 */
[----:B------:R-:W-:Y:S01]  /*88a0*/  F2FP.BF16.F32.PACK_AB R162, R173, R162 ;  /* 0x000000a2ada2723e */ /* 0x000fe200000010ff */
[----:B------:R-:W-:Y:S01]  /*88b0*/  FMUL.FTZ R34, R34, R5 ;  /* 0x0000000522227220 */ /* 0x000fe20000410000 */
[----:B------:R-:W-:Y:S01]  /*88c0*/  F2FP.BF16.F32.PACK_AB R161, R171, R161 ;  /* 0x000000a1aba1723e */ /* 0x000fe200000010ff */
[----:B------:R-:W-:Y:S01]  /*88d0*/  FMUL.FTZ R35, R35, R5 ;  /* 0x0000000523237220 */ /* 0x000fe20000410000 */
[----:B------:R-:W1:Y:S01]  /*88e0*/  MUFU.EX2 R167, R182 ;  /* 0x000000b600a77308 */ /* 0x000e620000000800 */
[----:B------:R-:W-:Y:S01]  /*88f0*/  F2FP.BF16.F32.PACK_AB R163, R175, R163 ;  /* 0x000000a3afa3723e */ /* 0x000fe200000010ff */
[-C--:B------:R-:W-:Y:S01]  /*8900*/  FMUL.FTZ R38, R38, R5.reuse ;  /* 0x0000000526267220 */ /* 0x080fe20000410000 */
[----:B------:R-:W-:Y:S01]  /*8910*/  F2FP.BF16.F32.PACK_AB R164, R177, R176 ;  /* 0x000000b0b1a4723e */ /* 0x000fe200000010ff */
[----:B------:R-:W-:Y:S01]  /*8920*/  FMUL.FTZ R39, R39, R5 ;  /* 0x0000000527277220 */ /* 0x000fe20000410000 */
[----:B------:R-:W-:Y:S01]  /*8930*/  F2FP.BF16.F32.PACK_AB R165, R179, R165 ;  /* 0x000000a5b3a5723e */ /* 0x000fe200000010ff */
[-C--:B------:R-:W-:Y:S01]  /*8940*/  FMUL.FTZ R42, R42, R5.reuse ;  /* 0x000000052a2a7220 */ /* 0x080fe20000410000 */
[-C--:B------:R-:W-:Y:S01]  /*8950*/  FMUL.FTZ R43, R43, R5.reuse ;  /* 0x000000052b2b7220 */ /* 0x080fe20000410000 */
[----:B------:R-:W3:Y:S01]  /*8960*/  MUFU.EX2 R15, R15 ;  /* 0x0000000f000f7308 */ /* 0x000ee20000000800 */
[----:B--2---:R-:W-:Y:S01]  /*8970*/  FADD.FTZ R4, R166, R4 ;  /* 0x00000004a6047221 */ /* 0x004fe20000010000 */
[C---:B------:R-:W-:Y:S01]  /*8980*/  F2FP.BF16.F32.PACK_AB R166, R181.reuse, R166 ;  /* 0x000000a6b5a6723e */ /* 0x040fe200000010ff */
[----:B------:R2:W-:Y:S01]  /*8990*/  STSM.16.M88.4 [R19+0x26800], R152 ;  /* 0x0268009813007844 */ /* 0x0005e20000000200 */
[-C--:B------:R-:W-:Y:S01]  /*89a0*/  FMUL.FTZ R46, R46, R5.reuse ;  /* 0x000000052e2e7220 */ /* 0x080fe20000410000 */
[----:B------:R-:W-:Y:S01]  /*89b0*/  FADD.FTZ R4, R181, R4 ;  /* 0x00000004b5047221 */ /* 0x000fe20000010000 */
[-C--:B------:R-:W-:Y:S01]  /*89c0*/  FMUL.FTZ R47, R47, R5.reuse ;  /* 0x000000052f2f7220 */ /* 0x080fe20000410000 */
[----:B------:R2:W-:Y:S01]  /*89d0*/  STSM.16.M88.4 [R184], R156 ;  /* 0x0000009cb8007844 */ /* 0x0005e20000000200 */
[-C--:B------:R-:W-:Y:S01]  /*89e0*/  FMUL.FTZ R50, R50, R5.reuse ;  /* 0x0000000532327220 */ /* 0x080fe20000410000 */
[----:B-1----:R-:W-:Y:S01]  /*89f0*/  FADD.FTZ R6, R167, R6 ;  /* 0x00000006a7067221 */ /* 0x002fe20000010000 */
[-C--:B------:R-:W-:Y:S01]  /*8a00*/  FMUL.FTZ R51, R51, R5.reuse ;  /* 0x0000000533337220 */ /* 0x080fe20000410000 */
[----:B------:R2:W-:Y:S01]  /*8a10*/  STSM.16.M88.4 [R22], R160 ;  /* 0x000000a016007844 */ /* 0x0005e20000000200 */
[-C--:B------:R-:W-:Y:S01]  /*8a20*/  FMUL.FTZ R54, R54, R5.reuse ;  /* 0x0000000536367220 */ /* 0x080fe20000410000 */
[-C--:B------:R-:W-:Y:S01]  /*8a30*/  FMUL.FTZ R55, R55, R5.reuse ;  /* 0x0000000537377220 */ /* 0x080fe20000410000 */
[-C--:B------:R-:W-:Y:S01]  /*8a40*/  FMUL.FTZ R58, R58, R5.reuse ;  /* 0x000000053a3a7220 */ /* 0x080fe20000410000 */
[-C--:B------:R-:W-:Y:S01]  /*8a50*/  FMUL.FTZ R59, R59, R5.reuse ;  /* 0x000000053b3b7220 */ /* 0x080fe20000410000 */
[----:B------:R-:W-:Y:S01]  /*8a60*/  FMUL.FTZ R62, R62, R5 ;  /* 0x000000053e3e7220 */ /* 0x000fe20000410000 */
[C---:B---3--:R-:W-:Y:S01]  /*8a70*/  F2FP.BF16.F32.PACK_AB R167, R15.reuse, R167 ;  /* 0x000000a70fa7723e */ /* 0x048fe200000010ff */
        /* <DEDUP_REMOVED lines=47> */
[----:B--2---:R-:W-:Y:S06]  /*8d70*/  @!P0 BRA `(.L_x_5311) ;  /* 0x0000000000048947 */ /* 0x004fec0003800000 */
[----:B------:R-:W-:Y:S01]  /*8d80*/  BPT.TRAP 0x1 ;  /* 0x000000040000795c */ /* 0x000fe20000300000 */
.L_x_5311:
[----:B------:R1:W2:Y:S01]  /*8d90*/  SYNCS.PHASECHK.TRANS64.TRYWAIT P2, [UR27+0x28c50], R7 ;  /* 0x028c5007ff0075a7 */ /* 0x0002a2000804015b */
[----:B------:R-:W-:Y:S05]  /*8da0*/  @!P0 BRA `(.L_x_5312) ;  /* 0x0000000000048947 */ /* 0x000fea0003800000 */
[----:B------:R-:W-:Y:S01]  /*8db0*/  BPT.TRAP 0x1 ;  /* 0x000000040000795c */ /* 0x000fe20000300000 */
.L_x_5312:
[----:B--2---:R-:W-:Y:S05]  /*8dc0*/  @P2 BRA `(.L_x_5313) ;  /* 0x0000000000082947 */ /* 0x004fea0003800000 */
[----:B------:R-:W2:Y:S02]  /*8dd0*/  SYNCS.PHASECHK.TRANS64.TRYWAIT P2, [UR27+0x28c50], R7 ;  /* 0x028c5007ff0075a7 */ /* 0x000ea4000804015b */
[----:B--2---:R-:W-:Y:S05]  /*8de0*/  @!P2 BRA `(.L_x_5314) ;  /* 0x0000011400d0a947 */ /* 0x004fea0003800000 */
.L_x_5313:
        /* <DEDUP_REMOVED lines=42> */
[----:B------:R-:W-:Y:S01]  /*9090*/  IMAD.MOV.U32 R6, RZ, RZ, R9 ;  /* 0x000000ffff067224 */ /* 0x000fe200078e0009 */
[----:B------:R-:W-:Y:S01]  /*90a0*/  UMOV UR37, UR24 ;  /* 0x0000001800257c82 */ /* 0x000fe20008000000 */
[----:B------:R-:W-:-:S07]  /*90b0*/  IMAD.MOV.U32 R5, RZ, RZ, R8 ;  /* 0x000000ffff057224 */ /* 0x000fce00078e0008 */
.L_x_5298:
[----:B------:R-:W-:Y:S01]  /*90c0*/  ULDC UR6, c[0x0][0x448] ;  /* 0x0001120000067ab9 */ /* 0x000fe20000000800 */
[----:B------:R-:W-:Y:S01]  /*90d0*/  ULDC UR18, c[0x0][0x9e4] ;  /* 0x0002790000127ab9 */ /* 0x000fe20000000800 */
[----:B------:R-:W-:Y:S02]  /*90e0*/  UISETP.NE.AND UP0, UPT, UR6, 0x1, UPT ;  /* 0x000000010600788c */ /* 0x000fe4000bf05270 */
[----:B------:R-:W-:Y:S02]  /*90f0*/  UISETP.GE.AND UP1, UPT, UR18, 0x1, UPT ;  /* 0x000000011200788c */ /* 0x000fe4000bf26270 */
[----:B------:R-:W-:Y:S02]  /*9100*/  UIADD3 UR14, UR42, 0x3f, URZ ;  /* 0x0000003f2a0e7890 */ /* 0x000fe4000fffe03f */
[----:B------:R-:W-:Y:S02]  /*9110*/  UIADD3 UR15, UR49, 0x1, -UR51 ;  /* 0x00000001310f7890 */ /* 0x000fe4000fffe833 */
[----:B------:R-:W-:-:S03]  /*9120*/  PLOP3.LUT P5, PT, PT, PT, UP1, 0x80, 0x0 ;  /* 0x000000000000781c */ /* 0x000fc60003faf018 */
[----:B------:R-:W-:Y:S01]  /*9130*/  @UP0 ULDC UR6, c[0x0][0x44c] ;  /* 0x0001130000060ab9 */ /* 0x000fe20000000800 */
[----:B------:R-:W-:Y:S01]  /*9140*/  @UP0 ULDC UR19, c[0x0][0x450] ;  /* 0x0001140000130ab9 */ /* 0x000fe20000000800 */
[----:B------:R-:W-:-:S04]  /*9150*/  UIMAD.WIDE.U32 UR6, UR14, UR6, URZ ;  /* 0x000000060e0672a5 */ /* 0x000fc8000f8e003f */
[----:B------:R-:W-:-:S04]  /*9160*/  @UP0 USHF.R.U32.HI UR14, URZ, UR19, UR7 ;  /* 0x000000133f0e0299 */ /* 0x000fc80008011607 */
        /* <DEDUP_REMOVED lines=13> */
.L_x_5317:
[----:B------:R-:W-:-:S11]  /*9240*/  UISETP.NE.AND UP1, UPT, UR18, 0x1, UPT ;  /* 0x000000011200788c */ /* 0x000fd6000bf25270 */
[----:B------:R-:W-:Y:S02]  /*9250*/  @UP1 ULDC.64 UR22, c[0x0][0x9e8] ;  /* 0x00027a0000161ab9 */ /* 0x000fe40000000a00 */
[----:B------:R-:W-:-:S04]  /*9260*/  UIMAD.WIDE.U32 UR6, UR14, UR22, URZ ;  /* 0x000000160e0672a5 */ /* 0x000fc8000f8e003f */
[----:B------:R-:W-:-:S12]  /*9270*/  @UP1 USHF.R.U32.HI UR14, URZ, UR23, UR7 ;  /* 0x000000173f0e1299 */ /* 0x000fd80008011607 */
.L_x_5318:
[----:B------:R-:W-:-:S04]  /*9280*/  UIMAD UR14, UR14, UR18, URZ ;  /* 0x000000120e0e72a4 */ /* 0x000fc8000f8e023f */
[----:B------:R-:W-:-:S04]  /*9290*/  UISETP.LT.AND UP1, UPT, UR11, UR14, UPT ;  /* 0x0000000e0b00728c */ /* 0x000fc8000bf21270 */
[----:B------:R-:W-:-:S12]  /*92a0*/  USEL UR11, UR11, UR14, !UP1 ;  /* 0x0000000e0b0b7287 */ /* 0x000fd8000c800000 */
.L_x_5316:
        /* <DEDUP_REMOVED lines=11> */
[----:B------:R-:W-:Y:S01]  /*9360*/  IMAD.MOV.U32 R9, RZ, RZ, R5 ;  /* 0x000000ffff097224 */ /* 0x000fe200078e0005 */
[----:B------:R-:W-:Y:S01]  /*9370*/  UMOV UR23, UR37 ;  /* 0x0000002500177c82 */ /* 0x000fe20008000000 */
[----:B------:R-:W-:-:S05]  /*9380*/  ULDC UR20, c[0x0][0x988] ;  /* 0x0002620000147ab9 */ /* 0x000fca0000000800 */
.L_x_5328:
        /* <DEDUP_REMOVED lines=8> */
[----:B---3--:R-:W-:Y:S10]  /*9410*/  @!P0 BRA `(.L_x_5320) ;  /* 0x0000000000048947 */ /* 0x008ff40003800000 */
[----:B------:R-:W-:Y:S01]  /*9420*/  BPT.TRAP 0x1 ;  /* 0x000000040000795c */ /* 0x000fe20000300000 */
.L_x_5320:
[----:B------:R-:W-:Y:S01]  /*9430*/  ULEA UR24, UR37, UR46, 0x3 ;  /* 0x0000002e25187291 */ /* 0x000fe2000f8e183f */
[----:B01----:R-:W-:-:S05]  /*9440*/  IMAD.U32 R7, RZ, RZ, UR38 ;  /* 0x00000026ff077e24 */ /* 0x003fca000f8e00ff */
[----:B------:R-:W-:-:S04]  /*9450*/  SHF.L.U32 R7, R7, 0x1f, RZ ;  /* 0x0000001f07077819 */ /* 0x000fc800000006ff */
[----:B------:R0:W1:Y:S01]  /*9460*/  SYNCS.PHASECHK.TRANS64.TRYWAIT P2, [UR24+0x28c30], R7 ;  /* 0x028c3007ff0075a7 */ /* 0x0000620008040158 */
[----:B------:R-:W-:Y:S05]  /*9470*/  @!P0 BRA `(.L_x_5321) ;  /* 0x0000000000048947 */ /* 0x000fea0003800000 */
[----:B------:R-:W-:Y:S01]  /*9480*/  BPT.TRAP 0x1 ;  /* 0x000000040000795c */ /* 0x000fe20000300000 */
.L_x_5321:
[----:B-1----:R-:W-:Y:S05]  /*9490*/  @P2 BRA `(.L_x_5322) ;  /* 0x0000000000082947 */ /* 0x002fea0003800000 */
[----:B------:R-:W1:Y:S02]  /*94a0*/  SYNCS.PHASECHK.TRANS64.TRYWAIT P2, [UR24+0x28c30], R7 ;  /* 0x028c3007ff0075a7 */ /* 0x000e640008040158 */
[----:B-1----:R-:W-:Y:S05]  /*94b0*/  @!P2 BRA `(.L_x_5323) ;  /* 0x000001100030a947 */ /* 0x002fea0003800000 */
.L_x_5322:
[----:B------:R-:W-:Y:S01]  /*94c0*/  R2UR UR18, R0 ;  /* 0x00000000001272ca */ /* 0x000fe200000e0000 */
[----:B----4-:R-:W-:Y:S01]  /*94d0*/  WARPGROUP.ARRIVE ;  /* 0x00000000000079c5 */ /* 0x010fe20000000000 */
[----:B------:R-:W-:Y:S01]  /*94e0*/  UMOV UR19, 0x40000040 ;  /* 0x4000004000137882 */ /* 0x000fe20000000000 */
[----:B------:R-:W-:Y:S01]  /*94f0*/  UMOV UR7, 0x40000040 ;  /* 0x4000004000077882 */ /* 0x000fe20000000000 */
[----:B------:R-:W-:Y:S01]  /*9500*/  UMOV UR11, 0x40000040 ;  /* 0x40000040000b7882 */ /* 0x000fe20000000000 */
[----:B------:R-:W-:Y:S01]  /*9510*/  UMOV UR15, 0x40000040 ;  /* 0x40000040000f7882 */ /* 0x000fe20000000000 */
[----:B------:R-:W-:-:S07]  /*9520*/  ISETP.NE.AND P2, PT, R17, RZ, PT ;  /* 0x000000ff1100720c */ /* 0x000fce0003f45270 */
[----:B------:R-:W-:-:S04]  /*9530*/  ULEA UR18, UR37, UR18, 0x9 ;  /* 0x0000001225127291 */ /* 0x000fc8000f8e483f */
[----:B------:R-:W-:Y:S02]  /*9540*/  UIADD3 UR6, UR18, 0x2, URZ ;  /* 0x0000000212067890 */ /* 0x000fe4000fffe03f */
[----:B------:R-:W-:Y:S02]  /*9550*/  UIADD3 UR10, UR18, 0x4, URZ ;  /* 0x00000004120a7890 */ /* 0x000fe4000fffe03f */
[----:B------:R-:W-:Y:S02]  /*9560*/  UIADD3 UR14, UR18, 0x6, URZ ;  /* 0x00000006120e7890 */ /* 0x000fe4000fffe03f */
[----:B------:R-:W-:Y:S03]  /*9570*/  HGMMA.64x64x16.F32.BF16 R152, gdesc[UR16], RZ, !UPT, gsb0 ;  /* 0x00e00000109879f0 */ /* 0x000fe6000c0018ff */
[----:B------:R-:W-:Y:S02]  /*9580*/  WARPGROUP.DEPBAR.LE gsb0, 0x0 ;  /* 0x00008000000079c5 */ /* 0x000fe40000010000 */
[----:B------:R-:W-:-:S06]  /*9590*/  WARPGROUP.ARRIVE ;  /* 0x00000000000079c5 */ /* 0x000fcc0000000000 */
[----:B------:R-:W-:Y:S03]  /*95a0*/  HGMMA.64x64x16.F32.BF16 R152, gdesc[UR4], R152, gsb0 ;  /* 0x00e00000049879f0 */ /* 0x000fe60008001898 */
[----:B------:R-:W-:Y:S02]  /*95b0*/  WARPGROUP.DEPBAR.LE gsb0, 0x0 ;  /* 0x00008000000079c5 */ /* 0x000fe40000010000 */
[----:B------:R-:W-:-:S06]  /*95c0*/  WARPGROUP.ARRIVE ;  /* 0x00000000000079c5 */ /* 0x000fcc0000000000 */
[----:B------:R-:W-:Y:S01]  /*95d0*/  HGMMA.64x64x16.F32.BF16 R152, gdesc[UR8], R152, gsb0 ;  /* 0x00e00000089879f0 */ /* 0x000fe20008001898 */
[----:B------:R-:W-:Y:S02]  /*95e0*/  UMOV UR10, UR20 ;  /* 0x00000014000a7c82 */ /* 0x000fe40008000000 */
        /* <DEDUP_REMOVED lines=20> */
[----:B-1----:R-:W1:Y:S02]  /*9730*/  SHFL.BFLY PT, R6, R5, 0x2, 0x1f ;  /* 0x0c401f0005067f89 */ /* 0x002e6400000e0000 */
[----:B-1----:R-:W-:-:S05]  /*9740*/  FMNMX.FTZ R5, R5, R6, !PT ;  /* 0x0000000605057209 */ /* 0x002fca0007810000 */
[----:B------:R-:W1:Y:S02]  /*9750*/  SHFL.BFLY PT, R6, R5, 0x1, 0x1f ;  /* 0x0c201f0005067f89 */ /* 0x000e6400000e0000 */
[----:B-1----:R-:W-:-:S05]  /*9760*/  FMNMX.FTZ R5, R5, R6, !PT ;  /* 0x0000000605057209 */ /* 0x002fca0007810000 */
        /* <DEDUP_REMOVED lines=19> */
[----:B------:R-:W-:Y:S01]  /*98a0*/  FMUL.FTZ R9, R9, UR10 ;  /* 0x0000000a09097c20 */ /* 0x000fe20008410000 */
[----:B------:R-:W-:Y:S02]  /*98b0*/  MUFU.EX2 R152, R152 ;  /* 0x0000009800987308 */ /* 0x000fe40000000800 */
[----:B------:R-:W-:-:S04]  /*98c0*/  FMNMX.FTZ R6, R155, R6, !PT ;  /* 0x000000069b067209 */ /* 0x000fc80007810000 */
[----:B------:R-:W-:Y:S02]  /*98d0*/  FMNMX.FTZ R6, R158, R6, !PT ;  /* 0x000000069e067209 */ /* 0x000fe40007810000 */
[----:B------:R-:W1:Y:S02]  /*98e0*/  MUFU.EX2 R9, R9 ;  /* 0x0000000900097308 */ /* 0x000e640000000800 */
[----:B------:R-:W-:-:S04]  /*98f0*/  FMNMX.FTZ R6, R159, R6, !PT ;  /* 0x000000069f067209 */ /* 0x000fc80007810000 */
[----:B------:R-:W-:Y:S02]  /*9900*/  FMNMX.FTZ R6, R162, R6, !PT ;  /* 0x00000006a2067209 */ /* 0x000fe40007810000 */
[----:B------:R-:W3:Y:S02]  /*9910*/  MUFU.EX2 R153, R153 ;  /* 0x0000009900997308 */ /* 0x000ee40000000800 */
[----:B------:R-:W-:-:S04]  /*9920*/  FMNMX.FTZ R6, R163, R6, !PT ;  /* 0x00000006a3067209 */ /* 0x000fc80007810000 */
[----:B------:R-:W-:Y:S02]  /*9930*/  FMNMX.FTZ R6, R166, R6, !PT ;  /* 0x00000006a6067209 */ /* 0x000fe40007810000 */
[----:B------:R-:W4:Y:S01]  /*9940*/  MUFU.EX2 R156, R156 ;  /* 0x0000009c009c7308 */ /* 0x000f220000000800 */
[----:B-1----:R-:W-:Y:S01]  /*9950*/  FFMA.FTZ R4, R9, R4, R152 ;  /* 0x0000000409047223 */ /* 0x002fe20000010098 */
[----:B------:R-:W-:Y:S01]  /*9960*/  FMNMX.FTZ R6, R167, R6, !PT ;  /* 0x00000006a7067209 */ /* 0x000fe20007810000 */
[-C--:B------:R-:W-:Y:S01]  /*9970*/  FMUL.FTZ R24, R24, R9.reuse ;  /* 0x0000000918187220 */ /* 0x080fe20000410000 */
[-C--:B------:R-:W-:Y:S01]  /*9980*/  FMUL.FTZ R25, R25, R9.reuse ;  /* 0x0000000919197220 */ /* 0x080fe20000410000 */
[-C--:B------:R-:W-:Y:S01]  /*9990*/  FMUL.FTZ R28, R28, R9.reuse ;  /* 0x000000091c1c7220 */ /* 0x080fe20000410000 */
[----:B------:R-:W-:Y:S01]  /*99a0*/  FMNMX.FTZ R6, R170, R6, !PT ;  /* 0x00000006aa067209 */ /* 0x000fe20007810000 */
[-C--:B------:R-:W-:Y:S01]  /*99b0*/  FMUL.FTZ R29, R29, R9.reuse ;  /* 0x000000091d1d7220 */ /* 0x080fe20000410000 */
[----:B------:R-:W1:Y:S01]  /*99c0*/  MUFU.EX2 R157, R157 ;  /* 0x0000009d009d7308 */ /* 0x000e620000000800 */
[----:B---3--:R-:W-:Y:S01]  /*99d0*/  FADD.FTZ R4, R153, R4 ;  /* 0x0000000499047221 */ /* 0x008fe20000010000 */
[----:B------:R-:W-:Y:S01]  /*99e0*/  FMNMX.FTZ R6, R171, R6, !PT ;  /* 0x00000006ab067209 */ /* 0x000fe20007810000 */
[-C--:B------:R-:W-:Y:S01]  /*99f0*/  FMUL.FTZ R32, R32, R9.reuse ;  /* 0x0000000920207220 */ /* 0x080fe20000410000 */
[----:B------:R-:W-:Y:S01]  /*9a00*/  F2FP.BF16.F32.PACK_AB R188, R153, R152 ;  /* 0x0000009899bc723e */ /* 0x000fe200000010ff */
[-C--:B------:R-:W-:Y:S01]  /*9a10*/  FMUL.FTZ R33, R33, R9.reuse ;  /* 0x0000000921217220 */ /* 0x080fe20000410000 */
[----:B------:R-:W-:Y:S01]  /*9a20*/  FMNMX.FTZ R6, R174, R6, !PT ;  /* 0x00000006ae067209 */ /* 0x000fe20007810000 */
[-C--:B------:R-:W-:Y:S01]  /*9a30*/  FMUL.FTZ R36, R36, R9.reuse ;  /* 0x0000000924247220 */ /* 0x080fe20000410000 */
[----:B------:R-:W3:Y:S01]  /*9a40*/  MUFU.EX2 R152, R160 ;  /* 0x000000a000987308 */ /* 0x000ee20000000800 */
[----:B----4-:R-:W-:Y:S01]  /*9a50*/  FADD.FTZ R4, R156, R4 ;  /* 0x000000049c047221 */ /* 0x010fe20000010000 */
[----:B------:R-:W-:Y:S01]  /*9a60*/  FMNMX.FTZ R6, R175, R6, !PT ;  /* 0x00000006af067209 */ /* 0x000fe20007810000 */
[-C--:B------:R-:W-:Y:S01]  /*9a70*/  FMUL.FTZ R37, R37, R9.reuse ;  /* 0x0000000925257220 */ /* 0x080fe20000410000 */
[-C--:B------:R-:W-:Y:S01]  /*9a80*/  FMUL.FTZ R40, R40, R9.reuse ;  /* 0x0000000928287220 */ /* 0x080fe20000410000 */
[-C--:B------:R-:W-:Y:S01]  /*9a90*/  FMUL.FTZ R41, R41, R9.reuse ;  /* 0x0000000929297220 */ /* 0x080fe20000410000 */
[----:B------:R-:W-:Y:S01]  /*9aa0*/  FMNMX.FTZ R6, R178, R6, !PT ;  /* 0x00000006b2067209 */ /* 0x000fe20007810000 */
[-C--:B------:R-:W-:Y:S01]  /*9ab0*/  FMUL.FTZ R44, R44, R9.reuse ;  /* 0x000000092c2c7220 */ /* 0x080fe20000410000 */
[----:B------:R-:W4:Y:S01]  /*9ac0*/  MUFU.EX2 R161, R161 ;  /* 0x000000a100a17308 */ /* 0x000f220000000800 */
[----:B-1----:R-:W-:Y:S01]  /*9ad0*/  FADD.FTZ R4, R157, R4 ;  /* 0x000000049d047221 */ /* 0x002fe20000010000 */
[----:B------:R-:W-:Y:S01]  /*9ae0*/  FMNMX.FTZ R6, R179, R6, !PT ;  /* 0x00000006b3067209 */ /* 0x000fe20007810000 */
[-C--:B------:R-:W-:Y:S01]  /*9af0*/  FMUL.FTZ R45, R45, R9.reuse ;  /* 0x000000092d2d7220 */ /* 0x080fe20000410000 */
[----:B------:R-:W-:Y:S01]  /*9b00*/  F2FP.BF16.F32.PACK_AB R190, R157, R156 ;  /* 0x0000009c9dbe723e */ /* 0x000fe200000010ff */
[-C--:B------:R-:W-:Y:S01]  /*9b10*/  FMUL.FTZ R48, R48, R9.reuse ;  /* 0x0000000930307220 */ /* 0x080fe20000410000 */
[----:B------:R-:W-:Y:S01]  /*9b20*/  FMNMX.FTZ R6, R182, R6, !PT ;  /* 0x00000006b6067209 */ /* 0x000fe20007810000 */
[-C--:B------:R-:W-:Y:S01]  /*9b30*/  FMUL.FTZ R49, R49, R9.reuse ;  /* 0x0000000931317220 */ /* 0x080fe20000410000 */
[----:B------:R-:W1:Y:S01]  /*9b40*/  MUFU.EX2 R164, R164 ;  /* 0x000000a400a47308 */ /* 0x000e620000000800 */
[----:B---3--:R-:W-:Y:S01]  /*9b50*/  FADD.FTZ R4, R152, R4 ;  /* 0x0000000498047221 */ /* 0x008fe20000010000 */
[----:B------:R-:W-:Y:S01]  /*9b60*/  FMNMX.FTZ R6, R183, R6, !PT ;  /* 0x00000006b7067209 */ /* 0x000fe20007810000 */
[-C--:B------:R-:W-:Y:S01]  /*9b70*/  FMUL.FTZ R52, R52, R9.reuse ;  /* 0x0000000934347220 */ /* 0x080fe20000410000 */
[-C--:B------:R-:W-:Y:S01]  /*9b80*/  FMUL.FTZ R53, R53, R9.reuse ;  /* 0x0000000935357220 */ /* 0x080fe20000410000 */
[-C--:B------:R-:W-:Y:S01]  /*9b90*/  FMUL.FTZ R56, R56, R9.reuse ;  /* 0x0000000938387220 */ /* 0x080fe20000410000 */
[-C--:B------:R-:W-:Y:S01]  /*9ba0*/  FMUL.FTZ R57, R57, R9.reuse ;  /* 0x0000000939397220 */ /* 0x080fe20000410000 */
[----:B--2---:R-:W2:Y:S01]  /*9bb0*/  SHFL.BFLY PT, R10, R6, 0x2, 0x1f ;  /* 0x0c401f00060a7f89 */ /* 0x004ea200000e0000 */
[----:B------:R-:W3:Y:S01]  /*9bc0*/  MUFU.EX2 R165, R165 ;  /* 0x000000a500a57308 */ /* 0x000ee20000000800 */
[C---:B----4-:R-:W-:Y:S01]  /*9bd0*/  FADD.FTZ R4, R161.reuse, R4 ;  /* 0x00000004a1047221 */ /* 0x050fe20000010000 */
[----:B------:R-:W-:Y:S01]  /*9be0*/  F2FP.BF16.F32.PACK_AB R152, R161, R152 ;  /* 0x00000098a198723e */ /* 0x000fe200000010ff */
[-C--:B------:R-:W-:Y:S01]  /*9bf0*/  FMUL.FTZ R60, R60, R9.reuse ;  /* 0x000000093c3c7220 */ /* 0x080fe20000410000 */
[-C--:B------:R-:W-:Y:S01]  /*9c00*/  FMUL.FTZ R61, R61, R9.reuse ;  /* 0x000000093d3d7220 */ /* 0x080fe20000410000 */
[-C--:B------:R-:W-:Y:S01]  /*9c10*/  FMUL.FTZ R64, R64, R9.reuse ;  /* 0x0000000940407220 */ /* 0x080fe20000410000 */
[-C--:B------:R-:W-:Y:S01]  /*9c20*/  FMUL.FTZ R65, R65, R9.reuse ;  /* 0x0000000941417220 */ /* 0x080fe20000410000 */
[-C--:B------:R-:W-:Y:S01]  /*9c30*/  FMUL.FTZ R68, R68, R9.reuse ;  /* 0x0000000944447220 */ /* 0x080fe20000410000 */
[----:B------:R-:W4:Y:S01]  /*9c40*/  MUFU.EX2 R156, R168 ;  /* 0x000000a8009c7308 */ /* 0x000f220000000800 */
        /* <DEDUP_REMOVED lines=14> */
[----:B--2---:R-:W-:Y:S01]  /*9d30*/  FMNMX.FTZ R6, R6, R10, !PT ;  /* 0x0000000a06067209 */ /* 0x004fe20007810000 */
[----:B------:R-:W2:Y:S01]  /*9d40*/  MUFU.EX2 R172, R172 ;  /* 0x000000ac00ac7308 */ /* 0x000ea20000000800 */
[----:B----4-:R-:W-:Y:S01]  /*9d50*/  FADD.FTZ R4, R156, R4 ;  /* 0x000000049c047221 */ /* 0x010fe20000010000 */
[-C--:B------:R-:W-:Y:S01]  /*9d60*/  FMUL.FTZ R92, R92, R9.reuse ;  /* 0x000000095c5c7220 */ /* 0x080fe20000410000 */
[-C--:B------:R-:W-:Y:S01]  /*9d70*/  FMUL.FTZ R93, R93, R9.reuse ;  /* 0x000000095d5d7220 */ /* 0x080fe20000410000 */
[----:B------:R-:W3:Y:S01]  /*9d80*/  SHFL.BFLY PT, R10, R6, 0x1, 0x1f ;  /* 0x0c201f00060a7f89 */ /* 0x000ee200000e0000 */
[-C--:B------:R-:W-:Y:S01]  /*9d90*/  FMUL.FTZ R96, R96, R9.reuse ;  /* 0x0000000960607220 */ /* 0x080fe20000410000 */
[-C--:B------:R-:W-:Y:S01]  /*9da0*/  FMUL.FTZ R97, R97, R9.reuse ;  /* 0x0000000961617220 */ /* 0x080fe20000410000 */
[-C--:B------:R-:W-:Y:S01]  /*9db0*/  FMUL.FTZ R100, R100, R9.reuse ;  /* 0x0000000964647220 */ /* 0x080fe20000410000 */
[----:B------:R-:W4:Y:S01]  /*9dc0*/  MUFU.EX2 R173, R173 ;  /* 0x000000ad00ad7308 */ /* 0x000f220000000800 */
[C---:B-1----:R-:W-:Y:S01]  /*9dd0*/  FADD.FTZ R4, R169.reuse, R4 ;  /* 0x00000004a9047221 */ /* 0x042fe20000010000 */
[----:B------:R-:W-:Y:S01]  /*9de0*/  F2FP.BF16.F32.PACK_AB R156, R169, R156 ;  /* 0x0000009ca99c723e */ /* 0x000fe200000010ff */
[-C--:B------:R-:W-:Y:S01]  /*9df0*/  FMUL.FTZ R101, R101, R9.reuse ;  /* 0x0000000965657220 */ /* 0x080fe20000410000 */
        /* <DEDUP_REMOVED lines=16> */
[----:B---3--:R-:W-:Y:S01]  /*9f00*/  FMNMX.FTZ R6, R6, R10, !PT ;  /* 0x0000000a06067209 */ /* 0x008fe20007810000 */
[-C--:B------:R-:W-:Y:S01]  /*9f10*/  FMUL.FTZ R128, R128, R9.reuse ;  /* 0x0000000980807220 */ /* 0x080fe20000410000 */
[-C--:B------:R-:W-:Y:S01]  /*9f20*/  FMUL.FTZ R129, R129, R9.reuse ;  /* 0x0000000981817220 */ /* 0x080fe20000410000 */
[-C--:B------:R-:W-:Y:S01]  /*9f30*/  FMUL.FTZ R132, R132, R9.reuse ;  /* 0x0000000984847220 */ /* 0x080fe20000410000 */
[----:B------:R-:W3:Y:S01]  /*9f40*/  MUFU.EX2 R180, R180 ;  /* 0x000000b400b47308 */ /* 0x000ee20000000800 */
[C---:B------:R-:W-:Y:S01]  /*9f50*/  FADD.FTZ R8, -R6.reuse, R8 ;  /* 0x0000000806087221 */ /* 0x040fe20000010100 */
[----:B------:R-:W-:Y:S01]  /*9f60*/  FMUL.FTZ R10, R6, UR10 ;  /* 0x0000000a060a7c20 */ /* 0x000fe20008410000 */
[----:B-1----:R-:W-:Y:S01]  /*9f70*/  FADD.FTZ R4, R160, R4 ;  /* 0x00000004a0047221 */ /* 0x002fe20000010000 */
[-C--:B------:R-:W-:Y:S01]  /*9f80*/  FMUL.FTZ R133, R133, R9.reuse ;  /* 0x0000000985857220 */ /* 0x080fe20000410000 */
        /* <DEDUP_REMOVED lines=13> */
[----:B------:R-:W4:Y:S01]  /*a060*/  MUFU.EX2 R8, R8 ;  /* 0x0000000800087308 */ /* 0x000f220000000800 */
[--C-:B------:R-:W-:Y:S01]  /*a070*/  FFMA.FTZ R175, R175, UR10, -R10.reuse ;  /* 0x0000000aafaf7c23 */ /* 0x100fe2000801080a */
[--C-:B------:R-:W-:Y:S01]  /*a080*/  FFMA.FTZ R178, R178, UR10, -R10.reuse ;  /* 0x0000000ab2b27c23 */ /* 0x100fe2000801080a */
[--C-:B------:R-:W-:Y:S01]  /*a090*/  FFMA.FTZ R179, R179, UR10, -R10.reuse ;  /* 0x0000000ab3b37c23 */ /* 0x100fe2000801080a */
[--C-:B------:R-:W-:Y:S01]  /*a0a0*/  FFMA.FTZ R182, R182, UR10, -R10.reuse ;  /* 0x0000000ab6b67c23 */ /* 0x100fe2000801080a */
[----:B------:R-:W-:Y:S01]  /*a0b0*/  FFMA.FTZ R183, R183, UR10, -R10 ;  /* 0x0000000ab7b77c23 */ /* 0x000fe2000801080a */
[----:B------:R-:W-:Y:S01]  /*a0c0*/  IMAD.U32 R10, RZ, RZ, UR24 ;  /* 0x00000018ff0a7e24 */ /* 0x000fe2000f8e00ff */
[----:B-1----:R-:W-:Y:S01]  /*a0d0*/  F2FP.BF16.F32.PACK_AB R154, R165, R164 ;  /* 0x000000a4a59a723e */ /* 0x002fe200000010ff */
[----:B------:R-:W1:Y:S01]  /*a0e0*/  MUFU.EX2 R155, R155 ;  /* 0x0000009b009b7308 */ /* 0x000e620000000800 */
[C---:B--2---:R-:W-:Y:S01]  /*a0f0*/  FADD.FTZ R4, R177.reuse, R4 ;  /* 0x00000004b1047221 */ /* 0x044fe20000010000 */
[----:B------:R-:W-:Y:S01]  /*a100*/  @!P1 VIADD R11, R10, 0x28c40 ;  /* 0x00028c400a0b9836 */ /* 0x000fe20000000000 */
[----:B------:R-:W-:Y:S01]  /*a110*/  F2FP.BF16.F32.PACK_AB R160, R177, R160 ;  /* 0x000000a0b1a0723e */ /* 0x000fe200000010ff */
[-C--:B------:R-:W-:Y:S01]  /*a120*/  FMUL.FTZ R136, R136, R9.reuse ;  /* 0x0000000988887220 */ /* 0x080fe20000410000 */
[----:B---3--:R-:W-:Y:S01]  /*a130*/  FADD.FTZ R4, R180, R4 ;  /* 0x00000004b4047221 */ /* 0x008fe20000010000 */
[----:B------:R-:W-:Y:S01]  /*a140*/  FMUL.FTZ R137, R137, R9 ;  /* 0x0000000989897220 */ /* 0x000fe20000410000 */
[----:B------:R-:W-:Y:S01]  /*a150*/  @!P1 PRMT R11, RZ, 0x654, R11 ;  /* 0x00000654ff0b9816 */ /* 0x000fe2000000000b */
[----:B------:R2:W3:Y:S01]  /*a160*/  MUFU.EX2 R191, R158 ;  /* 0x0000009e00bf7308 */ /* 0x0004e20000000800 */
[----:B----4-:R-:W-:Y:S01]  /*a170*/  FFMA.FTZ R3, R8, R3, R189 ;  /* 0x0000000308037223 */ /* 0x010fe200000100bd */
[-C--:B------:R-:W-:Y:S01]  /*a180*/  FMUL.FTZ R140, R140, R9.reuse ;  /* 0x000000098c8c7220 */ /* 0x080fe20000410000 */
[----:B------:R4:W-:Y:S01]  /*a190*/  @!P1 SYNCS.ARRIVE.TRANS64.RED.A1T0 RZ, [R11+URZ], RZ ;  /* 0x000000ff0bff99a7 */ /* 0x0009e2000810043f */
[-C--:B------:R-:W-:Y:S01]  /*a1a0*/  FMUL.FTZ R141, R141, R9.reuse ;  /* 0x000000098d8d7220 */ /* 0x080fe20000410000 */
[-C--:B------:R-:W-:Y:S01]  /*a1b0*/  FMUL.FTZ R144, R144, R9.reuse ;  /* 0x0000000990907220 */ /* 0x080fe20000410000 */
[-C--:B------:R-:W-:Y:S01]  /*a1c0*/  FMUL.FTZ R145, R145, R9.reuse ;  /* 0x0000000991917220 */ /* 0x080fe20000410000 */
[----:B------:R-:W-:Y:S01]  /*a1d0*/  FMUL.FTZ R148, R148, R9 ;  /* 0x0000000994947220 */ /* 0x000fe20000410000 */
[----:B------:R-:W5:Y:S01]  /*a1e0*/  MUFU.EX2 R159, R159 ;  /* 0x0000009f009f7308 */ /* 0x000f620000000800 */
[C---:B-1----:R-:W-:Y:S01]  /*a1f0*/  FADD.FTZ R3, R155.reuse, R3 ;  /* 0x000000039b037221 */ /* 0x042fe20000010000 */
[----:B------:R-:W-:Y:S01]  /*a200*/  F2FP.BF16.F32.PACK_AB R189, R155, R189 ;  /* 0x000000bd9bbd723e */ /* 0x000fe200000010ff */
[----:B----4-:R-:W-:Y:S01]  /*a210*/  IMAD.U32 R11, RZ, RZ, UR23 ;  /* 0x00000017ff0b7e24 */ /* 0x010fe2000f8e00ff */
[----:B--2---:R-:W-:Y:S01]  /*a220*/  F2FP.BF16.F32.PACK_AB R158, R173, R172 ;  /* 0x000000acad9e723e */ /* 0x004fe200000010ff */
[----:B------:R-:W-:Y:S01]  /*a230*/  FMUL.FTZ R149, R149, R9 ;  /* 0x0000000995957220 */ /* 0x000fe20000410000 */
[-C--:B------:R-:W-:Y:S01]  /*a240*/  FMUL.FTZ R26, R26, R8.reuse ;  /* 0x000000081a1a7220 */ /* 0x080fe20000410000 */
[----:B------:R-:W-:Y:S01]  /*a250*/  @!P2 IMAD R11, R11, 0x40, R16 ;  /* 0x000000400b0ba824 */ /* 0x000fe200078e0210 */
[----:B------:R-:W1:Y:S01]  /*a260*/  MUFU.EX2 R153, R162 ;  /* 0x000000a200997308 */ /* 0x000e620000000800 */
[----:B---3--:R-:W-:Y:S01]  /*a270*/  FADD.FTZ R3, R191, R3 ;  /* 0x00000003bf037221 */ /* 0x008fe20000010000 */
[-C--:B------:R-:W-:Y:S01]  /*a280*/  FMUL.FTZ R27, R27, R8.reuse ;  /* 0x000000081b1b7220 */ /* 0x080fe20000410000 */
[-C--:B------:R-:W-:Y:S01]  /*a290*/  FMUL.FTZ R30, R30, R8.reuse ;  /* 0x000000081e1e7220 */ /* 0x080fe20000410000 */
[----:B------:R-:W-:Y:S01]  /*a2a0*/  @!P2 LEA R11, R11, UR46, 0x2 ;  /* 0x0000002e0b0bac11 */ /* 0x000fe2000f8e10ff */
[-C--:B------:R-:W-:Y:S01]  /*a2b0*/  FMUL.FTZ R31, R31, R8.reuse ;  /* 0x000000081f1f7220 */ /* 0x080fe20000410000 */
[-C--:B------:R-:W-:Y:S01]  /*a2c0*/  FMUL.FTZ R34, R34, R8.reuse ;  /* 0x0000000822227220 */ /* 0x080fe20000410000 */
[-C--:B------:R-:W-:Y:S01]  /*a2d0*/  FMUL.FTZ R35, R35, R8.reuse ;  /* 0x0000000823237220 */ /* 0x080fe20000410000 */
[----:B------:R-:W2:Y:S01]  /*a2e0*/  MUFU.EX2 R163, R163 ;  /* 0x000000a300a37308 */ /* 0x000ea20000000800 */
[C---:B-----5:R-:W-:Y:S01]  /*a2f0*/  FADD.FTZ R3, R159.reuse, R3 ;  /* 0x000000039f037221 */ /* 0x060fe20000010000 */
[----:B------:R3:W-:Y:S01]  /*a300*/  @!P2 STS [R11+0x28800], R9 ;  /* 0x028800090b00a388 */ /* 0x0007e20000000800 */
[----:B------:R-:W-:Y:S01]  /*a310*/  F2FP.BF16.F32.PACK_AB R191, R159, R191 ;  /* 0x000000bf9fbf723e */ /* 0x000fe200000010ff */
[-C--:B------:R-:W-:Y:S01]  /*a320*/  FMUL.FTZ R38, R38, R8.reuse ;  /* 0x0000000826267220 */ /* 0x080fe20000410000 */
[-C--:B------:R-:W-:Y:S01]  /*a330*/  FMUL.FTZ R39, R39, R8.reuse ;  /* 0x0000000827277220 */ /* 0x080fe20000410000 */
[----:B------:R3:W-:Y:S01]  /*a340*/  @!P2 STS [R11+0x28820], R8 ;  /* 0x028820080b00a388 */ /* 0x0007e20000000800 */
[-C--:B------:R-:W-:Y:S01]  /*a350*/  FMUL.FTZ R42, R42, R8.reuse ;  /* 0x000000082a2a7220 */ /* 0x080fe20000410000 */
[----:B------:R-:W4:Y:S01]  /*a360*/  MUFU.EX2 R166, R166 ;  /* 0x000000a600a67308 */ /* 0x000f220000000800 */
[----:B-1----:R-:W-:Y:S01]  /*a370*/  FADD.FTZ R3, R153, R3 ;  /* 0x0000000399037221 */ /* 0x002fe20000010000 */
[----:B------:R-:W-:Y:S01]  /*a380*/  BAR.SYNC.DEFER_BLOCKING 0xf, 0x100 ;  /* 0x03c4000000007b1d */ /* 0x000fe20000010000 */
        /* <DEDUP_REMOVED lines=20> */
[----:B------:R-:W-:Y:S01]  /*a4d0*/  FMUL.FTZ R74, R74, R8 ;  /* 0x000000084a4a7220 */ /* 0x000fe20000410000 */
[----:B------:R-:W4:Y:S01]  /*a4e0*/  MUFU.EX2 R171, R171 ;  /* 0x000000ab00ab7308 */ /* 0x000f220000000800 */
[C---:B-1----:R-:W-:Y:S01]  /*a4f0*/  FADD.FTZ R3, R167.reuse, R3 ;  /* 0x00000003a7037221 */ /* 0x042fe20000010000 */
[----:B------:R-:W-:Y:S01]  /*a500*/  F2FP.BF16.F32.PACK_AB R155, R167, R166 ;  /* 0x000000a6a79b723e */ /* 0x000fe200000010ff */
[----:B------:R3:W-:Y:S01]  /*a510*/  STSM.16.M88.4 [R19+0x26800], R188 ;  /* 0x026800bc13007844 */ /* 0x0007e20000000200 */
[-C--:B------:R-:W-:Y:S01]  /*a520*/  FMUL.FTZ R75, R75, R8.reuse ;  /* 0x000000084b4b7220 */ /* 0x080fe20000410000 */
[-C--:B------:R-:W-:Y:S01]  /*a530*/  FMUL.FTZ R78, R78, R8.reuse ;  /* 0x000000084e4e7220 */ /* 0x080fe20000410000 */
[-C--:B------:R-:W-:Y:S01]  /*a540*/  FMUL.FTZ R79, R79, R8.reuse ;  /* 0x000000084f4f7220 */ /* 0x080fe20000410000 */
[----:B------:R3:W-:Y:S01]  /*a550*/  STSM.16.M88.4 [R184], R152 ;  /* 0x00000098b8007844 */ /* 0x0007e20000000200 */
        /* <DEDUP_REMOVED lines=23> */
[----:B------:R-:W-:Y:S01]  /*a6d0*/  FMUL.FTZ R114, R114, R8 ;  /* 0x0000000872727220 */ /* 0x000fe20000410000 */
[----:B------:R-:W1:Y:S01]  /*a6e0*/  MUFU.EX2 R179, R179 ;  /* 0x000000b300b37308 */ /* 0x000e620000000800 */
[C---:B--2---:R-:W-:Y:S01]  /*a6f0*/  FADD.FTZ R3, R175.reuse, R3 ;  /* 0x00000003af037221 */ /* 0x044fe20000010000 */
[----:B------:R-:W-:Y:S01]  /*a700*/  F2FP.BF16.F32.PACK_AB R159, R175, R174 ;  /* 0x000000aeaf9f723e */ /* 0x000fe200000010ff */
[-C--:B------:R-:W-:Y:S01]  /*a710*/  FMUL.FTZ R115, R115, R8.reuse ;  /* 0x0000000873737220 */ /* 0x080fe20000410000 */
[-C--:B------:R-:W-:Y:S01]  /*a720*/  FMUL.FTZ R118, R118, R8.reuse ;  /* 0x0000000876767220 */ /* 0x080fe20000410000 */
[-C--:B------:R-:W-:Y:S01]  /*a730*/  FMUL.FTZ R119, R119, R8.reuse ;  /* 0x0000000877777220 */ /* 0x080fe20000410000 */
[-C--:B------:R-:W-:Y:S01]  /*a740*/  FMUL.FTZ R122, R122, R8.reuse ;  /* 0x000000087a7a7220 */ /* 0x080fe20000410000 */
[----:B------:R3:W-:Y:S01]  /*a750*/  STSM.16.M88.4 [R22], R156 ;  /* 0x0000009c16007844 */ /* 0x0007e20000000200 */
        /* <DEDUP_REMOVED lines=21> */
[----:B------:R-:W-:Y:S01]  /*a8b0*/  FMUL.FTZ R151, R151, R8 ;  /* 0x0000000897977220 */ /* 0x000fe20000410000 */
[C---:B----4-:R-:W-:Y:S01]  /*a8c0*/  FADD.FTZ R3, R163.reuse, R12 ;  /* 0x0000000ca3037221 */ /* 0x050fe20000010000 */
[----:B------:R-:W-:-:S02]  /*a8d0*/  F2FP.BF16.F32.PACK_AB R163, R163, R182 ;  /* 0x000000b6a3a3723e */ /* 0x000fc400000010ff */
[C---:B-1----:R-:W-:Y:S01]  /*a8e0*/  F2FP.BF16.F32.PACK_AB R162, R181.reuse, R180 ;  /* 0x000000b4b5a2723e */ /* 0x042fe200000010ff */
[----:B------:R-:W-:-:S04]  /*a8f0*/  FADD.FTZ R4, R181, R4 ;  /* 0x00000004b5047221 */ /* 0x000fc80000010000 */
[----:B------:R3:W-:Y:S01]  /*a900*/  STSM.16.M88.4 [R23], R160 ;  /* 0x000000a017007844 */ /* 0x0007e20000000200 */
[----:B------:R-:W-:Y:S05]  /*a910*/  @!P0 BRA `(.L_x_5324) ;  /* 0x0000000000048947 */ /* 0x000fea0003800000 */
[----:B------:R-:W-:Y:S01]  /*a920*/  BPT.TRAP 0x1 ;  /* 0x000000040000795c */ /* 0x000fe20000300000 */
.L_x_5324:
[----:B------:R1:W2:Y:S01]  /*a930*/  SYNCS.PHASECHK.TRANS64.TRYWAIT P2, [UR24+0x28c50], R7 ;  /* 0x028c5007ff0075a7 */ /* 0x0002a20008040158 */
[----:B------:R-:W-:Y:S05]  /*a940*/  @!P0 BRA `(.L_x_5325) ;  /* 0x0000000000048947 */ /* 0x000fea0003800000 */
[----:B------:R-:W-:Y:S01]  /*a950*/  BPT.TRAP 0x1 ;  /* 0x000000040000795c */ /* 0x000fe20000300000 */
.L_x_5325:
[----:B--2---:R-:W-:Y:S05]  /*a960*/  @P2 BRA `(.L_x_5326) ;  /* 0x0000000000082947 */ /* 0x004fea0003800000 */
[----:B------:R-:W2:Y:S02]  /*a970*/  SYNCS.PHASECHK.TRANS64.TRYWAIT P2, [UR24+0x28c50], R7 ;  /* 0x028c5007ff0075a7 */ /* 0x000ea40008040158 */
[----:B--2---:R-:W-:Y:S05]  /*a980*/  @!P2 BRA `(.L_x_5327) ;  /* 0x000000fc0014a947 */ /* 0x004fea0003800000 */
.L_x_5326:
[----:B------:R-:W-:Y:S01]  /*a990*/  ULEA UR11, UR37, UR50, 0xc ;  /* 0x00000032250b7291 */ /* 0x000fe2000f8e603f */
[----:B------:R-:W-:Y:S01]  /*a9a0*/  WARPGROUP.ARRIVE ;  /* 0x00000000000079c5 */ /* 0x000fe20000000000 */
[----:B------:R-:W-:Y:S01]  /*a9b0*/  UMOV UR7, 0x40000040 ;  /* 0x4000004000077882 */ /* 0x000fe20000000000 */
[----:B------:R-:W-:Y:S01]  /*a9c0*/  PLOP3.LUT P2, PT, PT, PT, UP1, 0x80, 0x0 ;  /* 0x000000000000781c */ /* 0x000fe20003f4f018 */
[----:B--2---:R-:W-:Y:S01]  /*a9d0*/  @!P1 VIADD R10, R10, 0x28c60 ;  /* 0x00028c600a0a9836 */ /* 0x004fe20000000000 */
[----:B------:R-:W-:Y:S01]  /*a9e0*/  UMOV UR23, UR37 ;  /* 0x0000002500177c82 */ /* 0x000fe20008000000 */
[----:B---3--:R-:W-:Y:S01]  /*a9f0*/  IMAD.MOV.U32 R8, RZ, RZ, R6 ;  /* 0x000000ffff087224 */ /* 0x008fe200078e0006 */
        /* <DEDUP_REMOVED lines=33> */
[----:B------:R-:W-:-:S05]  /*ac10*/  UMOV UR20, UR22 ;  /* 0x0000001600147c82 */ /* 0x000fca0008000000 */
.L_x_5319:
[----:B------:R-:W-:-:S06]  /*ac20*/  UISETP.GE.AND UP1, UPT, UR20, UR48, UPT ;  /* 0x000000301400728c */ /* 0x000fcc000bf26270 */
[----:B------:R-:W-:-:S13]  /*ac30*/  PLOP3.LUT P2, PT, PT, PT, UP1, 0x80, 0x0 ;  /* 0x000000000000781c */ /* 0x000fda0003f4f018 */
[----:B------:R-:W-:Y:S05]  /*ac40*/  @!P2 BRA `(.L_x_5329) ;  /* 0x0000002000e8a947 */ /* 0x000fea0003800000 */
[----:B--23--:R-:W-:Y:S01]  /*ac50*/  IMAD.MOV.U32 R10, RZ, RZ, R6 ;  /* 0x000000ffff0a7224 */ /* 0x00cfe200078e0006 */
[----:B------:R-:W-:Y:S01]  /*ac60*/  UMOV UR22, UR37 ;  /* 0x0000002500167c82 */ /* 0x000fe20008000000 */
[----:B------:R-:W-:Y:S01]  /*ac70*/  IMAD.MOV.U32 R11, RZ, RZ, R5 ;  /* 0x000000ffff0b7224 */ /* 0x000fe200078e0005 */
[----:B------:R-:W-:Y:S01]  /*ac80*/  ULDC UR23, c[0x0][0x9e4] ;  /* 0x0002790000177ab9 */ /* 0x000fe20000000800 */
[----:B------:R-:W-:Y:S01]  /*ac90*/  ULDC UR24, c[0x0][0x9dc] ;  /* 0x0002770000187ab9 */ /* 0x000fe20000000800 */
[----:B------:R-:W-:Y:S01]  /*aca0*/  ULDC UR21, c[0x0][0x988] ;  /* 0x0002620000157ab9 */ /* 0x000fe20000000800 */
[----:B------:R-:W-:-:S05]  /*acb0*/  ULDC UR25, c[0x0][0x9e0] ;  /* 0x0002780000197ab9 */ /* 0x000fca0000000800 */
.L_x_5346:
[----:B------:R-:W-:-:S04]  /*acc0*/  UIADD3 UR37, UR22, 0x1, URZ ;  /* 0x0000000116257890 */ /* 0x000fc8000fffe03f */
[----:B------:R-:W-:-:S04]  /*acd0*/  UISETP.NE.AND UP1, UPT, UR37, 0x2, UPT ;  /* 0x000000022500788c */ /* 0x000fc8000bf25270 */
[----:B------:R-:W-:Y:S02]  /*ace0*/  USEL UR6, URZ, 0x1, UP1 ;  /* 0x000000013f067887 */ /* 0x000fe40008800000 */
[----:B------:R-:W-:Y:S02]  /*acf0*/  USEL UR37, UR37, URZ, UP1 ;  /* 0x0000003f25257287 */ /* 0x000fe40008800000 */
[----:B------:R-:W-:Y:S01]  /*ad00*/  ULOP3.LUT UR38, UR38, UR6, URZ, 0x3c, !UPT ;  /* 0x0000000626267292 */ /* 0x000fe2000f8e3c3f */
[----:B0123--:R-:W-:Y:S11]  /*ad10*/  @!P0 BRA `(.L_x_5330) ;  /* 0x0000000000048947 */ /* 0x00fff60003800000 */
[----:B------:R-:W-:Y:S01]  /*ad20*/  BPT.TRAP 0x1 ;  /* 0x000000040000795c */ /* 0x000fe20000300000 */
.L_x_5330:
[----:B------:R-:W-:Y:S01]  /*ad30*/  ULEA UR26, UR37, UR46, 0x3 ;  /* 0x0000002e251a7291 */ /* 0x000fe2000f8e183f */
[----:B------:R-:W-:-:S05]  /*ad40*/  IMAD.U32 R8, RZ, RZ, UR38 ;  /* 0x00000026ff087e24 */ /* 0x000fca000f8e00ff */
[----:B------:R-:W-:-:S04]  /*ad50*/  SHF.L.U32 R8, R8, 0x1f, RZ ;  /* 0x0000001f08087819 */ /* 0x000fc800000006ff */
[----:B------:R2:W3:Y:S01]  /*ad60*/  SYNCS.PHASECHK.TRANS64.TRYWAIT P2, [UR26+0x28c30], R8 ;  /* 0x028c3008ff0075a7 */ /* 0x0004e2000804015a */
[----:B------:R-:W-:Y:S05]  /*ad70*/  @!P0 BRA `(.L_x_5331) ;  /* 0x0000000000048947 */ /* 0x000fea0003800000 */
[----:B------:R-:W-:Y:S01]  /*ad80*/  BPT.TRAP 0x1 ;  /* 0x000000040000795c */ /* 0x000fe20000300000 */
.L_x_5331:
[----:B---3--:R-:W-:Y:S05]  /*ad90*/  @P2 BRA `(.L_x_5332) ;  /* 0x0000000000082947 */ /* 0x008fea0003800000 */
[----:B------:R-:W3:Y:S02]  /*ada0*/  SYNCS.PHASECHK.TRANS64.TRYWAIT P2, [UR26+0x28c30], R8 ;  /* 0x028c3008ff0075a7 */ /* 0x000ee4000804015a */
[----:B---3--:R-:W-:Y:S05]  /*adb0*/  @!P2 BRA `(.L_x_5333) ;  /* 0x000000f8001ca947 */ /* 0x008fea0003800000 */
.L_x_5332:
[----:B------:R-:W-:Y:S01]  /*adc0*/  R2UR UR18, R0 ;  /* 0x00000000001272ca */ /* 0x000fe200000e0000 */
[----:B----4-:R-:W-:Y:S01]  /*add0*/  WARPGROUP.ARRIVE ;  /* 0x00000000000079c5 */ /* 0x010fe20000000000 */
[----:B------:R-:W-:Y:S01]  /*ade0*/  UMOV UR19, 0x40000040 ;  /* 0x4000004000137882 */ /* 0x000fe20000000000 */
[----:B------:R-:W-:Y:S01]  /*adf0*/  UMOV UR7, 0x40000040 ;  /* 0x4000004000077882 */ /* 0x000fe20000000000 */
[----:B------:R-:W-:Y:S01]  /*ae00*/  UMOV UR11, 0x40000040 ;  /* 0x40000040000b7882 */ /* 0x000fe20000000000 */
[----:B------:R-:W-:Y:S01]  /*ae10*/  UMOV UR15, 0x40000040 ;  /* 0x40000040000f7882 */ /* 0x000fe20000000000 */
[----:B------:R-:W-:Y:S01]  /*ae20*/  PLOP3.LUT P2, PT, PT, PT, UP0, 0x80, 0x0 ;  /* 0x000000000000781c */ /* 0x000fe20003f4f008 */
[----:B------:R-:W-:Y:S02]  /*ae30*/  VIADD R15, R186, UR42 ;  /* 0x0000002aba0f7c36 */ /* 0x000fe40008000000 */
[----:B------:R-:W-:-:S04]  /*ae40*/  IMAD.U32 R9, RZ, RZ, UR26 ;  /* 0x0000001aff097e24 */ /* 0x000fc8000f8e00ff */
[----:B------:R-:W-:Y:S01]  /*ae50*/  ULEA UR18, UR37, UR18, 0x9 ;  /* 0x0000001225127291 */ /* 0x000fe2000f8e483f */
[----:B---3--:R-:W-:-:S03]  /*ae60*/  @!P1 VIADD R5, R9, 0x28c40 ;  /* 0x00028c4009059836 */ /* 0x008fc60000000000 */
        /* <DEDUP_REMOVED lines=11> */
[----:B------:R-:W-:-:S04]  /*af20*/  @UP0 ULDC UR7, c[0x0][0x450] ;  /* 0x0001140000070ab9 */ /* 0x000fc80000000800 */
[----:B------:R-:W-:Y:S01]  /*af30*/  @P2 SHF.R.U32.HI R15, RZ, UR7, R6 ;  /* 0x00000007ff0f2c19 */ /* 0x000fe20008011606 */
[----:B------:R-:W-:Y:S01]  /*af40*/  IMAD.U32 R13, RZ, RZ, UR6 ;  /* 0x00000006ff0d7e24 */ /* 0x000fe2000f8e00ff */
[----:B------:R-:W-:-:S03]  /*af50*/  ULOP3.LUT UR7, URZ, UR24, URZ, 0x33, !UPT ;  /* 0x000000183f077292 */ /* 0x000fc6000f8e333f */
[----:B------:R-:W3:Y:S01]  /*af60*/  SHFL.IDX PT, R20, R15, RZ, 0x1c1f ;  /* 0x001c1fff0f147589 */ /* 0x000ee200000e0000 */
[----:B------:R-:W-:Y:S01]  /*af70*/  IADD3 R13, -R2, 0x1, -R13 ;  /* 0x00000001020d7810 */ /* 0x000fe20007ffe90d */
        /* <DEDUP_REMOVED lines=8> */
[----:B----4-:R-:W-:-:S05]  /*b000*/  IMAD.U32 R5, RZ, RZ, UR51 ;  /* 0x00000033ff057e24 */ /* 0x010fca000f8e00ff */
[----:B------:R-:W-:-:S05]  /*b010*/  IADD3 R13, -R5, UR49, R13 ;  /* 0x00000031050d7c10 */ /* 0x000fca000fffe10d */
[C---:B------:R-:W-:Y:S02]  /*b020*/  VIADD R14, R13.reuse, UR25 ;  /* 0x000000190d0e7c36 */ /* 0x040fe40008000000 */
[----:B------:R-:W-:Y:S02]  /*b030*/  VIADD R13, R13, UR7 ;  /* 0x000000070d0d7c36 */ /* 0x000fe40008000000 */
[--C-:B---3--:R-:W-:Y:S02]  /*b040*/  IMAD.IADD R12, R14, 0x1, R20.reuse ;  /* 0x000000010e0c7824 */ /* 0x108fe400078e0214 */
[----:B------:R-:W-:Y:S01]  /*b050*/  IMAD.IADD R5, R13, 0x1, R20 ;  /* 0x000000010d057824 */ /* 0x000fe200078e0214 */
[----:B------:R-:W-:Y:S06]  /*b060*/  @!P5 BRA `(.L_x_5334) ;  /* 0x00000000005cd947 */ /* 0x000fec0003800000 */
        /* <DEDUP_REMOVED lines=8> */
[----:B01----:R-:W0:Y:S02]  /*b0f0*/  @P2 LDC.64 R6, c[0x0][0x9e8] ;  /* 0x00027a00ff062b82 */ /* 0x003e240000000a00 */
[----:B0-----:R-:W-:-:S05]  /*b100*/  @P2 IMAD.HI.U32 R6, R20, R6, RZ ;  /* 0x0000000614062227 */ /* 0x001fca00078e00ff */
[----:B------:R-:W-:-:S04]  /*b110*/  @P2 SHF.R.U32.HI R20, RZ, R7, R6 ;  /* 0x00000007ff142219 */ /* 0x000fc80000011606 */
[----:B------:R-:W-:Y:S01]  /*b120*/  LOP3.LUT R20, RZ, R20, RZ, 0x33, !PT ;  /* 0x00000014ff147212 */ /* 0x000fe200078e33ff */
[----:B------:R-:W-:Y:S06]  /*b130*/  BRA `(.L_x_5337) ;  /* 0x0000000000147947 */ /* 0x000fec0003800000 */
.L_x_5336:
[----:B------:R-:W-:-:S05]  /*b140*/  IMAD.U32 R21, RZ, RZ, UR23 ;  /* 0x00000017ff157e24 */ /* 0x000fca000f8e00ff */
[----:B------:R-:W-:-:S13]  /*b150*/  ISETP.NE.AND P2, PT, R21, 0x1, PT ;  /* 0x000000011500780c */ /* 0x000fda0003f45270 */
[----:B01----:R-:W0:Y:S02]  /*b160*/  @P2 LDC.64 R6, c[0x0][0x9e8] ;  /* 0x00027a00ff062b82 */ /* 0x003e240000000a00 */
[----:B0-----:R-:W-:-:S05]  /*b170*/  @P2 IMAD.HI.U32 R6, R20, R6, RZ ;  /* 0x0000000614062227 */ /* 0x001fca00078e00ff */
[----:B------:R-:W-:-:S07]  /*b180*/  @P2 SHF.R.U32.HI R20, RZ, R7, R6 ;  /* 0x00000007ff142219 */ /* 0x000fce0000011606 */
.L_x_5337:
[----:B------:R-:W-:Y:S05]  /*b190*/  BSYNC B0 ;  /* 0x0000000000007941 */ /* 0x000fea0003800000 */
.L_x_5335:
[----:B------:R-:W-:-:S04]  /*b1a0*/  IMAD R20, R20, R21, -UR6 ;  /* 0x8000000614147e24 */ /* 0x000fc8000f8e0215 */
[----:B------:R-:W-:-:S05]  /*b1b0*/  IMAD.IADD R20, R20, 0x1, -R2 ;  /* 0x0000000114147824 */ /* 0x000fca00078e0a02 */
[----:B------:R-:W-:Y:S02]  /*b1c0*/  VIMNMX R5, R5, R20, !PT ;  /* 0x0000001405057248 */ /* 0x000fe40007fe0100 */
[----:B------:R-:W-:-:S07]  /*b1d0*/  VIADDMNMX R12, R20, R21, R12, PT ;  /* 0x00000015140c7246 */ /* 0x000fce000380010c */
.L_x_5334:
[----:B------:R-:W-:Y:S01]  /*b1e0*/  UISETP.GT.AND UP1, UPT, UR20, -0x1, UPT ;  /* 0xffffffff1400788c */ /* 0x000fe2000bf24270 */
[----:B------:R-:W3:Y:S05]  /*b1f0*/  SHFL.IDX PT, R15, R15, 0x1, 0x1c1f ;  /* 0x003c1f000f0f7f89 */ /* 0x000eea00000e0000 */
[----:B------:R-:W-:-:S04]  /*b200*/  PLOP3.LUT P2, PT, PT, PT, UP1, 0x80, 0x0 ;  /* 0x000000000000781c */ /* 0x000fc80003f4f018 */
[C---:B------:R-:W-:Y:S02]  /*b210*/  ISETP.GT.AND P3, PT, R5.reuse, RZ, P2 ;  /* 0x000000ff0500720c */ /* 0x040fe40001764270 */
[C---:B------:R-:W-:Y:S02]  /*b220*/  ISETP.GT.AND P6, PT, R5.reuse, 0x1, P2 ;  /* 0x000000010500780c */ /* 0x040fe400017c4270 */
[----:B------:R-:W-:Y:S02]  /*b230*/  ISETP.LT.OR P4, PT, R12, 0x1, P3 ;  /* 0x000000010c00780c */ /* 0x000fe40001f81670 */
[C---:B------:R-:W-:Y:S02]  /*b240*/  ISETP.GT.AND P3, PT, R5.reuse, 0x8, P2 ;  /* 0x000000080500780c */ /* 0x040fe40001764270 */
[----:B------:R-:W-:Y:S02]  /*b250*/  FSEL R152, R152, -INF , !P4 ;  /* 0xff80000098987808 */ /* 0x000fe40006000000 */
[----:B------:R-:W-:-:S02]  /*b260*/  ISETP.GT.AND P4, PT, R5, 0x9, P2 ;  /* 0x000000090500780c */ /* 0x000fc40001784270 */
[C---:B------:R-:W-:Y:S02]  /*b270*/  ISETP.LT.OR P6, PT, R12.reuse, 0x2, P6 ;  /* 0x000000020c00780c */ /* 0x040fe400037c1670 */
[----:B------:R-:W-:Y:S01]  /*b280*/  ISETP.LT.OR P3, PT, R12, 0x9, P3 ;  /* 0x000000090c00780c */ /* 0x000fe20001f61670 */
[--C-:B---3--:R-:W-:Y:S01]  /*b290*/  IMAD.IADD R14, R14, 0x1, R15.reuse ;  /* 0x000000010e0e7824 */ /* 0x108fe200078e020f */
[----:B------:R-:W-:Y:S01]  /*b2a0*/  ISETP.LT.OR P4, PT, R12, 0xa, P4 ;  /* 0x0000000a0c00780c */ /* 0x000fe20002781670 */
[----:B------:R-:W-:Y:S01]  /*b2b0*/  IMAD.IADD R13, R13, 0x1, R15 ;  /* 0x000000010d0d7824 */ /* 0x000fe200078e020f */
        /* <DEDUP_REMOVED lines=38> */
[----:B------:R-:W-:Y:S01]  /*b520*/  FSEL R181, R181, -INF , !P4 ;  /* 0xff800000b5b57808 */ /* 0x000fe20006000000 */
        /* <DEDUP_REMOVED lines=14> */
.L_x_5340:
[----:B------:R-:W-:-:S05]  /*b610*/  IMAD.U32 R5, RZ, RZ, UR23 ;  /* 0x00000017ff057e24 */ /* 0x000fca000f8e00ff */
[----:B------:R-:W-:-:S13]  /*b620*/  ISETP.NE.AND P3, PT, R5, 0x1, PT ;  /* 0x000000010500780c */ /* 0x000fda0003f65270 */
[----:B01----:R-:W0:Y:S02]  /*b630*/  @P3 LDC.64 R6, c[0x0][0x9e8] ;  /* 0x00027a00ff063b82 */ /* 0x003e240000000a00 */
[----:B0-----:R-:W-:-:S05]  /*b640*/  @P3 IMAD.HI.U32 R6, R15, R6, RZ ;  /* 0x000000060f063227 */ /* 0x001fca00078e00ff */
[----:B------:R-:W-:-:S07]  /*b650*/  @P3 SHF.R.U32.HI R15, RZ, R7, R6 ;  /* 0x00000007ff0f3219 */ /* 0x000fce0000011606 */
.L_x_5341:
[----:B------:R-:W-:Y:S05]  /*b660*/  BSYNC B0 ;  /* 0x0000000000007941 */ /* 0x000fea0003800000 */
.L_x_5339:
[----:B------:R-:W-:-:S04]  /*b670*/  IMAD R15, R15, R5, -UR6 ;  /* 0x800000060f0f7e24 */ /* 0x000fc8000f8e0205 */
[----:B------:R-:W-:-:S05]  /*b680*/  IMAD.IADD R15, R15, 0x1, -R2 ;  /* 0x000000010f0f7824 */ /* 0x000fca00078e0a02 */
[----:B------:R-:W-:Y:S02]  /*b690*/  VIMNMX R13, R13, R15, !PT ;  /* 0x0000000f0d0d7248 */ /* 0x000fe40007fe0100 */
[----:B------:R-:W-:-:S07]  /*b6a0*/  VIADDMNMX R14, R15, R5, R14, PT ;  /* 0x000000050f0e7246 */ /* 0x000fce000380010e */
.L_x_5338:
        /* <DEDUP_REMOVED lines=20> */
[C---:B------:R-:W-:Y:S02]  /*b7f0*/  ISETP.GT.AND P6, PT, R13.reuse, RZ, P2 ;  /* 0x000000ff0d00720c */ /* 0x040fe400017c4270 */
[----:B------:R-:W-:Y:S02]  /*b800*/  FMNMX.FTZ R5, R172, R5, !PT ;  /* 0x00000005ac057209 */ /* 0x000fe40007810000 */
[----:B------:R-:W-:Y:S02]  /*b810*/  ISETP.GT.AND P4, PT, R13, 0x1, P2 ;  /* 0x000000010d00780c */ /* 0x000fe40001784270 */
[----:B------:R-:W-:Y:S02]  /*b820*/  FMNMX.FTZ R5, R173, R5, !PT ;  /* 0x00000005ad057209 */ /* 0x000fe40007810000 */
[----:B------:R-:W-:-:S02]  /*b830*/  ISETP.LT.OR P6, PT, R14, 0x1, P6 ;  /* 0x000000010e00780c */ /* 0x000fc400037c1670 */
[----:B------:R-:W-:Y:S02]  /*b840*/  FMNMX.FTZ R5, R176, R5, !PT ;  /* 0x00000005b0057209 */ /* 0x000fe40007810000 */
[----:B------:R-:W-:Y:S02]  /*b850*/  ISETP.LT.OR P4, PT, R14, 0x2, P4 ;  /* 0x000000020e00780c */ /* 0x000fe40002781670 */
[----:B------:R-:W-:Y:S02]  /*b860*/  FMNMX.FTZ R5, R177, R5, !PT ;  /* 0x00000005b1057209 */ /* 0x000fe40007810000 */
[----:B------:R-:W-:Y:S02]  /*b870*/  FSEL R154, R154, -INF , !P6 ;  /* 0xff8000009a9a7808 */ /* 0x000fe40007000000 */
[----:B------:R-:W-:Y:S02]  /*b880*/  FMNMX.FTZ R5, R180, R5, !PT ;  /* 0x00000005b4057209 */ /* 0x000fe40007810000 */
[----:B------:R-:W-:-:S02]  /*b890*/  FSEL R155, R155, -INF , !P4 ;  /* 0xff8000009b9b7808 */ /* 0x000fc40006000000 */
[----:B------:R-:W-:Y:S02]  /*b8a0*/  FMNMX.FTZ R5, R181, R5, !PT ;  /* 0x00000005b5057209 */ /* 0x000fe40007810000 */
[C---:B------:R-:W-:Y:S02]  /*b8b0*/  ISETP.GT.AND P4, PT, R13.reuse, 0x10, P2 ;  /* 0x000000100d00780c */ /* 0x040fe40001784270 */
[----:B------:R-:W-:Y:S01]  /*b8c0*/  ISETP.GT.AND P6, PT, R13, 0x38, P2 ;  /* 0x000000380d00780c */ /* 0x000fe200017c4270 */
[----:B------:R-:W3:Y:S01]  /*b8d0*/  SHFL.BFLY PT, R6, R5, 0x2, 0x1f ;  /* 0x0c401f0005067f89 */ /* 0x000ee200000e0000 */
[C---:B------:R-:W-:Y:S02]  /*b8e0*/  ISETP.LT.OR P4, PT, R14.reuse, 0x11, P4 ;  /* 0x000000110e00780c */ /* 0x040fe40002781670 */
[----:B------:R-:W-:Y:S02]  /*b8f0*/  ISETP.LT.OR P6, PT, R14, 0x39, P6 ;  /* 0x000000390e00780c */ /* 0x000fe400037c1670 */
[----:B------:R-:W-:-:S02]  /*b900*/  FSEL R162, R162, -INF , !P4 ;  /* 0xff800000a2a27808 */ /* 0x000fc40006000000 */
[----:B------:R-:W-:Y:S02]  /*b910*/  ISETP.GT.AND P4, PT, R13, 0x19, P2 ;  /* 0x000000190d00780c */ /* 0x000fe40001784270 */
[----:B------:R-:W-:Y:S02]  /*b920*/  FSEL R182, R182, -INF , !P6 ;  /* 0xff800000b6b67808 */ /* 0x000fe40007000000 */
[----:B------:R-:W-:-:S04]  /*b930*/  ISETP.LT.OR P4, PT, R14, 0x1a, P4 ;  /* 0x0000001a0e00780c */ /* 0x000fc80002781670 */
[----:B------:R-:W-:Y:S02]  /*b940*/  FSEL R167, R167, -INF , !P4 ;  /* 0xff800000a7a77808 */ /* 0x000fe40006000000 */
[----:B------:R-:W-:-:S04]  /*b950*/  ISETP.GT.AND P4, PT, R13, 0x28, P2 ;  /* 0x000000280d00780c */ /* 0x000fc80001784270 */
[----:B------:R-:W-:Y:S02]  /*b960*/  ISETP.LT.OR P4, PT, R14, 0x29, P4 ;  /* 0x000000290e00780c */ /* 0x000fe40002781670 */
[----:B---3--:R-:W-:Y:S02]  /*b970*/  FMNMX.FTZ R5, R5, R6, !PT ;  /* 0x0000000605057209 */ /* 0x008fe40007810000 */
[----:B------:R-:W-:Y:S02]  /*b980*/  FSEL R174, R174, -INF , !P4 ;  /* 0xff800000aeae7808 */ /* 0x000fe40006000000 */
[----:B------:R-:W-:Y:S01]  /*b990*/  ISETP.GT.AND P4, PT, R13, 0x30, P2 ;  /* 0x000000300d00780c */ /* 0x000fe20001784270 */
[----:B------:R-:W3:Y:S03]  /*b9a0*/  SHFL.BFLY PT, R6, R5, 0x1, 0x1f ;  /* 0x0c201f0005067f89 */ /* 0x000ee600000e0000 */
[----:B------:R-:W-:-:S04]  /*b9b0*/  ISETP.LT.OR P4, PT, R14, 0x31, P4 ;  /* 0x000000310e00780c */ /* 0x000fc80002781670 */
[----:B------:R-:W-:Y:S02]  /*b9c0*/  FSEL R178, R178, -INF , !P4 ;  /* 0xff800000b2b27808 */ /* 0x000fe40006000000 */
[----:B---3--:R-:W-:-:S04]  /*b9d0*/  FMNMX.FTZ R5, R5, R6, !PT ;  /* 0x0000000605057209 */ /* 0x008fc80007810000 */
[C---:B------:R-:W-:Y:S01]  /*b9e0*/  FSETP.NEU.FTZ.AND P3, PT, R5.reuse, -INF , PT ;  /* 0xff8000000500780b */ /* 0x040fe20003f7d000 */
[----:B------:R-:W-:-:S03]  /*b9f0*/  FMUL.FTZ R6, R5, UR10 ;  /* 0x0000000a05067c20 */ /* 0x000fc60008410000 */
[----:B01----:R-:W-:Y:S02]  /*ba00*/  FSEL R7, R5, RZ, P3 ;  /* 0x000000ff05077208 */ /* 0x003fe40001800000 */
[----:B------:R-:W-:Y:S02]  /*ba10*/  FSEL R6, R6, RZ, P3 ;  /* 0x000000ff06067208 */ /* 0x000fe40001800000 */
[----:B------:R-:W-:Y:S01]  /*ba20*/  ISETP.GT.AND P3, PT, R13, 0x8, P2 ;  /* 0x000000080d00780c */ /* 0x000fe20001764270 */
[----:B------:R-:W-:Y:S02]  /*ba30*/  FADD.FTZ R7, -R7, R11 ;  /* 0x0000000b07077221 */ /* 0x000fe40000010100 */
        /* <DEDUP_REMOVED lines=16> */
[----:B------:R-:W-:Y:S01]  /*bb40*/  ISETP.LT.OR P3, PT, R14, 0x9, P3 ;  /* 0x000000090e00780c */ /* 0x000fe20001f61670 */
[----:B------:R-:W-:Y:S01]  /*bb50*/  FMUL.FTZ R7, R7, UR10 ;  /* 0x0000000a07077c20 */ /* 0x000fe20008410000 */
[----:B------:R-:W-:Y:S01]  /*bb60*/  FMNMX.FTZ R6, R154, R10, !PT ;  /* 0x0000000a9a067209 */ /* 0x000fe20007810000 */
[----:B------:R-:W-:Y:S01]  /*bb70*/  MUFU.EX2 R152, R152 ;  /* 0x0000009800987308 */ /* 0x000fe20000000800 */
[----:B------:R-:W-:-:S02]  /*bb80*/  FSEL R158, R158, -INF , !P3 ;  /* 0xff8000009e9e7808 */ /* 0x000fc40005800000 */
[----:B------:R-:W-:Y:S02]  /*bb90*/  FMNMX.FTZ R6, R155, R6, !PT ;  /* 0x000000069b067209 */ /* 0x000fe40007810000 */
[----:B------:R-:W-:Y:S02]  /*bba0*/  ISETP.GT.AND P3, PT, R13, 0x11, P2 ;  /* 0x000000110d00780c */ /* 0x000fe40001764270 */
[----:B------:R-:W-:Y:S01]  /*bbb0*/  FMNMX.FTZ R6, R158, R6, !PT ;  /* 0x000000069e067209 */ /* 0x000fe20007810000 */
[----:B------:R-:W0:Y:S01]  /*bbc0*/  MUFU.EX2 R7, R7 ;  /* 0x0000000700077308 */ /* 0x000e220000000800 */
[----:B------:R-:W-:Y:S02]  /*bbd0*/  ISETP.LT.OR P3, PT, R14, 0x12, P3 ;  /* 0x000000120e00780c */ /* 0x000fe40001f61670 */
[----:B------:R-:W-:Y:S02]  /*bbe0*/  FMNMX.FTZ R6, R159, R6, !PT ;  /* 0x000000069f067209 */ /* 0x000fe40007810000 */
[----:B------:R-:W-:-:S02]  /*bbf0*/  FSEL R163, R163, -INF , !P3 ;  /* 0xff800000a3a37808 */ /* 0x000fc40005800000 */
[----:B------:R-:W-:Y:S01]  /*bc00*/  FMNMX.FTZ R6, R162, R6, !PT ;  /* 0x00000006a2067209 */ /* 0x000fe20007810000 */
[----:B------:R-:W1:Y:S01]  /*bc10*/  MUFU.EX2 R153, R153 ;  /* 0x0000009900997308 */ /* 0x000e620000000800 */
[----:B------:R-:W-:Y:S02]  /*bc20*/  ISETP.GT.AND P3, PT, R13, 0x20, P2 ;  /* 0x000000200d00780c */ /* 0x000fe40001764270 */
[----:B------:R-:W-:Y:S02]  /*bc30*/  FMNMX.FTZ R6, R163, R6, !PT ;  /* 0x00000006a3067209 */ /* 0x000fe40007810000 */
[----:B------:R-:W-:Y:S02]  /*bc40*/  ISETP.LT.OR P3, PT, R14, 0x21, P3 ;  /* 0x000000210e00780c */ /* 0x000fe40001f61670 */
[----:B------:R-:W-:Y:S01]  /*bc50*/  FMNMX.FTZ R6, R166, R6, !PT ;  /* 0x00000006a6067209 */ /* 0x000fe20007810000 */
[----:B------:R-:W3:Y:S01]  /*bc60*/  MUFU.EX2 R156, R156 ;  /* 0x0000009c009c7308 */ /* 0x000ee20000000800 */
[----:B------:R-:W-:Y:S01]  /*bc70*/  FSEL R170, R170, -INF , !P3 ;  /* 0xff800000aaaa7808 */ /* 0x000fe20005800000 */
[----:B0-----:R-:W-:Y:S01]  /*bc80*/  FFMA.FTZ R4, R7, R4, R152 ;  /* 0x0000000407047223 */ /* 0x001fe20000010098 */
[----:B------:R-:W-:Y:S01]  /*bc90*/  FMNMX.FTZ R6, R167, R6, !PT ;  /* 0x00000006a7067209 */ /* 0x000fe20007810000 */
[-C--:B------:R-:W-:Y:S01]  /*bca0*/  FMUL.FTZ R24, R24, R7.reuse ;  /* 0x0000000718187220 */ /* 0x080fe20000410000 */
[----:B------:R-:W-:Y:S01]  /*bcb0*/  ISETP.GT.AND P3, PT, R13, 0x29, P2 ;  /* 0x000000290d00780c */ /* 0x000fe20001764270 */
[-C--:B------:R-:W-:Y:S01]  /*bcc0*/  FMUL.FTZ R25, R25, R7.reuse ;  /* 0x0000000719197220 */ /* 0x080fe20000410000 */
[----:B------:R-:W-:Y:S01]  /*bcd0*/  FMNMX.FTZ R6, R170, R6, !PT ;  /* 0x00000006aa067209 */ /* 0x000fe20007810000 */
[----:B------:R-:W0:Y:S01]  /*bce0*/  MUFU.EX2 R157, R157 ;  /* 0x0000009d009d7308 */ /* 0x000e220000000800 */
[----:B------:R-:W-:Y:S01]  /*bcf0*/  ISETP.LT.OR P3, PT, R14, 0x2a, P3 ;  /* 0x0000002a0e00780c */ /* 0x000fe20001f61670 */
[----:B-1----:R-:W-:Y:S01]  /*bd00*/  FADD.FTZ R4, R153, R4 ;  /* 0x0000000499047221 */ /* 0x002fe20000010000 */
[----:B------:R-:W-:Y:S01]  /*bd10*/  FMNMX.FTZ R6, R171, R6, !PT ;  /* 0x00000006ab067209 */ /* 0x000fe20007810000 */
[-C--:B------:R-:W-:Y:S01]  /*bd20*/  FMUL.FTZ R28, R28, R7.reuse ;  /* 0x000000071c1c7220 */ /* 0x080fe20000410000 */
[----:B------:R-:W-:Y:S01]  /*bd30*/  FSEL R175, R175, -INF , !P3 ;  /* 0xff800000afaf7808 */ /* 0x000fe20005800000 */
[-C--:B------:R-:W-:Y:S01]  /*bd40*/  FMUL.FTZ R29, R29, R7.reuse ;  /* 0x000000071d1d7220 */ /* 0x080fe20000410000 */
[----:B------:R-:W-:Y:S01]  /*bd50*/  ISETP.GT.AND P3, PT, R13, 0x31, P2 ;  /* 0x000000310d00780c */ /* 0x000fe20001764270 */
[----:B------:R-:W1:Y:S01]  /*bd60*/  MUFU.EX2 R160, R160 ;  /* 0x000000a000a07308 */ /* 0x000e620000000800 */
[----:B------:R-:W-:Y:S01]  /*bd70*/  FMNMX.FTZ R6, R174, R6, !PT ;  /* 0x00000006ae067209 */ /* 0x000fe20007810000 */
[----:B---3--:R-:W-:Y:S01]  /*bd80*/  FADD.FTZ R4, R156, R4 ;  /* 0x000000049c047221 */ /* 0x008fe20000010000 */
[----:B------:R-:W-:Y:S01]  /*bd90*/  ISETP.LT.OR P3, PT, R14, 0x32, P3 ;  /* 0x000000320e00780c */ /* 0x000fe20001f61670 */
[-C--:B------:R-:W-:Y:S01]  /*bda0*/  FMUL.FTZ R32, R32, R7.reuse ;  /* 0x0000000720207220 */ /* 0x080fe20000410000 */
[----:B------:R-:W-:Y:S01]  /*bdb0*/  FMNMX.FTZ R6, R175, R6, !PT ;  /* 0x00000006af067209 */ /* 0x000fe20007810000 */
[-C--:B------:R-:W-:Y:S01]  /*bdc0*/  FMUL.FTZ R33, R33, R7.reuse ;  /* 0x0000000721217220 */ /* 0x080fe20000410000 */
[----:B------:R-:W-:Y:S01]  /*bdd0*/  ISETP.GT.AND P2, PT, R13, 0x39, P2 ;  /* 0x000000390d00780c */ /* 0x000fe20001744270 */
[----:B------:R-:W3:Y:S01]  /*bde0*/  MUFU.EX2 R161, R161 ;  /* 0x000000a100a17308 */ /* 0x000ee20000000800 */
[----:B------:R-:W-:Y:S01]  /*bdf0*/  FSEL R179, R179, -INF , !P3 ;  /* 0xff800000b3b37808 */ /* 0x000fe20005800000 */
[----:B0-----:R-:W-:Y:S01]  /*be00*/  FADD.FTZ R4, R157, R4 ;  /* 0x000000049d047221 */ /* 0x001fe20000010000 */
[----:B------:R-:W-:Y:S01]  /*be10*/  FMNMX.FTZ R6, R178, R6, !PT ;  /* 0x00000006b2067209 */ /* 0x000fe20007810000 */
[-C--:B------:R-:W-:Y:S01]  /*be20*/  FMUL.FTZ R36, R36, R7.reuse ;  /* 0x0000000724247220 */ /* 0x080fe20000410000 */
[----:B------:R-:W-:Y:S01]  /*be30*/  ISETP.LT.OR P2, PT, R14, 0x3a, P2 ;  /* 0x0000003a0e00780c */ /* 0x000fe20001741670 */
[-C--:B------:R-:W-:Y:S01]  /*be40*/  FMUL.FTZ R37, R37, R7.reuse ;  /* 0x0000000725257220 */ /* 0x080fe20000410000 */
[----:B------:R-:W-:Y:S01]  /*be50*/  FMNMX.FTZ R6, R179, R6, !PT ;  /* 0x00000006b3067209 */ /* 0x000fe20007810000 */
[----:B------:R-:W0:Y:S01]  /*be60*/  MUFU.EX2 R164, R164 ;  /* 0x000000a400a47308 */ /* 0x000e220000000800 */
[----:B------:R-:W-:Y:S01]  /*be70*/  FSEL R183, R183, -INF , !P2 ;  /* 0xff800000b7b77808 */ /* 0x000fe20005000000 */
[----:B-1----:R-:W-:Y:S01]  /*be80*/  FADD.FTZ R4, R160, R4 ;  /* 0x00000004a0047221 */ /* 0x002fe20000010000 */
[----:B------:R-:W-:Y:S01]  /*be90*/  FMNMX.FTZ R6, R182, R6, !PT ;  /* 0x00000006b6067209 */ /* 0x000fe20007810000 */
[-C--:B------:R-:W-:Y:S01]  /*bea0*/  FMUL.FTZ R40, R40, R7.reuse ;  /* 0x0000000728287220 */ /* 0x080fe20000410000 */
[----:B------:R-:W-:Y:S01]  /*beb0*/  ISETP.NE.AND P3, PT, R17, RZ, PT ;  /* 0x000000ff1100720c */ /* 0x000fe20003f65270 */
[-C--:B------:R-:W-:Y:S01]  /*bec0*/  FMUL.FTZ R41, R41, R7.reuse ;  /* 0x0000000729297220 */ /* 0x080fe20000410000 */
[----:B------:R-:W-:Y:S01]  /*bed0*/  FMNMX.FTZ R6, R183, R6, !PT ;  /* 0x00000006b7067209 */ /* 0x000fe20007810000 */
[----:B------:R-:W1:Y:S01]  /*bee0*/  MUFU.EX2 R165, R165 ;  /* 0x000000a500a57308 */ /* 0x000e620000000800 */
[----:B------:R-:W-:Y:S01]  /*bef0*/  F2FP.BF16.F32.PACK_AB R152, R153, R152 ;  /* 0x000000989998723e */ /* 0x000fe200000010ff */
[----:B---3--:R-:W-:Y:S01]  /*bf00*/  FADD.FTZ R4, R161, R4 ;  /* 0x00000004a1047221 */ /* 0x008fe20000010000 */
[-C--:B------:R-:W-:Y:S01]  /*bf10*/  FMUL.FTZ R44, R44, R7.reuse ;  /* 0x000000072c2c7220 */ /* 0x080fe20000410000 */
[----:B------:R-:W3:Y:S01]  /*bf20*/  SHFL.BFLY PT, R11, R6, 0x2, 0x1f ;  /* 0x0c401f00060b7f89 */ /* 0x000ee200000e0000 */
[-C--:B------:R-:W-:Y:S01]  /*bf30*/  FMUL.FTZ R45, R45, R7.reuse ;  /* 0x000000072d2d7220 */ /* 0x080fe20000410000 */
[-C--:B------:R-:W-:Y:S01]  /*bf40*/  FMUL.FTZ R48, R48, R7.reuse ;  /* 0x0000000730307220 */ /* 0x080fe20000410000 */
[-C--:B------:R-:W-:Y:S01]  /*bf50*/  FMUL.FTZ R49, R49, R7.reuse ;  /* 0x0000000731317220 */ /* 0x080fe20000410000 */
[----:B------:R-:W4:Y:S01]  /*bf60*/  MUFU.EX2 R168, R168 ;  /* 0x000000a800a87308 */ /* 0x000f220000000800 */
        /* <DEDUP_REMOVED lines=18> */
[----:B------:R-:W-:Y:S01]  /*c090*/  FMUL.FTZ R77, R77, R7 ;  /* 0x000000074d4d7220 */ /* 0x000fe20000410000 */
[----:B---3--:R-:W-:Y:S01]  /*c0a0*/  FMNMX.FTZ R6, R6, R11, !PT ;  /* 0x0000000b06067209 */ /* 0x008fe20007810000 */
[-C--:B------:R-:W-:Y:S01]  /*c0b0*/  FMUL.FTZ R80, R80, R7.reuse ;  /* 0x0000000750507220 */ /* 0x080fe20000410000 */
[-C--:B------:R-:W-:Y:S01]  /*c0c0*/  FMUL.FTZ R81, R81, R7.reuse ;  /* 0x0000000751517220 */ /* 0x080fe20000410000 */
[-C--:B------:R-:W-:Y:S01]  /*c0d0*/  FMUL.FTZ R84, R84, R7.reuse ;  /* 0x0000000754547220 */ /* 0x080fe20000410000 */
[----:B------:R-:W3:Y:S01]  /*c0e0*/  MUFU.EX2 R173, R173 ;  /* 0x000000ad00ad7308 */ /* 0x000ee20000000800 */
[----:B------:R-:W4:Y:S01]  /*c0f0*/  SHFL.BFLY PT, R11, R6, 0x1, 0x1f ;  /* 0x0c201f00060b7f89 */ /* 0x000f2200000e0000 */
[----:B0-----:R-:W-:Y:S01]  /*c100*/  FADD.FTZ R4, R169, R4 ;  /* 0x00000004a9047221 */ /* 0x001fe20000010000 */
        /* <DEDUP_REMOVED lines=20> */
[----:B------:R-:W-:Y:S01]  /*c250*/  FMUL.FTZ R117, R117, R7 ;  /* 0x0000000775757220 */ /* 0x000fe20000410000 */
[----:B------:R-:W-:Y:S01]  /*c260*/  MUFU.EX2 R181, R181 ;  /* 0x000000b500b57308 */ /* 0x000fe20000000800 */
[----:B----4-:R-:W-:Y:S01]  /*c270*/  FMNMX.FTZ R6, R6, R11, !PT ;  /* 0x0000000b06067209 */ /* 0x010fe20007810000 */
[----:B0-----:R-:W-:Y:S01]  /*c280*/  FADD.FTZ R4, R176, R4 ;  /* 0x00000004b0047221 */ /* 0x001fe20000010000 */
[-C--:B------:R-:W-:Y:S01]  /*c290*/  FMUL.FTZ R120, R120, R7.reuse ;  /* 0x0000000778787220 */ /* 0x080fe20000410000 */
[-C--:B------:R-:W-:Y:S01]  /*c2a0*/  FMUL.FTZ R121, R121, R7.reuse ;  /* 0x0000000779797220 */ /* 0x080fe20000410000 */
[C---:B------:R-:W-:Y:S01]  /*c2b0*/  FSETP.NEU.FTZ.AND P2, PT, R6.reuse, -INF , PT ;  /* 0xff8000000600780b */ /* 0x040fe20003f5d000 */
[----:B------:R-:W-:Y:S01]  /*c2c0*/  FMUL.FTZ R15, R6, UR10 ;  /* 0x0000000a060f7c20 */ /* 0x000fe20008410000 */
[-C--:B------:R-:W-:Y:S01]  /*c2d0*/  FMUL.FTZ R124, R124, R7.reuse ;  /* 0x000000077c7c7220 */ /* 0x080fe20000410000 */
[-C--:B------:R-:W-:Y:S01]  /*c2e0*/  FMUL.FTZ R125, R125, R7.reuse ;  /* 0x000000077d7d7220 */ /* 0x080fe20000410000 */
[----:B------:R-:W-:Y:S01]  /*c2f0*/  FSEL R11, R6, RZ, P2 ;  /* 0x000000ff060b7208 */ /* 0x000fe20001000000 */
[----:B-1----:R-:W-:Y:S01]  /*c300*/  FADD.FTZ R4, R177, R4 ;  /* 0x00000004b1047221 */ /* 0x002fe20000010000 */
[----:B------:R-:W-:Y:S01]  /*c310*/  FSEL R15, R15, RZ, P2 ;  /* 0x000000ff0f0f7208 */ /* 0x000fe20001000000 */
[-C--:B------:R-:W-:Y:S01]  /*c320*/  FMUL.FTZ R128, R128, R7.reuse ;  /* 0x0000000780807220 */ /* 0x080fe20000410000 */
[-C--:B------:R-:W-:Y:S01]  /*c330*/  FMUL.FTZ R129, R129, R7.reuse ;  /* 0x0000000781817220 */ /* 0x080fe20000410000 */
[----:B------:R-:W-:Y:S01]  /*c340*/  FADD.FTZ R11, -R11, R10 ;  /* 0x0000000a0b0b7221 */ /* 0x000fe20000010100 */
[----:B------:R-:W-:Y:S01]  /*c350*/  FMUL.FTZ R132, R132, R7 ;  /* 0x0000000784847220 */ /* 0x000fe20000410000 */
[--C-:B------:R-:W-:Y:S01]  /*c360*/  FFMA.FTZ R12, R154, UR10, -R15.reuse ;  /* 0x0000000a9a0c7c23 */ /* 0x100fe2000801080f */
[----:B------:R-:W-:Y:S01]  /*c370*/  FFMA.FTZ R155, R155, UR10, -R15 ;  /* 0x0000000a9b9b7c23 */ /* 0x000fe2000801080f */
[----:B------:R-:W-:Y:S01]  /*c380*/  FMUL.FTZ R10, R11, UR10 ;  /* 0x0000000a0b0a7c20 */ /* 0x000fe20008410000 */
[----:B------:R-:W-:-:S02]  /*c390*/  IMAD.U32 R11, RZ, RZ, UR22 ;  /* 0x00000016ff0b7e24 */ /* 0x000fc4000f8e00ff */
[--C-:B------:R-:W-:Y:S01]  /*c3a0*/  FFMA.FTZ R159, R159, UR10, -R15.reuse ;  /* 0x0000000a9f9f7c23 */ /* 0x100fe2000801080f */
[----:B------:R-:W-:Y:S01]  /*c3b0*/  MUFU.EX2 R153, R155 ;  /* 0x0000009b00997308 */ /* 0x000fe20000000800 */
[--C-:B------:R-:W-:Y:S01]  /*c3c0*/  FFMA.FTZ R13, R162, UR10, -R15.reuse ;  /* 0x0000000aa20d7c23 */ /* 0x100fe2000801080f */
[----:B------:R-:W-:Y:S02]  /*c3d0*/  @!P3 IMAD R11, R11, 0x40, R16 ;  /* 0x000000400b0bb824 */ /* 0x000fe400078e0210 */
[--C-:B------:R-:W-:Y:S01]  /*c3e0*/  FFMA.FTZ R163, R163, UR10, -R15.reuse ;  /* 0x0000000aa3a37c23 */ /* 0x100fe2000801080f */
[--C-:B------:R-:W-:Y:S01]  /*c3f0*/  FFMA.FTZ R14, R166, UR10, -R15.reuse ;  /* 0x0000000aa60e7c23 */ /* 0x100fe2000801080f */
[----:B------:R-:W-:Y:S01]  /*c400*/  F2FP.BF16.F32.PACK_AB R154, R157, R156 ;  /* 0x0000009c9d9a723e */ /* 0x000fe200000010ff */
[--C-:B------:R-:W-:Y:S01]  /*c410*/  FFMA.FTZ R167, R167, UR10, -R15.reuse ;  /* 0x0000000aa7a77c23 */ /* 0x100fe2000801080f */
[----:B------:R-:W-:Y:S01]  /*c420*/  @!P3 LEA R11, R11, UR46, 0x2 ;  /* 0x0000002e0b0bbc11 */ /* 0x000fe2000f8e10ff */
[----:B------:R-:W0:Y:S01]  /*c430*/  MUFU.EX2 R10, R10 ;  /* 0x0000000a000a7308 */ /* 0x000e220000000800 */
[--C-:B------:R-:W-:Y:S01]  /*c440*/  FFMA.FTZ R170, R170, UR10, -R15.reuse ;  /* 0x0000000aaaaa7c23 */ /* 0x100fe2000801080f */
[--C-:B------:R-:W-:Y:S01]  /*c450*/  FFMA.FTZ R171, R171, UR10, -R15.reuse ;  /* 0x0000000aabab7c23 */ /* 0x100fe2000801080f */
[----:B------:R-:W-:Y:S01]  /*c460*/  F2FP.BF16.F32.PACK_AB R156, R161, R160 ;  /* 0x000000a0a19c723e */ /* 0x000fe200000010ff */
[----:B------:R-:W-:Y:S01]  /*c470*/  @!P3 STS [R11+0x28800], R7 ;  /* 0x028800070b00b388 */ /* 0x000fe20000000800 */
[--C-:B------:R-:W-:Y:S01]  /*c480*/  FFMA.FTZ R174, R174, UR10, -R15.reuse ;  /* 0x0000000aaeae7c23 */ /* 0x100fe2000801080f */
[--C-:B------:R-:W-:Y:S01]  /*c490*/  FFMA.FTZ R175, R175, UR10, -R15.reuse ;  /* 0x0000000aafaf7c23 */ /* 0x100fe2000801080f */
[--C-:B------:R-:W-:Y:S01]  /*c4a0*/  FFMA.FTZ R178, R178, UR10, -R15.reuse ;  /* 0x0000000ab2b27c23 */ /* 0x100fe2000801080f */
[----:B------:R-:W1:Y:S01]  /*c4b0*/  MUFU.EX2 R12, R12 ;  /* 0x0000000c000c7308 */ /* 0x000e620000000800 */
[--C-:B------:R-:W-:Y:S01]  /*c4c0*/  FFMA.FTZ R179, R179, UR10, -R15.reuse ;  /* 0x0000000ab3b37c23 */ /* 0x100fe2000801080f */
[--C-:B------:R-:W-:Y:S01]  /*c4d0*/  FFMA.FTZ R182, R182, UR10, -R15.reuse ;  /* 0x0000000ab6b67c23 */ /* 0x100fe2000801080f */
[----:B------:R-:W-:Y:S01]  /*c4e0*/  F2FP.BF16.F32.PACK_AB R160, R169, R168 ;  /* 0x000000a8a9a0723e */ /* 0x000fe200000010ff */
[-C--:B------:R-:W-:Y:S01]  /*c4f0*/  FMUL.FTZ R133, R133, R7.reuse ;  /* 0x0000000785857220 */ /* 0x080fe20000410000 */
[----:B------:R-:W-:Y:S01]  /*c500*/  F2FP.BF16.F32.PACK_AB R162, R173, R172 ;  /* 0x000000acada2723e */ /* 0x000fe200000010ff */
[-C--:B------:R-:W-:Y:S01]  /*c510*/  FMUL.FTZ R136, R136, R7.reuse ;  /* 0x0000000788887220 */ /* 0x080fe20000410000 */
[-C--:B------:R-:W-:Y:S01]  /*c520*/  FMUL.FTZ R137, R137, R7.reuse ;  /* 0x0000000789897220 */ /* 0x080fe20000410000 */
[----:B------:R-:W-:Y:S01]  /*c530*/  MUFU.EX2 R155, R159 ;  /* 0x0000009f009b7308 */ /* 0x000fe20000000800 */
[----:B0-----:R0:W-:Y:S01]  /*c540*/  @!P3 STS [R11+0x28820], R10 ;  /* 0x0288200a0b00b388 */ /* 0x0011e20000000800 */
[-C--:B------:R-:W-:Y:S01]  /*c550*/  FMUL.FTZ R140, R140, R7.reuse ;  /* 0x000000078c8c7220 */ /* 0x080fe20000410000 */
[-C--:B------:R-:W-:Y:S01]  /*c560*/  FMUL.FTZ R141, R141, R7.reuse ;  /* 0x000000078d8d7220 */ /* 0x080fe20000410000 */
[-C--:B------:R-:W-:Y:S01]  /*c570*/  FMUL.FTZ R144, R144, R7.reuse ;  /* 0x0000000790907220 */ /* 0x080fe20000410000 */
[-C--:B------:R-:W-:Y:S01]  /*c580*/  FMUL.FTZ R145, R145, R7.reuse ;  /* 0x0000000791917220 */ /* 0x080fe20000410000 */
[-C--:B------:R-:W-:Y:S01]  /*c590*/  FMUL.FTZ R148, R148, R7.reuse ;  /* 0x0000000794947220 */ /* 0x080fe20000410000 */
[----:B------:R-:W-:Y:S01]  /*c5a0*/  FMUL.FTZ R149, R149, R7 ;  /* 0x0000000795957220 */ /* 0x000fe20000410000 */
[----:B------:R-:W-:Y:S01]  /*c5b0*/  MUFU.EX2 R13, R13 ;  /* 0x0000000d000d7308 */ /* 0x000fe20000000800 */
[----:B-1----:R-:W-:Y:S01]  /*c5c0*/  FFMA.FTZ R3, R10, R3, R12 ;  /* 0x000000030a037223 */ /* 0x002fe2000001000c */
[----:B------:R-:W-:Y:S01]  /*c5d0*/  FMUL.FTZ R26, R26, R10 ;  /* 0x0000000a1a1a7220 */ /* 0x000fe20000410000 */
[----:B0-----:R-:W-:Y:S01]  /*c5e0*/  FFMA.FTZ R11, R158, UR10, -R15 ;  /* 0x0000000a9e0b7c23 */ /* 0x001fe2000801080f */
[----:B------:R-:W-:Y:S01]  /*c5f0*/  F2FP.BF16.F32.PACK_AB R158, R165, R164 ;  /* 0x000000a4a59e723e */ /* 0x000fe200000010ff */
[----:B------:R-:W-:Y:S01]  /*c600*/  FADD.FTZ R3, R153, R3 ;  /* 0x0000000399037221 */ /* 0x000fe20000010000 */
[----:B------:R-:W-:Y:S01]  /*c610*/  FFMA.FTZ R15, R183, UR10, -R15 ;  /* 0x0000000ab70f7c23 */ /* 0x000fe2000801080f */
[----:B------:R-:W-:Y:S01]  /*c620*/  F2FP.BF16.F32.PACK_AB R153, R153, R12 ;  /* 0x0000000c9999723e */ /* 0x000fe200000010ff */
[----:B------:R-:W-:Y:S01]  /*c630*/  MUFU.EX2 R157, R163 ;  /* 0x000000a3009d7308 */ /* 0x000fe20000000800 */
[----:B------:R-:W-:Y:S01]  /*c640*/  F2FP.BF16.F32.PACK_AB R164, R177, R176 ;  /* 0x000000b0b1a4723e */ /* 0x000fe200000010ff */
        /* <DEDUP_REMOVED lines=27> */
[C---:B------:R-:W-:Y:S01]  /*c800*/  FADD.FTZ R3, R155.reuse, R3 ;  /* 0x000000039b037221 */ /* 0x040fe20000010000 */
[----:B------:R-:W-:Y:S01]  /*c810*/  F2FP.BF16.F32.PACK_AB R155, R155, R11 ;  /* 0x0000000b9b9b723e */ /* 0x000fe200000010ff */
[----:B------:R-:W-:Y:S01]  /*c820*/  BAR.SYNC.DEFER_BLOCKING 0xf, 0x100 ;  /* 0x03c4000000007b1d */ /* 0x000fe20000010000 */
[-C--:B------:R-:W-:Y:S01]  /*c830*/  FMUL.FTZ R74, R74, R10.reuse ;  /* 0x0000000a4a4a7220 */ /* 0x080fe20000410000 */
[----:B------:R-:W-:Y:S01]  /*c840*/  FADD.FTZ R3, R13, R3 ;  /* 0x000000030d037221 */ /* 0x000fe20000010000 */
[-C--:B------:R-:W-:Y:S01]  /*c850*/  FMUL.FTZ R75, R75, R10.reuse ;  /* 0x0000000a4b4b7220 */ /* 0x080fe20000410000 */
[-C--:B------:R-:W-:Y:S01]  /*c860*/  FMUL.FTZ R78, R78, R10.reuse ;  /* 0x0000000a4e4e7220 */ /* 0x080fe20000410000 */
[-C--:B------:R-:W-:Y:S01]  /*c870*/  FMUL.FTZ R79, R79, R10.reuse ;  /* 0x0000000a4f4f7220 */ /* 0x080fe20000410000 */
[----:B------:R-:W0:Y:S01]  /*c880*/  MUFU.EX2 R161, R170 ;  /* 0x000000aa00a17308 */ /* 0x000e220000000800 */
[C---:B------:R-:W-:Y:S01]  /*c890*/  FADD.FTZ R3, R157.reuse, R3 ;  /* 0x000000039d037221 */ /* 0x040fe20000010000 */
[----:B------:R-:W-:Y:S01]  /*c8a0*/  F2FP.BF16.F32.PACK_AB R157, R157, R13 ;  /* 0x0000000d9d9d723e */ /* 0x000fe200000010ff */
[-C--:B------:R-:W-:Y:S01]  /*c8b0*/  FMUL.FTZ R82, R82, R10.reuse ;  /* 0x0000000a52527220 */ /* 0x080fe20000410000 */
[-C--:B------:R-:W-:Y:S01]  /*c8c0*/  FMUL.FTZ R83, R83, R10.reuse ;  /* 0x0000000a53537220 */ /* 0x080fe20000410000 */
[----:B-1----:R-:W-:Y:S01]  /*c8d0*/  FADD.FTZ R3, R14, R3 ;  /* 0x000000030e037221 */ /* 0x002fe20000010000 */
[-C--:B------:R-:W-:Y:S01]  /*c8e0*/  FMUL.FTZ R86, R86, R10.reuse ;  /* 0x0000000a56567220 */ /* 0x080fe20000410000 */
[----:B------:R-:W-:Y:S01]  /*c8f0*/  FMUL.FTZ R87, R87, R10 ;  /* 0x0000000a57577220 */ /* 0x000fe20000410000 */
        /* <DEDUP_REMOVED lines=10> */
[----:B------:R0:W-:Y:S01]  /*c9a0*/  STSM.16.M88.4 [R19+0x26800], R152 ;  /* 0x0268009813007844 */ /* 0x0001e20000000200 */
[-C--:B------:R-:W-:Y:S01]  /*c9b0*/  FMUL.FTZ R99, R99, R10.reuse ;  /* 0x0000000a63637220 */ /* 0x080fe20000410000 */
[-C--:B------:R-:W-:Y:S01]  /*c9c0*/  FMUL.FTZ R102, R102, R10.reuse ;  /* 0x0000000a66667220 */ /* 0x080fe20000410000 */
[-C--:B------:R-:W-:Y:S01]  /*c9d0*/  FMUL.FTZ R103, R103, R10.reuse ;  /* 0x0000000a67677220 */ /* 0x080fe20000410000 */
[----:B------:R0:W-:Y:S01]  /*c9e0*/  STSM.16.M88.4 [R184], R156 ;  /* 0x0000009cb8007844 */ /* 0x0001e20000000200 */
        /* <DEDUP_REMOVED lines=37> */
[----:B------:R-:W-:-:S04]  /*cc40*/  FMUL.FTZ R151, R151, R10 ;  /* 0x0000000a97977220 */ /* 0x000fc80000410000 */
[----:B------:R-:W3:Y:S01]  /*cc50*/  MUFU.EX2 R15, R15 ;  /* 0x0000000f000f7308 */ /* 0x000ee20000000800 */
[----:B----4-:R-:W-:Y:S01]  /*cc60*/  FADD.FTZ R4, R166, R4 ;  /* 0x00000004a6047221 */ /* 0x010fe20000010000 */
[----:B------:R-:W-:-:S03]  /*cc70*/  F2FP.BF16.F32.PACK_AB R166, R181, R166 ;  /* 0x000000a6b5a6723e */ /* 0x000fc600000010ff */
[----:B------:R-:W-:Y:S01]  /*cc80*/  FADD.FTZ R4, R181, R4 ;  /* 0x00000004b5047221 */ /* 0x000fe20000010000 */
[----:B-1----:R-:W-:Y:S01]  /*cc90*/  FADD.FTZ R12, R167, R12 ;  /* 0x0000000ca70c7221 */ /* 0x002fe20000010000 */
[----:B---3--:R-:W-:-:S03]  /*cca0*/  F2FP.BF16.F32.PACK_AB R167, R15, R167 ;  /* 0x000000a70fa7723e */ /* 0x008fc600000010ff */
[----:B------:R-:W-:Y:S02]  /*ccb0*/  FADD.FTZ R3, R15, R12 ;  /* 0x0000000c0f037221 */ /* 0x000fe40000010000 */
[----:B------:R0:W-:Y:S01]  /*ccc0*/  STSM.16.M88.4 [R23], R164 ;  /* 0x000000a417007844 */ /* 0x0001e20000000200 */
[----:B------:R-:W-:Y:S05]  /*ccd0*/  @!P0 BRA `(.L_x_5342) ;  /* 0x0000000000048947 */ /* 0x000fea0003800000 */
[----:B------:R-:W-:Y:S01]  /*cce0*/  BPT.TRAP 0x1 ;  /* 0x000000040000795c */ /* 0x000fe20000300000 */
.L_x_5342:
[----:B------:R1:W3:Y:S01]  /*ccf0*/  SYNCS.PHASECHK.TRANS64.TRYWAIT P2, [UR26+0x28c50], R8 ;  /* 0x028c5008ff0075a7 */ /* 0x0002e2000804015a */
[----:B------:R-:W-:Y:S05]  /*cd00*/  @!P0 BRA `(.L_x_5343) ;  /* 0x0000000000048947 */ /* 0x000fea0003800000 */
[----:B------:R-:W-:Y:S01]  /*cd10*/  BPT.TRAP 0x1 ;  /* 0x000000040000795c */ /* 0x000fe20000300000 */
.L_x_5343:
[----:B---3--:R-:W-:Y:S05]  /*cd20*/  @P2 BRA `(.L_x_5344) ;  /* 0x0000000000082947 */ /* 0x008fea0003800000 */
[----:B------:R-:W3:Y:S02]  /*cd30*/  SYNCS.PHASECHK.TRANS64.TRYWAIT P2, [UR26+0x28c50], R8 ;  /* 0x028c5008ff0075a7 */ /* 0x000ee4000804015a */
[----:B---3--:R-:W-:Y:S05]  /*cd40*/  @!P2 BRA `(.L_x_5345) ;  /* 0x000000d80050a947 */ /* 0x008fea0003800000 */
.L_x_5344:
[----:B------:R-:W-:Y:S01]  /*cd50*/  ULEA UR11, UR37, UR50, 0xc ;  /* 0x00000032250b7291 */ /* 0x000fe2000f8e603f */
[----:B------:R-:W-:Y:S01]  /*cd60*/  WARPGROUP.ARRIVE ;  /* 0x00000000000079c5 */ /* 0x000fe20000000000 */
[----:B------:R-:W-:Y:S01]  /*cd70*/  UMOV UR7, 0x40000040 ;  /* 0x4000004000077882 */ /* 0x000fe20000000000 */
[----:B------:R-:W-:Y:S01]  /*cd80*/  UISETP.GT.AND UP1, UPT, UR20, UR48, UPT ;  /* 0x000000301400728c */ /* 0x000fe2000bf24270 */
[----:B---3--:R-:W-:Y:S01]  /*cd90*/  @!P1 VIADD R9, R9, 0x28c60 ;  /* 0x00028c6009099836 */ /* 0x008fe20000000000 */
        /* <DEDUP_REMOVED lines=37> */
.L_x_5329:
[----:B01----:R-:W0:Y:S01]  /*cff0*/  SHFL.BFLY PT, R7, R4, 0x2, 0x1f ;  /* 0x0c401f0004077f89 */ /* 0x003e2200000e0000 */
[----:B------:R-:W-:Y:S08]  /*d000*/  BAR.ARV 0x8, 0x100 ;  /* 0x0204000000007b1d */ /* 0x000ff00000002000 */
[----:B------:R-:W-:Y:S01]  /*d010*/  BAR.SYNC.DEFER_BLOCKING 0xf, 0x100 ;  /* 0x03c4000000007b1d */ /* 0x000fe20000010000 */
[----:B------:R-:W-:Y:S01]  /*d020*/  ISETP.NE.AND P0, PT, R17, RZ, PT ;  /* 0x000000ff1100720c */ /* 0x000fe20003f05270 */
[----:B------:R-:W-:Y:S01]  /*d030*/  IMAD.U32 R11, RZ, RZ, UR37 ;  /* 0x00000025ff0b7e24 */ /* 0x000fe2000f8e00ff */
[----:B------:R-:W-:Y:S01]  /*d040*/  UIADD3 UR37, UR37, 0x1, URZ ;  /* 0x0000000125257890 */ /* 0x000fe2000fffe03f */
[----:B------:R-:W-:Y:S01]  /*d050*/  IMAD.MOV.U32 R12, RZ, RZ, -0x800000 ;  /* 0xff800000ff0c7424 */ /* 0x000fe200078e00ff */
[----:B------:R-:W-:-:S02]  /*d060*/  UIADD3 UR39, UR39, 0x1, URZ ;  /* 0x0000000127277890 */ /* 0x000fc4000fffe03f */
[----:B------:R-:W-:Y:S01]  /*d070*/  UISETP.NE.AND UP0, UPT, UR37, 0x2, UPT ;  /* 0x000000022500788c */ /* 0x000fe2000bf05270 */
[----:B------:R-:W2:Y:S03]  /*d080*/  SHFL.BFLY PT, R0, R3, 0x2, 0x1f ;  /* 0x0c401f0003007f89 */ /* 0x000ea600000e0000 */
[----:B------:R-:W-:Y:S01]  /*d090*/  USEL UR4, URZ, 0x1, UP0 ;  /* 0x000000013f047887 */ /* 0x000fe20008000000 */
[----:B0-----:R-:W-:Y:S01]  /*d0a0*/  FADD.FTZ R7, R7, R4 ;  /* 0x0000000407077221 */ /* 0x001fe20000010000 */
[----:B------:R-:W-:Y:S01]  /*d0b0*/  USEL UR37, UR37, URZ, UP0 ;  /* 0x0000003f25257287 */ /* 0x000fe20008000000 */
[----:B------:R-:W-:Y:S01]  /*d0c0*/  @!P0 IMAD R4, R11, 0x40, R16 ;  /* 0x000000400b048824 */ /* 0x000fe200078e0210 */
[----:B------:R-:W-:Y:S01]  /*d0d0*/  ULOP3.LUT UR38, UR38, UR4, URZ, 0x3c, !UPT ;  /* 0x0000000426267292 */ /* 0x000fe2000f8e3c3f */
[----:B--2---:R-:W-:Y:S01]  /*d0e0*/  FADD.FTZ R8, R0, R3 ;  /* 0x0000000300087221 */ /* 0x004fe20000010000 */
[----:B------:R-:W-:Y:S01]  /*d0f0*/  IMAD.MOV.U32 R3, RZ, RZ, RZ ;  /* 0x000000ffff037224 */ /* 0x000fe200078e00ff */
[----:B------:R-:W0:Y:S04]  /*d100*/  SHFL.BFLY PT, R0, R7, 0x1, 0x1f ;  /* 0x0c201f0007007f89 */ /* 0x000e2800000e0000 */
[----:B---3--:R-:W1:Y:S01]  /*d110*/  SHFL.BFLY PT, R9, R8, 0x1, 0x1f ;  /* 0x0c201f0008097f89 */ /* 0x008e6200000e0000 */
[----:B0-----:R-:W-:Y:S01]  /*d120*/  FADD.FTZ R10, R7, R0 ;  /* 0x00000000070a7221 */ /* 0x001fe20000010000 */
[----:B------:R-:W-:-:S02]  /*d130*/  IMAD.MOV.U32 R0, RZ, RZ, RZ ;  /* 0x000000ffff007224 */ /* 0x000fc400078e00ff */
[----:B-1----:R-:W-:Y:S02]  /*d140*/  FADD.FTZ R9, R8, R9 ;  /* 0x0000000908097221 */ /* 0x002fe40000010000 */
[----:B------:R-:W-:Y:S02]  /*d150*/  FSETP.NE.FTZ.AND P1, PT, R10, RZ, PT ;  /* 0x000000ff0a00720b */ /* 0x000fe40003f35000 */
[----:B------:R-:W-:Y:S02]  /*d160*/  @!P0 LEA R8, R4, UR46, 0x2 ;  /* 0x0000002e04088c11 */ /* 0x000fe4000f8e10ff */
[----:B------:R-:W-:-:S09]  /*d170*/  FSETP.NE.FTZ.AND P2, PT, R9, RZ, PT ;  /* 0x000000ff0900720b */ /* 0x000fd20003f55000 */
[----:B------:R-:W0:Y:S08]  /*d180*/  @P1 MUFU.RCP R3, R10 ;  /* 0x0000000a00031308 */ /* 0x000e300000001000 */
[----:B------:R-:W1:Y:S08]  /*d190*/  @P2 MUFU.RCP R0, R9 ;  /* 0x0000000900002308 */ /* 0x000e700000001000 */
[----:B------:R-:W2:Y:S01]  /*d1a0*/  @P1 MUFU.LG2 R7, R10 ;  /* 0x0000000a00071308 */ /* 0x000ea20000000c00 */
[----:B0-----:R-:W-:Y:S01]  /*d1b0*/  @!P0 STS [R8+0x28800], R3 ;  /* 0x0288000308008388 */ /* 0x001fe20000000800 */
[-C--:B------:R-:W-:Y:S01]  /*d1c0*/  FMUL.FTZ R24, R24, R3.reuse ;  /* 0x0000000318187220 */ /* 0x080fe20000410000 */
[-C--:B------:R-:W-:Y:S01]  /*d1d0*/  FMUL.FTZ R25, R25, R3.reuse ;  /* 0x0000000319197220 */ /* 0x080fe20000410000 */
[-C--:B------:R-:W-:Y:S01]  /*d1e0*/  FMUL.FTZ R28, R28, R3.reuse ;  /* 0x000000031c1c7220 */ /* 0x080fe20000410000 */
[-C--:B------:R-:W-:Y:S01]  /*d1f0*/  FMUL.FTZ R29, R29, R3.reuse ;  /* 0x000000031d1d7220 */ /* 0x080fe20000410000 */
[-C--:B------:R-:W-:Y:S01]  /*d200*/  FMUL.FTZ R32, R32, R3.reuse ;  /* 0x0000000320207220 */ /* 0x080fe20000410000 */
[-C--:B------:R-:W-:Y:S01]  /*d210*/  FMUL.FTZ R33, R33, R3.reuse ;  /* 0x0000000321217220 */ /* 0x080fe20000410000 */
[----:B------:R0:W3:Y:S01]  /*d220*/  @P2 MUFU.LG2 R4, R9 ;  /* 0x0000000900042308 */ /* 0x0000e20000000c00 */
[----:B-1----:R1:W-:Y:S01]  /*d230*/  @!P0 STS [R8+0x28820], R0 ;  /* 0x0288200008008388 */ /* 0x0023e20000000800 */
        /* <DEDUP_REMOVED lines=8> */
[----:B--2---:R-:W-:Y:S01]  /*d2c0*/  @P1 FMUL.FTZ R7, R7, 0.69314718246459960938 ;  /* 0x3f31721807071820 */ /* 0x004fe20000410000 */
[----:B-1----:R-:W-:Y:S02]  /*d2d0*/  IMAD.U32 R8, RZ, RZ, UR10 ;  /* 0x0000000aff087e24 */ /* 0x002fe4000f8e00ff */
[-C--:B------:R-:W-:Y:S01]  /*d2e0*/  FMUL.FTZ R49, R49, R3.reuse ;  /* 0x0000000331317220 */ /* 0x080fe20000410000 */
[----:B------:R-:W-:Y:S01]  /*d2f0*/  @P1 FMUL.FTZ R9, R9, 0.69314718246459960938 ;  /* 0x3f31721809091820 */ /* 0x000fe20000410000 */
[-C--:B------:R-:W-:Y:S01]  /*d300*/  FMUL.FTZ R52, R52, R3.reuse ;  /* 0x0000000334347220 */ /* 0x080fe20000410000 */
[----:B------:R-:W-:Y:S01]  /*d310*/  @P2 FMUL.FTZ R8, R8, 0.69314718246459960938 ;  /* 0x3f31721808082820 */ /* 0x000fe20000410000 */
[-C--:B------:R-:W-:Y:S01]  /*d320*/  FMUL.FTZ R53, R53, R3.reuse ;  /* 0x0000000335357220 */ /* 0x080fe20000410000 */
[----:B---3--:R-:W-:Y:S01]  /*d330*/  @P2 FMUL.FTZ R4, R4, 0.69314718246459960938 ;  /* 0x3f31721804042820 */ /* 0x008fe20000410000 */
        /* <DEDUP_REMOVED lines=117> */
.L_x_5261:
[----:B------:R-:W0:Y:S08]  /*da90*/  S2UR UR4, SR_CgaCtaId ;  /* 0x00000000000479c3 */ /* 0x000e300000008800 */
[----:B------:R-:W-:Y:S01]  /*daa0*/  BAR.SYNC.DEFER_BLOCKING 0x5, 0x180 ;  /* 0x0146000000007b1d */ /* 0x000fe20000010000 */
[----:B------:R-:W-:-:S05]  /*dab0*/  USHF.R.U32.HI UR9, URZ, 0x10, UR45 ;  /* 0x000000103f097899 */ /* 0x000fca000801162d */
        /* <DEDUP_REMOVED lines=12> */
[----:B------:R-:W-:Y:S01]  /*db80*/  ULDC.64 UR14, c[0x0][0xc00] ;  /* 0x00030000000e7ab9 */ /* 0x000fe20000000a00 */
[----:B------:R-:W-:Y:S01]  /*db90*/  F2FP.BF16.F32.PACK_AB R5, R27, R26 ;  /* 0x0000001a1b05723e */ /* 0x000fe200000010ff */
[----:B------:R-:W-:Y:S01]  /*dba0*/  ULDC.64 UR12, c[0x0][0xc00] ;  /* 0x00030000000c7ab9 */ /* 0x000fe20000000a00 */
[----:B------:R-:W-:Y:S01]  /*dbb0*/  F2FP.BF16.F32.PACK_AB R8, R33, R32 ;  /* 0x000000202108723e */ /* 0x000fe200000010ff */
[----:B------:R-:W-:Y:S01]  /*dbc0*/  UIMAD.WIDE UR12, UR43, 0x4, UR12 ;  /* 0x000000042b0c78a5 */ /* 0x000fe2000f8e020c */
[----:B------:R-:W-:Y:S02]  /*dbd0*/  F2FP.BF16.F32.PACK_AB R10, R37, R36 ;  /* 0x00000024250a723e */ /* 0x000fe400000010ff */
[----:B------:R-:W-:Y:S01]  /*dbe0*/  F2FP.BF16.F32.PACK_AB R11, R39, R38 ;  /* 0x00000026270b723e */ /* 0x000fe200000010ff */
[----:B------:R-:W-:Y:S01]  /*dbf0*/  UMOV UR10, UR46 ;  /* 0x0000002e000a7c82 */ /* 0x000fe20008000000 */
[----:B0-----:R-:W-:Y:S01]  /*dc00*/  UMOV UR11, UR4 ;  /* 0x00000004000b7c82 */ /* 0x001fe20008000000 */
[----:B------:R-:W-:Y:S01]  /*dc10*/  ULDC UR4, c[0x0][0xad4] ;  /* 0x0002b50000047ab9 */ /* 0x000fe20000000800 */
[----:B------:R-:W-:-:S02]  /*dc20*/  IMAD.U32 R14, RZ, RZ, UR10 ;  /* 0x0000000aff0e7e24 */ /* 0x000fc4000f8e00ff */
[----:B------:R-:W-:Y:S01]  /*dc30*/  IMAD.U32 R15, RZ, RZ, UR11 ;  /* 0x0000000bff0f7e24 */ /* 0x000fe2000f8e00ff */
[----:B------:R-:W-:Y:S02]  /*dc40*/  ULDC.64 UR10, c[0x0][0xc08] ;  /* 0x00030200000a7ab9 */ /* 0x000fe40000000a00 */
[----:B------:R-:W-:-:S04]  /*dc50*/  UISETP.NE.U32.AND UP0, UPT, UR10, URZ, UPT ;  /* 0x0000003f0a00728c */ /* 0x000fc8000bf05070 */
[----:B------:R-:W-:-:S11]  /*dc60*/  UISETP.NE.AND.EX UP0, UPT, UR11, URZ, UPT, UP0 ;  /* 0x0000003f0b00728c */ /* 0x000fd6000bf05300 */
[----:B------:R-:W-:Y:S02]  /*dc70*/  @UP0 ULDC.64 UR10, c[0x0][0xc08] ;  /* 0x00030200000a0ab9 */ /* 0x000fe40000000a00 */
[----:B------:R-:W-:Y:S01]  /*dc80*/  @UP0 UIMAD.WIDE UR10, UR43, 0x4, UR10 ;  /* 0x000000042b0a08a5 */ /* 0x000fe2000f8e020a */
[----:B------:R-:W-:Y:S01]  /*dc90*/  BAR.SYNC.DEFER_BLOCKING 0x1, 0x100 ;  /* 0x0044000000007b1d */ /* 0x000fe20000010000 */
        /* <DEDUP_REMOVED lines=12> */
[--C-:B0-----:R-:W-:Y:S01]  /*dd60*/  IMAD.X R5, RZ, RZ, R21.reuse, P0 ;  /* 0x000000ffff057224 */ /* 0x101fe200000e0615 */
[----:B------:R-:W-:Y:S02]  /*dd70*/  LOP3.LUT R4, R0, R9, RZ, 0x3c, !PT ;  /* 0x0000000900047212 */ /* 0x000fe400078e3cff */
[----:B----4-:R-:W-:Y:S02]  /*dd80*/  IADD3 R153, P0, R20, 0x40, RZ ;  /* 0x0000004014997810 */ /* 0x010fe40007f1e0ff */
[----:B------:R-:W-:Y:S02]  /*dd90*/  MOV R0, R4 ;  /* 0x0000000400007202 */ /* 0x000fe40000000f00 */
[----:B------:R-:W-:Y:S01]  /*dda0*/  LOP3.LUT R4, R153, 0x380, RZ, 0xc0, !PT ;  /* 0x0000038099047812 */ /* 0x000fe200078ec0ff */
[----:B------:R-:W-:Y:S01]  /*ddb0*/  IMAD.X R7, RZ, RZ, R21, P0 ;  /* 0x000000ffff077224 */ /* 0x000fe200000e0615 */
[----:B------:R-:W-:-:S02]  /*ddc0*/  F2FP.BF16.F32.PACK_AB R9, R35, R34 ;  /* 0x000000222309723e */ /* 0x000fc400000010ff */
[----:B------:R-:W-:Y:S02]  /*ddd0*/  SHF.R.U64 R4, R4, 0x3, RZ ;  /* 0x0000000304047819 */ /* 0x000fe400000012ff */
[----:B------:R-:W-:Y:S01]  /*dde0*/  F2FP.BF16.F32.PACK_AB R5, R43, R42 ;  /* 0x0000002a2b05723e */ /* 0x000fe200000010ff */
[----:B------:R0:W-:Y:S01]  /*ddf0*/  STSM.16.M88.4 [R0], R8 ;  /* 0x0000000800007844 */ /* 0x0001e20000000200 */
[----:B------:R-:W-:Y:S02]  /*de00*/  LOP3.LUT R6, R4, R153, RZ, 0x3c, !PT ;  /* 0x0000009904067212 */ /* 0x000fe400078e3cff */
[----:B------:R-:W-:Y:S02]  /*de10*/  IADD3 R153, P0, R20, 0x60, RZ ;  /* 0x0000006014997810 */ /* 0x000fe40007f1e0ff */
[----:B------:R-:W-:Y:S02]  /*de20*/  MOV R13, R6 ;  /* 0x00000006000d7202 */ /* 0x000fe40000000f00 */
[----:B------:R-:W-:-:S02]  /*de30*/  F2FP.BF16.F32.PACK_AB R4, R41, R40 ;  /* 0x000000282904723e */ /* 0x000fc400000010ff */
[----:B------:R-:W-:Y:S02]  /*de40*/  F2FP.BF16.F32.PACK_AB R6, R45, R44 ;  /* 0x0000002c2d06723e */ /* 0x000fe400000010ff */
[----:B------:R-:W-:Y:S02]  /*de50*/  F2FP.BF16.F32.PACK_AB R7, R47, R46 ;  /* 0x0000002e2f07723e */ /* 0x000fe400000010ff */
[----:B0-----:R-:W-:-:S03]  /*de60*/  LOP3.LUT R0, R153, 0x380, RZ, 0xc0, !PT ;  /* 0x0000038099007812 */ /* 0x001fc600078ec0ff */
[----:B------:R0:W-:Y:S01]  /*de70*/  STSM.16.M88.4 [R13], R4 ;  /* 0x000000040d007844 */ /* 0x0001e20000000200 */
[----:B------:R-:W-:Y:S02]  /*de80*/  F2FP.BF16.F32.PACK_AB R8, R49, R48 ;  /* 0x000000303108723e */ /* 0x000fe400000010ff */
[----:B------:R-:W-:Y:S02]  /*de90*/  SHF.R.U64 R0, R0, 0x3, RZ ;  /* 0x0000000300007819 */ /* 0x000fe400000012ff */
[----:B------:R-:W-:Y:S02]  /*dea0*/  F2FP.BF16.F32.PACK_AB R9, R51, R50 ;  /* 0x000000323309723e */ /* 0x000fe400000010ff */
[----:B------:R-:W-:Y:S02]  /*deb0*/  F2FP.BF16.F32.PACK_AB R10, R53, R52 ;  /* 0x00000034350a723e */ /* 0x000fe400000010ff */
[----:B------:R-:W-:Y:S01]  /*dec0*/  F2FP.BF16.F32.PACK_AB R11, R55, R54 ;  /* 0x00000036370b723e */ /* 0x000fe200000010ff */
[----:B0-----:R-:W-:Y:S01]  /*ded0*/  IMAD.X R5, RZ, RZ, R21, P0 ;  /* 0x000000ffff057224 */ /* 0x001fe200000e0615 */
[----:B------:R-:W-:-:S02]  /*dee0*/  LOP3.LUT R4, R0, R153, RZ, 0x3c, !PT ;  /* 0x0000009900047212 */ /* 0x000fc400078e3cff */
[----:B------:R-:W-:Y:S02]  /*def0*/  IADD3 R153, P0, R20, 0x2000, RZ ;  /* 0x0000200014997810 */ /* 0x000fe40007f1e0ff */
[----:B------:R-:W-:Y:S02]  /*df00*/  MOV R0, R4 ;  /* 0x0000000400007202 */ /* 0x000fe40000000f00 */
[----:B------:R-:W-:Y:S01]  /*df10*/  LOP3.LUT R4, R153, 0x380, RZ, 0xc0, !PT ;  /* 0x0000038099047812 */ /* 0x000fe200078ec0ff */
[----:B------:R-:W-:Y:S01]  /*df20*/  IMAD.X R7, RZ, RZ, R21, P0 ;  /* 0x000000ffff077224 */ /* 0x000fe200000e0615 */
[----:B------:R-:W-:Y:S01]  /*df30*/  F2FP.BF16.F32.PACK_AB R5, R59, R58 ;  /* 0x0000003a3b05723e */ /* 0x000fe200000010ff */
[----:B------:R0:W-:Y:S01]  /*df40*/  STSM.16.M88.4 [R0], R8 ;  /* 0x0000000800007844 */ /* 0x0001e20000000200 */
[----:B------:R-:W-:-:S04]  /*df50*/  SHF.R.U64 R4, R4, 0x3, RZ ;  /* 0x0000000304047819 */ /* 0x000fc800000012ff */
[----:B------:R-:W-:Y:S02]  /*df60*/  LOP3.LUT R6, R4, R153, RZ, 0x3c, !PT ;  /* 0x0000009904067212 */ /* 0x000fe400078e3cff */
[----:B------:R-:W-:Y:S02]  /*df70*/  IADD3 R153, P0, R20, 0x2020, RZ ;  /* 0x0000202014997810 */ /* 0x000fe40007f1e0ff */
[----:B------:R-:W-:Y:S02]  /*df80*/  MOV R13, R6 ;  /* 0x00000006000d7202 */ /* 0x000fe40000000f00 */
[----:B------:R-:W-:Y:S02]  /*df90*/  F2FP.BF16.F32.PACK_AB R4, R57, R56 ;  /* 0x000000383904723e */ /* 0x000fe400000010ff */
[----:B------:R-:W-:Y:S02]  /*dfa0*/  F2FP.BF16.F32.PACK_AB R6, R61, R60 ;  /* 0x0000003c3d06723e */ /* 0x000fe400000010ff */
[----:B------:R-:W-:-:S02]  /*dfb0*/  F2FP.BF16.F32.PACK_AB R7, R63, R62 ;  /* 0x0000003e3f07723e */ /* 0x000fc400000010ff */
[----:B0-----:R-:W-:Y:S02]  /*dfc0*/  LOP3.LUT R0, R153, 0x380, RZ, 0xc0, !PT ;  /* 0x0000038099007812 */ /* 0x001fe400078ec0ff */
[----:B------:R-:W-:Y:S01]  /*dfd0*/  F2FP.BF16.F32.PACK_AB R8, R65, R64 ;  /* 0x000000404108723e */ /* 0x000fe200000010ff */
[----:B------:R0:W-:Y:S01]  /*dfe0*/  STSM.16.M88.4 [R13], R4 ;  /* 0x000000040d007844 */ /* 0x0001e20000000200 */
        /* <DEDUP_REMOVED lines=94> */
[C---:B------:R-:W-:Y:S02]  /*e5d0*/  IADD3 R153, P1, R20.reuse, 0x6040, RZ ;  /* 0x0000604014997810 */ /* 0x040fe40007f3e0ff */
[----:B------:R-:W-:Y:S02]  /*e5e0*/  IADD3 R7, P0, R20, 0x6060, RZ ;  /* 0x0000606014077810 */ /* 0x000fe40007f1e0ff */
[----:B------:R-:W-:Y:S01]  /*e5f0*/  MOV R0, R4 ;  /* 0x0000000400007202 */ /* 0x000fe20000000f00 */
[--C-:B------:R-:W-:Y:S01]  /*e600*/  IMAD.X R5, RZ, RZ, R21.reuse, P1 ;  /* 0x000000ffff057224 */ /* 0x100fe200008e0615 */
[----:B------:R-:W-:Y:S01]  /*e610*/  LOP3.LUT R4, R153, 0x380, RZ, 0xc0, !PT ;  /* 0x0000038099047812 */ /* 0x000fe200078ec0ff */
[----:B------:R-:W-:Y:S01]  /*e620*/  IMAD.X R21, RZ, RZ, R21, P0 ;  /* 0x000000ffff157224 */ /* 0x000fe200000e0615 */
[----:B------:R-:W-:Y:S01]  /*e630*/  LOP3.LUT R6, R7, 0x380, RZ, 0xc0, !PT ;  /* 0x0000038007067812 */ /* 0x000fe200078ec0ff */
[----:B------:R0:W-:Y:S01]  /*e640*/  STSM.16.M88.4 [R0], R8 ;  /* 0x0000000800007844 */ /* 0x0001e20000000200 */
[----:B------:R-:W-:-:S02]  /*e650*/  SHF.R.U64 R4, R4, 0x3, RZ ;  /* 0x0000000304047819 */ /* 0x000fc400000012ff */
[----:B------:R-:W-:Y:S02]  /*e660*/  SHF.R.U64 R6, R6, 0x3, RZ ;  /* 0x0000000306067819 */ /* 0x000fe400000012ff */
[----:B------:R-:W-:Y:S02]  /*e670*/  LOP3.LUT R4, R4, R153, RZ, 0x3c, !PT ;  /* 0x0000009904047212 */ /* 0x000fe400078e3cff */
[----:B------:R-:W-:Y:S02]  /*e680*/  LOP3.LUT R20, R6, R7, RZ, 0x3c, !PT ;  /* 0x0000000706147212 */ /* 0x000fe400078e3cff */
[----:B------:R-:W-:Y:S02]  /*e690*/  F2FP.BF16.F32.PACK_AB R6, R141, R140 ;  /* 0x0000008c8d06723e */ /* 0x000fe400000010ff */
[----:B------:R-:W-:Y:S02]  /*e6a0*/  F2FP.BF16.F32.PACK_AB R7, R143, R142 ;  /* 0x0000008e8f07723e */ /* 0x000fe400000010ff */
[----:B------:R-:W-:-:S02]  /*e6b0*/  MOV R20, R20 ;  /* 0x0000001400147202 */ /* 0x000fc40000000f00 */
[----:B------:R-:W-:Y:S02]  /*e6c0*/  PLOP3.LUT P1, PT, PT, PT, UP0, 0x80, 0x0 ;  /* 0x000000000000781c */ /* 0x000fe40003f2f008 */
[----:B0-----:R-:W-:Y:S02]  /*e6d0*/  MOV R0, R4 ;  /* 0x0000000400007202 */ /* 0x001fe40000000f00 */
[----:B------:R-:W-:Y:S02]  /*e6e0*/  F2FP.BF16.F32.PACK_AB R4, R137, R136 ;  /* 0x000000888904723e */ /* 0x000fe400000010ff */
[----:B------:R-:W-:Y:S02]  /*e6f0*/  F2FP.BF16.F32.PACK_AB R5, R139, R138 ;  /* 0x0000008a8b05723e */ /* 0x000fe400000010ff */
[----:B------:R-:W-:Y:S02]  /*e700*/  F2FP.BF16.F32.PACK_AB R8, R145, R144 ;  /* 0x000000909108723e */ /* 0x000fe400000010ff */
[----:B------:R-:W-:Y:S01]  /*e710*/  F2FP.BF16.F32.PACK_AB R9, R147, R146 ;  /* 0x000000929309723e */ /* 0x000fe200000010ff */
[----:B------:R0:W-:Y:S01]  /*e720*/  STSM.16.M88.4 [R0], R4 ;  /* 0x0000000400007844 */ /* 0x0001e20000000200 */
[----:B------:R-:W-:-:S02]  /*e730*/  F2FP.BF16.F32.PACK_AB R10, R149, R148 ;  /* 0x00000094950a723e */ /* 0x000fc400000010ff */
[----:B------:R-:W-:Y:S02]  /*e740*/  F2FP.BF16.F32.PACK_AB R11, R151, R150 ;  /* 0x00000096970b723e */ /* 0x000fe400000010ff */
[----:B------:R-:W-:-:S03]  /*e750*/  ISETP.NE.U32.AND P0, PT, RZ, UR14, PT ;  /* 0x0000000eff007c0c */ /* 0x000fc6000bf05070 */
[----:B------:R1:W-:Y:S01]  /*e760*/  STSM.16.M88.4 [R20], R8 ;  /* 0x0000000814007844 */ /* 0x0003e20000000200 */
[----:B------:R-:W-:Y:S01]  /*e770*/  BAR.SYNC.DEFER_BLOCKING 0x1, 0x100 ;  /* 0x0044000000007b1d */ /* 0x000fe20000010000 */
[----:B------:R-:W-:Y:S01]  /*e780*/  ISETP.NE.AND.EX P0, PT, RZ, UR15, PT, P0 ;  /* 0x0000000fff007c0c */ /* 0x000fe2000bf05300 */
[----:B0-----:R-:W-:Y:S02]  /*e790*/  IMAD.U32 R4, RZ, RZ, UR10 ;  /* 0x0000000aff047e24 */ /* 0x001fe4000f8e00ff */
[----:B------:R-:W-:-:S05]  /*e7a0*/  IMAD.U32 R5, RZ, RZ, UR11 ;  /* 0x0000000bff057e24 */ /* 0x000fca000f8e00ff */
[----:B------:R0:W2:Y:S02]  /*e7b0*/  @P1 LDG.E R6, desc[UR40][R4.64] ;  /* 0x0000002804061981 */ /* 0x0000a4000c1e1900 */
[----:B0-----:R-:W-:Y:S02]  /*e7c0*/  IMAD.U32 R4, RZ, RZ, UR12 ;  /* 0x0000000cff047e24 */ /* 0x001fe4000f8e00ff */
[----:B------:R-:W-:-:S05]  /*e7d0*/  IMAD.U32 R5, RZ, RZ, UR13 ;  /* 0x0000000dff057e24 */ /* 0x000fca000f8e00ff */
[----:B------:R1:W5:Y:S01]  /*e7e0*/  @P0 LDG.E R0, desc[UR40][R4.64] ;  /* 0x0000002804000981 */ /* 0x000362000c1e1900 */
[----:B------:R-:W-:Y:S01]  /*e7f0*/  UISETP.NE.AND UP0, UPT, UR9, URZ, UPT ;  /* 0x0000003f0900728c */ /* 0x000fe2000bf05270 */
[----:B------:R-:W-:Y:S01]  /*e800*/  ULDC UR8, c[0x0][0xa88] ;  /* 0x0002a20000087ab9 */ /* 0x000fe20000000800 */
[----:B------:R-:W-:Y:S02]  /*e810*/  ULOP3.LUT UR45, UR45, 0xff, URZ, 0xc0, !UPT ;  /* 0x000000ff2d2d7892 */ /* 0x000fe4000f8ec03f */
[----:B------:R-:W-:Y:S01]  /*e820*/  USEL UR10, UR9, UR4, UP0 ;  /* 0x00000004090a7287 */ /* 0x000fe20008000000 */
[----:B--2---:R-:W-:Y:S01]  /*e830*/  @P1 R2UR UR8, R6 ;  /* 0x00000000060812ca */ /* 0x004fe200000e0000 */
[----:B-1----:R-:W-:-:S14]  /*e840*/  @P1 BRA `(.L_x_5349) ;  /* 0x0000000000281947 */ /* 0x002fdc0003800000 */
[----:B------:R-:W-:Y:S05]  /*e850*/  @!P0 BRA `(.L_x_5349) ;  /* 0x0000000000248947 */ /* 0x000fea0003800000 */
[----:B------:R-:W-:Y:S02]  /*e860*/  IMAD.U32 R4, RZ, RZ, UR12 ;  /* 0x0000000cff047e24 */ /* 0x000fe4000f8e00ff */
[----:B------:R-:W-:Y:S02]  /*e870*/  IMAD.U32 R6, RZ, RZ, UR12 ;  /* 0x0000000cff067e24 */ /* 0x000fe4000f8e00ff */
[----:B------:R-:W-:Y:S02]  /*e880*/  IMAD.U32 R5, RZ, RZ, UR13 ;  /* 0x0000000dff057e24 */ /* 0x000fe4000f8e00ff */
[----:B------:R-:W-:-:S03]  /*e890*/  IMAD.U32 R7, RZ, RZ, UR13 ;  /* 0x0000000dff077e24 */ /* 0x000fc6000f8e00ff */
[----:B------:R-:W2:Y:S04]  /*e8a0*/  LDG.E R4, desc[UR40][R4.64] ;  /* 0x0000002804047981 */ /* 0x000ea8000c1e1900 */
[----:B------:R-:W3:Y:S01]  /*e8b0*/  LDG.E R6, desc[UR40][R6.64+0x4] ;  /* 0x0000042806067981 */ /* 0x000ee2000c1e1900 */
[----:B--2---:R-:W-:Y:S02]  /*e8c0*/  R2UR UR4, R4 ;  /* 0x00000000040472ca */ /* 0x004fe400000e0000 */
[----:B---3--:R-:W-:-:S13]  /*e8d0*/  R2UR UR8, R6 ;  /* 0x00000000060872ca */ /* 0x008fda00000e0000 */
[----:B------:R-:W-:-:S12]  /*e8e0*/  UIADD3 UR8, -UR4, UR8, URZ ;  /* 0x0000000804087290 */ /* 0x000fd8000fffe13f */
.L_x_5349:
        /* <DEDUP_REMOVED lines=14> */
[----:B------:R-:W-:Y:S01]  /*e9d0*/  VIADD R9, R186, UR42 ;  /* 0x0000002aba097c36 */ /* 0x000fe20008000000 */
[----:B------:R-:W-:Y:S01]  /*e9e0*/  UMOV UR20, 0x9b8 ;  /* 0x000009b800147882 */ /* 0x000fe20000000000 */
[----:B------:R-:W-:Y:S01]  /*e9f0*/  UISETP.NE.U32.AND UP0, UPT, UR14, URZ, UPT ;  /* 0x0000003f0e00728c */ /* 0x000fe2000bf05070 */
[----:B------:R-:W-:Y:S01]  /*ea00*/  VIADD R20, R16, UR42 ;  /* 0x0000002a10147c36 */ /* 0x000fe20008000000 */
[----:B------:R-:W-:Y:S01]  /*ea10*/  USEL UR20, UR20, 0x978, UP1 ;  /* 0x0000097814147887 */ /* 0x000fe20008800000 */
[----:B------:R-:W-:Y:S01]  /*ea20*/  IMAD.MOV.U32 R5, RZ, RZ, R9 ;  /* 0x000000ffff057224 */ /* 0x000fe200078e0009 */
[----:B------:R-:W-:Y:S02]  /*ea30*/  UISETP.NE.AND.EX UP0, UPT, UR15, URZ, UPT, UP0 ;  /* 0x0000003f0f00728c */ /* 0x000fe4000bf05300 */
[----:B------:R-:W-:-:S02]  /*ea40*/  USEL UR16, UR45, URZ, UP1 ;  /* 0x0000003f2d107287 */ /* 0x000fc40008800000 */
[----:B------:R-:W-:Y:S02]  /*ea50*/  USEL UR18, UR43, URZ, !UP0 ;  /* 0x0000003f2b127287 */ /* 0x000fe4000c000000 */
[----:B------:R-:W-:-:S04]  /*ea60*/  USHF.R.S32.HI UR17, URZ, 0x1f, UR43 ;  /* 0x0000001f3f117899 */ /* 0x000fc8000801142b */
[----:B------:R-:W-:Y:S01]  /*ea70*/  ULDC.64 UR14, c[0x0][UR20+0x228] ;  /* 0x00008a00140e7abb */ /* 0x000fe20008000a00 */
[----:B------:R-:W-:Y:S01]  /*ea80*/  ULDC.64 UR10, c[0x0][UR20+0x220] ;  /* 0x00008800140a7abb */ /* 0x000fe20008000a00 */
[----:B------:R-:W-:Y:S02]  /*ea90*/  UIMAD.WIDE.U32 UR22, UR14, UR16, URZ ;  /* 0x000000100e1672a5 */ /* 0x000fe4000f8e003f */
[----:B------:R-:W-:Y:S01]  /*eaa0*/  UIMAD UR21, UR15, UR16, URZ ;  /* 0x000000100f1572a4 */ /* 0x000fe2000f8e023f */
[----:B0-----:R-:W-:Y:S01]  /*eab0*/  ISETP.NE.AND P0, PT, R0, 0x1, PT ;  /* 0x000000010000780c */ /* 0x001fe20003f05270 */
[----:B------:R-:W-:Y:S01]  /*eac0*/  UIMAD.WIDE.U32 UR14, UR10, UR18, URZ ;  /* 0x000000120a0e72a5 */ /* 0x000fe2000f8e003f */
[----:B------:R-:W-:Y:S01]  /*ead0*/  ULDC.64 UR12, c[0x0][UR20+0x218] ;  /* 0x00008600140c7abb */ /* 0x000fe20008000a00 */
[----:B------:R-:W-:Y:S02]  /*eae0*/  USEL UR19, UR17, URZ, !UP0 ;  /* 0x0000003f11137287 */ /* 0x000fe4000c000000 */
[----:B------:R-:W-:-:S02]  /*eaf0*/  UIMAD UR18, UR11, UR18, URZ ;  /* 0x000000120b1272a4 */ /* 0x000fc4000f8e023f */
[----:B------:R-:W-:Y:S02]  /*eb00*/  UIMAD.WIDE.U32 UR16, UR12, UR44, URZ ;  /* 0x0000002c0c1072a5 */ /* 0x000fe4000f8e003f */
[----:B------:R-:W-:Y:S02]  /*eb10*/  UIMAD UR12, UR13, UR44, URZ ;  /* 0x0000002c0d0c72a4 */ /* 0x000fe4000f8e023f */
[----:B------:R-:W-:Y:S02]  /*eb20*/  UIMAD UR18, UR10, UR19, UR18 ;  /* 0x000000130a1272a4 */ /* 0x000fe4000f8e0212 */
[----:B------:R-:W0:Y:S01]  /*eb30*/  @P0 LDC R4, c[0x0][0xbec] ;  /* 0x0002fb00ff040b82 */ /* 0x000e220000000800 */
[----:B------:R-:W-:Y:S02]  /*eb40*/  UIADD3 UR21, UR23, UR21, URZ ;  /* 0x0000001517157290 */ /* 0x000fe4000fffe03f */
[----:B------:R-:W-:Y:S02]  /*eb50*/  UIADD3 UR10, UR17, UR12, URZ ;  /* 0x0000000c110a7290 */ /* 0x000fe4000fffe03f */
[----:B------:R-:W-:-:S02]  /*eb60*/  UIADD3 UR16, UP0, UP2, UR14, UR16, UR4 ;  /* 0x000000100e107290 */ /* 0x000fc4000fa1e004 */
[----:B------:R-:W-:Y:S01]  /*eb70*/  UIADD3 UR12, UR15, UR18, URZ ;  /* 0x000000120f0c7290 */ /* 0x000fe2000fffe03f */
[----:B------:R-:W1:Y:S01]  /*eb80*/  @P0 LDC R7, c[0x0][0xbf0] ;  /* 0x0002fc00ff070b82 */ /* 0x000e620000000800 */
[----:B------:R-:W-:Y:S02]  /*eb90*/  IMAD.U32 R6, RZ, RZ, UR21 ;  /* 0x00000015ff067e24 */ /* 0x000fe4000f8e00ff */
[----:B------:R-:W-:-:S03]  /*eba0*/  UIADD3.X UR12, UR12, UR10, UR24, UP0, UP2 ;  /* 0x0000000a0c0c7290 */ /* 0x000fc600087e4418 */
[----:B------:R-:W-:Y:S01]  /*ebb0*/  ULDC.64 UR10, c[0x0][UR20+0x210] ;  /* 0x00008400140a7abb */ /* 0x000fe20008000a00 */
[----:B0-----:R-:W-:-:S05]  /*ebc0*/  @P0 IMAD.HI.U32 R4, R9, R4, RZ ;  /* 0x0000000409040227 */ /* 0x001fca00078e00ff */
[----:B-1----:R-:W-:Y:S01]  /*ebd0*/  @P0 SHF.R.U32.HI R5, RZ, R7, R4 ;  /* 0x00000007ff050219 */ /* 0x002fe20000011604 */
[----:B------:R-:W-:-:S04]  /*ebe0*/  IMAD.U32 R4, RZ, RZ, UR22 ;  /* 0x00000016ff047e24 */ /* 0x000fc8000f8e00ff */
[--C-:B------:R-:W-:Y:S01]  /*ebf0*/  IMAD.MOV R7, RZ, RZ, -R5.reuse ;  /* 0x000000ffff077224 */ /* 0x100fe200078e0a05 */
[----:B------:R-:W-:Y:S02]  /*ec00*/  IADD3 R4, P0, P2, R5, UR16, R4 ;  /* 0x0000001005047c10 */ /* 0x000fe4000fa1e004 */
[----:B------:R-:W-:Y:S01]  /*ec10*/  SHF.R.S32.HI R5, RZ, 0x1f, R5 ;  /* 0x0000001fff057819 */ /* 0x000fe20000011405 */
[----:B------:R-:W-:-:S03]  /*ec20*/  IMAD R7, R0, R7, R9 ;  /* 0x0000000700077224 */ /* 0x000fc600078e0209 */
        /* <DEDUP_REMOVED lines=9> */
[----:B------:R-:W-:Y:S02]  /*ecc0*/  IMAD.IADD R5, R5, 0x1, R9 ;  /* 0x0000000105057824 */ /* 0x000fe400078e0209 */
[----:B------:R-:W-:Y:S03]  /*ecd0*/  SHFL.IDX PT, R6, R8, 0x1, 0x1c1f ;  /* 0x003c1f0008067f89 */ /* 0x000fe600000e0000 */
[----:B------:R-:W-:Y:S02]  /*ece0*/  LEA.HI.X R10, R4, UR13, R5, 0x2, P0 ;  /* 0x0000000d040a7c11 */ /* 0x000fe400080f1405 */
[----:B------:R-:W-:Y:S04]  /*ecf0*/  SHFL.IDX PT, R4, R8, RZ, 0x1c1f ;  /* 0x001c1fff08047589 */ /* 0x000fe800000e0000 */
[----:B------:R-:W0:Y:S04]  /*ed00*/  SHFL.IDX PT, R5, R10, RZ, 0x1c1f ;  /* 0x001c1fff0a057589 */ /* 0x000e2800000e0000 */
[----:B------:R-:W1:Y:S01]  /*ed10*/  SHFL.IDX PT, R7, R10, 0x1, 0x1c1f ;  /* 0x003c1f000a077f89 */ /* 0x000e6200000e0000 */
[----:B--2---:R-:W-:-:S02]  /*ed20*/  IMAD.MOV R9, RZ, RZ, -R11 ;  /* 0x000000ffff097224 */ /* 0x004fc400078e0a0b */
[----:B------:R-:W-:Y:S02]  /*ed30*/  IMAD R11, R0, UR8, RZ ;  /* 0x00000008000b7c24 */ /* 0x000fe4000f8e02ff */
[----:B------:R-:W-:Y:S01]  /*ed40*/  VIADD R0, R20, 0x8 ;  /* 0x0000000814007836 */ /* 0x000fe20000000000 */
[----:B------:R-:W-:-:S04]  /*ed50*/  ISETP.NE.AND P0, PT, R2, R9, PT ;  /* 0x000000090200720c */ /* 0x000fc80003f05270 */
[-C--:B------:R-:W-:Y:S02]  /*ed60*/  ISETP.GE.OR P2, PT, R20, R11.reuse, P0 ;  /* 0x0000000b1400720c */ /* 0x080fe40000746670 */
[----:B------:R-:W-:-:S11]  /*ed70*/  ISETP.GE.OR P0, PT, R0, R11, P0 ;  /* 0x0000000b0000720c */ /* 0x000fd60000706670 */
[----:B0-----:R0:W-:Y:S04]  /*ed80*/  @!P2 ST.E desc[UR40][R4.64], R3 ;  /* 0x000000030400a985 */ /* 0x0011e8000c101928 */
[----:B-1----:R0:W-:Y:S02]  /*ed90*/  @!P0 ST.E desc[UR40][R6.64], R12 ;  /* 0x0000000c06008985 */ /* 0x0021e4000c101928 */
.L_x_5350:
[----:B------:R-:W-:Y:S05]  /*eda0*/  @P1 BRA `(.L_x_5351) ;  /* 0x0000001000481947 */ /* 0x000fea0003800000 */
[----:B0-----:R-:W-:Y:S01]  /*edb0*/  IMAD R3, R224, 0x40, R185 ;  /* 0x00000040e0037824 */ /* 0x001fe200078e02b9 */
[----:B------:R-:W0:Y:S01]  /*edc0*/  LDC R81, c[0x0][0xbe8] ;  /* 0x0002fa00ff517b82 */ /* 0x000e220000000800 */
[----:B------:R-:W-:Y:S01]  /*edd0*/  ULDC UR16, c[0x0][0xac8] ;  /* 0x0002b20000107ab9 */ /* 0x000fe20000000800 */
[----:B------:R-:W-:Y:S01]  /*ede0*/  ULDC.64 UR14, c[0x0][0xaa0] ;  /* 0x0002a800000e7ab9 */ /* 0x000fe20000000a00 */
[----:B------:R-:W-:-:S03]  /*edf0*/  IMAD.WIDE R14, R3, 0x2, R14 ;  /* 0x00000002030e7825 */ /* 0x000fc600078e020e */
[C---:B------:R-:W-:Y:S02]  /*ee00*/  IADD3 R41, P2, R14.reuse, 0x7000, RZ ;  /* 0x000070000e297810 */ /* 0x040fe40007f5e0ff */
[----:B------:R-:W-:Y:S02]  /*ee10*/  IADD3 R9, P3, R14, 0x1000, RZ ;  /* 0x000010000e097810 */ /* 0x000fe40007f7e0ff */
[----:B------:R-:W-:Y:S02]  /*ee20*/  LOP3.LUT R40, R41, 0x380, RZ, 0xc0, !PT ;  /* 0x0000038029287812 */ /* 0x000fe400078ec0ff */
[----:B------:R-:W-:Y:S02]  /*ee30*/  LOP3.LUT R8, R9, 0x380, RZ, 0xc0, !PT ;  /* 0x0000038009087812 */ /* 0x000fe400078ec0ff */
[----:B------:R-:W-:Y:S02]  /*ee40*/  SHF.R.U64 R40, R40, 0x3, RZ ;  /* 0x0000000328287819 */ /* 0x000fe400000012ff */
[----:B------:R-:W-:-:S02]  /*ee50*/  SHF.R.U64 R8, R8, 0x3, RZ ;  /* 0x0000000308087819 */ /* 0x000fc400000012ff */
[----:B------:R-:W-:Y:S02]  /*ee60*/  IADD3 R33, P0, R14, 0x5000, RZ ;  /* 0x000050000e217810 */ /* 0x000fe40007f1e0ff */
[----:B------:R-:W-:Y:S01]  /*ee70*/  LOP3.LUT R40, R40, R41, RZ, 0x3c, !PT ;  /* 0x0000002928287212 */ /* 0x000fe200078e3cff */
[--C-:B------:R-:W-:Y:S01]  /*ee80*/  IMAD.X R41, RZ, RZ, R15.reuse, P2 ;  /* 0x000000ffff297224 */ /* 0x100fe200010e060f */
[----:B------:R-:W-:Y:S01]  /*ee90*/  LOP3.LUT R8, R8, R9, RZ, 0x3c, !PT ;  /* 0x0000000908087212 */ /* 0x000fe200078e3cff */
[----:B------:R-:W-:Y:S01]  /*eea0*/  IMAD.X R9, RZ, RZ, R15, P3 ;  /* 0x000000ffff097224 */ /* 0x000fe200018e060f */
[C---:B------:R-:W-:Y:S02]  /*eeb0*/  IADD3 R69, P2, R14.reuse, 0xe000, RZ ;  /* 0x0000e0000e457810 */ /* 0x040fe40007f5e0ff */
[----:B------:R-:W-:Y:S01]  /*eec0*/  LOP3.LUT R32, R33, 0x380, RZ, 0xc0, !PT ;  /* 0x0000038021207812 */ /* 0x000fe200078ec0ff */
[----:B------:R-:W-:Y:S01]  /*eed0*/  UIMAD UR12, UR24, UR14, URZ ;  /* 0x0000000e180c72a4 */ /* 0x000fe2000f8e023f */
[C---:B------:R-:W-:Y:S01]  /*eee0*/  IADD3 R45, P3, R14.reuse, 0x8000, RZ ;  /* 0x000080000e2d7810 */ /* 0x040fe20007f7e0ff */
[C---:B------:R-:W-:Y:S01]  /*eef0*/  VIADD R99, R185.reuse, 0x80 ;  /* 0x00000080b9637836 */ /* 0x040fe20000000000 */
[----:B------:R-:W-:Y:S01]  /*ef00*/  IADD3 R37, P1, R14, 0x6000, RZ ;  /* 0x000060000e257810 */ /* 0x000fe20007f3e0ff */
[----:B------:R-:W-:Y:S01]  /*ef10*/  VIADD R97, R185, 0xc0 ;  /* 0x000000c0b9617836 */ /* 0x000fe20000000000 */
[----:B------:R-:W-:Y:S01]  /*ef20*/  LOP3.LUT R68, R69, 0x380, RZ, 0xc0, !PT ;  /* 0x0000038045447812 */ /* 0x000fe200078ec0ff */
[----:B------:R-:W-:Y:S01]  /*ef30*/  UIMAD.WIDE.U32 UR10, UR4, UR14, URZ ;  /* 0x0000000e040a72a5 */ /* 0x000fe2000f8e003f */
[----:B------:R-:W-:Y:S01]  /*ef40*/  SHF.R.U64 R32, R32, 0x3, RZ ;  /* 0x0000000320207819 */ /* 0x000fe200000012ff */
[----:B------:R-:W-:Y:S01]  /*ef50*/  VIADD R101, R185, 0x100 ;  /* 0x00000100b9657836 */ /* 0x000fe20000000000 */
[----:B------:R-:W-:Y:S01]  /*ef60*/  LOP3.LUT R44, R45, 0x380, RZ, 0xc0, !PT ;  /* 0x000003802d2c7812 */ /* 0x000fe200078ec0ff */
[----:B------:R-:W-:Y:S01]  /*ef70*/  VIADD R91, R185, 0x140 ;  /* 0x00000140b95b7836 */ /* 0x000fe20000000000 */
[----:B------:R-:W-:Y:S01]  /*ef80*/  LOP3.LUT R36, R37, 0x380, RZ, 0xc0, !PT ;  /* 0x0000038025247812 */ /* 0x000fe200078ec0ff */
[----:B------:R-:W5:Y:S01]  /*ef90*/  LD.E.128 R8, desc[UR40][R8.64] ;  /* 0x0000002808087980 */ /* 0x000f62000c101d00 */
[----:B------:R-:W-:-:S02]  /*efa0*/  SHF.R.U64 R68, R68, 0x3, RZ ;  /* 0x0000000344447819 */ /* 0x000fc400000012ff */
[----:B------:R-:W-:Y:S01]  /*efb0*/  LOP3.LUT R32, R32, R33, RZ, 0x3c, !PT ;  /* 0x0000002120207212 */ /* 0x000fe200078e3cff */
[--C-:B------:R-:W-:Y:S01]  /*efc0*/  IMAD.X R33, RZ, RZ, R15.reuse, P0 ;  /* 0x000000ffff217224 */ /* 0x100fe200000e060f */
[----:B------:R-:W-:Y:S01]  /*efd0*/  SHF.R.U64 R44, R44, 0x3, RZ ;  /* 0x000000032c2c7819 */ /* 0x000fe200000012ff */
[----:B------:R-:W5:Y:S01]  /*efe0*/  LD.E.128 R40, desc[UR40][R40.64] ;  /* 0x0000002828287980 */ /* 0x000f62000c101d00 */
[----:B------:R-:W-:Y:S02]  /*eff0*/  SHF.R.U64 R36, R36, 0x3, RZ ;  /* 0x0000000324247819 */ /* 0x000fe400000012ff */
[----:B------:R-:W-:Y:S01]  /*f000*/  IADD3 R61, P0, R14, 0xc000, RZ ;  /* 0x0000c0000e3d7810 */ /* 0x000fe20007f1e0ff */
[----:B------:R-:W-:Y:S01]  /*f010*/  UIMAD UR12, UR4, UR15, UR12 ;  /* 0x0000000f040c72a4 */ /* 0x000fe2000f8e020c */
[----:B------:R-:W-:Y:S01]  /*f020*/  LOP3.LUT R68, R68, R69, RZ, 0x3c, !PT ;  /* 0x0000004544447212 */ /* 0x000fe200078e3cff */
[--C-:B------:R-:W-:Y:S01]  /*f030*/  IMAD.X R69, RZ, RZ, R15.reuse, P2 ;  /* 0x000000ffff457224 */ /* 0x100fe200010e060f */
[----:B------:R-:W-:Y:S01]  /*f040*/  LOP3.LUT R44, R44, R45, RZ, 0x3c, !PT ;  /* 0x0000002d2c2c7212 */ /* 0x000fe200078e3cff */
[--C-:B------:R-:W-:Y:S01]  /*f050*/  IMAD.X R45, RZ, RZ, R15.reuse, P3 ;  /* 0x000000ffff2d7224 */ /* 0x100fe200018e060f */
[----:B0-----:R-:W-:Y:S01]  /*f060*/  ISETP.NE.AND P2, PT, R81, 0x1, PT ;  /* 0x000000015100780c */ /* 0x001fe20003f45270 */
[----:B------:R-:W5:Y:S01]  /*f070*/  LD.E.128 R32, desc[UR40][R32.64] ;  /* 0x0000002820207980 */ /* 0x000f62000c101d00 */
[----:B------:R-:W-:Y:S01]  /*f080*/  LOP3.LUT R36, R36, R37, RZ, 0x3c, !PT ;  /* 0x0000002524247212 */ /* 0x000fe200078e3cff */
[----:B------:R-:W-:Y:S01]  /*f090*/  IMAD.X R37, RZ, RZ, R15, P1 ;  /* 0x000000ffff257224 */ /* 0x000fe200008e060f */
[----:B------:R-:W-:-:S02]  /*f0a0*/  LOP3.LUT R60, R61, 0x380, RZ, 0xc0, !PT ;  /* 0x000003803d3c7812 */ /* 0x000fc400078ec0ff */
[C---:B------:R-:W-:Y:S02]  /*f0b0*/  IADD3 R13, P4, R14.reuse, 0x2000, RZ ;  /* 0x000020000e0d7810 */ /* 0x040fe40007f9e0ff */
[C---:B------:R-:W-:Y:S02]  /*f0c0*/  IADD3 R25, P5, R14.reuse, 0x3000, RZ ;  /* 0x000030000e197810 */ /* 0x040fe40007fbe0ff */
[C---:B------:R-:W-:Y:S01]  /*f0d0*/  IADD3 R29, P6, R14.reuse, 0x4000, RZ ;  /* 0x000040000e1d7810 */ /* 0x040fe20007fde0ff */
[----:B------:R-:W-:Y:S01]  /*f0e0*/  UIADD3 UR11, UR11, UR12, URZ ;  /* 0x0000000c0b0b7290 */ /* 0x000fe2000fffe03f */
[C---:B------:R-:W-:Y:S01]  /*f0f0*/  IADD3 R3, P3, R14.reuse, 0xf000, RZ ;  /* 0x0000f0000e037810 */ /* 0x040fe20007f7e0ff */
[----:B------:R-:W0:Y:S01]  /*f100*/  @P2 LDC R21, c[0x0][0xbec] ;  /* 0x0002fb00ff152b82 */ /* 0x000e220000000800 */
[----:B------:R-:W-:Y:S01]  /*f110*/  IADD3 R65, P1, R14, 0xd000, RZ ;  /* 0x0000d0000e417810 */ /* 0x000fe20007f3e0ff */
[----:B------:R-:W-:Y:S01]  /*f120*/  ULDC.64 UR12, c[0x0][0xae8] ;  /* 0x0002ba00000c7ab9 */ /* 0x000fe20000000a00 */
[----:B------:R-:W-:Y:S01]  /*f130*/  SHF.R.U64 R60, R60, 0x3, RZ ;  /* 0x000000033c3c7819 */ /* 0x000fe200000012ff */
[----:B------:R-:W-:Y:S01]  /*f140*/  USHF.R.S32.HI UR4, URZ, 0x1f, UR9 ;  /* 0x0000001f3f047899 */ /* 0x000fe20008011409 */
[----:B------:R-:W-:Y:S01]  /*f150*/  LOP3.LUT R0, R3, 0x380, RZ, 0xc0, !PT ;  /* 0x0000038003007812 */ /* 0x000fe200078ec0ff */
[--C-:B------:R-:W-:Y:S01]  /*f160*/  IMAD.X R73, RZ, RZ, R15.reuse, P3 ;  /* 0x000000ffff497224 */ /* 0x100fe200018e060f */
[----:B------:R-:W-:Y:S01]  /*f170*/  LOP3.LUT R64, R65, 0x380, RZ, 0xc0, !PT ;  /* 0x0000038041407812 */ /* 0x000fe200078ec0ff */
[----:B------:R-:W1:Y:S01]  /*f180*/  @P2 LDC R77, c[0x0][0xbf0] ;  /* 0x0002fc00ff4d2b82 */ /* 0x000e620000000800 */
[----:B------:R-:W-:Y:S01]  /*f190*/  LOP3.LUT R60, R60, R61, RZ, 0x3c, !PT ;  /* 0x0000003d3c3c7212 */ /* 0x000fe200078e3cff */
[----:B------:R-:W-:Y:S01]  /*f1a0*/  IMAD.X R61, RZ, RZ, R15, P0 ;  /* 0x000000ffff3d7224 */ /* 0x000fe200000e060f */
[----:B------:R-:W-:Y:S01]  /*f1b0*/  SHF.R.U64 R0, R0, 0x3, RZ ;  /* 0x0000000300007819 */ /* 0x000fe200000012ff */
[----:B------:R-:W5:Y:S01]  /*f1c0*/  LD.E.128 R36, desc[UR40][R36.64] ;  /* 0x0000002824247980 */ /* 0x000f62000c101d00 */
[----:B------:R-:W-:-:S02]  /*f1d0*/  SHF.R.U64 R64, R64, 0x3, RZ ;  /* 0x0000000340407819 */ /* 0x000fc400000012ff */
[----:B------:R-:W-:Y:S01]  /*f1e0*/  ISETP.GE.AND P0, PT, R192, UR16, PT ;  /* 0x00000010c0007c0c */ /* 0x000fe2000bf06270 */
[----:B------:R-:W5:Y:S01]  /*f1f0*/  LD.E.128 R44, desc[UR40][R44.64] ;  /* 0x000000282c2c7980 */ /* 0x000f62000c101d00 */
[----:B------:R-:W-:Y:S02]  /*f200*/  LOP3.LUT R72, R0, R3, RZ, 0x3c, !PT ;  /* 0x0000000300487212 */ /* 0x000fe400078e3cff */
[----:B------:R-:W-:Y:S01]  /*f210*/  LOP3.LUT R64, R64, R65, RZ, 0x3c, !PT ;  /* 0x0000004140407212 */ /* 0x000fe200078e3cff */
[----:B------:R-:W-:Y:S01]  /*f220*/  IMAD.X R65, RZ, RZ, R15, P1 ;  /* 0x000000ffff417224 */ /* 0x000fe200008e060f */
[----:B------:R-:W-:Y:S01]  /*f230*/  SEL R3, RZ, 0xffffffff, P0 ;  /* 0xffffffffff037807 */ /* 0x000fe20000000000 */
[----:B------:R-:W5:Y:S01]  /*f240*/  LD.E.128 R68, desc[UR40][R68.64] ;  /* 0x0000002844447980 */ /* 0x000f62000c101d00 */
[----:B------:R-:W-:Y:S02]  /*f250*/  ISETP.GE.AND P1, PT, R185, UR16, PT ;  /* 0x00000010b9007c0c */ /* 0x000fe4000bf26270 */
[----:B------:R-:W-:Y:S01]  /*f260*/  LOP3.LUT R12, R13, 0x380, RZ, 0xc0, !PT ;  /* 0x000003800d0c7812 */ /* 0x000fe200078ec0ff */
[----:B------:R-:W-:Y:S01]  /*f270*/  IMAD.SHL.U32 R3, R3, 0x2, RZ ;  /* 0x0000000203037824 */ /* 0x000fe200078e00ff */
[----:B------:R-:W-:-:S02]  /*f280*/  SEL R0, RZ, 0x1, P1 ;  /* 0x00000001ff007807 */ /* 0x000fc40000800000 */
[----:B------:R-:W-:Y:S02]  /*f290*/  LOP3.LUT R24, R25, 0x380, RZ, 0xc0, !PT ;  /* 0x0000038019187812 */ /* 0x000fe400078ec0ff */
[----:B------:R-:W-:Y:S01]  /*f2a0*/  LOP3.LUT R28, R29, 0x380, RZ, 0xc0, !PT ;  /* 0x000003801d1c7812 */ /* 0x000fe200078ec0ff */
[----:B------:R-:W-:Y:S01]  /*f2b0*/  UIMAD.WIDE.U32 UR10, UR44, UR12, UR10 ;  /* 0x0000000c2c0a72a5 */ /* 0x000fe2000f8e000a */
[----:B------:R-:W-:Y:S01]  /*f2c0*/  LOP3.LUT R3, R3, 0x2, R0, 0xe2, !PT ;  /* 0x0000000203037812 */ /* 0x000fe200078ee200 */
[----:B------:R-:W-:Y:S01]  /*f2d0*/  IMAD R0, R187, 0x20, R224 ;  /* 0x00000020bb007824 */ /* 0x000fe200078e02e0 */
[----:B------:R-:W-:Y:S01]  /*f2e0*/  ISETP.GE.AND P1, PT, R99, UR16, PT ;  /* 0x0000001063007c0c */ /* 0x000fe2000bf26270 */
[----:B------:R-:W5:Y:S01]  /*f2f0*/  LD.E.128 R60, desc[UR40][R60.64] ;  /* 0x000000283c3c7980 */ /* 0x000f62000c101d00 */
[----:B------:R-:W-:Y:S01]  /*f300*/  ISETP.GE.AND P0, PT, R97, UR16, PT ;  /* 0x0000001061007c0c */ /* 0x000fe2000bf06270 */
[----:B------:R-:W-:Y:S01]  /*f310*/  VIADD R80, R0, UR42 ;  /* 0x0000002a00507c36 */ /* 0x000fe20008000000 */
[----:B------:R-:W-:Y:S01]  /*f320*/  SHF.R.U64 R12, R12, 0x3, RZ ;  /* 0x000000030c0c7819 */ /* 0x000fe200000012ff */
[----:B------:R-:W5:Y:S01]  /*f330*/  LD.E.128 R64, desc[UR40][R64.64] ;  /* 0x0000002840407980 */ /* 0x000f62000c101d00 */
[----:B------:R-:W-:-:S02]  /*f340*/  SHF.R.U64 R24, R24, 0x3, RZ ;  /* 0x0000000318187819 */ /* 0x000fc400000012ff */
[----:B------:R-:W-:Y:S01]  /*f350*/  SHF.R.U64 R28, R28, 0x3, RZ ;  /* 0x000000031c1c7819 */ /* 0x000fe200000012ff */
[----:B------:R-:W5:Y:S01]  /*f360*/  LD.E.128 R72, desc[UR40][R72.64] ;  /* 0x0000002848487980 */ /* 0x000f62000c101d00 */
[----:B------:R-:W-:Y:S02]  /*f370*/  SEL R20, RZ, 0xffffffff, P1 ;  /* 0xffffffffff147807 */ /* 0x000fe40000800000 */
[----:B------:R-:W-:Y:S01]  /*f380*/  SEL R0, RZ, 0xffffffff, P0 ;  /* 0xffffffffff007807 */ /* 0x000fe20000000000 */
[----:B------:R-:W-:Y:S01]  /*f390*/  UIMAD UR11, UR44, UR13, UR11 ;  /* 0x0000000d2c0b72a4 */ /* 0x000fe2000f8e020b */
[----:B------:R-:W-:Y:S01]  /*f3a0*/  LOP3.LUT R12, R12, R13, RZ, 0x3c, !PT ;  /* 0x0000000d0c0c7212 */ /* 0x000fe200078e3cff */
[--C-:B------:R-:W-:Y:S01]  /*f3b0*/  IMAD.X R13, RZ, RZ, R15.reuse, P4 ;  /* 0x000000ffff0d7224 */ /* 0x100fe200020e060f */
[----:B------:R-:W-:Y:S01]  /*f3c0*/  LOP3.LUT R24, R24, R25, RZ, 0x3c, !PT ;  /* 0x0000001918187212 */ /* 0x000fe200078e3cff */
[--C-:B------:R-:W-:Y:S01]  /*f3d0*/  IMAD.X R25, RZ, RZ, R15.reuse, P5 ;  /* 0x000000ffff197224 */ /* 0x100fe200028e060f */
[----:B------:R-:W-:Y:S01]  /*f3e0*/  LOP3.LUT R28, R28, R29, RZ, 0x3c, !PT ;  /* 0x0000001d1c1c7212 */ /* 0x000fe200078e3cff */
[----:B------:R-:W-:Y:S01]  /*f3f0*/  IMAD.X R29, RZ, RZ, R15, P6 ;  /* 0x000000ffff1d7224 */ /* 0x000fe200030e060f */
[----:B------:R-:W-:Y:S01]  /*f400*/  IADD3 R49, P4, R14, 0x9000, RZ ;  /* 0x000090000e317810 */ /* 0x000fe20007f9e0ff */
[----:B------:R-:W-:Y:S01]  /*f410*/  IMAD.SHL.U32 R20, R20, 0x4, RZ ;  /* 0x0000000414147824 */ /* 0x000fe200078e00ff */
[C---:B------:R-:W-:Y:S01]  /*f420*/  IADD3 R53, P5, R14.reuse, 0xa000, RZ ;  /* 0x0000a0000e357810 */ /* 0x040fe20007fbe0ff */
[----:B------:R-:W-:Y:S01]  /*f430*/  ULDC.64 UR12, c[0x0][0xaf0] ;  /* 0x0002bc00000c7ab9 */ /* 0x000fe20000000a00 */
[----:B------:R-:W-:Y:S01]  /*f440*/  IADD3 R57, P6, R14, 0xb000, RZ ;  /* 0x0000b0000e397810 */ /* 0x000fe20007fde0ff */
[----:B------:R-:W-:Y:S01]  /*f450*/  IMAD.SHL.U32 R79, R0, 0x8, RZ ;  /* 0x00000008004f7824 */ /* 0x000fe200078e00ff */
[----:B------:R-:W-:Y:S01]  /*f460*/  UIMAD UR4, UR4, UR12, URZ ;  /* 0x0000000c040472a4 */ /* 0x000fe2000f8e023f */
[----:B0-----:R-:W-:Y:S01]  /*f470*/  @P2 IMAD.HI.U32 R0, R80, R21, RZ ;  /* 0x0000001550002227 */ /* 0x001fe200078e00ff */
[----:B------:R-:W-:Y:S01]  /*f480*/  LOP3.LUT R48, R49, 0x380, RZ, 0xc0, !PT ;  /* 0x0000038031307812 */ /* 0x000fe200078ec0ff */
[----:B------:R-:W5:Y:S01]  /*f490*/  LD.E.128 R24, desc[UR40][R24.64] ;  /* 0x0000002818187980 */ /* 0x000f62000c101d00 */
[----:B------:R-:W-:-:S02]  /*f4a0*/  LOP3.LUT R52, R53, 0x380, RZ, 0xc0, !PT ;  /* 0x0000038035347812 */ /* 0x000fc400078ec0ff */
[----:B------:R-:W-:Y:S01]  /*f4b0*/  LOP3.LUT R56, R57, 0x380, RZ, 0xc0, !PT ;  /* 0x0000038039387812 */ /* 0x000fe200078ec0ff */
[----:B------:R-:W5:Y:S01]  /*f4c0*/  LD.E.128 R28, desc[UR40][R28.64] ;  /* 0x000000281c1c7980 */ /* 0x000f62000c101d00 */
[----:B------:R-:W-:Y:S02]  /*f4d0*/  LOP3.LUT R5, R14, 0x380, RZ, 0xc0, !PT ;  /* 0x000003800e057812 */ /* 0x000fe400078ec0ff */
[----:B------:R-:W-:Y:S01]  /*f4e0*/  LOP3.LUT R76, R20, 0x4, R3, 0xe2, !PT ;  /* 0x00000004144c7812 */ /* 0x000fe200078ee203 */
[----:B------:R-:W-:Y:S01]  /*f4f0*/  IMAD.MOV.U32 R3, RZ, RZ, R80 ;  /* 0x000000ffff037224 */ /* 0x000fe200078e0050 */
[----:B------:R-:W-:Y:S01]  /*f500*/  UIMAD UR4, UR9, UR13, UR4 ;  /* 0x0000000d090472a4 */ /* 0x000fe2000f8e0204 */
[----:B-1----:R-:W-:Y:S01]  /*f510*/  @P2 SHF.R.U32.HI R3, RZ, R77, R0 ;  /* 0x0000004dff032219 */ /* 0x002fe20000011600 */
[----:B------:R-:W-:Y:S01]  /*f520*/  UIMAD.WIDE.U32 UR10, UR9, UR12, UR10 ;  /* 0x0000000c090a72a5 */ /* 0x000fe2000f8e000a */
[----:B------:R-:W-:Y:S02]  /*f530*/  SHF.R.U64 R48, R48, 0x3, RZ ;  /* 0x0000000330307819 */ /* 0x000fe400000012ff */
[----:B------:R-:W-:-:S02]  /*f540*/  SHF.R.U64 R52, R52, 0x3, RZ ;  /* 0x0000000334347819 */ /* 0x000fc400000012ff */
[----:B------:R-:W-:Y:S02]  /*f550*/  SHF.R.U64 R56, R56, 0x3, RZ ;  /* 0x0000000338387819 */ /* 0x000fe400000012ff */
[----:B------:R-:W-:Y:S01]  /*f560*/  SHF.R.U64 R5, R5, 0x3, RZ ;  /* 0x0000000305057819 */ /* 0x000fe200000012ff */
[----:B------:R-:W-:Y:S01]  /*f570*/  UIADD3 UR4, UR11, UR4, URZ ;  /* 0x000000040b047290 */ /* 0x000fe2000fffe03f */
[----:B------:R-:W-:Y:S02]  /*f580*/  ISETP.GE.AND P0, PT, R101, UR16, PT ;  /* 0x0000001065007c0c */ /* 0x000fe4000bf06270 */
[--C-:B------:R-:W-:Y:S01]  /*f590*/  SHF.R.S32.HI R77, RZ, 0x1f, R3.reuse ;  /* 0x0000001fff4d7819 */ /* 0x100fe20000011403 */
[----:B------:R-:W-:Y:S01]  /*f5a0*/  IMAD.U32 R20, RZ, RZ, UR10 ;  /* 0x0000000aff147e24 */ /* 0x000fe2000f8e00ff */
[----:B------:R-:W-:Y:S01]  /*f5b0*/  LOP3.LUT R76, R79, 0x8, R76, 0xe2, !PT ;  /* 0x000000084f4c7812 */ /* 0x000fe200078ee24c */
[----:B------:R-:W-:Y:S01]  /*f5c0*/  IMAD.U32 R21, RZ, RZ, UR11 ;  /* 0x0000000bff157e24 */ /* 0x000fe2000f8e00ff */
        /* <DEDUP_REMOVED lines=8> */
[----:B------:R-:W-:Y:S01]  /*f650*/  ULDC.64 UR10, c[0x0][0xae0] ;  /* 0x0002b800000a7ab9 */ /* 0x000fe20000000a00 */
[----:B------:R-:W-:Y:S01]  /*f660*/  IMAD.MOV.U32 R5, RZ, RZ, R15 ;  /* 0x000000ffff057224 */ /* 0x000fe200078e000f */
[----:B------:R-:W-:Y:S01]  /*f670*/  SEL R0, RZ, 0xffffffff, P0 ;  /* 0xffffffffff007807 */ /* 0x000fe20000000000 */
[----:B------:R-:W-:Y:S01]  /*f680*/  IMAD R78, R77, UR10, RZ ;  /* 0x0000000a4d4e7c24 */ /* 0x000fe2000f8e02ff */
[----:B------:R-:W-:Y:S01]  /*f690*/  ISETP.GE.AND P0, PT, R91, UR16, PT ;  /* 0x000000105b007c0c */ /* 0x000fe2000bf06270 */
[----:B------:R-:W-:Y:S01]  /*f6a0*/  IMAD.U32 R21, RZ, RZ, UR4 ;  /* 0x00000004ff157e24 */ /* 0x000fe2000f8e00ff */
[----:B------:R-:W5:Y:S01]  /*f6b0*/  LD.E.128 R12, desc[UR40][R12.64] ;  /* 0x000000280c0c7980 */ /* 0x000f62000c101d00 */
[----:B------:R-:W-:-:S02]  /*f6c0*/  IMAD R77, R81, R79, R80 ;  /* 0x0000004f514d7224 */ /* 0x000fc400078e0250 */
[----:B------:R-:W-:Y:S01]  /*f6d0*/  IMAD.SHL.U32 R83, R0, 0x10, RZ ;  /* 0x0000001000537824 */ /* 0x000fe200078e00ff */
[----:B------:R-:W5:Y:S01]  /*f6e0*/  LD.E.128 R4, desc[UR40][R4.64] ;  /* 0x0000002804047980 */ /* 0x000f62000c101d00 */
[C---:B------:R-:W-:Y:S01]  /*f6f0*/  IMAD R79, R3.reuse, UR11, R78 ;  /* 0x0000000b034f7c24 */ /* 0x040fe2000f8e024e */
[----:B------:R-:W-:Y:S01]  /*f700*/  SEL R0, RZ, 0xffffffff, P0 ;  /* 0xffffffffff007807 */ /* 0x000fe20000000000 */
[----:B------:R-:W-:Y:S01]  /*f710*/  IMAD.WIDE.U32 R20, R3, UR10, R20 ;  /* 0x0000000a03147c25 */ /* 0x000fe2000f8e0014 */
[----:B------:R-:W5:Y:S01]  /*f720*/  LD.E.128 R48, desc[UR40][R48.64] ;  /* 0x0000002830307980 */ /* 0x000f62000c101d00 */
[----:B------:R-:W-:Y:S01]  /*f730*/  SHF.R.S32.HI R3, RZ, 0x1f, R77 ;  /* 0x0000001fff037819 */ /* 0x000fe2000001144d */
[----:B------:R-:W-:Y:S02]  /*f740*/  ULDC.64 UR10, c[0x0][0xad8] ;  /* 0x0002b600000a7ab9 */ /* 0x000fe40000000a00 */
[----:B------:R-:W5:Y:S01]  /*f750*/  LD.E.128 R52, desc[UR40][R52.64] ;  /* 0x0000002834347980 */ /* 0x000f62000c101d00 */
[----:B------:R-:W-:-:S03]  /*f760*/  VIADD R93, R185, 0x180 ;  /* 0x00000180b95d7836 */ /* 0x000fc60000000000 */
[----:B------:R-:W5:Y:S01]  /*f770*/  LD.E.128 R56, desc[UR40][R56.64] ;  /* 0x0000002838387980 */ /* 0x000f62000c101d00 */
[----:B------:R-:W-:Y:S01]  /*f780*/  @!PT LDS RZ, [RZ] ;  /* 0x00000000fffff984 */ /* 0x000fe20000000800 */
[----:B------:R-:W-:Y:S01]  /*f790*/  @!PT LDS RZ, [RZ] ;  /* 0x00000000fffff984 */ /* 0x000fe20000000800 */
[----:B------:R-:W-:Y:S01]  /*f7a0*/  @!PT LDS RZ, [RZ] ;  /* 0x00000000fffff984 */ /* 0x000fe20000000800 */
[----:B------:R-:W-:Y:S01]  /*f7b0*/  @!PT LDS RZ, [RZ] ;  /* 0x00000000fffff984 */ /* 0x000fe20000000800 */
[----:B------:R0:W-:Y:S06]  /*f7c0*/  MEMBAR.ALL.CTA ;  /* 0x0000000000007992 */ /* 0x0001ec0000008000 */
[----:B0-----:R-:W0:Y:S01]  /*f7d0*/  FENCE.VIEW.ASYNC.S ;  /* 0x00000000000073c6 */ /* 0x001e220000000000 */
[----:B------:R-:W-:Y:S01]  /*f7e0*/  LOP3.LUT R76, R83, 0x10, R76, 0xe2, !PT ;  /* 0x00000010534c7812 */ /* 0x000fe200078ee24c */
[----:B------:R-:W-:Y:S01]  /*f7f0*/  IMAD.SHL.U32 R83, R0, 0x20, RZ ;  /* 0x0000002000537824 */ /* 0x000fe200078e00ff */
[----:B------:R-:W-:Y:S01]  /*f800*/  ISETP.GE.AND P0, PT, R93, UR16, PT ;  /* 0x000000105d007c0c */ /* 0x000fe2000bf06270 */
[----:B------:R-:W-:-:S02]  /*f810*/  IMAD.IADD R21, R21, 0x1, R79 ;  /* 0x0000000115157824 */ /* 0x000fc400078e024f */
[----:B------:R-:W-:Y:S02]  /*f820*/  IMAD R0, R3, UR10, RZ ;  /* 0x0000000a03007c24 */ /* 0x000fe4000f8e02ff */
[----:B------:R-:W-:Y:S02]  /*f830*/  VIADD R88, R224, UR42 ;  /* 0x0000002ae0587c36 */ /* 0x000fe40008000000 */
[----:B------:R-:W-:Y:S01]  /*f840*/  IMAD R89, R81, UR8, RZ ;  /* 0x0000000851597c24 */ /* 0x000fe2000f8e02ff */
[----:B------:R-:W-:Y:S01]  /*f850*/  UIADD3 UR4, UR46, 0x28c20, URZ ;  /* 0x00028c202e047890 */ /* 0x000fe2000fffe03f */
[C---:B------:R-:W-:Y:S01]  /*f860*/  IMAD R79, R77.reuse, UR11, R0 ;  /* 0x0000000b4d4f7c24 */ /* 0x040fe2000f8e0200 */
[----:B------:R-:W-:Y:S01]  /*f870*/  SEL R3, RZ, 0x40, P0 ;  /* 0x00000040ff037807 */ /* 0x000fe20000000000 */
[----:B------:R-:W-:Y:S01]  /*f880*/  IMAD.WIDE.U32 R20, R77, UR10, R20 ;  /* 0x0000000a4d147c25 */ /* 0x000fe2000f8e0014 */
[----:B------:R-:W-:Y:S01]  /*f890*/  ISETP.GE.AND P0, PT, R88, R89, PT ;  /* 0x000000595800720c */ /* 0x000fe20003f06270 */
[----:B------:R-:W-:Y:S01]  /*f8a0*/  ULDC.64 UR10, c[0x0][0xa80] ;  /* 0x0002a000000a7ab9 */ /* 0x000fe20000000a00 */
[----:B------:R-:W-:Y:S01]  /*f8b0*/  UPRMT UR4, URZ, 0x654, UR4 ;  /* 0x000006543f047896 */ /* 0x000fe20008000004 */
[----:B------:R-:W-:Y:S01]  /*f8c0*/  VIADD R95, R185, 0x1c0 ;  /* 0x000001c0b95f7836 */ /* 0x000fe20000000000 */
[----:B------:R-:W-:Y:S01]  /*f8d0*/  LEA R86, P2, R20, UR10, 0x1 ;  /* 0x0000000a14567c11 */ /* 0x000fe2000f8408ff */
[----:B------:R-:W-:Y:S01]  /*f8e0*/  IMAD.IADD R21, R21, 0x1, R79 ;  /* 0x0000000115157824 */ /* 0x000fe200078e024f */
[----:B------:R-:W-:-:S02]  /*f8f0*/  LOP3.LUT R76, R83, 0x20, R76, 0xe2, !PT ;  /* 0x00000020534c7812 */ /* 0x000fc400078ee24c */
[----:B------:R-:W-:Y:S02]  /*f900*/  ISETP.GE.AND P1, PT, R95, UR16, PT ;  /* 0x000000105f007c0c */ /* 0x000fe4000bf26270 */
[----:B------:R-:W-:Y:S01]  /*f910*/  LEA.HI.X R87, R20, UR11, R21, 0x1, P2 ;  /* 0x0000000b14577c11 */ /* 0x000fe200090f0c15 */
[----:B0-----:R-:W-:Y:S01]  /*f920*/  SYNCS.ARRIVE.TRANS64.RED.A1T0 RZ, [UR4], RZ ;  /* 0x000000ffffff79a7 */ /* 0x001fe20008100404 */
[----:B------:R-:W-:Y:S01]  /*f930*/  LOP3.LUT R3, R76, R3, RZ, 0xfc, !PT ;  /* 0x000000034c037212 */ /* 0x000fe200078efcff */
[----:B------:R0:W1:Y:S01]  /*f940*/  SHFL.IDX PT, R20, R86, RZ, 0x181f ;  /* 0x00181fff56147589 */ /* 0x00006200000e0000 */
[----:B------:R-:W-:Y:S01]  /*f950*/  SEL R0, RZ, 0x80, P1 ;  /* 0x00000080ff007807 */ /* 0x000fe20000800000 */
[----:B------:R-:W-:Y:S02]  /*f960*/  BSSY B1, `(.L_x_5352) ;  /* 0x000002a000017945 */ /* 0x000fe40003800000 */
[----:B------:R0:W2:Y:S01]  /*f970*/  SHFL.IDX PT, R21, R87, RZ, 0x181f ;  /* 0x00181fff57157589 */ /* 0x0000a200000e0000 */
[----:B------:R-:W-:-:S02]  /*f980*/  LOP3.LUT R0, R3, R0, RZ, 0xfc, !PT ;  /* 0x0000000003007212 */ /* 0x000fc400078efcff */
        /* <DEDUP_REMOVED lines=9> */
[CC--:B-1----:R-:W-:Y:S01]  /*fa20*/  @!P1 LEA R76, P2, R192.reuse, R20.reuse, 0x1 ;  /* 0x00000014c04c9211 */ /* 0x0c2fe200078408ff */
        /* <DEDUP_REMOVED lines=8> */
[-C--:B------:R-:W-:Y:S02]  /*fab0*/  @!P3 LEA R82, P6, R97, R20.reuse, 0x1 ;  /* 0x000000146152b211 */ /* 0x080fe400078c08ff */
        /* <DEDUP_REMOVED lines=9> */
[----:B------:R-:W-:Y:S01]  /*fb50*/  SHF.R.S32.HI R7, RZ, 0x1f, R93 ;  /* 0x0000001fff077819 */ /* 0x000fe2000001145d */
[----:B------:R3:W-:Y:S01]  /*fb60*/  @!P2 ST.E.128 desc[UR40][R84.64], R44 ;  /* 0x0000002c5400a985 */ /* 0x0007e2000c101d28 */
[-C--:B------:R-:W-:Y:S02]  /*fb70*/  @!P1 LEA.HI.X R5, R91, R21.reuse, R5, 0x1, P5 ;  /* 0x000000155b059211 */ /* 0x080fe400028f0c05 */
[C---:B------:R-:W-:Y:S02]  /*fb80*/  @P0 LEA R6, P5, R93.reuse, R20, 0x1 ;  /* 0x000000145d060211 */ /* 0x040fe400078a08ff */
[----:B--2---:R-:W-:Y:S01]  /*fb90*/  SHF.R.S32.HI R13, RZ, 0x1f, R95 ;  /* 0x0000001fff0d7819 */ /* 0x004fe2000001145f */
[----:B------:R3:W-:Y:S01]  /*fba0*/  @!P1 ST.E.128 desc[UR40][R4.64], R52 ;  /* 0x0000003404009985 */ /* 0x0007e2000c101d28 */
[----:B------:R-:W-:-:S02]  /*fbb0*/  @P0 LEA.HI.X R7, R93, R21, R7, 0x1, P5 ;  /* 0x000000155d070211 */ /* 0x000fc400028f0c07 */
[----:B------:R-:W-:-:S03]  /*fbc0*/  @P6 LEA R12, P5, R95, R20, 0x1 ;  /* 0x000000145f0c6211 */ /* 0x000fc600078a08ff */
[----:B------:R3:W-:Y:S01]  /*fbd0*/  @P0 ST.E.128 desc[UR40][R6.64], R60 ;  /* 0x0000003c06000985 */ /* 0x0007e2000c101d28 */
[----:B------:R-:W-:-:S05]  /*fbe0*/  @P6 LEA.HI.X R13, R95, R21, R13, 0x1, P5 ;  /* 0x000000155f0d6211 */ /* 0x000fca00028f0c0d */
[----:B------:R3:W-:Y:S04]  /*fbf0*/  @P6 ST.E.128 desc[UR40][R12.64], R68 ;  /* 0x000000440c006985 */ /* 0x0007e8000c101d28 */
.L_x_5353:
[----:B------:R-:W-:Y:S05]  /*fc00*/  BSYNC B1 ;  /* 0x0000000000017941 */ /* 0x000fea0003800000 */
.L_x_5352:
        /* <DEDUP_REMOVED lines=11> */
[----:B--2---:R-:W-:Y:S01]  /*fcc0*/  SHF.R.S32.HI R21, RZ, 0x1f, R97 ;  /* 0x0000001fff157819 */ /* 0x004fe20000011461 */
[----:B0---4-:R-:W-:Y:S02]  /*fcd0*/  @!P0 IMAD.WIDE R6, R185, 0x2, R4 ;  /* 0x00000002b9068825 */ /* 0x011fe400078e0204 */
[CC--:B------:R-:W-:Y:S02]  /*fce0*/  @!P4 LEA R12, P5, R192.reuse, R4.reuse, 0x1 ;  /* 0x00000004c00cc211 */ /* 0x0c0fe400078a08ff */
[-C--:B------:R-:W-:Y:S01]  /*fcf0*/  @!P3 LEA R14, P6, R99, R4.reuse, 0x1 ;  /* 0x00000004630eb211 */ /* 0x080fe200078c08ff */
[----:B------:R0:W-:Y:S01]  /*fd00*/  @!P0 ST.E.128 desc[UR40][R6.64], R8 ;  /* 0x0000000806008985 */ /* 0x0001e2000c101d28 */
[----:B------:R-:W-:Y:S02]  /*fd10*/  ISETP.GE.AND P0, PT, R91, UR16, PT ;  /* 0x000000105b007c0c */ /* 0x000fe4000bf06270 */
[----:B------:R-:W-:Y:S02]  /*fd20*/  @!P4 LEA.HI.X R13, R192, R5, R152, 0x1, P5 ;  /* 0x00000005c00dc211 */ /* 0x000fe400028f0c98 */
[----:B-1----:R-:W-:-:S02]  /*fd30*/  @!P2 LEA R20, P5, R97, R4, 0x1 ;  /* 0x000000046114a211 */ /* 0x002fc400078a08ff */
[-C--:B------:R-:W-:Y:S01]  /*fd40*/  @!P3 LEA.HI.X R15, R99, R5.reuse, R15, 0x1, P6 ;  /* 0x00000005630fb211 */ /* 0x080fe200030f0c0f */
[----:B------:R1:W-:Y:S01]  /*fd50*/  @!P4 ST.E.128 desc[UR40][R12.64], R24 ;  /* 0x000000180c00c985 */ /* 0x0003e2000c101d28 */
[----:B------:R-:W-:Y:S02]  /*fd60*/  LOP3.LUT P6, RZ, R3, 0x40, RZ, 0xc0, !PT ;  /* 0x0000004003ff7812 */ /* 0x000fe400078cc0ff */
[----:B------:R-:W-:Y:S01]  /*fd70*/  @!P2 LEA.HI.X R21, R97, R5, R21, 0x1, P5 ;  /* 0x000000056115a211 */ /* 0x000fe200028f0c15 */
[----:B------:R1:W-:Y:S01]  /*fd80*/  @!P3 ST.E.128 desc[UR40][R14.64], R32 ;  /* 0x000000200e00b985 */ /* 0x0003e2000c101d28 */
[----:B------:R-:W-:-:S03]  /*fd90*/  SHF.R.S32.HI R3, RZ, 0x1f, R101 ;  /* 0x0000001fff037819 */ /* 0x000fc60000011465 */
[----:B------:R1:W-:Y:S01]  /*fda0*/  @!P2 ST.E.128 desc[UR40][R20.64], R40 ;  /* 0x000000281400a985 */ /* 0x0003e2000c101d28 */
[----:B0-----:R-:W-:-:S04]  /*fdb0*/  @!P1 LEA R6, P5, R101, R4, 0x1 ;  /* 0x0000000465069211 */ /* 0x001fc800078a08ff */
[-C--:B------:R-:W-:Y:S02]  /*fdc0*/  @!P1 LEA.HI.X R7, R101, R5.reuse, R3, 0x1, P5 ;  /* 0x0000000565079211 */ /* 0x080fe400028f0c03 */
[----:B------:R-:W-:Y:S02]  /*fdd0*/  SHF.R.S32.HI R3, RZ, 0x1f, R91 ;  /* 0x0000001fff037819 */ /* 0x000fe4000001145b */
[C---:B------:R-:W-:Y:S01]  /*fde0*/  @!P0 LEA R8, P5, R91.reuse, R4, 0x1 ;  /* 0x000000045b088211 */ /* 0x040fe200078a08ff */
[----:B------:R1:W-:Y:S03]  /*fdf0*/  @!P1 ST.E.128 desc[UR40][R6.64], R48 ;  /* 0x0000003006009985 */ /* 0x0003e6000c101d28 */
[----:B------:R-:W-:Y:S02]  /*fe00*/  @!P0 LEA.HI.X R9, R91, R5, R3, 0x1, P5 ;  /* 0x000000055b098211 */ /* 0x000fe400028f0c03 */
[----:B------:R-:W-:-:S02]  /*fe10*/  SHF.R.S32.HI R3, RZ, 0x1f, R93 ;  /* 0x0000001fff037819 */ /* 0x000fc4000001145d */
[C---:B------:R-:W-:Y:S01]  /*fe20*/  @P6 LEA R10, P5, R93.reuse, R4, 0x1 ;  /* 0x000000045d0a6211 */ /* 0x040fe200078a08ff */
[----:B------:R1:W-:Y:S01]  /*fe30*/  @!P0 ST.E.128 desc[UR40][R8.64], R56 ;  /* 0x0000003808008985 */ /* 0x0003e2000c101d28 */
[----:B------:R-:W-:Y:S02]  /*fe40*/  LOP3.LUT P0, RZ, R0, 0x80, RZ, 0xc0, !PT ;  /* 0x0000008000ff7812 */ /* 0x000fe4000780c0ff */
[----:B------:R-:W-:-:S05]  /*fe50*/  @P6 LEA.HI.X R11, R93, R5, R3, 0x1, P5 ;  /* 0x000000055d0b6211 */ /* 0x000fca00028f0c03 */
[----:B------:R1:W-:Y:S06]  /*fe60*/  @P6 ST.E.128 desc[UR40][R10.64], R64 ;  /* 0x000000400a006985 */ /* 0x0003ec000c101d28 */
[----:B------:R-:W-:Y:S05]  /*fe70*/  @!P0 BRA `(.L_x_5354) ;  /* 0x0000002400648947 */ /* 0x000fea0003800000 */
[----:B------:R-:W-:Y:S02]  /*fe80*/  LEA R4, P0, R95, R4, 0x1 ;  /* 0x000000045f047211 */ /* 0x000fe400078008ff */
[----:B------:R-:W-:-:S04]  /*fe90*/  SHF.R.S32.HI R0, RZ, 0x1f, R95 ;  /* 0x0000001fff007819 */ /* 0x000fc8000001145f */
[----:B------:R-:W-:-:S05]  /*fea0*/  LEA.HI.X R5, R95, R5, R0, 0x1, P0 ;  /* 0x000000055f057211 */ /* 0x000fca00000f0c00 */
[----:B------:R0:W-:Y:S01]  /*feb0*/  ST.E.128 desc[UR40][R4.64], R72 ;  /* 0x0000004804007985 */ /* 0x0001e2000c101d28 */
[----:B------:R-:W-:Y:S05]  /*fec0*/  BRA `(.L_x_5354) ;  /* 0x0000002400507947 */ /* 0x000fea0003800000 */
.L_x_5351:
[----:B------:R-:W-:Y:S01]  /*fed0*/  ULDC.64 UR14, c[0x0][0xb08] ;  /* 0x0002c200000e7ab9 */ /* 0x000fe20000000a00 */
[----:B0-----:R-:W-:Y:S01]  /*fee0*/  VIADD R4, R186, UR42 ;  /* 0x0000002aba047c36 */ /* 0x001fe20008000000 */
[----:B------:R-:W-:Y:S01]  /*fef0*/  UIMAD UR12, UR24, UR14, URZ ;  /* 0x0000000e180c72a4 */ /* 0x000fe2000f8e023f */
[----:B------:R-:W-:Y:S01]  /*ff00*/  BSSY B1, `(.L_x_5355) ;  /* 0x00000ca000017945 */ /* 0x000fe20003800000 */
[----:B------:R-:W-:Y:S01]  /*ff10*/  UIMAD.WIDE.U32 UR10, UR4, UR14, URZ ;  /* 0x0000000e040a72a5 */ /* 0x000fe2000f8e003f */
[----:B------:R-:W-:Y:S01]  /*ff20*/  IMAD.MOV.U32 R3, RZ, RZ, R4 ;  /* 0x000000ffff037224 */ /* 0x000fe200078e0004 */
[----:B------:R-:W-:Y:S01]  /*ff30*/  UIMAD UR12, UR4, UR15, UR12 ;  /* 0x0000000f040c72a4 */ /* 0x000fe2000f8e020c */
[----:B------:R-:W-:Y:S01]  /*ff40*/  SHF.R.S32.HI R21, RZ, 0x1f, R205 ;  /* 0x0000001fff157819 */ /* 0x000fe200000114cd */
[----:B------:R-:W-:Y:S01]  /*ff50*/  ULDC UR14, c[0x0][0xbe8] ;  /* 0x0002fa00000e7ab9 */ /* 0x000fe20000000800 */
[----:B------:R-:W-:Y:S01]  /*ff60*/  USHF.R.S32.HI UR4, URZ, 0x1f, UR9 ;  /* 0x0000001f3f047899 */ /* 0x000fe20008011409 */
[----:B------:R-:W-:Y:S01]  /*ff70*/  SHF.R.S32.HI R152, RZ, 0x1f, R206 ;  /* 0x0000001fff987819 */ /* 0x000fe200000114ce */
[----:B------:R-:W-:Y:S01]  /*ff80*/  UIADD3 UR11, UR11, UR12, URZ ;  /* 0x0000000c0b0b7290 */ /* 0x000fe2000fffe03f */
[----:B------:R-:W-:Y:S01]  /*ff90*/  SHF.R.S32.HI R153, RZ, 0x1f, R207 ;  /* 0x0000001fff997819 */ /* 0x000fe200000114cf */
[----:B------:R-:W-:Y:S01]  /*ffa0*/  UISETP.NE.AND UP0, UPT, UR14, 0x1, UPT ;  /* 0x000000010e00788c */ /* 0x000fe2000bf05270 */
[----:B------:R-:W-:Y:S01]  /*ffb0*/  SHF.R.S32.HI R154, RZ, 0x1f, R208 ;  /* 0x0000001fff9a7819 */ /* 0x000fe200000114d0 */
[----:B------:R-:W-:Y:S01]  /*ffc0*/  ULDC.64 UR12, c[0x0][0xb38] ;  /* 0x0002ce00000c7ab9 */ /* 0x000fe20000000a00 */
[----:B------:R-:W-:Y:S01]  /*ffd0*/  UIMAD UR8, UR8, UR14, URZ ;  /* 0x0000000e080872a4 */ /* 0x000fe2000f8e023f */
[----:B------:R-:W-:Y:S01]  /*ffe0*/  SHF.R.S32.HI R155, RZ, 0x1f, R209 ;  /* 0x0000001fff9b7819 */ /* 0x000fe200000114d1 */
[----:B------:R-:W-:Y:S01]  /*fff0*/  UIMAD.WIDE.U32 UR10, UR44, UR12, UR10 ;  /* 0x0000000c2c0a72a5 */ /* 0x000fe2000f8e000a */
[----:B------:R-:W-:-:S02]  /*10000*/  PLOP3.LUT P0, PT, PT, PT, UP0, 0x80, 0x0 ;  /* 0x000000000000781c */ /* 0x000fc40003f0f008 */
[----:B------:R-:W-:Y:S01]  /*10010*/  SHF.R.S32.HI R156, RZ, 0x1f, R210 ;  /* 0x0000001fff9c7819 */ /* 0x000fe200000114d2 */
[----:B------:R-:W-:Y:S01]  /*10020*/  UIMAD UR11, UR44, UR13, UR11 ;  /* 0x0000000d2c0b72a4 */ /* 0x000fe2000f8e020b */
[----:B------:R-:W-:Y:S02]  /*10030*/  SHF.R.S32.HI R157, RZ, 0x1f, R211 ;  /* 0x0000001fff9d7819 */ /* 0x000fe400000114d3 */
[----:B------:R-:W-:Y:S01]  /*10040*/  ULDC.64 UR12, c[0x0][0xb40] ;  /* 0x0002d000000c7ab9 */ /* 0x000fe20000000a00 */
[----:B------:R-:W-:Y:S01]  /*10050*/  SHF.R.S32.HI R158, RZ, 0x1f, R212 ;  /* 0x0000001fff9e7819 */ /* 0x000fe200000114d4 */
[----:B------:R-:W-:Y:S01]  /*10060*/  UIMAD UR4, UR4, UR12, URZ ;  /* 0x0000000c040472a4 */ /* 0x000fe2000f8e023f */
[----:B------:R-:W-:Y:S01]  /*10070*/  SHF.R.S32.HI R159, RZ, 0x1f, R213 ;  /* 0x0000001fff9f7819 */ /* 0x000fe200000114d5 */
[----:B------:R-:W-:Y:S01]  /*10080*/  UIMAD.WIDE.U32 UR10, UR9, UR12, UR10 ;  /* 0x0000000c090a72a5 */ /* 0x000fe2000f8e000a */
[----:B------:R-:W-:Y:S01]  /*10090*/  SHF.R.S32.HI R160, RZ, 0x1f, R214 ;  /* 0x0000001fffa07819 */ /* 0x000fe200000114d6 */
[----:B------:R-:W-:Y:S01]  /*100a0*/  UIMAD UR4, UR9, UR13, UR4 ;  /* 0x0000000d090472a4 */ /* 0x000fe2000f8e0204 */
[----:B------:R-:W-:-:S02]  /*100b0*/  SHF.R.S32.HI R161, RZ, 0x1f, R215 ;  /* 0x0000001fffa17819 */ /* 0x000fc400000114d7 */
[----:B------:R-:W-:Y:S01]  /*100c0*/  @UP0 ULDC UR9, c[0x0][0xbec] ;  /* 0x0002fb0000090ab9 */ /* 0x000fe20000000800 */
[----:B------:R-:W-:Y:S01]  /*100d0*/  UIADD3 UR11, UR11, UR4, URZ ;  /* 0x000000040b0b7290 */ /* 0x000fe2000fffe03f */
[----:B------:R-:W-:Y:S01]  /*100e0*/  @P0 IMAD.HI.U32 R0, R4, UR9, RZ ;  /* 0x0000000904000c27 */ /* 0x000fe2000f8e00ff */
[----:B------:R-:W-:Y:S01]  /*100f0*/  ULDC.64 UR12, c[0x0][0xb48] ;  /* 0x0002d200000c7ab9 */ /* 0x000fe20000000a00 */
[----:B------:R-:W-:Y:S01]  /*10100*/  @UP0 ULDC UR4, c[0x0][0xbf0] ;  /* 0x0002fc0000040ab9 */ /* 0x000fe20000000800 */
[----:B------:R-:W-:Y:S01]  /*10110*/  UIMAD.WIDE.U32 UR10, UR45, UR12, UR10 ;  /* 0x0000000c2d0a72a5 */ /* 0x000fe2000f8e000a */
[----:B------:R-:W-:Y:S02]  /*10120*/  SHF.R.S32.HI R162, RZ, 0x1f, R216 ;  /* 0x0000001fffa27819 */ /* 0x000fe400000114d8 */
[----:B------:R-:W-:Y:S01]  /*10130*/  @P0 SHF.R.U32.HI R3, RZ, UR4, R0 ;  /* 0x00000004ff030c19 */ /* 0x000fe20008011600 */
[----:B------:R-:W-:Y:S01]  /*10140*/  UIMAD UR45, UR45, UR13, UR11 ;  /* 0x0000000d2d2d72a4 */ /* 0x000fe2000f8e020b */
[----:B------:R-:W-:Y:S01]  /*10150*/  SHF.R.S32.HI R163, RZ, 0x1f, R217 ;  /* 0x0000001fffa37819 */ /* 0x000fe200000114d9 */
[----:B------:R-:W-:Y:S01]  /*10160*/  IMAD.U32 R5, RZ, RZ, UR11 ;  /* 0x0000000bff057e24 */ /* 0x000fe2000f8e00ff */
[--C-:B------:R-:W-:Y:S01]  /*10170*/  SHF.R.S32.HI R0, RZ, 0x1f, R3.reuse ;  /* 0x0000001fff007819 */ /* 0x100fe20000011403 */
[----:B------:R-:W-:Y:S01]  /*10180*/  IMAD.MOV R7, RZ, RZ, -R3 ;  /* 0x000000ffff077224 */ /* 0x000fe200078e0a03 */
[----:B------:R-:W-:Y:S01]  /*10190*/  ULDC.64 UR12, c[0x0][0xb30] ;  /* 0x0002cc00000c7ab9 */ /* 0x000fe20000000a00 */
[----:B------:R-:W-:Y:S01]  /*101a0*/  IMAD.U32 R5, RZ, RZ, UR45 ;  /* 0x0000002dff057e24 */ /* 0x000fe2000f8e00ff */
[----:B------:R-:W-:Y:S01]  /*101b0*/  UIADD3 UR4, UR46, 0x28c20, URZ ;  /* 0x00028c202e047890 */ /* 0x000fe2000fffe03f */
[----:B------:R-:W-:Y:S01]  /*101c0*/  IMAD R7, R7, UR14, R4 ;  /* 0x0000000e07077c24 */ /* 0x000fe2000f8e0204 */
[----:B------:R-:W-:Y:S01]  /*101d0*/  SHF.R.S32.HI R164, RZ, 0x1f, R218 ;  /* 0x0000001fffa47819 */ /* 0x000fe200000114da */
[----:B------:R-:W-:Y:S01]  /*101e0*/  IMAD R0, R0, UR12, RZ ;  /* 0x0000000c00007c24 */ /* 0x000fe2000f8e02ff */
[----:B------:R-:W-:Y:S01]  /*101f0*/  UPRMT UR4, URZ, 0x654, UR4 ;  /* 0x000006543f047896 */ /* 0x000fe20008000004 */
[----:B------:R-:W-:Y:S01]  /*10200*/  IMAD.U32 R4, RZ, RZ, UR10 ;  /* 0x0000000aff047e24 */ /* 0x000fe2000f8e00ff */
[----:B------:R-:W-:Y:S01]  /*10210*/  ULDC.64 UR10, c[0x0][0xb28] ;  /* 0x0002ca00000a7ab9 */ /* 0x000fe20000000a00 */
[C---:B------:R-:W-:Y:S01]  /*10220*/  IMAD R9, R3.reuse, UR13, R0 ;  /* 0x0000000d03097c24 */ /* 0x040fe2000f8e0200 */
[----:B------:R-:W-:Y:S01]  /*10230*/  SHF.R.S32.HI R0, RZ, 0x1f, R7 ;  /* 0x0000001fff007819 */ /* 0x000fe20000011407 */
[----:B------:R-:W-:Y:S01]  /*10240*/  IMAD.WIDE.U32 R4, R3, UR12, R4 ;  /* 0x0000000c03047c25 */ /* 0x000fe2000f8e0004 */
[----:B------:R-:W-:-:S02]  /*10250*/  SHF.R.S32.HI R165, RZ, 0x1f, R219 ;  /* 0x0000001fffa57819 */ /* 0x000fc400000114db */
[----:B------:R-:W-:Y:S01]  /*10260*/  SHF.R.S32.HI R166, RZ, 0x1f, R220 ;  /* 0x0000001fffa67819 */ /* 0x000fe200000114dc */
[----:B------:R-:W-:Y:S01]  /*10270*/  IMAD R0, R0, UR10, RZ ;  /* 0x0000000a00007c24 */ /* 0x000fe2000f8e02ff */
[----:B------:R-:W-:Y:S01]  /*10280*/  SYNCS.ARRIVE.TRANS64.RED.A1T0 RZ, [UR4], RZ ;  /* 0x000000ffffff79a7 */ /* 0x000fe20008100404 */
[----:B------:R-:W-:Y:S01]  /*10290*/  IMAD.IADD R5, R5, 0x1, R9 ;  /* 0x0000000105057824 */ /* 0x000fe200078e0209 */
[----:B------:R-:W-:Y:S01]  /*102a0*/  SHF.R.S32.HI R13, RZ, 0x1f, R221 ;  /* 0x0000001fff0d7819 */ /* 0x000fe200000114dd */
[C---:B------:R-:W-:Y:S01]  /*102b0*/  IMAD R3, R7.reuse, UR11, R0 ;  /* 0x0000000b07037c24 */ /* 0x040fe2000f8e0200 */
[----:B------:R-:W-:Y:S01]  /*102c0*/  SHF.R.S32.HI R167, RZ, 0x1f, R222 ;  /* 0x0000001fffa77819 */ /* 0x000fe200000114de */
[----:B------:R-:W-:Y:S01]  /*102d0*/  VIADD R0, R16, UR42 ;  /* 0x0000002a10007c36 */ /* 0x000fe20008000000 */
[----:B------:R-:W-:Y:S01]  /*102e0*/  SHF.R.S32.HI R168, RZ, 0x1f, R223 ;  /* 0x0000001fffa87819 */ /* 0x000fe200000114df */
[----:B------:R-:W-:Y:S01]  /*102f0*/  IMAD.WIDE.U32 R4, R7, UR10, R4 ;  /* 0x0000000a07047c25 */ /* 0x000fe2000f8e0004 */
[----:B------:R-:W-:Y:S01]  /*10300*/  ULDC.64 UR10, c[0x0][0xb00] ;  /* 0x0002c000000a7ab9 */ /* 0x000fe20000000a00 */
[----:B------:R-:W-:-:S02]  /*10310*/  SHF.R.S32.HI R169, RZ, 0x1f, R17 ;  /* 0x0000001fffa97819 */ /* 0x000fc40000011411 */
[----:B------:R-:W-:Y:S01]  /*10320*/  ISETP.GE.AND P0, PT, R0, UR8, PT ;  /* 0x0000000800007c0c */ /* 0x000fe2000bf06270 */
[----:B------:R-:W-:Y:S01]  /*10330*/  IMAD.IADD R5, R5, 0x1, R3 ;  /* 0x0000000105057824 */ /* 0x000fe200078e0203 */
[----:B------:R-:W-:-:S04]  /*10340*/  LEA R3, P1, R4, UR10, 0x2 ;  /* 0x0000000a04037c11 */ /* 0x000fc8000f8210ff */
[----:B------:R-:W-:Y:S01]  /*10350*/  LEA.HI.X R10, R4, UR11, R5, 0x2, P1 ;  /* 0x0000000b040a7c11 */ /* 0x000fe200088f1405 */
[----:B------:R0:W1:Y:S04]  /*10360*/  SHFL.IDX PT, R11, R3, RZ, 0x1c1f ;  /* 0x001c1fff030b7589 */ /* 0x00006800000e0000 */
[----:B------:R0:W2:Y:S02]  /*10370*/  SHFL.IDX PT, R12, R10, RZ, 0x1c1f ;  /* 0x001c1fff0a0c7589 */ /* 0x0000a400000e0000 */
        /* <DEDUP_REMOVED lines=130> */
.L_x_5356:
[----:B------:R-:W-:Y:S05]  /*10ba0*/  BSYNC B1 ;  /* 0x0000000000017941 */ /* 0x000fea0003800000 */
.L_x_5355:
        /* <DEDUP_REMOVED lines=10> */
[-C--:B0--3--:R-:W-:Y:S02]  /*10c50*/  @!P4 LEA R4, P3, R17, R24.reuse, 0x2 ;  /* 0x000000181104c211 */ /* 0x089fe400078610ff */
[----:B------:R-:W-:Y:S02]  /*10c60*/  @!P2 LEA R6, P6, R223, R24, 0x2 ;  /* 0x00000018df06a211 */ /* 0x000fe400078c10ff */
[----:B------:R-:W-:Y:S02]  /*10c70*/  @!P4 LEA.HI.X R5, R17, R20, R169, 0x2, P3 ;  /* 0x000000141105c211 */ /* 0x000fe400018f14a9 */
        /* <DEDUP_REMOVED lines=9> */
[----:B-1----:R-:W-:Y:S01]  /*10d10*/  @!P0 LEA.HI.X R11, R221, R20, R13, 0x2, P6 ;  /* 0x00000014dd0b8211 */ /* 0x002fe200030f140d */
        /* <DEDUP_REMOVED lines=14> */
[-C--:B---3--:R-:W-:Y:S02]  /*10e00*/  @!P0 LEA R6, P6, R217, R24.reuse, 0x2 ;  /* 0x00000018d9068211 */ /* 0x088fe400078c10ff */
[----:B------:R-:W-:Y:S01]  /*10e10*/  ISETP.GE.AND P4, PT, R213, UR4, PT ;  /* 0x00000004d5007c0c */ /* 0x000fe2000bf86270 */
[----:B------:R3:W-:Y:S01]  /*10e20*/  @!P5 ST.E.64 desc[UR40][R14.64], R50 ;  /* 0x000000320e00d985 */ /* 0x0007e2000c101b28 */
[----:B-1----:R-:W-:-:S02]  /*10e30*/  @!P1 LEA R8, P5, R216, R24, 0x2 ;  /* 0x00000018d8089211 */ /* 0x002fc400078a10ff */
        /* <DEDUP_REMOVED lines=16> */
[----:B---3--:R-:W-:-:S03]  /*10f40*/  @!P5 LEA R14, P6, R212, R24, 0x2 ;  /* 0x00000018d40ed211 */ /* 0x008fc600078c10ff */
[----:B------:R3:W-:Y:S01]  /*10f50*/  @!P4 ST.E.64 desc[UR40][R12.64], R70 ;  /* 0x000000460c00c985 */ /* 0x0007e2000c101b28 */
[----:B------:R-:W-:Y:S02]  /*10f60*/  @!P5 LEA.HI.X R15, R212, R20, R158, 0x2, P6 ;  /* 0x00000014d40fd211 */ /* 0x000fe400030f149e */
[CC--:B0-----:R-:W-:Y:S02]  /*10f70*/  @!P0 LEA R6, P4, R211.reuse, R24.reuse, 0x2 ;  /* 0x00000018d3068211 */ /* 0x0c1fe400078810ff */
[----:B-1----:R-:W-:Y:S01]  /*10f80*/  @!P1 LEA R8, P3, R210, R24, 0x2 ;  /* 0x00000018d2089211 */ /* 0x002fe200078610ff */
        /* <DEDUP_REMOVED lines=23> */
[-C--:B-1----:R-:W-:Y:S02]  /*11100*/  @!P2 LEA R6, P6, R205, R24.reuse, 0x2 ;  /* 0x00000018cd06a211 */ /* 0x082fe400078c10ff */
[----:B------:R-:W-:Y:S01]  /*11110*/  ISETP.GE.AND P4, PT, R201, UR4, PT ;  /* 0x00000004c9007c0c */ /* 0x000fe2000bf86270 */
[----:B------:R1:W-:Y:S01]  /*11120*/  @!P3 ST.E.64 desc[UR40][R14.64], R98 ;  /* 0x000000620e00b985 */ /* 0x0003e2000c101b28 */
[----:B--2---:R-:W-:Y:S02]  /*11130*/  @!P1 LEA R8, P3, R204, R24, 0x2 ;  /* 0x00000018cc089211 */ /* 0x004fe400078610ff */
[----:B------:R-:W-:Y:S02]  /*11140*/  @!P2 LEA.HI.X R7, R205, R20, R21, 0x2, P6 ;  /* 0x00000014cd07a211 */ /* 0x000fe400030f1415 */
[----:B---3--:R-:W-:-:S02]  /*11150*/  @!P0 LEA R10, P6, R203, R24, 0x2 ;  /* 0x00000018cb0a8211 */ /* 0x008fc400078c10ff */
[-C--:B------:R-:W-:Y:S01]  /*11160*/  @!P1 LEA.HI.X R9, R204, R20.reuse, R237, 0x2, P3 ;  /* 0x00000014cc099211 */ /* 0x080fe200018f14ed */
[----:B------:R2:W-:Y:S01]  /*11170*/  @!P2 ST.E.64 desc[UR40][R6.64], R102 ;  /* 0x000000660600a985 */ /* 0x0005e2000c101b28 */
[----:B------:R-:W-:Y:S02]  /*11180*/  ISETP.GE.AND P3, PT, R200, UR4, PT ;  /* 0x00000004c8007c0c */ /* 0x000fe4000bf66270 */
[----:B------:R-:W-:Y:S01]  /*11190*/  @!P0 LEA.HI.X R11, R203, R20, R236, 0x2, P6 ;  /* 0x00000014cb0b8211 */ /* 0x000fe200030f14ec */
[----:B------:R3:W-:Y:S01]  /*111a0*/  @!P1 ST.E.64 desc[UR40][R8.64], R106 ;  /* 0x0000006a08009985 */ /* 0x0007e2000c101b28 */
[-C--:B0-----:R-:W-:Y:S02]  /*111b0*/  @!P5 LEA R4, P1, R202, R24.reuse, 0x2 ;  /* 0x00000018ca04d211 */ /* 0x081fe400078210ff */
[----:B----4-:R-:W-:Y:S01]  /*111c0*/  @!P4 LEA R12, P2, R201, R24, 0x2 ;  /* 0x00000018c90cc211 */ /* 0x010fe200078410ff */
[----:B------:R-:W-:Y:S01]  /*111d0*/  @!P0 ST.E.64 desc[UR40][R10.64], R110 ;  /* 0x0000006e0a008985 */ /* 0x000fe2000c101b28 */
[----:B------:R-:W-:-:S02]  /*111e0*/  ISETP.GE.AND P0, PT, R199, UR4, PT ;  /* 0x00000004c7007c0c */ /* 0x000fc4000bf06270 */
[----:B------:R-:W-:Y:S02]  /*111f0*/  @!P5 LEA.HI.X R5, R202, R20, R235, 0x2, P1 ;  /* 0x00000014ca05d211 */ /* 0x000fe400008f14eb */
[----:B------:R-:W-:Y:S02]  /*11200*/  ISETP.GE.AND P1, PT, R198, UR4, PT ;  /* 0x00000004c6007c0c */ /* 0x000fe4000bf26270 */
[C---:B-1----:R-:W-:Y:S01]  /*11210*/  @!P3 LEA R14, P6, R200.reuse, R24, 0x2 ;  /* 0x00000018c80eb211 */ /* 0x042fe200078c10ff */
[----:B------:R0:W-:Y:S01]  /*11220*/  @!P5 ST.E.64 desc[UR40][R4.64], R114 ;  /* 0x000000720400d985 */ /* 0x0001e2000c101b28 */
[-C--:B------:R-:W-:Y:S02]  /*11230*/  @!P4 LEA.HI.X R13, R201, R20.reuse, R234, 0x2, P2 ;  /* 0x00000014c90dc211 */ /* 0x080fe400010f14ea */
[----:B------:R-:W-:Y:S02]  /*11240*/  @!P3 LEA.HI.X R15, R200, R20, R233, 0x2, P6 ;  /* 0x00000014c80fb211 */ /* 0x000fe400030f14e9 */
[----:B------:R-:W-:Y:S01]  /*11250*/  ISETP.GE.AND P2, PT, R195, UR4, PT ;  /* 0x00000004c3007c0c */ /* 0x000fe2000bf46270 */
[----:B------:R1:W-:Y:S01]  /*11260*/  @!P4 ST.E.64 desc[UR40][R12.64], R118 ;  /* 0x000000760c00c985 */ /* 0x0003e2000c101b28 */
[----:B------:R-:W-:-:S02]  /*11270*/  ISETP.GE.AND P4, PT, R197, UR4, PT ;  /* 0x00000004c5007c0c */ /* 0x000fc4000bf86270 */
[C---:B--2---:R-:W-:Y:S01]  /*11280*/  @!P0 LEA R6, P5, R199.reuse, R24, 0x2 ;  /* 0x00000018c7068211 */ /* 0x044fe200078a10ff */
[----:B------:R2:W-:Y:S01]  /*11290*/  @!P3 ST.E.64 desc[UR40][R14.64], R122 ;  /* 0x0000007a0e00b985 */ /* 0x0005e2000c101b28 */
[----:B------:R-:W-:Y:S02]  /*112a0*/  ISETP.GE.AND P3, PT, R196, UR4, PT ;  /* 0x00000004c4007c0c */ /* 0x000fe4000bf66270 */
[----:B------:R-:W-:Y:S02]  /*112b0*/  @!P0 LEA.HI.X R7, R199, R20, R232, 0x2, P5 ;  /* 0x00000014c7078211 */ /* 0x000fe400028f14e8 */
[----:B------:R-:W-:Y:S02]  /*112c0*/  ISETP.GE.AND P5, PT, R194, UR4, PT ;  /* 0x00000004c2007c0c */ /* 0x000fe4000bfa6270 */
[-C--:B---3--:R-:W-:Y:S01]  /*112d0*/  @!P1 LEA R8, P6, R198, R24.reuse, 0x2 ;  /* 0x00000018c6089211 */ /* 0x088fe200078c10ff */
[----:B------:R3:W-:Y:S02]  /*112e0*/  @!P0 ST.E.64 desc[UR40][R6.64], R126 ;  /* 0x0000007e06008985 */ /* 0x0007e4000c101b28 */
[----:B0-----:R-:W-:-:S02]  /*112f0*/  @!P4 LEA R4, P0, R197, R24, 0x2 ;  /* 0x00000018c504c211 */ /* 0x001fc400078010ff */
[----:B------:R-:W-:Y:S02]  /*11300*/  @!P1 LEA.HI.X R9, R198, R20, R231, 0x2, P6 ;  /* 0x00000014c6099211 */ /* 0x000fe400030f14e7 */
[----:B------:R-:W-:Y:S02]  /*11310*/  @!P3 LEA R10, P6, R196, R24, 0x2 ;  /* 0x00000018c40ab211 */ /* 0x000fe400078c10ff */
[----:B------:R-:W-:Y:S01]  /*11320*/  @!P4 LEA.HI.X R5, R197, R20, R230, 0x2, P0 ;  /* 0x00000014c505c211 */ /* 0x000fe200000f14e6 */
[----:B------:R3:W-:Y:S01]  /*11330*/  @!P1 ST.E.64 desc[UR40][R8.64], R130 ;  /* 0x0000008208009985 */ /* 0x0007e2000c101b28 */
[-C--:B-1----:R-:W-:Y:S02]  /*11340*/  @!P2 LEA R12, P1, R195, R24.reuse, 0x2 ;  /* 0x00000018c30ca211 */ /* 0x082fe400078210ff */
[----:B--2---:R-:W-:Y:S01]  /*11350*/  @!P5 LEA R14, P0, R194, R24, 0x2 ;  /* 0x00000018c20ed211 */ /* 0x004fe200078010ff */
        /* <DEDUP_REMOVED lines=9> */
[----:B---3--:R-:W-:-:S04]  /*113f0*/  LEA R4, P0, R193, R24, 0x2 ;  /* 0x00000018c1047211 */ /* 0x008fc800078010ff */
[----:B------:R-:W-:-:S05]  /*11400*/  LEA.HI.X R5, R193, R20, R226, 0x2, P0 ;  /* 0x00000014c1057211 */ /* 0x000fca00000f14e2 */
[----:B------:R0:W-:Y:S01]  /*11410*/  ST.E.64 desc[UR40][R4.64], R150 ;  /* 0x0000009604007985 */ /* 0x0001e2000c101b28 */
[----:B------:R-:W-:Y:S05]  /*11420*/  BRA `(.L_x_5354) ;  /* 0x0000000c00f87947 */ /* 0x000fea0003800000 */
.L_x_5348:
        /* <DEDUP_REMOVED lines=9> */
[----:B------:R-:W-:Y:S01]  /*114c0*/  UISETP.NE.U32.AND UP1, UPT, UR10, URZ, UPT ;  /* 0x0000003f0a00728c */ /* 0x000fe2000bf25070 */
[----:B------:R-:W-:Y:S02]  /*114d0*/  ULDC UR4, c[0x0][0xa88] ;  /* 0x0002a20000047ab9 */ /* 0x000fe40000000800 */
[----:B------:R-:W2:Y:S01]  /*114e0*/  @P1 LDG.E R9, desc[UR40][R4.64] ;  /* 0x0000002804091981 */ /* 0x000ea2000c1e1900 */
[----:B------:R-:W-:Y:S01]  /*114f0*/  UISETP.NE.AND.EX UP1, UPT, UR11, URZ, UPT, UP1 ;  /* 0x0000003f0b00728c */ /* 0x000fe2000bf25310 */
[----:B------:R-:W-:-:S05]  /*11500*/  IMAD.U32 R0, RZ, RZ, UR4 ;  /* 0x00000004ff007e24 */ /* 0x000fca000f8e00ff */
[----:B------:R-:W-:-:S05]  /*11510*/  PLOP3.LUT P2, PT, PT, PT, UP1, 0x80, 0x0 ;  /* 0x000000000000781c */ /* 0x000fca0003f4f018 */
[----:B------:R-:W-:Y:S02]  /*11520*/  @UP1 ULDC.64 UR10, c[0x0][0xc08] ;  /* 0x00030200000a1ab9 */ /* 0x000fe40000000a00 */
[----:B------:R-:W-:-:S06]  /*11530*/  @UP1 UIMAD.WIDE UR10, UR43, 0x4, UR10 ;  /* 0x000000042b0a18a5 */ /* 0x000fcc000f8e020a */
[----:B------:R-:W-:Y:S02]  /*11540*/  IMAD.U32 R6, RZ, RZ, UR10 ;  /* 0x0000000aff067e24 */ /* 0x000fe4000f8e00ff */
[----:B------:R-:W-:-:S05]  /*11550*/  IMAD.U32 R7, RZ, RZ, UR11 ;  /* 0x0000000bff077e24 */ /* 0x000fca000f8e00ff */
[----:B------:R0:W5:Y:S01]  /*11560*/  @P2 LDG.E R0, desc[UR40][R6.64] ;  /* 0x0000002806002981 */ /* 0x000162000c1e1900 */
[----:B------:R-:W-:Y:S01]  /*11570*/  UISETP.NE.AND UP1, UPT, UR9, URZ, UPT ;  /* 0x0000003f0900728c */ /* 0x000fe2000bf25270 */
[----:B------:R-:W-:Y:S01]  /*11580*/  UMOV UR4, URZ ;  /* 0x0000003f00047c82 */ /* 0x000fe20008000000 */
[----:B------:R-:W1:Y:S09]  /*11590*/  S2R R8, SR_TID.X ;  /* 0x0000000000087919 */ /* 0x000e720000002100 */
[----:B------:R-:W-:Y:S01]  /*115a0*/  @!UP1 ULDC UR9, c[0x0][0xad4] ;  /* 0x0002b50000099ab9 */ /* 0x000fe20000000800 */
[----:B-1----:R-:W-:-:S05]  /*115b0*/  VIADD R3, R8, 0xffffff80 ;  /* 0xffffff8008037836 */ /* 0x002fca0000000000 */
[----:B------:R-:W-:Y:S02]  /*115c0*/  ISETP.GT.AND P0, PT, R3, 0x3f, PT ;  /* 0x0000003f0300780c */ /* 0x000fe40003f04270 */
[----:B--2---:R-:W-:Y:S01]  /*115d0*/  @P1 R2UR UR4, R9 ;  /* 0x00000000090412ca */ /* 0x004fe200000e0000 */
[----:B0-----:R-:W-:-:S14]  /*115e0*/  @P2 BRA `(.L_x_5357) ;  /* 0x0000000000102947 */ /* 0x001fdc0003800000 */
[----:B------:R-:W-:Y:S05]  /*115f0*/  @!P1 BRA `(.L_x_5357) ;  /* 0x00000000000c9947 */ /* 0x000fea0003800000 */
[----:B------:R-:W2:Y:S04]  /*11600*/  LDG.E R3, desc[UR40][R4.64] ;  /* 0x0000002804037981 */ /* 0x000ea8000c1e1900 */
[----:B-----5:R-:W2:Y:S02]  /*11610*/  LDG.E R0, desc[UR40][R4.64+0x4] ;  /* 0x0000042804007981 */ /* 0x020ea4000c1e1900 */
[----:B--2---:R-:W-:-:S07]  /*11620*/  IMAD.IADD R0, R0, 0x1, -R3 ;  /* 0x0000000100007824 */ /* 0x004fce00078e0a03 */
.L_x_5357:
[----:B------:R-:W-:Y:S01]  /*11630*/  USHF.R.S32.HI UR16, URZ, 0x1f, UR43 ;  /* 0x0000001f3f107899 */ /* 0x000fe2000801142b */
[----:B------:R-:W-:Y:S01]  /*11640*/  BSSY B1, `(.L_x_5358) ;  /* 0x000003a000017945 */ /* 0x000fe20003800000 */
[----:B------:R-:W-:Y:S02]  /*11650*/  USHF.R.S32.HI UR24, URZ, 0x1f, UR4 ;  /* 0x0000001f3f187899 */ /* 0x000fe40008011404 */
[----:B------:R-:W-:Y:S02]  /*11660*/  USEL UR8, UR43, URZ, !UP0 ;  /* 0x0000003f2b087287 */ /* 0x000fe4000c000000 */
[----:B------:R-:W-:Y:S01]  /*11670*/  USEL UR16, UR16, URZ, !UP0 ;  /* 0x0000003f10107287 */ /* 0x000fe2000c000000 */
[----:B------:R-:W-:Y:S11]  /*11680*/  @P0 BRA `(.L_x_5359) ;  /* 0x0000000000d40947 */ /* 0x000ff60003800000 */
[----:B------:R-:W0:Y:S01]  /*11690*/  LDC R9, c[0x0][0xbe8] ;  /* 0x0002fa00ff097b82 */ /* 0x000e220000000800 */
[----:B------:R-:W-:-:S05]  /*116a0*/  IMAD.U32 R5, RZ, RZ, UR42 ;  /* 0x0000002aff057e24 */ /* 0x000fca000f8e00ff */
[----:B------:R-:W-:Y:S01]  /*116b0*/  IADD3 R6, R5, -0x80, R8 ;  /* 0xffffff8005067810 */ /* 0x000fe20007ffe008 */
[----:B0----5:R-:W-:-:S05]  /*116c0*/  IMAD R3, R0, R9, RZ ;  /* 0x0000000900037224 */ /* 0x021fca00078e02ff */
[----:B------:R-:W-:-:S13]  /*116d0*/  ISETP.GE.AND P0, PT, R6, R3, PT ;  /* 0x000000030600720c */ /* 0x000fda0003f06270 */
[----:B------:R-:W-:Y:S05]  /*116e0*/  @P0 BRA `(.L_x_5359) ;  /* 0x0000000000bc0947 */ /* 0x000fea0003800000 */
[----:B------:R-:W-:Y:S01]  /*116f0*/  ISETP.NE.AND P0, PT, R9, 0x1, PT ;  /* 0x000000010900780c */ /* 0x000fe20003f05270 */
[----:B------:R-:W-:Y:S01]  /*11700*/  UISETP.GT.AND UP0, UPT, UR9, 0x1, UPT ;  /* 0x000000010900788c */ /* 0x000fe2000bf04270 */
[----:B------:R-:W-:Y:S01]  /*11710*/  UMOV UR20, 0x9b8 ;  /* 0x000009b800147882 */ /* 0x000fe20000000000 */
[----:B------:R-:W-:Y:S02]  /*11720*/  ULOP3.LUT UR17, UR45, 0xff, URZ, 0xc0, !UPT ;  /* 0x000000ff2d117892 */ /* 0x000fe4000f8ec03f */
[----:B------:R-:W-:Y:S02]  /*11730*/  USEL UR20, UR20, 0x978, UP0 ;  /* 0x0000097814147887 */ /* 0x000fe40008000000 */
[----:B------:R-:W-:-:S06]  /*11740*/  USEL UR17, UR17, URZ, UP0 ;  /* 0x0000003f11117287 */ /* 0x000fcc0008000000 */
[----:B------:R-:W0:Y:S04]  /*11750*/  @P0 LDC R3, c[0x0][0xbec] ;  /* 0x0002fb00ff030b82 */ /* 0x000e280000000800 */
[----:B------:R-:W-:Y:S01]  /*11760*/  ULDC.64 UR14, c[0x0][UR20+0x220] ;  /* 0x00008800140e7abb */ /* 0x000fe20008000a00 */
[----:B------:R-:W-:Y:S01]  /*11770*/  ULDC.64 UR12, c[0x0][UR20+0x218] ;  /* 0x00008600140c7abb */ /* 0x000fe20008000a00 */
[----:B------:R-:W-:Y:S02]  /*11780*/  ULDC.64 UR18, c[0x0][UR20+0x228] ;  /* 0x00008a0014127abb */ /* 0x000fe40008000a00 */
[----:B------:R-:W1:Y:S01]  /*11790*/  @P0 LDC R5, c[0x0][0xbf0] ;  /* 0x0002fc00ff050b82 */ /* 0x000e620000000800 */
[----:B------:R-:W-:Y:S02]  /*117a0*/  UIMAD UR15, UR15, UR8, URZ ;  /* 0x000000080f0f72a4 */ /* 0x000fe4000f8e023f */
[----:B------:R-:W-:-:S02]  /*117b0*/  UIMAD.WIDE.U32 UR10, UR12, UR44, URZ ;  /* 0x0000002c0c0a72a5 */ /* 0x000fc4000f8e003f */
[----:B------:R-:W-:Y:S02]  /*117c0*/  UIMAD UR21, UR13, UR44, URZ ;  /* 0x0000002c0d1572a4 */ /* 0x000fe4000f8e023f */
[----:B------:R-:W-:Y:S02]  /*117d0*/  UIMAD.WIDE.U32 UR22, UR18, UR17, URZ ;  /* 0x00000011121672a5 */ /* 0x000fe4000f8e003f */
[----:B------:R-:W-:Y:S02]  /*117e0*/  UIMAD.WIDE.U32 UR12, UR14, UR8, URZ ;  /* 0x000000080e0c72a5 */ /* 0x000fe4000f8e003f */
[----:B------:R-:W-:Y:S02]  /*117f0*/  UIMAD UR17, UR19, UR17, URZ ;  /* 0x00000011131172a4 */ /* 0x000fe4000f8e023f */
[----:B------:R-:W-:Y:S02]  /*11800*/  UIMAD UR15, UR14, UR16, UR15 ;  /* 0x000000100e0f72a4 */ /* 0x000fe4000f8e020f */
[----:B------:R-:W-:Y:S01]  /*11810*/  UIADD3 UR10, UP1, UP2, UR12, UR10, UR4 ;  /* 0x0000000a0c0a7290 */ /* 0x000fe2000fa3e004 */
[----:B0-----:R-:W-:Y:S01]  /*11820*/  @P0 IMAD.HI.U32 R4, R6, R3, RZ ;  /* 0x0000000306040227 */ /* 0x001fe200078e00ff */
[----:B------:R-:W-:-:S02]  /*11830*/  UIADD3 UR17, UR23, UR17, URZ ;  /* 0x0000001117117290 */ /* 0x000fc4000fffe03f */
[----:B------:R-:W-:Y:S01]  /*11840*/  UIADD3 UR21, UR11, UR21, URZ ;  /* 0x000000150b157290 */ /* 0x000fe2000fffe03f */
[----:B------:R-:W-:Y:S01]  /*11850*/  IMAD.MOV.U32 R3, RZ, RZ, R6 ;  /* 0x000000ffff037224 */ /* 0x000fe200078e0006 */
[----:B------:R-:W-:Y:S02]  /*11860*/  UIADD3 UR12, UR13, UR15, URZ ;  /* 0x0000000f0d0c7290 */ /* 0x000fe4000fffe03f */
[----:B------:R-:W-:Y:S01]  /*11870*/  IMAD.U32 R8, RZ, RZ, UR17 ;  /* 0x00000011ff087e24 */ /* 0x000fe2000f8e00ff */
[----:B-1----:R-:W-:Y:S01]  /*11880*/  @P0 SHF.R.U32.HI R3, RZ, R5, R4 ;  /* 0x00000005ff030219 */ /* 0x002fe20000011604 */
[----:B------:R-:W-:Y:S01]  /*11890*/  IMAD.U32 R4, RZ, RZ, UR22 ;  /* 0x00000016ff047e24 */ /* 0x000fe2000f8e00ff */
[----:B------:R-:W-:Y:S01]  /*118a0*/  UIADD3.X UR12, UR12, UR21, UR24, UP1, UP2 ;  /* 0x000000150c0c7290 */ /* 0x000fe20008fe4418 */
[----:B------:R-:W-:Y:S01]  /*118b0*/  IMAD.U32 R5, RZ, RZ, UR23 ;  /* 0x00000017ff057e24 */ /* 0x000fe2000f8e00ff */
[--C-:B------:R-:W-:Y:S01]  /*118c0*/  SHF.R.S32.HI R5, RZ, 0x1f, R3.reuse ;  /* 0x0000001fff057819 */ /* 0x100fe20000011403 */
[----:B------:R-:W-:Y:S01]  /*118d0*/  IMAD.MOV R7, RZ, RZ, -R3 ;  /* 0x000000ffff077224 */ /* 0x000fe200078e0a03 */
[----:B------:R-:W-:Y:S01]  /*118e0*/  IADD3 R4, P0, P1, R3, UR10, R4 ;  /* 0x0000000a03047c10 */ /* 0x000fe2000f91e004 */
[----:B------:R-:W-:-:S02]  /*118f0*/  ULDC.64 UR10, c[0x0][UR20+0x210] ;  /* 0x00008400140a7abb */ /* 0x000fc40008000a00 */
[----:B------:R-:W-:Y:S01]  /*11900*/  IMAD R7, R9, R7, R6 ;  /* 0x0000000709077224 */ /* 0x000fe200078e0206 */
[----:B------:R-:W-:Y:S01]  /*11910*/  IADD3.X R5, R5, UR12, R8, P0, P1 ;  /* 0x0000000c05057c10 */ /* 0x000fe200087e2408 */
[----:B------:R-:W-:Y:S01]  /*11920*/  ULDC.64 UR12, c[0x0][0xba8] ;  /* 0x0002ea00000c7ab9 */ /* 0x000fe20000000a00 */
[----:B------:R-:W-:Y:S01]  /*11930*/  @!UP0 ULDC UR12, c[0x0][0xb50] ;  /* 0x0002d400000c8ab9 */ /* 0x000fe20000000800 */
[C---:B------:R-:W-:Y:S01]  /*11940*/  IMAD R6, R7.reuse, UR11, RZ ;  /* 0x0000000b07067c24 */ /* 0x040fe2000f8e02ff */
[----:B------:R-:W-:Y:S01]  /*11950*/  SHF.R.S32.HI R3, RZ, 0x1f, R7 ;  /* 0x0000001fff037819 */ /* 0x000fe20000011407 */
        /* <DEDUP_REMOVED lines=8> */
.L_x_5359:
[----:B------:R-:W-:Y:S05]  /*119e0*/  BSYNC B1 ;  /* 0x0000000000017941 */ /* 0x000fea0003800000 */
.L_x_5358:
[----:B------:R-:W-:-:S06]  /*119f0*/  UISETP.GT.AND UP0, UPT, UR9, 0x1, UPT ;  /* 0x000000010900788c */ /* 0x000fcc000bf04270 */
[----:B------:R-:W-:-:S13]  /*11a00*/  PLOP3.LUT P0, PT, PT, PT, UP0, 0x80, 0x0 ;  /* 0x000000000000781c */ /* 0x000fda0003f0f008 */
[----:B------:R-:W-:Y:S05]  /*11a10*/  @P0 BRA `(.L_x_5354) ;  /* 0x00000008007c0947 */ /* 0x000fea0003800000 */
[----:B------:R-:W1:Y:S01]  /*11a20*/  LDC R11, c[0x0][0xbe8] ;  /* 0x0002fa00ff0b7b82 */ /* 0x000e620000000800 */
[----:B------:R-:W-:Y:S01]  /*11a30*/  ULDC UR14, c[0x0][0xac8] ;  /* 0x0002b200000e7ab9 */ /* 0x000fe20000000800 */
[----:B------:R-:W-:Y:S01]  /*11a40*/  ULDC.64 UR12, c[0x0][0xaa0] ;  /* 0x0002a800000c7ab9 */ /* 0x000fe20000000a00 */
[----:B------:R-:W-:Y:S01]  /*11a50*/  ISETP.GE.AND P1, PT, R192, UR14, PT ;  /* 0x0000000ec0007c0c */ /* 0x000fe2000bf26270 */
[----:B------:R-:W-:Y:S01]  /*11a60*/  UIMAD UR9, UR24, UR12, URZ ;  /* 0x0000000c180972a4 */ /* 0x000fe2000f8e023f */
[C---:B------:R-:W-:Y:S01]  /*11a70*/  ISETP.GE.AND P2, PT, R185.reuse, UR14, PT ;  /* 0x0000000eb9007c0c */ /* 0x040fe2000bf46270 */
[----:B------:R-:W-:Y:S01]  /*11a80*/  UIMAD.WIDE.U32 UR10, UR4, UR12, URZ ;  /* 0x0000000c040a72a5 */ /* 0x000fe2000f8e003f */
[----:B------:R-:W-:Y:S01]  /*11a90*/  SEL R4, RZ, 0xffffffff, P1 ;  /* 0xffffffffff047807 */ /* 0x000fe20000800000 */
[----:B------:R-:W-:Y:S01]  /*11aa0*/  UIMAD UR9, UR4, UR13, UR9 ;  /* 0x0000000d040972a4 */ /* 0x000fe2000f8e0209 */
[----:B0-----:R-:W-:Y:S01]  /*11ab0*/  SEL R3, RZ, 0x1, P2 ;  /* 0x00000001ff037807 */ /* 0x001fe20001000000 */
[C---:B------:R-:W-:Y:S01]  /*11ac0*/  VIADD R35, R185.reuse, 0x80 ;  /* 0x00000080b9237836 */ /* 0x040fe20000000000 */
[----:B------:R-:W-:Y:S01]  /*11ad0*/  ULDC.64 UR12, c[0x0][0xae8] ;  /* 0x0002ba00000c7ab9 */ /* 0x000fe20000000a00 */
[----:B------:R-:W-:Y:S01]  /*11ae0*/  IMAD.SHL.U32 R4, R4, 0x2, RZ ;  /* 0x0000000204047824 */ /* 0x000fe200078e00ff */
[----:B------:R-:W-:Y:S01]  /*11af0*/  UIADD3 UR11, UR11, UR9, URZ ;  /* 0x000000090b0b7290 */ /* 0x000fe2000fffe03f */
[----:B------:R-:W-:Y:S01]  /*11b00*/  VIADD R31, R185, 0xc0 ;  /* 0x000000c0b91f7836 */ /* 0x000fe20000000000 */
[----:B------:R-:W-:Y:S01]  /*11b10*/  ISETP.GE.AND P1, PT, R35, UR14, PT ;  /* 0x0000000e23007c0c */ /* 0x000fe2000bf26270 */
[----:B------:R-:W-:Y:S01]  /*11b20*/  VIADD R29, R185, 0x100 ;  /* 0x00000100b91d7836 */ /* 0x000fe20000000000 */
[----:B------:R-:W-:Y:S01]  /*11b30*/  LOP3.LUT R6, R4, 0x2, R3, 0xe2, !PT ;  /* 0x0000000204067812 */ /* 0x000fe200078ee203 */
[----:B------:R-:W-:Y:S01]  /*11b40*/  IMAD R3, R187, 0x20, R224 ;  /* 0x00000020bb037824 */ /* 0x000fe200078e02e0 */
[----:B------:R-:W-:Y:S01]  /*11b50*/  UIMAD.WIDE.U32 UR10, UR44, UR12, UR10 ;  /* 0x0000000c2c0a72a5 */ /* 0x000fe2000f8e000a */
[----:B------:R-:W-:Y:S01]  /*11b60*/  VIADD R33, R185, 0x140 ;  /* 0x00000140b9217836 */ /* 0x000fe20000000000 */
[----:B------:R-:W-:Y:S01]  /*11b70*/  BSSY B1, `(.L_x_5360) ;  /* 0x0000065000017945 */ /* 0x000fe20003800000 */
[----:B------:R-:W-:Y:S01]  /*11b80*/  VIADD R8, R3, UR42 ;  /* 0x0000002a03087c36 */ /* 0x000fe20008000000 */
[----:B------:R-:W-:Y:S01]  /*11b90*/  SEL R3, RZ, 0xffffffff, P1 ;  /* 0xffffffffff037807 */ /* 0x000fe20000800000 */
[----:B------:R-:W-:Y:S01]  /*11ba0*/  UIMAD UR11, UR44, UR13, UR11 ;  /* 0x0000000d2c0b72a4 */ /* 0x000fe2000f8e020b */
[----:B-1----:R-:W-:Y:S01]  /*11bb0*/  ISETP.NE.AND P0, PT, R11, 0x1, PT ;  /* 0x000000010b00780c */ /* 0x002fe20003f05270 */
[----:B------:R-:W-:Y:S01]  /*11bc0*/  VIADD R37, R185, 0x180 ;  /* 0x00000180b9257836 */ /* 0x000fe20000000000 */
[----:B------:R-:W-:Y:S01]  /*11bd0*/  ISETP.GE.AND P1, PT, R31, UR14, PT ;  /* 0x0000000e1f007c0c */ /* 0x000fe2000bf26270 */
[----:B------:R-:W-:Y:S01]  /*11be0*/  ULDC.64 UR12, c[0x0][0xaf0] ;  /* 0x0002bc00000c7ab9 */ /* 0x000fe20000000a00 */
[----:B------:R-:W-:Y:S01]  /*11bf0*/  IMAD.SHL.U32 R9, R3, 0x4, RZ ;  /* 0x0000000403097824 */ /* 0x000fe200078e00ff */
[----:B------:R-:W-:Y:S01]  /*11c00*/  UIMAD UR16, UR16, UR12, URZ ;  /* 0x0000000c101072a4 */ /* 0x000fe2000f8e023f */
[----:B------:R-:W-:Y:S01]  /*11c10*/  IMAD.MOV.U32 R3, RZ, RZ, R8 ;  /* 0x000000ffff037224 */ /* 0x000fe200078e0008 */
[----:B------:R-:W-:Y:S01]  /*11c20*/  SHF.R.S32.HI R30, RZ, 0x1f, R29 ;  /* 0x0000001fff1e7819 */ /* 0x000fe2000001141d */
[----:B-----5:R-:W-:Y:S01]  /*11c30*/  IMAD R25, R0, R11, RZ ;  /* 0x0000000b00197224 */ /* 0x020fe200078e02ff */
[----:B------:R-:W-:Y:S01]  /*11c40*/  UIMAD UR4, UR8, UR13, UR16 ;  /* 0x0000000d080472a4 */ /* 0x000fe2000f8e0210 */
[----:B------:R-:W-:Y:S01]  /*11c50*/  LOP3.LUT R6, R9, 0x4, R6, 0xe2, !PT ;  /* 0x0000000409067812 */ /* 0x000fe200078ee206 */
[----:B------:R-:W-:Y:S01]  /*11c60*/  UIMAD.WIDE.U32 UR8, UR8, UR12, UR10 ;  /* 0x0000000c080872a5 */ /* 0x000fe2000f8e000a */
[----:B------:R-:W-:Y:S01]  /*11c70*/  VIADD R26, R224, UR42 ;  /* 0x0000002ae01a7c36 */ /* 0x000fe20008000000 */
[----:B------:R-:W0:Y:S01]  /*11c80*/  @P0 LDC R5, c[0x0][0xbec] ;  /* 0x0002fb00ff050b82 */ /* 0x000e220000000800 */
[----:B------:R-:W-:Y:S01]  /*11c90*/  VIADD R27, R185, 0x1c0 ;  /* 0x000001c0b91b7836 */ /* 0x000fe20000000000 */
[----:B------:R-:W-:Y:S01]  /*11ca0*/  UIADD3 UR4, UR9, UR4, URZ ;  /* 0x0000000409047290 */ /* 0x000fe2000fffe03f */
[----:B------:R-:W-:-:S02]  /*11cb0*/  SHF.R.S32.HI R32, RZ, 0x1f, R31 ;  /* 0x0000001fff207819 */ /* 0x000fc4000001141f */
[----:B------:R-:W-:Y:S02]  /*11cc0*/  SHF.R.S32.HI R34, RZ, 0x1f, R37 ;  /* 0x0000001fff227819 */ /* 0x000fe40000011425 */
[----:B------:R-:W-:Y:S01]  /*11cd0*/  SHF.R.S32.HI R28, RZ, 0x1f, R27 ;  /* 0x0000001fff1c7819 */ /* 0x000fe2000001141b */
[----:B------:R-:W1:Y:S01]  /*11ce0*/  @P0 LDC R7, c[0x0][0xbf0] ;  /* 0x0002fc00ff070b82 */ /* 0x000e620000000800 */
[----:B------:R-:W-:Y:S02]  /*11cf0*/  SHF.R.S32.HI R36, RZ, 0x1f, R33 ;  /* 0x0000001fff247819 */ /* 0x000fe40000011421 */
[----:B------:R-:W-:Y:S02]  /*11d00*/  SHF.R.S32.HI R38, RZ, 0x1f, R35 ;  /* 0x0000001fff267819 */ /* 0x000fe40000011423 */
[----:B------:R-:W-:Y:S01]  /*11d10*/  SHF.R.S32.HI R39, RZ, 0x1f, R192 ;  /* 0x0000001fff277819 */ /* 0x000fe200000114c0 */
[----:B0-----:R-:W-:Y:S01]  /*11d20*/  @P0 IMAD.HI.U32 R4, R8, R5, RZ ;  /* 0x0000000508040227 */ /* 0x001fe200078e00ff */
[----:B------:R-:W-:-:S02]  /*11d30*/  SEL R5, RZ, 0xffffffff, P1 ;  /* 0xffffffffff057807 */ /* 0x000fc40000800000 */
[----:B------:R-:W-:-:S04]  /*11d40*/  ISETP.GE.AND P1, PT, R27, UR14, PT ;  /* 0x0000000e1b007c0c */ /* 0x000fc8000bf26270 */
[----:B------:R-:W-:Y:S02]  /*11d50*/  SEL R0, RZ, 0x80, P1 ;  /* 0x00000080ff007807 */ /* 0x000fe40000800000 */
[----:B-1----:R-:W-:Y:S01]  /*11d60*/  @P0 SHF.R.U32.HI R3, RZ, R7, R4 ;  /* 0x00000007ff030219 */ /* 0x002fe20000011604 */
[----:B------:R-:W-:Y:S01]  /*11d70*/  IMAD.SHL.U32 R7, R5, 0x8, RZ ;  /* 0x0000000805077824 */ /* 0x000fe200078e00ff */
[----:B------:R-:W-:Y:S01]  /*11d80*/  ISETP.GE.AND P0, PT, R29, UR14, PT ;  /* 0x0000000e1d007c0c */ /* 0x000fe2000bf06270 */
[----:B------:R-:W-:Y:S02]  /*11d90*/  IMAD.U32 R4, RZ, RZ, UR8 ;  /* 0x00000008ff047e24 */ /* 0x000fe4000f8e00ff */
[----:B------:R-:W-:Y:S01]  /*11da0*/  IMAD.U32 R5, RZ, RZ, UR9 ;  /* 0x00000009ff057e24 */ /* 0x000fe2000f8e00ff */
[----:B------:R-:W-:Y:S01]  /*11db0*/  LOP3.LUT R10, R7, 0x8, R6, 0xe2, !PT ;  /* 0x00000008070a7812 */ /* 0x000fe200078ee206 */
[--C-:B------:R-:W-:Y:S01]  /*11dc0*/  IMAD.MOV R7, RZ, RZ, -R3.reuse ;  /* 0x000000ffff077224 */ /* 0x100fe200078e0a03 */
[----:B------:R-:W-:Y:S01]  /*11dd0*/  SHF.R.S32.HI R6, RZ, 0x1f, R3 ;  /* 0x0000001fff067819 */ /* 0x000fe20000011403 */
[----:B------:R-:W-:Y:S01]  /*11de0*/  ULDC.64 UR8, c[0x0][0xae0] ;  /* 0x0002b80000087ab9 */ /* 0x000fe20000000a00 */
[----:B------:R-:W-:Y:S01]  /*11df0*/  SEL R9, RZ, 0xffffffff, P0 ;  /* 0xffffffffff097807 */ /* 0x000fe20000000000 */
[----:B------:R-:W-:Y:S01]  /*11e00*/  IMAD.U32 R5, RZ, RZ, UR4 ;  /* 0x00000004ff057e24 */ /* 0x000fe2000f8e00ff */
[----:B------:R-:W-:Y:S01]  /*11e10*/  ISETP.GE.AND P0, PT, R33, UR14, PT ;  /* 0x0000000e21007c0c */ /* 0x000fe2000bf06270 */
[----:B------:R-:W-:-:S02]  /*11e20*/  IMAD R6, R6, UR8, RZ ;  /* 0x0000000806067c24 */ /* 0x000fc4000f8e02ff */
[----:B------:R-:W-:Y:S01]  /*11e30*/  IMAD R7, R11, R7, R8 ;  /* 0x000000070b077224 */ /* 0x000fe200078e0208 */
[----:B------:R-:W-:Y:S01]  /*11e40*/  SEL R8, RZ, 0xffffffff, P0 ;  /* 0xffffffffff087807 */ /* 0x000fe20000000000 */
[----:B------:R-:W-:Y:S01]  /*11e50*/  IMAD.SHL.U32 R13, R9, 0x10, RZ ;  /* 0x00000010090d7824 */ /* 0x000fe200078e00ff */
[----:B------:R-:W-:Y:S01]  /*11e60*/  ISETP.GE.AND P0, PT, R37, UR14, PT ;  /* 0x0000000e25007c0c */ /* 0x000fe2000bf06270 */
[C---:B------:R-:W-:Y:S02]  /*11e70*/  IMAD R9, R3.reuse, UR9, R6 ;  /* 0x0000000903097c24 */ /* 0x040fe4000f8e0206 */
[----:B------:R-:W-:Y:S01]  /*11e80*/  IMAD.WIDE.U32 R4, R3, UR8, R4 ;  /* 0x0000000803047c25 */ /* 0x000fe2000f8e0004 */
[----:B------:R-:W-:Y:S01]  /*11e90*/  SHF.R.S32.HI R3, RZ, 0x1f, R7 ;  /* 0x0000001fff037819 */ /* 0x000fe20000011407 */
[----:B------:R-:W-:Y:S01]  /*11ea0*/  ULDC.64 UR8, c[0x0][0xad8] ;  /* 0x0002b60000087ab9 */ /* 0x000fe20000000a00 */
[----:B------:R-:W-:Y:S01]  /*11eb0*/  LOP3.LUT R10, R13, 0x10, R10, 0xe2, !PT ;  /* 0x000000100d0a7812 */ /* 0x000fe200078ee20a */
[----:B------:R-:W-:-:S02]  /*11ec0*/  IMAD.IADD R5, R5, 0x1, R9 ;  /* 0x0000000105057824 */ /* 0x000fc400078e0209 */
[----:B------:R-:W-:Y:S02]  /*11ed0*/  IMAD R6, R3, UR8, RZ ;  /* 0x0000000803067c24 */ /* 0x000fe4000f8e02ff */
[----:B------:R-:W-:-:S04]  /*11ee0*/  IMAD.WIDE.U32 R4, R7, UR8, R4 ;  /* 0x0000000807047c25 */ /* 0x000fc8000f8e0004 */
[----:B------:R-:W-:Y:S01]  /*11ef0*/  IMAD R3, R7, UR9, R6 ;  /* 0x0000000907037c24 */ /* 0x000fe2000f8e0206 */
[----:B------:R-:W-:Y:S01]  /*11f00*/  ULDC.64 UR8, c[0x0][0xa80] ;  /* 0x0002a00000087ab9 */ /* 0x000fe20000000a00 */
[----:B------:R-:W-:Y:S01]  /*11f10*/  SEL R7, RZ, 0x40, P0 ;  /* 0x00000040ff077807 */ /* 0x000fe20000000000 */
[----:B------:R-:W-:Y:S01]  /*11f20*/  IMAD.SHL.U32 R9, R8, 0x20, RZ ;  /* 0x0000002008097824 */ /* 0x000fe200078e00ff */
[----:B------:R-:W-:Y:S01]  /*11f30*/  LEA R20, P0, R4, UR8, 0x1 ;  /* 0x0000000804147c11 */ /* 0x000fe2000f8008ff */
[----:B------:R-:W-:-:S03]  /*11f40*/  IMAD.IADD R3, R5, 0x1, R3 ;  /* 0x0000000105037824 */ /* 0x000fc600078e0203 */
[----:B------:R-:W-:Y:S01]  /*11f50*/  LOP3.LUT R10, R9, 0x20, R10, 0xe2, !PT ;  /* 0x00000020090a7812 */ /* 0x000fe200078ee20a */
[----:B------:R0:W1:Y:S01]  /*11f60*/  SHFL.IDX PT, R6, R20, RZ, 0x181f ;  /* 0x00181fff14067589 */ /* 0x00006200000e0000 */
[----:B------:R-:W-:Y:S02]  /*11f70*/  LEA.HI.X R3, R4, UR9, R3, 0x1, P0 ;  /* 0x0000000904037c11 */ /* 0x000fe400080f0c03 */
[----:B------:R-:W-:Y:S02]  /*11f80*/  ISETP.GE.AND P0, PT, R26, R25, PT ;  /* 0x000000191a00720c */ /* 0x000fe40003f06270 */
[----:B------:R-:W-:Y:S02]  /*11f90*/  LOP3.LUT R21, R10, R7, RZ, 0xfc, !PT ;  /* 0x000000070a157212 */ /* 0x000fe400078efcff */
[----:B------:R0:W2:Y:S02]  /*11fa0*/  SHFL.IDX PT, R7, R3, RZ, 0x181f ;  /* 0x00181fff03077589 */ /* 0x0000a400000e0000 */
        /* <DEDUP_REMOVED lines=33> */
.L_x_5361:
[----:B------:R-:W-:Y:S05]  /*121c0*/  BSYNC B1 ;  /* 0x0000000000017941 */ /* 0x000fea0003800000 */
.L_x_5360:
        /* <DEDUP_REMOVED lines=9> */
[----:B------:R-:W-:-:S05]  /*12260*/  ISETP.GE.AND P2, PT, R29, UR14, PT ;  /* 0x0000000e1d007c0c */ /* 0x000fca000bf46270 */
[----:B-1-3--:R-:W-:Y:S02]  /*12270*/  @!P1 IMAD.WIDE R4, R185, 0x2, R6 ;  /* 0x00000002b9049825 */ /* 0x00afe400078e0206 */
        /* <DEDUP_REMOVED lines=25> */
.L_x_5354:
[----:B------:R-:W-:Y:S05]  /*12410*/  BSYNC B0 ;  /* 0x0000000000007941 */ /* 0x000fea0003800000 */
.L_x_5347:
[----:B------:R-:W-:Y:S02]  /*12420*/  ULDC UR4, c[0x0][0xc3c] ;  /* 0x00030f0000047ab9 */ /* 0x000fe40000000800 */
[----:B------:R-:W-:-:S06]  /*12430*/  UISETP.GE.AND UP0, UPT, UR6, UR4, UPT ;  /* 0x000000040600728c */ /* 0x000fcc000bf06270 */
[----:B------:R-:W-:-:S13]  /*12440*/  PLOP3.LUT P0, PT, PT, PT, UP0, 0x80, 0x0 ;  /* 0x000000000000781c */ /* 0x000fda0003f0f008 */
[----:B------:R-:W-:Y:S05]  /*12450*/  @!P0 BRA `(.L_x_5362) ;  /* 0xfffffeec00cc8947 */ /* 0x000fea000383ffff */
[----:B------:R-:W-:Y:S05]  /*12460*/  EXIT ;  /* 0x000000000000794d */ /* 0x000fea0003800000 */
.L_x_5248:
        /* <DEDUP_REMOVED lines=18> */
.L_x_5363:
        /* <DEDUP_REMOVED lines=43> */
.L_x_5367:
        /* <DEDUP_REMOVED lines=39> */
.L_x_5365:
        /* <DEDUP_REMOVED lines=12> */
.L_x_5368:
[----:B---34-:R-:W-:Y:S01]  /*12b70*/  IMAD R2, R3, UR5, R10 ;  /* 0x0000000503027c24 */ /* 0x018fe2000f8e020a */
[----:B-1----:R-:W-:Y:S01]  /*12b80*/  ISETP.NE.AND P0, PT, R8, 0x1, PT ;  /* 0x000000010800780c */ /* 0x002fe20003f05270 */
[----:B------:R-:W-:-:S03]  /*12b90*/  VIADD R14, R9, UR4 ;  /* 0x00000004090e7c36 */ /* 0x000fc60008000000 */
[----:B------:R1:W-:Y:S01]  /*12ba0*/  STL [R1], R2 ;  /* 0x0000000201007387 */ /* 0x0003e20000100800 */
[----:B------:R-:W-:-:S03]  /*12bb0*/  IADD3 R5, -R2, UR6, RZ ;  /* 0x0000000602057c10 */ /* 0x000fc6000fffe1ff */
[----:B------:R1:W-:Y:S05]  /*12bc0*/  STL [R1+0xc], R14 ;  /* 0x00000c0e01007387 */ /* 0x0003ea0000100800 */
[----:B------:R-:W-:Y:S05]  /*12bd0*/  @!P0 BRA `(.L_x_5369) ;  /* 0x0000000000e08947 */ /* 0x000fea0003800000 */
[----:B0-2---:R-:W-:Y:S02]  /*12be0*/  IABS R7, R4 ;  /* 0x0000000400077213 */ /* 0x005fe40000000000 */
[----:B------:R-:W-:Y:S02]  /*12bf0*/  IABS R9, R8 ;  /* 0x0000000800097213 */ /* 0x000fe40000000000 */
[----:B------:R-:W0:Y:S08]  /*12c00*/  I2F.RP R10, R7 ;  /* 0x00000007000a7306 */ /* 0x000e300000209400 */
[----:B------:R-:W2:Y:S08]  /*12c10*/  I2F.RP R11, R9 ;  /* 0x00000009000b7306 */ /* 0x000eb00000209400 */
[----:B0-----:R-:W1:Y:S08]  /*12c20*/  MUFU.RCP R10, R10 ;  /* 0x0000000a000a7308 */ /* 0x001e700000001000 */
[----:B--2---:R-:W-:Y:S01]  /*12c30*/  MUFU.RCP R11, R11 ;  /* 0x0000000b000b7308 */ /* 0x004fe20000001000 */
[----:B-1----:R-:W-:Y:S01]  /*12c40*/  VIADD R2, R10, 0xffffffe ;  /* 0x0ffffffe0a027836 */ /* 0x002fe20000000000 */
[----:B------:R-:W-:-:S06]  /*12c50*/  IABS R10, R4 ;  /* 0x00000004000a7213 */ /* 0x000fcc0000000000 */
[----:B------:R0:W1:Y:S02]  /*12c60*/  F2I.FTZ.U32.TRUNC.NTZ R3, R2 ;  /* 0x0000000200037305 */ /* 0x000064000021f000 */
[----:B0-----:R-:W-:Y:S02]  /*12c70*/  IMAD.MOV.U32 R2, RZ, RZ, RZ ;  /* 0x000000ffff027224 */ /* 0x001fe400078e00ff */
[----:B-1----:R-:W-:-:S04]  /*12c80*/  IMAD.MOV R12, RZ, RZ, -R3 ;  /* 0x000000ffff0c7224 */ /* 0x002fc800078e0a03 */
[----:B------:R-:W-:-:S04]  /*12c90*/  IMAD R13, R12, R7, RZ ;  /* 0x000000070c0d7224 */ /* 0x000fc800078e02ff */
[----:B------:R-:W-:Y:S01]  /*12ca0*/  IMAD.HI.U32 R3, R3, R13, R2 ;  /* 0x0000000d03037227 */ /* 0x000fe200078e0002 */
[----:B------:R-:W-:-:S03]  /*12cb0*/  IABS R2, R5 ;  /* 0x0000000500027213 */ /* 0x000fc60000000000 */
[----:B------:R-:W-:Y:S02]  /*12cc0*/  IMAD.MOV R13, RZ, RZ, -R10 ;  /* 0x000000ffff0d7224 */ /* 0x000fe400078e0a0a */
[----:B------:R-:W-:-:S04]  /*12cd0*/  IMAD.HI.U32 R10, R3, R2, RZ ;  /* 0x00000002030a7227 */ /* 0x000fc800078e00ff */
[----:B------:R-:W-:Y:S02]  /*12ce0*/  IMAD R2, R10, R13, R2 ;  /* 0x0000000d0a027224 */ /* 0x000fe400078e0202 */
[----:B------:R-:W-:-:S03]  /*12cf0*/  VIADD R3, R11, 0xffffffe ;  /* 0x0ffffffe0b037836 */ /* 0x000fc60000000000 */
[----:B------:R-:W-:-:S03]  /*12d00*/  ISETP.GT.U32.AND P1, PT, R7, R2, PT ;  /* 0x000000020700720c */ /* 0x000fc60003f24070 */
[----:B------:R-:W0:Y:S10]  /*12d10*/  F2I.FTZ.U32.TRUNC.NTZ R3, R3 ;  /* 0x0000000300037305 */ /* 0x000e34000021f000 */
[----:B------:R-:W-:-:S02]  /*12d20*/  @!P1 IMAD.IADD R2, R2, 0x1, -R7 ;  /* 0x0000000102029824 */ /* 0x000fc400078e0a07 */
[----:B------:R-:W-:Y:S01]  /*12d30*/  @!P1 VIADD R10, R10, 0x1 ;  /* 0x000000010a0a9836 */ /* 0x000fe20000000000 */
[----:B------:R-:W-:Y:S02]  /*12d40*/  ISETP.NE.AND P1, PT, R4, RZ, PT ;  /* 0x000000ff0400720c */ /* 0x000fe40003f25270 */
[----:B------:R-:W-:Y:S01]  /*12d50*/  ISETP.GE.U32.AND P0, PT, R2, R7, PT ;  /* 0x000000070200720c */ /* 0x000fe20003f06070 */
[----:B0-----:R-:W-:-:S04]  /*12d60*/  IMAD.MOV R2, RZ, RZ, -R3 ;  /* 0x000000ffff027224 */ /* 0x001fc800078e0a03 */
[----:B------:R-:W-:Y:S02]  /*12d70*/  IMAD R7, R2, R9, RZ ;  /* 0x0000000902077224 */ /* 0x000fe400078e02ff */
[----:B------:R-:W-:-:S04]  /*12d80*/  IMAD.MOV.U32 R2, RZ, RZ, RZ ;  /* 0x000000ffff027224 */ /* 0x000fc800078e00ff */
        /* <DEDUP_REMOVED lines=29> */
.L_x_5369:
        /* <DEDUP_REMOVED lines=61> */
.L_x_5370:
[----:B01----:R-:W-:-:S05]  /*13330*/  LOP3.LUT R3, RZ, R2, RZ, 0x33, !PT ;  /* 0x00000002ff037212 */ /* 0x003fca00078e33ff */
[----:B------:R-:W-:-:S05]  /*13340*/  IMAD.IADD R2, R4, 0x1, R3 ;  /* 0x0000000104027824 */ /* 0x000fca00078e0203 */
[----:B------:R1:W-:Y:S01]  /*13350*/  STL [R1+0x4], R2 ;  /* 0x0000040201007387 */ /* 0x0003e20000100800 */
[----:B------:R-:W-:Y:S05]  /*13360*/  BRA `(.L_x_5371) ;  /* 0x0000000000107947 */ /* 0x000fea0003800000 */
.L_x_5366:
[----:B------:R-:W-:Y:S01]  /*13370*/  IMAD.U32 R2, RZ, RZ, UR6 ;  /* 0x00000006ff027e24 */ /* 0x000fe2000f8e00ff */
[----:B------:R0:W-:Y:S04]  /*13380*/  STL [R1+0x4], RZ ;  /* 0x000004ff01007387 */ /* 0x0001e80000100800 */
[----:B------:R0:W-:Y:S04]  /*13390*/  STL [R1+0x8], RZ ;  /* 0x000008ff01007387 */ /* 0x0001e80000100800 */
[----:B------:R0:W-:Y:S02]  /*133a0*/  STL [R1], R2 ;  /* 0x0000000201007387 */ /* 0x0001e40000100800 */
.L_x_5371:
        /* <DEDUP_REMOVED lines=10> */
.L_x_5364:
        /* <DEDUP_REMOVED lines=8> */
[----:B------:R-:W2:Y:S01]  /*134d0*/  S2UR UR5, SR_CgaCtaId ;  /* 0x00000000000579c3 */ /* 0x000ea20000008800 */
[C---:B---3--:R-:W-:Y:S01]  /*134e0*/  IMAD.SHL.U32 R0, R6.reuse, 0x8, RZ ;  /* 0x0000000806007824 */ /* 0x048fe200078e00ff */
[----:B------:R-:W-:Y:S01]  /*134f0*/  LOP3.LUT R4, R6, 0x7f, RZ, 0xc0, !PT ;  /* 0x0000007f06047812 */ /* 0x000fe200078ec0ff */
[----:B------:R-:W-:Y:S01]  /*13500*/  UMOV UR4, 0x400 ;  /* 0x0000040000047882 */ /* 0x000fe20000000000 */
[----:B------:R-:W-:Y:S01]  /*13510*/  BSSY B8, `(.L_x_5372) ;  /* 0x00006a2000087945 */ /* 0x000fe20003800000 */
[----:B------:R-:W-:Y:S01]  /*13520*/  ULDC UR37, c[0x0][0xc] ;  /* 0x0000030000257ab9 */ /* 0x000fe20000000800 */
[----:B------:R-:W-:Y:S01]  /*13530*/  LOP3.LUT R3, R0, 0x1f8, RZ, 0xc0, !PT ;  /* 0x000001f800037812 */ /* 0x000fe200078ec0ff */
[----:B01----:R-:W-:Y:S01]  /*13540*/  IMAD.SHL.U32 R2, R4, 0x8, RZ ;  /* 0x0000000804027824 */ /* 0x003fe200078e00ff */
[----:B------:R-:W-:Y:S01]  /*13550*/  ULDC.64 UR38, c[0x0][0x198] ;  /* 0x0000660000267ab9 */ /* 0x000fe20000000a00 */
[----:B------:R-:W-:Y:S01]  /*13560*/  IMAD.MOV.U32 R0, RZ, RZ, 0x1 ;  /* 0x00000001ff007424 */ /* 0x000fe200078e00ff */
[----:B------:R-:W-:Y:S01]  /*13570*/  LOP3.LUT R3, R3, 0x38, R6, 0x78, !PT ;  /* 0x0000003803037812 */ /* 0x000fe200078e7806 */
[----:B------:R-:W-:-:S03]  /*13580*/  IMAD.SHL.U32 R6, R6, 0x10, RZ ;  /* 0x0000001006067824 */ /* 0x000fc600078e00ff */
[----:B------:R-:W-:Y:S02]  /*13590*/  LOP3.LUT R2, R3, 0x200, R2, 0xf8, !PT ;  /* 0x0000020003027812 */ /* 0x000fe400078ef802 */
[----:B------:R-:W-:-:S04]  /*135a0*/  SHF.R.U32.HI R3, RZ, 0x3, R4 ;  /* 0x00000003ff037819 */ /* 0x000fc80000011604 */
[----:B------:R-:W-:Y:S01]  /*135b0*/  LOP3.LUT R3, R3, 0x70, R6, 0xf8, !PT ;  /* 0x0000007003037812 */ /* 0x000fe200078ef806 */
[----:B--2---:R-:W-:-:S06]  /*135c0*/  ULEA UR4, UR5, UR4, 0x18 ;  /* 0x0000000405047291 */ /* 0x004fcc000f8ec03f */
[----:B------:R-:W-:-:S04]  /*135d0*/  IMAD.U32 R19, RZ, RZ, UR4 ;  /* 0x00000004ff137e24 */ /* 0x000fc8000f8e00ff */
[----:B------:R-:W-:-:S05]  /*135e0*/  IMAD R2, R2, 0x2, R19 ;  /* 0x0000000202027824 */ /* 0x000fca00078e0213 */
[----:B------:R0:W-:Y:S04]  /*135f0*/  STL [R1+0x54], R2 ;  /* 0x0000540201007387 */ /* 0x0001e80000100800 */
[----:B------:R0:W-:Y:S04]  /*13600*/  STL [R1+0x48], RZ ;  /* 0x000048ff01007387 */ /* 0x0001e80000100800 */
[----:B------:R0:W-:Y:S04]  /*13610*/  STL [R1+0x14], R0 ;  /* 0x0000140001007387 */ /* 0x0001e80000100800 */
[----:B------:R0:W-:Y:S02]  /*13620*/  STL [R1+0x10], RZ ;  /* 0x000010ff01007387 */ /* 0x0001e40000100800 */
.L_x_5500:
[----:B--2---:R-:W2:Y:S01]  /*13630*/  LDL R9, [R1+0xc] ;  /* 0x00000c0001097983 */ /* 0x004ea20000100800 */
[----:B------:R-:W-:Y:S05]  /*13640*/  YIELD ;  /* 0x0000000000007946 */ /* 0x000fea0003800000 */
[----:B------:R-:W-:Y:S01]  /*13650*/  ULDC.64 UR4, c[0x0][0xa28] ;  /* 0x00028a0000047ab9 */ /* 0x000fe20000000a00 */
[----:B0-----:R-:W-:Y:S01]  /*13660*/  IMAD.MOV.U32 R0, RZ, RZ, RZ ;  /* 0x000000ffff007224 */ /* 0x001fe200078e00ff */
[----:B------:R-:W-:Y:S01]  /*13670*/  ISETP.NE.U32.AND P0, PT, RZ, UR4, PT ;  /* 0x00000004ff007c0c */ /* 0x000fe2000bf05070 */
[----:B-1----:R-:W0:Y:S01]  /*13680*/  LDC.64 R4, c[0x0][0xa00] ;  /* 0x00028000ff047b82 */ /* 0x002e220000000a00 */
[----:B------:R-:W-:Y:S01]  /*13690*/  IMAD.MOV.U32 R10, RZ, RZ, RZ ;  /* 0x000000ffff0a7224 */ /* 0x000fe200078e00ff */
[----:B------:R-:W-:Y:S01]  /*136a0*/  ULDC.64 UR6, c[0x0][0xa08] ;  /* 0x0002820000067ab9 */ /* 0x000fe20000000a00 */
[----:B------:R-:W-:Y:S01]  /*136b0*/  ISETP.NE.AND.EX P0, PT, RZ, UR5, PT, P0 ;  /* 0x00000005ff007c0c */ /* 0x000fe2000bf05300 */
[----:B------:R-:W-:-:S12]  /*136c0*/  ULDC.64 UR4, c[0x0][0xa18] ;  /* 0x0002860000047ab9 */ /* 0x000fd80000000a00 */
        /* <DEDUP_REMOVED lines=37> */
.L_x_5373:
        /* <DEDUP_REMOVED lines=12> */
[----:B------:R-:W3:Y:S02]  /*139e0*/  LDC.64 R2, c[0x0][0xa20] ;  /* 0x00028800ff027b82 */ /* 0x000ee40000000a00 */
[----:B---3--:R-:W-:-:S05]  /*139f0*/  IMAD.WIDE R2, R9, 0x4, R2 ;  /* 0x0000000409027825 */ /* 0x008fca00078e0202 */
[----:B------:R3:W5:Y:S01]  /*13a00*/  LDG.E R7, desc[UR40][R2.64] ;  /* 0x0000002802077981 */ /* 0x000762000c1e1900 */
[----:B------:R-:W-:Y:S05]  /*13a10*/  BRA `(.L_x_5375) ;  /* 0x0000000000107947 */ /* 0x000fea0003800000 */
.L_x_5374:
[----:B------:R-:W-:Y:S05]  /*13a20*/  @!P1 BRA `(.L_x_5375) ;  /* 0x00000000000c9947 */ /* 0x000fea0003800000 */
[----:B------:R-:W3:Y:S04]  /*13a30*/  LDG.E R7, desc[UR40][R2.64] ;  /* 0x0000002802077981 */ /* 0x000ee8000c1e1900 */
[----:B------:R-:W3:Y:S02]  /*13a40*/  LDG.E R2, desc[UR40][R2.64+0x4] ;  /* 0x0000042802027981 */ /* 0x000ee4000c1e1900 */
[----:B---3--:R-:W-:-:S07]  /*13a50*/  IMAD.IADD R7, R2, 0x1, -R7 ;  /* 0x0000000102077824 */ /* 0x008fce00078e0a07 */
.L_x_5375:
        /* <DEDUP_REMOVED lines=12> */
[----:B------:R-:W-:-:S05]  /*13b20*/  VIADD R4, R0, 0x3f ;  /* 0x0000003f00047836 */ /* 0x000fca0000000000 */
[----:B------:R-:W-:-:S04]  /*13b30*/  SHF.R.S32.HI R2, RZ, 0x1f, R4 ;  /* 0x0000001fff027819 */ /* 0x000fc80000011404 */
[----:B------:R-:W-:Y:S02]  /*13b40*/  LEA.HI R4, R2, R4, RZ, 0x6 ;  /* 0x0000000402047211 */ /* 0x000fe400078f30ff */
[----:B------:R-:W-:Y:S02]  /*13b50*/  IADD3 R2, R0, 0x1, -R10 ;  /* 0x0000000100027810 */ /* 0x000fe40007ffe80a */
[----:B------:R-:W-:-:S03]  /*13b60*/  SHF.R.S32.HI R9, RZ, 0x6, R4 ;  /* 0x00000006ff097819 */ /* 0x000fc60000011404 */
[----:B------:R-:W-:Y:S02]  /*13b70*/  IMAD.IADD R7, R2, 0x1, R7 ;  /* 0x0000000102077824 */ /* 0x000fe400078e0207 */
[----:B------:R-:W3:Y:S01]  /*13b80*/  LDC.64 R2, c[0x0][0x9e0] ;  /* 0x00027800ff027b82 */ /* 0x000ee20000000a00 */
[----:B------:R2:W-:Y:S01]  /*13b90*/  STL [R1+0x58], R9 ;  /* 0x0000580901007387 */ /* 0x0005e20000100800 */
        /* <DEDUP_REMOVED lines=14> */
.L_x_5378:
[----:B------:R-:W-:-:S13]  /*13c80*/  ISETP.NE.AND P0, PT, R3, 0x1, PT ;  /* 0x000000010300780c */ /* 0x000fda0003f05270 */
[----:B------:R-:W2:Y:S02]  /*13c90*/  @P0 LDC.64 R4, c[0x0][0x9e8] ;  /* 0x00027a00ff040b82 */ /* 0x000ea40000000a00 */
[----:B--2---:R-:W-:-:S05]  /*13ca0*/  @P0 IMAD.HI.U32 R4, R8, R4, RZ ;  /* 0x0000000408040227 */ /* 0x004fca00078e00ff */
[----:B------:R-:W-:-:S07]  /*13cb0*/  @P0 SHF.R.U32.HI R8, RZ, R5, R4 ;  /* 0x00000005ff080219 */ /* 0x000fce0000011604 */
.L_x_5379:
[----:B------:R-:W-:Y:S05]  /*13cc0*/  BSYNC B0 ;  /* 0x0000000000007941 */ /* 0x000fea0003800000 */
.L_x_5377:
[----:B------:R-:W-:-:S05]  /*13cd0*/  IMAD R8, R8, R3, R3 ;  /* 0x0000000308087224 */ /* 0x000fca00078e0203 */
[----:B------:R-:W-:-:S07]  /*13ce0*/  VIMNMX R2, R2, R8, PT ;  /* 0x0000000802027248 */ /* 0x000fce0003fe0100 */
.L_x_5376:
[----:B------:R-:W2:Y:S01]  /*13cf0*/  @P1 LDC R4, c[0x0][0x44c] ;  /* 0x00011300ff041b82 */ /* 0x000ea20000000800 */
[----:B------:R-:W-:Y:S01]  /*13d00*/  IMAD.MOV.U32 R5, RZ, RZ, R11 ;  /* 0x000000ffff057224 */ /* 0x000fe200078e000b */
[----:B------:R-:W-:Y:S01]  /*13d10*/  ULDC UR4, c[0x0][0x9dc] ;  /* 0x0002770000047ab9 */ /* 0x000fe20000000800 */
[----:B------:R-:W-:-:S05]  /*13d20*/  VIADD R2, R2, 0x3f ;  /* 0x0000003f02027836 */ /* 0x000fca0000000000 */
[----:B------:R-:W3:Y:S01]  /*13d30*/  @P1 LDC R7, c[0x0][0x450] ;  /* 0x00011400ff071b82 */ /* 0x000ee20000000800 */
[----:B--2---:R-:W-:-:S05]  /*13d40*/  @P1 IMAD.HI.U32 R4, R11, R4, RZ ;  /* 0x000000040b041227 */ /* 0x004fca00078e00ff */
[----:B---3--:R-:W-:-:S04]  /*13d50*/  @P1 SHF.R.U32.HI R5, RZ, R7, R4 ;  /* 0x00000007ff051219 */ /* 0x008fc80000011604 */
[----:B------:R-:W-:Y:S02]  /*13d60*/  IADD3 R7, R5, R0, -R10 ;  /* 0x0000000005077210 */ /* 0x000fe40007ffe80a */
[----:B------:R-:W-:-:S04]  /*13d70*/  SHF.R.S32.HI R0, RZ, 0x1f, R2 ;  /* 0x0000001fff007819 */ /* 0x000fc80000011402 */
[----:B------:R-:W-:Y:S01]  /*13d80*/  LEA.HI R0, R0, R2, RZ, 0x6 ;  /* 0x0000000200007211 */ /* 0x000fe200078f30ff */
[----:B------:R-:W-:-:S03]  /*13d90*/  VIADD R2, R7, -UR4 ;  /* 0x8000000407027c36 */ /* 0x000fc60008000000 */
[----:B------:R-:W-:-:S04]  /*13da0*/  SHF.R.S32.HI R4, RZ, 0x6, R0 ;  /* 0x00000006ff047819 */ /* 0x000fc80000011400 */
        /* <DEDUP_REMOVED lines=13> */
.L_x_5382:
[----:B------:R-:W-:-:S13]  /*13e80*/  ISETP.NE.AND P0, PT, R3, 0x1, PT ;  /* 0x000000010300780c */ /* 0x000fda0003f05270 */
[----:B--2---:R-:W2:Y:S02]  /*13e90*/  @P0 LDC.64 R4, c[0x0][0x9e8] ;  /* 0x00027a00ff040b82 */ /* 0x004ea40000000a00 */
[----:B--2---:R-:W-:-:S05]  /*13ea0*/  @P0 IMAD.HI.U32 R4, R7, R4, RZ ;  /* 0x0000000407040227 */ /* 0x004fca00078e00ff */
[----:B------:R-:W-:-:S07]  /*13eb0*/  @P0 SHF.R.U32.HI R7, RZ, R5, R4 ;  /* 0x00000005ff070219 */ /* 0x000fce0000011604 */
.L_x_5383:
[----:B------:R-:W-:Y:S05]  /*13ec0*/  BSYNC B0 ;  /* 0x0000000000007941 */ /* 0x000fea0003800000 */
.L_x_5381:
[----:B------:R-:W-:-:S05]  /*13ed0*/  IMAD R3, R7, R3, RZ ;  /* 0x0000000307037224 */ /* 0x000fca00078e02ff */
[----:B------:R-:W-:-:S07]  /*13ee0*/  VIMNMX R2, R2, R3, !PT ;  /* 0x0000000302027248 */ /* 0x000fce0007fe0100 */
.L_x_5380:
[----:B------:R-:W-:Y:S01]  /*13ef0*/  SHF.R.S32.HI R3, RZ, 0x1f, R2 ;  /* 0x0000001fff037819 */ /* 0x000fe20000011402 */
[----:B------:R-:W-:Y:S01]  /*13f00*/  IMAD.MOV.U32 R5, RZ, RZ, RZ ;  /* 0x000000ffff057224 */ /* 0x000fe200078e00ff */
[----:B--2---:R-:W-:Y:S01]  /*13f10*/  SHF.R.U32.HI R4, RZ, 0x10, R6 ;  /* 0x00000010ff047819 */ /* 0x004fe20000011606 */
[----:B------:R-:W-:Y:S01]  /*13f20*/  BSSY B0, `(.L_x_5384) ;  /* 0x0000029000007945 */ /* 0x000fe20003800000 */
[----:B------:R-:W-:Y:S01]  /*13f30*/  LEA.HI R3, R3, R2, RZ, 0x6 ;  /* 0x0000000203037211 */ /* 0x000fe200078f30ff */
[----:B01----:R-:W-:Y:S01]  /*13f40*/  IMAD.MOV.U32 R10, RZ, RZ, R5 ;  /* 0x000000ffff0a7224 */ /* 0x003fe200078e0005 */
[----:B------:R-:W-:Y:S02]  /*13f50*/  ISETP.NE.AND P0, PT, R4, RZ, PT ;  /* 0x000000ff0400720c */ /* 0x000fe40003f05270 */
[----:B------:R-:W-:Y:S02]  /*13f60*/  SHF.R.S32.HI R3, RZ, 0x6, R3 ;  /* 0x00000006ff037819 */ /* 0x000fe40000011403 */
[----:B------:R-:W-:-:S02]  /*13f70*/  LOP3.LUT R8, R6, 0xff, RZ, 0xc0, !PT ;  /* 0x000000ff06087812 */ /* 0x000fc400078ec0ff */
        /* <DEDUP_REMOVED lines=35> */
.L_x_5385:
[----:B------:R-:W-:Y:S05]  /*141b0*/  BSYNC B0 ;  /* 0x0000000000007941 */ /* 0x000fea0003800000 */
.L_x_5384:
        /* <DEDUP_REMOVED lines=15> */
[----:B------:R-:W0:Y:S02]  /*142b0*/  FLO.U32 R0, UR4 ;  /* 0x0000000400007d00 */ /* 0x000e2400080e0000 */
        /* <DEDUP_REMOVED lines=10> */
.L_x_5387:
        /* <DEDUP_REMOVED lines=20> */
.L_x_5390:
[----:B------:R-:W-:Y:S05]  /*144a0*/  BSYNC B6 ;  /* 0x0000000000067941 */ /* 0x000fea0003800000 */
.L_x_5389:
        /* <DEDUP_REMOVED lines=20> */
.L_x_5393:
        /* <DEDUP_REMOVED lines=15> */
.L_x_5392:
[----:B------:R-:W-:Y:S05]  /*146e0*/  BSYNC B6 ;  /* 0x0000000000067941 */ /* 0x000fea0003800000 */
.L_x_5391:
[----:B------:R-:W3:Y:S01]  /*146f0*/  LDL R0, [R1+0xc] ;  /* 0x00000c0001007983 */ /* 0x000ee20000100800 */
[----:B------:R-:W-:Y:S02]  /*14700*/  ULDC.64 UR4, c[0x0][0x9f8] ;  /* 0x00027e0000047ab9 */ /* 0x000fe40000000a00 */
[----:B------:R-:W-:Y:S01]  /*14710*/  ISETP.NE.U32.AND P0, PT, RZ, UR4, PT ;  /* 0x00000004ff007c0c */ /* 0x000fe2000bf05070 */
[----:B------:R-:W4:Y:S03]  /*14720*/  LDL R16, [R1+0x30] ;  /* 0x0000300001107983 */ /* 0x000f260000100800 */
        /* <DEDUP_REMOVED lines=20> */
.L_x_5517:
        /* <DEDUP_REMOVED lines=9> */
.L_x_5520:
        /* <DEDUP_REMOVED lines=9> */
[----:B-1----:R-:W1:Y:S02]  /*14990*/  @P0 LDC.64 R4, c[0x0][0x440] ;  /* 0x00011000ff040b82 */ /* 0x002e640000000a00 */
        /* <DEDUP_REMOVED lines=14> */
.L_x_5397:
[----:B------:R-:W4:Y:S04]  /*14a80*/  LDL R0, [R1+0x10] ;  /* 0x0000100001007983 */ /* 0x000f280000100800 */
[----:B---3--:R-:W3:Y:S01]  /*14a90*/  LDL R2, [R1+0x14] ;  /* 0x0000140001027983 */ /* 0x008ee20000100800 */
[----:B----4-:R-:W-:Y:S01]  /*14aa0*/  IMAD R0, R0, 0x8, R19 ;  /* 0x0000000800007824 */ /* 0x010fe200078e0213 */
[----:B---3--:R-:W-:-:S04]  /*14ab0*/  SHF.L.U32 R2, R2, 0x1f, RZ ;  /* 0x0000001f02027819 */ /* 0x008fc800000006ff */
[----:B------:R-:W3:Y:S02]  /*14ac0*/  SYNCS.PHASECHK.TRANS64.TRYWAIT P0, [R0+URZ+0x28c40], R2 ;  /* 0x028c4002000075a7 */ /* 0x000ee4000800017f */
[----:B---3--:R-:W-:Y:S05]  /*14ad0*/  @!P0 BRA `(.L_x_5398) ;  /* 0x0000005c00548947 */ /* 0x008fea0003800000 */
.L_x_5521:
        /* <DEDUP_REMOVED lines=11> */
.L_x_5399:
[----:B------:R-:W4:Y:S04]  /*14b90*/  LDL R3, [R1+0x10] ;  /* 0x0000100001037983 */ /* 0x000f280000100800 */
[----:B-1----:R-:W2:Y:S04]  /*14ba0*/  LDL R4, [R1+0x20] ;  /* 0x0000200001047983 */ /* 0x002ea80000100800 */
        /* <DEDUP_REMOVED lines=21> */
.L_x_5395:
[----:B------:R-:W3:Y:S01]  /*14d00*/  LDL.LU R3, [R1+0x3c] ;  /* 0x00003c0001037983 */ /* 0x000ee20000300800 */
[----:B------:R-:W-:Y:S05]  /*14d10*/  WARPSYNC.ALL ;  /* 0x0000000000007948 */ /* 0x000fea0003800000 */
[----:B------:R-:W-:Y:S01]  /*14d20*/  ULDC.64 UR4, c[0x0][0x298] ;  /* 0x0000a60000047ab9 */ /* 0x000fe20000000a00 */
[----:B------:R-:W-:Y:S01]  /*14d30*/  BSSY B6, `(.L_x_5400) ;  /* 0x000001c000067945 */ /* 0x000fe20003800000 */
[----:B------:R-:W-:Y:S01]  /*14d40*/  BAR.SYNC.DEFER_BLOCKING 0x8, 0x100 ;  /* 0x0204000000007b1d */ /* 0x000fe20000010000 */
[----:B---3--:R-:W-:Y:S01]  /*14d50*/  SHF.R.S32.HI R0, RZ, 0x1f, R3 ;  /* 0x0000001fff007819 */ /* 0x008fe20000011403 */
[----:B-1----:R-:W-:-:S04]  /*14d60*/  IMAD.WIDE.U32 R4, R3, UR4, RZ ;  /* 0x0000000403047c25 */ /* 0x002fc8000f8e00ff */
        /* <DEDUP_REMOVED lines=24> */
.L_x_5401:
[----:B------:R-:W-:Y:S05]  /*14ef0*/  BSYNC B6 ;  /* 0x0000000000067941 */ /* 0x000fea0003800000 */
.L_x_5400:
[----:B-1----:R-:W3:Y:S01]  /*14f00*/  LDL.LU R0, [R1+0x3c] ;  /* 0x00003c0001007983 */ /* 0x002ee20000300800 */
[----:B------:R-:W-:Y:S01]  /*14f10*/  ULDC.64 UR6, c[0x0][0xa00] ;  /* 0x0002800000067ab9 */ /* 0x000fe20000000a00 */
[----:B------:R-:W-:Y:S01]  /*14f20*/  ULDC.64 UR4, c[0x0][0x2d8] ;  /* 0x0000b60000047ab9 */ /* 0x000fe20000000a00 */
[----:B0-----:R-:W0:Y:S01]  /*14f30*/  LDC R7, c[0x0][0x448] ;  /* 0x00011200ff077b82 */ /* 0x001e220000000800 */
[----:B------:R-:W3:Y:S04]  /*14f40*/  LDL.LU.64 R2, [R1+0x40] ;  /* 0x0000400001027983 */ /* 0x000ee80000300a00 */
[----:B------:R-:W4:Y:S04]  /*14f50*/  LDL R5, [R1+0xc] ;  /* 0x00000c0001057983 */ /* 0x000f280000100800 */
[----:B------:R-:W2:Y:S01]  /*14f60*/  LDL R12, [R1+0x24] ;  /* 0x00002400010c7983 */ /* 0x000ea20000100800 */
[----:B------:R-:W-:Y:S01]  /*14f70*/  ISETP.NE.U32.AND P0, PT, RZ, UR6, PT ;  /* 0x00000006ff007c0c */ /* 0x000fe2000bf05070 */
[----:B------:R-:W-:-:S03]  /*14f80*/  ULDC UR6, c[0x0][0x2b8] ;  /* 0x0000ae0000067ab9 */ /* 0x000fc60000000800 */
[----:B------:R-:W-:Y:S01]  /*14f90*/  ISETP.NE.AND.EX P0, PT, RZ, UR7, PT, P0 ;  /* 0x00000007ff007c0c */ /* 0x000fe2000bf05300 */
[----:B------:R-:W1:Y:S02]  /*14fa0*/  S2R R8, SR_TID.X ;  /* 0x0000000000087919 */ /* 0x000e640000002100 */
[----:B-1----:R-:W-:Y:S02]  /*14fb0*/  IMAD.SHL.U32 R8, R8, 0x10, RZ ;  /* 0x0000001008087824 */ /* 0x002fe400078e00ff */
[----:B---3--:R-:W-:Y:S01]  /*14fc0*/  IMAD.MOV.U32 R3, RZ, RZ, R0 ;  /* 0x000000ffff037224 */ /* 0x008fe200078e0000 */
[----:B----4-:R-:W-:-:S04]  /*14fd0*/  SHF.R.S32.HI R0, RZ, 0x1f, R5 ;  /* 0x0000001fff007819 */ /* 0x010fc80000011405 */
[----:B------:R-:W-:Y:S02]  /*14fe0*/  SEL R4, R0, RZ, !P0 ;  /* 0x000000ff00047207 */ /* 0x000fe40004000000 */
[----:B------:R-:W-:Y:S02]  /*14ff0*/  SEL R0, R5, RZ, !P0 ;  /* 0x000000ff05007207 */ /* 0x000fe40004000000 */
[----:B------:R-:W1:Y:S01]  /*15000*/  S2R R5, SR_TID.X ;  /* 0x0000000000057919 */ /* 0x000e620000002100 */
[----:B------:R-:W-:-:S04]  /*15010*/  IMAD.WIDE.U32 R2, R17, UR4, R2 ;  /* 0x0000000411027c25 */ /* 0x000fc8000f8e0002 */
[----:B------:R-:W-:Y:S01]  /*15020*/  IMAD R3, R17, UR5, R3 ;  /* 0x0000000511037c24 */ /* 0x000fe2000f8e0203 */
[----:B------:R-:W-:Y:S02]  /*15030*/  ULDC.64 UR4, c[0x0][0x2e0] ;  /* 0x0000b80000047ab9 */ /* 0x000fe40000000a00 */
[----:B------:R-:W-:Y:S02]  /*15040*/  IMAD R4, R4, UR4, RZ ;  /* 0x0000000404047c24 */ /* 0x000fe4000f8e02ff */
[----:B------:R-:W-:-:S04]  /*15050*/  IMAD.WIDE.U32 R2, R0, UR4, R2 ;  /* 0x0000000400027c25 */ /* 0x000fc8000f8e0002 */
[----:B------:R-:W-:Y:S01]  /*15060*/  IMAD R0, R0, UR5, R4 ;  /* 0x0000000500007c24 */ /* 0x000fe2000f8e0204 */
[----:B0-----:R-:W-:Y:S01]  /*15070*/  ISETP.NE.AND P0, PT, R7, 0x1, PT ;  /* 0x000000010700780c */ /* 0x001fe20003f05270 */
[----:B------:R-:W0:Y:S01]  /*15080*/  S2R R9, SR_TID.X ;  /* 0x0000000000097919 */ /* 0x000e220000002100 */
[----:B------:R-:W-:-:S11]  /*15090*/  ULDC.64 UR4, c[0x0][0x2d0] ;  /* 0x0000b40000047ab9 */ /* 0x000fd60000000a00 */
[----:B------:R-:W3:Y:S01]  /*150a0*/  @P0 LDC R6, c[0x0][0x450] ;  /* 0x00011400ff060b82 */ /* 0x000ee20000000800 */
[----:B-1----:R-:W-:-:S04]  /*150b0*/  LOP3.LUT R5, R5, 0x7f, RZ, 0xc0, !PT ;  /* 0x0000007f05057812 */ /* 0x002fc800078ec0ff */
[----:B------:R-:W-:-:S04]  /*150c0*/  SHF.R.U32.HI R5, RZ, 0x3, R5 ;  /* 0x00000003ff057819 */ /* 0x000fc80000011605 */
[----:B------:R-:W-:Y:S02]  /*150d0*/  LOP3.LUT R8, R5, 0x70, R8, 0xf8, !PT ;  /* 0x0000007005087812 */ /* 0x000fe400078ef808 */
[----:B------:R-:W1:Y:S03]  /*150e0*/  @P0 LDC R5, c[0x0][0x44c] ;  /* 0x00011300ff050b82 */ /* 0x000e660000000800 */
[----:B--2---:R-:W-:Y:S02]  /*150f0*/  IMAD.IADD R4, R8, 0x1, R12 ;  /* 0x0000000108047824 */ /* 0x004fe400078e020c */
[----:B------:R2:W5:Y:S01]  /*15100*/  LDL R8, [R1+0x54] ;  /* 0x0000540001087983 */ /* 0x0005620000100800 */
[----:B------:R-:W-:Y:S02]  /*15110*/  IMAD.IADD R3, R3, 0x1, R0 ;  /* 0x0000000103037824 */ /* 0x000fe400078e0200 */
[----:B------:R-:W-:Y:S01]  /*15120*/  IMAD.MOV.U32 R0, RZ, RZ, R4 ;  /* 0x000000ffff007224 */ /* 0x000fe200078e0004 */
[----:B------:R-:W4:Y:S01]  /*15130*/  S2R R10, SR_TID.X ;  /* 0x00000000000a7919 */ /* 0x000f220000002100 */
[----:B-1----:R-:W-:-:S05]  /*15140*/  @P0 IMAD.HI.U32 R5, R4, R5, RZ ;  /* 0x0000000504050227 */ /* 0x002fca00078e00ff */
        /* <DEDUP_REMOVED lines=10> */
[----:B0-----:R-:W-:-:S04]  /*151f0*/  IMAD.SHL.U32 R9, R9, 0x8, RZ ;  /* 0x0000000809097824 */ /* 0x001fc800078e00ff */
[----:B------:R-:W-:Y:S02]  /*15200*/  IMAD R0, R0, UR4, RZ ;  /* 0x0000000400007c24 */ /* 0x000fe4000f8e02ff */
[----:B------:R-:W-:-:S04]  /*15210*/  IMAD.WIDE.U32 R2, R4, UR4, R2 ;  /* 0x0000000404027c25 */ /* 0x000fc8000f8e0002 */
[----:B------:R-:W-:Y:S01]  /*15220*/  IMAD R0, R4, UR5, R0 ;  /* 0x0000000504007c24 */ /* 0x000fe2000f8e0200 */
[----:B------:R-:W-:Y:S01]  /*15230*/  ULDC.64 UR4, c[0x0][0x280] ;  /* 0x0000a00000047ab9 */ /* 0x000fe20000000a00 */
[----:B------:R-:W-:Y:S02]  /*15240*/  LOP3.LUT R9, R9, 0x38, RZ, 0xc0, !PT ;  /* 0x0000003809097812 */ /* 0x000fe400078ec0ff */
[----:B------:R-:W-:Y:S01]  /*15250*/  IMAD.IADD R0, R3, 0x1, R0 ;  /* 0x0000000103007824 */ /* 0x000fe200078e0200 */
[----:B------:R-:W-:Y:S01]  /*15260*/  LEA R4, P1, R2, UR4, 0x1 ;  /* 0x0000000402047c11 */ /* 0x000fe2000f8208ff */
[----:B------:R-:W-:Y:S01]  /*15270*/  UMOV UR4, 0xffffffff ;  /* 0xffffffff00047882 */ /* 0x000fe20000000000 */
[----:B----4-:R-:W-:Y:S02]  /*15280*/  LOP3.LUT R10, R10, 0x7f, RZ, 0xc0, !PT ;  /* 0x0000007f0a0a7812 */ /* 0x010fe400078ec0ff */
[----:B------:R-:W-:Y:S02]  /*15290*/  ISETP.GE.AND P0, PT, R9, UR6, PT ;  /* 0x0000000609007c0c */ /* 0x000fe4000bf06270 */
[----:B------:R-:W-:-:S02]  /*152a0*/  LEA.HI.X R0, R2, UR5, R0, 0x1, P1 ;  /* 0x0000000502007c11 */ /* 0x000fc400088f0c00 */
[----:B------:R-:W-:Y:S01]  /*152b0*/  SHF.R.U32.HI R10, RZ, 0x3, R10 ;  /* 0x00000003ff0a7819 */ /* 0x000fe2000001160a */
[----:B--2---:R-:W-:Y:S08]  /*152c0*/  BRA.DIV UR4, `(.L_x_5402) ;  /* 0x00000056046c7947 */ /* 0x004ff0000b800000 */
[----:B------:R-:W2:Y:S04]  /*152d0*/  LDL.LU R6, [R1+0x28] ;  /* 0x0000280001067983 */ /* 0x000ea80000300800 */
[----:B------:R-:W3:Y:S01]  /*152e0*/  LDL.LU R5, [R1+0x24] ;  /* 0x0000240001057983 */ /* 0x000ee20000300800 */
        /* <DEDUP_REMOVED lines=24> */
[----:B------:R-:W-:Y:S04]  /*15470*/  SHFL.IDX PT, R4, R4, 0x3, 0x181f ;  /* 0x00781f0004047f89 */ /* 0x000fe800000e0000 */
[----:B0-----:R-:W0:Y:S04]  /*15480*/  SHFL.IDX PT, R6, R0, 0x2, 0x181f ;  /* 0x00581f0000067f89 */ /* 0x001e2800000e0000 */
[----:B------:R-:W2:Y:S01]  /*15490*/  SHFL.IDX PT, R0, R0, 0x3, 0x181f ;  /* 0x00781f0000007f89 */ /* 0x000ea200000e0000 */
[----:B-1----:R-:W-:-:S05]  /*154a0*/  @!P1 LEA R5, P2, R9, R5, 0x1 ;  /* 0x0000000509059211 */ /* 0x002fca00078408ff */
[----:B0-----:R-:W-:-:S04]  /*154b0*/  @!P1 IMAD.X R6, RZ, RZ, R6, P2 ;  /* 0x000000ffff069224 */ /* 0x001fc800010e0606 */
[----:B------:R-:W-:Y:S02]  /*154c0*/  @!P1 IMAD.MOV.U32 R7, RZ, RZ, R6 ;  /* 0x000000ffff079224 */ /* 0x000fe400078e0006 */
[----:B------:R-:W-:-:S05]  /*154d0*/  @!P1 IMAD.MOV.U32 R6, RZ, RZ, R5 ;  /* 0x000000ffff069224 */ /* 0x000fca00078e0005 */
[----:B--2---:R0:W-:Y:S02]  /*154e0*/  @!P1 LDGSTS.E.BYPASS.LTC128B.128 [R8+0x21400], desc[UR40][R6.64], !P0 ;  /* 0x2140000006089fae */ /* 0x0041e4000c101d68 */
.L_x_5530:
[----:B------:R-:W-:-:S05]  /*154f0*/  VIADD R3, R3, 0x30 ;  /* 0x0000003003037836 */ /* 0x000fca0000000000 */
[----:B------:R-:W-:-:S13]  /*15500*/  ISETP.GE.AND P1, PT, R3, R2, PT ;  /* 0x000000020300720c */ /* 0x000fda0003f26270 */
[----:B------:R-:W-:-:S05]  /*15510*/  @!P1 LEA R2, P2, R9, R4, 0x1 ;  /* 0x0000000409029211 */ /* 0x000fca00078408ff */
[----:B------:R-:W-:-:S05]  /*15520*/  @!P1 IMAD.X R3, RZ, RZ, R0, P2 ;  /* 0x000000ffff039224 */ /* 0x000fca00010e0600 */
[----:B------:R-:W-:Y:S01]  /*15530*/  @!PT LDS RZ, [RZ] ;  /* 0x00000000fffff984 */ /* 0x000fe20000000800 */
[----:B------:R-:W-:Y:S01]  /*15540*/  @!PT LDS RZ, [RZ] ;  /* 0x00000000fffff984 */ /* 0x000fe20000000800 */
[----:B------:R-:W-:Y:S01]  /*15550*/  @!PT LDS RZ, [RZ] ;  /* 0x00000000fffff984 */ /* 0x000fe20000000800 */
[----:B------:R1:W-:Y:S01]  /*15560*/  @!P1 LDGSTS.E.BYPASS.LTC128B.128 [R8+0x21c00], desc[UR40][R2.64], !P0 ;  /* 0x21c0000002089fae */ /* 0x0003e2000c101d68 */
[----:B------:R-:W-:Y:S01]  /*15570*/  PLOP3.LUT P0, PT, PT, PT, PT, 0x80, 0x0 ;  /* 0x000000000000781c */ /* 0x000fe20003f0f070 */
[----:B------:R-:W-:-:S12]  /*15580*/  NOP ;  /* 0x0000000000007918 */ /* 0x000fd80000000000 */
.L_x_5403:
[----:B------:R-:W-:Y:S02]  /*15590*/  PLOP3.LUT P1, PT, P1, P0, PT, 0xa2, 0x0 ;  /* 0x000000000000781c */ /* 0x000fe40000f21472 */
[----:B------:R-:W-:-:S08]  /*155a0*/  @P0 R2UR P1, UR4, R19 ;  /* 0x00000000130402ca */ /* 0x000fd00000020000 */
[----:B------:R-:W-:-:S05]  /*155b0*/  @P0 PLOP3.LUT P0, PT, P1, PT, PT, 0x80, 0x0 ;  /* 0x000000000000081c */ /* 0x000fca0000f0f070 */
[----:B------:R-:W-:Y:S01]  /*155c0*/  @!P1 SYNCS.ARRIVE.TRANS64.RED.A0T1 RZ, [UR4+0x28c00], RZ ;  /* 0x028c00ffffff99a7 */ /* 0x000fe20008200404 */
[----:B------:R-:W-:Y:S07]  /*155d0*/  @!P1 ARRIVES.LDGSTSBAR.64.TRANSCNT [UR4+0x28c00] ;  /* 0x028c0000ff0099b0 */ /* 0x000fee0008000a84 */
[----:B------:R-:W-:Y:S05]  /*155e0*/  @P0 BRA.U.ANY `(.L_x_5403) ;  /* 0xfffffffd00e80947 */ /* 0x000fea000393ffff */
[----:B-1----:R-:W2:Y:S02]  /*155f0*/  LDL.LU R2, [R1+0x48] ;  /* 0x0000480001027983 */ /* 0x002ea40000300800 */
        /* <DEDUP_REMOVED lines=9> */
[----:B------:R-:W2:Y:S03]  /*15690*/  SYNCS.PHASECHK.TRANS64.TRYWAIT P0, [R19+URZ+0x28c20], R0 ;  /* 0x028c2000130075a7 */ /* 0x000ea6000800017f */
[----:B-12---:R-:W-:Y:S05]  /*156a0*/  @!P0 BRA `(.L_x_5405) ;  /* 0x0000005400b88947 */ /* 0x006fea0003800000 */
.L_x_5531:
[----:B------:R-:W-:Y:S05]  /*156b0*/  BSYNC B0 ;  /* 0x0000000000007941 */ /* 0x000fea0003800000 */
.L_x_5404:
[----:B------:R-:W-:Y:S01]  /*156c0*/  LOP3.LUT P0, RZ, R18, 0x1, RZ, 0xc0, !PT ;  /* 0x0000000112ff7812 */ /* 0x000fe2000780c0ff */
[----:B------:R-:W-:-:S12]  /*156d0*/  BSSY B0, `(.L_x_5406) ;  /* 0x0000097000007945 */ /* 0x000fd80003800000 */
[----:B------:R-:W-:Y:S05]  /*156e0*/  @!P0 BRA `(.L_x_5407) ;  /* 0x0000000800548947 */ /* 0x000fea0003800000 */
[----:B------:R-:W1:Y:S04]  /*156f0*/  LDL R4, [R1+0x10] ;  /* 0x0000100001047983 */ /* 0x000e680000100800 */
[----:B------:R-:W2:Y:S01]  /*15700*/  LDL R2, [R1+0x14] ;  /* 0x0000140001027983 */ /* 0x000ea20000100800 */
[----:B------:R-:W-:Y:S01]  /*15710*/  BSSY B1, `(.L_x_5408) ;  /* 0x0000008000017945 */ /* 0x000fe20003800000 */
[----:B------:R-:W3:Y:S02]  /*15720*/  S2R R3, SR_TID.X ;  /* 0x0000000000037919 */ /* 0x000ee40000002100 */
[----:B---3--:R-:W-:-:S04]  /*15730*/  LOP3.LUT R3, R3, 0x7f, RZ, 0xc0, !PT ;  /* 0x0000007f03037812 */ /* 0x008fc800078ec0ff */
[----:B------:R-:W-:Y:S01]  /*15740*/  ISETP.NE.AND P1, PT, R3, RZ, PT ;  /* 0x000000ff0300720c */ /* 0x000fe20003f25270 */
[----:B-1----:R-:W-:Y:S01]  /*15750*/  IMAD R0, R4, 0x8, R19 ;  /* 0x0000000804007824 */ /* 0x002fe200078e0213 */
[----:B--2---:R-:W-:-:S04]  /*15760*/  SHF.L.U32 R2, R2, 0x1f, RZ ;  /* 0x0000001f02027819 */ /* 0x004fc800000006ff */
[----:B------:R-:W1:Y:S02]  /*15770*/  SYNCS.PHASECHK.TRANS64.TRYWAIT P0, [R0+URZ+0x28c60], R2 ;  /* 0x028c6002000075a7 */ /* 0x000e64000800017f */
[----:B-1----:R-:W-:Y:S05]  /*15780*/  @!P0 BRA `(.L_x_5409) ;  /* 0x0000005400948947 */ /* 0x002fea0003800000 */
.L_x_5532:
[----:B------:R-:W-:Y:S05]  /*15790*/  BSYNC B1 ;  /* 0x0000000000017941 */ /* 0x000fea0003800000 */
.L_x_5408:
[----:B------:R-:W-:Y:S04]  /*157a0*/  BSSY B1, `(.L_x_5410) ;  /* 0x0000009000017945 */ /* 0x000fe80003800000 */
        /* <DEDUP_REMOVED lines=8> */
.L_x_5411:
[----:B------:R-:W-:Y:S05]  /*15830*/  BSYNC B1 ;  /* 0x0000000000017941 */ /* 0x000fea0003800000 */
.L_x_5410:
[----:B------:R-:W2:Y:S04]  /*15840*/  LDL R4, [R1+0x18] ;  /* 0x0000180001047983 */ /* 0x000ea80000100800 */
[----:B------:R-:W2:Y:S04]  /*15850*/  LDL.LU R3, [R1+0x20] ;  /* 0x0000200001037983 */ /* 0x000ea80000300800 */
[----:B-1----:R-:W3:Y:S01]  /*15860*/  LDL R2, [R1+0x10] ;  /* 0x0000100001027983 */ /* 0x002ee20000100800 */
        /* <DEDUP_REMOVED lines=10> */
.L_x_5412:
        /* <DEDUP_REMOVED lines=15> */
.L_x_5413:
        /* <DEDUP_REMOVED lines=15> */
.L_x_5414:
        /* <DEDUP_REMOVED lines=15> */
.L_x_5415:
        /* <DEDUP_REMOVED lines=15> */
.L_x_5416:
        /* <DEDUP_REMOVED lines=15> */
.L_x_5417:
        /* <DEDUP_REMOVED lines=15> */
.L_x_5418:
        /* <DEDUP_REMOVED lines=15> */
.L_x_5419:
        /* <DEDUP_REMOVED lines=10> */
.L_x_5407:
[----:B------:R-:W-:Y:S05]  /*16040*/  BSYNC B0 ;  /* 0x0000000000007941 */ /* 0x000fea0003800000 */
.L_x_5406:
[----:B------:R-:W1:Y:S04]  /*16050*/  LDL R4, [R1+0x30] ;  /* 0x0000300001047983 */ /* 0x000e680000100800 */
[----:B------:R-:W2:Y:S01]  /*16060*/  LDL R5, [R1+0x1c] ;  /* 0x00001c0001057983 */ /* 0x000ea20000100800 */
[----:B------:R-:W-:Y:S01]  /*16070*/  BSSY B0, `(.L_x_5420) ;  /* 0x00002b1000007945 */ /* 0x000fe20003800000 */
[----:B-1----:R-:W-:-:S05]  /*16080*/  VIADD R0, R4, 0xfffffffe ;  /* 0xfffffffe04007836 */ /* 0x002fca0000000000 */
[----:B--2---:R-:W-:-:S13]  /*16090*/  ISETP.GE.AND P0, PT, R0, R5, PT ;  /* 0x000000050000720c */ /* 0x004fda0003f06270 */
[----:B------:R-:W-:Y:S05]  /*160a0*/  @!P0 BRA `(.L_x_5421) ;  /* 0x0000002800b48947 */ /* 0x000fea0003800000 */
[----:B------:R-:W2:Y:S04]  /*160b0*/  LDL.LU R9, [R1+0x4c] ;  /* 0x00004c0001097983 */ /* 0x000ea80000300800 */
[----:B0-----:R-:W3:Y:S04]  /*160c0*/  LDL.LU R8, [R1+0x38] ;  /* 0x0000380001087983 */ /* 0x001ee80000300800 */
[----:B------:R-:W4:Y:S04]  /*160d0*/  LDL.LU R7, [R1+0x50] ;  /* 0x0000500001077983 */ /* 0x000f280000300800 */
[----:B------:R-:W5:Y:S04]  /*160e0*/  LDL.LU R6, [R1+0x34] ;  /* 0x0000340001067983 */ /* 0x000f680000300800 */
[----:B------:R-:W5:Y:S01]  /*160f0*/  LDL.LU R4, [R1+0x58] ;  /* 0x0000580001047983 */ /* 0x000f620000300800 */
[----:B------:R-:W-:Y:S01]  /*16100*/  LOP3.LUT R5, RZ, R5, RZ, 0x33, !PT ;  /* 0x00000005ff057212 */ /* 0x000fe200078e33ff */
[----:B------:R-:W-:Y:S01]  /*16110*/  BSSY B2, `(.L_x_5422) ;  /* 0x00000eb000027945 */ /* 0x000fe20003800000 */
[----:B--2---:R-:W-:-:S04]  /*16120*/  VIADD R2, R9, 0x1 ;  /* 0x0000000109027836 */ /* 0x004fc80000000000 */
[----:B---3--:R-:W-:Y:S01]  /*16130*/  IMAD R2, R2, R8, RZ ;  /* 0x0000000802027224 */ /* 0x008fe200078e02ff */
[----:B----4-:R-:W-:-:S04]  /*16140*/  LOP3.LUT R3, RZ, R7, RZ, 0x33, !PT ;  /* 0x00000007ff037212 */ /* 0x010fc800078e33ff */
        /* <DEDUP_REMOVED lines=45> */
.L_x_5426:
        /* <DEDUP_REMOVED lines=8> */
.L_x_5533:
[----:B------:R-:W-:Y:S05]  /*164a0*/  BSYNC B3 ;  /* 0x0000000000037941 */ /* 0x000fea0003800000 */
.L_x_5427:
        /* <DEDUP_REMOVED lines=9> */
.L_x_5430:
[----:B------:R-:W-:Y:S05]  /*16540*/  BSYNC B3 ;  /* 0x0000000000037941 */ /* 0x000fea0003800000 */
.L_x_5429:
[----:B------:R-:W2:Y:S04]  /*16550*/  LDL R6, [R1+0x10] ;  /* 0x0000100001067983 */ /* 0x000ea80000100800 */
[----:B------:R-:W3:Y:S01]  /*16560*/  LDL R7, [R1+0x18] ;  /* 0x0000180001077983 */ /* 0x000ee20000100800 */
[----:B------:R-:W-:Y:S01]  /*16570*/  IMAD.MOV.U32 R10, RZ, RZ, RZ ;  /* 0x000000ffff0a7224 */ /* 0x000fe200078e00ff */
        /* <DEDUP_REMOVED lines=10> */
.L_x_5431:
        /* <DEDUP_REMOVED lines=13> */
.L_x_5534:
[----:B------:R-:W-:Y:S05]  /*166f0*/  BSYNC B3 ;  /* 0x0000000000037941 */ /* 0x000fea0003800000 */
.L_x_5432:
        /* <DEDUP_REMOVED lines=11> */
.L_x_5435:
[----:B------:R-:W-:Y:S05]  /*167b0*/  BSYNC B3 ;  /* 0x0000000000037941 */ /* 0x000fea0003800000 */
.L_x_5434:
[----:B-12---:R-:W2:Y:S01]  /*167c0*/  LDL R2, [R1+0x10] ;  /* 0x0000100001027983 */ /* 0x006ea20000100800 */
        /* <DEDUP_REMOVED lines=9> */
.L_x_5436:
        /* <DEDUP_REMOVED lines=15> */
.L_x_5437:
        /* <DEDUP_REMOVED lines=15> */
.L_x_5438:
        /* <DEDUP_REMOVED lines=15> */
.L_x_5439:
        /* <DEDUP_REMOVED lines=15> */
.L_x_5440:
        /* <DEDUP_REMOVED lines=15> */
.L_x_5441:
        /* <DEDUP_REMOVED lines=15> */
.L_x_5442:
        /* <DEDUP_REMOVED lines=15> */
.L_x_5443:
        /* <DEDUP_REMOVED lines=10> */
.L_x_5425:
[----:B------:R-:W-:Y:S05]  /*16f90*/  BSYNC B1 ;  /* 0x0000000000017941 */ /* 0x000fea0003800000 */
.L_x_5424:
[----:B------:R-:W2:Y:S02]  /*16fa0*/  LDL.LU R6, [R1+0x30] ;  /* 0x0000300001067983 */ /* 0x000ea40000300800 */
[----:B--2---:R-:W-:-:S07]  /*16fb0*/  VIADD R0, R6, 0xfffffffd ;  /* 0xfffffffd06007836 */ /* 0x004fce0000000000 */
.L_x_5423:
[----:B------:R-:W-:Y:S05]  /*16fc0*/  BSYNC B2 ;  /* 0x0000000000027941 */ /* 0x000fea0003800000 */
.L_x_5422:
[----:B------:R-:W-:-:S05]  /*16fd0*/  VIADD R5, R5, 0xfffffffe ;  /* 0xfffffffe05057836 */ /* 0x000fca0000000000 */
[----:B------:R-:W-:-:S13]  /*16fe0*/  ISETP.NE.AND P0, PT, R5, R4, PT ;  /* 0x000000040500720c */ /* 0x000fda0003f05270 */
[----:B------:R-:W-:Y:S05]  /*16ff0*/  @!P0 BRA `(.L_x_5421) ;  /* 0x0000001800e08947 */ /* 0x000fea0003800000 */
.L_x_5484:
        /* <DEDUP_REMOVED lines=35> */
.L_x_5446:
        /* <DEDUP_REMOVED lines=8> */
.L_x_5535:
[----:B------:R-:W-:Y:S05]  /*172b0*/  BSYNC B2 ;  /* 0x0000000000027941 */ /* 0x000fea0003800000 */
.L_x_5447:
        /* <DEDUP_REMOVED lines=9> */
.L_x_5450:
[----:B------:R-:W-:Y:S05]  /*17350*/  BSYNC B2 ;  /* 0x0000000000027941 */ /* 0x000fea0003800000 */
.L_x_5449:
        /* <DEDUP_REMOVED lines=12> */
.L_x_5451:
        /* <DEDUP_REMOVED lines=13> */
.L_x_5536:
[----:B------:R-:W-:Y:S05]  /*174f0*/  BSYNC B2 ;  /* 0x0000000000027941 */ /* 0x000fea0003800000 */
.L_x_5452:
        /* <DEDUP_REMOVED lines=11> */
.L_x_5455:
[----:B------:R-:W-:Y:S05]  /*175b0*/  BSYNC B2 ;  /* 0x0000000000027941 */ /* 0x000fea0003800000 */
.L_x_5454:
        /* <DEDUP_REMOVED lines=9> */
.L_x_5456:
        /* <DEDUP_REMOVED lines=15> */
.L_x_5457:
        /* <DEDUP_REMOVED lines=15> */
.L_x_5458:
        /* <DEDUP_REMOVED lines=15> */
.L_x_5459:
        /* <DEDUP_REMOVED lines=15> */
.L_x_5460:
        /* <DEDUP_REMOVED lines=15> */
.L_x_5461:
        /* <DEDUP_REMOVED lines=15> */
.L_x_5462:
        /* <DEDUP_REMOVED lines=15> */
.L_x_5463:
        /* <DEDUP_REMOVED lines=10> */
.L_x_5445:
[----:B------:R-:W-:Y:S05]  /*17d80*/  BSYNC B1 ;  /* 0x0000000000017941 */ /* 0x000fea0003800000 */
.L_x_5444:
        /* <DEDUP_REMOVED lines=35> */
.L_x_5466:
        /* <DEDUP_REMOVED lines=8> */
.L_x_5537:
[----:B------:R-:W-:Y:S05]  /*18040*/  BSYNC B2 ;  /* 0x0000000000027941 */ /* 0x000fea0003800000 */
.L_x_5467:
        /* <DEDUP_REMOVED lines=9> */
.L_x_5470:
[----:B------:R-:W-:Y:S05]  /*180e0*/  BSYNC B2 ;  /* 0x0000000000027941 */ /* 0x000fea0003800000 */
.L_x_5469:
        /* <DEDUP_REMOVED lines=13> */
.L_x_5471:
        /* <DEDUP_REMOVED lines=13> */
.L_x_5538:
[----:B------:R-:W-:Y:S05]  /*18290*/  BSYNC B2 ;  /* 0x0000000000027941 */ /* 0x000fea0003800000 */
.L_x_5472:
        /* <DEDUP_REMOVED lines=11> */
.L_x_5475:
[----:B------:R-:W-:Y:S05]  /*18350*/  BSYNC B2 ;  /* 0x0000000000027941 */ /* 0x000fea0003800000 */
.L_x_5474:
        /* <DEDUP_REMOVED lines=10> */
.L_x_5476:
        /* <DEDUP_REMOVED lines=15> */
.L_x_5477:
        /* <DEDUP_REMOVED lines=15> */
.L_x_5478:
        /* <DEDUP_REMOVED lines=15> */
.L_x_5479:
        /* <DEDUP_REMOVED lines=15> */
.L_x_5480:
        /* <DEDUP_REMOVED lines=15> */
.L_x_5481:
        /* <DEDUP_REMOVED lines=15> */
.L_x_5482:
        /* <DEDUP_REMOVED lines=15> */
.L_x_5483:
        /* <DEDUP_REMOVED lines=10> */
.L_x_5465:
[----:B------:R-:W-:Y:S05]  /*18b30*/  BSYNC B1 ;  /* 0x0000000000017941 */ /* 0x000fea0003800000 */
.L_x_5464:
[----:B------:R-:W2:Y:S01]  /*18b40*/  LDL R2, [R1+0x1c] ;  /* 0x00001c0001027983 */ /* 0x000ea20000100800 */
[----:B------:R-:W-:Y:S01]  /*18b50*/  VIADD R0, R0, 0xfffffffe ;  /* 0xfffffffe00007836 */ /* 0x000fe20000000000 */
[----:B--2---:R-:W-:-:S13]  /*18b60*/  ISETP.GT.AND P0, PT, R6, R2, PT ;  /* 0x000000020600720c */ /* 0x004fda0003f04270 */
[----:B------:R-:W-:Y:S05]  /*18b70*/  @P0 BRA `(.L_x_5484) ;  /* 0xffffffe400200947 */ /* 0x000fea000383ffff */
.L_x_5421:
[----:B------:R-:W-:Y:S05]  /*18b80*/  BSYNC B0 ;  /* 0x0000000000007941 */ /* 0x000fea0003800000 */
.L_x_5420:
        /* <DEDUP_REMOVED lines=19> */
[----:B0-----:R-:W0:Y:S02]  /*18cc0*/  S2R R6, SR_LTMASK ;  /* 0x0000000000067919 */ /* 0x001e240000003900 */
[----:B0-----:R-:W-:-:S04]  /*18cd0*/  LOP3.LUT R6, R6, UR4, RZ, 0xc0, !PT ;  /* 0x0000000406067c12 */ /* 0x001fc8000f8ec0ff */
[----:B------:R-:W0:Y:S01]  /*18ce0*/  POPC R7, R6 ;  /* 0x0000000600077309 */ /* 0x000e220000000000 */
[----:B--2---:R-:W0:Y:S02]  /*18cf0*/  SHFL.IDX PT, R4, R3, R4, 0x1f ;  /* 0x00001f0403047589 */ /* 0x004e2400000e0000 */
[----:B0-----:R-:W-:-:S05]  /*18d00*/  IADD3 R2, R4, UR37, R7 ;  /* 0x0000002504027c10 */ /* 0x001fca000fffe007 */
[----:B------:R2:W-:Y:S02]  /*18d10*/  STL [R1], R2 ;  /* 0x0000000201007387 */ /* 0x0005e40000100800 */
.L_x_5486:
[----:B------:R-:W-:Y:S05]  /*18d20*/  BSYNC B0 ;  /* 0x0000000000007941 */ /* 0x000fea0003800000 */
.L_x_5485:
[----:B------:R-:W-:-:S05]  /*18d30*/  SEL R0, R0, RZ, P0 ;  /* 0x000000ff00007207 */ /* 0x000fca0000000000 */
[----:B------:R3:W-:Y:S02]  /*18d40*/  STL [R1+0x10], R0 ;  /* 0x0000100001007387 */ /* 0x0007e40000100800 */
.L_x_5388:
[----:B------:R-:W-:Y:S05]  /*18d50*/  BSYNC B7 ;  /* 0x0000000000077941 */ /* 0x000fea0003800000 */
.L_x_5386:
        /* <DEDUP_REMOVED lines=8> */
[----:B01----:R-:W0:Y:S04]  /*18de0*/  LDS.128 R4, [R19+0x28cd0] ;  /* 0x028cd00013047984 */ /* 0x003e280000000c00 */
[----:B0-----:R1:W-:Y:S04]  /*18df0*/  STL.64 [R1], R4 ;  /* 0x0000000401007387 */ /* 0x0013e80000100a00 */
[----:B------:R1:W-:Y:S01]  /*18e00*/  STL.64 [R1+0x8], R6 ;  /* 0x0000080601007387 */ /* 0x0003e20000100a00 */
[----:B------:R-:W-:Y:S06]  /*18e10*/  BAR.ARV 0x4, 0x180 ;  /* 0x0106000000007b1d */ /* 0x000fec0000002000 */
[----:B------:R-:W-:Y:S05]  /*18e20*/  BRA `(.L_x_5488) ;  /* 0x0000001000307947 */ /* 0x000fea0003800000 */
.L_x_5487:
[----:B------:R-:W5:Y:S01]  /*18e30*/  S2R R16, SR_TID.X ;  /* 0x0000000000107919 */ /* 0x000f620000002100 */
[----:B------:R-:W-:Y:S01]  /*18e40*/  UMOV UR4, 0xffffffff ;  /* 0xffffffff00047882 */ /* 0x000fe20000000000 */
[----:B-----5:R-:W-:-:S04]  /*18e50*/  LOP3.LUT R16, R16, 0x1f, RZ, 0xc0, !PT ;  /* 0x0000001f10107812 */ /* 0x020fc800078ec0ff */
[----:B------:R-:W-:Y:S01]  /*18e60*/  ISETP.NE.AND P0, PT, R16, 0x1f, PT ;  /* 0x0000001f1000780c */ /* 0x000fe20003f05270 */
[----:B------:R-:W-:-:S12]  /*18e70*/  BRA.DIV UR4, `(.L_x_5489) ;  /* 0x0000002204647947 */ /* 0x000fd8000b800000 */
[----:B-1----:R-:W2:Y:S01]  /*18e80*/  LDL.LU R3, [R1] ;  /* 0x0000000001037983 */ /* 0x002ea20000300800 */
[----:B------:R-:W-:-:S03]  /*18e90*/  ULDC UR4, c[0x0][0xc3c] ;  /* 0x00030f0000047ab9 */ /* 0x000fc60000000800 */
[----:B0-----:R-:W3:Y:S01]  /*18ea0*/  LDL R8, [R1+0xc] ;  /* 0x00000c0001087983 */ /* 0x001ee20000100800 */
[----:B--2---:R-:W-:Y:S02]  /*18eb0*/  IMAD.MOV.U32 R10, RZ, RZ, R3 ;  /* 0x000000ffff0a7224 */ /* 0x004fe400078e0003 */
[----:B---34-:R-:W-:-:S05]  /*18ec0*/  IMAD.IADD R0, R8, 0x1, R16 ;  /* 0x0000000108007824 */ /* 0x018fca00078e0210 */
        /* <DEDUP_REMOVED lines=16> */
[----:B---3--:R-:W-:Y:S01]  /*18fd0*/  @!P1 IMAD.MOV.U32 R7, RZ, RZ, R6 ;  /* 0x000000ffff079224 */ /* 0x008fe200078e0006 */
        /* <DEDUP_REMOVED lines=19> */
.L_x_5548:
[----:B------:R-:W-:Y:S02]  /*19110*/  ULDC UR4, c[0x0][0xc38] ;  /* 0x00030e0000047ab9 */ /* 0x000fe40000000800 */
[----:B------:R-:W-:-:S04]  /*19120*/  IMAD.U32 R8, RZ, RZ, UR4 ;  /* 0x00000004ff087e24 */ /* 0x000fc8000f8e00ff */
[----:B-1----:R-:W-:-:S04]  /*19130*/  IMAD R9, R14, R8, RZ ;  /* 0x000000080e097224 */ /* 0x002fc800078e02ff */
[----:B------:R-:W-:-:S05]  /*19140*/  IMAD.IADD R0, R0, 0x1, R9 ;  /* 0x0000000100007824 */ /* 0x000fca00078e0209 */
[----:B------:R-:W-:-:S13]  /*19150*/  ISETP.GT.AND P6, PT, R0, R4, PT ;  /* 0x000000040000720c */ /* 0x000fda0003fc4270 */
[----:B------:R-:W-:Y:S05]  /*19160*/  @P6 BRA `(.L_x_5490) ;  /* 0x0000000000ac6947 */ /* 0x000fea0003800000 */
.L_x_5493:
        /* <DEDUP_REMOVED lines=37> */
.L_x_5556:
[----:B------:R-:W-:Y:S02]  /*193c0*/  ULDC UR4, c[0x0][0xc38] ;  /* 0x00030e0000047ab9 */ /* 0x000fe40000000800 */
[----:B------:R-:W-:-:S04]  /*193d0*/  IMAD.U32 R8, RZ, RZ, UR4 ;  /* 0x00000004ff087e24 */ /* 0x000fc8000f8e00ff */
[----:B-1----:R-:W-:-:S04]  /*193e0*/  IMAD R9, R14, R8, RZ ;  /* 0x000000080e097224 */ /* 0x002fc800078e02ff */
[----:B------:R-:W-:-:S05]  /*193f0*/  IMAD.IADD R0, R9, 0x1, R0 ;  /* 0x0000000109007824 */ /* 0x000fca00078e0200 */
[----:B------:R-:W-:-:S13]  /*19400*/  ISETP.GT.AND P6, PT, R0, R4, PT ;  /* 0x000000040000720c */ /* 0x000fda0003fc4270 */
[----:B------:R-:W-:Y:S05]  /*19410*/  @!P6 BRA `(.L_x_5493) ;  /* 0xfffffffc0054e947 */ /* 0x000fea000383ffff */
.L_x_5490:
        /* <DEDUP_REMOVED lines=12> */
.L_x_5561:
[----:B------:R-:W-:-:S13]  /*194e0*/  ISETP.NE.AND P0, PT, R3, RZ, PT ;  /* 0x000000ff0300720c */ /* 0x000fda0003f05270 */
[----:B------:R-:W-:Y:S05]  /*194f0*/  @!P0 BRA `(.L_x_5495) ;  /* 0x0000000000108947 */ /* 0x000fea0003800000 */
[----:B------:R-:W-:Y:S01]  /*19500*/  UMOV UR4, 0xffffffff ;  /* 0xffffffff00047882 */ /* 0x000fe20000000000 */
[----:B------:R-:W-:Y:S02]  /*19510*/  VIADD R12, R10, 0xffffffff ;  /* 0xffffffff0a0c7836 */ /* 0x000fe40000000000 */
[----:B------:R-:W-:Y:S05]  /*19520*/  BRA.DIV UR4, `(.L_x_5496) ;  /* 0x0000002604287947 */ /* 0x000fea000b800000 */
[----:B------:R2:W4:Y:S02]  /*19530*/  SHFL.IDX PT, R6, R2, R12, 0x1f ;  /* 0x00001f0c02067589 */ /* 0x00052400000e0000 */
.L_x_5495:
[----:B----4-:R-:W-:Y:S01]  /*19540*/  IMAD R3, R6, R8, R9 ;  /* 0x0000000806037224 */ /* 0x010fe200078e0209 */
[----:B------:R-:W-:-:S03]  /*19550*/  ISETP.NE.AND P0, PT, R7, 0x1, PT ;  /* 0x000000010700780c */ /* 0x000fc60003f05270 */
[----:B------:R-:W-:Y:S01]  /*19560*/  IMAD.IADD R4, R4, 0x1, -R3 ;  /* 0x0000000104047824 */ /* 0x000fe200078e0a03 */
[----:B------:R4:W-:Y:S09]  /*19570*/  STL [R1], R3 ;  /* 0x0000000301007387 */ /* 0x0009f20000100800 */
[----:B------:R-:W-:Y:S05]  /*19580*/  @!P0 BRA `(.L_x_5497) ;  /* 0x0000000000e48947 */ /* 0x000fea0003800000 */
[----:B-1-3--:R-:W-:-:S04]  /*19590*/  IABS R5, R0 ;  /* 0x0000000000057213 */ /* 0x00afc80000000000 */
[----:B------:R-:W1:Y:S08]  /*195a0*/  I2F.RP R6, R5 ;  /* 0x0000000500067306 */ /* 0x000e700000209400 */
[----:B-1----:R-:W1:Y:S02]  /*195b0*/  MUFU.RCP R6, R6 ;  /* 0x0000000600067308 */ /* 0x002e640000001000 */
[----:B-1----:R-:W-:-:S06]  /*195c0*/  VIADD R9, R6, 0xffffffe ;  /* 0x0ffffffe06097836 */ /* 0x002fcc0000000000 */
[----:B----4-:R-:W0:Y:S02]  /*195d0*/  F2I.FTZ.U32.TRUNC.NTZ R3, R9 ;  /* 0x0000000900037305 */ /* 0x010e24000021f000 */
[----:B0-2---:R-:W-:-:S04]  /*195e0*/  IMAD.MOV R2, RZ, RZ, -R3 ;  /* 0x000000ffff027224 */ /* 0x005fc800078e0a03 */
        /* <DEDUP_REMOVED lines=38> */
[----:B------:R-:W-:Y:S01]  /*19850*/  IMAD.MOV R5, RZ, RZ, -R3 ;  /* 0x000000ffff057224 */ /* 0x000fe200078e0a03 */
[----:B------:R-:W-:-:S03]  /*19860*/  LOP3.LUT R2, R3, R7, RZ, 0x3c, !PT ;  /* 0x0000000703027212 */ /* 0x000fc600078e3cff */
[----:B------:R-:W-:Y:S01]  /*19870*/  IMAD R4, R0, R5, R4 ;  /* 0x0000000500047224 */ /* 0x000fe200078e0204 */
        /* <DEDUP_REMOVED lines=10> */
.L_x_5497:
[----:B-1-3--:R-:W3:Y:S01]  /*19920*/  LDL R5, [R1+0xc] ;  /* 0x00000c0001057983 */ /* 0x00aee20000100800 */
[----:B0-2-4-:R-:W3:Y:S02]  /*19930*/  LDC.64 R2, c[0x0][0xc90] ;  /* 0x00032400ff027b82 */ /* 0x015ee40000000a00 */
[----:B---3--:R-:W-:-:S05]  /*19940*/  IMAD.WIDE R2, R5, 0x4, R2 ;  /* 0x0000000405027825 */ /* 0x008fca00078e0202 */
        /* <DEDUP_REMOVED lines=60> */
.L_x_5498:
[----:B-1----:R-:W-:-:S05]  /*19d10*/  LOP3.LUT R3, RZ, R4, RZ, 0x33, !PT ;  /* 0x00000004ff037212 */ /* 0x002fca00078e33ff */
[----:B------:R-:W-:-:S05]  /*19d20*/  IMAD.IADD R0, R0, 0x1, R3 ;  /* 0x0000000100007824 */ /* 0x000fca00078e0203 */
[----:B------:R1:W-:Y:S01]  /*19d30*/  STL [R1+0x4], R0 ;  /* 0x0000040001007387 */ /* 0x0003e20000100800 */
[----:B------:R-:W-:Y:S05]  /*19d40*/  BRA `(.L_x_5499) ;  /* 0x0000000000287947 */ /* 0x000fea0003800000 */
.L_x_5491:
        /* <DEDUP_REMOVED lines=10> */
.L_x_5499:
[----:B0-----:R-:W2:Y:S04]  /*19df0*/  LDL R3, [R1+0x8] ;  /* 0x0000080001037983 */ /* 0x001ea80000100800 */
[----:B------:R-:W3:Y:S04]  /*19e00*/  LDL R2, [R1+0xc] ;  /* 0x00000c0001027983 */ /* 0x000ee80000100800 */
[----:B------:R-:W4:Y:S04]  /*19e10*/  LDL R5, [R1+0x4] ;  /* 0x0000040001057983 */ /* 0x000f280000100800 */
[----:B------:R-:W4:Y:S01]  /*19e20*/  LDL R4, [R1] ;  /* 0x0000000001047983 */ /* 0x000f220000100800 */
[----:B-1----:R-:W0:Y:S01]  /*19e30*/  S2R R0, SR_TID.X ;  /* 0x0000000000007919 */ /* 0x002e220000002100 */
        /* <DEDUP_REMOVED lines=11> */
.L_x_5488:
[----:B---34-:R-:W3:Y:S01]  /*19ef0*/  LDL R0, [R1+0xc] ;  /* 0x00000c0001007983 */ /* 0x018ee20000100800 */
[----:B------:R-:W-:Y:S02]  /*19f00*/  ULDC UR4, c[0x0][0xc3c] ;  /* 0x00030f0000047ab9 */ /* 0x000fe40000000800 */
[----:B---3--:R-:W-:-:S13]  /*19f10*/  ISETP.GE.AND P0, PT, R0, UR4, PT ;  /* 0x0000000400007c0c */ /* 0x008fda000bf06270 */
[----:B------:R-:W-:Y:S05]  /*19f20*/  @!P0 BRA `(.L_x_5500) ;  /* 0xffffff9400c08947 */ /* 0x000fea000383ffff */
[----:B------:R-:W-:Y:S05]  /*19f30*/  BSYNC B8 ;  /* 0x0000000000087941 */ /* 0x000fea0003800000 */
.L_x_5372:
[----:B---3--:R-:W3:Y:S01]  /*19f40*/  LDL.LU R0, [R1+0x48] ;  /* 0x0000480001007983 */ /* 0x008ee20000300800 */
[----:B------:R-:W-:Y:S01]  /*19f50*/  BSSY B0, `(.L_x_5501) ;  /* 0x000000b000007945 */ /* 0x000fe20003800000 */
[----:B01----:R-:W0:Y:S01]  /*19f60*/  S2R R5, SR_CgaCtaId ;  /* 0x0000000000057919 */ /* 0x003e220000008800 */
[----:B---3--:R-:W-:-:S05]  /*19f70*/  VIADD R0, R0, 0x1 ;  /* 0x0000000100007836 */ /* 0x008fca0000000000 */
[----:B--2---:R-:W-:-:S04]  /*19f80*/  LEA.HI R2, R0, R0, RZ, 0x1 ;  /* 0x0000000000027211 */ /* 0x004fc800078f08ff */
[----:B------:R-:W-:-:S05]  /*19f90*/  LOP3.LUT R3, R2, 0xfffffffe, RZ, 0xc0, !PT ;  /* 0xfffffffe02037812 */ /* 0x000fca00078ec0ff */
[----:B------:R-:W-:Y:S01]  /*19fa0*/  IMAD.IADD R3, R0, 0x1, -R3 ;  /* 0x0000000100037824 */ /* 0x000fe200078e0a03 */
[----:B------:R-:W-:-:S04]  /*19fb0*/  MOV R0, 0x400 ;  /* 0x0000040000007802 */ /* 0x000fc80000000f00 */
[----:B0-----:R-:W-:Y:S02]  /*19fc0*/  LEA R0, R5, R0, 0x18 ;  /* 0x0000000005007211 */ /* 0x001fe400078ec0ff */
[----:B------:R-:W-:-:S04]  /*19fd0*/  SHF.L.U32 R3, R3, 0x1f, RZ ;  /* 0x0000001f03037819 */ /* 0x000fc800000006ff */
[----:B------:R-:W0:Y:S02]  /*19fe0*/  SYNCS.PHASECHK.TRANS64.TRYWAIT P0, [R0+URZ+0x28c20], R3 ;  /* 0x028c2003000075a7 */ /* 0x000e24000800017f */
[----:B0-----:R-:W-:Y:S05]  /*19ff0*/  @!P0 BRA `(.L_x_5502) ;  /* 0x00000018009c8947 */ /* 0x001fea0003800000 */
.L_x_5564:
[----:B------:R-:W-:Y:S05]  /*1a000*/  BSYNC B0 ;  /* 0x0000000000007941 */ /* 0x000fea0003800000 */
.L_x_5501:
[----:B------:R-:W-:-:S03]  /*1a010*/  UMOV UR4, 0xffffffff ;  /* 0xffffffff00047882 */ /* 0x000fc60000000000 */
[----:B------:R-:W-:Y:S05]  /*1a020*/  BRA.DIV UR4, `(.L_x_5503) ;  /* 0x0000001a04a47947 */ /* 0x000fea000b800000 */
[----:B------:R-:W1:Y:S02]  /*1a030*/  S2R R2, SR_TID.X ;  /* 0x0000000000027919 */ /* 0x000e640000002100 */
[----:B-1----:R-:W-:-:S04]  /*1a040*/  SHF.R.U32.HI R2, RZ, 0x5, R2 ;  /* 0x00000005ff027819 */ /* 0x002fc80000011602 */
[----:B------:R-:W-:-:S05]  /*1a050*/  LOP3.LUT R2, R2, 0x3, RZ, 0xc0, !PT ;  /* 0x0000000302027812 */ /* 0x000fca00078ec0ff */
[----:B------:R1:W2:Y:S02]  /*1a060*/  SHFL.IDX PT, R14, R2, RZ, 0x1f ;  /* 0x00001fff020e7589 */ /* 0x0002a400000e0000 */
.L_x_5567:
[----:B--2---:R-:W-:Y:S01]  /*1a070*/  ISETP.NE.AND P0, PT, R14, RZ, PT ;  /* 0x000000ff0e00720c */ /* 0x004fe20003f05270 */
[----:B------:R-:W-:-:S12]  /*1a080*/  BSSY B0, `(.L_x_5504) ;  /* 0x0000027000007945 */ /* 0x000fd80003800000 */
[----:B------:R-:W-:Y:S05]  /*1a090*/  @P0 BRA `(.L_x_5505) ;  /* 0x0000000000940947 */ /* 0x000fea0003800000 */
[----:B------:R-:W-:-:S03]  /*1a0a0*/  UMOV UR4, 0xffffffff ;  /* 0xffffffff00047882 */ /* 0x000fc60000000000 */
[----:B------:R-:W-:Y:S05]  /*1a0b0*/  BRA.DIV UR4, `(.L_x_5506) ;  /* 0x0000001a04b47947 */ /* 0x000fea000b800000 */
[----:B------:R-:W-:-:S13]  /*1a0c0*/  ELECT P6, URZ, PT ;  /* 0x00000000003f782f */ /* 0x000fda00038c0000 */
.L_x_5570:
[----:B------:R-:W-:Y:S05]  /*1a0d0*/  @!P6 BRA `(.L_x_5505) ;  /* 0x000000000084e947 */ /* 0x000fea0003800000 */
[----:B------:R-:W-:-:S06]  /*1a0e0*/  ULOP3.LUT UR4, UR36, 0x2, URZ, 0xfc, !UPT ;  /* 0x0000000224047892 */ /* 0x000fcc000f8efc3f */
[----:B-1----:R-:W-:-:S05]  /*1a0f0*/  IMAD.U32 R2, RZ, RZ, UR4 ;  /* 0x00000004ff027e24 */ /* 0x002fca000f8e00ff */
[----:B------:R-:W-:-:S13]  /*1a100*/  ISETP.NE.AND P2, PT, R2, 0x3, PT ;  /* 0x000000030200780c */ /* 0x000fda0003f45270 */
[----:B------:R-:W-:Y:S05]  /*1a110*/  @!P2 BRA `(.L_x_5507) ;  /* 0x000000000004a947 */ /* 0x000fea0003800000 */
[----:B------:R-:W-:Y:S01]  /*1a120*/  BPT.TRAP 0x1 ;  /* 0x000000040000795c */ /* 0x000fe20000300000 */
.L_x_5507:
        /* <DEDUP_REMOVED lines=14> */
.L_x_5571:
[----:B------:R-:W1:Y:S02]  /*1a210*/  SYNCS.PHASECHK.TRANS64.TRYWAIT P0, [R7+URZ], R2 ;  /* 0x00000002070075a7 */ /* 0x000e64000800017f */
[----:B-1----:R-:W-:Y:S05]  /*1a220*/  @!P0 BRA `(.L_x_5509) ;  /* 0x00000018008c8947 */ /* 0x002fea0003800000 */
.L_x_5572:
[----:B------:R-:W-:Y:S05]  /*1a230*/  @!P2 BRA `(.L_x_5510) ;  /* 0x000000000004a947 */ /* 0x000fea0003800000 */
[----:B------:R-:W-:Y:S01]  /*1a240*/  BPT.TRAP 0x1 ;  /* 0x000000040000795c */ /* 0x000fe20000300000 */
.L_x_5510:
[----:B------:R-:W2:Y:S01]  /*1a250*/  LDL.LU R4, [R1+0x10] ;  /* 0x0000100001047983 */ /* 0x000ea20000300800 */
[----:B------:R-:W-:-:S04]  /*1a260*/  VIADD R0, R0, 0x28c60 ;  /* 0x00028c6000007836 */ /* 0x000fc80000000000 */
[----:B--2---:R-:W-:-:S04]  /*1a270*/  IMAD R4, R4, 0x8, R0 ;  /* 0x0000000804047824 */ /* 0x004fc800078e0200 */
[----:B------:R-:W2:Y:S02]  /*1a280*/  SYNCS.PHASECHK.TRANS64.TRYWAIT P0, [R4+URZ], R5 ;  /* 0x00000005040075a7 */ /* 0x000ea4000800017f */
[----:B--2---:R-:W-:Y:S05]  /*1a290*/  @!P0 BRA `(.L_x_5511) ;  /* 0x0000001800848947 */ /* 0x004fea0003800000 */
.L_x_5573:
[----:B------:R-:W-:-:S07]  /*1a2a0*/  IMAD R3, R3, 0x8, R0 ;  /* 0x0000000803037824 */ /* 0x000fce00078e0200 */
.L_x_5512:
[----:B---3--:R3:W4:Y:S02]  /*1a2b0*/  SYNCS.PHASECHK.TRANS64.TRYWAIT P0, [R3+URZ], R2 ;  /* 0x00000002030075a7 */ /* 0x008724000800017f */
[----:B----4-:R-:W-:Y:S05]  /*1a2c0*/  @!P0 NANOSLEEP.SYNCS 0x989680 ;  /* 0x009896800000895d */ /* 0x010fea0003900000 */
[----:B------:R-:W4:Y:S02]  /*1a2d0*/  @!P0 SYNCS.PHASECHK.TRANS64 P0, [R3+URZ], R2 ;  /* 0x00000002030085a7 */ /* 0x000f24000800007f */
[----:B----4-:R-:W-:Y:S05]  /*1a2e0*/  @!P0 BRA `(.L_x_5512) ;  /* 0xfffffffc00f08947 */ /* 0x010fea000383ffff */
.L_x_5505:
[----:B------:R-:W-:Y:S05]  /*1a2f0*/  BSYNC B0 ;  /* 0x0000000000007941 */ /* 0x000fea0003800000 */
.L_x_5504:
[----:B------:R-:W-:Y:S05]  /*1a300*/  EXIT ;  /* 0x000000000000794d */ /* 0x000fea0003800000 */
.L_x_5263:
[----:B0-----:R-:W-:-:S04]  /*1a310*/  IMAD.U32 R3, RZ, RZ, UR23 ;  /* 0x00000017ff037e24 */ /* 0x001fc8000f8e00ff */
[----:B------:R0:W1:Y:S03]  /*1a320*/  SYNCS.PHASECHK.TRANS64.TRYWAIT P1, [R3+URZ+0x28c50], R0 ;  /* 0x028c5000030075a7 */ /* 0x000066000802017f */
[----:B-1----:R-:W-:Y:S05]  /*1a330*/  @!P1 NANOSLEEP.SYNCS 0x989680 ;  /* 0x009896800000995d */ /* 0x002fea0003900000 */
[----:B------:R-:W1:Y:S02]  /*1a340*/  @!P1 SYNCS.PHASECHK.TRANS64 P1, [R3+URZ+0x28c50], R0 ;  /* 0x028c5000030095a7 */ /* 0x000e64000802007f */
[----:B-1----:R-:W-:Y:S05]  /*1a350*/  @!P1 BRA `(.L_x_5263) ;  /* 0xfffffffc00ec9947 */ /* 0x002fea000383ffff */
[----:B------:R-:W-:Y:S05]  /*1a360*/  BRA `(.L_x_5513) ;  /* 0xfffffe80008c7947 */ /* 0x000fea000383ffff */
.L_x_5268:
[----:B-1----:R-:W-:-:S04]  /*1a370*/  IMAD.U32 R3, RZ, RZ, UR23 ;  /* 0x00000017ff037e24 */ /* 0x002fc8000f8e00ff */
[----:B------:R1:W2:Y:S03]  /*1a380*/  SYNCS.PHASECHK.TRANS64.TRYWAIT P1, [R3+URZ+0x28c50], R0 ;  /* 0x028c5000030075a7 */ /* 0x0002a6000802017f */
[----:B--2---:R-:W-:Y:S05]  /*1a390*/  @!P1 NANOSLEEP.SYNCS 0x989680 ;  /* 0x009896800000995d */ /* 0x004fea0003900000 */
[----:B------:R-:W2:Y:S02]  /*1a3a0*/  @!P1 SYNCS.PHASECHK.TRANS64 P1, [R3+URZ+0x28c50], R0 ;  /* 0x028c5000030095a7 */ /* 0x000ea4000802007f */
[----:B--2---:R-:W-:Y:S05]  /*1a3b0*/  @!P1 BRA `(.L_x_5268) ;  /* 0xfffffffc00ec9947 */ /* 0x004fea000383ffff */
[----:B------:R-:W-:Y:S05]  /*1a3c0*/  BRA `(.L_x_5267) ;  /* 0xfffffe8c00907947 */ /* 0x000fea000383ffff */
.L_x_5278:
[----:B0-----:R-:W-:-:S04]  /*1a3d0*/  IMAD.U32 R3, RZ, RZ, UR46 ;  /* 0x0000002eff037e24 */ /* 0x001fc8000f8e00ff */
[----:B------:R0:W1:Y:S03]  /*1a3e0*/  SYNCS.PHASECHK.TRANS64.TRYWAIT P1, [R3+URZ+0x28c00], R0 ;  /* 0x028c0000030075a7 */ /* 0x000066000802017f */
[----:B-1----:R-:W-:Y:S05]  /*1a3f0*/  @!P1 NANOSLEEP.SYNCS 0x989680 ;  /* 0x009896800000995d */ /* 0x002fea0003900000 */
[----:B------:R-:W1:Y:S02]  /*1a400*/  @!P1 SYNCS.PHASECHK.TRANS64 P1, [R3+URZ+0x28c00], R0 ;  /* 0x028c0000030095a7 */ /* 0x000e64000802007f */
[----:B-1----:R-:W-:Y:S05]  /*1a410*/  @!P1 BRA `(.L_x_5278) ;  /* 0xfffffffc00ec9947 */ /* 0x002fea000383ffff */
[----:B------:R-:W-:Y:S05]  /*1a420*/  BRA `(.L_x_5514) ;  /* 0xfffffea400b47947 */ /* 0x000fea000383ffff */
.L_x_5282:
[----:B--2---:R2:W3:Y:S02]  /*1a430*/  SYNCS.PHASECHK.TRANS64.TRYWAIT P1, [R7+URZ+0x28c30], R8 ;  /* 0x028c3008070075a7 */ /* 0x0044e4000802017f */
[----:B---3--:R-:W-:Y:S05]  /*1a440*/  @!P1 NANOSLEEP.SYNCS 0x989680 ;  /* 0x009896800000995d */ /* 0x008fea0003900000 */
[----:B------:R-:W3:Y:S02]  /*1a450*/  @!P1 SYNCS.PHASECHK.TRANS64 P1, [R7+URZ+0x28c30], R8 ;  /* 0x028c3008070095a7 */ /* 0x000ee4000802007f */
[----:B---3--:R-:W-:Y:S05]  /*1a460*/  @!P1 BRA `(.L_x_5282) ;  /* 0xfffffffc00f09947 */ /* 0x008fea000383ffff */
[----:B------:R-:W-:Y:S05]  /*1a470*/  BRA `(.L_x_5281) ;  /* 0xfffffea400d07947 */ /* 0x000fea000383ffff */
.L_x_5294:
[----:B---3--:R3:W0:Y:S02]  /*1a480*/  SYNCS.PHASECHK.TRANS64.TRYWAIT P2, [R7+URZ+0x28c50], R8 ;  /* 0x028c5008070075a7 */ /* 0x008624000804017f */
[----:B0-----:R-:W-:Y:S05]  /*1a490*/  @!P2 NANOSLEEP.SYNCS 0x989680 ;  /* 0x009896800000a95d */ /* 0x001fea0003900000 */
[----:B------:R-:W0:Y:S02]  /*1a4a0*/  @!P2 SYNCS.PHASECHK.TRANS64 P2, [R7+URZ+0x28c50], R8 ;  /* 0x028c50080700a5a7 */ /* 0x000e24000804007f */
[----:B0-----:R-:W-:Y:S05]  /*1a4b0*/  @!P2 BRA `(.L_x_5294) ;  /* 0xfffffffc00f0a947 */ /* 0x001fea000383ffff */
[----:B------:R-:W-:Y:S05]  /*1a4c0*/  BRA `(.L_x_5293) ;  /* 0xfffffec000707947 */ /* 0x000fea000383ffff */
.L_x_5302:
[----:B-1----:R-:W-:-:S04]  /*1a4d0*/  IMAD.U32 R8, RZ, RZ, UR27 ;  /* 0x0000001bff087e24 */ /* 0x002fc8000f8e00ff */
[----:B------:R1:W2:Y:S03]  /*1a4e0*/  SYNCS.PHASECHK.TRANS64.TRYWAIT P2, [R8+URZ+0x28c30], R7 ;  /* 0x028c3007080075a7 */ /* 0x0002a6000804017f */
[----:B--2---:R-:W-:Y:S05]  /*1a4f0*/  @!P2 NANOSLEEP.SYNCS 0x989680 ;  /* 0x009896800000a95d */ /* 0x004fea0003900000 */
[----:B------:R-:W2:Y:S02]  /*1a500*/  @!P2 SYNCS.PHASECHK.TRANS64 P2, [R8+URZ+0x28c30], R7 ;  /* 0x028c30070800a5a7 */ /* 0x000ea4000804007f */
[----:B--2---:R-:W-:Y:S05]  /*1a510*/  @!P2 BRA `(.L_x_5302) ;  /* 0xfffffffc00eca947 */ /* 0x004fea000383ffff */
[----:B------:R-:W-:Y:S05]  /*1a520*/  BRA `(.L_x_5301) ;  /* 0xfffffec400c47947 */ /* 0x000fea000383ffff */
.L_x_5314:
[----:B--2---:R2:W3:Y:S02]  /*1a530*/  SYNCS.PHASECHK.TRANS64.TRYWAIT P2, [R10+URZ+0x28c50], R7 ;  /* 0x028c50070a0075a7 */ /* 0x0044e4000804017f */
[----:B---3--:R-:W-:Y:S05]  /*1a540*/  @!P2 NANOSLEEP.SYNCS 0x989680 ;  /* 0x009896800000a95d */ /* 0x008fea0003900000 */
[----:B------:R-:W3:Y:S02]  /*1a550*/  @!P2 SYNCS.PHASECHK.TRANS64 P2, [R10+URZ+0x28c50], R7 ;  /* 0x028c50070a00a5a7 */ /* 0x000ee4000804007f */
[----:B---3--:R-:W-:Y:S05]  /*1a560*/  @!P2 BRA `(.L_x_5314) ;  /* 0xfffffffc00f0a947 */ /* 0x008fea000383ffff */
[----:B------:R-:W-:Y:S05]  /*1a570*/  BRA `(.L_x_5313) ;  /* 0xfffffee8001c7947 */ /* 0x000fea000383ffff */
.L_x_5323:
[----:B-1----:R-:W-:-:S04]  /*1a580*/  IMAD.U32 R6, RZ, RZ, UR24 ;  /* 0x00000018ff067e24 */ /* 0x002fc8000f8e00ff */
[----:B------:R1:W3:Y:S03]  /*1a590*/  SYNCS.PHASECHK.TRANS64.TRYWAIT P2, [R6+URZ+0x28c30], R7 ;  /* 0x028c3007060075a7 */ /* 0x0002e6000804017f */
[----:B---3--:R-:W-:Y:S05]  /*1a5a0*/  @!P2 NANOSLEEP.SYNCS 0x989680 ;  /* 0x009896800000a95d */ /* 0x008fea0003900000 */
[----:B------:R-:W3:Y:S02]  /*1a5b0*/  @!P2 SYNCS.PHASECHK.TRANS64 P2, [R6+URZ+0x28c30], R7 ;  /* 0x028c30070600a5a7 */ /* 0x000ee4000804007f */
[----:B---3--:R-:W-:Y:S05]  /*1a5c0*/  @!P2 BRA `(.L_x_5323) ;  /* 0xfffffffc00eca947 */ /* 0x008fea000383ffff */
[----:B------:R-:W-:Y:S05]  /*1a5d0*/  BRA `(.L_x_5322) ;  /* 0xfffffeec00b87947 */ /* 0x000fea000383ffff */
.L_x_5327:
[----:B--2---:R2:W4:Y:S02]  /*1a5e0*/  SYNCS.PHASECHK.TRANS64.TRYWAIT P2, [R10+URZ+0x28c50], R7 ;  /* 0x028c50070a0075a7 */ /* 0x004524000804017f */
[----:B----4-:R-:W-:Y:S05]  /*1a5f0*/  @!P2 NANOSLEEP.SYNCS 0x989680 ;  /* 0x009896800000a95d */ /* 0x010fea0003900000 */
[----:B------:R-:W4:Y:S02]  /*1a600*/  @!P2 SYNCS.PHASECHK.TRANS64 P2, [R10+URZ+0x28c50], R7 ;  /* 0x028c50070a00a5a7 */ /* 0x000f24000804007f */
[----:B----4-:R-:W-:Y:S05]  /*1a610*/  @!P2 BRA `(.L_x_5327) ;  /* 0xfffffffc00f0a947 */ /* 0x010fea000383ffff */
[----:B------:R-:W-:Y:S05]  /*1a620*/  BRA `(.L_x_5326) ;  /* 0xffffff0000d87947 */ /* 0x000fea000383ffff */
.L_x_5333:
[----:B---3--:R-:W-:-:S04]  /*1a630*/  IMAD.U32 R5, RZ, RZ, UR26 ;  /* 0x0000001aff057e24 */ /* 0x008fc8000f8e00ff */
[----:B------:R3:W0:Y:S03]  /*1a640*/  SYNCS.PHASECHK.TRANS64.TRYWAIT P2, [R5+URZ+0x28c30], R8 ;  /* 0x028c3008050075a7 */ /* 0x000626000804017f */
[----:B0-----:R-:W-:Y:S05]  /*1a650*/  @!P2 NANOSLEEP.SYNCS 0x989680 ;  /* 0x009896800000a95d */ /* 0x001fea0003900000 */
[----:B------:R-:W0:Y:S02]  /*1a660*/  @!P2 SYNCS.PHASECHK.TRANS64 P2, [R5+URZ+0x28c30], R8 ;  /* 0x028c30080500a5a7 */ /* 0x000e24000804007f */
[----:B0-----:R-:W-:Y:S05]  /*1a670*/  @!P2 BRA `(.L_x_5333) ;  /* 0xfffffffc00eca947 */ /* 0x001fea000383ffff */
[----:B------:R-:W-:Y:S05]  /*1a680*/  BRA `(.L_x_5332) ;  /* 0xffffff0400cc7947 */ /* 0x000fea000383ffff */
.L_x_5345:
[----:B---3--:R3:W4:Y:S02]  /*1a690*/  SYNCS.PHASECHK.TRANS64.TRYWAIT P2, [R9+URZ+0x28c50], R8 ;  /* 0x028c5008090075a7 */ /* 0x008724000804017f */
[----:B----4-:R-:W-:Y:S05]  /*1a6a0*/  @!P2 NANOSLEEP.SYNCS 0x989680 ;  /* 0x009896800000a95d */ /* 0x010fea0003900000 */
[----:B------:R-:W4:Y:S02]  /*1a6b0*/  @!P2 SYNCS.PHASECHK.TRANS64 P2, [R9+URZ+0x28c50], R8 ;  /* 0x028c50080900a5a7 */ /* 0x000f24000804007f */
[----:B----4-:R-:W-:Y:S05]  /*1a6c0*/  @!P2 BRA `(.L_x_5345) ;  /* 0xfffffffc00f0a947 */ /* 0x010fea000383ffff */
[----:B------:R-:W-:Y:S05]  /*1a6d0*/  BRA `(.L_x_5344) ;  /* 0xffffff24009c7947 */ /* 0x000fea000383ffff */
.L_x_5394:
        /* <DEDUP_REMOVED lines=11> */
.L_x_5516:
[----:B------:R-:W-:Y:S05]  /*1a790*/  BSYNC B0 ;  /* 0x0000000000007941 */ /* 0x000fea0003800000 */
.L_x_5515:
[----:B------:R-:W-:Y:S05]  /*1a7a0*/  BRA `(.L_x_5517) ;  /* 0xffffffa000307947 */ /* 0x000fea000383ffff */
.L_x_5396:
[----:B------:R-:W-:Y:S01]  /*1a7b0*/  BSSY B0, `(.L_x_5518) ;  /* 0x0000006000007945 */ /* 0x000fe20003800000 */
[----:B------:R-:W-:-:S07]  /*1a7c0*/  IMAD.MOV.U32 R15, RZ, RZ, -0x1 ;  /* 0xffffffffff0f7424 */ /* 0x000fce00078e00ff */
[----:B012---:R-:W-:Y:S05]  /*1a7d0*/  WARPSYNC.COLLECTIVE R15, `(.L_x_5519) ;  /* 0x000000000f0c7348 */ /* 0x007fea0003c00000 */
[----:B------:R-:W-:Y:S02]  /*1a7e0*/  ELECT P6, UR62, PT ;  /* 0x00000000003e782f */ /* 0x000fe400038c0000 */
[----:B------:R-:W-:Y:S01]  /*1a7f0*/  MOV R14, UR62 ;  /* 0x0000003e000e7c02 */ /* 0x000fe20008000f00 */
[----:B012---:R-:W-:Y:S10]  /*1a800*/  ENDCOLLECTIVE ;  /* 0x000000000000791b */ /* 0x007ff40003800000 */
.L_x_5519:
[----:B------:R-:W-:Y:S05]  /*1a810*/  BSYNC B0 ;  /* 0x0000000000007941 */ /* 0x000fea0003800000 */
.L_x_5518:
[----:B------:R-:W-:Y:S05]  /*1a820*/  BRA `(.L_x_5520) ;  /* 0xffffffa000347947 */ /* 0x000fea000383ffff */
.L_x_5398:
[----:B---3--:R3:W4:Y:S02]  /*1a830*/  SYNCS.PHASECHK.TRANS64.TRYWAIT P0, [R0+URZ+0x28c40], R2 ;  /* 0x028c4002000075a7 */ /* 0x008724000800017f */
[----:B----4-:R-:W-:Y:S05]  /*1a840*/  @!P0 NANOSLEEP.SYNCS 0x989680 ;  /* 0x009896800000895d */ /* 0x010fea0003900000 */
[----:B------:R-:W4:Y:S02]  /*1a850*/  @!P0 SYNCS.PHASECHK.TRANS64 P0, [R0+URZ+0x28c40], R2 ;  /* 0x028c4002000085a7 */ /* 0x000f24000800007f */
[----:B----4-:R-:W-:Y:S05]  /*1a860*/  @!P0 BRA `(.L_x_5398) ;  /* 0xfffffffc00f08947 */ /* 0x010fea000383ffff */
[----:B------:R-:W-:Y:S05]  /*1a870*/  BRA `(.L_x_5521) ;  /* 0xffffffa000987947 */ /* 0x000fea000383ffff */
.L_x_5402:
[----:B------:R-:W2:Y:S01]  /*1a880*/  LDL.LU R11, [R1+0x28] ;  /* 0x00002800010b7983 */ /* 0x000ea20000300800 */
[----:B------:R-:W-:Y:S02]  /*1a890*/  IMAD.MOV.U32 R5, RZ, RZ, R12 ;  /* 0x000000ffff057224 */ /* 0x000fe400078e000c */
[----:B------:R-:W-:Y:S02]  /*1a8a0*/  IMAD.MOV.U32 R13, RZ, RZ, R0 ;  /* 0x000000ffff0d7224 */ /* 0x000fe400078e0000 */
[----:B------:R-:W-:Y:S02]  /*1a8b0*/  IMAD.MOV.U32 R12, RZ, RZ, RZ ;  /* 0x000000ffff0c7224 */ /* 0x000fe400078e00ff */
[----:B------:R-:W-:Y:S02]  /*1a8c0*/  IMAD.MOV.U32 R15, RZ, RZ, -0x1 ;  /* 0xffffffffff0f7424 */ /* 0x000fe400078e00ff */
        /* <DEDUP_REMOVED lines=8> */
.L_x_5522:
[----:B------:R-:W-:Y:S02]  /*1a950*/  IMAD.MOV.U32 R13, RZ, RZ, R4 ;  /* 0x000000ffff0d7224 */ /* 0x000fe400078e0004 */
[----:B------:R-:W-:-:S07]  /*1a960*/  IMAD.MOV.U32 R6, RZ, RZ, R14 ;  /* 0x000000ffff067224 */ /* 0x000fce00078e000e */
[----:B------:R-:W-:Y:S05]  /*1a970*/  WARPSYNC.COLLECTIVE R15, `(.L_x_5523) ;  /* 0x000000000f087348 */ /* 0x000fea0003c00000 */
[----:B------:R0:W1:Y:S02]  /*1a980*/  SHFL.IDX P6, R14, R13, R12, R11 ;  /* 0x0000000c0d0e7389 */ /* 0x00006400000c000b */
[----:B01----:R-:W-:Y:S01]  /*1a990*/  ENDCOLLECTIVE ;  /* 0x000000000000791b */ /* 0x003fe20003800000 */
.L_x_5523:
[----:B------:R-:W-:Y:S02]  /*1a9a0*/  IMAD.MOV.U32 R13, RZ, RZ, R0 ;  /* 0x000000ffff0d7224 */ /* 0x000fe400078e0000 */
[----:B------:R-:W-:Y:S02]  /*1a9b0*/  IMAD.MOV.U32 R12, RZ, RZ, 0x1 ;  /* 0x00000001ff0c7424 */ /* 0x000fe400078e00ff */
[----:B------:R-:W-:-:S07]  /*1a9c0*/  IMAD.MOV.U32 R7, RZ, RZ, R14 ;  /* 0x000000ffff077224 */ /* 0x000fce00078e000e */
[----:B------:R-:W-:Y:S05]  /*1a9d0*/  WARPSYNC.COLLECTIVE R15, `(.L_x_5524) ;  /* 0x000000000f087348 */ /* 0x000fea0003c00000 */
[----:B------:R0:W1:Y:S02]  /*1a9e0*/  SHFL.IDX P6, R14, R13, R12, R11 ;  /* 0x0000000c0d0e7389 */ /* 0x00006400000c000b */
[----:B01----:R-:W-:Y:S01]  /*1a9f0*/  ENDCOLLECTIVE ;  /* 0x000000000000791b */ /* 0x003fe20003800000 */
.L_x_5524:
        /* <DEDUP_REMOVED lines=15> */
.L_x_5525:
[----:B------:R-:W-:Y:S02]  /*1aaf0*/  IMAD.MOV.U32 R13, RZ, RZ, R0 ;  /* 0x000000ffff0d7224 */ /* 0x000fe400078e0000 */
[----:B------:R-:W-:Y:S02]  /*1ab00*/  IMAD.MOV.U32 R12, RZ, RZ, 0x2 ;  /* 0x00000002ff0c7424 */ /* 0x000fe400078e00ff */
[----:B------:R-:W-:-:S07]  /*1ab10*/  IMAD.MOV.U32 R5, RZ, RZ, R14 ;  /* 0x000000ffff057224 */ /* 0x000fce00078e000e */
[----:B------:R-:W-:Y:S05]  /*1ab20*/  WARPSYNC.COLLECTIVE R15, `(.L_x_5526) ;  /* 0x000000000f087348 */ /* 0x000fea0003c00000 */
[----:B------:R0:W1:Y:S02]  /*1ab30*/  SHFL.IDX P6, R14, R13, R12, R11 ;  /* 0x0000000c0d0e7389 */ /* 0x00006400000c000b */
[----:B01----:R-:W-:Y:S01]  /*1ab40*/  ENDCOLLECTIVE ;  /* 0x000000000000791b */ /* 0x003fe20003800000 */
.L_x_5526:
        /* <DEDUP_REMOVED lines=15> */
.L_x_5527:
[----:B------:R-:W-:Y:S02]  /*1ac40*/  IMAD.MOV.U32 R13, RZ, RZ, R0 ;  /* 0x000000ffff0d7224 */ /* 0x000fe400078e0000 */
[----:B------:R-:W-:Y:S02]  /*1ac50*/  IMAD.MOV.U32 R12, RZ, RZ, 0x3 ;  /* 0x00000003ff0c7424 */ /* 0x000fe400078e00ff */
[----:B------:R-:W-:-:S07]  /*1ac60*/  IMAD.MOV.U32 R5, RZ, RZ, R14 ;  /* 0x000000ffff057224 */ /* 0x000fce00078e000e */
[----:B------:R-:W-:Y:S05]  /*1ac70*/  WARPSYNC.COLLECTIVE R15, `(.L_x_5528) ;  /* 0x000000000f087348 */ /* 0x000fea0003c00000 */
[----:B------:R0:W1:Y:S02]  /*1ac80*/  SHFL.IDX P6, R14, R13, R12, R11 ;  /* 0x0000000c0d0e7389 */ /* 0x00006400000c000b */
[----:B01----:R-:W-:Y:S01]  /*1ac90*/  ENDCOLLECTIVE ;  /* 0x000000000000791b */ /* 0x003fe20003800000 */
.L_x_5528:
        /* <DEDUP_REMOVED lines=13> */
.L_x_5529:
[----:B------:R-:W-:Y:S01]  /*1ad70*/  IMAD.MOV.U32 R4, RZ, RZ, R14 ;  /* 0x000000ffff047224 */ /* 0x000fe200078e000e */
[----:B------:R-:W-:Y:S06]  /*1ad80*/  BRA `(.L_x_5530) ;  /* 0xffffffa400d87947 */ /* 0x000fec000383ffff */
.L_x_5405:
[----:B-1----:R1:W2:Y:S02]  /*1ad90*/  SYNCS.PHASECHK.TRANS64.TRYWAIT P0, [R19+URZ+0x28c20], R0 ;  /* 0x028c2000130075a7 */ /* 0x0022a4000800017f */
[----:B--2---:R-:W-:Y:S05]  /*1ada0*/  @!P0 NANOSLEEP.SYNCS 0x989680 ;  /* 0x009896800000895d */ /* 0x004fea0003900000 */
[----:B------:R-:W2:Y:S02]  /*1adb0*/  @!P0 SYNCS.PHASECHK.TRANS64 P0, [R19+URZ+0x28c20], R0 ;  /* 0x028c2000130085a7 */ /* 0x000ea4000800007f */
[----:B--2---:R-:W-:Y:S05]  /*1adc0*/  @!P0 BRA `(.L_x_5405) ;  /* 0xfffffffc00f08947 */ /* 0x004fea000383ffff */
[----:B------:R-:W-:Y:S05]  /*1add0*/  BRA `(.L_x_5531) ;  /* 0xffffffa800347947 */ /* 0x000fea000383ffff */
.L_x_5409:
[----:B-1----:R1:W2:Y:S02]  /*1ade0*/  SYNCS.PHASECHK.TRANS64.TRYWAIT P0, [R0+URZ+0x28c60], R2 ;  /* 0x028c6002000075a7 */ /* 0x0022a4000800017f */
[----:B--2---:R-:W-:Y:S05]  /*1adf0*/  @!P0 NANOSLEEP.SYNCS 0x989680 ;  /* 0x009896800000895d */ /* 0x004fea0003900000 */
[----:B------:R-:W2:Y:S02]  /*1ae00*/  @!P0 SYNCS.PHASECHK.TRANS64 P0, [R0+URZ+0x28c60], R2 ;  /* 0x028c6002000085a7 */ /* 0x000ea4000800007f */
[----:B--2---:R-:W-:Y:S05]  /*1ae10*/  @!P0 BRA `(.L_x_5409) ;  /* 0xfffffffc00f08947 */ /* 0x004fea000383ffff */
[----:B------:R-:W-:Y:S05]  /*1ae20*/  BRA `(.L_x_5532) ;  /* 0xffffffa800587947 */ /* 0x000fea000383ffff */
.L_x_5428:
[----:B-1----:R1:W2:Y:S02]  /*1ae30*/  SYNCS.PHASECHK.TRANS64.TRYWAIT P0, [R3+URZ+0x28c40], R2 ;  /* 0x028c4002030075a7 */ /* 0x0022a4000800017f */
[----:B--2---:R-:W-:Y:S05]  /*1ae40*/  @!P0 NANOSLEEP.SYNCS 0x989680 ;  /* 0x009896800000895d */ /* 0x004fea0003900000 */
[----:B------:R-:W2:Y:S02]  /*1ae50*/  @!P0 SYNCS.PHASECHK.TRANS64 P0, [R3+URZ+0x28c40], R2 ;  /* 0x028c4002030085a7 */ /* 0x000ea4000800007f */
[----:B--2---:R-:W-:Y:S05]  /*1ae60*/  @!P0 BRA `(.L_x_5428) ;  /* 0xfffffffc00f08947 */ /* 0x004fea000383ffff */
[----:B------:R-:W-:Y:S05]  /*1ae70*/  BRA `(.L_x_5533) ;  /* 0xffffffb400887947 */ /* 0x000fea000383ffff */
.L_x_5433:
[----:B--2---:R2:W3:Y:S02]  /*1ae80*/  SYNCS.PHASECHK.TRANS64.TRYWAIT P0, [R3+URZ+0x28c60], R2 ;  /* 0x028c6002030075a7 */ /* 0x0044e4000800017f */
[----:B---3--:R-:W-:Y:S05]  /*1ae90*/  @!P0 NANOSLEEP.SYNCS 0x989680 ;  /* 0x009896800000895d */ /* 0x008fea0003900000 */
[----:B------:R-:W3:Y:S02]  /*1aea0*/  @!P0 SYNCS.PHASECHK.TRANS64 P0, [R3+URZ+0x28c60], R2 ;  /* 0x028c6002030085a7 */ /* 0x000ee4000800007f */
[----:B---3--:R-:W-:Y:S05]  /*1aeb0*/  @!P0 BRA `(.L_x_5433) ;  /* 0xfffffffc00f08947 */ /* 0x008fea000383ffff */
[----:B------:R-:W-:Y:S05]  /*1aec0*/  BRA `(.L_x_5534) ;  /* 0xffffffb800087947 */ /* 0x000fea000383ffff */
.L_x_5448:
[----:B0-----:R0:W1:Y:S02]  /*1aed0*/  SYNCS.PHASECHK.TRANS64.TRYWAIT P0, [R4+URZ+0x28c40], R2 ;  /* 0x028c4002040075a7 */ /* 0x001064000800017f */
[----:B-1----:R-:W-:Y:S05]  /*1aee0*/  @!P0 NANOSLEEP.SYNCS 0x989680 ;  /* 0x009896800000895d */ /* 0x002fea0003900000 */
[----:B------:R-:W1:Y:S02]  /*1aef0*/  @!P0 SYNCS.PHASECHK.TRANS64 P0, [R4+URZ+0x28c40], R2 ;  /* 0x028c4002040085a7 */ /* 0x000e64000800007f */
[----:B-1----:R-:W-:Y:S05]  /*1af00*/  @!P0 BRA `(.L_x_5448) ;  /* 0xfffffffc00f08947 */ /* 0x002fea000383ffff */
[----:B------:R-:W-:Y:S05]  /*1af10*/  BRA `(.L_x_5535) ;  /* 0xffffffc000e47947 */ /* 0x000fea000383ffff */
.L_x_5453:
[----:B-1----:R1:W2:Y:S02]  /*1af20*/  SYNCS.PHASECHK.TRANS64.TRYWAIT P0, [R4+URZ+0x28c60], R2 ;  /* 0x028c6002040075a7 */ /* 0x0022a4000800017f */
[----:B--2---:R-:W-:Y:S05]  /*1af30*/  @!P0 NANOSLEEP.SYNCS 0x989680 ;  /* 0x009896800000895d */ /* 0x004fea0003900000 */
[----:B------:R-:W2:Y:S02]  /*1af40*/  @!P0 SYNCS.PHASECHK.TRANS64 P0, [R4+URZ+0x28c60], R2 ;  /* 0x028c6002040085a7 */ /* 0x000ea4000800007f */
[----:B--2---:R-:W-:Y:S05]  /*1af50*/  @!P0 BRA `(.L_x_5453) ;  /* 0xfffffffc00f08947 */ /* 0x004fea000383ffff */
[----:B------:R-:W-:Y:S05]  /*1af60*/  BRA `(.L_x_5536) ;  /* 0xffffffc400607947 */ /* 0x000fea000383ffff */
.L_x_5468:
[----:B-1----:R1:W2:Y:S02]  /*1af70*/  SYNCS.PHASECHK.TRANS64.TRYWAIT P0, [R4+URZ+0x28c40], R2 ;  /* 0x028c4002040075a7 */ /* 0x0022a4000800017f */
[----:B--2---:R-:W-:Y:S05]  /*1af80*/  @!P0 NANOSLEEP.SYNCS 0x989680 ;  /* 0x009896800000895d */ /* 0x004fea0003900000 */
[----:B------:R-:W2:Y:S02]  /*1af90*/  @!P0 SYNCS.PHASECHK.TRANS64 P0, [R4+URZ+0x28c40], R2 ;  /* 0x028c4002040085a7 */ /* 0x000ea4000800007f */
[----:B--2---:R-:W-:Y:S05]  /*1afa0*/  @!P0 BRA `(.L_x_5468) ;  /* 0xfffffffc00f08947 */ /* 0x004fea000383ffff */
[----:B------:R-:W-:Y:S05]  /*1afb0*/  BRA `(.L_x_5537) ;  /* 0xffffffd000207947 */ /* 0x000fea000383ffff */
.L_x_5473:
[----:B0-----:R0:W2:Y:S02]  /*1afc0*/  SYNCS.PHASECHK.TRANS64.TRYWAIT P0, [R4+URZ+0x28c60], R2 ;  /* 0x028c6002040075a7 */ /* 0x0010a4000800017f */
[----:B--2---:R-:W-:Y:S05]  /*1afd0*/  @!P0 NANOSLEEP.SYNCS 0x989680 ;  /* 0x009896800000895d */ /* 0x004fea0003900000 */
[----:B------:R-:W2:Y:S02]  /*1afe0*/  @!P0 SYNCS.PHASECHK.TRANS64 P0, [R4+URZ+0x28c60], R2 ;  /* 0x028c6002040085a7 */ /* 0x000ea4000800007f */
[----:B--2---:R-:W-:Y:S05]  /*1aff0*/  @!P0 BRA `(.L_x_5473) ;  /* 0xfffffffc00f08947 */ /* 0x004fea000383ffff */
[----:B------:R-:W-:Y:S05]  /*1b000*/  BRA `(.L_x_5538) ;  /* 0xffffffd000a07947 */ /* 0x000fea000383ffff */
.L_x_5489:
[----:B---34-:R-:W3:Y:S01]  /*1b010*/  LDL R0, [R1] ;  /* 0x0000000001007983 */ /* 0x018ee20000100800 */
[----:B------:R-:W-:Y:S01]  /*1b020*/  BSSY B0, `(.L_x_5539) ;  /* 0x0000008000007945 */ /* 0x000fe20003800000 */
[----:B------:R-:W-:Y:S02]  /*1b030*/  IMAD.MOV.U32 R12, RZ, RZ, RZ ;  /* 0x000000ffff0c7224 */ /* 0x000fe400078e00ff */
[----:B------:R-:W-:Y:S02]  /*1b040*/  IMAD.MOV.U32 R11, RZ, RZ, 0x1f ;  /* 0x0000001fff0b7424 */ /* 0x000fe400078e00ff */
[----:B------:R-:W-:Y:S02]  /*1b050*/  IMAD.MOV.U32 R15, RZ, RZ, -0x1 ;  /* 0xffffffffff0f7424 */ /* 0x000fe400078e00ff */
[----:B---3--:R-:W-:-:S07]  /*1b060*/  IMAD.MOV.U32 R13, RZ, RZ, R0 ;  /* 0x000000ffff0d7224 */ /* 0x008fce00078e0000 */
[----:B012---:R-:W-:Y:S05]  /*1b070*/  WARPSYNC.COLLECTIVE R15, `(.L_x_5540) ;  /* 0x000000000f087348 */ /* 0x007fea0003c00000 */
[----:B------:R3:W4:Y:S02]  /*1b080*/  SHFL.IDX P6, R14, R13, R12, R11 ;  /* 0x0000000c0d0e7389 */ /* 0x00072400000c000b */
[----:B01234-:R-:W-:Y:S01]  /*1b090*/  ENDCOLLECTIVE ;  /* 0x000000000000791b */ /* 0x01ffe20003800000 */
.L_x_5540:
[----:B------:R-:W-:Y:S05]  /*1b0a0*/  BSYNC B0 ;  /* 0x0000000000007941 */ /* 0x000fea0003800000 */
.L_x_5539:
        /* <DEDUP_REMOVED lines=9> */
.L_x_5541:
        /* <DEDUP_REMOVED lines=14> */
[C---:B------:R-:W-:Y:S02]  /*1b220*/  ISETP.GE.U32.AND P3, PT, R16.reuse, 0x4, PT ;  /* 0x000000041000780c */ /* 0x040fe40003f66070 */
[C---:B------:R-:W-:Y:S02]  /*1b230*/  ISETP.GE.U32.AND P4, PT, R16.reuse, 0x8, PT ;  /* 0x000000081000780c */ /* 0x040fe40003f86070 */
[C---:B------:R-:W-:Y:S01]  /*1b240*/  ISETP.GE.U32.AND P5, PT, R16.reuse, 0x10, PT ;  /* 0x000000101000780c */ /* 0x040fe20003fa6070 */
[----:B--2---:R-:W-:Y:S02]  /*1b250*/  @!P1 IMAD.MOV.U32 R5, RZ, RZ, R8 ;  /* 0x000000ffff059224 */ /* 0x004fe400078e0008 */
[----:B---3--:R-:W-:Y:S01]  /*1b260*/  @!P1 IMAD.MOV.U32 R7, RZ, RZ, R6 ;  /* 0x000000ffff079224 */ /* 0x008fe200078e0006 */
[----:B------:R-:W-:Y:S01]  /*1b270*/  ISETP.NE.AND P1, PT, R16, RZ, PT ;  /* 0x000000ff1000720c */ /* 0x000fe20003f25270 */
[----:B------:R-:W-:-:S02]  /*1b280*/  IMAD.MOV.U32 R6, RZ, RZ, RZ ;  /* 0x000000ffff067224 */ /* 0x000fc400078e00ff */
[----:B------:R-:W-:-:S04]  /*1b290*/  IMAD R2, R7, R5, RZ ;  /* 0x0000000507027224 */ /* 0x000fc800078e02ff */
[----:B------:R-:W-:-:S07]  /*1b2a0*/  IMAD.MOV.U32 R13, RZ, RZ, R2 ;  /* 0x000000ffff0d7224 */ /* 0x000fce00078e0002 */
[----:B------:R-:W-:Y:S05]  /*1b2b0*/  WARPSYNC.COLLECTIVE R15, `(.L_x_5542) ;  /* 0x000000000f087348 */ /* 0x000fea0003c00000 */
[----:B------:R0:W1:Y:S02]  /*1b2c0*/  SHFL.UP P6, R14, R13, R12, R11 ;  /* 0x0400000c0d0e7389 */ /* 0x00006400000c000b */
[----:B01----:R-:W-:Y:S01]  /*1b2d0*/  ENDCOLLECTIVE ;  /* 0x000000000000791b */ /* 0x003fe20003800000 */
.L_x_5542:
[----:B------:R-:W-:Y:S01]  /*1b2e0*/  IMAD.MOV.U32 R12, RZ, RZ, 0x2 ;  /* 0x00000002ff0c7424 */ /* 0x000fe200078e00ff */
[----:B------:R-:W-:-:S05]  /*1b2f0*/  SEL R3, R14, RZ, P1 ;  /* 0x000000ff0e037207 */ /* 0x000fca0000800000 */
[----:B------:R-:W-:-:S04]  /*1b300*/  IMAD.IADD R2, R2, 0x1, R3 ;  /* 0x0000000102027824 */ /* 0x000fc800078e0203 */
[----:B------:R-:W-:-:S07]  /*1b310*/  IMAD.MOV.U32 R13, RZ, RZ, R2 ;  /* 0x000000ffff0d7224 */ /* 0x000fce00078e0002 */
[----:B------:R-:W-:Y:S05]  /*1b320*/  WARPSYNC.COLLECTIVE R15, `(.L_x_5543) ;  /* 0x000000000f087348 */ /* 0x000fea0003c00000 */
[----:B------:R0:W1:Y:S02]  /*1b330*/  SHFL.UP P6, R14, R13, R12, R11 ;  /* 0x0400000c0d0e7389 */ /* 0x00006400000c000b */
[----:B01----:R-:W-:Y:S01]  /*1b340*/  ENDCOLLECTIVE ;  /* 0x000000000000791b */ /* 0x003fe20003800000 */
.L_x_5543:
[----:B------:R-:W-:Y:S01]  /*1b350*/  IMAD.MOV.U32 R12, RZ, RZ, 0x4 ;  /* 0x00000004ff0c7424 */ /* 0x000fe200078e00ff */
[----:B------:R-:W-:-:S05]  /*1b360*/  SEL R3, R14, RZ, P2 ;  /* 0x000000ff0e037207 */ /* 0x000fca0001000000 */
[----:B------:R-:W-:-:S04]  /*1b370*/  IMAD.IADD R2, R2, 0x1, R3 ;  /* 0x0000000102027824 */ /* 0x000fc800078e0203 */
[----:B------:R-:W-:-:S07]  /*1b380*/  IMAD.MOV.U32 R13, RZ, RZ, R2 ;  /* 0x000000ffff0d7224 */ /* 0x000fce00078e0002 */
[----:B------:R-:W-:Y:S05]  /*1b390*/  WARPSYNC.COLLECTIVE R15, `(.L_x_5544) ;  /* 0x000000000f087348 */ /* 0x000fea0003c00000 */
[----:B------:R0:W1:Y:S02]  /*1b3a0*/  SHFL.UP P6, R14, R13, R12, R11 ;  /* 0x0400000c0d0e7389 */ /* 0x00006400000c000b */
[----:B01----:R-:W-:Y:S01]  /*1b3b0*/  ENDCOLLECTIVE ;  /* 0x000000000000791b */ /* 0x003fe20003800000 */
.L_x_5544:
[----:B------:R-:W-:Y:S01]  /*1b3c0*/  IMAD.MOV.U32 R12, RZ, RZ, 0x8 ;  /* 0x00000008ff0c7424 */ /* 0x000fe200078e00ff */
[----:B------:R-:W-:-:S05]  /*1b3d0*/  SEL R3, R14, RZ, P3 ;  /* 0x000000ff0e037207 */ /* 0x000fca0001800000 */
[----:B------:R-:W-:-:S04]  /*1b3e0*/  IMAD.IADD R2, R2, 0x1, R3 ;  /* 0x0000000102027824 */ /* 0x000fc800078e0203 */
[----:B------:R-:W-:-:S07]  /*1b3f0*/  IMAD.MOV.U32 R13, RZ, RZ, R2 ;  /* 0x000000ffff0d7224 */ /* 0x000fce00078e0002 */
[----:B------:R-:W-:Y:S05]  /*1b400*/  WARPSYNC.COLLECTIVE R15, `(.L_x_5545) ;  /* 0x000000000f087348 */ /* 0x000fea0003c00000 */
[----:B------:R0:W1:Y:S02]  /*1b410*/  SHFL.UP P6, R14, R13, R12, R11 ;  /* 0x0400000c0d0e7389 */ /* 0x00006400000c000b */
[----:B01----:R-:W-:Y:S01]  /*1b420*/  ENDCOLLECTIVE ;  /* 0x000000000000791b */ /* 0x003fe20003800000 */
.L_x_5545:
[----:B------:R-:W-:Y:S01]  /*1b430*/  IMAD.MOV.U32 R12, RZ, RZ, 0x10 ;  /* 0x00000010ff0c7424 */ /* 0x000fe200078e00ff */
[----:B------:R-:W-:-:S05]  /*1b440*/  SEL R3, R14, RZ, P4 ;  /* 0x000000ff0e037207 */ /* 0x000fca0002000000 */
[----:B------:R-:W-:-:S04]  /*1b450*/  IMAD.IADD R2, R2, 0x1, R3 ;  /* 0x0000000102027824 */ /* 0x000fc800078e0203 */
[----:B------:R-:W-:-:S07]  /*1b460*/  IMAD.MOV.U32 R13, RZ, RZ, R2 ;  /* 0x000000ffff0d7224 */ /* 0x000fce00078e0002 */
[----:B------:R-:W-:Y:S05]  /*1b470*/  WARPSYNC.COLLECTIVE R15, `(.L_x_5546) ;  /* 0x000000000f087348 */ /* 0x000fea0003c00000 */
[----:B------:R0:W1:Y:S02]  /*1b480*/  SHFL.UP P6, R14, R13, R12, R11 ;  /* 0x0400000c0d0e7389 */ /* 0x00006400000c000b */
[----:B01----:R-:W-:Y:S01]  /*1b490*/  ENDCOLLECTIVE ;  /* 0x000000000000791b */ /* 0x003fe20003800000 */
.L_x_5546:
        /* <DEDUP_REMOVED lines=8> */
.L_x_5547:
[----:B------:R-:W-:Y:S05]  /*1b520*/  BRA `(.L_x_5548) ;  /* 0xffffffd800f87947 */ /* 0x000fea000383ffff */
.L_x_5492:
        /* <DEDUP_REMOVED lines=8> */
.L_x_5550:
[----:B------:R-:W-:Y:S05]  /*1b5b0*/  BSYNC B0 ;  /* 0x0000000000007941 */ /* 0x000fea0003800000 */
.L_x_5549:
        /* <DEDUP_REMOVED lines=9> */
.L_x_5551:
[----:B------:R-:W-:Y:S01]  /*1b650*/  IMAD.MOV.U32 R12, RZ, RZ, 0x4 ;  /* 0x00000004ff0c7424 */ /* 0x000fe200078e00ff */
[----:B------:R-:W-:-:S05]  /*1b660*/  SEL R3, R14, RZ, P2 ;  /* 0x000000ff0e037207 */ /* 0x000fca0001000000 */
[----:B------:R-:W-:-:S04]  /*1b670*/  IMAD.IADD R2, R2, 0x1, R3 ;  /* 0x0000000102027824 */ /* 0x000fc800078e0203 */
[----:B------:R-:W-:-:S07]  /*1b680*/  IMAD.MOV.U32 R13, RZ, RZ, R2 ;  /* 0x000000ffff0d7224 */ /* 0x000fce00078e0002 */
[----:B------:R-:W-:Y:S05]  /*1b690*/  WARPSYNC.COLLECTIVE R15, `(.L_x_5552) ;  /* 0x000000000f087348 */ /* 0x000fea0003c00000 */
[----:B------:R0:W1:Y:S02]  /*1b6a0*/  SHFL.UP P6, R14, R13, R12, R11 ;  /* 0x0400000c0d0e7389 */ /* 0x00006400000c000b */
[----:B01----:R-:W-:Y:S01]  /*1b6b0*/  ENDCOLLECTIVE ;  /* 0x000000000000791b */ /* 0x003fe20003800000 */
.L_x_5552:
[----:B------:R-:W-:Y:S01]  /*1b6c0*/  IMAD.MOV.U32 R12, RZ, RZ, 0x8 ;  /* 0x00000008ff0c7424 */ /* 0x000fe200078e00ff */
[----:B------:R-:W-:-:S05]  /*1b6d0*/  SEL R3, R14, RZ, P3 ;  /* 0x000000ff0e037207 */ /* 0x000fca0001800000 */
[----:B------:R-:W-:-:S04]  /*1b6e0*/  IMAD.IADD R2, R2, 0x1, R3 ;  /* 0x0000000102027824 */ /* 0x000fc800078e0203 */
[----:B------:R-:W-:-:S07]  /*1b6f0*/  IMAD.MOV.U32 R13, RZ, RZ, R2 ;  /* 0x000000ffff0d7224 */ /* 0x000fce00078e0002 */
[----:B------:R-:W-:Y:S05]  /*1b700*/  WARPSYNC.COLLECTIVE R15, `(.L_x_5553) ;  /* 0x000000000f087348 */ /* 0x000fea0003c00000 */
[----:B------:R0:W1:Y:S02]  /*1b710*/  SHFL.UP P6, R14, R13, R12, R11 ;  /* 0x0400000c0d0e7389 */ /* 0x00006400000c000b */
[----:B01----:R-:W-:Y:S01]  /*1b720*/  ENDCOLLECTIVE ;  /* 0x000000000000791b */ /* 0x003fe20003800000 */
.L_x_5553:
[----:B------:R-:W-:Y:S01]  /*1b730*/  IMAD.MOV.U32 R12, RZ, RZ, 0x10 ;  /* 0x00000010ff0c7424 */ /* 0x000fe200078e00ff */
[----:B------:R-:W-:-:S05]  /*1b740*/  SEL R3, R14, RZ, P4 ;  /* 0x000000ff0e037207 */ /* 0x000fca0002000000 */
[----:B------:R-:W-:-:S04]  /*1b750*/  IMAD.IADD R2, R2, 0x1, R3 ;  /* 0x0000000102027824 */ /* 0x000fc800078e0203 */
[----:B------:R-:W-:-:S07]  /*1b760*/  IMAD.MOV.U32 R13, RZ, RZ, R2 ;  /* 0x000000ffff0d7224 */ /* 0x000fce00078e0002 */
[----:B------:R-:W-:Y:S05]  /*1b770*/  WARPSYNC.COLLECTIVE R15, `(.L_x_5554) ;  /* 0x000000000f087348 */ /* 0x000fea0003c00000 */
[----:B------:R0:W1:Y:S02]  /*1b780*/  SHFL.UP P6, R14, R13, R12, R11 ;  /* 0x0400000c0d0e7389 */ /* 0x00006400000c000b */
[----:B01----:R-:W-:Y:S01]  /*1b790*/  ENDCOLLECTIVE ;  /* 0x000000000000791b */ /* 0x003fe20003800000 */
.L_x_5554:
        /* <DEDUP_REMOVED lines=8> */
.L_x_5555:
[----:B------:R-:W-:Y:S05]  /*1b820*/  BRA `(.L_x_5556) ;  /* 0xffffffd800e47947 */ /* 0x000fea000383ffff */
.L_x_5494:
[----:B------:R-:W-:Y:S01]  /*1b830*/  BSSY B0, `(.L_x_5557) ;  /* 0x0000006000007945 */ /* 0x000fe20003800000 */
[----:B------:R-:W-:Y:S01]  /*1b840*/  PLOP3.LUT P6, PT, P6, PT, PT, 0x8, 0x0 ;  /* 0x000000000000781c */ /* 0x000fe200037ce170 */
[----:B------:R-:W-:-:S12]  /*1b850*/  IMAD.MOV.U32 R15, RZ, RZ, -0x1 ;  /* 0xffffffffff0f7424 */ /* 0x000fd800078e00ff */
[----:B0-----:R-:W-:Y:S05]  /*1b860*/  WARPSYNC.COLLECTIVE R15, `(.L_x_5558) ;  /* 0x000000000f087348 */ /* 0x001fea0003c00000 */
[----:B------:R-:W-:Y:S01]  /*1b870*/  VOTE.ANY R14, PT, P6 ;  /* 0x00000000000e7806 */ /* 0x000fe200030e0100 */
[----:B0-----:R-:W-:Y:S06]  /*1b880*/  ENDCOLLECTIVE ;  /* 0x000000000000791b */ /* 0x001fec0003800000 */
.L_x_5558:
[----:B------:R-:W-:Y:S05]  /*1b890*/  BSYNC B0 ;  /* 0x0000000000007941 */ /* 0x000fea0003800000 */
.L_x_5557:
        /* <DEDUP_REMOVED lines=10> */
.L_x_5559:
[----:B------:R-:W-:Y:S02]  /*1b940*/  IMAD.MOV.U32 R13, RZ, RZ, R7 ;  /* 0x000000ffff0d7224 */ /* 0x000fe400078e0007 */
[----:B------:R-:W-:-:S07]  /*1b950*/  IMAD.MOV.U32 R0, RZ, RZ, R14 ;  /* 0x000000ffff007224 */ /* 0x000fce00078e000e */
[----:B------:R-:W-:Y:S05]  /*1b960*/  WARPSYNC.COLLECTIVE R15, `(.L_x_5560) ;  /* 0x000000000f087348 */ /* 0x000fea0003c00000 */
[----:B------:R0:W1:Y:S02]  /*1b970*/  SHFL.IDX P6, R14, R13, R12, R11 ;  /* 0x0000000c0d0e7389 */ /* 0x00006400000c000b */
[----:B01----:R-:W-:Y:S01]  /*1b980*/  ENDCOLLECTIVE ;  /* 0x000000000000791b */ /* 0x003fe20003800000 */
.L_x_5560:
[----:B------:R-:W-:Y:S02]  /*1b990*/  IMAD.MOV.U32 R7, RZ, RZ, R14 ;  /* 0x000000ffff077224 */ /* 0x000fe400078e000e */
[----:B------:R-:W-:-:S05]  /*1b9a0*/  IMAD.IADD R5, R10, 0x1, R16 ;  /* 0x000000010a057824 */ /* 0x000fca00078e0210 */
[----:B------:R1:W-:Y:S01]  /*1b9b0*/  STL [R1+0xc], R5 ;  /* 0x00000c0501007387 */ /* 0x0003e20000100800 */
[----:B------:R-:W-:Y:S05]  /*1b9c0*/  BRA `(.L_x_5561) ;  /* 0xffffffd800c47947 */ /* 0x000fea000383ffff */
.L_x_5496:
[----:B------:R-:W-:Y:S01]  /*1b9d0*/  BSSY B0, `(.L_x_5562) ;  /* 0x0000007000007945 */ /* 0x000fe20003800000 */
[----:B------:R-:W-:Y:S02]  /*1b9e0*/  IMAD.MOV.U32 R13, RZ, RZ, R2 ;  /* 0x000000ffff0d7224 */ /* 0x000fe400078e0002 */
[----:B------:R-:W-:Y:S02]  /*1b9f0*/  IMAD.MOV.U32 R11, RZ, RZ, 0x1f ;  /* 0x0000001fff0b7424 */ /* 0x000fe400078e00ff */
[----:B------:R-:W-:-:S07]  /*1ba00*/  IMAD.MOV.U32 R15, RZ, RZ, -0x1 ;  /* 0xffffffffff0f7424 */ /* 0x000fce00078e00ff */
[----:B01-3--:R-:W-:Y:S05]  /*1ba10*/  WARPSYNC.COLLECTIVE R15, `(.L_x_5563) ;  /* 0x000000000f087348 */ /* 0x00bfea0003c00000 */
[----:B------:R2:W4:Y:S02]  /*1ba20*/  SHFL.IDX P6, R14, R13, R12, R11 ;  /* 0x0000000c0d0e7389 */ /* 0x00052400000c000b */
[----:B01234-:R-:W-:Y:S01]  /*1ba30*/  ENDCOLLECTIVE ;  /* 0x000000000000791b */ /* 0x01ffe20003800000 */
.L_x_5563:
[----:B------:R-:W-:Y:S05]  /*1ba40*/  BSYNC B0 ;  /* 0x0000000000007941 */ /* 0x000fea0003800000 */
.L_x_5562:
[----:B------:R-:W-:Y:S01]  /*1ba50*/  IMAD.MOV.U32 R6, RZ, RZ, R14 ;  /* 0x000000ffff067224 */ /* 0x000fe200078e000e */
[----:B------:R-:W-:Y:S06]  /*1ba60*/  BRA `(.L_x_5495) ;  /* 0xffffffd800b47947 */ /* 0x000fec000383ffff */
.L_x_5502:
[----:B0-----:R0:W1:Y:S02]  /*1ba70*/  SYNCS.PHASECHK.TRANS64.TRYWAIT P0, [R0+URZ+0x28c20], R3 ;  /* 0x028c2003000075a7 */ /* 0x001064000800017f */
[----:B-1----:R-:W-:Y:S05]  /*1ba80*/  @!P0 NANOSLEEP.SYNCS 0x989680 ;  /* 0x009896800000895d */ /* 0x002fea0003900000 */
[----:B------:R-:W1:Y:S02]  /*1ba90*/  @!P0 SYNCS.PHASECHK.TRANS64 P0, [R0+URZ+0x28c20], R3 ;  /* 0x028c2003000085a7 */ /* 0x000e64000800007f */
[----:B-1----:R-:W-:Y:S05]  /*1baa0*/  @!P0 BRA `(.L_x_5502) ;  /* 0xfffffffc00f08947 */ /* 0x002fea000383ffff */
[----:B------:R-:W-:Y:S05]  /*1bab0*/  BRA `(.L_x_5564) ;  /* 0xffffffe400507947 */ /* 0x000fea000383ffff */
.L_x_5503:
        /* <DEDUP_REMOVED lines=11> */
.L_x_5566:
[----:B------:R-:W-:Y:S05]  /*1bb70*/  BSYNC B0 ;  /* 0x0000000000007941 */ /* 0x000fea0003800000 */
.L_x_5565:
[----:B------:R-:W-:Y:S05]  /*1bb80*/  BRA `(.L_x_5567) ;  /* 0xffffffe400387947 */ /* 0x000fea000383ffff */
.L_x_5506:
[----:B------:R-:W-:Y:S01]  /*1bb90*/  BSSY B1, `(.L_x_5568) ;  /* 0x0000006000017945 */ /* 0x000fe20003800000 */
[----:B------:R-:W-:-:S07]  /*1bba0*/  IMAD.MOV.U32 R15, RZ, RZ, -0x1 ;  /* 0xffffffffff0f7424 */ /* 0x000fce00078e00ff */
[----:B01----:R-:W-:Y:S05]  /*1bbb0*/  WARPSYNC.COLLECTIVE R15, `(.L_x_5569) ;  /* 0x000000000f0c7348 */ /* 0x003fea0003c00000 */
[----:B------:R-:W-:Y:S02]  /*1bbc0*/  ELECT P6, UR62, PT ;  /* 0x00000000003e782f */ /* 0x000fe400038c0000 */
[----:B------:R-:W-:Y:S01]  /*1bbd0*/  MOV R14, UR62 ;  /* 0x0000003e000e7c02 */ /* 0x000fe20008000f00 */
[----:B01----:R-:W-:Y:S10]  /*1bbe0*/  ENDCOLLECTIVE ;  /* 0x000000000000791b */ /* 0x003ff40003800000 */
.L_x_5569:
[----:B------:R-:W-:Y:S05]  /*1bbf0*/  BSYNC B1 ;  /* 0x0000000000017941 */ /* 0x000fea0003800000 */
.L_x_5568:
[----:B------:R-:W-:Y:S05]  /*1bc00*/  BRA `(.L_x_5570) ;  /* 0xffffffe400307947 */ /* 0x000fea000383ffff */
.L_x_5508:
[----:B0-----:R0:W1:Y:S02]  /*1bc10*/  SYNCS.PHASECHK.TRANS64.TRYWAIT P0, [R6+URZ], R5 ;  /* 0x00000005060075a7 */ /* 0x001064000800017f */
[----:B-1----:R-:W-:Y:S05]  /*1bc20*/  @!P0 NANOSLEEP.SYNCS 0x989680 ;  /* 0x009896800000895d */ /* 0x002fea0003900000 */
[----:B------:R-:W1:Y:S02]  /*1bc30*/  @!P0 SYNCS.PHASECHK.TRANS64 P0, [R6+URZ], R5 ;  /* 0x00000005060085a7 */ /* 0x000e64000800007f */
[----:B-1----:R-:W-:Y:S05]  /*1bc40*/  @!P0 BRA `(.L_x_5508) ;  /* 0xfffffffc00f08947 */ /* 0x002fea000383ffff */
[----:B------:R-:W-:Y:S05]  /*1bc50*/  BRA `(.L_x_5571) ;  /* 0xffffffe4006c7947 */ /* 0x000fea000383ffff */
.L_x_5509:
[----:B-1----:R1:W2:Y:S02]  /*1bc60*/  SYNCS.PHASECHK.TRANS64.TRYWAIT P0, [R7+URZ], R2 ;  /* 0x00000002070075a7 */ /* 0x0022a4000800017f */
[----:B--2---:R-:W-:Y:S05]  /*1bc70*/  @!P0 NANOSLEEP.SYNCS 0x989680 ;  /* 0x009896800000895d */ /* 0x004fea0003900000 */
[----:B------:R-:W2:Y:S02]  /*1bc80*/  @!P0 SYNCS.PHASECHK.TRANS64 P0, [R7+URZ], R2 ;  /* 0x00000002070085a7 */ /* 0x000ea4000800007f */
[----:B--2---:R-:W-:Y:S05]  /*1bc90*/  @!P0 BRA `(.L_x_5509) ;  /* 0xfffffffc00f08947 */ /* 0x004fea000383ffff */
[----:B------:R-:W-:Y:S05]  /*1bca0*/  BRA `(.L_x_5572) ;  /* 0xffffffe400607947 */ /* 0x000fea000383ffff */
.L_x_5511:
[----:B--2---:R2:W3:Y:S02]  /*1bcb0*/  SYNCS.PHASECHK.TRANS64.TRYWAIT P0, [R4+URZ], R5 ;  /* 0x00000005040075a7 */ /* 0x0044e4000800017f */
[----:B---3--:R-:W-:Y:S05]  /*1bcc0*/  @!P0 NANOSLEEP.SYNCS 0x989680 ;  /* 0x009896800000895d */ /* 0x008fea0003900000 */
[----:B------:R-:W3:Y:S02]  /*1bcd0*/  @!P0 SYNCS.PHASECHK.TRANS64 P0, [R4+URZ], R5 ;  /* 0x00000005040085a7 */ /* 0x000ee4000800007f */
[----:B---3--:R-:W-:Y:S05]  /*1bce0*/  @!P0 BRA `(.L_x_5511) ;  /* 0xfffffffc00f08947 */ /* 0x008fea000383ffff */
[----:B------:R-:W-:Y:S05]  /*1bcf0*/  BRA `(.L_x_5573) ;  /* 0xffffffe400687947 */ /* 0x000fea000383ffff */
.L_x_5574:
        /* <DEDUP_REMOVED lines=16> */
.L_x_15004:


//--------------------- .text._ZN7cutlass13device_kernelIN5flash11enable_sm90INS1_16FlashAttnFwdSm90INS1_25CollectiveMainloopFwdSm90ILi2EN4cute5tupleIJNS5_1CILi1EEES8_S8_EEENS6_IJNS7_ILi64EEESA_SA_EEELi512ENS_10bfloat16_tEfNS_4arch4Sm90ELb0ELb1ELb0ELb1ELb0ELb1ELb0ELb0ELb0ELb1ELb1ELb0EEENS1_21CollectiveEpilogueFwdINS6_IJSA_NS7_ILi512EEESA_EEES9_SC_SE_Li256ELb1ELb1ELb1ELb0EEENS1_36VarlenDynamicPersistentTileSchedulerILi64ELi64ELi256ELi128ELb1ELb1ELb1ELb1ELb0ELb1EEEEEEEEEvNT_6ParamsE --------------------------
	.section	.text._ZN7cutlass13device_kernelIN5flash11enable_sm90INS1_16FlashAttnFwdSm90INS1_25CollectiveMainloopFwdSm90ILi2EN4cute5tupleIJNS5_1CILi1EEES8_S8_EEENS6_IJNS7_ILi64EEESA_SA_EEELi512ENS_10bfloat16_tEfNS_4arch4Sm90ELb0ELb1ELb0ELb1ELb0ELb1ELb0ELb0ELb0ELb1ELb1ELb0EEENS1_21CollectiveEpilogueFwdINS6_IJSA_NS7_ILi512EEESA_EEES9_SC_SE_Li256ELb1ELb1ELb1ELb0EEENS1_36VarlenDynamicPersistentTileSchedulerILi64ELi64ELi256ELi128ELb1ELb1ELb1ELb1ELb0ELb1EEEEEEEEEvNT_6ParamsE,"ax",@progbits
	.align	128
.text._ZN7cutlass13device_kernelIN5flash11enable_sm90INS1_16FlashAttnFwdSm90INS1_25CollectiveMainloopFwdSm90ILi2EN4cute5tupleIJNS5_1CILi1EEES8_S8_EEENS6_IJNS7_ILi64EEESA_SA_EEELi512ENS_10bfloat16_tEfNS_4arch4Sm90ELb0ELb1ELb0ELb1ELb0ELb1ELb0ELb0ELb0ELb1ELb1ELb0EEENS1_21CollectiveEpilogueFwdINS6_IJSA_NS7_ILi512EEESA_EEES9_SC_SE_Li256ELb1ELb1ELb1ELb0EEENS1_36VarlenDynamicPersistentTileSchedulerILi64ELi64ELi256ELi128ELb1ELb1ELb1ELb1ELb0ELb1EEEEEEEEEvNT_6ParamsE:
        .type           _ZN7cutlass13device_kernelIN5flash11enable_sm90INS1_16FlashAttnFwdSm90INS1_25CollectiveMainloopFwdSm90ILi2EN4cute5tupleIJNS5_1CILi1EEES8_S8_EEENS6_IJNS7_ILi64EEESA_SA_EEELi512ENS_10bfloat16_tEfNS_4arch4Sm90ELb0ELb1ELb0ELb1ELb0ELb1ELb0ELb0ELb0ELb1ELb1ELb0EEENS1_21CollectiveEpilogueFwdINS6_IJSA_NS7_ILi512EEESA_EEES9_SC_SE_Li256ELb1ELb1ELb1ELb0EEENS1_36VarlenDynamicPersistentTileSchedulerILi64ELi64ELi256ELi128ELb1ELb1ELb1ELb1ELb0ELb1EEEEEEEEEvNT_6ParamsE,@function
        .size           _ZN7cutlass13device_kernelIN5flash11enable_sm90INS1_16FlashAttnFwdSm90INS1_25CollectiveMainloopFwdSm90ILi2EN4cute5tupleIJNS5_1CILi1EEES8_S8_EEENS6_IJNS7_ILi64EEESA_SA_EEELi512ENS_10bfloat16_tEfNS_4arch4Sm90ELb0ELb1ELb0ELb1ELb0ELb1ELb0ELb0ELb0ELb1ELb1ELb0EEENS1_21CollectiveEpilogueFwdINS6_IJSA_NS7_ILi512EEESA_EEES9_SC_SE_Li256ELb1ELb1ELb1ELb0EEENS1_36VarlenDynamicPersistentTileSchedulerILi64ELi64ELi256ELi128ELb1ELb1ELb1ELb1ELb0ELb1EEEEEEEEEvNT_6ParamsE,(.L_x_15005 - _ZN7cutlass13device_kernelIN5flash11enable_sm90INS1_16FlashAttnFwdSm90INS1_25CollectiveMainloopFwdSm90ILi2EN4cute5tupleIJNS5_1CILi1EEES8_S8_EEENS6_IJNS7_ILi64EEESA_SA_EEELi512ENS_10bfloat16_tEfNS_4arch4Sm90ELb0ELb1ELb0ELb1ELb0ELb1ELb0ELb0ELb0ELb1ELb1ELb0EEENS1_21CollectiveEpilogueFwdINS6_IJSA_NS7_ILi512EEESA_EEES9_SC_SE_Li256ELb1ELb1ELb1ELb0EEENS1_36VarlenDynamicPersistentTileSchedulerILi64ELi64ELi256ELi128ELb1ELb1ELb1ELb1ELb0ELb1EEEEEEEEEvNT_6ParamsE)
        .other          _ZN7cutlass13device_kernelIN5flash11enable_sm90INS1_16FlashAttnFwdSm90INS1_25CollectiveMainloopFwdSm90ILi2EN4cute5tupleIJNS5_1CILi1EEES8_S8_EEENS6_IJNS7_ILi64EEESA_SA_EEELi512ENS_10bfloat16_tEfNS_4arch4Sm90ELb0ELb1ELb0ELb1ELb0ELb1ELb0ELb0ELb0ELb1ELb1ELb0EEENS1_21CollectiveEpilogueFwdINS6_IJSA_NS7_ILi512EEESA_EEES9_SC_SE_Li256ELb1ELb1ELb1ELb0EEENS1_36VarlenDynamicPersistentTileSchedulerILi64ELi64ELi256ELi128ELb1ELb1ELb1ELb1ELb0ELb1EEEEEEEEEvNT_6ParamsE,@"STO_CUDA_ENTRY STV_DEFAULT"
_ZN7cutlass13device_kernelIN5flash11enable_sm90INS1_16FlashAttnFwdSm90INS1_25CollectiveMainloopFwdSm90ILi2EN4cute5tupleIJNS5_1CILi1EEES8_S8_EEENS6_IJNS7_ILi64EEESA_SA_EEELi512ENS_10bfloat16_tEfNS_4arch4Sm90ELb0ELb1ELb0ELb1ELb0ELb1ELb0ELb0ELb0ELb1ELb1ELb0EEENS1_21CollectiveEpilogueFwdINS6_IJSA_NS7_ILi512EEESA_EEES9_SC_SE_Li256ELb1ELb1ELb1ELb0EEENS1_36VarlenDynamicPersistentTileSchedulerILi64ELi64ELi256ELi128ELb1ELb1ELb1ELb1ELb0ELb1EEEEEEEEEvNT_6ParamsE:
        /* <DEDUP_REMOVED lines=24> */
.L_x_5576:
[----:B------:R-:W-:Y:S05]  /*0180*/  BSYNC B0 ;  /* 0x0000000000007941 */ /* 0x000fea0003800000 */
.L_x_5575:
        /* <DEDUP_REMOVED lines=37> */
.L_x_5577:
        /* <DEDUP_REMOVED lines=22> */
.L_x_5578:
        /* <DEDUP_REMOVED lines=18> */
.L_x_5579:
        /* <DEDUP_REMOVED lines=22> */
.L_x_5580:
        /* <DEDUP_REMOVED lines=22> */
.L_x_5581:
        /* <DEDUP_REMOVED lines=8> */
.L_x_5584:
        /* <DEDUP_REMOVED lines=18> */
[----:B------:R-:W-:Y:S01]  /*0ac0*/  VIADD R6, R6, 0xffffff80 ;  /* 0xffffff8006067836 */ /* 0x000fe20000000000 */
[----:B------:R-:W-:Y:S01]  /*0ad0*/  CS2R R18, SRZ ;  /* 0x0000000000127805 */ /* 0x000fe2000001ff00 */
[----:B------:R-:W-:Y:S01]  /*0ae0*/  IMAD.MOV.U32 R198, RZ, RZ, 0x20 ;  /* 0x00000020ffc67424 */ /* 0x000fe200078e00ff */
[----:B------:R-:W-:Y:S01]  /*0af0*/  ULOP3.LUT UR37, UR36, 0x1, URZ, 0xfc, !UPT ;  /* 0x0000000124257892 */ /* 0x000fe2000f8efc3f */
[----:B------:R-:W-:Y:S01]  /*0b00*/  IMAD.MOV.U32 R219, RZ, RZ, RZ ;  /* 0x000000ffffdb7224 */ /* 0x000fe200078e00ff */
[----:B------:R-:W-:Y:S01]  /*0b10*/  SHF.R.S32.HI R3, RZ, 0x1f, R6 ;  /* 0x0000001fff037819 */ /* 0x000fe20000011406 */
[----:B------:R-:W-:Y:S02]  /*0b20*/  IMAD.MOV.U32 R184, RZ, RZ, RZ ;  /* 0x000000ffffb87224 */ /* 0x000fe400078e00ff */
[----:B------:R-:W-:Y:S01]  /*0b30*/  IMAD.MOV.U32 R187, RZ, RZ, RZ ;  /* 0x000000ffffbb7224 */ /* 0x000fe200078e00ff */
        /* <DEDUP_REMOVED lines=8> */
[----:B------:R-:W-:Y:S01]  /*0bc0*/  LOP3.LUT R9, R7, 0xffffff80, RZ, 0xc0, !PT ;  /* 0xffffff8007097812 */ /* 0x000fe200078ec0ff */
[C---:B------:R-:W-:Y:S01]  /*0bd0*/  IMAD.IADD R13, R6.reuse, 0x1, -R13 ;  /* 0x00000001060d7824 */ /* 0x040fe200078e0a0d */
[--C-:B------:R-:W-:Y:S01]  /*0be0*/  SHF.R.S32.HI R203, RZ, 0x5, R4.reuse ;  /* 0x00000005ffcb7819 */ /* 0x100fe20000011404 */
[----:B------:R-:W-:Y:S01]  /*0bf0*/  IMAD.IADD R3, R6, 0x1, -R3 ;  /* 0x0000000106037824 */ /* 0x000fe200078e0a03 */
[----:B------:R-:W-:Y:S01]  /*0c00*/  LEA.HI R0, R0, R5, RZ, 0x1 ;  /* 0x0000000500007211 */ /* 0x000fe200078f08ff */
[----:B------:R-:W-:Y:S01]  /*0c10*/  IMAD.IADD R9, R6, 0x1, -R9 ;  /* 0x0000000106097824 */ /* 0x000fe200078e0a09 */
[----:B------:R-:W-:Y:S01]  /*0c20*/  LOP3.LUT R11, R10, 0xfffffffc, RZ, 0xc0, !PT ;  /* 0xfffffffc0a0b7812 */ /* 0x000fe200078ec0ff */
[----:B------:R-:W-:Y:S01]  /*0c30*/  IMAD.SHL.U32 R193, R13, 0x8, RZ ;  /* 0x000000080dc17824 */ /* 0x000fe200078e00ff */
[----:B------:R-:W-:Y:S02]  /*0c40*/  SHF.R.S32.HI R4, RZ, 0x1f, R4 ;  /* 0x0000001fff047819 */ /* 0x000fe40000011404 */
[----:B------:R-:W-:Y:S01]  /*0c50*/  SHF.R.S32.HI R8, RZ, 0x1f, R3 ;  /* 0x0000001fff087819 */ /* 0x000fe20000011403 */
[----:B------:R-:W-:Y:S01]  /*0c60*/  IMAD.IADD R188, R6, 0x1, -R11 ;  /* 0x0000000106bc7824 */ /* 0x000fe200078e0a0b */
[----:B------:R-:W-:Y:S01]  /*0c70*/  LOP3.LUT R0, R0, 0x1ffffffe, RZ, 0xc0, !PT ;  /* 0x1ffffffe00007812 */ /* 0x000fe200078ec0ff */
[C---:B------:R-:W-:Y:S01]  /*0c80*/  VIADD R218, R193.reuse, 0x40 ;  /* 0x00000040c1da7836 */ /* 0x040fe20000000000 */
[----:B------:R-:W-:Y:S01]  /*0c90*/  LEA.HI R4, R4, R203, RZ, 0x2 ;  /* 0x000000cb04047211 */ /* 0x000fe200078f10ff */
[----:B------:R-:W-:Y:S01]  /*0ca0*/  VIADD R216, R193, 0xc0 ;  /* 0x000000c0c1d87836 */ /* 0x000fe20000000000 */
[----:B------:R-:W-:Y:S01]  /*0cb0*/  SHF.R.S32.HI R6, RZ, 0x1f, R9 ;  /* 0x0000001fff067819 */ /* 0x000fe20000011409 */
[----:B------:R-:W-:Y:S01]  /*0cc0*/  IMAD.IADD R0, R5, 0x1, -R0 ;  /* 0x0000000105007824 */ /* 0x000fe200078e0a00 */
[----:B------:R-:W-:Y:S01]  /*0cd0*/  LEA.HI R12, R8, R3, RZ, 0x3 ;  /* 0x00000003080c7211 */ /* 0x000fe200078f18ff */
[C---:B------:R-:W-:Y:S01]  /*0ce0*/  VIADD R217, R193.reuse, 0x80 ;  /* 0x00000080c1d97836 */ /* 0x040fe20000000000 */
[----:B------:R-:W-:Y:S01]  /*0cf0*/  SHF.R.S32.HI R20, RZ, 0x7, R7 ;  /* 0x00000007ff147819 */ /* 0x000fe20000011407 */
[----:B------:R-:W-:Y:S01]  /*0d00*/  IMAD.SHL.U32 R0, R0, 0x8, RZ ;  /* 0x0000000800007824 */ /* 0x000fe200078e00ff */
[----:B------:R-:W-:Y:S01]  /*0d10*/  LOP3.LUT R4, R4, 0x3ffffc, RZ, 0xc0, !PT ;  /* 0x003ffffc04047812 */ /* 0x000fe200078ec0ff */
[----:B------:R-:W-:Y:S01]  /*0d20*/  VIADD R215, R193, 0x100 ;  /* 0x00000100c1d77836 */ /* 0x000fe20000000000 */
[----:B------:R-:W-:Y:S01]  /*0d30*/  LEA.HI R5, R6, R9, RZ, 0x2 ;  /* 0x0000000906057211 */ /* 0x000fe200078f10ff */
[----:B------:R-:W-:Y:S01]  /*0d40*/  IMAD R15, R20, 0x100, R3 ;  /* 0x00000100140f7824 */ /* 0x000fe200078e0203 */
[C---:B------:R-:W-:Y:S01]  /*0d50*/  LOP3.LUT R14, R12.reuse, 0xfffffff8, RZ, 0xc0, !PT ;  /* 0xfffffff80c0e7812 */ /* 0x040fe200078ec0ff */
[----:B------:R-:W-:Y:S01]  /*0d60*/  IMAD.IADD R4, R203, 0x1, -R4 ;  /* 0x00000001cb047824 */ /* 0x000fe200078e0a04 */
[----:B------:R-:W-:Y:S01]  /*0d70*/  SHF.R.S32.HI R186, RZ, 0x2, R10 ;  /* 0x00000002ffba7819 */ /* 0x000fe2000001140a */
[----:B------:R-:W-:Y:S01]  /*0d80*/  IMAD.SHL.U32 R12, R12, 0x40, RZ ;  /* 0x000000400c0c7824 */ /* 0x000fe200078e00ff */
[--C-:B------:R-:W-:Y:S01]  /*0d90*/  SHF.R.S32.HI R8, RZ, 0x2, R5.reuse ;  /* 0x00000002ff087819 */ /* 0x100fe20000011405 */
[----:B------:R-:W-:Y:S01]  /*0da0*/  IMAD.IADD R14, R3, 0x1, -R14 ;  /* 0x00000001030e7824 */ /* 0x000fe200078e0a0e */
[----:B------:R-:W-:Y:S01]  /*0db0*/  SHF.R.S32.HI R11, RZ, 0x1f, R5 ;  /* 0x0000001fff0b7819 */ /* 0x000fe20000011405 */
[----:B------:R-:W-:Y:S01]  /*0dc0*/  IMAD R17, R4, 0x10, R15 ;  /* 0x0000001004117824 */ /* 0x000fe200078e020f */
[----:B------:R-:W-:Y:S01]  /*0dd0*/  LOP3.LUT R4, R5, 0x7ffffffc, RZ, 0xc0, !PT ;  /* 0x7ffffffc05047812 */ /* 0x000fe200078ec0ff */
[----:B------:R-:W-:Y:S01]  /*0de0*/  VIADD R15, R186, 0x20 ;  /* 0x00000020ba0f7836 */ /* 0x000fe20000000000 */
[----:B------:R-:W-:Y:S01]  /*0df0*/  LEA.HI R11, R11, R8, RZ, 0x3 ;  /* 0x000000080b0b7211 */ /* 0x000fe200078f18ff */
[----:B------:R-:W-:Y:S01]  /*0e00*/  IMAD.SHL.U32 R3, R14, 0x40, RZ ;  /* 0x000000400e037824 */ /* 0x000fe200078e00ff */
[----:B------:R-:W-:Y:S01]  /*0e10*/  LOP3.LUT R12, R12, 0x7ffffe00, RZ, 0xc0, !PT ;  /* 0x7ffffe000c0c7812 */ /* 0x000fe200078ec0ff */
[----:B------:R-:W-:Y:S01]  /*0e20*/  STL [R1+0x4c], R20 ;  /* 0x00004c1401007387 */ /* 0x000fe20000100800 */
        /* <DEDUP_REMOVED lines=10> */
[----:B------:R-:W-:Y:S01]  /*0ed0*/  SHF.R.U32.HI R3, RZ, 0x3, R3 ;  /* 0x00000003ff037819 */ /* 0x000fe20000011603 */
[----:B------:R-:W-:Y:S01]  /*0ee0*/  IMAD.SHL.U32 R5, R5, 0x40, RZ ;  /* 0x0000004005057824 */ /* 0x000fe200078e00ff */
[----:B------:R-:W-:Y:S01]  /*0ef0*/  LEA.HI R7, R7, R20, RZ, 0x1 ;  /* 0x0000001407077211 */ /* 0x000fe200078f08ff */
[----:B------:R-:W-:Y:S01]  /*0f00*/  IMAD.SHL.U32 R16, R188, 0x8, RZ ;  /* 0x00000008bc107824 */ /* 0x000fe200078e00ff */
[----:B------:R-:W-:Y:S01]  /*0f10*/  LEA.HI R6, R6, R9, RZ, 0x5 ;  /* 0x0000000906067211 */ /* 0x000fe200078f28ff */
[----:B------:R0:W-:Y:S01]  /*0f20*/  STL [R1+0x6c], R8 ;  /* 0x00006c0801007387 */ /* 0x0001e20000100800 */
[----:B------:R-:W-:Y:S01]  /*0f30*/  LOP3.LUT R3, R0, R3, RZ, 0x3c, !PT ;  /* 0x0000000300037212 */ /* 0x000fe200078e3cff */
[----:B------:R-:W-:Y:S01]  /*0f40*/  IMAD.SHL.U32 R185, R4, 0x2, RZ ;  /* 0x0000000204b97824 */ /* 0x000fe200078e00ff */
[----:B------:R-:W-:-:S02]  /*0f50*/  LOP3.LUT R7, R7, 0xfffffe, RZ, 0xc0, !PT ;  /* 0x00fffffe07077812 */ /* 0x000fc400078ec0ff */
[----:B------:R-:W-:Y:S02]  /*0f60*/  LOP3.LUT R15, R15, 0x1c0, RZ, 0xc0, !PT ;  /* 0x000001c00f0f7812 */ /* 0x000fe400078ec0ff */
[----:B------:R-:W-:Y:S01]  /*0f70*/  SHF.R.S32.HI R6, RZ, 0x5, R6 ;  /* 0x00000005ff067819 */ /* 0x000fe20000011406 */
[----:B------:R-:W-:Y:S01]  /*0f80*/  IMAD.IADD R7, R20, 0x1, -R7 ;  /* 0x0000000114077824 */ /* 0x000fe200078e0a07 */
[----:B------:R-:W-:Y:S02]  /*0f90*/  SHF.R.U32.HI R9, RZ, 0x3, R15 ;  /* 0x00000003ff097819 */ /* 0x000fe4000001160f */
[----:B0-----:R-:W-:Y:S01]  /*0fa0*/  LOP3.LUT R8, R5, 0xfffffe00, RZ, 0xc0, !PT ;  /* 0xfffffe0005087812 */ /* 0x001fe200078ec0ff */
[----:B------:R-:W-:Y:S01]  /*0fb0*/  IMAD.IADD R5, R12, 0x1, R3 ;  /* 0x000000010c057824 */ /* 0x000fe200078e0203 */
[----:B------:R-:W-:Y:S01]  /*0fc0*/  SHF.R.S32.HI R3, RZ, 0x1f, R10 ;  /* 0x0000001fff037819 */ /* 0x000fe2000001140a */
[----:B------:R-:W-:Y:S01]  /*0fd0*/  IMAD R191, R6, 0x10, R11 ;  /* 0x0000001006bf7824 */ /* 0x000fe200078e020b */
[----:B------:R-:W-:Y:S01]  /*0fe0*/  LOP3.LUT R15, R15, 0x38, R16, 0xf8, !PT ;  /* 0x000000380f0f7812 */ /* 0x000fe200078ef810 */
[----:B------:R-:W-:Y:S01]  /*0ff0*/  IMAD.SHL.U32 R6, R7, 0x100, RZ ;  /* 0x0000010007067824 */ /* 0x000fe200078e00ff */
[----:B------:R-:W-:Y:S01]  /*1000*/  LEA.HI R0, R188, R188, RZ, 0x1 ;  /* 0x000000bcbc007211 */ /* 0x000fe200078f08ff */
[----:B------:R-:W-:Y:S01]  /*1010*/  IMAD R196, R5, 0x2, R2 ;  /* 0x0000000205c47824 */ /* 0x000fe200078e0202 */
[----:B------:R-:W-:Y:S01]  /*1020*/  LEA.HI R3, R3, R186, RZ, 0x3 ;  /* 0x000000ba03037211 */ /* 0x000fe200078f18ff */
[----:B------:R-:W-:Y:S01]  /*1030*/  IMAD.IADD R194, R185, 0x1, R6 ;  /* 0x00000001b9c27824 */ /* 0x000fe200078e0206 */
[----:B------:R-:W-:Y:S01]  /*1040*/  LOP3.LUT R15, R8, R15, R9, 0xf6, !PT ;  /* 0x0000000f080f7212 */ /* 0x000fe200078ef609 */
[----:B------:R0:W-:Y:S01]  /*1050*/  STL [R1+0x68], R6 ;  /* 0x0000680601007387 */ /* 0x0001e20000100800 */
[----:B------:R-:W-:Y:S01]  /*1060*/  LOP3.LUT R9, R0, 0x1ffffffe, RZ, 0xc0, !PT ;  /* 0x1ffffffe00097812 */ /* 0x000fe200078ec0ff */
[C---:B------:R-:W-:Y:S01]  /*1070*/  VIADD R25, R194.reuse, 0x10 ;  /* 0x00000010c2197836 */ /* 0x040fe20000000000 */
[----:B------:R-:W-:Y:S01]  /*1080*/  LOP3.LUT R3, R3, 0xfffffff8, RZ, 0xc0, !PT ;  /* 0xfffffff803037812 */ /* 0x000fe200078ec0ff */
[----:B------:R-:W-:Y:S01]  /*1090*/  VIADD R22, R194, 0x28 ;  /* 0x00000028c2167836 */ /* 0x000fe20000000000 */
[----:B------:R-:W-:Y:S01]  /*10a0*/  R2P PR, R14, 0x6 ;  /* 0x000000060e007804 */ /* 0x000fe20000000000 */
[----:B------:R-:W-:Y:S01]  /*10b0*/  IMAD.IADD R0, R188, 0x1, -R9 ;  /* 0x00000001bc007824 */ /* 0x000fe200078e0a09 */
[----:B------:R-:W-:Y:S01]  /*10c0*/  SHF.R.S32.HI R4, RZ, 0x1f, R218 ;  /* 0x0000001fff047819 */ /* 0x000fe200000114da */
[----:B------:R-:W-:Y:S01]  /*10d0*/  IMAD.IADD R195, R186, 0x1, -R3 ;  /* 0x00000001bac37824 */ /* 0x000fe200078e0a03 */
[----:B------:R-:W-:Y:S01]  /*10e0*/  SHF.R.S32.HI R4, RZ, 0x1f, R216 ;  /* 0x0000001fff047819 */ /* 0x000fe200000114d8 */
[----:B------:R-:W-:Y:S01]  /*10f0*/  IMAD R4, R15, 0x2, R2 ;  /* 0x000000020f047824 */ /* 0x000fe200078e0202 */
[----:B------:R-:W-:Y:S01]  /*1100*/  SHF.R.S32.HI R3, RZ, 0x1f, R217 ;  /* 0x0000001fff037819 */ /* 0x000fe200000114d9 */
[C---:B------:R-:W-:Y:S01]  /*1110*/  VIADD R15, R194.reuse, 0x40 ;  /* 0x00000040c20f7836 */ /* 0x040fe20000000000 */
[----:B------:R-:W-:Y:S01]  /*1120*/  SHF.R.S32.HI R3, RZ, 0x1f, R215 ;  /* 0x0000001fff037819 */ /* 0x000fe200000114d7 */
[C---:B------:R-:W-:Y:S01]  /*1130*/  VIADD R12, R194.reuse, 0x58 ;  /* 0x00000058c20c7836 */ /* 0x040fe20000000000 */
[----:B------:R-:W-:Y:S01]  /*1140*/  SHF.R.S32.HI R3, RZ, 0x1f, R194 ;  /* 0x0000001fff037819 */ /* 0x000fe200000114c2 */
[----:B------:R-:W-:Y:S01]  /*1150*/  VIADD R9, R194, 0x70 ;  /* 0x00000070c2097836 */ /* 0x000fe20000000000 */
[----:B------:R1:W-:Y:S01]  /*1160*/  STL [R1+0x64], R4 ;  /* 0x0000640401007387 */ /* 0x0003e20000100800 */
[----:B------:R-:W-:Y:S01]  /*1170*/  IMAD R201, R0, 0x8, R191 ;  /* 0x0000000800c97824 */ /* 0x000fe200078e02bf */
        /* <DEDUP_REMOVED lines=8> */
[----:B------:R-:W-:Y:S01]  /*1200*/  SEL R198, R198, 0xffffffe0, !P1 ;  /* 0xffffffe0c6c67807 */ /* 0x000fe20004800000 */
[C---:B-1----:R-:W-:Y:S01]  /*1210*/  VIADD R4, R194.reuse, 0x90 ;  /* 0x00000090c2047836 */ /* 0x042fe20000000000 */
        /* <DEDUP_REMOVED lines=53> */
[----:B------:R-:W-:-:S02]  /*1570*/  VIADD R200, R188, 0x10 ;  /* 0x00000010bcc87836 */ /* 0x000fc40000000000 */
[----:B------:R-:W-:-:S07]  /*1580*/  IMAD.IADD R198, R198, 0x1, R197 ;  /* 0x00000001c6c67824 */ /* 0x000fce00078e02c5 */
.L_x_5803:
[----:B------:R-:W-:Y:S01]  /*1590*/  ULDC.64 UR4, c[0x0][0xa28] ;  /* 0x00028a0000047ab9 */ /* 0x000fe20000000a00 */
[----:B01--4-:R-:W0:Y:S01]  /*15a0*/  LDC.64 R4, c[0x0][0xa08] ;  /* 0x00028200ff047b82 */ /* 0x013e220000000a00 */
        /* <DEDUP_REMOVED lines=10> */
[----:B------:R-:W1:Y:S01]  /*1650*/  @P0 LDC.64 R6, c[0x0][0xa28] ;  /* 0x00028a00ff060b82 */ /* 0x000e620000000a00 */
[----:B------:R-:W-:Y:S01]  /*1660*/  ISETP.NE.AND.EX P3, PT, RZ, UR5, PT, P3 ;  /* 0x00000005ff007c0c */ /* 0x000fe2000bf65330 */
[----:B0-----:R-:W-:-:S06]  /*1670*/  IMAD.WIDE R4, R79, 0x4, R4 ;  /* 0x000000044f047825 */ /* 0x001fcc00078e0204 */
[----:B------:R-:W0:Y:S01]  /*1680*/  @P1 LDC.64 R8, c[0x0][0xa18] ;  /* 0x00028600ff081b82 */ /* 0x000e220000000a00 */
[----:B------:R-:W-:Y:S02]  /*1690*/  ULDC UR4, c[0x0][0x288] ;  /* 0x0000a20000047ab9 */ /* 0x000fe40000000800 */
[----:B------:R-:W-:Y:S01]  /*16a0*/  IMAD.U32 R22, RZ, RZ, UR4 ;  /* 0x00000004ff167e24 */ /* 0x000fe2000f8e00ff */
[----:B------:R-:W-:Y:S02]  /*16b0*/  ULDC.64 UR4, c[0x0][0x418] ;  /* 0x0001060000047ab9 */ /* 0x000fe40000000a00 */
[----:B--2---:R2:W5:Y:S01]  /*16c0*/  @P3 LDG.E R24, desc[UR42][R4.64] ;  /* 0x0000002a04183981 */ /* 0x004562000c1e1900 */
[----:B-1----:R-:W-:-:S05]  /*16d0*/  @P0 IMAD.WIDE R6, R79, 0x4, R6 ;  /* 0x000000044f060825 */ /* 0x002fca00078e0206 */
[----:B------:R2:W5:Y:S01]  /*16e0*/  @P0 LDG.E R10, desc[UR42][R6.64] ;  /* 0x0000002a060a0981 */ /* 0x000562000c1e1900 */
[----:B0-----:R-:W-:-:S05]  /*16f0*/  @P1 IMAD.WIDE R8, R79, 0x4, R8 ;  /* 0x000000044f081825 */ /* 0x001fca00078e0208 */
[----:B------:R2:W5:Y:S01]  /*1700*/  @P1 LDG.E R22, desc[UR42][R8.64] ;  /* 0x0000002a08161981 */ /* 0x000562000c1e1900 */
[----:B------:R-:W-:Y:S01]  /*1710*/  UISETP.NE.U32.AND UP0, UPT, UR4, URZ, UPT ;  /* 0x0000003f0400728c */ /* 0x000fe2000bf05070 */
[C---:B------:R-:W-:Y:S02]  /*1720*/  LOP3.LUT R3, R78.reuse, 0xff000000, RZ, 0xc0, !PT ;  /* 0xff0000004e037812 */ /* 0x040fe400078ec0ff */
[----:B------:R-:W-:Y:S01]  /*1730*/  ULDC UR4, c[0x0][0x424] ;  /* 0x0001090000047ab9 */ /* 0x000fe20000000800 */
[----:B------:R-:W-:Y:S01]  /*1740*/  UISETP.NE.AND.EX UP0, UPT, UR5, URZ, UPT, UP0 ;  /* 0x0000003f0500728c */ /* 0x000fe2000bf05300 */
[----:B------:R-:W-:Y:S02]  /*1750*/  ISETP.NE.U32.AND P2, PT, RZ, UR6, PT ;  /* 0x00000006ff007c0c */ /* 0x000fe4000bf45070 */
[----:B------:R-:W-:Y:S01]  /*1760*/  ULDC UR5, c[0x0][0x2f0] ;  /* 0x0000bc0000057ab9 */ /* 0x000fe20000000800 */
[----:B------:R-:W-:Y:S01]  /*1770*/  USEL UR4, UR4, 0x1, UP0 ;  /* 0x0000000104047887 */ /* 0x000fe20008000000 */
[----:B------:R-:W-:-:S02]  /*1780*/  LOP3.LUT R0, R78, 0xff0000, RZ, 0xc0, !PT ;  /* 0x00ff00004e007812 */ /* 0x000fc400078ec0ff */
[----:B------:R-:W-:Y:S01]  /*1790*/  SHF.R.U32.HI R3, RZ, 0x8, R3 ;  /* 0x00000008ff037819 */ /* 0x000fe20000011603 */
[----:B------:R-:W-:Y:S01]  /*17a0*/  UIMAD UR4, UR4, UR5, URZ ;  /* 0x00000005040472a4 */ /* 0x000fe2000f8e023f */
[----:B------:R-:W-:Y:S02]  /*17b0*/  ISETP.NE.AND.EX P2, PT, RZ, UR7, PT, P2 ;  /* 0x00000007ff007c0c */ /* 0x000fe4000bf45320 */
[----:B------:R-:W-:Y:S01]  /*17c0*/  ULDC UR5, c[0x0][0x348] ;  /* 0x0000d20000057ab9 */ /* 0x000fe20000000800 */
[----:B------:R-:W-:Y:S01]  /*17d0*/  LEA.HI R205, R0, R3, RZ, 0x10 ;  /* 0x0000000300cd7211 */ /* 0x000fe200078f80ff */
[----:B------:R-:W-:Y:S01]  /*17e0*/  IMAD.MOV.U32 R214, RZ, RZ, R79 ;  /* 0x000000ffffd67224 */ /* 0x000fe200078e004f */
[----:B------:R-:W-:Y:S01]  /*17f0*/  LOP3.LUT R204, R78, 0xffff, RZ, 0xc0, !PT ;  /* 0x0000ffff4ecc7812 */ /* 0x000fe200078ec0ff */
[----:B--2---:R-:W-:Y:S07]  /*1800*/  @P1 BRA `(.L_x_5586) ;  /* 0x0000000000241947 */ /* 0x004fee0003800000 */
        /* <DEDUP_REMOVED lines=9> */
.L_x_5586:
[----:B------:R-:W-:Y:S02]  /*18a0*/  IMAD.U32 R40, RZ, RZ, UR5 ;  /* 0x00000005ff287e24 */ /* 0x000fe4000f8e00ff */
[----:B------:R-:W-:Y:S01]  /*18b0*/  IMAD.U32 R25, RZ, RZ, UR4 ;  /* 0x00000004ff197e24 */ /* 0x000fe2000f8e00ff */
[----:B------:R-:W-:Y:S06]  /*18c0*/  @!P2 BRA `(.L_x_5587) ;  /* 0x000000000010a947 */ /* 0x000fec0003800000 */
[----:B------:R-:W0:Y:S02]  /*18d0*/  LDC.64 R4, c[0x0][0xa20] ;  /* 0x00028800ff047b82 */ /* 0x000e240000000a00 */
[----:B0-----:R-:W-:-:S05]  /*18e0*/  IMAD.WIDE R4, R79, 0x4, R4 ;  /* 0x000000044f047825 */ /* 0x001fca00078e0204 */
[----:B------:R0:W5:Y:S01]  /*18f0*/  LDG.E R25, desc[UR42][R4.64] ;  /* 0x0000002a04197981 */ /* 0x000162000c1e1900 */
[----:B------:R-:W-:Y:S05]  /*1900*/  BRA `(.L_x_5588) ;  /* 0x0000000000107947 */ /* 0x000fea0003800000 */
.L_x_5587:
[----:B------:R-:W-:Y:S05]  /*1910*/  @!P3 BRA `(.L_x_5588) ;  /* 0x00000000000cb947 */ /* 0x000fea0003800000 */
[----:B------:R-:W2:Y:S04]  /*1920*/  LDG.E R0, desc[UR42][R4.64] ;  /* 0x0000002a04007981 */ /* 0x000ea8000c1e1900 */
[----:B------:R-:W2:Y:S02]  /*1930*/  LDG.E R25, desc[UR42][R4.64+0x4] ;  /* 0x0000042a04197981 */ /* 0x000ea4000c1e1900 */
[----:B--2---:R-:W-:-:S07]  /*1940*/  IMAD.IADD R25, R25, 0x1, -R0 ;  /* 0x0000000119197824 */ /* 0x004fce00078e0a00 */
.L_x_5588:
        /* <DEDUP_REMOVED lines=25> */
[----:B--2---:R-:W-:-:S03]  /*1ae0*/  @P1 IMAD.HI.U32 R3, R0, R11, RZ ;  /* 0x0000000b00031227 */ /* 0x004fc600078e00ff */
[C---:B------:R-:W-:Y:S01]  /*1af0*/  IADD3 R7, R23.reuse, 0x1, -R22 ;  /* 0x0000000117077810 */ /* 0x040fe20007ffe816 */
[----:B------:R-:W-:Y:S01]  /*1b00*/  IMAD.MOV.U32 R6, RZ, RZ, R0 ;  /* 0x000000ffff067224 */ /* 0x000fe200078e0000 */
[----:B----4-:R-:W-:Y:S01]  /*1b10*/  @P1 SHF.R.U32.HI R6, RZ, R12, R3 ;  /* 0x0000000cff061219 */ /* 0x010fe20000011603 */
[----:B------:R-:W-:-:S04]  /*1b20*/  VIADD R0, R23, 0x3f ;  /* 0x0000003f17007836 */ /* 0x000fc80000000000 */
[----:B-1----:R-:W-:Y:S01]  /*1b30*/  IMAD.IADD R9, R7, 0x1, R6 ;  /* 0x0000000107097824 */ /* 0x002fe200078e0206 */
[----:B------:R-:W-:-:S03]  /*1b40*/  SHF.R.S32.HI R3, RZ, 0x1f, R0 ;  /* 0x0000001fff037819 */ /* 0x000fc60000011400 */
[----:B------:R-:W-:Y:S01]  /*1b50*/  IMAD.IADD R4, R9, 0x1, R4 ;  /* 0x0000000109047824 */ /* 0x000fe200078e0204 */
[----:B------:R-:W-:-:S04]  /*1b60*/  LEA.HI R3, R3, R0, RZ, 0x6 ;  /* 0x0000000003037211 */ /* 0x000fc800078f30ff */
[----:B------:R-:W-:Y:S01]  /*1b70*/  SHF.R.S32.HI R43, RZ, 0x6, R3 ;  /* 0x00000006ff2b7819 */ /* 0x000fe20000011403 */
        /* <DEDUP_REMOVED lines=12> */
.L_x_5591:
[----:B------:R-:W-:-:S13]  /*1c40*/  ISETP.NE.AND P0, PT, R5, 0x1, PT ;  /* 0x000000010500780c */ /* 0x000fda0003f05270 */
[----:B------:R-:W0:Y:S02]  /*1c50*/  @P0 LDC.64 R6, c[0x0][0x9e8] ;  /* 0x00027a00ff060b82 */ /* 0x000e240000000a00 */
[----:B0-----:R-:W-:-:S05]  /*1c60*/  @P0 IMAD.HI.U32 R6, R0, R6, RZ ;  /* 0x0000000600060227 */ /* 0x001fca00078e00ff */
[----:B------:R-:W-:-:S07]  /*1c70*/  @P0 SHF.R.U32.HI R0, RZ, R7, R6 ;  /* 0x00000007ff000219 */ /* 0x000fce0000011606 */
.L_x_5592:
[----:B------:R-:W-:Y:S05]  /*1c80*/  BSYNC B0 ;  /* 0x0000000000007941 */ /* 0x000fea0003800000 */
.L_x_5590:
[----:B------:R-:W-:-:S05]  /*1c90*/  IMAD R3, R0, R5, R5 ;  /* 0x0000000500037224 */ /* 0x000fca00078e0205 */
[----:B------:R-:W-:-:S07]  /*1ca0*/  VIMNMX R4, R4, R3, PT ;  /* 0x0000000304047248 */ /* 0x000fce0003fe0100 */
.L_x_5589:
[----:B------:R-:W0:Y:S01]  /*1cb0*/  @P1 LDC R7, c[0x0][0x44c] ;  /* 0x00011300ff071b82 */ /* 0x000e220000000800 */
[----:B------:R-:W-:Y:S01]  /*1cc0*/  VIADD R4, R4, 0x3f ;  /* 0x0000003f04047836 */ /* 0x000fe20000000000 */
[----:B------:R-:W-:Y:S01]  /*1cd0*/  ULDC UR4, c[0x0][0x9dc] ;  /* 0x0002770000047ab9 */ /* 0x000fe20000000800 */
[----:B------:R-:W-:-:S03]  /*1ce0*/  IMAD.MOV.U32 R6, RZ, RZ, R192 ;  /* 0x000000ffff067224 */ /* 0x000fc600078e00c0 */
[----:B------:R-:W-:Y:S02]  /*1cf0*/  SHF.R.S32.HI R3, RZ, 0x1f, R4 ;  /* 0x0000001fff037819 */ /* 0x000fe40000011404 */
[----:B------:R-:W1:Y:S02]  /*1d00*/  @P1 LDC R9, c[0x0][0x450] ;  /* 0x00011400ff091b82 */ /* 0x000e640000000800 */
[----:B------:R-:W-:Y:S01]  /*1d10*/  LEA.HI R3, R3, R4, RZ, 0x6 ;  /* 0x0000000403037211 */ /* 0x000fe200078f30ff */
[----:B0-----:R-:W-:-:S05]  /*1d20*/  @P1 IMAD.HI.U32 R0, R192, R7, RZ ;  /* 0x00000007c0001227 */ /* 0x001fca00078e00ff */
[----:B-1----:R-:W-:Y:S02]  /*1d30*/  @P1 SHF.R.U32.HI R6, RZ, R9, R0 ;  /* 0x00000009ff061219 */ /* 0x002fe40000011600 */
[----:B------:R-:W-:Y:S02]  /*1d40*/  SHF.R.S32.HI R0, RZ, 0x6, R3 ;  /* 0x00000006ff007819 */ /* 0x000fe40000011403 */
[----:B------:R-:W-:Y:S02]  /*1d50*/  IADD3 R3, R6, R23, -R22 ;  /* 0x0000001706037210 */ /* 0x000fe40007ffe816 */
[----:B------:R-:W-:-:S03]  /*1d60*/  VIMNMX R8, R43, R0, PT ;  /* 0x000000002b087248 */ /* 0x000fc60003fe0100 */
        /* <DEDUP_REMOVED lines=12> */
.L_x_5595:
[----:B------:R-:W-:-:S13]  /*1e30*/  ISETP.NE.AND P0, PT, R5, 0x1, PT ;  /* 0x000000010500780c */ /* 0x000fda0003f05270 */
[----:B------:R-:W0:Y:S02]  /*1e40*/  @P0 LDC.64 R6, c[0x0][0x9e8] ;  /* 0x00027a00ff060b82 */ /* 0x000e240000000a00 */
[----:B0-----:R-:W-:-:S05]  /*1e50*/  @P0 IMAD.HI.U32 R4, R3, R6, RZ ;  /* 0x0000000603040227 */ /* 0x001fca00078e00ff */
[----:B------:R-:W-:-:S07]  /*1e60*/  @P0 SHF.R.U32.HI R3, RZ, R7, R4 ;  /* 0x00000007ff030219 */ /* 0x000fce0000011604 */
.L_x_5596:
[----:B------:R-:W-:Y:S05]  /*1e70*/  BSYNC B0 ;  /* 0x0000000000007941 */ /* 0x000fea0003800000 */
.L_x_5594:
[----:B------:R-:W-:-:S05]  /*1e80*/  IMAD R3, R3, R5, RZ ;  /* 0x0000000503037224 */ /* 0x000fca00078e02ff */
[----:B------:R-:W-:-:S07]  /*1e90*/  VIMNMX R0, R0, R3, !PT ;  /* 0x0000000300007248 */ /* 0x000fce0007fe0100 */
.L_x_5593:
[----:B------:R-:W-:Y:S01]  /*1ea0*/  SHF.R.S32.HI R3, RZ, 0x1f, R0 ;  /* 0x0000001fff037819 */ /* 0x000fe20000011400 */
[----:B------:R-:W-:Y:S01]  /*1eb0*/  BSSY B0, `(.L_x_5597) ;  /* 0x0000028000007945 */ /* 0x000fe20003800000 */
[----:B------:R-:W-:Y:S02]  /*1ec0*/  LOP3.LUT R220, R205, 0xff, RZ, 0xc0, !PT ;  /* 0x000000ffcddc7812 */ /* 0x000fe400078ec0ff */
[----:B------:R-:W-:Y:S02]  /*1ed0*/  LEA.HI R3, R3, R0, RZ, 0x6 ;  /* 0x0000000003037211 */ /* 0x000fe400078f30ff */
[----:B------:R-:W-:Y:S02]  /*1ee0*/  SHF.R.U32.HI R205, RZ, 0x10, R205 ;  /* 0x00000010ffcd7819 */ /* 0x000fe400000116cd */
[----:B------:R-:W-:-:S04]  /*1ef0*/  SHF.R.S32.HI R3, RZ, 0x6, R3 ;  /* 0x00000006ff037819 */ /* 0x000fc80000011403 */
[----:B------:R-:W-:Y:S01]  /*1f00*/  VIMNMX R9, RZ, R3, !PT ;  /* 0x00000003ff097248 */ /* 0x000fe20007fe0100 */
[----:B------:R-:W-:-:S03]  /*1f10*/  IMAD.MOV.U32 R3, RZ, RZ, RZ ;  /* 0x000000ffff037224 */ /* 0x000fc600078e00ff */
        /* <DEDUP_REMOVED lines=33> */
.L_x_5598:
[----:B------:R-:W-:Y:S05]  /*2130*/  BSYNC B0 ;  /* 0x0000000000007941 */ /* 0x000fea0003800000 */
.L_x_5597:
[----:B------:R-:W-:-:S05]  /*2140*/  IMAD R0, R220, R3, R9 ;  /* 0x00000003dc007224 */ /* 0x000fca00078e0209 */
        /* <DEDUP_REMOVED lines=35> */
.L_x_5601:
[----:B------:R-:W-:Y:S05]  /*2380*/  BSYNC B6 ;  /* 0x0000000000067941 */ /* 0x000fea0003800000 */
.L_x_5600:
        /* <DEDUP_REMOVED lines=20> */
.L_x_5603:
[----:B------:R-:W-:Y:S05]  /*24d0*/  BSYNC B6 ;  /* 0x0000000000067941 */ /* 0x000fea0003800000 */
.L_x_5602:
[----:B------:R-:W-:Y:S01]  /*24e0*/  ULDC.64 UR4, c[0x0][0x9f8] ;  /* 0x00027e0000047ab9 */ /* 0x000fe20000000a00 */
[----:B------:R-:W0:Y:S01]  /*24f0*/  LDC.64 R60, c[0x0][0x300] ;  /* 0x0000c000ff3c7b82 */ /* 0x000e220000000a00 */
[----:B------:R-:W-:Y:S01]  /*2500*/  ISETP.NE.U32.AND P0, PT, RZ, UR4, PT ;  /* 0x00000004ff007c0c */ /* 0x000fe2000bf05070 */
[----:B------:R-:W-:Y:S01]  /*2510*/  IMAD.IADD R39, R24, 0x1, R25 ;  /* 0x0000000118277824 */ /* 0x000fe200078e0219 */
[----:B------:R-:W-:Y:S02]  /*2520*/  ULDC.64 UR6, c[0x0][0xa08] ;  /* 0x0002820000067ab9 */ /* 0x000fe40000000a00 */
[----:B------:R-:W-:Y:S01]  /*2530*/  ISETP.NE.AND.EX P0, PT, RZ, UR5, PT, P0 ;  /* 0x00000005ff007c0c */ /* 0x000fe2000bf05300 */
[----:B------:R-:W-:Y:S02]  /*2540*/  ULDC.64 UR4, c[0x0][0x308] ;  /* 0x0000c20000047ab9 */ /* 0x000fe40000000a00 */
[----:B------:R-:W1:Y:S01]  /*2550*/  LDC.64 R58, c[0x0][0x3f8] ;  /* 0x0000fe00ff3a7b82 */ /* 0x000e620000000a00 */
[----:B------:R-:W-:-:S07]  /*2560*/  SHF.R.S32.HI R17, RZ, 0x1f, R16 ;  /* 0x0000001fff117819 */ /* 0x000fce0000011410 */
[----:B------:R-:W2:Y:S08]  /*2570*/  LDC R51, c[0x0][0x3f4] ;  /* 0x0000fd00ff337b82 */ /* 0x000eb00000000800 */
[----:B------:R-:W3:Y:S02]  /*2580*/  @P0 LDC.64 R4, c[0x0][0x9f8] ;  /* 0x00027e00ff040b82 */ /* 0x000ee40000000a00 */
[----:B---3--:R-:W-:-:S05]  /*2590*/  @P0 IMAD.WIDE R4, R79, 0x4, R4 ;  /* 0x000000044f040825 */ /* 0x008fca00078e0204 */
        /* <DEDUP_REMOVED lines=9> */
[----:B------:R-:W-:Y:S01]  /*2630*/  SHF.R.S32.HI R189, RZ, 0x1f, R188 ;  /* 0x0000001fffbd7819 */ /* 0x000fe200000114bc */
[----:B------:R-:W-:Y:S01]  /*2640*/  IMAD R3, R39, R61, R0 ;  /* 0x0000003d27037224 */ /* 0x000fe200078e0200 */
[----:B---3--:R-:W3:Y:S01]  /*2650*/  LDC.64 R4, c[0x0][0x408] ;  /* 0x00010200ff047b82 */ /* 0x008ee20000000a00 */
[----:B------:R-:W-:Y:S01]  /*2660*/  IMAD R8, R72, R60, RZ ;  /* 0x0000003c48087224 */ /* 0x000fe200078e02ff */
[----:B--2---:R-:W-:Y:S01]  /*2670*/  ISETP.GE.AND P1, PT, R16, R51, PT ;  /* 0x000000331000720c */ /* 0x004fe20003f26270 */
[----:B------:R-:W-:Y:S01]  /*2680*/  IMAD.IADD R7, R7, 0x1, R3 ;  /* 0x0000000107077824 */ /* 0x000fe200078e0203 */
[----:B------:R-:W-:Y:S01]  /*2690*/  LOP3.LUT R57, R57, 0x1c0, RZ, 0xc0, !PT ;  /* 0x000001c039397812 */ /* 0x000fe200078ec0ff */
[----:B-1----:R-:W-:Y:S01]  /*26a0*/  IMAD R3, R72, R58, RZ ;  /* 0x0000003a48037224 */ /* 0x002fe200078e02ff */
[----:B------:R-:W-:Y:S01]  /*26b0*/  P2R R73, PR, RZ, 0x2 ;  /* 0x00000002ff497803 */ /* 0x000fe20000000000 */
[----:B------:R-:W-:Y:S01]  /*26c0*/  IMAD.WIDE.U32 R20, R204, UR4, R6 ;  /* 0x00000004cc147c25 */ /* 0x000fe2000f8e0006 */
[----:B------:R-:W-:-:S03]  /*26d0*/  SHF.R.U32.HI R53, RZ, 0x3, R57 ;  /* 0x00000003ff357819 */ /* 0x000fc60000011639 */
[----:B------:R-:W-:Y:S01]  /*26e0*/  IMAD R21, R204, UR5, R21 ;  /* 0x00000005cc157c24 */ /* 0x000fe2000f8e0215 */
[----:B------:R-:W-:Y:S01]  /*26f0*/  ULDC.64 UR4, c[0x0][0x330] ;  /* 0x0000cc0000047ab9 */ /* 0x000fe20000000a00 */
[----:B------:R-:W-:Y:S01]  /*2700*/  IMAD R8, R186, R61, R8 ;  /* 0x0000003dba087224 */ /* 0x000fe200078e0208 */
[----:B------:R-:W-:Y:S01]  /*2710*/  SHF.L.U64.HI R61, R60, 0x6, R61 ;  /* 0x000000063c3d7819 */ /* 0x000fe2000001023d */
[----:B------:R-:W-:-:S04]  /*2720*/  IMAD.WIDE.U32 R28, R204, UR4, R16 ;  /* 0x00000004cc1c7c25 */ /* 0x000fc8000f8e0010 */
[----:B------:R-:W-:Y:S01]  /*2730*/  IMAD R29, R204, UR5, R29 ;  /* 0x00000005cc1d7c24 */ /* 0x000fe2000f8e021d */
[----:B------:R-:W-:Y:S01]  /*2740*/  ULDC.64 UR4, c[0x0][0x310] ;  /* 0x0000c40000047ab9 */ /* 0x000fe20000000a00 */
[C---:B------:R-:W-:Y:S01]  /*2750*/  IMAD R11, R186.reuse, R59, R3 ;  /* 0x0000003bba0b7224 */ /* 0x040fe200078e0203 */
[----:B------:R-:W-:Y:S01]  /*2760*/  SEL R3, R51, RZ, P1 ;  /* 0x000000ff33037207 */ /* 0x000fe20000800000 */
[----:B------:R-:W-:Y:S01]  /*2770*/  IMAD.WIDE.U32 R30, R186, R58, R188 ;  /* 0x0000003aba1e7225 */ /* 0x000fe200078e00bc */
[----:B---3--:R-:W-:Y:S02]  /*2780*/  SHF.L.U64.HI R56, R4, 0x6, R5 ;  /* 0x0000000604387819 */ /* 0x008fe40000010205 */
[----:B0-----:R-:W-:Y:S01]  /*2790*/  LEA.HI R52, R52, 0x8, RZ, 0x19 ;  /* 0x0000000834347811 */ /* 0x001fe200078fc8ff */
[----:B------:R-:W-:-:S04]  /*27a0*/  IMAD.WIDE.U32 R34, R186, R4, R188 ;  /* 0x00000004ba227225 */ /* 0x000fc800078e00bc */
[----:B------:R-:W-:-:S04]  /*27b0*/  IMAD.WIDE.U32 R36, R186, R4, R16 ;  /* 0x00000004ba247225 */ /* 0x000fc800078e0010 */
[----:B------:R-:W-:Y:S02]  /*27c0*/  IMAD.IADD R3, R16, 0x1, R3 ;  /* 0x0000000110037824 */ /* 0x000fe400078e0203 */
[----:B------:R-:W-:-:S03]  /*27d0*/  IMAD.WIDE.U32 R32, R186, R58, R16 ;  /* 0x0000003aba207225 */ /* 0x000fc600078e0010 */
[----:B------:R-:W-:Y:S01]  /*27e0*/  SHF.R.S32.HI R62, RZ, 0x1f, R3 ;  /* 0x0000001fff3e7819 */ /* 0x000fe20000011403 */
[----:B------:R-:W-:Y:S02]  /*27f0*/  IMAD.IADD R31, R31, 0x1, R11 ;  /* 0x000000011f1f7824 */ /* 0x000fe400078e020b */
[----:B------:R-:W-:Y:S01]  /*2800*/  IMAD.IADD R33, R11, 0x1, R33 ;  /* 0x000000010b217824 */ /* 0x000fe200078e0221 */
[----:B------:R-:W-:Y:S01]  /*2810*/  LEA.HI R62, R62, R3, RZ, 0x3 ;  /* 0x000000033e3e7211 */ /* 0x000fe200078f18ff */
[----:B-----5:R-:W-:-:S03]  /*2820*/  IMAD.WIDE.U32 R30, R76, R58, R30 ;  /* 0x0000003a4c1e7225 */ /* 0x020fc600078e001e */
[----:B------:R-:W-:Y:S01]  /*2830*/  LOP3.LUT R47, R62, 0xfffffff8, RZ, 0xc0, !PT ;  /* 0xfffffff83e2f7812 */ /* 0x000fe200078ec0ff */
[----:B------:R-:W-:-:S03]  /*2840*/  IMAD.WIDE.U32 R32, R76, R58, R32 ;  /* 0x0000003a4c207225 */ /* 0x000fc600078e0020 */
[----:B------:R-:W-:Y:S01]  /*2850*/  SHF.R.S32.HI R44, RZ, 0x1f, R47 ;  /* 0x0000001fff2c7819 */ /* 0x000fe2000001142f */
[----:B------:R-:W-:Y:S02]  /*2860*/  VIADD R54, R16, 0x20 ;  /* 0x0000002010367836 */ /* 0x000fe40000000000 */
[----:B------:R-:W-:Y:S02]  /*2870*/  IMAD.SHL.U32 R55, R4, 0x40, RZ ;  /* 0x0000004004377824 */ /* 0x000fe400078e00ff */
[----:B------:R-:W-:Y:S01]  /*2880*/  IMAD.SHL.U32 R51, R51, 0x2, RZ ;  /* 0x0000000233337824 */ /* 0x000fe200078e00ff */
[----:B----4-:R-:W-:Y:S02]  /*2890*/  SHF.R.S32.HI R0, RZ, 0x1f, R79 ;  /* 0x0000001fff007819 */ /* 0x010fe4000001144f */
[----:B------:R-:W-:Y:S02]  /*28a0*/  SEL R79, R79, RZ, !P0 ;  /* 0x000000ff4f4f7207 */ /* 0x000fe40004000000 */
[----:B------:R-:W-:-:S03]  /*28b0*/  SEL R0, R0, RZ, !P0 ;  /* 0x000000ff00007207 */ /* 0x000fc60004000000 */
[----:B------:R-:W-:-:S04]  /*28c0*/  IMAD.WIDE.U32 R20, R79, UR4, R20 ;  /* 0x000000044f147c25 */ /* 0x000fc8000f8e0014 */
[----:B------:R-:W-:-:S04]  /*28d0*/  IMAD R6, R0, UR4, RZ ;  /* 0x0000000400067c24 */ /* 0x000fc8000f8e02ff */
[----:B------:R-:W-:Y:S01]  /*28e0*/  IMAD R65, R79, UR5, R6 ;  /* 0x000000054f417c24 */ /* 0x000fe2000f8e0206 */
[----:B------:R-:W-:Y:S01]  /*28f0*/  ULDC.64 UR4, c[0x0][0x338] ;  /* 0x0000ce0000047ab9 */ /* 0x000fe20000000a00 */
[----:B------:R-:W-:-:S04]  /*2900*/  IMAD.WIDE.U32 R6, R186, R60, R16 ;  /* 0x0000003cba067225 */ /* 0x000fc800078e0010 */
[----:B------:R-:W-:Y:S01]  /*2910*/  IMAD R0, R0, UR4, RZ ;  /* 0x0000000400007c24 */ /* 0x000fe2000f8e02ff */
[----:B------:R-:W-:Y:S01]  /*2920*/  IADD3 R64, P0, R20, R6, RZ ;  /* 0x0000000614407210 */ /* 0x000fe20007f1e0ff */
[----:B------:R-:W-:Y:S02]  /*2930*/  IMAD.IADD R65, R21, 0x1, R65 ;  /* 0x0000000115417824 */ /* 0x000fe400078e0241 */
[----:B------:R-:W-:Y:S01]  /*2940*/  IMAD.WIDE.U32 R28, R79, UR4, R28 ;  /* 0x000000044f1c7c25 */ /* 0x000fe2000f8e001c */
[----:B------:R-:W-:Y:S02]  /*2950*/  ULDC UR4, c[0x0][0x2f4] ;  /* 0x0000bd0000047ab9 */ /* 0x000fe40000000800 */
[----:B------:R-:W-:Y:S01]  /*2960*/  IADD3.X R63, R65, R7, R8, P0, !PT ;  /* 0x00000007413f7210 */ /* 0x000fe200007fe408 */
[----:B------:R-:W-:Y:S01]  /*2970*/  IMAD R79, R79, UR5, R0 ;  /* 0x000000054f4f7c24 */ /* 0x000fe2000f8e0200 */
[----:B------:R-:W-:Y:S01]  /*2980*/  IADD3 R38, P0, R186, R39, RZ ;  /* 0x00000027ba267210 */ /* 0x000fe20007f1e0ff */
[----:B------:R-:W-:Y:S01]  /*2990*/  IMAD R0, R72, R4, RZ ;  /* 0x0000000448007224 */ /* 0x000fe200078e02ff */
[----:B------:R-:W-:Y:S01]  /*29a0*/  ISETP.GE.AND P4, PT, R16, UR4, PT ;  /* 0x0000000410007c0c */ /* 0x000fe2000bf86270 */
[----:B------:R-:W-:Y:S01]  /*29b0*/  IMAD.SHL.U32 R60, R60, 0x40, RZ ;  /* 0x000000403c3c7824 */ /* 0x000fe200078e00ff */
[----:B------:R-:W-:Y:S01]  /*29c0*/  ISETP.GE.AND P3, PT, R54, UR4, PT ;  /* 0x0000000436007c0c */ /* 0x000fe2000bf66270 */
[----:B------:R-:W-:-:S02]  /*29d0*/  IMAD R7, R186, R5, R0 ;  /* 0x00000005ba077224 */ /* 0x000fc400078e0200 */
[----:B------:R-:W-:Y:S02]  /*29e0*/  IMAD.X R39, R9, 0x1, R72, P0 ;  /* 0x0000000109277824 */ /* 0x000fe400000e0648 */
[----:B------:R-:W-:Y:S02]  /*29f0*/  IMAD.IADD R35, R35, 0x1, R7 ;  /* 0x0000000123237824 */ /* 0x000fe400078e0207 */
[----:B------:R-:W-:Y:S01]  /*2a00*/  IMAD.IADD R37, R7, 0x1, R37 ;  /* 0x0000000107257824 */ /* 0x000fe200078e0225 */
[----:B------:R-:W-:Y:S01]  /*2a10*/  SHF.R.S32.HI R7, RZ, 0x1f, R76 ;  /* 0x0000001fff077819 */ /* 0x000fe2000001144c */
[----:B------:R-:W-:-:S04]  /*2a20*/  IMAD.WIDE.U32 R34, R76, R4, R34 ;  /* 0x000000044c227225 */ /* 0x000fc800078e0022 */
[C---:B------:R-:W-:Y:S02]  /*2a30*/  IMAD R0, R7.reuse, R58, RZ ;  /* 0x0000003a07007224 */ /* 0x040fe400078e02ff */
[-C--:B------:R-:W-:Y:S02]  /*2a40*/  IMAD R7, R7, R4.reuse, RZ ;  /* 0x0000000407077224 */ /* 0x080fe400078e02ff */
[C---:B------:R-:W-:Y:S01]  /*2a50*/  IMAD R3, R76.reuse, R59, R0 ;  /* 0x0000003b4c037224 */ /* 0x040fe200078e0200 */
[----:B------:R-:W-:Y:S01]  /*2a60*/  LOP3.LUT R0, R57, 0x18, R16, 0xf8, !PT ;  /* 0x0000001839007812 */ /* 0x000fe200078ef810 */
[----:B------:R-:W-:Y:S01]  /*2a70*/  IMAD R7, R76, R5, R7 ;  /* 0x000000054c077224 */ /* 0x000fe200078e0207 */
[----:B------:R-:W-:Y:S01]  /*2a80*/  SHF.L.U64.HI R59, R58, 0x6, R59 ;  /* 0x000000063a3b7819 */ /* 0x000fe2000001023b */
[----:B------:R-:W-:Y:S01]  /*2a90*/  IMAD.WIDE.U32 R36, R76, R4, R36 ;  /* 0x000000044c247225 */ /* 0x000fe200078e0024 */
[----:B------:R-:W-:-:S03]  /*2aa0*/  LOP3.LUT R0, R0, R53, RZ, 0x3c, !PT ;  /* 0x0000003500007212 */ /* 0x000fc600078e3cff */
[----:B------:R-:W-:Y:S02]  /*2ab0*/  IMAD.IADD R49, R31, 0x1, R3 ;  /* 0x000000011f317824 */ /* 0x000fe400078e0203 */
[----:B------:R-:W-:Y:S01]  /*2ac0*/  IMAD R50, R203, 0x200, R0 ;  /* 0x00000200cb327824 */ /* 0x000fe200078e0200 */
[----:B------:R-:W-:Y:S01]  /*2ad0*/  LOP3.LUT R0, R57, 0x38, R62, 0xf8, !PT ;  /* 0x0000003839007812 */ /* 0x000fe200078ef83e */
[----:B------:R-:W-:Y:S02]  /*2ae0*/  IMAD.IADD R48, R3, 0x1, R33 ;  /* 0x0000000103307824 */ /* 0x000fe400078e0221 */
[----:B------:R-:W-:Y:S01]  /*2af0*/  IMAD.SHL.U32 R58, R58, 0x40, RZ ;  /* 0x000000403a3a7824 */ /* 0x000fe200078e00ff */
[----:B------:R-:W-:Y:S01]  /*2b00*/  LOP3.LUT R0, R0, R53, RZ, 0x3c, !PT ;  /* 0x0000003500007212 */ /* 0x000fe200078e3cff */
[----:B------:R-:W-:Y:S02]  /*2b10*/  IMAD.IADD R46, R35, 0x1, R7 ;  /* 0x00000001232e7824 */ /* 0x000fe400078e0207 */
[----:B------:R-:W-:-:S02]  /*2b20*/  IMAD.IADD R45, R7, 0x1, R37 ;  /* 0x00000001072d7824 */ /* 0x000fc400078e0225 */
[----:B------:R-:W-:Y:S02]  /*2b30*/  IMAD R3, R203, 0x200, R0 ;  /* 0x00000200cb037824 */ /* 0x000fe400078e0200 */
[----:B------:R-:W-:-:S07]  /*2b40*/  IMAD.IADD R0, R29, 0x1, R79 ;  /* 0x000000011d007824 */ /* 0x000fce00078e024f */
.L_x_5633:
[----:B0-----:R-:W0:Y:S01]  /*2b50*/  LDC R69, c[0x0][0x3f4] ;  /* 0x0000fd00ff457b82 */ /* 0x001e220000000800 */
[----:B------:R-:W-:Y:S01]  /*2b60*/  VIADD R41, R41, 0xffffffff ;  /* 0xffffffff29297836 */ /* 0x000fe20000000000 */
[----:B------:R-:W-:Y:S05]  /*2b70*/  YIELD ;  /* 0x0000000000007946 */ /* 0x000fea0003800000 */
[----:B------:R-:W-:Y:S01]  /*2b80*/  SHF.R.S32.HI R68, RZ, 0x1f, R41 ;  /* 0x0000001fff447819 */ /* 0x000fe20000011429 */
[----:B----4-:R-:W1:Y:S01]  /*2b90*/  LDC.64 R66, c[0x0][0x2e8] ;  /* 0x0000ba00ff427b82 */ /* 0x010e620000000a00 */
[-C--:B------:R-:W-:Y:S01]  /*2ba0*/  IMAD R5, R61, R41.reuse, RZ ;  /* 0x000000293d057224 */ /* 0x080fe200078e02ff */
[----:B------:R-:W-:Y:S01]  /*2bb0*/  BSSY B0, `(.L_x_5604) ;  /* 0x0000192000007945 */ /* 0x000fe20003800000 */
[----:B---3--:R-:W-:Y:S01]  /*2bc0*/  IMAD.WIDE.U32 R14, R60, R41, RZ ;  /* 0x000000293c0e7225 */ /* 0x008fe200078e00ff */
[----:B------:R-:W-:-:S03]  /*2bd0*/  ISETP.GT.AND P2, PT, R41, R42, PT ;  /* 0x0000002a2900720c */ /* 0x000fc60003f44270 */
[----:B------:R-:W-:Y:S01]  /*2be0*/  IMAD R5, R68, R60, R5 ;  /* 0x0000003c44057224 */ /* 0x000fe200078e0205 */
[----:B------:R-:W-:Y:S01]  /*2bf0*/  IADD3 R4, P0, R64, R14, RZ ;  /* 0x0000000e40047210 */ /* 0x000fe20007f1e0ff */
[----:B--2---:R-:W-:Y:S02]  /*2c00*/  IMAD.SHL.U32 R27, R184, 0x1000, RZ ;  /* 0x00001000b81b7824 */ /* 0x004fe400078e00ff */
        /* <DEDUP_REMOVED lines=25> */
[----:B------:R-:W-:Y:S01]  /*2da0*/  ULDC.64 UR4, c[0x0][0x3e8] ;  /* 0x0000fa0000047ab9 */ /* 0x000fe20000000a00 */
[----:B------:R-:W-:Y:S01]  /*2db0*/  IMAD.MOV.U32 R6, RZ, RZ, R34 ;  /* 0x000000ffff067224 */ /* 0x000fe200078e0022 */
[----:B------:R-:W-:Y:S01]  /*2dc0*/  ULDC.64 UR6, c[0x0][0x400] ;  /* 0x0001000000067ab9 */ /* 0x000fe20000000a00 */
[----:B------:R-:W-:Y:S02]  /*2dd0*/  IMAD.MOV.U32 R7, RZ, RZ, R46 ;  /* 0x000000ffff077224 */ /* 0x000fe400078e002e */
[-C--:B------:R-:W-:Y:S02]  /*2de0*/  IMAD R5, R68, R55.reuse, R8 ;  /* 0x0000003744057224 */ /* 0x080fe400078e0208 */
[----:B------:R-:W-:Y:S01]  /*2df0*/  IMAD.WIDE.U32 R8, R41, R55, R6 ;  /* 0x0000003729087225 */ /* 0x000fe200078e0006 */
[----:B------:R-:W-:-:S03]  /*2e00*/  IADD3 R7, P0, R30, R4, RZ ;  /* 0x000000041e077210 */ /* 0x000fc60007f1e0ff */
[----:B------:R-:W-:Y:S01]  /*2e10*/  IMAD.IADD R5, R9, 0x1, R5 ;  /* 0x0000000109057824 */ /* 0x000fe200078e0205 */
[----:B------:R-:W-:Y:S01]  /*2e20*/  LEA R4, P5, R8, UR6, 0x1 ;  /* 0x0000000608047c11 */ /* 0x000fe2000f8a08ff */
[----:B------:R-:W-:Y:S01]  /*2e30*/  IMAD.X R10, R70, 0x1, R49, P0 ;  /* 0x00000001460a7824 */ /* 0x000fe200000e0631 */
[C---:B------:R-:W-:Y:S02]  /*2e40*/  LEA R6, P0, R7.reuse, UR4, 0x1 ;  /* 0x0000000407067c11 */ /* 0x040fe4000f8008ff */
[----:B------:R-:W-:Y:S02]  /*2e50*/  LEA.HI.X R5, R8, UR7, R5, 0x1, P5 ;  /* 0x0000000708057c11 */ /* 0x000fe4000a8f0c05 */
[----:B------:R-:W-:Y:S02]  /*2e60*/  CS2R R8, SRZ ;  /* 0x0000000000087805 */ /* 0x000fe4000001ff00 */
[----:B------:R-:W-:Y:S02]  /*2e70*/  LEA.HI.X R7, R7, UR5, R10, 0x1, P0 ;  /* 0x0000000507077c11 */ /* 0x000fe400080f0c0a */
[----:B------:R-:W-:-:S02]  /*2e80*/  CS2R R10, SRZ ;  /* 0x00000000000a7805 */ /* 0x000fc4000001ff00 */
[-C--:B------:R-:W-:Y:S02]  /*2e90*/  ISETP.GE.AND P5, PT, R188, R69.reuse, PT ;  /* 0x00000045bc00720c */ /* 0x080fe40003fa6270 */
[----:B------:R-:W-:-:S11]  /*2ea0*/  ISETP.GE.AND P0, PT, R200, R69, PT ;  /* 0x00000045c800720c */ /* 0x000fd60003f06270 */
[----:B------:R0:W5:Y:S04]  /*2eb0*/  @!P5 LDG.E.64 R14, desc[UR42][R6.64] ;  /* 0x0000002a060ed981 */ /* 0x000168000c1e1b00 */
[----:B------:R0:W5:Y:S04]  /*2ec0*/  @!P0 LDG.E.64 R8, desc[UR42][R6.64+0x20] ;  /* 0x0000202a06088981 */ /* 0x000168000c1e1b00 */
[----:B------:R0:W5:Y:S04]  /*2ed0*/  @!P5 LDG.E.64 R24, desc[UR42][R4.64] ;  /* 0x0000002a0418d981 */ /* 0x000168000c1e1b00 */
[----:B------:R0:W5:Y:S02]  /*2ee0*/  @!P0 LDG.E.64 R10, desc[UR42][R4.64+0x20] ;  /* 0x0000202a040a8981 */ /* 0x000164000c1e1b00 */
.L_x_5608:
[----:B------:R-:W-:Y:S05]  /*2ef0*/  BSYNC B1 ;  /* 0x0000000000017941 */ /* 0x000fea0003800000 */
.L_x_5607:
[----:B------:R-:W-:Y:S01]  /*2f00*/  UISETP.NE.AND UP0, UPT, UR37, 0x3, UPT ;  /* 0x000000032500788c */ /* 0x000fe2000bf05270 */
[----:B0----5:R-:W-:Y:S02]  /*2f10*/  IMAD.MOV.U32 R4, RZ, RZ, R8 ;  /* 0x000000ffff047224 */ /* 0x021fe400078e0008 */
[----:B------:R-:W-:Y:S02]  /*2f20*/  IMAD.MOV.U32 R5, RZ, RZ, R9 ;  /* 0x000000ffff057224 */ /* 0x000fe400078e0009 */
[----:B------:R-:W-:Y:S01]  /*2f30*/  IMAD.MOV.U32 R6, RZ, RZ, R14 ;  /* 0x000000ffff067224 */ /* 0x000fe200078e000e */
[----:B------:R-:W-:Y:S01]  /*2f40*/  PLOP3.LUT P0, PT, PT, PT, UP0, 0x80, 0x0 ;  /* 0x000000000000781c */ /* 0x000fe20003f0f008 */
[----:B------:R-:W-:Y:S01]  /*2f50*/  IMAD.MOV.U32 R7, RZ, RZ, R25 ;  /* 0x000000ffff077224 */ /* 0x000fe200078e0019 */
        /* <DEDUP_REMOVED lines=8> */
[----:B------:R-:W-:Y:S02]  /*2fe0*/  PRMT R83, R83, 0x5410, R4 ;  /* 0x0000541053537816 */ /* 0x000fe40000000004 */
[----:B------:R-:W-:Y:S01]  /*2ff0*/  PRMT R68, R7, 0x5410, R6 ;  /* 0x0000541007447816 */ /* 0x000fe20000000006 */
[----:B------:R-:W-:Y:S06]  /*3000*/  @!P0 BRA `(.L_x_5609) ;  /* 0x0000000000048947 */ /* 0x000fec0003800000 */
[----:B------:R-:W-:Y:S01]  /*3010*/  BPT.TRAP 0x1 ;  /* 0x000000040000795c */ /* 0x000fe20000300000 */
.L_x_5609:
[----:B------:R-:W-:Y:S01]  /*3020*/  IMAD R74, R184, 0x8, R2 ;  /* 0x00000008b84a7824 */ /* 0x000fe200078e0202 */
[----:B------:R-:W-:Y:S01]  /*3030*/  SHF.L.U32 R75, R187, 0x1f, RZ ;  /* 0x0000001fbb4b7819 */ /* 0x000fe200000006ff */
[----:B------:R-:W-:Y:S03]  /*3040*/  BSSY B1, `(.L_x_5610) ;  /* 0x0000003000017945 */ /* 0x000fe60003800000 */
[----:B------:R-:W0:Y:S02]  /*3050*/  SYNCS.PHASECHK.TRANS64.TRYWAIT P5, [R74+URZ+0x28c90], R75 ;  /* 0x028c904b4a0075a7 */ /* 0x000e2400080a017f */
[----:B0-----:R-:W-:Y:S05]  /*3060*/  @!P5 BRA `(.L_x_5611) ;  /* 0x000001fc0048d947 */ /* 0x001fea0003800000 */
.L_x_6008:
[----:B------:R-:W-:Y:S05]  /*3070*/  BSYNC B1 ;  /* 0x0000000000017941 */ /* 0x000fea0003800000 */
.L_x_5610:
        /* <DEDUP_REMOVED lines=27> */
[----:B------:R-:W-:-:S02]  /*3230*/  IMAD.U32 R6, R5, 0x10000, RZ ;  /* 0x0001000005067824 */ /* 0x000fc400078e00ff */
[----:B------:R-:W-:Y:S01]  /*3240*/  FMUL.FTZ R80, R7, R66 ;  /* 0x0000004207507220 */ /* 0x000fe20000410000 */
[----:B------:R-:W-:Y:S01]  /*3250*/  LOP3.LUT R77, R77, 0xffff0000, RZ, 0xc0, !PT ;  /* 0xffff00004d4d7812 */ /* 0x000fe200078ec0ff */
[C---:B------:R-:W-:Y:S01]  /*3260*/  FMUL.FTZ R7, R15.reuse, R78 ;  /* 0x0000004e0f077220 */ /* 0x040fe20000410000 */
[-C--:B------:R-:W-:Y:S01]  /*3270*/  FMUL.FTZ R15, R15, R68.reuse ;  /* 0x000000440f0f7220 */ /* 0x080fe20000410000 */
[----:B------:R-:W-:Y:S01]  /*3280*/  LOP3.LUT R67, R67, 0xffff0000, RZ, 0xc0, !PT ;  /* 0xffff000043437812 */ /* 0x000fe200078ec0ff */
[C---:B------:R-:W-:Y:S01]  /*3290*/  IMAD.U32 R5, R4.reuse, 0x10000, RZ ;  /* 0x0001000004057824 */ /* 0x040fe200078e00ff */
[----:B------:R-:W-:Y:S01]  /*32a0*/  LOP3.LUT R4, R4, 0xffff0000, RZ, 0xc0, !PT ;  /* 0xffff000004047812 */ /* 0x000fe200078ec0ff */
[----:B------:R-:W-:Y:S01]  /*32b0*/  FFMA.FTZ R80, R6, R71, R80 ;  /* 0x0000004706507223 */ /* 0x000fe20000010050 */
[C---:B------:R-:W-:Y:S01]  /*32c0*/  FFMA.FTZ R68, R14.reuse, R68, -R7 ;  /* 0x000000440e447223 */ /* 0x040fe20000010807 */
[----:B------:R-:W-:Y:S01]  /*32d0*/  FFMA.FTZ R15, R14, R78, R15 ;  /* 0x0000004e0e0f7223 */ /* 0x000fe2000001000f */
[C---:B------:R-:W-:Y:S01]  /*32e0*/  FMUL.FTZ R71, R25.reuse, R77 ;  /* 0x0000004d19477220 */ /* 0x040fe20000410000 */
[-C--:B------:R-:W-:Y:S01]  /*32f0*/  FMUL.FTZ R14, R25, R67.reuse ;  /* 0x00000043190e7220 */ /* 0x080fe20000410000 */
[----:B------:R-:W-:Y:S01]  /*3300*/  FFMA.FTZ R79, R6, R66, -R79 ;  /* 0x00000042064f7223 */ /* 0x000fe2000001084f */
        /* <DEDUP_REMOVED lines=12> */
.L_x_5616:
[----:B------:R-:W-:Y:S05]  /*33d0*/  BSYNC B2 ;  /* 0x0000000000027941 */ /* 0x000fea0003800000 */
.L_x_5615:
[----:B--2---:R1:W-:Y:S02]  /*33e0*/  STG.E.128 desc[UR42][R12.64], R4 ;  /* 0x000000040c007986 */ /* 0x0043e4000c101d2a */
.L_x_5614:
[----:B------:R-:W-:Y:S05]  /*33f0*/  BSYNC B1 ;  /* 0x0000000000017941 */ /* 0x000fea0003800000 */
.L_x_5613:
        /* <DEDUP_REMOVED lines=56> */
.L_x_5618:
[----:B------:R-:W-:Y:S05]  /*3780*/  BSYNC B1 ;  /* 0x0000000000017941 */ /* 0x000fea0003800000 */
.L_x_5617:
[----:B-1----:R1:W-:Y:S01]  /*3790*/  STG.E.128 desc[UR42][R12.64+0x40], R4 ;  /* 0x000040040c007986 */ /* 0x0023e2000c101d2a */
[----:B------:R-:W-:Y:S05]  /*37a0*/  BRA `(.L_x_5612) ;  /* 0x0000000c00487947 */ /* 0x000fea0003800000 */
.L_x_5606:
[----:B------:R-:W-:-:S05]  /*37b0*/  IMAD R5, R41, -0x40, R40 ;  /* 0xffffffc029057824 */ /* 0x000fca00078e0228 */
[----:B------:R-:W-:-:S04]  /*37c0*/  VIMNMX R5, R5, 0x40, PT ;  /* 0x0000004005057848 */ /* 0x000fc80003fe0100 */
[----:B------:R-:W-:-:S04]  /*37d0*/  ISETP.GE.AND P1, PT, R186, R5, PT ;  /* 0x00000005ba00720c */ /* 0x000fc80003f26270 */
[----:B------:R-:W-:-:S13]  /*37e0*/  ISETP.GE.OR P0, PT, R16, R69, P1 ;  /* 0x000000451000720c */ /* 0x000fda0000f06670 */
[----:B------:R-:W0:Y:S01]  /*37f0*/  @!P0 LDC.64 R8, c[0x0][0x3e8] ;  /* 0x0000fa00ff088b82 */ /* 0x000e220000000a00 */
[----:B------:R-:W-:Y:S01]  /*3800*/  @!P0 IADD3 R6, P5, R32, R4, RZ ;  /* 0x0000000420068210 */ /* 0x000fe20007fbe0ff */
[----:B------:R-:W-:Y:S02]  /*3810*/  @!P0 IMAD R4, R56, R41, RZ ;  /* 0x0000002938048224 */ /* 0x000fe400078e02ff */
[----:B------:R-:W-:Y:S02]  /*3820*/  @!P0 IMAD.MOV.U32 R5, RZ, RZ, R45 ;  /* 0x000000ffff058224 */ /* 0x000fe400078e002d */
[----:B------:R-:W-:Y:S02]  /*3830*/  @!P0 IMAD R25, R68, R55, R4 ;  /* 0x0000003744198224 */ /* 0x000fe400078e0204 */
[----:B------:R-:W1:Y:S01]  /*3840*/  @!P0 LDC.64 R12, c[0x0][0x400] ;  /* 0x00010000ff0c8b82 */ /* 0x000e620000000a00 */
[----:B------:R-:W-:Y:S02]  /*3850*/  @!P0 IMAD.MOV.U32 R4, RZ, RZ, R36 ;  /* 0x000000ffff048224 */ /* 0x000fe400078e0024 */
[----:B------:R-:W-:-:S02]  /*3860*/  @!P0 IMAD.X R7, R70, 0x1, R48, P5 ;  /* 0x0000000146078824 */ /* 0x000fc400028e0630 */
[----:B------:R-:W-:Y:S01]  /*3870*/  @!P0 IMAD.WIDE.U32 R10, R41, R55, R4 ;  /* 0x00000037290a8225 */ /* 0x000fe200078e0004 */
[----:B------:R-:W-:-:S03]  /*3880*/  CS2R R4, SRZ ;  /* 0x0000000000047805 */ /* 0x000fc6000001ff00 */
[----:B------:R-:W-:Y:S01]  /*3890*/  @!P0 IMAD.IADD R11, R25, 0x1, R11 ;  /* 0x00000001190b8824 */ /* 0x000fe200078e020b */
[----:B0-----:R-:W-:-:S04]  /*38a0*/  @!P0 LEA R8, P5, R6, R8, 0x1 ;  /* 0x0000000806088211 */ /* 0x001fc800078a08ff */
[----:B------:R-:W-:Y:S02]  /*38b0*/  @!P0 LEA.HI.X R9, R6, R9, R7, 0x1, P5 ;  /* 0x0000000906098211 */ /* 0x000fe400028f0c07 */
[----:B------:R-:W-:Y:S02]  /*38c0*/  CS2R R6, SRZ ;  /* 0x0000000000067805 */ /* 0x000fe4000001ff00 */
[----:B-1----:R-:W-:-:S04]  /*38d0*/  @!P0 LEA R12, P5, R10, R12, 0x1 ;  /* 0x0000000c0a0c8211 */ /* 0x002fc800078a08ff */
[----:B------:R0:W2:Y:S01]  /*38e0*/  @!P0 LDG.E.128 R4, desc[UR42][R8.64] ;  /* 0x0000002a08048981 */ /* 0x0000a2000c1e1d00 */
[----:B------:R-:W-:Y:S02]  /*38f0*/  @!P0 LEA.HI.X R13, R10, R13, R11, 0x1, P5 ;  /* 0x0000000d0a0d8211 */ /* 0x000fe400028f0c0b */
[----:B------:R-:W-:Y:S02]  /*3900*/  CS2R R10, SRZ ;  /* 0x00000000000a7805 */ /* 0x000fe4000001ff00 */
[----:B0-----:R-:W-:-:S06]  /*3910*/  CS2R R8, SRZ ;  /* 0x0000000000087805 */ /* 0x001fcc000001ff00 */
[----:B------:R-:W3:Y:S01]  /*3920*/  @!P0 LDG.E.128 R8, desc[UR42][R12.64] ;  /* 0x0000002a0c088981 */ /* 0x000ee2000c1e1d00 */
[----:B------:R-:W-:Y:S01]  /*3930*/  UISETP.NE.AND UP0, UPT, UR37, 0x3, UPT ;  /* 0x000000032500788c */ /* 0x000fe2000bf05270 */
[----:B------:R-:W-:-:S04]  /*3940*/  ISETP.GE.AND P0, PT, R16, R69, PT ;  /* 0x000000451000720c */ /* 0x000fc80003f06270 */
[----:B------:R-:W-:Y:S02]  /*3950*/  P2R R70, PR, RZ, 0x1 ;  /* 0x00000001ff467803 */ /* 0x000fe40000000000 */
[----:B------:R-:W-:Y:S01]  /*3960*/  PLOP3.LUT P0, PT, PT, PT, UP0, 0x80, 0x0 ;  /* 0x000000000000781c */ /* 0x000fe20003f0f008 */
[----:B--2---:R-:W-:Y:S02]  /*3970*/  IMAD.MOV.U32 R25, RZ, RZ, R4 ;  /* 0x000000ffff197224 */ /* 0x004fe400078e0004 */
[----:B------:R-:W-:Y:S02]  /*3980*/  IMAD.MOV.U32 R26, RZ, RZ, R5 ;  /* 0x000000ffff1a7224 */ /* 0x000fe400078e0005 */
[----:B------:R-:W-:Y:S02]  /*3990*/  IMAD.MOV.U32 R69, RZ, RZ, R7 ;  /* 0x000000ffff457224 */ /* 0x000fe400078e0007 */
[----:B------:R-:W-:Y:S01]  /*39a0*/  IMAD.MOV.U32 R68, RZ, RZ, R6 ;  /* 0x000000ffff447224 */ /* 0x000fe200078e0006 */
[----:B------:R-:W-:-:S02]  /*39b0*/  PRMT R88, R26, 0x5410, R25 ;  /* 0x000054101a587816 */ /* 0x000fc40000000019 */
[----:B------:R-:W-:Y:S02]  /*39c0*/  PRMT R90, R90, 0x5410, R69 ;  /* 0x000054105a5a7816 */ /* 0x000fe40000000045 */
[----:B------:R-:W-:Y:S01]  /*39d0*/  PRMT R92, R68, 0x7610, R92 ;  /* 0x00007610445c7816 */ /* 0x000fe2000000005c */
[----:B---3--:R-:W-:Y:S02]  /*39e0*/  IMAD.MOV.U32 R12, RZ, RZ, R8 ;  /* 0x000000ffff0c7224 */ /* 0x008fe400078e0008 */
[----:B------:R-:W-:Y:S02]  /*39f0*/  IMAD.MOV.U32 R13, RZ, RZ, R9 ;  /* 0x000000ffff0d7224 */ /* 0x000fe400078e0009 */
[----:B------:R-:W-:Y:S02]  /*3a00*/  IMAD.MOV.U32 R25, RZ, RZ, R10 ;  /* 0x000000ffff197224 */ /* 0x000fe400078e000a */
[----:B------:R-:W-:Y:S01]  /*3a10*/  IMAD.MOV.U32 R26, RZ, RZ, R11 ;  /* 0x000000ffff1a7224 */ /* 0x000fe200078e000b */
[----:B------:R-:W-:-:S02]  /*3a20*/  PRMT R82, R12, 0x5410, R13 ;  /* 0x000054100c527816 */ /* 0x000fc4000000000d */
[----:B------:R-:W-:Y:S02]  /*3a30*/  PRMT R90, R25, 0x7610, R90 ;  /* 0x00007610195a7816 */ /* 0x000fe4000000005a */
[----:B------:R-:W-:Y:S01]  /*3a40*/  PRMT R91, R26, 0x7610, R91 ;  /* 0x000076101a5b7816 */ /* 0x000fe2000000005b */
[----:B------:R-:W-:Y:S06]  /*3a50*/  @!P0 BRA `(.L_x_5619) ;  /* 0x0000000000048947 */ /* 0x000fec0003800000 */
[----:B------:R-:W-:Y:S01]  /*3a60*/  BPT.TRAP 0x1 ;  /* 0x000000040000795c */ /* 0x000fe20000300000 */
.L_x_5619:
[----:B------:R-:W-:Y:S01]  /*3a70*/  IMAD R74, R184, 0x8, R2 ;  /* 0x00000008b84a7824 */ /* 0x000fe200078e0202 */
[----:B------:R-:W-:Y:S01]  /*3a80*/  SHF.L.U32 R75, R187, 0x1f, RZ ;  /* 0x0000001fbb4b7819 */ /* 0x000fe200000006ff */
[----:B------:R-:W0:Y:S01]  /*3a90*/  LDC R77, c[0x0][0x2f4] ;  /* 0x0000bd00ff4d7b82 */ /* 0x000e220000000800 */
[----:B------:R-:W-:Y:S02]  /*3aa0*/  BSSY B1, `(.L_x_5620) ;  /* 0x0000003000017945 */ /* 0x000fe40003800000 */
[----:B------:R-:W1:Y:S02]  /*3ab0*/  SYNCS.PHASECHK.TRANS64.TRYWAIT P5, [R74+URZ+0x28c90], R75 ;  /* 0x028c904b4a0075a7 */ /* 0x000e6400080a017f */
[----:B-1----:R-:W-:Y:S05]  /*3ac0*/  @!P5 BRA `(.L_x_5621) ;  /* 0x000001f000c4d947 */ /* 0x002fea0003800000 */
.L_x_6009:
[----:B------:R-:W-:Y:S05]  /*3ad0*/  BSYNC B1 ;  /* 0x0000000000017941 */ /* 0x000fea0003800000 */
.L_x_5620:
        /* <DEDUP_REMOVED lines=22> */
[----:B------:R-:W-:Y:S02]  /*3c40*/  IMAD.SHL.U32 R79, R13, 0x8, RZ ;  /* 0x000000080d4f7824 */ /* 0x000fe400078e00ff */
[----:B------:R-:W-:-:S03]  /*3c50*/  IMAD.IADD R13, R3, 0x1, R27 ;  /* 0x00000001030d7824 */ /* 0x000fc600078e021b */
[----:B------:R-:W-:Y:S01]  /*3c60*/  LOP3.LUT R12, R57, 0x38, R79, 0xf8, !PT ;  /* 0x00000038390c7812 */ /* 0x000fe200078ef84f */
[----:B------:R-:W-:-:S03]  /*3c70*/  IMAD R13, R13, 0x2, R2 ;  /* 0x000000020d0d7824 */ /* 0x000fc600078e0202 */
[----:B------:R-:W-:-:S05]  /*3c80*/  LOP3.LUT R12, R12, R53, RZ, 0x3c, !PT ;  /* 0x000000350c0c7212 */ /* 0x000fca00078e3cff */
[----:B------:R-:W-:-:S04]  /*3c90*/  IMAD R12, R203, 0x200, R12 ;  /* 0x00000200cb0c7824 */ /* 0x000fc800078e020c */
[----:B------:R-:W-:Y:S02]  /*3ca0*/  IMAD.IADD R27, R27, 0x1, R12 ;  /* 0x000000011b1b7824 */ /* 0x000fe400078e020c */
[----:B------:R-:W0:Y:S02]  /*3cb0*/  LDS.128 R12, [R13+0x22400] ;  /* 0x022400000d0c7984 */ /* 0x000e240000000c00 */
[----:B------:R-:W-:-:S06]  /*3cc0*/  IMAD R27, R27, 0x2, R2 ;  /* 0x000000021b1b7824 */ /* 0x000fcc00078e0202 */
[----:B------:R-:W2:Y:S01]  /*3cd0*/  LDS.128 R24, [R27+0x22400] ;  /* 0x022400001b187984 */ /* 0x000ea20000000c00 */
[----:B------:R-:W-:Y:S05]  /*3ce0*/  @P6 BRA `(.L_x_5623) ;  /* 0x0000000400686947 */ /* 0x000fea0003800000 */
[----:B------:R-:W-:Y:S02]  /*3cf0*/  SHF.R.U32.HI R86, RZ, 0x10, R9 ;  /* 0x00000010ff567819 */ /* 0x000fe40000011609 */
[--C-:B------:R-:W-:Y:S01]  /*3d00*/  SHF.R.U64 R80, R4, 0x10, R5.reuse ;  /* 0x0000001004507819 */ /* 0x100fe20000001205 */
[----:B0-----:R-:W-:Y:S01]  /*3d10*/  IMAD.U32 R4, R14, 0x10000, RZ ;  /* 0x000100000e047824 */ /* 0x001fe200078e00ff */
[----:B------:R-:W-:Y:S01]  /*3d20*/  SHF.R.U32.HI R81, RZ, 0x10, R5 ;  /* 0x00000010ff517819 */ /* 0x000fe20000011605 */
[----:B--2---:R-:W-:Y:S01]  /*3d30*/  IMAD.U32 R5, R26, 0x10000, RZ ;  /* 0x000100001a057824 */ /* 0x004fe200078e00ff */
[----:B------:R-:W-:Y:S02]  /*3d40*/  PRMT R86, R82, 0x5432, R86 ;  /* 0x0000543252567816 */ /* 0x000fe40000000056 */
[--C-:B------:R-:W-:Y:S01]  /*3d50*/  SHF.R.U64 R83, R6, 0x10, R7.reuse ;  /* 0x0000001006537819 */ /* 0x100fe20000001207 */
[----:B------:R-:W-:Y:S01]  /*3d60*/  IMAD.U32 R6, R12, 0x10000, RZ ;  /* 0x000100000c067824 */ /* 0x000fe200078e00ff */
[----:B------:R-:W-:Y:S01]  /*3d70*/  SHF.R.U32.HI R84, RZ, 0x10, R7 ;  /* 0x00000010ff547819 */ /* 0x000fe20000011607 */
[----:B------:R-:W-:Y:S01]  /*3d80*/  IMAD.U32 R7, R13, 0x10000, RZ ;  /* 0x000100000d077824 */ /* 0x000fe200078e00ff */
[----:B------:R-:W-:Y:S01]  /*3d90*/  SHF.R.U64 R85, R8, 0x10, R9 ;  /* 0x0000001008557819 */ /* 0x000fe20000001209 */
[----:B------:R-:W-:Y:S01]  /*3da0*/  IMAD.U32 R9, R15, 0x10000, RZ ;  /* 0x000100000f097824 */ /* 0x000fe200078e00ff */
[----:B------:R-:W-:-:S02]  /*3db0*/  SHF.R.U64 R87, R10, 0x10, R11 ;  /* 0x000000100a577819 */ /* 0x000fc4000000120b */
[----:B------:R-:W-:Y:S01]  /*3dc0*/  LOP3.LUT R8, R13, 0xffff0000, RZ, 0xc0, !PT ;  /* 0xffff00000d087812 */ /* 0x000fe200078ec0ff */
[----:B------:R-:W-:Y:S01]  /*3dd0*/  IMAD.U32 R13, R25, 0x10000, RZ ;  /* 0x00010000190d7824 */ /* 0x000fe200078e00ff */
[C---:B------:R-:W-:Y:S02]  /*3de0*/  PRMT R80, R88.reuse, 0x5432, R80 ;  /* 0x0000543258507816 */ /* 0x040fe40000000050 */
[----:B------:R-:W-:Y:S01]  /*3df0*/  PRMT R81, R88, 0x5410, R81 ;  /* 0x0000541058517816 */ /* 0x000fe20000000051 */
[----:B------:R-:W-:Y:S01]  /*3e00*/  IMAD.U32 R88, R86, 0x10000, RZ ;  /* 0x0001000056587824 */ /* 0x000fe200078e00ff */
[----:B------:R-:W-:Y:S01]  /*3e10*/  SHF.R.U32.HI R89, RZ, 0x10, R11 ;  /* 0x00000010ff597819 */ /* 0x000fe2000001160b */
[----:B------:R-:W-:Y:S01]  /*3e20*/  IMAD.U32 R11, R24, 0x10000, RZ ;  /* 0x00010000180b7824 */ /* 0x000fe200078e00ff */
[----:B------:R-:W-:Y:S02]  /*3e30*/  PRMT R84, R90, 0x5432, R84 ;  /* 0x000054325a547816 */ /* 0x000fe40000000054 */
[----:B------:R-:W-:Y:S01]  /*3e40*/  PRMT R85, R82, 0x5410, R85 ;  /* 0x0000541052557816 */ /* 0x000fe20000000055 */
[----:B------:R-:W-:Y:S01]  /*3e50*/  IMAD.U32 R82, R81, 0x10000, RZ ;  /* 0x0001000051527824 */ /* 0x000fe200078e00ff */
[----:B------:R-:W-:Y:S01]  /*3e60*/  PRMT R87, R90, 0x5410, R87 ;  /* 0x000054105a577816 */ /* 0x000fe20000000057 */
[----:B------:R-:W-:Y:S01]  /*3e70*/  FMUL.FTZ R90, R13, R88 ;  /* 0x000000580d5a7220 */ /* 0x000fe20000410000 */
[----:B------:R-:W-:-:S02]  /*3e80*/  PRMT R89, R91, 0x5410, R89 ;  /* 0x000054105b597816 */ /* 0x000fc40000000059 */
[----:B------:R-:W-:Y:S01]  /*3e90*/  LOP3.LUT R25, R25, 0xffff0000, RZ, 0xc0, !PT ;  /* 0xffff000019197812 */ /* 0x000fe200078ec0ff */
[-C--:B------:R-:W-:Y:S01]  /*3ea0*/  FFMA.FTZ R91, R7, R82.reuse, -R90 ;  /* 0x00000052075b7223 */ /* 0x080fe2000001085a */
[----:B------:R-:W-:Y:S01]  /*3eb0*/  LOP3.LUT R86, R86, 0xffff0000, RZ, 0xc0, !PT ;  /* 0xffff000056567812 */ /* 0x000fe200078ec0ff */
[----:B------:R-:W-:Y:S01]  /*3ec0*/  IMAD.U32 R90, R89, 0x10000, RZ ;  /* 0x00010000595a7824 */ /* 0x000fe200078e00ff */
[----:B------:R-:W-:Y:S02]  /*3ed0*/  LOP3.LUT R81, R81, 0xffff0000, RZ, 0xc0, !PT ;  /* 0xffff000051517812 */ /* 0x000fe400078ec0ff */
[----:B------:R-:W-:Y:S01]  /*3ee0*/  LOP3.LUT R10, R15, 0xffff0000, RZ, 0xc0, !PT ;  /* 0xffff00000f0a7812 */ /* 0x000fe200078ec0ff */
[----:B------:R-:W-:Y:S01]  /*3ef0*/  IMAD.U32 R15, R27, 0x10000, RZ ;  /* 0x000100001b0f7824 */ /* 0x000fe200078e00ff */
[----:B------:R-:W-:Y:S01]  /*3f00*/  PRMT R83, R92, 0x5410, R83 ;  /* 0x000054105c537816 */ /* 0x000fe20000000053 */
[----:B------:R-:W-:Y:S01]  /*3f10*/  FMUL.FTZ R92, R13, R82 ;  /* 0x000000520d5c7220 */ /* 0x000fe20000410000 */
[----:B------:R-:W-:Y:S01]  /*3f20*/  FMUL.FTZ R13, R25, R86 ;  /* 0x00000056190d7220 */ /* 0x000fe20000410000 */
[----:B------:R-:W-:-:S02]  /*3f30*/  IMAD.U32 R82, R84, 0x10000, RZ ;  /* 0x0001000054527824 */ /* 0x000fc400078e00ff */
[-C--:B------:R-:W-:Y:S01]  /*3f40*/  FMUL.FTZ R25, R25, R81.reuse ;  /* 0x0000005119197220 */ /* 0x080fe20000410000 */
[----:B------:R-:W-:Y:S01]  /*3f50*/  FFMA.FTZ R92, R7, R88, R92 ;  /* 0x00000058075c7223 */ /* 0x000fe2000001005c */
[----:B------:R-:W-:Y:S01]  /*3f60*/  FMUL.FTZ R94, R15, R90 ;  /* 0x0000005a0f5e7220 */ /* 0x000fe20000410000 */
[----:B------:R-:W-:Y:S01]  /*3f70*/  LOP3.LUT R27, R27, 0xffff0000, RZ, 0xc0, !PT ;  /* 0xffff00001b1b7812 */ /* 0x000fe200078ec0ff */
[C---:B------:R-:W-:Y:S01]  /*3f80*/  FFMA.FTZ R88, R8.reuse, R81, -R13 ;  /* 0x0000005108587223 */ /* 0x040fe2000001080d */
[----:B------:R-:W-:Y:S01]  /*3f90*/  LOP3.LUT R89, R89, 0xffff0000, RZ, 0xc0, !PT ;  /* 0xffff000059597812 */ /* 0x000fe200078ec0ff */
[----:B------:R-:W-:Y:S01]  /*3fa0*/  FMUL.FTZ R15, R15, R82 ;  /* 0x000000520f0f7220 */ /* 0x000fe20000410000 */
[----:B------:R-:W-:Y:S01]  /*3fb0*/  FFMA.FTZ R81, R8, R86, R25 ;  /* 0x0000005608517223 */ /* 0x000fe20000010019 */
[----:B------:R-:W-:Y:S01]  /*3fc0*/  LOP3.LUT R84, R84, 0xffff0000, RZ, 0xc0, !PT ;  /* 0xffff000054547812 */ /* 0x000fe200078ec0ff */
[----:B------:R-:W-:Y:S02]  /*3fd0*/  IMAD.U32 R8, R85, 0x10000, RZ ;  /* 0x0001000055087824 */ /* 0x000fe400078e00ff */
[----:B------:R-:W-:Y:S01]  /*3fe0*/  FFMA.FTZ R94, R9, R82, -R94 ;  /* 0x00000052095e7223 */ /* 0x000fe2000001085e */
[----:B------:R-:W-:-:S02]  /*3ff0*/  IMAD.U32 R7, R80, 0x10000, RZ ;  /* 0x0001000050077824 */ /* 0x000fc400078e00ff */
[----:B------:R-:W-:Y:S01]  /*4000*/  FFMA.FTZ R90, R9, R90, R15 ;  /* 0x0000005a095a7223 */ /* 0x000fe2000001000f */
[C---:B------:R-:W-:Y:S01]  /*4010*/  FMUL.FTZ R9, R27.reuse, R89 ;  /* 0x000000591b097220 */ /* 0x040fe20000410000 */
[----:B------:R-:W-:Y:S01]  /*4020*/  LOP3.LUT R24, R24, 0xffff0000, RZ, 0xc0, !PT ;  /* 0xffff000018187812 */ /* 0x000fe200078ec0ff */
[----:B------:R-:W-:Y:S01]  /*4030*/  FMUL.FTZ R15, R27, R84 ;  /* 0x000000541b0f7220 */ /* 0x000fe20000410000 */
[----:B------:R-:W-:Y:S01]  /*4040*/  LOP3.LUT R85, R85, 0xffff0000, RZ, 0xc0, !PT ;  /* 0xffff000055557812 */ /* 0x000fe200078ec0ff */
[C---:B------:R-:W-:Y:S01]  /*4050*/  FMUL.FTZ R13, R11.reuse, R8 ;  /* 0x000000080b0d7220 */ /* 0x040fe20000410000 */
[----:B------:R-:W-:Y:S01]  /*4060*/  FMUL.FTZ R11, R11, R7 ;  /* 0x000000070b0b7220 */ /* 0x000fe20000410000 */
[----:B------:R-:W-:Y:S01]  /*4070*/  FFMA.FTZ R27, R10, R84, -R9 ;  /* 0x000000540a1b7223 */ /* 0x000fe20000010809 */
[----:B------:R-:W-:Y:S01]  /*4080*/  LOP3.LUT R12, R12, 0xffff0000, RZ, 0xc0, !PT ;  /* 0xffff00000c0c7812 */ /* 0x000fe200078ec0ff */
[----:B------:R-:W-:Y:S01]  /*4090*/  FFMA.FTZ R89, R10, R89, R15 ;  /* 0x000000590a597223 */ /* 0x000fe2000001000f */
[----:B------:R-:W-:Y:S01]  /*40a0*/  LOP3.LUT R9, R80, 0xffff0000, RZ, 0xc0, !PT ;  /* 0xffff000050097812 */ /* 0x000fe200078ec0ff */
[----:B------:R-:W-:Y:S01]  /*40b0*/  FFMA.FTZ R13, R6, R7, -R13 ;  /* 0x00000007060d7223 */ /* 0x000fe2000001080d */
[----:B------:R-:W-:Y:S01]  /*40c0*/  FMUL.FTZ R15, R24, R85 ;  /* 0x00000055180f7220 */ /* 0x000fe20000410000 */
[----:B------:R-:W-:Y:S01]  /*40d0*/  FFMA.FTZ R11, R6, R8, R11 ;  /* 0x00000008060b7223 */ /* 0x000fe2000001000b */
[----:B------:R-:W-:Y:S01]  /*40e0*/  IMAD.U32 R7, R87, 0x10000, RZ ;  /* 0x0001000057077824 */ /* 0x000fe200078e00ff */
[----:B------:R-:W-:Y:S01]  /*40f0*/  LOP3.LUT R26, R26, 0xffff0000, RZ, 0xc0, !PT ;  /* 0xffff00001a1a7812 */ /* 0x000fe200078ec0ff */
[----:B------:R-:W-:Y:S01]  /*4100*/  IMAD.U32 R6, R83, 0x10000, RZ ;  /* 0x0001000053067824 */ /* 0x000fe200078e00ff */
[----:B------:R-:W-:Y:S01]  /*4110*/  LOP3.LUT R87, R87, 0xffff0000, RZ, 0xc0, !PT ;  /* 0xffff000057577812 */ /* 0x000fe200078ec0ff */
[-C--:B------:R-:W-:Y:S01]  /*4120*/  FMUL.FTZ R25, R24, R9.reuse ;  /* 0x0000000918197220 */ /* 0x080fe20000410000 */
[----:B------:R-:W-:Y:S01]  /*4130*/  LOP3.LUT R83, R83, 0xffff0000, RZ, 0xc0, !PT ;  /* 0xffff000053537812 */ /* 0x000fe200078ec0ff */
[----:B------:R-:W-:Y:S01]  /*4140*/  FFMA.FTZ R8, R12, R9, -R15 ;  /* 0x000000090c087223 */ /* 0x000fe2000001080f */
[----:B------:R-:W-:Y:S01]  /*4150*/  LOP3.LUT R14, R14, 0xffff0000, RZ, 0xc0, !PT ;  /* 0xffff00000e0e7812 */ /* 0x000fe200078ec0ff */
[C---:B------:R-:W-:Y:S01]  /*4160*/  FMUL.FTZ R9, R5.reuse, R7 ;  /* 0x0000000705097220 */ /* 0x040fe20000410000 */
[-C--:B------:R-:W-:Y:S01]  /*4170*/  FMUL.FTZ R10, R5, R6.reuse ;  /* 0x00000006050a7220 */ /* 0x080fe20000410000 */
        /* <DEDUP_REMOVED lines=12> */
[----:B------:R-:W-:Y:S01]  /*4240*/  IMAD.MOV.U32 R12, RZ, RZ, R5 ;  /* 0x000000ffff0c7224 */ /* 0x000fe200078e0005 */
[----:B------:R-:W-:Y:S02]  /*4250*/  F2FP.BF16.F32.PACK_AB R25, R81, R92 ;  /* 0x0000005c5119723e */ /* 0x000fe400000010ff */
[----:B------:R-:W-:Y:S02]  /*4260*/  F2FP.BF16.F32.PACK_AB R27, R89, R90 ;  /* 0x0000005a591b723e */ /* 0x000fe400000010ff */
[----:B------:R-:W-:-:S02]  /*4270*/  F2FP.BF16.F32.PACK_AB R14, R4, R9 ;  /* 0x00000009040e723e */ /* 0x000fc400000010ff */
[----:B------:R-:W-:-:S07]  /*4280*/  F2FP.BF16.F32.PACK_AB R26, R87, R10 ;  /* 0x0000000a571a723e */ /* 0x000fce00000010ff */
.L_x_5623:
[----:B------:R-:W-:Y:S05]  /*4290*/  BSYNC B1 ;  /* 0x0000000000017941 */ /* 0x000fea0003800000 */
.L_x_5622:
        /* <DEDUP_REMOVED lines=10> */
.L_x_5605:
[----:B------:R-:W-:-:S06]  /*4340*/  UISETP.NE.AND UP0, UPT, UR37, 0x3, UPT ;  /* 0x000000032500788c */ /* 0x000fcc000bf05270 */
[----:B------:R-:W-:-:S13]  /*4350*/  PLOP3.LUT P0, PT, PT, PT, UP0, 0x80, 0x0 ;  /* 0x000000000000781c */ /* 0x000fda0003f0f008 */
[----:B------:R-:W-:Y:S05]  /*4360*/  @!P0 BRA `(.L_x_5624) ;  /* 0x0000000000048947 */ /* 0x000fea0003800000 */
[----:B------:R-:W-:Y:S01]  /*4370*/  BPT.TRAP 0x1 ;  /* 0x000000040000795c */ /* 0x000fe20000300000 */
.L_x_5624:
        /* <DEDUP_REMOVED lines=8> */
.L_x_6010:
[----:B------:R-:W-:Y:S05]  /*4400*/  BSYNC B1 ;  /* 0x0000000000017941 */ /* 0x000fea0003800000 */
.L_x_5625:
[----:B------:R-:W-:Y:S05]  /*4410*/  @P1 BRA `(.L_x_5612) ;  /* 0x00000000002c1947 */ /* 0x000fea0003800000 */
[----:B------:R-:W-:Y:S01]  /*4420*/  @!P3 LOP3.LUT P5, RZ, R195, 0x4, RZ, 0xc0, !PT ;  /* 0x00000004c3ffb812 */ /* 0x000fe200078ac0ff */
[----:B------:R-:W-:Y:S01]  /*4430*/  @!P3 VIADD R4, R50, 0x20 ;  /* 0x000000203204b836 */ /* 0x000fe20000000000 */
[----:B------:R-:W-:Y:S02]  /*4440*/  PLOP3.LUT P6, PT, PT, PT, PT, 0x8, 0x0 ;  /* 0x000000000000781c */ /* 0x000fe40003fce170 */
[----:B------:R-:W-:-:S13]  /*4450*/  @!P3 PLOP3.LUT P6, PT, P5, PT, PT, 0x80, 0x0 ;  /* 0x000000000000b81c */ /* 0x000fda0002fcf070 */
[----:B------:R-:W-:-:S04]  /*4460*/  @P6 VIADD R4, R50, 0xffffffe0 ;  /* 0xffffffe032046836 */ /* 0x000fc80000000000 */
[----:B------:R-:W-:Y:S02]  /*4470*/  @!P3 IMAD.IADD R27, R27, 0x1, R4 ;  /* 0x000000011b1bb824 */ /* 0x000fe400078e0204 */
[----:B------:R-:W1:Y:S02]  /*4480*/  @!P4 LDS.128 R4, [R26+0x22400] ;  /* 0x022400001a04c984 */ /* 0x000e640000000c00 */
[----:B------:R-:W-:-:S06]  /*4490*/  @!P3 IMAD R8, R27, 0x2, R2 ;  /* 0x000000021b08b824 */ /* 0x000fcc00078e0202 */
[----:B------:R-:W2:Y:S04]  /*44a0*/  @!P3 LDS.128 R8, [R8+0x22400] ;  /* 0x022400000808b984 */ /* 0x000ea80000000c00 */
[----:B-1----:R1:W-:Y:S04]  /*44b0*/  @!P4 STG.E.128 desc[UR42][R12.64], R4 ;  /* 0x000000040c00c986 */ /* 0x0023e8000c101d2a */
[----:B--2---:R1:W-:Y:S02]  /*44c0*/  @!P3 STG.E.128 desc[UR42][R12.64+0x40], R8 ;  /* 0x000040080c00b986 */ /* 0x0043e4000c101d2a */
.L_x_5612:
[----:B------:R-:W-:Y:S05]  /*44d0*/  BSYNC B0 ;  /* 0x0000000000007941 */ /* 0x000fea0003800000 */
.L_x_5604:
[----:B-1----:R-:W1:Y:S01]  /*44e0*/  S2R R4, SR_TID.X ;  /* 0x0000000000047919 */ /* 0x002e620000002100 */
[----:B------:R-:W-:Y:S01]  /*44f0*/  @!PT LDS RZ, [RZ] ;  /* 0x00000000fffff984 */ /* 0x000fe20000000800 */
[----:B------:R-:W-:Y:S01]  /*4500*/  @!PT LDS RZ, [RZ] ;  /* 0x00000000fffff984 */ /* 0x000fe20000000800 */
[----:B------:R-:W-:Y:S01]  /*4510*/  @!PT LDS RZ, [RZ] ;  /* 0x00000000fffff984 */ /* 0x000fe20000000800 */
[----:B------:R-:W-:Y:S01]  /*4520*/  @!PT LDS RZ, [RZ] ;  /* 0x00000000fffff984 */ /* 0x000fe20000000800 */
[----:B------:R5:W-:Y:S06]  /*4530*/  MEMBAR.ALL.CTA ;  /* 0x0000000000007992 */ /* 0x000bec0000008000 */
[----:B-----5:R-:W5:Y:S01]  /*4540*/  FENCE.VIEW.ASYNC.S ;  /* 0x00000000000073c6 */ /* 0x020f620000000000 */
[----:B------:R-:W-:Y:S05]  /*4550*/  WARPSYNC.ALL ;  /* 0x0000000000007948 */ /* 0x000fea0003800000 */
[----:B------:R-:W-:Y:S01]  /*4560*/  BSSY B0, `(.L_x_5627) ;  /* 0x0000009000007945 */ /* 0x000fe20003800000 */
[----:B-1----:R-:W-:Y:S01]  /*4570*/  LOP3.LUT R4, R4, 0x7f, RZ, 0xc0, !PT ;  /* 0x0000007f04047812 */ /* 0x002fe200078ec0ff */
[----:B-----5:R1:W-:Y:S03]  /*4580*/  BAR.SYNC.DEFER_BLOCKING R52, 0x80 ;  /* 0x000200340000751d */ /* 0x0203e60000010000 */
[----:B------:R-:W-:-:S13]  /*4590*/  ISETP.NE.AND P5, PT, R4, RZ, PT ;  /* 0x000000ff0400720c */ /* 0x000fda0003fa5270 */
[----:B------:R-:W-:-:S05]  /*45a0*/  @!P5 VIADD R4, R74, 0x28ca0 ;  /* 0x00028ca04a04d836 */ /* 0x000fca0000000000 */
[----:B------:R-:W-:-:S04]  /*45b0*/  @!P5 PRMT R4, RZ, 0x654, R4 ;  /* 0x00000654ff04d816 */ /* 0x000fc80000000004 */
[----:B------:R1:W-:Y:S01]  /*45c0*/  @!P5 SYNCS.ARRIVE.TRANS64.RED.A1T0 RZ, [R4+URZ], RZ ;  /* 0x000000ff04ffd9a7 */ /* 0x0003e2000810043f */
[----:B------:R-:W-:Y:S05]  /*45d0*/  @!P0 BRA `(.L_x_5628) ;  /* 0x0000000000048947 */ /* 0x000fea0003800000 */
[----:B------:R-:W-:Y:S01]  /*45e0*/  BPT.TRAP 0x1 ;  /* 0x000000040000795c */ /* 0x000fe20000300000 */
.L_x_5628:
[----:B------:R-:W-:Y:S05]  /*45f0*/  BSYNC B0 ;  /* 0x0000000000007941 */ /* 0x000fea0003800000 */
.L_x_5627:
[----:B------:R-:W5:Y:S01]  /*4600*/  SYNCS.PHASECHK.TRANS64.TRYWAIT P0, [R74+URZ+0x28cb0], R75 ;  /* 0x028cb04b4a0075a7 */ /* 0x000f62000800017f */
[----:B------:R-:W-:Y:S04]  /*4610*/  BSSY B0, `(.L_x_5629) ;  /* 0x0000002000007945 */ /* 0x000fe80003800000 */
[----:B-----5:R-:W-:Y:S05]  /*4620*/  @!P0 BRA `(.L_x_5630) ;  /* 0x000001e800148947 */ /* 0x020fea0003800000 */
.L_x_6011:
[----:B------:R-:W-:Y:S05]  /*4630*/  BSYNC B0 ;  /* 0x0000000000007941 */ /* 0x000fea0003800000 */
.L_x_5629:
[----:B------:R-:W-:Y:S04]  /*4640*/  BSSY B0, `(.L_x_5631) ;  /* 0x0000052000007945 */ /* 0x000fe80003800000 */
[----:B------:R-:W-:Y:S05]  /*4650*/  @P1 BRA `(.L_x_5632) ;  /* 0x0000000400401947 */ /* 0x000fea0003800000 */
[----:B------:R-:W-:Y:S01]  /*4660*/  IMAD.WIDE R6, R41, 0x40, R38 ;  /* 0x0000004029067825 */ /* 0x000fe200078e0226 */
[----:B------:R-:W-:Y:S01]  /*4670*/  ULDC.64 UR4, c[0x0][0x328] ;  /* 0x0000ca0000047ab9 */ /* 0x000fe20000000a00 */
[----:B------:R-:W-:Y:S02]  /*4680*/  LOP3.LUT P0, RZ, R195, 0x4, RZ, 0xc0, !PT ;  /* 0x00000004c3ff7812 */ /* 0x000fe4000780c0ff */
[----:B------:R-:W-:Y:S02]  /*4690*/  IMAD R7, R7, UR4, RZ ;  /* 0x0000000407077c24 */ /* 0x000fe4000f8e02ff */
[----:B-1----:R-:W-:Y:S02]  /*46a0*/  IMAD.MOV.U32 R4, RZ, RZ, R28 ;  /* 0x000000ffff047224 */ /* 0x002fe400078e001c */
[----:B------:R-:W-:Y:S02]  /*46b0*/  IMAD.MOV.U32 R5, RZ, RZ, R0 ;  /* 0x000000ffff057224 */ /* 0x000fe400078e0000 */
[----:B------:R-:W-:-:S02]  /*46c0*/  IMAD R7, R6, UR5, R7 ;  /* 0x0000000506077c24 */ /* 0x000fc4000f8e0207 */
[----:B------:R-:W-:Y:S01]  /*46d0*/  IMAD.WIDE.U32 R4, R6, UR4, R4 ;  /* 0x0000000406047c25 */ /* 0x000fe2000f8e0004 */
[----:B------:R-:W-:-:S03]  /*46e0*/  ULDC.64 UR4, c[0x0][0x318] ;  /* 0x0000c60000047ab9 */ /* 0x000fc60000000a00 */
[----:B------:R-:W-:Y:S01]  /*46f0*/  IMAD R9, R184, 0x8000, R50 ;  /* 0x00008000b8097824 */ /* 0x000fe200078e0232 */
[----:B---3--:R-:W-:Y:S01]  /*4700*/  LEA R12, P1, R4, UR4, 0x1 ;  /* 0x00000004040c7c11 */ /* 0x008fe2000f8208ff */
[----:B------:R-:W-:Y:S01]  /*4710*/  IMAD.IADD R5, R5, 0x1, R7 ;  /* 0x0000000105057824 */ /* 0x000fe200078e0207 */
[----:B------:R-:W-:Y:S01]  /*4720*/  ULDC UR4, c[0x0][0x320] ;  /* 0x0000c80000047ab9 */ /* 0x000fe20000000800 */
[----:B------:R-:W-:Y:S02]  /*4730*/  VIADD R6, R16, 0x40 ;  /* 0x0000004010067836 */ /* 0x000fe40000000000 */
[C---:B------:R-:W-:Y:S01]  /*4740*/  VIADD R15, R9.reuse, 0x20 ;  /* 0x00000020090f7836 */ /* 0x040fe20000000000 */
[----:B------:R-:W-:Y:S01]  /*4750*/  LEA.HI.X R13, R4, UR5, R5, 0x1, P1 ;  /* 0x00000005040d7c11 */ /* 0x000fe200088f0c05 */
[C---:B------:R-:W-:Y:S01]  /*4760*/  @P0 VIADD R15, R9.reuse, 0xffffffe0 ;  /* 0xffffffe0090f0836 */ /* 0x040fe20000000000 */
[----:B------:R-:W-:Y:S01]  /*4770*/  ISETP.GE.AND P1, PT, R16, UR4, PT ;  /* 0x0000000410007c0c */ /* 0x000fe2000bf26270 */
[----:B--2-4-:R-:W-:Y:S01]  /*4780*/  IMAD R25, R9, 0x2, R2 ;  /* 0x0000000209197824 */ /* 0x014fe200078e0202 */
[----:B------:R-:W-:Y:S01]  /*4790*/  ISETP.GE.AND P0, PT, R6, UR4, PT ;  /* 0x0000000406007c0c */ /* 0x000fe2000bf06270 */
[----:B------:R-:W-:-:S02]  /*47a0*/  VIADD R14, R16, 0x80 ;  /* 0x00000080100e7836 */ /* 0x000fc40000000000 */
[----:B------:R-:W-:-:S08]  /*47b0*/  VIADD R24, R16, 0xc0 ;  /* 0x000000c010187836 */ /* 0x000fd00000000000 */
[----:B------:R-:W1:Y:S04]  /*47c0*/  @!P1 LDS.128 R4, [R25+0x400] ;  /* 0x0004000019049984 */ /* 0x000e680000000c00 */
[----:B------:R-:W2:Y:S04]  /*47d0*/  @!P0 LDS.128 R8, [R25+0x2400] ;  /* 0x0024000019088984 */ /* 0x000ea80000000c00 */
[----:B-1----:R-:W-:Y:S01]  /*47e0*/  @!P1 STG.E.128 desc[UR42][R12.64], R4 ;  /* 0x000000040c009986 */ /* 0x002fe2000c101d2a */
[----:B------:R-:W-:Y:S01]  /*47f0*/  ISETP.GE.AND P1, PT, R14, UR4, PT ;  /* 0x000000040e007c0c */ /* 0x000fe2000bf26270 */
[----:B------:R-:W-:-:S02]  /*4800*/  VIADD R14, R16, 0x100 ;  /* 0x00000100100e7836 */ /* 0x000fc40000000000 */
[----:B--2---:R-:W-:Y:S01]  /*4810*/  @!P0 STG.E.128 desc[UR42][R12.64+0x80], R8 ;  /* 0x000080080c008986 */ /* 0x004fe2000c101d2a */
[----:B------:R-:W-:Y:S01]  /*4820*/  ISETP.GE.AND P0, PT, R24, UR4, PT ;  /* 0x0000000418007c0c */ /* 0x000fe2000bf06270 */
        /* <DEDUP_REMOVED lines=16> */
[----:B------:R-:W-:Y:S02]  /*4930*/  IMAD R24, R15, 0x2, R2 ;  /* 0x000000020f187824 */ /* 0x000fe400078e0202 */
[----:B------:R-:W-:-:S06]  /*4940*/  VIADD R15, R16, 0xe0 ;  /* 0x000000e0100f7836 */ /* 0x000fcc0000000000 */
[----:B------:R-:W1:Y:S04]  /*4950*/  @!P1 LDS.128 R4, [R25+0xc400] ;  /* 0x00c4000019049984 */ /* 0x000e680000000c00 */
[----:B------:R-:W2:Y:S04]  /*4960*/  @!P0 LDS.128 R8, [R25+0xe400] ;  /* 0x00e4000019088984 */ /* 0x000ea80000000c00 */
[----:B-1----:R-:W-:Y:S01]  /*4970*/  @!P1 STG.E.128 desc[UR42][R12.64+0x300], R4 ;  /* 0x000300040c009986 */ /* 0x002fe2000c101d2a */
[----:B------:R-:W-:-:S03]  /*4980*/  ISETP.GE.AND P1, PT, R54, UR4, PT ;  /* 0x0000000436007c0c */ /* 0x000fc6000bf26270 */
        /* <DEDUP_REMOVED lines=22> */
[----:B------:R-:W-:-:S03]  /*4af0*/  ISETP.GE.AND P1, PT, R14, UR4, PT ;  /* 0x000000040e007c0c */ /* 0x000fc6000bf26270 */
[----:B--2---:R-:W-:Y:S01]  /*4b00*/  @!P0 STG.E.128 desc[UR42][R12.64+0x2c0], R8 ;  /* 0x0002c0080c008986 */ /* 0x004fe2000c101d2a */
[----:B------:R-:W-:-:S09]  /*4b10*/  ISETP.GE.AND P0, PT, R15, UR4, PT ;  /* 0x000000040f007c0c */ /* 0x000fd2000bf06270 */
[----:B------:R-:W1:Y:S04]  /*4b20*/  @!P1 LDS.128 R4, [R24+0xc400] ;  /* 0x00c4000018049984 */ /* 0x000e680000000c00 */
[----:B------:R-:W2:Y:S04]  /*4b30*/  @!P0 LDS.128 R8, [R24+0xe400] ;  /* 0x00e4000018088984 */ /* 0x000ea80000000c00 */
[----:B-1----:R1:W-:Y:S04]  /*4b40*/  @!P1 STG.E.128 desc[UR42][R12.64+0x340], R4 ;  /* 0x000340040c009986 */ /* 0x0023e8000c101d2a */
[----:B--2---:R1:W-:Y:S02]  /*4b50*/  @!P0 STG.E.128 desc[UR42][R12.64+0x3c0], R8 ;  /* 0x0003c0080c008986 */ /* 0x0043e4000c101d2a */
.L_x_5632:
[----:B------:R-:W-:Y:S05]  /*4b60*/  BSYNC B0 ;  /* 0x0000000000007941 */ /* 0x000fea0003800000 */
.L_x_5631:
        /* <DEDUP_REMOVED lines=8> */
[----:B0-----:R-:W-:-:S03]  /*4bf0*/  @!P5 VIADD R74, R74, 0x28cc0 ;  /* 0x00028cc04a4ad836 */ /* 0x001fc60000000000 */
        /* <DEDUP_REMOVED lines=8> */
.L_x_5599:
[----:B------:R-:W-:Y:S04]  /*4c80*/  BSSY B0, `(.L_x_5634) ;  /* 0x0000004000007945 */ /* 0x000fe80003800000 */
[----:B------:R-:W-:Y:S05]  /*4c90*/  @P0 BRA `(.L_x_5635) ;  /* 0x0000000000080947 */ /* 0x000fea0003800000 */
[----:B------:R-:W1:Y:S02]  /*4ca0*/  FENCE.VIEW.ASYNC.G ;  /* 0x00000000000073c6 */ /* 0x000e640000000100 */
[----:B-1----:R-:W-:Y:S06]  /*4cb0*/  BAR.ARV 0xc, 0x180 ;  /* 0x0306000000007b1d */ /* 0x002fec0000002000 */
.L_x_5635:
[----:B------:R-:W-:Y:S05]  /*4cc0*/  BSYNC B0 ;  /* 0x0000000000007941 */ /* 0x000fea0003800000 */
.L_x_5634:
[----:B------:R-:W-:Y:S01]  /*4cd0*/  UISETP.NE.AND UP0, UPT, UR38, 0x1, UPT ;  /* 0x000000012600788c */ /* 0x000fe2000bf05270 */
[----:B------:R-:W-:Y:S05]  /*4ce0*/  BSSY B7, `(.L_x_5636) ;  /* 0x0000f4f000077945 */ /* 0x000fea0003800000 */
[----:B------:R-:W-:-:S13]  /*4cf0*/  PLOP3.LUT P0, PT, PT, PT, UP0, 0x80, 0x0 ;  /* 0x000000000000781c */ /* 0x000fda0003f0f008 */
[----:B------:R-:W-:Y:S05]  /*4d00*/  @!P0 BRA `(.L_x_5637) ;  /* 0x00000024004c8947 */ /* 0x000fea0003800000 */
[----:B------:R-:W1:Y:S01]  /*4d10*/  LDC R0, c[0x0][0x448] ;  /* 0x00011200ff007b82 */ /* 0x000e620000000800 */
[----:B------:R-:W-:-:S07]  /*4d20*/  IADD3 R7, R23, 0x1, -R22 ;  /* 0x0000000117077810 */ /* 0x000fce0007ffe816 */
[----:B------:R-:W0:Y:S01]  /*4d30*/  LDC.64 R4, c[0x0][0x9e0] ;  /* 0x00027800ff047b82 */ /* 0x000e220000000a00 */
[----:B-1----:R-:W-:Y:S01]  /*4d40*/  ISETP.NE.AND P1, PT, R0, 0x1, PT ;  /* 0x000000010000780c */ /* 0x002fe20003f25270 */
[----:B------:R-:W-:Y:S01]  /*4d50*/  VIADD R0, R192, 0x3f ;  /* 0x0000003fc0007836 */ /* 0x000fe20000000000 */
[----:B0-----:R-:W-:-:S11]  /*4d60*/  ISETP.GE.AND P2, PT, R5, 0x1, PT ;  /* 0x000000010500780c */ /* 0x001fd60003f46270 */
[----:B------:R-:W0:Y:S08]  /*4d70*/  @P1 LDC R3, c[0x0][0x44c] ;  /* 0x00011300ff031b82 */ /* 0x000e300000000800 */
[----:B------:R-:W1:Y:S01]  /*4d80*/  @P1 LDC R6, c[0x0][0x450] ;  /* 0x00011400ff061b82 */ /* 0x000e620000000800 */
[----:B0-----:R-:W-:-:S05]  /*4d90*/  @P1 IMAD.HI.U32 R3, R0, R3, RZ ;  /* 0x0000000300031227 */ /* 0x001fca00078e00ff */
[----:B-1----:R-:W-:-:S05]  /*4da0*/  @P1 SHF.R.U32.HI R0, RZ, R6, R3 ;  /* 0x00000006ff001219 */ /* 0x002fca0000011603 */
[----:B------:R-:W-:-:S04]  /*4db0*/  IMAD.IADD R3, R7, 0x1, R0 ;  /* 0x0000000107037824 */ /* 0x000fc800078e0200 */
        /* <DEDUP_REMOVED lines=13> */
.L_x_5640:
[----:B------:R-:W-:-:S13]  /*4e90*/  ISETP.NE.AND P0, PT, R5, 0x1, PT ;  /* 0x000000010500780c */ /* 0x000fda0003f05270 */
[----:B------:R-:W0:Y:S02]  /*4ea0*/  @P0 LDC.64 R6, c[0x0][0x9e8] ;  /* 0x00027a00ff060b82 */ /* 0x000e240000000a00 */
[----:B0-----:R-:W-:-:S05]  /*4eb0*/  @P0 IMAD.HI.U32 R6, R0, R6, RZ ;  /* 0x0000000600060227 */ /* 0x001fca00078e00ff */
[----:B------:R-:W-:-:S07]  /*4ec0*/  @P0 SHF.R.U32.HI R0, RZ, R7, R6 ;  /* 0x00000007ff000219 */ /* 0x000fce0000011606 */
.L_x_5641:
[----:B------:R-:W-:Y:S05]  /*4ed0*/  BSYNC B0 ;  /* 0x0000000000007941 */ /* 0x000fea0003800000 */
.L_x_5639:
[----:B------:R-:W-:-:S05]  /*4ee0*/  IMAD R3, R0, R5, R5 ;  /* 0x0000000500037224 */ /* 0x000fca00078e0205 */
[----:B------:R-:W-:-:S07]  /*4ef0*/  VIMNMX R4, R4, R3, PT ;  /* 0x0000000304047248 */ /* 0x000fce0003fe0100 */
.L_x_5638:
        /* <DEDUP_REMOVED lines=24> */
.L_x_5644:
[----:B------:R-:W-:-:S13]  /*5080*/  ISETP.NE.AND P0, PT, R5, 0x1, PT ;  /* 0x000000010500780c */ /* 0x000fda0003f05270 */
[----:B------:R-:W0:Y:S02]  /*5090*/  @P0 LDC.64 R6, c[0x0][0x9e8] ;  /* 0x00027a00ff060b82 */ /* 0x000e240000000a00 */
[----:B0-----:R-:W-:-:S05]  /*50a0*/  @P0 IMAD.HI.U32 R4, R22, R6, RZ ;  /* 0x0000000616040227 */ /* 0x001fca00078e00ff */
[----:B------:R-:W-:-:S07]  /*50b0*/  @P0 SHF.R.U32.HI R22, RZ, R7, R4 ;  /* 0x00000007ff160219 */ /* 0x000fce0000011604 */
.L_x_5645:
[----:B------:R-:W-:Y:S05]  /*50c0*/  BSYNC B0 ;  /* 0x0000000000007941 */ /* 0x000fea0003800000 */
.L_x_5643:
[----:B------:R-:W-:-:S05]  /*50d0*/  IMAD R5, R22, R5, RZ ;  /* 0x0000000516057224 */ /* 0x000fca00078e02ff */
[----:B------:R-:W-:-:S07]  /*50e0*/  VIMNMX R0, R0, R5, !PT ;  /* 0x0000000500007248 */ /* 0x000fce0007fe0100 */
.L_x_5642:
[----:B------:R-:W-:Y:S01]  /*50f0*/  SHF.R.S32.HI R3, RZ, 0x1f, R0 ;  /* 0x0000001fff037819 */ /* 0x000fe20000011400 */
[----:B------:R-:W-:Y:S01]  /*5100*/  BSSY B0, `(.L_x_5646) ;  /* 0x0000025000007945 */ /* 0x000fe20003800000 */
[----:B------:R-:W-:Y:S02]  /*5110*/  IMAD.MOV.U32 R5, RZ, RZ, RZ ;  /* 0x000000ffff057224 */ /* 0x000fe400078e00ff */
[----:B------:R-:W-:-:S04]  /*5120*/  LEA.HI R3, R3, R0, RZ, 0x6 ;  /* 0x0000000003037211 */ /* 0x000fc800078f30ff */
[----:B------:R-:W-:-:S04]  /*5130*/  SHF.R.S32.HI R3, RZ, 0x6, R3 ;  /* 0x00000006ff037819 */ /* 0x000fc80000011403 */
        /* <DEDUP_REMOVED lines=9> */
[----:B---3--:R-:W-:Y:S02]  /*51d0*/  IABS R12, R11 ;  /* 0x0000000b000c7213 */ /* 0x008fe40000000000 */
        /* <DEDUP_REMOVED lines=23> */
.L_x_5647:
[----:B------:R-:W-:Y:S05]  /*5350*/  BSYNC B0 ;  /* 0x0000000000007941 */ /* 0x000fea0003800000 */
.L_x_5646:
[-C--:B------:R-:W-:Y:S01]  /*5360*/  IMAD R0, R220, R5.reuse, R9 ;  /* 0x00000005dc007224 */ /* 0x080fe200078e0209 */
        /* <DEDUP_REMOVED lines=45> */
[----:B---3--:R-:W-:Y:S02]  /*5640*/  CS2R R70, SRZ ;  /* 0x0000000000467805 */ /* 0x008fe4000001ff00 */
[----:B------:R-:W-:Y:S02]  /*5650*/  CS2R R68, SRZ ;  /* 0x0000000000447805 */ /* 0x000fe4000001ff00 */
[----:B----4-:R-:W-:Y:S02]  /*5660*/  CS2R R66, SRZ ;  /* 0x0000000000427805 */ /* 0x010fe4000001ff00 */
        /* <DEDUP_REMOVED lines=19> */
[----:B--2---:R-:W-:-:S02]  /*57a0*/  CS2R R26, SRZ ;  /* 0x00000000001a7805 */ /* 0x004fc4000001ff00 */
[----:B------:R-:W-:Y:S01]  /*57b0*/  CS2R R24, SRZ ;  /* 0x0000000000187805 */ /* 0x000fe2000001ff00 */
[----:B------:R-:W-:Y:S06]  /*57c0*/  @!P1 BRA `(.L_x_5648) ;  /* 0x000000e800809947 */ /* 0x000fec0003800000 */
[----:B------:R-:W2:Y:S04]  /*57d0*/  LDL R10, [R1+0x4c] ;  /* 0x00004c00010a7983 */ /* 0x000ea80000100800 */
[----:B--2---:R-:W0:Y:S02]  /*57e0*/  SHFL.IDX PT, R3, R10, RZ, 0x1f ;  /* 0x00001fff0a037589 */ /* 0x004e2400000e0000 */
[----:B0-----:R-:W-:-:S04]  /*57f0*/  LEA.HI R4, R3, R3, RZ, 0x1 ;  /* 0x0000000303047211 */ /* 0x001fc800078f08ff */
[----:B------:R-:W-:-:S05]  /*5800*/  LOP3.LUT R4, R4, 0x1fffe, RZ, 0xc0, !PT ;  /* 0x0001fffe04047812 */ /* 0x000fca00078ec0ff */
[----:B------:R-:W-:Y:S02]  /*5810*/  IMAD.IADD R3, R3, 0x1, -R4 ;  /* 0x0000000103037824 */ /* 0x000fe400078e0a04 */
[----:B------:R-:W-:Y:S02]  /*5820*/  IMAD.U32 R4, RZ, RZ, UR37 ;  /* 0x00000025ff047e24 */ /* 0x000fe4000f8e00ff */
[----:B------:R-:W-:-:S03]  /*5830*/  IMAD R3, R3, 0x8000, R2 ;  /* 0x0000800003037824 */ /* 0x000fc600078e0202 */
[----:B------:R-:W-:Y:S01]  /*5840*/  ISETP.NE.AND P0, PT, R4, 0x3, PT ;  /* 0x000000030400780c */ /* 0x000fe20003f05270 */
[----:B------:R-:W-:-:S05]  /*5850*/  VIADD R3, R3, 0x400 ;  /* 0x0000040003037836 */ /* 0x000fca0000000000 */
[----:B------:R-:W-:-:S04]  /*5860*/  SHF.R.U32.HI R3, RZ, 0x4, R3 ;  /* 0x00000004ff037819 */ /* 0x000fc80000011603 */
[----:B------:R-:W-:-:S04]  /*5870*/  LOP3.LUT R3, R3, 0x3fff, RZ, 0xc0, !PT ;  /* 0x00003fff03037812 */ /* 0x000fc800078ec0ff */
[----:B------:R-:W-:Y:S01]  /*5880*/  LOP3.LUT R3, R3, 0x2000000, RZ, 0xfc, !PT ;  /* 0x0200000003037812 */ /* 0x000fe200078efcff */
[----:B------:R-:W-:Y:S06]  /*5890*/  @!P0 BRA `(.L_x_5649) ;  /* 0x0000000000048947 */ /* 0x000fec0003800000 */
[----:B------:R-:W-:Y:S01]  /*58a0*/  BPT.TRAP 0x1 ;  /* 0x000000040000795c */ /* 0x000fe20000300000 */
.L_x_5649:
[----:B------:R-:W-:Y:S01]  /*58b0*/  IMAD R9, R18, 0x8, R2 ;  /* 0x0000000812097824 */ /* 0x000fe200078e0202 */
[----:B------:R-:W-:Y:S01]  /*58c0*/  SHF.L.U32 R10, R19, 0x1f, RZ ;  /* 0x0000001f130a7819 */ /* 0x000fe200000006ff */
[----:B------:R-:W-:Y:S01]  /*58d0*/  VIADD R4, R2, 0x26800 ;  /* 0x0002680002047836 */ /* 0x000fe20000000000 */
[----:B------:R-:W-:Y:S01]  /*58e0*/  BSSY B0, `(.L_x_5650) ;  /* 0x0000008000007945 */ /* 0x000fe20003800000 */
[----:B------:R-:W-:Y:S01]  /*58f0*/  IMAD R6, R18, 0x1000, R3 ;  /* 0x0000100012067824 */ /* 0x000fe200078e0203 */
[----:B------:R-:W0:Y:S01]  /*5900*/  SYNCS.PHASECHK.TRANS64.TRYWAIT P1, [R9+URZ+0x28c50], R10 ;  /* 0x028c500a090075a7 */ /* 0x000e22000802017f */
[----:B------:R-:W-:Y:S01]  /*5910*/  IMAD.MOV.U32 R7, RZ, RZ, 0x40000040 ;  /* 0x40000040ff077424 */ /* 0x000fe200078e00ff */
[----:B------:R-:W-:-:S04]  /*5920*/  SHF.R.U32.HI R4, RZ, 0x4, R4 ;  /* 0x00000004ff047819 */ /* 0x000fc80000011604 */
[----:B------:R-:W-:-:S04]  /*5930*/  LOP3.LUT R4, R4, 0x3fff, RZ, 0xc0, !PT ;  /* 0x00003fff04047812 */ /* 0x000fc800078ec0ff */
[----:B------:R-:W-:Y:S01]  /*5940*/  LOP3.LUT R4, R4, 0x10000, RZ, 0xfc, !PT ;  /* 0x0001000004047812 */ /* 0x000fe200078efcff */
[----:B0-----:R-:W-:Y:S06]  /*5950*/  @!P1 BRA `(.L_x_5651) ;  /* 0x000001d4005c9947 */ /* 0x001fec0003800000 */
.L_x_6012:
[----:B------:R-:W-:Y:S05]  /*5960*/  BSYNC B0 ;  /* 0x0000000000007941 */ /* 0x000fea0003800000 */
.L_x_5650:
        /* <DEDUP_REMOVED lines=24> */
[----:B-----5:R-:W-:Y:S01]  /*5af0*/  WARPGROUP.ARRIVE ;  /* 0x00000000000079c5 */ /* 0x020fe20000000000 */
[----:B------:R-:W-:Y:S01]  /*5b00*/  R2UR UR13, R11 ;  /* 0x000000000b0d72ca */ /* 0x000fe200000e0000 */
[----:B------:R-:W-:Y:S01]  /*5b10*/  VIADD R8, R8, 0xfffffffe ;  /* 0xfffffffe08087836 */ /* 0x000fe20000000000 */
[----:B------:R-:W-:Y:S03]  /*5b20*/  BSSY B0, `(.L_x_5652) ;  /* 0x00000e2000007945 */ /* 0x000fe60003800000 */
[----:B------:R-:W-:Y:S01]  /*5b30*/  HGMMA.64x256x16.F32.BF16 R24, gdesc[UR4].tnspB, RZ, !UPT, gsb0 ;  /* 0x43e00000041879f0 */ /* 0x000fe2000c0018ff */
[----:B------:R-:W-:Y:S01]  /*5b40*/  R2UR UR6, R6 ;  /* 0x00000000060672ca */ /* 0x000fe200000e0000 */
[----:B------:R-:W-:Y:S01]  /*5b50*/  VIADD R6, R4, 0x6 ;  /* 0x0000000604067836 */ /* 0x000fe20000000000 */
[----:B------:R-:W-:Y:S01]  /*5b60*/  R2UR UR7, R7 ;  /* 0x00000000070772ca */ /* 0x000fe200000e0000 */
[----:B------:R-:W-:Y:S01]  /*5b70*/  IMAD.MOV.U32 R7, RZ, RZ, 0x40000040 ;  /* 0x40000040ff077424 */ /* 0x000fe200078e00ff */
[----:B------:R-:W-:-:S02]  /*5b80*/  ISETP.GE.AND P2, PT, R8, R0, PT ;  /* 0x000000000800720c */ /* 0x000fc40003f46270 */
        /* <DEDUP_REMOVED lines=22> */
.L_x_5659:
[----:B------:R-:W-:Y:S01]  /*5cf0*/  BAR.SYNC.DEFER_BLOCKING 0xe, 0x100 ;  /* 0x0384000000007b1d */ /* 0x000fe20000010000 */
[C---:B------:R-:W-:Y:S02]  /*5d00*/  IMAD R8, R18.reuse, 0x40, R191 ;  /* 0x0000004012087824 */ /* 0x040fe400078e02bf */
[----:B------:R-:W-:Y:S02]  /*5d10*/  VIADD R18, R18, 0x1 ;  /* 0x0000000112127836 */ /* 0x000fe40000000000 */
[----:B------:R-:W-:-:S03]  /*5d20*/  IMAD R8, R8, 0x4, R2 ;  /* 0x0000000408087824 */ /* 0x000fc600078e0202 */
[----:B------:R-:W-:-:S04]  /*5d30*/  ISETP.NE.AND P2, PT, R18, 0x2, PT ;  /* 0x000000021200780c */ /* 0x000fc80003f45270 */
[----:B------:R-:W-:Y:S01]  /*5d40*/  SEL R18, R18, RZ, P2 ;  /* 0x000000ff12127207 */ /* 0x000fe20001000000 */
[----:B0-----:R-:W0:Y:S04]  /*5d50*/  LDS R9, [R8+0x28800] ;  /* 0x0288000008097984 */ /* 0x001e280000000800 */
[----:B-1----:R-:W1:Y:S01]  /*5d60*/  LDS R8, [R8+0x28820] ;  /* 0x0288200008087984 */ /* 0x002e620000000800 */
        /* <DEDUP_REMOVED lines=135> */
.L_x_5654:
[----:B------:R-:W-:Y:S01]  /*65e0*/  IMAD R21, R18, 0x8, R2 ;  /* 0x0000000812157824 */ /* 0x000fe200078e0202 */
[----:B------:R-:W-:-:S04]  /*65f0*/  SHF.L.U32 R8, R19, 0x1f, RZ ;  /* 0x0000001f13087819 */ /* 0x000fc800000006ff */
[----:B------:R0:W1:Y:S01]  /*6600*/  SYNCS.PHASECHK.TRANS64.TRYWAIT P2, [R21+URZ+0x28c50], R8 ;  /* 0x028c5008150075a7 */ /* 0x000062000804017f */
[----:B------:R-:W-:Y:S05]  /*6610*/  @!P0 BRA `(.L_x_5655) ;  /* 0x0000000000048947 */ /* 0x000fea0003800000 */
[----:B------:R-:W-:Y:S01]  /*6620*/  BPT.TRAP 0x1 ;  /* 0x000000040000795c */ /* 0x000fe20000300000 */
.L_x_5655:
[----:B------:R-:W-:Y:S04]  /*6630*/  BSSY B1, `(.L_x_5656) ;  /* 0x0000004000017945 */ /* 0x000fe80003800000 */
[----:B-1----:R-:W-:Y:S05]  /*6640*/  @P2 BRA `(.L_x_5657) ;  /* 0x0000000000082947 */ /* 0x002fea0003800000 */
[----:B------:R-:W1:Y:S02]  /*6650*/  SYNCS.PHASECHK.TRANS64.TRYWAIT P2, [R21+URZ+0x28c50], R8 ;  /* 0x028c5008150075a7 */ /* 0x000e64000804017f */
[----:B-1----:R-:W-:Y:S05]  /*6660*/  @!P2 BRA `(.L_x_5658) ;  /* 0x000001c8002ca947 */ /* 0x002fea0003800000 */
.L_x_5657:
[----:B------:R-:W-:Y:S05]  /*6670*/  BSYNC B1 ;  /* 0x0000000000017941 */ /* 0x000fea0003800000 */
.L_x_5656:
[----:B01----:R-:W-:Y:S01]  /*6680*/  IMAD R8, R18, 0x1000, R3 ;  /* 0x0000100012087824 */ /* 0x003fe200078e0203 */
[----:B------:R-:W-:Y:S01]  /*6690*/  R2UR UR4, R4 ;  /* 0x00000000040472ca */ /* 0x000fe200000e0000 */
[----:B------:R-:W-:Y:S01]  /*66a0*/  IMAD.MOV.U32 R9, RZ, RZ, 0x40000040 ;  /* 0x40000040ff097424 */ /* 0x000fe200078e00ff */
[----:B------:R-:W-:Y:S01]  /*66b0*/  R2UR UR5, R5 ;  /* 0x00000000050572ca */ /* 0x000fe200000e0000 */
[----:B------:R-:W-:Y:S01]  /*66c0*/  WARPGROUP.ARRIVE ;  /* 0x00000000000079c5 */ /* 0x000fe20000000000 */
[C---:B------:R-:W-:Y:S01]  /*66d0*/  R2UR UR6, R8.reuse ;  /* 0x00000000080672ca */ /* 0x040fe200000e0000 */
[----:B------:R-:W-:Y:S01]  /*66e0*/  VIADD R14, R8, 0x80 ;  /* 0x00000080080e7836 */ /* 0x000fe20000000000 */
[----:B------:R-:W-:Y:S01]  /*66f0*/  R2UR UR7, R9 ;  /* 0x00000000090772ca */ /* 0x000fe200000e0000 */
[----:B------:R-:W-:Y:S02]  /*6700*/  IMAD.MOV.U32 R15, RZ, RZ, 0x40000040 ;  /* 0x40000040ff0f7424 */ /* 0x000fe400078e00ff */
[----:B------:R-:W-:-:S02]  /*6710*/  IMAD.MOV.U32 R9, RZ, RZ, 0x40000040 ;  /* 0x40000040ff097424 */ /* 0x000fc400078e00ff */
[----:B------:R-:W-:-:S05]  /*6720*/  @!P1 VIADD R21, R21, 0x28c60 ;  /* 0x00028c6015159836 */ /* 0x000fca0000000000 */
[----:B------:R-:W-:-:S03]  /*6730*/  @!P1 PRMT R21, RZ, 0x654, R21 ;  /* 0x00000654ff159816 */ /* 0x000fc60000000015 */
        /* <DEDUP_REMOVED lines=27> */
[----:B------:R-:W-:Y:S03]  /*68f0*/  HGMMA.64x256x16.F32.BF16 R24, gdesc[UR4].tnspB, R24, gsb0 ;  /* 0x43e00000041879f0 */ /* 0x000fe60008001818 */
[----:B------:R-:W-:Y:S02]  /*6900*/  WARPGROUP.DEPBAR.LE gsb0, 0x0 ;  /* 0x00008000000079c5 */ /* 0x000fe40000010000 */
[----:B------:R-:W-:Y:S06]  /*6910*/  BAR.ARV 0xf, 0x100 ;  /* 0x03c4000000007b1d */ /* 0x000fec0000002000 */
[----:B------:R1:W-:Y:S01]  /*6920*/  @!P1 SYNCS.ARRIVE.TRANS64.RED.A1T0 RZ, [R21+URZ], RZ ;  /* 0x000000ff15ff99a7 */ /* 0x0003e2000810043f */
[----:B------:R-:W-:Y:S05]  /*6930*/  @P3 BRA `(.L_x_5659) ;  /* 0xfffffff000ec3947 */ /* 0x000fea000383ffff */
.L_x_5653:
[----:B------:R-:W-:Y:S05]  /*6940*/  BSYNC B0 ;  /* 0x0000000000007941 */ /* 0x000fea0003800000 */
.L_x_5652:
[----:B------:R-:W-:Y:S01]  /*6950*/  BAR.SYNC.DEFER_BLOCKING 0xe, 0x100 ;  /* 0x0384000000007b1d */ /* 0x000fe20000010000 */
[C---:B------:R-:W-:Y:S01]  /*6960*/  IMAD R3, R18.reuse, 0x40, R191 ;  /* 0x0000004012037824 */ /* 0x040fe200078e02bf */
[----:B------:R-:W-:Y:S01]  /*6970*/  PLOP3.LUT P0, PT, PT, PT, PT, 0x8, 0x0 ;  /* 0x000000000000781c */ /* 0x000fe20003f0e170 */
[----:B------:R-:W-:Y:S02]  /*6980*/  VIADD R18, R18, 0x1 ;  /* 0x0000000112127836 */ /* 0x000fe40000000000 */
[----:B------:R-:W-:Y:S02]  /*6990*/  IMAD R3, R3, 0x4, R2 ;  /* 0x0000000403037824 */ /* 0x000fe400078e0202 */
[----:B------:R-:W-:Y:S01]  /*69a0*/  IMAD.MOV.U32 R152, RZ, RZ, RZ ;  /* 0x000000ffff987224 */ /* 0x000fe200078e00ff */
[----:B------:R-:W-:-:S04]  /*69b0*/  ISETP.NE.AND P1, PT, R18, 0x2, PT ;  /* 0x000000021200780c */ /* 0x000fc80003f25270 */
[----:B------:R-:W-:Y:S01]  /*69c0*/  SEL R18, R18, RZ, P1 ;  /* 0x000000ff12127207 */ /* 0x000fe20000800000 */
[----:B------:R-:W2:Y:S04]  /*69d0*/  LDS R0, [R3+0x28820] ;  /* 0x0288200003007984 */ /* 0x000ea80000000800 */
[----:B------:R3:W4:Y:S02]  /*69e0*/  LDS R2, [R3+0x28800] ;  /* 0x0288000003027984 */ /* 0x0007240000000800 */
[----:B---3--:R-:W-:Y:S02]  /*69f0*/  IMAD.MOV.U32 R3, RZ, RZ, RZ ;  /* 0x000000ffff037224 */ /* 0x008fe400078e00ff */
        /* <DEDUP_REMOVED lines=65> */
[-C--:B----4-:R-:W-:Y:S01]  /*6e10*/  FMUL.FTZ R24, R24, R2.reuse ;  /* 0x0000000218187220 */ /* 0x090fe20000410000 */
        /* <DEDUP_REMOVED lines=66> */
.L_x_5637:
        /* <DEDUP_REMOVED lines=24> */
.L_x_5662:
[----:B------:R-:W-:-:S13]  /*73c0*/  ISETP.NE.AND P0, PT, R5, 0x1, PT ;  /* 0x000000010500780c */ /* 0x000fda0003f05270 */
[----:B------:R-:W0:Y:S02]  /*73d0*/  @P0 LDC.64 R6, c[0x0][0x9e8] ;  /* 0x00027a00ff060b82 */ /* 0x000e240000000a00 */
[----:B0-----:R-:W-:-:S05]  /*73e0*/  @P0 IMAD.HI.U32 R6, R0, R6, RZ ;  /* 0x0000000600060227 */ /* 0x001fca00078e00ff */
[----:B------:R-:W-:-:S07]  /*73f0*/  @P0 SHF.R.U32.HI R0, RZ, R7, R6 ;  /* 0x00000007ff000219 */ /* 0x000fce0000011606 */
.L_x_5663:
[----:B------:R-:W-:Y:S05]  /*7400*/  BSYNC B0 ;  /* 0x0000000000007941 */ /* 0x000fea0003800000 */
.L_x_5661:
[----:B------:R-:W-:-:S05]  /*7410*/  IMAD R3, R0, R5, R5 ;  /* 0x0000000500037224 */ /* 0x000fca00078e0205 */
[----:B------:R-:W-:-:S07]  /*7420*/  VIMNMX R4, R4, R3, PT ;  /* 0x0000000304047248 */ /* 0x000fce0003fe0100 */
.L_x_5660:
        /* <DEDUP_REMOVED lines=24> */
.L_x_5666:
[----:B------:R-:W-:-:S13]  /*75b0*/  ISETP.NE.AND P0, PT, R5, 0x1, PT ;  /* 0x000000010500780c */ /* 0x000fda0003f05270 */
[----:B------:R-:W0:Y:S02]  /*75c0*/  @P0 LDC.64 R6, c[0x0][0x9e8] ;  /* 0x00027a00ff060b82 */ /* 0x000e240000000a00 */
[----:B0-----:R-:W-:-:S05]  /*75d0*/  @P0 IMAD.HI.U32 R4, R3, R6, RZ ;  /* 0x0000000603040227 */ /* 0x001fca00078e00ff */
[----:B------:R-:W-:-:S07]  /*75e0*/  @P0 SHF.R.U32.HI R3, RZ, R7, R4 ;  /* 0x00000007ff030219 */ /* 0x000fce0000011604 */
.L_x_5667:
[----:B------:R-:W-:Y:S05]  /*75f0*/  BSYNC B0 ;  /* 0x0000000000007941 */ /* 0x000fea0003800000 */
.L_x_5665:
[----:B------:R-:W-:-:S05]  /*7600*/  IMAD R3, R3, R5, RZ ;  /* 0x0000000503037224 */ /* 0x000fca00078e02ff */
[----:B------:R-:W-:-:S07]  /*7610*/  VIMNMX R0, R0, R3, !PT ;  /* 0x0000000300007248 */ /* 0x000fce0007fe0100 */
.L_x_5664:
        /* <DEDUP_REMOVED lines=38> */
.L_x_5669:
[----:B------:R-:W-:Y:S05]  /*7880*/  BSYNC B0 ;  /* 0x0000000000007941 */ /* 0x000fea0003800000 */
.L_x_5668:
        /* <DEDUP_REMOVED lines=101> */
.L_x_5671:
[----:B------:R-:W-:Y:S05]  /*7ee0*/  BSYNC B6 ;  /* 0x0000000000067941 */ /* 0x000fea0003800000 */
.L_x_5670:
        /* <DEDUP_REMOVED lines=12> */
.L_x_5675:
[----:B-1----:R1:W2:Y:S02]  /*7fb0*/  SYNCS.PHASECHK.TRANS64.TRYWAIT P0, [R2+URZ+0x28c00], R3 ;  /* 0x028c0003020075a7 */ /* 0x0022a4000800017f */
[----:B--2---:R-:W-:Y:S05]  /*7fc0*/  @!P0 NANOSLEEP.SYNCS 0x989680 ;  /* 0x009896800000895d */ /* 0x004fea0003900000 */
[----:B------:R-:W2:Y:S02]  /*7fd0*/  @!P0 SYNCS.PHASECHK.TRANS64 P0, [R2+URZ+0x28c00], R3 ;  /* 0x028c0003020085a7 */ /* 0x000ea4000800007f */
[----:B--2---:R-:W-:Y:S05]  /*7fe0*/  @!P0 BRA `(.L_x_5675) ;  /* 0xfffffffc00f08947 */ /* 0x004fea000383ffff */
.L_x_5674:
[----:B------:R-:W-:Y:S05]  /*7ff0*/  BSYNC B0 ;  /* 0x0000000000007941 */ /* 0x000fea0003800000 */
.L_x_5673:
[----:B------:R-:W-:Y:S05]  /*8000*/  BRA `(.L_x_5676) ;  /* 0x0000002c00ac7947 */ /* 0x000fea0003800000 */
.L_x_5672:
[----:B------:R-:W-:Y:S01]  /*8010*/  VIADD R4, R2, 0x20400 ;  /* 0x0002040002047836 */ /* 0x000fe20000000000 */
[----:B-----5:R-:W-:Y:S01]  /*8020*/  SHF.R.S32.HI R0, RZ, 0x1f, R76 ;  /* 0x0000001fff007819 */ /* 0x020fe2000001144c */
[----:B------:R-:W-:Y:S01]  /*8030*/  ULDC.64 UR4, c[0x0][0x3f8] ;  /* 0x0000fe0000047ab9 */ /* 0x000fe20000000a00 */
[----:B------:R-:W-:Y:S01]  /*8040*/  ULDC.64 UR6, c[0x0][0x408] ;  /* 0x0001020000067ab9 */ /* 0x000fe20000000a00 */
[----:B------:R-:W-:Y:S01]  /*8050*/  IMAD.WIDE.U32 R24, R76, UR4, RZ ;  /* 0x000000044c187c25 */ /* 0x000fe2000f8e00ff */
[----:B------:R-:W-:Y:S01]  /*8060*/  LOP3.LUT P0, RZ, R4, 0x3ff, RZ, 0xc0, !PT ;  /* 0x000003ff04ff7812 */ /* 0x000fe2000780c0ff */
[----:B------:R-:W-:Y:S02]  /*8070*/  BSSY B6, `(.L_x_5677) ;  /* 0x0000019000067945 */ /* 0x000fe40003800000 */
[C---:B------:R-:W-:Y:S02]  /*8080*/  IMAD R3, R0.reuse, UR4, RZ ;  /* 0x0000000400037c24 */ /* 0x040fe4000f8e02ff */
[----:B------:R-:W-:-:S02]  /*8090*/  IMAD R5, R0, UR6, RZ ;  /* 0x0000000600057c24 */ /* 0x000fc4000f8e02ff */
        /* <DEDUP_REMOVED lines=22> */
.L_x_5678:
[----:B------:R-:W-:Y:S05]  /*8200*/  BSYNC B6 ;  /* 0x0000000000067941 */ /* 0x000fea0003800000 */
.L_x_5677:
[----:B------:R-:W0:Y:S01]  /*8210*/  S2R R0, SR_TID.X ;  /* 0x0000000000007919 */ /* 0x000e220000002100 */
[----:B------:R-:W-:Y:S01]  /*8220*/  ULDC.U8 UR4, c[0x0][0x410] ;  /* 0x0001040000047ab9 */ /* 0x000fe20000000000 */
[----:B------:R-:W-:Y:S01]  /*8230*/  BSSY B0, `(.L_x_5679) ;  /* 0x00002c0000007945 */ /* 0x000fe20003800000 */
[----:B------:R-:W-:Y:S01]  /*8240*/  ISETP.NE.AND P0, PT, RZ, UR4, PT ;  /* 0x00000004ff007c0c */ /* 0x000fe2000bf05270 */
[C---:B------:R-:W-:Y:S02]  /*8250*/  VIADD R36, R186.reuse, 0x20 ;  /* 0x00000020ba247836 */ /* 0x040fe40000000000 */
[----:B------:R-:W-:Y:S02]  /*8260*/  IMAD.IADD R34, R186, 0x1, R192 ;  /* 0x00000001ba227824 */ /* 0x000fe400078e02c0 */
[----:B0-----:R-:W-:-:S05]  /*8270*/  VIADD R0, R0, 0xffffff80 ;  /* 0xffffff8000007836 */ /* 0x001fca0000000000 */
[----:B------:R-:W-:-:S04]  /*8280*/  SHF.R.S32.HI R3, RZ, 0x1f, R0 ;  /* 0x0000001fff037819 */ /* 0x000fc80000011400 */
[----:B------:R-:W-:-:S04]  /*8290*/  LEA.HI R3, R3, R0, RZ, 0x2 ;  /* 0x0000000003037211 */ /* 0x000fc800078f10ff */
[----:B------:R-:W-:-:S05]  /*82a0*/  LOP3.LUT R3, R3, 0xfffffffc, RZ, 0xc0, !PT ;  /* 0xfffffffc03037812 */ /* 0x000fca00078ec0ff */
[----:B------:R-:W-:Y:S01]  /*82b0*/  IMAD.IADD R3, R0, 0x1, -R3 ;  /* 0x0000000100037824 */ /* 0x000fe200078e0a03 */
[----:B------:R-:W-:Y:S06]  /*82c0*/  @!P0 BRA `(.L_x_5680) ;  /* 0x0000001400988947 */ /* 0x000fec0003800000 */
[----:B------:R-:W0:Y:S01]  /*82d0*/  LDC R37, c[0x0][0x448] ;  /* 0x00011200ff257b82 */ /* 0x000e220000000800 */
[----:B------:R-:W-:Y:S01]  /*82e0*/  IMAD R3, R3, 0x20, R34 ;  /* 0x0000002003037824 */ /* 0x000fe200078e0222 */
[----:B------:R-:W-:Y:S01]  /*82f0*/  ULDC.64 UR4, c[0x0][0x3f8] ;  /* 0x0000fe0000047ab9 */ /* 0x000fe20000000a00 */
[----:B------:R-:W-:Y:S01]  /*8300*/  ULDC.64 UR6, c[0x0][0x408] ;  /* 0x0001020000067ab9 */ /* 0x000fe20000000a00 */
[----:B------:R-:W-:Y:S01]  /*8310*/  IMAD.MOV.U32 R6, RZ, RZ, R24 ;  /* 0x000000ffff067224 */ /* 0x000fe200078e0018 */
[----:B------:R-:W-:Y:S01]  /*8320*/  SHF.R.S32.HI R31, RZ, 0x1f, R200 ;  /* 0x0000001fff1f7819 */ /* 0x000fe200000114c8 */
[----:B------:R-:W-:Y:S02]  /*8330*/  IMAD.MOV.U32 R7, RZ, RZ, R27 ;  /* 0x000000ffff077224 */ /* 0x000fe400078e001b */
[----:B------:R-:W-:Y:S02]  /*8340*/  IMAD.MOV.U32 R8, RZ, RZ, R76 ;  /* 0x000000ffff087224 */ /* 0x000fe400078e004c */
[----:B------:R-:W-:Y:S01]  /*8350*/  IMAD.MOV.U32 R9, RZ, RZ, R29 ;  /* 0x000000ffff097224 */ /* 0x000fe200078e001d */
[----:B0-----:R-:W-:-:S13]  /*8360*/  ISETP.NE.AND P0, PT, R37, 0x1, PT ;  /* 0x000000012500780c */ /* 0x001fda0003f05270 */
[----:B------:R-:W0:Y:S08]  /*8370*/  @P0 LDC R0, c[0x0][0x44c] ;  /* 0x00011300ff000b82 */ /* 0x000e300000000800 */
[----:B------:R-:W1:Y:S01]  /*8380*/  @P0 LDC R5, c[0x0][0x450] ;  /* 0x00011400ff050b82 */ /* 0x000e620000000800 */
[----:B0-----:R-:W-:-:S05]  /*8390*/  @P0 IMAD.HI.U32 R0, R3, R0, RZ ;  /* 0x0000000003000227 */ /* 0x001fca00078e00ff */
[----:B-1----:R-:W-:-:S04]  /*83a0*/  @P0 SHF.R.U32.HI R3, RZ, R5, R0 ;  /* 0x00000005ff030219 */ /* 0x002fc80000011600 */
        /* <DEDUP_REMOVED lines=21> */
.L_x_6018:
[----:B------:R-:W-:Y:S01]  /*8500*/  IMAD R37, R22, R37, RZ ;  /* 0x0000002516257224 */ /* 0x000fe200078e02ff */
[----:B------:R-:W-:Y:S01]  /*8510*/  BSSY B1, `(.L_x_5682) ;  /* 0x000001d000017945 */ /* 0x000fe20003800000 */
[----:B------:R-:W-:Y:S02]  /*8520*/  CS2R R24, SRZ ;  /* 0x0000000000187805 */ /* 0x000fe4000001ff00 */
[----:B------:R-:W-:Y:S02]  /*8530*/  CS2R R26, SRZ ;  /* 0x00000000001a7805 */ /* 0x000fe4000001ff00 */
[----:B------:R-:W-:Y:S02]  /*8540*/  CS2R R20, SRZ ;  /* 0x0000000000147805 */ /* 0x000fe4000001ff00 */
[----:B------:R-:W-:Y:S02]  /*8550*/  ISETP.GE.AND P0, PT, R34, R37, PT ;  /* 0x000000252200720c */ /* 0x000fe40003f06270 */
[----:B------:R-:W-:-:S11]  /*8560*/  CS2R R28, SRZ ;  /* 0x00000000001c7805 */ /* 0x000fd6000001ff00 */
[----:B------:R-:W-:Y:S05]  /*8570*/  @P0 BRA `(.L_x_5683) ;  /* 0x0000000000580947 */ /* 0x000fea0003800000 */
[----:B------:R-:W-:Y:S01]  /*8580*/  ULDC UR4, c[0x0][0x3f4] ;  /* 0x0000fd0000047ab9 */ /* 0x000fe20000000800 */
[----:B--2---:R-:W-:Y:S01]  /*8590*/  IMAD.MOV.U32 R8, RZ, RZ, R0 ;  /* 0x000000ffff087224 */ /* 0x004fe200078e0000 */
[----:B------:R-:W-:Y:S01]  /*85a0*/  ISETP.GE.AND P2, PT, R188, UR4, PT ;  /* 0x00000004bc007c0c */ /* 0x000fe2000bf46270 */
[----:B-1----:R-:W-:Y:S01]  /*85b0*/  IMAD.MOV.U32 R9, RZ, RZ, R3 ;  /* 0x000000ffff097224 */ /* 0x002fe200078e0003 */
[----:B------:R-:W-:Y:S01]  /*85c0*/  ISETP.GE.AND P3, PT, R200, UR4, PT ;  /* 0x00000004c8007c0c */ /* 0x000fe2000bf66270 */
[----:B---3--:R-:W-:Y:S01]  /*85d0*/  IMAD.MOV.U32 R15, RZ, RZ, R5 ;  /* 0x000000ffff0f7224 */ /* 0x008fe200078e0005 */
[----:B------:R-:W-:-:S09]  /*85e0*/  CS2R R26, SRZ ;  /* 0x00000000001a7805 */ /* 0x000fd2000001ff00 */
[----:B------:R-:W-:Y:S02]  /*85f0*/  @!P2 IMAD.WIDE R32, R188, 0x2, R8 ;  /* 0x00000002bc20a825 */ /* 0x000fe400078e0208 */
[C---:B------:R-:W-:Y:S02]  /*8600*/  @!P3 SHF.L.U64.HI R20, R200.reuse, 0x1, R31 ;  /* 0x00000001c814b819 */ /* 0x040fe4000001021f */
[----:B------:R-:W-:Y:S01]  /*8610*/  @!P3 IMAD.SHL.U32 R9, R200, 0x2, RZ ;  /* 0x00000002c809b824 */ /* 0x000fe200078e00ff */
[----:B------:R-:W-:Y:S02]  /*8620*/  CS2R R28, SRZ ;  /* 0x00000000001c7805 */ /* 0x000fe4000001ff00 */
[----:B------:R-:W-:Y:S01]  /*8630*/  CS2R R24, SRZ ;  /* 0x0000000000187805 */ /* 0x000fe2000001ff00 */
[----:B----4-:R-:W-:Y:S01]  /*8640*/  @!P2 IMAD.WIDE R12, R188, 0x2, R14 ;  /* 0x00000002bc0ca825 */ /* 0x010fe200078e020e */
[----:B------:R1:W5:Y:S01]  /*8650*/  @!P2 LD.E.64 R26, desc[UR42][R32.64] ;  /* 0x0000002a201aa980 */ /* 0x000362000c101b00 */
[----:B------:R-:W-:-:S02]  /*8660*/  @!P3 IADD3 R10, P0, R0, R9, RZ ;  /* 0x00000009000ab210 */ /* 0x000fc40007f1e0ff */
[----:B------:R-:W-:Y:S01]  /*8670*/  @!P3 IADD3 R8, P1, R14, R9, RZ ;  /* 0x000000090e08b210 */ /* 0x000fe20007f3e0ff */
[----:B------:R1:W5:Y:S02]  /*8680*/  @!P2 LD.E.64 R28, desc[UR42][R12.64] ;  /* 0x0000002a0c1ca980 */ /* 0x000364000c101b00 */
[--C-:B------:R-:W-:Y:S02]  /*8690*/  @!P3 IMAD.X R11, R3, 0x1, R20.reuse, P0 ;  /* 0x00000001030bb824 */ /* 0x100fe400000e0614 */
[----:B------:R-:W-:Y:S01]  /*86a0*/  @!P3 IMAD.X R9, R5, 0x1, R20, P1 ;  /* 0x000000010509b824 */ /* 0x000fe200008e0614 */
[----:B------:R-:W-:Y:S02]  /*86b0*/  CS2R R20, SRZ ;  /* 0x0000000000147805 */ /* 0x000fe4000001ff00 */
[----:B------:R1:W5:Y:S04]  /*86c0*/  @!P3 LD.E.64 R24, desc[UR42][R10.64] ;  /* 0x0000002a0a18b980 */ /* 0x000368000c101b00 */
[----:B------:R1:W5:Y:S02]  /*86d0*/  @!P3 LD.E.64 R20, desc[UR42][R8.64] ;  /* 0x0000002a0814b980 */ /* 0x000364000c101b00 */
.L_x_5683:
[----:B------:R-:W-:Y:S05]  /*86e0*/  BSYNC B1 ;  /* 0x0000000000017941 */ /* 0x000fea0003800000 */
.L_x_5682:
[----:B-1---5:R-:W-:Y:S01]  /*86f0*/  IMAD.MOV.U32 R8, RZ, RZ, R27 ;  /* 0x000000ffff087224 */ /* 0x022fe200078e001b */
[----:B------:R-:W-:Y:S01]  /*8700*/  UMOV UR4, 0xffffffff ;  /* 0xffffffff00047882 */ /* 0x000fe20000000000 */
[----:B--2---:R-:W-:Y:S02]  /*8710*/  IMAD.MOV.U32 R0, RZ, RZ, R24 ;  /* 0x000000ffff007224 */ /* 0x004fe400078e0018 */
[----:B------:R-:W-:Y:S01]  /*8720*/  IMAD.MOV.U32 R3, RZ, RZ, R25 ;  /* 0x000000ffff037224 */ /* 0x000fe200078e0019 */
[----:B------:R-:W-:Y:S01]  /*8730*/  PRMT R41, R8, 0x7610, R41 ;  /* 0x0000761008297816 */ /* 0x000fe20000000029 */
[----:B---3--:R-:W-:Y:S02]  /*8740*/  IMAD.MOV.U32 R5, RZ, RZ, R26 ;  /* 0x000000ffff057224 */ /* 0x008fe400078e001a */
[----:B------:R-:W-:Y:S01]  /*8750*/  IMAD.MOV.U32 R8, RZ, RZ, R29 ;  /* 0x000000ffff087224 */ /* 0x000fe200078e001d */
[----:B------:R-:W-:Y:S01]  /*8760*/  PRMT R46, R3, 0x5410, R0 ;  /* 0x00005410032e7816 */ /* 0x000fe20000000000 */
[----:B------:R-:W-:Y:S01]  /*8770*/  IMAD.MOV.U32 R0, RZ, RZ, R20 ;  /* 0x000000ffff007224 */ /* 0x000fe200078e0014 */
[----:B------:R-:W-:Y:S01]  /*8780*/  PRMT R38, R5, 0x7610, R38 ;  /* 0x0000761005267816 */ /* 0x000fe20000000026 */
[----:B------:R-:W-:-:S02]  /*8790*/  IMAD.MOV.U32 R3, RZ, RZ, R21 ;  /* 0x000000ffff037224 */ /* 0x000fc400078e0015 */
[----:B------:R-:W-:Y:S01]  /*87a0*/  IMAD.MOV.U32 R5, RZ, RZ, R28 ;  /* 0x000000ffff057224 */ /* 0x000fe200078e001c */
[----:B------:R-:W-:Y:S02]  /*87b0*/  PRMT R38, R38, 0x5410, R8 ;  /* 0x0000541026267816 */ /* 0x000fe40000000008 */
[----:B------:R-:W-:Y:S02]  /*87c0*/  CS2R R8, SRZ ;  /* 0x0000000000087805 */ /* 0x000fe4000001ff00 */
[----:B------:R-:W-:Y:S02]  /*87d0*/  PRMT R47, R0, 0x7610, R47 ;  /* 0x00007610002f7816 */ /* 0x000fe4000000002f */
[----:B------:R-:W-:Y:S02]  /*87e0*/  PRMT R48, R3, 0x7610, R48 ;  /* 0x0000761003307816 */ /* 0x000fe40000000030 */
[----:B------:R-:W-:Y:S01]  /*87f0*/  PRMT R42, R5, 0x7610, R42 ;  /* 0x00007610052a7816 */ /* 0x000fe2000000002a */
[----:B------:R-:W-:Y:S06]  /*8800*/  BRA.DIV UR4, `(.L_x_5684) ;  /* 0x000001aa04487947 */ /* 0x000fec000b800000 */
[----:B------:R1:W2:Y:S04]  /*8810*/  SHFL.IDX PT, R3, R6, 0x1, 0x1c1f ;  /* 0x003c1f0006037f89 */ /* 0x0002a800000e0000 */
[----:B0-----:R-:W0:Y:S04]  /*8820*/  SHFL.IDX PT, R4, R4, 0x1, 0x1c1f ;  /* 0x003c1f0004047f89 */ /* 0x001e2800000e0000 */
[----:B------:R-:W3:Y:S04]  /*8830*/  SHFL.IDX PT, R7, R7, 0x1, 0x1c1f ;  /* 0x003c1f0007077f89 */ /* 0x000ee800000e0000 */
[----:B------:R1:W0:Y:S02]  /*8840*/  SHFL.IDX PT, R0, R30, 0x1, 0x1c1f ;  /* 0x003c1f001e007f89 */ /* 0x00022400000e0000 */
.L_x_6024:
[----:B------:R-:W-:Y:S01]  /*8850*/  VIADD R34, R34, 0x20 ;  /* 0x0000002022227836 */ /* 0x000fe20000000000 */
[----:B------:R-:W-:Y:S01]  /*8860*/  LEA.HI R5, R219, R219, RZ, 0x1 ;  /* 0x000000dbdb057211 */ /* 0x000fe200078f08ff */
[----:B------:R-:W-:Y:S01]  /*8870*/  BSSY B1, `(.L_x_5685) ;  /* 0x0000020000017945 */ /* 0x000fe20003800000 */
[----:B------:R-:W-:Y:S02]  /*8880*/  CS2R R12, SRZ ;  /* 0x00000000000c7805 */ /* 0x000fe4000001ff00 */
[----:B------:R-:W-:Y:S02]  /*8890*/  CS2R R10, SRZ ;  /* 0x00000000000a7805 */ /* 0x000fe4000001ff00 */
[----:B------:R-:W-:Y:S01]  /*88a0*/  ISETP.GE.AND P0, PT, R34, R37, PT ;  /* 0x000000252200720c */ /* 0x000fe20003f06270 */
[----:B------:R-:W-:Y:S01]  /*88b0*/  IMAD.SHL.U32 R34, R195, 0x40, RZ ;  /* 0x00000040c3227824 */ /* 0x000fe200078e00ff */
[----:B-1----:R-:W-:Y:S02]  /*88c0*/  LOP3.LUT R6, R5, 0xfffffffe, RZ, 0xc0, !PT ;  /* 0xfffffffe05067812 */ /* 0x002fe400078ec0ff */
[----:B----4-:R-:W-:-:S03]  /*88d0*/  CS2R R14, SRZ ;  /* 0x00000000000e7805 */ /* 0x010fc6000001ff00 */
[----:B------:R-:W-:-:S05]  /*88e0*/  IMAD.IADD R6, R219, 0x1, -R6 ;  /* 0x00000001db067824 */ /* 0x000fca00078e0a06 */
[----:B------:R-:W-:Y:S01]  /*88f0*/  SHF.L.U32 R35, R6, 0x1f, RZ ;  /* 0x0000001f06237819 */ /* 0x000fe200000006ff */
[----:B------:R-:W-:Y:S06]  /*8900*/  @P0 BRA `(.L_x_5686) ;  /* 0x0000000000580947 */ /* 0x000fec0003800000 */
[----:B------:R-:W-:Y:S01]  /*8910*/  ULDC UR4, c[0x0][0x3f4] ;  /* 0x0000fd0000047ab9 */ /* 0x000fe20000000800 */
[----:B--2---:R-:W-:Y:S01]  /*8920*/  IMAD.MOV.U32 R5, RZ, RZ, R3 ;  /* 0x000000ffff057224 */ /* 0x004fe200078e0003 */
[----:B------:R-:W-:Y:S02]  /*8930*/  ISETP.GE.AND P2, PT, R188, UR4, PT ;  /* 0x00000004bc007c0c */ /* 0x000fe4000bf46270 */
[----:B------:R-:W-:Y:S02]  /*8940*/  CS2R R12, SRZ ;  /* 0x00000000000c7805 */ /* 0x000fe4000001ff00 */
[----:B------:R-:W-:Y:S01]  /*8950*/  ISETP.GE.AND P3, PT, R200, UR4, PT ;  /* 0x00000004c8007c0c */ /* 0x000fe2000bf66270 */
[----:B0-----:R-:W-:Y:S02]  /*8960*/  IMAD.MOV.U32 R8, RZ, RZ, R0 ;  /* 0x000000ffff087224 */ /* 0x001fe400078e0000 */
[----:B---3--:R-:W-:-:S06]  /*8970*/  IMAD.MOV.U32 R9, RZ, RZ, R7 ;  /* 0x000000ffff097224 */ /* 0x008fcc00078e0007 */
[----:B------:R-:W-:-:S04]  /*8980*/  @!P2 IMAD.WIDE R32, R188, 0x2, R4 ;  /* 0x00000002bc20a825 */ /* 0x000fc800078e0204 */
[C---:B------:R-:W-:Y:S01]  /*8990*/  @!P3 SHF.L.U64.HI R10, R200.reuse, 0x1, R31 ;  /* 0x00000001c80ab819 */ /* 0x040fe2000001021f */
[----:B------:R-:W-:Y:S01]  /*89a0*/  @!P3 IMAD.SHL.U32 R5, R200, 0x2, RZ ;  /* 0x00000002c805b824 */ /* 0x000fe200078e00ff */
[----:B------:R-:W-:Y:S01]  /*89b0*/  CS2R R14, SRZ ;  /* 0x00000000000e7805 */ /* 0x000fe2000001ff00 */
[----:B------:R1:W5:Y:S01]  /*89c0*/  @!P2 LD.E.64 R12, desc[UR42][R32.64] ;  /* 0x0000002a200ca980 */ /* 0x000362000c101b00 */
[----:B------:R-:W-:Y:S01]  /*89d0*/  @!P2 IMAD.WIDE R30, R188, 0x2, R8 ;  /* 0x00000002bc1ea825 */ /* 0x000fe200078e0208 */
[----:B------:R-:W-:Y:S02]  /*89e0*/  CS2R R8, SRZ ;  /* 0x0000000000087805 */ /* 0x000fe4000001ff00 */
[-C--:B------:R-:W-:Y:S02]  /*89f0*/  @!P3 IADD3 R4, P0, R4, R5.reuse, RZ ;  /* 0x000000050404b210 */ /* 0x080fe40007f1e0ff */
[----:B------:R-:W-:Y:S01]  /*8a00*/  @!P3 IADD3 R6, P1, R0, R5, RZ ;  /* 0x000000050006b210 */ /* 0x000fe20007f3e0ff */
[----:B------:R1:W5:Y:S02]  /*8a10*/  @!P2 LD.E.64 R14, desc[UR42][R30.64] ;  /* 0x0000002a1e0ea980 */ /* 0x000364000c101b00 */
[----:B------:R-:W-:-:S02]  /*8a20*/  @!P3 IMAD.X R5, R3, 0x1, R10, P0 ;  /* 0x000000010305b824 */ /* 0x000fc400000e060a */
[----:B------:R-:W-:Y:S01]  /*8a30*/  @!P3 IMAD.X R7, R7, 0x1, R10, P1 ;  /* 0x000000010707b824 */ /* 0x000fe200008e060a */
[----:B------:R-:W-:Y:S02]  /*8a40*/  CS2R R10, SRZ ;  /* 0x00000000000a7805 */ /* 0x000fe4000001ff00 */
[----:B------:R1:W5:Y:S04]  /*8a50*/  @!P3 LD.E.64 R8, desc[UR42][R4.64] ;  /* 0x0000002a0408b980 */ /* 0x000368000c101b00 */
[----:B------:R1:W5:Y:S02]  /*8a60*/  @!P3 LD.E.64 R10, desc[UR42][R6.64] ;  /* 0x0000002a060ab980 */ /* 0x000364000c101b00 */
.L_x_5686:
[----:B------:R-:W-:Y:S05]  /*8a70*/  BSYNC B1 ;  /* 0x0000000000017941 */ /* 0x000fea0003800000 */
.L_x_5685:
[----:B------:R-:W4:Y:S01]  /*8a80*/  SYNCS.PHASECHK.TRANS64.TRYWAIT P0, [R2+URZ+0x28c00], R35 ;  /* 0x028c0023020075a7 */ /* 0x000f22000800017f */
[----:B--2---:R-:W-:Y:S01]  /*8a90*/  LOP3.LUT R3, R34, 0x1c0, RZ, 0xc0, !PT ;  /* 0x000001c022037812 */ /* 0x004fe200078ec0ff */
[----:B01---5:R-:W-:Y:S01]  /*8aa0*/  IMAD.MOV.U32 R4, RZ, RZ, R8 ;  /* 0x000000ffff047224 */ /* 0x023fe200078e0008 */
[----:B------:R-:W-:Y:S01]  /*8ab0*/  VIADDMNMX R31, R37, -R192, 0x40, PT ;  /* 0x00000040251f7446 */ /* 0x000fe200038009c0 */
[----:B------:R-:W-:Y:S01]  /*8ac0*/  IMAD.MOV.U32 R6, RZ, RZ, R10 ;  /* 0x000000ffff067224 */ /* 0x000fe200078e000a */
[----:B------:R-:W-:Y:S01]  /*8ad0*/  LOP3.LUT R0, R3, 0x18, R16, 0xf8, !PT ;  /* 0x0000001803007812 */ /* 0x000fe200078ef810 */
[----:B------:R-:W-:Y:S01]  /*8ae0*/  IMAD.MOV.U32 R5, RZ, RZ, R13 ;  /* 0x000000ffff057224 */ /* 0x000fe200078e000d */
[----:B------:R-:W-:Y:S01]  /*8af0*/  SHF.R.U32.HI R3, RZ, 0x3, R3 ;  /* 0x00000003ff037819 */ /* 0x000fe20000011603 */
[----:B------:R-:W-:Y:S01]  /*8b00*/  BSSY B1, `(.L_x_5687) ;  /* 0x0000014000017945 */ /* 0x000fe20003800000 */
[----:B------:R-:W-:Y:S01]  /*8b10*/  PRMT R33, R4, 0x7610, R33 ;  /* 0x0000761004217816 */ /* 0x000fe20000000021 */
[----:B------:R-:W-:Y:S01]  /*8b20*/  IMAD.MOV.U32 R4, RZ, RZ, R12 ;  /* 0x000000ffff047224 */ /* 0x000fe200078e000c */
[----:B------:R-:W-:Y:S01]  /*8b30*/  LOP3.LUT R0, R0, R3, RZ, 0x3c, !PT ;  /* 0x0000000300007212 */ /* 0x000fe200078e3cff */
[----:B------:R-:W-:Y:S01]  /*8b40*/  IMAD.MOV.U32 R3, RZ, RZ, R9 ;  /* 0x000000ffff037224 */ /* 0x000fe200078e0009 */
[----:B------:R-:W-:Y:S01]  /*8b50*/  PRMT R49, R5, 0x7610, R49 ;  /* 0x0000761005317816 */ /* 0x000fe20000000031 */
[----:B------:R-:W-:Y:S01]  /*8b60*/  IMAD.MOV.U32 R5, RZ, RZ, R15 ;  /* 0x000000ffff057224 */ /* 0x000fe200078e000f */
[----:B------:R-:W-:Y:S01]  /*8b70*/  PRMT R30, R6, 0x5410, R4 ;  /* 0x00005410061e7816 */ /* 0x000fe20000000004 */
[----:B------:R-:W-:Y:S01]  /*8b80*/  IMAD.MOV.U32 R4, RZ, RZ, R14 ;  /* 0x000000ffff047224 */ /* 0x000fe200078e000e */
[----:B------:R-:W-:Y:S01]  /*8b90*/  PRMT R32, R3, 0x7610, R32 ;  /* 0x0000761003207816 */ /* 0x000fe20000000020 */
[----:B------:R-:W-:Y:S01]  /*8ba0*/  IMAD R3, R203, 0x200, R0 ;  /* 0x00000200cb037824 */ /* 0x000fe200078e0200 */
[----:B------:R-:W-:Y:S01]  /*8bb0*/  LOP3.LUT P2, RZ, R195, 0x4, RZ, 0xc0, !PT ;  /* 0x00000004c3ff7812 */ /* 0x000fe2000784c0ff */
[----:B------:R-:W-:Y:S01]  /*8bc0*/  IMAD.MOV.U32 R0, RZ, RZ, R11 ;  /* 0x000000ffff007224 */ /* 0x000fe200078e000b */
[----:B------:R-:W-:Y:S01]  /*8bd0*/  PRMT R50, R4, 0x7610, R50 ;  /* 0x0000761004327816 */ /* 0x000fe20000000032 */
[----:B------:R-:W-:Y:S01]  /*8be0*/  IMAD R3, R3, 0x2, R2 ;  /* 0x0000000203037824 */ /* 0x000fe200078e0202 */
[----:B------:R-:W-:-:S02]  /*8bf0*/  ISETP.GE.AND P1, PT, R186, R31, PT ;  /* 0x0000001fba00720c */ /* 0x000fc40003f26270 */
[----:B------:R-:W-:Y:S01]  /*8c00*/  PRMT R34, R0, 0x7610, R34 ;  /* 0x0000761000227816 */ /* 0x000fe20000000022 */
[C---:B------:R-:W-:Y:S02]  /*8c10*/  VIADD R4, R3.reuse, 0x20400 ;  /* 0x0002040003047836 */ /* 0x040fe40000000000 */
[----:B------:R-:W-:Y:S01]  /*8c20*/  VIADD R0, R3, 0x20440 ;  /* 0x0002044003007836 */ /* 0x000fe20000000000 */
[----:B----4-:R-:W-:Y:S07]  /*8c30*/  @!P0 BRA `(.L_x_5688) ;  /* 0x000001a400b08947 */ /* 0x010fee0003800000 */
.L_x_6025:
[----:B------:R-:W-:Y:S05]  /*8c40*/  BSYNC B1 ;  /* 0x0000000000017941 */ /* 0x000fea0003800000 */
.L_x_5687:
[----:B------:R-:W-:Y:S01]  /*8c50*/  BSSY B1, `(.L_x_5689) ;  /* 0x0000067000017945 */ /* 0x000fe20003800000 */
[----:B------:R-:W-:Y:S01]  /*8c60*/  PRMT R32, R32, 0x5410, R5 ;  /* 0x0000541020207816 */ /* 0x000fe20000000005 */
[----:B------:R-:W-:Y:S02]  /*8c70*/  @P2 VIADD R0, R4, 0xffffffc0 ;  /* 0xffffffc004002836 */ /* 0x000fe40000000000 */
[----:B------:R-:W-:Y:S05]  /*8c80*/  @P1 BRA `(.L_x_5690) ;  /* 0x00000004008c1947 */ /* 0x000fea0003800000 */
[----:B------:R-:W1:Y:S01]  /*8c90*/  LDC R5, c[0x0][0x3f4] ;  /* 0x0000fd00ff057b82 */ /* 0x000e620000000800 */
[----:B------:R-:W-:Y:S01]  /*8ca0*/  BSSY B2, `(.L_x_5691) ;  /* 0x0000032000027945 */ /* 0x000fe20003800000 */
[-C--:B-1----:R-:W-:Y:S02]  /*8cb0*/  ISETP.GE.AND P0, PT, R188, R5.reuse, PT ;  /* 0x00000005bc00720c */ /* 0x082fe40003f06270 */
[----:B------:R-:W-:-:S11]  /*8cc0*/  ISETP.GE.AND P1, PT, R200, R5, PT ;  /* 0x00000005c800720c */ /* 0x000fd60003f26270 */
[----:B------:R-:W-:Y:S05]  /*8cd0*/  @P0 BRA `(.L_x_5692) ;  /* 0x0000000000b80947 */ /* 0x000fea0003800000 */
[----:B---3--:R-:W1:Y:S01]  /*8ce0*/  LDS.128 R4, [R3+0x20400] ;  /* 0x0204000003047984 */ /* 0x008e620000000c00 */
[----:B------:R-:W-:Y:S02]  /*8cf0*/  SHF.R.U32.HI R40, RZ, 0x10, R29 ;  /* 0x00000010ff287819 */ /* 0x000fe4000001161d */
[--C-:B------:R-:W-:Y:S02]  /*8d00*/  SHF.R.U32.HI R37, RZ, 0x10, R27.reuse ;  /* 0x00000010ff257819 */ /* 0x100fe4000001161b */
[----:B------:R-:W-:Y:S02]  /*8d10*/  PRMT R40, R38, 0x5432, R40 ;  /* 0x0000543226287816 */ /* 0x000fe40000000028 */
[----:B0-----:R-:W-:Y:S02]  /*8d20*/  SHF.R.U64 R35, R26, 0x10, R27 ;  /* 0x000000101a237819 */ /* 0x001fe4000000121b */
[----:B------:R-:W-:Y:S01]  /*8d30*/  PRMT R37, R41, 0x5410, R37 ;  /* 0x0000541029257816 */ /* 0x000fe20000000025 */
[----:B------:R-:W-:Y:S01]  /*8d40*/  IMAD.U32 R41, R40, 0x10000, RZ ;  /* 0x0001000028297824 */ /* 0x000fe200078e00ff */
[----:B------:R-:W-:-:S02]  /*8d50*/  SHF.R.U64 R39, R28, 0x10, R29 ;  /* 0x000000101c277819 */ /* 0x000fc4000000121d */
[----:B------:R-:W-:Y:S01]  /*8d60*/  PRMT R35, R38, 0x5410, R35 ;  /* 0x0000541026237816 */ /* 0x000fe20000000023 */
[C---:B------:R-:W-:Y:S01]  /*8d70*/  IMAD.U32 R38, R37.reuse, 0x10000, RZ ;  /* 0x0001000025267824 */ /* 0x040fe200078e00ff */
[----:B------:R-:W-:Y:S02]  /*8d80*/  LOP3.LUT R40, R40, 0xffff0000, RZ, 0xc0, !PT ;  /* 0xffff000028287812 */ /* 0x000fe400078ec0ff */
[----:B------:R-:W-:Y:S02]  /*8d90*/  PRMT R39, R42, 0x5410, R39 ;  /* 0x000054102a277816 */ /* 0x000fe40000000027 */
[----:B------:R-:W-:Y:S02]  /*8da0*/  LOP3.LUT R37, R37, 0xffff0000, RZ, 0xc0, !PT ;  /* 0xffff000025257812 */ /* 0x000fe400078ec0ff */
[C---:B-1----:R-:W-:Y:S01]  /*8db0*/  LOP3.LUT R27, R6.reuse, 0xffff0000, RZ, 0xc0, !PT ;  /* 0xffff0000061b7812 */ /* 0x042fe200078ec0ff */
[----:B------:R-:W-:Y:S01]  /*8dc0*/  IMAD.U32 R26, R6, 0x10000, RZ ;  /* 0x00010000061a7824 */ /* 0x000fe200078e00ff */
[C---:B------:R-:W-:Y:S01]  /*8dd0*/  LOP3.LUT R29, R7.reuse, 0xffff0000, RZ, 0xc0, !PT ;  /* 0xffff0000071d7812 */ /* 0x040fe200078ec0ff */
[----:B------:R-:W-:-:S02]  /*8de0*/  IMAD.U32 R28, R7, 0x10000, RZ ;  /* 0x00010000071c7824 */ /* 0x000fc400078e00ff */
[CC--:B------:R-:W-:Y:S01]  /*8df0*/  FMUL.FTZ R43, R27.reuse, R41.reuse ;  /* 0x000000291b2b7220 */ /* 0x0c0fe20000410000 */
[----:B------:R-:W-:Y:S01]  /*8e00*/  FMUL.FTZ R42, R27, R38 ;  /* 0x000000261b2a7220 */ /* 0x000fe20000410000 */
[----:B------:R-:W-:Y:S01]  /*8e10*/  FMUL.FTZ R27, R29, R40 ;  /* 0x000000281d1b7220 */ /* 0x000fe20000410000 */
[----:B------:R-:W-:Y:S02]  /*8e20*/  IMAD.U32 R6, R4, 0x10000, RZ ;  /* 0x0001000004067824 */ /* 0x000fe400078e00ff */
[C---:B------:R-:W-:Y:S01]  /*8e30*/  FFMA.FTZ R43, R26.reuse, R38, -R43 ;  /* 0x000000261a2b7223 */ /* 0x040fe2000001082b */
[----:B------:R-:W-:Y:S02]  /*8e40*/  IMAD.U32 R7, R5, 0x10000, RZ ;  /* 0x0001000005077824 */ /* 0x000fe400078e00ff */
[----:B------:R-:W-:Y:S01]  /*8e50*/  FFMA.FTZ R42, R26, R41, R42 ;  /* 0x000000291a2a7223 */ /* 0x000fe2000001002a */
[----:B------:R-:W-:Y:S01]  /*8e60*/  LOP3.LUT R4, R4, 0xffff0000, RZ, 0xc0, !PT ;  /* 0xffff000004047812 */ /* 0x000fe200078ec0ff */
[-C--:B------:R-:W-:Y:S01]  /*8e70*/  FMUL.FTZ R45, R29, R37.reuse ;  /* 0x000000251d2d7220 */ /* 0x080fe20000410000 */
        /* <DEDUP_REMOVED lines=15> */
[----:B------:R-:W-:Y:S02]  /*8f70*/  F2FP.BF16.F32.PACK_AB R6, R42, R43 ;  /* 0x0000002b2a06723e */ /* 0x000fe400000010ff */
[----:B------:R-:W-:-:S02]  /*8f80*/  F2FP.BF16.F32.PACK_AB R7, R44, R41 ;  /* 0x000000292c07723e */ /* 0x000fc400000010ff */
[----:B------:R-:W-:Y:S02]  /*8f90*/  F2FP.BF16.F32.PACK_AB R4, R29, R4 ;  /* 0x000000041d04723e */ /* 0x000fe400000010ff */
[----:B------:R-:W-:-:S05]  /*8fa0*/  F2FP.BF16.F32.PACK_AB R5, R38, R5 ;  /* 0x000000052605723e */ /* 0x000fca00000010ff */
[----:B------:R1:W-:Y:S02]  /*8fb0*/  STS.128 [R3+0x20400], R4 ;  /* 0x0204000403007388 */ /* 0x0003e40000000c00 */
.L_x_5692:
[----:B------:R-:W-:Y:S05]  /*8fc0*/  BSYNC B2 ;  /* 0x0000000000027941 */ /* 0x000fea0003800000 */
.L_x_5691:
[----:B------:R-:W-:Y:S05]  /*8fd0*/  @P1 BRA `(.L_x_5690) ;  /* 0x0000000000b81947 */ /* 0x000fea0003800000 */
[----:B-1-3--:R-:W1:Y:S01]  /*8fe0*/  LDS.128 R4, [R0] ;  /* 0x0000000000047984 */ /* 0x00ae620000000c00 */
[----:B0-----:R-:W-:Y:S02]  /*8ff0*/  SHF.R.U32.HI R35, RZ, 0x10, R21 ;  /* 0x00000010ff237819 */ /* 0x001fe40000011615 */
[----:B------:R-:W-:Y:S02]  /*9000*/  SHF.R.U32.HI R27, RZ, 0x10, R25 ;  /* 0x00000010ff1b7819 */ /* 0x000fe40000011619 */
[----:B------:R-:W-:Y:S02]  /*9010*/  PRMT R35, R48, 0x5410, R35 ;  /* 0x0000541030237816 */ /* 0x000fe40000000023 */
[----:B------:R-:W-:Y:S02]  /*9020*/  PRMT R27, R46, 0x5410, R27 ;  /* 0x000054102e1b7816 */ /* 0x000fe4000000001b */
[----:B------:R-:W-:Y:S01]  /*9030*/  SHF.R.U64 R29, R20, 0x10, R21 ;  /* 0x00000010141d7819 */ /* 0x000fe20000001215 */
[----:B------:R-:W-:Y:S01]  /*9040*/  IMAD.U32 R37, R35, 0x10000, RZ ;  /* 0x0001000023257824 */ /* 0x000fe200078e00ff */
[----:B------:R-:W-:Y:S01]  /*9050*/  SHF.R.U64 R26, R24, 0x10, R25 ;  /* 0x00000010181a7819 */ /* 0x000fe20000001219 */
[----:B------:R-:W-:Y:S01]  /*9060*/  IMAD.U32 R28, R27, 0x10000, RZ ;  /* 0x000100001b1c7824 */ /* 0x000fe200078e00ff */
[----:B------:R-:W-:-:S02]  /*9070*/  LOP3.LUT R35, R35, 0xffff0000, RZ, 0xc0, !PT ;  /* 0xffff000023237812 */ /* 0x000fc400078ec0ff */
[----:B------:R-:W-:Y:S02]  /*9080*/  LOP3.LUT R27, R27, 0xffff0000, RZ, 0xc0, !PT ;  /* 0xffff00001b1b7812 */ /* 0x000fe400078ec0ff */
[----:B------:R-:W-:Y:S02]  /*9090*/  PRMT R26, R46, 0x5432, R26 ;  /* 0x000054322e1a7816 */ /* 0x000fe4000000001a */
[----:B------:R-:W-:Y:S02]  /*90a0*/  PRMT R29, R47, 0x5410, R29 ;  /* 0x000054102f1d7816 */ /* 0x000fe4000000001d */
[C---:B-1----:R-:W-:Y:S01]  /*90b0*/  LOP3.LUT R21, R6.reuse, 0xffff0000, RZ, 0xc0, !PT ;  /* 0xffff000006157812 */ /* 0x042fe200078ec0ff */
[----:B------:R-:W-:Y:S01]  /*90c0*/  IMAD.U32 R20, R6, 0x10000, RZ ;  /* 0x0001000006147824 */ /* 0x000fe200078e00ff */
[C---:B------:R-:W-:Y:S01]  /*90d0*/  LOP3.LUT R25, R7.reuse, 0xffff0000, RZ, 0xc0, !PT ;  /* 0xffff000007197812 */ /* 0x040fe200078ec0ff */
[----:B------:R-:W-:Y:S02]  /*90e0*/  IMAD.U32 R24, R7, 0x10000, RZ ;  /* 0x0001000007187824 */ /* 0x000fe400078e00ff */
[C---:B------:R-:W-:Y:S01]  /*90f0*/  FMUL.FTZ R39, R21.reuse, R37 ;  /* 0x0000002515277220 */ /* 0x040fe20000410000 */
[----:B------:R-:W-:Y:S01]  /*9100*/  FMUL.FTZ R38, R21, R28 ;  /* 0x0000001c15267220 */ /* 0x000fe20000410000 */
[----:B------:R-:W-:Y:S01]  /*9110*/  FMUL.FTZ R21, R25, R35 ;  /* 0x0000002319157220 */ /* 0x000fe20000410000 */
[----:B------:R-:W-:-:S02]  /*9120*/  IMAD.U32 R6, R4, 0x10000, RZ ;  /* 0x0001000004067824 */ /* 0x000fc400078e00ff */
[C---:B------:R-:W-:Y:S01]  /*9130*/  FFMA.FTZ R39, R20.reuse, R28, -R39 ;  /* 0x0000001c14277223 */ /* 0x040fe20000010827 */
[----:B------:R-:W-:Y:S01]  /*9140*/  FFMA.FTZ R38, R20, R37, R38 ;  /* 0x0000002514267223 */ /* 0x000fe20000010026 */
[-C--:B------:R-:W-:Y:S01]  /*9150*/  FFMA.FTZ R37, R24, R27.reuse, -R21 ;  /* 0x0000001b18257223 */ /* 0x080fe20000010815 */
[C---:B------:R-:W-:Y:S01]  /*9160*/  IMAD.U32 R7, R5.reuse, 0x10000, RZ ;  /* 0x0001000005077824 */ /* 0x040fe200078e00ff */
[----:B------:R-:W-:Y:S01]  /*9170*/  LOP3.LUT R4, R4, 0xffff0000, RZ, 0xc0, !PT ;  /* 0xffff000004047812 */ /* 0x000fe200078ec0ff */
[C---:B------:R-:W-:Y:S01]  /*9180*/  IMAD.U32 R21, R26.reuse, 0x10000, RZ ;  /* 0x000100001a157824 */ /* 0x040fe200078e00ff */
[----:B------:R-:W-:Y:S01]  /*9190*/  LOP3.LUT R5, R5, 0xffff0000, RZ, 0xc0, !PT ;  /* 0xffff000005057812 */ /* 0x000fe200078ec0ff */
[----:B------:R-:W-:Y:S01]  /*91a0*/  FMUL.FTZ R41, R25, R27 ;  /* 0x0000001b19297220 */ /* 0x000fe20000410000 */
[C---:B------:R-:W-:Y:S01]  /*91b0*/  LOP3.LUT R20, R29.reuse, 0xffff0000, RZ, 0xc0, !PT ;  /* 0xffff00001d147812 */ /* 0x040fe200078ec0ff */
[----:B------:R-:W-:Y:S01]  /*91c0*/  IMAD.U32 R25, R29, 0x10000, RZ ;  /* 0x000100001d197824 */ /* 0x000fe200078e00ff */
[----:B------:R-:W-:Y:S01]  /*91d0*/  LOP3.LUT R26, R26, 0xffff0000, RZ, 0xc0, !PT ;  /* 0xffff00001a1a7812 */ /* 0x000fe200078ec0ff */
[----:B------:R-:W-:Y:S01]  /*91e0*/  FFMA.FTZ R40, R24, R35, R41 ;  /* 0x0000002318287223 */ /* 0x000fe20000010029 */
[C---:B------:R-:W-:Y:S01]  /*91f0*/  FMUL.FTZ R24, R4.reuse, R21 ;  /* 0x0000001504187220 */ /* 0x040fe20000410000 */
        /* <DEDUP_REMOVED lines=10> */
[----:B------:R-:W-:-:S05]  /*92a0*/  F2FP.BF16.F32.PACK_AB R5, R20, R5 ;  /* 0x000000051405723e */ /* 0x000fca00000010ff */
[----:B------:R2:W-:Y:S02]  /*92b0*/  STS.128 [R0], R4 ;  /* 0x0000000400007388 */ /* 0x0005e40000000c00 */
.L_x_5690:
[----:B------:R-:W-:Y:S05]  /*92c0*/  BSYNC B1 ;  /* 0x0000000000017941 */ /* 0x000fea0003800000 */
.L_x_5689:
[----:B------:R-:W-:-:S13]  /*92d0*/  ISETP.GE.AND P0, PT, R36, R31, PT ;  /* 0x0000001f2400720c */ /* 0x000fda0003f06270 */
[----:B------:R-:W-:Y:S05]  /*92e0*/  @P0 BRA `(.L_x_5693) ;  /* 0x0000001800d00947 */ /* 0x000fea0003800000 */
[----:B-12---:R-:W1:Y:S01]  /*92f0*/  LDC R5, c[0x0][0x3f4] ;  /* 0x0000fd00ff057b82 */ /* 0x006e620000000800 */
[----:B------:R-:W-:Y:S01]  /*9300*/  BSSY B1, `(.L_x_5694) ;  /* 0x0000032000017945 */ /* 0x000fe20003800000 */
[-C--:B-1----:R-:W-:Y:S02]  /*9310*/  ISETP.GE.AND P0, PT, R188, R5.reuse, PT ;  /* 0x00000005bc00720c */ /* 0x082fe40003f06270 */
[----:B------:R-:W-:-:S11]  /*9320*/  ISETP.GE.AND P1, PT, R200, R5, PT ;  /* 0x00000005c800720c */ /* 0x000fd60003f26270 */
[----:B------:R-:W-:Y:S05]  /*9330*/  @P0 BRA `(.L_x_5695) ;  /* 0x0000000000b80947 */ /* 0x000fea0003800000 */
[----:B---3--:R-:W1:Y:S01]  /*9340*/  LDS.128 R4, [R3+0x21400] ;  /* 0x0214000003047984 */ /* 0x008e620000000c00 */
[----:B------:R-:W-:Y:S02]  /*9350*/  SHF.R.U32.HI R26, RZ, 0x10, R15 ;  /* 0x00000010ff1a7819 */ /* 0x000fe4000001160f */
        /* <DEDUP_REMOVED lines=43> */
[----:B------:R1:W-:Y:S02]  /*9610*/  STS.128 [R3+0x21400], R4 ;  /* 0x0214000403007388 */ /* 0x0003e40000000c00 */
.L_x_5695:
[----:B------:R-:W-:Y:S05]  /*9620*/  BSYNC B1 ;  /* 0x0000000000017941 */ /* 0x000fea0003800000 */
.L_x_5694:
[----:B------:R-:W-:Y:S05]  /*9630*/  @P1 BRA `(.L_x_5693) ;  /* 0x0000001400fc1947 */ /* 0x000fea0003800000 */
[----:B-1-3--:R-:W1:Y:S01]  /*9640*/  LDS.128 R4, [R0+0x1000] ;  /* 0x0010000000047984 */ /* 0x00ae620000000c00 */
        /* <DEDUP_REMOVED lines=12> */
[C---:B-1----:R-:W-:Y:S01]  /*9710*/  LOP3.LUT R9, R6.reuse, 0xffff0000, RZ, 0xc0, !PT ;  /* 0xffff000006097812 */ /* 0x042fe200078ec0ff */
        /* <DEDUP_REMOVED lines=10> */
[C---:B------:R-:W-:Y:S01]  /*97c0*/  IMAD.U32 R6, R5.reuse, 0x10000, RZ ;  /* 0x0001000005067824 */ /* 0x040fe200078e00ff */
        /* <DEDUP_REMOVED lines=22> */
.L_x_5680:
        /* <DEDUP_REMOVED lines=36> */
.L_x_6031:
[----:B------:R-:W-:Y:S01]  /*9b70*/  IMAD R33, R22, R21, RZ ;  /* 0x0000001516217224 */ /* 0x000fe200078e02ff */
[----:B------:R-:W-:Y:S01]  /*9b80*/  BSSY B1, `(.L_x_5697) ;  /* 0x000000f000017945 */ /* 0x000fe20003800000 */
[----:B---3--:R-:W-:Y:S01]  /*9b90*/  IMAD.MOV.U32 R15, RZ, RZ, R5 ;  /* 0x000000ffff0f7224 */ /* 0x008fe200078e0005 */
[----:B------:R-:W-:Y:S02]  /*9ba0*/  CS2R R28, SRZ ;  /* 0x00000000001c7805 */ /* 0x000fe4000001ff00 */
[----:B------:R-:W-:Y:S02]  /*9bb0*/  CS2R R30, SRZ ;  /* 0x00000000001e7805 */ /* 0x000fe4000001ff00 */
[----:B------:R-:W-:Y:S02]  /*9bc0*/  ISETP.GE.AND P0, PT, R34, R33, PT ;  /* 0x000000212200720c */ /* 0x000fe40003f06270 */
[----:B------:R-:W-:Y:S02]  /*9bd0*/  CS2R R24, SRZ ;  /* 0x0000000000187805 */ /* 0x000fe4000001ff00 */
[----:B------:R-:W-:-:S09]  /*9be0*/  CS2R R26, SRZ ;  /* 0x00000000001a7805 */ /* 0x000fd2000001ff00 */
[----:B------:R-:W-:Y:S05]  /*9bf0*/  @P0 BRA `(.L_x_5698) ;  /* 0x00000000001c0947 */ /* 0x000fea0003800000 */
[----:B------:R-:W-:Y:S02]  /*9c00*/  ULDC UR4, c[0x0][0x3f4] ;  /* 0x0000fd0000047ab9 */ /* 0x000fe40000000800 */
[----:B------:R-:W-:-:S13]  /*9c10*/  ISETP.GE.AND P0, PT, R16, UR4, PT ;  /* 0x0000000410007c0c */ /* 0x000fda000bf06270 */
[----:B------:R-:W-:Y:S05]  /*9c20*/  @P0 BRA `(.L_x_5698) ;  /* 0x0000000000100947 */ /* 0x000fea0003800000 */
[----:B------:R-:W-:-:S04]  /*9c30*/  IMAD.WIDE R10, R16, 0x2, R10 ;  /* 0x00000002100a7825 */ /* 0x000fc800078e020a */
[----:B----4-:R-:W-:Y:S01]  /*9c40*/  IMAD.WIDE R14, R16, 0x2, R14 ;  /* 0x00000002100e7825 */ /* 0x010fe200078e020e */
[----:B------:R0:W5:Y:S04]  /*9c50*/  LD.E.128 R24, desc[UR42][R10.64] ;  /* 0x0000002a0a187980 */ /* 0x000168000c101d00 */
[----:B------:R0:W5:Y:S02]  /*9c60*/  LD.E.128 R28, desc[UR42][R14.64] ;  /* 0x0000002a0e1c7980 */ /* 0x000164000c101d00 */
.L_x_5698:
[----:B------:R-:W-:Y:S05]  /*9c70*/  BSYNC B1 ;  /* 0x0000000000017941 */ /* 0x000fea0003800000 */
.L_x_5697:
[----:B-----5:R-:W-:Y:S01]  /*9c80*/  IMAD.MOV.U32 R0, RZ, RZ, R28 ;  /* 0x000000ffff007224 */ /* 0x020fe200078e001c */
[----:B------:R-:W-:Y:S01]  /*9c90*/  UMOV UR4, 0xffffffff ;  /* 0xffffffff00047882 */ /* 0x000fe20000000000 */
        /* <DEDUP_REMOVED lines=16> */
[----:B------:R-:W1:Y:S04]  /*9da0*/  SHFL.IDX PT, R3, R8, 0x1, 0x1c1f ;  /* 0x003c1f0008037f89 */ /* 0x000e6800000e0000 */
[----:B------:R-:W2:Y:S04]  /*9db0*/  SHFL.IDX PT, R0, R6, 0x1, 0x1c1f ;  /* 0x003c1f0006007f89 */ /* 0x000ea800000e0000 */
[----:B------:R-:W3:Y:S04]  /*9dc0*/  SHFL.IDX PT, R7, R7, 0x1, 0x1c1f ;  /* 0x003c1f0007077f89 */ /* 0x000ee800000e0000 */
[----:B0---4-:R0:W4:Y:S01]  /*9dd0*/  SHFL.IDX PT, R14, R9, 0x1, 0x1c1f ;  /* 0x003c1f00090e7f89 */ /* 0x01112200000e0000 */
[----:B-1----:R-:W-:-:S02]  /*9de0*/  IMAD.MOV.U32 R13, RZ, RZ, R3 ;  /* 0x000000ffff0d7224 */ /* 0x002fc400078e0003 */
[----:B0-2---:R-:W-:-:S07]  /*9df0*/  IMAD.MOV.U32 R12, RZ, RZ, R0 ;  /* 0x000000ffff0c7224 */ /* 0x005fce00078e0000 */
.L_x_6037:
[----:B------:R-:W0:Y:S01]  /*9e00*/  LDC R3, c[0x0][0x3f4] ;  /* 0x0000fd00ff037b82 */ /* 0x000e220000000800 */
[----:B------:R-:W-:Y:S01]  /*9e10*/  VIADD R34, R34, 0x20 ;  /* 0x0000002022227836 */ /* 0x000fe20000000000 */
[----:B------:R-:W-:Y:S01]  /*9e20*/  LEA.HI R0, R219, R219, RZ, 0x1 ;  /* 0x000000dbdb007211 */ /* 0x000fe200078f08ff */
[----:B------:R-:W-:Y:S01]  /*9e30*/  BSSY B1, `(.L_x_5700) ;  /* 0x0000014000017945 */ /* 0x000fe20003800000 */
[----:B---3--:R-:W-:Y:S01]  /*9e40*/  IMAD.MOV.U32 R15, RZ, RZ, R7 ;  /* 0x000000ffff0f7224 */ /* 0x008fe200078e0007 */
[----:B------:R-:W-:Y:S02]  /*9e50*/  CS2R R6, SRZ ;  /* 0x0000000000067805 */ /* 0x000fe4000001ff00 */
[----:B------:R-:W-:Y:S02]  /*9e60*/  ISETP.GE.AND P0, PT, R34, R33, PT ;  /* 0x000000212200720c */ /* 0x000fe40003f06270 */
[----:B------:R-:W-:Y:S02]  /*9e70*/  CS2R R8, SRZ ;  /* 0x0000000000087805 */ /* 0x000fe4000001ff00 */
[----:B------:R-:W-:-:S02]  /*9e80*/  LOP3.LUT R0, R0, 0xfffffffe, RZ, 0xc0, !PT ;  /* 0xfffffffe00007812 */ /* 0x000fc400078ec0ff */
[----:B------:R-:W-:-:S03]  /*9e90*/  CS2R R10, SRZ ;  /* 0x00000000000a7805 */ /* 0x000fc6000001ff00 */
[----:B------:R-:W-:-:S05]  /*9ea0*/  IMAD.IADD R0, R219, 0x1, -R0 ;  /* 0x00000001db007824 */ /* 0x000fca00078e0a00 */
[----:B------:R-:W-:Y:S01]  /*9eb0*/  SHF.L.U32 R21, R0, 0x1f, RZ ;  /* 0x0000001f00157819 */ /* 0x000fe200000006ff */
[----:B------:R-:W-:Y:S06]  /*9ec0*/  @P0 BRA `(.L_x_5701) ;  /* 0x0000000000280947 */ /* 0x000fec0003800000 */
[----:B------:R-:W-:Y:S01]  /*9ed0*/  ULDC UR4, c[0x0][0x3f4] ;  /* 0x0000fd0000047ab9 */ /* 0x000fe20000000800 */
[----:B------:R-:W-:Y:S02]  /*9ee0*/  CS2R R6, SRZ ;  /* 0x0000000000067805 */ /* 0x000fe4000001ff00 */
[----:B------:R-:W-:Y:S02]  /*9ef0*/  ISETP.GE.AND P0, PT, R16, UR4, PT ;  /* 0x0000000410007c0c */ /* 0x000fe4000bf06270 */
[----:B------:R-:W-:Y:S02]  /*9f00*/  CS2R R8, SRZ ;  /* 0x0000000000087805 */ /* 0x000fe4000001ff00 */
[----:B------:R-:W-:-:S09]  /*9f10*/  CS2R R10, SRZ ;  /* 0x00000000000a7805 */ /* 0x000fd2000001ff00 */
[----:B------:R-:W-:Y:S05]  /*9f20*/  @P0 BRA `(.L_x_5701) ;  /* 0x0000000000100947 */ /* 0x000fea0003800000 */
[----:B------:R-:W-:-:S04]  /*9f30*/  IMAD.WIDE R12, R16, 0x2, R12 ;  /* 0x00000002100c7825 */ /* 0x000fc800078e020c */
[----:B----4-:R-:W-:Y:S01]  /*9f40*/  IMAD.WIDE R14, R16, 0x2, R14 ;  /* 0x00000002100e7825 */ /* 0x010fe200078e020e */
[----:B------:R1:W5:Y:S04]  /*9f50*/  LD.E.128 R8, desc[UR42][R12.64] ;  /* 0x0000002a0c087980 */ /* 0x000368000c101d00 */
[----:B------:R1:W5:Y:S02]  /*9f60*/  LD.E.128 R4, desc[UR42][R14.64] ;  /* 0x0000002a0e047980 */ /* 0x000364000c101d00 */
.L_x_5701:
[----:B------:R-:W-:Y:S05]  /*9f70*/  BSYNC B1 ;  /* 0x0000000000017941 */ /* 0x000fea0003800000 */
.L_x_5700:
[----:B------:R-:W2:Y:S01]  /*9f80*/  SYNCS.PHASECHK.TRANS64.TRYWAIT P1, [R2+URZ+0x28c00], R21 ;  /* 0x028c0015020075a7 */ /* 0x000ea2000802017f */
[----:B-----5:R-:W-:Y:S01]  /*9f90*/  IMAD.MOV.U32 R0, RZ, RZ, R4 ;  /* 0x000000ffff007224 */ /* 0x020fe200078e0004 */
[----:B-1----:R-:W-:Y:S01]  /*9fa0*/  VIADDMNMX R13, R33, -R192, 0x40, PT ;  /* 0x00000040210d7446 */ /* 0x002fe200038009c0 */
[----:B------:R-:W-:Y:S01]  /*9fb0*/  IMAD.MOV.U32 R12, RZ, RZ, R5 ;  /* 0x000000ffff0c7224 */ /* 0x000fe200078e0005 */
[----:B0-----:R-:W-:Y:S01]  /*9fc0*/  ISETP.GE.AND P0, PT, R16, R3, PT ;  /* 0x000000031000720c */ /* 0x001fe20003f06270 */
[----:B----4-:R-:W-:Y:S01]  /*9fd0*/  IMAD.MOV.U32 R14, RZ, RZ, R9 ;  /* 0x000000ffff0e7224 */ /* 0x010fe200078e0009 */
[----:B------:R-:W-:Y:S01]  /*9fe0*/  PRMT R51, R51, 0x5410, R0 ;  /* 0x0000541033337816 */ /* 0x000fe20000000000 */
[----:B------:R-:W-:Y:S01]  /*9ff0*/  IMAD.MOV.U32 R0, RZ, RZ, R6 ;  /* 0x000000ffff007224 */ /* 0x000fe200078e0006 */
[-C--:B------:R-:W-:Y:S01]  /*a000*/  ISETP.GE.OR P2, PT, R186, R13.reuse, P0 ;  /* 0x0000000dba00720c */ /* 0x080fe20000746670 */
[----:B------:R-:W-:Y:S01]  /*a010*/  BSSY B1, `(.L_x_5702) ;  /* 0x000000b000017945 */ /* 0x000fe20003800000 */
[----:B------:R-:W-:Y:S01]  /*a020*/  PRMT R53, R53, 0x5410, R12 ;  /* 0x0000541035357816 */ /* 0x000fe2000000000c */
[----:B------:R-:W-:Y:S01]  /*a030*/  IMAD.MOV.U32 R12, RZ, RZ, R7 ;  /* 0x000000ffff0c7224 */ /* 0x000fe200078e0007 */
[----:B------:R-:W-:Y:S01]  /*a040*/  ISETP.GE.OR P0, PT, R36, R13, P0 ;  /* 0x0000000d2400720c */ /* 0x000fe20000706670 */
[----:B------:R-:W-:Y:S01]  /*a050*/  IMAD.MOV.U32 R13, RZ, RZ, R8 ;  /* 0x000000ffff0d7224 */ /* 0x000fe200078e0008 */
[----:B------:R-:W-:Y:S01]  /*a060*/  PRMT R51, R0, 0x7610, R51 ;  /* 0x0000761000337816 */ /* 0x000fe20000000033 */
[----:B------:R-:W-:Y:S01]  /*a070*/  IMAD.MOV.U32 R0, RZ, RZ, R10 ;  /* 0x000000ffff007224 */ /* 0x000fe200078e000a */
[----:B------:R-:W-:Y:S01]  /*a080*/  PRMT R53, R12, 0x7610, R53 ;  /* 0x000076100c357816 */ /* 0x000fe20000000035 */
[----:B------:R-:W-:Y:S01]  /*a090*/  IMAD.MOV.U32 R20, RZ, RZ, R11 ;  /* 0x000000ffff147224 */ /* 0x000fe200078e000b */
[----:B------:R-:W-:Y:S01]  /*a0a0*/  PRMT R54, R13, 0x5410, R14 ;  /* 0x000054100d367816 */ /* 0x000fe2000000000e */
[----:B--2---:R-:W-:Y:S06]  /*a0b0*/  @!P1 BRA `(.L_x_5703) ;  /* 0x0000019400949947 */ /* 0x004fec0003800000 */
.L_x_6038:
[----:B------:R-:W-:Y:S05]  /*a0c0*/  BSYNC B1 ;  /* 0x0000000000017941 */ /* 0x000fea0003800000 */
.L_x_5702:
[----:B------:R-:W-:Y:S04]  /*a0d0*/  BSSY B1, `(.L_x_5704) ;  /* 0x000006a000017945 */ /* 0x000fe80003800000 */
[----:B------:R-:W-:Y:S05]  /*a0e0*/  @P2 BRA `(.L_x_5705) ;  /* 0x0000000400a02947 */ /* 0x000fea0003800000 */
[----:B------:R-:W-:Y:S01]  /*a0f0*/  IMAD.SHL.U32 R12, R195, 0x40, RZ ;  /* 0x00000040c30c7824 */ /* 0x000fe200078e00ff */
[----:B------:R-:W-:Y:S01]  /*a100*/  SHF.R.U64 R44, R28, 0x10, R29 ;  /* 0x000000101c2c7819 */ /* 0x000fe2000000121d */
[----:B------:R-:W-:Y:S01]  /*a110*/  IMAD.IADD R13, R16, 0x1, R3 ;  /* 0x00000001100d7824 */ /* 0x000fe200078e0203 */
[----:B------:R-:W-:Y:S02]  /*a120*/  SHF.R.U64 R39, R24, 0x10, R25 ;  /* 0x0000001018277819 */ /* 0x000fe40000001219 */
[----:B------:R-:W-:Y:S02]  /*a130*/  LOP3.LUT R14, R12, 0x1c0, RZ, 0xc0, !PT ;  /* 0x000001c00c0e7812 */ /* 0x000fe400078ec0ff */
[----:B------:R-:W-:Y:S02]  /*a140*/  SHF.R.U32.HI R43, RZ, 0x10, R27 ;  /* 0x00000010ff2b7819 */ /* 0x000fe4000001161b */
[----:B------:R-:W-:Y:S02]  /*a150*/  LOP3.LUT R12, R14, 0x38, R16, 0xf8, !PT ;  /* 0x000000380e0c7812 */ /* 0x000fe400078ef810 */
[----:B------:R-:W-:-:S02]  /*a160*/  SHF.R.U32.HI R15, RZ, 0x3, R14 ;  /* 0x00000003ff0f7819 */ /* 0x000fc4000001160e */
[----:B------:R-:W-:Y:S02]  /*a170*/  LOP3.LUT R13, R14, 0x38, R13, 0xf8, !PT ;  /* 0x000000380e0d7812 */ /* 0x000fe400078ef80d */
[-C--:B------:R-:W-:Y:S02]  /*a180*/  LOP3.LUT R12, R12, R15.reuse, RZ, 0x3c, !PT ;  /* 0x0000000f0c0c7212 */ /* 0x080fe400078e3cff */
[----:B------:R-:W-:Y:S02]  /*a190*/  SHF.R.U32.HI R48, RZ, 0x10, R31 ;  /* 0x00000010ff307819 */ /* 0x000fe4000001161f */
[----:B------:R-:W-:Y:S01]  /*a1a0*/  PRMT R44, R38, 0x5432, R44 ;  /* 0x00005432262c7816 */ /* 0x000fe2000000002c */
[----:B0-----:R-:W-:Y:S01]  /*a1b0*/  IMAD R21, R203, 0x200, R12 ;  /* 0x00000200cb157824 */ /* 0x001fe200078e020c */
[----:B------:R-:W-:Y:S02]  /*a1c0*/  LOP3.LUT R12, R13, R15, RZ, 0x3c, !PT ;  /* 0x0000000f0d0c7212 */ /* 0x000fe400078e3cff */
[----:B------:R-:W-:Y:S01]  /*a1d0*/  SHF.R.U32.HI R46, RZ, 0x10, R29 ;  /* 0x00000010ff2e7819 */ /* 0x000fe2000001161d */
[----:B------:R-:W-:Y:S01]  /*a1e0*/  IMAD R21, R21, 0x2, R2 ;  /* 0x0000000215157824 */ /* 0x000fe200078e0202 */
[----:B------:R-:W-:Y:S01]  /*a1f0*/  PRMT R39, R41, 0x5410, R39 ;  /* 0x0000541029277816 */ /* 0x000fe20000000027 */
[----:B------:R-:W-:Y:S01]  /*a200*/  IMAD R37, R203, 0x200, R12 ;  /* 0x00000200cb257824 */ /* 0x000fe200078e020c */
[----:B------:R-:W-:-:S02]  /*a210*/  SHF.R.U32.HI R40, RZ, 0x10, R25 ;  /* 0x00000010ff287819 */ /* 0x000fc40000011619 */
[----:B------:R-:W0:Y:S01]  /*a220*/  LDS.128 R12, [R21+0x20400] ;  /* 0x02040000150c7984 */ /* 0x000e220000000c00 */
[----:B------:R-:W-:Y:S01]  /*a230*/  IMAD R37, R37, 0x2, R2 ;  /* 0x0000000225257824 */ /* 0x000fe200078e0202 */
[----:B------:R-:W-:Y:S02]  /*a240*/  SHF.R.U64 R47, R30, 0x10, R31 ;  /* 0x000000101e2f7819 */ /* 0x000fe4000000121f */
[C---:B------:R-:W-:Y:S02]  /*a250*/  PRMT R43, R45.reuse, 0x5410, R43 ;  /* 0x000054102d2b7816 */ /* 0x040fe4000000002b */
[----:B------:R-:W1:Y:S01]  /*a260*/  LDS.128 R32, [R37+0x20400] ;  /* 0x0204000025207984 */ /* 0x000e620000000c00 */
[----:B------:R-:W-:Y:S01]  /*a270*/  PRMT R48, R45, 0x5432, R48 ;  /* 0x000054322d307816 */ /* 0x000fe20000000030 */
[----:B------:R-:W-:Y:S01]  /*a280*/  IMAD.U32 R45, R44, 0x10000, RZ ;  /* 0x000100002c2d7824 */ /* 0x000fe200078e00ff */
[----:B------:R-:W-:Y:S01]  /*a290*/  PRMT R46, R41, 0x5432, R46 ;  /* 0x00005432292e7816 */ /* 0x000fe2000000002e */
[----:B------:R-:W-:Y:S01]  /*a2a0*/  IMAD.U32 R41, R39, 0x10000, RZ ;  /* 0x0001000027297824 */ /* 0x000fe200078e00ff */
[----:B------:R-:W-:-:S02]  /*a2b0*/  PRMT R40, R49, 0x5432, R40 ;  /* 0x0000543231287816 */ /* 0x000fc40000000028 */
[----:B------:R-:W-:Y:S02]  /*a2c0*/  PRMT R47, R38, 0x5410, R47 ;  /* 0x00005410262f7816 */ /* 0x000fe4000000002f */
[----:B------:R-:W-:Y:S02]  /*a2d0*/  LOP3.LUT R44, R44, 0xffff0000, RZ, 0xc0, !PT ;  /* 0xffff00002c2c7812 */ /* 0x000fe400078ec0ff */
[----:B------:R-:W-:Y:S02]  /*a2e0*/  SHF.R.U64 R42, R26, 0x10, R27 ;  /* 0x000000101a2a7819 */ /* 0x000fe4000000121b */
[----:B------:R-:W-:Y:S02]  /*a2f0*/  LOP3.LUT R39, R39, 0xffff0000, RZ, 0xc0, !PT ;  /* 0xffff000027277812 */ /* 0x000fe400078ec0ff */
[----:B------:R-:W-:Y:S01]  /*a300*/  PRMT R42, R50, 0x5432, R42 ;  /* 0x00005432322a7816 */ /* 0x000fe2000000002a */
[C---:B0-----:R-:W-:Y:S01]  /*a310*/  IMAD.U32 R24, R12.reuse, 0x10000, RZ ;  /* 0x000100000c187824 */ /* 0x041fe200078e00ff */
        /* <DEDUP_REMOVED lines=11> */
[----:B------:R-:W-:-:S02]  /*a3d0*/  IMAD.U32 R38, R35, 0x10000, RZ ;  /* 0x0001000023267824 */ /* 0x000fc400078e00ff */
[C---:B------:R-:W-:Y:S01]  /*a3e0*/  FMUL.FTZ R49, R28.reuse, R45 ;  /* 0x0000002d1c317220 */ /* 0x040fe20000410000 */
[----:B------:R-:W-:Y:S01]  /*a3f0*/  LOP3.LUT R34, R35, 0xffff0000, RZ, 0xc0, !PT ;  /* 0xffff000023227812 */ /* 0x000fe200078ec0ff */
[-C--:B------:R-:W-:Y:S01]  /*a400*/  FMUL.FTZ R35, R28, R41.reuse ;  /* 0x000000291c237220 */ /* 0x080fe20000410000 */
[----:B------:R-:W-:Y:S02]  /*a410*/  IMAD.U32 R28, R46, 0x10000, RZ ;  /* 0x000100002e1c7824 */ /* 0x000fe400078e00ff */
[C---:B------:R-:W-:Y:S01]  /*a420*/  FFMA.FTZ R49, R24.reuse, R41, -R49 ;  /* 0x0000002918317223 */ /* 0x040fe20000010831 */
[C---:B------:R-:W-:Y:S01]  /*a430*/  FMUL.FTZ R41, R29.reuse, R44 ;  /* 0x0000002c1d297220 */ /* 0x040fe20000410000 */
        /* <DEDUP_REMOVED lines=9> */
[----:B------:R-:W-:Y:S01]  /*a4d0*/  FFMA.FTZ R44, R12, R44, R29 ;  /* 0x0000002c0c2c7223 */ /* 0x000fe2000001001d */
[----:B------:R-:W-:Y:S01]  /*a4e0*/  FFMA.FTZ R39, R25, R28, R39 ;  /* 0x0000001c19277223 */ /* 0x000fe20000010027 */
[----:B------:R-:W-:Y:S01]  /*a4f0*/  FMUL.FTZ R24, R32, R46 ;  /* 0x0000002e20187220 */ /* 0x000fe20000410000 */
[----:B------:R-:W-:-:S02]  /*a500*/  IMAD.U32 R25, R47, 0x10000, RZ ;  /* 0x000100002f197824 */ /* 0x000fc400078e00ff */
[-C--:B------:R-:W-:Y:S01]  /*a510*/  FMUL.FTZ R32, R32, R40.reuse ;  /* 0x0000002820207220 */ /* 0x080fe20000410000 */
[----:B------:R-:W-:Y:S02]  /*a520*/  IMAD.U32 R28, R48, 0x10000, RZ ;  /* 0x00010000301c7824 */ /* 0x000fe400078e00ff */
[----:B------:R-:W-:Y:S01]  /*a530*/  FFMA.FTZ R29, R13, R40, -R24 ;  /* 0x000000280d1d7223 */ /* 0x000fe20000010818 */
[----:B------:R-:W-:Y:S02]  /*a540*/  IMAD.U32 R12, R42, 0x10000, RZ ;  /* 0x000100002a0c7824 */ /* 0x000fe400078e00ff */
[-C--:B------:R-:W-:Y:S01]  /*a550*/  FMUL.FTZ R41, R31, R25.reuse ;  /* 0x000000191f297220 */ /* 0x080fe20000410000 */
[----:B------:R-:W-:Y:S02]  /*a560*/  IMAD.U32 R27, R15, 0x10000, RZ ;  /* 0x000100000f1b7824 */ /* 0x000fe400078e00ff */
[----:B------:R-:W-:Y:S01]  /*a570*/  FMUL.FTZ R40, R38, R28 ;  /* 0x0000001c26287220 */ /* 0x000fe20000410000 */
[----:B------:R-:W-:Y:S01]  /*a580*/  IMAD.U32 R24, R43, 0x10000, RZ ;  /* 0x000100002b187824 */ /* 0x000fe200078e00ff */
[----:B------:R-:W-:Y:S01]  /*a590*/  LOP3.LUT R47, R47, 0xffff0000, RZ, 0xc0, !PT ;  /* 0xffff00002f2f7812 */ /* 0x000fe200078ec0ff */
[----:B------:R-:W-:Y:S01]  /*a5a0*/  FMUL.FTZ R30, R31, R12 ;  /* 0x0000000c1f1e7220 */ /* 0x000fe20000410000 */
[----:B------:R-:W-:Y:S01]  /*a5b0*/  LOP3.LUT R48, R48, 0xffff0000, RZ, 0xc0, !PT ;  /* 0xffff000030307812 */ /* 0x000fe200078ec0ff */
[----:B------:R-:W-:Y:S01]  /*a5c0*/  FFMA.FTZ R32, R13, R46, R32 ;  /* 0x0000002e0d207223 */ /* 0x000fe20000010020 */
[----:B------:R-:W-:Y:S01]  /*a5d0*/  LOP3.LUT R42, R42, 0xffff0000, RZ, 0xc0, !PT ;  /* 0xffff00002a2a7812 */ /* 0x000fe200078ec0ff */
[----:B------:R-:W-:Y:S01]  /*a5e0*/  FFMA.FTZ R41, R26, R12, -R41 ;  /* 0x0000000c1a297223 */ /* 0x000fe20000010829 */
[----:B------:R-:W-:Y:S01]  /*a5f0*/  LOP3.LUT R43, R43, 0xffff0000, RZ, 0xc0, !PT ;  /* 0xffff00002b2b7812 */ /* 0x000fe200078ec0ff */
[-C--:B------:R-:W-:Y:S01]  /*a600*/  FMUL.FTZ R38, R38, R24.reuse ;  /* 0x0000001826267220 */ /* 0x080fe20000410000 */
[----:B------:R-:W-:Y:S01]  /*a610*/  LOP3.LUT R15, R15, 0xffff0000, RZ, 0xc0, !PT ;  /* 0xffff00000f0f7812 */ /* 0x000fe200078ec0ff */
[----:B------:R-:W-:Y:S01]  /*a620*/  FFMA.FTZ R40, R27, R24, -R40 ;  /* 0x000000181b287223 */ /* 0x000fe20000010828 */
[----:B------:R-:W-:Y:S01]  /*a630*/  FFMA.FTZ R26, R26, R25, R30 ;  /* 0x000000191a1a7223 */ /* 0x000fe2000001001e */
        /* <DEDUP_REMOVED lines=19> */
.L_x_5705:
[----:B------:R-:W-:Y:S05]  /*a770*/  BSYNC B1 ;  /* 0x0000000000017941 */ /* 0x000fea0003800000 */
.L_x_5704:
[----:B------:R-:W-:Y:S01]  /*a780*/  PRMT R30, R0, 0x7610, R30 ;  /* 0x00007610001e7816 */ /* 0x000fe2000000001e */
[----:B------:R-:W-:Y:S06]  /*a790*/  @P0 BRA `(.L_x_5693) ;  /* 0x0000000400a40947 */ /* 0x000fec0003800000 */
[----:B------:R-:W2:Y:S01]  /*a7a0*/  LDL R40, [R1+0x64] ;  /* 0x0000640001287983 */ /* 0x000ea20000100800 */
[----:B-1----:R-:W-:Y:S01]  /*a7b0*/  IMAD.SHL.U32 R12, R36, 0x40, RZ ;  /* 0x00000040240c7824 */ /* 0x002fe200078e00ff */
[----:B------:R-:W-:Y:S01]  /*a7c0*/  SHF.R.S32.HI R13, RZ, 0x1f, R36 ;  /* 0x0000001fff0d7819 */ /* 0x000fe20000011424 */
[----:B------:R-:W-:Y:S01]  /*a7d0*/  IMAD.IADD R0, R16, 0x1, R3 ;  /* 0x0000000110007824 */ /* 0x000fe200078e0203 */
[----:B------:R-:W-:Y:S02]  /*a7e0*/  SHF.R.U64 R32, R4, 0x10, R5 ;  /* 0x0000001004207819 */ /* 0x000fe40000001205 */
[----:B------:R-:W-:Y:S02]  /*a7f0*/  LOP3.LUT R3, R12, 0x1c0, RZ, 0xc0, !PT ;  /* 0x000001c00c037812 */ /* 0x000fe400078ec0ff */
[----:B------:R-:W-:Y:S02]  /*a800*/  LEA.HI R13, R13, R36, RZ, 0x3 ;  /* 0x000000240d0d7211 */ /* 0x000fe400078f18ff */
[----:B------:R-:W-:-:S02]  /*a810*/  LOP3.LUT R0, R3, 0x38, R0, 0xf8, !PT ;  /* 0x0000003803007812 */ /* 0x000fc400078ef800 */
[----:B------:R-:W-:Y:S01]  /*a820*/  SHF.R.U32.HI R3, RZ, 0x3, R3 ;  /* 0x00000003ff037819 */ /* 0x000fe20000011603 */
[----:B------:R-:W-:Y:S01]  /*a830*/  IMAD.SHL.U32 R13, R13, 0x40, RZ ;  /* 0x000000400d0d7824 */ /* 0x000fe200078e00ff */
[----:B0-----:R-:W-:Y:S02]  /*a840*/  SHF.R.U64 R21, R8, 0x10, R9 ;  /* 0x0000001008157819 */ /* 0x001fe40000001209 */
[----:B------:R-:W-:Y:S02]  /*a850*/  LOP3.LUT R0, R0, R3, RZ, 0x3c, !PT ;  /* 0x0000000300007212 */ /* 0x000fe400078e3cff */
[----:B------:R-:W-:Y:S02]  /*a860*/  LOP3.LUT R3, R13, 0xfffffe00, RZ, 0xc0, !PT ;  /* 0xfffffe000d037812 */ /* 0x000fe400078ec0ff */
[----:B------:R-:W-:Y:S02]  /*a870*/  PRMT R32, R51, 0x5432, R32 ;  /* 0x0000543233207816 */ /* 0x000fe40000000020 */
[----:B------:R-:W-:Y:S01]  /*a880*/  PRMT R21, R54, 0x5410, R21 ;  /* 0x0000541036157816 */ /* 0x000fe20000000015 */
[----:B------:R-:W-:Y:S01]  /*a890*/  IMAD.IADD R3, R3, 0x1, R0 ;  /* 0x0000000103037824 */ /* 0x000fe200078e0200 */
[----:B------:R-:W-:Y:S01]  /*a8a0*/  SHF.R.U32.HI R28, RZ, 0x10, R9 ;  /* 0x00000010ff1c7819 */ /* 0x000fe20000011609 */
[----:B------:R-:W-:Y:S01]  /*a8b0*/  IMAD.U32 R33, R32, 0x10000, RZ ;  /* 0x0001000020217824 */ /* 0x000fe200078e00ff */
[--C-:B------:R-:W-:Y:S01]  /*a8c0*/  SHF.R.U64 R29, R10, 0x10, R11.reuse ;  /* 0x000000100a1d7819 */ /* 0x100fe2000000120b */
[----:B------:R-:W-:Y:S01]  /*a8d0*/  IMAD R3, R3, 0x2, R2 ;  /* 0x0000000203037824 */ /* 0x000fe200078e0202 */
[----:B------:R-:W-:-:S02]  /*a8e0*/  SHF.R.U32.HI R31, RZ, 0x10, R11 ;  /* 0x00000010ff1f7819 */ /* 0x000fc4000001160b */
[----:B------:R-:W-:Y:S02]  /*a8f0*/  SHF.R.U32.HI R34, RZ, 0x10, R5 ;  /* 0x00000010ff227819 */ /* 0x000fe40000011605 */
[----:B------:R-:W0:Y:S01]  /*a900*/  LDS.128 R24, [R3+0x20400] ;  /* 0x0204000003187984 */ /* 0x000e220000000c00 */
[----:B------:R-:W-:Y:S02]  /*a910*/  SHF.R.U32.HI R37, RZ, 0x10, R7 ;  /* 0x00000010ff257819 */ /* 0x000fe40000011607 */
[C---:B------:R-:W-:Y:S02]  /*a920*/  PRMT R34, R53.reuse, 0x5432, R34 ;  /* 0x0000543235227816 */ /* 0x040fe40000000022 */
[----:B------:R-:W-:Y:S02]  /*a930*/  PRMT R37, R53, 0x5410, R37 ;  /* 0x0000541035257816 */ /* 0x000fe40000000025 */
[----:B------:R-:W-:Y:S01]  /*a940*/  PRMT R31, R20, 0x5410, R31 ;  /* 0x00005410141f7816 */ /* 0x000fe2000000001f */
[----:B------:R-:W-:Y:S01]  /*a950*/  IMAD.U32 R36, R34, 0x10000, RZ ;  /* 0x0001000022247824 */ /* 0x000fe200078e00ff */
[----:B------:R-:W-:-:S02]  /*a960*/  PRMT R28, R54, 0x5432, R28 ;  /* 0x00005432361c7816 */ /* 0x000fc4000000001c */
[----:B------:R-:W-:Y:S02]  /*a970*/  SHF.R.U64 R35, R6, 0x10, R7 ;  /* 0x0000001006237819 */ /* 0x000fe40000001207 */
[----:B------:R-:W-:Y:S01]  /*a980*/  PRMT R29, R30, 0x5410, R29 ;  /* 0x000054101e1d7816 */ /* 0x000fe2000000001d */
[----:B------:R-:W-:Y:S01]  /*a990*/  IMAD.U32 R30, R28, 0x10000, RZ ;  /* 0x000100001c1e7824 */ /* 0x000fe200078e00ff */
[----:B------:R-:W-:Y:S01]  /*a9a0*/  PRMT R35, R51, 0x5410, R35 ;  /* 0x0000541033237816 */ /* 0x000fe20000000023 */
[C---:B0-----:R-:W-:Y:S01]  /*a9b0*/  IMAD.U32 R9, R24.reuse, 0x10000, RZ ;  /* 0x0001000018097824 */ /* 0x041fe200078e00ff */
[----:B------:R-:W-:Y:S01]  /*a9c0*/  LOP3.LUT R10, R24, 0xffff0000, RZ, 0xc0, !PT ;  /* 0xffff0000180a7812 */ /* 0x000fe200078ec0ff */
[C---:B------:R-:W-:Y:S01]  /*a9d0*/  IMAD.U32 R11, R25.reuse, 0x10000, RZ ;  /* 0x00010000190b7824 */ /* 0x040fe200078e00ff */
[----:B------:R-:W-:Y:S01]  /*a9e0*/  LOP3.LUT R24, R25, 0xffff0000, RZ, 0xc0, !PT ;  /* 0xffff000019187812 */ /* 0x000fe200078ec0ff */
[----:B------:R-:W-:Y:S02]  /*a9f0*/  IMAD.U32 R25, R21, 0x10000, RZ ;  /* 0x0001000015197824 */ /* 0x000fe400078e00ff */
[----:B------:R-:W-:Y:S01]  /*aa00*/  FMUL.FTZ R39, R9, R33 ;  /* 0x0000002109277220 */ /* 0x000fe20000410000 */
[----:B------:R-:W-:-:S02]  /*aa10*/  IMAD.U32 R20, R27, 0x10000, RZ ;  /* 0x000100001b147824 */ /* 0x000fc400078e00ff */
[----:B------:R-:W-:Y:S01]  /*aa20*/  FMUL.FTZ R38, R11, R36 ;  /* 0x000000240b267220 */ /* 0x000fe20000410000 */
[-C--:B------:R-:W-:Y:S01]  /*aa30*/  FMUL.FTZ R9, R9, R25.reuse ;  /* 0x0000001909097220 */ /* 0x080fe20000410000 */
[----:B------:R-:W-:Y:S01]  /*aa40*/  LOP3.LUT R21, R21, 0xffff0000, RZ, 0xc0, !PT ;  /* 0xffff000015157812 */ /* 0x000fe200078ec0ff */
[----:B--2---:R-:W0:Y:S02]  /*aa50*/  LDS.128 R12, [R40+0x20400] ;  /* 0x02040000280c7984 */ /* 0x004e240000000c00 */
[C---:B0-----:R-:W-:Y:S01]  /*aa60*/  IMAD.U32 R0, R12.reuse, 0x10000, RZ ;  /* 0x000100000c007824 */ /* 0x041fe200078e00ff */
[----:B------:R-:W-:Y:S01]  /*aa70*/  LOP3.LUT R4, R12, 0xffff0000, RZ, 0xc0, !PT ;  /* 0xffff00000c047812 */ /* 0x000fe200078ec0ff */
[C---:B------:R-:W-:Y:S01]  /*aa80*/  IMAD.U32 R6, R14.reuse, 0x10000, RZ ;  /* 0x000100000e067824 */ /* 0x040fe200078e00ff */
[----:B------:R-:W-:Y:S01]  /*aa90*/  LOP3.LUT R7, R14, 0xffff0000, RZ, 0xc0, !PT ;  /* 0xffff00000e077812 */ /* 0x000fe200078ec0ff */
[----:B------:R-:W-:Y:S01]  /*aaa0*/  FFMA.FTZ R39, R0, R25, -R39 ;  /* 0x0000001900277223 */ /* 0x000fe20000010827 */
[----:B------:R-:W-:-:S02]  /*aab0*/  IMAD.U32 R25, R37, 0x10000, RZ ;  /* 0x0001000025197824 */ /* 0x000fc400078e00ff */
[----:B------:R-:W-:Y:S01]  /*aac0*/  FFMA.FTZ R33, R0, R33, R9 ;  /* 0x0000002100217223 */ /* 0x000fe20000010009 */
[C---:B------:R-:W-:Y:S01]  /*aad0*/  IMAD.U32 R5, R13.reuse, 0x10000, RZ ;  /* 0x000100000d057824 */ /* 0x040fe200078e00ff */
[----:B------:R-:W-:Y:S01]  /*aae0*/  LOP3.LUT R12, R13, 0xffff0000, RZ, 0xc0, !PT ;  /* 0xffff00000d0c7812 */ /* 0x000fe200078ec0ff */
[C---:B------:R-:W-:Y:S01]  /*aaf0*/  IMAD.U32 R8, R15.reuse, 0x10000, RZ ;  /* 0x000100000f087824 */ /* 0x040fe200078e00ff */
[----:B------:R-:W-:Y:S01]  /*ab00*/  LOP3.LUT R14, R15, 0xffff0000, RZ, 0xc0, !PT ;  /* 0xffff00000f0e7812 */ /* 0x000fe200078ec0ff */
[----:B------:R-:W-:Y:S01]  /*ab10*/  IMAD.U32 R9, R31, 0x10000, RZ ;  /* 0x000100001f097824 */ /* 0x000fe200078e00ff */
[C---:B------:R-:W-:Y:S01]  /*ab20*/  LOP3.LUT R15, R26.reuse, 0xffff0000, RZ, 0xc0, !PT ;  /* 0xffff00001a0f7812 */ /* 0x040fe200078ec0ff */
[----:B------:R-:W-:Y:S01]  /*ab30*/  IMAD.U32 R13, R26, 0x10000, RZ ;  /* 0x000100001a0d7824 */ /* 0x000fe200078e00ff */
[----:B------:R-:W-:Y:S01]  /*ab40*/  LOP3.LUT R26, R27, 0xffff0000, RZ, 0xc0, !PT ;  /* 0xffff00001b1a7812 */ /* 0x000fe200078ec0ff */
[C---:B------:R-:W-:Y:S01]  /*ab50*/  FMUL.FTZ R27, R20.reuse, R25 ;  /* 0x00000019141b7220 */ /* 0x040fe20000410000 */
[-C--:B------:R-:W-:Y:S01]  /*ab60*/  FMUL.FTZ R20, R20, R9.reuse ;  /* 0x0000000914147220 */ /* 0x080fe20000410000 */
[-C--:B------:R-:W-:Y:S01]  /*ab70*/  FMUL.FTZ R0, R11, R30.reuse ;  /* 0x0000001e0b007220 */ /* 0x080fe20000410000 */
[----:B------:R-:W-:Y:S01]  /*ab80*/  FFMA.FTZ R38, R5, R30, -R38 ;  /* 0x0000001e05267223 */ /* 0x000fe20000010826 */
[----:B------:R-:W-:Y:S01]  /*ab90*/  LOP3.LUT R11, R32, 0xffff0000, RZ, 0xc0, !PT ;  /* 0xffff0000200b7812 */ /* 0x000fe200078ec0ff */
[C---:B------:R-:W-:Y:S01]  /*aba0*/  FFMA.FTZ R30, R8.reuse, R9, -R27 ;  /* 0x00000009081e7223 */ /* 0x040fe2000001081b */
[----:B------:R-:W-:Y:S01]  /*abb0*/  FFMA.FTZ R32, R8, R25, R20 ;  /* 0x0000001908207223 */ /* 0x000fe20000010014 */
[----:B------:R-:W-:Y:S01]  /*abc0*/  FMUL.FTZ R27, R10, R21 ;  /* 0x000000150a1b7220 */ /* 0x000fe20000410000 */
[----:B------:R-:W-:-:S02]  /*abd0*/  IMAD.U32 R8, R35, 0x10000, RZ ;  /* 0x0001000023087824 */ /* 0x000fc400078e00ff */
[----:B------:R-:W-:Y:S01]  /*abe0*/  FFMA.FTZ R36, R5, R36, R0 ;  /* 0x0000002405247223 */ /* 0x000fe20000010000 */
[-C--:B------:R-:W-:Y:S01]  /*abf0*/  FMUL.FTZ R25, R10, R11.reuse ;  /* 0x0000000b0a197220 */ /* 0x080fe20000410000 */
[----:B------:R-:W-:Y:S01]  /*ac00*/  FFMA.FTZ R20, R4, R11, R27 ;  /* 0x0000000b04147223 */ /* 0x000fe2000001001b */
[----:B------:R-:W-:Y:S02]  /*ac10*/  IMAD.U32 R0, R29, 0x10000, RZ ;  /* 0x000100001d007824 */ /* 0x000fe400078e00ff */
[C---:B------:R-:W-:Y:S01]  /*ac20*/  FMUL.FTZ R11, R13.reuse, R8 ;  /* 0x000000080d0b7220 */ /* 0x040fe20000410000 */
[----:B------:R-:W-:Y:S01]  /*ac30*/  LOP3.LUT R9, R34, 0xffff0000, RZ, 0xc0, !PT ;  /* 0xffff000022097812 */ /* 0x000fe200078ec0ff */
[----:B------:R-:W-:Y:S01]  /*ac40*/  FFMA.FTZ R10, R4, R21, -R25 ;  /* 0x00000015040a7223 */ /* 0x000fe20000010819 */
[----:B------:R-:W-:Y:S01]  /*ac50*/  LOP3.LUT R5, R28, 0xffff0000, RZ, 0xc0, !PT ;  /* 0xffff00001c057812 */ /* 0x000fe200078ec0ff */
[-C--:B------:R-:W-:Y:S01]  /*ac60*/  FMUL.FTZ R13, R13, R0.reuse ;  /* 0x000000000d0d7220 */ /* 0x080fe20000410000 */
[----:B------:R-:W-:Y:S01]  /*ac70*/  FFMA.FTZ R11, R6, R0, -R11 ;  /* 0x00000000060b7223 */ /* 0x000fe2000001080b */
[----:B------:R-:W-:Y:S01]  /*ac80*/  LOP3.LUT R4, R35, 0xffff0000, RZ, 0xc0, !PT ;  /* 0xffff000023047812 */ /* 0x000fe200078ec0ff */
[----:B------:R-:W-:Y:S01]  /*ac90*/  FMUL.FTZ R21, R24, R9 ;  /* 0x0000000918157220 */ /* 0x000fe20000410000 */
[----:B------:R-:W-:Y:S01]  /*aca0*/  LOP3.LUT R0, R29, 0xffff0000, RZ, 0xc0, !PT ;  /* 0xffff00001d007812 */ /* 0x000fe200078ec0ff */
[----:B------:R-:W-:Y:S01]  /*acb0*/  FFMA.FTZ R13, R6, R8, R13 ;  /* 0x00000008060d7223 */ /* 0x000fe2000001000d */
[----:B------:R-:W-:Y:S01]  /*acc0*/  LOP3.LUT R37, R37, 0xffff0000, RZ, 0xc0, !PT ;  /* 0xffff000025257812 */ /* 0x000fe200078ec0ff */
[-C--:B------:R-:W-:Y:S01]  /*acd0*/  FMUL.FTZ R24, R24, R5.reuse ;  /* 0x0000000518187220 */ /* 0x080fe20000410000 */
[----:B------:R-:W-:Y:S01]  /*ace0*/  LOP3.LUT R31, R31, 0xffff0000, RZ, 0xc0, !PT ;  /* 0xffff00001f1f7812 */ /* 0x000fe200078ec0ff */
[C---:B------:R-:W-:Y:S01]  /*acf0*/  FMUL.FTZ R6, R15.reuse, R4 ;  /* 0x000000040f067220 */ /* 0x040fe20000410000 */
[----:B------:R-:W-:Y:S01]  /*ad00*/  FFMA.FTZ R5, R12, R5, -R21 ;  /* 0x000000050c057223 */ /* 0x000fe20000010815 */
[-C--:B------:R-:W-:Y:S01]  /*ad10*/  FMUL.FTZ R15, R15, R0.reuse ;  /* 0x000000000f0f7220 */ /* 0x080fe20000410000 */
[C---:B------:R-:W-:Y:S01]  /*ad20*/  FMUL.FTZ R21, R26.reuse, R37 ;  /* 0x000000251a157220 */ /* 0x040fe20000410000 */
[-C--:B------:R-:W-:Y:S01]  /*ad30*/  FMUL.FTZ R26, R26, R31.reuse ;  /* 0x0000001f1a1a7220 */ /* 0x080fe20000410000 */
        /* <DEDUP_REMOVED lines=15> */
.L_x_5693:
[----:B------:R-:W-:Y:S05]  /*ae30*/  BSYNC B0 ;  /* 0x0000000000007941 */ /* 0x000fea0003800000 */
.L_x_5679:
        /* <DEDUP_REMOVED lines=8> */
.L_x_5676:
[----:B--2-4-:R-:W-:-:S05]  /*aec0*/  IMAD.U32 R0, RZ, RZ, UR37 ;  /* 0x00000025ff007e24 */ /* 0x014fca000f8e00ff */
[----:B------:R-:W-:-:S13]  /*aed0*/  ISETP.NE.AND P0, PT, R0, 0x3, PT ;  /* 0x000000030000780c */ /* 0x000fda0003f05270 */
[----:B------:R-:W-:Y:S05]  /*aee0*/  @!P0 BRA `(.L_x_5706) ;  /* 0x0000000000048947 */ /* 0x000fea0003800000 */
[----:B------:R-:W-:Y:S01]  /*aef0*/  BPT.TRAP 0x1 ;  /* 0x000000040000795c */ /* 0x000fe20000300000 */
.L_x_5706:
[----:B-1----:R-:W-:Y:S01]  /*af00*/  IMAD R14, R18, 0x8, R2 ;  /* 0x00000008120e7824 */ /* 0x002fe200078e0202 */
[----:B------:R-:W-:-:S04]  /*af10*/  SHF.L.U32 R57, R19, 0x1f, RZ ;  /* 0x0000001f13397819 */ /* 0x000fc800000006ff */
[----:B------:R1:W2:Y:S01]  /*af20*/  SYNCS.PHASECHK.TRANS64.TRYWAIT P2, [R14+URZ+0x28c30], R57 ;  /* 0x028c30390e0075a7 */ /* 0x0002a2000804017f */
[----:B------:R-:W-:Y:S05]  /*af30*/  @!P0 BRA `(.L_x_5707) ;  /* 0x0000000000048947 */ /* 0x000fea0003800000 */
[----:B------:R-:W-:Y:S01]  /*af40*/  BPT.TRAP 0x1 ;  /* 0x000000040000795c */ /* 0x000fe20000300000 */
.L_x_5707:
[----:B------:R-:W4:Y:S02]  /*af50*/  S2R R0, SR_TID.X ;  /* 0x0000000000007919 */ /* 0x000f240000002100 */
[----:B----4-:R-:W-:-:S04]  /*af60*/  LOP3.LUT R0, R0, 0x7f, RZ, 0xc0, !PT ;  /* 0x0000007f00007812 */ /* 0x010fc800078ec0ff */
[----:B------:R-:W-:Y:S01]  /*af70*/  ISETP.NE.AND P1, PT, R0, RZ, PT ;  /* 0x000000ff0000720c */ /* 0x000fe20003f25270 */
[----:B------:R-:W-:-:S05]  /*af80*/  VIADD R0, R2, 0x22400 ;  /* 0x0002240002007836 */ /* 0x000fca0000000000 */
[----:B------:R-:W-:Y:S01]  /*af90*/  SHF.R.U32.HI R0, RZ, 0x4, R0 ;  /* 0x00000004ff007819 */ /* 0x000fe20000011600 */
[----:B--2---:R-:W-:Y:S06]  /*afa0*/  @P2 BRA `(.L_x_5708) ;  /* 0x0000000000082947 */ /* 0x004fec0003800000 */
[----:B------:R-:W2:Y:S02]  /*afb0*/  SYNCS.PHASECHK.TRANS64.TRYWAIT P2, [R14+URZ+0x28c30], R57 ;  /* 0x028c30390e0075a7 */ /* 0x000ea4000804017f */
[----:B--2---:R-:W-:Y:S05]  /*afc0*/  @!P2 BRA `(.L_x_5709) ;  /* 0x0000018400e4a947 */ /* 0x004fea0003800000 */
.L_x_5708:
[----:B------:R-:W-:Y:S01]  /*afd0*/  LOP3.LUT R0, R0, 0x3fff, RZ, 0xc0, !PT ;  /* 0x00003fff00007812 */ /* 0x000fe200078ec0ff */
[----:B------:R-:W-:Y:S05]  /*afe0*/  WARPSYNC.ALL ;  /* 0x0000000000007948 */ /* 0x000fea0003800000 */
[----:B------:R-:W-:Y:S01]  /*aff0*/  LOP3.LUT R15, R0, 0x10000, RZ, 0xfc, !PT ;  /* 0x00010000000f7812 */ /* 0x000fe200078efcff */
[----:B------:R-:W-:Y:S01]  /*b000*/  VIADD R0, R2, 0x20400 ;  /* 0x0002040002007836 */ /* 0x000fe20000000000 */
[----:B0-----:R-:W-:-:S03]  /*b010*/  WARPGROUP.ARRIVE ;  /* 0x00000000000079c5 */ /* 0x001fc60000000000 */
[----:B------:R-:W-:Y:S01]  /*b020*/  IMAD R6, R18, 0x200, R15 ;  /* 0x0000020012067824 */ /* 0x000fe200078e020f */
[----:B------:R-:W-:Y:S01]  /*b030*/  ULDC.64 UR40, c[0x0][0x9e0] ;  /* 0x0002780000287ab9 */ /* 0x000fe20000000a00 */
[----:B---3--:R-:W-:Y:S01]  /*b040*/  IMAD.MOV.U32 R7, RZ, RZ, 0x40000040 ;  /* 0x40000040ff077424 */ /* 0x008fe200078e00ff */
[----:B------:R-:W-:Y:S01]  /*b050*/  SHF.R.U32.HI R0, RZ, 0x4, R0 ;  /* 0x00000004ff007819 */ /* 0x000fe20000011600 */
[----:B------:R-:W-:Y:S01]  /*b060*/  IMAD.MOV.U32 R5, RZ, RZ, 0x40000040 ;  /* 0x40000040ff057424 */ /* 0x000fe200078e00ff */
[C---:B------:R-:W-:Y:S01]  /*b070*/  R2UR UR6, R6.reuse ;  /* 0x00000000060672ca */ /* 0x040fe200000e0000 */
[----:B------:R-:W-:Y:S01]  /*b080*/  VIADD R8, R6, 0x2 ;  /* 0x0000000206087836 */ /* 0x000fe20000000000 */
[----:B------:R-:W-:Y:S01]  /*b090*/  LOP3.LUT R0, R0, 0x3fff, RZ, 0xc0, !PT ;  /* 0x00003fff00007812 */ /* 0x000fe200078ec0ff */
[----:B------:R-:W-:Y:S01]  /*b0a0*/  IMAD.MOV.U32 R9, RZ, RZ, 0x40000040 ;  /* 0x40000040ff097424 */ /* 0x000fe200078e00ff */
[----:B------:R-:W-:Y:S01]  /*b0b0*/  R2UR UR7, R7 ;  /* 0x00000000070772ca */ /* 0x000fe200000e0000 */
[----:B------:R-:W-:Y:S01]  /*b0c0*/  IMAD.MOV.U32 R11, RZ, RZ, 0x40000040 ;  /* 0x40000040ff0b7424 */ /* 0x000fe200078e00ff */
[----:B------:R-:W-:Y:S01]  /*b0d0*/  LOP3.LUT R4, R0, 0x10000, RZ, 0xfc, !PT ;  /* 0x0001000000047812 */ /* 0x000fe200078efcff */
[----:B------:R-:W-:Y:S01]  /*b0e0*/  VIADD R12, R6, 0x4 ;  /* 0x00000004060c7836 */ /* 0x000fe20000000000 */
[----:B------:R-:W-:Y:S01]  /*b0f0*/  R2UR UR5, R5 ;  /* 0x00000000050572ca */ /* 0x000fe200000e0000 */
[----:B------:R-:W-:Y:S01]  /*b100*/  IMAD.MOV.U32 R13, RZ, RZ, 0x40000040 ;  /* 0x40000040ff0d7424 */ /* 0x000fe200078e00ff */
[C---:B------:R-:W-:Y:S01]  /*b110*/  R2UR UR4, R4.reuse ;  /* 0x00000000040472ca */ /* 0x040fe200000e0000 */
[----:B------:R-:W-:Y:S01]  /*b120*/  VIADD R10, R4, 0x2 ;  /* 0x00000002040a7836 */ /* 0x000fe20000000000 */
[----:B------:R-:W0:Y:S01]  /*b130*/  LDC R0, c[0x0][0x448] ;  /* 0x00011200ff007b82 */ /* 0x000e220000000800 */
[----:B------:R-:W-:Y:S01]  /*b140*/  IMAD.MOV.U32 R7, RZ, RZ, 0x40000040 ;  /* 0x40000040ff077424 */ /* 0x000fe200078e00ff */
[----:B------:R-:W-:Y:S01]  /*b150*/  UISETP.GE.AND UP0, UPT, UR41, 0x1, UPT ;  /* 0x000000012900788c */ /* 0x000fe2000bf06270 */
[----:B------:R-:W-:-:S03]  /*b160*/  LEA R56, R168, 0xffffffc0, 0x6 ;  /* 0xffffffc0a8387811 */ /* 0x000fc600078e30ff */
[----:B------:R-:W-:Y:S01]  /*b170*/  UP2UR UR47, UPR, URZ, 0x1 ;  /* 0x000000013f2f7883 */ /* 0x000fe20008000000 */
[----:B------:R-:W-:Y:S02]  /*b180*/  IADD3 R58, -R185, R23, -R56 ;  /* 0x00000017b93a7210 */ /* 0x000fe40007ffe938 */
[----:B------:R-:W-:Y:S02]  /*b190*/  PLOP3.LUT P3, PT, PT, PT, UP0, 0x40, 0x0 ;  /* 0x000000000000781c */ /* 0x000fe40003f6e808 */
[----:B------:R-:W-:Y:S01]  /*b1a0*/  HGMMA.64x64x16.F32.BF16 R24, gdesc[UR4], RZ, !UPT, gsb0 ;  /* 0x00e00000041879f0 */ /* 0x000fe2000c0018ff */
[----:B------:R-:W-:Y:S01]  /*b1b0*/  R2UR UR6, R8 ;  /* 0x00000000080672ca */ /* 0x000fe200000e0000 */
[----:B------:R-:W-:Y:S01]  /*b1c0*/  VIADD R8, R4, 0x4 ;  /* 0x0000000404087836 */ /* 0x000fe20000000000 */
[----:B------:R-:W-:Y:S01]  /*b1d0*/  R2UR UR7, R9 ;  /* 0x00000000090772ca */ /* 0x000fe200000e0000 */
[----:B------:R-:W-:Y:S01]  /*b1e0*/  IMAD.MOV.U32 R9, RZ, RZ, 0x40000040 ;  /* 0x40000040ff097424 */ /* 0x000fe200078e00ff */
[----:B------:R-:W-:-:S02]  /*b1f0*/  R2UR UR4, R10 ;  /* 0x000000000a0472ca */ /* 0x000fc400000e0000 */
[----:B------:R-:W-:Y:S02]  /*b200*/  R2UR UR5, R11 ;  /* 0x000000000b0572ca */ /* 0x000fe400000e0000 */
[----:B0-----:R-:W-:Y:S01]  /*b210*/  ISETP.NE.AND P2, PT, R0, 0x1, PT ;  /* 0x000000010000780c */ /* 0x001fe20003f45270 */
[----:B------:R-:W-:-:S12]  /*b220*/  IMAD.IADD R0, R201, 0x1, R192 ;  /* 0x00000001c9007824 */ /* 0x000fd800078e02c0 */
[----:B------:R-:W0:Y:S01]  /*b230*/  @P2 LDC R3, c[0x0][0x44c] ;  /* 0x00011300ff032b82 */ /* 0x000e220000000800 */
[----:B------:R-:W-:Y:S02]  /*b240*/  WARPGROUP.DEPBAR.LE gsb0, 0x0 ;  /* 0x00008000000079c5 */ /* 0x000fe40000010000 */
[----:B------:R-:W-:-:S06]  /*b250*/  WARPGROUP.ARRIVE ;  /* 0x00000000000079c5 */ /* 0x000fcc0000000000 */
[----:B------:R-:W-:Y:S01]  /*b260*/  HGMMA.64x64x16.F32.BF16 R24, gdesc[UR4], R24, gsb0 ;  /* 0x00e00000041879f0 */ /* 0x000fe20008001818 */
[----:B------:R-:W-:Y:S01]  /*b270*/  R2UR UR6, R12 ;  /* 0x000000000c0672ca */ /* 0x000fe200000e0000 */
[----:B------:R-:W-:Y:S01]  /*b280*/  VIADD R12, R6, 0x6 ;  /* 0x00000006060c7836 */ /* 0x000fe20000000000 */
[----:B------:R-:W-:Y:S01]  /*b290*/  R2UR UR7, R13 ;  /* 0x000000000d0772ca */ /* 0x000fe200000e0000 */
[----:B------:R-:W-:Y:S01]  /*b2a0*/  VIADD R6, R4, 0x6 ;  /* 0x0000000604067836 */ /* 0x000fe20000000000 */
[----:B------:R-:W-:Y:S01]  /*b2b0*/  R2UR UR4, R8 ;  /* 0x00000000080472ca */ /* 0x000fe200000e0000 */
[----:B------:R-:W-:Y:S01]  /*b2c0*/  IMAD.MOV.U32 R13, RZ, RZ, 0x40000040 ;  /* 0x40000040ff0d7424 */ /* 0x000fe200078e00ff */
[----:B------:R-:W-:Y:S01]  /*b2d0*/  R2UR UR5, R9 ;  /* 0x00000000090572ca */ /* 0x000fe200000e0000 */
[----:B------:R-:W-:Y:S02]  /*b2e0*/  WARPGROUP.DEPBAR.LE gsb0, 0x0 ;  /* 0x00008000000079c5 */ /* 0x000fe40000010000 */
[----:B------:R-:W-:-:S10]  /*b2f0*/  WARPGROUP.ARRIVE ;  /* 0x00000000000079c5 */ /* 0x000fd40000000000 */
[----:B------:R-:W-:Y:S01]  /*b300*/  HGMMA.64x64x16.F32.BF16 R24, gdesc[UR4], R24, gsb0 ;  /* 0x00e00000041879f0 */ /* 0x000fe20008001818 */
[----:B------:R-:W-:Y:S01]  /*b310*/  R2UR UR6, R12 ;  /* 0x000000000c0672ca */ /* 0x000fe200000e0000 */
[----:B0-----:R-:W-:Y:S01]  /*b320*/  @P2 IMAD.HI.U32 R12, R0, R3, RZ ;  /* 0x00000003000c2227 */ /* 0x001fe200078e00ff */
[----:B------:R-:W-:Y:S02]  /*b330*/  R2UR UR7, R13 ;  /* 0x000000000d0772ca */ /* 0x000fe400000e0000 */
[----:B------:R-:W-:Y:S01]  /*b340*/  R2UR UR4, R6 ;  /* 0x00000000060472ca */ /* 0x000fe200000e0000 */
[----:B------:R-:W0:Y:S01]  /*b350*/  @P2 LDC R13, c[0x0][0x450] ;  /* 0x00011400ff0d2b82 */ /* 0x000e220000000800 */
[----:B------:R-:W-:Y:S01]  /*b360*/  R2UR UR5, R7 ;  /* 0x00000000070572ca */ /* 0x000fe200000e0000 */
[----:B------:R-:W-:Y:S02]  /*b370*/  IMAD.MOV.U32 R3, RZ, RZ, R0 ;  /* 0x000000ffff037224 */ /* 0x000fe400078e0000 */
[----:B------:R-:W-:-:S05]  /*b380*/  @!P1 VIADD R0, R14, 0x28c40 ;  /* 0x00028c400e009836 */ /* 0x000fca0000000000 */
[----:B------:R-:W-:Y:S02]  /*b390*/  @!P1 PRMT R0, RZ, 0x654, R0 ;  /* 0x00000654ff009816 */ /* 0x000fe40000000000 */
[----:B0-----:R-:W-:Y:S01]  /*b3a0*/  @P2 SHF.R.U32.HI R3, RZ, R13, R12 ;  /* 0x0000000dff032219 */ /* 0x001fe2000001160c */
[----:B------:R-:W-:-:S04]  /*b3b0*/  IMAD.MOV.U32 R13, RZ, RZ, -0x40 ;  /* 0xffffffc0ff0d7424 */ /* 0x000fc800078e00ff */
[----:B------:R-:W0:Y:S01]  /*b3c0*/  SHFL.IDX PT, R63, R3, RZ, 0x1c1f ;  /* 0x001c1fff033f7589 */ /* 0x000e2200000e0000 */
[----:B------:R-:W-:-:S04]  /*b3d0*/  IMAD R12, R168, R13, 0x41 ;  /* 0x00000041a80c7424 */ /* 0x000fc800078e020d */
[----:B------:R-:W-:Y:S01]  /*b3e0*/  VIADD R61, R12, 0xffffffff ;  /* 0xffffffff0c3d7836 */ /* 0x000fe20000000000 */
[----:B------:R-:W-:-:S05]  /*b3f0*/  IADD3 R13, -R185, R12, R23 ;  /* 0x0000000cb90d7210 */ /* 0x000fca0007ffe117 */
[----:B------:R-:W-:-:S04]  /*b400*/  IMAD.IADD R13, R13, 0x1, -R22 ;  /* 0x000000010d0d7824 */ /* 0x000fc800078e0a16 */
[----:B------:R-:W-:-:S05]  /*b410*/  VIADD R59, R13, UR40 ;  /* 0x000000280d3b7c36 */ /* 0x000fca0008000000 */
[----:B0-----:R-:W-:Y:S01]  /*b420*/  VIADDMNMX R12, R63, R59, R58, PT ;  /* 0x0000003b3f0c7246 */ /* 0x001fe2000380013a */
[----:B------:R-:W-:Y:S02]  /*b430*/  WARPGROUP.DEPBAR.LE gsb0, 0x0 ;  /* 0x00008000000079c5 */ /* 0x000fe40000010000 */
[----:B------:R-:W-:-:S06]  /*b440*/  WARPGROUP.ARRIVE ;  /* 0x00000000000079c5 */ /* 0x000fcc0000000000 */
[----:B------:R-:W-:Y:S01]  /*b450*/  HGMMA.64x64x16.F32.BF16 R24, gdesc[UR4], R24, gsb0 ;  /* 0x00e00000041879f0 */ /* 0x000fe20008001818 */
[----:B------:R-:W-:Y:S02]  /*b460*/  ULDC UR4, c[0x0][0x9dc] ;  /* 0x0002770000047ab9 */ /* 0x000fe40000000800 */
[----:B------:R-:W-:Y:S01]  /*b470*/  IMAD.U32 R21, RZ, RZ, UR4 ;  /* 0x00000004ff157e24 */ /* 0x000fe2000f8e00ff */
[----:B------:R-:W-:Y:S02]  /*b480*/  WARPGROUP.DEPBAR.LE gsb0, 0x0 ;  /* 0x00008000000079c5 */ /* 0x000fe40000010000 */
[----:B------:R0:W-:Y:S02]  /*b490*/  @!P1 SYNCS.ARRIVE.TRANS64.RED.A1T0 RZ, [R0+URZ], RZ ;  /* 0x000000ff00ff99a7 */ /* 0x0001e4000810043f */
[----:B0-----:R-:W-:-:S05]  /*b4a0*/  LOP3.LUT R0, RZ, R21, RZ, 0x33, !PT ;  /* 0x00000015ff007212 */ /* 0x001fca00078e33ff */
[----:B------:R-:W-:-:S04]  /*b4b0*/  IMAD.IADD R60, R13, 0x1, R0 ;  /* 0x000000010d3c7824 */ /* 0x000fc800078e0200 */
        /* <DEDUP_REMOVED lines=14> */
.L_x_5712:
[----:B------:R-:W-:-:S06]  /*b5a0*/  UISETP.NE.AND UP0, UPT, UR41, 0x1, UPT ;  /* 0x000000012900788c */ /* 0x000fcc000bf05270 */
[----:B------:R-:W-:-:S05]  /*b5b0*/  PLOP3.LUT P3, PT, PT, PT, UP0, 0x80, 0x0 ;  /* 0x000000000000781c */ /* 0x000fca0003f6f008 */
[----:B------:R-:W-:-:S08]  /*b5c0*/  @UP0 ULDC.64 UR4, c[0x0][0x9e8] ;  /* 0x00027a0000040ab9 */ /* 0x000fd00000000a00 */
[----:B------:R-:W-:-:S05]  /*b5d0*/  @P3 IMAD.HI.U32 R20, R0, UR4, RZ ;  /* 0x0000000400143c27 */ /* 0x000fca000f8e00ff */
[----:B------:R-:W-:-:S07]  /*b5e0*/  @P3 SHF.R.U32.HI R0, RZ, UR5, R20 ;  /* 0x00000005ff003c19 */ /* 0x000fce0008011614 */
.L_x_5713:
[----:B------:R-:W-:Y:S05]  /*b5f0*/  BSYNC B0 ;  /* 0x0000000000007941 */ /* 0x000fea0003800000 */
.L_x_5711:
[----:B------:R-:W-:-:S04]  /*b600*/  IMAD R0, R0, UR41, -R56 ;  /* 0x0000002900007c24 */ /* 0x000fc8000f8e0a38 */
[----:B------:R-:W-:-:S05]  /*b610*/  IMAD.IADD R0, R0, 0x1, -R185 ;  /* 0x0000000100007824 */ /* 0x000fca00078e0ab9 */
[----:B------:R-:W-:Y:S02]  /*b620*/  VIMNMX R13, R13, R0, !PT ;  /* 0x000000000d0d7248 */ /* 0x000fe40007fe0100 */
[----:B------:R-:W-:-:S07]  /*b630*/  VIADDMNMX R12, R0, UR41, R12, PT ;  /* 0x00000029000c7c46 */ /* 0x000fce000b80010c */
.L_x_5710:
[C---:B------:R-:W-:Y:S01]  /*b640*/  ISETP.GE.AND P3, PT, R61.reuse, 0x2, PT ;  /* 0x000000023d00780c */ /* 0x040fe20003f66270 */
[----:B------:R-:W0:Y:S01]  /*b650*/  SHFL.IDX PT, R3, R3, 0x1, 0x1c1f ;  /* 0x003c1f0003037f89 */ /* 0x000e2200000e0000 */
[----:B------:R-:W-:Y:S01]  /*b660*/  ISETP.GE.AND P4, PT, R61, 0x9, PT ;  /* 0x000000093d00780c */ /* 0x000fe20003f86270 */
[----:B------:R-:W-:Y:S01]  /*b670*/  UISETP.NE.AND UP0, UPT, UR47, URZ, UPT ;  /* 0x0000003f2f00728c */ /* 0x000fe2000bf05270 */
[C---:B------:R-:W-:Y:S02]  /*b680*/  ISETP.GT.AND P6, PT, R13.reuse, 0x1, !P3 ;  /* 0x000000010d00780c */ /* 0x040fe40005fc4270 */
[----:B------:R-:W-:Y:S02]  /*b690*/  ISETP.GT.AND P5, PT, R13, 0x8, !P4 ;  /* 0x000000080d00780c */ /* 0x000fe400067a4270 */
[C---:B------:R-:W-:Y:S02]  /*b6a0*/  ISETP.LT.OR P6, PT, R12.reuse, 0x2, P6 ;  /* 0x000000020c00780c */ /* 0x040fe400037c1670 */
[----:B------:R-:W-:-:S02]  /*b6b0*/  ISETP.LT.OR P5, PT, R12, 0x9, P5 ;  /* 0x000000090c00780c */ /* 0x000fc40002fa1670 */
[----:B-----5:R-:W-:Y:S02]  /*b6c0*/  FSEL R76, R25, -INF , !P6 ;  /* 0xff800000194c7808 */ /* 0x020fe40007000000 */
[----:B------:R-:W-:Y:S02]  /*b6d0*/  ISETP.GE.AND P6, PT, R61, 0xa, PT ;  /* 0x0000000a3d00780c */ /* 0x000fe40003fc6270 */
[----:B------:R-:W-:Y:S02]  /*b6e0*/  FSEL R74, R28, -INF , !P5 ;  /* 0xff8000001c4a7808 */ /* 0x000fe40006800000 */
[----:B------:R-:W-:Y:S02]  /*b6f0*/  ISETP.GT.AND P5, PT, R13, 0x9, !P6 ;  /* 0x000000090d00780c */ /* 0x000fe400077a4270 */
[----:B------:R-:W-:Y:S02]  /*b700*/  P2R R62, PR, RZ, 0x40 ;  /* 0x00000040ff3e7803 */ /* 0x000fe40000000000 */
[----:B------:R-:W-:-:S02]  /*b710*/  ISETP.LT.OR P5, PT, R12, 0xa, P5 ;  /* 0x0000000a0c00780c */ /* 0x000fc40002fa1670 */
[----:B------:R-:W-:Y:S02]  /*b720*/  ISETP.GE.AND P6, PT, R61, 0x11, PT ;  /* 0x000000113d00780c */ /* 0x000fe40003fc6270 */
[----:B------:R-:W-:Y:S01]  /*b730*/  FSEL R72, R29, -INF , !P5 ;  /* 0xff8000001d487808 */ /* 0x000fe20006800000 */
[----:B0-----:R-:W-:Y:S01]  /*b740*/  IMAD.IADD R29, R60, 0x1, R3 ;  /* 0x000000013c1d7824 */ /* 0x001fe200078e0203 */
        /* <DEDUP_REMOVED lines=48> */
[----:B------:R-:W-:Y:S02]  /*ba50*/  VIADDMNMX R25, R3, R59, R58, PT ;  /* 0x0000003b03197246 */ /* 0x000fe4000380013a */
        /* <DEDUP_REMOVED lines=13> */
[----:B------:R-:W-:-:S04]  /*bb30*/  ISETP.LT.OR P6, PT, R12, 0x3a, P6 ;  /* 0x0000003a0c00780c */ /* 0x000fc800037c1670 */
[----:B------:R-:W-:Y:S02]  /*bb40*/  FSEL R24, R53, -INF , !P6 ;  /* 0xff80000035187808 */ /* 0x000fe40007000000 */
[----:B------:R-:W-:-:S13]  /*bb50*/  PLOP3.LUT P6, PT, PT, PT, UP0, 0x40, 0x0 ;  /* 0x000000000000781c */ /* 0x000fda0003fce808 */
        /* <DEDUP_REMOVED lines=14> */
.L_x_5716:
[----:B------:R-:W-:-:S06]  /*bc40*/  UISETP.NE.AND UP0, UPT, UR41, 0x1, UPT ;  /* 0x000000012900788c */ /* 0x000fcc000bf05270 */
[----:B------:R-:W-:-:S05]  /*bc50*/  PLOP3.LUT P6, PT, PT, PT, UP0, 0x80, 0x0 ;  /* 0x000000000000781c */ /* 0x000fca0003fcf008 */
[----:B------:R-:W-:-:S08]  /*bc60*/  @UP0 ULDC.64 UR4, c[0x0][0x9e8] ;  /* 0x00027a0000040ab9 */ /* 0x000fd00000000a00 */
[----:B------:R-:W-:Y:S01]  /*bc70*/  @P6 IMAD.HI.U32 R12, R3, UR4, RZ ;  /* 0x00000004030c6c27 */ /* 0x000fe2000f8e00ff */
[----:B------:R-:W-:-:S13]  /*bc80*/  PLOP3.LUT P6, PT, PT, PT, UP0, 0x80, 0x0 ;  /* 0x000000000000781c */ /* 0x000fda0003fcf008 */
[----:B------:R-:W-:-:S07]  /*bc90*/  @P6 SHF.R.U32.HI R3, RZ, UR5, R12 ;  /* 0x00000005ff036c19 */ /* 0x000fce000801160c */
.L_x_5717:
[----:B------:R-:W-:Y:S05]  /*bca0*/  BSYNC B0 ;  /* 0x0000000000007941 */ /* 0x000fea0003800000 */
.L_x_5715:
[----:B------:R-:W-:-:S04]  /*bcb0*/  IMAD R12, R3, UR41, -R56 ;  /* 0x00000029030c7c24 */ /* 0x000fc8000f8e0a38 */
[----:B------:R-:W-:-:S05]  /*bcc0*/  IMAD.IADD R12, R12, 0x1, -R185 ;  /* 0x000000010c0c7824 */ /* 0x000fca00078e0ab9 */
[----:B------:R-:W-:Y:S02]  /*bcd0*/  VIMNMX R29, R29, R12, !PT ;  /* 0x0000000c1d1d7248 */ /* 0x000fe40007fe0100 */
[----:B------:R-:W-:-:S07]  /*bce0*/  VIADDMNMX R25, R12, UR41, R25, PT ;  /* 0x000000290c197c46 */ /* 0x000fce000b800119 */
.L_x_5714:
[----:B------:R-:W-:Y:S01]  /*bcf0*/  BAR.SYNC.DEFER_BLOCKING 0xf, 0x100 ;  /* 0x03c4000000007b1d */ /* 0x000fe20000010000 */
[----:B------:R-:W-:Y:S02]  /*bd00*/  ISETP.GT.AND P3, PT, R29, 0x1, !P3 ;  /* 0x000000011d00780c */ /* 0x000fe40005f64270 */
[----:B------:R-:W-:Y:S02]  /*bd10*/  FMNMX.FTZ R3, R164, R76, !PT ;  /* 0x0000004ca4037209 */ /* 0x000fe40007810000 */
[----:B------:R-:W-:Y:S01]  /*bd20*/  ISETP.LT.OR P3, PT, R25, 0x2, P3 ;  /* 0x000000021900780c */ /* 0x000fe20001f61670 */
[----:B------:R-:W-:Y:S01]  /*bd30*/  ULDC UR4, c[0x0][0x988] ;  /* 0x0002620000047ab9 */ /* 0x000fe20000000800 */
[----:B------:R-:W-:Y:S01]  /*bd40*/  FMNMX.FTZ R3, R74, R3, !PT ;  /* 0x000000034a037209 */ /* 0x000fe20007810000 */
[----:B------:R-:W-:Y:S01]  /*bd50*/  IMAD.U32 R13, RZ, RZ, UR4 ;  /* 0x00000004ff0d7e24 */ /* 0x000fe2000f8e00ff */
        /* <DEDUP_REMOVED lines=32> */
[----:B------:R-:W-:Y:S01]  /*bf60*/  ISETP.GT.AND P4, PT, R29, 0x8, !P4 ;  /* 0x000000081d00780c */ /* 0x000fe20006784270 */
[----:B------:R-:W0:Y:S01]  /*bf70*/  SHFL.BFLY PT, R12, R27, 0x2, 0x1f ;  /* 0x0c401f001b0c7f89 */ /* 0x000e2200000e0000 */
[C---:B------:R-:W-:Y:S02]  /*bf80*/  ISETP.LT.OR P3, PT, R25.reuse, 0x1a, P3 ;  /* 0x0000001a1900780c */ /* 0x040fe40001f61670 */
[----:B------:R-:W-:Y:S02]  /*bf90*/  ISETP.LT.OR P4, PT, R25, 0x9, P4 ;  /* 0x000000091900780c */ /* 0x000fe40002781670 */
[----:B------:R-:W-:Y:S02]  /*bfa0*/  FSEL R60, R39, -INF , !P3 ;  /* 0xff800000273c7808 */ /* 0x000fe40005800000 */
[----:B------:R-:W-:Y:S02]  /*bfb0*/  ISETP.NE.AND P3, PT, R37, RZ, PT ;  /* 0x000000ff2500720c */ /* 0x000fe40003f65270 */
        /* <DEDUP_REMOVED lines=8> */
[----:B------:R-:W-:Y:S02]  /*c040*/  ISETP.GT.AND P3, PT, R29, 0x21, !P3 ;  /* 0x000000211d00780c */ /* 0x000fe40005f64270 */
[----:B0-----:R-:W-:Y:S02]  /*c050*/  FMNMX.FTZ R31, R27, R12, !PT ;  /* 0x0000000c1b1f7209 */ /* 0x001fe40007810000 */
[C---:B------:R-:W-:Y:S02]  /*c060*/  ISETP.LT.OR P3, PT, R25.reuse, 0x22, P3 ;  /* 0x000000221900780c */ /* 0x040fe40001f61670 */
[----:B------:R-:W-:Y:S01]  /*c070*/  ISETP.LT.OR P5, PT, R25, 0x39, P5 ;  /* 0x000000391900780c */ /* 0x000fe20002fa1670 */
[----:B------:R-:W0:Y:S01]  /*c080*/  SHFL.BFLY PT, R12, R31, 0x1, 0x1f ;  /* 0x0c201f001f0c7f89 */ /* 0x000e2200000e0000 */
[----:B------:R-:W-:-:S02]  /*c090*/  FSEL R62, R43, -INF , !P3 ;  /* 0xff8000002b3e7808 */ /* 0x000fc40005800000 */
[----:B------:R-:W-:Y:S02]  /*c0a0*/  ISETP.NE.AND P3, PT, R41, RZ, PT ;  /* 0x000000ff2900720c */ /* 0x000fe40003f65270 */
[----:B------:R-:W-:Y:S02]  /*c0b0*/  FSEL R54, R54, -INF , !P5 ;  /* 0xff80000036367808 */ /* 0x000fe40006800000 */
[----:B------:R-:W-:-:S04]  /*c0c0*/  ISETP.GT.AND P3, PT, R29, 0x28, !P3 ;  /* 0x000000281d00780c */ /* 0x000fc80005f64270 */
[----:B------:R-:W-:-:S04]  /*c0d0*/  ISETP.LT.OR P3, PT, R25, 0x29, P3 ;  /* 0x000000291900780c */ /* 0x000fc80001f61670 */
[----:B------:R-:W-:Y:S02]  /*c0e0*/  FSEL R46, R46, -INF , !P3 ;  /* 0xff8000002e2e7808 */ /* 0x000fe40005800000 */
[----:B------:R-:W-:Y:S02]  /*c0f0*/  ISETP.GT.AND P3, PT, R29, 0x29, !P4 ;  /* 0x000000291d00780c */ /* 0x000fe40006764270 */
[----:B------:R-:W-:Y:S02]  /*c100*/  ISETP.NE.AND P4, PT, R73, RZ, PT ;  /* 0x000000ff4900720c */ /* 0x000fe40003f85270 */
[----:B------:R-:W-:Y:S02]  /*c110*/  ISETP.LT.OR P3, PT, R25, 0x2a, P3 ;  /* 0x0000002a1900780c */ /* 0x000fe40001f61670 */
[----:B------:R-:W-:Y:S02]  /*c120*/  ISETP.GT.AND P4, PT, R29, 0x31, !P4 ;  /* 0x000000311d00780c */ /* 0x000fe40006784270 */
[----:B------:R-:W-:-:S02]  /*c130*/  FSEL R64, R47, -INF , !P3 ;  /* 0xff8000002f407808 */ /* 0x000fc40005800000 */
[----:B------:R-:W-:Y:S02]  /*c140*/  ISETP.GT.AND P3, PT, R29, RZ, !P6 ;  /* 0x000000ff1d00720c */ /* 0x000fe40007764270 */
[----:B0-----:R-:W-:Y:S02]  /*c150*/  FMNMX.FTZ R12, R31, R12, !PT ;  /* 0x0000000c1f0c7209 */ /* 0x001fe40007810000 */
[----:B------:R-:W-:Y:S02]  /*c160*/  ISETP.LT.OR P3, PT, R25, 0x1, P3 ;  /* 0x000000011900780c */ /* 0x000fe40001f61670 */
[----:B------:R-:W-:Y:S01]  /*c170*/  ISETP.NE.AND P6, PT, R49, RZ, PT ;  /* 0x000000ff3100720c */ /* 0x000fe20003fc5270 */
[----:B------:R-:W-:Y:S01]  /*c180*/  FMUL.FTZ R3, R12, R13 ;  /* 0x0000000d0c037220 */ /* 0x000fe20000410000 */
[----:B------:R-:W-:Y:S02]  /*c190*/  FSEL R26, R26, -INF , !P3 ;  /* 0xff8000001a1a7808 */ /* 0x000fe40005800000 */
[----:B------:R-:W-:-:S02]  /*c1a0*/  FSETP.NEU.FTZ.AND P3, PT, R12, -INF , PT ;  /* 0xff8000000c00780b */ /* 0x000fc40003f7d000 */
[----:B------:R-:W-:Y:S02]  /*c1b0*/  ISETP.LT.OR P4, PT, R25, 0x32, P4 ;  /* 0x000000321900780c */ /* 0x000fe40002781670 */
[----:B------:R-:W-:Y:S02]  /*c1c0*/  FSEL R33, R3, RZ, P3 ;  /* 0x000000ff03217208 */ /* 0x000fe40001800000 */
[----:B------:R-:W-:Y:S02]  /*c1d0*/  FMNMX.FTZ R3, R26, R36, !PT ;  /* 0x000000241a037209 */ /* 0x000fe40007810000 */
[----:B------:R-:W-:Y:S01]  /*c1e0*/  ISETP.NE.AND P3, PT, R45, RZ, PT ;  /* 0x000000ff2d00720c */ /* 0x000fe20003f65270 */
[--C-:B------:R-:W-:Y:S01]  /*c1f0*/  FFMA.FTZ R27, R76, R13, -R33.reuse ;  /* 0x0000000d4c1b7223 */ /* 0x100fe20000010821 */
[----:B------:R-:W-:Y:S01]  /*c200*/  FMNMX.FTZ R3, R30, R3, !PT ;  /* 0x000000031e037209 */ /* 0x000fe20007810000 */
[-CC-:B------:R-:W-:Y:S01]  /*c210*/  FFMA.FTZ R35, R20, R13.reuse, -R33.reuse ;  /* 0x0000000d14237223 */ /* 0x180fe20000010821 */
[----:B------:R-:W-:Y:S01]  /*c220*/  ISETP.GT.AND P3, PT, R29, 0x30, !P3 ;  /* 0x000000301d00780c */ /* 0x000fe20005f64270 */
[--C-:B------:R-:W-:Y:S01]  /*c230*/  FFMA.FTZ R0, R0, R13, -R33.reuse ;  /* 0x0000000d00007223 */ /* 0x100fe20000010821 */
[----:B------:R-:W-:Y:S01]  /*c240*/  FMNMX.FTZ R3, R56, R3, !PT ;  /* 0x0000000338037209 */ /* 0x000fe20007810000 */
[--C-:B------:R-:W-:Y:S01]  /*c250*/  FFMA.FTZ R164, R164, R13, -R33.reuse ;  /* 0x0000000da4a47223 */ /* 0x100fe20000010821 */
[----:B------:R-:W-:Y:S01]  /*c260*/  ISETP.LT.OR P3, PT, R25, 0x31, P3 ;  /* 0x000000311900780c */ /* 0x000fe20001f61670 */
[----:B------:R-:W-:Y:S01]  /*c270*/  MUFU.EX2 R31, R0 ;  /* 0x00000000001f7308 */ /* 0x000fe20000000800 */
[----:B------:R-:W-:Y:S01]  /*c280*/  FMNMX.FTZ R3, R34, R3, !PT ;  /* 0x0000000322037209 */ /* 0x000fe20007810000 */
[-CC-:B------:R-:W-:Y:S01]  /*c290*/  FFMA.FTZ R74, R74, R13.reuse, -R33.reuse ;  /* 0x0000000d4a4a7223 */ /* 0x180fe20000010821 */
[----:B------:R-:W-:Y:S01]  /*c2a0*/  FSEL R50, R50, -INF , !P3 ;  /* 0xff80000032327808 */ /* 0x000fe20005800000 */
[--C-:B------:R-:W-:Y:S01]  /*c2b0*/  FFMA.FTZ R70, R70, R13, -R33.reuse ;  /* 0x0000000d46467223 */ /* 0x100fe20000010821 */
[----:B------:R-:W-:Y:S01]  /*c2c0*/  FMNMX.FTZ R3, R58, R3, !PT ;  /* 0x000000033a037209 */ /* 0x000fe20007810000 */
[-CC-:B------:R-:W-:Y:S01]  /*c2d0*/  FFMA.FTZ R68, R68, R13.reuse, -R33.reuse ;  /* 0x0000000d44447223 */ /* 0x180fe20000010821 */
        /* <DEDUP_REMOVED lines=22> */
[----:B------:R-:W-:-:S03]  /*c440*/  FMNMX.FTZ R3, R78, R3, !PT ;  /* 0x000000034e037209 */ /* 0x000fc60007810000 */
[----:B------:R-:W-:Y:S01]  /*c450*/  MUFU.EX2 R74, R74 ;  /* 0x0000004a004a7308 */ /* 0x000fe20000000800 */
[----:B------:R-:W-:-:S04]  /*c460*/  FMNMX.FTZ R3, R54, R3, !PT ;  /* 0x0000000336037209 */ /* 0x000fc80007810000 */
[----:B------:R-:W-:-:S03]  /*c470*/  FMNMX.FTZ R3, R76, R3, !PT ;  /* 0x000000034c037209 */ /* 0x000fc60007810000 */
[----:B------:R-:W3:Y:S01]  /*c480*/  MUFU.EX2 R25, R25 ;  /* 0x0000001900197308 */ /* 0x000ee20000000800 */
[----:B0-----:R-:W-:Y:S01]  /*c490*/  FADD.FTZ R43, R164, R27 ;  /* 0x0000001ba42b7221 */ /* 0x001fe20000010000 */
[----:B------:R-:W0:Y:S01]  /*c4a0*/  SHFL.BFLY PT, R72, R3, 0x2, 0x1f ;  /* 0x0c401f0003487f89 */ /* 0x000e2200000e0000 */
[----:B------:R-:W-:-:S05]  /*c4b0*/  F2FP.BF16.F32.PACK_AB R164, R27, R164 ;  /* 0x000000a41ba4723e */ /* 0x000fca00000010ff */
[----:B------:R-:W-:Y:S08]  /*c4c0*/  MUFU.EX2 R70, R70 ;  /* 0x0000004600467308 */ /* 0x000ff00000000800 */
[----:B------:R-:W4:Y:S01]  /*c4d0*/  MUFU.EX2 R29, R68 ;  /* 0x00000044001d7308 */ /* 0x000f220000000800 */
[----:B---3--:R-:W-:-:S07]  /*c4e0*/  F2FP.BF16.F32.PACK_AB R166, R25, R74 ;  /* 0x0000004a19a6723e */ /* 0x008fce00000010ff */
[----:B------:R-:W3:Y:S01]  /*c4f0*/  MUFU.EX2 R66, R66 ;  /* 0x0000004200427308 */ /* 0x000ee20000000800 */
[----:B0-----:R-:W-:-:S05]  /*c500*/  FMNMX.FTZ R72, R3, R72, !PT ;  /* 0x0000004803487209 */ /* 0x001fca0007810000 */
[----:B------:R-:W0:Y:S02]  /*c510*/  SHFL.BFLY PT, R3, R72, 0x1, 0x1f ;  /* 0x0c201f0048037f89 */ /* 0x000e2400000e0000 */
[----:B------:R-:W-:Y:S01]  /*c520*/  MUFU.EX2 R40, R40 ;  /* 0x0000002800287308 */ /* 0x000fe20000000800 */
[----:B----4-:R-:W-:-:S07]  /*c530*/  F2FP.BF16.F32.PACK_AB R160, R29, R70 ;  /* 0x000000461da0723e */ /* 0x010fce00000010ff */
[----:B------:R-:W4:Y:S01]  /*c540*/  MUFU.EX2 R35, R35 ;  /* 0x0000002300237308 */ /* 0x000f220000000800 */
[----:B---3--:R-:W-:-:S07]  /*c550*/  F2FP.BF16.F32.PACK_AB R162, R31, R66 ;  /* 0x000000421fa2723e */ /* 0x008fce00000010ff */
[----:B------:R-:W-:Y:S01]  /*c560*/  MUFU.EX2 R44, R44 ;  /* 0x0000002c002c7308 */ /* 0x000fe20000000800 */
[----:B0-----:R-:W-:-:S07]  /*c570*/  FMNMX.FTZ R20, R72, R3, !PT ;  /* 0x0000000348147209 */ /* 0x001fce0007810000 */
[----:B------:R-:W0:Y:S01]  /*c580*/  MUFU.EX2 R37, R28 ;  /* 0x0000001c00257308 */ /* 0x000e220000000800 */
[----:B----4-:R-:W-:Y:S02]  /*c590*/  F2FP.BF16.F32.PACK_AB R156, R35, R40 ;  /* 0x00000028239c723e */ /* 0x010fe400000010ff */
[C---:B------:R-:W-:Y:S01]  /*c5a0*/  FSETP.NEU.FTZ.AND P3, PT, R20.reuse, -INF , PT ;  /* 0xff8000001400780b */ /* 0x040fe20003f7d000 */
[----:B------:R-:W-:-:S04]  /*c5b0*/  FMUL.FTZ R0, R20, R13 ;  /* 0x0000000d14007220 */ /* 0x000fc80000410000 */
[----:B------:R3:W-:Y:S01]  /*c5c0*/  MUFU.EX2 R3, R24 ;  /* 0x0000001800037308 */ /* 0x0007e20000000800 */
[----:B------:R-:W-:Y:S01]  /*c5d0*/  FSEL R33, R0, RZ, P3 ;  /* 0x000000ff00217208 */ /* 0x000fe20001800000 */
[----:B------:R-:W-:-:S04]  /*c5e0*/  FADD.FTZ R0, R74, R43 ;  /* 0x0000002b4a007221 */ /* 0x000fc80000010000 */
        /* <DEDUP_REMOVED lines=9> */
[----:B------:R-:W-:Y:S01]  /*c680*/  FADD.FTZ R45, R25, R0 ;  /* 0x00000000192d7221 */ /* 0x000fe20000010000 */
[-CC-:B------:R-:W-:Y:S01]  /*c690*/  FFMA.FTZ R42, R42, R13.reuse, -R33.reuse ;  /* 0x0000000d2a2a7223 */ /* 0x180fe20000010821 */
[-CC-:B------:R-:W-:Y:S01]  /*c6a0*/  FFMA.FTZ R62, R62, R13.reuse, -R33.reuse ;  /* 0x0000000d3e3e7223 */ /* 0x180fe20000010821 */
[-C--:B------:R-:W-:Y:S01]  /*c6b0*/  FFMA.FTZ R46, R46, R13.reuse, -R33 ;  /* 0x0000000d2e2e7223 */ /* 0x080fe20000010821 */
[----:B------:R-:W4:Y:S01]  /*c6c0*/  MUFU.EX2 R26, R26 ;  /* 0x0000001a001a7308 */ /* 0x000f220000000800 */
[----:B---3--:R-:W-:Y:S01]  /*c6d0*/  FADD.FTZ R24, R70, R45 ;  /* 0x0000002d46187221 */ /* 0x008fe20000010000 */
[-CC-:B------:R-:W-:Y:S01]  /*c6e0*/  FFMA.FTZ R64, R64, R13.reuse, -R33.reuse ;  /* 0x0000000d40407223 */ /* 0x180fe20000010821 */
[-CC-:B------:R-:W-:Y:S01]  /*c6f0*/  FFMA.FTZ R50, R50, R13.reuse, -R33.reuse ;  /* 0x0000000d32327223 */ /* 0x180fe20000010821 */
[-CC-:B------:R-:W-:Y:S01]  /*c700*/  FFMA.FTZ R78, R78, R13.reuse, -R33.reuse ;  /* 0x0000000d4e4e7223 */ /* 0x180fe20000010821 */
[----:B------:R-:W-:Y:S01]  /*c710*/  FADD.FTZ R47, R29, R24 ;  /* 0x000000181d2f7221 */ /* 0x000fe20000010000 */
[-CC-:B------:R-:W-:Y:S01]  /*c720*/  FFMA.FTZ R54, R54, R13.reuse, -R33.reuse ;  /* 0x0000000d36367223 */ /* 0x180fe20000010821 */
[----:B------:R-:W-:Y:S01]  /*c730*/  FFMA.FTZ R33, R76, R13, -R33 ;  /* 0x0000000d4c217223 */ /* 0x000fe20000010821 */
[----:B------:R-:W3:Y:S01]  /*c740*/  MUFU.EX2 R30, R30 ;  /* 0x0000001e001e7308 */ /* 0x000ee20000000800 */
[----:B------:R-:W-:Y:S01]  /*c750*/  FADD.FTZ R24, R66, R47 ;  /* 0x0000002f42187221 */ /* 0x000fe20000010000 */
[----:B0-----:R-:W-:-:S06]  /*c760*/  F2FP.BF16.F32.PACK_AB R158, R37, R44 ;  /* 0x0000002c259e723e */ /* 0x001fcc00000010ff */
[----:B------:R-:W0:Y:S01]  /*c770*/  MUFU.EX2 R167, R56 ;  /* 0x0000003800a77308 */ /* 0x000e220000000800 */
[----:B----4-:R-:W-:Y:S01]  /*c780*/  FADD.FTZ R43, R26, R165 ;  /* 0x000000a51a2b7221 */ /* 0x010fe20000010000 */
[----:B------:R-:W-:-:S06]  /*c790*/  F2FP.BF16.F32.PACK_AB R165, R165, R26 ;  /* 0x0000001aa5a5723e */ /* 0x000fcc00000010ff */
[----:B------:R-:W4:Y:S01]  /*c7a0*/  MUFU.EX2 R34, R34 ;  /* 0x0000002200227308 */ /* 0x000f220000000800 */
[----:B---3--:R-:W-:-:S07]  /*c7b0*/  FADD.FTZ R0, R30, R43 ;  /* 0x0000002b1e007221 */ /* 0x008fce0000010000 */
[----:B------:R-:W3:Y:S01]  /*c7c0*/  MUFU.EX2 R161, R58 ;  /* 0x0000003a00a17308 */ /* 0x000ee20000000800 */
[C---:B0-----:R-:W-:Y:S01]  /*c7d0*/  FADD.FTZ R45, R167.reuse, R0 ;  /* 0x00000000a72d7221 */ /* 0x041fe20000010000 */
[----:B------:R-:W-:-:S05]  /*c7e0*/  F2FP.BF16.F32.PACK_AB R167, R167, R30 ;  /* 0x0000001ea7a7723e */ /* 0x000fca00000010ff */
[----:B------:R0:W-:Y:S01]  /*c7f0*/  STSM.16.M88.4 [R196+0x26800], R164 ;  /* 0x026800a4c4007844 */ /* 0x0001e20000000200 */
[----:B------:R-:W5:Y:S01]  /*c800*/  MUFU.EX2 R38, R38 ;  /* 0x0000002600267308 */ /* 0x000f620000000800 */
[----:B----4-:R-:W-:Y:S01]  /*c810*/  FADD.FTZ R0, R34, R45 ;  /* 0x0000002d22007221 */ /* 0x010fe20000010000 */
[----:B------:R-:W-:-:S04]  /*c820*/  FADD.FTZ R45, R31, R24 ;  /* 0x000000181f2d7221 */ /* 0x000fc80000010000 */
[----:B------:R-:W-:Y:S02]  /*c830*/  FADD.FTZ R24, R40, R45 ;  /* 0x0000002d28187221 */ /* 0x000fe40000010000 */
[----:B------:R-:W4:Y:S01]  /*c840*/  MUFU.EX2 R163, R60 ;  /* 0x0000003c00a37308 */ /* 0x000f220000000800 */
[C---:B---3--:R-:W-:Y:S01]  /*c850*/  FADD.FTZ R27, R161.reuse, R0 ;  /* 0x00000000a11b7221 */ /* 0x048fe20000010000 */
[----:B------:R-:W-:-:S06]  /*c860*/  F2FP.BF16.F32.PACK_AB R161, R161, R34 ;  /* 0x00000022a1a1723e */ /* 0x000fcc00000010ff */
[----:B------:R-:W3:Y:S01]  /*c870*/  MUFU.EX2 R42, R42 ;  /* 0x0000002a002a7308 */ /* 0x000ee20000000800 */
[----:B-----5:R-:W-:Y:S01]  /*c880*/  FADD.FTZ R0, R38, R27 ;  /* 0x0000001b26007221 */ /* 0x020fe20000010000 */
[----:B------:R-:W-:-:S06]  /*c890*/  FADD.FTZ R27, R35, R24 ;  /* 0x00000018231b7221 */ /* 0x000fcc0000010000 */
[----:B------:R-:W5:Y:S01]  /*c8a0*/  MUFU.EX2 R157, R62 ;  /* 0x0000003e009d7308 */ /* 0x000f620000000800 */
[C---:B----4-:R-:W-:Y:S01]  /*c8b0*/  FADD.FTZ R25, R163.reuse, R0 ;  /* 0x00000000a3197221 */ /* 0x050fe20000010000 */
[----:B------:R-:W-:-:S05]  /*c8c0*/  F2FP.BF16.F32.PACK_AB R163, R163, R38 ;  /* 0x00000026a3a3723e */ /* 0x000fca00000010ff */
[----:B------:R0:W-:Y:S01]  /*c8d0*/  STSM.16.M88.4 [R199], R160 ;  /* 0x000000a0c7007844 */ /* 0x0001e20000000200 */
[----:B------:R-:W4:Y:S01]  /*c8e0*/  MUFU.EX2 R46, R46 ;  /* 0x0000002e002e7308 */ /* 0x000f220000000800 */
[----:B---3--:R-:W-:-:S07]  /*c8f0*/  FADD.FTZ R0, R42, R25 ;  /* 0x000000192a007221 */ /* 0x008fce0000010000 */
[----:B------:R-:W3:Y:S01]  /*c900*/  MUFU.EX2 R41, R64 ;  /* 0x0000004000297308 */ /* 0x000ee20000000800 */
[C---:B-----5:R-:W-:Y:S01]  /*c910*/  FADD.FTZ R25, R157.reuse, R0 ;  /* 0x000000009d197221 */ /* 0x060fe20000010000 */
[----:B------:R-:W-:Y:S01]  /*c920*/  FADD.FTZ R0, R44, R27 ;  /* 0x0000001b2c007221 */ /* 0x000fe20000010000 */
[----:B------:R-:W-:-:S03]  /*c930*/  F2FP.BF16.F32.PACK_AB R157, R157, R42 ;  /* 0x0000002a9d9d723e */ /* 0x000fc600000010ff */
[----:B------:R-:W-:Y:S02]  /*c940*/  FADD.FTZ R37, R37, R0 ;  /* 0x0000000025257221 */ /* 0x000fe40000010000 */
[----:B------:R-:W-:Y:S01]  /*c950*/  MUFU.EX2 R48, R48 ;  /* 0x0000003000307308 */ /* 0x000fe20000000800 */
[----:B----4-:R-:W-:-:S07]  /*c960*/  FADD.FTZ R24, R46, R25 ;  /* 0x000000192e187221 */ /* 0x010fce0000010000 */
[----:B------:R-:W4:Y:S01]  /*c970*/  MUFU.EX2 R39, R32 ;  /* 0x0000002000277308 */ /* 0x000f220000000800 */
[C---:B---3--:R-:W-:Y:S01]  /*c980*/  F2FP.BF16.F32.PACK_AB R159, R41.reuse, R46 ;  /* 0x0000002e299f723e */ /* 0x048fe200000010ff */
[----:B------:R-:W-:-:S04]  /*c990*/  FADD.FTZ R41, R41, R24 ;  /* 0x0000001829297221 */ /* 0x000fc80000010000 */
[----:B------:R0:W-:Y:S02]  /*c9a0*/  STSM.16.M88.4 [R197], R156 ;  /* 0x0000009cc5007844 */ /* 0x0001e40000000200 */
[----:B------:R-:W-:Y:S08]  /*c9b0*/  MUFU.EX2 R50, R50 ;  /* 0x0000003200327308 */ /* 0x000ff00000000800 */
[----:B------:R-:W3:Y:S01]  /*c9c0*/  MUFU.EX2 R43, R78 ;  /* 0x0000004e002b7308 */ /* 0x000ee20000000800 */
[----:B----4-:R-:W-:Y:S01]  /*c9d0*/  F2FP.BF16.F32.PACK_AB R152, R39, R48 ;  /* 0x000000302798723e */ /* 0x010fe200000010ff */
[----:B------:R-:W-:-:S04]  /*c9e0*/  FADD.FTZ R48, R48, R37 ;  /* 0x0000002530307221 */ /* 0x000fc80000010000 */
[----:B------:R-:W-:Y:S02]  /*c9f0*/  FADD.FTZ R39, R39, R48 ;  /* 0x0000003027277221 */ /* 0x000fe40000010000 */
[----:B------:R-:W4:Y:S08]  /*ca00*/  MUFU.EX2 R52, R52 ;  /* 0x0000003400347308 */ /* 0x000f300000000800 */
[----:B------:R-:W-:Y:S01]  /*ca10*/  MUFU.EX2 R54, R54 ;  /* 0x0000003600367308 */ /* 0x000fe20000000800 */
[----:B---3--:R-:W-:Y:S01]  /*ca20*/  F2FP.BF16.F32.PACK_AB R153, R43, R50 ;  /* 0x000000322b99723e */ /* 0x008fe200000010ff */
[----:B------:R-:W-:-:S04]  /*ca30*/  FADD.FTZ R50, R50, R41 ;  /* 0x0000002932327221 */ /* 0x000fc80000010000 */
[----:B------:R-:W-:Y:S02]  /*ca40*/  FADD.FTZ R43, R43, R50 ;  /* 0x000000322b2b7221 */ /* 0x000fe40000010000 */
[----:B------:R-:W3:Y:S01]  /*ca50*/  MUFU.EX2 R33, R33 ;  /* 0x0000002100217308 */ /* 0x000ee20000000800 */
[----:B----4-:R-:W-:Y:S01]  /*ca60*/  F2FP.BF16.F32.PACK_AB R154, R3, R52 ;  /* 0x00000034039a723e */ /* 0x010fe200000010ff */
[----:B------:R-:W-:-:S04]  /*ca70*/  FADD.FTZ R0, R52, R39 ;  /* 0x0000002734007221 */ /* 0x000fc80000010000 */
[----:B------:R-:W-:Y:S01]  /*ca80*/  FADD.FTZ R0, R3, R0 ;  /* 0x0000000003007221 */ /* 0x000fe20000010000 */
[----:B---3--:R-:W-:Y:S01]  /*ca90*/  F2FP.BF16.F32.PACK_AB R155, R33, R54 ;  /* 0x00000036219b723e */ /* 0x008fe200000010ff */
[----:B------:R-:W-:-:S04]  /*caa0*/  FADD.FTZ R54, R54, R43 ;  /* 0x0000002b36367221 */ /* 0x000fc80000010000 */
[----:B------:R0:W-:Y:S01]  /*cab0*/  STSM.16.M88.4 [R198], R152 ;  /* 0x00000098c6007844 */ /* 0x0001e20000000200 */
[----:B------:R-:W-:Y:S01]  /*cac0*/  FADD.FTZ R3, R33, R54 ;  /* 0x0000003621037221 */ /* 0x000fe20000010000 */
[----:B------:R-:W-:Y:S06]  /*cad0*/  @!P0 BRA `(.L_x_5718) ;  /* 0x0000000000048947 */ /* 0x000fec0003800000 */
[----:B------:R-:W-:Y:S01]  /*cae0*/  BPT.TRAP 0x1 ;  /* 0x000000040000795c */ /* 0x000fe20000300000 */
.L_x_5718:
[----:B------:R3:W4:Y:S01]  /*caf0*/  SYNCS.PHASECHK.TRANS64.TRYWAIT P3, [R14+URZ+0x28c50], R57 ;  /* 0x028c50390e0075a7 */ /* 0x000722000806017f */
[----:B------:R-:W-:Y:S05]  /*cb00*/  @!P0 BRA `(.L_x_5719) ;  /* 0x0000000000048947 */ /* 0x000fea0003800000 */
[----:B------:R-:W-:Y:S01]  /*cb10*/  BPT.TRAP 0x1 ;  /* 0x000000040000795c */ /* 0x000fe20000300000 */
.L_x_5719:
[----:B------:R-:W0:Y:S01]  /*cb20*/  @P2 LDC R27, c[0x0][0x44c] ;  /* 0x00011300ff1b2b82 */ /* 0x000e220000000800 */
[----:B------:R-:W-:Y:S01]  /*cb30*/  ULDC UR44, c[0x0][0x9e4] ;  /* 0x00027900002c7ab9 */ /* 0x000fe20000000800 */
[----:B------:R-:W-:Y:S01]  /*cb40*/  ULDC UR45, c[0x0][0x9dc] ;  /* 0x00027700002d7ab9 */ /* 0x000fe20000000800 */
[----:B------:R-:W-:Y:S01]  /*cb50*/  ULDC UR39, c[0x0][0x988] ;  /* 0x0002620000277ab9 */ /* 0x000fe20000000800 */
[----:B------:R-:W-:Y:S01]  /*cb60*/  ULDC UR46, c[0x0][0x9e0] ;  /* 0x00027800002e7ab9 */ /* 0x000fe20000000800 */
[----:B------:R-:W-:Y:S01]  /*cb70*/  BSSY B0, `(.L_x_5720) ;  /* 0x0000006000007945 */ /* 0x000fe20003800000 */
[----:B------:R-:W-:Y:S02]  /*cb80*/  IMAD R28, R18, 0x1000, R190 ;  /* 0x00001000121c7824 */ /* 0x000fe400078e02be */
[----:B------:R-:W0:Y:S01]  /*cb90*/  @P2 LDC R30, c[0x0][0x450] ;  /* 0x00011400ff1e2b82 */ /* 0x000e220000000800 */
[----:B----4-:R-:W-:Y:S05]  /*cba0*/  @P3 BRA `(.L_x_5721) ;  /* 0x0000000000083947 */ /* 0x010fea0003800000 */
[----:B------:R-:W4:Y:S02]  /*cbb0*/  SYNCS.PHASECHK.TRANS64.TRYWAIT P3, [R14+URZ+0x28c50], R57 ;  /* 0x028c50390e0075a7 */ /* 0x000f24000806017f */
[----:B----4-:R-:W-:Y:S05]  /*cbc0*/  @!P3 BRA `(.L_x_5722) ;  /* 0x0000016800f8b947 */ /* 0x010fea0003800000 */
.L_x_5721:
[----:B------:R-:W-:Y:S05]  /*cbd0*/  BSYNC B0 ;  /* 0x0000000000007941 */ /* 0x000fea0003800000 */
.L_x_5720:
[----:B------:R-:W-:Y:S01]  /*cbe0*/  IMAD.MOV.U32 R24, RZ, RZ, R28 ;  /* 0x000000ffff187224 */ /* 0x000fe200078e001c */
[----:B------:R-:W-:Y:S01]  /*cbf0*/  UISETP.NE.AND UP0, UPT, UR47, URZ, UPT ;  /* 0x0000003f2f00728c */ /* 0x000fe2000bf05270 */
[----:B------:R-:W-:Y:S02]  /*cc00*/  IMAD.MOV.U32 R25, RZ, RZ, 0x40000040 ;  /* 0x40000040ff197424 */ /* 0x000fe400078e00ff */
[----:B0-----:R-:W-:Y:S01]  /*cc10*/  @P2 IMAD.HI.U32 R27, R192, R27, RZ ;  /* 0x0000001bc01b2227 */ /* 0x001fe200078e00ff */
[----:B------:R-:W-:Y:S02]  /*cc20*/  R2UR UR6, R24 ;  /* 0x00000000180672ca */ /* 0x000fe400000e0000 */
[C---:B------:R-:W-:Y:S01]  /*cc30*/  R2UR UR7, R25.reuse ;  /* 0x00000000190772ca */ /* 0x040fe200000e0000 */
[----:B------:R-:W-:Y:S01]  /*cc40*/  IMAD.MOV.U32 R169, RZ, RZ, R192 ;  /* 0x000000ffffa97224 */ /* 0x000fe200078e00c0 */
[----:B------:R-:W-:Y:S01]  /*cc50*/  @P2 SHF.R.U32.HI R169, RZ, R30, R27 ;  /* 0x0000001effa92219 */ /* 0x000fe2000001161b */
[C---:B------:R-:W-:Y:S01]  /*cc60*/  VIADD R24, R28.reuse, 0x80 ;  /* 0x000000801c187836 */ /* 0x040fe20000000000 */
[----:B------:R-:W-:Y:S01]  /*cc70*/  R2UR UR11, R25 ;  /* 0x00000000190b72ca */ /* 0x000fe200000e0000 */
[C---:B------:R-:W-:Y:S01]  /*cc80*/  VIADD R26, R28.reuse, 0x100 ;  /* 0x000001001c1a7836 */ /* 0x040fe20000000000 */
[----:B------:R-:W-:Y:S01]  /*cc90*/  PLOP3.LUT P3, PT, PT, PT, UP0, 0x40, 0x0 ;  /* 0x000000000000781c */ /* 0x000fe20003f6e808 */
[----:B------:R-:W-:Y:S01]  /*cca0*/  VIADD R28, R28, 0x180 ;  /* 0x000001801c1c7836 */ /* 0x000fe20000000000 */
[----:B------:R-:W-:Y:S01]  /*ccb0*/  R2UR UR10, R24 ;  /* 0x00000000180a72ca */ /* 0x000fe200000e0000 */
[----:B------:R-:W-:Y:S01]  /*ccc0*/  IMAD.MOV.U32 R27, RZ, RZ, 0x40000040 ;  /* 0x40000040ff1b7424 */ /* 0x000fe200078e00ff */
[----:B------:R-:W-:Y:S01]  /*ccd0*/  R2UR UR14, R26 ;  /* 0x000000001a0e72ca */ /* 0x000fe200000e0000 */
[----:B------:R-:W-:Y:S01]  /*cce0*/  IMAD.MOV.U32 R29, RZ, RZ, 0x40000040 ;  /* 0x40000040ff1d7424 */ /* 0x000fe200078e00ff */
[----:B------:R-:W-:Y:S01]  /*ccf0*/  R2UR UR18, R28 ;  /* 0x000000001c1272ca */ /* 0x000fe200000e0000 */
[----:B-1234-:R-:W-:Y:S01]  /*cd00*/  @!P1 VIADD R14, R14, 0x28c60 ;  /* 0x00028c600e0e9836 */ /* 0x01efe20000000000 */
[----:B------:R-:W-:-:S02]  /*cd10*/  R2UR UR15, R27 ;  /* 0x000000001b0f72ca */ /* 0x000fc400000e0000 */
[----:B------:R-:W-:Y:S02]  /*cd20*/  R2UR UR19, R29 ;  /* 0x000000001d1372ca */ /* 0x000fe400000e0000 */
[----:B------:R-:W-:Y:S01]  /*cd30*/  WARPGROUP.ARRIVE ;  /* 0x00000000000079c5 */ /* 0x000fe20000000000 */
[----:B------:R-:W-:-:S05]  /*cd40*/  @!P1 PRMT R14, RZ, 0x654, R14 ;  /* 0x00000654ff0e9816 */ /* 0x000fca000000000e */
        /* <DEDUP_REMOVED lines=19> */
[----:B0-----:R-:W0:Y:S01]  /*ce80*/  FENCE.VIEW.ASYNC.S ;  /* 0x00000000000073c6 */ /* 0x001e220000000000 */
[----:B------:R-:W-:-:S05]  /*ce90*/  IADD3 R152, R169, R23, -R22 ;  /* 0x00000017a9987210 */ /* 0x000fca0007ffe816 */
[----:B------:R-:W-:Y:S01]  /*cea0*/  VIADD R153, R152, UR40 ;  /* 0x0000002898997c36 */ /* 0x000fe20008000000 */
[----:B0-----:R-:W-:Y:S01]  /*ceb0*/  NOP ;  /* 0x0000000000007918 */ /* 0x001fe20000000000 */
[----:B------:R-:W-:Y:S06]  /*cec0*/  BAR.ARV 0xe, 0x100 ;  /* 0x0384000000007b1d */ /* 0x000fec0000002000 */
[----:B------:R0:W-:Y:S02]  /*ced0*/  @!P1 SYNCS.ARRIVE.TRANS64.RED.A1T0 RZ, [R14+URZ], RZ ;  /* 0x000000ff0eff99a7 */ /* 0x0001e4000810043f */
[----:B0-----:R-:W-:Y:S01]  /*cee0*/  VIADD R14, R168, 0xfffffffe ;  /* 0xfffffffea80e7836 */ /* 0x001fe20000000000 */
[----:B------:R-:W-:Y:S06]  /*cef0*/  @P3 BRA `(.L_x_5723) ;  /* 0x0000000000543947 */ /* 0x000fec0003800000 */
[C---:B------:R-:W-:Y:S01]  /*cf00*/  ISETP.GT.AND P3, PT, R152.reuse, RZ, PT ;  /* 0x000000ff9800720c */ /* 0x040fe20003f64270 */
[----:B------:R-:W-:Y:S01]  /*cf10*/  BSSY B0, `(.L_x_5724) ;  /* 0x0000010000007945 */ /* 0x000fe20003800000 */
[----:B------:R-:W-:-:S11]  /*cf20*/  VIADD R154, R152, 0xffffffff ;  /* 0xffffffff989a7836 */ /* 0x000fd60000000000 */
[----:B------:R-:W-:Y:S05]  /*cf30*/  @P3 BRA `(.L_x_5725) ;  /* 0x0000000000203947 */ /* 0x000fea0003800000 */
[----:B------:R-:W-:Y:S01]  /*cf40*/  UISETP.NE.AND UP0, UPT, UR41, 0x1, UPT ;  /* 0x000000012900788c */ /* 0x000fe2000bf05270 */
[----:B------:R-:W-:-:S05]  /*cf50*/  IMAD.MOV R152, RZ, RZ, -R152 ;  /* 0x000000ffff987224 */ /* 0x000fca00078e0a98 */
[----:B------:R-:W-:-:S05]  /*cf60*/  PLOP3.LUT P3, PT, PT, PT, UP0, 0x80, 0x0 ;  /* 0x000000000000781c */ /* 0x000fca0003f6f008 */
[----:B------:R-:W-:-:S08]  /*cf70*/  @UP0 ULDC.64 UR4, c[0x0][0x9e8] ;  /* 0x00027a0000040ab9 */ /* 0x000fd00000000a00 */
[----:B------:R-:W-:-:S05]  /*cf80*/  @P3 IMAD.HI.U32 R154, R152, UR4, RZ ;  /* 0x00000004989a3c27 */ /* 0x000fca000f8e00ff */
[----:B------:R-:W-:-:S04]  /*cf90*/  @P3 SHF.R.U32.HI R152, RZ, UR5, R154 ;  /* 0x00000005ff983c19 */ /* 0x000fc8000801169a */
[----:B------:R-:W-:Y:S01]  /*cfa0*/  LOP3.LUT R154, RZ, R152, RZ, 0x33, !PT ;  /* 0x00000098ff9a7212 */ /* 0x000fe200078e33ff */
[----:B------:R-:W-:Y:S06]  /*cfb0*/  BRA `(.L_x_5726) ;  /* 0x0000000000147947 */ /* 0x000fec0003800000 */
.L_x_5725:
[----:B------:R-:W-:-:S06]  /*cfc0*/  UISETP.NE.AND UP0, UPT, UR41, 0x1, UPT ;  /* 0x000000012900788c */ /* 0x000fcc000bf05270 */
[----:B------:R-:W-:-:S05]  /*cfd0*/  PLOP3.LUT P3, PT, PT, PT, UP0, 0x80, 0x0 ;  /* 0x000000000000781c */ /* 0x000fca0003f6f008 */
[----:B------:R-:W-:-:S08]  /*cfe0*/  @UP0 ULDC.64 UR4, c[0x0][0x9e8] ;  /* 0x00027a0000040ab9 */ /* 0x000fd00000000a00 */
[----:B------:R-:W-:-:S05]  /*cff0*/  @P3 IMAD.HI.U32 R152, R154, UR4, RZ ;  /* 0x000000049a983c27 */ /* 0x000fca000f8e00ff */
[----:B------:R-:W-:-:S07]  /*d000*/  @P3 SHF.R.U32.HI R154, RZ, UR5, R152 ;  /* 0x00000005ff9a3c19 */ /* 0x000fce0008011698 */
.L_x_5726:
[----:B------:R-:W-:Y:S05]  /*d010*/  BSYNC B0 ;  /* 0x0000000000007941 */ /* 0x000fea0003800000 */
.L_x_5724:
[----:B------:R-:W-:-:S04]  /*d020*/  IMAD.U32 R152, RZ, RZ, UR41 ;  /* 0x00000029ff987e24 */ /* 0x000fc8000f8e00ff */
[----:B------:R-:W-:-:S05]  /*d030*/  IMAD R154, R154, R152, UR41 ;  /* 0x000000299a9a7e24 */ /* 0x000fca000f8e0298 */
[----:B------:R-:W-:-:S07]  /*d040*/  VIMNMX R153, R153, R154, PT ;  /* 0x0000009a99997248 */ /* 0x000fce0003fe0100 */
.L_x_5723:
[----:B------:R-:W-:Y:S01]  /*d050*/  SHF.R.S32.HI R152, RZ, 0x1f, R153 ;  /* 0x0000001fff987819 */ /* 0x000fe20000011499 */
[----:B------:R-:W-:Y:S03]  /*d060*/  BSSY B1, `(.L_x_5727) ;  /* 0x0000252000017945 */ /* 0x000fe60003800000 */
[----:B------:R-:W-:-:S04]  /*d070*/  LEA.HI R152, R152, R153, RZ, 0x6 ;  /* 0x0000009998987211 */ /* 0x000fc800078f30ff */
[----:B------:R-:W-:-:S04]  /*d080*/  SHF.R.S32.HI R152, RZ, 0x6, R152 ;  /* 0x00000006ff987819 */ /* 0x000fc80000011498 */
[----:B------:R-:W-:-:S04]  /*d090*/  VIMNMX R210, R202, R152, !PT ;  /* 0x00000098cad27248 */ /* 0x000fc80007fe0100 */
[----:B------:R-:W-:-:S13]  /*d0a0*/  ISETP.GE.AND P3, PT, R14, R210, PT ;  /* 0x000000d20e00720c */ /* 0x000fda0003f66270 */
[----:B------:R-:W-:Y:S05]  /*d0b0*/  @!P3 BRA `(.L_x_5728) ;  /* 0x000000240030b947 */ /* 0x000fea0003800000 */
[----:B------:R-:W-:Y:S01]  /*d0c0*/  BSSY B0, `(.L_x_5729) ;  /* 0x0000248000007945 */ /* 0x000fe20003800000 */
.L_x_5748:
[----:B------:R-:W-:-:S05]  /*d0d0*/  VIADD R211, R18, 0x1 ;  /* 0x0000000112d37836 */ /* 0x000fca0000000000 */
[----:B------:R-:W-:-:S04]  /*d0e0*/  ISETP.NE.AND P3, PT, R211, 0x2, PT ;  /* 0x00000002d300780c */ /* 0x000fc80003f65270 */
[----:B------:R-:W-:Y:S02]  /*d0f0*/  SEL R13, RZ, 0x1, P3 ;  /* 0x00000001ff0d7807 */ /* 0x000fe40001800000 */
[----:B------:R-:W-:Y:S02]  /*d100*/  SEL R211, R211, RZ, P3 ;  /* 0x000000ffd3d37207 */ /* 0x000fe40001800000 */
[----:B------:R-:W-:Y:S01]  /*d110*/  LOP3.LUT R19, R19, R13, RZ, 0x3c, !PT ;  /* 0x0000000d13137212 */ /* 0x000fe200078e3cff */
[----:B0-----:R-:W-:Y:S06]  /*d120*/  @!P0 BRA `(.L_x_5730) ;  /* 0x0000000000048947 */ /* 0x001fec0003800000 */
[----:B------:R-:W-:Y:S01]  /*d130*/  BPT.TRAP 0x1 ;  /* 0x000000040000795c */ /* 0x000fe20000300000 */
.L_x_5730:
[----:B------:R-:W-:Y:S01]  /*d140*/  IMAD R212, R211, 0x8, R2 ;  /* 0x00000008d3d47824 */ /* 0x000fe200078e0202 */
[----:B------:R-:W-:-:S04]  /*d150*/  SHF.L.U32 R213, R19, 0x1f, RZ ;  /* 0x0000001f13d57819 */ /* 0x000fc800000006ff */
[----:B------:R0:W1:Y:S01]  /*d160*/  SYNCS.PHASECHK.TRANS64.TRYWAIT P3, [R212+URZ+0x28c30], R213 ;  /* 0x028c30d5d40075a7 */ /* 0x000062000806017f */
[----:B------:R-:W-:Y:S05]  /*d170*/  @!P0 BRA `(.L_x_5731) ;  /* 0x0000000000048947 */ /* 0x000fea0003800000 */
[----:B------:R-:W-:Y:S01]  /*d180*/  BPT.TRAP 0x1 ;  /* 0x000000040000795c */ /* 0x000fe20000300000 */
.L_x_5731:
[----:B------:R-:W-:Y:S01]  /*d190*/  BSSY B2, `(.L_x_5732) ;  /* 0x0000006000027945 */ /* 0x000fe20003800000 */
[----:B------:R-:W-:Y:S02]  /*d1a0*/  IMAD R206, R211, 0x200, R15 ;  /* 0x00000200d3ce7824 */ /* 0x000fe400078e020f */
[----:B------:R-:W-:Y:S01]  /*d1b0*/  IMAD.MOV.U32 R207, RZ, RZ, 0x40000040 ;  /* 0x40000040ffcf7424 */ /* 0x000fe200078e00ff */
[----:B-1----:R-:W-:Y:S06]  /*d1c0*/  @P3 BRA `(.L_x_5733) ;  /* 0x0000000000083947 */ /* 0x002fec0003800000 */
[----:B------:R-:W1:Y:S02]  /*d1d0*/  SYNCS.PHASECHK.TRANS64.TRYWAIT P3, [R212+URZ+0x28c30], R213 ;  /* 0x028c30d5d40075a7 */ /* 0x000e64000806017f */
[----:B-1----:R-:W-:Y:S05]  /*d1e0*/  @!P3 BRA `(.L_x_5734) ;  /* 0x000001640084b947 */ /* 0x002fea0003800000 */
.L_x_5733:
[----:B------:R-:W-:Y:S05]  /*d1f0*/  BSYNC B2 ;  /* 0x0000000000027941 */ /* 0x000fea0003800000 */
.L_x_5732:
[C---:B------:R-:W-:Y:S01]  /*d200*/  R2UR UR6, R206.reuse ;  /* 0x00000000ce0672ca */ /* 0x040fe200000e0000 */
[----:B------:R-:W-:Y:S01]  /*d210*/  WARPGROUP.ARRIVE ;  /* 0x00000000000079c5 */ /* 0x000fe20000000000 */
[----:B------:R-:W-:Y:S01]  /*d220*/  R2UR UR7, R207 ;  /* 0x00000000cf0772ca */ /* 0x000fe200000e0000 */
[----:B------:R-:W-:Y:S01]  /*d230*/  VIADD R208, R206, 0x2 ;  /* 0x00000002ced07836 */ /* 0x000fe20000000000 */
[----:B------:R-:W-:Y:S01]  /*d240*/  R2UR UR4, R4 ;  /* 0x00000000040472ca */ /* 0x000fe200000e0000 */
[----:B------:R-:W-:Y:S01]  /*d250*/  IMAD.MOV.U32 R209, RZ, RZ, 0x40000040 ;  /* 0x40000040ffd17424 */ /* 0x000fe200078e00ff */
[----:B------:R-:W-:Y:S01]  /*d260*/  R2UR UR5, R5 ;  /* 0x00000000050572ca */ /* 0x000fe200000e0000 */
[----:B------:R-:W-:Y:S01]  /*d270*/  IMAD.MOV.U32 R207, RZ, RZ, 0x40000040 ;  /* 0x40000040ffcf7424 */ /* 0x000fe200078e00ff */
[----:B------:R-:W2:Y:S01]  /*d280*/  @P2 LDC R21, c[0x0][0x44c] ;  /* 0x00011300ff152b82 */ /* 0x000ea20000000800 */
[----:B------:R-:W-:Y:S01]  /*d290*/  IMAD.IADD R233, R201, 0x1, R192 ;  /* 0x00000001c9e97824 */ /* 0x000fe200078e02c0 */
[----:B------:R-:W-:-:S06]  /*d2a0*/  UISETP.NE.AND UP0, UPT, UR47, URZ, UPT ;  /* 0x0000003f2f00728c */ /* 0x000fcc000bf05270 */
[----:B------:R-:W3:Y:S01]  /*d2b0*/  @P2 LDC R13, c[0x0][0x450] ;  /* 0x00011400ff0d2b82 */ /* 0x000ee20000000800 */
[----:B------:R-:W-:Y:S02]  /*d2c0*/  PLOP3.LUT P3, PT, PT, PT, UP0, 0x40, 0x0 ;  /* 0x000000000000781c */ /* 0x000fe40003f6e808 */
[----:B------:R-:W-:Y:S01]  /*d2d0*/  HGMMA.64x64x16.F32.BF16 R152, gdesc[UR4], RZ, !UPT, gsb0 ;  /* 0x00e00000049879f0 */ /* 0x000fe2000c0018ff */
[----:B------:R-:W-:Y:S01]  /*d2e0*/  R2UR UR6, R208 ;  /* 0x00000000d00672ca */ /* 0x000fe200000e0000 */
[----:B------:R-:W-:Y:S01]  /*d2f0*/  VIADD R208, R206, 0x4 ;  /* 0x00000004ced07836 */ /* 0x000fe20000000000 */
[----:B------:R-:W-:Y:S01]  /*d300*/  R2UR UR7, R209 ;  /* 0x00000000d10772ca */ /* 0x000fe200000e0000 */
[----:B------:R-:W-:Y:S01]  /*d310*/  IMAD.MOV.U32 R209, RZ, RZ, 0x40000040 ;  /* 0x40000040ffd17424 */ /* 0x000fe200078e00ff */
[----:B------:R-:W-:Y:S01]  /*d320*/  R2UR UR4, R10 ;  /* 0x000000000a0472ca */ /* 0x000fe200000e0000 */
[----:B------:R-:W-:Y:S01]  /*d330*/  VIADD R206, R206, 0x6 ;  /* 0x00000006cece7836 */ /* 0x000fe20000000000 */
[----:B------:R-:W-:Y:S01]  /*d340*/  R2UR UR5, R11 ;  /* 0x000000000b0572ca */ /* 0x000fe200000e0000 */
[----:B--2---:R-:W-:-:S05]  /*d350*/  @P2 IMAD.HI.U32 R21, R233, R21, RZ ;  /* 0x00000015e9152227 */ /* 0x004fca00078e00ff */
[----:B---3--:R-:W-:Y:S01]  /*d360*/  @P2 SHF.R.U32.HI R233, RZ, R13, R21 ;  /* 0x0000000dffe92219 */ /* 0x008fe20000011615 */
[----:B------:R-:W-:Y:S02]  /*d370*/  @!P1 VIADD R13, R212, 0x28c40 ;  /* 0x00028c40d40d9836 */ /* 0x000fe40000000000 */
[----:B------:R-:W-:Y:S02]  /*d380*/  IMAD.U32 R21, RZ, RZ, UR45 ;  /* 0x0000002dff157e24 */ /* 0x000fe4000f8e00ff */
[----:B------:R-:W2:Y:S01]  /*d390*/  SHFL.IDX PT, R234, R233, RZ, 0x1c1f ;  /* 0x001c1fffe9ea7589 */ /* 0x000ea200000e0000 */
[----:B------:R-:W-:Y:S02]  /*d3a0*/  @!P1 PRMT R13, RZ, 0x654, R13 ;  /* 0x00000654ff0d9816 */ /* 0x000fe4000000000d */
[----:B------:R-:W-:Y:S01]  /*d3b0*/  LOP3.LUT R232, RZ, R21, RZ, 0x33, !PT ;  /* 0x00000015ffe87212 */ /* 0x000fe200078e33ff */
        /* <DEDUP_REMOVED lines=16> */
[----:B------:R-:W-:Y:S03]  /*d4c0*/  HGMMA.64x64x16.F32.BF16 R152, gdesc[UR4], R152, gsb0 ;  /* 0x00e00000049879f0 */ /* 0x000fe60008001898 */
[----:B------:R-:W-:Y:S02]  /*d4d0*/  WARPGROUP.DEPBAR.LE gsb0, 0x0 ;  /* 0x00008000000079c5 */ /* 0x000fe40000010000 */
[----:B------:R3:W-:Y:S02]  /*d4e0*/  @!P1 SYNCS.ARRIVE.TRANS64.RED.A1T0 RZ, [R13+URZ], RZ ;  /* 0x000000ff0dff99a7 */ /* 0x0007e4000810043f */
[----:B---3--:R-:W-:-:S05]  /*d4f0*/  IMAD.SHL.U32 R13, R14, 0x40, RZ ;  /* 0x000000400e0d7824 */ /* 0x008fca00078e00ff */
[----:B------:R-:W-:-:S04]  /*d500*/  IADD3 R231, -R185, 0x1, -R13 ;  /* 0x00000001b9e77810 */ /* 0x000fc80007ffe90d */
[----:B------:R-:W-:-:S05]  /*d510*/  IADD3 R231, -R22, R231, R23 ;  /* 0x000000e716e77210 */ /* 0x000fca0007ffe117 */
[----:B------:R-:W-:Y:S02]  /*d520*/  IMAD.IADD R232, R232, 0x1, R231 ;  /* 0x00000001e8e87824 */ /* 0x000fe400078e02e7 */
[----:B------:R-:W-:Y:S02]  /*d530*/  VIADD R231, R231, UR46 ;  /* 0x0000002ee7e77c36 */ /* 0x000fe40008000000 */
[C---:B--2---:R-:W-:Y:S02]  /*d540*/  IMAD.IADD R208, R234.reuse, 0x1, R232 ;  /* 0x00000001ead07824 */ /* 0x044fe400078e02e8 */
        /* <DEDUP_REMOVED lines=9> */
[----:B------:R-:W2:Y:S02]  /*d5e0*/  @P3 LDC.64 R206, c[0x0][0x9e8] ;  /* 0x00027a00ffce3b82 */ /* 0x000ea40000000a00 */
[----:B--2---:R-:W-:-:S05]  /*d5f0*/  @P3 IMAD.HI.U32 R206, R234, R206, RZ ;  /* 0x000000ceeace3227 */ /* 0x004fca00078e00ff */
[----:B------:R-:W-:-:S04]  /*d600*/  @P3 SHF.R.U32.HI R234, RZ, R207, R206 ;  /* 0x000000cfffea3219 */ /* 0x000fc800000116ce */
[----:B------:R-:W-:Y:S01]  /*d610*/  LOP3.LUT R234, RZ, R234, RZ, 0x33, !PT ;  /* 0x000000eaffea7212 */ /* 0x000fe200078e33ff */
[----:B------:R-:W-:Y:S06]  /*d620*/  BRA `(.L_x_5738) ;  /* 0x0000000000147947 */ /* 0x000fec0003800000 */
.L_x_5737:
[----:B------:R-:W-:-:S05]  /*d630*/  IMAD.U32 R235, RZ, RZ, UR44 ;  /* 0x0000002cffeb7e24 */ /* 0x000fca000f8e00ff */
[----:B------:R-:W-:-:S13]  /*d640*/  ISETP.NE.AND P3, PT, R235, 0x1, PT ;  /* 0x00000001eb00780c */ /* 0x000fda0003f65270 */
[----:B------:R-:W2:Y:S02]  /*d650*/  @P3 LDC.64 R206, c[0x0][0x9e8] ;  /* 0x00027a00ffce3b82 */ /* 0x000ea40000000a00 */
[----:B--2---:R-:W-:-:S05]  /*d660*/  @P3 IMAD.HI.U32 R206, R234, R206, RZ ;  /* 0x000000ceeace3227 */ /* 0x004fca00078e00ff */
[----:B------:R-:W-:-:S07]  /*d670*/  @P3 SHF.R.U32.HI R234, RZ, R207, R206 ;  /* 0x000000cfffea3219 */ /* 0x000fce00000116ce */
.L_x_5738:
[----:B------:R-:W-:Y:S05]  /*d680*/  BSYNC B2 ;  /* 0x0000000000027941 */ /* 0x000fea0003800000 */
.L_x_5736:
[----:B------:R-:W-:-:S04]  /*d690*/  IMAD R234, R234, R235, -R13 ;  /* 0x000000ebeaea7224 */ /* 0x000fc800078e0a0d */
[----:B------:R-:W-:-:S05]  /*d6a0*/  IMAD.IADD R234, R234, 0x1, -R185 ;  /* 0x00000001eaea7824 */ /* 0x000fca00078e0ab9 */
[----:B------:R-:W-:Y:S02]  /*d6b0*/  VIMNMX R208, R208, R234, !PT ;  /* 0x000000ead0d07248 */ /* 0x000fe40007fe0100 */
[----:B------:R-:W-:-:S07]  /*d6c0*/  VIADDMNMX R209, R234, R235, R209, PT ;  /* 0x000000ebead17246 */ /* 0x000fce00038001d1 */
.L_x_5735:
[----:B------:R-:W-:Y:S01]  /*d6d0*/  ISETP.GT.AND P3, PT, R14, -0x1, PT ;  /* 0xffffffff0e00780c */ /* 0x000fe20003f64270 */
[----:B------:R-:W-:-:S03]  /*d6e0*/  UISETP.NE.AND UP0, UPT, UR47, URZ, UPT ;  /* 0x0000003f2f00728c */ /* 0x000fc6000bf05270 */
[C---:B------:R-:W-:Y:S02]  /*d6f0*/  ISETP.GT.AND P4, PT, R208.reuse, RZ, P3 ;  /* 0x000000ffd000720c */ /* 0x040fe40001f84270 */
[C---:B------:R-:W-:Y:S02]  /*d700*/  ISETP.GT.AND P6, PT, R208.reuse, 0x8, P3 ;  /* 0x00000008d000780c */ /* 0x040fe40001fc4270 */
[C---:B------:R-:W-:Y:S02]  /*d710*/  ISETP.LT.OR P5, PT, R209.reuse, 0x1, P4 ;  /* 0x00000001d100780c */ /* 0x040fe400027a1670 */
[----:B------:R-:W-:Y:S02]  /*d720*/  ISETP.GT.AND P4, PT, R208, 0x1, P3 ;  /* 0x00000001d000780c */ /* 0x000fe40001f84270 */
[----:B------:R-:W-:Y:S02]  /*d730*/  FSEL R206, R152, -INF , !P5 ;  /* 0xff80000098ce7808 */ /* 0x000fe40006800000 */
[----:B------:R-:W-:Y:S01]  /*d740*/  ISETP.LT.OR P4, PT, R209, 0x2, P4 ;  /* 0x00000002d100780c */ /* 0x000fe20002781670 */
[----:B------:R-:W2:Y:S01]  /*d750*/  SHFL.IDX PT, R152, R233, 0x1, 0x1c1f ;  /* 0x003c1f00e9987f89 */ /* 0x000ea200000e0000 */
[----:B------:R-:W-:-:S02]  /*d760*/  ISETP.GT.AND P5, PT, R208, 0x9, P3 ;  /* 0x00000009d000780c */ /* 0x000fc40001fa4270 */
[----:B------:R-:W-:Y:S02]  /*d770*/  FSEL R207, R153, -INF , !P4 ;  /* 0xff80000099cf7808 */ /* 0x000fe40006000000 */
[----:B------:R-:W-:Y:S02]  /*d780*/  ISETP.GT.AND P4, PT, R208, 0x10, P3 ;  /* 0x00000010d000780c */ /* 0x000fe40001f84270 */
[C---:B------:R-:W-:Y:S02]  /*d790*/  ISETP.LT.OR P6, PT, R209.reuse, 0x9, P6 ;  /* 0x00000009d100780c */ /* 0x040fe400037c1670 */
[C---:B------:R-:W-:Y:S02]  /*d7a0*/  ISETP.LT.OR P4, PT, R209.reuse, 0x11, P4 ;  /* 0x00000011d100780c */ /* 0x040fe40002781670 */
[----:B------:R-:W-:Y:S02]  /*d7b0*/  ISETP.LT.OR P5, PT, R209, 0xa, P5 ;  /* 0x0000000ad100780c */ /* 0x000fe40002fa1670 */
[----:B------:R-:W-:-:S02]  /*d7c0*/  FSEL R160, R160, -INF , !P4 ;  /* 0xff800000a0a07808 */ /* 0x000fc40006000000 */
[----:B------:R-:W-:Y:S02]  /*d7d0*/  ISETP.GT.AND P4, PT, R208, 0x19, P3 ;  /* 0x00000019d000780c */ /* 0x000fe40001f84270 */
[----:B------:R-:W-:Y:S02]  /*d7e0*/  FSEL R156, R156, -INF , !P6 ;  /* 0xff8000009c9c7808 */ /* 0x000fe40007000000 */
[----:B------:R-:W-:Y:S02]  /*d7f0*/  ISETP.LT.OR P4, PT, R209, 0x1a, P4 ;  /* 0x0000001ad100780c */ /* 0x000fe40002781670 */
[----:B------:R-:W-:Y:S02]  /*d800*/  FSEL R157, R157, -INF , !P5 ;  /* 0xff8000009d9d7808 */ /* 0x000fe40006800000 */
[C---:B------:R-:W-:Y:S01]  /*d810*/  ISETP.GT.AND P6, PT, R208.reuse, 0x11, P3 ;  /* 0x00000011d000780c */ /* 0x040fe20001fc4270 */
[--C-:B--2---:R-:W-:Y:S01]  /*d820*/  IMAD.IADD R231, R231, 0x1, R152.reuse ;  /* 0x00000001e7e77824 */ /* 0x104fe200078e0298 */
[----:B------:R-:W-:Y:S01]  /*d830*/  ISETP.GT.AND P5, PT, R208, 0x18, P3 ;  /* 0x00000018d000780c */ /* 0x000fe20001fa4270 */
[----:B------:R-:W-:Y:S01]  /*d840*/  IMAD.IADD R232, R232, 0x1, R152 ;  /* 0x00000001e8e87824 */ /* 0x000fe200078e0298 */
[----:B------:R-:W-:-:S02]  /*d850*/  FSEL R165, R165, -INF , !P4 ;  /* 0xff800000a5a57808 */ /* 0x000fc40006000000 */
[----:B------:R-:W-:Y:S02]  /*d860*/  ISETP.GT.AND P4, PT, R208, 0x28, P3 ;  /* 0x00000028d000780c */ /* 0x000fe40001f84270 */
[C---:B------:R-:W-:Y:S02]  /*d870*/  ISETP.LT.OR P6, PT, R209.reuse, 0x12, P6 ;  /* 0x00000012d100780c */ /* 0x040fe400037c1670 */
[C---:B------:R-:W-:Y:S02]  /*d880*/  ISETP.LT.OR P5, PT, R209.reuse, 0x19, P5 ;  /* 0x00000019d100780c */ /* 0x040fe40002fa1670 */
[----:B------:R-:W-:Y:S02]  /*d890*/  ISETP.LT.OR P4, PT, R209, 0x29, P4 ;  /* 0x00000029d100780c */ /* 0x000fe40002781670 */
[----:B------:R-:W-:Y:S02]  /*d8a0*/  FSEL R161, R161, -INF , !P6 ;  /* 0xff800000a1a17808 */ /* 0x000fe40007000000 */
[----:B------:R-:W-:-:S02]  /*d8b0*/  FSEL R164, R164, -INF , !P5 ;  /* 0xff800000a4a47808 */ /* 0x000fc40006800000 */
[C---:B------:R-:W-:Y:S02]  /*d8c0*/  ISETP.GT.AND P6, PT, R208.reuse, 0x20, P3 ;  /* 0x00000020d000780c */ /* 0x040fe40001fc4270 */
[----:B------:R-:W-:Y:S02]  /*d8d0*/  ISETP.GT.AND P5, PT, R208, 0x21, P3 ;  /* 0x00000021d000780c */ /* 0x000fe40001fa4270 */
[----:B------:R-:W-:Y:S02]  /*d8e0*/  FSEL R233, R172, -INF , !P4 ;  /* 0xff800000ace97808 */ /* 0x000fe40006000000 */
[----:B------:R-:W-:Y:S02]  /*d8f0*/  ISETP.GT.AND P4, PT, R208, 0x31, P3 ;  /* 0x00000031d000780c */ /* 0x000fe40001f84270 */
[C---:B------:R-:W-:Y:S02]  /*d900*/  ISETP.LT.OR P6, PT, R209.reuse, 0x21, P6 ;  /* 0x00000021d100780c */ /* 0x040fe400037c1670 */
[----:B------:R-:W-:-:S02]  /*d910*/  ISETP.LT.OR P5, PT, R209, 0x22, P5 ;  /* 0x00000022d100780c */ /* 0x000fc40002fa1670 */
[----:B------:R-:W-:Y:S02]  /*d920*/  ISETP.LT.OR P4, PT, R209, 0x32, P4 ;  /* 0x00000032d100780c */ /* 0x000fe40002781670 */
[----:B------:R-:W-:Y:S02]  /*d930*/  FSEL R168, R168, -INF , !P6 ;  /* 0xff800000a8a87808 */ /* 0x000fe40007000000 */
[----:B------:R-:W-:Y:S02]  /*d940*/  FSEL R169, R169, -INF , !P5 ;  /* 0xff800000a9a97808 */ /* 0x000fe40006800000 */
[C---:B------:R-:W-:Y:S02]  /*d950*/  ISETP.GT.AND P6, PT, R208.reuse, 0x29, P3 ;  /* 0x00000029d000780c */ /* 0x040fe40001fc4270 */
[----:B------:R-:W-:Y:S02]  /*d960*/  ISETP.GT.AND P5, PT, R208, 0x30, P3 ;  /* 0x00000030d000780c */ /* 0x000fe40001fa4270 */
[----:B------:R-:W-:-:S02]  /*d970*/  FSEL R177, R177, -INF , !P4 ;  /* 0xff800000b1b17808 */ /* 0x000fc40006000000 */
[----:B------:R-:W-:Y:S02]  /*d980*/  PLOP3.LUT P4, PT, PT, PT, UP0, 0x40, 0x0 ;  /* 0x000000000000781c */ /* 0x000fe40003f8e808 */
[C---:B------:R-:W-:Y:S02]  /*d990*/  ISETP.LT.OR P6, PT, R209.reuse, 0x2a, P6 ;  /* 0x0000002ad100780c */ /* 0x040fe400037c1670 */
[----:B------:R-:W-:Y:S02]  /*d9a0*/  ISETP.LT.OR P5, PT, R209, 0x31, P5 ;  /* 0x00000031d100780c */ /* 0x000fe40002fa1670 */
[----:B------:R-:W-:Y:S02]  /*d9b0*/  FSEL R173, R173, -INF , !P6 ;  /* 0xff800000adad7808 */ /* 0x000fe40007000000 */
[----:B------:R-:W-:Y:S02]  /*d9c0*/  FSEL R176, R176, -INF , !P5 ;  /* 0xff800000b0b07808 */ /* 0x000fe40006800000 */
[----:B------:R-:W-:-:S02]  /*d9d0*/  ISETP.GT.AND P6, PT, R208, 0x38, P3 ;  /* 0x00000038d000780c */ /* 0x000fc40001fc4270 */
[----:B------:R-:W-:Y:S02]  /*d9e0*/  ISETP.GT.AND P5, PT, R208, 0x39, P3 ;  /* 0x00000039d000780c */ /* 0x000fe40001fa4270 */
[C---:B------:R-:W-:Y:S02]  /*d9f0*/  ISETP.LT.OR P6, PT, R209.reuse, 0x39, P6 ;  /* 0x00000039d100780c */ /* 0x040fe400037c1670 */
[----:B------:R-:W-:Y:S02]  /*da00*/  ISETP.LT.OR P5, PT, R209, 0x3a, P5 ;  /* 0x0000003ad100780c */ /* 0x000fe40002fa1670 */
[----:B------:R-:W-:Y:S02]  /*da10*/  FSEL R180, R180, -INF , !P6 ;  /* 0xff800000b4b47808 */ /* 0x000fe40007000000 */
[----:B------:R-:W-:Y:S01]  /*da20*/  FSEL R181, R181, -INF , !P5 ;  /* 0xff800000b5b57808 */ /* 0x000fe20006800000 */
[----:B------:R-:W-:Y:S08]  /*da30*/  @P4 BRA `(.L_x_5739) ;  /* 0x0000000000584947 */ /* 0x000ff00003800000 */
        /* <DEDUP_REMOVED lines=12> */
.L_x_5741:
[----:B------:R-:W-:-:S05]  /*db00*/  IMAD.U32 R208, RZ, RZ, UR44 ;  /* 0x0000002cffd07e24 */ /* 0x000fca000f8e00ff */
[----:B------:R-:W-:-:S13]  /*db10*/  ISETP.NE.AND P4, PT, R208, 0x1, PT ;  /* 0x00000001d000780c */ /* 0x000fda0003f85270 */
[----:B------:R-:W2:Y:S02]  /*db20*/  @P4 LDC.64 R152, c[0x0][0x9e8] ;  /* 0x00027a00ff984b82 */ /* 0x000ea40000000a00 */
[----:B--2---:R-:W-:-:S05]  /*db30*/  @P4 IMAD.HI.U32 R152, R172, R152, RZ ;  /* 0x00000098ac984227 */ /* 0x004fca00078e00ff */
[----:B------:R-:W-:-:S07]  /*db40*/  @P4 SHF.R.U32.HI R172, RZ, R153, R152 ;  /* 0x00000099ffac4219 */ /* 0x000fce0000011698 */
.L_x_5742:
[----:B------:R-:W-:Y:S05]  /*db50*/  BSYNC B2 ;  /* 0x0000000000027941 */ /* 0x000fea0003800000 */
.L_x_5740:
[----:B------:R-:W-:-:S04]  /*db60*/  IMAD R13, R172, R208, -R13 ;  /* 0x000000d0ac0d7224 */ /* 0x000fc800078e0a0d */
[----:B------:R-:W-:-:S05]  /*db70*/  IMAD.IADD R13, R13, 0x1, -R185 ;  /* 0x000000010d0d7824 */ /* 0x000fca00078e0ab9 */
[----:B------:R-:W-:Y:S02]  /*db80*/  VIMNMX R232, R232, R13, !PT ;  /* 0x0000000de8e87248 */ /* 0x000fe40007fe0100 */
[----:B------:R-:W-:-:S07]  /*db90*/  VIADDMNMX R231, R13, R208, R231, PT ;  /* 0x000000d00de77246 */ /* 0x000fce00038001e7 */
.L_x_5739:
        /* <DEDUP_REMOVED lines=33> */
[----:B------:R-:W2:Y:S01]  /*ddb0*/  SHFL.BFLY PT, R152, R13, 0x2, 0x1f ;  /* 0x0c401f000d987f89 */ /* 0x000ea200000e0000 */
        /* <DEDUP_REMOVED lines=9> */
[----:B--2---:R-:W-:Y:S01]  /*de50*/  FMNMX.FTZ R152, R13, R152, !PT ;  /* 0x000000980d987209 */ /* 0x004fe20007810000 */
[----:B------:R-:W-:Y:S01]  /*de60*/  IMAD.U32 R13, RZ, RZ, UR39 ;  /* 0x00000027ff0d7e24 */ /* 0x000fe2000f8e00ff */
[----:B------:R-:W-:Y:S02]  /*de70*/  FSEL R174, R174, -INF , !P5 ;  /* 0xff800000aeae7808 */ /* 0x000fe40006800000 */
[----:B------:R-:W-:Y:S01]  /*de80*/  ISETP.GT.AND P5, PT, R232, 0x30, P3 ;  /* 0x00000030e800780c */ /* 0x000fe20001fa4270 */
[----:B------:R-:W2:Y:S03]  /*de90*/  SHFL.BFLY PT, R172, R152, 0x1, 0x1f ;  /* 0x0c201f0098ac7f89 */ /* 0x000ea600000e0000 */
[----:B------:R-:W-:-:S04]  /*dea0*/  ISETP.LT.OR P5, PT, R231, 0x31, P5 ;  /* 0x00000031e700780c */ /* 0x000fc80002fa1670 */
[----:B------:R-:W-:Y:S02]  /*deb0*/  FSEL R178, R178, -INF , !P5 ;  /* 0xff800000b2b27808 */ /* 0x000fe40006800000 */
[----:B--2---:R-:W-:-:S04]  /*dec0*/  FMNMX.FTZ R172, R152, R172, !PT ;  /* 0x000000ac98ac7209 */ /* 0x004fc80007810000 */
[----:B------:R-:W-:-:S04]  /*ded0*/  FSETP.NEU.FTZ.AND P4, PT, R172, -INF , PT ;  /* 0xff800000ac00780b */ /* 0x000fc80003f9d000 */
[----:B------:R-:W-:-:S05]  /*dee0*/  FSEL R152, R172, RZ, P4 ;  /* 0x000000ffac987208 */ /* 0x000fca0002000000 */
[----:B------:R-:W-:Y:S01]  /*def0*/  FADD.FTZ R152, -R152, R12 ;  /* 0x0000000c98987221 */ /* 0x000fe20000010100 */
[----:B------:R-:W-:-:S05]  /*df00*/  FMUL.FTZ R12, R172, R13 ;  /* 0x0000000dac0c7220 */ /* 0x000fca0000410000 */
[----:B------:R-:W-:Y:S02]  /*df10*/  FSEL R12, R12, RZ, P4 ;  /* 0x000000ff0c0c7208 */ /* 0x000fe40002000000 */
[----:B------:R-:W-:-:S03]  /*df20*/  ISETP.GT.AND P4, PT, R232, 0x8, P3 ;  /* 0x00000008e800780c */ /* 0x000fc60001f84270 */
[-CC-:B------:R-:W-:Y:S01]  /*df30*/  FFMA.FTZ R206, R206, R13.reuse, -R12.reuse ;  /* 0x0000000dcece7223 */ /* 0x180fe2000001080c */
[----:B------:R-:W-:Y:S01]  /*df40*/  ISETP.LT.OR P4, PT, R231, 0x9, P4 ;  /* 0x00000009e700780c */ /* 0x000fe20002781670 */
[-CC-:B------:R-:W-:Y:S01]  /*df50*/  FFMA.FTZ R207, R207, R13.reuse, -R12.reuse ;  /* 0x0000000dcfcf7223 */ /* 0x180fe2000001080c */
[-CC-:B------:R-:W-:Y:S01]  /*df60*/  FFMA.FTZ R156, R156, R13.reuse, -R12.reuse ;  /* 0x0000000d9c9c7223 */ /* 0x180fe2000001080c */
[-CC-:B------:R-:W-:Y:S01]  /*df70*/  FFMA.FTZ R157, R157, R13.reuse, -R12.reuse ;  /* 0x0000000d9d9d7223 */ /* 0x180fe2000001080c */
[----:B------:R-:W-:Y:S01]  /*df80*/  FSEL R158, R158, -INF , !P4 ;  /* 0xff8000009e9e7808 */ /* 0x000fe20006000000 */
[-CC-:B------:R-:W-:Y:S01]  /*df90*/  FFMA.FTZ R160, R160, R13.reuse, -R12.reuse ;  /* 0x0000000da0a07223 */ /* 0x180fe2000001080c */
[----:B------:R-:W-:Y:S01]  /*dfa0*/  ISETP.GT.AND P4, PT, R232, 0x11, P3 ;  /* 0x00000011e800780c */ /* 0x000fe20001f84270 */
[-CC-:B------:R-:W-:Y:S01]  /*dfb0*/  FFMA.FTZ R161, R161, R13.reuse, -R12.reuse ;  /* 0x0000000da1a17223 */ /* 0x180fe2000001080c */
[-CC-:B------:R-:W-:Y:S01]  /*dfc0*/  FFMA.FTZ R164, R164, R13.reuse, -R12.reuse ;  /* 0x0000000da4a47223 */ /* 0x180fe2000001080c */
        /* <DEDUP_REMOVED lines=12> */
[-C--:B------:R-:W-:Y:S01]  /*e090*/  FFMA.FTZ R181, R181, R13.reuse, -R12 ;  /* 0x0000000db5b57223 */ /* 0x080fe2000001080c */
[----:B------:R-:W-:Y:S01]  /*e0a0*/  FMUL.FTZ R12, R152, R13 ;  /* 0x0000000d980c7220 */ /* 0x000fe20000410000 */
[----:B------:R-:W-:Y:S01]  /*e0b0*/  MUFU.EX2 R206, R206 ;  /* 0x000000ce00ce7308 */ /* 0x000fe20000000800 */
[----:B------:R-:W-:-:S02]  /*e0c0*/  FSEL R153, R170, -INF , !P4 ;  /* 0xff800000aa997808 */ /* 0x000fc40006000000 */
[----:B------:R-:W-:Y:S02]  /*e0d0*/  FMNMX.FTZ R170, R154, R20, !PT ;  /* 0x000000149aaa7209 */ /* 0x000fe40007810000 */
[----:B------:R-:W-:Y:S02]  /*e0e0*/  ISETP.GT.AND P4, PT, R232, 0x29, P3 ;  /* 0x00000029e800780c */ /* 0x000fe40001f84270 */
[----:B------:R-:W-:Y:S01]  /*e0f0*/  FMNMX.FTZ R170, R155, R170, !PT ;  /* 0x000000aa9baa7209 */ /* 0x000fe20007810000 */
[----:B------:R-:W2:Y:S01]  /*e100*/  MUFU.EX2 R12, R12 ;  /* 0x0000000c000c7308 */ /* 0x000ea20000000800 */
[----:B------:R-:W-:Y:S02]  /*e110*/  ISETP.LT.OR P4, PT, R231, 0x2a, P4 ;  /* 0x0000002ae700780c */ /* 0x000fe40002781670 */
[----:B------:R-:W-:Y:S02]  /*e120*/  FMNMX.FTZ R170, R158, R170, !PT ;  /* 0x000000aa9eaa7209 */ /* 0x000fe40007810000 */
[----:B------:R-:W-:-:S02]  /*e130*/  FSEL R175, R175, -INF , !P4 ;  /* 0xff800000afaf7808 */ /* 0x000fc40006000000 */
[----:B------:R-:W-:Y:S01]  /*e140*/  FMNMX.FTZ R170, R159, R170, !PT ;  /* 0x000000aa9faa7209 */ /* 0x000fe20007810000 */
[----:B------:R-:W3:Y:S01]  /*e150*/  MUFU.EX2 R152, R207 ;  /* 0x000000cf00987308 */ /* 0x000ee20000000800 */
[----:B------:R-:W-:Y:S02]  /*e160*/  ISETP.GT.AND P4, PT, R232, 0x31, P3 ;  /* 0x00000031e800780c */ /* 0x000fe40001f84270 */
[----:B------:R-:W-:Y:S02]  /*e170*/  FMNMX.FTZ R170, R162, R170, !PT ;  /* 0x000000aaa2aa7209 */ /* 0x000fe40007810000 */
[----:B------:R-:W-:Y:S02]  /*e180*/  ISETP.LT.OR P4, PT, R231, 0x32, P4 ;  /* 0x00000032e700780c */ /* 0x000fe40002781670 */
[----:B------:R-:W-:Y:S01]  /*e190*/  FMNMX.FTZ R170, R163, R170, !PT ;  /* 0x000000aaa3aa7209 */ /* 0x000fe20007810000 */
[----:B------:R-:W4:Y:S01]  /*e1a0*/  MUFU.EX2 R156, R156 ;  /* 0x0000009c009c7308 */ /* 0x000f220000000800 */
[----:B------:R-:W-:Y:S01]  /*e1b0*/  ISETP.GT.AND P3, PT, R232, 0x39, P3 ;  /* 0x00000039e800780c */ /* 0x000fe20001f64270 */
[----:B--2---:R-:W-:Y:S01]  /*e1c0*/  FFMA.FTZ R0, R12, R0, R206 ;  /* 0x000000000c007223 */ /* 0x004fe200000100ce */
[----:B------:R-:W-:Y:S01]  /*e1d0*/  FMNMX.FTZ R170, R166, R170, !PT ;  /* 0x000000aaa6aa7209 */ /* 0x000fe20007810000 */
[-C--:B------:R-:W-:Y:S01]  /*e1e0*/  FMUL.FTZ R24, R24, R12.reuse ;  /* 0x0000000c18187220 */ /* 0x080fe20000410000 */
[----:B------:R-:W-:Y:S01]  /*e1f0*/  FSEL R179, R179, -INF , !P4 ;  /* 0xff800000b3b37808 */ /* 0x000fe20006000000 */
[----:B------:R-:W-:Y:S01]  /*e200*/  FMUL.FTZ R25, R25, R12 ;  /* 0x0000000c19197220 */ /* 0x000fe20000410000 */
[----:B------:R-:W-:Y:S01]  /*e210*/  FMNMX.FTZ R170, R167, R170, !PT ;  /* 0x000000aaa7aa7209 */ /* 0x000fe20007810000 */
[----:B------:R-:W2:Y:S01]  /*e220*/  MUFU.EX2 R157, R157 ;  /* 0x0000009d009d7308 */ /* 0x000ea20000000800 */
[----:B------:R-:W-:Y:S01]  /*e230*/  ISETP.LT.OR P3, PT, R231, 0x3a, P3 ;  /* 0x0000003ae700780c */ /* 0x000fe20001f61670 */
[----:B---3--:R-:W-:Y:S01]  /*e240*/  FADD.FTZ R0, R152, R0 ;  /* 0x0000000098007221 */ /* 0x008fe20000010000 */
[----:B------:R-:W-:Y:S01]  /*e250*/  FMNMX.FTZ R170, R153, R170, !PT ;  /* 0x000000aa99aa7209 */ /* 0x000fe20007810000 */
[-C--:B------:R-:W-:Y:S01]  /*e260*/  FMUL.FTZ R28, R28, R12.reuse ;  /* 0x0000000c1c1c7220 */ /* 0x080fe20000410000 */
[----:B------:R-:W-:Y:S01]  /*e270*/  FSEL R183, R183, -INF , !P3 ;  /* 0xff800000b7b77808 */ /* 0x000fe20005800000 */
[----:B------:R-:W-:Y:S01]  /*e280*/  FMUL.FTZ R29, R29, R12 ;  /* 0x0000000c1d1d7220 */ /* 0x000fe20000410000 */
[----:B------:R-:W-:Y:S01]  /*e290*/  FMNMX.FTZ R170, R171, R170, !PT ;  /* 0x000000aaabaa7209 */ /* 0x000fe20007810000 */
[----:B------:R-:W3:Y:S01]  /*e2a0*/  MUFU.EX2 R160, R160 ;  /* 0x000000a000a07308 */ /* 0x000ee20000000800 */
[----:B------:R-:W-:Y:S01]  /*e2b0*/  F2FP.BF16.F32.PACK_AB R152, R152, R206 ;  /* 0x000000ce9898723e */ /* 0x000fe200000010ff */
[----:B----4-:R-:W-:Y:S01]  /*e2c0*/  FADD.FTZ R0, R156, R0 ;  /* 0x000000009c007221 */ /* 0x010fe20000010000 */
[----:B------:R-:W-:Y:S01]  /*e2d0*/  FMNMX.FTZ R170, R174, R170, !PT ;  /* 0x000000aaaeaa7209 */ /* 0x000fe20007810000 */
[-C--:B------:R-:W-:Y:S01]  /*e2e0*/  FMUL.FTZ R32, R32, R12.reuse ;  /* 0x0000000c20207220 */ /* 0x080fe20000410000 */
[----:B------:R-:W-:Y:S01]  /*e2f0*/  ISETP.NE.AND P3, PT, R194, RZ, PT ;  /* 0x000000ffc200720c */ /* 0x000fe20003f65270 */
[----:B------:R-:W-:Y:S01]  /*e300*/  FMUL.FTZ R33, R33, R12 ;  /* 0x0000000c21217220 */ /* 0x000fe20000410000 */
[----:B------:R-:W-:Y:S01]  /*e310*/  FMNMX.FTZ R170, R175, R170, !PT ;  /* 0x000000aaafaa7209 */ /* 0x000fe20007810000 */
[----:B------:R-:W4:Y:S01]  /*e320*/  MUFU.EX2 R161, R161 ;  /* 0x000000a100a17308 */ /* 0x000f220000000800 */
[----:B--2---:R-:W-:Y:S01]  /*e330*/  FADD.FTZ R0, R157, R0 ;  /* 0x000000009d007221 */ /* 0x004fe20000010000 */
[----:B------:R-:W-:Y:S01]  /*e340*/  FMUL.FTZ R36, R36, R12 ;  /* 0x0000000c24247220 */ /* 0x000fe20000410000 */
[----:B------:R-:W-:Y:S01]  /*e350*/  FMNMX.FTZ R170, R178, R170, !PT ;  /* 0x000000aab2aa7209 */ /* 0x000fe20007810000 */
[-C--:B------:R-:W-:Y:S01]  /*e360*/  FMUL.FTZ R37, R37, R12.reuse ;  /* 0x0000000c25257220 */ /* 0x080fe20000410000 */
[-C--:B------:R-:W-:Y:S01]  /*e370*/  FMUL.FTZ R40, R40, R12.reuse ;  /* 0x0000000c28287220 */ /* 0x080fe20000410000 */
[----:B------:R-:W-:Y:S01]  /*e380*/  FMUL.FTZ R41, R41, R12 ;  /* 0x0000000c29297220 */ /* 0x000fe20000410000 */
[----:B------:R-:W-:Y:S01]  /*e390*/  FMNMX.FTZ R170, R179, R170, !PT ;  /* 0x000000aab3aa7209 */ /* 0x000fe20007810000 */
[----:B------:R-:W2:Y:S01]  /*e3a0*/  MUFU.EX2 R164, R164 ;  /* 0x000000a400a47308 */ /* 0x000ea20000000800 */
[----:B---3--:R-:W-:Y:S01]  /*e3b0*/  FADD.FTZ R0, R160, R0 ;  /* 0x00000000a0007221 */ /* 0x008fe20000010000 */
[----:B------:R-:W-:Y:S01]  /*e3c0*/  @!P3 IMAD R18, R18, 0x40, R191 ;  /* 0x000000401212b824 */ /* 0x000fe200078e02bf */
[----:B------:R-:W-:Y:S01]  /*e3d0*/  FMNMX.FTZ R170, R182, R170, !PT ;  /* 0x000000aab6aa7209 */ /* 0x000fe20007810000 */
[-C--:B------:R-:W-:Y:S01]  /*e3e0*/  FMUL.FTZ R44, R44, R12.reuse ;  /* 0x0000000c2c2c7220 */ /* 0x080fe20000410000 */
[----:B------:R-:W-:Y:S01]  /*e3f0*/  FMUL.FTZ R45, R45, R12 ;  /* 0x0000000c2d2d7220 */ /* 0x000fe20000410000 */
[----:B------:R-:W-:Y:S01]  /*e400*/  @!P3 IMAD R18, R18, 0x4, R2 ;  /* 0x000000041212b824 */ /* 0x000fe200078e0202 */
[----:B------:R-:W-:Y:S01]  /*e410*/  FMNMX.FTZ R170, R183, R170, !PT ;  /* 0x000000aab7aa7209 */ /* 0x000fe20007810000 */
[----:B------:R-:W3:Y:S01]  /*e420*/  MUFU.EX2 R165, R165 ;  /* 0x000000a500a57308 */ /* 0x000ee20000000800 */
[----:B----4-:R-:W-:Y:S01]  /*e430*/  FADD.FTZ R0, R161, R0 ;  /* 0x00000000a1007221 */ /* 0x010fe20000010000 */
[-C--:B------:R-:W-:Y:S01]  /*e440*/  FMUL.FTZ R48, R48, R12.reuse ;  /* 0x0000000c30307220 */ /* 0x080fe20000410000 */
[----:B------:R-:W-:Y:S01]  /*e450*/  @!P3 STS [R18+0x28800], R12 ;  /* 0x0288000c1200b388 */ /* 0x000fe20000000800 */
[-C--:B------:R-:W-:Y:S01]  /*e460*/  FMUL.FTZ R49, R49, R12.reuse ;  /* 0x0000000c31317220 */ /* 0x080fe20000410000 */
[-C--:B------:R-:W-:Y:S01]  /*e470*/  FMUL.FTZ R52, R52, R12.reuse ;  /* 0x0000000c34347220 */ /* 0x080fe20000410000 */
[-C--:B------:R-:W-:Y:S01]  /*e480*/  FMUL.FTZ R53, R53, R12.reuse ;  /* 0x0000000c35357220 */ /* 0x080fe20000410000 */
[----:B------:R-:W4:Y:S01]  /*e490*/  SHFL.BFLY PT, R206, R170, 0x2, 0x1f ;  /* 0x0c401f00aace7f89 */ /* 0x000f2200000e0000 */
[----:B------:R-:W5:Y:S01]  /*e4a0*/  MUFU.EX2 R168, R168 ;  /* 0x000000a800a87308 */ /* 0x000f620000000800 */
        /* <DEDUP_REMOVED lines=16> */
[----:B-----5:R-:W-:Y:S01]  /*e5b0*/  FADD.FTZ R0, R168, R0 ;  /* 0x00000000a8007221 */ /* 0x020fe20000010000 */
[-C--:B------:R-:W-:Y:S01]  /*e5c0*/  FMUL.FTZ R80, R80, R12.reuse ;  /* 0x0000000c50507220 */ /* 0x080fe20000410000 */
[-C--:B------:R-:W-:Y:S01]  /*e5d0*/  FMUL.FTZ R81, R81, R12.reuse ;  /* 0x0000000c51517220 */ /* 0x080fe20000410000 */
[-C--:B------:R-:W-:Y:S01]  /*e5e0*/  FMUL.FTZ R84, R84, R12.reuse ;  /* 0x0000000c54547220 */ /* 0x080fe20000410000 */
[-C--:B------:R-:W-:Y:S01]  /*e5f0*/  FMUL.FTZ R85, R85, R12.reuse ;  /* 0x0000000c55557220 */ /* 0x080fe20000410000 */
[----:B------:R-:W-:Y:S01]  /*e600*/  FMUL.FTZ R88, R88, R12 ;  /* 0x0000000c58587220 */ /* 0x000fe20000410000 */
[----:B----4-:R-:W-:Y:S01]  /*e610*/  FMNMX.FTZ R170, R170, R206, !PT ;  /* 0x000000ceaaaa7209 */ /* 0x010fe20007810000 */
[----:B------:R-:W4:Y:S01]  /*e620*/  MUFU.EX2 R173, R173 ;  /* 0x000000ad00ad7308 */ /* 0x000f220000000800 */
[----:B--2---:R-:W-:Y:S01]  /*e630*/  FADD.FTZ R0, R169, R0 ;  /* 0x00000000a9007221 */ /* 0x004fe20000010000 */
[-C--:B------:R-:W-:Y:S01]  /*e640*/  FMUL.FTZ R89, R89, R12.reuse ;  /* 0x0000000c59597220 */ /* 0x080fe20000410000 */
[-C--:B------:R-:W-:Y:S01]  /*e650*/  FMUL.FTZ R92, R92, R12.reuse ;  /* 0x0000000c5c5c7220 */ /* 0x080fe20000410000 */
[----:B------:R-:W2:Y:S01]  /*e660*/  SHFL.BFLY PT, R206, R170, 0x1, 0x1f ;  /* 0x0c201f00aace7f89 */ /* 0x000ea200000e0000 */
[-C--:B------:R-:W-:Y:S01]  /*e670*/  FMUL.FTZ R93, R93, R12.reuse ;  /* 0x0000000c5d5d7220 */ /* 0x080fe20000410000 */
[-C--:B------:R-:W-:Y:S01]  /*e680*/  FMUL.FTZ R96, R96, R12.reuse ;  /* 0x0000000c60607220 */ /* 0x080fe20000410000 */
[-C--:B------:R-:W-:Y:S01]  /*e690*/  FMUL.FTZ R97, R97, R12.reuse ;  /* 0x0000000c61617220 */ /* 0x080fe20000410000 */
[----:B------:R-:W5:Y:S01]  /*e6a0*/  MUFU.EX2 R176, R176 ;  /* 0x000000b000b07308 */ /* 0x000f620000000800 */
        /* <DEDUP_REMOVED lines=8> */
[----:B----4-:R-:W-:Y:S01]  /*e730*/  FADD.FTZ R0, R173, R0 ;  /* 0x00000000ad007221 */ /* 0x010fe20000010000 */
[-C--:B------:R-:W-:Y:S01]  /*e740*/  FMUL.FTZ R112, R112, R12.reuse ;  /* 0x0000000c70707220 */ /* 0x080fe20000410000 */
[-C--:B------:R-:W-:Y:S01]  /*e750*/  FMUL.FTZ R113, R113, R12.reuse ;  /* 0x0000000c71717220 */ /* 0x080fe20000410000 */
[-C--:B------:R-:W-:Y:S01]  /*e760*/  FMUL.FTZ R116, R116, R12.reuse ;  /* 0x0000000c74747220 */ /* 0x080fe20000410000 */
[-C--:B------:R-:W-:Y:S01]  /*e770*/  FMUL.FTZ R117, R117, R12.reuse ;  /* 0x0000000c75757220 */ /* 0x080fe20000410000 */
[-C--:B------:R-:W-:Y:S01]  /*e780*/  FMUL.FTZ R120, R120, R12.reuse ;  /* 0x0000000c78787220 */ /* 0x080fe20000410000 */
[-C--:B------:R-:W-:Y:S01]  /*e790*/  FMUL.FTZ R121, R121, R12.reuse ;  /* 0x0000000c79797220 */ /* 0x080fe20000410000 */
[----:B------:R-:W-:Y:S01]  /*e7a0*/  MUFU.EX2 R181, R181 ;  /* 0x000000b500b57308 */ /* 0x000fe20000000800 */
[----:B-----5:R-:W-:Y:S01]  /*e7b0*/  FADD.FTZ R0, R176, R0 ;  /* 0x00000000b0007221 */ /* 0x020fe20000010000 */
[-C--:B------:R-:W-:Y:S01]  /*e7c0*/  FMUL.FTZ R124, R124, R12.reuse ;  /* 0x0000000c7c7c7220 */ /* 0x080fe20000410000 */
[----:B------:R-:W-:Y:S01]  /*e7d0*/  FMUL.FTZ R125, R125, R12 ;  /* 0x0000000c7d7d7220 */ /* 0x000fe20000410000 */
[----:B--2---:R-:W-:Y:S01]  /*e7e0*/  FMNMX.FTZ R170, R170, R206, !PT ;  /* 0x000000ceaaaa7209 */ /* 0x004fe20007810000 */
[-C--:B------:R-:W-:Y:S01]  /*e7f0*/  FMUL.FTZ R128, R128, R12.reuse ;  /* 0x0000000c80807220 */ /* 0x080fe20000410000 */
[-C--:B------:R-:W-:Y:S01]  /*e800*/  FMUL.FTZ R129, R129, R12.reuse ;  /* 0x0000000c81817220 */ /* 0x080fe20000410000 */
[-C--:B------:R-:W-:Y:S01]  /*e810*/  FMUL.FTZ R132, R132, R12.reuse ;  /* 0x0000000c84847220 */ /* 0x080fe20000410000 */
[C---:B------:R-:W-:Y:S01]  /*e820*/  FSETP.NEU.FTZ.AND P4, PT, R170.reuse, -INF , PT ;  /* 0xff800000aa00780b */ /* 0x040fe20003f9d000 */
[CC--:B------:R-:W-:Y:S01]  /*e830*/  FMUL.FTZ R209, R170.reuse, R13.reuse ;  /* 0x0000000daad17220 */ /* 0x0c0fe20000410000 */
[----:B---3--:R-:W-:Y:S01]  /*e840*/  FADD.FTZ R0, R177, R0 ;  /* 0x00000000b1007221 */ /* 0x008fe20000010000 */
[-C--:B------:R-:W-:Y:S01]  /*e850*/  FMUL.FTZ R133, R133, R12.reuse ;  /* 0x0000000c85857220 */ /* 0x080fe20000410000 */
[----:B------:R-:W-:Y:S01]  /*e860*/  FSEL R206, R170, RZ, P4 ;  /* 0x000000ffaace7208 */ /* 0x000fe20002000000 */
[-C--:B------:R-:W-:Y:S01]  /*e870*/  FMUL.FTZ R136, R136, R12.reuse ;  /* 0x0000000c88887220 */ /* 0x080fe20000410000 */
[----:B------:R-:W-:Y:S01]  /*e880*/  FSEL R209, R209, RZ, P4 ;  /* 0x000000ffd1d17208 */ /* 0x000fe20002000000 */
[-C--:B------:R-:W-:Y:S01]  /*e890*/  FMUL.FTZ R137, R137, R12.reuse ;  /* 0x0000000c89897220 */ /* 0x080fe20000410000 */
[-C--:B------:R-:W-:Y:S01]  /*e8a0*/  FMUL.FTZ R140, R140, R12.reuse ;  /* 0x0000000c8c8c7220 */ /* 0x080fe20000410000 */
[----:B------:R-:W-:Y:S01]  /*e8b0*/  FADD.FTZ R206, -R206, R20 ;  /* 0x00000014cece7221 */ /* 0x000fe20000010100 */
[----:B------:R-:W-:Y:S01]  /*e8c0*/  FMUL.FTZ R141, R141, R12 ;  /* 0x0000000c8d8d7220 */ /* 0x000fe20000410000 */
[-CC-:B------:R-:W-:Y:S01]  /*e8d0*/  FFMA.FTZ R155, R155, R13.reuse, -R209.reuse ;  /* 0x0000000d9b9b7223 */ /* 0x180fe200000108d1 */
[-CC-:B------:R-:W-:Y:S01]  /*e8e0*/  FFMA.FTZ R159, R159, R13.reuse, -R209.reuse ;  /* 0x0000000d9f9f7223 */ /* 0x180fe200000108d1 */
[-C--:B------:R-:W-:Y:S01]  /*e8f0*/  FMUL.FTZ R20, R206, R13.reuse ;  /* 0x0000000dce147220 */ /* 0x080fe20000410000 */
[-CC-:B------:R-:W-:Y:S01]  /*e900*/  FFMA.FTZ R206, R154, R13.reuse, -R209.reuse ;  /* 0x0000000d9ace7223 */ /* 0x180fe200000108d1 */
[-CC-:B------:R-:W-:Y:S01]  /*e910*/  FFMA.FTZ R207, R162, R13.reuse, -R209.reuse ;  /* 0x0000000da2cf7223 */ /* 0x180fe200000108d1 */
[-CC-:B------:R-:W-:Y:S01]  /*e920*/  FFMA.FTZ R163, R163, R13.reuse, -R209.reuse ;  /* 0x0000000da3a37223 */ /* 0x180fe200000108d1 */
[----:B------:R-:W-:Y:S01]  /*e930*/  MUFU.EX2 R155, R155 ;  /* 0x0000009b009b7308 */ /* 0x000fe20000000800 */
[----:B------:R-:W-:Y:S01]  /*e940*/  F2FP.BF16.F32.PACK_AB R154, R157, R156 ;  /* 0x0000009c9d9a723e */ /* 0x000fe200000010ff */
[-CC-:B------:R-:W-:Y:S01]  /*e950*/  FFMA.FTZ R208, R166, R13.reuse, -R209.reuse ;  /* 0x0000000da6d07223 */ /* 0x180fe200000108d1 */
[-CC-:B------:R-:W-:Y:S01]  /*e960*/  FFMA.FTZ R167, R167, R13.reuse, -R209.reuse ;  /* 0x0000000da7a77223 */ /* 0x180fe200000108d1 */
[-CC-:B------:R-:W-:Y:S01]  /*e970*/  FFMA.FTZ R153, R153, R13.reuse, -R209.reuse ;  /* 0x0000000d99997223 */ /* 0x180fe200000108d1 */
[-CC-:B------:R-:W-:Y:S01]  /*e980*/  FFMA.FTZ R171, R171, R13.reuse, -R209.reuse ;  /* 0x0000000dabab7223 */ /* 0x180fe200000108d1 */
[----:B------:R-:W-:Y:S01]  /*e990*/  F2FP.BF16.F32.PACK_AB R156, R161, R160 ;  /* 0x000000a0a19c723e */ /* 0x000fe200000010ff */
[-CC-:B------:R-:W-:Y:S01]  /*e9a0*/  FFMA.FTZ R174, R174, R13.reuse, -R209.reuse ;  /* 0x0000000daeae7223 */ /* 0x180fe200000108d1 */
[----:B------:R-:W2:Y:S01]  /*e9b0*/  MUFU.EX2 R20, R20 ;  /* 0x0000001400147308 */ /* 0x000ea20000000800 */
[-CC-:B------:R-:W-:Y:S01]  /*e9c0*/  FFMA.FTZ R175, R175, R13.reuse, -R209.reuse ;  /* 0x0000000dafaf7223 */ /* 0x180fe200000108d1 */
[-CC-:B------:R-:W-:Y:S01]  /*e9d0*/  FFMA.FTZ R178, R178, R13.reuse, -R209.reuse ;  /* 0x0000000db2b27223 */ /* 0x180fe200000108d1 */
[-CC-:B------:R-:W-:Y:S01]  /*e9e0*/  FFMA.FTZ R179, R179, R13.reuse, -R209.reuse ;  /* 0x0000000db3b37223 */ /* 0x180fe200000108d1 */
[-CC-:B------:R-:W-:Y:S01]  /*e9f0*/  FFMA.FTZ R182, R182, R13.reuse, -R209.reuse ;  /* 0x0000000db6b67223 */ /* 0x180fe200000108d1 */
[----:B------:R-:W-:Y:S01]  /*ea00*/  FFMA.FTZ R183, R183, R13, -R209 ;  /* 0x0000000db7b77223 */ /* 0x000fe200000108d1 */
[----:B------:R-:W-:Y:S01]  /*ea10*/  F2FP.BF16.F32.PACK_AB R160, R169, R168 ;  /* 0x000000a8a9a0723e */ /* 0x000fe200000010ff */
[-C--:B------:R-:W-:Y:S01]  /*ea20*/  FMUL.FTZ R144, R144, R12.reuse ;  /* 0x0000000c90907220 */ /* 0x080fe20000410000 */
[----:B------:R-:W3:Y:S01]  /*ea30*/  MUFU.EX2 R206, R206 ;  /* 0x000000ce00ce7308 */ /* 0x000ee20000000800 */
[----:B------:R-:W-:Y:S01]  /*ea40*/  F2FP.BF16.F32.PACK_AB R162, R173, R233 ;  /* 0x000000e9ada2723e */ /* 0x000fe200000010ff */
[-C--:B------:R-:W-:Y:S01]  /*ea50*/  FMUL.FTZ R145, R145, R12.reuse ;  /* 0x0000000c91917220 */ /* 0x080fe20000410000 */
[-C--:B------:R-:W-:Y:S01]  /*ea60*/  FMUL.FTZ R148, R148, R12.reuse ;  /* 0x0000000c94947220 */ /* 0x080fe20000410000 */
[----:B------:R-:W-:-:S04]  /*ea70*/  FMUL.FTZ R149, R149, R12 ;  /* 0x0000000c95957220 */ /* 0x000fc80000410000 */
[----:B------:R-:W-:Y:S01]  /*ea80*/  MUFU.EX2 R159, R159 ;  /* 0x0000009f009f7308 */ /* 0x000fe20000000800 */
[----:B--2---:R2:W-:Y:S01]  /*ea90*/  @!P3 STS [R18+0x28820], R20 ;  /* 0x028820141200b388 */ /* 0x0045e20000000800 */
[-C--:B------:R-:W-:Y:S01]  /*eaa0*/  FMUL.FTZ R26, R26, R20.reuse ;  /* 0x000000141a1a7220 */ /* 0x080fe20000410000 */
[-C--:B------:R-:W-:Y:S01]  /*eab0*/  FMUL.FTZ R27, R27, R20.reuse ;  /* 0x000000141b1b7220 */ /* 0x080fe20000410000 */
[-C--:B------:R-:W-:Y:S01]  /*eac0*/  FMUL.FTZ R30, R30, R20.reuse ;  /* 0x000000141e1e7220 */ /* 0x080fe20000410000 */
[-C--:B------:R-:W-:Y:S01]  /*ead0*/  FMUL.FTZ R31, R31, R20.reuse ;  /* 0x000000141f1f7220 */ /* 0x080fe20000410000 */
[-C--:B------:R-:W-:Y:S01]  /*eae0*/  FMUL.FTZ R34, R34, R20.reuse ;  /* 0x0000001422227220 */ /* 0x080fe20000410000 */
[-C--:B------:R-:W-:Y:S01]  /*eaf0*/  FMUL.FTZ R35, R35, R20.reuse ;  /* 0x0000001423237220 */ /* 0x080fe20000410000 */
[----:B------:R-:W-:Y:S01]  /*eb00*/  MUFU.EX2 R157, R207 ;  /* 0x000000cf009d7308 */ /* 0x000fe20000000800 */
[----:B---3--:R-:W-:Y:S01]  /*eb10*/  FFMA.FTZ R3, R20, R3, R206 ;  /* 0x0000000314037223 */ /* 0x008fe200000100ce */
[----:B------:R-:W-:Y:S01]  /*eb20*/  FMUL.FTZ R38, R38, R20 ;  /* 0x0000001426267220 */ /* 0x000fe20000410000 */
[----:B--2---:R-:W-:Y:S01]  /*eb30*/  FFMA.FTZ R18, R158, R13, -R209 ;  /* 0x0000000d9e127223 */ /* 0x004fe200000108d1 */
[----:B------:R-:W-:Y:S01]  /*eb40*/  F2FP.BF16.F32.PACK_AB R158, R165, R164 ;  /* 0x000000a4a59e723e */ /* 0x000fe200000010ff */
[----:B------:R-:W-:Y:S01]  /*eb50*/  FADD.FTZ R3, R155, R3 ;  /* 0x000000039b037221 */ /* 0x000fe20000010000 */
[----:B------:R-:W-:Y:S01]  /*eb60*/  F2FP.BF16.F32.PACK_AB R164, R177, R176 ;  /* 0x000000b0b1a4723e */ /* 0x000fe200000010ff */
        /* <DEDUP_REMOVED lines=28> */
[-C--:B------:R-:W-:Y:S01]  /*ed30*/  FMUL.FTZ R86, R86, R20.reuse ;  /* 0x0000001456567220 */ /* 0x080fe20000410000 */
[-C--:B------:R-:W-:Y:S01]  /*ed40*/  FMUL.FTZ R87, R87, R20.reuse ;  /* 0x0000001457577220 */ /* 0x080fe20000410000 */
[----:B------:R-:W-:Y:S01]  /*ed50*/  FADD.FTZ R3, R159, R3 ;  /* 0x000000039f037221 */ /* 0x000fe20000010000 */
[-C--:B------:R-:W-:Y:S01]  /*ed60*/  FMUL.FTZ R90, R90, R20.reuse ;  /* 0x000000145a5a7220 */ /* 0x080fe20000410000 */
[-C--:B------:R-:W-:Y:S01]  /*ed70*/  FMUL.FTZ R91, R91, R20.reuse ;  /* 0x000000145b5b7220 */ /* 0x080fe20000410000 */
[----:B------:R2:W5:Y:S01]  /*ed80*/  MUFU.EX2 R161, R153 ;  /* 0x0000009900a17308 */ /* 0x0005620000000800 */
[----:B------:R-:W-:Y:S01]  /*ed90*/  FADD.FTZ R3, R157, R3 ;  /* 0x000000039d037221 */ /* 0x000fe20000010000 */
[----:B------:R-:W-:Y:S01]  /*eda0*/  F2FP.BF16.F32.PACK_AB R157, R163, R157 ;  /* 0x0000009da39d723e */ /* 0x000fe200000010ff */
[-C--:B------:R-:W-:Y:S01]  /*edb0*/  FMUL.FTZ R94, R94, R20.reuse ;  /* 0x000000145e5e7220 */ /* 0x080fe20000410000 */
[-C--:B------:R-:W-:Y:S01]  /*edc0*/  FMUL.FTZ R95, R95, R20.reuse ;  /* 0x000000145f5f7220 */ /* 0x080fe20000410000 */
[----:B------:R-:W-:Y:S01]  /*edd0*/  FADD.FTZ R3, R163, R3 ;  /* 0x00000003a3037221 */ /* 0x000fe20000010000 */
[-C--:B------:R-:W-:Y:S01]  /*ede0*/  FMUL.FTZ R98, R98, R20.reuse ;  /* 0x0000001462627220 */ /* 0x080fe20000410000 */
[----:B------:R-:W-:Y:S01]  /*edf0*/  FMUL.FTZ R99, R99, R20 ;  /* 0x0000001463637220 */ /* 0x000fe20000410000 */
[----:B------:R-:W0:Y:S01]  /*ee00*/  MUFU.EX2 R171, R171 ;  /* 0x000000ab00ab7308 */ /* 0x000e220000000800 */
[----:B---3--:R-:W-:Y:S01]  /*ee10*/  FADD.FTZ R3, R208, R3 ;  /* 0x00000003d0037221 */ /* 0x008fe20000010000 */
[----:B--2---:R-:W-:Y:S01]  /*ee20*/  F2FP.BF16.F32.PACK_AB R153, R155, R206 ;  /* 0x000000ce9b99723e */ /* 0x004fe200000010ff */
[----:B------:R-:W-:Y:S01]  /*ee30*/  FMUL.FTZ R102, R102, R20 ;  /* 0x0000001466667220 */ /* 0x000fe20000410000 */
[----:B------:R-:W-:Y:S01]  /*ee40*/  F2FP.BF16.F32.PACK_AB R155, R159, R18 ;  /* 0x000000129f9b723e */ /* 0x000fe200000010ff */
[C---:B----4-:R-:W-:Y:S01]  /*ee50*/  FADD.FTZ R3, R167.reuse, R3 ;  /* 0x00000003a7037221 */ /* 0x050fe20000010000 */
[----:B------:R-:W-:Y:S01]  /*ee60*/  BAR.SYNC.DEFER_BLOCKING 0xf, 0x100 ;  /* 0x03c4000000007b1d */ /* 0x000fe20000010000 */
[----:B------:R-:W-:Y:S01]  /*ee70*/  F2FP.BF16.F32.PACK_AB R159, R167, R208 ;  /* 0x000000d0a79f723e */ /* 0x000fe200000010ff */
[-C--:B------:R-:W-:Y:S01]  /*ee80*/  FMUL.FTZ R103, R103, R20.reuse ;  /* 0x0000001467677220 */ /* 0x080fe20000410000 */
[----:B-----5:R-:W-:Y:S01]  /*ee90*/  FADD.FTZ R3, R161, R3 ;  /* 0x00000003a1037221 */ /* 0x020fe20000010000 */
[-C--:B------:R-:W-:Y:S01]  /*eea0*/  FMUL.FTZ R106, R106, R20.reuse ;  /* 0x000000146a6a7220 */ /* 0x080fe20000410000 */
[-C--:B------:R-:W-:Y:S01]  /*eeb0*/  FMUL.FTZ R107, R107, R20.reuse ;  /* 0x000000146b6b7220 */ /* 0x080fe20000410000 */
[----:B------:R-:W2:Y:S01]  /*eec0*/  MUFU.EX2 R174, R174 ;  /* 0x000000ae00ae7308 */ /* 0x000ea20000000800 */
[-C--:B------:R-:W-:Y:S01]  /*eed0*/  FMUL.FTZ R110, R110, R20.reuse ;  /* 0x000000146e6e7220 */ /* 0x080fe20000410000 */
[-C--:B------:R-:W-:Y:S01]  /*eee0*/  FMUL.FTZ R111, R111, R20.reuse ;  /* 0x000000146f6f7220 */ /* 0x080fe20000410000 */
[-C--:B------:R-:W-:Y:S01]  /*eef0*/  FMUL.FTZ R114, R114, R20.reuse ;  /* 0x0000001472727220 */ /* 0x080fe20000410000 */
[-C--:B------:R-:W-:Y:S01]  /*ef00*/  FMUL.FTZ R115, R115, R20.reuse ;  /* 0x0000001473737220 */ /* 0x080fe20000410000 */
[C---:B0-----:R-:W-:Y:S01]  /*ef10*/  FADD.FTZ R3, R171.reuse, R3 ;  /* 0x00000003ab037221 */ /* 0x041fe20000010000 */
[----:B------:R-:W-:Y:S01]  /*ef20*/  F2FP.BF16.F32.PACK_AB R161, R171, R161 ;  /* 0x000000a1aba1723e */ /* 0x000fe200000010ff */
        /* <DEDUP_REMOVED lines=11> */
[----:B------:R2:W-:Y:S01]  /*efe0*/  STSM.16.M88.4 [R196+0x26800], R152 ;  /* 0x02680098c4007844 */ /* 0x0005e20000000200 */
[-C--:B------:R-:W-:Y:S01]  /*eff0*/  FMUL.FTZ R134, R134, R20.reuse ;  /* 0x0000001486867220 */ /* 0x080fe20000410000 */
[-C--:B------:R-:W-:Y:S01]  /*f000*/  FMUL.FTZ R135, R135, R20.reuse ;  /* 0x0000001487877220 */ /* 0x080fe20000410000 */
[-C--:B------:R-:W-:Y:S01]  /*f010*/  FMUL.FTZ R138, R138, R20.reuse ;  /* 0x000000148a8a7220 */ /* 0x080fe20000410000 */
[----:B------:R2:W-:Y:S01]  /*f020*/  STSM.16.M88.4 [R199], R156 ;  /* 0x0000009cc7007844 */ /* 0x0005e20000000200 */
[----:B------:R-:W-:Y:S01]  /*f030*/  FMUL.FTZ R139, R139, R20 ;  /* 0x000000148b8b7220 */ /* 0x000fe20000410000 */
[----:B------:R-:W4:Y:S01]  /*f040*/  MUFU.EX2 R166, R180 ;  /* 0x000000b400a67308 */ /* 0x000f220000000800 */
[C---:B0-----:R-:W-:Y:S01]  /*f050*/  FADD.FTZ R3, R175.reuse, R3 ;  /* 0x00000003af037221 */ /* 0x041fe20000010000 */
[----:B------:R-:W-:Y:S01]  /*f060*/  F2FP.BF16.F32.PACK_AB R163, R175, R174 ;  /* 0x000000aeafa3723e */ /* 0x000fe200000010ff */
[-C--:B------:R-:W-:Y:S01]  /*f070*/  FMUL.FTZ R142, R142, R20.reuse ;  /* 0x000000148e8e7220 */ /* 0x080fe20000410000 */
[-C--:B------:R-:W-:Y:S01]  /*f080*/  FMUL.FTZ R143, R143, R20.reuse ;  /* 0x000000148f8f7220 */ /* 0x080fe20000410000 */
[-C--:B------:R-:W-:Y:S01]  /*f090*/  FMUL.FTZ R146, R146, R20.reuse ;  /* 0x0000001492927220 */ /* 0x080fe20000410000 */
[-C--:B------:R-:W-:Y:S01]  /*f0a0*/  FMUL.FTZ R147, R147, R20.reuse ;  /* 0x0000001493937220 */ /* 0x080fe20000410000 */
[----:B------:R2:W-:Y:S01]  /*f0b0*/  STSM.16.M88.4 [R197], R160 ;  /* 0x000000a0c5007844 */ /* 0x0005e20000000200 */
[----:B------:R-:W0:Y:S01]  /*f0c0*/  MUFU.EX2 R179, R179 ;  /* 0x000000b300b37308 */ /* 0x000e220000000800 */
[----:B---3--:R-:W-:Y:S01]  /*f0d0*/  FADD.FTZ R3, R165, R3 ;  /* 0x00000003a5037221 */ /* 0x008fe20000010000 */
[-C--:B------:R-:W-:Y:S01]  /*f0e0*/  FMUL.FTZ R150, R150, R20.reuse ;  /* 0x0000001496967220 */ /* 0x080fe20000410000 */
[----:B------:R-:W-:-:S05]  /*f0f0*/  FMUL.FTZ R151, R151, R20 ;  /* 0x0000001497977220 */ /* 0x000fca0000410000 */
[----:B------:R-:W3:Y:S01]  /*f100*/  MUFU.EX2 R182, R182 ;  /* 0x000000b600b67308 */ /* 0x000ee20000000800 */
[----:B----4-:R-:W-:Y:S01]  /*f110*/  FADD.FTZ R0, R166, R0 ;  /* 0x00000000a6007221 */ /* 0x010fe20000010000 */
[----:B------:R-:W-:-:S03]  /*f120*/  F2FP.BF16.F32.PACK_AB R166, R181, R166 ;  /* 0x000000a6b5a6723e */ /* 0x000fc600000010ff */
[----:B------:R-:W-:-:S03]  /*f130*/  FADD.FTZ R0, R181, R0 ;  /* 0x00000000b5007221 */ /* 0x000fc60000010000 */
[----:B------:R-:W4:Y:S01]  /*f140*/  MUFU.EX2 R183, R183 ;  /* 0x000000b700b77308 */ /* 0x000f220000000800 */
[C---:B0-----:R-:W-:Y:S01]  /*f150*/  FADD.FTZ R3, R179.reuse, R3 ;  /* 0x00000003b3037221 */ /* 0x041fe20000010000 */
[----:B------:R-:W-:-:S03]  /*f160*/  F2FP.BF16.F32.PACK_AB R165, R179, R165 ;  /* 0x000000a5b3a5723e */ /* 0x000fc600000010ff */
[----:B---3--:R-:W-:Y:S01]  /*f170*/  FADD.FTZ R3, R182, R3 ;  /* 0x00000003b6037221 */ /* 0x008fe20000010000 */
[----:B----4-:R-:W-:-:S03]  /*f180*/  F2FP.BF16.F32.PACK_AB R167, R183, R182 ;  /* 0x000000b6b7a7723e */ /* 0x010fc600000010ff */
[----:B------:R-:W-:Y:S02]  /*f190*/  FADD.FTZ R3, R183, R3 ;  /* 0x00000003b7037221 */ /* 0x000fe40000010000 */
[----:B------:R2:W-:Y:S01]  /*f1a0*/  STSM.16.M88.4 [R198], R164 ;  /* 0x000000a4c6007844 */ /* 0x0005e20000000200 */
[----:B------:R-:W-:Y:S05]  /*f1b0*/  @!P0 BRA `(.L_x_5743) ;  /* 0x0000000000048947 */ /* 0x000fea0003800000 */
[----:B------:R-:W-:Y:S01]  /*f1c0*/  BPT.TRAP 0x1 ;  /* 0x000000040000795c */ /* 0x000fe20000300000 */
.L_x_5743:
[----:B------:R0:W3:Y:S01]  /*f1d0*/  SYNCS.PHASECHK.TRANS64.TRYWAIT P3, [R212+URZ+0x28c50], R213 ;  /* 0x028c50d5d40075a7 */ /* 0x0000e2000806017f */
[----:B------:R-:W-:Y:S05]  /*f1e0*/  @!P0 BRA `(.L_x_5744) ;  /* 0x0000000000048947 */ /* 0x000fea0003800000 */
[----:B------:R-:W-:Y:S01]  /*f1f0*/  BPT.TRAP 0x1 ;  /* 0x000000040000795c */ /* 0x000fe20000300000 */
.L_x_5744:
[----:B------:R-:W-:Y:S04]  /*f200*/  BSSY B2, `(.L_x_5745) ;  /* 0x0000004000027945 */ /* 0x000fe80003800000 */
[----:B---3--:R-:W-:Y:S05]  /*f210*/  @P3 BRA `(.L_x_5746) ;  /* 0x0000000000083947 */ /* 0x008fea0003800000 */
[----:B------:R-:W3:Y:S02]  /*f220*/  SYNCS.PHASECHK.TRANS64.TRYWAIT P3, [R212+URZ+0x28c50], R213 ;  /* 0x028c50d5d40075a7 */ /* 0x000ee4000806017f */
[----:B---3--:R-:W-:Y:S05]  /*f230*/  @!P3 BRA `(.L_x_5747) ;  /* 0x000001440084b947 */ /* 0x008fea0003800000 */
.L_x_5746:
[----:B------:R-:W-:Y:S05]  /*f240*/  BSYNC B2 ;  /* 0x0000000000027941 */ /* 0x000fea0003800000 */
.L_x_5745:
[----:B------:R-:W-:Y:S01]  /*f250*/  IMAD R168, R211, 0x1000, R190 ;  /* 0x00001000d3a87824 */ /* 0x000fe200078e02be */
[----:B------:R-:W-:Y:S01]  /*f260*/  WARPGROUP.ARRIVE ;  /* 0x00000000000079c5 */ /* 0x000fe20000000000 */
[----:B------:R-:W-:Y:S01]  /*f270*/  IMAD.MOV.U32 R169, RZ, RZ, 0x40000040 ;  /* 0x40000040ffa97424 */ /* 0x000fe200078e00ff */
[----:B------:R-:W-:Y:S01]  /*f280*/  ISETP.GT.AND P3, PT, R14, R210, PT ;  /* 0x000000d20e00720c */ /* 0x000fe20003f64270 */
[----:B01-3--:R-:W-:Y:S01]  /*f290*/  @!P1 VIADD R212, R212, 0x28c60 ;  /* 0x00028c60d4d49836 */ /* 0x00bfe20000000000 */
[----:B------:R-:W-:Y:S01]  /*f2a0*/  R2UR UR6, R168 ;  /* 0x00000000a80672ca */ /* 0x000fe200000e0000 */
[----:B------:R-:W-:Y:S01]  /*f2b0*/  VIADD R14, R14, 0xffffffff ;  /* 0xffffffff0e0e7836 */ /* 0x000fe20000000000 */
[----:B------:R-:W-:Y:S01]  /*f2c0*/  R2UR UR7, R169 ;  /* 0x00000000a90772ca */ /* 0x000fe200000e0000 */
[----:B------:R-:W-:Y:S01]  /*f2d0*/  IMAD.MOV.U32 R169, RZ, RZ, 0x40000040 ;  /* 0x40000040ffa97424 */ /* 0x000fe200078e00ff */
[----:B------:R-:W-:Y:S01]  /*f2e0*/  @!P1 PRMT R212, RZ, 0x654, R212 ;  /* 0x00000654ffd49816 */ /* 0x000fe200000000d4 */
[----:B------:R-:W-:-:S02]  /*f2f0*/  IMAD.MOV.U32 R20, RZ, RZ, R170 ;  /* 0x000000ffff147224 */ /* 0x000fc400078e00aa */
[----:B------:R-:W-:Y:S02]  /*f300*/  IMAD.MOV.U32 R12, RZ, RZ, R172 ;  /* 0x000000ffff0c7224 */ /* 0x000fe400078e00ac */
[----:B------:R-:W-:-:S06]  /*f310*/  IMAD.MOV.U32 R18, RZ, RZ, R211 ;  /* 0x000000ffff127224 */ /* 0x000fcc00078e00d3 */
[----:B------:R-:W-:Y:S03]  /*f320*/  HGMMA.64x256x16.F32.BF16 R24, R152, gdesc[UR4].tnspB, R24, gsb0 ;  /* 0x43e0000498187df0 */ /* 0x000fe60008001818 */
[----:B------:R-:W-:Y:S02]  /*f330*/  WARPGROUP.DEPBAR.LE gsb0, 0x0 ;  /* 0x00008000000079c5 */ /* 0x000fe40000010000 */
[----:B--2---:R-:W-:Y:S01]  /*f340*/  VIADD R152, R168, 0x80 ;  /* 0x00000080a8987836 */ /* 0x004fe20000000000 */
[----:B------:R-:W-:Y:S01]  /*f350*/  WARPGROUP.ARRIVE ;  /* 0x00000000000079c5 */ /* 0x000fe20000000000 */
[----:B------:R-:W-:-:S03]  /*f360*/  IMAD.MOV.U32 R153, RZ, RZ, 0x40000040 ;  /* 0x40000040ff997424 */ /* 0x000fc600078e00ff */
[----:B------:R-:W-:Y:S01]  /*f370*/  R2UR UR6, R152 ;  /* 0x00000000980672ca */ /* 0x000fe200000e0000 */
[C---:B------:R-:W-:Y:S01]  /*f380*/  VIADD R152, R168.reuse, 0x100 ;  /* 0x00000100a8987836 */ /* 0x040fe20000000000 */
[----:B------:R-:W-:Y:S01]  /*f390*/  R2UR UR7, R153 ;  /* 0x00000000990772ca */ /* 0x000fe200000e0000 */
[----:B------:R-:W-:Y:S02]  /*f3a0*/  IMAD.MOV.U32 R153, RZ, RZ, 0x40000040 ;  /* 0x40000040ff997424 */ /* 0x000fe400078e00ff */
[----:B------:R-:W-:-:S13]  /*f3b0*/  VIADD R168, R168, 0x180 ;  /* 0x00000180a8a87836 */ /* 0x000fda0000000000 */
        /* <DEDUP_REMOVED lines=24> */
[----:B------:R-:W-:Y:S05]  /*f540*/  BSYNC B0 ;  /* 0x0000000000007941 */ /* 0x000fea0003800000 */
.L_x_5729:
[----:B------:R-:W-:Y:S02]  /*f550*/  IMAD.MOV.U32 R20, RZ, RZ, R170 ;  /* 0x000000ffff147224 */ /* 0x000fe400078e00aa */
[----:B------:R-:W-:Y:S02]  /*f560*/  IMAD.MOV.U32 R12, RZ, RZ, R172 ;  /* 0x000000ffff0c7224 */ /* 0x000fe400078e00ac */
[----:B------:R-:W-:-:S07]  /*f570*/  IMAD.MOV.U32 R18, RZ, RZ, R211 ;  /* 0x000000ffff127224 */ /* 0x000fce00078e00d3 */
.L_x_5728:
[----:B------:R-:W-:Y:S05]  /*f580*/  BSYNC B1 ;  /* 0x0000000000017941 */ /* 0x000fea0003800000 */
.L_x_5727:
[----:B------:R-:W1:Y:S01]  /*f590*/  LDC R152, c[0x0][0x448] ;  /* 0x00011200ff987b82 */ /* 0x000e620000000800 */
[----:B------:R-:W-:-:S07]  /*f5a0*/  VIADD R153, R192, 0x3f ;  /* 0x0000003fc0997836 */ /* 0x000fce0000000000 */
[----:B------:R-:W2:Y:S01]  /*f5b0*/  LDC R155, c[0x0][0x9e4] ;  /* 0x00027900ff9b7b82 */ /* 0x000ea20000000800 */
[----:B-1----:R-:W-:Y:S02]  /*f5c0*/  ISETP.NE.AND P5, PT, R152, 0x1, PT ;  /* 0x000000019800780c */ /* 0x002fe40003fa5270 */
[----:B--2---:R-:W-:-:S11]  /*f5d0*/  ISETP.GE.AND P6, PT, R155, 0x1, PT ;  /* 0x000000019b00780c */ /* 0x004fd60003fc6270 */
[----:B------:R-:W1:Y:S08]  /*f5e0*/  @P5 LDC R154, c[0x0][0x44c] ;  /* 0x00011300ff9a5b82 */ /* 0x000e700000000800 */
[----:B------:R-:W2:Y:S01]  /*f5f0*/  @P5 LDC R152, c[0x0][0x450] ;  /* 0x00011400ff985b82 */ /* 0x000ea20000000800 */
[----:B-1----:R-:W-:-:S05]  /*f600*/  @P5 IMAD.HI.U32 R154, R153, R154, RZ ;  /* 0x0000009a999a5227 */ /* 0x002fca00078e00ff */
[----:B--2---:R-:W-:Y:S02]  /*f610*/  @P5 SHF.R.U32.HI R153, RZ, R152, R154 ;  /* 0x00000098ff995219 */ /* 0x004fe4000001169a */
[----:B------:R-:W-:-:S05]  /*f620*/  IADD3 R152, R23, 0x1, -R22 ;  /* 0x0000000117987810 */ /* 0x000fca0007ffe816 */
[----:B------:R-:W-:-:S04]  /*f630*/  IMAD.IADD R153, R152, 0x1, R153 ;  /* 0x0000000198997824 */ /* 0x000fc800078e0299 */
[----:B------:R-:W-:Y:S01]  /*f640*/  IMAD.IADD R21, R153, 0x1, -R21 ;  /* 0x0000000199157824 */ /* 0x000fe200078e0a15 */
[----:B------:R-:W-:Y:S06]  /*f650*/  @!P6 BRA `(.L_x_5749) ;  /* 0x000000000048e947 */ /* 0x000fec0003800000 */
[----:B------:R-:W-:Y:S01]  /*f660*/  IMAD.MOV.U32 R154, RZ, RZ, R153 ;  /* 0x000000ffff9a7224 */ /* 0x000fe200078e0099 */
[----:B------:R-:W-:Y:S04]  /*f670*/  BSSY B0, `(.L_x_5750) ;  /* 0x000000e000007945 */ /* 0x000fe80003800000 */
[----:B------:R-:W-:-:S13]  /*f680*/  ISETP.GT.AND P2, PT, R154, -0x1, PT ;  /* 0xffffffff9a00780c */ /* 0x000fda0003f44270 */
        /* <DEDUP_REMOVED lines=8> */
.L_x_5751:
[----:B------:R-:W-:-:S13]  /*f710*/  ISETP.NE.AND P2, PT, R155, 0x1, PT ;  /* 0x000000019b00780c */ /* 0x000fda0003f45270 */
[----:B------:R-:W1:Y:S02]  /*f720*/  @P2 LDC.64 R152, c[0x0][0x9e8] ;  /* 0x00027a00ff982b82 */ /* 0x000e640000000a00 */
[----:B-1----:R-:W-:-:S05]  /*f730*/  @P2 IMAD.HI.U32 R152, R154, R152, RZ ;  /* 0x000000989a982227 */ /* 0x002fca00078e00ff */
[----:B------:R-:W-:-:S07]  /*f740*/  @P2 SHF.R.U32.HI R154, RZ, R153, R152 ;  /* 0x00000099ff9a2219 */ /* 0x000fce0000011698 */
.L_x_5752:
[----:B------:R-:W-:Y:S05]  /*f750*/  BSYNC B0 ;  /* 0x0000000000007941 */ /* 0x000fea0003800000 */
.L_x_5750:
[----:B------:R-:W-:-:S05]  /*f760*/  IMAD R154, R154, R155, RZ ;  /* 0x0000009b9a9a7224 */ /* 0x000fca00078e02ff */
[----:B------:R-:W-:-:S07]  /*f770*/  VIMNMX R21, R21, R154, !PT ;  /* 0x0000009a15157248 */ /* 0x000fce0007fe0100 */
.L_x_5749:
[----:B------:R-:W-:Y:S01]  /*f780*/  VIADD R21, R21, 0x3f ;  /* 0x0000003f15157836 */ /* 0x000fe20000000000 */
[----:B------:R-:W-:Y:S04]  /*f790*/  BSSY B0, `(.L_x_5753) ;  /* 0x00001ac000007945 */ /* 0x000fe80003800000 */
[----:B------:R-:W-:-:S04]  /*f7a0*/  SHF.R.S32.HI R152, RZ, 0x1f, R21 ;  /* 0x0000001fff987819 */ /* 0x000fc80000011415 */
[----:B------:R-:W-:-:S04]  /*f7b0*/  LEA.HI R152, R152, R21, RZ, 0x6 ;  /* 0x0000001598987211 */ /* 0x000fc800078f30ff */
[----:B------:R-:W-:-:S04]  /*f7c0*/  SHF.R.S32.HI R21, RZ, 0x6, R152 ;  /* 0x00000006ff157819 */ /* 0x000fc80000011498 */
[----:B------:R-:W-:-:S04]  /*f7d0*/  VIMNMX R21, R202, R21, !PT ;  /* 0x00000015ca157248 */ /* 0x000fc80007fe0100 */
[----:B------:R-:W-:-:S13]  /*f7e0*/  ISETP.GE.AND P2, PT, R14, R21, PT ;  /* 0x000000150e00720c */ /* 0x000fda0003f46270 */
[----:B------:R-:W-:Y:S05]  /*f7f0*/  @!P2 BRA `(.L_x_5754) ;  /* 0x000000180094a947 */ /* 0x000fea0003800000 */
[----:B------:R-:W-:Y:S01]  /*f800*/  BSSY B1, `(.L_x_5755) ;  /* 0x00001a3000017945 */ /* 0x000fe20003800000 */
[----:B------:R-:W-:Y:S02]  /*f810*/  IMAD.MOV.U32 R208, RZ, RZ, R20 ;  /* 0x000000ffffd07224 */ /* 0x000fe400078e0014 */
[----:B------:R-:W-:Y:S02]  /*f820*/  IMAD.MOV.U32 R209, RZ, RZ, R12 ;  /* 0x000000ffffd17224 */ /* 0x000fe400078e000c */
[----:B------:R-:W-:Y:S02]  /*f830*/  IMAD.MOV.U32 R206, RZ, RZ, R14 ;  /* 0x000000ffffce7224 */ /* 0x000fe400078e000e */
[----:B------:R-:W-:-:S07]  /*f840*/  IMAD.MOV.U32 R210, RZ, RZ, R18 ;  /* 0x000000ffffd27224 */ /* 0x000fce00078e0012 */
.L_x_5766:
        /* <DEDUP_REMOVED lines=8> */
[----:B-1----:R-:W-:Y:S06]  /*f8d0*/  @!P0 BRA `(.L_x_5756) ;  /* 0x0000000000048947 */ /* 0x002fec0003800000 */
[----:B------:R-:W-:Y:S01]  /*f8e0*/  BPT.TRAP 0x1 ;  /* 0x000000040000795c */ /* 0x000fe20000300000 */
.L_x_5756:
[----:B------:R-:W-:Y:S01]  /*f8f0*/  IMAD R14, R18, 0x8, R2 ;  /* 0x00000008120e7824 */ /* 0x000fe200078e0202 */
[----:B------:R-:W-:-:S04]  /*f900*/  SHF.L.U32 R207, R19, 0x1f, RZ ;  /* 0x0000001f13cf7819 */ /* 0x000fc800000006ff */
[----:B------:R1:W2:Y:S01]  /*f910*/  SYNCS.PHASECHK.TRANS64.TRYWAIT P3, [R14+URZ+0x28c30], R207 ;  /* 0x028c30cf0e0075a7 */ /* 0x0002a2000806017f */
[----:B------:R-:W-:Y:S05]  /*f920*/  @!P0 BRA `(.L_x_5757) ;  /* 0x0000000000048947 */ /* 0x000fea0003800000 */
[----:B------:R-:W-:Y:S01]  /*f930*/  BPT.TRAP 0x1 ;  /* 0x000000040000795c */ /* 0x000fe20000300000 */
.L_x_5757:
[----:B------:R-:W-:Y:S01]  /*f940*/  BSSY B2, `(.L_x_5758) ;  /* 0x0000006000027945 */ /* 0x000fe20003800000 */
[----:B------:R-:W-:Y:S02]  /*f950*/  IMAD R154, R18, 0x200, R15 ;  /* 0x00000200129a7824 */ /* 0x000fe400078e020f */
[----:B------:R-:W-:Y:S01]  /*f960*/  IMAD.MOV.U32 R155, RZ, RZ, 0x40000040 ;  /* 0x40000040ff9b7424 */ /* 0x000fe200078e00ff */
[----:B--2---:R-:W-:Y:S06]  /*f970*/  @P3 BRA `(.L_x_5759) ;  /* 0x0000000000083947 */ /* 0x004fec0003800000 */
[----:B------:R-:W2:Y:S02]  /*f980*/  SYNCS.PHASECHK.TRANS64.TRYWAIT P3, [R14+URZ+0x28c30], R207 ;  /* 0x028c30cf0e0075a7 */ /* 0x000ea4000806017f */
[----:B--2---:R-:W-:Y:S05]  /*f990*/  @!P3 BRA `(.L_x_5760) ;  /* 0x0000013c00c0b947 */ /* 0x004fea0003800000 */
.L_x_5759:
[----:B------:R-:W-:Y:S05]  /*f9a0*/  BSYNC B2 ;  /* 0x0000000000027941 */ /* 0x000fea0003800000 */
.L_x_5758:
[C---:B------:R-:W-:Y:S01]  /*f9b0*/  R2UR UR6, R154.reuse ;  /* 0x000000009a0672ca */ /* 0x040fe200000e0000 */
[C---:B------:R-:W-:Y:S01]  /*f9c0*/  VIADD R152, R154.reuse, 0x2 ;  /* 0x000000029a987836 */ /* 0x040fe20000000000 */
[----:B------:R-:W-:Y:S01]  /*f9d0*/  R2UR UR7, R155 ;  /* 0x000000009b0772ca */ /* 0x000fe200000e0000 */
[----:B------:R-:W-:Y:S01]  /*f9e0*/  VIADD R12, R154, 0x4 ;  /* 0x000000049a0c7836 */ /* 0x000fe20000000000 */
[----:B------:R-:W-:Y:S01]  /*f9f0*/  R2UR UR4, R4 ;  /* 0x00000000040472ca */ /* 0x000fe200000e0000 */
[----:B------:R-:W-:Y:S01]  /*fa00*/  VIADD R154, R154, 0x6 ;  /* 0x000000069a9a7836 */ /* 0x000fe20000000000 */
[----:B------:R-:W-:Y:S01]  /*fa10*/  R2UR UR5, R5 ;  /* 0x00000000050572ca */ /* 0x000fe200000e0000 */
[----:B------:R-:W-:Y:S01]  /*fa20*/  IMAD.MOV.U32 R153, RZ, RZ, 0x40000040 ;  /* 0x40000040ff997424 */ /* 0x000fe200078e00ff */
        /* <DEDUP_REMOVED lines=11> */
[----:B------:R-:W-:Y:S01]  /*fae0*/  R2UR UR15, R13 ;  /* 0x000000000d0f72ca */ /* 0x000fe200000e0000 */
[----:B------:R-:W-:Y:S01]  /*faf0*/  ULDC UR4, c[0x0][0x988] ;  /* 0x0002620000047ab9 */ /* 0x000fe20000000800 */
[----:B------:R-:W-:-:S02]  /*fb00*/  R2UR UR12, R8 ;  /* 0x00000000080c72ca */ /* 0x000fc400000e0000 */
        /* <DEDUP_REMOVED lines=30> */
[----:B------:R-:W3:Y:S02]  /*fcf0*/  SHFL.BFLY PT, R13, R12, 0x2, 0x1f ;  /* 0x0c401f000c0d7f89 */ /* 0x000ee400000e0000 */
[----:B---3--:R-:W-:-:S05]  /*fd00*/  FMNMX.FTZ R12, R12, R13, !PT ;  /* 0x0000000d0c0c7209 */ /* 0x008fca0007810000 */
[----:B------:R-:W3:Y:S02]  /*fd10*/  SHFL.BFLY PT, R13, R12, 0x1, 0x1f ;  /* 0x0c201f000c0d7f89 */ /* 0x000ee400000e0000 */
[----:B---3--:R-:W-:Y:S01]  /*fd20*/  FMNMX.FTZ R12, R12, R13, !PT ;  /* 0x0000000d0c0c7209 */ /* 0x008fe20007810000 */
[----:B------:R-:W-:-:S04]  /*fd30*/  IMAD.U32 R13, RZ, RZ, UR4 ;  /* 0x00000004ff0d7e24 */ /* 0x000fc8000f8e00ff */
        /* <DEDUP_REMOVED lines=19> */
[----:B------:R-:W-:Y:S01]  /*fe70*/  @!P1 VIADD R20, R14, 0x28c40 ;  /* 0x00028c400e149836 */ /* 0x000fe20000000000 */
[----:B------:R-:W3:Y:S04]  /*fe80*/  MUFU.EX2 R168, R211 ;  /* 0x000000d300a87308 */ /* 0x000ee80000000800 */
[----:B------:R-:W-:-:S04]  /*fe90*/  @!P1 PRMT R20, RZ, 0x654, R20 ;  /* 0x00000654ff149816 */ /* 0x000fc80000000014 */
[----:B------:R4:W-:Y:S01]  /*fea0*/  @!P1 SYNCS.ARRIVE.TRANS64.RED.A1T0 RZ, [R20+URZ], RZ ;  /* 0x000000ff14ff99a7 */ /* 0x0009e2000810043f */
[----:B------:R-:W5:Y:S01]  /*feb0*/  MUFU.EX2 R152, R152 ;  /* 0x0000009800987308 */ /* 0x000f620000000800 */
[----:B----4-:R-:W-:-:S07]  /*fec0*/  FMNMX.FTZ R20, R154, R208, !PT ;  /* 0x000000d09a147209 */ /* 0x010fce0007810000 */
[----:B------:R-:W4:Y:S01]  /*fed0*/  MUFU.EX2 R153, R153 ;  /* 0x0000009900997308 */ /* 0x000f220000000800 */
[-C--:B---3--:R-:W-:Y:S01]  /*fee0*/  FMUL.FTZ R24, R24, R168.reuse ;  /* 0x000000a818187220 */ /* 0x088fe20000410000 */
[----:B------:R-:W-:Y:S01]  /*fef0*/  FMUL.FTZ R25, R25, R168 ;  /* 0x000000a819197220 */ /* 0x000fe20000410000 */
[----:B------:R-:W-:Y:S01]  /*ff00*/  FMNMX.FTZ R20, R155, R20, !PT ;  /* 0x000000149b147209 */ /* 0x000fe20007810000 */
[-C--:B------:R-:W-:Y:S01]  /*ff10*/  FMUL.FTZ R28, R28, R168.reuse ;  /* 0x000000a81c1c7220 */ /* 0x080fe20000410000 */
[-C--:B------:R-:W-:Y:S01]  /*ff20*/  FMUL.FTZ R29, R29, R168.reuse ;  /* 0x000000a81d1d7220 */ /* 0x080fe20000410000 */
[----:B------:R-:W-:Y:S01]  /*ff30*/  FMUL.FTZ R32, R32, R168 ;  /* 0x000000a820207220 */ /* 0x000fe20000410000 */
[----:B------:R-:W-:Y:S01]  /*ff40*/  FMNMX.FTZ R20, R158, R20, !PT ;  /* 0x000000149e147209 */ /* 0x000fe20007810000 */
[----:B------:R-:W-:Y:S01]  /*ff50*/  FMUL.FTZ R33, R33, R168 ;  /* 0x000000a821217220 */ /* 0x000fe20000410000 */
[----:B-----5:R-:W-:Y:S01]  /*ff60*/  FFMA.FTZ R0, R168, R0, R152 ;  /* 0x00000000a8007223 */ /* 0x020fe20000010098 */
[----:B------:R-:W-:Y:S01]  /*ff70*/  FMUL.FTZ R36, R36, R168 ;  /* 0x000000a824247220 */ /* 0x000fe20000410000 */
[----:B------:R-:W-:Y:S01]  /*ff80*/  FMNMX.FTZ R20, R159, R20, !PT ;  /* 0x000000149f147209 */ /* 0x000fe20007810000 */
[-C--:B------:R-:W-:Y:S01]  /*ff90*/  FMUL.FTZ R37, R37, R168.reuse ;  /* 0x000000a825257220 */ /* 0x080fe20000410000 */
[-C--:B------:R-:W-:Y:S01]  /*ffa0*/  FMUL.FTZ R40, R40, R168.reuse ;  /* 0x000000a828287220 */ /* 0x080fe20000410000 */
[----:B------:R-:W-:Y:S01]  /*ffb0*/  FMUL.FTZ R41, R41, R168 ;  /* 0x000000a829297220 */ /* 0x000fe20000410000 */
[----:B------:R-:W-:Y:S01]  /*ffc0*/  FMNMX.FTZ R20, R162, R20, !PT ;  /* 0x00000014a2147209 */ /* 0x000fe20007810000 */
[----:B------:R-:W-:Y:S01]  /*ffd0*/  FMUL.FTZ R44, R44, R168 ;  /* 0x000000a82c2c7220 */ /* 0x000fe20000410000 */
[C---:B----4-:R-:W-:Y:S01]  /*ffe0*/  FADD.FTZ R0, R153.reuse, R0 ;  /* 0x0000000099007221 */ /* 0x050fe20000010000 */
[----:B------:R-:W-:Y:S01]  /*fff0*/  F2FP.BF16.F32.PACK_AB R152, R153, R152 ;  /* 0x000000989998723e */ /* 0x000fe200000010ff */
[----:B------:R-:W-:Y:S01]  /*10000*/  @!P3 IMAD R153, R210, 0x40, R191 ;  /* 0x00000040d299b824 */ /* 0x000fe200078e02bf */
[----:B------:R-:W-:Y:S01]  /*10010*/  FMNMX.FTZ R20, R163, R20, !PT ;  /* 0x00000014a3147209 */ /* 0x000fe20007810000 */
[-C--:B------:R-:W-:Y:S01]  /*10020*/  FMUL.FTZ R45, R45, R168.reuse ;  /* 0x000000a82d2d7220 */ /* 0x080fe20000410000 */
[----:B------:R-:W-:Y:S01]  /*10030*/  FMUL.FTZ R48, R48, R168 ;  /* 0x000000a830307220 */ /* 0x000fe20000410000 */
[----:B------:R-:W-:Y:S01]  /*10040*/  @!P3 IMAD R153, R153, 0x4, R2 ;  /* 0x000000049999b824 */ /* 0x000fe200078e0202 */
        /* <DEDUP_REMOVED lines=61> */
[----:B------:R-:W-:Y:S01]  /*10420*/  @!P3 STS [R153+0x28800], R168 ;  /* 0x028800a89900b388 */ /* 0x000fe20000000800 */
[----:B------:R-:W3:Y:S03]  /*10430*/  MUFU.EX2 R156, R156 ;  /* 0x0000009c009c7308 */ /* 0x000ee60000000800 */
[----:B------:R-:W4:Y:S05]  /*10440*/  SHFL.BFLY PT, R168, R20, 0x2, 0x1f ;  /* 0x0c401f0014a87f89 */ /* 0x000f2a00000e0000 */
[----:B------:R-:W5:Y:S08]  /*10450*/  MUFU.EX2 R157, R157 ;  /* 0x0000009d009d7308 */ /* 0x000f700000000800 */
[----:B------:R-:W0:Y:S01]  /*10460*/  MUFU.EX2 R160, R160 ;  /* 0x000000a000a07308 */ /* 0x000e220000000800 */
[----:B---3--:R-:W-:-:S07]  /*10470*/  FADD.FTZ R0, R156, R0 ;  /* 0x000000009c007221 */ /* 0x008fce0000010000 */
[----:B------:R-:W3:Y:S01]  /*10480*/  MUFU.EX2 R161, R161 ;  /* 0x000000a100a17308 */ /* 0x000ee20000000800 */
[----:B-----5:R-:W-:Y:S01]  /*10490*/  FADD.FTZ R0, R157, R0 ;  /* 0x000000009d007221 */ /* 0x020fe20000010000 */
[----:B----4-:R-:W-:-:S05]  /*104a0*/  FMNMX.FTZ R20, R20, R168, !PT ;  /* 0x000000a814147209 */ /* 0x010fca0007810000 */
[----:B------:R-:W4:Y:S01]  /*104b0*/  SHFL.BFLY PT, R168, R20, 0x1, 0x1f ;  /* 0x0c201f0014a87f89 */ /* 0x000f2200000e0000 */
[----:B------:R-:W5:Y:S01]  /*104c0*/  MUFU.EX2 R164, R164 ;  /* 0x000000a400a47308 */ /* 0x000f620000000800 */
[----:B0-----:R-:W-:-:S07]  /*104d0*/  FADD.FTZ R0, R160, R0 ;  /* 0x00000000a0007221 */ /* 0x001fce0000010000 */
[----:B------:R-:W0:Y:S01]  /*104e0*/  MUFU.EX2 R165, R165 ;  /* 0x000000a500a57308 */ /* 0x000e220000000800 */
[----:B---3--:R-:W-:-:S07]  /*104f0*/  FADD.FTZ R0, R161, R0 ;  /* 0x00000000a1007221 */ /* 0x008fce0000010000 */
[----:B------:R-:W3:Y:S01]  /*10500*/  MUFU.EX2 R209, R209 ;  /* 0x000000d100d17308 */ /* 0x000ee20000000800 */
[----:B-----5:R-:W-:Y:S01]  /*10510*/  FADD.FTZ R0, R164, R0 ;  /* 0x00000000a4007221 */ /* 0x020fe20000010000 */
[----:B----4-:R-:W-:-:S06]  /*10520*/  FMNMX.FTZ R20, R20, R168, !PT ;  /* 0x000000a814147209 */ /* 0x010fcc0007810000 */
[----:B------:R-:W4:Y:S01]  /*10530*/  MUFU.EX2 R169, R169 ;  /* 0x000000a900a97308 */ /* 0x000f220000000800 */
[----:B0-----:R-:W-:Y:S01]  /*10540*/  FADD.FTZ R0, R165, R0 ;  /* 0x00000000a5007221 */ /* 0x001fe20000010000 */
[----:B------:R-:W-:-:S04]  /*10550*/  FADD.FTZ R168, -R20, R208 ;  /* 0x000000d014a87221 */ /* 0x000fc80000010100 */
[----:B------:R-:W-:Y:S02]  /*10560*/  FMUL.FTZ R168, R168, R13 ;  /* 0x0000000da8a87220 */ /* 0x000fe40000410000 */
[----:B------:R-:W0:Y:S01]  /*10570*/  MUFU.EX2 R172, R172 ;  /* 0x000000ac00ac7308 */ /* 0x000e220000000800 */
[----:B---3--:R-:W-:-:S07]  /*10580*/  FADD.FTZ R0, R209, R0 ;  /* 0x00000000d1007221 */ /* 0x008fce0000010000 */
[----:B------:R-:W3:Y:S01]  /*10590*/  MUFU.EX2 R168, R168 ;  /* 0x000000a800a87308 */ /* 0x000ee20000000800 */
[----:B----4-:R-:W-:-:S07]  /*105a0*/  FADD.FTZ R0, R169, R0 ;  /* 0x00000000a9007221 */ /* 0x010fce0000010000 */
[----:B------:R-:W4:Y:S01]  /*105b0*/  MUFU.EX2 R173, R173 ;  /* 0x000000ad00ad7308 */ /* 0x000f220000000800 */
[----:B0-----:R-:W-:-:S07]  /*105c0*/  FADD.FTZ R0, R172, R0 ;  /* 0x00000000ac007221 */ /* 0x001fce0000010000 */
[----:B------:R-:W0:Y:S01]  /*105d0*/  MUFU.EX2 R176, R176 ;  /* 0x000000b000b07308 */ /* 0x000e220000000800 */
[----:B---3--:R3:W-:Y:S01]  /*105e0*/  @!P3 STS [R153+0x28820], R168 ;  /* 0x028820a89900b388 */ /* 0x0087e20000000800 */
[-C--:B------:R-:W-:Y:S01]  /*105f0*/  FMUL.FTZ R26, R26, R168.reuse ;  /* 0x000000a81a1a7220 */ /* 0x080fe20000410000 */
[-C--:B------:R-:W-:Y:S01]  /*10600*/  FMUL.FTZ R27, R27, R168.reuse ;  /* 0x000000a81b1b7220 */ /* 0x080fe20000410000 */
[-C--:B------:R-:W-:Y:S01]  /*10610*/  FMUL.FTZ R30, R30, R168.reuse ;  /* 0x000000a81e1e7220 */ /* 0x080fe20000410000 */
[-C--:B------:R-:W-:Y:S01]  /*10620*/  FMUL.FTZ R31, R31, R168.reuse ;  /* 0x000000a81f1f7220 */ /* 0x080fe20000410000 */
[-C--:B------:R-:W-:Y:S01]  /*10630*/  FMUL.FTZ R34, R34, R168.reuse ;  /* 0x000000a822227220 */ /* 0x080fe20000410000 */
[-C--:B------:R-:W-:Y:S01]  /*10640*/  FMUL.FTZ R35, R35, R168.reuse ;  /* 0x000000a823237220 */ /* 0x080fe20000410000 */
[----:B------:R-:W5:Y:S01]  /*10650*/  MUFU.EX2 R177, R177 ;  /* 0x000000b100b17308 */ /* 0x000f620000000800 */
[----:B----4-:R-:W-:Y:S01]  /*10660*/  FADD.FTZ R0, R173, R0 ;  /* 0x00000000ad007221 */ /* 0x010fe20000010000 */
[-C--:B------:R-:W-:Y:S01]  /*10670*/  FMUL.FTZ R38, R38, R168.reuse ;  /* 0x000000a826267220 */ /* 0x080fe20000410000 */
[-C--:B---3--:R-:W-:Y:S01]  /*10680*/  FMUL.FTZ R153, R20, R13.reuse ;  /* 0x0000000d14997220 */ /* 0x088fe20000410000 */
        /* <DEDUP_REMOVED lines=20> */
[----:B0-----:R-:W-:Y:S01]  /*107d0*/  FADD.FTZ R0, R176, R0 ;  /* 0x00000000b0007221 */ /* 0x001fe20000010000 */
[-C--:B------:R-:W-:Y:S01]  /*107e0*/  FMUL.FTZ R46, R46, R168.reuse ;  /* 0x000000a82e2e7220 */ /* 0x080fe20000410000 */
[-C--:B------:R-:W-:Y:S01]  /*107f0*/  FMUL.FTZ R47, R47, R168.reuse ;  /* 0x000000a82f2f7220 */ /* 0x080fe20000410000 */
[-C--:B------:R-:W-:Y:S01]  /*10800*/  FMUL.FTZ R50, R50, R168.reuse ;  /* 0x000000a832327220 */ /* 0x080fe20000410000 */
[----:B-----5:R-:W-:Y:S01]  /*10810*/  FADD.FTZ R0, R177, R0 ;  /* 0x00000000b1007221 */ /* 0x020fe20000010000 */
        /* <DEDUP_REMOVED lines=12> */
[----:B------:R-:W-:Y:S01]  /*108e0*/  FMUL.FTZ R70, R70, R168 ;  /* 0x000000a846467220 */ /* 0x000fe20000410000 */
[----:B------:R-:W-:Y:S01]  /*108f0*/  F2FP.BF16.F32.PACK_AB R156, R161, R160 ;  /* 0x000000a0a19c723e */ /* 0x000fe200000010ff */
[-C--:B------:R-:W-:Y:S01]  /*10900*/  FMUL.FTZ R71, R71, R168.reuse ;  /* 0x000000a847477220 */ /* 0x080fe20000410000 */
[----:B------:R-:W-:Y:S01]  /*10910*/  F2FP.BF16.F32.PACK_AB R160, R169, R209 ;  /* 0x000000d1a9a0723e */ /* 0x000fe200000010ff */
[-C--:B------:R-:W-:Y:S01]  /*10920*/  FMUL.FTZ R74, R74, R168.reuse ;  /* 0x000000a84a4a7220 */ /* 0x080fe20000410000 */
[-C--:B------:R-:W-:Y:S01]  /*10930*/  FMUL.FTZ R75, R75, R168.reuse ;  /* 0x000000a84b4b7220 */ /* 0x080fe20000410000 */
[----:B------:R0:W4:Y:S01]  /*10940*/  MUFU.EX2 R181, R158 ;  /* 0x0000009e00b57308 */ /* 0x0001220000000800 */
[----:B---3--:R-:W-:Y:S01]  /*10950*/  FFMA.FTZ R3, R168, R3, R153 ;  /* 0x00000003a8037223 */ /* 0x008fe20000010099 */
[----:B------:R-:W-:Y:S01]  /*10960*/  F2FP.BF16.F32.PACK_AB R153, R155, R153 ;  /* 0x000000999b99723e */ /* 0x000fe200000010ff */
[-C--:B------:R-:W-:Y:S01]  /*10970*/  FMUL.FTZ R78, R78, R168.reuse ;  /* 0x000000a84e4e7220 */ /* 0x080fe20000410000 */
[-C--:B------:R-:W-:Y:S01]  /*10980*/  FMUL.FTZ R79, R79, R168.reuse ;  /* 0x000000a84f4f7220 */ /* 0x080fe20000410000 */
[----:B------:R-:W-:Y:S01]  /*10990*/  FADD.FTZ R3, R155, R3 ;  /* 0x000000039b037221 */ /* 0x000fe20000010000 */
[-C--:B------:R-:W-:Y:S01]  /*109a0*/  FMUL.FTZ R82, R82, R168.reuse ;  /* 0x000000a852527220 */ /* 0x080fe20000410000 */
[----:B------:R-:W-:Y:S01]  /*109b0*/  FMUL.FTZ R83, R83, R168 ;  /* 0x000000a853537220 */ /* 0x000fe20000410000 */
[----:B------:R-:W3:Y:S01]  /*109c0*/  MUFU.EX2 R159, R159 ;  /* 0x0000009f009f7308 */ /* 0x000ee20000000800 */
[----:B0-----:R-:W-:Y:S01]  /*109d0*/  F2FP.BF16.F32.PACK_AB R158, R165, R164 ;  /* 0x000000a4a59e723e */ /* 0x001fe200000010ff */
[----:B------:R-:W-:Y:S01]  /*109e0*/  FMUL.FTZ R86, R86, R168 ;  /* 0x000000a856567220 */ /* 0x000fe20000410000 */
[----:B------:R-:W-:Y:S01]  /*109f0*/  F2FP.BF16.F32.PACK_AB R164, R177, R176 ;  /* 0x000000b0b1a4723e */ /* 0x000fe200000010ff */
[-C--:B------:R-:W-:Y:S01]  /*10a00*/  FMUL.FTZ R87, R87, R168.reuse ;  /* 0x000000a857577220 */ /* 0x080fe20000410000 */
[-C--:B------:R-:W-:Y:S01]  /*10a10*/  FMUL.FTZ R90, R90, R168.reuse ;  /* 0x000000a85a5a7220 */ /* 0x080fe20000410000 */
[-C--:B------:R-:W-:Y:S01]  /*10a20*/  FMUL.FTZ R91, R91, R168.reuse ;  /* 0x000000a85b5b7220 */ /* 0x080fe20000410000 */
[-C--:B------:R-:W-:Y:S01]  /*10a30*/  FMUL.FTZ R94, R94, R168.reuse ;  /* 0x000000a85e5e7220 */ /* 0x080fe20000410000 */
[----:B------:R0:W5:Y:S01]  /*10a40*/  MUFU.EX2 R210, R162 ;  /* 0x000000a200d27308 */ /* 0x0001620000000800 */
        /* <DEDUP_REMOVED lines=8> */
[C---:B---3--:R-:W-:Y:S01]  /*10ad0*/  FADD.FTZ R3, R159.reuse, R3 ;  /* 0x000000039f037221 */ /* 0x048fe20000010000 */
[----:B------:R-:W-:Y:S01]  /*10ae0*/  F2FP.BF16.F32.PACK_AB R155, R159, R181 ;  /* 0x000000b59f9b723e */ /* 0x000fe200000010ff */
[----:B------:R-:W-:Y:S01]  /*10af0*/  BAR.SYNC.DEFER_BLOCKING 0xf, 0x100 ;  /* 0x03c4000000007b1d */ /* 0x000fe20000010000 */
[----:B0-----:R-:W-:Y:S01]  /*10b00*/  F2FP.BF16.F32.PACK_AB R162, R173, R172 ;  /* 0x000000acada2723e */ /* 0x001fe200000010ff */
[-C--:B------:R-:W-:Y:S01]  /*10b10*/  FMUL.FTZ R107, R107, R168.reuse ;  /* 0x000000a86b6b7220 */ /* 0x080fe20000410000 */
[-C--:B------:R-:W-:Y:S01]  /*10b20*/  FMUL.FTZ R110, R110, R168.reuse ;  /* 0x000000a86e6e7220 */ /* 0x080fe20000410000 */
[-C--:B------:R-:W-:Y:S01]  /*10b30*/  FMUL.FTZ R111, R111, R168.reuse ;  /* 0x000000a86f6f7220 */ /* 0x080fe20000410000 */
[-C--:B------:R-:W-:Y:S01]  /*10b40*/  FMUL.FTZ R114, R114, R168.reuse ;  /* 0x000000a872727220 */ /* 0x080fe20000410000 */
[----:B------:R-:W0:Y:S01]  /*10b50*/  MUFU.EX2 R208, R208 ;  /* 0x000000d000d07308 */ /* 0x000e220000000800 */
[----:B-----5:R-:W-:Y:S01]  /*10b60*/  FADD.FTZ R3, R210, R3 ;  /* 0x00000003d2037221 */ /* 0x020fe20000010000 */
[-C--:B------:R-:W-:Y:S01]  /*10b70*/  FMUL.FTZ R115, R115, R168.reuse ;  /* 0x000000a873737220 */ /* 0x080fe20000410000 */
[-C--:B------:R-:W-:Y:S01]  /*10b80*/  FMUL.FTZ R118, R118, R168.reuse ;  /* 0x000000a876767220 */ /* 0x080fe20000410000 */
[-C--:B------:R-:W-:Y:S01]  /*10b90*/  FMUL.FTZ R119, R119, R168.reuse ;  /* 0x000000a877777220 */ /* 0x080fe20000410000 */
[-C--:B------:R-:W-:Y:S01]  /*10ba0*/  FMUL.FTZ R122, R122, R168.reuse ;  /* 0x000000a87a7a7220 */ /* 0x080fe20000410000 */
[-C--:B------:R-:W-:Y:S01]  /*10bb0*/  FMUL.FTZ R123, R123, R168.reuse ;  /* 0x000000a87b7b7220 */ /* 0x080fe20000410000 */
[----:B------:R-:W-:Y:S01]  /*10bc0*/  FMUL.FTZ R126, R126, R168 ;  /* 0x000000a87e7e7220 */ /* 0x000fe20000410000 */
        /* <DEDUP_REMOVED lines=9> */
[----:B0-----:R-:W-:Y:S01]  /*10c60*/  FADD.FTZ R3, R208, R3 ;  /* 0x00000003d0037221 */ /* 0x001fe20000010000 */
[----:B------:R0:W-:Y:S01]  /*10c70*/  STSM.16.M88.4 [R196+0x26800], R152 ;  /* 0x02680098c4007844 */ /* 0x0001e20000000200 */
[-C--:B------:R-:W-:Y:S01]  /*10c80*/  FMUL.FTZ R138, R138, R168.reuse ;  /* 0x000000a88a8a7220 */ /* 0x080fe20000410000 */
[-C--:B------:R-:W-:Y:S01]  /*10c90*/  FMUL.FTZ R139, R139, R168.reuse ;  /* 0x000000a88b8b7220 */ /* 0x080fe20000410000 */
[-C--:B------:R-:W-:Y:S01]  /*10ca0*/  FMUL.FTZ R142, R142, R168.reuse ;  /* 0x000000a88e8e7220 */ /* 0x080fe20000410000 */
[-C--:B------:R-:W-:Y:S01]  /*10cb0*/  FMUL.FTZ R143, R143, R168.reuse ;  /* 0x000000a88f8f7220 */ /* 0x080fe20000410000 */
[----:B------:R-:W-:Y:S01]  /*10cc0*/  FMUL.FTZ R146, R146, R168 ;  /* 0x000000a892927220 */ /* 0x000fe20000410000 */
[----:B------:R-:W5:Y:S01]  /*10cd0*/  MUFU.EX2 R171, R171 ;  /* 0x000000ab00ab7308 */ /* 0x000f620000000800 */
[C---:B---3--:R-:W-:Y:S01]  /*10ce0*/  FADD.FTZ R3, R167.reuse, R3 ;  /* 0x00000003a7037221 */ /* 0x048fe20000010000 */
[----:B------:R-:W-:Y:S01]  /*10cf0*/  F2FP.BF16.F32.PACK_AB R159, R167, R208 ;  /* 0x000000d0a79f723e */ /* 0x000fe200000010ff */
[-C--:B------:R-:W-:Y:S01]  /*10d00*/  FMUL.FTZ R147, R147, R168.reuse ;  /* 0x000000a893937220 */ /* 0x080fe20000410000 */
[-C--:B------:R-:W-:Y:S01]  /*10d10*/  FMUL.FTZ R150, R150, R168.reuse ;  /* 0x000000a896967220 */ /* 0x080fe20000410000 */
[----:B------:R-:W-:-:S02]  /*10d20*/  FMUL.FTZ R151, R151, R168 ;  /* 0x000000a897977220 */ /* 0x000fc40000410000 */
[----:B------:R0:W-:Y:S01]  /*10d30*/  STSM.16.M88.4 [R199], R156 ;  /* 0x0000009cc7007844 */ /* 0x0001e20000000200 */
[----:B------:R-:W3:Y:S01]  /*10d40*/  MUFU.EX2 R174, R174 ;  /* 0x000000ae00ae7308 */ /* 0x000ee20000000800 */
[----:B----4-:R-:W-:-:S07]  /*10d50*/  FADD.FTZ R3, R161, R3 ;  /* 0x00000003a1037221 */ /* 0x010fce0000010000 */
[----:B------:R-:W4:Y:S01]  /*10d60*/  MUFU.EX2 R175, R175 ;  /* 0x000000af00af7308 */ /* 0x000f220000000800 */
[C---:B-----5:R-:W-:Y:S01]  /*10d70*/  FADD.FTZ R3, R171.reuse, R3 ;  /* 0x00000003ab037221 */ /* 0x060fe20000010000 */
[----:B------:R-:W-:-:S06]  /*10d80*/  F2FP.BF16.F32.PACK_AB R161, R171, R161 ;  /* 0x000000a1aba1723e */ /* 0x000fcc00000010ff */
[----:B------:R-:W5:Y:S01]  /*10d90*/  MUFU.EX2 R180, R180 ;  /* 0x000000b400b47308 */ /* 0x000f620000000800 */
[----:B---3--:R-:W-:-:S07]  /*10da0*/  FADD.FTZ R3, R174, R3 ;  /* 0x00000003ae037221 */ /* 0x008fce0000010000 */
[----:B------:R-:W3:Y:S01]  /*10db0*/  MUFU.EX2 R165, R178 ;  /* 0x000000b200a57308 */ /* 0x000ee20000000800 */
[C---:B----4-:R-:W-:Y:S01]  /*10dc0*/  FADD.FTZ R3, R175.reuse, R3 ;  /* 0x00000003af037221 */ /* 0x050fe20000010000 */
[----:B------:R-:W-:-:S05]  /*10dd0*/  F2FP.BF16.F32.PACK_AB R163, R175, R174 ;  /* 0x000000aeafa3723e */ /* 0x000fca00000010ff */
[----:B------:R0:W-:Y:S01]  /*10de0*/  STSM.16.M88.4 [R197], R160 ;  /* 0x000000a0c5007844 */ /* 0x0001e20000000200 */
[----:B------:R-:W4:Y:S01]  /*10df0*/  MUFU.EX2 R179, R179 ;  /* 0x000000b300b37308 */ /* 0x000f220000000800 */
[----:B-----5:R-:W-:-:S04]  /*10e00*/  FADD.FTZ R0, R180, R0 ;  /* 0x00000000b4007221 */ /* 0x020fc80000010000 */
[C---:B------:R-:W-:Y:S01]  /*10e10*/  FADD.FTZ R0, R166.reuse, R0 ;  /* 0x00000000a6007221 */ /* 0x040fe20000010000 */
[----:B------:R-:W-:Y:S02]  /*10e20*/  F2FP.BF16.F32.PACK_AB R166, R166, R180 ;  /* 0x000000b4a6a6723e */ /* 0x000fe400000010ff */
[----:B------:R-:W5:Y:S01]  /*10e30*/  MUFU.EX2 R182, R182 ;  /* 0x000000b600b67308 */ /* 0x000f620000000800 */
[----:B---3--:R-:W-:-:S07]  /*10e40*/  FADD.FTZ R3, R165, R3 ;  /* 0x00000003a5037221 */ /* 0x008fce0000010000 */
[----:B------:R-:W3:Y:S01]  /*10e50*/  MUFU.EX2 R183, R183 ;  /* 0x000000b700b77308 */ /* 0x000ee20000000800 */
[C---:B----4-:R-:W-:Y:S01]  /*10e60*/  FADD.FTZ R3, R179.reuse, R3 ;  /* 0x00000003b3037221 */ /* 0x050fe20000010000 */
[----:B------:R-:W-:-:S03]  /*10e70*/  F2FP.BF16.F32.PACK_AB R165, R179, R165 ;  /* 0x000000a5b3a5723e */ /* 0x000fc600000010ff */
[----:B-----5:R-:W-:Y:S01]  /*10e80*/  FADD.FTZ R3, R182, R3 ;  /* 0x00000003b6037221 */ /* 0x020fe20000010000 */
[----:B---3--:R-:W-:-:S03]  /*10e90*/  F2FP.BF16.F32.PACK_AB R167, R183, R182 ;  /* 0x000000b6b7a7723e */ /* 0x008fc600000010ff */
[----:B------:R-:W-:Y:S02]  /*10ea0*/  FADD.FTZ R3, R183, R3 ;  /* 0x00000003b7037221 */ /* 0x000fe40000010000 */
[----:B------:R0:W-:Y:S01]  /*10eb0*/  STSM.16.M88.4 [R198], R164 ;  /* 0x000000a4c6007844 */ /* 0x0001e20000000200 */
[----:B------:R-:W-:Y:S05]  /*10ec0*/  @!P0 BRA `(.L_x_5761) ;  /* 0x0000000000048947 */ /* 0x000fea0003800000 */
[----:B------:R-:W-:Y:S01]  /*10ed0*/  BPT.TRAP 0x1 ;  /* 0x000000040000795c */ /* 0x000fe20000300000 */
.L_x_5761:
[----:B------:R3:W4:Y:S01]  /*10ee0*/  SYNCS.PHASECHK.TRANS64.TRYWAIT P3, [R14+URZ+0x28c50], R207 ;  /* 0x028c50cf0e0075a7 */ /* 0x000722000806017f */
[----:B------:R-:W-:Y:S05]  /*10ef0*/  @!P0 BRA `(.L_x_5762) ;  /* 0x0000000000048947 */ /* 0x000fea0003800000 */
[----:B------:R-:W-:Y:S01]  /*10f00*/  BPT.TRAP 0x1 ;  /* 0x000000040000795c */ /* 0x000fe20000300000 */
.L_x_5762:
[----:B------:R-:W-:Y:S04]  /*10f10*/  BSSY B2, `(.L_x_5763) ;  /* 0x0000004000027945 */ /* 0x000fe80003800000 */
[----:B----4-:R-:W-:Y:S05]  /*10f20*/  @P3 BRA `(.L_x_5764) ;  /* 0x0000000000083947 */ /* 0x010fea0003800000 */
[----:B------:R-:W4:Y:S02]  /*10f30*/  SYNCS.PHASECHK.TRANS64.TRYWAIT P3, [R14+URZ+0x28c50], R207 ;  /* 0x028c50cf0e0075a7 */ /* 0x000f24000806017f */
[----:B----4-:R-:W-:Y:S05]  /*10f40*/  @!P3 BRA `(.L_x_5765) ;  /* 0x000001280068b947 */ /* 0x010fea0003800000 */
.L_x_5764:
[----:B------:R-:W-:Y:S05]  /*10f50*/  BSYNC B2 ;  /* 0x0000000000027941 */ /* 0x000fea0003800000 */
.L_x_5763:
[----:B------:R-:W-:Y:S01]  /*10f60*/  IMAD R168, R18, 0x1000, R190 ;  /* 0x0000100012a87824 */ /* 0x000fe200078e02be */
[----:B------:R-:W-:Y:S01]  /*10f70*/  WARPGROUP.ARRIVE ;  /* 0x00000000000079c5 */ /* 0x000fe20000000000 */
[----:B------:R-:W-:Y:S02]  /*10f80*/  IMAD.MOV.U32 R169, RZ, RZ, 0x40000040 ;  /* 0x40000040ffa97424 */ /* 0x000fe400078e00ff */
[----:B-1234-:R-:W-:Y:S01]  /*10f90*/  @!P1 VIADD R14, R14, 0x28c60 ;  /* 0x00028c600e0e9836 */ /* 0x01efe20000000000 */
[----:B------:R-:W-:Y:S01]  /*10fa0*/  R2UR UR6, R168 ;  /* 0x00000000a80672ca */ /* 0x000fe200000e0000 */
[----:B------:R-:W-:Y:S01]  /*10fb0*/  IMAD.MOV.U32 R208, RZ, RZ, R20 ;  /* 0x000000ffffd07224 */ /* 0x000fe200078e0014 */
[----:B------:R-:W-:Y:S01]  /*10fc0*/  R2UR UR7, R169 ;  /* 0x00000000a90772ca */ /* 0x000fe200000e0000 */
[----:B------:R-:W-:Y:S01]  /*10fd0*/  IMAD.MOV.U32 R169, RZ, RZ, 0x40000040 ;  /* 0x40000040ffa97424 */ /* 0x000fe200078e00ff */
[----:B------:R-:W-:Y:S01]  /*10fe0*/  @!P1 PRMT R14, RZ, 0x654, R14 ;  /* 0x00000654ff0e9816 */ /* 0x000fe2000000000e */
[----:B------:R-:W-:-:S02]  /*10ff0*/  IMAD.MOV.U32 R209, RZ, RZ, R12 ;  /* 0x000000ffffd17224 */ /* 0x000fc400078e000c */
[----:B------:R-:W-:-:S08]  /*11000*/  IMAD.MOV.U32 R210, RZ, RZ, R18 ;  /* 0x000000ffffd27224 */ /* 0x000fd000078e0012 */
[----:B------:R-:W-:Y:S03]  /*11010*/  HGMMA.64x256x16.F32.BF16 R24, R152, gdesc[UR4].tnspB, R24, gsb0 ;  /* 0x43e0000498187df0 */ /* 0x000fe60008001818 */
[----:B------:R-:W-:Y:S02]  /*11020*/  WARPGROUP.DEPBAR.LE gsb0, 0x0 ;  /* 0x00008000000079c5 */ /* 0x000fe40000010000 */
[----:B0-----:R-:W-:Y:S01]  /*11030*/  VIADD R152, R168, 0x80 ;  /* 0x00000080a8987836 */ /* 0x001fe20000000000 */
        /* <DEDUP_REMOVED lines=32> */
.L_x_5755:
[----:B-1----:R-:W-:-:S07]  /*11240*/  IMAD.MOV.U32 R14, RZ, RZ, R206 ;  /* 0x000000ffff0e7224 */ /* 0x002fce00078e00ce */
.L_x_5754:
[----:B------:R-:W-:Y:S05]  /*11250*/  BSYNC B0 ;  /* 0x0000000000007941 */ /* 0x000fea0003800000 */
.L_x_5753:
[----:B------:R-:W-:Y:S01]  /*11260*/  ISETP.GE.AND P2, PT, R14, R202, PT ;  /* 0x000000ca0e00720c */ /* 0x000fe20003f46270 */
[----:B------:R-:W-:-:S12]  /*11270*/  BSSY B0, `(.L_x_5767) ;  /* 0x000024e000007945 */ /* 0x000fd80003800000 */
[----:B------:R-:W-:Y:S05]  /*11280*/  @!P2 BRA `(.L_x_5768) ;  /* 0x000000240030a947 */ /* 0x000fea0003800000 */
[----:B------:R-:W-:Y:S02]  /*11290*/  IMAD.MOV.U32 R208, RZ, RZ, R20 ;  /* 0x000000ffffd07224 */ /* 0x000fe400078e0014 */
[----:B------:R-:W-:Y:S02]  /*112a0*/  IMAD.MOV.U32 R210, RZ, RZ, R12 ;  /* 0x000000ffffd27224 */ /* 0x000fe400078e000c */
[----:B------:R-:W-:-:S07]  /*112b0*/  IMAD.MOV.U32 R209, RZ, RZ, R18 ;  /* 0x000000ffffd17224 */ /* 0x000fce00078e0012 */
.L_x_5787:
[----:B------:R-:W-:-:S05]  /*112c0*/  VIADD R18, R209, 0x1 ;  /* 0x00000001d1127836 */ /* 0x000fca0000000000 */
[----:B------:R-:W-:-:S04]  /*112d0*/  ISETP.NE.AND P2, PT, R18, 0x2, PT ;  /* 0x000000021200780c */ /* 0x000fc80003f45270 */
[----:B------:R-:W-:Y:S02]  /*112e0*/  SEL R12, RZ, 0x1, P2 ;  /* 0x00000001ff0c7807 */ /* 0x000fe40001000000 */
[----:B------:R-:W-:Y:S02]  /*112f0*/  SEL R18, R18, RZ, P2 ;  /* 0x000000ff12127207 */ /* 0x000fe40001000000 */
[----:B------:R-:W-:Y:S01]  /*11300*/  LOP3.LUT R19, R19, R12, RZ, 0x3c, !PT ;  /* 0x0000000c13137212 */ /* 0x000fe200078e3cff */
[----:B-1----:R-:W-:Y:S06]  /*11310*/  @!P0 BRA `(.L_x_5769) ;  /* 0x0000000000048947 */ /* 0x002fec0003800000 */
[----:B------:R-:W-:Y:S01]  /*11320*/  BPT.TRAP 0x1 ;  /* 0x000000040000795c */ /* 0x000fe20000300000 */
.L_x_5769:
[----:B------:R-:W-:Y:S01]  /*11330*/  IMAD R206, R18, 0x8, R2 ;  /* 0x0000000812ce7824 */ /* 0x000fe200078e0202 */
[----:B------:R-:W-:-:S04]  /*11340*/  SHF.L.U32 R207, R19, 0x1f, RZ ;  /* 0x0000001f13cf7819 */ /* 0x000fc800000006ff */
[----:B------:R1:W2:Y:S01]  /*11350*/  SYNCS.PHASECHK.TRANS64.TRYWAIT P2, [R206+URZ+0x28c30], R207 ;  /* 0x028c30cfce0075a7 */ /* 0x0002a2000804017f */
[----:B------:R-:W-:Y:S05]  /*11360*/  @!P0 BRA `(.L_x_5770) ;  /* 0x0000000000048947 */ /* 0x000fea0003800000 */
[----:B------:R-:W-:Y:S01]  /*11370*/  BPT.TRAP 0x1 ;  /* 0x000000040000795c */ /* 0x000fe20000300000 */
.L_x_5770:
[----:B------:R-:W-:Y:S01]  /*11380*/  BSSY B1, `(.L_x_5771) ;  /* 0x0000006000017945 */ /* 0x000fe20003800000 */
[----:B------:R-:W-:Y:S02]  /*11390*/  IMAD R12, R18, 0x200, R15 ;  /* 0x00000200120c7824 */ /* 0x000fe400078e020f */
[----:B------:R-:W-:Y:S01]  /*113a0*/  IMAD.MOV.U32 R13, RZ, RZ, 0x40000040 ;  /* 0x40000040ff0d7424 */ /* 0x000fe200078e00ff */
[----:B--2---:R-:W-:Y:S06]  /*113b0*/  @P2 BRA `(.L_x_5772) ;  /* 0x0000000000082947 */ /* 0x004fec0003800000 */
[----:B------:R-:W2:Y:S02]  /*113c0*/  SYNCS.PHASECHK.TRANS64.TRYWAIT P2, [R206+URZ+0x28c30], R207 ;  /* 0x028c30cfce0075a7 */ /* 0x000ea4000804017f */
[----:B--2---:R-:W-:Y:S05]  /*113d0*/  @!P2 BRA `(.L_x_5773) ;  /* 0x000001240058a947 */ /* 0x004fea0003800000 */
.L_x_5772:
[----:B------:R-:W-:Y:S05]  /*113e0*/  BSYNC B1 ;  /* 0x0000000000017941 */ /* 0x000fea0003800000 */
.L_x_5771:
[C---:B------:R-:W-:Y:S01]  /*113f0*/  R2UR UR6, R12.reuse ;  /* 0x000000000c0672ca */ /* 0x040fe200000e0000 */
[----:B------:R-:W-:Y:S01]  /*11400*/  WARPGROUP.ARRIVE ;  /* 0x00000000000079c5 */ /* 0x000fe20000000000 */
[----:B------:R-:W-:Y:S01]  /*11410*/  R2UR UR7, R13 ;  /* 0x000000000d0772ca */ /* 0x000fe200000e0000 */
[----:B------:R-:W-:Y:S01]  /*11420*/  VIADD R20, R12, 0x2 ;  /* 0x000000020c147836 */ /* 0x000fe20000000000 */
[----:B------:R-:W-:Y:S01]  /*11430*/  R2UR UR4, R4 ;  /* 0x00000000040472ca */ /* 0x000fe200000e0000 */
[----:B------:R-:W-:Y:S01]  /*11440*/  IMAD.MOV.U32 R21, RZ, RZ, 0x40000040 ;  /* 0x40000040ff157424 */ /* 0x000fe200078e00ff */
[----:B------:R-:W-:Y:S01]  /*11450*/  R2UR UR5, R5 ;  /* 0x00000000050572ca */ /* 0x000fe200000e0000 */
[----:B------:R-:W-:Y:S02]  /*11460*/  IMAD.MOV.U32 R13, RZ, RZ, 0x40000040 ;  /* 0x40000040ff0d7424 */ /* 0x000fe400078e00ff */
[----:B------:R-:W-:-:S10]  /*11470*/  IMAD.IADD R231, R201, 0x1, R192 ;  /* 0x00000001c9e77824 */ /* 0x000fd400078e02c0 */
        /* <DEDUP_REMOVED lines=9> */
[----:B------:R-:W-:-:S10]  /*11510*/  WARPGROUP.ARRIVE ;  /* 0x00000000000079c5 */ /* 0x000fd40000000000 */
[----:B------:R-:W-:Y:S01]  /*11520*/  HGMMA.64x64x16.F32.BF16 R152, gdesc[UR4], R152, gsb0 ;  /* 0x00e00000049879f0 */ /* 0x000fe20008001898 */
[----:B------:R-:W-:Y:S01]  /*11530*/  R2UR UR6, R20 ;  /* 0x00000000140672ca */ /* 0x000fe200000e0000 */
[----:B------:R-:W-:Y:S01]  /*11540*/  IMAD.SHL.U32 R20, R14, 0x40, RZ ;  /* 0x000000400e147824 */ /* 0x000fe200078e00ff */
[----:B------:R-:W-:Y:S02]  /*11550*/  R2UR UR7, R21 ;  /* 0x00000000150772ca */ /* 0x000fe400000e0000 */
[----:B------:R-:W-:Y:S02]  /*11560*/  R2UR UR4, R8 ;  /* 0x00000000080472ca */ /* 0x000fe400000e0000 */
[----:B------:R-:W-:Y:S02]  /*11570*/  R2UR UR5, R9 ;  /* 0x00000000090572ca */ /* 0x000fe400000e0000 */
[----:B0-----:R-:W-:-:S04]  /*11580*/  IADD3 R212, -R185, 0x1, -R20 ;  /* 0x00000001b9d47810 */ /* 0x001fc80007ffe914 */
[----:B------:R-:W-:Y:S01]  /*11590*/  IADD3 R212, -R22, R212, R23 ;  /* 0x000000d416d47210 */ /* 0x000fe20007ffe117 */
[----:B------:R-:W-:Y:S02]  /*115a0*/  WARPGROUP.DEPBAR.LE gsb0, 0x0 ;  /* 0x00008000000079c5 */ /* 0x000fe40000010000 */
[----:B------:R-:W-:-:S06]  /*115b0*/  WARPGROUP.ARRIVE ;  /* 0x00000000000079c5 */ /* 0x000fcc0000000000 */
[----:B------:R-:W-:Y:S01]  /*115c0*/  HGMMA.64x64x16.F32.BF16 R152, gdesc[UR4], R152, gsb0 ;  /* 0x00e00000049879f0 */ /* 0x000fe20008001898 */
[----:B------:R-:W-:Y:S02]  /*115d0*/  R2UR UR6, R12 ;  /* 0x000000000c0672ca */ /* 0x000fe400000e0000 */
[----:B------:R-:W-:Y:S01]  /*115e0*/  R2UR UR7, R13 ;  /* 0x000000000d0772ca */ /* 0x000fe200000e0000 */
[----:B------:R-:W0:Y:S01]  /*115f0*/  @P5 LDC R12, c[0x0][0x450] ;  /* 0x00011400ff0c5b82 */ /* 0x000e220000000800 */
[----:B------:R-:W-:Y:S02]  /*11600*/  R2UR UR4, R6 ;  /* 0x00000000060472ca */ /* 0x000fe400000e0000 */
[----:B------:R-:W-:-:S05]  /*11610*/  R2UR UR5, R7 ;  /* 0x00000000070572ca */ /* 0x000fca00000e0000 */
[----:B------:R-:W3:Y:S02]  /*11620*/  @P5 LDC R13, c[0x0][0x44c] ;  /* 0x00011300ff0d5b82 */ /* 0x000ee40000000800 */
[----:B---3--:R-:W-:-:S05]  /*11630*/  @P5 IMAD.HI.U32 R13, R231, R13, RZ ;  /* 0x0000000de70d5227 */ /* 0x008fca00078e00ff */
[----:B0-----:R-:W-:Y:S01]  /*11640*/  @P5 SHF.R.U32.HI R231, RZ, R12, R13 ;  /* 0x0000000cffe75219 */ /* 0x001fe2000001160d */
[----:B------:R-:W-:-:S04]  /*11650*/  @!P1 VIADD R12, R206, 0x28c40 ;  /* 0x00028c40ce0c9836 */ /* 0x000fc80000000000 */
[----:B------:R-:W0:Y:S01]  /*11660*/  SHFL.IDX PT, R232, R231, RZ, 0x1c1f ;  /* 0x001c1fffe7e87589 */ /* 0x000e2200000e0000 */
[----:B------:R-:W-:Y:S01]  /*11670*/  @!P1 PRMT R12, RZ, 0x654, R12 ;  /* 0x00000654ff0c9816 */ /* 0x000fe2000000000c */
[----:B------:R-:W-:Y:S02]  /*11680*/  WARPGROUP.DEPBAR.LE gsb0, 0x0 ;  /* 0x00008000000079c5 */ /* 0x000fe40000010000 */
[----:B------:R-:W-:-:S06]  /*11690*/  WARPGROUP.ARRIVE ;  /* 0x00000000000079c5 */ /* 0x000fcc0000000000 */
[----:B------:R-:W-:Y:S01]  /*116a0*/  HGMMA.64x64x16.F32.BF16 R152, gdesc[UR4], R152, gsb0 ;  /* 0x00e00000049879f0 */ /* 0x000fe20008001898 */
[----:B------:R-:W-:Y:S01]  /*116b0*/  ULDC UR4, c[0x0][0x9dc] ;  /* 0x0002770000047ab9 */ /* 0x000fe20000000800 */
[----:B------:R-:W-:Y:S01]  /*116c0*/  ULDC UR5, c[0x0][0x9e0] ;  /* 0x0002780000057ab9 */ /* 0x000fe20000000800 */
[----:B------:R-:W-:Y:S01]  /*116d0*/  ULOP3.LUT UR4, URZ, UR4, URZ, 0x33, !UPT ;  /* 0x000000043f047292 */ /* 0x000fe2000f8e333f */
[----:B------:R-:W-:-:S04]  /*116e0*/  VIADD R213, R212, UR5 ;  /* 0x00000005d4d57c36 */ /* 0x000fc80008000000 */
[----:B0-----:R-:W-:Y:S02]  /*116f0*/  IMAD.IADD R211, R213, 0x1, R232 ;  /* 0x00000001d5d37824 */ /* 0x001fe400078e02e8 */
[----:B------:R-:W-:-:S04]  /*11700*/  VIADD R212, R212, UR4 ;  /* 0x00000004d4d47c36 */ /* 0x000fc80008000000 */
[----:B------:R-:W-:Y:S01]  /*11710*/  IMAD.IADD R21, R212, 0x1, R232 ;  /* 0x00000001d4157824 */ /* 0x000fe200078e02e8 */
[----:B------:R-:W-:Y:S02]  /*11720*/  WARPGROUP.DEPBAR.LE gsb0, 0x0 ;  /* 0x00008000000079c5 */ /* 0x000fe40000010000 */
[----:B------:R0:W-:Y:S01]  /*11730*/  @!P1 SYNCS.ARRIVE.TRANS64.RED.A1T0 RZ, [R12+URZ], RZ ;  /* 0x000000ff0cff99a7 */ /* 0x0001e2000810043f */
[----:B------:R-:W-:Y:S05]  /*11740*/  @!P6 BRA `(.L_x_5774) ;  /* 0x000000000060e947 */ /* 0x000fea0003800000 */
[----:B------:R-:W-:Y:S01]  /*11750*/  IADD3 R232, -R22, R23, R232 ;  /* 0x0000001716e87210 */ /* 0x000fe20007ffe1e8 */
[----:B------:R-:W-:Y:S03]  /*11760*/  BSSY B1, `(.L_x_5775) ;  /* 0x0000012000017945 */ /* 0x000fe60003800000 */
[----:B------:R-:W-:-:S13]  /*11770*/  ISETP.GT.AND P2, PT, R232, -0x1, PT ;  /* 0xffffffffe800780c */ /* 0x000fda0003f44270 */
[----:B------:R-:W-:Y:S05]  /*11780*/  @P2 BRA `(.L_x_5776) ;  /* 0x0000000000242947 */ /* 0x000fea0003800000 */
[----:B------:R-:W-:Y:S01]  /*11790*/  ULDC UR4, c[0x0][0x9e4] ;  /* 0x0002790000047ab9 */ /* 0x000fe20000000800 */
[----:B------:R-:W-:Y:S01]  /*117a0*/  LOP3.LUT R232, RZ, R232, RZ, 0x33, !PT ;  /* 0x000000e8ffe87212 */ /* 0x000fe200078e33ff */
[----:B------:R-:W-:-:S05]  /*117b0*/  IMAD.U32 R233, RZ, RZ, UR4 ;  /* 0x00000004ffe97e24 */ /* 0x000fca000f8e00ff */
[----:B------:R-:W-:-:S13]  /*117c0*/  ISETP.NE.AND P2, PT, R233, 0x1, PT ;  /* 0x00000001e900780c */ /* 0x000fda0003f45270 */
[----:B0-----:R-:W0:Y:S02]  /*117d0*/  @P2 LDC.64 R12, c[0x0][0x9e8] ;  /* 0x00027a00ff0c2b82 */ /* 0x001e240000000a00 */
[----:B0-----:R-:W-:-:S05]  /*117e0*/  @P2 IMAD.HI.U32 R12, R232, R12, RZ ;  /* 0x0000000ce80c2227 */ /* 0x001fca00078e00ff */
[----:B------:R-:W-:-:S04]  /*117f0*/  @P2 SHF.R.U32.HI R232, RZ, R13, R12 ;  /* 0x0000000dffe82219 */ /* 0x000fc8000001160c */
[----:B------:R-:W-:Y:S01]  /*11800*/  LOP3.LUT R232, RZ, R232, RZ, 0x33, !PT ;  /* 0x000000e8ffe87212 */ /* 0x000fe200078e33ff */
[----:B------:R-:W-:Y:S06]  /*11810*/  BRA `(.L_x_5777) ;  /* 0x0000000000187947 */ /* 0x000fec0003800000 */
.L_x_5776:
[----:B------:R-:W-:Y:S02]  /*11820*/  ULDC UR4, c[0x0][0x9e4] ;  /* 0x0002790000047ab9 */ /* 0x000fe40000000800 */
[----:B------:R-:W-:-:S05]  /*11830*/  IMAD.U32 R233, RZ, RZ, UR4 ;  /* 0x00000004ffe97e24 */ /* 0x000fca000f8e00ff */
[----:B------:R-:W-:-:S13]  /*11840*/  ISETP.NE.AND P2, PT, R233, 0x1, PT ;  /* 0x00000001e900780c */ /* 0x000fda0003f45270 */
[----:B0-----:R-:W0:Y:S02]  /*11850*/  @P2 LDC.64 R12, c[0x0][0x9e8] ;  /* 0x00027a00ff0c2b82 */ /* 0x001e240000000a00 */
[----:B0-----:R-:W-:-:S05]  /*11860*/  @P2 IMAD.HI.U32 R12, R232, R12, RZ ;  /* 0x0000000ce80c2227 */ /* 0x001fca00078e00ff */
[----:B------:R-:W-:-:S07]  /*11870*/  @P2 SHF.R.U32.HI R232, RZ, R13, R12 ;  /* 0x0000000dffe82219 */ /* 0x000fce000001160c */
.L_x_5777:
[----:B------:R-:W-:Y:S05]  /*11880*/  BSYNC B1 ;  /* 0x0000000000017941 */ /* 0x000fea0003800000 */
.L_x_5775:
[----:B------:R-:W-:-:S04]  /*11890*/  IMAD R232, R232, R233, -R20 ;  /* 0x000000e9e8e87224 */ /* 0x000fc800078e0a14 */
[----:B------:R-:W-:-:S05]  /*118a0*/  IMAD.IADD R232, R232, 0x1, -R185 ;  /* 0x00000001e8e87824 */ /* 0x000fca00078e0ab9 */
[----:B------:R-:W-:Y:S02]  /*118b0*/  VIMNMX R21, R21, R232, !PT ;  /* 0x000000e815157248 */ /* 0x000fe40007fe0100 */
[----:B------:R-:W-:-:S07]  /*118c0*/  VIADDMNMX R211, R232, R233, R211, PT ;  /* 0x000000e9e8d37246 */ /* 0x000fce00038001d3 */
.L_x_5774:
[----:B------:R-:W-:Y:S01]  /*118d0*/  ISETP.GT.AND P2, PT, R14, -0x1, PT ;  /* 0xffffffff0e00780c */ /* 0x000fe20003f44270 */
[----:B------:R-:W3:Y:S03]  /*118e0*/  SHFL.IDX PT, R231, R231, 0x1, 0x1c1f ;  /* 0x003c1f00e7e77f89 */ /* 0x000ee600000e0000 */
[C---:B------:R-:W-:Y:S02]  /*118f0*/  ISETP.GT.AND P4, PT, R21.reuse, RZ, P2 ;  /* 0x000000ff1500720c */ /* 0x040fe40001784270 */
[----:B------:R-:W-:Y:S02]  /*11900*/  ISETP.GT.AND P3, PT, R21, 0x1, P2 ;  /* 0x000000011500780c */ /* 0x000fe40001764270 */
[C---:B------:R-:W-:Y:S02]  /*11910*/  ISETP.LT.OR P4, PT, R211.reuse, 0x1, P4 ;  /* 0x00000001d300780c */ /* 0x040fe40002781670 */
[----:B------:R-:W-:-:S02]  /*11920*/  ISETP.LT.OR P3, PT, R211, 0x2, P3 ;  /* 0x00000002d300780c */ /* 0x000fc40001f61670 */
[----:B------:R-:W-:Y:S02]  /*11930*/  FSEL R152, R152, -INF , !P4 ;  /* 0xff80000098987808 */ /* 0x000fe40006000000 */
[----:B------:R-:W-:Y:S02]  /*11940*/  FSEL R153, R153, -INF , !P3 ;  /* 0xff80000099997808 */ /* 0x000fe40005800000 */
[C---:B------:R-:W-:Y:S02]  /*11950*/  ISETP.GT.AND P4, PT, R21.reuse, 0x8, P2 ;  /* 0x000000081500780c */ /* 0x040fe40001784270 */
[----:B------:R-:W-:Y:S02]  /*11960*/  ISETP.GT.AND P3, PT, R21, 0x9, P2 ;  /* 0x000000091500780c */ /* 0x000fe40001764270 */
[C---:B------:R-:W-:Y:S02]  /*11970*/  ISETP.LT.OR P4, PT, R211.reuse, 0x9, P4 ;  /* 0x00000009d300780c */ /* 0x040fe40002781670 */
[----:B------:R-:W-:-:S02]  /*11980*/  ISETP.LT.OR P3, PT, R211, 0xa, P3 ;  /* 0x0000000ad300780c */ /* 0x000fc40001f61670 */
[----:B------:R-:W-:Y:S01]  /*11990*/  FSEL R156, R156, -INF , !P4 ;  /* 0xff8000009c9c7808 */ /* 0x000fe20006000000 */
[--C-:B---3--:R-:W-:Y:S01]  /*119a0*/  IMAD.IADD R213, R213, 0x1, R231.reuse ;  /* 0x00000001d5d57824 */ /* 0x108fe200078e02e7 */
[----:B------:R-:W-:Y:S01]  /*119b0*/  FSEL R157, R157, -INF , !P3 ;  /* 0xff8000009d9d7808 */ /* 0x000fe20005800000 */
[----:B------:R-:W-:Y:S01]  /*119c0*/  IMAD.IADD R212, R212, 0x1, R231 ;  /* 0x00000001d4d47824 */ /* 0x000fe200078e02e7 */
[C---:B------:R-:W-:Y:S02]  /*119d0*/  ISETP.GT.AND P4, PT, R21.reuse, 0x10, P2 ;  /* 0x000000101500780c */ /* 0x040fe40001784270 */
        /* <DEDUP_REMOVED lines=34> */
[----:B------:R-:W-:Y:S01]  /*11c00*/  FSEL R181, R181, -INF , !P3 ;  /* 0xff800000b5b57808 */ /* 0x000fe20005800000 */
[----:B------:R-:W-:Y:S08]  /*11c10*/  @!P6 BRA `(.L_x_5778) ;  /* 0x000000000060e947 */ /* 0x000ff00003800000 */
        /* <DEDUP_REMOVED lines=13> */
.L_x_5780:
[----:B------:R-:W-:Y:S02]  /*11cf0*/  ULDC UR4, c[0x0][0x9e4] ;  /* 0x0002790000047ab9 */ /* 0x000fe40000000800 */
[----:B------:R-:W-:-:S05]  /*11d00*/  IMAD.U32 R21, RZ, RZ, UR4 ;  /* 0x00000004ff157e24 */ /* 0x000fca000f8e00ff */
[----:B------:R-:W-:-:S13]  /*11d10*/  ISETP.NE.AND P3, PT, R21, 0x1, PT ;  /* 0x000000011500780c */ /* 0x000fda0003f65270 */
[----:B0-----:R-:W0:Y:S02]  /*11d20*/  @P3 LDC.64 R12, c[0x0][0x9e8] ;  /* 0x00027a00ff0c3b82 */ /* 0x001e240000000a00 */
[----:B0-----:R-:W-:-:S05]  /*11d30*/  @P3 IMAD.HI.U32 R12, R231, R12, RZ ;  /* 0x0000000ce70c3227 */ /* 0x001fca00078e00ff */
[----:B------:R-:W-:-:S07]  /*11d40*/  @P3 SHF.R.U32.HI R231, RZ, R13, R12 ;  /* 0x0000000dffe73219 */ /* 0x000fce000001160c */
.L_x_5781:
[----:B------:R-:W-:Y:S05]  /*11d50*/  BSYNC B1 ;  /* 0x0000000000017941 */ /* 0x000fea0003800000 */
.L_x_5779:
[----:B------:R-:W-:-:S04]  /*11d60*/  IMAD R20, R231, R21, -R20 ;  /* 0x00000015e7147224 */ /* 0x000fc800078e0a14 */
[----:B------:R-:W-:-:S05]  /*11d70*/  IMAD.IADD R20, R20, 0x1, -R185 ;  /* 0x0000000114147824 */ /* 0x000fca00078e0ab9 */
[----:B------:R-:W-:Y:S02]  /*11d80*/  VIMNMX R212, R212, R20, !PT ;  /* 0x00000014d4d47248 */ /* 0x000fe40007fe0100 */
[----:B------:R-:W-:-:S07]  /*11d90*/  VIADDMNMX R213, R20, R21, R213, PT ;  /* 0x0000001514d57246 */ /* 0x000fce00038001d5 */
.L_x_5778:
[----:B0-----:R-:W-:Y:S01]  /*11da0*/  FMNMX.FTZ R12, R152, R210, !PT ;  /* 0x000000d2980c7209 */ /* 0x001fe20007810000 */
[----:B------:R-:W-:-:S03]  /*11db0*/  ULDC UR4, c[0x0][0x988] ;  /* 0x0002620000047ab9 */ /* 0x000fc60000000800 */
        /* <DEDUP_REMOVED lines=18> */
[----:B0-----:R-:W-:Y:S01]  /*11ee0*/  FMNMX.FTZ R12, R12, R13, !PT ;  /* 0x0000000d0c0c7209 */ /* 0x001fe20007810000 */
[----:B------:R-:W-:-:S03]  /*11ef0*/  IMAD.U32 R13, RZ, RZ, UR4 ;  /* 0x00000004ff0d7e24 */ /* 0x000fc6000f8e00ff */
[C---:B------:R-:W-:Y:S01]  /*11f00*/  FSETP.NEU.FTZ.AND P3, PT, R12.reuse, -INF , PT ;  /* 0xff8000000c00780b */ /* 0x040fe20003f7d000 */
[----:B------:R-:W-:-:S03]  /*11f10*/  FMUL.FTZ R20, R12, R13 ;  /* 0x0000000d0c147220 */ /* 0x000fc60000410000 */
[----:B------:R-:W-:Y:S02]  /*11f20*/  FSEL R21, R12, RZ, P3 ;  /* 0x000000ff0c157208 */ /* 0x000fe40001800000 */
[----:B------:R-:W-:Y:S02]  /*11f30*/  FSEL R20, R20, RZ, P3 ;  /* 0x000000ff14147208 */ /* 0x000fe40001800000 */
[----:B------:R-:W-:Y:S01]  /*11f40*/  ISETP.GT.AND P3, PT, R212, 0x1, P2 ;  /* 0x00000001d400780c */ /* 0x000fe20001764270 */
[----:B------:R-:W-:Y:S02]  /*11f50*/  FADD.FTZ R21, -R21, R210 ;  /* 0x000000d215157221 */ /* 0x000fe40000010100 */
[-CC-:B------:R-:W-:Y:S01]  /*11f60*/  FFMA.FTZ R152, R152, R13.reuse, -R20.reuse ;  /* 0x0000000d98987223 */ /* 0x180fe20000010814 */
[----:B------:R-:W-:Y:S01]  /*11f70*/  ISETP.LT.OR P4, PT, R213, 0x2, P3 ;  /* 0x00000002d500780c */ /* 0x000fe20001f81670 */
[-CC-:B------:R-:W-:Y:S01]  /*11f80*/  FFMA.FTZ R153, R153, R13.reuse, -R20.reuse ;  /* 0x0000000d99997223 */ /* 0x180fe20000010814 */
[----:B------:R-:W-:Y:S01]  /*11f90*/  ISETP.GT.AND P3, PT, R212, 0x8, P2 ;  /* 0x00000008d400780c */ /* 0x000fe20001764270 */
[-CC-:B------:R-:W-:Y:S01]  /*11fa0*/  FFMA.FTZ R156, R156, R13.reuse, -R20.reuse ;  /* 0x0000000d9c9c7223 */ /* 0x180fe20000010814 */
[----:B------:R-:W-:Y:S01]  /*11fb0*/  FSEL R155, R155, -INF , !P4 ;  /* 0xff8000009b9b7808 */ /* 0x000fe20006000000 */
[-CC-:B------:R-:W-:Y:S01]  /*11fc0*/  FFMA.FTZ R157, R157, R13.reuse, -R20.reuse ;  /* 0x0000000d9d9d7223 */ /* 0x180fe20000010814 */
[----:B------:R-:W-:Y:S01]  /*11fd0*/  ISETP.GT.AND P4, PT, R212, 0x9, P2 ;  /* 0x00000009d400780c */ /* 0x000fe20001784270 */
[-CC-:B------:R-:W-:Y:S01]  /*11fe0*/  FFMA.FTZ R160, R160, R13.reuse, -R20.reuse ;  /* 0x0000000da0a07223 */ /* 0x180fe20000010814 */
[----:B------:R-:W-:Y:S01]  /*11ff0*/  ISETP.LT.OR P3, PT, R213, 0x9, P3 ;  /* 0x00000009d500780c */ /* 0x000fe20001f61670 */
[-CC-:B------:R-:W-:Y:S01]  /*12000*/  FFMA.FTZ R161, R161, R13.reuse, -R20.reuse ;  /* 0x0000000da1a17223 */ /* 0x180fe20000010814 */
[----:B------:R-:W-:Y:S01]  /*12010*/  ISETP.LT.OR P4, PT, R213, 0xa, P4 ;  /* 0x0000000ad500780c */ /* 0x000fe20002781670 */
[-CC-:B------:R-:W-:Y:S01]  /*12020*/  FFMA.FTZ R164, R164, R13.reuse, -R20.reuse ;  /* 0x0000000da4a47223 */ /* 0x180fe20000010814 */
[----:B------:R-:W-:Y:S01]  /*12030*/  FSEL R158, R158, -INF , !P3 ;  /* 0xff8000009e9e7808 */ /* 0x000fe20005800000 */
[-CC-:B------:R-:W-:Y:S01]  /*12040*/  FFMA.FTZ R165, R165, R13.reuse, -R20.reuse ;  /* 0x0000000da5a57223 */ /* 0x180fe20000010814 */
[----:B------:R-:W-:Y:S01]  /*12050*/  FSEL R159, R159, -INF , !P4 ;  /* 0xff8000009f9f7808 */ /* 0x000fe20006000000 */
[-CC-:B------:R-:W-:Y:S01]  /*12060*/  FFMA.FTZ R168, R168, R13.reuse, -R20.reuse ;  /* 0x0000000da8a87223 */ /* 0x180fe20000010814 */
[C---:B------:R-:W-:Y:S01]  /*12070*/  ISETP.GT.AND P4, PT, R212.reuse, 0x11, P2 ;  /* 0x00000011d400780c */ /* 0x040fe20001784270 */
[-CC-:B------:R-:W-:Y:S01]  /*12080*/  FFMA.FTZ R169, R169, R13.reuse, -R20.reuse ;  /* 0x0000000da9a97223 */ /* 0x180fe20000010814 */
[----:B------:R-:W-:Y:S01]  /*12090*/  ISETP.GT.AND P3, PT, R212, 0x10, P2 ;  /* 0x00000010d400780c */ /* 0x000fe20001764270 */
        /* <DEDUP_REMOVED lines=8> */
[-C--:B------:R-:W-:Y:S01]  /*12120*/  FFMA.FTZ R181, R181, R13.reuse, -R20 ;  /* 0x0000000db5b57223 */ /* 0x080fe20000010814 */
[----:B------:R-:W-:Y:S01]  /*12130*/  ISETP.LT.OR P3, PT, R213, 0x11, P3 ;  /* 0x00000011d500780c */ /* 0x000fe20001f61670 */
[----:B------:R-:W-:Y:S01]  /*12140*/  FMUL.FTZ R21, R21, R13 ;  /* 0x0000000d15157220 */ /* 0x000fe20000410000 */
[----:B------:R-:W-:Y:S01]  /*12150*/  ISETP.LT.OR P4, PT, R213, 0x1a, P4 ;  /* 0x0000001ad500780c */ /* 0x000fe20002781670 */
[----:B------:R-:W-:Y:S01]  /*12160*/  MUFU.EX2 R152, R152 ;  /* 0x0000009800987308 */ /* 0x000fe20000000800 */
[----:B------:R-:W-:-:S02]  /*12170*/  FSEL R162, R162, -INF , !P3 ;  /* 0xff800000a2a27808 */ /* 0x000fc40005800000 */
[----:B------:R-:W-:Y:S02]  /*12180*/  FSEL R167, R167, -INF , !P4 ;  /* 0xff800000a7a77808 */ /* 0x000fe40006000000 */
[C---:B------:R-:W-:Y:S02]  /*12190*/  ISETP.GT.AND P4, PT, R212.reuse, 0x21, P2 ;  /* 0x00000021d400780c */ /* 0x040fe40001784270 */
[----:B------:R-:W-:Y:S01]  /*121a0*/  ISETP.GT.AND P3, PT, R212, 0x18, P2 ;  /* 0x00000018d400780c */ /* 0x000fe20001764270 */
[----:B------:R-:W0:Y:S01]  /*121b0*/  MUFU.EX2 R21, R21 ;  /* 0x0000001500157308 */ /* 0x000e220000000800 */
[C---:B------:R-:W-:Y:S02]  /*121c0*/  ISETP.LT.OR P4, PT, R213.reuse, 0x22, P4 ;  /* 0x00000022d500780c */ /* 0x040fe40002781670 */
[----:B------:R-:W-:Y:S02]  /*121d0*/  ISETP.LT.OR P3, PT, R213, 0x19, P3 ;  /* 0x00000019d500780c */ /* 0x000fe40001f61670 */
[----:B------:R-:W-:-:S02]  /*121e0*/  FSEL R171, R171, -INF , !P4 ;  /* 0xff800000abab7808 */ /* 0x000fc40006000000 */
[----:B------:R-:W-:Y:S01]  /*121f0*/  ISETP.GT.AND P4, PT, R212, 0x29, P2 ;  /* 0x00000029d400780c */ /* 0x000fe20001784270 */
[----:B------:R-:W3:Y:S01]  /*12200*/  MUFU.EX2 R153, R153 ;  /* 0x0000009900997308 */ /* 0x000ee20000000800 */
[----:B------:R-:W-:Y:S02]  /*12210*/  FSEL R166, R166, -INF , !P3 ;  /* 0xff800000a6a67808 */ /* 0x000fe40005800000 */
[----:B------:R-:W-:Y:S02]  /*12220*/  ISETP.LT.OR P4, PT, R213, 0x2a, P4 ;  /* 0x0000002ad500780c */ /* 0x000fe40002781670 */
[C---:B------:R-:W-:Y:S02]  /*12230*/  ISETP.GT.AND P3, PT, R212.reuse, 0x20, P2 ;  /* 0x00000020d400780c */ /* 0x040fe40001764270 */
[----:B------:R-:W-:Y:S01]  /*12240*/  FSEL R175, R175, -INF , !P4 ;  /* 0xff800000afaf7808 */ /* 0x000fe20006000000 */
[----:B------:R-:W4:Y:S01]  /*12250*/  MUFU.EX2 R156, R156 ;  /* 0x0000009c009c7308 */ /* 0x000f220000000800 */
[----:B------:R-:W-:Y:S01]  /*12260*/  ISETP.GT.AND P4, PT, R212, RZ, P2 ;  /* 0x000000ffd400720c */ /* 0x000fe20001784270 */
[----:B0-----:R-:W-:Y:S01]  /*12270*/  FFMA.FTZ R0, R21, R0, R152 ;  /* 0x0000000015007223 */ /* 0x001fe20000010098 */
[C---:B------:R-:W-:Y:S01]  /*12280*/  ISETP.LT.OR P3, PT, R213.reuse, 0x21, P3 ;  /* 0x00000021d500780c */ /* 0x040fe20001f61670 */
[-C--:B------:R-:W-:Y:S01]  /*12290*/  FMUL.FTZ R24, R24, R21.reuse ;  /* 0x0000001518187220 */ /* 0x080fe20000410000 */
[----:B------:R-:W-:Y:S01]  /*122a0*/  ISETP.LT.OR P4, PT, R213, 0x1, P4 ;  /* 0x00000001d500780c */ /* 0x000fe20002781670 */
[-C--:B------:R-:W-:Y:S01]  /*122b0*/  FMUL.FTZ R25, R25, R21.reuse ;  /* 0x0000001519197220 */ /* 0x080fe20000410000 */
[----:B------:R-:W-:Y:S01]  /*122c0*/  FSEL R170, R170, -INF , !P3 ;  /* 0xff800000aaaa7808 */ /* 0x000fe20005800000 */
[----:B------:R-:W0:Y:S01]  /*122d0*/  MUFU.EX2 R157, R157 ;  /* 0x0000009d009d7308 */ /* 0x000e220000000800 */
[----:B------:R-:W-:Y:S01]  /*122e0*/  FSEL R154, R154, -INF , !P4 ;  /* 0xff8000009a9a7808 */ /* 0x000fe20006000000 */
[----:B---3--:R-:W-:Y:S01]  /*122f0*/  FADD.FTZ R0, R153, R0 ;  /* 0x0000000099007221 */ /* 0x008fe20000010000 */
[----:B------:R-:W-:Y:S01]  /*12300*/  ISETP.GT.AND P3, PT, R212, 0x28, P2 ;  /* 0x00000028d400780c */ /* 0x000fe20001764270 */
[-C--:B------:R-:W-:Y:S01]  /*12310*/  FMUL.FTZ R28, R28, R21.reuse ;  /* 0x000000151c1c7220 */ /* 0x080fe20000410000 */
[----:B------:R-:W-:Y:S01]  /*12320*/  FMNMX.FTZ R20, R154, R208, !PT ;  /* 0x000000d09a147209 */ /* 0x000fe20007810000 */
[-C--:B------:R-:W-:Y:S01]  /*12330*/  FMUL.FTZ R29, R29, R21.reuse ;  /* 0x000000151d1d7220 */ /* 0x080fe20000410000 */
[----:B------:R-:W-:Y:S01]  /*12340*/  ISETP.LT.OR P3, PT, R213, 0x29, P3 ;  /* 0x00000029d500780c */ /* 0x000fe20001f61670 */
[----:B------:R-:W3:Y:S01]  /*12350*/  MUFU.EX2 R160, R160 ;  /* 0x000000a000a07308 */ /* 0x000ee20000000800 */
[----:B------:R-:W-:Y:S01]  /*12360*/  FMNMX.FTZ R20, R155, R20, !PT ;  /* 0x000000149b147209 */ /* 0x000fe20007810000 */
[----:B----4-:R-:W-:Y:S01]  /*12370*/  FADD.FTZ R0, R156, R0 ;  /* 0x000000009c007221 */ /* 0x010fe20000010000 */
[----:B------:R-:W-:Y:S01]  /*12380*/  FSEL R174, R174, -INF , !P3 ;  /* 0xff800000aeae7808 */ /* 0x000fe20005800000 */
[-C--:B------:R-:W-:Y:S01]  /*12390*/  FMUL.FTZ R32, R32, R21.reuse ;  /* 0x0000001520207220 */ /* 0x080fe20000410000 */
[----:B------:R-:W-:Y:S01]  /*123a0*/  FMNMX.FTZ R20, R158, R20, !PT ;  /* 0x000000149e147209 */ /* 0x000fe20007810000 */
[-C--:B------:R-:W-:Y:S01]  /*123b0*/  FMUL.FTZ R33, R33, R21.reuse ;  /* 0x0000001521217220 */ /* 0x080fe20000410000 */
[----:B------:R-:W-:Y:S01]  /*123c0*/  ISETP.GT.AND P3, PT, R212, 0x30, P2 ;  /* 0x00000030d400780c */ /* 0x000fe20001764270 */
[----:B------:R-:W4:Y:S01]  /*123d0*/  MUFU.EX2 R161, R161 ;  /* 0x000000a100a17308 */ /* 0x000f220000000800 */
[----:B------:R-:W-:Y:S01]  /*123e0*/  FMNMX.FTZ R20, R159, R20, !PT ;  /* 0x000000149f147209 */ /* 0x000fe20007810000 */
[----:B0-----:R-:W-:Y:S01]  /*123f0*/  FADD.FTZ R0, R157, R0 ;  /* 0x000000009d007221 */ /* 0x001fe20000010000 */
[----:B------:R-:W-:Y:S01]  /*12400*/  ISETP.LT.OR P3, PT, R213, 0x31, P3 ;  /* 0x00000031d500780c */ /* 0x000fe20001f61670 */
[-C--:B------:R-:W-:Y:S01]  /*12410*/  FMUL.FTZ R36, R36, R21.reuse ;  /* 0x0000001524247220 */ /* 0x080fe20000410000 */
[----:B------:R-:W-:Y:S01]  /*12420*/  FMNMX.FTZ R20, R162, R20, !PT ;  /* 0x00000014a2147209 */ /* 0x000fe20007810000 */
[-C--:B------:R-:W-:Y:S01]  /*12430*/  FMUL.FTZ R37, R37, R21.reuse ;  /* 0x0000001525257220 */ /* 0x080fe20000410000 */
[----:B------:R-:W-:Y:S01]  /*12440*/  FSEL R178, R178, -INF , !P3 ;  /* 0xff800000b2b27808 */ /* 0x000fe20005800000 */
[----:B------:R-:W0:Y:S01]  /*12450*/  MUFU.EX2 R164, R164 ;  /* 0x000000a400a47308 */ /* 0x000e220000000800 */
[----:B------:R-:W-:Y:S01]  /*12460*/  FMNMX.FTZ R20, R163, R20, !PT ;  /* 0x00000014a3147209 */ /* 0x000fe20007810000 */
[----:B---3--:R-:W-:Y:S01]  /*12470*/  FADD.FTZ R0, R160, R0 ;  /* 0x00000000a0007221 */ /* 0x008fe20000010000 */
[----:B------:R-:W-:Y:S01]  /*12480*/  ISETP.GT.AND P3, PT, R212, 0x31, P2 ;  /* 0x00000031d400780c */ /* 0x000fe20001764270 */
[-C--:B------:R-:W-:Y:S01]  /*12490*/  FMUL.FTZ R40, R40, R21.reuse ;  /* 0x0000001528287220 */ /* 0x080fe20000410000 */
[----:B------:R-:W-:Y:S01]  /*124a0*/  FMNMX.FTZ R20, R166, R20, !PT ;  /* 0x00000014a6147209 */ /* 0x000fe20007810000 */
[-C--:B------:R-:W-:Y:S01]  /*124b0*/  FMUL.FTZ R41, R41, R21.reuse ;  /* 0x0000001529297220 */ /* 0x080fe20000410000 */
[----:B------:R-:W-:Y:S01]  /*124c0*/  ISETP.GT.AND P4, PT, R212, 0x38, P2 ;  /* 0x00000038d400780c */ /* 0x000fe20001784270 */
[----:B------:R-:W3:Y:S01]  /*124d0*/  MUFU.EX2 R165, R165 ;  /* 0x000000a500a57308 */ /* 0x000ee20000000800 */
[----:B------:R-:W-:Y:S01]  /*124e0*/  FMNMX.FTZ R20, R167, R20, !PT ;  /* 0x00000014a7147209 */ /* 0x000fe20007810000 */
[----:B----4-:R-:W-:Y:S01]  /*124f0*/  FADD.FTZ R0, R161, R0 ;  /* 0x00000000a1007221 */ /* 0x010fe20000010000 */
[----:B------:R-:W-:Y:S01]  /*12500*/  ISETP.LT.OR P3, PT, R213, 0x32, P3 ;  /* 0x00000032d500780c */ /* 0x000fe20001f61670 */
[-C--:B------:R-:W-:Y:S01]  /*12510*/  FMUL.FTZ R44, R44, R21.reuse ;  /* 0x000000152c2c7220 */ /* 0x080fe20000410000 */
[----:B------:R-:W-:Y:S01]  /*12520*/  FMNMX.FTZ R20, R170, R20, !PT ;  /* 0x00000014aa147209 */ /* 0x000fe20007810000 */
[-C--:B------:R-:W-:Y:S01]  /*12530*/  FMUL.FTZ R45, R45, R21.reuse ;  /* 0x000000152d2d7220 */ /* 0x080fe20000410000 */
[----:B------:R-:W-:Y:S01]  /*12540*/  ISETP.GT.AND P2, PT, R212, 0x39, P2 ;  /* 0x00000039d400780c */ /* 0x000fe20001744270 */
[----:B------:R-:W-:Y:S01]  /*12550*/  MUFU.EX2 R169, R169 ;  /* 0x000000a900a97308 */ /* 0x000fe20000000800 */
[----:B------:R-:W-:Y:S01]  /*12560*/  FMNMX.FTZ R20, R171, R20, !PT ;  /* 0x00000014ab147209 */ /* 0x000fe20007810000 */
[----:B0-----:R-:W-:Y:S01]  /*12570*/  FADD.FTZ R0, R164, R0 ;  /* 0x00000000a4007221 */ /* 0x001fe20000010000 */
[----:B------:R-:W-:Y:S01]  /*12580*/  ISETP.LT.OR P4, PT, R213, 0x39, P4 ;  /* 0x00000039d500780c */ /* 0x000fe20002781670 */
[-C--:B------:R-:W-:Y:S01]  /*12590*/  FMUL.FTZ R48, R48, R21.reuse ;  /* 0x0000001530307220 */ /* 0x080fe20000410000 */
[----:B------:R-:W-:Y:S01]  /*125a0*/  FMNMX.FTZ R20, R174, R20, !PT ;  /* 0x00000014ae147209 */ /* 0x000fe20007810000 */
[-C--:B------:R-:W-:Y:S01]  /*125b0*/  FMUL.FTZ R49, R49, R21.reuse ;  /* 0x0000001531317220 */ /* 0x080fe20000410000 */
[----:B------:R-:W-:Y:S01]  /*125c0*/  FSEL R179, R179, -INF , !P3 ;  /* 0xff800000b3b37808 */ /* 0x000fe20005800000 */
[----:B------:R-:W-:Y:S01]  /*125d0*/  MUFU.EX2 R172, R172 ;  /* 0x000000ac00ac7308 */ /* 0x000fe20000000800 */
[----:B------:R-:W-:Y:S01]  /*125e0*/  FMNMX.FTZ R20, R175, R20, !PT ;  /* 0x00000014af147209 */ /* 0x000fe20007810000 */
[----:B---3--:R-:W-:Y:S01]  /*125f0*/  FADD.FTZ R0, R165, R0 ;  /* 0x00000000a5007221 */ /* 0x008fe20000010000 */
[----:B------:R-:W-:Y:S01]  /*12600*/  ISETP.LT.OR P2, PT, R213, 0x3a, P2 ;  /* 0x0000003ad500780c */ /* 0x000fe20001741670 */
[-C--:B------:R-:W-:Y:S01]  /*12610*/  FMUL.FTZ R52, R52, R21.reuse ;  /* 0x0000001534347220 */ /* 0x080fe20000410000 */
[----:B------:R-:W-:Y:S01]  /*12620*/  FMNMX.FTZ R20, R178, R20, !PT ;  /* 0x00000014b2147209 */ /* 0x000fe20007810000 */
[-C--:B------:R-:W-:Y:S01]  /*12630*/  FMUL.FTZ R53, R53, R21.reuse ;  /* 0x0000001535357220 */ /* 0x080fe20000410000 */
[----:B------:R-:W-:Y:S01]  /*12640*/  FSEL R182, R182, -INF , !P4 ;  /* 0xff800000b6b67808 */ /* 0x000fe20006000000 */
[----:B------:R-:W-:Y:S01]  /*12650*/  MUFU.EX2 R176, R176 ;  /* 0x000000b000b07308 */ /* 0x000fe20000000800 */
[----:B------:R-:W-:Y:S01]  /*12660*/  FMNMX.FTZ R20, R179, R20, !PT ;  /* 0x00000014b3147209 */ /* 0x000fe20007810000 */
[-C--:B------:R-:W-:Y:S01]  /*12670*/  FMUL.FTZ R56, R56, R21.reuse ;  /* 0x0000001538387220 */ /* 0x080fe20000410000 */
[----:B------:R-:W-:Y:S01]  /*12680*/  FSEL R183, R183, -INF , !P2 ;  /* 0xff800000b7b77808 */ /* 0x000fe20005000000 */
[-C--:B------:R-:W-:Y:S01]  /*12690*/  FMUL.FTZ R57, R57, R21.reuse ;  /* 0x0000001539397220 */ /* 0x080fe20000410000 */
[----:B------:R-:W-:Y:S01]  /*126a0*/  FMNMX.FTZ R20, R182, R20, !PT ;  /* 0x00000014b6147209 */ /* 0x000fe20007810000 */
[-C--:B------:R-:W-:Y:S01]  /*126b0*/  FMUL.FTZ R60, R60, R21.reuse ;  /* 0x000000153c3c7220 */ /* 0x080fe20000410000 */
[----:B------:R-:W-:Y:S01]  /*126c0*/  F2FP.BF16.F32.PACK_AB R152, R153, R152 ;  /* 0x000000989998723e */ /* 0x000fe200000010ff */
[----:B------:R-:W-:Y:S01]  /*126d0*/  MUFU.EX2 R177, R177 ;  /* 0x000000b100b17308 */ /* 0x000fe20000000800 */
[----:B------:R-:W-:Y:S01]  /*126e0*/  FMNMX.FTZ R20, R183, R20, !PT ;  /* 0x00000014b7147209 */ /* 0x000fe20007810000 */
[-C--:B------:R-:W-:Y:S01]  /*126f0*/  FMUL.FTZ R61, R61, R21.reuse ;  /* 0x000000153d3d7220 */ /* 0x080fe20000410000 */
[----:B------:R-:W-:Y:S01]  /*12700*/  ISETP.NE.AND P3, PT, R194, RZ, PT ;  /* 0x000000ffc200720c */ /* 0x000fe20003f65270 */
        /* <DEDUP_REMOVED lines=14> */
[-C--:B------:R-:W-:Y:S01]  /*127f0*/  FMUL.FTZ R85, R85, R21.reuse ;  /* 0x0000001555557220 */ /* 0x080fe20000410000 */
[-C--:B------:R-:W-:Y:S01]  /*12800*/  FMUL.FTZ R88, R88, R21.reuse ;  /* 0x0000001558587220 */ /* 0x080fe20000410000 */
[----:B------:R-:W-:Y:S02]  /*12810*/  @!P3 IMAD R212, R212, 0x4, R2 ;  /* 0x00000004d4d4b824 */ /* 0x000fe400078e0202 */
        /* <DEDUP_REMOVED lines=8> */
[----:B------:R-:W-:Y:S01]  /*128a0*/  FMUL.FTZ R104, R104, R21 ;  /* 0x0000001568687220 */ /* 0x000fe20000410000 */
[----:B0-----:R-:W-:Y:S01]  /*128b0*/  FMNMX.FTZ R20, R20, R153, !PT ;  /* 0x0000009914147209 */ /* 0x001fe20007810000 */
        /* <DEDUP_REMOVED lines=24> */
[----:B0-----:R-:W-:-:S02]  /*12a40*/  FMNMX.FTZ R20, R20, R153, !PT ;  /* 0x0000009914147209 */ /* 0x001fc40007810000 */
[----:B------:R0:W3:Y:S02]  /*12a50*/  MUFU.EX2 R153, R168 ;  /* 0x000000a800997308 */ /* 0x0000e40000000800 */
[C---:B------:R-:W-:Y:S01]  /*12a60*/  FSETP.NEU.FTZ.AND P2, PT, R20.reuse, -INF , PT ;  /* 0xff8000001400780b */ /* 0x040fe20003f5d000 */
[----:B------:R-:W-:-:S05]  /*12a70*/  FMUL.FTZ R211, R20, R13 ;  /* 0x0000000d14d37220 */ /* 0x000fca0000410000 */
[----:B------:R-:W-:Y:S02]  /*12a80*/  FSEL R211, R211, RZ, P2 ;  /* 0x000000ffd3d37208 */ /* 0x000fe40001000000 */
[----:B0-----:R-:W-:-:S03]  /*12a90*/  FSEL R168, R20, RZ, P2 ;  /* 0x000000ff14a87208 */ /* 0x001fc60001000000 */
[-CC-:B------:R-:W-:Y:S01]  /*12aa0*/  FFMA.FTZ R210, R154, R13.reuse, -R211.reuse ;  /* 0x0000000d9ad27223 */ /* 0x180fe200000108d3 */
[----:B------:R-:W-:Y:S01]  /*12ab0*/  F2FP.BF16.F32.PACK_AB R154, R157, R156 ;  /* 0x0000009c9d9a723e */ /* 0x000fe200000010ff */
[----:B------:R-:W-:Y:S01]  /*12ac0*/  FADD.FTZ R168, -R168, R208 ;  /* 0x000000d0a8a87221 */ /* 0x000fe20000010100 */
[-CC-:B------:R-:W-:Y:S01]  /*12ad0*/  FFMA.FTZ R209, R155, R13.reuse, -R211.reuse ;  /* 0x0000000d9bd17223 */ /* 0x180fe200000108d3 */
[----:B------:R-:W-:Y:S01]  /*12ae0*/  F2FP.BF16.F32.PACK_AB R156, R161, R160 ;  /* 0x000000a0a19c723e */ /* 0x000fe200000010ff */
[----:B---3--:R-:W-:Y:S01]  /*12af0*/  FADD.FTZ R0, R153, R0 ;  /* 0x0000000099007221 */ /* 0x008fe20000010000 */
[----:B------:R-:W-:Y:S01]  /*12b00*/  FMUL.FTZ R168, R168, R13 ;  /* 0x0000000da8a87220 */ /* 0x000fe20000410000 */
[----:B------:R-:W-:Y:S01]  /*12b10*/  F2FP.BF16.F32.PACK_AB R160, R169, R153 ;  /* 0x00000099a9a0723e */ /* 0x000fe200000010ff */
        /* <DEDUP_REMOVED lines=15> */
[----:B------:R-:W-:Y:S01]  /*12c10*/  FFMA.FTZ R183, R183, R13, -R211 ;  /* 0x0000000db7b77223 */ /* 0x000fe200000108d3 */
[----:B------:R-:W-:Y:S01]  /*12c20*/  F2FP.BF16.F32.PACK_AB R158, R165, R164 ;  /* 0x000000a4a59e723e */ /* 0x000fe200000010ff */
[----:B------:R-:W3:Y:S01]  /*12c30*/  MUFU.EX2 R209, R209 ;  /* 0x000000d100d17308 */ /* 0x000ee20000000800 */
[----:B------:R-:W-:Y:S01]  /*12c40*/  FADD.FTZ R0, R169, R0 ;  /* 0x00000000a9007221 */ /* 0x000fe20000010000 */
[----:B------:R-:W-:-:S03]  /*12c50*/  F2FP.BF16.F32.PACK_AB R164, R177, R176 ;  /* 0x000000b0b1a4723e */ /* 0x000fc600000010ff */
[----:B------:R-:W-:-:S03]  /*12c60*/  FADD.FTZ R0, R172, R0 ;  /* 0x00000000ac007221 */ /* 0x000fc60000010000 */
[----:B------:R-:W4:Y:S01]  /*12c70*/  MUFU.EX2 R155, R155 ;  /* 0x0000009b009b7308 */ /* 0x000f220000000800 */
[----:B0-----:R-:W-:Y:S01]  /*12c80*/  FFMA.FTZ R3, R168, R3, R153 ;  /* 0x00000003a8037223 */ /* 0x001fe20000010099 */
[----:B------:R0:W-:Y:S01]  /*12c90*/  @!P3 STS [R212+0x28820], R168 ;  /* 0x028820a8d400b388 */ /* 0x0001e20000000800 */
[-C--:B------:R-:W-:Y:S01]  /*12ca0*/  FMUL.FTZ R26, R26, R168.reuse ;  /* 0x000000a81a1a7220 */ /* 0x080fe20000410000 */
[-C--:B------:R-:W-:Y:S01]  /*12cb0*/  FMUL.FTZ R27, R27, R168.reuse ;  /* 0x000000a81b1b7220 */ /* 0x080fe20000410000 */
[-C--:B------:R-:W-:Y:S01]  /*12cc0*/  FMUL.FTZ R30, R30, R168.reuse ;  /* 0x000000a81e1e7220 */ /* 0x080fe20000410000 */
[-C--:B------:R-:W-:Y:S01]  /*12cd0*/  FMUL.FTZ R31, R31, R168.reuse ;  /* 0x000000a81f1f7220 */ /* 0x080fe20000410000 */
[-C--:B------:R-:W-:Y:S01]  /*12ce0*/  FMUL.FTZ R34, R34, R168.reuse ;  /* 0x000000a822227220 */ /* 0x080fe20000410000 */
[----:B------:R-:W5:Y:S01]  /*12cf0*/  MUFU.EX2 R159, R159 ;  /* 0x0000009f009f7308 */ /* 0x000f620000000800 */
        /* <DEDUP_REMOVED lines=18> */
[----:B------:R-:W-:Y:S01]  /*12e20*/  BAR.SYNC.DEFER_BLOCKING 0xf, 0x100 ;  /* 0x03c4000000007b1d */ /* 0x000fe20000010000 */
[-C--:B------:R-:W-:Y:S01]  /*12e30*/  FMUL.FTZ R58, R58, R168.reuse ;  /* 0x000000a83a3a7220 */ /* 0x080fe20000410000 */
[-C--:B------:R-:W-:Y:S01]  /*12e40*/  FMUL.FTZ R59, R59, R168.reuse ;  /* 0x000000a83b3b7220 */ /* 0x080fe20000410000 */
        /* <DEDUP_REMOVED lines=20> */
[----:B-----5:R-:W-:Y:S01]  /*12f90*/  FADD.FTZ R3, R213, R3 ;  /* 0x00000003d5037221 */ /* 0x020fe20000010000 */
[----:B------:R0:W-:Y:S01]  /*12fa0*/  STSM.16.M88.4 [R196+0x26800], R152 ;  /* 0x02680098c4007844 */ /* 0x0001e20000000200 */
        /* <DEDUP_REMOVED lines=34> */
[----:B------:R-:W-:Y:S01]  /*131d0*/  FADD.FTZ R0, R176, R0 ;  /* 0x00000000b0007221 */ /* 0x000fe20000010000 */
[-C--:B------:R-:W-:Y:S01]  /*131e0*/  FMUL.FTZ R134, R134, R168.reuse ;  /* 0x000000a886867220 */ /* 0x080fe20000410000 */
[-C--:B------:R-:W-:Y:S01]  /*131f0*/  FMUL.FTZ R135, R135, R168.reuse ;  /* 0x000000a887877220 */ /* 0x080fe20000410000 */
[----:B------:R-:W3:Y:S01]  /*13200*/  MUFU.EX2 R165, R178 ;  /* 0x000000b200a57308 */ /* 0x000ee20000000800 */
[----:B----4-:R-:W-:Y:S01]  /*13210*/  FADD.FTZ R3, R174, R3 ;  /* 0x00000003ae037221 */ /* 0x010fe20000010000 */
[----:B------:R-:W-:Y:S01]  /*13220*/  FADD.FTZ R0, R177, R0 ;  /* 0x00000000b1007221 */ /* 0x000fe20000010000 */
[-C--:B------:R-:W-:Y:S01]  /*13230*/  FMUL.FTZ R138, R138, R168.reuse ;  /* 0x000000a88a8a7220 */ /* 0x080fe20000410000 */
[-C--:B------:R-:W-:Y:S01]  /*13240*/  FMUL.FTZ R139, R139, R168.reuse ;  /* 0x000000a88b8b7220 */ /* 0x080fe20000410000 */
[-C--:B------:R-:W-:Y:S01]  /*13250*/  FMUL.FTZ R142, R142, R168.reuse ;  /* 0x000000a88e8e7220 */ /* 0x080fe20000410000 */
[-C--:B------:R-:W-:Y:S01]  /*13260*/  FMUL.FTZ R143, R143, R168.reuse ;  /* 0x000000a88f8f7220 */ /* 0x080fe20000410000 */
[----:B------:R-:W-:Y:S01]  /*13270*/  FMUL.FTZ R146, R146, R168 ;  /* 0x000000a892927220 */ /* 0x000fe20000410000 */
[----:B------:R-:W4:Y:S01]  /*13280*/  MUFU.EX2 R166, R180 ;  /* 0x000000b400a67308 */ /* 0x000f220000000800 */
[C---:B-----5:R-:W-:Y:S01]  /*13290*/  FADD.FTZ R3, R175.reuse, R3 ;  /* 0x00000003af037221 */ /* 0x060fe20000010000 */
[----:B------:R-:W-:Y:S01]  /*132a0*/  F2FP.BF16.F32.PACK_AB R163, R175, R174 ;  /* 0x000000aeafa3723e */ /* 0x000fe200000010ff */
[-C--:B------:R-:W-:Y:S01]  /*132b0*/  FMUL.FTZ R147, R147, R168.reuse ;  /* 0x000000a893937220 */ /* 0x080fe20000410000 */
[-C--:B------:R-:W-:Y:S01]  /*132c0*/  FMUL.FTZ R150, R150, R168.reuse ;  /* 0x000000a896967220 */ /* 0x080fe20000410000 */
[----:B------:R-:W-:-:S02]  /*132d0*/  FMUL.FTZ R151, R151, R168 ;  /* 0x000000a897977220 */ /* 0x000fc40000410000 */
[----:B------:R0:W-:Y:S01]  /*132e0*/  STSM.16.M88.4 [R197], R160 ;  /* 0x000000a0c5007844 */ /* 0x0001e20000000200 */
[----:B------:R-:W5:Y:S01]  /*132f0*/  MUFU.EX2 R179, R179 ;  /* 0x000000b300b37308 */ /* 0x000f620000000800 */
[----:B---3--:R-:W-:-:S07]  /*13300*/  FADD.FTZ R3, R165, R3 ;  /* 0x00000003a5037221 */ /* 0x008fce0000010000 */
[----:B------:R-:W3:Y:S01]  /*13310*/  MUFU.EX2 R182, R182 ;  /* 0x000000b600b67308 */ /* 0x000ee20000000800 */
[----:B----4-:R-:W-:Y:S01]  /*13320*/  FADD.FTZ R0, R166, R0 ;  /* 0x00000000a6007221 */ /* 0x010fe20000010000 */
[----:B------:R-:W-:-:S03]  /*13330*/  F2FP.BF16.F32.PACK_AB R166, R181, R166 ;  /* 0x000000a6b5a6723e */ /* 0x000fc600000010ff */
[----:B------:R-:W-:-:S03]  /*13340*/  FADD.FTZ R0, R181, R0 ;  /* 0x00000000b5007221 */ /* 0x000fc60000010000 */
[----:B------:R-:W4:Y:S01]  /*13350*/  MUFU.EX2 R183, R183 ;  /* 0x000000b700b77308 */ /* 0x000f220000000800 */
[C---:B-----5:R-:W-:Y:S01]  /*13360*/  FADD.FTZ R3, R179.reuse, R3 ;  /* 0x00000003b3037221 */ /* 0x060fe20000010000 */
[----:B------:R-:W-:-:S03]  /*13370*/  F2FP.BF16.F32.PACK_AB R165, R179, R165 ;  /* 0x000000a5b3a5723e */ /* 0x000fc600000010ff */
[----:B---3--:R-:W-:Y:S01]  /*13380*/  FADD.FTZ R3, R182, R3 ;  /* 0x00000003b6037221 */ /* 0x008fe20000010000 */
[----:B----4-:R-:W-:-:S03]  /*13390*/  F2FP.BF16.F32.PACK_AB R167, R183, R182 ;  /* 0x000000b6b7a7723e */ /* 0x010fc600000010ff */
[----:B------:R-:W-:Y:S02]  /*133a0*/  FADD.FTZ R3, R183, R3 ;  /* 0x00000003b7037221 */ /* 0x000fe40000010000 */
[----:B------:R0:W-:Y:S01]  /*133b0*/  STSM.16.M88.4 [R198], R164 ;  /* 0x000000a4c6007844 */ /* 0x0001e20000000200 */
[----:B------:R-:W-:Y:S05]  /*133c0*/  @!P0 BRA `(.L_x_5782) ;  /* 0x0000000000048947 */ /* 0x000fea0003800000 */
[----:B------:R-:W-:Y:S01]  /*133d0*/  BPT.TRAP 0x1 ;  /* 0x000000040000795c */ /* 0x000fe20000300000 */
.L_x_5782:
[----:B------:R3:W4:Y:S01]  /*133e0*/  SYNCS.PHASECHK.TRANS64.TRYWAIT P2, [R206+URZ+0x28c50], R207 ;  /* 0x028c50cfce0075a7 */ /* 0x000722000804017f */
[----:B------:R-:W-:Y:S05]  /*133f0*/  @!P0 BRA `(.L_x_5783) ;  /* 0x0000000000048947 */ /* 0x000fea0003800000 */
[----:B------:R-:W-:Y:S01]  /*13400*/  BPT.TRAP 0x1 ;  /* 0x000000040000795c */ /* 0x000fe20000300000 */
.L_x_5783:
[----:B------:R-:W-:Y:S04]  /*13410*/  BSSY B1, `(.L_x_5784) ;  /* 0x0000004000017945 */ /* 0x000fe80003800000 */
[----:B----4-:R-:W-:Y:S05]  /*13420*/  @P2 BRA `(.L_x_5785) ;  /* 0x0000000000082947 */ /* 0x010fea0003800000 */
[----:B------:R-:W4:Y:S02]  /*13430*/  SYNCS.PHASECHK.TRANS64.TRYWAIT P2, [R206+URZ+0x28c50], R207 ;  /* 0x028c50cfce0075a7 */ /* 0x000f24000804017f */
[----:B----4-:R-:W-:Y:S05]  /*13440*/  @!P2 BRA `(.L_x_5786) ;  /* 0x000001040050a947 */ /* 0x010fea0003800000 */
.L_x_5785:
[----:B------:R-:W-:Y:S05]  /*13450*/  BSYNC B1 ;  /* 0x0000000000017941 */ /* 0x000fea0003800000 */
.L_x_5784:
[----:B0-----:R-:W-:Y:S01]  /*13460*/  IMAD R168, R18, 0x1000, R190 ;  /* 0x0000100012a87824 */ /* 0x001fe200078e02be */
[----:B------:R-:W-:Y:S01]  /*13470*/  WARPGROUP.ARRIVE ;  /* 0x00000000000079c5 */ /* 0x000fe20000000000 */
[----:B------:R-:W-:Y:S01]  /*13480*/  IMAD.MOV.U32 R169, RZ, RZ, 0x40000040 ;  /* 0x40000040ffa97424 */ /* 0x000fe200078e00ff */
[----:B------:R-:W-:Y:S01]  /*13490*/  ISETP.GT.AND P2, PT, R14, R202, PT ;  /* 0x000000ca0e00720c */ /* 0x000fe20003f44270 */
[----:B-1234-:R-:W-:Y:S01]  /*134a0*/  @!P1 VIADD R206, R206, 0x28c60 ;  /* 0x00028c60cece9836 */ /* 0x01efe20000000000 */
        /* <DEDUP_REMOVED lines=10> */
[----:B------:R-:W-:Y:S01]  /*13550*/  VIADD R152, R168, 0x80 ;  /* 0x00000080a8987836 */ /* 0x000fe20000000000 */
        /* <DEDUP_REMOVED lines=31> */
.L_x_5768:
[----:B------:R-:W-:Y:S05]  /*13750*/  BSYNC B0 ;  /* 0x0000000000007941 */ /* 0x000fea0003800000 */
.L_x_5767:
[----:B------:R-:W2:Y:S01]  /*13760*/  SHFL.BFLY PT, R4, R0, 0x2, 0x1f ;  /* 0x0c401f0000047f89 */ /* 0x000ea200000e0000 */
[----:B------:R-:W-:Y:S02]  /*13770*/  IMAD.MOV.U32 R152, RZ, RZ, -0x800000 ;  /* 0xff800000ff987424 */ /* 0x000fe400078e00ff */
[----:B------:R-:W-:Y:S01]  /*13780*/  VIADD R219, R219, 0x1 ;  /* 0x00000001dbdb7836 */ /* 0x000fe20000000000 */
[----:B------:R-:W-:Y:S08]  /*13790*/  BAR.ARV 0x8, 0x100 ;  /* 0x0204000000007b1d */ /* 0x000ff00000002000 */
[----:B------:R-:W-:Y:S01]  /*137a0*/  BAR.SYNC.DEFER_BLOCKING 0xf, 0x100 ;  /* 0x03c4000000007b1d */ /* 0x000fe20000010000 */
[----:B--2---:R-:W-:-:S05]  /*137b0*/  FADD.FTZ R4, R4, R0 ;  /* 0x0000000004047221 */ /* 0x004fca0000010000 */
[----:B------:R-:W2:Y:S02]  /*137c0*/  SHFL.BFLY PT, R0, R4, 0x1, 0x1f ;  /* 0x0c201f0004007f89 */ /* 0x000ea400000e0000 */
[----:B--2---:R-:W-:Y:S01]  /*137d0*/  FADD.FTZ R0, R4, R0 ;  /* 0x0000000004007221 */ /* 0x004fe20000010000 */
[----:B------:R-:W-:-:S04]  /*137e0*/  IMAD.MOV.U32 R4, RZ, RZ, RZ ;  /* 0x000000ffff047224 */ /* 0x000fc800078e00ff */
[----:B------:R-:W-:-:S13]  /*137f0*/  FSETP.NE.FTZ.AND P0, PT, R0, RZ, PT ;  /* 0x000000ff0000720b */ /* 0x000fda0003f15000 */
[----:B------:R-:W2:Y:S01]  /*13800*/  @P0 MUFU.RCP R4, R0 ;  /* 0x0000000000040308 */ /* 0x000ea20000001000 */
[----:B------:R-:W-:-:S07]  /*13810*/  @P0 FMUL.FTZ R5, R13, 0.69314718246459960938 ;  /* 0x3f3172180d050820 */ /* 0x000fce0000410000 */
[----:B------:R-:W3:Y:S01]  /*13820*/  @P0 MUFU.LG2 R0, R0 ;  /* 0x0000000000000308 */ /* 0x000ee20000000c00 */
        /* <DEDUP_REMOVED lines=8> */
[----:B---3--:R-:W-:Y:S01]  /*138b0*/  @P0 FMUL.FTZ R0, R0, 0.69314718246459960938 ;  /* 0x3f31721800000820 */ /* 0x008fe20000410000 */
[-C--:B------:R-:W-:Y:S01]  /*138c0*/  FMUL.FTZ R40, R40, R4.reuse ;  /* 0x0000000428287220 */ /* 0x080fe20000410000 */
[-C--:B------:R-:W-:Y:S01]  /*138d0*/  FMUL.FTZ R41, R41, R4.reuse ;  /* 0x0000000429297220 */ /* 0x080fe20000410000 */
[----:B------:R-:W-:Y:S01]  /*138e0*/  FMUL.FTZ R44, R44, R4 ;  /* 0x000000042c2c7220 */ /* 0x000fe20000410000 */
[----:B------:R-:W-:Y:S01]  /*138f0*/  @P0 FFMA.FTZ R152, R5, R12, R0 ;  /* 0x0000000c05980223 */ /* 0x000fe20000010000 */
[-C--:B------:R-:W-:Y:S01]  /*13900*/  FMUL.FTZ R45, R45, R4.reuse ;  /* 0x000000042d2d7220 */ /* 0x080fe20000410000 */
[----:B------:R-:W2:Y:S01]  /*13910*/  SHFL.BFLY PT, R0, R3, 0x2, 0x1f ;  /* 0x0c401f0003007f89 */ /* 0x000ea200000e0000 */
        /* <DEDUP_REMOVED lines=52> */
[----:B--2---:R-:W-:Y:S01]  /*13c60*/  FADD.FTZ R3, R0, R3 ;  /* 0x0000000300037221 */ /* 0x004fe20000010000 */
[----:B------:R-:W-:-:S02]  /*13c70*/  IMAD.MOV.U32 R0, RZ, RZ, RZ ;  /* 0x000000ffff007224 */ /* 0x000fc400078e00ff */
[-C--:B------:R-:W-:Y:S01]  /*13c80*/  FMUL.FTZ R148, R148, R4.reuse ;  /* 0x0000000494947220 */ /* 0x080fe20000410000 */
[----:B------:R-:W-:Y:S01]  /*13c90*/  FMUL.FTZ R149, R149, R4 ;  /* 0x0000000495957220 */ /* 0x000fe20000410000 */
        /* <DEDUP_REMOVED lines=11> */
[----:B------:R-:W-:Y:S01]  /*13d50*/  FMUL.FTZ R39, R39, R0 ;  /* 0x0000000027277220 */ /* 0x000fe20000410000 */
[----:B---3--:R-:W-:Y:S01]  /*13d60*/  @P0 FMUL.FTZ R5, R3, 0.69314718246459960938 ;  /* 0x3f31721803050820 */ /* 0x008fe20000410000 */
[----:B------:R-:W-:-:S02]  /*13d70*/  IMAD.MOV.U32 R3, RZ, RZ, -0x800000 ;  /* 0xff800000ff037424 */ /* 0x000fc400078e00ff */
[-C--:B------:R-:W-:Y:S01]  /*13d80*/  FMUL.FTZ R42, R42, R0.reuse ;  /* 0x000000002a2a7220 */ /* 0x080fe20000410000 */
[----:B------:R-:W-:Y:S01]  /*13d90*/  FMUL.FTZ R43, R43, R0 ;  /* 0x000000002b2b7220 */ /* 0x000fe20000410000 */
        /* <DEDUP_REMOVED lines=23> */
[----:B------:R2:W-:Y:S01]  /*13f10*/  @!P0 STS [R5+0x28800], R4 ;  /* 0x0288000405008388 */ /* 0x0005e20000000800 */
        /* <DEDUP_REMOVED lines=39> */
[----:B------:R-:W-:Y:S06]  /*14190*/  BAR.ARV 0xe, 0x100 ;  /* 0x0384000000007b1d */ /* 0x000fec0000002000 */
[----:B------:R-:W-:-:S02]  /*141a0*/  PLOP3.LUT P0, PT, PT, PT, PT, 0x8, 0x0 ;  /* 0x000000000000781c */ /* 0x000fc40003f0e170 */
[----:B------:R-:W-:Y:S02]  /*141b0*/  LOP3.LUT R19, R19, R0, RZ, 0x3c, !PT ;  /* 0x0000000013137212 */ /* 0x000fe400078e3cff */
[----:B------:R-:W-:-:S09]  /*141c0*/  SEL R18, R18, RZ, P1 ;  /* 0x000000ff12127207 */ /* 0x000fd20000800000 */
.L_x_5648:
[----:B------:R-:W-:Y:S05]  /*141d0*/  BSYNC B7 ;  /* 0x0000000000077941 */ /* 0x000fea0003800000 */
.L_x_5636:
[----:B------:R-:W2:Y:S08]  /*141e0*/  S2UR UR5, SR_CgaCtaId ;  /* 0x00000000000579c3 */ /* 0x000eb00000008800 */
[----:B------:R-:W-:Y:S06]  /*141f0*/  BAR.SYNC.DEFER_BLOCKING 0x5, 0x180 ;  /* 0x0146000000007b1d */ /* 0x000fec0000010000 */
[----:B------:R-:W-:Y:S01]  /*14200*/  UMOV UR4, 0x400 ;  /* 0x0000040000047882 */ /* 0x000fe20000000000 */
[----:B------:R-:W-:Y:S01]  /*14210*/  BSSY B0, `(.L_x_5788) ;  /* 0x00004a0000007945 */ /* 0x000fe20003800000 */
[----:B--2---:R-:W-:-:S06]  /*14220*/  ULEA UR4, UR5, UR4, 0x18 ;  /* 0x0000000405047291 */ /* 0x004fcc000f8ec03f */
[----:B------:R-:W-:-:S05]  /*14230*/  IMAD.U32 R2, RZ, RZ, UR4 ;  /* 0x00000004ff027e24 */ /* 0x000fca000f8e00ff */
[----:B-----5:R2:W3:Y:S01]  /*14240*/  LDS.128 R76, [R2+0x28cd0] ;  /* 0x028cd000024c7984 */ /* 0x0204e20000000c00 */
[----:B------:R-:W-:Y:S06]  /*14250*/  BAR.ARV 0x4, 0x180 ;  /* 0x0106000000007b1d */ /* 0x000fec0000002000 */
[----:B------:R-:W-:Y:S05]  /*14260*/  @P0 BRA `(.L_x_5789) ;  /* 0x0000003800a00947 */ /* 0x000fea0003800000 */
[----:B------:R-:W4:Y:S01]  /*14270*/  LDL R8, [R1+0x6c] ;  /* 0x00006c0001087983 */ /* 0x000f220000100800 */
        /* <DEDUP_REMOVED lines=12> */
[----:B----4-:R-:W-:-:S04]  /*14340*/  IMAD.WIDE R22, R8, 0x2, R20 ;  /* 0x0000000208167825 */ /* 0x010fc800078e0214 */
        /* <DEDUP_REMOVED lines=162> */
[----:B------:R-:W-:Y:S01]  /*14d70*/  ISETP.NE.U32.AND P0, PT, RZ, UR4, PT ;  /* 0x00000004ff007c0c */ /* 0x000fe2000bf05070 */
[----:B------:R-:W-:Y:S02]  /*14d80*/  ULDC UR4, c[0x0][0xa88] ;  /* 0x0002a20000047ab9 */ /* 0x000fe40000000800 */
[----:B------:R0:W-:Y:S01]  /*14d90*/  STSM.16.M88.4 [R12], R8 ;  /* 0x000000080c007844 */ /* 0x0001e20000000200 */
[----:B------:R-:W-:Y:S02]  /*14da0*/  ISETP.NE.AND.EX P0, PT, RZ, UR5, PT, P0 ;  /* 0x00000005ff007c0c */ /* 0x000fe4000bf05300 */
[----:B0-----:R-:W-:-:S11]  /*14db0*/  LOP3.LUT R8, R0, 0x380, RZ, 0xc0, !PT ;  /* 0x0000038000087812 */ /* 0x001fd600078ec0ff */
[----:B------:R-:W0:Y:S01]  /*14dc0*/  @P0 LDC.64 R10, c[0x0][0xc08] ;  /* 0x00030200ff0a0b82 */ /* 0x000e220000000a00 */
[----:B------:R-:W-:Y:S02]  /*14dd0*/  F2FP.BF16.F32.PACK_AB R12, R145, R144 ;  /* 0x00000090910c723e */ /* 0x000fe400000010ff */
[----:B------:R-:W-:-:S04]  /*14de0*/  SHF.R.U64 R8, R8, 0x3, RZ ;  /* 0x0000000308087819 */ /* 0x000fc800000012ff */
[----:B------:R-:W-:Y:S01]  /*14df0*/  LOP3.LUT R22, R8, R0, RZ, 0x3c, !PT ;  /* 0x0000000008167212 */ /* 0x000fe200078e3cff */
[----:B------:R-:W-:-:S03]  /*14e00*/  IMAD.U32 R8, RZ, RZ, UR4 ;  /* 0x00000004ff087e24 */ /* 0x000fc6000f8e00ff */
[----:B------:R-:W-:-:S05]  /*14e10*/  MOV R22, R22 ;  /* 0x0000001600167202 */ /* 0x000fca0000000f00 */
[----:B------:R1:W-:Y:S01]  /*14e20*/  STSM.16.M88.4 [R22], R12 ;  /* 0x0000000c16007844 */ /* 0x0003e20000000200 */
[----:B0-----:R-:W-:Y:S01]  /*14e30*/  @P0 IMAD.WIDE R10, R214, 0x4, R10 ;  /* 0x00000004d60a0825 */ /* 0x001fe200078e020a */
[----:B------:R-:W-:Y:S01]  /*14e40*/  BAR.SYNC.DEFER_BLOCKING 0x1, 0x100 ;  /* 0x0044000000007b1d */ /* 0x000fe20000010000 */
[----:B------:R-:W-:-:S04]  /*14e50*/  ISETP.NE.U32.AND P1, PT, RZ, UR6, PT ;  /* 0x00000006ff007c0c */ /* 0x000fc8000bf25070 */
[----:B------:R-:W-:Y:S01]  /*14e60*/  ISETP.NE.AND.EX P1, PT, RZ, UR7, PT, P1 ;  /* 0x00000007ff007c0c */ /* 0x000fe2000bf25310 */
[----:B------:R0:W5:Y:S01]  /*14e70*/  @P0 LDG.E R8, desc[UR42][R10.64] ;  /* 0x0000002a0a080981 */ /* 0x000162000c1e1900 */
[----:B------:R-:W-:Y:S01]  /*14e80*/  IMAD.MOV.U32 R0, RZ, RZ, RZ ;  /* 0x000000ffff007224 */ /* 0x000fe200078e00ff */
[----:B0-----:R-:W0:Y:S02]  /*14e90*/  LDC.64 R10, c[0x0][0xc00] ;  /* 0x00030000ff0a7b82 */ /* 0x001e240000000a00 */
[----:B0-----:R-:W-:-:S08]  /*14ea0*/  IMAD.WIDE R10, R214, 0x4, R10 ;  /* 0x00000004d60a7825 */ /* 0x001fd000078e020a */
[----:B------:R1:W5:Y:S01]  /*14eb0*/  @P1 LDG.E R0, desc[UR42][R10.64] ;  /* 0x0000002a0a001981 */ /* 0x000362000c1e1900 */
[----:B------:R-:W-:Y:S05]  /*14ec0*/  @P0 BRA `(.L_x_5790) ;  /* 0x0000000000100947 */ /* 0x000fea0003800000 */
[----:B------:R-:W-:Y:S05]  /*14ed0*/  @!P1 BRA `(.L_x_5790) ;  /* 0x00000000000c9947 */ /* 0x000fea0003800000 */
[----:B-----5:R-:W4:Y:S04]  /*14ee0*/  LDG.E R8, desc[UR42][R10.64] ;  /* 0x0000002a0a087981 */ /* 0x020f28000c1e1900 */
[----:B-1----:R-:W4:Y:S02]  /*14ef0*/  LDG.E R10, desc[UR42][R10.64+0x4] ;  /* 0x0000042a0a0a7981 */ /* 0x002f24000c1e1900 */
[----:B----4-:R-:W-:-:S07]  /*14f00*/  IMAD.IADD R8, R10, 0x1, -R8 ;  /* 0x000000010a087824 */ /* 0x010fce00078e0a08 */
.L_x_5790:
[----:B------:R-:W4:Y:S01]  /*14f10*/  LDL R9, [R1+0x4c] ;  /* 0x00004c0001097983 */ /* 0x000f220000100800 */
[----:B------:R-:W-:Y:S01]  /*14f20*/  ISETP.NE.AND P1, PT, R205, RZ, PT ;  /* 0x000000ffcd00720c */ /* 0x000fe20003f25270 */
[----:B------:R-:W-:-:S03]  /*14f30*/  ULDC UR4, c[0x0][0xad4] ;  /* 0x0002b50000047ab9 */ /* 0x000fc60000000800 */
[----:B------:R-:W-:Y:S01]  /*14f40*/  SEL R205, R205, UR4, P1 ;  /* 0x00000004cdcd7c07 */ /* 0x000fe20008800000 */
[----:B----4-:R-:W0:Y:S02]  /*14f50*/  SHFL.IDX PT, R9, R9, RZ, 0x1f ;  /* 0x00001fff09097589 */ /* 0x010e2400000e0000 */
[----:B0-----:R-:W-:Y:S02]  /*14f60*/  ISETP.NE.AND P0, PT, R9, RZ, PT ;  /* 0x000000ff0900720c */ /* 0x001fe40003f05270 */
[----:B-----5:R-:W-:-:S11]  /*14f70*/  SHF.R.S32.HI R9, RZ, 0x1f, R0 ;  /* 0x0000001fff097819 */ /* 0x020fd60000011400 */
[----:B------:R-:W-:Y:S05]  /*14f80*/  @P0 BRA `(.L_x_5791) ;  /* 0x0000000000f80947 */ /* 0x000fea0003800000 */
[----:B------:R-:W4:Y:S01]  /*14f90*/  LDL R155, [R1+0x68] ;  /* 0x00006800019b7983 */ /* 0x000f220000100800 */
[----:B-1----:R-:W-:Y:S01]  /*14fa0*/  IMAD.MOV.U32 R14, RZ, RZ, 0x9b8 ;  /* 0x000009b8ff0e7424 */ /* 0x002fe200078e00ff */
[----:B------:R-:W-:Y:S01]  /*14fb0*/  ISETP.GT.AND P1, PT, R205, 0x1, PT ;  /* 0x00000001cd00780c */ /* 0x000fe20003f24270 */
[----:B------:R-:W0:Y:S01]  /*14fc0*/  LDC R154, c[0x0][0xbe8] ;  /* 0x0002fa00ff9a7b82 */ /* 0x000e220000000800 */
[----:B------:R-:W-:Y:S01]  /*14fd0*/  ISETP.NE.U32.AND P0, PT, RZ, UR6, PT ;  /* 0x00000006ff007c0c */ /* 0x000fe2000bf05070 */
[----:B---3--:R-:W-:Y:S01]  /*14fe0*/  IMAD.IADD R76, R201, 0x1, R192 ;  /* 0x00000001c94c7824 */ /* 0x008fe200078e02c0 */
[----:B------:R-:W-:Y:S02]  /*14ff0*/  SEL R14, R14, 0x978, P1 ;  /* 0x000009780e0e7807 */ /* 0x000fe40000800000 */
[----:B------:R-:W-:Y:S02]  /*15000*/  ISETP.NE.AND.EX P0, PT, RZ, UR7, PT, P0 ;  /* 0x00000007ff007c0c */ /* 0x000fe4000bf05300 */
[----:B------:R-:W-:Y:S01]  /*15010*/  SHF.R.S32.HI R15, RZ, 0x1f, R214 ;  /* 0x0000001fff0f7819 */ /* 0x000fe200000114d6 */
[----:B------:R-:W1:Y:S01]  /*15020*/  LDC.64 R12, c[0x0][R14+0x220] ;  /* 0x000088000e0c7b82 */ /* 0x000e620000000a00 */
[----:B------:R-:W-:-:S02]  /*15030*/  SEL R22, R214, RZ, !P0 ;  /* 0x000000ffd6167207 */ /* 0x000fc40004000000 */
[----:B------:R-:W-:Y:S02]  /*15040*/  SEL R15, R15, RZ, !P0 ;  /* 0x000000ff0f0f7207 */ /* 0x000fe40004000000 */
[----:B------:R-:W-:-:S03]  /*15050*/  SEL R153, R220, RZ, P1 ;  /* 0x000000ffdc997207 */ /* 0x000fc60000800000 */
[----:B------:R-:W3:Y:S01]  /*15060*/  LDC.64 R10, c[0x0][R14+0x218] ;  /* 0x000086000e0a7b82 */ /* 0x000ee20000000a00 */
[----:B0-----:R-:W-:Y:S01]  /*15070*/  ISETP.NE.AND P0, PT, R154, 0x1, PT ;  /* 0x000000019a00780c */ /* 0x001fe20003f05270 */
[----:B-1----:R-:W-:-:S04]  /*15080*/  IMAD R13, R13, R22, RZ ;  /* 0x000000160d0d7224 */ /* 0x002fc800078e02ff */
[C---:B------:R-:W-:Y:S02]  /*15090*/  IMAD R15, R12.reuse, R15, R13 ;  /* 0x0000000f0c0f7224 */ /* 0x040fe400078e020d */
[----:B------:R-:W-:-:S04]  /*150a0*/  IMAD.WIDE.U32 R12, R12, R22, RZ ;  /* 0x000000160c0c7225 */ /* 0x000fc800078e00ff */
[-C--:B---3--:R-:W-:Y:S02]  /*150b0*/  IMAD R22, R11, R204.reuse, RZ ;  /* 0x000000cc0b167224 */ /* 0x088fe400078e02ff */
[----:B------:R-:W-:-:S04]  /*150c0*/  IMAD.WIDE.U32 R10, R10, R204, RZ ;  /* 0x000000cc0a0a7225 */ /* 0x000fc800078e00ff */
[----:B------:R-:W-:Y:S01]  /*150d0*/  IMAD.IADD R22, R11, 0x1, R22 ;  /* 0x000000010b167824 */ /* 0x000fe200078e0216 */
[----:B------:R-:W-:Y:S01]  /*150e0*/  IADD3 R23, P2, P3, R12, R10, R0 ;  /* 0x0000000a0c177210 */ /* 0x000fe20007b5e000 */
[----:B------:R-:W0:Y:S01]  /*150f0*/  @P0 LDC R11, c[0x0][0xbec] ;  /* 0x0002fb00ff0b0b82 */ /* 0x000e220000000800 */
[----:B------:R-:W-:-:S05]  /*15100*/  IMAD.IADD R15, R13, 0x1, R15 ;  /* 0x000000010d0f7824 */ /* 0x000fca00078e020f */
[----:B------:R-:W-:Y:S01]  /*15110*/  IADD3.X R15, R15, R22, R9, P2, P3 ;  /* 0x000000160f0f7210 */ /* 0x000fe200017e6409 */
[----:B------:R-:W-:Y:S01]  /*15120*/  IMAD.MOV.U32 R22, RZ, RZ, R76 ;  /* 0x000000ffff167224 */ /* 0x000fe200078e004c */
[----:B------:R-:W1:Y:S01]  /*15130*/  @P0 LDC R10, c[0x0][0xbf0] ;  /* 0x0002fc00ff0a0b82 */ /* 0x000e620000000800 */
[----:B0-----:R-:W-:-:S05]  /*15140*/  @P0 IMAD.HI.U32 R11, R76, R11, RZ ;  /* 0x0000000b4c0b0227 */ /* 0x001fca00078e00ff */
[----:B-1----:R-:W-:Y:S02]  /*15150*/  @P0 SHF.R.U32.HI R22, RZ, R10, R11 ;  /* 0x0000000aff160219 */ /* 0x002fe4000001160b */
[----:B------:R-:W0:Y:S02]  /*15160*/  LDC.64 R10, c[0x0][R14+0x228] ;  /* 0x00008a000e0a7b82 */ /* 0x000e240000000a00 */
[----:B0-----:R-:W-:-:S04]  /*15170*/  IMAD.WIDE.U32 R12, R10, R153, RZ ;  /* 0x000000990a0c7225 */ /* 0x001fc800078e00ff */
[----:B------:R-:W-:Y:S01]  /*15180*/  IMAD R10, R11, R153, RZ ;  /* 0x000000990b0a7224 */ /* 0x000fe200078e02ff */
[----:B------:R-:W-:Y:S01]  /*15190*/  IADD3 R12, P0, P2, R22, R23, R12 ;  /* 0x00000017160c7210 */ /* 0x000fe20007a1e00c */
[--C-:B------:R-:W-:Y:S01]  /*151a0*/  IMAD.MOV R23, RZ, RZ, -R22.reuse ;  /* 0x000000ffff177224 */ /* 0x100fe200078e0a16 */
[----:B------:R-:W-:Y:S01]  /*151b0*/  SHF.R.S32.HI R22, RZ, 0x1f, R22 ;  /* 0x0000001fff167819 */ /* 0x000fe20000011416 */
[----:B------:R-:W-:Y:S02]  /*151c0*/  IMAD.IADD R13, R13, 0x1, R10 ;  /* 0x000000010d0d7824 */ /* 0x000fe400078e020a */
[----:B------:R0:W1:Y:S01]  /*151d0*/  LDC.64 R10, c[0x0][R14+0x210] ;  /* 0x000084000e0a7b82 */ /* 0x0000620000000a00 */
[----:B------:R-:W-:Y:S02]  /*151e0*/  IMAD R23, R154, R23, R76 ;  /* 0x000000179a177224 */ /* 0x000fe400078e024c */
[----:B------:R-:W-:Y:S01]  /*151f0*/  IADD3.X R13, R22, R15, R13, P0, P2 ;  /* 0x0000000f160d7210 */ /* 0x000fe200007e440d */
[----:B------:R-:W-:-:S02]  /*15200*/  IMAD.IADD R15, R191, 0x1, R192 ;  /* 0x00000001bf0f7824 */ /* 0x000fc400078e02c0 */
[----:B0-----:R-:W-:Y:S01]  /*15210*/  SHF.R.S32.HI R14, RZ, 0x1f, R23 ;  /* 0x0000001fff0e7819 */ /* 0x001fe20000011417 */
[-C--:B-1----:R-:W-:Y:S02]  /*15220*/  IMAD R11, R11, R23.reuse, RZ ;  /* 0x000000170b0b7224 */ /* 0x082fe400078e02ff */
[----:B------:R-:W-:-:S04]  /*15230*/  IMAD.WIDE.U32 R12, R10, R23, R12 ;  /* 0x000000170a0c7225 */ /* 0x000fc800078e000c */
[----:B------:R-:W-:Y:S02]  /*15240*/  IMAD R14, R10, R14, R11 ;  /* 0x0000000e0a0e7224 */ /* 0x000fe400078e020b */
[----:B------:R-:W0:Y:S02]  /*15250*/  LDC.64 R10, c[0x0][0xba8] ;  /* 0x0002ea00ff0a7b82 */ /* 0x000e240000000a00 */
[----:B------:R-:W-:-:S06]  /*15260*/  IMAD.IADD R14, R13, 0x1, R14 ;  /* 0x000000010d0e7824 */ /* 0x000fcc00078e020e */
[----:B0-----:R-:W0:Y:S08]  /*15270*/  @!P1 LDC R10, c[0x0][0xb50] ;  /* 0x0002d400ff0a9b82 */ /* 0x001e300000000800 */
[----:B------:R-:W1:Y:S01]  /*15280*/  @!P1 LDC R11, c[0x0][0xb54] ;  /* 0x0002d500ff0b9b82 */ /* 0x000e620000000800 */
[----:B0-----:R-:W-:-:S04]  /*15290*/  LEA R13, P0, R12, R10, 0x2 ;  /* 0x0000000a0c0d7211 */ /* 0x001fc800078010ff */
[----:B-1----:R-:W-:Y:S02]  /*152a0*/  LEA.HI.X R14, R12, R11, R14, 0x2, P0 ;  /* 0x0000000b0c0e7211 */ /* 0x002fe400000f140e */
[----:B------:R-:W-:Y:S04]  /*152b0*/  SHFL.IDX PT, R12, R13, 0x1, 0x1c1f ;  /* 0x003c1f000d0c7f89 */ /* 0x000fe800000e0000 */
[----:B------:R-:W-:Y:S01]  /*152c0*/  SHFL.IDX PT, R11, R14, RZ, 0x1c1f ;  /* 0x001c1fff0e0b7589 */ /* 0x000fe200000e0000 */
[----:B----4-:R-:W-:-:S05]  /*152d0*/  IMAD.MOV R10, RZ, RZ, -R155 ;  /* 0x000000ffff0a7224 */ /* 0x010fca00078e0a9b */
[----:B------:R-:W-:Y:S02]  /*152e0*/  ISETP.NE.AND P0, PT, R185, R10, PT ;  /* 0x0000000ab900720c */ /* 0x000fe40003f05270 */
[----:B------:R-:W0:Y:S04]  /*152f0*/  SHFL.IDX PT, R10, R13, RZ, 0x1c1f ;  /* 0x001c1fff0d0a7589 */ /* 0x000e2800000e0000 */
[----:B------:R1:W3:Y:S02]  /*15300*/  SHFL.IDX PT, R13, R14, 0x1, 0x1c1f ;  /* 0x003c1f000e0d7f89 */ /* 0x0002e400000e0000 */
[----:B-1----:R-:W-:-:S05]  /*15310*/  IMAD R14, R8, R154, RZ ;  /* 0x0000009a080e7224 */ /* 0x002fca00078e02ff */
[C---:B------:R-:W-:Y:S01]  /*15320*/  ISETP.GE.OR P1, PT, R15.reuse, R14, P0 ;  /* 0x0000000e0f00720c */ /* 0x040fe20000726670 */
[----:B------:R-:W-:-:S05]  /*15330*/  VIADD R15, R15, 0x8 ;  /* 0x000000080f0f7836 */ /* 0x000fca0000000000 */
[----:B------:R-:W-:-:S07]  /*15340*/  ISETP.GE.OR P0, PT, R15, R14, P0 ;  /* 0x0000000e0f00720c */ /* 0x000fce0000706670 */
[----:B0-----:R0:W-:Y:S06]  /*15350*/  @!P1 ST.E desc[UR42][R10.64], R152 ;  /* 0x000000980a009985 */ /* 0x0011ec000c10192a */
[----:B---3--:R0:W-:Y:S02]  /*15360*/  @!P0 ST.E desc[UR42][R12.64], R3 ;  /* 0x000000030c008985 */ /* 0x0081e4000c10192a */
.L_x_5791:
[----:B------:R-:W-:Y:S02]  /*15370*/  ISETP.GT.AND P1, PT, R205, 0x1, PT ;  /* 0x00000001cd00780c */ /* 0x000fe40003f24270 */
[----:B------:R-:W-:-:S04]  /*15380*/  ISETP.NE.U32.AND P0, PT, RZ, UR6, PT ;  /* 0x00000006ff007c0c */ /* 0x000fc8000bf05070 */
[----:B------:R-:W-:-:S04]  /*15390*/  ISETP.NE.AND.EX P0, PT, RZ, UR7, PT, P0 ;  /* 0x00000007ff007c0c */ /* 0x000fc8000bf05300 */
[----:B0-----:R-:W-:-:S03]  /*153a0*/  SEL R3, R214, RZ, !P0 ;  /* 0x000000ffd6037207 */ /* 0x001fc60004000000 */
[----:B------:R-:W-:Y:S06]  /*153b0*/  @P1 BRA `(.L_x_5792) ;  /* 0x00000010003c1947 */ /* 0x000fec0003800000 */
[----:B------:R-:W0:Y:S01]  /*153c0*/  S2R R81, SR_TID.X ;  /* 0x0000000000517919 */ /* 0x000e220000002100 */
[----:B------:R-:W4:Y:S01]  /*153d0*/  LDC R83, c[0x0][0xbe8] ;  /* 0x0002fa00ff537b82 */ /* 0x000f220000000800 */
[----:B------:R-:W-:Y:S01]  /*153e0*/  ULDC.64 UR4, c[0x0][0xaa0] ;  /* 0x0002a80000047ab9 */ /* 0x000fe20000000a00 */
[----:B0-----:R-:W-:-:S05]  /*153f0*/  VIADD R81, R81, 0xffffff80 ;  /* 0xffffff8051517836 */ /* 0x001fca0000000000 */
[----:B------:R-:W-:-:S04]  /*15400*/  SHF.R.S32.HI R80, RZ, 0x1f, R81 ;  /* 0x0000001fff507819 */ /* 0x000fc80000011451 */
[----:B------:R-:W-:-:S04]  /*15410*/  LEA.HI R80, R80, R81, RZ, 0x3 ;  /* 0x0000005150507211 */ /* 0x000fc800078f18ff */
[----:B---3--:R-:W-:-:S05]  /*15420*/  SHF.R.S32.HI R76, RZ, 0x3, R80 ;  /* 0x00000003ff4c7819 */ /* 0x008fca0000011450 */
[----:B------:R-:W-:-:S04]  /*15430*/  IMAD R5, R76, 0x40, R193 ;  /* 0x000000404c057824 */ /* 0x000fc800078e02c1 */
[----:B------:R-:W-:-:S03]  /*15440*/  IMAD.WIDE R4, R5, 0x2, R20 ;  /* 0x0000000205047825 */ /* 0x000fc600078e0214 */
[C---:B------:R-:W-:Y:S02]  /*15450*/  IADD3 R41, P2, R4.reuse, 0x7000, RZ ;  /* 0x0000700004297810 */ /* 0x040fe40007f5e0ff */
[----:B-1----:R-:W-:Y:S02]  /*15460*/  IADD3 R13, P3, R4, 0x1000, RZ ;  /* 0x00001000040d7810 */ /* 0x002fe40007f7e0ff */
[----:B------:R-:W-:Y:S02]  /*15470*/  LOP3.LUT R40, R41, 0x380, RZ, 0xc0, !PT ;  /* 0x0000038029287812 */ /* 0x000fe400078ec0ff */
[----:B------:R-:W-:Y:S02]  /*15480*/  LOP3.LUT R12, R13, 0x380, RZ, 0xc0, !PT ;  /* 0x000003800d0c7812 */ /* 0x000fe400078ec0ff */
[----:B------:R-:W-:Y:S02]  /*15490*/  SHF.R.U64 R40, R40, 0x3, RZ ;  /* 0x0000000328287819 */ /* 0x000fe400000012ff */
[----:B------:R-:W-:-:S02]  /*154a0*/  SHF.R.U64 R12, R12, 0x3, RZ ;  /* 0x000000030c0c7819 */ /* 0x000fc400000012ff */
[----:B------:R-:W-:Y:S01]  /*154b0*/  LOP3.LUT R40, R40, R41, RZ, 0x3c, !PT ;  /* 0x0000002928287212 */ /* 0x000fe200078e3cff */
[--C-:B------:R-:W-:Y:S01]  /*154c0*/  IMAD.X R41, RZ, RZ, R5.reuse, P2 ;  /* 0x000000ffff297224 */ /* 0x100fe200010e0605 */
[----:B------:R-:W-:Y:S02]  /*154d0*/  IADD3 R69, P2, R4, 0xe000, RZ ;  /* 0x0000e00004457810 */ /* 0x000fe40007f5e0ff */
[----:B------:R-:W-:Y:S01]  /*154e0*/  LOP3.LUT R12, R12, R13, RZ, 0x3c, !PT ;  /* 0x0000000d0c0c7212 */ /* 0x000fe200078e3cff */
[----:B------:R-:W-:Y:S01]  /*154f0*/  IMAD.X R13, RZ, RZ, R5, P3 ;  /* 0x000000ffff0d7224 */ /* 0x000fe200018e0605 */
[----:B------:R-:W-:Y:S01]  /*15500*/  LOP3.LUT R68, R69, 0x380, RZ, 0xc0, !PT ;  /* 0x0000038045447812 */ /* 0x000fe200078ec0ff */
[----:B------:R-:W-:Y:S01]  /*15510*/  IMAD R9, R9, UR4, RZ ;  /* 0x0000000409097c24 */ /* 0x000fe2000f8e02ff */
[----:B------:R-:W-:Y:S01]  /*15520*/  IADD3 R21, P4, R4, 0x2000, RZ ;  /* 0x0000200004157810 */ /* 0x000fe20007f9e0ff */
[----:B----4-:R-:W-:Y:S01]  /*15530*/  IMAD R87, R8, R83, RZ ;  /* 0x0000005308577224 */ /* 0x010fe200078e02ff */
[C---:B------:R-:W-:Y:S01]  /*15540*/  IADD3 R25, P5, R4.reuse, 0x3000, RZ ;  /* 0x0000300004197810 */ /* 0x040fe20007fbe0ff */
[----:B------:R-:W5:Y:S01]  /*15550*/  LD.E.128 R12, desc[UR42][R12.64] ;  /* 0x0000002a0c0c7980 */ /* 0x000f62000c101d00 */
[----:B------:R-:W-:-:S02]  /*15560*/  IADD3 R29, P6, R4, 0x4000, RZ ;  /* 0x00004000041d7810 */ /* 0x000fc40007fde0ff */
[C---:B------:R-:W-:Y:S01]  /*15570*/  IADD3 R33, P0, R4.reuse, 0x5000, RZ ;  /* 0x0000500004217810 */ /* 0x040fe20007f1e0ff */
[----:B------:R-:W5:Y:S01]  /*15580*/  LD.E.128 R40, desc[UR42][R40.64] ;  /* 0x0000002a28287980 */ /* 0x000f62000c101d00 */
[C---:B------:R-:W-:Y:S02]  /*15590*/  IADD3 R37, P1, R4.reuse, 0x6000, RZ ;  /* 0x0000600004257810 */ /* 0x040fe40007f3e0ff */
[----:B------:R-:W-:Y:S02]  /*155a0*/  IADD3 R45, P3, R4, 0x8000, RZ ;  /* 0x00008000042d7810 */ /* 0x000fe40007f7e0ff */
[----:B------:R-:W-:Y:S02]  /*155b0*/  SHF.R.U64 R68, R68, 0x3, RZ ;  /* 0x0000000344447819 */ /* 0x000fe400000012ff */
[----:B------:R-:W-:Y:S02]  /*155c0*/  LOP3.LUT R20, R21, 0x380, RZ, 0xc0, !PT ;  /* 0x0000038015147812 */ /* 0x000fe400078ec0ff */
[----:B------:R-:W-:-:S02]  /*155d0*/  LOP3.LUT R24, R25, 0x380, RZ, 0xc0, !PT ;  /* 0x0000038019187812 */ /* 0x000fc400078ec0ff */
[----:B------:R-:W-:Y:S02]  /*155e0*/  LOP3.LUT R28, R29, 0x380, RZ, 0xc0, !PT ;  /* 0x000003801d1c7812 */ /* 0x000fe400078ec0ff */
[----:B------:R-:W-:Y:S02]  /*155f0*/  LOP3.LUT R32, R33, 0x380, RZ, 0xc0, !PT ;  /* 0x0000038021207812 */ /* 0x000fe400078ec0ff */
[----:B------:R-:W-:Y:S02]  /*15600*/  LOP3.LUT R36, R37, 0x380, RZ, 0xc0, !PT ;  /* 0x0000038025247812 */ /* 0x000fe400078ec0ff */
[----:B------:R-:W-:Y:S02]  /*15610*/  LOP3.LUT R44, R45, 0x380, RZ, 0xc0, !PT ;  /* 0x000003802d2c7812 */ /* 0x000fe400078ec0ff */
[----:B------:R-:W-:Y:S01]  /*15620*/  LOP3.LUT R68, R68, R69, RZ, 0x3c, !PT ;  /* 0x0000004544447212 */ /* 0x000fe200078e3cff */
[----:B------:R-:W-:Y:S01]  /*15630*/  IMAD.X R69, RZ, RZ, R5, P2 ;  /* 0x000000ffff457224 */ /* 0x000fe200010e0605 */
[----:B------:R-:W-:-:S02]  /*15640*/  LOP3.LUT R11, R4, 0x380, RZ, 0xc0, !PT ;  /* 0x00000380040b7812 */ /* 0x000fc400078ec0ff */
[----:B------:R-:W-:Y:S02]  /*15650*/  ISETP.NE.AND P2, PT, R83, 0x1, PT ;  /* 0x000000015300780c */ /* 0x000fe40003f45270 */
[----:B------:R-:W-:Y:S01]  /*15660*/  SHF.R.U64 R20, R20, 0x3, RZ ;  /* 0x0000000314147819 */ /* 0x000fe200000012ff */
[----:B------:R-:W-:Y:S01]  /*15670*/  IMAD R9, R0, UR5, R9 ;  /* 0x0000000500097c24 */ /* 0x000fe2000f8e0209 */
[----:B------:R-:W-:Y:S01]  /*15680*/  SHF.R.U64 R24, R24, 0x3, RZ ;  /* 0x0000000318187819 */ /* 0x000fe200000012ff */
[----:B------:R-:W5:Y:S01]  /*15690*/  LD.E.128 R68, desc[UR42][R68.64] ;  /* 0x0000002a44447980 */ /* 0x000f62000c101d00 */
[----:B------:R-:W-:Y:S02]  /*156a0*/  SHF.R.U64 R28, R28, 0x3, RZ ;  /* 0x000000031c1c7819 */ /* 0x000fe400000012ff */
[----:B------:R-:W-:Y:S02]  /*156b0*/  SHF.R.U64 R32, R32, 0x3, RZ ;  /* 0x0000000320207819 */ /* 0x000fe400000012ff */
[----:B------:R-:W-:-:S02]  /*156c0*/  SHF.R.U64 R36, R36, 0x3, RZ ;  /* 0x0000000324247819 */ /* 0x000fc400000012ff */
[----:B------:R-:W-:Y:S01]  /*156d0*/  SHF.R.U64 R44, R44, 0x3, RZ ;  /* 0x000000032c2c7819 */ /* 0x000fe200000012ff */
[----:B------:R-:W0:Y:S01]  /*156e0*/  @P2 LDC R85, c[0x0][0xbec] ;  /* 0x0002fb00ff552b82 */ /* 0x000e220000000800 */
        /* <DEDUP_REMOVED lines=14> */
[----:B------:R-:W1:Y:S01]  /*157d0*/  @P2 LDC R84, c[0x0][0xbf0] ;  /* 0x0002fc00ff542b82 */ /* 0x000e620000000800 */
[C---:B------:R-:W-:Y:S01]  /*157e0*/  IADD3 R53, P5, R4.reuse, 0xa000, RZ ;  /* 0x0000a00004357810 */ /* 0x040fe20007fbe0ff */
[----:B------:R-:W5:Y:S01]  /*157f0*/  LD.E.128 R20, desc[UR42][R20.64] ;  /* 0x0000002a14147980 */ /* 0x000f62000c101d00 */
[----:B------:R-:W-:-:S02]  /*15800*/  IADD3 R57, P6, R4, 0xb000, RZ ;  /* 0x0000b00004397810 */ /* 0x000fc40007fde0ff */
[C---:B------:R-:W-:Y:S01]  /*15810*/  IADD3 R61, P0, R4.reuse, 0xc000, RZ ;  /* 0x0000c000043d7810 */ /* 0x040fe20007f1e0ff */
[----:B------:R-:W5:Y:S01]  /*15820*/  LD.E.128 R24, desc[UR42][R24.64] ;  /* 0x0000002a18187980 */ /* 0x000f62000c101d00 */
[C---:B------:R-:W-:Y:S02]  /*15830*/  IADD3 R65, P1, R4.reuse, 0xd000, RZ ;  /* 0x0000d00004417810 */ /* 0x040fe40007f3e0ff */
[----:B------:R-:W-:Y:S01]  /*15840*/  IADD3 R7, P3, R4, 0xf000, RZ ;  /* 0x0000f00004077810 */ /* 0x000fe20007f7e0ff */
[----:B------:R-:W5:Y:S01]  /*15850*/  LD.E.128 R28, desc[UR42][R28.64] ;  /* 0x0000002a1c1c7980 */ /* 0x000f62000c101d00 */
[----:B------:R-:W-:Y:S01]  /*15860*/  LOP3.LUT R4, R11, R4, RZ, 0x3c, !PT ;  /* 0x000000040b047212 */ /* 0x000fe200078e3cff */
[----:B------:R-:W-:Y:S01]  /*15870*/  IMAD.WIDE.U32 R10, R0, UR4, RZ ;  /* 0x00000004000a7c25 */ /* 0x000fe2000f8e00ff */
[----:B------:R-:W-:Y:S01]  /*15880*/  ULDC.64 UR4, c[0x0][0xae8] ;  /* 0x0002ba0000047ab9 */ /* 0x000fe20000000a00 */
[----:B------:R-:W3:Y:S01]  /*15890*/  LDC R0, c[0x0][0xac8] ;  /* 0x0002b200ff007b82 */ /* 0x000ee20000000800 */
[----:B------:R-:W-:Y:S01]  /*158a0*/  LOP3.LUT R82, R80, 0xfffffff8, RZ, 0xc0, !PT ;  /* 0xfffffff850527812 */ /* 0x000fe200078ec0ff */
[----:B------:R-:W-:Y:S01]  /*158b0*/  IMAD.IADD R11, R11, 0x1, R9 ;  /* 0x000000010b0b7824 */ /* 0x000fe200078e0209 */
[----:B------:R-:W-:Y:S01]  /*158c0*/  SHF.R.S32.HI R9, RZ, 0x1f, R3 ;  /* 0x0000001fff097819 */ /* 0x000fe20000011403 */
[----:B------:R-:W-:Y:S01]  /*158d0*/  IMAD.X R73, RZ, RZ, R5, P3 ;  /* 0x000000ffff497224 */ /* 0x000fe200018e0605 */
[----:B------:R-:W-:Y:S01]  /*158e0*/  LOP3.LUT R60, R61, 0x380, RZ, 0xc0, !PT ;  /* 0x000003803d3c7812 */ /* 0x000fe200078ec0ff */
[----:B------:R-:W-:Y:S01]  /*158f0*/  IMAD.WIDE.U32 R10, R204, UR4, R10 ;  /* 0x00000004cc0a7c25 */ /* 0x000fe2000f8e000a */
[----:B------:R-:W-:Y:S01]  /*15900*/  LOP3.LUT R64, R65, 0x380, RZ, 0xc0, !PT ;  /* 0x0000038041407812 */ /* 0x000fe200078ec0ff */
[----:B------:R-:W5:Y:S01]  /*15910*/  LD.E.128 R32, desc[UR42][R32.64] ;  /* 0x0000002a20207980 */ /* 0x000f62000c101d00 */
[----:B------:R-:W-:Y:S01]  /*15920*/  SHF.R.U64 R60, R60, 0x3, RZ ;  /* 0x000000033c3c7819 */ /* 0x000fe200000012ff */
[----:B------:R-:W-:Y:S01]  /*15930*/  IMAD R11, R204, UR5, R11 ;  /* 0x00000005cc0b7c24 */ /* 0x000fe2000f8e020b */
[----:B------:R-:W-:Y:S01]  /*15940*/  ULDC.64 UR4, c[0x0][0xaf0] ;  /* 0x0002bc0000047ab9 */ /* 0x000fe20000000a00 */
[----:B------:R-:W-:Y:S01]  /*15950*/  IMAD.IADD R81, R81, 0x1, -R82 ;  /* 0x0000000151517824 */ /* 0x000fe200078e0a52 */
[----:B------:R-:W-:Y:S01]  /*15960*/  LOP3.LUT R60, R60, R61, RZ, 0x3c, !PT ;  /* 0x0000003d3c3c7212 */ /* 0x000fe200078e3cff */
[----:B------:R-:W-:Y:S01]  /*15970*/  IMAD R80, R9, UR4, RZ ;  /* 0x0000000409507c24 */ /* 0x000fe2000f8e02ff */
[----:B------:R-:W-:Y:S01]  /*15980*/  SHF.R.U64 R64, R64, 0x3, RZ ;  /* 0x0000000340407819 */ /* 0x000fe200000012ff */
[----:B------:R-:W-:Y:S01]  /*15990*/  IMAD.WIDE.U32 R10, R3, UR4, R10 ;  /* 0x00000004030a7c25 */ /* 0x000fe2000f8e000a */
[----:B------:R-:W-:Y:S01]  /*159a0*/  LOP3.LUT R48, R49, 0x380, RZ, 0xc0, !PT ;  /* 0x0000038031307812 */ /* 0x000fe200078ec0ff */
[----:B------:R-:W5:Y:S01]  /*159b0*/  LD.E.128 R36, desc[UR42][R36.64] ;  /* 0x0000002a24247980 */ /* 0x000f62000c101d00 */
[----:B------:R-:W-:Y:S01]  /*159c0*/  LOP3.LUT R64, R64, R65, RZ, 0x3c, !PT ;  /* 0x0000004140407212 */ /* 0x000fe200078e3cff */
[----:B------:R-:W-:Y:S01]  /*159d0*/  IMAD R9, R3, UR5, R80 ;  /* 0x0000000503097c24 */ /* 0x000fe2000f8e0250 */
[----:B------:R-:W-:Y:S01]  /*159e0*/  LOP3.LUT R52, R53, 0x380, RZ, 0xc0, !PT ;  /* 0x0000038035347812 */ /* 0x000fe200078ec0ff */
[----:B------:R-:W-:Y:S01]  /*159f0*/  IMAD R3, R81, 0x20, R76 ;  /* 0x0000002051037824 */ /* 0x000fe200078e024c */
[----:B------:R-:W-:Y:S01]  /*15a00*/  LOP3.LUT R56, R57, 0x380, RZ, 0xc0, !PT ;  /* 0x0000038039387812 */ /* 0x000fe200078ec0ff */
[----:B------:R-:W-:Y:S01]  /*15a10*/  IMAD.X R61, RZ, RZ, R5, P0 ;  /* 0x000000ffff3d7224 */ /* 0x000fe200000e0605 */
[-C--:B---3--:R-:W-:Y:S01]  /*15a20*/  ISETP.GE.AND P0, PT, R218, R0.reuse, PT ;  /* 0x00000000da00720c */ /* 0x088fe20003f06270 */
[----:B------:R-:W-:Y:S01]  /*15a30*/  IMAD.IADD R82, R192, 0x1, R3 ;  /* 0x00000001c0527824 */ /* 0x000fe200078e0203 */
[----:B------:R-:W-:Y:S01]  /*15a40*/  LOP3.LUT R6, R7, 0x380, RZ, 0xc0, !PT ;  /* 0x0000038007067812 */ /* 0x000fe200078ec0ff */
[----:B------:R-:W-:Y:S01]  /*15a50*/  IMAD.X R65, RZ, RZ, R5, P1 ;  /* 0x000000ffff417224 */ /* 0x000fe200008e0605 */
[----:B------:R-:W-:Y:S01]  /*15a60*/  SEL R80, RZ, 0xffffffff, P0 ;  /* 0xffffffffff507807 */ /* 0x000fe20000000000 */
[----:B0-----:R-:W-:Y:S01]  /*15a70*/  @P2 IMAD.HI.U32 R3, R82, R85, RZ ;  /* 0x0000005552032227 */ /* 0x001fe200078e00ff */
[-C--:B------:R-:W-:Y:S01]  /*15a80*/  ISETP.GE.AND P1, PT, R193, R0.reuse, PT ;  /* 0x00000000c100720c */ /* 0x080fe20003f26270 */
[----:B------:R-:W-:Y:S01]  /*15a90*/  ULDC.64 UR4, c[0x0][0xae0] ;  /* 0x0002b80000047ab9 */ /* 0x000fe20000000a00 */
[----:B------:R-:W-:Y:S01]  /*15aa0*/  ISETP.GE.AND P0, PT, R217, R0, PT ;  /* 0x00000000d900720c */ /* 0x000fe20003f06270 */
[----:B------:R-:W-:Y:S01]  /*15ab0*/  IMAD.IADD R11, R11, 0x1, R9 ;  /* 0x000000010b0b7824 */ /* 0x000fe200078e0209 */
[----:B------:R-:W-:Y:S01]  /*15ac0*/  SHF.R.U64 R48, R48, 0x3, RZ ;  /* 0x0000000330307819 */ /* 0x000fe200000012ff */
[--C-:B------:R-:W-:Y:S01]  /*15ad0*/  IMAD.MOV.U32 R9, RZ, RZ, R82.reuse ;  /* 0x000000ffff097224 */ /* 0x100fe200078e0052 */
[----:B-1----:R-:W-:Y:S01]  /*15ae0*/  @P2 SHF.R.U32.HI R9, RZ, R84, R3 ;  /* 0x00000054ff092219 */ /* 0x002fe20000011603 */
[----:B------:R-:W-:Y:S01]  /*15af0*/  IMAD.SHL.U32 R84, R80, 0x2, RZ ;  /* 0x0000000250547824 */ /* 0x000fe200078e00ff */
[----:B------:R-:W-:Y:S01]  /*15b00*/  SEL R3, RZ, 0x1, P1 ;  /* 0x00000001ff037807 */ /* 0x000fe20000800000 */
[----:B------:R-:W5:Y:S01]  /*15b10*/  LD.E.128 R44, desc[UR42][R44.64] ;  /* 0x0000002a2c2c7980 */ /* 0x000f62000c101d00 */
[----:B------:R-:W-:Y:S01]  /*15b20*/  SEL R80, RZ, 0xffffffff, P0 ;  /* 0xffffffffff507807 */ /* 0x000fe20000000000 */
[----:B------:R-:W-:Y:S01]  /*15b30*/  IMAD.MOV R81, RZ, RZ, -R9 ;  /* 0x000000ffff517224 */ /* 0x000fe200078e0a09 */
[----:B------:R-:W-:Y:S01]  /*15b40*/  ISETP.GE.AND P0, PT, R216, R0, PT ;  /* 0x00000000d800720c */ /* 0x000fe20003f06270 */
[----:B------:R-:W5:Y:S01]  /*15b50*/  LD.E.128 R60, desc[UR42][R60.64] ;  /* 0x0000002a3c3c7980 */ /* 0x000f62000c101d00 */
[----:B------:R-:W-:Y:S01]  /*15b60*/  LOP3.LUT R3, R84, 0x2, R3, 0xe2, !PT ;  /* 0x0000000254037812 */ /* 0x000fe200078ee203 */
[----:B------:R-:W-:Y:S01]  /*15b70*/  IMAD.SHL.U32 R84, R80, 0x4, RZ ;  /* 0x0000000450547824 */ /* 0x000fe200078e00ff */
[----:B------:R-:W-:Y:S01]  /*15b80*/  SEL R80, RZ, 0xffffffff, P0 ;  /* 0xffffffffff507807 */ /* 0x000fe20000000000 */
[----:B------:R-:W-:Y:S01]  /*15b90*/  IMAD R81, R83, R81, R82 ;  /* 0x0000005153517224 */ /* 0x000fe200078e0252 */
[----:B------:R-:W-:Y:S01]  /*15ba0*/  SHF.R.U64 R52, R52, 0x3, RZ ;  /* 0x0000000334347819 */ /* 0x000fe200000012ff */
[----:B------:R-:W5:Y:S01]  /*15bb0*/  LD.E.128 R64, desc[UR42][R64.64] ;  /* 0x0000002a40407980 */ /* 0x000f62000c101d00 */
[----:B------:R-:W-:-:S02]  /*15bc0*/  SHF.R.U64 R56, R56, 0x3, RZ ;  /* 0x0000000338387819 */ /* 0x000fc400000012ff */
[----:B------:R-:W-:Y:S01]  /*15bd0*/  LOP3.LUT R8, R84, 0x4, R3, 0xe2, !PT ;  /* 0x0000000454087812 */ /* 0x000fe200078ee203 */
[----:B------:R-:W-:Y:S01]  /*15be0*/  VIADD R3, R193, 0x140 ;  /* 0x00000140c1037836 */ /* 0x000fe20000000000 */
[----:B------:R-:W-:Y:S02]  /*15bf0*/  SHF.R.S32.HI R82, RZ, 0x1f, R9 ;  /* 0x0000001fff527819 */ /* 0x000fe40000011409 */
[----:B------:R-:W-:Y:S02]  /*15c00*/  SHF.R.U64 R6, R6, 0x3, RZ ;  /* 0x0000000306067819 */ /* 0x000fe400000012ff */
[-C--:B------:R-:W-:Y:S01]  /*15c10*/  ISETP.GE.AND P0, PT, R215, R0.reuse, PT ;  /* 0x00000000d700720c */ /* 0x080fe20003f06270 */
[----:B------:R-:W-:Y:S01]  /*15c20*/  IMAD.SHL.U32 R83, R80, 0x8, RZ ;  /* 0x0000000850537824 */ /* 0x000fe200078e00ff */
[----:B------:R-:W-:Y:S01]  /*15c30*/  LOP3.LUT R48, R48, R49, RZ, 0x3c, !PT ;  /* 0x0000003130307212 */ /* 0x000fe200078e3cff */
[--C-:B------:R-:W-:Y:S01]  /*15c40*/  IMAD.X R49, RZ, RZ, R5.reuse, P4 ;  /* 0x000000ffff317224 */ /* 0x100fe200020e0605 */
[----:B------:R-:W-:Y:S01]  /*15c50*/  LOP3.LUT R52, R52, R53, RZ, 0x3c, !PT ;  /* 0x0000003534347212 */ /* 0x000fe200078e3cff */
[--C-:B------:R-:W-:Y:S01]  /*15c60*/  IMAD.X R53, RZ, RZ, R5.reuse, P5 ;  /* 0x000000ffff357224 */ /* 0x100fe200028e0605 */
[----:B------:R-:W-:Y:S01]  /*15c70*/  LOP3.LUT R56, R56, R57, RZ, 0x3c, !PT ;  /* 0x0000003938387212 */ /* 0x000fe200078e3cff */
[----:B------:R-:W-:Y:S01]  /*15c80*/  IMAD.X R57, RZ, RZ, R5, P6 ;  /* 0x000000ffff397224 */ /* 0x000fe200030e0605 */
[----:B------:R-:W-:Y:S01]  /*15c90*/  LOP3.LUT R72, R6, R7, RZ, 0x3c, !PT ;  /* 0x0000000706487212 */ /* 0x000fe200078e3cff */
[----:B------:R-:W-:Y:S01]  /*15ca0*/  IMAD R82, R82, UR4, RZ ;  /* 0x0000000452527c24 */ /* 0x000fe2000f8e02ff */
[----:B------:R-:W-:Y:S01]  /*15cb0*/  SEL R80, RZ, 0xffffffff, P0 ;  /* 0xffffffffff507807 */ /* 0x000fe20000000000 */
[----:B------:R-:W-:Y:S01]  /*15cc0*/  IMAD.WIDE.U32 R10, R9, UR4, R10 ;  /* 0x00000004090a7c25 */ /* 0x000fe2000f8e000a */
[----:B------:R-:W-:Y:S01]  /*15cd0*/  ISETP.GE.AND P0, PT, R3, R0, PT ;  /* 0x000000000300720c */ /* 0x000fe20003f06270 */
[----:B------:R-:W5:Y:S01]  /*15ce0*/  LD.E.128 R4, desc[UR42][R4.64] ;  /* 0x0000002a04047980 */ /* 0x000f62000c101d00 */
[----:B------:R-:W-:Y:S01]  /*15cf0*/  LOP3.LUT R8, R83, 0x8, R8, 0xe2, !PT ;  /* 0x0000000853087812 */ /* 0x000fe200078ee208 */
[----:B------:R-:W-:Y:S01]  /*15d00*/  IMAD R83, R9, UR5, R82 ;  /* 0x0000000509537c24 */ /* 0x000fe2000f8e0252 */
[----:B------:R-:W-:Y:S01]  /*15d10*/  SEL R9, RZ, 0xffffffff, P0 ;  /* 0xffffffffff097807 */ /* 0x000fe20000000000 */
[----:B------:R-:W5:Y:S01]  /*15d20*/  LD.E.128 R48, desc[UR42][R48.64] ;  /* 0x0000002a30307980 */ /* 0x000f62000c101d00 */
[----:B------:R-:W-:-:S02]  /*15d30*/  IMAD.SHL.U32 R85, R80, 0x10, RZ ;  /* 0x0000001050557824 */ /* 0x000fc400078e00ff */
[----:B------:R-:W-:Y:S01]  /*15d40*/  VIADD R89, R193, 0x180 ;  /* 0x00000180c1597836 */ /* 0x000fe20000000000 */
[----:B------:R-:W5:Y:S01]  /*15d50*/  LD.E.128 R52, desc[UR42][R52.64] ;  /* 0x0000002a34347980 */ /* 0x000f62000c101d00 */
[----:B------:R-:W-:-:S03]  /*15d60*/  SHF.R.S32.HI R80, RZ, 0x1f, R81 ;  /* 0x0000001fff507819 */ /* 0x000fc60000011451 */
[----:B------:R-:W5:Y:S04]  /*15d70*/  LD.E.128 R56, desc[UR42][R56.64] ;  /* 0x0000002a38387980 */ /* 0x000f68000c101d00 */
[----:B------:R-:W5:Y:S01]  /*15d80*/  LD.E.128 R72, desc[UR42][R72.64] ;  /* 0x0000002a48487980 */ /* 0x000f62000c101d00 */
[----:B------:R-:W-:Y:S01]  /*15d90*/  IMAD.SHL.U32 R9, R9, 0x20, RZ ;  /* 0x0000002009097824 */ /* 0x000fe200078e00ff */
[----:B------:R-:W-:Y:S01]  /*15da0*/  ULDC.64 UR4, c[0x0][0xad8] ;  /* 0x0002b60000047ab9 */ /* 0x000fe20000000a00 */
[----:B------:R-:W-:Y:S01]  /*15db0*/  @!PT LDS RZ, [RZ] ;  /* 0x00000000fffff984 */ /* 0x000fe20000000800 */
[----:B------:R-:W-:Y:S01]  /*15dc0*/  @!PT LDS RZ, [RZ] ;  /* 0x00000000fffff984 */ /* 0x000fe20000000800 */
[----:B------:R-:W-:Y:S01]  /*15dd0*/  @!PT LDS RZ, [RZ] ;  /* 0x00000000fffff984 */ /* 0x000fe20000000800 */
[----:B------:R-:W-:Y:S01]  /*15de0*/  @!PT LDS RZ, [RZ] ;  /* 0x00000000fffff984 */ /* 0x000fe20000000800 */
[----:B------:R0:W-:Y:S06]  /*15df0*/  MEMBAR.ALL.CTA ;  /* 0x0000000000007992 */ /* 0x0001ec0000008000 */
[----:B0-----:R-:W0:Y:S01]  /*15e00*/  FENCE.VIEW.ASYNC.S ;  /* 0x00000000000073c6 */ /* 0x001e220000000000 */
[----:B------:R-:W-:-:S02]  /*15e10*/  LOP3.LUT R8, R85, 0x10, R8, 0xe2, !PT ;  /* 0x0000001055087812 */ /* 0x000fc400078ee208 */
[-C--:B------:R-:W-:Y:S01]  /*15e20*/  ISETP.GE.AND P0, PT, R89, R0.reuse, PT ;  /* 0x000000005900720c */ /* 0x080fe20003f06270 */
[----:B------:R-:W-:Y:S01]  /*15e30*/  IMAD.IADD R11, R11, 0x1, R83 ;  /* 0x000000010b0b7824 */ /* 0x000fe200078e0253 */
[----:B------:R-:W-:Y:S01]  /*15e40*/  LOP3.LUT R8, R9, 0x20, R8, 0xe2, !PT ;  /* 0x0000002009087812 */ /* 0x000fe200078ee208 */
[----:B------:R-:W-:Y:S01]  /*15e50*/  IMAD R80, R80, UR4, RZ ;  /* 0x0000000450507c24 */ /* 0x000fe2000f8e02ff */
[----:B------:R-:W-:Y:S01]  /*15e60*/  SEL R9, RZ, 0x40, P0 ;  /* 0x00000040ff097807 */ /* 0x000fe20000000000 */
[----:B------:R-:W-:Y:S02]  /*15e70*/  IMAD.IADD R76, R76, 0x1, R192 ;  /* 0x000000014c4c7824 */ /* 0x000fe400078e02c0 */
[----:B------:R-:W-:Y:S02]  /*15e80*/  VIADD R91, R193, 0x1c0 ;  /* 0x000001c0c15b7836 */ /* 0x000fe40000000000 */
[C---:B------:R-:W-:Y:S02]  /*15e90*/  IMAD R83, R81.reuse, UR5, R80 ;  /* 0x0000000551537c24 */ /* 0x040fe4000f8e0250 */
[----:B------:R-:W-:Y:S01]  /*15ea0*/  IMAD.WIDE.U32 R10, R81, UR4, R10 ;  /* 0x00000004510a7c25 */ /* 0x000fe2000f8e000a */
[----:B------:R-:W-:Y:S01]  /*15eb0*/  LOP3.LUT R82, R8, R9, RZ, 0xfc, !PT ;  /* 0x0000000908527212 */ /* 0x000fe200078efcff */
[----:B------:R-:W-:Y:S01]  /*15ec0*/  ULDC.64 UR4, c[0x0][0xa80] ;  /* 0x0002a00000047ab9 */ /* 0x000fe20000000a00 */
[----:B------:R-:W-:Y:S01]  /*15ed0*/  ISETP.GE.AND P1, PT, R76, R87, PT ;  /* 0x000000574c00720c */ /* 0x000fe20003f26270 */
[----:B------:R-:W-:Y:S01]  /*15ee0*/  VIADD R8, R2, 0x28c20 ;  /* 0x00028c2002087836 */ /* 0x000fe20000000000 */
[----:B------:R-:W-:Y:S01]  /*15ef0*/  ISETP.GE.AND P0, PT, R91, R0, PT ;  /* 0x000000005b00720c */ /* 0x000fe20003f06270 */
[----:B------:R-:W-:Y:S01]  /*15f00*/  IMAD.IADD R11, R11, 0x1, R83 ;  /* 0x000000010b0b7824 */ /* 0x000fe200078e0253 */
[----:B------:R-:W-:-:S02]  /*15f10*/  LEA R84, P2, R10, UR4, 0x1 ;  /* 0x000000040a547c11 */ /* 0x000fc4000f8408ff */
[----:B------:R-:W-:Y:S02]  /*15f20*/  PRMT R8, RZ, 0x654, R8 ;  /* 0x00000654ff087816 */ /* 0x000fe40000000008 */
[----:B------:R-:W-:Y:S02]  /*15f30*/  SEL R9, RZ, 0x80, P0 ;  /* 0x00000080ff097807 */ /* 0x000fe40000000000 */
[----:B------:R-:W-:Y:S01]  /*15f40*/  LEA.HI.X R85, R10, UR5, R11, 0x1, P2 ;  /* 0x000000050a557c11 */ /* 0x000fe200090f0c0b */
[----:B0-----:R0:W-:Y:S01]  /*15f50*/  SYNCS.ARRIVE.TRANS64.RED.A1T0 RZ, [R8+URZ], RZ ;  /* 0x000000ff08ff79a7 */ /* 0x0011e2000810043f */
[----:B------:R-:W-:Y:S01]  /*15f60*/  LOP3.LUT R83, R82, R9, RZ, 0xfc, !PT ;  /* 0x0000000952537212 */ /* 0x000fe200078efcff */
[----:B------:R-:W-:Y:S02]  /*15f70*/  BSSY B1, `(.L_x_5793) ;  /* 0x000002a000017945 */ /* 0x000fe40003800000 */
[----:B------:R1:W3:Y:S01]  /*15f80*/  SHFL.IDX PT, R9, R85, RZ, 0x181f ;  /* 0x00181fff55097589 */ /* 0x0002e200000e0000 */
[----:B------:R-:W-:-:S03]  /*15f90*/  SHF.R.S32.HI R152, RZ, 0x1f, R215 ;  /* 0x0000001fff987819 */ /* 0x000fc600000114d7 */
[----:B0-----:R1:W0:Y:S01]  /*15fa0*/  SHFL.IDX PT, R8, R84, RZ, 0x181f ;  /* 0x00181fff54087589 */ /* 0x00122200000e0000 */
[----:B------:R-:W-:Y:S02]  /*15fb0*/  SHF.R.S32.HI R153, RZ, 0x1f, R216 ;  /* 0x0000001fff997819 */ /* 0x000fe400000114d8 */
[----:B------:R-:W-:Y:S02]  /*15fc0*/  SHF.R.S32.HI R154, RZ, 0x1f, R217 ;  /* 0x0000001fff9a7819 */ /* 0x000fe400000114d9 */
[----:B------:R-:W-:Y:S01]  /*15fd0*/  SHF.R.S32.HI R155, RZ, 0x1f, R218 ;  /* 0x0000001fff9b7819 */ /* 0x000fe200000114da */
[----:B------:R-:W-:Y:S06]  /*15fe0*/  @P1 BRA `(.L_x_5794) ;  /* 0x0000000000881947 */ /* 0x000fec0003800000 */
[-C--:B------:R-:W-:Y:S02]  /*15ff0*/  ISETP.GE.AND P5, PT, R218, R0.reuse, PT ;  /* 0x00000000da00720c */ /* 0x080fe40003fa6270 */
[-C--:B------:R-:W-:Y:S02]  /*16000*/  ISETP.GE.AND P0, PT, R193, R0.reuse, PT ;  /* 0x00000000c100720c */ /* 0x080fe40003f06270 */
[-C--:B------:R-:W-:Y:S02]  /*16010*/  ISETP.GE.AND P4, PT, R217, R0.reuse, PT ;  /* 0x00000000d900720c */ /* 0x080fe40003f86270 */
[-C--:B------:R-:W-:Y:S02]  /*16020*/  ISETP.GE.AND P3, PT, R216, R0.reuse, PT ;  /* 0x00000000d800720c */ /* 0x080fe40003f66270 */
[----:B------:R-:W-:Y:S02]  /*16030*/  ISETP.GE.AND P2, PT, R215, R0, PT ;  /* 0x00000000d700720c */ /* 0x000fe40003f46270 */
[----:B------:R-:W-:-:S03]  /*16040*/  SHF.R.S32.HI R86, RZ, 0x1f, R3 ;  /* 0x0000001fff567819 */ /* 0x000fc60000011403 */
[C---:B0-----:R-:W-:Y:S02]  /*16050*/  @!P5 LEA R10, P1, R218.reuse, R8, 0x1 ;  /* 0x00000008da0ad211 */ /* 0x041fe400078208ff */
[----:B---3--:R-:W-:Y:S02]  /*16060*/  @!P0 IMAD.WIDE R80, R193, 0x2, R8 ;  /* 0x00000002c1508825 */ /* 0x008fe400078e0208 */
[----:B------:R-:W-:Y:S02]  /*16070*/  @!P5 LEA.HI.X R11, R218, R9, R155, 0x1, P1 ;  /* 0x00000009da0bd211 */ /* 0x000fe400008f0c9b */
[----:B------:R-:W-:Y:S01]  /*16080*/  ISETP.GE.AND P1, PT, R3, R0, PT ;  /* 0x000000000300720c */ /* 0x000fe20003f26270 */
[----:B-----5:R0:W-:Y:S01]  /*16090*/  @!P0 ST.E.128 desc[UR42][R80.64], R4 ;  /* 0x0000000450008985 */ /* 0x0201e2000c101d2a */
[----:B------:R-:W-:-:S03]  /*160a0*/  LOP3.LUT P0, RZ, R82, 0x40, RZ, 0xc0, !PT ;  /* 0x0000004052ff7812 */ /* 0x000fc6000780c0ff */
[----:B------:R3:W-:Y:S01]  /*160b0*/  @!P5 ST.E.128 desc[UR42][R10.64], R20 ;  /* 0x000000140a00d985 */ /* 0x0007e2000c101d2a */
[----:B0-----:R-:W-:Y:S02]  /*160c0*/  SHF.R.S32.HI R5, RZ, 0x1f, R89 ;  /* 0x0000001fff057819 */ /* 0x001fe40000011459 */
[----:B------:R-:W-:Y:S02]  /*160d0*/  SHF.R.S32.HI R80, RZ, 0x1f, R91 ;  /* 0x0000001fff507819 */ /* 0x000fe4000001145b */
[CC--:B---3--:R-:W-:Y:S02]  /*160e0*/  @!P4 LEA R22, P5, R217.reuse, R8.reuse, 0x1 ;  /* 0x00000008d916c211 */ /* 0x0c8fe400078a08ff */
[-C--:B------:R-:W-:Y:S02]  /*160f0*/  @!P3 LEA R20, P6, R216, R8.reuse, 0x1 ;  /* 0x00000008d814b211 */ /* 0x080fe400078c08ff */
[----:B------:R-:W-:Y:S02]  /*16100*/  @!P4 LEA.HI.X R23, R217, R9, R154, 0x1, P5 ;  /* 0x00000009d917c211 */ /* 0x000fe400028f0c9a */
[----:B------:R-:W-:-:S02]  /*16110*/  @!P2 LEA R10, P5, R215, R8, 0x1 ;  /* 0x00000008d70aa211 */ /* 0x000fc400078a08ff */
[-C--:B------:R-:W-:Y:S01]  /*16120*/  @!P3 LEA.HI.X R21, R216, R9.reuse, R153, 0x1, P6 ;  /* 0x00000009d815b211 */ /* 0x080fe200030f0c99 */
[----:B------:R4:W-:Y:S01]  /*16130*/  @!P4 ST.E.128 desc[UR42][R22.64], R28 ;  /* 0x0000001c1600c985 */ /* 0x0009e2000c101d2a */
[----:B------:R-:W-:Y:S02]  /*16140*/  LOP3.LUT P6, RZ, R83, 0x80, RZ, 0xc0, !PT ;  /* 0x0000008053ff7812 */ /* 0x000fe400078cc0ff */
[----:B------:R-:W-:Y:S01]  /*16150*/  @!P2 LEA.HI.X R11, R215, R9, R152, 0x1, P5 ;  /* 0x00000009d70ba211 */ /* 0x000fe200028f0c98 */
[----:B------:R4:W-:Y:S01]  /*16160*/  @!P3 ST.E.128 desc[UR42][R20.64], R36 ;  /* 0x000000241400b985 */ /* 0x0009e2000c101d2a */
[----:B------:R-:W-:-:S03]  /*16170*/  @!P1 LEA R6, P5, R3, R8, 0x1 ;  /* 0x0000000803069211 */ /* 0x000fc600078a08ff */
[----:B------:R4:W-:Y:S01]  /*16180*/  @!P2 ST.E.128 desc[UR42][R10.64], R44 ;  /* 0x0000002c0a00a985 */ /* 0x0009e2000c101d2a */
[----:B------:R-:W-:Y:S02]  /*16190*/  @!P1 LEA.HI.X R7, R3, R9, R86, 0x1, P5 ;  /* 0x0000000903079211 */ /* 0x000fe400028f0c56 */
[----:B------:R-:W-:-:S03]  /*161a0*/  @P0 LEA R4, P5, R89, R8, 0x1 ;  /* 0x0000000859040211 */ /* 0x000fc600078a08ff */
[----:B------:R4:W-:Y:S01]  /*161b0*/  @!P1 ST.E.128 desc[UR42][R6.64], R52 ;  /* 0x0000003406009985 */ /* 0x0009e2000c101d2a */
[----:B------:R-:W-:Y:S02]  /*161c0*/  @P0 LEA.HI.X R5, R89, R9, R5, 0x1, P5 ;  /* 0x0000000959050211 */ /* 0x000fe400028f0c05 */
[----:B------:R-:W-:-:S03]  /*161d0*/  @P6 LEA R8, P5, R91, R8, 0x1 ;  /* 0x000000085b086211 */ /* 0x000fc600078a08ff */
[----:B------:R4:W-:Y:S01]  /*161e0*/  @P0 ST.E.128 desc[UR42][R4.64], R60 ;  /* 0x0000003c04000985 */ /* 0x0009e2000c101d2a */
[----:B------:R-:W-:-:S05]  /*161f0*/  @P6 LEA.HI.X R9, R91, R9, R80, 0x1, P5 ;  /* 0x000000095b096211 */ /* 0x000fca00028f0c50 */
[----:B------:R4:W-:Y:S04]  /*16200*/  @P6 ST.E.128 desc[UR42][R8.64], R68 ;  /* 0x0000004408006985 */ /* 0x0009e8000c101d2a */
.L_x_5794:
[----:B------:R-:W-:Y:S05]  /*16210*/  BSYNC B1 ;  /* 0x0000000000017941 */ /* 0x000fea0003800000 */
.L_x_5793:
[----:B------:R-:W-:Y:S01]  /*16220*/  VIADD R76, R76, 0x20 ;  /* 0x000000204c4c7836 */ /* 0x000fe20000000000 */
[----:B----45:R4:W0:Y:S04]  /*16230*/  SHFL.IDX PT, R5, R85, 0x1, 0x181f ;  /* 0x00381f0055057f89 */ /* 0x03082800000e0000 */
[----:B------:R-:W-:Y:S01]  /*16240*/  ISETP.GE.AND P0, PT, R76, R87, PT ;  /* 0x000000574c00720c */ /* 0x000fe20003f06270 */
[----:B------:R4:W0:-:S12]  /*16250*/  SHFL.IDX PT, R4, R84, 0x1, 0x181f ;  /* 0x00381f0054047f89 */ /* 0x00081800000e0000 */
[----:B----4-:R-:W-:Y:S05]  /*16260*/  @P0 BRA `(.L_x_5795) ;  /* 0x0000002800680947 */ /* 0x010fea0003800000 */
[-C--:B------:R-:W-:Y:S02]  /*16270*/  ISETP.GE.AND P2, PT, R193, R0.reuse, PT ;  /* 0x00000000c100720c */ /* 0x080fe40003f46270 */
[-C--:B------:R-:W-:Y:S02]  /*16280*/  ISETP.GE.AND P6, PT, R218, R0.reuse, PT ;  /* 0x00000000da00720c */ /* 0x080fe40003fc6270 */
[-C--:B------:R-:W-:Y:S02]  /*16290*/  ISETP.GE.AND P4, PT, R217, R0.reuse, PT ;  /* 0x00000000d900720c */ /* 0x080fe40003f86270 */
[-C--:B------:R-:W-:Y:S02]  /*162a0*/  ISETP.GE.AND P3, PT, R216, R0.reuse, PT ;  /* 0x00000000d800720c */ /* 0x080fe40003f66270 */
[----:B------:R-:W-:-:S05]  /*162b0*/  ISETP.GE.AND P1, PT, R3, R0, PT ;  /* 0x000000000300720c */ /* 0x000fca0003f26270 */
[----:B0--3--:R-:W-:Y:S02]  /*162c0*/  @!P2 IMAD.WIDE R8, R193, 0x2, R4 ;  /* 0x00000002c108a825 */ /* 0x009fe400078e0204 */
[CC--:B------:R-:W-:Y:S02]  /*162d0*/  @!P6 LEA R6, P0, R218.reuse, R4.reuse, 0x1 ;  /* 0x00000004da06e211 */ /* 0x0c0fe400078008ff */
[----:B------:R-:W-:Y:S01]  /*162e0*/  @!P4 LEA R10, P5, R217, R4, 0x1 ;  /* 0x00000004d90ac211 */ /* 0x000fe200078a08ff */
[----:B------:R0:W-:Y:S01]  /*162f0*/  @!P2 ST.E.128 desc[UR42][R8.64], R12 ;  /* 0x0000000c0800a985 */ /* 0x0001e2000c101d2a */
[----:B------:R-:W-:Y:S02]  /*16300*/  ISETP.GE.AND P2, PT, R215, R0, PT ;  /* 0x00000000d700720c */ /* 0x000fe40003f46270 */
[----:B------:R-:W-:Y:S02]  /*16310*/  @!P6 LEA.HI.X R7, R218, R5, R155, 0x1, P0 ;  /* 0x00000005da07e211 */ /* 0x000fe400000f0c9b */
[----:B------:R-:W-:-:S02]  /*16320*/  LOP3.LUT P0, RZ, R82, 0x40, RZ, 0xc0, !PT ;  /* 0x0000004052ff7812 */ /* 0x000fc4000780c0ff */
[-C--:B------:R-:W-:Y:S01]  /*16330*/  @!P4 LEA.HI.X R11, R217, R5.reuse, R154, 0x1, P5 ;  /* 0x00000005d90bc211 */ /* 0x080fe200028f0c9a */
[----:B------:R3:W-:Y:S01]  /*16340*/  @!P6 ST.E.128 desc[UR42][R6.64], R24 ;  /* 0x000000180600e985 */ /* 0x0007e2000c101d2a */
[CC--:B------:R-:W-:Y:S02]  /*16350*/  @!P3 LEA R22, P5, R216.reuse, R4.reuse, 0x1 ;  /* 0x00000004d816b211 */ /* 0x0c0fe400078a08ff */
[----:B------:R-:W-:Y:S01]  /*16360*/  SHF.R.S32.HI R0, RZ, 0x1f, R3 ;  /* 0x0000001fff007819 */ /* 0x000fe20000011403 */
[----:B------:R3:W-:Y:S01]  /*16370*/  @!P4 ST.E.128 desc[UR42][R10.64], R32 ;  /* 0x000000200a00c985 */ /* 0x0007e2000c101d2a */
[C---:B------:R-:W-:Y:S02]  /*16380*/  @!P1 LEA R20, P6, R3.reuse, R4, 0x1 ;  /* 0x0000000403149211 */ /* 0x040fe400078c08ff */
[-C--:B------:R-:W-:Y:S02]  /*16390*/  @!P3 LEA.HI.X R23, R216, R5.reuse, R153, 0x1, P5 ;  /* 0x00000005d817b211 */ /* 0x080fe400028f0c99 */
[----:B------:R-:W-:-:S02]  /*163a0*/  @!P1 LEA.HI.X R21, R3, R5, R0, 0x1, P6 ;  /* 0x0000000503159211 */ /* 0x000fc400030f0c00 */
[-C--:B0-----:R-:W-:Y:S01]  /*163b0*/  @!P2 LEA R12, P5, R215, R4.reuse, 0x1 ;  /* 0x00000004d70ca211 */ /* 0x081fe200078a08ff */
[----:B------:R3:W-:Y:S01]  /*163c0*/  @!P3 ST.E.128 desc[UR42][R22.64], R40 ;  /* 0x000000281600b985 */ /* 0x0007e2000c101d2a */
[----:B------:R-:W-:Y:S02]  /*163d0*/  SHF.R.S32.HI R0, RZ, 0x1f, R89 ;  /* 0x0000001fff007819 */ /* 0x000fe40000011459 */
[----:B------:R-:W-:Y:S02]  /*163e0*/  @P0 LEA R8, P6, R89, R4, 0x1 ;  /* 0x0000000459080211 */ /* 0x000fe400078c08ff */
[-C--:B------:R-:W-:Y:S02]  /*163f0*/  @!P2 LEA.HI.X R13, R215, R5.reuse, R152, 0x1, P5 ;  /* 0x00000005d70da211 */ /* 0x080fe400028f0c98 */
[----:B------:R-:W-:-:S03]  /*16400*/  @P0 LEA.HI.X R9, R89, R5, R0, 0x1, P6 ;  /* 0x0000000559090211 */ /* 0x000fc600030f0c00 */
        /* <DEDUP_REMOVED lines=10> */
.L_x_5792:
[----:B------:R-:W-:Y:S01]  /*164b0*/  ULDC.64 UR4, c[0x0][0xb08] ;  /* 0x0002c20000047ab9 */ /* 0x000fe20000000a00 */
[----:B-1----:R-:W-:Y:S01]  /*164c0*/  IMAD.IADD R12, R201, 0x1, R192 ;  /* 0x00000001c90c7824 */ /* 0x002fe200078e02c0 */
        /* <DEDUP_REMOVED lines=9> */
[----:B------:R-:W-:Y:S01]  /*16560*/  IMAD.IADD R192, R191, 0x1, R192 ;  /* 0x00000001bfc07824 */ /* 0x000fe200078e02c0 */
[----:B------:R-:W-:Y:S01]  /*16570*/  SHF.R.S32.HI R153, RZ, 0x1f, R224 ;  /* 0x0000001fff997819 */ /* 0x000fe200000114e0 */
[----:B------:R-:W-:Y:S01]  /*16580*/  IMAD.IADD R11, R11, 0x1, R9 ;  /* 0x000000010b0b7824 */ /* 0x000fe200078e0209 */
[----:B------:R-:W-:Y:S01]  /*16590*/  SHF.R.S32.HI R154, RZ, 0x1f, R225 ;  /* 0x0000001fff9a7819 */ /* 0x000fe200000114e1 */
[----:B------:R-:W-:Y:S01]  /*165a0*/  IMAD.MOV.U32 R9, RZ, RZ, R12 ;  /* 0x000000ffff097224 */ /* 0x000fe200078e000c */
[----:B------:R-:W-:Y:S01]  /*165b0*/  SHF.R.S32.HI R155, RZ, 0x1f, R226 ;  /* 0x0000001fff9b7819 */ /* 0x000fe200000114e2 */
[----:B------:R-:W-:Y:S01]  /*165c0*/  IMAD.WIDE.U32 R10, R204, UR4, R10 ;  /* 0x00000004cc0a7c25 */ /* 0x000fe2000f8e000a */
[----:B------:R-:W-:-:S02]  /*165d0*/  SHF.R.S32.HI R156, RZ, 0x1f, R227 ;  /* 0x0000001fff9c7819 */ /* 0x000fc400000114e3 */
[----:B------:R-:W-:Y:S01]  /*165e0*/  SHF.R.S32.HI R157, RZ, 0x1f, R228 ;  /* 0x0000001fff9d7819 */ /* 0x000fe200000114e4 */
[----:B------:R-:W-:Y:S01]  /*165f0*/  IMAD R11, R204, UR5, R11 ;  /* 0x00000005cc0b7c24 */ /* 0x000fe2000f8e020b */
        /* <DEDUP_REMOVED lines=10> */
[----:B------:R-:W0:Y:S01]  /*166a0*/  LDC R0, c[0x0][0xbe8] ;  /* 0x0002fa00ff007b82 */ /* 0x000e220000000800 */
[C---:B------:R-:W-:Y:S01]  /*166b0*/  VIADD R165, R194.reuse, 0x90 ;  /* 0x00000090c2a57836 */ /* 0x040fe20000000000 */
[----:B------:R-:W-:Y:S01]  /*166c0*/  SHF.R.S32.HI R163, RZ, 0x1f, R163 ;  /* 0x0000001fffa37819 */ /* 0x000fe200000114a3 */
[----:B------:R-:W-:Y:S01]  /*166d0*/  IMAD.IADD R11, R11, 0x1, R3 ;  /* 0x000000010b0b7824 */ /* 0x000fe200078e0203 */
[----:B------:R-:W-:Y:S01]  /*166e0*/  SHF.R.S32.HI R235, RZ, 0x1f, R194 ;  /* 0x0000001fffeb7819 */ /* 0x000fe200000114c2 */
[----:B------:R-:W-:Y:S01]  /*166f0*/  VIADD R167, R194, 0x88 ;  /* 0x00000088c2a77836 */ /* 0x000fe20000000000 */
[----:B------:R-:W-:Y:S01]  /*16700*/  SHF.R.S32.HI R165, RZ, 0x1f, R165 ;  /* 0x0000001fffa57819 */ /* 0x000fe200000114a5 */
[----:B------:R-:W-:-:S03]  /*16710*/  IMAD.WIDE.U32 R10, R220, UR4, R10 ;  /* 0x00000004dc0a7c25 */ /* 0x000fc6000f8e000a */
[----:B------:R-:W-:Y:S01]  /*16720*/  SHF.R.S32.HI R167, RZ, 0x1f, R167 ;  /* 0x0000001fffa77819 */ /* 0x000fe200000114a7 */
[----:B------:R-:W-:Y:S01]  /*16730*/  IMAD R11, R220, UR5, R11 ;  /* 0x00000005dc0b7c24 */ /* 0x000fe2000f8e020b */
[----:B------:R-:W-:Y:S01]  /*16740*/  ULDC.64 UR4, c[0x0][0xb30] ;  /* 0x0002cc0000047ab9 */ /* 0x000fe20000000a00 */
[C---:B------:R-:W-:Y:S02]  /*16750*/  VIADD R169, R194.reuse, 0x80 ;  /* 0x00000080c2a97836 */ /* 0x040fe40000000000 */
[C---:B------:R-:W-:Y:S02]  /*16760*/  VIADD R171, R194.reuse, 0x78 ;  /* 0x00000078c2ab7836 */ /* 0x040fe40000000000 */
[C---:B------:R-:W-:Y:S01]  /*16770*/  VIADD R173, R194.reuse, 0x70 ;  /* 0x00000070c2ad7836 */ /* 0x040fe20000000000 */
[----:B------:R-:W-:Y:S01]  /*16780*/  SHF.R.S32.HI R169, RZ, 0x1f, R169 ;  /* 0x0000001fffa97819 */ /* 0x000fe200000114a9 */
[C---:B------:R-:W-:Y:S01]  /*16790*/  VIADD R175, R194.reuse, 0x68 ;  /* 0x00000068c2af7836 */ /* 0x040fe20000000000 */
[----:B------:R-:W-:Y:S01]  /*167a0*/  SHF.R.S32.HI R171, RZ, 0x1f, R171 ;  /* 0x0000001fffab7819 */ /* 0x000fe200000114ab */
[C---:B------:R-:W-:Y:S01]  /*167b0*/  VIADD R177, R194.reuse, 0x60 ;  /* 0x00000060c2b17836 */ /* 0x040fe20000000000 */
[----:B------:R-:W-:Y:S01]  /*167c0*/  SHF.R.S32.HI R173, RZ, 0x1f, R173 ;  /* 0x0000001fffad7819 */ /* 0x000fe200000114ad */
[----:B------:R-:W-:Y:S01]  /*167d0*/  VIADD R179, R194, 0x58 ;  /* 0x00000058c2b37836 */ /* 0x000fe20000000000 */
[----:B0-----:R-:W-:Y:S01]  /*167e0*/  ISETP.NE.AND P0, PT, R0, 0x1, PT ;  /* 0x000000010000780c */ /* 0x001fe20003f05270 */
        /* <DEDUP_REMOVED lines=12> */
[----:B------:R-:W0:Y:S01]  /*168b0*/  @P0 LDC R13, c[0x0][0xbec] ;  /* 0x0002fb00ff0d0b82 */ /* 0x000e220000000800 */
[C---:B------:R-:W-:Y:S01]  /*168c0*/  VIADD R212, R194.reuse, 0x20 ;  /* 0x00000020c2d47836 */ /* 0x040fe20000000000 */
[----:B------:R-:W-:Y:S01]  /*168d0*/  SHF.R.S32.HI R206, RZ, 0x1f, R206 ;  /* 0x0000001fffce7819 */ /* 0x000fe200000114ce */
[C---:B------:R-:W-:Y:S01]  /*168e0*/  VIADD R214, R194.reuse, 0x18 ;  /* 0x00000018c2d67836 */ /* 0x040fe20000000000 */
[----:B------:R-:W-:Y:S01]  /*168f0*/  SHF.R.S32.HI R208, RZ, 0x1f, R208 ;  /* 0x0000001fffd07819 */ /* 0x000fe200000114d0 */
[C---:B------:R-:W-:Y:S01]  /*16900*/  VIADD R232, R194.reuse, 0x10 ;  /* 0x00000010c2e87836 */ /* 0x040fe20000000000 */
[----:B------:R-:W-:Y:S01]  /*16910*/  SHF.R.S32.HI R210, RZ, 0x1f, R210 ;  /* 0x0000001fffd27819 */ /* 0x000fe200000114d2 */
[C---:B------:R-:W-:Y:S01]  /*16920*/  VIADD R234, R194.reuse, 0x8 ;  /* 0x00000008c2ea7836 */ /* 0x040fe20000000000 */
[----:B------:R-:W1:Y:S01]  /*16930*/  @P0 LDC R3, c[0x0][0xbf0] ;  /* 0x0002fc00ff030b82 */ /* 0x000e620000000800 */
        /* <DEDUP_REMOVED lines=11> */
[----:B------:R-:W-:Y:S02]  /*169f0*/  VIADD R176, R194, 0x60 ;  /* 0x00000060c2b07836 */ /* 0x000fe40000000000 */
[----:B0-----:R-:W-:-:S04]  /*16a00*/  @P0 IMAD.HI.U32 R13, R12, R13, RZ ;  /* 0x0000000d0c0d0227 */ /* 0x001fc800078e00ff */
[C---:B------:R-:W-:Y:S02]  /*16a10*/  VIADD R178, R194.reuse, 0x58 ;  /* 0x00000058c2b27836 */ /* 0x040fe40000000000 */
[C---:B------:R-:W-:Y:S01]  /*16a20*/  VIADD R180, R194.reuse, 0x50 ;  /* 0x00000050c2b47836 */ /* 0x040fe20000000000 */
[----:B-1----:R-:W-:Y:S01]  /*16a30*/  @P0 SHF.R.U32.HI R9, RZ, R3, R13 ;  /* 0x00000003ff090219 */ /* 0x002fe2000001160d */
[C---:B------:R-:W-:Y:S02]  /*16a40*/  VIADD R182, R194.reuse, 0x48 ;  /* 0x00000048c2b67836 */ /* 0x040fe40000000000 */
[----:B------:R-:W-:Y:S02]  /*16a50*/  VIADD R190, R194, 0x40 ;  /* 0x00000040c2be7836 */ /* 0x000fe40000000000 */
[----:B------:R-:W-:Y:S02]  /*16a60*/  IMAD.MOV R3, RZ, RZ, -R9 ;  /* 0x000000ffff037224 */ /* 0x000fe400078e0a09 */
[----:B------:R-:W-:-:S04]  /*16a70*/  IMAD.WIDE.U32 R10, R9, UR4, R10 ;  /* 0x00000004090a7c25 */ /* 0x000fc8000f8e000a */
[----:B------:R-:W-:Y:S02]  /*16a80*/  IMAD R3, R0, R3, R12 ;  /* 0x0000000300037224 */ /* 0x000fe400078e020c */
[----:B------:R-:W-:Y:S01]  /*16a90*/  IMAD R0, R8, R0, RZ ;  /* 0x0000000008007224 */ /* 0x000fe200078e02ff */
[----:B------:R-:W-:Y:S01]  /*16aa0*/  SHF.R.S32.HI R8, RZ, 0x1f, R9 ;  /* 0x0000001fff087819 */ /* 0x000fe20000011409 */
[C---:B------:R-:W-:Y:S02]  /*16ab0*/  VIADD R205, R194.reuse, 0x38 ;  /* 0x00000038c2cd7836 */ /* 0x040fe40000000000 */
[----:B------:R-:W-:Y:S02]  /*16ac0*/  VIADD R207, R194, 0x30 ;  /* 0x00000030c2cf7836 */ /* 0x000fe40000000000 */
[----:B------:R-:W-:Y:S02]  /*16ad0*/  IMAD R8, R8, UR4, RZ ;  /* 0x0000000408087c24 */ /* 0x000fe4000f8e02ff */
[----:B------:R-:W-:-:S02]  /*16ae0*/  VIADD R209, R194, 0x28 ;  /* 0x00000028c2d17836 */ /* 0x000fc40000000000 */
[----:B------:R-:W-:Y:S01]  /*16af0*/  IMAD R9, R9, UR5, R8 ;  /* 0x0000000509097c24 */ /* 0x000fe2000f8e0208 */
[----:B------:R-:W-:Y:S01]  /*16b00*/  SHF.R.S32.HI R8, RZ, 0x1f, R3 ;  /* 0x0000001fff087819 */ /* 0x000fe20000011403 */
[----:B------:R-:W-:Y:S01]  /*16b10*/  ULDC.64 UR4, c[0x0][0xb28] ;  /* 0x0002ca0000047ab9 */ /* 0x000fe20000000a00 */
[----:B------:R-:W-:Y:S02]  /*16b20*/  VIADD R211, R194, 0x20 ;  /* 0x00000020c2d37836 */ /* 0x000fe40000000000 */
[----:B------:R-:W-:Y:S02]  /*16b30*/  IMAD.IADD R11, R11, 0x1, R9 ;  /* 0x000000010b0b7824 */ /* 0x000fe400078e0209 */
[----:B------:R-:W-:Y:S02]  /*16b40*/  IMAD R8, R8, UR4, RZ ;  /* 0x0000000408087c24 */ /* 0x000fe4000f8e02ff */
[----:B------:R-:W-:-:S04]  /*16b50*/  IMAD.WIDE.U32 R10, R3, UR4, R10 ;  /* 0x00000004030a7c25 */ /* 0x000fc8000f8e000a */
[----:B------:R-:W-:Y:S01]  /*16b60*/  IMAD R8, R3, UR5, R8 ;  /* 0x0000000503087c24 */ /* 0x000fe2000f8e0208 */
[----:B------:R-:W-:Y:S01]  /*16b70*/  ULDC.64 UR4, c[0x0][0xb00] ;  /* 0x0002c00000047ab9 */ /* 0x000fe20000000a00 */
[----:B------:R-:W-:Y:S01]  /*16b80*/  VIADD R213, R194, 0x18 ;  /* 0x00000018c2d57836 */ /* 0x000fe20000000000 */
[----:B------:R-:W-:Y:S01]  /*16b90*/  LEA R3, P0, R10, UR4, 0x2 ;  /* 0x000000040a037c11 */ /* 0x000fe2000f8010ff */
[----:B------:R-:W-:Y:S02]  /*16ba0*/  IMAD.IADD R9, R11, 0x1, R8 ;  /* 0x000000010b097824 */ /* 0x000fe400078e0208 */
[----:B------:R-:W-:Y:S02]  /*16bb0*/  VIADD R8, R2, 0x28c20 ;  /* 0x00028c2002087836 */ /* 0x000fe40000000000 */
[----:B------:R0:W1:Y:S01]  /*16bc0*/  SHFL.IDX PT, R20, R3, RZ, 0x1c1f ;  /* 0x001c1fff03147589 */ /* 0x00006200000e0000 */
[----:B------:R-:W-:Y:S01]  /*16bd0*/  LEA.HI.X R14, R10, UR5, R9, 0x2, P0 ;  /* 0x000000050a0e7c11 */ /* 0x000fe200080f1409 */
[----:B------:R-:W-:Y:S01]  /*16be0*/  VIADD R231, R194, 0x10 ;  /* 0x00000010c2e77836 */ /* 0x000fe20000000000 */
[----:B------:R-:W-:Y:S01]  /*16bf0*/  ISETP.GE.AND P0, PT, R192, R0, PT ;  /* 0x00000000c000720c */ /* 0x000fe20003f06270 */
[----:B------:R-:W-:Y:S01]  /*16c00*/  VIADD R233, R194, 0x8 ;  /* 0x00000008c2e97836 */ /* 0x000fe20000000000 */
[----:B------:R-:W-:Y:S01]  /*16c10*/  PRMT R8, RZ, 0x654, R8 ;  /* 0x00000654ff087816 */ /* 0x000fe20000000008 */
[----:B------:R0:W3:Y:S03]  /*16c20*/  SHFL.IDX PT, R15, R14, RZ, 0x1c1f ;  /* 0x001c1fff0e0f7589 */ /* 0x0000e600000e0000 */
[----:B------:R0:W-:Y:S07]  /*16c30*/  SYNCS.ARRIVE.TRANS64.RED.A1T0 RZ, [R8+URZ], RZ ;  /* 0x000000ff08ff79a7 */ /* 0x0001ee000810043f */
[----:B------:R-:W-:Y:S05]  /*16c40*/  @P0 BRA `(.L_x_5797) ;  /* 0x0000000800040947 */ /* 0x000fea0003800000 */
[----:B------:R-:W-:Y:S02]  /*16c50*/  ULDC UR4, c[0x0][0xac8] ;  /* 0x0002b20000047ab9 */ /* 0x000fe40000000800 */
[----:B------:R-:W-:Y:S02]  /*16c60*/  ISETP.GE.AND P0, PT, R194, UR4, PT ;  /* 0x00000004c2007c0c */ /* 0x000fe4000bf06270 */
[----:B------:R-:W-:Y:S02]  /*16c70*/  ISETP.GE.AND P4, PT, R176, UR4, PT ;  /* 0x00000004b0007c0c */ /* 0x000fe4000bf86270 */
[----:B------:R-:W-:-:S09]  /*16c80*/  ISETP.GE.AND P5, PT, R174, UR4, PT ;  /* 0x00000004ae007c0c */ /* 0x000fd2000bfa6270 */
[----:B01----:R-:W-:-:S04]  /*16c90*/  @!P0 LEA R8, P1, R194, R20, 0x2 ;  /* 0x00000014c2088211 */ /* 0x003fc800078210ff */
[----:B---3--:R-:W-:Y:S02]  /*16ca0*/  @!P0 LEA.HI.X R9, R194, R15, R235, 0x2, P1 ;  /* 0x0000000fc2098211 */ /* 0x008fe400008f14eb */
        /* <DEDUP_REMOVED lines=25> */
[----:B------:R-:W-:-:S03]  /*16e40*/  ISETP.GE.AND P2, PT, R190, UR4, PT ;  /* 0x00000004be007c0c */ /* 0x000fc6000bf46270 */
[----:B------:R0:W-:Y:S02]  /*16e50*/  @!P1 ST.E.64 desc[UR42][R8.64], R48 ;  /* 0x0000003008009985 */ /* 0x0001e4000c101b2a */
[----:B0-----:R-:W-:-:S04]  /*16e60*/  @!P0 LEA R8, P1, R205, R20, 0x2 ;  /* 0x00000014cd088211 */ /* 0x001fc800078210ff */
[----:B------:R-:W-:Y:S02]  /*16e70*/  @!P0 LEA.HI.X R9, R205, R15, R206, 0x2, P1 ;  /* 0x0000000fcd098211 */ /* 0x000fe400008f14ce */
[----:B------:R-:W-:-:S03]  /*16e80*/  ISETP.GE.AND P1, PT, R180, UR4, PT ;  /* 0x00000004b4007c0c */ /* 0x000fc6000bf26270 */
[----:B------:R0:W-:Y:S01]  /*16e90*/  @!P0 ST.E.64 desc[UR42][R8.64], R52 ;  /* 0x0000003408008985 */ /* 0x0001e2000c101b2a */
[----:B------:R-:W-:-:S09]  /*16ea0*/  ISETP.GE.AND P0, PT, R182, UR4, PT ;  /* 0x00000004b6007c0c */ /* 0x000fd2000bf06270 */
[-C--:B------:R-:W-:Y:S02]  /*16eb0*/  @!P1 LEA R10, P6, R180, R20.reuse, 0x2 ;  /* 0x00000014b40a9211 */ /* 0x080fe400078c10ff */
[----:B0-----:R-:W-:Y:S02]  /*16ec0*/  @!P2 LEA R8, P3, R190, R20, 0x2 ;  /* 0x00000014be08a211 */ /* 0x001fe400078610ff */
[-C--:B------:R-:W-:Y:S02]  /*16ed0*/  @!P1 LEA.HI.X R11, R180, R15.reuse, R181, 0x2, P6 ;  /* 0x0000000fb40b9211 */ /* 0x080fe400030f14b5 */
[----:B------:R-:W-:Y:S02]  /*16ee0*/  @!P2 LEA.HI.X R9, R190, R15, R202, 0x2, P3 ;  /* 0x0000000fbe09a211 */ /* 0x000fe400018f14ca */
[----:B------:R-:W-:-:S03]  /*16ef0*/  ISETP.GE.AND P3, PT, R178, UR4, PT ;  /* 0x00000004b2007c0c */ /* 0x000fc6000bf66270 */
[----:B------:R0:W-:Y:S02]  /*16f00*/  @!P2 ST.E.64 desc[UR42][R8.64], R56 ;  /* 0x000000380800a985 */ /* 0x0001e4000c101b2a */
[----:B0-----:R-:W-:-:S04]  /*16f10*/  @!P0 LEA R8, P2, R182, R20, 0x2 ;  /* 0x00000014b6088211 */ /* 0x001fc800078410ff */
[----:B------:R-:W-:-:S05]  /*16f20*/  @!P0 LEA.HI.X R9, R182, R15, R183, 0x2, P2 ;  /* 0x0000000fb6098211 */ /* 0x000fca00010f14b7 */
[----:B------:R0:W-:Y:S01]  /*16f30*/  @!P0 ST.E.64 desc[UR42][R8.64], R60 ;  /* 0x0000003c08008985 */ /* 0x0001e2000c101b2a */
[----:B------:R-:W-:-:S03]  /*16f40*/  ISETP.GE.AND P0, PT, R172, UR4, PT ;  /* 0x00000004ac007c0c */ /* 0x000fc6000bf06270 */
[----:B------:R1:W-:Y:S01]  /*16f50*/  @!P1 ST.E.64 desc[UR42][R10.64], R64 ;  /* 0x000000400a009985 */ /* 0x0003e2000c101b2a */
[----:B------:R-:W-:Y:S02]  /*16f60*/  ISETP.GE.AND P1, PT, R170, UR4, PT ;  /* 0x00000004aa007c0c */ /* 0x000fe4000bf26270 */
[-C--:B0-----:R-:W-:Y:S02]  /*16f70*/  @!P3 LEA R8, P6, R178, R20.reuse, 0x2 ;  /* 0x00000014b208b211 */ /* 0x081fe400078c10ff */
[-C--:B-1----:R-:W-:Y:S02]  /*16f80*/  @!P4 LEA R10, P2, R176, R20.reuse, 0x2 ;  /* 0x00000014b00ac211 */ /* 0x082fe400078410ff */
[-C--:B------:R-:W-:Y:S02]  /*16f90*/  @!P3 LEA.HI.X R9, R178, R15.reuse, R179, 0x2, P6 ;  /* 0x0000000fb209b211 */ /* 0x080fe400030f14b3 */
[----:B------:R-:W-:Y:S02]  /*16fa0*/  @!P5 LEA R12, P6, R174, R20, 0x2 ;  /* 0x00000014ae0cd211 */ /* 0x000fe400078c10ff */
[-C--:B------:R-:W-:Y:S01]  /*16fb0*/  @!P4 LEA.HI.X R11, R176, R15.reuse, R177, 0x2, P2 ;  /* 0x0000000fb00bc211 */ /* 0x080fe200010f14b1 */
[----:B------:R0:W-:Y:S01]  /*16fc0*/  @!P3 ST.E.64 desc[UR42][R8.64], R68 ;  /* 0x000000440800b985 */ /* 0x0001e2000c101b2a */
[----:B------:R-:W-:-:S02]  /*16fd0*/  @!P5 LEA.HI.X R13, R174, R15, R175, 0x2, P6 ;  /* 0x0000000fae0dd211 */ /* 0x000fc400030f14af */
[----:B------:R-:W-:Y:S01]  /*16fe0*/  ISETP.GE.AND P2, PT, R168, UR4, PT ;  /* 0x00000004a8007c0c */ /* 0x000fe2000bf46270 */
[----:B------:R1:W-:Y:S01]  /*16ff0*/  @!P4 ST.E.64 desc[UR42][R10.64], R72 ;  /* 0x000000480a00c985 */ /* 0x0003e2000c101b2a */
[----:B------:R-:W-:-:S03]  /*17000*/  ISETP.GE.AND P3, PT, R166, UR4, PT ;  /* 0x00000004a6007c0c */ /* 0x000fc6000bf66270 */
[----:B------:R3:W-:Y:S01]  /*17010*/  @!P5 ST.E.64 desc[UR42][R12.64], R6 ;  /* 0x000000060c00d985 */ /* 0x0007e2000c101b2a */
[----:B0-----:R-:W-:-:S07]  /*17020*/  @!P1 LEA R8, P5, R170, R20, 0x2 ;  /* 0x00000014aa089211 */ /* 0x001fce00078a10ff */
[-C--:B-1----:R-:W-:Y:S02]  /*17030*/  @!P2 LEA R10, P6, R168, R20.reuse, 0x2 ;  /* 0x00000014a80aa211 */ /* 0x082fe400078c10ff */
[-C--:B------:R-:W-:Y:S02]  /*17040*/  @!P1 LEA.HI.X R9, R170, R15.reuse, R171, 0x2, P5 ;  /* 0x0000000faa099211 */ /* 0x080fe400028f14ab */
[----:B---3--:R-:W-:Y:S02]  /*17050*/  @!P0 LEA R6, P4, R172, R20, 0x2 ;  /* 0x00000014ac068211 */ /* 0x008fe400078810ff */
[----:B------:R-:W-:Y:S02]  /*17060*/  ISETP.GE.AND P5, PT, R162, UR4, PT ;  /* 0x00000004a2007c0c */ /* 0x000fe4000bfa6270 */
[----:B------:R-:W-:Y:S02]  /*17070*/  @!P0 LEA.HI.X R7, R172, R15, R173, 0x2, P4 ;  /* 0x0000000fac078211 */ /* 0x000fe400020f14ad */
[----:B------:R-:W-:-:S02]  /*17080*/  ISETP.GE.AND P4, PT, R164, UR4, PT ;  /* 0x00000004a4007c0c */ /* 0x000fc4000bf86270 */
[----:B------:R-:W-:Y:S01]  /*17090*/  @!P2 LEA.HI.X R11, R168, R15, R169, 0x2, P6 ;  /* 0x0000000fa80ba211 */ /* 0x000fe200030f14a9 */
[----:B------:R0:W-:Y:S04]  /*170a0*/  @!P0 ST.E.64 desc[UR42][R6.64], R80 ;  /* 0x0000005006008985 */ /* 0x0001e8000c101b2a */
[----:B------:R1:W-:Y:S01]  /*170b0*/  @!P1 ST.E.64 desc[UR42][R8.64], R84 ;  /* 0x0000005408009985 */ /* 0x0003e2000c101b2a */
[----:B------:R-:W-:-:S03]  /*170c0*/  ISETP.GE.AND P1, PT, R236, UR4, PT ;  /* 0x00000004ec007c0c */ /* 0x000fc6000bf26270 */
[----:B------:R3:W-:Y:S01]  /*170d0*/  @!P2 ST.E.64 desc[UR42][R10.64], R88 ;  /* 0x000000580a00a985 */ /* 0x0007e2000c101b2a */
[----:B------:R-:W-:Y:S02]  /*170e0*/  ISETP.GE.AND P2, PT, R237, UR4, PT ;  /* 0x00000004ed007c0c */ /* 0x000fe4000bf46270 */
[-C--:B0-----:R-:W-:Y:S02]  /*170f0*/  @!P3 LEA R6, P6, R166, R20.reuse, 0x2 ;  /* 0x00000014a606b211 */ /* 0x081fe400078c10ff */
[-C--:B-1----:R-:W-:Y:S02]  /*17100*/  @!P4 LEA R8, P0, R164, R20.reuse, 0x2 ;  /* 0x00000014a408c211 */ /* 0x082fe400078010ff */
[-C--:B------:R-:W-:Y:S02]  /*17110*/  @!P3 LEA.HI.X R7, R166, R15.reuse, R167, 0x2, P6 ;  /* 0x0000000fa607b211 */ /* 0x080fe400030f14a7 */
[----:B------:R-:W-:Y:S02]  /*17120*/  @!P4 LEA.HI.X R9, R164, R15, R165, 0x2, P0 ;  /* 0x0000000fa409c211 */ /* 0x000fe400000f14a5 */
[----:B------:R-:W-:Y:S01]  /*17130*/  ISETP.GE.AND P0, PT, R230, UR4, PT ;  /* 0x00000004e6007c0c */ /* 0x000fe2000bf06270 */
[----:B------:R0:W-:Y:S01]  /*17140*/  @!P3 ST.E.64 desc[UR42][R6.64], R92 ;  /* 0x0000005c0600b985 */ /* 0x0001e2000c101b2a */
[----:B---3--:R-:W-:-:S03]  /*17150*/  @!P5 LEA R10, P6, R162, R20, 0x2 ;  /* 0x00000014a20ad211 */ /* 0x008fc600078c10ff */
[----:B------:R1:W-:Y:S01]  /*17160*/  @!P4 ST.E.64 desc[UR42][R8.64], R96 ;  /* 0x000000600800c985 */ /* 0x0003e2000c101b2a */
[----:B------:R-:W-:Y:S02]  /*17170*/  @!P5 LEA.HI.X R11, R162, R15, R163, 0x2, P6 ;  /* 0x0000000fa20bd211 */ /* 0x000fe400030f14a3 */
[----:B------:R-:W-:-:S03]  /*17180*/  ISETP.GE.AND P4, PT, R228, UR4, PT ;  /* 0x00000004e4007c0c */ /* 0x000fc6000bf86270 */
[----:B------:R3:W-:Y:S01]  /*17190*/  @!P5 ST.E.64 desc[UR42][R10.64], R100 ;  /* 0x000000640a00d985 */ /* 0x0007e2000c101b2a */
[----:B------:R-:W-:Y:S02]  /*171a0*/  ISETP.GE.AND P5, PT, R229, UR4, PT ;  /* 0x00000004e5007c0c */ /* 0x000fe4000bfa6270 */
[CC--:B0-----:R-:W-:Y:S02]  /*171b0*/  @!P2 LEA R6, P6, R237.reuse, R20.reuse, 0x2 ;  /* 0x00000014ed06a211 */ /* 0x0c1fe400078c10ff */
[CC--:B-1----:R-:W-:Y:S02]  /*171c0*/  @!P1 LEA R8, P3, R236.reuse, R20.reuse, 0x2 ;  /* 0x00000014ec089211 */ /* 0x0c2fe400078610ff */
[-C--:B------:R-:W-:Y:S02]  /*171d0*/  @!P2 LEA.HI.X R7, R237, R15.reuse, R161, 0x2, P6 ;  /* 0x0000000fed07a211 */ /* 0x080fe400030f14a1 */
[----:B------:R-:W-:Y:S02]  /*171e0*/  @!P1 LEA.HI.X R9, R236, R15, R160, 0x2, P3 ;  /* 0x0000000fec099211 */ /* 0x000fe400018f14a0 */
[----:B---3--:R-:W-:Y:S01]  /*171f0*/  @!P0 LEA R10, P6, R230, R20, 0x2 ;  /* 0x00000014e60a8211 */ /* 0x008fe200078c10ff */
[----:B------:R0:W-:Y:S01]  /*17200*/  @!P2 ST.E.64 desc[UR42][R6.64], R104 ;  /* 0x000000680600a985 */ /* 0x0001e2000c101b2a */
[----:B------:R-:W-:-:S02]  /*17210*/  ISETP.GE.AND P3, PT, R227, UR4, PT ;  /* 0x00000004e3007c0c */ /* 0x000fc4000bf66270 */
[----:B------:R-:W-:Y:S01]  /*17220*/  @!P0 LEA.HI.X R11, R230, R15, R159, 0x2, P6 ;  /* 0x0000000fe60b8211 */ /* 0x000fe200030f149f */
[----:B------:R1:W-:Y:S04]  /*17230*/  @!P1 ST.E.64 desc[UR42][R8.64], R108 ;  /* 0x0000006c08009985 */ /* 0x0003e8000c101b2a */
[----:B------:R3:W-:Y:S01]  /*17240*/  @!P0 ST.E.64 desc[UR42][R10.64], R112 ;  /* 0x000000700a008985 */ /* 0x0007e2000c101b2a */
[----:B------:R-:W-:Y:S02]  /*17250*/  ISETP.GE.AND P0, PT, R226, UR4, PT ;  /* 0x00000004e2007c0c */ /* 0x000fe4000bf06270 */
[-C--:B0-----:R-:W-:Y:S02]  /*17260*/  @!P5 LEA R6, P1, R229, R20.reuse, 0x2 ;  /* 0x00000014e506d211 */ /* 0x081fe400078210ff */
[----:B-1----:R-:W-:-:S02]  /*17270*/  @!P4 LEA R8, P2, R228, R20, 0x2 ;  /* 0x00000014e408c211 */ /* 0x002fc400078410ff */
[-C--:B------:R-:W-:Y:S02]  /*17280*/  @!P5 LEA.HI.X R7, R229, R15.reuse, R158, 0x2, P1 ;  /* 0x0000000fe507d211 */ /* 0x080fe400008f149e */
[----:B---3--:R-:W-:Y:S02]  /*17290*/  @!P3 LEA R10, P6, R227, R20, 0x2 ;  /* 0x00000014e30ab211 */ /* 0x008fe400078c10ff */
[----:B------:R-:W-:Y:S01]  /*172a0*/  ISETP.GE.AND P1, PT, R225, UR4, PT ;  /* 0x00000004e1007c0c */ /* 0x000fe2000bf26270 */
[----:B------:R0:W-:Y:S01]  /*172b0*/  @!P5 ST.E.64 desc[UR42][R6.64], R116 ;  /* 0x000000740600d985 */ /* 0x0001e2000c101b2a */
[-C--:B------:R-:W-:Y:S02]  /*172c0*/  @!P4 LEA.HI.X R9, R228, R15.reuse, R157, 0x2, P2 ;  /* 0x0000000fe409c211 */ /* 0x080fe400010f149d */
        /* <DEDUP_REMOVED lines=12> */
[----:B---3--:R-:W-:-:S03]  /*17390*/  @!P3 LEA R10, P6, R223, R20, 0x2 ;  /* 0x00000014df0ab211 */ /* 0x008fc600078c10ff */
        /* <DEDUP_REMOVED lines=12> */
.L_x_5797:
[----:B------:R-:W-:Y:S05]  /*17460*/  BSYNC B1 ;  /* 0x0000000000017941 */ /* 0x000fea0003800000 */
.L_x_5796:
[----:B----4-:R-:W-:Y:S01]  /*17470*/  VIADD R7, R192, 0x8 ;  /* 0x00000008c0077836 */ /* 0x010fe20000000000 */
[----:B------:R4:W1:Y:S04]  /*17480*/  SHFL.IDX PT, R23, R14, 0x1, 0x1c1f ;  /* 0x003c1f000e177f89 */ /* 0x00086800000e0000 */
[----:B------:R-:W-:Y:S01]  /*17490*/  ISETP.GE.AND P0, PT, R7, R0, PT ;  /* 0x000000000700720c */ /* 0x000fe20003f06270 */
[----:B0-----:R-:W0:-:S12]  /*174a0*/  SHFL.IDX PT, R3, R3, 0x1, 0x1c1f ;  /* 0x003c1f0003037f89 */ /* 0x001e1800000e0000 */
[----:B----4-:R-:W-:Y:S05]  /*174b0*/  @P0 BRA `(.L_x_5795) ;  /* 0x0000001400d40947 */ /* 0x010fea0003800000 */
[----:B------:R-:W-:Y:S02]  /*174c0*/  ULDC UR4, c[0x0][0xac8] ;  /* 0x0002b20000047ab9 */ /* 0x000fe40000000800 */
[----:B------:R-:W-:Y:S02]  /*174d0*/  ISETP.GE.AND P4, PT, R194, UR4, PT ;  /* 0x00000004c2007c0c */ /* 0x000fe4000bf86270 */
[----:B------:R-:W-:Y:S02]  /*174e0*/  ISETP.GE.AND P2, PT, R233, UR4, PT ;  /* 0x00000004e9007c0c */ /* 0x000fe4000bf46270 */
[----:B------:R-:W-:Y:S02]  /*174f0*/  ISETP.GE.AND P1, PT, R231, UR4, PT ;  /* 0x00000004e7007c0c */ /* 0x000fe4000bf26270 */
[----:B------:R-:W-:-:S07]  /*17500*/  ISETP.GE.AND P0, PT, R213, UR4, PT ;  /* 0x00000004d5007c0c */ /* 0x000fce000bf06270 */
[----:B0-----:R-:W-:-:S04]  /*17510*/  @!P4 LEA R6, P3, R194, R3, 0x2 ;  /* 0x00000003c206c211 */ /* 0x001fc800078610ff */
[----:B-1----:R-:W-:Y:S02]  /*17520*/  @!P4 LEA.HI.X R7, R194, R23, R235, 0x2, P3 ;  /* 0x00000017c207c211 */ /* 0x002fe400018f14eb */
        /* <DEDUP_REMOVED lines=15> */
[----:B-1----:R-:W-:Y:S02]  /*17620*/  @!P4 LEA R8, P2, R209, R3, 0x2 ;  /* 0x00000003d108c211 */ /* 0x002fe400078410ff */
[----:B------:R-:W-:-:S02]  /*17630*/  @!P3 LEA.HI.X R7, R211, R23, R212, 0x2, P1 ;  /* 0x00000017d307b211 */ /* 0x000fc400008f14d4 */
[----:B------:R-:W-:Y:S02]  /*17640*/  ISETP.GE.AND P1, PT, R190, UR4, PT ;  /* 0x00000004be007c0c */ /* 0x000fe4000bf26270 */
[----:B------:R-:W-:Y:S01]  /*17650*/  @!P4 LEA.HI.X R9, R209, R23, R210, 0x2, P2 ;  /* 0x00000017d109c211 */ /* 0x000fe200010f14d2 */
[----:B------:R0:W-:Y:S01]  /*17660*/  @!P3 ST.E.64 desc[UR42][R6.64], R42 ;  /* 0x0000002a0600b985 */ /* 0x0001e2000c101b2a */
[----:B------:R-:W-:Y:S02]  /*17670*/  ISETP.GE.AND P2, PT, R182, UR4, PT ;  /* 0x00000004b6007c0c */ /* 0x000fe4000bf46270 */
[C---:B----4-:R-:W-:Y:S01]  /*17680*/  @!P5 LEA R10, P6, R207.reuse, R3, 0x2 ;  /* 0x00000003cf0ad211 */ /* 0x050fe200078c10ff */
[----:B------:R1:W-:Y:S01]  /*17690*/  @!P4 ST.E.64 desc[UR42][R8.64], R46 ;  /* 0x0000002e0800c985 */ /* 0x0003e2000c101b2a */
[----:B------:R-:W-:Y:S02]  /*176a0*/  ISETP.GE.AND P3, PT, R180, UR4, PT ;  /* 0x00000004b4007c0c */ /* 0x000fe4000bf66270 */
[----:B------:R-:W-:-:S02]  /*176b0*/  @!P5 LEA.HI.X R11, R207, R23, R208, 0x2, P6 ;  /* 0x00000017cf0bd211 */ /* 0x000fc400030f14d0 */
[----:B------:R-:W-:-:S03]  /*176c0*/  ISETP.GE.AND P4, PT, R178, UR4, PT ;  /* 0x00000004b2007c0c */ /* 0x000fc6000bf86270 */
[----:B------:R4:W-:Y:S01]  /*176d0*/  @!P5 ST.E.64 desc[UR42][R10.64], R50 ;  /* 0x000000320a00d985 */ /* 0x0009e2000c101b2a */
[CC--:B0-----:R-:W-:Y:S02]  /*176e0*/  @!P0 LEA R6, P6, R205.reuse, R3.reuse, 0x2 ;  /* 0x00000003cd068211 */ /* 0x0c1fe400078c10ff */
[C---:B-1----:R-:W-:Y:S02]  /*176f0*/  @!P1 LEA R8, P5, R190.reuse, R3, 0x2 ;  /* 0x00000003be089211 */ /* 0x042fe400078a10ff */
[-C--:B------:R-:W-:Y:S02]  /*17700*/  @!P0 LEA.HI.X R7, R205, R23.reuse, R206, 0x2, P6 ;  /* 0x00000017cd078211 */ /* 0x080fe400030f14ce */
[----:B------:R-:W-:Y:S02]  /*17710*/  @!P1 LEA.HI.X R9, R190, R23, R202, 0x2, P5 ;  /* 0x00000017be099211 */ /* 0x000fe400028f14ca */
[----:B------:R-:W-:Y:S01]  /*17720*/  ISETP.GE.AND P5, PT, R176, UR4, PT ;  /* 0x00000004b0007c0c */ /* 0x000fe2000bfa6270 */
[----:B------:R0:W-:Y:S01]  /*17730*/  @!P0 ST.E.64 desc[UR42][R6.64], R54 ;  /* 0x0000003606008985 */ /* 0x0001e2000c101b2a */
[----:B----4-:R-:W-:-:S02]  /*17740*/  @!P2 LEA R10, P6, R182, R3, 0x2 ;  /* 0x00000003b60aa211 */ /* 0x010fc400078c10ff */
[----:B------:R-:W-:Y:S01]  /*17750*/  ISETP.GE.AND P0, PT, R174, UR4, PT ;  /* 0x00000004ae007c0c */ /* 0x000fe2000bf06270 */
[----:B------:R1:W-:Y:S01]  /*17760*/  @!P1 ST.E.64 desc[UR42][R8.64], R58 ;  /* 0x0000003a08009985 */ /* 0x0003e2000c101b2a */
[----:B------:R-:W-:Y:S02]  /*17770*/  @!P2 LEA.HI.X R11, R182, R23, R183, 0x2, P6 ;  /* 0x00000017b60ba211 */ /* 0x000fe400030f14b7 */
[----:B------:R-:W-:-:S03]  /*17780*/  ISETP.GE.AND P1, PT, R172, UR4, PT ;  /* 0x00000004ac007c0c */ /* 0x000fc6000bf26270 */
[----:B------:R4:W-:Y:S01]  /*17790*/  @!P2 ST.E.64 desc[UR42][R10.64], R62 ;  /* 0x0000003e0a00a985 */ /* 0x0009e2000c101b2a */
[-C--:B0-----:R-:W-:Y:S02]  /*177a0*/  @!P3 LEA R6, P6, R180, R3.reuse, 0x2 ;  /* 0x00000003b406b211 */ /* 0x081fe400078c10ff */
[----:B-1----:R-:W-:Y:S02]  /*177b0*/  @!P4 LEA R8, P2, R178, R3, 0x2 ;  /* 0x00000003b208c211 */ /* 0x002fe400078410ff */
[-C--:B------:R-:W-:Y:S02]  /*177c0*/  @!P3 LEA.HI.X R7, R180, R23.reuse, R181, 0x2, P6 ;  /* 0x00000017b407b211 */ /* 0x080fe400030f14b5 */
[----:B------:R-:W-:Y:S02]  /*177d0*/  @!P4 LEA.HI.X R9, R178, R23, R179, 0x2, P2 ;  /* 0x00000017b209c211 */ /* 0x000fe400010f14b3 */
[----:B------:R-:W-:Y:S01]  /*177e0*/  ISETP.GE.AND P2, PT, R170, UR4, PT ;  /* 0x00000004aa007c0c */ /* 0x000fe2000bf46270 */
[----:B------:R0:W-:Y:S01]  /*177f0*/  @!P3 ST.E.64 desc[UR42][R6.64], R66 ;  /* 0x000000420600b985 */ /* 0x0001e2000c101b2a */
[----:B----4-:R-:W-:-:S03]  /*17800*/  @!P5 LEA R10, P6, R176, R3, 0x2 ;  /* 0x00000003b00ad211 */ /* 0x010fc600078c10ff */
[----:B------:R1:W-:Y:S01]  /*17810*/  @!P4 ST.E.64 desc[UR42][R8.64], R70 ;  /* 0x000000460800c985 */ /* 0x0003e2000c101b2a */
[----:B------:R-:W-:-:S05]  /*17820*/  @!P5 LEA.HI.X R11, R176, R23, R177, 0x2, P6 ;  /* 0x00000017b00bd211 */ /* 0x000fca00030f14b1 */
[----:B------:R4:W-:Y:S01]  /*17830*/  @!P5 ST.E.64 desc[UR42][R10.64], R74 ;  /* 0x0000004a0a00d985 */ /* 0x0009e2000c101b2a */
[----:B------:R-:W-:Y:S02]  /*17840*/  ISETP.GE.AND P5, PT, R168, UR4, PT ;  /* 0x00000004a8007c0c */ /* 0x000fe4000bfa6270 */
[----:B0-----:R-:W-:-:S04]  /*17850*/  @!P0 LEA R6, P4, R174, R3, 0x2 ;  /* 0x00000003ae068211 */ /* 0x001fc800078810ff */
[----:B------:R-:W-:Y:S02]  /*17860*/  @!P0 LEA.HI.X R7, R174, R23, R175, 0x2, P4 ;  /* 0x00000017ae078211 */ /* 0x000fe400020f14af */
[----:B------:R-:W-:Y:S02]  /*17870*/  ISETP.GE.AND P4, PT, R166, UR4, PT ;  /* 0x00000004a6007c0c */ /* 0x000fe4000bf86270 */
[-C--:B-1----:R-:W-:Y:S01]  /*17880*/  @!P1 LEA R8, P3, R172, R3.reuse, 0x2 ;  /* 0x00000003ac089211 */ /* 0x082fe200078610ff */
[----:B------:R0:W-:Y:S01]  /*17890*/  @!P0 ST.E.64 desc[UR42][R6.64], R4 ;  /* 0x0000000406008985 */ /* 0x0001e2000c101b2a */
[----:B----4-:R-:W-:Y:S02]  /*178a0*/  @!P2 LEA R10, P6, R170, R3, 0x2 ;  /* 0x00000003aa0aa211 */ /* 0x010fe400078c10ff */
[----:B------:R-:W-:Y:S02]  /*178b0*/  @!P1 LEA.HI.X R9, R172, R23, R173, 0x2, P3 ;  /* 0x00000017ac099211 */ /* 0x000fe400018f14ad */
[----:B------:R-:W-:-:S02]  /*178c0*/  ISETP.GE.AND P3, PT, R164, UR4, PT ;  /* 0x00000004a4007c0c */ /* 0x000fc4000bf66270 */
[----:B------:R-:W-:Y:S01]  /*178d0*/  @!P2 LEA.HI.X R11, R170, R23, R171, 0x2, P6 ;  /* 0x00000017aa0ba211 */ /* 0x000fe200030f14ab */
[----:B------:R1:W-:Y:S01]  /*178e0*/  @!P1 ST.E.64 desc[UR42][R8.64], R82 ;  /* 0x0000005208009985 */ /* 0x0003e2000c101b2a */
[-C--:B------:R-:W-:Y:S02]  /*178f0*/  @!P5 LEA R12, P6, R168, R3.reuse, 0x2 ;  /* 0x00000003a80cd211 */ /* 0x080fe400078c10ff */
[----:B------:R-:W-:Y:S01]  /*17900*/  @!P4 LEA R14, P0, R166, R3, 0x2 ;  /* 0x00000003a60ec211 */ /* 0x000fe200078010ff */
[----:B------:R4:W-:Y:S01]  /*17910*/  @!P2 ST.E.64 desc[UR42][R10.64], R86 ;  /* 0x000000560a00a985 */ /* 0x0009e2000c101b2a */
[----:B------:R-:W-:Y:S02]  /*17920*/  ISETP.GE.AND P2, PT, R162, UR4, PT ;  /* 0x00000004a2007c0c */ /* 0x000fe4000bf46270 */
[----:B------:R-:W-:Y:S02]  /*17930*/  ISETP.GE.AND P1, PT, R237, UR4, PT ;  /* 0x00000004ed007c0c */ /* 0x000fe4000bf26270 */
[----:B---3--:R-:W-:-:S02]  /*17940*/  @!P4 LEA.HI.X R15, R166, R23, R167, 0x2, P0 ;  /* 0x00000017a60fc211 */ /* 0x008fc400000f14a7 */
[----:B------:R-:W-:Y:S02]  /*17950*/  @!P5 LEA.HI.X R13, R168, R23, R169, 0x2, P6 ;  /* 0x00000017a80dd211 */ /* 0x000fe400030f14a9 */
[----:B------:R-:W-:Y:S02]  /*17960*/  ISETP.GE.AND P0, PT, R236, UR4, PT ;  /* 0x00000004ec007c0c */ /* 0x000fe4000bf06270 */
[----:B------:R-:W-:Y:S01]  /*17970*/  @!P3 LEA R20, P6, R164, R3, 0x2 ;  /* 0x00000003a414b211 */ /* 0x000fe200078c10ff */
[----:B------:R3:W-:Y:S01]  /*17980*/  @!P5 ST.E.64 desc[UR42][R12.64], R90 ;  /* 0x0000005a0c00d985 */ /* 0x0007e2000c101b2a */
[----:B------:R-:W-:Y:S02]  /*17990*/  ISETP.GE.AND P5, PT, R230, UR4, PT ;  /* 0x00000004e6007c0c */ /* 0x000fe4000bfa6270 */
[----:B------:R-:W-:Y:S01]  /*179a0*/  @!P3 LEA.HI.X R21, R164, R23, R165, 0x2, P6 ;  /* 0x00000017a415b211 */ /* 0x000fe200030f14a5 */
[----:B------:R5:W-:Y:S01]  /*179b0*/  @!P4 ST.E.64 desc[UR42][R14.64], R94 ;  /* 0x0000005e0e00c985 */ /* 0x000be2000c101b2a */
[----:B0-----:R-:W-:-:S02]  /*179c0*/  @!P2 LEA R4, P6, R162, R3, 0x2 ;  /* 0x00000003a204a211 */ /* 0x001fc400078c10ff */
[----:B------:R-:W-:Y:S01]  /*179d0*/  ISETP.GE.AND P4, PT, R229, UR4, PT ;  /* 0x00000004e5007c0c */ /* 0x000fe2000bf86270 */
[----:B------:R-:W-:Y:S01]  /*179e0*/  @!P3 ST.E.64 desc[UR42][R20.64], R98 ;  /* 0x000000621400b985 */ /* 0x000fe2000c101b2a */
[C---:B------:R-:W-:Y:S02]  /*179f0*/  @!P1 LEA R6, P3, R237.reuse, R3, 0x2 ;  /* 0x00000003ed069211 */ /* 0x040fe400078610ff */
[----:B------:R-:W-:Y:S02]  /*17a00*/  @!P2 LEA.HI.X R5, R162, R23, R163, 0x2, P6 ;  /* 0x00000017a205a211 */ /* 0x000fe400030f14a3 */
[----:B-1----:R-:W-:Y:S02]  /*17a10*/  @!P0 LEA R8, P6, R236, R3, 0x2 ;  /* 0x00000003ec088211 */ /* 0x002fe400078c10ff */
[----:B------:R-:W-:Y:S01]  /*17a20*/  @!P1 LEA.HI.X R7, R237, R23, R161, 0x2, P3 ;  /* 0x00000017ed079211 */ /* 0x000fe200018f14a1 */
[----:B------:R0:W-:Y:S01]  /*17a30*/  @!P2 ST.E.64 desc[UR42][R4.64], R102 ;  /* 0x000000660400a985 */ /* 0x0001e2000c101b2a */
[----:B------:R-:W-:-:S02]  /*17a40*/  ISETP.GE.AND P3, PT, R228, UR4, PT ;  /* 0x00000004e4007c0c */ /* 0x000fc4000bf66270 */
[----:B------:R-:W-:Y:S01]  /*17a50*/  @!P0 LEA.HI.X R9, R236, R23, R160, 0x2, P6 ;  /* 0x00000017ec098211 */ /* 0x000fe200030f14a0 */
[----:B------:R1:W-:Y:S01]  /*17a60*/  @!P1 ST.E.64 desc[UR42][R6.64], R106 ;  /* 0x0000006a06009985 */ /* 0x0003e2000c101b2a */
[CC--:B----4-:R-:W-:Y:S02]  /*17a70*/  @!P5 LEA R10, P1, R230.reuse, R3.reuse, 0x2 ;  /* 0x00000003e60ad211 */ /* 0x0d0fe400078210ff */
[----:B---3--:R-:W-:Y:S01]  /*17a80*/  @!P4 LEA R12, P2, R229, R3, 0x2 ;  /* 0x00000003e50cc211 */ /* 0x008fe200078410ff */
[----:B------:R3:W-:Y:S01]  /*17a90*/  @!P0 ST.E.64 desc[UR42][R8.64], R110 ;  /* 0x0000006e08008985 */ /* 0x0007e2000c101b2a */
[----:B------:R-:W-:Y:S02]  /*17aa0*/  ISETP.GE.AND P0, PT, R227, UR4, PT ;  /* 0x00000004e3007c0c */ /* 0x000fe4000bf06270 */
[----:B------:R-:W-:Y:S02]  /*17ab0*/  @!P5 LEA.HI.X R11, R230, R23, R159, 0x2, P1 ;  /* 0x00000017e60bd211 */ /* 0x000fe400008f149f */
[----:B------:R-:W-:-:S02]  /*17ac0*/  ISETP.GE.AND P1, PT, R226, UR4, PT ;  /* 0x00000004e2007c0c */ /* 0x000fc4000bf26270 */
[C---:B-----5:R-:W-:Y:S01]  /*17ad0*/  @!P3 LEA R14, P6, R228.reuse, R3, 0x2 ;  /* 0x00000003e40eb211 */ /* 0x060fe200078c10ff */
[----:B------:R4:W-:Y:S01]  /*17ae0*/  @!P5 ST.E.64 desc[UR42][R10.64], R114 ;  /* 0x000000720a00d985 */ /* 0x0009e2000c101b2a */
[-C--:B------:R-:W-:Y:S02]  /*17af0*/  @!P4 LEA.HI.X R13, R229, R23.reuse, R158, 0x2, P2 ;  /* 0x00000017e50dc211 */ /* 0x080fe400010f149e */
[----:B------:R-:W-:Y:S02]  /*17b00*/  @!P3 LEA.HI.X R15, R228, R23, R157, 0x2, P6 ;  /* 0x00000017e40fb211 */ /* 0x000fe400030f149d */
[----:B------:R-:W-:Y:S01]  /*17b10*/  ISETP.GE.AND P2, PT, R223, UR4, PT ;  /* 0x00000004df007c0c */ /* 0x000fe2000bf46270 */
[----:B------:R5:W-:Y:S01]  /*17b20*/  @!P4 ST.E.64 desc[UR42][R12.64], R118 ;  /* 0x000000760c00c985 */ /* 0x000be2000c101b2a */
[----:B------:R-:W-:Y:S02]  /*17b30*/  ISETP.GE.AND P4, PT, R225, UR4, PT ;  /* 0x00000004e1007c0c */ /* 0x000fe4000bf86270 */
[----:B0-----:R-:W-:Y:S01]  /*17b40*/  @!P0 LEA R4, P5, R227, R3, 0x2 ;  /* 0x00000003e3048211 */ /* 0x001fe200078a10ff */
[----:B------:R0:W-:Y:S01]  /*17b50*/  @!P3 ST.E.64 desc[UR42][R14.64], R122 ;  /* 0x0000007a0e00b985 */ /* 0x0001e2000c101b2a */
[----:B------:R-:W-:-:S02]  /*17b60*/  ISETP.GE.AND P3, PT, R224, UR4, PT ;  /* 0x00000004e0007c0c */ /* 0x000fc4000bf66270 */
[----:B------:R-:W-:Y:S02]  /*17b70*/  @!P0 LEA.HI.X R5, R227, R23, R156, 0x2, P5 ;  /* 0x00000017e3058211 */ /* 0x000fe400028f149c */
[----:B------:R-:W-:Y:S02]  /*17b80*/  ISETP.GE.AND P5, PT, R222, UR4, PT ;  /* 0x00000004de007c0c */ /* 0x000fe4000bfa6270 */
[CC--:B-1----:R-:W-:Y:S01]  /*17b90*/  @!P1 LEA R6, P6, R226.reuse, R3.reuse, 0x2 ;  /* 0x00000003e2069211 */ /* 0x0c2fe200078c10ff */
[----:B------:R1:W-:Y:S02]  /*17ba0*/  @!P0 ST.E.64 desc[UR42][R4.64], R126 ;  /* 0x0000007e04008985 */ /* 0x0003e4000c101b2a */
[----:B---3--:R-:W-:Y:S02]  /*17bb0*/  @!P4 LEA R8, P0, R225, R3, 0x2 ;  /* 0x00000003e108c211 */ /* 0x008fe400078010ff */
[----:B------:R-:W-:Y:S02]  /*17bc0*/  @!P1 LEA.HI.X R7, R226, R23, R155, 0x2, P6 ;  /* 0x00000017e2079211 */ /* 0x000fe400030f149b */
[----:B----4-:R-:W-:-:S02]  /*17bd0*/  @!P3 LEA R10, P6, R224, R3, 0x2 ;  /* 0x00000003e00ab211 */ /* 0x010fc400078c10ff */
[----:B------:R-:W-:Y:S01]  /*17be0*/  @!P4 LEA.HI.X R9, R225, R23, R154, 0x2, P0 ;  /* 0x00000017e109c211 */ /* 0x000fe200000f149a */
[----:B------:R1:W-:Y:S01]  /*17bf0*/  @!P1 ST.E.64 desc[UR42][R6.64], R130 ;  /* 0x0000008206009985 */ /* 0x0003e2000c101b2a */
[CC--:B-----5:R-:W-:Y:S02]  /*17c00*/  @!P2 LEA R12, P1, R223.reuse, R3.reuse, 0x2 ;  /* 0x00000003df0ca211 */ /* 0x0e0fe400078210ff */
[----:B0-----:R-:W-:Y:S01]  /*17c10*/  @!P5 LEA R14, P0, R222, R3, 0x2 ;  /* 0x00000003de0ed211 */ /* 0x001fe200078010ff */
[----:B------:R1:W-:Y:S01]  /*17c20*/  @!P4 ST.E.64 desc[UR42][R8.64], R134 ;  /* 0x000000860800c985 */ /* 0x0003e2000c101b2a */
[-C--:B------:R-:W-:Y:S02]  /*17c30*/  @!P3 LEA.HI.X R11, R224, R23.reuse, R153, 0x2, P6 ;  /* 0x00000017e00bb211 */ /* 0x080fe400030f1499 */
[-C--:B------:R-:W-:Y:S02]  /*17c40*/  @!P2 LEA.HI.X R13, R223, R23.reuse, R152, 0x2, P1 ;  /* 0x00000017df0da211 */ /* 0x080fe400008f1498 */
[----:B------:R-:W-:Y:S01]  /*17c50*/  @!P5 LEA.HI.X R15, R222, R23, R76, 0x2, P0 ;  /* 0x00000017de0fd211 */ /* 0x000fe200000f144c */
[----:B------:R1:W-:Y:S01]  /*17c60*/  @!P3 ST.E.64 desc[UR42][R10.64], R138 ;  /* 0x0000008a0a00b985 */ /* 0x0003e2000c101b2a */
[----:B------:R-:W-:-:S03]  /*17c70*/  ISETP.GE.AND P0, PT, R221, UR4, PT ;  /* 0x00000004dd007c0c */ /* 0x000fc6000bf06270 */
[----:B------:R1:W-:Y:S04]  /*17c80*/  @!P2 ST.E.64 desc[UR42][R12.64], R142 ;  /* 0x0000008e0c00a985 */ /* 0x0003e8000c101b2a */
[----:B------:R1:W-:Y:S06]  /*17c90*/  @!P5 ST.E.64 desc[UR42][R14.64], R146 ;  /* 0x000000920e00d985 */ /* 0x0003ec000c101b2a */
[----:B------:R-:W-:Y:S05]  /*17ca0*/  @P0 BRA `(.L_x_5795) ;  /* 0x0000000c00d80947 */ /* 0x000fea0003800000 */
[----:B-1----:R-:W-:-:S04]  /*17cb0*/  LEA R4, P0, R221, R3, 0x2 ;  /* 0x00000003dd047211 */ /* 0x002fc800078010ff */
[----:B------:R-:W-:-:S05]  /*17cc0*/  LEA.HI.X R5, R221, R23, R22, 0x2, P0 ;  /* 0x00000017dd057211 */ /* 0x000fca00000f1416 */
[----:B------:R0:W-:Y:S01]  /*17cd0*/  ST.E.64 desc[UR42][R4.64], R150 ;  /* 0x0000009604007985 */ /* 0x0001e2000c101b2a */
[----:B------:R-:W-:Y:S05]  /*17ce0*/  BRA `(.L_x_5795) ;  /* 0x0000000c00c87947 */ /* 0x000fea0003800000 */
.L_x_5789:
[----:B------:R-:W-:Y:S01]  /*17cf0*/  ULDC.64 UR4, c[0x0][0xc08] ;  /* 0x0003020000047ab9 */ /* 0x000fe20000000a00 */
[----:B------:R-:W4:Y:S01]  /*17d00*/  LDC.64 R4, c[0x0][0xc00] ;  /* 0x00030000ff047b82 */ /* 0x000f220000000a00 */
[----:B------:R-:W-:Y:S01]  /*17d10*/  ISETP.NE.U32.AND P0, PT, RZ, UR4, PT ;  /* 0x00000004ff007c0c */ /* 0x000fe2000bf05070 */
[----:B------:R-:W-:-:S03]  /*17d20*/  IMAD.MOV.U32 R3, RZ, RZ, RZ ;  /* 0x000000ffff037224 */ /* 0x000fc600078e00ff */
[----:B------:R-:W-:Y:S01]  /*17d30*/  ISETP.NE.AND.EX P1, PT, RZ, UR5, PT, P0 ;  /* 0x00000005ff007c0c */ /* 0x000fe2000bf25300 */
[----:B------:R-:W-:Y:S02]  /*17d40*/  ULDC.64 UR4, c[0x0][0xc00] ;  /* 0x0003000000047ab9 */ /* 0x000fe40000000a00 */
[----:B------:R-:W-:-:S04]  /*17d50*/  ISETP.NE.U32.AND P0, PT, RZ, UR4, PT ;  /* 0x00000004ff007c0c */ /* 0x000fc8000bf05070 */
[----:B------:R-:W-:-:S06]  /*17d60*/  ISETP.NE.AND.EX P0, PT, RZ, UR5, PT, P0 ;  /* 0x00000005ff007c0c */ /* 0x000fcc000bf05300 */
[----:B------:R-:W0:Y:S01]  /*17d70*/  @P1 LDC.64 R6, c[0x0][0xc08] ;  /* 0x00030200ff061b82 */ /* 0x000e220000000a00 */
[----:B------:R-:W-:Y:S02]  /*17d80*/  ULDC UR4, c[0x0][0xa88] ;  /* 0x0002a20000047ab9 */ /* 0x000fe40000000800 */
[----:B------:R-:W-:Y:S02]  /*17d90*/  IMAD.U32 R0, RZ, RZ, UR4 ;  /* 0x00000004ff007e24 */ /* 0x000fe4000f8e00ff */
[----:B----4-:R-:W-:-:S05]  /*17da0*/  IMAD.WIDE R4, R214, 0x4, R4 ;  /* 0x00000004d6047825 */ /* 0x010fca00078e0204 */
[----:B------:R4:W5:Y:S01]  /*17db0*/  @P0 LDG.E R3, desc[UR42][R4.64] ;  /* 0x0000002a04030981 */ /* 0x000962000c1e1900 */
[----:B0-----:R-:W-:-:S05]  /*17dc0*/  @P1 IMAD.WIDE R6, R214, 0x4, R6 ;  /* 0x00000004d6061825 */ /* 0x001fca00078e0206 */
[----:B------:R4:W5:Y:S01]  /*17dd0*/  @P1 LDG.E R0, desc[UR42][R6.64] ;  /* 0x0000002a06001981 */ /* 0x000962000c1e1900 */
[----:B------:R-:W-:Y:S02]  /*17de0*/  ISETP.NE.AND P2, PT, R205, RZ, PT ;  /* 0x000000ffcd00720c */ /* 0x000fe40003f45270 */
[----:B------:R-:W-:Y:S01]  /*17df0*/  SHF.R.S32.HI R26, RZ, 0x1f, R214 ;  /* 0x0000001fff1a7819 */ /* 0x000fe200000114d6 */
[----:B------:R-:W0:Y:S10]  /*17e00*/  S2R R29, SR_TID.X ;  /* 0x00000000001d7919 */ /* 0x000e340000002100 */
[----:B------:R-:W1:Y:S01]  /*17e10*/  @!P2 LDC R205, c[0x0][0xad4] ;  /* 0x0002b500ffcdab82 */ /* 0x000e620000000800 */
[----:B0-----:R-:W-:Y:S01]  /*17e20*/  VIADD R8, R29, 0xffffff80 ;  /* 0xffffff801d087836 */ /* 0x001fe20000000000 */
[----:B-1----:R-:W-:-:S04]  /*17e30*/  ISETP.GT.AND P2, PT, R205, 0x1, PT ;  /* 0x00000001cd00780c */ /* 0x002fc80003f44270 */
[----:B------:R-:W-:Y:S01]  /*17e40*/  ISETP.GT.AND P3, PT, R8, 0x3f, PT ;  /* 0x0000003f0800780c */ /* 0x000fe20003f64270 */
[----:B----4-:R-:W-:-:S12]  /*17e50*/  @P1 BRA `(.L_x_5798) ;  /* 0x0000000000101947 */ /* 0x010fd80003800000 */
[----:B------:R-:W-:Y:S05]  /*17e60*/  @!P0 BRA `(.L_x_5798) ;  /* 0x00000000000c8947 */ /* 0x000fea0003800000 */
[----:B------:R-:W4:Y:S04]  /*17e70*/  LDG.E R7, desc[UR42][R4.64] ;  /* 0x0000002a04077981 */ /* 0x000f28000c1e1900 */
[----:B-----5:R-:W4:Y:S02]  /*17e80*/  LDG.E R0, desc[UR42][R4.64+0x4] ;  /* 0x0000042a04007981 */ /* 0x020f24000c1e1900 */
[----:B----4-:R-:W-:-:S07]  /*17e90*/  IMAD.IADD R0, R0, 0x1, -R7 ;  /* 0x0000000100007824 */ /* 0x010fce00078e0a07 */
.L_x_5798:
[----:B------:R-:W-:Y:S01]  /*17ea0*/  BSSY B1, `(.L_x_5799) ;  /* 0x0000035000017945 */ /* 0x000fe20003800000 */
[----:B------:R-:W-:Y:S02]  /*17eb0*/  SEL R27, R214, RZ, !P0 ;  /* 0x000000ffd61b7207 */ /* 0x000fe40004000000 */
[----:B------:R-:W-:Y:S02]  /*17ec0*/  SEL R26, R26, RZ, !P0 ;  /* 0x000000ff1a1a7207 */ /* 0x000fe40004000000 */
[----:B-----5:R-:W-:Y:S01]  /*17ed0*/  SHF.R.S32.HI R24, RZ, 0x1f, R3 ;  /* 0x0000001fff187819 */ /* 0x020fe20000011403 */
[----:B------:R-:W-:Y:S06]  /*17ee0*/  @P3 BRA `(.L_x_5800) ;  /* 0x0000000000c03947 */ /* 0x000fec0003800000 */
[----:B------:R-:W0:Y:S01]  /*17ef0*/  LDC R31, c[0x0][0xbe8] ;  /* 0x0002fa00ff1f7b82 */ /* 0x000e220000000800 */
[----:B------:R-:W-:Y:S01]  /*17f00*/  IADD3 R29, R192, -0x80, R29 ;  /* 0xffffff80c01d7810 */ /* 0x000fe20007ffe01d */
[----:B0-----:R-:W-:-:S05]  /*17f10*/  IMAD R4, R0, R31, RZ ;  /* 0x0000001f00047224 */ /* 0x001fca00078e02ff */
        /* <DEDUP_REMOVED lines=9> */
[----:B------:R-:W4:Y:S08]  /*17fb0*/  LDC.64 R14, c[0x0][R22+0x218] ;  /* 0x00008600160e7b82 */ /* 0x000f300000000a00 */
[----:B------:R-:W5:Y:S08]  /*17fc0*/  LDC.64 R8, c[0x0][R22+0x228] ;  /* 0x00008a0016087b82 */ /* 0x000f700000000a00 */
[----:B------:R-:W2:Y:S08]  /*17fd0*/  LDC.64 R6, c[0x0][R22+0x210] ;  /* 0x0000840016067b82 */ /* 0x000eb00000000a00 */
[----:B------:R-:W3:Y:S08]  /*17fe0*/  @P1 LDC R20, c[0x0][0xbec] ;  /* 0x0002fb00ff141b82 */ /* 0x000ef00000000800 */
[----:B------:R-:W5:Y:S01]  /*17ff0*/  @P1 LDC R25, c[0x0][0xbf0] ;  /* 0x0002fc00ff191b82 */ /* 0x000f620000000800 */
[----:B-1----:R-:W-:-:S07]  /*18000*/  IMAD R13, R13, R27, RZ ;  /* 0x0000001b0d0d7224 */ /* 0x002fce00078e02ff */
[----:B0-----:R-:W0:Y:S01]  /*18010*/  @!P0 LDC R4, c[0x0][0xb50] ;  /* 0x0002d400ff048b82 */ /* 0x001e220000000800 */
[----:B------:R-:W-:-:S04]  /*18020*/  IMAD.WIDE.U32 R10, R12, R27, RZ ;  /* 0x0000001b0c0a7225 */ /* 0x000fc800078e00ff */
[----:B---3--:R-:W-:-:S03]  /*18030*/  @P1 IMAD.HI.U32 R20, R29, R20, RZ ;  /* 0x000000141d141227 */ /* 0x008fc600078e00ff */
[----:B------:R-:W1:Y:S01]  /*18040*/  @!P0 LDC R5, c[0x0][0xb54] ;  /* 0x0002d500ff058b82 */ /* 0x000e620000000800 */
[-C--:B----4-:R-:W-:Y:S02]  /*18050*/  IMAD R23, R15, R204.reuse, RZ ;  /* 0x000000cc0f177224 */ /* 0x090fe400078e02ff */
        /* <DEDUP_REMOVED lines=14> */
[----:B--2---:R-:W-:Y:S01]  /*18140*/  IMAD R7, R7, R11, RZ ;  /* 0x0000000b07077224 */ /* 0x004fe200078e02ff */
[----:B------:R-:W-:Y:S02]  /*18150*/  SHF.R.S32.HI R21, RZ, 0x1f, R21 ;  /* 0x0000001fff157819 */ /* 0x000fe40000011415 */
[----:B------:R-:W-:Y:S02]  /*18160*/  SHF.R.S32.HI R13, RZ, 0x1f, R11 ;  /* 0x0000001fff0d7819 */ /* 0x000fe4000001140b */
[----:B------:R-:W-:-:S03]  /*18170*/  IADD3.X R9, R21, R10, R15, P0, P1 ;  /* 0x0000000a15097210 */ /* 0x000fc600007e240f */
[C---:B------:R-:W-:Y:S02]  /*18180*/  IMAD R13, R6.reuse, R13, R7 ;  /* 0x0000000d060d7224 */ /* 0x040fe400078e0207 */
[----:B------:R-:W-:-:S04]  /*18190*/  IMAD.WIDE.U32 R6, R6, R11, R8 ;  /* 0x0000000b06067225 */ /* 0x000fc800078e0008 */
[----:B------:R-:W-:Y:S01]  /*181a0*/  IMAD.IADD R7, R7, 0x1, R13 ;  /* 0x0000000107077824 */ /* 0x000fe200078e020d */
[----:B0-----:R-:W-:-:S04]  /*181b0*/  LEA R4, P0, R6, R4, 0x2 ;  /* 0x0000000406047211 */ /* 0x001fc800078010ff */
[----:B-1----:R-:W-:Y:S01]  /*181c0*/  LEA.HI.X R5, R6, R5, R7, 0x2, P0 ;  /* 0x0000000506057211 */ /* 0x002fe200000f1407 */
[----:B------:R-:W-:-:S05]  /*181d0*/  IMAD.MOV.U32 R7, RZ, RZ, -0x800000 ;  /* 0xff800000ff077424 */ /* 0x000fca00078e00ff */
[----:B------:R0:W-:Y:S03]  /*181e0*/  STG.E desc[UR42][R4.64], R7 ;  /* 0x0000000704007986 */ /* 0x0001e6000c10192a */
.L_x_5800:
[----:B------:R-:W-:Y:S05]  /*181f0*/  BSYNC B1 ;  /* 0x0000000000017941 */ /* 0x000fea0003800000 */
.L_x_5799:
[----:B------:R-:W-:Y:S05]  /*18200*/  @P2 BRA `(.L_x_5795) ;  /* 0x0000000800802947 */ /* 0x000fea0003800000 */
[----:B0-----:R-:W0:Y:S01]  /*18210*/  S2R R5, SR_TID.X ;  /* 0x0000000000057919 */ /* 0x001e220000002100 */
[----:B------:R-:W1:Y:S01]  /*18220*/  LDC R9, c[0x0][0xbe8] ;  /* 0x0002fa00ff097b82 */ /* 0x000e620000000800 */
[----:B------:R-:W-:Y:S01]  /*18230*/  ULDC.64 UR4, c[0x0][0xaa0] ;  /* 0x0002a80000047ab9 */ /* 0x000fe20000000a00 */
[C---:B------:R-:W-:Y:S01]  /*18240*/  VIADD R31, R193.reuse, 0x140 ;  /* 0x00000140c11f7836 */ /* 0x040fe20000000000 */
[----:B------:R-:W-:Y:S01]  /*18250*/  BSSY B1, `(.L_x_5801) ;  /* 0x0000077000017945 */ /* 0x000fe20003800000 */
[----:B------:R-:W-:Y:S01]  /*18260*/  IMAD R4, R24, UR4, RZ ;  /* 0x0000000418047c24 */ /* 0x000fe2000f8e02ff */
[----:B------:R-:W-:Y:S01]  /*18270*/  SHF.R.S32.HI R30, RZ, 0x1f, R215 ;  /* 0x0000001fff1e7819 */ /* 0x000fe200000114d7 */
[----:B------:R-:W-:Y:S01]  /*18280*/  VIADD R29, R193, 0x1c0 ;  /* 0x000001c0c11d7836 */ /* 0x000fe20000000000 */
[----:B------:R-:W-:Y:S01]  /*18290*/  SHF.R.S32.HI R32, RZ, 0x1f, R216 ;  /* 0x0000001fff207819 */ /* 0x000fe200000114d8 */
[----:B------:R-:W-:Y:S01]  /*182a0*/  IMAD R7, R3, UR5, R4 ;  /* 0x0000000503077c24 */ /* 0x000fe2000f8e0204 */
[----:B------:R-:W4:Y:S01]  /*182b0*/  LDC R22, c[0x0][0xac8] ;  /* 0x0002b200ff167b82 */ /* 0x000f220000000800 */
[----:B------:R-:W-:-:S02]  /*182c0*/  SHF.R.S32.HI R33, RZ, 0x1f, R217 ;  /* 0x0000001fff217819 */ /* 0x000fc400000114d9 */
[----:B------:R-:W-:Y:S02]  /*182d0*/  SHF.R.S32.HI R24, RZ, 0x1f, R29 ;  /* 0x0000001fff187819 */ /* 0x000fe4000001141d */
[----:B------:R-:W-:Y:S02]  /*182e0*/  SHF.R.S32.HI R34, RZ, 0x1f, R218 ;  /* 0x0000001fff227819 */ /* 0x000fe400000114da */
[----:B-1----:R-:W-:Y:S01]  /*182f0*/  ISETP.NE.AND P0, PT, R9, 0x1, PT ;  /* 0x000000010900780c */ /* 0x002fe20003f05270 */
[----:B------:R-:W-:Y:S02]  /*18300*/  IMAD R25, R0, R9, RZ ;  /* 0x0000000900197224 */ /* 0x000fe400078e02ff */
[----:B0-----:R-:W-:Y:S02]  /*18310*/  VIADD R6, R5, 0xffffff80 ;  /* 0xffffff8005067836 */ /* 0x001fe40000000000 */
[----:B------:R-:W-:Y:S01]  /*18320*/  IMAD.WIDE.U32 R4, R3, UR4, RZ ;  /* 0x0000000403047c25 */ /* 0x000fe2000f8e00ff */
[----:B------:R-:W-:Y:S01]  /*18330*/  ULDC.64 UR4, c[0x0][0xae8] ;  /* 0x0002ba0000047ab9 */ /* 0x000fe20000000a00 */
[----:B----4-:R-:W-:-:S02]  /*18340*/  ISETP.GE.AND P1, PT, R193, R22, PT ;  /* 0x00000016c100720c */ /* 0x010fc40003f26270 */
[----:B------:R-:W-:-:S04]  /*18350*/  SHF.R.S32.HI R3, RZ, 0x1f, R6 ;  /* 0x0000001fff037819 */ /* 0x000fc80000011406 */
[----:B------:R-:W0:Y:S01]  /*18360*/  @P0 LDC R11, c[0x0][0xbec] ;  /* 0x0002fb00ff0b0b82 */ /* 0x000e220000000800 */
[----:B------:R-:W-:Y:S01]  /*18370*/  IMAD.IADD R5, R5, 0x1, R7 ;  /* 0x0000000105057824 */ /* 0x000fe200078e0207 */
[----:B------:R-:W-:Y:S02]  /*18380*/  SEL R10, RZ, 0x1, P1 ;  /* 0x00000001ff0a7807 */ /* 0x000fe40000800000 */
[----:B------:R-:W-:Y:S01]  /*18390*/  LEA.HI R3, R3, R6, RZ, 0x3 ;  /* 0x0000000603037211 */ /* 0x000fe200078f18ff */
[----:B------:R-:W-:-:S03]  /*183a0*/  IMAD.WIDE.U32 R4, R204, UR4, R4 ;  /* 0x00000004cc047c25 */ /* 0x000fc6000f8e0004 */
[----:B------:R-:W1:Y:S01]  /*183b0*/  @P0 LDC R13, c[0x0][0xbf0] ;  /* 0x0002fc00ff0d0b82 */ /* 0x000e620000000800 */
[----:B------:R-:W-:Y:S01]  /*183c0*/  LOP3.LUT R7, R3, 0xfffffff8, RZ, 0xc0, !PT ;  /* 0xfffffff803077812 */ /* 0x000fe200078ec0ff */
[----:B------:R-:W-:Y:S01]  /*183d0*/  IMAD R5, R204, UR5, R5 ;  /* 0x00000005cc057c24 */ /* 0x000fe2000f8e0205 */
[----:B------:R-:W-:Y:S01]  /*183e0*/  SHF.R.S32.HI R15, RZ, 0x3, R3 ;  /* 0x00000003ff0f7819 */ /* 0x000fe20000011403 */
[----:B------:R-:W-:Y:S02]  /*183f0*/  ULDC.64 UR4, c[0x0][0xaf0] ;  /* 0x0002bc0000047ab9 */ /* 0x000fe40000000a00 */
[----:B------:R-:W-:Y:S02]  /*18400*/  IMAD.IADD R6, R6, 0x1, -R7 ;  /* 0x0000000106067824 */ /* 0x000fe400078e0a07 */
[----:B------:R-:W-:Y:S01]  /*18410*/  IMAD R3, R26, UR4, RZ ;  /* 0x000000041a037c24 */ /* 0x000fe2000f8e02ff */
[----:B------:R-:W-:Y:S01]  /*18420*/  SHF.R.S32.HI R26, RZ, 0x1f, R31 ;  /* 0x0000001fff1a7819 */ /* 0x000fe2000001141f */
[----:B------:R-:W-:-:S02]  /*18430*/  IMAD R7, R6, 0x20, R15 ;  /* 0x0000002006077824 */ /* 0x000fc400078e020f */
[----:B------:R-:W-:-:S04]  /*18440*/  IMAD.WIDE.U32 R4, R27, UR4, R4 ;  /* 0x000000041b047c25 */ /* 0x000fc8000f8e0004 */
[----:B------:R-:W-:Y:S02]  /*18450*/  IMAD.IADD R8, R192, 0x1, R7 ;  /* 0x00000001c0087824 */ /* 0x000fe400078e0207 */
[----:B------:R-:W-:Y:S01]  /*18460*/  IMAD R7, R27, UR5, R3 ;  /* 0x000000051b077c24 */ /* 0x000fe2000f8e0203 */
[----:B------:R-:W-:Y:S01]  /*18470*/  ULDC.64 UR4, c[0x0][0xae0] ;  /* 0x0002b80000047ab9 */ /* 0x000fe20000000a00 */
[----:B0-----:R-:W-:-:S04]  /*18480*/  @P0 IMAD.HI.U32 R6, R8, R11, RZ ;  /* 0x0000000b08060227 */ /* 0x001fc800078e00ff */
[----:B------:R-:W-:Y:S01]  /*18490*/  IMAD.MOV.U32 R3, RZ, RZ, R8 ;  /* 0x000000ffff037224 */ /* 0x000fe200078e0008 */
[----:B-1----:R-:W-:Y:S01]  /*184a0*/  @P0 SHF.R.U32.HI R3, RZ, R13, R6 ;  /* 0x0000000dff030219 */ /* 0x002fe20000011606 */
[----:B------:R-:W-:Y:S01]  /*184b0*/  IMAD.IADD R5, R5, 0x1, R7 ;  /* 0x0000000105057824 */ /* 0x000fe200078e0207 */
[-C--:B------:R-:W-:Y:S01]  /*184c0*/  ISETP.GE.AND P0, PT, R218, R22.reuse, PT ;  /* 0x00000016da00720c */ /* 0x080fe20003f06270 */
[----:B------:R-:W-:Y:S01]  /*184d0*/  IMAD.IADD R192, R15, 0x1, R192 ;  /* 0x000000010fc07824 */ /* 0x000fe200078e02c0 */
[----:B------:R-:W-:Y:S01]  /*184e0*/  SHF.R.S32.HI R6, RZ, 0x1f, R3 ;  /* 0x0000001fff067819 */ /* 0x000fe20000011403 */
[----:B------:R-:W-:Y:S01]  /*184f0*/  IMAD.WIDE.U32 R4, R3, UR4, R4 ;  /* 0x0000000403047c25 */ /* 0x000fe2000f8e0004 */
[----:B------:R-:W-:Y:S02]  /*18500*/  SEL R7, RZ, 0xffffffff, P0 ;  /* 0xffffffffff077807 */ /* 0x000fe40000000000 */
[----:B------:R-:W-:Y:S01]  /*18510*/  ISETP.GE.AND P0, PT, R217, R22, PT ;  /* 0x00000016d900720c */ /* 0x000fe20003f06270 */
[----:B------:R-:W-:-:S02]  /*18520*/  IMAD R6, R6, UR4, RZ ;  /* 0x0000000406067c24 */ /* 0x000fc4000f8e02ff */
[----:B------:R-:W-:Y:S02]  /*18530*/  IMAD.SHL.U32 R11, R7, 0x2, RZ ;  /* 0x00000002070b7824 */ /* 0x000fe400078e00ff */
[----:B------:R-:W-:Y:S01]  /*18540*/  IMAD R7, R3, UR5, R6 ;  /* 0x0000000503077c24 */ /* 0x000fe2000f8e0206 */
[----:B------:R-:W-:Y:S01]  /*18550*/  SEL R6, RZ, 0xffffffff, P0 ;  /* 0xffffffffff067807 */ /* 0x000fe20000000000 */
[----:B------:R-:W-:Y:S01]  /*18560*/  IMAD.MOV R3, RZ, RZ, -R3 ;  /* 0x000000ffff037224 */ /* 0x000fe200078e0a03 */
[----:B------:R-:W-:Y:S01]  /*18570*/  ISETP.GE.AND P0, PT, R216, R22, PT ;  /* 0x00000016d800720c */ /* 0x000fe20003f06270 */
[----:B------:R-:W-:Y:S01]  /*18580*/  IMAD.IADD R5, R5, 0x1, R7 ;  /* 0x0000000105057824 */ /* 0x000fe200078e0207 */
[----:B------:R-:W-:Y:S01]  /*18590*/  LOP3.LUT R10, R11, 0x2, R10, 0xe2, !PT ;  /* 0x000000020b0a7812 */ /* 0x000fe200078ee20a */
[----:B------:R-:W-:Y:S01]  /*185a0*/  IMAD R3, R9, R3, R8 ;  /* 0x0000000309037224 */ /* 0x000fe200078e0208 */
[----:B------:R-:W-:Y:S01]  /*185b0*/  ULDC.64 UR4, c[0x0][0xad8] ;  /* 0x0002b60000047ab9 */ /* 0x000fe20000000a00 */
[----:B------:R-:W-:Y:S01]  /*185c0*/  IMAD.SHL.U32 R7, R6, 0x4, RZ ;  /* 0x0000000406077824 */ /* 0x000fe200078e00ff */
[----:B------:R-:W-:Y:S01]  /*185d0*/  SEL R6, RZ, 0xffffffff, P0 ;  /* 0xffffffffff067807 */ /* 0x000fe20000000000 */
[----:B------:R-:W-:Y:S01]  /*185e0*/  IMAD.WIDE.U32 R4, R3, UR4, R4 ;  /* 0x0000000403047c25 */ /* 0x000fe2000f8e0004 */
[----:B------:R-:W-:-:S02]  /*185f0*/  SHF.R.S32.HI R0, RZ, 0x1f, R3 ;  /* 0x0000001fff007819 */ /* 0x000fc40000011403 */
[----:B------:R-:W-:Y:S01]  /*18600*/  LOP3.LUT R10, R7, 0x4, R10, 0xe2, !PT ;  /* 0x00000004070a7812 */ /* 0x000fe200078ee20a */
[----:B------:R-:W-:Y:S01]  /*18610*/  IMAD.SHL.U32 R7, R6, 0x8, RZ ;  /* 0x0000000806077824 */ /* 0x000fe200078e00ff */
[-C--:B------:R-:W-:Y:S01]  /*18620*/  ISETP.GE.AND P0, PT, R215, R22.reuse, PT ;  /* 0x00000016d700720c */ /* 0x080fe20003f06270 */
[----:B------:R-:W-:Y:S02]  /*18630*/  IMAD R0, R0, UR4, RZ ;  /* 0x0000000400007c24 */ /* 0x000fe4000f8e02ff */
[----:B------:R-:W-:Y:S01]  /*18640*/  VIADD R27, R193, 0x180 ;  /* 0x00000180c11b7836 */ /* 0x000fe20000000000 */
[----:B------:R-:W-:Y:S02]  /*18650*/  SEL R6, RZ, 0xffffffff, P0 ;  /* 0xffffffffff067807 */ /* 0x000fe40000000000 */
[----:B------:R-:W-:Y:S01]  /*18660*/  LOP3.LUT R10, R7, 0x8, R10, 0xe2, !PT ;  /* 0x00000008070a7812 */ /* 0x000fe200078ee20a */
[----:B------:R-:W-:Y:S01]  /*18670*/  IMAD R7, R3, UR5, R0 ;  /* 0x0000000503077c24 */ /* 0x000fe2000f8e0200 */
[-C--:B------:R-:W-:Y:S01]  /*18680*/  ISETP.GE.AND P0, PT, R31, R22.reuse, PT ;  /* 0x000000161f00720c */ /* 0x080fe20003f06270 */
[----:B------:R-:W-:Y:S01]  /*18690*/  ULDC.64 UR4, c[0x0][0xa80] ;  /* 0x0002a00000047ab9 */ /* 0x000fe20000000a00 */
[----:B------:R-:W-:Y:S01]  /*186a0*/  IMAD.SHL.U32 R9, R6, 0x10, RZ ;  /* 0x0000001006097824 */ /* 0x000fe200078e00ff */
[----:B------:R-:W-:Y:S01]  /*186b0*/  ISETP.GE.AND P1, PT, R27, R22, PT ;  /* 0x000000161b00720c */ /* 0x000fe20003f26270 */
[----:B------:R-:W-:Y:S01]  /*186c0*/  IMAD.IADD R3, R5, 0x1, R7 ;  /* 0x0000000105037824 */ /* 0x000fe200078e0207 */
[----:B------:R-:W-:-:S02]  /*186d0*/  SEL R0, RZ, 0xffffffff, P0 ;  /* 0xffffffffff007807 */ /* 0x000fc40000000000 */
[----:B------:R-:W-:Y:S02]  /*186e0*/  LEA R20, P0, R4, UR4, 0x1 ;  /* 0x0000000404147c11 */ /* 0x000fe4000f8008ff */
[----:B------:R-:W-:Y:S01]  /*186f0*/  LOP3.LUT R10, R9, 0x10, R10, 0xe2, !PT ;  /* 0x00000010090a7812 */ /* 0x000fe200078ee20a */
[----:B------:R-:W-:Y:S01]  /*18700*/  IMAD.SHL.U32 R9, R0, 0x20, RZ ;  /* 0x0000002000097824 */ /* 0x000fe200078e00ff */
[----:B------:R-:W-:Y:S02]  /*18710*/  LEA.HI.X R3, R4, UR5, R3, 0x1, P0 ;  /* 0x0000000504037c11 */ /* 0x000fe400080f0c03 */
[----:B------:R-:W-:Y:S01]  /*18720*/  ISETP.GE.AND P0, PT, R192, R25, PT ;  /* 0x00000019c000720c */ /* 0x000fe20003f06270 */
[----:B------:R0:W1:Y:S01]  /*18730*/  SHFL.IDX PT, R4, R20, RZ, 0x181f ;  /* 0x00181fff14047589 */ /* 0x00006200000e0000 */
[----:B------:R-:W-:Y:S02]  /*18740*/  SEL R5, RZ, 0x40, P1 ;  /* 0x00000040ff057807 */ /* 0x000fe40000800000 */
[----:B------:R-:W-:-:S02]  /*18750*/  LOP3.LUT R10, R9, 0x20, R10, 0xe2, !PT ;  /* 0x00000020090a7812 */ /* 0x000fc400078ee20a */
[----:B------:R-:W-:Y:S02]  /*18760*/  ISETP.GE.AND P1, PT, R29, R22, PT ;  /* 0x000000161d00720c */ /* 0x000fe40003f26270 */
[----:B------:R-:W-:Y:S02]  /*18770*/  LOP3.LUT R21, R10, R5, RZ, 0xfc, !PT ;  /* 0x000000050a157212 */ /* 0x000fe400078efcff */
[----:B------:R-:W-:Y:S01]  /*18780*/  SEL R0, RZ, 0x80, P1 ;  /* 0x00000080ff007807 */ /* 0x000fe20000800000 */
[----:B------:R0:W4:Y:S01]  /*18790*/  SHFL.IDX PT, R5, R3, RZ, 0x181f ;  /* 0x00181fff03057589 */ /* 0x00012200000e0000 */
[----:B------:R-:W-:Y:S02]  /*187a0*/  SHF.R.S32.HI R28, RZ, 0x1f, R27 ;  /* 0x0000001fff1c7819 */ /* 0x000fe4000001141b */
[----:B------:R-:W-:Y:S01]  /*187b0*/  LOP3.LUT R23, R21, R0, RZ, 0xfc, !PT ;  /* 0x0000000015177212 */ /* 0x000fe200078efcff */
[----:B------:R-:W-:Y:S06]  /*187c0*/  @P0 BRA `(.L_x_5802) ;  /* 0x00000000007c0947 */ /* 0x000fec0003800000 */
[-C--:B------:R-:W-:Y:S02]  /*187d0*/  ISETP.GE.AND P2, PT, R218, R22.reuse, PT ;  /* 0x00000016da00720c */ /* 0x080fe40003f46270 */
[-C--:B------:R-:W-:Y:S02]  /*187e0*/  ISETP.GE.AND P1, PT, R193, R22.reuse, PT ;  /* 0x00000016c100720c */ /* 0x080fe40003f26270 */
[-C--:B------:R-:W-:Y:S02]  /*187f0*/  ISETP.GE.AND P5, PT, R217, R22.reuse, PT ;  /* 0x00000016d900720c */ /* 0x080fe40003fa6270 */
[----:B------:R-:W-:-:S07]  /*18800*/  ISETP.GE.AND P3, PT, R216, R22, PT ;  /* 0x00000016d800720c */ /* 0x000fce0003f66270 */
[CC--:B-1----:R-:W-:Y:S02]  /*18810*/  @!P2 LEA R8, P0, R218.reuse, R4.reuse, 0x1 ;  /* 0x00000004da08a211 */ /* 0x0c2fe400078008ff */
        /* <DEDUP_REMOVED lines=26> */
.L_x_5802:
[----:B------:R-:W-:Y:S05]  /*189c0*/  BSYNC B1 ;  /* 0x0000000000017941 */ /* 0x000fea0003800000 */
.L_x_5801:
[----:B------:R-:W-:Y:S01]  /*189d0*/  VIADD R0, R192, 0x20 ;  /* 0x00000020c0007836 */ /* 0x000fe20000000000 */
[----:B----4-:R4:W0:Y:S04]  /*189e0*/  SHFL.IDX PT, R5, R3, 0x1, 0x181f ;  /* 0x00381f0003057f89 */ /* 0x01082800000e0000 */
[----:B------:R-:W-:Y:S01]  /*189f0*/  ISETP.GE.AND P0, PT, R0, R25, PT ;  /* 0x000000190000720c */ /* 0x000fe20003f06270 */
[----:B-1----:R4:W1:-:S12]  /*18a00*/  SHFL.IDX PT, R4, R20, 0x1, 0x181f ;  /* 0x00381f0014047f89 */ /* 0x00285800000e0000 */
[----:B----4-:R-:W-:Y:S05]  /*18a10*/  @P0 BRA `(.L_x_5795) ;  /* 0x00000000007c0947 */ /* 0x010fea0003800000 */
[-C--:B------:R-:W-:Y:S02]  /*18a20*/  ISETP.GE.AND P5, PT, R218, R22.reuse, PT ;  /* 0x00000016da00720c */ /* 0x080fe40003fa6270 */
[-C--:B------:R-:W-:Y:S02]  /*18a30*/  ISETP.GE.AND P6, PT, R193, R22.reuse, PT ;  /* 0x00000016c100720c */ /* 0x080fe40003fc6270 */
[-C--:B------:R-:W-:Y:S02]  /*18a40*/  ISETP.GE.AND P4, PT, R217, R22.reuse, PT ;  /* 0x00000016d900720c */ /* 0x080fe40003f86270 */
[-C--:B------:R-:W-:Y:S02]  /*18a50*/  ISETP.GE.AND P3, PT, R216, R22.reuse, PT ;  /* 0x00000016d800720c */ /* 0x080fe40003f66270 */
[-C--:B------:R-:W-:Y:S02]  /*18a60*/  ISETP.GE.AND P2, PT, R215, R22.reuse, PT ;  /* 0x00000016d700720c */ /* 0x080fe40003f46270 */
[----:B------:R-:W-:-:S03]  /*18a70*/  ISETP.GE.AND P1, PT, R31, R22, PT ;  /* 0x000000161f00720c */ /* 0x000fc60003f26270 */
[CC--:B-1----:R-:W-:Y:S02]  /*18a80*/  @!P5 LEA R8, P0, R218.reuse, R4.reuse, 0x1 ;  /* 0x00000004da08d211 */ /* 0x0c2fe400078008ff */
[----:B0-----:R-:W-:Y:S02]  /*18a90*/  @!P6 IMAD.WIDE R6, R193, 0x2, R4 ;  /* 0x00000002c106e825 */ /* 0x001fe400078e0204 */
[----:B------:R-:W-:Y:S02]  /*18aa0*/  @!P5 LEA.HI.X R9, R218, R5, R34, 0x1, P0 ;  /* 0x00000005da09d211 */ /* 0x000fe400000f0c22 */
[----:B------:R-:W-:Y:S01]  /*18ab0*/  LOP3.LUT P0, RZ, R21, 0x40, RZ, 0xc0, !PT ;  /* 0x0000004015ff7812 */ /* 0x000fe2000780c0ff */
[----:B------:R0:W-:Y:S01]  /*18ac0*/  @!P6 ST.E.128 desc[UR42][R6.64], RZ ;  /* 0x000000ff0600e985 */ /* 0x0001e2000c101d2a */
[----:B------:R-:W-:-:S03]  /*18ad0*/  @!P4 LEA R10, P6, R217, R4, 0x1 ;  /* 0x00000004d90ac211 */ /* 0x000fc600078c08ff */
[----:B------:R4:W-:Y:S01]  /*18ae0*/  @!P5 ST.E.128 desc[UR42][R8.64], RZ ;  /* 0x000000ff0800d985 */ /* 0x0009e2000c101d2a */
[CC--:B------:R-:W-:Y:S02]  /*18af0*/  @!P3 LEA R12, P5, R216.reuse, R4.reuse, 0x1 ;  /* 0x00000004d80cb211 */ /* 0x0c0fe400078a08ff */
[-C--:B------:R-:W-:Y:S02]  /*18b00*/  @!P4 LEA.HI.X R11, R217, R5.reuse, R33, 0x1, P6 ;  /* 0x00000005d90bc211 */ /* 0x080fe400030f0c21 */
[-C--:B------:R-:W-:Y:S02]  /*18b10*/  @!P2 LEA R14, P6, R215, R4.reuse, 0x1 ;  /* 0x00000004d70ea211 */ /* 0x080fe400078c08ff */
[-C--:B------:R-:W-:Y:S01]  /*18b20*/  @!P3 LEA.HI.X R13, R216, R5.reuse, R32, 0x1, P5 ;  /* 0x00000005d80db211 */ /* 0x080fe200028f0c20 */
[----:B------:R4:W-:Y:S01]  /*18b30*/  @!P4 ST.E.128 desc[UR42][R10.64], RZ ;  /* 0x000000ff0a00c985 */ /* 0x0009e2000c101d2a */
[----:B------:R-:W-:Y:S02]  /*18b40*/  LOP3.LUT P5, RZ, R23, 0x80, RZ, 0xc0, !PT ;  /* 0x0000008017ff7812 */ /* 0x000fe400078ac0ff */
[----:B------:R-:W-:Y:S01]  /*18b50*/  @!P2 LEA.HI.X R15, R215, R5, R30, 0x1, P6 ;  /* 0x00000005d70fa211 */ /* 0x000fe200030f0c1e */
[----:B------:R4:W-:Y:S01]  /*18b60*/  @!P3 ST.E.128 desc[UR42][R12.64], RZ ;  /* 0x000000ff0c00b985 */ /* 0x0009e2000c101d2a */
[----:B------:R-:W-:-:S03]  /*18b70*/  @!P1 LEA R20, P6, R31, R4, 0x1 ;  /* 0x000000041f149211 */ /* 0x000fc600078c08ff */
[----:B------:R4:W-:Y:S01]  /*18b80*/  @!P2 ST.E.128 desc[UR42][R14.64], RZ ;  /* 0x000000ff0e00a985 */ /* 0x0009e2000c101d2a */
[----:B------:R-:W-:Y:S02]  /*18b90*/  @!P1 LEA.HI.X R21, R31, R5, R26, 0x1, P6 ;  /* 0x000000051f159211 */ /* 0x000fe400030f0c1a */
[----:B0-----:R-:W-:-:S03]  /*18ba0*/  @P0 LEA R6, P6, R27, R4, 0x1 ;  /* 0x000000041b060211 */ /* 0x001fc600078c08ff */
[----:B------:R4:W-:Y:S01]  /*18bb0*/  @!P1 ST.E.128 desc[UR42][R20.64], RZ ;  /* 0x000000ff14009985 */ /* 0x0009e2000c101d2a */
[----:B------:R-:W-:Y:S02]  /*18bc0*/  @P0 LEA.HI.X R7, R27, R5, R28, 0x1, P6 ;  /* 0x000000051b070211 */ /* 0x000fe400030f0c1c */
[----:B------:R-:W-:-:S03]  /*18bd0*/  @P5 LEA R4, P6, R29, R4, 0x1 ;  /* 0x000000041d045211 */ /* 0x000fc600078c08ff */
[----:B------:R4:W-:Y:S01]  /*18be0*/  @P0 ST.E.128 desc[UR42][R6.64], RZ ;  /* 0x000000ff06000985 */ /* 0x0009e2000c101d2a */
[----:B------:R-:W-:-:S05]  /*18bf0*/  @P5 LEA.HI.X R5, R29, R5, R24, 0x1, P6 ;  /* 0x000000051d055211 */ /* 0x000fca00030f0c18 */
[----:B------:R4:W-:Y:S04]  /*18c00*/  @P5 ST.E.128 desc[UR42][R4.64], RZ ;  /* 0x000000ff04005985 */ /* 0x0009e8000c101d2a */
.L_x_5795:
[----:B------:R-:W-:Y:S05]  /*18c10*/  BSYNC B0 ;  /* 0x0000000000007941 */ /* 0x000fea0003800000 */
.L_x_5788:
[----:B------:R-:W-:Y:S02]  /*18c20*/  ULDC UR4, c[0x0][0xc3c] ;  /* 0x00030f0000047ab9 */ /* 0x000fe40000000800 */
[----:B---3--:R-:W-:-:S13]  /*18c30*/  ISETP.GE.AND P0, PT, R79, UR4, PT ;  /* 0x000000044f007c0c */ /* 0x008fda000bf06270 */
[----:B------:R-:W-:Y:S05]  /*18c40*/  @!P0 BRA `(.L_x_5803) ;  /* 0xfffffe8800508947 */ /* 0x000fea000383ffff */
[----:B------:R-:W-:Y:S05]  /*18c50*/  BRA `(.L_x_5585) ;  /* 0x000000a000447947 */ /* 0x000fea0003800000 */
.L_x_5583:
        /* <DEDUP_REMOVED lines=20> */
.L_x_5804:
        /* <DEDUP_REMOVED lines=43> */
.L_x_5808:
        /* <DEDUP_REMOVED lines=39> */
.L_x_5806:
        /* <DEDUP_REMOVED lines=12> */
.L_x_5809:
        /* <DEDUP_REMOVED lines=63> */
.L_x_5810:
        /* <DEDUP_REMOVED lines=61> */
.L_x_5811:
[----:B01----:R-:W-:-:S05]  /*19b40*/  LOP3.LUT R3, RZ, R2, RZ, 0x33, !PT ;  /* 0x00000002ff037212 */ /* 0x003fca00078e33ff */
[----:B------:R-:W-:-:S05]  /*19b50*/  IMAD.IADD R2, R4, 0x1, R3 ;  /* 0x0000000104027824 */ /* 0x000fca00078e0203 */
[----:B------:R1:W-:Y:S01]  /*19b60*/  STL [R1+0x4], R2 ;  /* 0x0000040201007387 */ /* 0x0003e20000100800 */
[----:B------:R-:W-:Y:S05]  /*19b70*/  BRA `(.L_x_5812) ;  /* 0x0000000000107947 */ /* 0x000fea0003800000 */
.L_x_5807:
[----:B------:R-:W-:Y:S01]  /*19b80*/  IMAD.U32 R2, RZ, RZ, UR6 ;  /* 0x00000006ff027e24 */ /* 0x000fe2000f8e00ff */
[----:B------:R0:W-:Y:S04]  /*19b90*/  STL [R1+0x4], RZ ;  /* 0x000004ff01007387 */ /* 0x0001e80000100800 */
[----:B------:R0:W-:Y:S04]  /*19ba0*/  STL [R1+0x8], RZ ;  /* 0x000008ff01007387 */ /* 0x0001e80000100800 */
[----:B------:R0:W-:Y:S02]  /*19bb0*/  STL [R1], R2 ;  /* 0x0000000201007387 */ /* 0x0001e40000100800 */
.L_x_5812:
        /* <DEDUP_REMOVED lines=10> */
.L_x_5805:
        /* <DEDUP_REMOVED lines=24> */
[----:B----4-:R-:W-:-:S06]  /*19de0*/  ULEA UR4, UR5, UR4, 0x18 ;  /* 0x0000000405047291 */ /* 0x010fcc000f8ec03f */
[----:B------:R-:W-:-:S04]  /*19df0*/  IMAD.U32 R18, RZ, RZ, UR4 ;  /* 0x00000004ff127e24 */ /* 0x000fc8000f8e00ff */
[----:B------:R-:W-:-:S05]  /*19e00*/  IMAD R2, R3, 0x2, R18 ;  /* 0x0000000203027824 */ /* 0x000fca00078e0212 */
[----:B------:R0:W-:Y:S04]  /*19e10*/  STL [R1+0x60], R2 ;  /* 0x0000600201007387 */ /* 0x0001e80000100800 */
[----:B------:R0:W-:Y:S04]  /*19e20*/  STL [R1+0x54], RZ ;  /* 0x000054ff01007387 */ /* 0x0001e80000100800 */
[----:B------:R0:W-:Y:S04]  /*19e30*/  STL [R1+0x18], R0 ;  /* 0x0000180001007387 */ /* 0x0001e80000100800 */
[----:B------:R0:W-:Y:S04]  /*19e40*/  STL [R1+0x10], RZ ;  /* 0x000010ff01007387 */ /* 0x0001e80000100800 */
[----:B------:R0:W-:Y:S02]  /*19e50*/  STL [R1+0x14], R0 ;  /* 0x0000140001007387 */ /* 0x0001e40000100800 */
.L_x_5997:
[----:B------:R-:W2:Y:S01]  /*19e60*/  LDL R14, [R1+0xc] ;  /* 0x00000c00010e7983 */ /* 0x000ea20000100800 */
[----:B------:R-:W-:Y:S05]  /*19e70*/  YIELD ;  /* 0x0000000000007946 */ /* 0x000fea0003800000 */
[----:B------:R-:W-:Y:S01]  /*19e80*/  ULDC.64 UR4, c[0x0][0xa28] ;  /* 0x00028a0000047ab9 */ /* 0x000fe20000000a00 */
[----:B01----:R-:W-:Y:S02]  /*19e90*/  CS2R R6, SRZ ;  /* 0x0000000000067805 */ /* 0x003fe4000001ff00 */
[----:B------:R-:W-:Y:S01]  /*19ea0*/  ISETP.NE.U32.AND P0, PT, RZ, UR4, PT ;  /* 0x00000004ff007c0c */ /* 0x000fe2000bf05070 */
[----:B------:R-:W1:Y:S01]  /*19eb0*/  LDC.64 R12, c[0x0][0xa00] ;  /* 0x00028000ff0c7b82 */ /* 0x000e620000000a00 */
[----:B------:R-:W-:Y:S01]  /*19ec0*/  ULDC.64 UR6, c[0x0][0xa08] ;  /* 0x0002820000067ab9 */ /* 0x000fe20000000a00 */
[----:B------:R-:W-:Y:S01]  /*19ed0*/  ULDC.64 UR8, c[0x0][0xa10] ;  /* 0x0002840000087ab9 */ /* 0x000fe20000000a00 */
[----:B------:R-:W-:Y:S01]  /*19ee0*/  ISETP.NE.AND.EX P0, PT, RZ, UR5, PT, P0 ;  /* 0x00000005ff007c0c */ /* 0x000fe2000bf05300 */
[----:B------:R-:W-:-:S04]  /*19ef0*/  ULDC.64 UR4, c[0x0][0xa18] ;  /* 0x0002860000047ab9 */ /* 0x000fc80000000a00 */
[----:B------:R-:W4:Y:S08]  /*19f00*/  LDC.64 R4, c[0x0][0xa08] ;  /* 0x00028200ff047b82 */ /* 0x000f300000000a00 */
[----:B0-----:R-:W2:Y:S02]  /*19f10*/  @P0 LDC.64 R2, c[0x0][0xa28] ;  /* 0x00028a00ff020b82 */ /* 0x001ea40000000a00 */
[----:B--2---:R-:W-:-:S05]  /*19f20*/  @P0 IMAD.WIDE R2, R14, 0x4, R2 ;  /* 0x000000040e020825 */ /* 0x004fca00078e0202 */
[----:B------:R0:W5:Y:S01]  /*19f30*/  @P0 LDG.E R6, desc[UR42][R2.64] ;  /* 0x0000002a02060981 */ /* 0x000162000c1e1900 */
[----:B------:R-:W-:Y:S01]  /*19f40*/  ISETP.NE.U32.AND P0, PT, RZ, UR4, PT ;  /* 0x00000004ff007c0c */ /* 0x000fe2000bf05070 */
[----:B-1----:R-:W-:Y:S01]  /*19f50*/  IMAD.WIDE R12, R14, 0x4, R12 ;  /* 0x000000040e0c7825 */ /* 0x002fe200078e020c */
[----:B------:R-:W-:Y:S02]  /*19f60*/  ISETP.NE.U32.AND P2, PT, RZ, UR6, PT ;  /* 0x00000006ff007c0c */ /* 0x000fe4000bf45070 */
[----:B------:R-:W-:Y:S01]  /*19f70*/  ISETP.NE.AND.EX P0, PT, RZ, UR5, PT, P0 ;  /* 0x00000005ff007c0c */ /* 0x000fe2000bf05300 */
[----:B------:R-:W-:Y:S01]  /*19f80*/  ULDC.64 UR4, c[0x0][0xa00] ;  /* 0x0002800000047ab9 */ /* 0x000fe20000000a00 */
[----:B------:R-:W-:Y:S01]  /*19f90*/  ISETP.NE.U32.AND P4, PT, RZ, UR8, PT ;  /* 0x00000008ff007c0c */ /* 0x000fe2000bf85070 */
[----:B---3--:R-:W-:Y:S01]  /*19fa0*/  IMAD.MOV.U32 R8, RZ, RZ, RZ ;  /* 0x000000ffff087224 */ /* 0x008fe200078e00ff */
[----:B------:R-:W-:Y:S01]  /*19fb0*/  ISETP.NE.U32.AND P1, PT, RZ, UR4, PT ;  /* 0x00000004ff007c0c */ /* 0x000fe2000bf25070 */
[----:B0-----:R-:W0:Y:S01]  /*19fc0*/  LDC.64 R2, c[0x0][0xa10] ;  /* 0x00028400ff027b82 */ /* 0x001e220000000a00 */
[----:B------:R-:W-:-:S02]  /*19fd0*/  IMAD.MOV.U32 R0, RZ, RZ, RZ ;  /* 0x000000ffff007224 */ /* 0x000fc400078e00ff */
[----:B------:R-:W-:Y:S01]  /*19fe0*/  ISETP.NE.AND.EX P3, PT, RZ, UR5, PT, P1 ;  /* 0x00000005ff007c0c */ /* 0x000fe2000bf65310 */
[----:B----4-:R-:W-:-:S04]  /*19ff0*/  IMAD.WIDE R4, R14, 0x4, R4 ;  /* 0x000000040e047825 */ /* 0x010fc800078e0204 */
[----:B------:R-:W1:Y:S01]  /*1a000*/  @P0 LDC.64 R10, c[0x0][0xa18] ;  /* 0x00028600ff0a0b82 */ /* 0x000e620000000a00 */
[----:B------:R-:W-:Y:S01]  /*1a010*/  ULDC UR4, c[0x0][0x288] ;  /* 0x0000a20000047ab9 */ /* 0x000fe20000000800 */
[----:B------:R-:W-:Y:S02]  /*1a020*/  ISETP.NE.AND.EX P1, PT, RZ, UR7, PT, P2 ;  /* 0x00000007ff007c0c */ /* 0x000fe4000bf25320 */
[----:B------:R-:W-:-:S04]  /*1a030*/  ISETP.NE.AND.EX P2, PT, RZ, UR9, PT, P4 ;  /* 0x00000009ff007c0c */ /* 0x000fc8000bf45340 */
[----:B------:R-:W2:Y:S07]  /*1a040*/  @P3 LDG.E R7, desc[UR42][R12.64] ;  /* 0x0000002a0c073981 */ /* 0x000eae000c1e1900 */
[----:B------:R3:W5:Y:S01]  /*1a050*/  @P1 LDG.E R8, desc[UR42][R4.64] ;  /* 0x0000002a04081981 */ /* 0x000762000c1e1900 */
[----:B0-----:R-:W-:-:S05]  /*1a060*/  IMAD.WIDE R2, R14, 0x4, R2 ;  /* 0x000000040e027825 */ /* 0x001fca00078e0202 */
[----:B------:R3:W5:Y:S01]  /*1a070*/  @P2 LDG.E R0, desc[UR42][R2.64] ;  /* 0x0000002a02002981 */ /* 0x000762000c1e1900 */
[----:B-1----:R-:W-:-:S03]  /*1a080*/  @P0 IMAD.WIDE R10, R14, 0x4, R10 ;  /* 0x000000040e0a0825 */ /* 0x002fc600078e020a */
[----:B--2---:R0:W-:Y:S02]  /*1a090*/  STL [R1+0x40], R7 ;  /* 0x0000400701007387 */ /* 0x0041e40000100800 */
[----:B0-----:R-:W-:Y:S01]  /*1a0a0*/  IMAD.U32 R7, RZ, RZ, UR4 ;  /* 0x00000004ff077e24 */ /* 0x001fe2000f8e00ff */
        /* <DEDUP_REMOVED lines=12> */
[----:B0-----:R-:W-:Y:S01]  /*1a170*/  IMAD.U32 R7, RZ, RZ, UR4 ;  /* 0x00000004ff077e24 */ /* 0x001fe2000f8e00ff */
[----:B---3--:R-:W-:Y:S06]  /*1a180*/  @P0 BRA `(.L_x_5814) ;  /* 0x0000000000140947 */ /* 0x008fec0003800000 */
[----:B------:R-:W-:Y:S05]  /*1a190*/  @!P3 BRA `(.L_x_5814) ;  /* 0x000000000010b947 */ /* 0x000fea0003800000 */
[----:B------:R-:W2:Y:S04]  /*1a1a0*/  LDG.E R9, desc[UR42][R12.64] ;  /* 0x0000002a0c097981 */ /* 0x000ea8000c1e1900 */
[----:B------:R-:W2:Y:S02]  /*1a1b0*/  LDG.E R12, desc[UR42][R12.64+0x4] ;  /* 0x0000042a0c0c7981 */ /* 0x000ea4000c1e1900 */
[----:B--2--5:R-:W-:-:S05]  /*1a1c0*/  IMAD.IADD R15, R12, 0x1, -R9 ;  /* 0x000000010c0f7824 */ /* 0x024fca00078e0a09 */
[----:B------:R0:W-:Y:S02]  /*1a1d0*/  STL [R1+0x38], R15 ;  /* 0x0000380f01007387 */ /* 0x0001e40000100800 */
.L_x_5814:
        /* <DEDUP_REMOVED lines=16> */
.L_x_5815:
[----:B------:R-:W-:Y:S05]  /*1a2e0*/  @!P1 BRA `(.L_x_5816) ;  /* 0x00000000000c9947 */ /* 0x000fea0003800000 */
[----:B------:R-:W2:Y:S04]  /*1a2f0*/  LDG.E R7, desc[UR42][R4.64] ;  /* 0x0000002a04077981 */ /* 0x000ea8000c1e1900 */
[----:B------:R-:W2:Y:S02]  /*1a300*/  LDG.E R4, desc[UR42][R4.64+0x4] ;  /* 0x0000042a04047981 */ /* 0x000ea4000c1e1900 */
[----:B--2---:R-:W-:-:S07]  /*1a310*/  IMAD.IADD R7, R4, 0x1, -R7 ;  /* 0x0000000104077824 */ /* 0x004fce00078e0a07 */
.L_x_5816:
        /* <DEDUP_REMOVED lines=16> */
[----:B------:R-:W-:-:S04]  /*1a420*/  IADD3 R20, R6, 0x1, -R15 ;  /* 0x0000000106147810 */ /* 0x000fc80007ffe80f */
[----:B------:R-:W-:Y:S01]  /*1a430*/  SHF.R.S32.HI R3, RZ, 0x1f, R2 ;  /* 0x0000001fff037819 */ /* 0x000fe20000011402 */
[----:B------:R-:W-:-:S03]  /*1a440*/  IMAD.IADD R7, R20, 0x1, R7 ;  /* 0x0000000114077824 */ /* 0x000fc600078e0207 */
[----:B------:R-:W-:Y:S02]  /*1a450*/  LEA.HI R4, R3, R2, RZ, 0x6 ;  /* 0x0000000203047211 */ /* 0x000fe400078f30ff */
[----:B------:R-:W1:Y:S02]  /*1a460*/  LDC.64 R2, c[0x0][0x9e0] ;  /* 0x00027800ff027b82 */ /* 0x000e640000000a00 */
[----:B------:R-:W-:-:S05]  /*1a470*/  SHF.R.S32.HI R12, RZ, 0x6, R4 ;  /* 0x00000006ff0c7819 */ /* 0x000fca0000011404 */
        /* <DEDUP_REMOVED lines=15> */
.L_x_5819:
[----:B------:R-:W-:-:S13]  /*1a570*/  ISETP.NE.AND P0, PT, R3, 0x1, PT ;  /* 0x000000010300780c */ /* 0x000fda0003f05270 */
[----:B------:R-:W1:Y:S02]  /*1a580*/  @P0 LDC.64 R4, c[0x0][0x9e8] ;  /* 0x00027a00ff040b82 */ /* 0x000e640000000a00 */
[----:B-1----:R-:W-:-:S05]  /*1a590*/  @P0 IMAD.HI.U32 R4, R8, R4, RZ ;  /* 0x0000000408040227 */ /* 0x002fca00078e00ff */
[----:B------:R-:W-:-:S07]  /*1a5a0*/  @P0 SHF.R.U32.HI R8, RZ, R5, R4 ;  /* 0x00000005ff080219 */ /* 0x000fce0000011604 */
.L_x_5820:
[----:B------:R-:W-:Y:S05]  /*1a5b0*/  BSYNC B0 ;  /* 0x0000000000007941 */ /* 0x000fea0003800000 */
.L_x_5818:
[----:B------:R-:W-:-:S05]  /*1a5c0*/  IMAD R8, R8, R3, R3 ;  /* 0x0000000308087224 */ /* 0x000fca00078e0203 */
[----:B------:R-:W-:-:S07]  /*1a5d0*/  VIMNMX R2, R2, R8, PT ;  /* 0x0000000802027248 */ /* 0x000fce0003fe0100 */
.L_x_5817:
[----:B------:R-:W1:Y:S01]  /*1a5e0*/  @P1 LDC R5, c[0x0][0x44c] ;  /* 0x00011300ff051b82 */ /* 0x000e620000000800 */
[----:B------:R-:W-:Y:S01]  /*1a5f0*/  VIADD R2, R2, 0x3f ;  /* 0x0000003f02027836 */ /* 0x000fe20000000000 */
[----:B------:R-:W-:Y:S01]  /*1a600*/  ULDC UR4, c[0x0][0x9dc] ;  /* 0x0002770000047ab9 */ /* 0x000fe20000000800 */
[----:B------:R-:W-:Y:S02]  /*1a610*/  IMAD.MOV.U32 R4, RZ, RZ, R13 ;  /* 0x000000ffff047224 */ /* 0x000fe400078e000d */
[----:B------:R-:W-:-:S03]  /*1a620*/  IMAD.IADD R17, R6, 0x1, -R15 ;  /* 0x0000000106117824 */ /* 0x000fc600078e0a0f */
[----:B------:R-:W2:Y:S01]  /*1a630*/  @P1 LDC R7, c[0x0][0x450] ;  /* 0x00011400ff071b82 */ /* 0x000ea20000000800 */
[----:B-1----:R-:W-:-:S05]  /*1a640*/  @P1 IMAD.HI.U32 R5, R13, R5, RZ ;  /* 0x000000050d051227 */ /* 0x002fca00078e00ff */
[----:B--2---:R-:W-:Y:S02]  /*1a650*/  @P1 SHF.R.U32.HI R4, RZ, R7, R5 ;  /* 0x00000007ff041219 */ /* 0x004fe40000011605 */
[----:B------:R-:W-:-:S03]  /*1a660*/  SHF.R.S32.HI R7, RZ, 0x1f, R2 ;  /* 0x0000001fff077819 */ /* 0x000fc60000011402 */
[----:B------:R-:W-:Y:S01]  /*1a670*/  IMAD.IADD R6, R17, 0x1, R4 ;  /* 0x0000000111067824 */ /* 0x000fe200078e0204 */
[----:B------:R-:W-:-:S03]  /*1a680*/  LEA.HI R7, R7, R2, RZ, 0x6 ;  /* 0x0000000207077211 */ /* 0x000fc600078f30ff */
[----:B------:R-:W-:Y:S01]  /*1a690*/  VIADD R2, R6, -UR4 ;  /* 0x8000000406027c36 */ /* 0x000fe20008000000 */
[----:B------:R-:W-:-:S04]  /*1a6a0*/  SHF.R.S32.HI R7, RZ, 0x6, R7 ;  /* 0x00000006ff077819 */ /* 0x000fc80000011407 */
[----:B------:R-:W-:Y:S01]  /*1a6b0*/  VIMNMX R7, R12, R7, PT ;  /* 0x000000070c077248 */ /* 0x000fe20003fe0100 */
        /* <DEDUP_REMOVED lines=11> */
.L_x_5823:
[----:B------:R-:W-:-:S13]  /*1a770*/  ISETP.NE.AND P0, PT, R3, 0x1, PT ;  /* 0x000000010300780c */ /* 0x000fda0003f05270 */
[----:B------:R-:W1:Y:S02]  /*1a780*/  @P0 LDC.64 R4, c[0x0][0x9e8] ;  /* 0x00027a00ff040b82 */ /* 0x000e640000000a00 */
[----:B-1----:R-:W-:-:S05]  /*1a790*/  @P0 IMAD.HI.U32 R4, R6, R4, RZ ;  /* 0x0000000406040227 */ /* 0x002fca00078e00ff */
[----:B------:R-:W-:-:S07]  /*1a7a0*/  @P0 SHF.R.U32.HI R6, RZ, R5, R4 ;  /* 0x00000005ff060219 */ /* 0x000fce0000011604 */
.L_x_5824:
[----:B------:R-:W-:Y:S05]  /*1a7b0*/  BSYNC B0 ;  /* 0x0000000000007941 */ /* 0x000fea0003800000 */
.L_x_5822:
[----:B------:R-:W-:-:S05]  /*1a7c0*/  IMAD R3, R6, R3, RZ ;  /* 0x0000000306037224 */ /* 0x000fca00078e02ff */
[----:B------:R-:W-:-:S07]  /*1a7d0*/  VIMNMX R2, R2, R3, !PT ;  /* 0x0000000302027248 */ /* 0x000fce0007fe0100 */
.L_x_5821:
[----:B------:R-:W-:Y:S01]  /*1a7e0*/  SHF.R.S32.HI R5, RZ, 0x1f, R2 ;  /* 0x0000001fff057819 */ /* 0x000fe20000011402 */
[----:B------:R-:W-:Y:S01]  /*1a7f0*/  BSSY B0, `(.L_x_5825) ;  /* 0x0000028000007945 */ /* 0x000fe20003800000 */
[----:B------:R-:W-:Y:S02]  /*1a800*/  LOP3.LUT R13, R11, 0xff, RZ, 0xc0, !PT ;  /* 0x000000ff0b0d7812 */ /* 0x000fe400078ec0ff */
[----:B------:R-:W-:Y:S01]  /*1a810*/  LEA.HI R5, R5, R2, RZ, 0x6 ;  /* 0x0000000205057211 */ /* 0x000fe200078f30ff */
[----:B------:R-:W-:Y:S01]  /*1a820*/  IMAD.MOV.U32 R2, RZ, RZ, RZ ;  /* 0x000000ffff027224 */ /* 0x000fe200078e00ff */
[----:B------:R-:W-:Y:S01]  /*1a830*/  SHF.R.U32.HI R4, RZ, 0x10, R11 ;  /* 0x00000010ff047819 */ /* 0x000fe2000001160b */
[----:B------:R1:W-:Y:S01]  /*1a840*/  STL [R1+0x50], R13 ;  /* 0x0000500d01007387 */ /* 0x0003e20000100800 */
[----:B------:R-:W-:-:S04]  /*1a850*/  SHF.R.S32.HI R5, RZ, 0x6, R5 ;  /* 0x00000006ff057819 */ /* 0x000fc80000011405 */
        /* <DEDUP_REMOVED lines=33> */
.L_x_5826:
[----:B------:R-:W-:Y:S05]  /*1aa70*/  BSYNC B0 ;  /* 0x0000000000007941 */ /* 0x000fea0003800000 */
.L_x_5825:
[-C--:B------:R-:W-:Y:S01]  /*1aa80*/  IMAD R5, R13, R2.reuse, R5 ;  /* 0x000000020d057224 */ /* 0x080fe200078e0205 */
[----:B------:R-:W-:Y:S04]  /*1aa90*/  BSSY B0, `(.L_x_5827) ;  /* 0x00001b8000007945 */ /* 0x000fe80003800000 */
[C---:B------:R-:W-:Y:S01]  /*1aaa0*/  VIADDMNMX R2, R5.reuse, R2, R7, PT ;  /* 0x0000000205027246 */ /* 0x040fe20003800107 */
[----:B------:R-:W-:-:S04]  /*1aab0*/  IMAD R5, R5, 0x40, -R9 ;  /* 0x0000004005057824 */ /* 0x000fc800078e0a09 */
[----:B------:R-:W-:Y:S01]  /*1aac0*/  IMAD R2, R2, 0x40, -R9 ;  /* 0x0000004002027824 */ /* 0x000fe200078e0a09 */
[----:B------:R-:W-:-:S04]  /*1aad0*/  VIMNMX R5, RZ, R5, !PT ;  /* 0x00000005ff057248 */ /* 0x000fc80007fe0100 */
[----:B------:R-:W-:Y:S02]  /*1aae0*/  VIMNMX R2, R2, R10, PT ;  /* 0x0000000a02027248 */ /* 0x000fe40003fe0100 */
[----:B------:R-:W-:Y:S02]  /*1aaf0*/  SHF.R.U32.HI R3, RZ, 0x6, R5 ;  /* 0x00000006ff037819 */ /* 0x000fe40000011605 */
[----:B------:R-:W-:-:S13]  /*1ab00*/  ISETP.GT.AND P0, PT, R2, R5, PT ;  /* 0x000000050200720c */ /* 0x000fda0003f04270 */
[----:B------:R-:W-:-:S05]  /*1ab10*/  @P0 VIADD R2, R2, 0x3f ;  /* 0x0000003f02020836 */ /* 0x000fca0000000000 */
[----:B------:R-:W-:-:S04]  /*1ab20*/  @P0 SHF.R.S32.HI R5, RZ, 0x1f, R2 ;  /* 0x0000001fff050819 */ /* 0x000fc80000011402 */
[----:B------:R-:W-:Y:S01]  /*1ab30*/  @P0 LEA.HI R2, R5, R2, RZ, 0x6 ;  /* 0x0000000205020211 */ /* 0x000fe200078f30ff */
[----:B------:R-:W-:-:S03]  /*1ab40*/  IMAD.MOV.U32 R5, RZ, RZ, R3 ;  /* 0x000000ffff057224 */ /* 0x000fc600078e0003 */
        /* <DEDUP_REMOVED lines=11> */
.L_x_6041:
[----:B--2---:R-:W-:Y:S02]  /*1ac00*/  ISETP.NE.AND P0, PT, R14, RZ, PT ;  /* 0x000000ff0e00720c */ /* 0x004fe40003f05270 */
[----:B------:R-:W-:-:S11]  /*1ac10*/  PLOP3.LUT P6, PT, PT, PT, PT, 0x8, 0x0 ;  /* 0x000000000000781c */ /* 0x000fd60003fce170 */
[----:B------:R-:W-:Y:S05]  /*1ac20*/  @P0 BRA `(.L_x_5830) ;  /* 0x00000000000c0947 */ /* 0x000fea0003800000 */
[----:B------:R-:W-:-:S03]  /*1ac30*/  UMOV UR4, 0xffffffff ;  /* 0xffffffff00047882 */ /* 0x000fc60000000000 */
[----:B------:R-:W-:Y:S05]  /*1ac40*/  BRA.DIV UR4, `(.L_x_5831) ;  /* 0x0000008e04987947 */ /* 0x000fea000b800000 */
[----:B------:R-:W-:-:S13]  /*1ac50*/  ELECT P6, URZ, PT ;  /* 0x00000000003f782f */ /* 0x000fda00038c0000 */
.L_x_5830:
        /* <DEDUP_REMOVED lines=9> */
.L_x_6044:
[----:B------:R-:W-:Y:S05]  /*1acf0*/  BSYNC B1 ;  /* 0x0000000000017941 */ /* 0x000fea0003800000 */
.L_x_5832:
        /* <DEDUP_REMOVED lines=12> */
.L_x_6045:
[----:B------:R-:W-:Y:S05]  /*1adc0*/  BSYNC B2 ;  /* 0x0000000000027941 */ /* 0x000fea0003800000 */
.L_x_5836:
[----:B------:R-:W-:Y:S04]  /*1add0*/  BSSY B2, `(.L_x_5838) ;  /* 0x0000009000027945 */ /* 0x000fe80003800000 */
        /* <DEDUP_REMOVED lines=8> */
.L_x_5839:
[----:B------:R-:W-:Y:S05]  /*1ae60*/  BSYNC B2 ;  /* 0x0000000000027941 */ /* 0x000fea0003800000 */
.L_x_5838:
[----:B------:R-:W3:Y:S01]  /*1ae70*/  LDL R8, [R1+0x10] ;  /* 0x0000100001087983 */ /* 0x000ee20000100800 */
[----:B------:R-:W-:Y:S01]  /*1ae80*/  IMAD.MOV.U32 R12, RZ, RZ, RZ ;  /* 0x000000ffff0c7224 */ /* 0x000fe200078e00ff */
[----:B------:R-:W-:Y:S01]  /*1ae90*/  UIADD3 UR4, UP0, UR40, 0x570, URZ ;  /* 0x0000057028047890 */ /* 0x000fe2000ff1e03f */
[----:B-1----:R-:W-:Y:S01]  /*1aea0*/  IMAD R6, R5, 0x40, R0 ;  /* 0x0000004005067824 */ /* 0x002fe200078e0200 */
[----:B------:R-:W-:Y:S01]  /*1aeb0*/  PLOP3.LUT P0, PT, PT, PT, PT, 0x80, 0x0 ;  /* 0x000000000000781c */ /* 0x000fe20003f0f070 */
[----:B------:R-:W-:Y:S01]  /*1aec0*/  VIADD R9, R7, 0x28c90 ;  /* 0x00028c9007097836 */ /* 0x000fe20000000000 */
[----:B------:R-:W-:Y:S01]  /*1aed0*/  R2UR UR10, R12 ;  /* 0x000000000c0a72ca */ /* 0x000fe200000e0000 */
[----:B------:R-:W-:Y:S01]  /*1aee0*/  VIADD R6, R6, 0xffffffc0 ;  /* 0xffffffc006067836 */ /* 0x000fe20000000000 */
[----:B------:R-:W-:Y:S01]  /*1aef0*/  UIADD3.X UR5, URZ, UR41, URZ, UP0, !UPT ;  /* 0x000000293f057290 */ /* 0x000fe200087fe43f */
[----:B------:R-:W-:Y:S01]  /*1af00*/  UMOV UR6, 0x0 ;  /* 0x0000000000067882 */ /* 0x000fe20000000000 */
[----:B------:R-:W-:Y:S01]  /*1af10*/  UMOV UR7, 0x12f00000 ;  /* 0x12f0000000077882 */ /* 0x000fe20000000000 */
[----:B---3--:R-:W-:-:S04]  /*1af20*/  IMAD R8, R8, 0x2000, R18 ;  /* 0x0000200008087824 */ /* 0x008fc800078e0212 */
[----:B------:R-:W-:-:S07]  /*1af30*/  VIADD R8, R8, 0x22400 ;  /* 0x0002240008087836 */ /* 0x000fce0000000000 */
.L_x_5840:
        /* <DEDUP_REMOVED lines=13> */
.L_x_6046:
[----:B------:R-:W-:Y:S05]  /*1b010*/  BSYNC B2 ;  /* 0x0000000000027941 */ /* 0x000fea0003800000 */
.L_x_5841:
[----:B------:R-:W-:Y:S01]  /*1b020*/  BSSY B2, `(.L_x_5843) ;  /* 0x000000b000027945 */ /* 0x000fe20003800000 */
[----:B-12---:R-:W-:Y:S02]  /*1b030*/  IMAD.MOV.U32 R10, RZ, RZ, 0x0 ;  /* 0x00000000ff0a7424 */ /* 0x006fe400078e00ff */
        /* <DEDUP_REMOVED lines=9> */
.L_x_5844:
[----:B------:R-:W-:Y:S05]  /*1b0d0*/  BSYNC B2 ;  /* 0x0000000000027941 */ /* 0x000fea0003800000 */
.L_x_5843:
        /* <DEDUP_REMOVED lines=10> */
.L_x_5845:
        /* <DEDUP_REMOVED lines=12> */
[----:B------:R-:W-:Y:S01]  /*1b240*/  R2UR UR7, R11 ;  /* 0x000000000b0772ca */ /* 0x000fe200000e0000 */
[----:B------:R-:W-:Y:S01]  /*1b250*/  UMOV UR10, 0x40 ;  /* 0x00000040000a7882 */ /* 0x000fe20000000000 */
[----:B------:R-:W-:-:S13]  /*1b260*/  PLOP3.LUT P0, PT, PT, PT, PT, 0x80, 0x0 ;  /* 0x000000000000781c */ /* 0x000fda0003f0f070 */
.L_x_5846:
        /* <DEDUP_REMOVED lines=15> */
.L_x_5847:
        /* <DEDUP_REMOVED lines=15> */
.L_x_5848:
        /* <DEDUP_REMOVED lines=15> */
.L_x_5849:
        /* <DEDUP_REMOVED lines=15> */
.L_x_5850:
        /* <DEDUP_REMOVED lines=15> */
.L_x_5851:
        /* <DEDUP_REMOVED lines=15> */
.L_x_5852:
        /* <DEDUP_REMOVED lines=10> */
.L_x_5835:
[----:B------:R-:W-:Y:S05]  /*1b8b0*/  BSYNC B1 ;  /* 0x0000000000017941 */ /* 0x000fea0003800000 */
.L_x_5834:
[----:B------:R-:W1:Y:S04]  /*1b8c0*/  LDL.LU R10, [R1+0x10] ;  /* 0x00001000010a7983 */ /* 0x000e680000300800 */
[----:B------:R-:W2:Y:S01]  /*1b8d0*/  LDL.LU R9, [R1+0x18] ;  /* 0x0000180001097983 */ /* 0x000ea20000300800 */
[----:B------:R-:W-:Y:S01]  /*1b8e0*/  VIADD R5, R5, 0xfffffffe ;  /* 0xfffffffe05057836 */ /* 0x000fe20000000000 */
[----:B------:R-:W-:-:S04]  /*1b8f0*/  PLOP3.LUT P0, PT, PT, PT, PT, 0x8, 0x0 ;  /* 0x000000000000781c */ /* 0x000fc80003f0e170 */
[----:B------:R-:W-:Y:S01]  /*1b900*/  ISETP.GE.AND P2, PT, R5, R3, PT ;  /* 0x000000030500720c */ /* 0x000fe20003f46270 */
[----:B-1----:R-:W-:-:S05]  /*1b910*/  VIADD R6, R10, 0x1 ;  /* 0x000000010a067836 */ /* 0x002fca0000000000 */
[----:B------:R-:W-:-:S04]  /*1b920*/  ISETP.NE.AND P1, PT, R6, 0x2, PT ;  /* 0x000000020600780c */ /* 0x000fc80003f25270 */
[----:B------:R-:W-:Y:S02]  /*1b930*/  SEL R7, RZ, 0x1, P1 ;  /* 0x00000001ff077807 */ /* 0x000fe40000800000 */
[----:B------:R-:W-:Y:S02]  /*1b940*/  SEL R6, R6, RZ, P1 ;  /* 0x000000ff06067207 */ /* 0x000fe40000800000 */
[----:B--2---:R-:W-:-:S03]  /*1b950*/  LOP3.LUT R9, R9, R7, RZ, 0x3c, !PT ;  /* 0x0000000709097212 */ /* 0x004fc600078e3cff */
[----:B------:R1:W-:Y:S04]  /*1b960*/  STL [R1+0x10], R6 ;  /* 0x0000100601007387 */ /* 0x0003e80000100800 */
[----:B------:R1:W-:Y:S01]  /*1b970*/  STL [R1+0x18], R9 ;  /* 0x0000180901007387 */ /* 0x0003e20000100800 */
[----:B------:R-:W-:Y:S05]  /*1b980*/  @!P2 BRA `(.L_x_5828) ;  /* 0x0000000c0020a947 */ /* 0x000fea0003800000 */
.L_x_5872:
[----:B------:R-:W-:Y:S05]  /*1b990*/  YIELD ;  /* 0x0000000000007946 */ /* 0x000fea0003800000 */
[----:B------:R-:W-:Y:S04]  /*1b9a0*/  BSSY B1, `(.L_x_5853) ;  /* 0x00000ba000017945 */ /* 0x000fe80003800000 */
[----:B--2---:R-:W-:Y:S05]  /*1b9b0*/  @!P6 BRA `(.L_x_5854) ;  /* 0x0000000800e0e947 */ /* 0x004fea0003800000 */
[----:B-1----:R-:W2:Y:S04]  /*1b9c0*/  LDL R6, [R1+0x10] ;  /* 0x0000100001067983 */ /* 0x002ea80000100800 */
        /* <DEDUP_REMOVED lines=9> */
.L_x_6047:
[----:B------:R-:W-:Y:S05]  /*1ba60*/  BSYNC B2 ;  /* 0x0000000000027941 */ /* 0x000fea0003800000 */
.L_x_5855:
        /* <DEDUP_REMOVED lines=9> */
.L_x_5858:
[----:B------:R-:W-:Y:S05]  /*1bb00*/  BSYNC B2 ;  /* 0x0000000000027941 */ /* 0x000fea0003800000 */
.L_x_5857:
        /* <DEDUP_REMOVED lines=12> */
.L_x_5859:
        /* <DEDUP_REMOVED lines=13> */
.L_x_6048:
[----:B------:R-:W-:Y:S05]  /*1bca0*/  BSYNC B2 ;  /* 0x0000000000027941 */ /* 0x000fea0003800000 */
.L_x_5860:
[----:B------:R-:W-:Y:S01]  /*1bcb0*/  BSSY B2, `(.L_x_5862) ;  /* 0x000000b000027945 */ /* 0x000fe20003800000 */
[----:B------:R-:W-:Y:S02]  /*1bcc0*/  IMAD.MOV.U32 R10, RZ, RZ, 0x0 ;  /* 0x00000000ff0a7424 */ /* 0x000fe400078e00ff */
[----:B------:R-:W-:Y:S01]  /*1bcd0*/  IMAD.MOV.U32 R11, RZ, RZ, 0x12f00000 ;  /* 0x12f00000ff0b7424 */ /* 0x000fe200078e00ff */
[----:B------:R-:W-:Y:S06]  /*1bce0*/  @P2 BRA `(.L_x_5863) ;  /* 0x00000000001c2947 */ /* 0x000fec0003800000 */
[----:B------:R-:W3:Y:S01]  /*1bcf0*/  S2R R8, SR_TID.X ;  /* 0x0000000000087919 */ /* 0x000ee20000002100 */
[----:B-12---:R-:W-:-:S04]  /*1bd00*/  IMAD.MOV.U32 R7, RZ, RZ, 0x10000 ;  /* 0x00010000ff077424 */ /* 0x006fc800078e00ff */
[----:B------:R4:W-:Y:S01]  /*1bd10*/  SYNCS.ARRIVE.TRANS64 RZ, [R6+URZ+0x28cb0], R7 ;  /* 0x028cb00706ff79a7 */ /* 0x0009e2000800003f */
[----:B---3--:R-:W-:-:S04]  /*1bd20*/  LOP3.LUT R8, R8, 0x1f, RZ, 0xc0, !PT ;  /* 0x0000001f08087812 */ /* 0x008fc800078ec0ff */
[----:B------:R-:W-:-:S13]  /*1bd30*/  ISETP.NE.AND P1, PT, R8, RZ, PT ;  /* 0x000000ff0800720c */ /* 0x000fda0003f25270 */
[----:B----4-:R-:W-:Y:S05]  /*1bd40*/  @!P1 BRA `(.L_x_5863) ;  /* 0x0000000000049947 */ /* 0x010fea0003800000 */
[----:B------:R-:W-:Y:S01]  /*1bd50*/  BPT.TRAP 0x1 ;  /* 0x000000040000795c */ /* 0x000fe20000300000 */
.L_x_5863:
[----:B------:R-:W-:Y:S05]  /*1bd60*/  BSYNC B2 ;  /* 0x0000000000027941 */ /* 0x000fea0003800000 */
.L_x_5862:
        /* <DEDUP_REMOVED lines=10> */
.L_x_5864:
        /* <DEDUP_REMOVED lines=15> */
.L_x_5865:
        /* <DEDUP_REMOVED lines=15> */
.L_x_5866:
        /* <DEDUP_REMOVED lines=15> */
.L_x_5867:
        /* <DEDUP_REMOVED lines=15> */
.L_x_5868:
        /* <DEDUP_REMOVED lines=15> */
.L_x_5869:
        /* <DEDUP_REMOVED lines=15> */
.L_x_5870:
        /* <DEDUP_REMOVED lines=15> */
.L_x_5871:
        /* <DEDUP_REMOVED lines=10> */
.L_x_5854:
[----:B------:R-:W-:Y:S05]  /*1c540*/  BSYNC B1 ;  /* 0x0000000000017941 */ /* 0x000fea0003800000 */
.L_x_5853:
[----:B------:R-:W1:Y:S04]  /*1c550*/  LDL.LU R10, [R1+0x10] ;  /* 0x00001000010a7983 */ /* 0x000e680000300800 */
[----:B------:R-:W2:Y:S01]  /*1c560*/  LDL.LU R8, [R1+0x18] ;  /* 0x0000180001087983 */ /* 0x000ea20000300800 */
[C---:B------:R-:W-:Y:S01]  /*1c570*/  ISETP.GT.AND P2, PT, R5.reuse, R3, PT ;  /* 0x000000030500720c */ /* 0x040fe20003f44270 */
[----:B------:R-:W-:Y:S02]  /*1c580*/  VIADD R5, R5, 0xffffffff ;  /* 0xffffffff05057836 */ /* 0x000fe40000000000 */
[----:B-1----:R-:W-:-:S05]  /*1c590*/  VIADD R6, R10, 0x1 ;  /* 0x000000010a067836 */ /* 0x002fca0000000000 */
[----:B------:R-:W-:-:S04]  /*1c5a0*/  ISETP.NE.AND P1, PT, R6, 0x2, PT ;  /* 0x000000020600780c */ /* 0x000fc80003f25270 */
[----:B------:R-:W-:Y:S02]  /*1c5b0*/  SEL R7, RZ, 0x1, P1 ;  /* 0x00000001ff077807 */ /* 0x000fe40000800000 */
[----:B------:R-:W-:Y:S02]  /*1c5c0*/  SEL R6, R6, RZ, P1 ;  /* 0x000000ff06067207 */ /* 0x000fe40000800000 */
[----:B--2---:R-:W-:-:S05]  /*1c5d0*/  LOP3.LUT R8, R8, R7, RZ, 0x3c, !PT ;  /* 0x0000000708087212 */ /* 0x004fca00078e3cff */
[----:B------:R2:W-:Y:S04]  /*1c5e0*/  STL [R1+0x18], R8 ;  /* 0x0000180801007387 */ /* 0x0005e80000100800 */
[----:B------:R2:W-:Y:S01]  /*1c5f0*/  STL [R1+0x10], R6 ;  /* 0x0000100601007387 */ /* 0x0005e20000100800 */
[----:B------:R-:W-:Y:S05]  /*1c600*/  @P2 BRA `(.L_x_5872) ;  /* 0xfffffff000e02947 */ /* 0x000fea000383ffff */
.L_x_5828:
[----:B------:R-:W-:Y:S05]  /*1c610*/  BSYNC B0 ;  /* 0x0000000000007941 */ /* 0x000fea0003800000 */
.L_x_5827:
[----:B--2---:R-:W2:Y:S01]  /*1c620*/  LDL R8, [R1+0x28] ;  /* 0x0000280001087983 */ /* 0x004ea20000100800 */
[----:B------:R-:W3:Y:S01]  /*1c630*/  LDC R0, c[0x0][0x448] ;  /* 0x00011200ff007b82 */ /* 0x000ee20000000800 */
[----:B------:R-:W-:Y:S07]  /*1c640*/  @!P0 WARPSYNC.ALL ;  /* 0x0000000000008948 */ /* 0x000fee0003800000 */
[----:B------:R-:W-:Y:S01]  /*1c650*/  @!P0 BAR.SYNC.DEFER_BLOCKING 0xc, 0x180 ;  /* 0x0306000000008b1d */ /* 0x000fe20000010000 */
[----:B---3--:R-:W-:-:S13]  /*1c660*/  ISETP.NE.AND P1, PT, R0, 0x1, PT ;  /* 0x000000010000780c */ /* 0x008fda0003f25270 */
[----:B------:R-:W3:Y:S08]  /*1c670*/  @P1 LDC R0, c[0x0][0x44c] ;  /* 0x00011300ff001b82 */ /* 0x000ef00000000800 */
[----:B------:R-:W4:Y:S01]  /*1c680*/  @P1 LDC R3, c[0x0][0x450] ;  /* 0x00011400ff031b82 */ /* 0x000f220000000800 */
[----:B--2---:R-:W-:-:S04]  /*1c690*/  VIADD R2, R8, 0x3f ;  /* 0x0000003f08027836 */ /* 0x004fc80000000000 */
[----:B---3--:R-:W-:-:S05]  /*1c6a0*/  @P1 IMAD.HI.U32 R0, R2, R0, RZ ;  /* 0x0000000002001227 */ /* 0x008fca00078e00ff */
[----:B----4-:R-:W-:-:S05]  /*1c6b0*/  @P1 SHF.R.U32.HI R2, RZ, R3, R0 ;  /* 0x00000003ff021219 */ /* 0x010fca0000011600 */
[----:B------:R-:W-:Y:S02]  /*1c6c0*/  IMAD.IADD R0, R20, 0x1, R2 ;  /* 0x0000000114007824 */ /* 0x000fe400078e0202 */
[----:B------:R-:W2:Y:S02]  /*1c6d0*/  LDC.64 R2, c[0x0][0x9e0] ;  /* 0x00027800ff027b82 */ /* 0x000ea40000000a00 */
[----:B--2---:R-:W-:Y:S01]  /*1c6e0*/  ISETP.GE.AND P2, PT, R3, 0x1, PT ;  /* 0x000000010300780c */ /* 0x004fe20003f46270 */
[----:B------:R-:W-:-:S12]  /*1c6f0*/  IMAD.IADD R2, R0, 0x1, R2 ;  /* 0x0000000100027824 */ /* 0x000fd800078e0202 */
[----:B------:R-:W-:Y:S05]  /*1c700*/  @!P2 BRA `(.L_x_5873) ;  /* 0x000000000048a947 */ /* 0x000fea0003800000 */
[C---:B------:R-:W-:Y:S01]  /*1c710*/  ISETP.GT.AND P0, PT, R0.reuse, RZ, PT ;  /* 0x000000ff0000720c */ /* 0x040fe20003f04270 */
[----:B------:R-:W-:Y:S01]  /*1c720*/  BSSY B0, `(.L_x_5874) ;  /* 0x000000e000007945 */ /* 0x000fe20003800000 */
[----:B------:R-:W-:-:S11]  /*1c730*/  VIADD R5, R0, 0xffffffff ;  /* 0xffffffff00057836 */ /* 0x000fd60000000000 */
[----:B------:R-:W-:Y:S05]  /*1c740*/  @P0 BRA `(.L_x_5875) ;  /* 0x00000000001c0947 */ /* 0x000fea0003800000 */
[----:B------:R-:W-:Y:S01]  /*1c750*/  ISETP.NE.AND P0, PT, R3, 0x1, PT ;  /* 0x000000010300780c */ /* 0x000fe20003f05270 */
[----:B------:R-:W-:-:S12]  /*1c760*/  IMAD.MOV R0, RZ, RZ, -R0 ;  /* 0x000000ffff007224 */ /* 0x000fd800078e0a00 */
[----:B-1----:R-:W1:Y:S02]  /*1c770*/  @P0 LDC.64 R6, c[0x0][0x9e8] ;  /* 0x00027a00ff060b82 */ /* 0x002e640000000a00 */
[----:B-1----:R-:W-:-:S05]  /*1c780*/  @P0 IMAD.HI.U32 R6, R0, R6, RZ ;  /* 0x0000000600060227 */ /* 0x002fca00078e00ff */
[----:B------:R-:W-:-:S04]  /*1c790*/  @P0 SHF.R.U32.HI R0, RZ, R7, R6 ;  /* 0x00000007ff000219 */ /* 0x000fc80000011606 */
[----:B------:R-:W-:Y:S01]  /*1c7a0*/  LOP3.LUT R5, RZ, R0, RZ, 0x33, !PT ;  /* 0x00000000ff057212 */ /* 0x000fe200078e33ff */
[----:B------:R-:W-:Y:S06]  /*1c7b0*/  BRA `(.L_x_5876) ;  /* 0x0000000000107947 */ /* 0x000fec0003800000 */
.L_x_5875:
[----:B------:R-:W-:-:S13]  /*1c7c0*/  ISETP.NE.AND P0, PT, R3, 0x1, PT ;  /* 0x000000010300780c */ /* 0x000fda0003f05270 */
[----:B-1----:R-:W1:Y:S02]  /*1c7d0*/  @P0 LDC.64 R6, c[0x0][0x9e8] ;  /* 0x00027a00ff060b82 */ /* 0x002e640000000a00 */
[----:B-1----:R-:W-:-:S05]  /*1c7e0*/  @P0 IMAD.HI.U32 R6, R5, R6, RZ ;  /* 0x0000000605060227 */ /* 0x002fca00078e00ff */
[----:B------:R-:W-:-:S07]  /*1c7f0*/  @P0 SHF.R.U32.HI R5, RZ, R7, R6 ;  /* 0x00000007ff050219 */ /* 0x000fce0000011606 */
.L_x_5876:
[----:B------:R-:W-:Y:S05]  /*1c800*/  BSYNC B0 ;  /* 0x0000000000007941 */ /* 0x000fea0003800000 */
.L_x_5874:
[----:B------:R-:W-:-:S05]  /*1c810*/  IMAD R5, R5, R3, R3 ;  /* 0x0000000305057224 */ /* 0x000fca00078e0203 */
[----:B------:R-:W-:-:S07]  /*1c820*/  VIMNMX R2, R2, R5, PT ;  /* 0x0000000502027248 */ /* 0x000fce0003fe0100 */
.L_x_5873:
[----:B------:R-:W2:Y:S01]  /*1c830*/  LDL R7, [R1+0x5c] ;  /* 0x00005c0001077983 */ /* 0x000ea20000100800 */
[----:B------:R-:W3:Y:S01]  /*1c840*/  @P1 LDC R5, c[0x0][0x44c] ;  /* 0x00011300ff051b82 */ /* 0x000ee20000000800 */
[----:B------:R-:W-:Y:S01]  /*1c850*/  IMAD.MOV.U32 R0, RZ, RZ, R8 ;  /* 0x000000ffff007224 */ /* 0x000fe200078e0008 */
[----:B------:R-:W-:-:S06]  /*1c860*/  ULDC UR4, c[0x0][0x9dc] ;  /* 0x0002770000047ab9 */ /* 0x000fcc0000000800 */
[----:B-1----:R-:W1:Y:S01]  /*1c870*/  @P1 LDC R6, c[0x0][0x450] ;  /* 0x00011400ff061b82 */ /* 0x002e620000000800 */
[----:B---3--:R-:W-:-:S05]  /*1c880*/  @P1 IMAD.HI.U32 R5, R8, R5, RZ ;  /* 0x0000000508051227 */ /* 0x008fca00078e00ff */
[----:B-1----:R-:W-:Y:S01]  /*1c890*/  @P1 SHF.R.U32.HI R0, RZ, R6, R5 ;  /* 0x00000006ff001219 */ /* 0x002fe20000011605 */
[----:B------:R-:W-:-:S04]  /*1c8a0*/  VIADD R5, R2, 0x3f ;  /* 0x0000003f02057836 */ /* 0x000fc80000000000 */
[----:B------:R-:W-:Y:S01]  /*1c8b0*/  IMAD.IADD R2, R17, 0x1, R0 ;  /* 0x0000000111027824 */ /* 0x000fe200078e0200 */
[----:B------:R-:W-:-:S04]  /*1c8c0*/  SHF.R.S32.HI R0, RZ, 0x1f, R5 ;  /* 0x0000001fff007819 */ /* 0x000fc80000011405 */
[----:B------:R-:W-:-:S04]  /*1c8d0*/  LEA.HI R0, R0, R5, RZ, 0x6 ;  /* 0x0000000500007211 */ /* 0x000fc800078f30ff */
[----:B------:R-:W-:Y:S01]  /*1c8e0*/  SHF.R.S32.HI R8, RZ, 0x6, R0 ;  /* 0x00000006ff087819 */ /* 0x000fe20000011400 */
        /* <DEDUP_REMOVED lines=14> */
.L_x_5879:
[----:B------:R-:W-:-:S13]  /*1c9d0*/  ISETP.NE.AND P0, PT, R3, 0x1, PT ;  /* 0x000000010300780c */ /* 0x000fda0003f05270 */
[----:B------:R-:W1:Y:S02]  /*1c9e0*/  @P0 LDC.64 R6, c[0x0][0x9e8] ;  /* 0x00027a00ff060b82 */ /* 0x000e640000000a00 */
[----:B-1----:R-:W-:-:S05]  /*1c9f0*/  @P0 IMAD.HI.U32 R6, R2, R6, RZ ;  /* 0x0000000602060227 */ /* 0x002fca00078e00ff */
[----:B------:R-:W-:-:S07]  /*1ca00*/  @P0 SHF.R.U32.HI R2, RZ, R7, R6 ;  /* 0x00000007ff020219 */ /* 0x000fce0000011606 */
.L_x_5880:
[----:B------:R-:W-:Y:S05]  /*1ca10*/  BSYNC B0 ;  /* 0x0000000000007941 */ /* 0x000fea0003800000 */
.L_x_5878:
[----:B------:R-:W-:-:S05]  /*1ca20*/  IMAD R2, R2, R3, RZ ;  /* 0x0000000302027224 */ /* 0x000fca00078e02ff */
[----:B------:R-:W-:-:S07]  /*1ca30*/  VIMNMX R0, R0, R2, !PT ;  /* 0x0000000200007248 */ /* 0x000fce0007fe0100 */
.L_x_5877:
[----:B------:R-:W-:Y:S01]  /*1ca40*/  SHF.R.S32.HI R2, RZ, 0x1f, R0 ;  /* 0x0000001fff027819 */ /* 0x000fe20000011400 */
[----:B------:R-:W-:Y:S01]  /*1ca50*/  BSSY B0, `(.L_x_5881) ;  /* 0x0000025000007945 */ /* 0x000fe20003800000 */
[----:B------:R-:W-:Y:S02]  /*1ca60*/  ISETP.NE.AND P1, PT, R4, RZ, PT ;  /* 0x000000ff0400720c */ /* 0x000fe40003f25270 */
[----:B------:R-:W-:-:S04]  /*1ca70*/  LEA.HI R2, R2, R0, RZ, 0x6 ;  /* 0x0000000002027211 */ /* 0x000fc800078f30ff */
[----:B------:R-:W-:-:S04]  /*1ca80*/  SHF.R.S32.HI R2, RZ, 0x6, R2 ;  /* 0x00000006ff027819 */ /* 0x000fc80000011402 */
[----:B------:R-:W-:-:S03]  /*1ca90*/  VIMNMX R8, RZ, R2, !PT ;  /* 0x00000002ff087248 */ /* 0x000fc60007fe0100 */
[----:B------:R-:W1:Y:S01]  /*1caa0*/  @!P1 LDC R4, c[0x0][0x9f0] ;  /* 0x00027c00ff049b82 */ /* 0x000e620000000800 */
[----:B------:R-:W-:Y:S01]  /*1cab0*/  ISETP.GT.AND P0, PT, R5, R8, PT ;  /* 0x000000080500720c */ /* 0x000fe20003f04270 */
[----:B------:R2:W-:Y:S04]  /*1cac0*/  STL [R1+0x34], R8 ;  /* 0x0000340801007387 */ /* 0x0005e80000100800 */
[----:B------:R2:W-:Y:S08]  /*1cad0*/  STL [R1+0x3c], RZ ;  /* 0x00003cff01007387 */ /* 0x0005f00000100800 */
[----:B--2---:R-:W-:Y:S05]  /*1cae0*/  @!P0 BRA `(.L_x_5882) ;  /* 0x00000000006c8947 */ /* 0x004fea0003800000 */
[-C--:B-1----:R-:W-:Y:S02]  /*1caf0*/  IABS R0, R4.reuse ;  /* 0x0000000400007213 */ /* 0x082fe40000000000 */
[----:B------:R-:W-:Y:S02]  /*1cb00*/  IABS R7, R4 ;  /* 0x0000000400077213 */ /* 0x000fe40000000000 */
[----:B------:R-:W1:Y:S03]  /*1cb10*/  I2F.RP R2, R0 ;  /* 0x0000000000027306 */ /* 0x000e660000209400 */
[----:B------:R-:W-:-:S05]  /*1cb20*/  IMAD.MOV R7, RZ, RZ, -R7 ;  /* 0x000000ffff077224 */ /* 0x000fca00078e0a07 */
[----:B-1----:R-:W1:Y:S02]  /*1cb30*/  MUFU.RCP R2, R2 ;  /* 0x0000000200027308 */ /* 0x002e640000001000 */
[----:B-1----:R-:W-:-:S06]  /*1cb40*/  VIADD R2, R2, 0xffffffe ;  /* 0x0ffffffe02027836 */ /* 0x002fcc0000000000 */
[----:B------:R-:W1:Y:S02]  /*1cb50*/  F2I.FTZ.U32.TRUNC.NTZ R3, R2 ;  /* 0x0000000200037305 */ /* 0x000e64000021f000 */
[----:B-1----:R-:W-:-:S04]  /*1cb60*/  IMAD.MOV R2, RZ, RZ, -R3 ;  /* 0x000000ffff027224 */ /* 0x002fc800078e0a03 */
        /* <DEDUP_REMOVED lines=19> */
.L_x_5882:
[----:B------:R-:W-:Y:S05]  /*1cca0*/  BSYNC B0 ;  /* 0x0000000000007941 */ /* 0x000fea0003800000 */
.L_x_5881:
        /* <DEDUP_REMOVED lines=15> */
[----:B------:R-:W3:Y:S01]  /*1cda0*/  LDC.64 R2, c[0x0][0xc60] ;  /* 0x00031800ff027b82 */ /* 0x000ee20000000a00 */
[----:B------:R-:W2:Y:S02]  /*1cdb0*/  FLO.U32 R0, UR4 ;  /* 0x0000000400007d00 */ /* 0x000ea400080e0000 */
[----:B--2---:R-:W-:-:S06]  /*1cdc0*/  ISETP.EQ.U32.AND P0, PT, R0, R5, PT ;  /* 0x000000050000720c */ /* 0x004fcc0003f02070 */
[----:B------:R-:W3:Y:S07]  /*1cdd0*/  POPC R5, UR4 ;  /* 0x0000000400057d09 */ /* 0x000eee0008000000 */
[----:B---3--:R-:W2:Y:S01]  /*1cde0*/  @P0 ATOMG.E.ADD.STRONG.GPU PT, R3, desc[UR42][R2.64], R5 ;  /* 0x00000005020309a8 */ /* 0x008ea200081ee1ea */
[----:B-1----:R-:W1:Y:S02]  /*1cdf0*/  S2R R4, SR_LTMASK ;  /* 0x0000000000047919 */ /* 0x002e640000003900 */
[----:B-1----:R-:W-:-:S04]  /*1ce00*/  LOP3.LUT R4, R4, UR4, RZ, 0xc0, !PT ;  /* 0x0000000404047c12 */ /* 0x002fc8000f8ec0ff */
[----:B------:R-:W1:Y:S01]  /*1ce10*/  POPC R7, R4 ;  /* 0x0000000400077309 */ /* 0x000e620000000000 */
[----:B--2---:R-:W1:Y:S02]  /*1ce20*/  SHFL.IDX PT, R0, R3, R0, 0x1f ;  /* 0x00001f0003007589 */ /* 0x004e6400000e0000 */
[----:B-1----:R-:W-:-:S05]  /*1ce30*/  IADD3 R0, R0, UR37, R7 ;  /* 0x0000002500007c10 */ /* 0x002fca000fffe007 */
[----:B------:R2:W-:Y:S01]  /*1ce40*/  STL [R1], R0 ;  /* 0x0000000001007387 */ /* 0x0005e20000100800 */
[----:B------:R-:W-:Y:S05]  /*1ce50*/  BRA `(.L_x_5885) ;  /* 0x0000004800647947 */ /* 0x000fea0003800000 */
.L_x_5884:
        /* <DEDUP_REMOVED lines=20> */
.L_x_5887:
[----:B------:R-:W-:Y:S05]  /*1cfa0*/  BSYNC B6 ;  /* 0x0000000000067941 */ /* 0x000fea0003800000 */
.L_x_5886:
        /* <DEDUP_REMOVED lines=8> */
[----:B------:R2:W3:Y:S01]  /*1d030*/  LDC.64 R2, c[0x4][R17] ;  /* 0x0100000011027b82 */ /* 0x0004e20000000a00 */
[----:B-1----:R-:W-:Y:S02]  /*1d040*/  IMAD.U32 R4, RZ, RZ, UR6 ;  /* 0x00000006ff047e24 */ /* 0x002fe4000f8e00ff */
[----:B------:R-:W-:Y:S02]  /*1d050*/  IMAD.U32 R5, RZ, RZ, UR7 ;  /* 0x00000007ff057e24 */ /* 0x000fe4000f8e00ff */
[----:B------:R-:W-:Y:S02]  /*1d060*/  IMAD.U32 R6, RZ, RZ, UR8 ;  /* 0x00000008ff067e24 */ /* 0x000fe4000f8e00ff */
[----:B------:R-:W-:-:S02]  /*1d070*/  IMAD.U32 R7, RZ, RZ, UR9 ;  /* 0x00000009ff077e24 */ /* 0x000fc4000f8e00ff */
[----:B------:R-:W-:Y:S02]  /*1d080*/  IMAD.U32 R10, RZ, RZ, UR4 ;  /* 0x00000004ff0a7e24 */ /* 0x000fe4000f8e00ff */
[----:B------:R-:W-:Y:S02]  /*1d090*/  IMAD.U32 R11, RZ, RZ, UR5 ;  /* 0x00000005ff0b7e24 */ /* 0x000fe4000f8e00ff */
[----:B------:R-:W-:Y:S02]  /*1d0a0*/  IMAD.MOV.U32 R8, RZ, RZ, 0x70 ;  /* 0x00000070ff087424 */ /* 0x000fe400078e00ff */
[----:B------:R-:W-:Y:S02]  /*1d0b0*/  IMAD.MOV.U32 R12, RZ, RZ, 0x1 ;  /* 0x00000001ff0c7424 */ /* 0x000fe400078e00ff */
[----:B--2---:R-:W-:-:S07]  /*1d0c0*/  IMAD.MOV.U32 R13, RZ, RZ, RZ ;  /* 0x000000ffff0d7224 */ /* 0x004fce00078e00ff */
[----:B------:R-:W-:-:S07]  /*1d0d0*/  LEPC R20, `(.L_x_5890) ;  /* 0x000000001014794e */ /* 0x000fce0000000000 */
[----:B0--3--:R-:W-:Y:S05]  /*1d0e0*/  CALL.ABS.NOINC R2 ;  /* 0x0000000002007343 */ /* 0x009fea0003c00000 */
.L_x_5890:
        /* <DEDUP_REMOVED lines=15> */
.L_x_5889:
[----:B------:R-:W-:Y:S05]  /*1d1e0*/  BSYNC B6 ;  /* 0x0000000000067941 */ /* 0x000fea0003800000 */
.L_x_5888:
[----:B------:R-:W2:Y:S01]  /*1d1f0*/  LDL R0, [R1+0xc] ;  /* 0x00000c0001007983 */ /* 0x000ea20000100800 */
[----:B------:R-:W-:Y:S02]  /*1d200*/  ULDC.64 UR4, c[0x0][0x9f8] ;  /* 0x00027e0000047ab9 */ /* 0x000fe40000000a00 */
[----:B------:R-:W-:Y:S01]  /*1d210*/  ISETP.NE.U32.AND P0, PT, RZ, UR4, PT ;  /* 0x00000004ff007c0c */ /* 0x000fe2000bf05070 */
[----:B------:R-:W3:Y:S03]  /*1d220*/  LDL R17, [R1+0x30] ;  /* 0x0000300001117983 */ /* 0x000ee60000100800 */
[----:B------:R-:W-:Y:S01]  /*1d230*/  ISETP.NE.AND.EX P0, PT, RZ, UR5, PT, P0 ;  /* 0x00000005ff007c0c */ /* 0x000fe2000bf05300 */
[----:B------:R-:W-:-:S12]  /*1d240*/  ULDC.64 UR4, c[0x0][0xa08] ;  /* 0x0002820000047ab9 */ /* 0x000fd80000000a00 */
[----:B------:R-:W4:Y:S01]  /*1d250*/  @P0 LDC.64 R2, c[0x0][0x9f8] ;  /* 0x00027e00ff020b82 */ /* 0x000f220000000a00 */
[----:B--2---:R-:W-:Y:S02]  /*1d260*/  IMAD.MOV.U32 R7, RZ, RZ, R0 ;  /* 0x000000ffff077224 */ /* 0x004fe400078e0000 */
[----:B----4-:R-:W-:-:S05]  /*1d270*/  @P0 IMAD.WIDE R2, R0, 0x4, R2 ;  /* 0x0000000400020825 */ /* 0x010fca00078e0202 */
[----:B------:R2:W4:Y:S01]  /*1d280*/  @P0 LDG.E R7, desc[UR42][R2.64] ;  /* 0x0000002a02070981 */ /* 0x000522000c1e1900 */
[----:B---3--:R-:W-:Y:S01]  /*1d290*/  VIADD R0, R17, 0xffffffff ;  /* 0xffffffff11007836 */ /* 0x008fe20000000000 */
[----:B--2---:R-:W2:Y:S02]  /*1d2a0*/  LDC.64 R2, c[0x0][0x418] ;  /* 0x00010600ff027b82 */ /* 0x004ea40000000a00 */
[----:B--2---:R-:W-:Y:S01]  /*1d2b0*/  LOP3.LUT P0, RZ, R2, UR4, RZ, 0xfc, !PT ;  /* 0x0000000402ff7c12 */ /* 0x004fe2000f80fcff */
[----:B------:R-:W-:-:S03]  /*1d2c0*/  UMOV UR4, 0xffffffff ;  /* 0xffffffff00047882 */ /* 0x000fc60000000000 */
[----:B------:R-:W-:Y:S02]  /*1d2d0*/  LOP3.LUT P0, RZ, R3, UR5, RZ, 0xfc, P0 ;  /* 0x0000000503ff7c12 */ /* 0x000fe4000800fcff */
[----:B----4-:R-:W-:Y:S01]  /*1d2e0*/  SHF.R.S32.HI R8, RZ, 0x1f, R7 ;  /* 0x0000001fff087819 */ /* 0x010fe20000011407 */
        /* <DEDUP_REMOVED lines=8> */
.L_x_6051:
        /* <DEDUP_REMOVED lines=11> */
.L_x_6054:
[----:B------:R-:W-:Y:S05]  /*1d420*/  @!P6 BRA `(.L_x_5892) ;  /* 0x0000000000fce947 */ /* 0x000fea0003800000 */
[----:B------:R-:W-:-:S04]  /*1d430*/  ISETP.NE.U32.AND P0, PT, R2, RZ, PT ;  /* 0x000000ff0200720c */ /* 0x000fc80003f05070 */
[----:B------:R-:W-:-:S13]  /*1d440*/  ISETP.NE.AND.EX P0, PT, R3, RZ, PT, P0 ;  /* 0x000000ff0300720c */ /* 0x000fda0003f05300 */
[----:B------:R-:W-:Y:S05]  /*1d450*/  @!P0 BRA `(.L_x_5894) ;  /* 0x0000000000508947 */ /* 0x000fea0003800000 */
[----:B------:R-:W3:Y:S01]  /*1d460*/  LDC R6, c[0x0][0x43c] ;  /* 0x00010f00ff067b82 */ /* 0x000ee20000000800 */
[----:B------:R-:W-:Y:S01]  /*1d470*/  IMAD.MOV.U32 R9, RZ, RZ, R0 ;  /* 0x000000ffff097224 */ /* 0x000fe200078e0000 */
[----:B------:R-:W-:-:S03]  /*1d480*/  ULDC.64 UR4, c[0x0][0x428] ;  /* 0x00010a0000047ab9 */ /* 0x000fc60000000a00 */
        /* <DEDUP_REMOVED lines=17> */
.L_x_5894:
[----:B---3--:R-:W3:Y:S01]  /*1d5a0*/  LDL R2, [R1+0x14] ;  /* 0x0000140001027983 */ /* 0x008ee20000100800 */
[----:B-1----:R-:W-:Y:S01]  /*1d5b0*/  IMAD R0, R19, 0x8, R18 ;  /* 0x0000000813007824 */ /* 0x002fe200078e0212 */
[----:B---3--:R-:W-:-:S04]  /*1d5c0*/  SHF.L.U32 R2, R2, 0x1f, RZ ;  /* 0x0000001f02027819 */ /* 0x008fc800000006ff */
[----:B------:R-:W1:Y:S02]  /*1d5d0*/  SYNCS.PHASECHK.TRANS64.TRYWAIT P0, [R0+URZ+0x28c40], R2 ;  /* 0x028c4002000075a7 */ /* 0x000e64000800017f */
[----:B-1----:R-:W-:Y:S05]  /*1d5e0*/  @!P0 BRA `(.L_x_5895) ;  /* 0x0000006800088947 */ /* 0x002fea0003800000 */
.L_x_6055:
        /* <DEDUP_REMOVED lines=11> */
.L_x_5896:
[----:B------:R-:W3:Y:S04]  /*1d6a0*/  LDL R4, [R1+0x2c] ;  /* 0x00002c0001047983 */ /* 0x000ee80000100800 */
[----:B------:R-:W4:Y:S04]  /*1d6b0*/  LDL R3, [R1+0x20] ;  /* 0x0000200001037983 */ /* 0x000f280000100800 */
[----:B-1----:R-:W2:Y:S01]  /*1d6c0*/  LDL.LU R2, [R1+0x1c] ;  /* 0x00001c0001027983 */ /* 0x002ea20000300800 */
        /* <DEDUP_REMOVED lines=12> */
[----:B---3--:R-:W-:Y:S02]  /*1d790*/  R2UR UR11, R4 ;  /* 0x00000000040b72ca */ /* 0x008fe400000e0000 */
[----:B----4-:R-:W-:Y:S02]  /*1d7a0*/  R2UR UR4, R3 ;  /* 0x00000000030472ca */ /* 0x010fe400000e0000 */
[----:B--2---:R-:W-:-:S04]  /*1d7b0*/  LOP3.LUT R2, R2, 0xfffffffe, RZ, 0xc0, !PT ;  /* 0xfffffffe02027812 */ /* 0x004fc800078ec0ff */
[----:B------:R-:W-:-:S07]  /*1d7c0*/  @P0 LOP3.LUT R2, R2, 0x1, RZ, 0xfc, !PT ;  /* 0x0000000102020812 */ /* 0x000fce00078efcff */
[----:B------:R-:W-:Y:S01]  /*1d7d0*/  ULEA UR11, UR11, UR4, 0x6 ;  /* 0x000000040b0b7291 */ /* 0x000fe2000f8e303f */
[----:B------:R3:W-:Y:S02]  /*1d7e0*/  STL [R1+0x1c], R2 ;  /* 0x00001c0201007387 */ /* 0x0007e40000100800 */
[----:B------:R-:W-:-:S06]  /*1d7f0*/  UMOV UR4, 0x0 ;  /* 0x0000000000047882 */ /* 0x000fcc0000000000 */
[----:B------:R3:W-:Y:S01]  /*1d800*/  UTMALDG.4D [UR8], [UR6], desc[UR4] ;  /* 0x00000408060075b4 */ /* 0x0007e20008019000 */
[----:B------:R-:W-:Y:S02]  /*1d810*/  NOP ;  /* 0x0000000000007918 */ /* 0x000fe40000000000 */
.L_x_5892:
[----:B------:R-:W1:Y:S01]  /*1d820*/  LDL.LU R3, [R1+0x40] ;  /* 0x0000400001037983 */ /* 0x000e620000300800 */
[----:B------:R-:W-:Y:S05]  /*1d830*/  WARPSYNC.ALL ;  /* 0x0000000000007948 */ /* 0x000fea0003800000 */
[----:B---3--:R-:W-:Y:S01]  /*1d840*/  ULDC.64 UR4, c[0x0][0x298] ;  /* 0x0000a60000047ab9 */ /* 0x008fe20000000a00 */
        /* <DEDUP_REMOVED lines=21> */
[----:B------:R-:W-:Y:S02]  /*1d9a0*/  IMAD.U32 R10, RZ, RZ, UR8 ;  /* 0x00000008ff0a7e24 */ /* 0x000fe4000f8e00ff */
[----:B------:R-:W-:Y:S02]  /*1d9b0*/  IMAD.U32 R11, RZ, RZ, UR9 ;  /* 0x00000009ff0b7e24 */ /* 0x000fe4000f8e00ff */
[----:B------:R-:W-:Y:S02]  /*1d9c0*/  IMAD.MOV.U32 R8, RZ, RZ, 0x70 ;  /* 0x00000070ff087424 */ /* 0x000fe400078e00ff */
[----:B------:R-:W-:Y:S02]  /*1d9d0*/  IMAD.MOV.U32 R12, RZ, RZ, 0x1 ;  /* 0x00000001ff0c7424 */ /* 0x000fe400078e00ff */
[----:B------:R-:W-:-:S07]  /*1d9e0*/  IMAD.MOV.U32 R13, RZ, RZ, RZ ;  /* 0x000000ffff0d7224 */ /* 0x000fce00078e00ff */
[----:B------:R-:W-:-:S07]  /*1d9f0*/  LEPC R20, `(.L_x_5898) ;  /* 0x000000001014794e */ /* 0x000fce0000000000 */
[----:B01----:R-:W-:Y:S05]  /*1da00*/  CALL.ABS.NOINC R2 ;  /* 0x0000000002007343 */ /* 0x003fea0003c00000 */
.L_x_5898:
[----:B------:R-:W-:Y:S05]  /*1da10*/  BSYNC B6 ;  /* 0x0000000000067941 */ /* 0x000fea0003800000 */
.L_x_5897:
[----:B-1----:R-:W3:Y:S01]  /*1da20*/  LDL.LU R0, [R1+0x40] ;  /* 0x0000400001007983 */ /* 0x002ee20000300800 */
[----:B------:R-:W-:Y:S01]  /*1da30*/  ULDC.64 UR6, c[0x0][0xa00] ;  /* 0x0002800000067ab9 */ /* 0x000fe20000000a00 */
[----:B------:R-:W-:Y:S01]  /*1da40*/  ULDC.64 UR4, c[0x0][0x2d8] ;  /* 0x0000b60000047ab9 */ /* 0x000fe20000000a00 */
[----:B--2---:R-:W1:Y:S01]  /*1da50*/  LDC R7, c[0x0][0x448] ;  /* 0x00011200ff077b82 */ /* 0x004e620000000800 */
[----:B------:R-:W3:Y:S04]  /*1da60*/  LDL.LU.64 R2, [R1+0x48] ;  /* 0x0000480001027983 */ /* 0x000ee80000300a00 */
[----:B------:R-:W2:Y:S04]  /*1da70*/  LDL R5, [R1+0xc] ;  /* 0x00000c0001057983 */ /* 0x000ea80000100800 */
[----:B------:R-:W4:Y:S01]  /*1da80*/  LDL R12, [R1+0x28] ;  /* 0x00002800010c7983 */ /* 0x000f220000100800 */
[----:B------:R-:W-:Y:S01]  /*1da90*/  ISETP.NE.U32.AND P0, PT, RZ, UR6, PT ;  /* 0x00000006ff007c0c */ /* 0x000fe2000bf05070 */
[----:B------:R-:W-:-:S03]  /*1daa0*/  ULDC UR6, c[0x0][0x2b8] ;  /* 0x0000ae0000067ab9 */ /* 0x000fc60000000800 */
[----:B------:R-:W-:Y:S01]  /*1dab0*/  ISETP.NE.AND.EX P0, PT, RZ, UR7, PT, P0 ;  /* 0x00000007ff007c0c */ /* 0x000fe2000bf05300 */
[----:B------:R-:W0:Y:S02]  /*1dac0*/  S2R R8, SR_TID.X ;  /* 0x0000000000087919 */ /* 0x000e240000002100 */
[----:B0-----:R-:W-:Y:S02]  /*1dad0*/  IMAD.SHL.U32 R8, R8, 0x10, RZ ;  /* 0x0000001008087824 */ /* 0x001fe400078e00ff */
[----:B---3--:R-:W-:Y:S01]  /*1dae0*/  IMAD.MOV.U32 R3, RZ, RZ, R0 ;  /* 0x000000ffff037224 */ /* 0x008fe200078e0000 */
[----:B--2---:R-:W-:-:S04]  /*1daf0*/  SHF.R.S32.HI R0, RZ, 0x1f, R5 ;  /* 0x0000001fff007819 */ /* 0x004fc80000011405 */
[----:B------:R-:W-:Y:S02]  /*1db00*/  SEL R4, R0, RZ, !P0 ;  /* 0x000000ff00047207 */ /* 0x000fe40004000000 */
[----:B------:R-:W-:Y:S02]  /*1db10*/  SEL R0, R5, RZ, !P0 ;  /* 0x000000ff05007207 */ /* 0x000fe40004000000 */
[----:B------:R-:W0:Y:S01]  /*1db20*/  S2R R5, SR_TID.X ;  /* 0x0000000000057919 */ /* 0x000e220000002100 */
[----:B------:R-:W-:-:S04]  /*1db30*/  IMAD.WIDE.U32 R2, R16, UR4, R2 ;  /* 0x0000000410027c25 */ /* 0x000fc8000f8e0002 */
[----:B------:R-:W-:Y:S01]  /*1db40*/  IMAD R3, R16, UR5, R3 ;  /* 0x0000000510037c24 */ /* 0x000fe2000f8e0203 */
[----:B------:R-:W-:Y:S02]  /*1db50*/  ULDC.64 UR4, c[0x0][0x2e0] ;  /* 0x0000b80000047ab9 */ /* 0x000fe40000000a00 */
[----:B------:R-:W-:Y:S02]  /*1db60*/  IMAD R4, R4, UR4, RZ ;  /* 0x0000000404047c24 */ /* 0x000fe4000f8e02ff */
[----:B------:R-:W-:-:S04]  /*1db70*/  IMAD.WIDE.U32 R2, R0, UR4, R2 ;  /* 0x0000000400027c25 */ /* 0x000fc8000f8e0002 */
[----:B------:R-:W-:Y:S01]  /*1db80*/  IMAD R0, R0, UR5, R4 ;  /* 0x0000000500007c24 */ /* 0x000fe2000f8e0204 */
[----:B-1----:R-:W-:Y:S01]  /*1db90*/  ISETP.NE.AND P0, PT, R7, 0x1, PT ;  /* 0x000000010700780c */ /* 0x002fe20003f05270 */
[----:B------:R-:W1:Y:S01]  /*1dba0*/  S2R R9, SR_TID.X ;  /* 0x0000000000097919 */ /* 0x000e620000002100 */
[----:B------:R-:W-:-:S11]  /*1dbb0*/  ULDC.64 UR4, c[0x0][0x2d0] ;  /* 0x0000b40000047ab9 */ /* 0x000fd60000000a00 */
[----:B------:R-:W2:Y:S01]  /*1dbc0*/  @P0 LDC R6, c[0x0][0x450] ;  /* 0x00011400ff060b82 */ /* 0x000ea20000000800 */
[----:B0-----:R-:W-:-:S04]  /*1dbd0*/  LOP3.LUT R5, R5, 0x7f, RZ, 0xc0, !PT ;  /* 0x0000007f05057812 */ /* 0x001fc800078ec0ff */
[----:B------:R-:W-:-:S04]  /*1dbe0*/  SHF.R.U32.HI R5, RZ, 0x3, R5 ;  /* 0x00000003ff057819 */ /* 0x000fc80000011605 */
[----:B------:R-:W-:Y:S02]  /*1dbf0*/  LOP3.LUT R8, R5, 0x70, R8, 0xf8, !PT ;  /* 0x0000007005087812 */ /* 0x000fe400078ef808 */
[----:B------:R-:W0:Y:S03]  /*1dc00*/  @P0 LDC R5, c[0x0][0x44c] ;  /* 0x00011300ff050b82 */ /* 0x000e260000000800 */
[----:B----4-:R-:W-:Y:S02]  /*1dc10*/  IMAD.IADD R4, R8, 0x1, R12 ;  /* 0x0000000108047824 */ /* 0x010fe400078e020c */
[----:B------:R3:W5:Y:S01]  /*1dc20*/  LDL R8, [R1+0x60] ;  /* 0x0000600001087983 */ /* 0x0007620000100800 */
[----:B------:R-:W-:Y:S02]  /*1dc30*/  IMAD.IADD R3, R3, 0x1, R0 ;  /* 0x0000000103037824 */ /* 0x000fe400078e0200 */
[----:B------:R-:W-:Y:S01]  /*1dc40*/  IMAD.MOV.U32 R0, RZ, RZ, R4 ;  /* 0x000000ffff007224 */ /* 0x000fe200078e0004 */
[----:B------:R-:W4:Y:S01]  /*1dc50*/  S2R R10, SR_TID.X ;  /* 0x00000000000a7919 */ /* 0x000f220000002100 */
[----:B0-----:R-:W-:-:S05]  /*1dc60*/  @P0 IMAD.HI.U32 R5, R4, R5, RZ ;  /* 0x0000000504050227 */ /* 0x001fca00078e00ff */
[----:B--2---:R-:W-:-:S05]  /*1dc70*/  @P0 SHF.R.U32.HI R0, RZ, R6, R5 ;  /* 0x00000006ff000219 */ /* 0x004fca0000011605 */
        /* <DEDUP_REMOVED lines=9> */
[----:B-1----:R-:W-:-:S04]  /*1dd10*/  IMAD.SHL.U32 R9, R9, 0x8, RZ ;  /* 0x0000000809097824 */ /* 0x002fc800078e00ff */
        /* <DEDUP_REMOVED lines=12> */
[----:B---3--:R-:W-:Y:S08]  /*1dde0*/  BRA.DIV UR4, `(.L_x_5899) ;  /* 0x00000062041c7947 */ /* 0x008ff0000b800000 */
        /* <DEDUP_REMOVED lines=34> */
.L_x_6064:
        /* <DEDUP_REMOVED lines=10> */
.L_x_5900:
        /* <DEDUP_REMOVED lines=18> */
.L_x_6065:
[----:B------:R-:W-:Y:S05]  /*1e1d0*/  BSYNC B0 ;  /* 0x0000000000007941 */ /* 0x000fea0003800000 */
.L_x_5901:
        /* <DEDUP_REMOVED lines=13> */
.L_x_6066:
[----:B------:R-:W-:Y:S05]  /*1e2b0*/  BSYNC B1 ;  /* 0x0000000000017941 */ /* 0x000fea0003800000 */
.L_x_5905:
        /* <DEDUP_REMOVED lines=9> */
.L_x_5908:
[----:B------:R-:W-:Y:S05]  /*1e350*/  BSYNC B1 ;  /* 0x0000000000017941 */ /* 0x000fea0003800000 */
.L_x_5907:
        /* <DEDUP_REMOVED lines=12> */
.L_x_5909:
        /* <DEDUP_REMOVED lines=15> */
.L_x_5910:
        /* <DEDUP_REMOVED lines=15> */
.L_x_5911:
        /* <DEDUP_REMOVED lines=15> */
.L_x_5912:
        /* <DEDUP_REMOVED lines=15> */
.L_x_5913:
        /* <DEDUP_REMOVED lines=15> */
.L_x_5914:
        /* <DEDUP_REMOVED lines=15> */
.L_x_5915:
        /* <DEDUP_REMOVED lines=15> */
.L_x_5916:
        /* <DEDUP_REMOVED lines=10> */
.L_x_5904:
[----:B------:R-:W-:Y:S05]  /*1eb50*/  BSYNC B0 ;  /* 0x0000000000007941 */ /* 0x000fea0003800000 */
.L_x_5903:
        /* <DEDUP_REMOVED lines=8> */
[----:B------:R-:W4:Y:S04]  /*1ebe0*/  LDL.LU R7, [R1+0x58] ;  /* 0x0000580001077983 */ /* 0x000f280000300800 */
[----:B------:R-:W5:Y:S04]  /*1ebf0*/  LDL.LU R6, [R1+0x34] ;  /* 0x0000340001067983 */ /* 0x000f680000300800 */
[----:B------:R-:W5:Y:S01]  /*1ec00*/  LDL.LU R4, [R1+0x5c] ;  /* 0x00005c0001047983 */ /* 0x000f620000300800 */
[----:B------:R-:W-:Y:S01]  /*1ec10*/  BSSY B2, `(.L_x_5919) ;  /* 0x00000e9000027945 */ /* 0x000fe20003800000 */
[----:B--2---:R-:W-:-:S04]  /*1ec20*/  VIADD R2, R9, 0x1 ;  /* 0x0000000109027836 */ /* 0x004fc80000000000 */
[----:B---3--:R-:W-:Y:S01]  /*1ec30*/  IMAD R2, R2, R8, RZ ;  /* 0x0000000802027224 */ /* 0x008fe200078e02ff */
[----:B------:R-:W-:Y:S02]  /*1ec40*/  LOP3.LUT R8, RZ, R5, RZ, 0x33, !PT ;  /* 0x00000005ff087212 */ /* 0x000fe400078e33ff */
[----:B----4-:R-:W-:Y:S02]  /*1ec50*/  LOP3.LUT R3, RZ, R7, RZ, 0x33, !PT ;  /* 0x00000007ff037212 */ /* 0x010fe400078e33ff */
        /* <DEDUP_REMOVED lines=44> */
.L_x_5923:
        /* <DEDUP_REMOVED lines=8> */
.L_x_6067:
[----:B------:R-:W-:Y:S05]  /*1efa0*/  BSYNC B3 ;  /* 0x0000000000037941 */ /* 0x000fea0003800000 */
.L_x_5924:
        /* <DEDUP_REMOVED lines=9> */
.L_x_5927:
[----:B------:R-:W-:Y:S05]  /*1f040*/  BSYNC B3 ;  /* 0x0000000000037941 */ /* 0x000fea0003800000 */
.L_x_5926:
        /* <DEDUP_REMOVED lines=12> */
.L_x_5928:
        /* <DEDUP_REMOVED lines=13> */
.L_x_6068:
[----:B------:R-:W-:Y:S05]  /*1f1e0*/  BSYNC B3 ;  /* 0x0000000000037941 */ /* 0x000fea0003800000 */
.L_x_5929:
        /* <DEDUP_REMOVED lines=11> */
.L_x_5932:
[----:B------:R-:W-:Y:S05]  /*1f2a0*/  BSYNC B3 ;  /* 0x0000000000037941 */ /* 0x000fea0003800000 */
.L_x_5931:
        /* <DEDUP_REMOVED lines=9> */
.L_x_5933:
        /* <DEDUP_REMOVED lines=15> */
.L_x_5934:
        /* <DEDUP_REMOVED lines=15> */
.L_x_5935:
        /* <DEDUP_REMOVED lines=15> */
.L_x_5936:
        /* <DEDUP_REMOVED lines=15> */
.L_x_5937:
        /* <DEDUP_REMOVED lines=15> */
.L_x_5938:
        /* <DEDUP_REMOVED lines=15> */
.L_x_5939:
        /* <DEDUP_REMOVED lines=15> */
.L_x_5940:
        /* <DEDUP_REMOVED lines=10> */
.L_x_5922:
[----:B------:R-:W-:Y:S05]  /*1fa70*/  BSYNC B1 ;  /* 0x0000000000017941 */ /* 0x000fea0003800000 */
.L_x_5921:
[----:B------:R-:W2:Y:S02]  /*1fa80*/  LDL.LU R5, [R1+0x30] ;  /* 0x0000300001057983 */ /* 0x000ea40000300800 */
[----:B--2---:R-:W-:-:S07]  /*1fa90*/  VIADD R0, R5, 0xfffffffd ;  /* 0xfffffffd05007836 */ /* 0x004fce0000000000 */
.L_x_5920:
[----:B------:R-:W-:Y:S05]  /*1faa0*/  BSYNC B2 ;  /* 0x0000000000027941 */ /* 0x000fea0003800000 */
.L_x_5919:
[----:B------:R-:W-:-:S05]  /*1fab0*/  VIADD R8, R8, 0xfffffffe ;  /* 0xfffffffe08087836 */ /* 0x000fca0000000000 */
[----:B------:R-:W-:-:S13]  /*1fac0*/  ISETP.NE.AND P0, PT, R8, R4, PT ;  /* 0x000000040800720c */ /* 0x000fda0003f05270 */
[----:B------:R-:W-:Y:S05]  /*1fad0*/  @!P0 BRA `(.L_x_5918) ;  /* 0x0000001800d88947 */ /* 0x000fea0003800000 */
.L_x_5981:
        /* <DEDUP_REMOVED lines=35> */
.L_x_5943:
        /* <DEDUP_REMOVED lines=8> */
.L_x_6069:
[----:B------:R-:W-:Y:S05]  /*1fd90*/  BSYNC B2 ;  /* 0x0000000000027941 */ /* 0x000fea0003800000 */
.L_x_5944:
        /* <DEDUP_REMOVED lines=9> */
.L_x_5947:
[----:B------:R-:W-:Y:S05]  /*1fe30*/  BSYNC B2 ;  /* 0x0000000000027941 */ /* 0x000fea0003800000 */
.L_x_5946:
        /* <DEDUP_REMOVED lines=12> */
.L_x_5948:
        /* <DEDUP_REMOVED lines=13> */
.L_x_6070:
[----:B------:R-:W-:Y:S05]  /*1ffd0*/  BSYNC B2 ;  /* 0x0000000000027941 */ /* 0x000fea0003800000 */
.L_x_5949:
        /* <DEDUP_REMOVED lines=11> */
.L_x_5952:
[----:B------:R-:W-:Y:S05]  /*20090*/  BSYNC B2 ;  /* 0x0000000000027941 */ /* 0x000fea0003800000 */
.L_x_5951:
        /* <DEDUP_REMOVED lines=9> */
.L_x_5953:
        /* <DEDUP_REMOVED lines=15> */
.L_x_5954:
        /* <DEDUP_REMOVED lines=15> */
.L_x_5955:
        /* <DEDUP_REMOVED lines=15> */
.L_x_5956:
        /* <DEDUP_REMOVED lines=15> */
.L_x_5957:
        /* <DEDUP_REMOVED lines=15> */
.L_x_5958:
        /* <DEDUP_REMOVED lines=15> */
.L_x_5959:
        /* <DEDUP_REMOVED lines=15> */
.L_x_5960:
        /* <DEDUP_REMOVED lines=10> */
.L_x_5942:
[----:B------:R-:W-:Y:S05]  /*20860*/  BSYNC B1 ;  /* 0x0000000000017941 */ /* 0x000fea0003800000 */
.L_x_5941:
        /* <DEDUP_REMOVED lines=35> */
.L_x_5963:
        /* <DEDUP_REMOVED lines=8> */
.L_x_6071:
[----:B------:R-:W-:Y:S05]  /*20b20*/  BSYNC B2 ;  /* 0x0000000000027941 */ /* 0x000fea0003800000 */
.L_x_5964:
        /* <DEDUP_REMOVED lines=9> */
.L_x_5967:
[----:B------:R-:W-:Y:S05]  /*20bc0*/  BSYNC B2 ;  /* 0x0000000000027941 */ /* 0x000fea0003800000 */
.L_x_5966:
        /* <DEDUP_REMOVED lines=12> */
.L_x_5968:
        /* <DEDUP_REMOVED lines=13> */
.L_x_6072:
[----:B------:R-:W-:Y:S05]  /*20d60*/  BSYNC B2 ;  /* 0x0000000000027941 */ /* 0x000fea0003800000 */
.L_x_5969:
        /* <DEDUP_REMOVED lines=11> */
.L_x_5972:
[----:B------:R-:W-:Y:S05]  /*20e20*/  BSYNC B2 ;  /* 0x0000000000027941 */ /* 0x000fea0003800000 */
.L_x_5971:
        /* <DEDUP_REMOVED lines=9> */
.L_x_5973:
        /* <DEDUP_REMOVED lines=15> */
.L_x_5974:
        /* <DEDUP_REMOVED lines=15> */
.L_x_5975:
        /* <DEDUP_REMOVED lines=15> */
.L_x_5976:
        /* <DEDUP_REMOVED lines=15> */
.L_x_5977:
        /* <DEDUP_REMOVED lines=15> */
.L_x_5978:
        /* <DEDUP_REMOVED lines=15> */
.L_x_5979:
        /* <DEDUP_REMOVED lines=15> */
.L_x_5980:
        /* <DEDUP_REMOVED lines=10> */
.L_x_5962:
[----:B------:R-:W-:Y:S05]  /*215f0*/  BSYNC B1 ;  /* 0x0000000000017941 */ /* 0x000fea0003800000 */
.L_x_5961:
[----:B------:R-:W2:Y:S01]  /*21600*/  LDL R5, [R1+0x24] ;  /* 0x0000240001057983 */ /* 0x000ea20000100800 */
[----:B------:R-:W-:Y:S01]  /*21610*/  VIADD R0, R0, 0xfffffffe ;  /* 0xfffffffe00007836 */ /* 0x000fe20000000000 */
[----:B--2---:R-:W-:-:S13]  /*21620*/  ISETP.GT.AND P0, PT, R6, R5, PT ;  /* 0x000000050600720c */ /* 0x004fda0003f04270 */
[----:B------:R-:W-:Y:S05]  /*21630*/  @P0 BRA `(.L_x_5981) ;  /* 0xffffffe400280947 */ /* 0x000fea000383ffff */
.L_x_5918:
[----:B------:R-:W-:Y:S05]  /*21640*/  BSYNC B0 ;  /* 0x0000000000007941 */ /* 0x000fea0003800000 */
.L_x_5917:
        /* <DEDUP_REMOVED lines=24> */
.L_x_5983:
[----:B------:R-:W-:Y:S05]  /*217d0*/  BSYNC B0 ;  /* 0x0000000000007941 */ /* 0x000fea0003800000 */
.L_x_5982:
[----:B------:R-:W-:-:S07]  /*217e0*/  SEL R19, R19, RZ, P0 ;  /* 0x000000ff13137207 */ /* 0x000fce0000000000 */
.L_x_5885:
[----:B------:R-:W-:Y:S05]  /*217f0*/  BSYNC B7 ;  /* 0x0000000000077941 */ /* 0x000fea0003800000 */
.L_x_5883:
[----:B--2---:R-:W2:Y:S02]  /*21800*/  LDL R0, [R1+0x1c] ;  /* 0x00001c0001007983 */ /* 0x004ea40000100800 */
        /* <DEDUP_REMOVED lines=13> */
.L_x_5984:
[----:B------:R-:W2:Y:S01]  /*218e0*/  S2R R16, SR_TID.X ;  /* 0x0000000000107919 */ /* 0x000ea20000002100 */
[----:B------:R-:W-:Y:S01]  /*218f0*/  UMOV UR4, 0xffffffff ;  /* 0xffffffff00047882 */ /* 0x000fe20000000000 */
[----:B--2---:R-:W-:-:S04]  /*21900*/  LOP3.LUT R16, R16, 0x1f, RZ, 0xc0, !PT ;  /* 0x0000001f10107812 */ /* 0x004fc800078ec0ff */
[----:B------:R-:W-:Y:S01]  /*21910*/  ISETP.NE.AND P0, PT, R16, 0x1f, PT ;  /* 0x0000001f1000780c */ /* 0x000fe20003f05270 */
[----:B------:R-:W-:-:S12]  /*21920*/  BRA.DIV UR4, `(.L_x_5986) ;  /* 0x0000002e04307947 */ /* 0x000fd8000b800000 */
[----:B-1----:R-:W2:Y:S01]  /*21930*/  LDL.LU R2, [R1] ;  /* 0x0000000001027983 */ /* 0x002ea20000300800 */
        /* <DEDUP_REMOVED lines=15> */
[----:B------:R-:W-:Y:S01]  /*21a30*/  SHFL.IDX PT, R0, R10, 0x1, 0x1f ;  /* 0x00201f000a007f89 */ /* 0x000fe200000e0000 */
        /* <DEDUP_REMOVED lines=10> */
[----:B------:R-:W-:Y:S04]  /*21ae0*/  SHFL.IDX PT, R5, R10, RZ, 0x1f ;  /* 0x00001fff0a057589 */ /* 0x000fe800000e0000 */
        /* <DEDUP_REMOVED lines=13> */
.L_x_6082:
[----:B------:R-:W-:Y:S02]  /*21bc0*/  ULDC UR4, c[0x0][0xc38] ;  /* 0x00030e0000047ab9 */ /* 0x000fe40000000800 */
[----:B------:R-:W-:-:S04]  /*21bd0*/  IMAD.U32 R2, RZ, RZ, UR4 ;  /* 0x00000004ff027e24 */ /* 0x000fc8000f8e00ff */
[----:B-1----:R-:W-:-:S04]  /*21be0*/  IMAD R9, R9, R2, RZ ;  /* 0x0000000209097224 */ /* 0x002fc800078e02ff */
[----:B------:R-:W-:-:S05]  /*21bf0*/  IMAD.IADD R0, R0, 0x1, R9 ;  /* 0x0000000100007824 */ /* 0x000fca00078e0209 */
[----:B------:R-:W-:-:S13]  /*21c00*/  ISETP.GT.AND P6, PT, R0, R5, PT ;  /* 0x000000050000720c */ /* 0x000fda0003fc4270 */
[----:B------:R-:W-:Y:S05]  /*21c10*/  @P6 BRA `(.L_x_5987) ;  /* 0x0000000000ac6947 */ /* 0x000fea0003800000 */
.L_x_5990:
        /* <DEDUP_REMOVED lines=37> */
.L_x_6090:
[----:B------:R-:W-:Y:S02]  /*21e70*/  ULDC UR4, c[0x0][0xc38] ;  /* 0x00030e0000047ab9 */ /* 0x000fe40000000800 */
[----:B------:R-:W-:-:S04]  /*21e80*/  IMAD.U32 R2, RZ, RZ, UR4 ;  /* 0x00000004ff027e24 */ /* 0x000fc8000f8e00ff */
[----:B-1----:R-:W-:-:S04]  /*21e90*/  IMAD R9, R9, R2, RZ ;  /* 0x0000000209097224 */ /* 0x002fc800078e02ff */
[----:B------:R-:W-:-:S05]  /*21ea0*/  IMAD.IADD R0, R9, 0x1, R0 ;  /* 0x0000000109007824 */ /* 0x000fca00078e0200 */
[----:B------:R-:W-:-:S13]  /*21eb0*/  ISETP.GT.AND P6, PT, R0, R5, PT ;  /* 0x000000050000720c */ /* 0x000fda0003fc4270 */
[----:B------:R-:W-:Y:S05]  /*21ec0*/  @!P6 BRA `(.L_x_5990) ;  /* 0xfffffffc0054e947 */ /* 0x000fea000383ffff */
.L_x_5987:
        /* <DEDUP_REMOVED lines=12> */
.L_x_6095:
[----:B------:R-:W-:-:S13]  /*21f90*/  ISETP.NE.AND P0, PT, R0, RZ, PT ;  /* 0x000000ff0000720c */ /* 0x000fda0003f05270 */
[----:B------:R-:W-:Y:S05]  /*21fa0*/  @!P0 BRA `(.L_x_5992) ;  /* 0x0000000000108947 */ /* 0x000fea0003800000 */
[----:B------:R-:W-:Y:S01]  /*21fb0*/  UMOV UR4, 0xffffffff ;  /* 0xffffffff00047882 */ /* 0x000fe20000000000 */
[----:B-1----:R-:W-:Y:S02]  /*21fc0*/  VIADD R7, R7, 0xffffffff ;  /* 0xffffffff07077836 */ /* 0x002fe40000000000 */
[----:B------:R-:W-:Y:S05]  /*21fd0*/  BRA.DIV UR4, `(.L_x_5993) ;  /* 0x0000003204247947 */ /* 0x000fea000b800000 */
[----:B------:R3:W4:Y:S02]  /*21fe0*/  SHFL.IDX PT, R8, R3, R7, 0x1f ;  /* 0x00001f0703087589 */ /* 0x00072400000e0000 */
.L_x_5992:
[----:B------:R-:W-:Y:S01]  /*21ff0*/  ISETP.NE.AND P0, PT, R6, 0x1, PT ;  /* 0x000000010600780c */ /* 0x000fe20003f05270 */
[----:B----4-:R-:W-:-:S05]  /*22000*/  IMAD R0, R8, R2, R9 ;  /* 0x0000000208007224 */ /* 0x010fca00078e0209 */
[----:B------:R4:W-:Y:S02]  /*22010*/  STL [R1], R0 ;  /* 0x0000000001007387 */ /* 0x0009e40000100800 */
[----:B----4-:R-:W-:-:S05]  /*22020*/  IMAD.IADD R0, R5, 0x1, -R0 ;  /* 0x0000000105007824 */ /* 0x010fca00078e0a00 */
[----:B------:R-:W-:Y:S05]  /*22030*/  @!P0 BRA `(.L_x_5994) ;  /* 0x0000000000e48947 */ /* 0x000fea0003800000 */
[----:B------:R-:W-:-:S04]  /*22040*/  IABS R5, R4 ;  /* 0x0000000400057213 */ /* 0x000fc80000000000 */
[----:B-1-3--:R-:W1:Y:S08]  /*22050*/  I2F.RP R7, R5 ;  /* 0x0000000500077306 */ /* 0x00ae700000209400 */
        /* <DEDUP_REMOVED lines=55> */
.L_x_5994:
[----:B0--3--:R-:W3:Y:S01]  /*223d0*/  LDL R3, [R1+0xc] ;  /* 0x00000c0001037983 */ /* 0x009ee20000100800 */
[----:B-1----:R-:W3:Y:S02]  /*223e0*/  LDC.64 R6, c[0x0][0xc90] ;  /* 0x00032400ff067b82 */ /* 0x002ee40000000a00 */
        /* <DEDUP_REMOVED lines=61> */
.L_x_5995:
[----:B------:R-:W-:-:S05]  /*227c0*/  LOP3.LUT R3, RZ, R0, RZ, 0x33, !PT ;  /* 0x00000000ff037212 */ /* 0x000fca00078e33ff */
[----:B------:R-:W-:-:S05]  /*227d0*/  IMAD.IADD R0, R4, 0x1, R3 ;  /* 0x0000000104007824 */ /* 0x000fca00078e0203 */
[----:B------:R3:W-:Y:S01]  /*227e0*/  STL [R1+0x4], R0 ;  /* 0x0000040001007387 */ /* 0x0007e20000100800 */
[----:B------:R-:W-:Y:S05]  /*227f0*/  BRA `(.L_x_5996) ;  /* 0x0000000000287947 */ /* 0x000fea0003800000 */
.L_x_5988:
        /* <DEDUP_REMOVED lines=10> */
.L_x_5996:
[----:B0-----:R-:W4:Y:S04]  /*228a0*/  LDL R3, [R1+0x8] ;  /* 0x0000080001037983 */ /* 0x001f280000100800 */
[----:B-1----:R-:W5:Y:S04]  /*228b0*/  LDL R2, [R1+0xc] ;  /* 0x00000c0001027983 */ /* 0x002f680000100800 */
[----:B------:R-:W2:Y:S04]  /*228c0*/  LDL R5, [R1+0x4] ;  /* 0x0000040001057983 */ /* 0x000ea80000100800 */
[----:B------:R-:W2:Y:S01]  /*228d0*/  LDL R4, [R1] ;  /* 0x0000000001047983 */ /* 0x000ea20000100800 */
[----:B---3--:R-:W0:Y:S01]  /*228e0*/  S2R R0, SR_TID.X ;  /* 0x0000000000007919 */ /* 0x008e220000002100 */
[----:B------:R-:W-:Y:S05]  /*228f0*/  WARPSYNC.ALL ;  /* 0x0000000000007948 */ /* 0x000fea0003800000 */
[----:B0-----:R-:W-:Y:S01]  /*22900*/  LOP3.LUT R0, R0, 0x1f, RZ, 0xc0, !PT ;  /* 0x0000001f00007812 */ /* 0x001fe200078ec0ff */
[----:B------:R-:W-:Y:S03]  /*22910*/  BAR.SYNC.DEFER_BLOCKING 0x4, 0x180 ;  /* 0x0106000000007b1d */ /* 0x000fe60000010000 */
[----:B------:R-:W-:-:S13]  /*22920*/  ISETP.NE.AND P0, PT, R0, RZ, PT ;  /* 0x000000ff0000720c */ /* 0x000fda0003f05270 */
[----:B------:R-:W-:Y:S01]  /*22930*/  @!P0 MOV R0, 0x400 ;  /* 0x0000040000008802 */ /* 0x000fe20000000f00 */
[----:B----4-:R-:W-:Y:S02]  /*22940*/  IMAD.MOV.U32 R6, RZ, RZ, R3 ;  /* 0x000000ffff067224 */ /* 0x010fe400078e0003 */
[----:B------:R-:W0:Y:S01]  /*22950*/  @!P0 S2R R3, SR_CgaCtaId ;  /* 0x0000000000038919 */ /* 0x000e220000008800 */
[----:B-----5:R-:W-:Y:S01]  /*22960*/  IMAD.MOV.U32 R7, RZ, RZ, R2 ;  /* 0x000000ffff077224 */ /* 0x020fe200078e0002 */
[----:B0-----:R-:W-:-:S05]  /*22970*/  @!P0 LEA R18, R3, R0, 0x18 ;  /* 0x0000000003128211 */ /* 0x001fca00078ec0ff */
[----:B--2---:R0:W-:Y:S01]  /*22980*/  @!P0 STS.128 [R18+0x28cd0], R4 ;  /* 0x028cd00412008388 */ /* 0x0041e20000000c00 */
[----:B------:R-:W-:Y:S06]  /*22990*/  BAR.ARV 0x5, 0x180 ;  /* 0x0146000000007b1d */ /* 0x000fec0000002000 */
.L_x_5985:
[----:B------:R-:W2:Y:S01]  /*229a0*/  LDL R0, [R1+0xc] ;  /* 0x00000c0001007983 */ /* 0x000ea20000100800 */
[----:B------:R-:W-:Y:S02]  /*229b0*/  ULDC UR4, c[0x0][0xc3c] ;  /* 0x00030f0000047ab9 */ /* 0x000fe40000000800 */
[----:B--2---:R-:W-:-:S13]  /*229c0*/  ISETP.GE.AND P0, PT, R0, UR4, PT ;  /* 0x0000000400007c0c */ /* 0x004fda000bf06270 */
[----:B------:R-:W-:Y:S05]  /*229d0*/  @!P0 BRA `(.L_x_5997) ;  /* 0xffffff7400208947 */ /* 0x000fea000383ffff */
[----:B------:R-:W-:Y:S05]  /*229e0*/  BSYNC B8 ;  /* 0x0000000000087941 */ /* 0x000fea0003800000 */
.L_x_5813:
        /* <DEDUP_REMOVED lines=12> */
.L_x_6098:
[----:B------:R-:W-:Y:S05]  /*22ab0*/  BSYNC B0 ;  /* 0x0000000000007941 */ /* 0x000fea0003800000 */
.L_x_5998:
[----:B------:R-:W-:-:S03]  /*22ac0*/  UMOV UR4, 0xffffffff ;  /* 0xffffffff00047882 */ /* 0x000fc60000000000 */
[----:B------:R-:W-:Y:S05]  /*22ad0*/  BRA.DIV UR4, `(.L_x_6000) ;  /* 0x0000002604a47947 */ /* 0x000fea000b800000 */
[----:B------:R-:W1:Y:S02]  /*22ae0*/  S2R R2, SR_TID.X ;  /* 0x0000000000027919 */ /* 0x000e640000002100 */
[----:B-1----:R-:W-:-:S04]  /*22af0*/  SHF.R.U32.HI R2, RZ, 0x5, R2 ;  /* 0x00000005ff027819 */ /* 0x002fc80000011602 */
[----:B------:R-:W-:-:S05]  /*22b00*/  LOP3.LUT R2, R2, 0x3, RZ, 0xc0, !PT ;  /* 0x0000000302027812 */ /* 0x000fca00078ec0ff */
[----:B------:R1:W2:Y:S02]  /*22b10*/  SHFL.IDX PT, R14, R2, RZ, 0x1f ;  /* 0x00001fff020e7589 */ /* 0x0002a400000e0000 */
.L_x_6101:
[----:B--2---:R-:W-:-:S13]  /*22b20*/  ISETP.NE.AND P0, PT, R14, RZ, PT ;  /* 0x000000ff0e00720c */ /* 0x004fda0003f05270 */
[----:B------:R-:W-:Y:S05]  /*22b30*/  @P0 BRA `(.L_x_5585) ;  /* 0x00000000008c0947 */ /* 0x000fea0003800000 */
[----:B------:R-:W-:-:S03]  /*22b40*/  UMOV UR4, 0xffffffff ;  /* 0xffffffff00047882 */ /* 0x000fc60000000000 */
[----:B------:R-:W-:Y:S05]  /*22b50*/  BRA.DIV UR4, `(.L_x_6001) ;  /* 0x0000002604b87947 */ /* 0x000fea000b800000 */
[----:B------:R-:W-:-:S13]  /*22b60*/  ELECT P6, URZ, PT ;  /* 0x00000000003f782f */ /* 0x000fda00038c0000 */
.L_x_6104:
[----:B------:R-:W-:Y:S05]  /*22b70*/  @!P6 BRA `(.L_x_5585) ;  /* 0x00000000007ce947 */ /* 0x000fea0003800000 */
[----:B------:R-:W-:-:S06]  /*22b80*/  ULOP3.LUT UR4, UR36, 0x2, URZ, 0xfc, !UPT ;  /* 0x0000000224047892 */ /* 0x000fcc000f8efc3f */
[----:B-1----:R-:W-:-:S05]  /*22b90*/  IMAD.U32 R2, RZ, RZ, UR4 ;  /* 0x00000004ff027e24 */ /* 0x002fca000f8e00ff */
[----:B------:R-:W-:-:S13]  /*22ba0*/  ISETP.NE.AND P2, PT, R2, 0x3, PT ;  /* 0x000000030200780c */ /* 0x000fda0003f45270 */
[----:B------:R-:W-:Y:S05]  /*22bb0*/  @!P2 BRA `(.L_x_6002) ;  /* 0x000000000004a947 */ /* 0x000fea0003800000 */
[----:B------:R-:W-:Y:S01]  /*22bc0*/  BPT.TRAP 0x1 ;  /* 0x000000040000795c */ /* 0x000fe20000300000 */
.L_x_6002:
        /* <DEDUP_REMOVED lines=13> */
.L_x_6105:
[----:B------:R-:W1:Y:S02]  /*22ca0*/  SYNCS.PHASECHK.TRANS64.TRYWAIT P0, [R7+URZ], R2 ;  /* 0x00000002070075a7 */ /* 0x000e64000800017f */
[----:B-1----:R-:W-:Y:S05]  /*22cb0*/  @!P0 BRA `(.L_x_6004) ;  /* 0x0000002400948947 */ /* 0x002fea0003800000 */
.L_x_6106:
[----:B------:R-:W-:Y:S05]  /*22cc0*/  @!P2 BRA `(.L_x_6005) ;  /* 0x000000000004a947 */ /* 0x000fea0003800000 */
[----:B------:R-:W-:Y:S01]  /*22cd0*/  BPT.TRAP 0x1 ;  /* 0x000000040000795c */ /* 0x000fe20000300000 */
.L_x_6005:
[----:B------:R-:W-:-:S04]  /*22ce0*/  VIADD R0, R0, 0x28c60 ;  /* 0x00028c6000007836 */ /* 0x000fc80000000000 */
[----:B------:R-:W-:-:S04]  /*22cf0*/  IMAD R4, R19, 0x8, R0 ;  /* 0x0000000813047824 */ /* 0x000fc800078e0200 */
[----:B------:R-:W2:Y:S02]  /*22d00*/  SYNCS.PHASECHK.TRANS64.TRYWAIT P0, [R4+URZ], R5 ;  /* 0x00000005040075a7 */ /* 0x000ea4000800017f */
[----:B--2---:R-:W-:Y:S05]  /*22d10*/  @!P0 BRA `(.L_x_6006) ;  /* 0x0000002400908947 */ /* 0x004fea0003800000 */
.L_x_6107:
[----:B------:R-:W-:-:S07]  /*22d20*/  IMAD R3, R3, 0x8, R0 ;  /* 0x0000000803037824 */ /* 0x000fce00078e0200 */
.L_x_6007:
[----:B----4-:R4:W0:Y:S02]  /*22d30*/  SYNCS.PHASECHK.TRANS64.TRYWAIT P0, [R3+URZ], R2 ;  /* 0x00000002030075a7 */ /* 0x010824000800017f */
[----:B0-----:R-:W-:Y:S05]  /*22d40*/  @!P0 NANOSLEEP.SYNCS 0x989680 ;  /* 0x009896800000895d */ /* 0x001fea0003900000 */
[----:B------:R-:W0:Y:S02]  /*22d50*/  @!P0 SYNCS.PHASECHK.TRANS64 P0, [R3+URZ], R2 ;  /* 0x00000002030085a7 */ /* 0x000e24000800007f */
[----:B0-----:R-:W-:Y:S05]  /*22d60*/  @!P0 BRA `(.L_x_6007) ;  /* 0xfffffffc00f08947 */ /* 0x001fea000383ffff */
.L_x_5585:
[----:B------:R-:W-:Y:S05]  /*22d70*/  BSYNC B9 ;  /* 0x0000000000097941 */ /* 0x000fea0003800000 */
.L_x_5582:
[----:B------:R-:W-:Y:S05]  /*22d80*/  EXIT ;  /* 0x000000000000794d */ /* 0x000fea0003800000 */
.L_x_5611:
[----:B0-----:R0:W1:Y:S02]  /*22d90*/  SYNCS.PHASECHK.TRANS64.TRYWAIT P5, [R74+URZ+0x28c90], R75 ;  /* 0x028c904b4a0075a7 */ /* 0x00106400080a017f */
[----:B-1----:R-:W-:Y:S05]  /*22da0*/  @!P5 NANOSLEEP.SYNCS 0x989680 ;  /* 0x009896800000d95d */ /* 0x002fea0003900000 */
[----:B------:R-:W1:Y:S02]  /*22db0*/  @!P5 SYNCS.PHASECHK.TRANS64 P5, [R74+URZ+0x28c90], R75 ;  /* 0x028c904b4a00d5a7 */ /* 0x000e6400080a007f */
[----:B-1----:R-:W-:Y:S05]  /*22dc0*/  @!P5 BRA `(.L_x_5611) ;  /* 0xfffffffc00f0d947 */ /* 0x002fea000383ffff */
[----:B------:R-:W-:Y:S05]  /*22dd0*/  BRA `(.L_x_6008) ;  /* 0xfffffe0000a47947 */ /* 0x000fea000383ffff */
.L_x_5621:
[----:B-1----:R1:W2:Y:S02]  /*22de0*/  SYNCS.PHASECHK.TRANS64.TRYWAIT P5, [R74+URZ+0x28c90], R75 ;  /* 0x028c904b4a0075a7 */ /* 0x0022a400080a017f */
[----:B--2---:R-:W-:Y:S05]  /*22df0*/  @!P5 NANOSLEEP.SYNCS 0x989680 ;  /* 0x009896800000d95d */ /* 0x004fea0003900000 */
[----:B------:R-:W2:Y:S02]  /*22e00*/  @!P5 SYNCS.PHASECHK.TRANS64 P5, [R74+URZ+0x28c90], R75 ;  /* 0x028c904b4a00d5a7 */ /* 0x000ea400080a007f */
[----:B--2---:R-:W-:Y:S05]  /*22e10*/  @!P5 BRA `(.L_x_5621) ;  /* 0xfffffffc00f0d947 */ /* 0x004fea000383ffff */
[----:B------:R-:W-:Y:S05]  /*22e20*/  BRA `(.L_x_6009) ;  /* 0xfffffe0c00287947 */ /* 0x000fea000383ffff */
.L_x_5626:
[----:B0-----:R0:W1:Y:S02]  /*22e30*/  SYNCS.PHASECHK.TRANS64.TRYWAIT P5, [R74+URZ+0x28c90], R75 ;  /* 0x028c904b4a0075a7 */ /* 0x00106400080a017f */
[----:B-1----:R-:W-:Y:S05]  /*22e40*/  @!P5 NANOSLEEP.SYNCS 0x989680 ;  /* 0x009896800000d95d */ /* 0x002fea0003900000 */
[----:B------:R-:W1:Y:S02]  /*22e50*/  @!P5 SYNCS.PHASECHK.TRANS64 P5, [R74+URZ+0x28c90], R75 ;  /* 0x028c904b4a00d5a7 */ /* 0x000e6400080a007f */
[----:B-1----:R-:W-:Y:S05]  /*22e60*/  @!P5 BRA `(.L_x_5626) ;  /* 0xfffffffc00f0d947 */ /* 0x002fea000383ffff */
[----:B------:R-:W-:Y:S05]  /*22e70*/  BRA `(.L_x_6010) ;  /* 0xfffffe1400607947 */ /* 0x000fea000383ffff */
.L_x_5630:
[----:B------:R0:W0:Y:S02]  /*22e80*/  SYNCS.PHASECHK.TRANS64.TRYWAIT P0, [R74+URZ+0x28cb0], R75 ;  /* 0x028cb04b4a0075a7 */ /* 0x000024000800017f */
[----:B0-----:R-:W-:Y:S05]  /*22e90*/  @!P0 NANOSLEEP.SYNCS 0x989680 ;  /* 0x009896800000895d */ /* 0x001fea0003900000 */
[----:B------:R-:W0:Y:S02]  /*22ea0*/  @!P0 SYNCS.PHASECHK.TRANS64 P0, [R74+URZ+0x28cb0], R75 ;  /* 0x028cb04b4a0085a7 */ /* 0x000e24000800007f */
[----:B0-----:R-:W-:Y:S05]  /*22eb0*/  @!P0 BRA `(.L_x_5630) ;  /* 0xfffffffc00f08947 */ /* 0x001fea000383ffff */
[----:B------:R-:W-:Y:S05]  /*22ec0*/  BRA `(.L_x_6011) ;  /* 0xfffffe1400d87947 */ /* 0x000fea000383ffff */
.L_x_5651:
[----:B0-----:R0:W1:Y:S02]  /*22ed0*/  SYNCS.PHASECHK.TRANS64.TRYWAIT P1, [R9+URZ+0x28c50], R10 ;  /* 0x028c500a090075a7 */ /* 0x001064000802017f */
[----:B-1----:R-:W-:Y:S05]  /*22ee0*/  @!P1 NANOSLEEP.SYNCS 0x989680 ;  /* 0x009896800000995d */ /* 0x002fea0003900000 */
[----:B------:R-:W1:Y:S02]  /*22ef0*/  @!P1 SYNCS.PHASECHK.TRANS64 P1, [R9+URZ+0x28c50], R10 ;  /* 0x028c500a090095a7 */ /* 0x000e64000802007f */
[----:B-1----:R-:W-:Y:S05]  /*22f00*/  @!P1 BRA `(.L_x_5651) ;  /* 0xfffffffc00f09947 */ /* 0x002fea000383ffff */
[----:B------:R-:W-:Y:S05]  /*22f10*/  BRA `(.L_x_6012) ;  /* 0xfffffe2800907947 */ /* 0x000fea000383ffff */
.L_x_5658:
[----:B-1----:R1:W2:Y:S02]  /*22f20*/  SYNCS.PHASECHK.TRANS64.TRYWAIT P2, [R21+URZ+0x28c50], R8 ;  /* 0x028c5008150075a7 */ /* 0x0022a4000804017f */
[----:B--2---:R-:W-:Y:S05]  /*22f30*/  @!P2 NANOSLEEP.SYNCS 0x989680 ;  /* 0x009896800000a95d */ /* 0x004fea0003900000 */
[----:B------:R-:W2:Y:S02]  /*22f40*/  @!P2 SYNCS.PHASECHK.TRANS64 P2, [R21+URZ+0x28c50], R8 ;  /* 0x028c50081500a5a7 */ /* 0x000ea4000804007f */
[----:B--2---:R-:W-:Y:S05]  /*22f50*/  @!P2 BRA `(.L_x_5658) ;  /* 0xfffffffc00f0a947 */ /* 0x004fea000383ffff */
[----:B------:R-:W-:Y:S05]  /*22f60*/  BRA `(.L_x_5657) ;  /* 0xfffffe3400c07947 */ /* 0x000fea000383ffff */
.L_x_5681:
        /* <DEDUP_REMOVED lines=8> */
.L_x_6014:
[----:B------:R-:W-:Y:S05]  /*22ff0*/  BSYNC B1 ;  /* 0x0000000000017941 */ /* 0x000fea0003800000 */
.L_x_6013:
        /* <DEDUP_REMOVED lines=8> */
.L_x_6015:
[----:B------:R-:W-:Y:S02]  /*23080*/  IMAD.MOV.U32 R13, RZ, RZ, R7 ;  /* 0x000000ffff0d7224 */ /* 0x000fe400078e0007 */
[----:B------:R-:W-:-:S07]  /*23090*/  IMAD.MOV.U32 R0, RZ, RZ, R14 ;  /* 0x000000ffff007224 */ /* 0x000fce00078e000e */
[----:B------:R-:W-:Y:S05]  /*230a0*/  WARPSYNC.COLLECTIVE R15, `(.L_x_6016) ;  /* 0x000000000f087348 */ /* 0x000fea0003c00000 */
[----:B------:R0:W1:Y:S02]  /*230b0*/  SHFL.IDX P6, R14, R13, R12, R11 ;  /* 0x0000000c0d0e7389 */ /* 0x00006400000c000b */
[----:B01----:R-:W-:Y:S01]  /*230c0*/  ENDCOLLECTIVE ;  /* 0x000000000000791b */ /* 0x003fe20003800000 */
.L_x_6016:
[----:B------:R-:W-:Y:S02]  /*230d0*/  IMAD.MOV.U32 R13, RZ, RZ, R30 ;  /* 0x000000ffff0d7224 */ /* 0x000fe400078e001e */
[----:B------:R-:W-:-:S07]  /*230e0*/  IMAD.MOV.U32 R5, RZ, RZ, R14 ;  /* 0x000000ffff057224 */ /* 0x000fce00078e000e */
[----:B------:R-:W-:Y:S05]  /*230f0*/  WARPSYNC.COLLECTIVE R15, `(.L_x_6017) ;  /* 0x000000000f087348 */ /* 0x000fea0003c00000 */
[----:B------:R0:W1:Y:S02]  /*23100*/  SHFL.IDX P6, R14, R13, R12, R11 ;  /* 0x0000000c0d0e7389 */ /* 0x00006400000c000b */
[----:B01----:R-:W-:Y:S01]  /*23110*/  ENDCOLLECTIVE ;  /* 0x000000000000791b */ /* 0x003fe20003800000 */
.L_x_6017:
[----:B------:R-:W-:Y:S05]  /*23120*/  BRA `(.L_x_6018) ;  /* 0xfffffe5000f47947 */ /* 0x000fea000383ffff */
.L_x_5684:
[----:B------:R-:W-:Y:S01]  /*23130*/  BSSY B1, `(.L_x_6019) ;  /* 0x0000008000017945 */ /* 0x000fe20003800000 */
[----:B------:R-:W-:Y:S02]  /*23140*/  IMAD.MOV.U32 R13, RZ, RZ, R6 ;  /* 0x000000ffff0d7224 */ /* 0x000fe400078e0006 */
[----:B------:R-:W-:Y:S02]  /*23150*/  IMAD.MOV.U32 R12, RZ, RZ, 0x1 ;  /* 0x00000001ff0c7424 */ /* 0x000fe400078e00ff */
[----:B------:R-:W-:Y:S02]  /*23160*/  IMAD.MOV.U32 R11, RZ, RZ, 0x1c1f ;  /* 0x00001c1fff0b7424 */ /* 0x000fe400078e00ff */
[----:B------:R-:W-:-:S07]  /*23170*/  IMAD.MOV.U32 R15, RZ, RZ, -0x1 ;  /* 0xffffffffff0f7424 */ /* 0x000fce00078e00ff */
[----:B0---4-:R-:W-:Y:S05]  /*23180*/  WARPSYNC.COLLECTIVE R15, `(.L_x_6020) ;  /* 0x000000000f087348 */ /* 0x011fea0003c00000 */
[----:B----4-:R1:W2:Y:S02]  /*23190*/  SHFL.IDX P6, R14, R13, R12, R11 ;  /* 0x0000000c0d0e7389 */ /* 0x0102a400000c000b */
[----:B012---:R-:W-:Y:S01]  /*231a0*/  ENDCOLLECTIVE ;  /* 0x000000000000791b */ /* 0x007fe20003800000 */
.L_x_6020:
[----:B------:R-:W-:Y:S05]  /*231b0*/  BSYNC B1 ;  /* 0x0000000000017941 */ /* 0x000fea0003800000 */
.L_x_6019:
        /* <DEDUP_REMOVED lines=8> */
.L_x_6021:
[----:B------:R-:W-:Y:S02]  /*23240*/  IMAD.MOV.U32 R13, RZ, RZ, R7 ;  /* 0x000000ffff0d7224 */ /* 0x000fe400078e0007 */
[----:B------:R-:W-:-:S07]  /*23250*/  IMAD.MOV.U32 R4, RZ, RZ, R14 ;  /* 0x000000ffff047224 */ /* 0x000fce00078e000e */
[----:B------:R-:W-:Y:S05]  /*23260*/  WARPSYNC.COLLECTIVE R15, `(.L_x_6022) ;  /* 0x000000000f087348 */ /* 0x000fea0003c00000 */
[----:B------:R0:W1:Y:S02]  /*23270*/  SHFL.IDX P6, R14, R13, R12, R11 ;  /* 0x0000000c0d0e7389 */ /* 0x00006400000c000b */
[----:B01----:R-:W-:Y:S01]  /*23280*/  ENDCOLLECTIVE ;  /* 0x000000000000791b */ /* 0x003fe20003800000 */
.L_x_6022:
[----:B------:R-:W-:Y:S02]  /*23290*/  IMAD.MOV.U32 R13, RZ, RZ, R30 ;  /* 0x000000ffff0d7224 */ /* 0x000fe400078e001e */
[----:B------:R-:W-:-:S07]  /*232a0*/  IMAD.MOV.U32 R7, RZ, RZ, R14 ;  /* 0x000000ffff077224 */ /* 0x000fce00078e000e */
[----:B------:R-:W-:Y:S05]  /*232b0*/  WARPSYNC.COLLECTIVE R15, `(.L_x_6023) ;  /* 0x000000000f087348 */ /* 0x000fea0003c00000 */
[----:B------:R0:W1:Y:S02]  /*232c0*/  SHFL.IDX P6, R14, R13, R12, R11 ;  /* 0x0000000c0d0e7389 */ /* 0x00006400000c000b */
[----:B01----:R-:W-:Y:S01]  /*232d0*/  ENDCOLLECTIVE ;  /* 0x000000000000791b */ /* 0x003fe20003800000 */
.L_x_6023:
[----:B------:R-:W-:Y:S01]  /*232e0*/  IMAD.MOV.U32 R0, RZ, RZ, R14 ;  /* 0x000000ffff007224 */ /* 0x000fe200078e000e */
[----:B------:R-:W-:Y:S06]  /*232f0*/  BRA `(.L_x_6024) ;  /* 0xfffffe5400547947 */ /* 0x000fec000383ffff */
.L_x_5688:
[----:B0-----:R0:W1:Y:S02]  /*23300*/  SYNCS.PHASECHK.TRANS64.TRYWAIT P0, [R2+URZ+0x28c00], R35 ;  /* 0x028c0023020075a7 */ /* 0x001064000800017f */
[----:B-1----:R-:W-:Y:S05]  /*23310*/  @!P0 NANOSLEEP.SYNCS 0x989680 ;  /* 0x009896800000895d */ /* 0x002fea0003900000 */
[----:B------:R-:W1:Y:S02]  /*23320*/  @!P0 SYNCS.PHASECHK.TRANS64 P0, [R2+URZ+0x28c00], R35 ;  /* 0x028c0023020085a7 */ /* 0x000e64000800007f */
[----:B-1----:R-:W-:Y:S05]  /*23330*/  @!P0 BRA `(.L_x_5688) ;  /* 0xfffffffc00f08947 */ /* 0x002fea000383ffff */
[----:B------:R-:W-:Y:S05]  /*23340*/  BRA `(.L_x_6025) ;  /* 0xfffffe58003c7947 */ /* 0x000fea000383ffff */
.L_x_5696:
        /* <DEDUP_REMOVED lines=8> */
.L_x_6027:
[----:B------:R-:W-:Y:S05]  /*233d0*/  BSYNC B1 ;  /* 0x0000000000017941 */ /* 0x000fea0003800000 */
.L_x_6026:
        /* <DEDUP_REMOVED lines=8> */
.L_x_6028:
[----:B------:R-:W-:Y:S02]  /*23460*/  IMAD.MOV.U32 R13, RZ, RZ, R7 ;  /* 0x000000ffff0d7224 */ /* 0x000fe400078e0007 */
[----:B------:R-:W-:-:S07]  /*23470*/  IMAD.MOV.U32 R0, RZ, RZ, R14 ;  /* 0x000000ffff007224 */ /* 0x000fce00078e000e */
[----:B------:R-:W-:Y:S05]  /*23480*/  WARPSYNC.COLLECTIVE R15, `(.L_x_6029) ;  /* 0x000000000f087348 */ /* 0x000fea0003c00000 */
[----:B------:R0:W1:Y:S02]  /*23490*/  SHFL.IDX P6, R14, R13, R12, R11 ;  /* 0x0000000c0d0e7389 */ /* 0x00006400000c000b */
[----:B01----:R-:W-:Y:S01]  /*234a0*/  ENDCOLLECTIVE ;  /* 0x000000000000791b */ /* 0x003fe20003800000 */
.L_x_6029:
[----:B------:R-:W-:Y:S02]  /*234b0*/  IMAD.MOV.U32 R10, RZ, RZ, R0 ;  /* 0x000000ffff0a7224 */ /* 0x000fe400078e0000 */
[----:B------:R-:W-:Y:S02]  /*234c0*/  IMAD.MOV.U32 R13, RZ, RZ, R9 ;  /* 0x000000ffff0d7224 */ /* 0x000fe400078e0009 */
[----:B------:R-:W-:-:S07]  /*234d0*/  IMAD.MOV.U32 R5, RZ, RZ, R14 ;  /* 0x000000ffff057224 */ /* 0x000fce00078e000e */
[----:B------:R-:W-:Y:S05]  /*234e0*/  WARPSYNC.COLLECTIVE R15, `(.L_x_6030) ;  /* 0x000000000f087348 */ /* 0x000fea0003c00000 */
[----:B------:R0:W1:Y:S02]  /*234f0*/  SHFL.IDX P6, R14, R13, R12, R11 ;  /* 0x0000000c0d0e7389 */ /* 0x00006400000c000b */
[----:B01----:R-:W-:Y:S01]  /*23500*/  ENDCOLLECTIVE ;  /* 0x000000000000791b */ /* 0x003fe20003800000 */
.L_x_6030:
[----:B------:R-:W-:Y:S01]  /*23510*/  IMAD.MOV.U32 R11, RZ, RZ, R3 ;  /* 0x000000ffff0b7224 */ /* 0x000fe200078e0003 */
[----:B------:R-:W-:Y:S06]  /*23520*/  BRA `(.L_x_6031) ;  /* 0xfffffe6400907947 */ /* 0x000fec000383ffff */
.L_x_5699:
[----:B------:R-:W-:Y:S01]  /*23530*/  BSSY B1, `(.L_x_6032) ;  /* 0x0000008000017945 */ /* 0x000fe20003800000 */
[----:B------:R-:W-:Y:S02]  /*23540*/  IMAD.MOV.U32 R13, RZ, RZ, R8 ;  /* 0x000000ffff0d7224 */ /* 0x000fe400078e0008 */
[----:B------:R-:W-:Y:S02]  /*23550*/  IMAD.MOV.U32 R12, RZ, RZ, 0x1 ;  /* 0x00000001ff0c7424 */ /* 0x000fe400078e00ff */
[----:B0-----:R-:W-:Y:S02]  /*23560*/  IMAD.MOV.U32 R11, RZ, RZ, 0x1c1f ;  /* 0x00001c1fff0b7424 */ /* 0x001fe400078e00ff */
[----:B------:R-:W-:-:S07]  /*23570*/  IMAD.MOV.U32 R15, RZ, RZ, -0x1 ;  /* 0xffffffffff0f7424 */ /* 0x000fce00078e00ff */
[----:B----4-:R-:W-:Y:S05]  /*23580*/  WARPSYNC.COLLECTIVE R15, `(.L_x_6033) ;  /* 0x000000000f087348 */ /* 0x010fea0003c00000 */
[----:B----4-:R0:W1:Y:S02]  /*23590*/  SHFL.IDX P6, R14, R13, R12, R11 ;  /* 0x0000000c0d0e7389 */ /* 0x01006400000c000b */
[----:B01----:R-:W-:Y:S01]  /*235a0*/  ENDCOLLECTIVE ;  /* 0x000000000000791b */ /* 0x003fe20003800000 */
.L_x_6033:
[----:B------:R-:W-:Y:S05]  /*235b0*/  BSYNC B1 ;  /* 0x0000000000017941 */ /* 0x000fea0003800000 */
.L_x_6032:
        /* <DEDUP_REMOVED lines=8> */
.L_x_6034:
[----:B------:R-:W-:Y:S02]  /*23640*/  IMAD.MOV.U32 R13, RZ, RZ, R7 ;  /* 0x000000ffff0d7224 */ /* 0x000fe400078e0007 */
[----:B------:R-:W-:-:S07]  /*23650*/  IMAD.MOV.U32 R0, RZ, RZ, R14 ;  /* 0x000000ffff007224 */ /* 0x000fce00078e000e */
[----:B------:R-:W-:Y:S05]  /*23660*/  WARPSYNC.COLLECTIVE R15, `(.L_x_6035) ;  /* 0x000000000f087348 */ /* 0x000fea0003c00000 */
[----:B------:R0:W1:Y:S02]  /*23670*/  SHFL.IDX P6, R14, R13, R12, R11 ;  /* 0x0000000c0d0e7389 */ /* 0x00006400000c000b */
[----:B01----:R-:W-:Y:S01]  /*23680*/  ENDCOLLECTIVE ;  /* 0x000000000000791b */ /* 0x003fe20003800000 */
.L_x_6035:
[----:B------:R-:W-:Y:S02]  /*23690*/  IMAD.MOV.U32 R13, RZ, RZ, R9 ;  /* 0x000000ffff0d7224 */ /* 0x000fe400078e0009 */
[----:B------:R-:W-:-:S07]  /*236a0*/  IMAD.MOV.U32 R7, RZ, RZ, R14 ;  /* 0x000000ffff077224 */ /* 0x000fce00078e000e */
[----:B------:R-:W-:Y:S05]  /*236b0*/  WARPSYNC.COLLECTIVE R15, `(.L_x_6036) ;  /* 0x000000000f087348 */ /* 0x000fea0003c00000 */
[----:B------:R0:W1:Y:S02]  /*236c0*/  SHFL.IDX P6, R14, R13, R12, R11 ;  /* 0x0000000c0d0e7389 */ /* 0x00006400000c000b */
[----:B01----:R-:W-:Y:S01]  /*236d0*/  ENDCOLLECTIVE ;  /* 0x000000000000791b */ /* 0x003fe20003800000 */
.L_x_6036:
[----:B------:R-:W-:Y:S02]  /*236e0*/  IMAD.MOV.U32 R12, RZ, RZ, R0 ;  /* 0x000000ffff0c7224 */ /* 0x000fe400078e0000 */
[----:B------:R-:W-:Y:S01]  /*236f0*/  IMAD.MOV.U32 R13, RZ, RZ, R3 ;  /* 0x000000ffff0d7224 */ /* 0x000fe200078e0003 */
[----:B------:R-:W-:Y:S06]  /*23700*/  BRA `(.L_x_6037) ;  /* 0xfffffe6400bc7947 */ /* 0x000fec000383ffff */
.L_x_5703:
[----:B0-----:R0:W1:Y:S02]  /*23710*/  SYNCS.PHASECHK.TRANS64.TRYWAIT P1, [R2+URZ+0x28c00], R21 ;  /* 0x028c0015020075a7 */ /* 0x001064000802017f */
[----:B-1----:R-:W-:Y:S05]  /*23720*/  @!P1 NANOSLEEP.SYNCS 0x989680 ;  /* 0x009896800000995d */ /* 0x002fea0003900000 */
[----:B------:R-:W1:Y:S02]  /*23730*/  @!P1 SYNCS.PHASECHK.TRANS64 P1, [R2+URZ+0x28c00], R21 ;  /* 0x028c0015020095a7 */ /* 0x000e64000802007f */
[----:B-1----:R-:W-:Y:S05]  /*23740*/  @!P1 BRA `(.L_x_5703) ;  /* 0xfffffffc00f09947 */ /* 0x002fea000383ffff */
[----:B------:R-:W-:Y:S05]  /*23750*/  BRA `(.L_x_6038) ;  /* 0xfffffe6800587947 */ /* 0x000fea000383ffff */
.L_x_5709:
[----:B--2---:R2:W4:Y:S02]  /*23760*/  SYNCS.PHASECHK.TRANS64.TRYWAIT P2, [R14+URZ+0x28c30], R57 ;  /* 0x028c30390e0075a7 */ /* 0x004524000804017f */
[----:B----4-:R-:W-:Y:S05]  /*23770*/  @!P2 NANOSLEEP.SYNCS 0x989680 ;  /* 0x009896800000a95d */ /* 0x010fea0003900000 */
[----:B------:R-:W4:Y:S02]  /*23780*/  @!P2 SYNCS.PHASECHK.TRANS64 P2, [R14+URZ+0x28c30], R57 ;  /* 0x028c30390e00a5a7 */ /* 0x000f24000804007f */
[----:B----4-:R-:W-:Y:S05]  /*23790*/  @!P2 BRA `(.L_x_5709) ;  /* 0xfffffffc00f0a947 */ /* 0x010fea000383ffff */
[----:B------:R-:W-:Y:S05]  /*237a0*/  BRA `(.L_x_5708) ;  /* 0xfffffe7800087947 */ /* 0x000fea000383ffff */
.L_x_5722:
[----:B----4-:R4:W0:Y:S02]  /*237b0*/  SYNCS.PHASECHK.TRANS64.TRYWAIT P3, [R14+URZ+0x28c50], R57 ;  /* 0x028c50390e0075a7 */ /* 0x010824000806017f */
[----:B0-----:R-:W-:Y:S05]  /*237c0*/  @!P3 NANOSLEEP.SYNCS 0x989680 ;  /* 0x009896800000b95d */ /* 0x001fea0003900000 */
[----:B------:R-:W0:Y:S02]  /*237d0*/  @!P3 SYNCS.PHASECHK.TRANS64 P3, [R14+URZ+0x28c50], R57 ;  /* 0x028c50390e00b5a7 */ /* 0x000e24000806007f */
[----:B0-----:R-:W-:Y:S05]  /*237e0*/  @!P3 BRA `(.L_x_5722) ;  /* 0xfffffffc00f0b947 */ /* 0x001fea000383ffff */
[----:B------:R-:W-:Y:S05]  /*237f0*/  BRA `(.L_x_5721) ;  /* 0xfffffe9000f47947 */ /* 0x000fea000383ffff */
.L_x_5734:
[----:B-1----:R1:W2:Y:S02]  /*23800*/  SYNCS.PHASECHK.TRANS64.TRYWAIT P3, [R212+URZ+0x28c30], R213 ;  /* 0x028c30d5d40075a7 */ /* 0x0022a4000806017f */
[----:B--2---:R-:W-:Y:S05]  /*23810*/  @!P3 NANOSLEEP.SYNCS 0x989680 ;  /* 0x009896800000b95d */ /* 0x004fea0003900000 */
[----:B------:R-:W2:Y:S02]  /*23820*/  @!P3 SYNCS.PHASECHK.TRANS64 P3, [R212+URZ+0x28c30], R213 ;  /* 0x028c30d5d400b5a7 */ /* 0x000ea4000806007f */
[----:B--2---:R-:W-:Y:S05]  /*23830*/  @!P3 BRA `(.L_x_5734) ;  /* 0xfffffffc00f0b947 */ /* 0x004fea000383ffff */
[----:B------:R-:W-:Y:S05]  /*23840*/  BRA `(.L_x_5733) ;  /* 0xfffffe9800687947 */ /* 0x000fea000383ffff */
.L_x_5747:
[----:B---3--:R3:W4:Y:S02]  /*23850*/  SYNCS.PHASECHK.TRANS64.TRYWAIT P3, [R212+URZ+0x28c50], R213 ;  /* 0x028c50d5d40075a7 */ /* 0x008724000806017f */
[----:B----4-:R-:W-:Y:S05]  /*23860*/  @!P3 NANOSLEEP.SYNCS 0x989680 ;  /* 0x009896800000b95d */ /* 0x010fea0003900000 */
[----:B------:R-:W4:Y:S02]  /*23870*/  @!P3 SYNCS.PHASECHK.TRANS64 P3, [R212+URZ+0x28c50], R213 ;  /* 0x028c50d5d400b5a7 */ /* 0x000f24000806007f */
[----:B----4-:R-:W-:Y:S05]  /*23880*/  @!P3 BRA `(.L_x_5747) ;  /* 0xfffffffc00f0b947 */ /* 0x010fea000383ffff */
[----:B------:R-:W-:Y:S05]  /*23890*/  BRA `(.L_x_5746) ;  /* 0xfffffeb800687947 */ /* 0x000fea000383ffff */
.L_x_5760:
[----:B--2---:R2:W3:Y:S02]  /*238a0*/  SYNCS.PHASECHK.TRANS64.TRYWAIT P3, [R14+URZ+0x28c30], R207 ;  /* 0x028c30cf0e0075a7 */ /* 0x0044e4000806017f */
[----:B---3--:R-:W-:Y:S05]  /*238b0*/  @!P3 NANOSLEEP.SYNCS 0x989680 ;  /* 0x009896800000b95d */ /* 0x008fea0003900000 */
[----:B------:R-:W3:Y:S02]  /*238c0*/  @!P3 SYNCS.PHASECHK.TRANS64 P3, [R14+URZ+0x28c30], R207 ;  /* 0x028c30cf0e00b5a7 */ /* 0x000ee4000806007f */
[----:B---3--:R-:W-:Y:S05]  /*238d0*/  @!P3 BRA `(.L_x_5760) ;  /* 0xfffffffc00f0b947 */ /* 0x008fea000383ffff */
[----:B------:R-:W-:Y:S05]  /*238e0*/  BRA `(.L_x_5759) ;  /* 0xfffffec0002c7947 */ /* 0x000fea000383ffff */
.L_x_5765:
[----:B----4-:R4:W0:Y:S02]  /*238f0*/  SYNCS.PHASECHK.TRANS64.TRYWAIT P3, [R14+URZ+0x28c50], R207 ;  /* 0x028c50cf0e0075a7 */ /* 0x010824000806017f */
[----:B0-----:R-:W-:Y:S05]  /*23900*/  @!P3 NANOSLEEP.SYNCS 0x989680 ;  /* 0x009896800000b95d */ /* 0x001fea0003900000 */
[----:B------:R-:W0:Y:S02]  /*23910*/  @!P3 SYNCS.PHASECHK.TRANS64 P3, [R14+URZ+0x28c50], R207 ;  /* 0x028c50cf0e00b5a7 */ /* 0x000e24000806007f */
[----:B0-----:R-:W-:Y:S05]  /*23920*/  @!P3 BRA `(.L_x_5765) ;  /* 0xfffffffc00f0b947 */ /* 0x001fea000383ffff */
[----:B------:R-:W-:Y:S05]  /*23930*/  BRA `(.L_x_5764) ;  /* 0xfffffed400847947 */ /* 0x000fea000383ffff */
.L_x_5773:
[----:B--2---:R2:W3:Y:S02]  /*23940*/  SYNCS.PHASECHK.TRANS64.TRYWAIT P2, [R206+URZ+0x28c30], R207 ;  /* 0x028c30cfce0075a7 */ /* 0x0044e4000804017f */
[----:B---3--:R-:W-:Y:S05]  /*23950*/  @!P2 NANOSLEEP.SYNCS 0x989680 ;  /* 0x009896800000a95d */ /* 0x008fea0003900000 */
[----:B------:R-:W3:Y:S02]  /*23960*/  @!P2 SYNCS.PHASECHK.TRANS64 P2, [R206+URZ+0x28c30], R207 ;  /* 0x028c30cfce00a5a7 */ /* 0x000ee4000804007f */
[----:B---3--:R-:W-:Y:S05]  /*23970*/  @!P2 BRA `(.L_x_5773) ;  /* 0xfffffffc00f0a947 */ /* 0x008fea000383ffff */
[----:B------:R-:W-:Y:S05]  /*23980*/  BRA `(.L_x_5772) ;  /* 0xfffffed800947947 */ /* 0x000fea000383ffff */
.L_x_5786:
[----:B----4-:R4:W0:Y:S02]  /*23990*/  SYNCS.PHASECHK.TRANS64.TRYWAIT P2, [R206+URZ+0x28c50], R207 ;  /* 0x028c50cfce0075a7 */ /* 0x010824000804017f */
[----:B0-----:R-:W-:Y:S05]  /*239a0*/  @!P2 NANOSLEEP.SYNCS 0x989680 ;  /* 0x009896800000a95d */ /* 0x001fea0003900000 */
[----:B------:R-:W0:Y:S02]  /*239b0*/  @!P2 SYNCS.PHASECHK.TRANS64 P2, [R206+URZ+0x28c50], R207 ;  /* 0x028c50cfce00a5a7 */ /* 0x000e24000804007f */
[----:B0-----:R-:W-:Y:S05]  /*239c0*/  @!P2 BRA `(.L_x_5786) ;  /* 0xfffffffc00f0a947 */ /* 0x001fea000383ffff */
[----:B------:R-:W-:Y:S05]  /*239d0*/  BRA `(.L_x_5785) ;  /* 0xfffffef8009c7947 */ /* 0x000fea000383ffff */
.L_x_5829:
        /* <DEDUP_REMOVED lines=11> */
.L_x_6040:
[----:B------:R-:W-:Y:S05]  /*23a90*/  BSYNC B1 ;  /* 0x0000000000017941 */ /* 0x000fea0003800000 */
.L_x_6039:
[----:B------:R-:W-:Y:S05]  /*23aa0*/  BRA `(.L_x_6041) ;  /* 0xffffff7000547947 */ /* 0x000fea000383ffff */
.L_x_5831:
[----:B------:R-:W-:Y:S01]  /*23ab0*/  BSSY B1, `(.L_x_6042) ;  /* 0x0000006000017945 */ /* 0x000fe20003800000 */
[----:B0-----:R-:W-:-:S07]  /*23ac0*/  IMAD.MOV.U32 R15, RZ, RZ, -0x1 ;  /* 0xffffffffff0f7424 */ /* 0x001fce00078e00ff */
[----:B-1----:R-:W-:Y:S05]  /*23ad0*/  WARPSYNC.COLLECTIVE R15, `(.L_x_6043) ;  /* 0x000000000f0c7348 */ /* 0x002fea0003c00000 */
[----:B------:R-:W-:Y:S02]  /*23ae0*/  ELECT P6, UR62, PT ;  /* 0x00000000003e782f */ /* 0x000fe400038c0000 */
[----:B------:R-:W-:Y:S01]  /*23af0*/  MOV R14, UR62 ;  /* 0x0000003e000e7c02 */ /* 0x000fe20008000f00 */
[----:B-1----:R-:W-:Y:S10]  /*23b00*/  ENDCOLLECTIVE ;  /* 0x000000000000791b */ /* 0x002ff40003800000 */
.L_x_6043:
[----:B------:R-:W-:Y:S05]  /*23b10*/  BSYNC B1 ;  /* 0x0000000000017941 */ /* 0x000fea0003800000 */
.L_x_6042:
[----:B------:R-:W-:Y:S05]  /*23b20*/  BRA `(.L_x_5830) ;  /* 0xffffff70004c7947 */ /* 0x000fea000383ffff */
.L_x_5833:
[----:B-1----:R1:W2:Y:S02]  /*23b30*/  SYNCS.PHASECHK.TRANS64.TRYWAIT P0, [R18+URZ+0x28c20], R6 ;  /* 0x028c2006120075a7 */ /* 0x0022a4000800017f */
[----:B--2---:R-:W-:Y:S05]  /*23b40*/  @!P0 NANOSLEEP.SYNCS 0x989680 ;  /* 0x009896800000895d */ /* 0x004fea0003900000 */
[----:B------:R-:W2:Y:S02]  /*23b50*/  @!P0 SYNCS.PHASECHK.TRANS64 P0, [R18+URZ+0x28c20], R6 ;  /* 0x028c2006120085a7 */ /* 0x000ea4000800007f */
[----:B--2---:R-:W-:Y:S05]  /*23b60*/  @!P0 BRA `(.L_x_5833) ;  /* 0xfffffffc00f08947 */ /* 0x004fea000383ffff */
[----:B------:R-:W-:Y:S05]  /*23b70*/  BRA `(.L_x_6044) ;  /* 0xffffff70005c7947 */ /* 0x000fea000383ffff */
.L_x_5837:
[----:B--2---:R2:W3:Y:S02]  /*23b80*/  SYNCS.PHASECHK.TRANS64.TRYWAIT P0, [R7+URZ+0x28ca0], R10 ;  /* 0x028ca00a070075a7 */ /* 0x0044e4000800017f */
[----:B---3--:R-:W-:Y:S05]  /*23b90*/  @!P0 NANOSLEEP.SYNCS 0x989680 ;  /* 0x009896800000895d */ /* 0x008fea0003900000 */
[----:B------:R-:W3:Y:S02]  /*23ba0*/  @!P0 SYNCS.PHASECHK.TRANS64 P0, [R7+URZ+0x28ca0], R10 ;  /* 0x028ca00a070085a7 */ /* 0x000ee4000800007f */
[----:B---3--:R-:W-:Y:S05]  /*23bb0*/  @!P0 BRA `(.L_x_5837) ;  /* 0xfffffffc00f08947 */ /* 0x008fea000383ffff */
[----:B------:R-:W-:Y:S05]  /*23bc0*/  BRA `(.L_x_6045) ;  /* 0xffffff70007c7947 */ /* 0x000fea000383ffff */
.L_x_5842:
[----:B-1----:R1:W3:Y:S02]  /*23bd0*/  SYNCS.PHASECHK.TRANS64.TRYWAIT P0, [R7+URZ+0x28cc0], R10 ;  /* 0x028cc00a070075a7 */ /* 0x0022e4000800017f */
[----:B---3--:R-:W-:Y:S05]  /*23be0*/  @!P0 NANOSLEEP.SYNCS 0x989680 ;  /* 0x009896800000895d */ /* 0x008fea0003900000 */
[----:B------:R-:W3:Y:S02]  /*23bf0*/  @!P0 SYNCS.PHASECHK.TRANS64 P0, [R7+URZ+0x28cc0], R10 ;  /* 0x028cc00a070085a7 */ /* 0x000ee4000800007f */
[----:B---3--:R-:W-:Y:S05]  /*23c00*/  @!P0 BRA `(.L_x_5842) ;  /* 0xfffffffc00f08947 */ /* 0x008fea000383ffff */
[----:B------:R-:W-:Y:S05]  /*23c10*/  BRA `(.L_x_6046) ;  /* 0xffffff7000fc7947 */ /* 0x000fea000383ffff */
.L_x_5856:
[----:B-1----:R1:W2:Y:S02]  /*23c20*/  SYNCS.PHASECHK.TRANS64.TRYWAIT P1, [R6+URZ+0x28ca0], R7 ;  /* 0x028ca007060075a7 */ /* 0x0022a4000802017f */
[----:B--2---:R-:W-:Y:S05]  /*23c30*/  @!P1 NANOSLEEP.SYNCS 0x989680 ;  /* 0x009896800000995d */ /* 0x004fea0003900000 */
[----:B------:R-:W2:Y:S02]  /*23c40*/  @!P1 SYNCS.PHASECHK.TRANS64 P1, [R6+URZ+0x28ca0], R7 ;  /* 0x028ca007060095a7 */ /* 0x000ea4000802007f */
[----:B--2---:R-:W-:Y:S05]  /*23c50*/  @!P1 BRA `(.L_x_5856) ;  /* 0xfffffffc00f09947 */ /* 0x004fea000383ffff */
[----:B------:R-:W-:Y:S05]  /*23c60*/  BRA `(.L_x_6047) ;  /* 0xffffff7c007c7947 */ /* 0x000fea000383ffff */
.L_x_5861:
[----:B--2---:R2:W3:Y:S02]  /*23c70*/  SYNCS.PHASECHK.TRANS64.TRYWAIT P1, [R6+URZ+0x28cc0], R7 ;  /* 0x028cc007060075a7 */ /* 0x0044e4000802017f */
[----:B---3--:R-:W-:Y:S05]  /*23c80*/  @!P1 NANOSLEEP.SYNCS 0x989680 ;  /* 0x009896800000995d */ /* 0x008fea0003900000 */
[----:B------:R-:W3:Y:S02]  /*23c90*/  @!P1 SYNCS.PHASECHK.TRANS64 P1, [R6+URZ+0x28cc0], R7 ;  /* 0x028cc007060095a7 */ /* 0x000ee4000802007f */
[----:B---3--:R-:W-:Y:S05]  /*23ca0*/  @!P1 BRA `(.L_x_5861) ;  /* 0xfffffffc00f09947 */ /* 0x008fea000383ffff */
[----:B------:R-:W-:Y:S05]  /*23cb0*/  BRA `(.L_x_6048) ;  /* 0xffffff7c00f87947 */ /* 0x000fea000383ffff */
.L_x_5891:
[----:B-1----:R-:W1:Y:S01]  /*23cc0*/  S2R R4, SR_TID.X ;  /* 0x0000000000047919 */ /* 0x002e620000002100 */
[----:B------:R-:W-:Y:S01]  /*23cd0*/  BSSY B0, `(.L_x_6049) ;  /* 0x000000a000007945 */ /* 0x000fe20003800000 */
[----:B------:R-:W-:Y:S02]  /*23ce0*/  IMAD.MOV.U32 R12, RZ, RZ, RZ ;  /* 0x000000ffff0c7224 */ /* 0x000fe400078e00ff */
[----:B------:R-:W-:Y:S02]  /*23cf0*/  IMAD.MOV.U32 R11, RZ, RZ, 0x1f ;  /* 0x0000001fff0b7424 */ /* 0x000fe400078e00ff */
[----:B0-----:R-:W-:Y:S01]  /*23d00*/  IMAD.MOV.U32 R15, RZ, RZ, -0x1 ;  /* 0xffffffffff0f7424 */ /* 0x001fe200078e00ff */
[----:B-1----:R-:W-:-:S04]  /*23d10*/  SHF.R.U32.HI R4, RZ, 0x5, R4 ;  /* 0x00000005ff047819 */ /* 0x002fc80000011604 */
[----:B------:R-:W-:-:S05]  /*23d20*/  LOP3.LUT R4, R4, 0x3, RZ, 0xc0, !PT ;  /* 0x0000000304047812 */ /* 0x000fca00078ec0ff */
[----:B------:R-:W-:-:S07]  /*23d30*/  IMAD.MOV.U32 R13, RZ, RZ, R4 ;  /* 0x000000ffff0d7224 */ /* 0x000fce00078e0004 */
[----:B--2---:R-:W-:Y:S05]  /*23d40*/  WARPSYNC.COLLECTIVE R15, `(.L_x_6050) ;  /* 0x000000000f087348 */ /* 0x004fea0003c00000 */
[----:B------:R0:W1:Y:S02]  /*23d50*/  SHFL.IDX P6, R14, R13, R12, R11 ;  /* 0x0000000c0d0e7389 */ /* 0x00006400000c000b */
[----:B012---:R-:W-:Y:S01]  /*23d60*/  ENDCOLLECTIVE ;  /* 0x000000000000791b */ /* 0x007fe20003800000 */
.L_x_6050:
[----:B------:R-:W-:Y:S05]  /*23d70*/  BSYNC B0 ;  /* 0x0000000000007941 */ /* 0x000fea0003800000 */
.L_x_6049:
[----:B------:R-:W-:Y:S05]  /*23d80*/  BRA `(.L_x_6051) ;  /* 0xffffff9400787947 */ /* 0x000fea000383ffff */
.L_x_5893:
[----:B------:R-:W-:Y:S01]  /*23d90*/  BSSY B0, `(.L_x_6052) ;  /* 0x0000006000007945 */ /* 0x000fe20003800000 */
[----:B0-----:R-:W-:-:S07]  /*23da0*/  IMAD.MOV.U32 R15, RZ, RZ, -0x1 ;  /* 0xffffffffff0f7424 */ /* 0x001fce00078e00ff */
[----:B-12---:R-:W-:Y:S05]  /*23db0*/  WARPSYNC.COLLECTIVE R15, `(.L_x_6053) ;  /* 0x000000000f0c7348 */ /* 0x006fea0003c00000 */
[----:B------:R-:W-:Y:S02]  /*23dc0*/  ELECT P6, UR62, PT ;  /* 0x00000000003e782f */ /* 0x000fe400038c0000 */
[----:B------:R-:W-:Y:S01]  /*23dd0*/  MOV R14, UR62 ;  /* 0x0000003e000e7c02 */ /* 0x000fe20008000f00 */
[----:B-12---:R-:W-:Y:S10]  /*23de0*/  ENDCOLLECTIVE ;  /* 0x000000000000791b */ /* 0x006ff40003800000 */
.L_x_6053:
[----:B------:R-:W-:Y:S05]  /*23df0*/  BSYNC B0 ;  /* 0x0000000000007941 */ /* 0x000fea0003800000 */
.L_x_6052:
[----:B------:R-:W-:Y:S05]  /*23e00*/  BRA `(.L_x_6054) ;  /* 0xffffff9400847947 */ /* 0x000fea000383ffff */
.L_x_5895:
[----:B-1----:R1:W3:Y:S02]  /*23e10*/  SYNCS.PHASECHK.TRANS64.TRYWAIT P0, [R0+URZ+0x28c40], R2 ;  /* 0x028c4002000075a7 */ /* 0x0022e4000800017f */
[----:B---3--:R-:W-:Y:S05]  /*23e20*/  @!P0 NANOSLEEP.SYNCS 0x989680 ;  /* 0x009896800000895d */ /* 0x008fea0003900000 */
[----:B------:R-:W3:Y:S02]  /*23e30*/  @!P0 SYNCS.PHASECHK.TRANS64 P0, [R0+URZ+0x28c40], R2 ;  /* 0x028c4002000085a7 */ /* 0x000ee4000800007f */
[----:B---3--:R-:W-:Y:S05]  /*23e40*/  @!P0 BRA `(.L_x_5895) ;  /* 0xfffffffc00f08947 */ /* 0x008fea000383ffff */
[----:B------:R-:W-:Y:S05]  /*23e50*/  BRA `(.L_x_6055) ;  /* 0xffffff9400e47947 */ /* 0x000fea000383ffff */
.L_x_5899:
        /* <DEDUP_REMOVED lines=13> */
.L_x_6056:
[----:B------:R-:W-:Y:S02]  /*23f30*/  IMAD.MOV.U32 R13, RZ, RZ, R4 ;  /* 0x000000ffff0d7224 */ /* 0x000fe400078e0004 */
[----:B------:R-:W-:-:S07]  /*23f40*/  IMAD.MOV.U32 R6, RZ, RZ, R14 ;  /* 0x000000ffff067224 */ /* 0x000fce00078e000e */
[----:B------:R-:W-:Y:S05]  /*23f50*/  WARPSYNC.COLLECTIVE R15, `(.L_x_6057) ;  /* 0x000000000f087348 */ /* 0x000fea0003c00000 */
[----:B------:R0:W1:Y:S02]  /*23f60*/  SHFL.IDX P6, R14, R13, R12, R11 ;  /* 0x0000000c0d0e7389 */ /* 0x00006400000c000b */
[----:B01----:R-:W-:Y:S01]  /*23f70*/  ENDCOLLECTIVE ;  /* 0x000000000000791b */ /* 0x003fe20003800000 */
.L_x_6057:
[----:B------:R-:W-:Y:S02]  /*23f80*/  IMAD.MOV.U32 R13, RZ, RZ, R3 ;  /* 0x000000ffff0d7224 */ /* 0x000fe400078e0003 */
[----:B------:R-:W-:Y:S02]  /*23f90*/  IMAD.MOV.U32 R12, RZ, RZ, 0x1 ;  /* 0x00000001ff0c7424 */ /* 0x000fe400078e00ff */
[----:B------:R-:W-:-:S07]  /*23fa0*/  IMAD.MOV.U32 R7, RZ, RZ, R14 ;  /* 0x000000ffff077224 */ /* 0x000fce00078e000e */
[----:B------:R-:W-:Y:S05]  /*23fb0*/  WARPSYNC.COLLECTIVE R15, `(.L_x_6058) ;  /* 0x000000000f087348 */ /* 0x000fea0003c00000 */
[----:B------:R0:W1:Y:S02]  /*23fc0*/  SHFL.IDX P6, R14, R13, R12, R11 ;  /* 0x0000000c0d0e7389 */ /* 0x00006400000c000b */
[----:B01----:R-:W-:Y:S01]  /*23fd0*/  ENDCOLLECTIVE ;  /* 0x000000000000791b */ /* 0x003fe20003800000 */
.L_x_6058:
        /* <DEDUP_REMOVED lines=15> */
.L_x_6059:
[----:B------:R-:W-:Y:S02]  /*240d0*/  IMAD.MOV.U32 R13, RZ, RZ, R3 ;  /* 0x000000ffff0d7224 */ /* 0x000fe400078e0003 */
[----:B------:R-:W-:Y:S02]  /*240e0*/  IMAD.MOV.U32 R12, RZ, RZ, 0x2 ;  /* 0x00000002ff0c7424 */ /* 0x000fe400078e00ff */
[----:B------:R-:W-:-:S07]  /*240f0*/  IMAD.MOV.U32 R5, RZ, RZ, R14 ;  /* 0x000000ffff057224 */ /* 0x000fce00078e000e */
[----:B------:R-:W-:Y:S05]  /*24100*/  WARPSYNC.COLLECTIVE R15, `(.L_x_6060) ;  /* 0x000000000f087348 */ /* 0x000fea0003c00000 */
[----:B------:R0:W1:Y:S02]  /*24110*/  SHFL.IDX P6, R14, R13, R12, R11 ;  /* 0x0000000c0d0e7389 */ /* 0x00006400000c000b */
[----:B01----:R-:W-:Y:S01]  /*24120*/  ENDCOLLECTIVE ;  /* 0x000000000000791b */ /* 0x003fe20003800000 */
.L_x_6060:
        /* <DEDUP_REMOVED lines=15> */
.L_x_6061:
[----:B------:R-:W-:Y:S02]  /*24220*/  IMAD.MOV.U32 R13, RZ, RZ, R3 ;  /* 0x000000ffff0d7224 */ /* 0x000fe400078e0003 */
[----:B------:R-:W-:Y:S02]  /*24230*/  IMAD.MOV.U32 R12, RZ, RZ, 0x3 ;  /* 0x00000003ff0c7424 */ /* 0x000fe400078e00ff */
[----:B------:R-:W-:-:S07]  /*24240*/  IMAD.MOV.U32 R5, RZ, RZ, R14 ;  /* 0x000000ffff057224 */ /* 0x000fce00078e000e */
[----:B------:R-:W-:Y:S05]  /*24250*/  WARPSYNC.COLLECTIVE R15, `(.L_x_6062) ;  /* 0x000000000f087348 */ /* 0x000fea0003c00000 */
[----:B------:R0:W1:Y:S02]  /*24260*/  SHFL.IDX P6, R14, R13, R12, R11 ;  /* 0x0000000c0d0e7389 */ /* 0x00006400000c000b */
[----:B01----:R-:W-:Y:S01]  /*24270*/  ENDCOLLECTIVE ;  /* 0x000000000000791b */ /* 0x003fe20003800000 */
.L_x_6062:
        /* <DEDUP_REMOVED lines=13> */
.L_x_6063:
[----:B------:R-:W-:Y:S01]  /*24350*/  IMAD.MOV.U32 R3, RZ, RZ, R14 ;  /* 0x000000ffff037224 */ /* 0x000fe200078e000e */
[----:B------:R-:W-:Y:S06]  /*24360*/  BRA `(.L_x_6064) ;  /* 0xffffff9c00287947 */ /* 0x000fec000383ffff */
.L_x_5902:
[----:B0-----:R0:W1:Y:S02]  /*24370*/  SYNCS.PHASECHK.TRANS64.TRYWAIT P0, [R18+URZ+0x28c20], R0 ;  /* 0x028c2000120075a7 */ /* 0x001064000800017f */
[----:B-1----:R-:W-:Y:S05]  /*24380*/  @!P0 NANOSLEEP.SYNCS 0x989680 ;  /* 0x009896800000895d */ /* 0x002fea0003900000 */
[----:B------:R-:W1:Y:S02]  /*24390*/  @!P0 SYNCS.PHASECHK.TRANS64 P0, [R18+URZ+0x28c20], R0 ;  /* 0x028c2000120085a7 */ /* 0x000e64000800007f */
[----:B-1----:R-:W-:Y:S05]  /*243a0*/  @!P0 BRA `(.L_x_5902) ;  /* 0xfffffffc00f08947 */ /* 0x002fea000383ffff */
[----:B------:R-:W-:Y:S05]  /*243b0*/  BRA `(.L_x_6065) ;  /* 0xffffff9c00847947 */ /* 0x000fea000383ffff */
.L_x_5906:
[----:B0-----:R0:W1:Y:S02]  /*243c0*/  SYNCS.PHASECHK.TRANS64.TRYWAIT P0, [R0+URZ+0x28c60], R2 ;  /* 0x028c6002000075a7 */ /* 0x001064000800017f */
[----:B-1----:R-:W-:Y:S05]  /*243d0*/  @!P0 NANOSLEEP.SYNCS 0x989680 ;  /* 0x009896800000895d */ /* 0x002fea0003900000 */
[----:B------:R-:W1:Y:S02]  /*243e0*/  @!P0 SYNCS.PHASECHK.TRANS64 P0, [R0+URZ+0x28c60], R2 ;  /* 0x028c6002000085a7 */ /* 0x000e64000800007f */
[----:B-1----:R-:W-:Y:S05]  /*243f0*/  @!P0 BRA `(.L_x_5906) ;  /* 0xfffffffc00f08947 */ /* 0x002fea000383ffff */
[----:B------:R-:W-:Y:S05]  /*24400*/  BRA `(.L_x_6066) ;  /* 0xffffff9c00a87947 */ /* 0x000fea000383ffff */
.L_x_5925:
[----:B-1----:R1:W2:Y:S02]  /*24410*/  SYNCS.PHASECHK.TRANS64.TRYWAIT P0, [R2+URZ+0x28c40], R6 ;  /* 0x028c4006020075a7 */ /* 0x0022a4000800017f */
[----:B--2---:R-:W-:Y:S05]  /*24420*/  @!P0 NANOSLEEP.SYNCS 0x989680 ;  /* 0x009896800000895d */ /* 0x004fea0003900000 */
[----:B------:R-:W2:Y:S02]  /*24430*/  @!P0 SYNCS.PHASECHK.TRANS64 P0, [R2+URZ+0x28c40], R6 ;  /* 0x028c4006020085a7 */ /* 0x000ea4000800007f */
[----:B--2---:R-:W-:Y:S05]  /*24440*/  @!P0 BRA `(.L_x_5925) ;  /* 0xfffffffc00f08947 */ /* 0x004fea000383ffff */
[----:B------:R-:W-:Y:S05]  /*24450*/  BRA `(.L_x_6067) ;  /* 0xffffffa800d07947 */ /* 0x000fea000383ffff */
.L_x_5930:
[----:B0-----:R0:W2:Y:S02]  /*24460*/  SYNCS.PHASECHK.TRANS64.TRYWAIT P0, [R2+URZ+0x28c60], R6 ;  /* 0x028c6006020075a7 */ /* 0x0010a4000800017f */
[----:B--2---:R-:W-:Y:S05]  /*24470*/  @!P0 NANOSLEEP.SYNCS 0x989680 ;  /* 0x009896800000895d */ /* 0x004fea0003900000 */
[----:B------:R-:W2:Y:S02]  /*24480*/  @!P0 SYNCS.PHASECHK.TRANS64 P0, [R2+URZ+0x28c60], R6 ;  /* 0x028c6006020085a7 */ /* 0x000ea4000800007f */
[----:B--2---:R-:W-:Y:S05]  /*24490*/  @!P0 BRA `(.L_x_5930) ;  /* 0xfffffffc00f08947 */ /* 0x004fea000383ffff */
[----:B------:R-:W-:Y:S05]  /*244a0*/  BRA `(.L_x_6068) ;  /* 0xffffffac004c7947 */ /* 0x000fea000383ffff */
.L_x_5945:
[----:B-1----:R1:W2:Y:S02]  /*244b0*/  SYNCS.PHASECHK.TRANS64.TRYWAIT P0, [R2+URZ+0x28c40], R3 ;  /* 0x028c4003020075a7 */ /* 0x0022a4000800017f */
[----:B--2---:R-:W-:Y:S05]  /*244c0*/  @!P0 NANOSLEEP.SYNCS 0x989680 ;  /* 0x009896800000895d */ /* 0x004fea0003900000 */
[----:B------:R-:W2:Y:S02]  /*244d0*/  @!P0 SYNCS.PHASECHK.TRANS64 P0, [R2+URZ+0x28c40], R3 ;  /* 0x028c4003020085a7 */ /* 0x000ea4000800007f */
[----:B--2---:R-:W-:Y:S05]  /*244e0*/  @!P0 BRA `(.L_x_5945) ;  /* 0xfffffffc00f08947 */ /* 0x004fea000383ffff */
[----:B------:R-:W-:Y:S05]  /*244f0*/  BRA `(.L_x_6069) ;  /* 0xffffffb800247947 */ /* 0x000fea000383ffff */
.L_x_5950:
[----:B--2---:R2:W3:Y:S02]  /*24500*/  SYNCS.PHASECHK.TRANS64.TRYWAIT P0, [R2+URZ+0x28c60], R3 ;  /* 0x028c6003020075a7 */ /* 0x0044e4000800017f */
[----:B---3--:R-:W-:Y:S05]  /*24510*/  @!P0 NANOSLEEP.SYNCS 0x989680 ;  /* 0x009896800000895d */ /* 0x008fea0003900000 */
[----:B------:R-:W3:Y:S02]  /*24520*/  @!P0 SYNCS.PHASECHK.TRANS64 P0, [R2+URZ+0x28c60], R3 ;  /* 0x028c6003020085a7 */ /* 0x000ee4000800007f */
[----:B---3--:R-:W-:Y:S05]  /*24530*/  @!P0 BRA `(.L_x_5950) ;  /* 0xfffffffc00f08947 */ /* 0x008fea000383ffff */
[----:B------:R-:W-:Y:S05]  /*24540*/  BRA `(.L_x_6070) ;  /* 0xffffffb800a07947 */ /* 0x000fea000383ffff */
.L_x_5965:
[----:B-1----:R1:W2:Y:S02]  /*24550*/  SYNCS.PHASECHK.TRANS64.TRYWAIT P0, [R3+URZ+0x28c40], R2 ;  /* 0x028c4002030075a7 */ /* 0x0022a4000800017f */
[----:B--2---:R-:W-:Y:S05]  /*24560*/  @!P0 NANOSLEEP.SYNCS 0x989680 ;  /* 0x009896800000895d */ /* 0x004fea0003900000 */
[----:B------:R-:W2:Y:S02]  /*24570*/  @!P0 SYNCS.PHASECHK.TRANS64 P0, [R3+URZ+0x28c40], R2 ;  /* 0x028c4002030085a7 */ /* 0x000ea4000800007f */
[----:B--2---:R-:W-:Y:S05]  /*24580*/  @!P0 BRA `(.L_x_5965) ;  /* 0xfffffffc00f08947 */ /* 0x004fea000383ffff */
[----:B------:R-:W-:Y:S05]  /*24590*/  BRA `(.L_x_6071) ;  /* 0xffffffc400607947 */ /* 0x000fea000383ffff */
.L_x_5970:
[----:B--2---:R2:W3:Y:S02]  /*245a0*/  SYNCS.PHASECHK.TRANS64.TRYWAIT P0, [R3+URZ+0x28c60], R2 ;  /* 0x028c6002030075a7 */ /* 0x0044e4000800017f */
[----:B---3--:R-:W-:Y:S05]  /*245b0*/  @!P0 NANOSLEEP.SYNCS 0x989680 ;  /* 0x009896800000895d */ /* 0x008fea0003900000 */
[----:B------:R-:W3:Y:S02]  /*245c0*/  @!P0 SYNCS.PHASECHK.TRANS64 P0, [R3+URZ+0x28c60], R2 ;  /* 0x028c6002030085a7 */ /* 0x000ee4000800007f */
[----:B---3--:R-:W-:Y:S05]  /*245d0*/  @!P0 BRA `(.L_x_5970) ;  /* 0xfffffffc00f08947 */ /* 0x008fea000383ffff */
[----:B------:R-:W-:Y:S05]  /*245e0*/  BRA `(.L_x_6072) ;  /* 0xffffffc400dc7947 */ /* 0x000fea000383ffff */
.L_x_5986:
[----:B------:R-:W2:Y:S01]  /*245f0*/  LDL R0, [R1] ;  /* 0x0000000001007983 */ /* 0x000ea20000100800 */
[----:B------:R-:W-:Y:S01]  /*24600*/  BSSY B0, `(.L_x_6073) ;  /* 0x0000008000007945 */ /* 0x000fe20003800000 */
[----:B------:R-:W-:Y:S02]  /*24610*/  IMAD.MOV.U32 R12, RZ, RZ, RZ ;  /* 0x000000ffff0c7224 */ /* 0x000fe400078e00ff */
[----:B------:R-:W-:Y:S02]  /*24620*/  IMAD.MOV.U32 R11, RZ, RZ, 0x1f ;  /* 0x0000001fff0b7424 */ /* 0x000fe400078e00ff */
[----:B0-----:R-:W-:Y:S02]  /*24630*/  IMAD.MOV.U32 R15, RZ, RZ, -0x1 ;  /* 0xffffffffff0f7424 */ /* 0x001fe400078e00ff */
[----:B--2---:R-:W-:-:S07]  /*24640*/  IMAD.MOV.U32 R13, RZ, RZ, R0 ;  /* 0x000000ffff0d7224 */ /* 0x004fce00078e0000 */
[----:B-1----:R-:W-:Y:S05]  /*24650*/  WARPSYNC.COLLECTIVE R15, `(.L_x_6074) ;  /* 0x000000000f087348 */ /* 0x002fea0003c00000 */
[----:B------:R0:W2:Y:S02]  /*24660*/  SHFL.IDX P6, R14, R13, R12, R11 ;  /* 0x0000000c0d0e7389 */ /* 0x0000a400000c000b */
[----:B012---:R-:W-:Y:S01]  /*24670*/  ENDCOLLECTIVE ;  /* 0x000000000000791b */ /* 0x007fe20003800000 */
.L_x_6074:
[----:B------:R-:W-:Y:S05]  /*24680*/  BSYNC B0 ;  /* 0x0000000000007941 */ /* 0x000fea0003800000 */
.L_x_6073:
        /* <DEDUP_REMOVED lines=9> */
.L_x_6075:
        /* <DEDUP_REMOVED lines=26> */
.L_x_6076:
        /* <DEDUP_REMOVED lines=8> */
.L_x_6077:
        /* <DEDUP_REMOVED lines=8> */
.L_x_6078:
        /* <DEDUP_REMOVED lines=8> */
.L_x_6079:
        /* <DEDUP_REMOVED lines=8> */
.L_x_6080:
        /* <DEDUP_REMOVED lines=9> */
.L_x_6081:
[----:B------:R-:W-:Y:S01]  /*24b50*/  IMAD.MOV.U32 R9, RZ, RZ, R14 ;  /* 0x000000ffff097224 */ /* 0x000fe200078e000e */
[----:B------:R-:W-:Y:S06]  /*24b60*/  BRA `(.L_x_6082) ;  /* 0xffffffd000147947 */ /* 0x000fec000383ffff */
.L_x_5989:
        /* <DEDUP_REMOVED lines=8> */
.L_x_6084:
[----:B------:R-:W-:Y:S05]  /*24bf0*/  BSYNC B0 ;  /* 0x0000000000007941 */ /* 0x000fea0003800000 */
.L_x_6083:
        /* <DEDUP_REMOVED lines=10> */
.L_x_6085:
        /* <DEDUP_REMOVED lines=8> */
.L_x_6086:
        /* <DEDUP_REMOVED lines=8> */
.L_x_6087:
        /* <DEDUP_REMOVED lines=8> */
.L_x_6088:
        /* <DEDUP_REMOVED lines=9> */
.L_x_6089:
[----:B------:R-:W-:Y:S01]  /*24eb0*/  IMAD.MOV.U32 R9, RZ, RZ, R14 ;  /* 0x000000ffff097224 */ /* 0x000fe200078e000e */
[----:B------:R-:W-:Y:S06]  /*24ec0*/  BRA `(.L_x_6090) ;  /* 0xffffffcc00e87947 */ /* 0x000fec000383ffff */
.L_x_5991:
[----:B------:R-:W-:Y:S01]  /*24ed0*/  BSSY B0, `(.L_x_6091) ;  /* 0x0000006000007945 */ /* 0x000fe20003800000 */
[----:B------:R-:W-:Y:S01]  /*24ee0*/  PLOP3.LUT P6, PT, P6, PT, PT, 0x8, 0x0 ;  /* 0x000000000000781c */ /* 0x000fe200037ce170 */
[----:B------:R-:W-:-:S12]  /*24ef0*/  IMAD.MOV.U32 R15, RZ, RZ, -0x1 ;  /* 0xffffffffff0f7424 */ /* 0x000fd800078e00ff */
[----:B0-----:R-:W-:Y:S05]  /*24f00*/  WARPSYNC.COLLECTIVE R15, `(.L_x_6092) ;  /* 0x000000000f087348 */ /* 0x001fea0003c00000 */
[----:B------:R-:W-:Y:S01]  /*24f10*/  VOTE.ANY R14, PT, P6 ;  /* 0x00000000000e7806 */ /* 0x000fe200030e0100 */
[----:B0-----:R-:W-:Y:S06]  /*24f20*/  ENDCOLLECTIVE ;  /* 0x000000000000791b */ /* 0x001fec0003800000 */
.L_x_6092:
[----:B------:R-:W-:Y:S05]  /*24f30*/  BSYNC B0 ;  /* 0x0000000000007941 */ /* 0x000fea0003800000 */
.L_x_6091:
        /* <DEDUP_REMOVED lines=10> */
.L_x_6093:
[----:B------:R-:W-:Y:S02]  /*24fe0*/  IMAD.MOV.U32 R13, RZ, RZ, R6 ;  /* 0x000000ffff0d7224 */ /* 0x000fe400078e0006 */
[----:B------:R-:W-:-:S07]  /*24ff0*/  IMAD.MOV.U32 R4, RZ, RZ, R14 ;  /* 0x000000ffff047224 */ /* 0x000fce00078e000e */
[----:B------:R-:W-:Y:S05]  /*25000*/  WARPSYNC.COLLECTIVE R15, `(.L_x_6094) ;  /* 0x000000000f087348 */ /* 0x000fea0003c00000 */
[----:B------:R0:W1:Y:S02]  /*25010*/  SHFL.IDX P6, R14, R13, R12, R11 ;  /* 0x0000000c0d0e7389 */ /* 0x00006400000c000b */
[----:B01----:R-:W-:Y:S01]  /*25020*/  ENDCOLLECTIVE ;  /* 0x000000000000791b */ /* 0x003fe20003800000 */
.L_x_6094:
[----:B------:R-:W-:Y:S02]  /*25030*/  IMAD.MOV.U32 R6, RZ, RZ, R14 ;  /* 0x000000ffff067224 */ /* 0x000fe400078e000e */
[----:B------:R-:W-:-:S05]  /*25040*/  IMAD.IADD R10, R7, 0x1, R10 ;  /* 0x00000001070a7824 */ /* 0x000fca00078e020a */
[----:B------:R2:W-:Y:S01]  /*25050*/  STL [R1+0xc], R10 ;  /* 0x00000c0a01007387 */ /* 0x0005e20000100800 */
[----:B------:R-:W-:Y:S05]  /*25060*/  BRA `(.L_x_6095) ;  /* 0xffffffcc00c87947 */ /* 0x000fea000383ffff */
.L_x_5993:
        /* <DEDUP_REMOVED lines=8> */
.L_x_6097:
[----:B------:R-:W-:Y:S05]  /*250f0*/  BSYNC B0 ;  /* 0x0000000000007941 */ /* 0x000fea0003800000 */
.L_x_6096:
[----:B------:R-:W-:Y:S01]  /*25100*/  IMAD.MOV.U32 R8, RZ, RZ, R14 ;  /* 0x000000ffff087224 */ /* 0x000fe200078e000e */
[----:B------:R-:W-:Y:S06]  /*25110*/  BRA `(.L_x_5992) ;  /* 0xffffffcc00b47947 */ /* 0x000fec000383ffff */
.L_x_5999:
[----:B0-----:R0:W1:Y:S02]  /*25120*/  SYNCS.PHASECHK.TRANS64.TRYWAIT P0, [R0+URZ+0x28c20], R3 ;  /* 0x028c2003000075a7 */ /* 0x001064000800017f */
[----:B-1----:R-:W-:Y:S05]  /*25130*/  @!P0 NANOSLEEP.SYNCS 0x989680 ;  /* 0x009896800000895d */ /* 0x002fea0003900000 */
[----:B------:R-:W1:Y:S02]  /*25140*/  @!P0 SYNCS.PHASECHK.TRANS64 P0, [R0+URZ+0x28c20], R3 ;  /* 0x028c2003000085a7 */ /* 0x000e64000800007f */
[----:B-1----:R-:W-:Y:S05]  /*25150*/  @!P0 BRA `(.L_x_5999) ;  /* 0xfffffffc00f08947 */ /* 0x002fea000383ffff */
[----:B------:R-:W-:Y:S05]  /*25160*/  BRA `(.L_x_6098) ;  /* 0xffffffd800507947 */ /* 0x000fea000383ffff */
.L_x_6000:
        /* <DEDUP_REMOVED lines=11> */
.L_x_6100:
[----:B------:R-:W-:Y:S05]  /*25220*/  BSYNC B0 ;  /* 0x0000000000007941 */ /* 0x000fea0003800000 */
.L_x_6099:
[----:B------:R-:W-:Y:S05]  /*25230*/  BRA `(.L_x_6101) ;  /* 0xffffffd800387947 */ /* 0x000fea000383ffff */
.L_x_6001:
[----:B------:R-:W-:Y:S01]  /*25240*/  BSSY B0, `(.L_x_6102) ;  /* 0x0000006000007945 */ /* 0x000fe20003800000 */
[----:B------:R-:W-:-:S07]  /*25250*/  IMAD.MOV.U32 R15, RZ, RZ, -0x1 ;  /* 0xffffffffff0f7424 */ /* 0x000fce00078e00ff */
[----:B01-3--:R-:W-:Y:S05]  /*25260*/  WARPSYNC.COLLECTIVE R15, `(.L_x_6103) ;  /* 0x000000000f0c7348 */ /* 0x00bfea0003c00000 */
[----:B------:R-:W-:Y:S02]  /*25270*/  ELECT P6, UR62, PT ;  /* 0x00000000003e782f */ /* 0x000fe400038c0000 */
[----:B------:R-:W-:Y:S01]  /*25280*/  MOV R14, UR62 ;  /* 0x0000003e000e7c02 */ /* 0x000fe20008000f00 */
[----:B01-3--:R-:W-:Y:S10]  /*25290*/  ENDCOLLECTIVE ;  /* 0x000000000000791b */ /* 0x00bff40003800000 */
.L_x_6103:
[----:B------:R-:W-:Y:S05]  /*252a0*/  BSYNC B0 ;  /* 0x0000000000007941 */ /* 0x000fea0003800000 */
.L_x_6102:
[----:B------:R-:W-:Y:S05]  /*252b0*/  BRA `(.L_x_6104) ;  /* 0xffffffd8002c7947 */ /* 0x000fea000383ffff */
.L_x_6003:
[----:B0-----:R0:W1:Y:S02]  /*252c0*/  SYNCS.PHASECHK.TRANS64.TRYWAIT P0, [R6+URZ], R5 ;  /* 0x00000005060075a7 */ /* 0x001064000800017f */
[----:B-1----:R-:W-:Y:S05]  /*252d0*/  @!P0 NANOSLEEP.SYNCS 0x989680 ;  /* 0x009896800000895d */ /* 0x002fea0003900000 */
[----:B------:R-:W1:Y:S02]  /*252e0*/  @!P0 SYNCS.PHASECHK.TRANS64 P0, [R6+URZ], R5 ;  /* 0x00000005060085a7 */ /* 0x000e64000800007f */
[----:B-1----:R-:W-:Y:S05]  /*252f0*/  @!P0 BRA `(.L_x_6003) ;  /* 0xfffffffc00f08947 */ /* 0x002fea000383ffff */
[----:B------:R-:W-:Y:S05]  /*25300*/  BRA `(.L_x_6105) ;  /* 0xffffffd800647947 */ /* 0x000fea000383ffff */
.L_x_6004:
[----:B-1----:R1:W2:Y:S02]  /*25310*/  SYNCS.PHASECHK.TRANS64.TRYWAIT P0, [R7+URZ], R2 ;  /* 0x00000002070075a7 */ /* 0x0022a4000800017f */
[----:B--2---:R-:W-:Y:S05]  /*25320*/  @!P0 NANOSLEEP.SYNCS 0x989680 ;  /* 0x009896800000895d */ /* 0x004fea0003900000 */
[----:B------:R-:W2:Y:S02]  /*25330*/  @!P0 SYNCS.PHASECHK.TRANS64 P0, [R7+URZ], R2 ;  /* 0x00000002070085a7 */ /* 0x000ea4000800007f */
[----:B--2---:R-:W-:Y:S05]  /*25340*/  @!P0 BRA `(.L_x_6004) ;  /* 0xfffffffc00f08947 */ /* 0x004fea000383ffff */
[----:B------:R-:W-:Y:S05]  /*25350*/  BRA `(.L_x_6106) ;  /* 0xffffffd800587947 */ /* 0x000fea000383ffff */
.L_x_6006:
[----:B--2---:R2:W4:Y:S02]  /*25360*/  SYNCS.PHASECHK.TRANS64.TRYWAIT P0, [R4+URZ], R5 ;  /* 0x00000005040075a7 */ /* 0x004524000800017f */
[----:B----4-:R-:W-:Y:S05]  /*25370*/  @!P0 NANOSLEEP.SYNCS 0x989680 ;  /* 0x009896800000895d */ /* 0x010fea0003900000 */
[----:B------:R-:W4:Y:S02]  /*25380*/  @!P0 SYNCS.PHASECHK.TRANS64 P0, [R4+URZ], R5 ;  /* 0x00000005040085a7 */ /* 0x000f24000800007f */
[----:B----4-:R-:W-:Y:S05]  /*25390*/  @!P0 BRA `(.L_x_6006) ;  /* 0xfffffffc00f08947 */ /* 0x010fea000383ffff */
[----:B------:R-:W-:Y:S05]  /*253a0*/  BRA `(.L_x_6107) ;  /* 0xffffffd8005c7947 */ /* 0x000fea000383ffff */
.L_x_6108:
        /* <DEDUP_REMOVED lines=13> */
.L_x_15005:


//--------------------- .text._ZN7cutlass13device_kernelIN5flash11enable_sm90INS1_16FlashAttnFwdSm90INS1_25CollectiveMainloopFwdSm90ILi2EN4cute5tupleIJNS5_1CILi1EEES8_S8_EEENS6_IJNS7_ILi64EEESA_SA_EEELi512ENS_10bfloat16_tEfNS_4arch4Sm90ELb0ELb1ELb0ELb1ELb0ELb0ELb1ELb0ELb0ELb1ELb1ELb0EEENS1_21CollectiveEpilogueFwdINS6_IJSA_NS7_ILi512EEESA_EEES9_SC_SE_Li256ELb1ELb1ELb1ELb0EEENS1_36VarlenDynamicPersistentTileSchedulerILi64ELi64ELi256ELi128ELb1ELb1ELb1ELb1ELb0ELb1EEEEEEEEEvNT_6ParamsE --------------------------
	.section	.text._ZN7cutlass13device_kernelIN5flash11enable_sm90INS1_16FlashAttnFwdSm90INS1_25CollectiveMainloopFwdSm90ILi2EN4cute5tupleIJNS5_1CILi1EEES8_S8_EEENS6_IJNS7_ILi64EEESA_SA_EEELi512ENS_10bfloat16_tEfNS_4arch4Sm90ELb0ELb1ELb0ELb1ELb0ELb0ELb1ELb0ELb0ELb1ELb1ELb0EEENS1_21CollectiveEpilogueFwdINS6_IJSA_NS7_ILi512EEESA_EEES9_SC_SE_Li256ELb1ELb1ELb1ELb0EEENS1_36VarlenDynamicPersistentTileSchedulerILi64ELi64ELi256ELi128ELb1ELb1ELb1ELb1ELb0ELb1EEEEEEEEEvNT_6ParamsE,"ax",@progbits
	.align	128
.text._ZN7cutlass13device_kernelIN5flash11enable_sm90INS1_16FlashAttnFwdSm90INS1_25CollectiveMainloopFwdSm90ILi2EN4cute5tupleIJNS5_1CILi1EEES8_S8_EEENS6_IJNS7_ILi64EEESA_SA_EEELi512ENS_10bfloat16_tEfNS_4arch4Sm90ELb0ELb1ELb0ELb1ELb0ELb0ELb1ELb0ELb0ELb1ELb1ELb0EEENS1_21CollectiveEpilogueFwdINS6_IJSA_NS7_ILi512EEESA_EEES9_SC_SE_Li256ELb1ELb1ELb1ELb0EEENS1_36VarlenDynamicPersistentTileSchedulerILi64ELi64ELi256ELi128ELb1ELb1ELb1ELb1ELb0ELb1EEEEEEEEEvNT_6ParamsE:
        .type           _ZN7cutlass13device_kernelIN5flash11enable_sm90INS1_16FlashAttnFwdSm90INS1_25CollectiveMainloopFwdSm90ILi2EN4cute5tupleIJNS5_1CILi1EEES8_S8_EEENS6_IJNS7_ILi64EEESA_SA_EEELi512ENS_10bfloat16_tEfNS_4arch4Sm90ELb0ELb1ELb0ELb1ELb0ELb0ELb1ELb0ELb0ELb1ELb1ELb0EEENS1_21CollectiveEpilogueFwdINS6_IJSA_NS7_ILi512EEESA_EEES9_SC_SE_Li256ELb1ELb1ELb1ELb0EEENS1_36VarlenDynamicPersistentTileSchedulerILi64ELi64ELi256ELi128ELb1ELb1ELb1ELb1ELb0ELb1EEEEEEEEEvNT_6ParamsE,@function
        .size           _ZN7cutlass13device_kernelIN5flash11enable_sm90INS1_16FlashAttnFwdSm90INS1_25CollectiveMainloopFwdSm90ILi2EN4cute5tupleIJNS5_1CILi1EEES8_S8_EEENS6_IJNS7_ILi64EEESA_SA_EEELi512ENS_10bfloat16_tEfNS_4arch4Sm90ELb0ELb1ELb0ELb1ELb0ELb0ELb1ELb0ELb0ELb1ELb1ELb0EEENS1_21CollectiveEpilogueFwdINS6_IJSA_NS7_ILi512EEESA_EEES9_SC_SE_Li256ELb1ELb1ELb1ELb0EEENS1_36VarlenDynamicPersistentTileSchedulerILi64ELi64ELi256ELi128ELb1ELb1ELb1ELb1ELb0ELb1EEEEEEEEEvNT_6ParamsE,(.L_x_15006 - _ZN7cutlass13device_kernelIN5flash11enable_sm90INS1_16FlashAttnFwdSm90INS1_25CollectiveMainloopFwdSm90ILi2EN4cute5tupleIJNS5_1CILi1EEES8_S8_EEENS6_IJNS7_ILi64EEESA_SA_EEELi512ENS_10bfloat16_tEfNS_4arch4Sm90ELb0ELb1ELb0ELb1ELb0ELb0ELb1ELb0ELb0ELb1ELb1ELb0EEENS1_21CollectiveEpilogueFwdINS6_IJSA_NS7_ILi512EEESA_EEES9_SC_SE_Li256ELb1ELb1ELb1ELb0EEENS1_36VarlenDynamicPersistentTileSchedulerILi64ELi64ELi256ELi128ELb1ELb1ELb1ELb1ELb0ELb1EEEEEEEEEvNT_6ParamsE)
        .other          _ZN7cutlass13device_kernelIN5flash11enable_sm90INS1_16FlashAttnFwdSm90INS1_25CollectiveMainloopFwdSm90ILi2EN4cute5tupleIJNS5_1CILi1EEES8_S8_EEENS6_IJNS7_ILi64EEESA_SA_EEELi512ENS_10bfloat16_tEfNS_4arch4Sm90ELb0ELb1ELb0ELb1ELb0ELb0ELb1ELb0ELb0ELb1ELb1ELb0EEENS1_21CollectiveEpilogueFwdINS6_IJSA_NS7_ILi512EEESA_EEES9_SC_SE_Li256ELb1ELb1ELb1ELb0EEENS1_36VarlenDynamicPersistentTileSchedulerILi64ELi64ELi256ELi128ELb1ELb1ELb1ELb1ELb0ELb1EEEEEEEEEvNT_6ParamsE,@"STO_CUDA_ENTRY STV_DEFAULT"
_ZN7cutlass13device_kernelIN5flash11enable_sm90INS1_16FlashAttnFwdSm90INS1_25CollectiveMainloopFwdSm90ILi2EN4cute5tupleIJNS5_1CILi1EEES8_S8_EEENS6_IJNS7_ILi64EEESA_SA_EEELi512ENS_10bfloat16_tEfNS_4arch4Sm90ELb0ELb1ELb0ELb1ELb0ELb0ELb1ELb0ELb0ELb1ELb1ELb0EEENS1_21CollectiveEpilogueFwdINS6_IJSA_NS7_ILi512EEESA_EEES9_SC_SE_Li256ELb1ELb1ELb1ELb0EEENS1_36VarlenDynamicPersistentTileSchedulerILi64ELi64ELi256ELi128ELb1ELb1ELb1ELb1ELb0ELb1EEEEEEEEEvNT_6ParamsE:
        /* <DEDUP_REMOVED lines=18> */
.L_x_6110:
[----:B------:R-:W-:Y:S05]  /*0120*/  BSYNC B0 ;  /* 0x0000000000007941 */ /* 0x000fea0003800000 */
.L_x_6109:
        /* <DEDUP_REMOVED lines=39> */
.L_x_6111:
        /* <DEDUP_REMOVED lines=22> */
.L_x_6112:
        /* <DEDUP_REMOVED lines=18> */
.L_x_6113:
        /* <DEDUP_REMOVED lines=22> */
.L_x_6114:
        /* <DEDUP_REMOVED lines=22> */
.L_x_6115:
[----:B------:R-:W-:Y:S01]  /*08e0*/  PLOP3.LUT P0, PT, PT, PT, UP0, 0x80, 0x0 ;  /* 0x000000000000781c */ /* 0x000fe20003f0f008 */
[----:B------:R-:W-:Y:S01]  /*08f0*/  UMOV UR36, 0x1 ;  /* 0x0000000100247882 */ /* 0x000fe20000000000 */
[----:B------:R-:W-:Y:S01]  /*0900*/  NOP ;  /* 0x0000000000007918 */ /* 0x000fe20000000000 */
[----:B------:R-:W-:Y:S01]  /*0910*/  USEL UR36, UR36, 0x2, !UP0 ;  /* 0x0000000224247887 */ /* 0x000fe2000c000000 */
[----:B------:R-:W-:Y:S01]  /*0920*/  ULDC.64 UR38, c[0x0][0x208] ;  /* 0x0000820000267ab9 */ /* 0x000fe20000000a00 */
[----:B0123--:R-:W-:Y:S08]  /*0930*/  BAR.SYNC.DEFER_BLOCKING 0x0 ;  /* 0x0000000000007b1d */ /* 0x00fff00000010000 */
[----:B------:R-:W-:Y:S05]  /*0940*/  @!P0 BRA `(.L_x_6116) ;  /* 0x0000015400988947 */ /* 0x000fea0003800000 */
.L_x_6117:
        /* <DEDUP_REMOVED lines=21> */
[----:B------:R-:W-:Y:S01]  /*0aa0*/  UMOV UR37, URZ ;  /* 0x0000003f00257c82 */ /* 0x000fe20008000000 */
[----:B------:R-:W-:Y:S01]  /*0ab0*/  IMAD.MOV.U32 R227, RZ, RZ, RZ ;  /* 0x000000ffffe37224 */ /* 0x000fe200078e00ff */
[----:B------:R-:W-:-:S04]  /*0ac0*/  SHF.R.S32.HI R3, RZ, 0x1f, R6 ;  /* 0x0000001fff037819 */ /* 0x000fc80000011406 */
[CC--:B------:R-:W-:Y:S02]  /*0ad0*/  LEA.HI R2, R3.reuse, R6.reuse, RZ, 0x5 ;  /* 0x0000000603027211 */ /* 0x0c0fe400078f28ff */
[CC--:B------:R-:W-:Y:S02]  /*0ae0*/  LEA.HI R0, R3.reuse, R6.reuse, RZ, 0x4 ;  /* 0x0000000603007211 */ /* 0x0c0fe400078f20ff */
[CC--:B------:R-:W-:Y:S02]  /*0af0*/  LEA.HI R7, R3.reuse, R6.reuse, RZ, 0x7 ;  /* 0x0000000603077211 */ /* 0x0c0fe400078f38ff */
[CC--:B------:R-:W-:Y:S02]  /*0b00*/  LEA.HI R5, R3.reuse, R6.reuse, RZ, 0x3 ;  /* 0x0000000603057211 */ /* 0x0c0fe400078f18ff */
[----:B------:R-:W-:Y:S02]  /*0b10*/  LEA.HI R3, R3, R6, RZ, 0x2 ;  /* 0x0000000603037211 */ /* 0x000fe400078f10ff */
[----:B------:R-:W-:-:S02]  /*0b20*/  LOP3.LUT R13, R5, 0xfffffff8, RZ, 0xc0, !PT ;  /* 0xfffffff8050d7812 */ /* 0x000fc400078ec0ff */
[----:B------:R-:W-:Y:S02]  /*0b30*/  LOP3.LUT R15, R3, 0xfffffffc, RZ, 0xc0, !PT ;  /* 0xfffffffc030f7812 */ /* 0x000fe400078ec0ff */
[----:B------:R-:W-:Y:S01]  /*0b40*/  LOP3.LUT R3, R0, 0xfffffff0, RZ, 0xc0, !PT ;  /* 0xfffffff000037812 */ /* 0x000fe200078ec0ff */
[C---:B------:R-:W-:Y:S01]  /*0b50*/  IMAD.IADD R13, R6.reuse, 0x1, -R13 ;  /* 0x00000001060d7824 */ /* 0x040fe200078e0a0d */
[----:B------:R-:W-:Y:S01]  /*0b60*/  LOP3.LUT R11, R7, 0xffffff80, RZ, 0xc0, !PT ;  /* 0xffffff80070b7812 */ /* 0x000fe200078ec0ff */
[C---:B------:R-:W-:Y:S01]  /*0b70*/  IMAD.IADD R15, R6.reuse, 0x1, -R15 ;  /* 0x00000001060f7824 */ /* 0x040fe200078e0a0f */
[--C-:B------:R-:W-:Y:S01]  /*0b80*/  SHF.R.S32.HI R4, RZ, 0x5, R2.reuse ;  /* 0x00000005ff047819 */ /* 0x100fe20000011402 */
[C---:B------:R-:W-:Y:S01]  /*0b90*/  IMAD.IADD R3, R6.reuse, 0x1, -R3 ;  /* 0x0000000106037824 */ /* 0x040fe200078e0a03 */
[----:B------:R-:W-:Y:S01]  /*0ba0*/  SHF.R.S32.HI R9, RZ, 0x1f, R2 ;  /* 0x0000001fff097819 */ /* 0x000fe20000011402 */
[----:B------:R-:W-:Y:S01]  /*0bb0*/  IMAD.IADD R11, R6, 0x1, -R11 ;  /* 0x00000001060b7824 */ /* 0x000fe200078e0a0b */
[----:B------:R-:W-:Y:S01]  /*0bc0*/  SHF.R.S32.HI R5, RZ, 0x4, R0 ;  /* 0x00000004ff057819 */ /* 0x000fe20000011400 */
[----:B------:R-:W-:Y:S01]  /*0bd0*/  IMAD.SHL.U32 R22, R13, 0x8, RZ ;  /* 0x000000080d167824 */ /* 0x000fe200078e00ff */
[----:B------:R-:W-:-:S02]  /*0be0*/  LEA.HI R9, R9, R4, RZ, 0x2 ;  /* 0x0000000409097211 */ /* 0x000fc400078f10ff */
[----:B------:R-:W-:Y:S01]  /*0bf0*/  LEA.HI R0, R0, R5, RZ, 0x1 ;  /* 0x0000000500007211 */ /* 0x000fe200078f08ff */
[----:B------:R-:W-:Y:S01]  /*0c00*/  VIADD R194, R22, 0x40 ;  /* 0x0000004016c27836 */ /* 0x000fe20000000000 */
[----:B------:R-:W-:Y:S02]  /*0c10*/  SHF.R.S32.HI R6, RZ, 0x1f, R3 ;  /* 0x0000001fff067819 */ /* 0x000fe40000011403 */
[----:B------:R-:W-:Y:S02]  /*0c20*/  LOP3.LUT R0, R0, 0x1ffffffe, RZ, 0xc0, !PT ;  /* 0x1ffffffe00007812 */ /* 0x000fe400078ec0ff */
[----:B------:R-:W-:Y:S02]  /*0c30*/  SHF.R.S32.HI R228, RZ, 0x7, R7 ;  /* 0x00000007ffe47819 */ /* 0x000fe40000011407 */
[----:B------:R-:W-:Y:S01]  /*0c40*/  LOP3.LUT R9, R9, 0x3ffffc, RZ, 0xc0, !PT ;  /* 0x003ffffc09097812 */ /* 0x000fe200078ec0ff */
[----:B------:R-:W-:Y:S01]  /*0c50*/  IMAD.IADD R0, R5, 0x1, -R0 ;  /* 0x0000000105007824 */ /* 0x000fe200078e0a00 */
[----:B------:R-:W-:Y:S01]  /*0c60*/  LEA.HI R8, R15, R15, RZ, 0x1 ;  /* 0x0000000f0f087211 */ /* 0x000fe200078f08ff */
[----:B------:R-:W-:Y:S01]  /*0c70*/  IMAD R10, R228, 0x100, R3 ;  /* 0x00000100e40a7824 */ /* 0x000fe200078e0203 */
[----:B------:R-:W-:Y:S01]  /*0c80*/  LEA.HI R6, R6, R3, RZ, 0x3 ;  /* 0x0000000306067211 */ /* 0x000fe200078f18ff */
[----:B------:R-:W-:Y:S01]  /*0c90*/  IMAD.IADD R9, R4, 0x1, -R9 ;  /* 0x0000000104097824 */ /* 0x000fe200078e0a09 */
[----:B------:R-:W-:Y:S01]  /*0ca0*/  SHF.R.S32.HI R2, RZ, 0x1f, R11 ;  /* 0x0000001fff027819 */ /* 0x000fe2000001140b */
[----:B------:R-:W-:Y:S01]  /*0cb0*/  IMAD.SHL.U32 R0, R0, 0x8, RZ ;  /* 0x0000000800007824 */ /* 0x000fe200078e00ff */
[----:B------:R-:W-:Y:S01]  /*0cc0*/  LOP3.LUT R12, R8, 0x1ffffffe, RZ, 0xc0, !PT ;  /* 0x1ffffffe080c7812 */ /* 0x000fe200078ec0ff */
[----:B------:R-:W-:Y:S01]  /*0cd0*/  IMAD R19, R9, 0x10, R10 ;  /* 0x0000001009137824 */ /* 0x000fe200078e020a */
[C---:B------:R-:W-:Y:S01]  /*0ce0*/  LOP3.LUT R8, R6.reuse, 0xfffffff8, RZ, 0xc0, !PT ;  /* 0xfffffff806087812 */ /* 0x040fe200078ec0ff */
[----:B------:R-:W-:Y:S01]  /*0cf0*/  IMAD.SHL.U32 R9, R6, 0x40, RZ ;  /* 0x0000004006097824 */ /* 0x000fe200078e00ff */
[----:B------:R-:W-:Y:S01]  /*0d00*/  LEA.HI R5, R2, R11, RZ, 0x2 ;  /* 0x0000000b02057211 */ /* 0x000fe200078f10ff */
[----:B------:R-:W-:Y:S01]  /*0d10*/  IMAD.IADD R12, R15, 0x1, -R12 ;  /* 0x000000010f0c7824 */ /* 0x000fe200078e0a0c */
[----:B------:R-:W-:Y:S01]  /*0d20*/  LEA.HI R7, R7, R228, RZ, 0x1 ;  /* 0x000000e407077211 */ /* 0x000fe200078f08ff */
[----:B------:R-:W-:Y:S01]  /*0d30*/  IMAD.IADD R8, R3, 0x1, -R8 ;  /* 0x0000000103087824 */ /* 0x000fe200078e0a08 */
[----:B------:R-:W-:-:S02]  /*0d40*/  LOP3.LUT R10, R5, 0x7ffffffc, RZ, 0xc0, !PT ;  /* 0x7ffffffc050a7812 */ /* 0x000fc400078ec0ff */
[----:B------:R-:W-:Y:S01]  /*0d50*/  LEA.HI R3, R2, R11, RZ, 0x5 ;  /* 0x0000000b02037211 */ /* 0x000fe200078f28ff */
[----:B------:R-:W-:Y:S01]  /*0d60*/  IMAD.SHL.U32 R6, R8, 0x40, RZ ;  /* 0x0000004008067824 */ /* 0x000fe200078e00ff */
[----:B------:R-:W-:Y:S01]  /*0d70*/  LOP3.LUT R7, R7, 0xfffffe, RZ, 0xc0, !PT ;  /* 0x00fffffe07077812 */ /* 0x000fe200078ec0ff */
[----:B------:R-:W-:Y:S01]  /*0d80*/  IMAD.IADD R10, R11, 0x1, -R10 ;  /* 0x000000010b0a7824 */ /* 0x000fe200078e0a0a */
[----:B------:R-:W-:Y:S02]  /*0d90*/  LOP3.LUT R11, R9, 0x7ffffe00, RZ, 0xc0, !PT ;  /* 0x7ffffe00090b7812 */ /* 0x000fe400078ec0ff */
[----:B------:R-:W-:Y:S01]  /*0da0*/  LOP3.LUT R9, R6, 0x1c0, RZ, 0xc0, !PT ;  /* 0x000001c006097812 */ /* 0x000fe200078ec0ff */
[----:B------:R-:W-:Y:S01]  /*0db0*/  IMAD.IADD R7, R228, 0x1, -R7 ;  /* 0x00000001e4077824 */ /* 0x000fe200078e0a07 */
[----:B------:R-:W-:Y:S01]  /*0dc0*/  SHF.R.S32.HI R2, RZ, 0x2, R5 ;  /* 0x00000002ff027819 */ /* 0x000fe20000011405 */
[----:B------:R-:W-:Y:S01]  /*0dd0*/  IMAD R11, R4, 0x400, R11 ;  /* 0x00000400040b7824 */ /* 0x000fe200078e020b */
[----:B------:R-:W-:Y:S01]  /*0de0*/  SHF.R.S32.HI R5, RZ, 0x1f, R5 ;  /* 0x0000001fff057819 */ /* 0x000fe20000011405 */
[--C-:B------:R-:W-:Y:S01]  /*0df0*/  IMAD.U32 R4, R19, 0x40, R0.reuse ;  /* 0x0000004013047824 */ /* 0x100fe200078e0000 */
[----:B------:R-:W-:Y:S01]  /*0e00*/  LOP3.LUT R0, R9, 0x8, R0, 0xf8, !PT ;  /* 0x0000000809007812 */ /* 0x000fe200078ef800 */
[----:B------:R-:W-:Y:S01]  /*0e10*/  IMAD.SHL.U32 R19, R10, 0x2, RZ ;  /* 0x000000020a137824 */ /* 0x000fe200078e00ff */
[----:B------:R-:W-:Y:S01]  /*0e20*/  SHF.R.U32.HI R9, RZ, 0x3, R9 ;  /* 0x00000003ff097819 */ /* 0x000fe20000011609 */
[----:B------:R-:W-:Y:S01]  /*0e30*/  IMAD.MOV.U32 R6, RZ, RZ, R18 ;  /* 0x000000ffff067224 */ /* 0x000fe200078e0012 */
[----:B------:R-:W-:Y:S01]  /*0e40*/  LEA.HI R5, R5, R2, RZ, 0x3 ;  /* 0x0000000205057211 */ /* 0x000fe200078f18ff */
[----:B------:R0:W-:Y:S01]  /*0e50*/  STL [R1+0x68], R4 ;  /* 0x0000680401007387 */ /* 0x0001e20000100800 */
[----:B------:R-:W-:-:S02]  /*0e60*/  LOP3.LUT R0, R0, R9, RZ, 0x3c, !PT ;  /* 0x0000000900007212 */ /* 0x000fc400078e3cff */
[----:B------:R-:W-:Y:S02]  /*0e70*/  LOP3.LUT R5, R5, 0xfffffff8, RZ, 0xc0, !PT ;  /* 0xfffffff805057812 */ /* 0x000fe400078ec0ff */
[----:B------:R-:W-:Y:S01]  /*0e80*/  R2P PR, R8, 0x6 ;  /* 0x0000000608007804 */ /* 0x000fe20000000000 */
[----:B------:R-:W-:Y:S01]  /*0e90*/  IMAD.IADD R0, R11, 0x1, R0 ;  /* 0x000000010b007824 */ /* 0x000fe200078e0200 */
[----:B------:R-:W-:Y:S01]  /*0ea0*/  SHF.R.S32.HI R3, RZ, 0x5, R3 ;  /* 0x00000005ff037819 */ /* 0x000fe20000011403 */
[----:B------:R-:W-:Y:S02]  /*0eb0*/  IMAD.IADD R2, R2, 0x1, -R5 ;  /* 0x0000000102027824 */ /* 0x000fe400078e0a05 */
[----:B0-----:R-:W-:Y:S01]  /*0ec0*/  IMAD.SHL.U32 R4, R7, 0x100, RZ ;  /* 0x0000010007047824 */ /* 0x001fe200078e00ff */
[----:B------:R-:W-:Y:S01]  /*0ed0*/  LEA R186, R0, UR41, 0x1 ;  /* 0x0000002900ba7c11 */ /* 0x000fe2000f8e08ff */
[----:B------:R-:W-:Y:S01]  /*0ee0*/  IMAD R23, R3, 0x10, R2 ;  /* 0x0000001003177824 */ /* 0x000fe200078e0202 */
[----:B------:R-:W-:Y:S01]  /*0ef0*/  SEL R188, R188, 0xffffffe0, !P1 ;  /* 0xffffffe0bcbc7807 */ /* 0x000fe20004800000 */
[----:B------:R-:W-:Y:S01]  /*0f00*/  IMAD.IADD R184, R19, 0x1, R4 ;  /* 0x0000000113b87824 */ /* 0x000fe200078e0204 */
[----:B------:R0:W-:Y:S01]  /*0f10*/  STL [R1+0x64], R4 ;  /* 0x0000640401007387 */ /* 0x0001e20000100800 */
[----:B------:R-:W-:-:S02]  /*0f20*/  VIADD R189, R186, 0x36400 ;  /* 0x00036400babd7836 */ /* 0x000fc40000000000 */
[C---:B------:R-:W-:Y:S01]  /*0f30*/  VIADD R226, R184.reuse, 0x8 ;  /* 0x00000008b8e27836 */ /* 0x040fe20000000000 */
[----:B------:R-:W-:Y:S01]  /*0f40*/  SHF.R.S32.HI R3, RZ, 0x1f, R184 ;  /* 0x0000001fff037819 */ /* 0x000fe200000114b8 */
[C---:B------:R-:W-:Y:S02]  /*0f50*/  VIADD R225, R184.reuse, 0x10 ;  /* 0x00000010b8e17836 */ /* 0x040fe40000000000 */
        /* <DEDUP_REMOVED lines=63> */
[----:B------:R-:W-:Y:S01]  /*1350*/  IMAD.MOV.U32 R5, RZ, RZ, R17 ;  /* 0x000000ffff057224 */ /* 0x000fe200078e0011 */
[----:B------:R-:W-:Y:S01]  /*1360*/  SHF.R.S32.HI R229, RZ, 0x1f, R196 ;  /* 0x0000001fffe57819 */ /* 0x000fe200000114c4 */
[----:B------:R-:W-:-:S02]  /*1370*/  IMAD.MOV.U32 R2, RZ, RZ, RZ ;  /* 0x000000ffff027224 */ /* 0x000fc400078e00ff */
[----:B------:R-:W-:Y:S02]  /*1380*/  IMAD R190, R12, 0x8, R23 ;  /* 0x000000080cbe7824 */ /* 0x000fe400078e0217 */
[----:B------:R-:W-:-:S07]  /*1390*/  IMAD.IADD R188, R188, 0x1, R187 ;  /* 0x00000001bcbc7824 */ /* 0x000fce00078e02bb */
.L_x_6225:
[----:B------:R-:W-:Y:S01]  /*13a0*/  ULDC.64 UR6, c[0x0][0xb20] ;  /* 0x0002c80000067ab9 */ /* 0x000fe20000000a00 */
[----:B012-4-:R-:W0:Y:S01]  /*13b0*/  LDC R17, c[0x0][0x288] ;  /* 0x0000a200ff117b82 */ /* 0x017e220000000800 */
[----:B------:R-:W-:Y:S01]  /*13c0*/  UISETP.NE.U32.AND UP0, UPT, UR6, URZ, UPT ;  /* 0x0000003f0600728c */ /* 0x000fe2000bf05070 */
[----:B------:R-:W-:-:S03]  /*13d0*/  IMAD.MOV.U32 R13, RZ, RZ, RZ ;  /* 0x000000ffff0d7224 */ /* 0x000fc600078e00ff */
[----:B------:R-:W-:-:S03]  /*13e0*/  UISETP.NE.AND.EX UP0, UPT, UR7, URZ, UPT, UP0 ;  /* 0x0000003f0700728c */ /* 0x000fc6000bf05300 */
[----:B------:R-:W-:Y:S01]  /*13f0*/  ULDC.64 UR6, c[0x0][0xb10] ;  /* 0x0002c40000067ab9 */ /* 0x000fe20000000a00 */
[----:B------:R-:W1:Y:S01]  /*1400*/  LDC.64 R14, c[0x0][0x418] ;  /* 0x00010600ff0e7b82 */ /* 0x000e620000000a00 */
[----:B------:R-:W-:Y:S01]  /*1410*/  UISETP.NE.U32.AND UP1, UPT, UR6, URZ, UPT ;  /* 0x0000003f0600728c */ /* 0x000fe2000bf25070 */
[----:B------:R-:W-:-:S03]  /*1420*/  PLOP3.LUT P0, PT, PT, PT, UP0, 0x80, 0x0 ;  /* 0x000000000000781c */ /* 0x000fc60003f0f008 */
[----:B------:R-:W-:-:S03]  /*1430*/  UISETP.NE.AND.EX UP1, UPT, UR7, URZ, UPT, UP1 ;  /* 0x0000003f0700728c */ /* 0x000fc6000bf25310 */
[----:B------:R-:W-:Y:S01]  /*1440*/  @UP0 ULDC.64 UR6, c[0x0][0xb20] ;  /* 0x0002c80000060ab9 */ /* 0x000fe20000000a00 */
[----:B------:R-:W2:Y:S01]  /*1450*/  LDC R3, c[0x0][0x424] ;  /* 0x00010900ff037b82 */ /* 0x000ea20000000800 */
[----:B------:R-:W-:Y:S01]  /*1460*/  @UP0 UIMAD.WIDE UR6, UR4, 0x4, UR6 ;  /* 0x00000004040608a5 */ /* 0x000fe2000f8e0206 */
[----:B------:R-:W-:-:S05]  /*1470*/  PLOP3.LUT P2, PT, PT, PT, UP1, 0x80, 0x0 ;  /* 0x000000000000781c */ /* 0x000fca0003f4f018 */
[----:B------:R-:W-:Y:S01]  /*1480*/  @UP1 ULDC.64 UR8, c[0x0][0xb10] ;  /* 0x0002c40000081ab9 */ /* 0x000fe20000000a00 */
[----:B------:R-:W-:Y:S01]  /*1490*/  IMAD.U32 R8, RZ, RZ, UR6 ;  /* 0x00000006ff087e24 */ /* 0x000fe2000f8e00ff */
[----:B---3--:R-:W3:Y:S01]  /*14a0*/  LDC R16, c[0x0][0x2f0] ;  /* 0x0000bc00ff107b82 */ /* 0x008ee20000000800 */
[----:B------:R-:W-:Y:S01]  /*14b0*/  IMAD.U32 R9, RZ, RZ, UR7 ;  /* 0x00000007ff097e24 */ /* 0x000fe2000f8e00ff */
[----:B------:R-:W-:-:S04]  /*14c0*/  @UP1 UIMAD.WIDE UR6, UR4, 0x4, UR8 ;  /* 0x00000004040618a5 */ /* 0x000fc8000f8e0208 */
[----:B------:R4:W5:Y:S02]  /*14d0*/  @P0 LDG.E R13, desc[UR38][R8.64] ;  /* 0x00000026080d0981 */ /* 0x000964000c1e1900 */
[----:B------:R-:W-:Y:S02]  /*14e0*/  IMAD.U32 R10, RZ, RZ, UR6 ;  /* 0x00000006ff0a7e24 */ /* 0x000fe4000f8e00ff */
[----:B------:R-:W-:Y:S01]  /*14f0*/  IMAD.U32 R11, RZ, RZ, UR7 ;  /* 0x00000007ff0b7e24 */ /* 0x000fe2000f8e00ff */
[----:B-1----:R-:W-:Y:S01]  /*1500*/  ISETP.NE.U32.AND P0, PT, R14, RZ, PT ;  /* 0x000000ff0e00720c */ /* 0x002fe20003f05070 */
[----:B------:R-:W-:-:S03]  /*1510*/  ULDC.64 UR6, c[0x0][0xb18] ;  /* 0x0002c60000067ab9 */ /* 0x000fc60000000a00 */
[----:B0-----:R4:W5:Y:S01]  /*1520*/  @P2 LDG.E R17, desc[UR38][R10.64] ;  /* 0x000000260a112981 */ /* 0x001962000c1e1900 */
[----:B------:R-:W-:Y:S02]  /*1530*/  ISETP.NE.AND.EX P0, PT, R15, RZ, PT, P0 ;  /* 0x000000ff0f00720c */ /* 0x000fe40003f05300 */
[C---:B------:R-:W-:Y:S02]  /*1540*/  LOP3.LUT R0, R6.reuse, 0xff000000, RZ, 0xc0, !PT ;  /* 0xff00000006007812 */ /* 0x040fe400078ec0ff */
[----:B------:R-:W-:Y:S02]  /*1550*/  ISETP.NE.U32.AND P1, PT, RZ, UR6, PT ;  /* 0x00000006ff007c0c */ /* 0x000fe4000bf25070 */
[----:B--2---:R-:W-:Y:S02]  /*1560*/  SEL R3, R3, 0x1, P0 ;  /* 0x0000000103037807 */ /* 0x004fe40000000000 */
[----:B------:R-:W-:Y:S02]  /*1570*/  LOP3.LUT R195, R6, 0xff0000, RZ, 0xc0, !PT ;  /* 0x00ff000006c37812 */ /* 0x000fe400078ec0ff */
[----:B------:R-:W-:Y:S01]  /*1580*/  SHF.R.U32.HI R0, RZ, 0x8, R0 ;  /* 0x00000008ff007819 */ /* 0x000fe20000011600 */
[----:B---3--:R-:W-:Y:S01]  /*1590*/  IMAD R16, R3, R16, RZ ;  /* 0x0000001003107224 */ /* 0x008fe200078e02ff */
[----:B------:R-:W-:-:S02]  /*15a0*/  ISETP.NE.AND.EX P1, PT, RZ, UR7, PT, P1 ;  /* 0x00000007ff007c0c */ /* 0x000fc4000bf25310 */
[----:B------:R-:W-:Y:S01]  /*15b0*/  LEA.HI R195, R195, R0, RZ, 0x10 ;  /* 0x00000000c3c37211 */ /* 0x000fe200078f80ff */
[----:B----4-:R-:W-:Y:S10]  /*15c0*/  @P2 BRA `(.L_x_6118) ;  /* 0x00000000002c2947 */ /* 0x010ff40003800000 */
        /* <DEDUP_REMOVED lines=8> */
[----:B-----5:R-:W2:Y:S04]  /*1650*/  LDG.E R17, desc[UR38][R8.64] ;  /* 0x0000002608117981 */ /* 0x020ea8000c1e1900 */
[----:B------:R-:W2:Y:S02]  /*1660*/  LDG.E R0, desc[UR38][R8.64+0x4] ;  /* 0x0000042608007981 */ /* 0x000ea4000c1e1900 */
[----:B--2---:R-:W-:-:S07]  /*1670*/  IMAD.IADD R17, R0, 0x1, -R17 ;  /* 0x0000000100117824 */ /* 0x004fce00078e0a11 */
.L_x_6118:
[----:B------:R-:W-:Y:S01]  /*1680*/  LOP3.LUT R192, R6, 0xffff, RZ, 0xc0, !PT ;  /* 0x0000ffff06c07812 */ /* 0x000fe200078ec0ff */
[----:B------:R-:W-:Y:S01]  /*1690*/  IMAD.U32 R193, RZ, RZ, UR4 ;  /* 0x00000004ffc17e24 */ /* 0x000fe2000f8e00ff */
[----:B------:R-:W-:Y:S06]  /*16a0*/  @!P1 BRA `(.L_x_6119) ;  /* 0x0000000000189947 */ /* 0x000fec0003800000 */
[----:B------:R-:W-:Y:S02]  /*16b0*/  ULDC.64 UR6, c[0x0][0xb18] ;  /* 0x0002c60000067ab9 */ /* 0x000fe40000000a00 */
[----:B------:R-:W-:-:S06]  /*16c0*/  UIMAD.WIDE UR4, UR4, 0x4, UR6 ;  /* 0x00000004040478a5 */ /* 0x000fcc000f8e0206 */
[----:B------:R-:W-:Y:S02]  /*16d0*/  IMAD.U32 R6, RZ, RZ, UR4 ;  /* 0x00000004ff067e24 */ /* 0x000fe4000f8e00ff */
[----:B------:R-:W-:-:S05]  /*16e0*/  IMAD.U32 R7, RZ, RZ, UR5 ;  /* 0x00000005ff077e24 */ /* 0x000fca000f8e00ff */
[----:B------:R0:W5:Y:S01]  /*16f0*/  LDG.E R16, desc[UR38][R6.64] ;  /* 0x0000002606107981 */ /* 0x000162000c1e1900 */
[----:B------:R-:W-:Y:S05]  /*1700*/  BRA `(.L_x_6120) ;  /* 0x00000000002c7947 */ /* 0x000fea0003800000 */
.L_x_6119:
        /* <DEDUP_REMOVED lines=9> */
[----:B------:R-:W2:Y:S02]  /*17a0*/  LDG.E R3, desc[UR38][R6.64+0x4] ;  /* 0x0000042606037981 */ /* 0x000ea4000c1e1900 */
[----:B--2---:R-:W-:-:S07]  /*17b0*/  IMAD.IADD R16, R3, 0x1, -R16 ;  /* 0x0000000103107824 */ /* 0x004fce00078e0a10 */
.L_x_6120:
[----:B------:R-:W-:Y:S01]  /*17c0*/  UISETP.NE.AND UP0, UPT, UR40, 0x1, UPT ;  /* 0x000000012800788c */ /* 0x000fe2000bf05270 */
[----:B-----5:R-:W-:Y:S02]  /*17d0*/  IMAD.IADD R16, R16, 0x1, -R13 ;  /* 0x0000000110107824 */ /* 0x020fe400078e0a0d */
[----:B------:R-:W-:Y:S02]  /*17e0*/  IMAD.SHL.U32 R185, R5, 0x40, RZ ;  /* 0x0000004005b97824 */ /* 0x000fe400078e00ff */
[----:B------:R-:W-:Y:S01]  /*17f0*/  VIADD R0, R16, 0x3f ;  /* 0x0000003f10007836 */ /* 0x000fe20000000000 */
[----:B------:R-:W-:-:S04]  /*1800*/  PLOP3.LUT P0, PT, PT, PT, UP0, 0x80, 0x0 ;  /* 0x000000000000781c */ /* 0x000fc80003f0f008 */
[----:B------:R-:W-:-:S04]  /*1810*/  SHF.R.S32.HI R3, RZ, 0x1f, R0 ;  /* 0x0000001fff037819 */ /* 0x000fc80000011400 */
[----:B------:R-:W-:-:S04]  /*1820*/  LEA.HI R3, R3, R0, RZ, 0x6 ;  /* 0x0000000003037211 */ /* 0x000fc800078f30ff */
[----:B------:R-:W-:Y:S01]  /*1830*/  SHF.R.S32.HI R8, RZ, 0x6, R3 ;  /* 0x00000006ff087819 */ /* 0x000fe20000011403 */
[----:B------:R-:W-:Y:S06]  /*1840*/  @!P0 BRA `(.L_x_6121) ;  /* 0x0000002000788947 */ /* 0x000fec0003800000 */
[----:B------:R-:W1:Y:S01]  /*1850*/  LDC R0, c[0x0][0x448] ;  /* 0x00011200ff007b82 */ /* 0x000e620000000800 */
[----:B0-----:R-:W-:-:S07]  /*1860*/  IADD3 R7, R16, 0x1, -R17 ;  /* 0x0000000110077810 */ /* 0x001fce0007ffe811 */
        /* <DEDUP_REMOVED lines=21> */
.L_x_6123:
[----:B------:R-:W-:-:S13]  /*19c0*/  ISETP.NE.AND P0, PT, R5, 0x1, PT ;  /* 0x000000010500780c */ /* 0x000fda0003f05270 */
[----:B------:R-:W0:Y:S02]  /*19d0*/  @P0 LDC.64 R6, c[0x0][0xae0] ;  /* 0x0002b800ff060b82 */ /* 0x000e240000000a00 */
[----:B0-----:R-:W-:-:S05]  /*19e0*/  @P0 IMAD.HI.U32 R6, R0, R6, RZ ;  /* 0x0000000600060227 */ /* 0x001fca00078e00ff */
[----:B------:R-:W-:-:S07]  /*19f0*/  @P0 SHF.R.U32.HI R0, RZ, R7, R6 ;  /* 0x00000007ff000219 */ /* 0x000fce0000011606 */
.L_x_6124:
[----:B------:R-:W-:-:S05]  /*1a00*/  IMAD R3, R0, R5, R5 ;  /* 0x0000000500037224 */ /* 0x000fca00078e0205 */
[----:B------:R-:W-:-:S07]  /*1a10*/  VIMNMX R4, R4, R3, PT ;  /* 0x0000000304047248 */ /* 0x000fce0003fe0100 */
.L_x_6122:
[----:B------:R-:W0:Y:S01]  /*1a20*/  @P1 LDC R6, c[0x0][0x44c] ;  /* 0x00011300ff061b82 */ /* 0x000e220000000800 */
[----:B------:R-:W-:Y:S01]  /*1a30*/  VIADD R4, R4, 0x3f ;  /* 0x0000003f04047836 */ /* 0x000fe20000000000 */
[----:B------:R-:W-:Y:S01]  /*1a40*/  ULDC UR4, c[0x0][0xad4] ;  /* 0x0002b50000047ab9 */ /* 0x000fe20000000800 */
[----:B------:R-:W-:-:S03]  /*1a50*/  IMAD.MOV.U32 R0, RZ, RZ, R185 ;  /* 0x000000ffff007224 */ /* 0x000fc600078e00b9 */
[----:B------:R-:W-:Y:S02]  /*1a60*/  SHF.R.S32.HI R3, RZ, 0x1f, R4 ;  /* 0x0000001fff037819 */ /* 0x000fe40000011404 */
[----:B------:R-:W1:Y:S02]  /*1a70*/  @P1 LDC R7, c[0x0][0x450] ;  /* 0x00011400ff071b82 */ /* 0x000e640000000800 */
[----:B------:R-:W-:-:S04]  /*1a80*/  LEA.HI R3, R3, R4, RZ, 0x6 ;  /* 0x0000000403037211 */ /* 0x000fc800078f30ff */
[----:B------:R-:W-:-:S04]  /*1a90*/  SHF.R.S32.HI R3, RZ, 0x6, R3 ;  /* 0x00000006ff037819 */ /* 0x000fc80000011403 */
[----:B------:R-:W-:Y:S01]  /*1aa0*/  VIMNMX R11, R8, R3, PT ;  /* 0x00000003080b7248 */ /* 0x000fe20003fe0100 */
[----:B0-----:R-:W-:-:S05]  /*1ab0*/  @P1 IMAD.HI.U32 R6, R185, R6, RZ ;  /* 0x00000006b9061227 */ /* 0x001fca00078e00ff */
[----:B-1----:R-:W-:-:S04]  /*1ac0*/  @P1 SHF.R.U32.HI R0, RZ, R7, R6 ;  /* 0x00000007ff001219 */ /* 0x002fc80000011606 */
[----:B------:R-:W-:-:S05]  /*1ad0*/  IADD3 R16, R0, R16, -R17 ;  /* 0x0000001000107210 */ /* 0x000fca0007ffe811 */
        /* <DEDUP_REMOVED lines=11> */
.L_x_6126:
[----:B------:R-:W-:-:S13]  /*1b90*/  ISETP.NE.AND P0, PT, R5, 0x1, PT ;  /* 0x000000010500780c */ /* 0x000fda0003f05270 */
[----:B------:R-:W0:Y:S02]  /*1ba0*/  @P0 LDC.64 R6, c[0x0][0xae0] ;  /* 0x0002b800ff060b82 */ /* 0x000e240000000a00 */
[----:B0-----:R-:W-:-:S05]  /*1bb0*/  @P0 IMAD.HI.U32 R4, R16, R6, RZ ;  /* 0x0000000610040227 */ /* 0x001fca00078e00ff */
[----:B------:R-:W-:-:S07]  /*1bc0*/  @P0 SHF.R.U32.HI R16, RZ, R7, R4 ;  /* 0x00000007ff100219 */ /* 0x000fce0000011604 */
.L_x_6127:
[----:B------:R-:W-:-:S05]  /*1bd0*/  IMAD R5, R16, R5, RZ ;  /* 0x0000000510057224 */ /* 0x000fca00078e02ff */
[----:B------:R-:W-:-:S07]  /*1be0*/  VIMNMX R0, R0, R5, !PT ;  /* 0x0000000500007248 */ /* 0x000fce0007fe0100 */
.L_x_6125:
[----:B------:R-:W-:Y:S02]  /*1bf0*/  SHF.R.S32.HI R3, RZ, 0x1f, R0 ;  /* 0x0000001fff037819 */ /* 0x000fe40000011400 */
[----:B------:R-:W-:Y:S02]  /*1c00*/  LOP3.LUT R8, R195, 0xff, RZ, 0xc0, !PT ;  /* 0x000000ffc3087812 */ /* 0x000fe400078ec0ff */
[----:B------:R-:W-:-:S04]  /*1c10*/  LEA.HI R3, R3, R0, RZ, 0x6 ;  /* 0x0000000003037211 */ /* 0x000fc800078f30ff */
[----:B------:R-:W-:-:S04]  /*1c20*/  SHF.R.S32.HI R3, RZ, 0x6, R3 ;  /* 0x00000006ff037819 */ /* 0x000fc80000011403 */
[----:B------:R-:W-:Y:S01]  /*1c30*/  VIMNMX R10, RZ, R3, !PT ;  /* 0x00000003ff0a7248 */ /* 0x000fe20007fe0100 */
[----:B------:R-:W-:-:S03]  /*1c40*/  IMAD.MOV.U32 R3, RZ, RZ, RZ ;  /* 0x000000ffff037224 */ /* 0x000fc600078e00ff */
[----:B------:R-:W-:-:S13]  /*1c50*/  ISETP.GT.AND P0, PT, R11, R10, PT ;  /* 0x0000000a0b00720c */ /* 0x000fda0003f04270 */
[----:B------:R-:W-:Y:S05]  /*1c60*/  @!P0 BRA `(.L_x_6128) ;  /* 0x00000000007c8947 */ /* 0x000fea0003800000 */
[----:B------:R-:W-:-:S04]  /*1c70*/  SHF.R.U32.HI R0, RZ, 0x10, R195 ;  /* 0x00000010ff007819 */ /* 0x000fc800000116c3 */
[----:B------:R-:W-:-:S13]  /*1c80*/  ISETP.NE.AND P0, PT, R0, RZ, PT ;  /* 0x000000ff0000720c */ /* 0x000fda0003f05270 */
[----:B------:R-:W0:Y:S02]  /*1c90*/  @!P0 LDC R0, c[0x0][0xae8] ;  /* 0x0002ba00ff008b82 */ /* 0x000e240000000800 */
[-C--:B0-----:R-:W-:Y:S02]  /*1ca0*/  IABS R7, R0.reuse ;  /* 0x0000000000077213 */ /* 0x081fe40000000000 */
[----:B------:R-:W-:Y:S02]  /*1cb0*/  IADD3 R3, R0, -0x1, R11 ;  /* 0xffffffff00037810 */ /* 0x000fe40007ffe00b */
[----:B------:R-:W0:Y:S01]  /*1cc0*/  I2F.RP R6, R7 ;  /* 0x0000000700067306 */ /* 0x000e220000209400 */
[----:B------:R-:W-:Y:S02]  /*1cd0*/  IABS R13, R0 ;  /* 0x00000000000d7213 */ /* 0x000fe40000000000 */
[----:B------:R-:W-:-:S05]  /*1ce0*/  IMAD.IADD R3, R3, 0x1, -R10 ;  /* 0x0000000103037824 */ /* 0x000fca00078e0a0a */
        /* <DEDUP_REMOVED lines=8> */
[----:B------:R-:W-:Y:S01]  /*1d70*/  LOP3.LUT R3, R3, R0, RZ, 0x3c, !PT ;  /* 0x0000000003037212 */ /* 0x000fe200078e3cff */
        /* <DEDUP_REMOVED lines=14> */
.L_x_6128:
[-C--:B------:R-:W-:Y:S01]  /*1e60*/  IMAD R0, R8, R3.reuse, R10 ;  /* 0x0000000308007224 */ /* 0x080fe200078e020a */
        /* <DEDUP_REMOVED lines=8> */
[----:B------:R-:W-:Y:S02]  /*1ef0*/  R2UR UR16, R11 ;  /* 0x000000000b1072ca */ /* 0x000fe400000e0000 */
        /* <DEDUP_REMOVED lines=120> */
.L_x_6131:
[----:B------:R-:W-:Y:S01]  /*2680*/  BAR.SYNC.DEFER_BLOCKING 0xe, 0x100 ;  /* 0x0384000000007b1d */ /* 0x000fe20000010000 */
[----:B------:R-:W-:Y:S01]  /*2690*/  IMAD.U32 R4, RZ, RZ, UR37 ;  /* 0x00000025ff047e24 */ /* 0x000fe2000f8e00ff */
[----:B------:R-:W-:Y:S01]  /*26a0*/  UIADD3 UR37, UR37, 0x1, URZ ;  /* 0x0000000125257890 */ /* 0x000fe2000fffe03f */
[----:B------:R-:W-:Y:S01]  /*26b0*/  ISETP.LT.AND P0, PT, R0, UR20, PT ;  /* 0x0000001400007c0c */ /* 0x000fe2000bf01270 */
[----:B------:R-:W-:Y:S01]  /*26c0*/  UIADD3 UR20, UR20, -0x1, URZ ;  /* 0xffffffff14147890 */ /* 0x000fe2000fffe03f */
[----:B01----:R-:W-:Y:S01]  /*26d0*/  IMAD R3, R4, 0x40, R23 ;  /* 0x0000004004037824 */ /* 0x003fe200078e0217 */
        /* <DEDUP_REMOVED lines=147> */
[----:B------:R-:W-:-:S06]  /*3010*/  USEL UR6, URZ, 0x1, UP0 ;  /* 0x000000013f067887 */ /* 0x000fcc0008000000 */
[----:B------:R-:W-:Y:S01]  /*3020*/  LOP3.LUT R2, R2, UR6, RZ, 0x3c, !PT ;  /* 0x0000000602027c12 */ /* 0x000fe2000f8e3cff */
        /* <DEDUP_REMOVED lines=16> */
.L_x_6130:
[----:B------:R-:W-:Y:S01]  /*3130*/  BAR.SYNC.DEFER_BLOCKING 0xe, 0x100 ;  /* 0x0384000000007b1d */ /* 0x000fe20000010000 */
[----:B------:R-:W-:Y:S01]  /*3140*/  IMAD.U32 R0, RZ, RZ, UR37 ;  /* 0x00000025ff007e24 */ /* 0x000fe2000f8e00ff */
[----:B------:R-:W-:Y:S01]  /*3150*/  UIADD3 UR37, UR37, 0x1, URZ ;  /* 0x0000000125257890 */ /* 0x000fe2000fffe03f */
[----:B------:R-:W-:Y:S01]  /*3160*/  PLOP3.LUT P0, PT, PT, PT, PT, 0x8, 0x0 ;  /* 0x000000000000781c */ /* 0x000fe20003f0e170 */
[----:B------:R-:W-:Y:S02]  /*3170*/  IMAD.MOV.U32 R20, RZ, RZ, RZ ;  /* 0x000000ffff147224 */ /* 0x000fe400078e00ff */
[----:B------:R-:W-:Y:S01]  /*3180*/  IMAD R0, R0, 0x40, R23 ;  /* 0x0000004000007824 */ /* 0x000fe200078e0217 */
[----:B------:R-:W-:-:S04]  /*3190*/  UISETP.NE.AND UP0, UPT, UR37, 0x2, UPT ;  /* 0x000000022500788c */ /* 0x000fc8000bf05270 */
[----:B------:R-:W-:Y:S01]  /*31a0*/  LEA R4, R0, UR41, 0x2 ;  /* 0x0000002900047c11 */ /* 0x000fe2000f8e10ff */
[----:B------:R-:W-:Y:S02]  /*31b0*/  USEL UR4, URZ, 0x1, UP0 ;  /* 0x000000013f047887 */ /* 0x000fe40008000000 */
[----:B------:R-:W-:-:S04]  /*31c0*/  USEL UR37, UR37, URZ, UP0 ;  /* 0x0000003f25257287 */ /* 0x000fc80008000000 */
[----:B------:R-:W-:Y:S01]  /*31d0*/  LOP3.LUT R2, R2, UR4, RZ, 0x3c, !PT ;  /* 0x0000000402027c12 */ /* 0x000fe2000f8e3cff */
[----:B01----:R-:W0:Y:S04]  /*31e0*/  LDS R3, [R4+0x38400] ;  /* 0x0384000004037984 */ /* 0x003e280000000800 */
        /* <DEDUP_REMOVED lines=132> */
.L_x_6121:
        /* <DEDUP_REMOVED lines=23> */
.L_x_6133:
[----:B------:R-:W-:-:S13]  /*3ba0*/  ISETP.NE.AND P0, PT, R5, 0x1, PT ;  /* 0x000000010500780c */ /* 0x000fda0003f05270 */
[----:B------:R-:W0:Y:S02]  /*3bb0*/  @P0 LDC.64 R6, c[0x0][0xae0] ;  /* 0x0002b800ff060b82 */ /* 0x000e240000000a00 */
[----:B0-----:R-:W-:-:S05]  /*3bc0*/  @P0 IMAD.HI.U32 R6, R0, R6, RZ ;  /* 0x0000000600060227 */ /* 0x001fca00078e00ff */
[----:B------:R-:W-:-:S07]  /*3bd0*/  @P0 SHF.R.U32.HI R0, RZ, R7, R6 ;  /* 0x00000007ff000219 */ /* 0x000fce0000011606 */
.L_x_6134:
[----:B------:R-:W-:-:S05]  /*3be0*/  IMAD R3, R0, R5, R5 ;  /* 0x0000000500037224 */ /* 0x000fca00078e0205 */
[----:B------:R-:W-:-:S07]  /*3bf0*/  VIMNMX R4, R4, R3, PT ;  /* 0x0000000304047248 */ /* 0x000fce0003fe0100 */
.L_x_6132:
[----:B------:R-:W0:Y:S01]  /*3c00*/  @P1 LDC R0, c[0x0][0x44c] ;  /* 0x00011300ff001b82 */ /* 0x000e220000000800 */
[----:B------:R-:W-:Y:S01]  /*3c10*/  VIADD R4, R4, 0x3f ;  /* 0x0000003f04047836 */ /* 0x000fe20000000000 */
[----:B------:R-:W-:Y:S01]  /*3c20*/  ULDC UR4, c[0x0][0xad4] ;  /* 0x0002b50000047ab9 */ /* 0x000fe20000000800 */
[----:B------:R-:W-:-:S03]  /*3c30*/  IMAD.IADD R7, R16, 0x1, -R17 ;  /* 0x0000000110077824 */ /* 0x000fc600078e0a11 */
[----:B------:R-:W-:Y:S02]  /*3c40*/  SHF.R.S32.HI R3, RZ, 0x1f, R4 ;  /* 0x0000001fff037819 */ /* 0x000fe40000011404 */
[----:B------:R-:W1:Y:S02]  /*3c50*/  @P1 LDC R9, c[0x0][0x450] ;  /* 0x00011400ff091b82 */ /* 0x000e640000000800 */
[----:B------:R-:W-:-:S04]  /*3c60*/  LEA.HI R3, R3, R4, RZ, 0x6 ;  /* 0x0000000403037211 */ /* 0x000fc800078f30ff */
[----:B------:R-:W-:-:S04]  /*3c70*/  SHF.R.S32.HI R3, RZ, 0x6, R3 ;  /* 0x00000006ff037819 */ /* 0x000fc80000011403 */
[----:B------:R-:W-:Y:S01]  /*3c80*/  VIMNMX R8, R8, R3, PT ;  /* 0x0000000308087248 */ /* 0x000fe20003fe0100 */
[----:B0-----:R-:W-:-:S04]  /*3c90*/  @P1 IMAD.HI.U32 R6, R185, R0, RZ ;  /* 0x00000000b9061227 */ /* 0x001fc800078e00ff */
[----:B------:R-:W-:Y:S01]  /*3ca0*/  IMAD.MOV.U32 R0, RZ, RZ, R185 ;  /* 0x000000ffff007224 */ /* 0x000fe200078e00b9 */
[----:B-1----:R-:W-:-:S05]  /*3cb0*/  @P1 SHF.R.U32.HI R0, RZ, R9, R6 ;  /* 0x00000009ff001219 */ /* 0x002fca0000011606 */
        /* <DEDUP_REMOVED lines=12> */
.L_x_6136:
[----:B------:R-:W-:-:S13]  /*3d80*/  ISETP.NE.AND P0, PT, R5, 0x1, PT ;  /* 0x000000010500780c */ /* 0x000fda0003f05270 */
[----:B------:R-:W0:Y:S02]  /*3d90*/  @P0 LDC.64 R6, c[0x0][0xae0] ;  /* 0x0002b800ff060b82 */ /* 0x000e240000000a00 */
[----:B0-----:R-:W-:-:S05]  /*3da0*/  @P0 IMAD.HI.U32 R4, R0, R6, RZ ;  /* 0x0000000600040227 */ /* 0x001fca00078e00ff */
[----:B------:R-:W-:-:S07]  /*3db0*/  @P0 SHF.R.U32.HI R0, RZ, R7, R4 ;  /* 0x00000007ff000219 */ /* 0x000fce0000011604 */
.L_x_6137:
[----:B------:R-:W-:-:S05]  /*3dc0*/  IMAD R0, R0, R5, RZ ;  /* 0x0000000500007224 */ /* 0x000fca00078e02ff */
[----:B------:R-:W-:-:S07]  /*3dd0*/  VIMNMX R3, R3, R0, !PT ;  /* 0x0000000003037248 */ /* 0x000fce0007fe0100 */
.L_x_6135:
[----:B------:R-:W-:Y:S01]  /*3de0*/  SHF.R.S32.HI R0, RZ, 0x1f, R3 ;  /* 0x0000001fff007819 */ /* 0x000fe20000011403 */
[----:B------:R-:W-:Y:S01]  /*3df0*/  IMAD.MOV.U32 R168, RZ, RZ, RZ ;  /* 0x000000ffffa87224 */ /* 0x000fe200078e00ff */
[----:B------:R-:W-:Y:S02]  /*3e00*/  LOP3.LUT R10, R195, 0xff, RZ, 0xc0, !PT ;  /* 0x000000ffc30a7812 */ /* 0x000fe400078ec0ff */
[----:B------:R-:W-:-:S04]  /*3e10*/  LEA.HI R0, R0, R3, RZ, 0x6 ;  /* 0x0000000300007211 */ /* 0x000fc800078f30ff */
[----:B------:R-:W-:-:S04]  /*3e20*/  SHF.R.S32.HI R0, RZ, 0x6, R0 ;  /* 0x00000006ff007819 */ /* 0x000fc80000011400 */
[----:B------:R-:W-:-:S04]  /*3e30*/  VIMNMX R191, RZ, R0, !PT ;  /* 0x00000000ffbf7248 */ /* 0x000fc80007fe0100 */
        /* <DEDUP_REMOVED lines=33> */
.L_x_6138:
        /* <DEDUP_REMOVED lines=101> */
.L_x_6139:
[----:B------:R-:W-:Y:S02]  /*46a0*/  LEA.HI R0, R227, R227, RZ, 0x1 ;  /* 0x000000e3e3007211 */ /* 0x000fe400078f08ff */
[----:B------:R-:W-:Y:S02]  /*46b0*/  ISETP.NE.AND P0, PT, RZ, UR40, PT ;  /* 0x00000028ff007c0c */ /* 0x000fe4000bf05270 */
[----:B------:R-:W-:-:S05]  /*46c0*/  LOP3.LUT R0, R0, 0xfffffffe, RZ, 0xc0, !PT ;  /* 0xfffffffe00007812 */ /* 0x000fca00078ec0ff */
[----:B------:R-:W-:-:S05]  /*46d0*/  IMAD.IADD R0, R227, 0x1, -R0 ;  /* 0x00000001e3007824 */ /* 0x000fca00078e0a00 */
[----:B------:R-:W-:Y:S01]  /*46e0*/  SHF.L.U32 R3, R0, 0x1f, RZ ;  /* 0x0000001f00037819 */ /* 0x000fe200000006ff */
[----:B------:R-:W-:-:S03]  /*46f0*/  IMAD.MOV.U32 R0, RZ, RZ, 0x1 ;  /* 0x00000001ff007424 */ /* 0x000fc600078e00ff */
[----:B------:R-:W0:Y:S02]  /*4700*/  SYNCS.PHASECHK.TRANS64.TRYWAIT P1, [UR41+0x38800], R3 ;  /* 0x03880003ff0075a7 */ /* 0x000e240008020169 */
[----:B------:R-:W-:-:S04]  /*4710*/  SEL R0, R0, 0x2, !P0 ;  /* 0x0000000200007807 */ /* 0x000fc80004000000 */
[----:B------:R-:W-:-:S04]  /*4720*/  LOP3.LUT R0, R0, 0x1, RZ, 0xfc, !PT ;  /* 0x0000000100007812 */ /* 0x000fc800078efcff */
[----:B------:R-:W-:Y:S01]  /*4730*/  ISETP.NE.AND P0, PT, R0, 0x3, PT ;  /* 0x000000030000780c */ /* 0x000fe20003f05270 */
[----:B0-----:R-:W-:-:S12]  /*4740*/  @!P1 BRA `(.L_x_6140) ;  /* 0x000001a400fc9947 */ /* 0x001fd80003800000 */
.L_x_6382:
[----:B------:R-:W-:Y:S05]  /*4750*/  @!P0 BRA `(.L_x_6141) ;  /* 0x0000000000048947 */ /* 0x000fea0003800000 */
[----:B------:R-:W-:Y:S01]  /*4760*/  BPT.TRAP 0x1 ;  /* 0x000000040000795c */ /* 0x000fe20000300000 */
.L_x_6141:
[----:B------:R-:W-:Y:S01]  /*4770*/  IMAD.U32 R7, RZ, RZ, UR37 ;  /* 0x00000025ff077e24 */ /* 0x000fe2000f8e00ff */
[----:B------:R-:W-:-:S04]  /*4780*/  SHF.L.U32 R4, R2, 0x1f, RZ ;  /* 0x0000001f02047819 */ /* 0x000fc800000006ff */
[----:B------:R-:W-:-:S04]  /*4790*/  LEA R7, R7, UR41, 0x3 ;  /* 0x0000002907077c11 */ /* 0x000fc8000f8e18ff */
[----:B------:R1:W2:Y:S01]  /*47a0*/  SYNCS.PHASECHK.TRANS64.TRYWAIT P1, [R7+URZ+0x38830], R4 ;  /* 0x03883004070075a7 */ /* 0x0002a2000802017f */
[----:B------:R-:W-:Y:S05]  /*47b0*/  @!P0 BRA `(.L_x_6142) ;  /* 0x0000000000048947 */ /* 0x000fea0003800000 */
[----:B------:R-:W-:Y:S01]  /*47c0*/  BPT.TRAP 0x1 ;  /* 0x000000040000795c */ /* 0x000fe20000300000 */
.L_x_6142:
[----:B--2---:R-:W-:Y:S05]  /*47d0*/  @P1 BRA `(.L_x_6143) ;  /* 0x0000000000081947 */ /* 0x004fea0003800000 */
[----:B------:R-:W2:Y:S02]  /*47e0*/  SYNCS.PHASECHK.TRANS64.TRYWAIT P1, [R7+URZ+0x38830], R4 ;  /* 0x03883004070075a7 */ /* 0x000ea4000802017f */
[----:B--2---:R-:W-:Y:S05]  /*47f0*/  @!P1 BRA `(.L_x_6144) ;  /* 0x000001a400e89947 */ /* 0x004fea0003800000 */
.L_x_6143:
        /* <DEDUP_REMOVED lines=40> */
.L_x_6383:
[----:B------:R-:W-:Y:S05]  /*4a80*/  @!P0 BRA `(.L_x_6146) ;  /* 0x0000000000048947 */ /* 0x000fea0003800000 */
[----:B------:R-:W-:Y:S01]  /*4a90*/  BPT.TRAP 0x1 ;  /* 0x000000040000795c */ /* 0x000fe20000300000 */
.L_x_6146:
[----:B------:R3:W4:Y:S01]  /*4aa0*/  SYNCS.PHASECHK.TRANS64.TRYWAIT P1, [R7+URZ+0x38850], R4 ;  /* 0x03885004070075a7 */ /* 0x000722000802017f */
[----:B------:R-:W-:Y:S05]  /*4ab0*/  @!P0 BRA `(.L_x_6147) ;  /* 0x0000000000048947 */ /* 0x000fea0003800000 */
[----:B------:R-:W-:Y:S01]  /*4ac0*/  BPT.TRAP 0x1 ;  /* 0x000000040000795c */ /* 0x000fe20000300000 */
.L_x_6147:
[----:B----4-:R-:W-:Y:S05]  /*4ad0*/  @P1 BRA `(.L_x_6148) ;  /* 0x0000000000081947 */ /* 0x010fea0003800000 */
[----:B------:R-:W4:Y:S02]  /*4ae0*/  SYNCS.PHASECHK.TRANS64.TRYWAIT P1, [R7+URZ+0x38850], R4 ;  /* 0x03885004070075a7 */ /* 0x000f24000802017f */
[----:B----4-:R-:W-:Y:S05]  /*4af0*/  @!P1 BRA `(.L_x_6149) ;  /* 0x000001a400549947 */ /* 0x010fea0003800000 */
.L_x_6148:
[----:B------:R-:W-:Y:S01]  /*4b00*/  UIADD3 UR4, UR41, 0x400, URZ ;  /* 0x0000040029047890 */ /* 0x000fe2000fffe03f */
[----:B------:R-:W-:Y:S01]  /*4b10*/  WARPGROUP.ARRIVE ;  /* 0x00000000000079c5 */ /* 0x000fe20000000000 */
[----:B------:R-:W-:-:S05]  /*4b20*/  UIADD3 UR5, UR41, 0x26400, URZ ;  /* 0x0002640029057890 */ /* 0x000fca000fffe03f */
[----:B0-----:R-:W0:Y:S01]  /*4b30*/  S2R R3, SR_TID.X ;  /* 0x0000000000037919 */ /* 0x001e220000002100 */
[----:B------:R-:W-:Y:S01]  /*4b40*/  USHF.R.U32.HI UR4, URZ, 0x4, UR4 ;  /* 0x000000043f047899 */ /* 0x000fe20008011604 */
[----:B------:R-:W-:Y:S01]  /*4b50*/  LEA R9, R168, 0xffffffc0, 0x6 ;  /* 0xffffffc0a8097811 */ /* 0x000fe200078e30ff */
[----:B------:R-:W-:Y:S01]  /*4b60*/  USHF.R.U32.HI UR5, URZ, 0x4, UR5 ;  /* 0x000000043f057899 */ /* 0x000fe20008011605 */
[----:B-1234-:R-:W1:Y:S01]  /*4b70*/  S2R R4, SR_TID.X ;  /* 0x0000000000047919 */ /* 0x01ee620000002100 */
[----:B------:R-:W-:Y:S01]  /*4b80*/  ULOP3.LUT UR4, UR4, 0x3fff, URZ, 0xc0, !UPT ;  /* 0x00003fff04047892 */ /* 0x000fe2000f8ec03f */
[----:B------:R-:W-:Y:S01]  /*4b90*/  IADD3 R8, -R19, R16, -R9 ;  /* 0x0000001013087210 */ /* 0x000fe20007ffe909 */
[----:B------:R-:W-:Y:S02]  /*4ba0*/  ULOP3.LUT UR5, UR5, 0x3fff, URZ, 0xc0, !UPT ;  /* 0x00003fff05057892 */ /* 0x000fe4000f8ec03f */
[----:B------:R-:W-:Y:S02]  /*4bb0*/  ULOP3.LUT UR4, UR4, 0x10000, URZ, 0xfc, !UPT ;  /* 0x0001000004047892 */ /* 0x000fe4000f8efc3f */
[----:B------:R-:W-:-:S02]  /*4bc0*/  ULOP3.LUT UR6, UR5, 0x10000, URZ, 0xfc, !UPT ;  /* 0x0001000005067892 */ /* 0x000fc4000f8efc3f */
[----:B------:R-:W-:Y:S01]  /*4bd0*/  ULEA UR26, UR37, UR4, 0xc ;  /* 0x00000004251a7291 */ /* 0x000fe2000f8e603f */
[----:B------:R-:W-:Y:S01]  /*4be0*/  UMOV UR25, 0x40000040 ;  /* 0x4000004000197882 */ /* 0x000fe20000000000 */
[----:B------:R-:W-:Y:S01]  /*4bf0*/  UMOV UR27, 0x40000040 ;  /* 0x40000040001b7882 */ /* 0x000fe20000000000 */
[----:B------:R-:W-:Y:S02]  /*4c00*/  UIADD3 UR28, UR6, 0x2, URZ ;  /* 0x00000002061c7890 */ /* 0x000fe4000fffe03f */
[----:B------:R-:W-:Y:S01]  /*4c10*/  UMOV UR24, UR6 ;  /* 0x0000000600187c82 */ /* 0x000fe20008000000 */
[----:B------:R-:W-:-:S03]  /*4c20*/  UIADD3 UR30, UR26, 0x2, URZ ;  /* 0x000000021a1e7890 */ /* 0x000fc6000fffe03f */
[----:B------:R-:W-:Y:S01]  /*4c30*/  HGMMA.64x64x16.F32.BF16 R24, gdesc[UR24], R24, gsb0 ;  /* 0x00e00000181879f0 */ /* 0x000fe20008001818 */
[----:B------:R-:W-:Y:S01]  /*4c40*/  UMOV UR29, 0x40000040 ;  /* 0x40000040001d7882 */ /* 0x000fe20000000000 */
[----:B------:R-:W-:Y:S01]  /*4c50*/  UMOV UR31, 0x40000040 ;  /* 0x40000040001f7882 */ /* 0x000fe20000000000 */
[----:B------:R-:W-:Y:S02]  /*4c60*/  UIADD3 UR11, UR6, 0x800, URZ ;  /* 0x00000800060b7890 */ /* 0x000fe4000fffe03f */
[----:B------:R-:W-:Y:S01]  /*4c70*/  UIADD3 UR14, UR26, 0x800, URZ ;  /* 0x000008001a0e7890 */ /* 0x000fe2000fffe03f */
[----:B0-----:R-:W-:Y:S02]  /*4c80*/  SHF.R.U32.HI R3, RZ, 0x7, R3 ;  /* 0x00000007ff037819 */ /* 0x001fe40000011603 */
[----:B-1----:R-:W-:-:S04]  /*4c90*/  LOP3.LUT R4, R4, 0x7f, RZ, 0xc0, !PT ;  /* 0x0000007f04047812 */ /* 0x002fc800078ec0ff */
[----:B------:R-:W0:Y:S01]  /*4ca0*/  SHFL.IDX PT, R3, R3, RZ, 0x1f ;  /* 0x00001fff03037589 */ /* 0x000e2200000e0000 */
[----:B------:R-:W-:Y:S02]  /*4cb0*/  ISETP.NE.AND P1, PT, R4, RZ, PT ;  /* 0x000000ff0400720c */ /* 0x000fe40003f25270 */
[----:B0-----:R-:W-:Y:S01]  /*4cc0*/  R2UR UR5, R3 ;  /* 0x00000000030572ca */ /* 0x001fe200000e0000 */
[----:B------:R-:W-:-:S04]  /*4cd0*/  IMAD.IADD R3, R190, 0x1, R185 ;  /* 0x00000001be037824 */ /* 0x000fc800078e02b9 */
[----:B------:R-:W-:-:S08]  /*4ce0*/  IMAD.MOV.U32 R4, RZ, RZ, R3 ;  /* 0x000000ffff047224 */ /* 0x000fd000078e0003 */
        /* <DEDUP_REMOVED lines=236> */
[----:B------:R-:W-:Y:S01]  /*5bb0*/  ULDC.64 UR10, c[0x0][0xad8] ;  /* 0x0002b600000a7ab9 */ /* 0x000fe20000000a00 */
[----:B------:R-:W-:Y:S02]  /*5bc0*/  USEL UR5, UR5, 0x3e, UP0 ;  /* 0x0000003e05057887 */ /* 0x000fe40008000000 */
[----:B------:R-:W-:-:S02]  /*5bd0*/  UISETP.GE.AND UP1, UPT, UR11, 0x1, UPT ;  /* 0x000000010b00788c */ /* 0x000fc4000bf26270 */
        /* <DEDUP_REMOVED lines=9> */
[----:B------:R-:W-:Y:S01]  /*5c70*/  ULDC UR26, c[0x0][0xad4] ;  /* 0x0002b500001a7ab9 */ /* 0x000fe20000000800 */
[----:B------:R-:W-:-:S06]  /*5c80*/  UISETP.NE.AND UP0, UPT, UR5, 0x1, UPT ;  /* 0x000000010500788c */ /* 0x000fcc000bf05270 */
[----:B------:R-:W-:Y:S02]  /*5c90*/  PLOP3.LUT P2, PT, PT, PT, UP0, 0x80, 0x0 ;  /* 0x000000000000781c */ /* 0x000fe40003f4f008 */
[----:B------:R-:W-:-:S03]  /*5ca0*/  PLOP3.LUT P3, PT, PT, PT, UP0, 0x80, 0x0 ;  /* 0x000000000000781c */ /* 0x000fc60003f6f008 */
[----:B------:R-:W-:-:S08]  /*5cb0*/  @UP0 ULDC UR5, c[0x0][0x44c] ;  /* 0x0001130000050ab9 */ /* 0x000fd00000000800 */
[----:B------:R-:W-:Y:S01]  /*5cc0*/  @P2 IMAD.HI.U32 R5, R3, UR5, RZ ;  /* 0x0000000503052c27 */ /* 0x000fe2000f8e00ff */
[----:B------:R-:W-:Y:S01]  /*5cd0*/  @UP0 ULDC UR5, c[0x0][0x450] ;  /* 0x0001140000050ab9 */ /* 0x000fe20000000800 */
[----:B------:R-:W-:Y:S02]  /*5ce0*/  PLOP3.LUT P2, PT, PT, PT, UP1, 0x40, 0x0 ;  /* 0x000000000000781c */ /* 0x000fe40003f4e818 */
[----:B------:R-:W-:Y:S01]  /*5cf0*/  @!P1 VIADD R3, R7, 0x38840 ;  /* 0x0003884007039836 */ /* 0x000fe20000000000 */
[----:B------:R-:W-:Y:S01]  /*5d00*/  @P3 SHF.R.U32.HI R4, RZ, UR5, R5 ;  /* 0x00000005ff043c19 */ /* 0x000fe20008011605 */
[----:B------:R-:W-:Y:S01]  /*5d10*/  IMAD.MOV.U32 R5, RZ, RZ, -0x40 ;  /* 0xffffffc0ff057424 */ /* 0x000fe200078e00ff */
[----:B------:R-:W-:Y:S02]  /*5d20*/  ULOP3.LUT UR5, URZ, UR26, URZ, 0x33, !UPT ;  /* 0x0000001a3f057292 */ /* 0x000fe4000f8e333f */
[----:B------:R-:W-:Y:S01]  /*5d30*/  @!P1 PRMT R3, RZ, 0x654, R3 ;  /* 0x00000654ff039816 */ /* 0x000fe20000000003 */
[----:B------:R-:W0:Y:S01]  /*5d40*/  SHFL.IDX PT, R13, R4, RZ, 0x1c1f ;  /* 0x001c1fff040d7589 */ /* 0x000e2200000e0000 */
[----:B------:R-:W-:-:S04]  /*5d50*/  IMAD R5, R168, R5, 0x41 ;  /* 0x00000041a8057424 */ /* 0x000fc800078e0205 */
[----:B------:R-:W-:Y:S01]  /*5d60*/  VIADD R12, R5, 0xffffffff ;  /* 0xffffffff050c7836 */ /* 0x000fe20000000000 */
[----:B------:R-:W-:-:S05]  /*5d70*/  IADD3 R6, -R19, R5, R16 ;  /* 0x0000000513067210 */ /* 0x000fca0007ffe110 */
[----:B------:R-:W-:-:S04]  /*5d80*/  IMAD.IADD R6, R6, 0x1, -R17 ;  /* 0x0000000106067824 */ /* 0x000fc800078e0a11 */
[C---:B------:R-:W-:Y:S02]  /*5d90*/  VIADD R11, R6.reuse, UR10 ;  /* 0x0000000a060b7c36 */ /* 0x040fe40008000000 */
[----:B------:R-:W-:-:S04]  /*5da0*/  VIADD R10, R6, UR5 ;  /* 0x00000005060a7c36 */ /* 0x000fc80008000000 */
[----:B0-----:R-:W-:Y:S01]  /*5db0*/  IMAD.IADD R5, R10, 0x1, R13 ;  /* 0x000000010a057824 */ /* 0x001fe200078e020d */
[----:B------:R-:W-:Y:S02]  /*5dc0*/  WARPGROUP.DEPBAR.LE gsb0, 0x0 ;  /* 0x00008000000079c5 */ /* 0x000fe40000010000 */
[----:B------:R-:W-:-:S06]  /*5dd0*/  WARPGROUP.ARRIVE ;  /* 0x00000000000079c5 */ /* 0x000fcc0000000000 */
[----:B------:R-:W-:Y:S03]  /*5de0*/  HGMMA.64x64x16.F32.BF16 R24, gdesc[UR28], R24, gsb0 ;  /* 0x00e000001c1879f0 */ /* 0x000fe60008001818 */
[----:B------:R-:W-:Y:S02]  /*5df0*/  WARPGROUP.DEPBAR.LE gsb0, 0x0 ;  /* 0x00008000000079c5 */ /* 0x000fe40000010000 */
[----:B------:R0:W-:Y:S02]  /*5e00*/  @!P1 SYNCS.ARRIVE.TRANS64.RED.A1T0 RZ, [R3+URZ], RZ ;  /* 0x000000ff03ff99a7 */ /* 0x0001e4000810043f */
[----:B0-----:R-:W-:Y:S01]  /*5e10*/  VIADDMNMX R3, R13, R11, R8, PT ;  /* 0x0000000b0d037246 */ /* 0x001fe20003800108 */
        /* <DEDUP_REMOVED lines=13> */
.L_x_6152:
[----:B------:R-:W-:-:S06]  /*5ef0*/  UISETP.NE.AND UP2, UPT, UR11, 0x1, UPT ;  /* 0x000000010b00788c */ /* 0x000fcc000bf45270 */
[----:B------:R-:W-:-:S05]  /*5f00*/  PLOP3.LUT P2, PT, PT, PT, UP2, 0x80, 0x0 ;  /* 0x000000000000781c */ /* 0x000fca0003f4f028 */
[----:B------:R-:W-:-:S08]  /*5f10*/  @UP2 ULDC.64 UR14, c[0x0][0xae0] ;  /* 0x0002b800000e2ab9 */ /* 0x000fd00000000a00 */
[----:B------:R-:W-:-:S05]  /*5f20*/  @P2 IMAD.HI.U32 R13, R6, UR14, RZ ;  /* 0x0000000e060d2c27 */ /* 0x000fca000f8e00ff */
[----:B------:R-:W-:-:S07]  /*5f30*/  @P2 SHF.R.U32.HI R6, RZ, UR15, R13 ;  /* 0x0000000fff062c19 */ /* 0x000fce000801160d */
.L_x_6153:
[----:B------:R-:W-:Y:S05]  /*5f40*/  BSYNC B0 ;  /* 0x0000000000007941 */ /* 0x000fea0003800000 */
.L_x_6151:
[----:B------:R-:W-:-:S04]  /*5f50*/  IMAD R6, R6, UR11, -R9 ;  /* 0x0000000b06067c24 */ /* 0x000fc8000f8e0a09 */
[----:B------:R-:W-:-:S05]  /*5f60*/  IMAD.IADD R6, R6, 0x1, -R19 ;  /* 0x0000000106067824 */ /* 0x000fca00078e0a13 */
[----:B------:R-:W-:Y:S02]  /*5f70*/  VIMNMX R5, R5, R6, !PT ;  /* 0x0000000605057248 */ /* 0x000fe40007fe0100 */
[----:B------:R-:W-:-:S07]  /*5f80*/  VIADDMNMX R3, R6, UR11, R3, PT ;  /* 0x0000000b06037c46 */ /* 0x000fce000b800103 */
.L_x_6150:
        /* <DEDUP_REMOVED lines=94> */
.L_x_6156:
[----:B------:R-:W-:-:S06]  /*6570*/  UISETP.NE.AND UP2, UPT, UR11, 0x1, UPT ;  /* 0x000000010b00788c */ /* 0x000fcc000bf45270 */
[----:B------:R-:W-:-:S05]  /*6580*/  PLOP3.LUT P6, PT, PT, PT, UP2, 0x80, 0x0 ;  /* 0x000000000000781c */ /* 0x000fca0003fcf028 */
[----:B------:R-:W-:-:S08]  /*6590*/  @UP2 ULDC.64 UR14, c[0x0][0xae0] ;  /* 0x0002b800000e2ab9 */ /* 0x000fd00000000a00 */
[----:B------:R-:W-:Y:S01]  /*65a0*/  @P6 IMAD.HI.U32 R5, R4, UR14, RZ ;  /* 0x0000000e04056c27 */ /* 0x000fe2000f8e00ff */
[----:B------:R-:W-:-:S13]  /*65b0*/  PLOP3.LUT P6, PT, PT, PT, UP2, 0x80, 0x0 ;  /* 0x000000000000781c */ /* 0x000fda0003fcf028 */
[----:B------:R-:W-:-:S07]  /*65c0*/  @P6 SHF.R.U32.HI R4, RZ, UR15, R5 ;  /* 0x0000000fff046c19 */ /* 0x000fce0008011605 */
.L_x_6157:
[----:B------:R-:W-:Y:S05]  /*65d0*/  BSYNC B0 ;  /* 0x0000000000007941 */ /* 0x000fea0003800000 */
.L_x_6155:
[----:B------:R-:W-:-:S04]  /*65e0*/  IMAD R4, R4, UR11, -R9 ;  /* 0x0000000b04047c24 */ /* 0x000fc8000f8e0a09 */
[----:B------:R-:W-:-:S05]  /*65f0*/  IMAD.IADD R4, R4, 0x1, -R19 ;  /* 0x0000000104047824 */ /* 0x000fca00078e0a13 */
[----:B------:R-:W-:Y:S02]  /*6600*/  VIMNMX R6, R6, R4, !PT ;  /* 0x0000000406067248 */ /* 0x000fe40007fe0100 */
[----:B------:R-:W-:-:S07]  /*6610*/  VIADDMNMX R3, R4, UR11, R3, PT ;  /* 0x0000000b04037c46 */ /* 0x000fce000b800103 */
.L_x_6154:
[----:B------:R-:W-:Y:S01]  /*6620*/  ISETP.GT.AND P2, PT, R6, 0x1, !P2 ;  /* 0x000000010600780c */ /* 0x000fe20005744270 */
[----:B------:R-:W-:Y:S01]  /*6630*/  ULDC UR19, c[0x0][0xa80] ;  /* 0x0002a00000137ab9 */ /* 0x000fe20000000800 */
[----:B------:R-:W-:Y:S01]  /*6640*/  FMNMX.FTZ R4, R24, R14, !PT ;  /* 0x0000000e18047209 */ /* 0x000fe20007810000 */
[----:B------:R-:W-:Y:S01]  /*6650*/  ULEA UR14, UR37, UR42, 0xc ;  /* 0x0000002a250e7291 */ /* 0x000fe2000f8e603f */
[----:B------:R-:W-:Y:S01]  /*6660*/  ISETP.LT.OR P2, PT, R3, 0x2, P2 ;  /* 0x000000020300780c */ /* 0x000fe20001741670 */
[----:B------:R-:W-:Y:S01]  /*6670*/  UMOV UR15, 0x40000040 ;  /* 0x40000040000f7882 */ /* 0x000fe20000000000 */
[----:B------:R-:W-:Y:S01]  /*6680*/  FMNMX.FTZ R4, R28, R4, !PT ;  /* 0x000000041c047209 */ /* 0x000fe20007810000 */
[----:B------:R-:W-:Y:S01]  /*6690*/  UIADD3 UR18, UR14, 0x80, URZ ;  /* 0x000000800e127890 */ /* 0x000fe2000fffe03f */
[----:B------:R-:W-:Y:S01]  /*66a0*/  FSEL R27, R27, -INF , !P2 ;  /* 0xff8000001b1b7808 */ /* 0x000fe20005000000 */
[----:B------:R-:W-:Y:S01]  /*66b0*/  UMOV UR23, 0x40000040 ;  /* 0x4000004000177882 */ /* 0x000fe20000000000 */
[----:B------:R-:W-:Y:S01]  /*66c0*/  ISETP.NE.AND P2, PT, R15, RZ, PT ;  /* 0x000000ff0f00720c */ /* 0x000fe20003f45270 */
[----:B------:R-:W-:Y:S01]  /*66d0*/  @!P1 VIADD R7, R7, 0x38860 ;  /* 0x0003886007079836 */ /* 0x000fe20000000000 */
[----:B------:R-:W-:-:S02]  /*66e0*/  FMNMX.FTZ R4, R20, R4, !PT ;  /* 0x0000000414047209 */ /* 0x000fc40007810000 */
[----:B------:R-:W-:Y:S01]  /*66f0*/  ISETP.GT.AND P2, PT, R6, 0x9, !P2 ;  /* 0x000000090600780c */ /* 0x000fe20005744270 */
[----:B------:R-:W-:Y:S01]  /*6700*/  UMOV UR22, UR18 ;  /* 0x0000001200167c82 */ /* 0x000fe20008000000 */
[----:B------:R-:W-:Y:S01]  /*6710*/  FMNMX.FTZ R4, R32, R4, !PT ;  /* 0x0000000420047209 */ /* 0x000fe20007810000 */
[----:B------:R-:W-:Y:S01]  /*6720*/  UIADD3 UR18, UR14, 0x100, URZ ;  /* 0x000001000e127890 */ /* 0x000fe2000fffe03f */
        /* <DEDUP_REMOVED lines=22> */
[----:B------:R-:W-:Y:S02]  /*6890*/  ISETP.GT.AND P3, PT, R6, 0x8, !P3 ;  /* 0x000000080600780c */ /* 0x000fe40005f64270 */
[----:B------:R-:W-:Y:S02]  /*68a0*/  FSEL R38, R38, -INF , !P2 ;  /* 0xff80000026267808 */ /* 0x000fe40005000000 */
[----:B------:R-:W-:Y:S02]  /*68b0*/  ISETP.NE.AND P2, PT, R33, RZ, PT ;  /* 0x000000ff2100720c */ /* 0x000fe40003f45270 */
[----:B------:R-:W-:Y:S02]  /*68c0*/  FMNMX.FTZ R5, R52, R5, !PT ;  /* 0x0000000534057209 */ /* 0x000fe40007810000 */
[----:B------:R-:W-:Y:S02]  /*68d0*/  ISETP.GT.AND P2, PT, R6, 0x19, !P2 ;  /* 0x000000190600780c */ /* 0x000fe40005744270 */
[----:B------:R-:W-:-:S02]  /*68e0*/  ISETP.LT.OR P3, PT, R3, 0x9, P3 ;  /* 0x000000090300780c */ /* 0x000fc40001f61670 */
[----:B------:R-:W-:Y:S02]  /*68f0*/  ISETP.LT.OR P2, PT, R3, 0x1a, P2 ;  /* 0x0000001a0300780c */ /* 0x000fe40001741670 */
[----:B------:R-:W-:Y:S02]  /*6900*/  FMNMX.FTZ R8, R66, R5, !PT ;  /* 0x0000000542087209 */ /* 0x000fe40007810000 */
[----:B------:R-:W-:Y:S02]  /*6910*/  FSEL R39, R39, -INF , !P2 ;  /* 0xff80000027277808 */ /* 0x000fe40005000000 */
[----:B------:R-:W-:Y:S01]  /*6920*/  ISETP.NE.AND P2, PT, R37, RZ, PT ;  /* 0x000000ff2500720c */ /* 0x000fe20003f45270 */
[----:B------:R-:W0:Y:S01]  /*6930*/  SHFL.BFLY PT, R5, R8, 0x2, 0x1f ;  /* 0x0c401f0008057f89 */ /* 0x000e2200000e0000 */
[----:B------:R-:W-:Y:S02]  /*6940*/  FSEL R30, R30, -INF , !P3 ;  /* 0xff8000001e1e7808 */ /* 0x000fe40005800000 */
[----:B------:R-:W-:-:S02]  /*6950*/  ISETP.GT.AND P2, PT, R6, 0x20, !P2 ;  /* 0x000000200600780c */ /* 0x000fc40005744270 */
[----:B------:R-:W-:Y:S01]  /*6960*/  ISETP.NE.AND P3, PT, R41, RZ, PT ;  /* 0x000000ff2900720c */ /* 0x000fe20003f65270 */
[----:B------:R-:W-:Y:S01]  /*6970*/  BAR.SYNC.DEFER_BLOCKING 0xf, 0x100 ;  /* 0x03c4000000007b1d */ /* 0x000fe20000010000 */
[----:B------:R-:W-:Y:S02]  /*6980*/  ISETP.LT.OR P2, PT, R3, 0x21, P2 ;  /* 0x000000210300780c */ /* 0x000fe40001741670 */
[----:B------:R-:W-:Y:S02]  /*6990*/  ISETP.NE.AND P6, PT, R13, RZ, PT ;  /* 0x000000ff0d00720c */ /* 0x000fe40003fc5270 */
[----:B------:R-:W-:Y:S02]  /*69a0*/  FSEL R42, R42, -INF , !P2 ;  /* 0xff8000002a2a7808 */ /* 0x000fe40005000000 */
[----:B------:R-:W-:Y:S02]  /*69b0*/  ISETP.NE.AND P2, PT, R57, RZ, PT ;  /* 0x000000ff3900720c */ /* 0x000fe40003f45270 */
[----:B------:R-:W-:-:S02]  /*69c0*/  ISETP.GT.AND P4, PT, R6, 0x31, !P4 ;  /* 0x000000310600780c */ /* 0x000fc40006784270 */
[C---:B------:R-:W-:Y:S02]  /*69d0*/  ISETP.GT.AND P2, PT, R6.reuse, 0x21, !P2 ;  /* 0x000000210600780c */ /* 0x040fe40005744270 */
[C---:B------:R-:W-:Y:S02]  /*69e0*/  ISETP.GT.AND P5, PT, R6.reuse, 0x38, !P5 ;  /* 0x000000380600780c */ /* 0x040fe40006fa4270 */
[C---:B------:R-:W-:Y:S02]  /*69f0*/  ISETP.LT.OR P2, PT, R3.reuse, 0x22, P2 ;  /* 0x000000220300780c */ /* 0x040fe40001741670 */
[----:B------:R-:W-:Y:S02]  /*6a00*/  ISETP.LT.OR P4, PT, R3, 0x32, P4 ;  /* 0x000000320300780c */ /* 0x000fe40002781670 */
[----:B------:R-:W-:Y:S02]  /*6a10*/  FSEL R43, R43, -INF , !P2 ;  /* 0xff8000002b2b7808 */ /* 0x000fe40005000000 */
[----:B------:R-:W-:-:S02]  /*6a20*/  ISETP.GT.AND P2, PT, R6, 0x28, !P3 ;  /* 0x000000280600780c */ /* 0x000fc40005f44270 */
[----:B0-----:R-:W-:Y:S02]  /*6a30*/  FMNMX.FTZ R10, R8, R5, !PT ;  /* 0x00000005080a7209 */ /* 0x001fe40007810000 */
[----:B------:R-:W-:Y:S02]  /*6a40*/  ISETP.LT.OR P2, PT, R3, 0x29, P2 ;  /* 0x000000290300780c */ /* 0x000fe40001741670 */
[----:B------:R-:W-:Y:S01]  /*6a50*/  ISETP.NE.AND P3, PT, R45, RZ, PT ;  /* 0x000000ff2d00720c */ /* 0x000fe20003f65270 */
[----:B------:R-:W0:Y:S01]  /*6a60*/  SHFL.BFLY PT, R11, R10, 0x1, 0x1f ;  /* 0x0c201f000a0b7f89 */ /* 0x000e2200000e0000 */
[----:B------:R-:W-:Y:S02]  /*6a70*/  FSEL R46, R46, -INF , !P2 ;  /* 0xff8000002e2e7808 */ /* 0x000fe40005000000 */
[C---:B------:R-:W-:Y:S02]  /*6a80*/  ISETP.GT.AND P2, PT, R6.reuse, RZ, !P6 ;  /* 0x000000ff0600720c */ /* 0x040fe40007744270 */
[----:B------:R-:W-:-:S02]  /*6a90*/  ISETP.GT.AND P3, PT, R6, 0x30, !P3 ;  /* 0x000000300600780c */ /* 0x000fc40005f64270 */
[C---:B------:R-:W-:Y:S02]  /*6aa0*/  ISETP.LT.OR P2, PT, R3.reuse, 0x1, P2 ;  /* 0x000000010300780c */ /* 0x040fe40001741670 */
[----:B------:R-:W-:Y:S02]  /*6ab0*/  ISETP.LT.OR P3, PT, R3, 0x31, P3 ;  /* 0x000000310300780c */ /* 0x000fe40001f61670 */
        /* <DEDUP_REMOVED lines=8> */
[----:B------:R-:W-:Y:S02]  /*6b40*/  FMNMX.FTZ R4, R34, R5, !PT ;  /* 0x0000000522047209 */ /* 0x000fe40007810000 */
[----:B0-----:R-:W-:-:S02]  /*6b50*/  FMNMX.FTZ R5, R10, R11, !PT ;  /* 0x0000000b0a057209 */ /* 0x001fc40007810000 */
[----:B------:R-:W-:Y:S02]  /*6b60*/  FMNMX.FTZ R9, R35, R4, !PT ;  /* 0x0000000423097209 */ /* 0x000fe40007810000 */
[C---:B------:R-:W-:Y:S01]  /*6b70*/  FSETP.NEU.FTZ.AND P2, PT, R5.reuse, -INF , PT ;  /* 0xff8000000500780b */ /* 0x040fe20003f5d000 */
[----:B------:R-:W-:Y:S01]  /*6b80*/  FMUL.FTZ R8, R5, UR19 ;  /* 0x0000001305087c20 */ /* 0x000fe20008410000 */
[----:B------:R-:W-:Y:S02]  /*6b90*/  FMNMX.FTZ R4, R38, R9, !PT ;  /* 0x0000000926047209 */ /* 0x000fe40007810000 */
[----:B------:R-:W-:Y:S02]  /*6ba0*/  ISETP.NE.AND P6, PT, R12, RZ, PT ;  /* 0x000000ff0c00720c */ /* 0x000fe40003fc5270 */
[----:B------:R-:W-:Y:S02]  /*6bb0*/  FMNMX.FTZ R9, R39, R4, !PT ;  /* 0x0000000427097209 */ /* 0x000fe40007810000 */
[----:B------:R-:W-:-:S02]  /*6bc0*/  FSEL R50, R50, -INF , !P3 ;  /* 0xff80000032327808 */ /* 0x000fc40005800000 */
        /* <DEDUP_REMOVED lines=16> */
[----:B------:R1:W2:Y:S01]  /*6cd0*/  MUFU.EX2 R9, R8 ;  /* 0x0000000800097308 */ /* 0x0002a20000000800 */
[----:B------:R-:W-:Y:S01]  /*6ce0*/  FSEL R54, R54, -INF , !P5 ;  /* 0xff80000036367808 */ /* 0x000fe20006800000 */
[--C-:B0-----:R-:W-:Y:S01]  /*6cf0*/  FFMA.FTZ R6, R28, UR19, -R11.reuse ;  /* 0x000000131c067c23 */ /* 0x101fe2000801080b */
[----:B------:R-:W-:Y:S01]  /*6d00*/  FMNMX.FTZ R3, R51, R4, !PT ;  /* 0x0000000433037209 */ /* 0x000fe20007810000 */
[--C-:B------:R-:W-:Y:S01]  /*6d10*/  FFMA.FTZ R20, R58, UR19, -R11.reuse ;  /* 0x000000133a147c23 */ /* 0x100fe2000801080b */
[----:B------:R-:W-:Y:S01]  /*6d20*/  FSEL R55, R55, -INF , !P2 ;  /* 0xff80000037377808 */ /* 0x000fe20005000000 */
[--C-:B------:R-:W-:Y:S01]  /*6d30*/  FFMA.FTZ R24, R40, UR19, -R11.reuse ;  /* 0x0000001328187c23 */ /* 0x100fe2000801080b */
[----:B------:R-:W-:Y:S01]  /*6d40*/  FMNMX.FTZ R4, R54, R3, !PT ;  /* 0x0000000336047209 */ /* 0x000fe20007810000 */
[----:B------:R-:W-:Y:S01]  /*6d50*/  MUFU.EX2 R154, R6 ;  /* 0x00000006009a7308 */ /* 0x000fe20000000800 */
[--C-:B-1----:R-:W-:Y:S01]  /*6d60*/  FFMA.FTZ R8, R56, UR19, -R11.reuse ;  /* 0x0000001338087c23 */ /* 0x102fe2000801080b */
[--C-:B------:R-:W-:Y:S01]  /*6d70*/  FFMA.FTZ R28, R64, UR19, -R11.reuse ;  /* 0x00000013401c7c23 */ /* 0x100fe2000801080b */
[----:B------:R-:W-:Y:S01]  /*6d80*/  FMNMX.FTZ R4, R55, R4, !PT ;  /* 0x0000000437047209 */ /* 0x000fe20007810000 */
[----:B------:R-:W-:Y:S01]  /*6d90*/  FFMA.FTZ R52, R52, UR19, -R11 ;  /* 0x0000001334347c23 */ /* 0x000fe2000801080b */
[----:B------:R-:W-:-:S02]  /*6da0*/  R2UR UR5, R185 ;  /* 0x00000000b90572ca */ /* 0x000fc400000e0000 */
[----:B------:R-:W-:Y:S01]  /*6db0*/  @!P1 PRMT R7, RZ, 0x654, R7 ;  /* 0x00000654ff079816 */ /* 0x000fe20000000007 */
[----:B------:R-:W0:Y:S01]  /*6dc0*/  SHFL.BFLY PT, R3, R4, 0x2, 0x1f ;  /* 0x0c401f0004037f89 */ /* 0x000e2200000e0000 */
[----:B------:R1:W-:Y:S01]  /*6dd0*/  MUFU.EX2 R13, R10 ;  /* 0x0000000a000d7308 */ /* 0x0003e20000000800 */
[----:B--2---:R-:W-:Y:S01]  /*6de0*/  FADD.FTZ R37, R152, R9 ;  /* 0x0000000998257221 */ /* 0x004fe20000010000 */
[----:B------:R-:W-:-:S06]  /*6df0*/  F2FP.BF16.F32.PACK_AB R152, R9, R152 ;  /* 0x000000980998723e */ /* 0x000fcc00000010ff */
[----:B------:R-:W-:Y:S01]  /*6e00*/  MUFU.EX2 R12, R12 ;  /* 0x0000000c000c7308 */ /* 0x000fe20000000800 */
[----:B-1----:R-:W-:-:S07]  /*6e10*/  FFMA.FTZ R10, R62, UR19, -R11 ;  /* 0x000000133e0a7c23 */ /* 0x002fce000801080b */
[----:B------:R1:W2:Y:S01]  /*6e20*/  MUFU.EX2 R15, R8 ;  /* 0x00000008000f7308 */ /* 0x0002a20000000800 */
[----:B0-----:R-:W-:Y:S01]  /*6e30*/  FMNMX.FTZ R3, R4, R3, !PT ;  /* 0x0000000304037209 */ /* 0x001fe20007810000 */
[----:B------:R-:W-:-:S06]  /*6e40*/  FFMA.FTZ R4, R60, UR19, -R11 ;  /* 0x000000133c047c23 */ /* 0x000fcc000801080b */
[----:B------:R-:W-:Y:S01]  /*6e50*/  MUFU.EX2 R14, R14 ;  /* 0x0000000e000e7308 */ /* 0x000fe20000000800 */
[----:B-1----:R-:W-:Y:S01]  /*6e60*/  FFMA.FTZ R8, R44, UR19, -R11 ;  /* 0x000000132c087c23 */ /* 0x002fe2000801080b */
[----:B------:R-:W0:Y:S06]  /*6e70*/  SHFL.BFLY PT, R6, R3, 0x1, 0x1f ;  /* 0x0c201f0003067f89 */ /* 0x000e2c00000e0000 */
[----:B------:R1:W-:Y:S01]  /*6e80*/  MUFU.EX2 R25, R4 ;  /* 0x0000000400197308 */ /* 0x0003e20000000800 */
[----:B--2---:R-:W-:-:S07]  /*6e90*/  F2FP.BF16.F32.PACK_AB R156, R15, R12 ;  /* 0x0000000c0f9c723e */ /* 0x004fce00000010ff */
[----:B------:R2:W3:Y:S01]  /*6ea0*/  MUFU.EX2 R21, R20 ;  /* 0x0000001400157308 */ /* 0x0004e20000000800 */
[----:B-1----:R-:W-:Y:S01]  /*6eb0*/  FADD.FTZ R4, R154, R37 ;  /* 0x000000259a047221 */ /* 0x002fe20000010000 */
[----:B------:R-:W-:-:S03]  /*6ec0*/  F2FP.BF16.F32.PACK_AB R154, R13, R154 ;  /* 0x0000009a0d9a723e */ /* 0x000fc600000010ff */
[----:B------:R-:W-:-:S03]  /*6ed0*/  FADD.FTZ R37, R13, R4 ;  /* 0x000000040d257221 */ /* 0x000fc60000010000 */
[----:B------:R-:W1:Y:S01]  /*6ee0*/  MUFU.EX2 R24, R24 ;  /* 0x0000001800187308 */ /* 0x000e620000000800 */
[----:B------:R-:W-:Y:S01]  /*6ef0*/  FADD.FTZ R4, R12, R37 ;  /* 0x000000250c047221 */ /* 0x000fe20000010000 */
[--C-:B--2---:R-:W-:Y:S01]  /*6f00*/  FFMA.FTZ R20, R48, UR19, -R11.reuse ;  /* 0x0000001330147c23 */ /* 0x104fe2000801080b */
[----:B0-----:R-:W-:Y:S01]  /*6f10*/  FMNMX.FTZ R6, R3, R6, !PT ;  /* 0x0000000603067209 */ /* 0x001fe20007810000 */
[----:B------:R-:W-:Y:S01]  /*6f20*/  FFMA.FTZ R11, R66, UR19, -R11 ;  /* 0x00000013420b7c23 */ /* 0x000fe2000801080b */
[----:B------:R-:W-:Y:S02]  /*6f30*/  FADD.FTZ R41, R15, R4 ;  /* 0x000000040f297221 */ /* 0x000fe40000010000 */
[C---:B------:R-:W-:Y:S01]  /*6f40*/  FSETP.NEU.FTZ.AND P2, PT, R6.reuse, -INF , PT ;  /* 0xff8000000600780b */ /* 0x040fe20003f5d000 */
[----:B------:R-:W-:Y:S01]  /*6f50*/  FMUL.FTZ R3, R6, UR19 ;  /* 0x0000001306037c20 */ /* 0x000fe20008410000 */
[----:B------:R-:W-:Y:S01]  /*6f60*/  MUFU.EX2 R8, R8 ;  /* 0x0000000800087308 */ /* 0x000fe20000000800 */
[----:B---3--:R-:W-:-:S03]  /*6f70*/  F2FP.BF16.F32.PACK_AB R158, R21, R14 ;  /* 0x0000000e159e723e */ /* 0x008fc600000010ff */
[----:B------:R-:W-:Y:S02]  /*6f80*/  FSEL R3, R3, RZ, P2 ;  /* 0x000000ff03037208 */ /* 0x000fe40001000000 */
[----:B------:R-:W-:Y:S02]  /*6f90*/  PLOP3.LUT P2, PT, PT, PT, UP1, 0x40, 0x0 ;  /* 0x000000000000781c */ /* 0x000fe40003f4e818 */
[----:B------:R0:W2:Y:S01]  /*6fa0*/  MUFU.EX2 R29, R10 ;  /* 0x0000000a001d7308 */ /* 0x0000a20000000800 */
        /* <DEDUP_REMOVED lines=9> */
[----:B------:R-:W-:Y:S01]  /*7040*/  FFMA.FTZ R42, R42, UR19, -R3 ;  /* 0x000000132a2a7c23 */ /* 0x000fe20008010803 */
[----:B0-----:R-:W-:Y:S01]  /*7050*/  FADD.FTZ R10, R14, R41 ;  /* 0x000000290e0a7221 */ /* 0x001fe20000010000 */
[--C-:B------:R-:W-:Y:S01]  /*7060*/  FFMA.FTZ R43, R43, UR19, -R3.reuse ;  /* 0x000000132b2b7c23 */ /* 0x100fe20008010803 */
[--C-:B------:R-:W-:Y:S01]  /*7070*/  FFMA.FTZ R46, R46, UR19, -R3.reuse ;  /* 0x000000132e2e7c23 */ /* 0x100fe20008010803 */
[--C-:B------:R-:W-:Y:S01]  /*7080*/  FFMA.FTZ R47, R47, UR19, -R3.reuse ;  /* 0x000000132f2f7c23 */ /* 0x100fe20008010803 */
[----:B------:R-:W-:Y:S01]  /*7090*/  FADD.FTZ R41, R21, R10 ;  /* 0x0000000a15297221 */ /* 0x000fe20000010000 */
[----:B------:R-:W0:Y:S01]  /*70a0*/  MUFU.EX2 R27, R27 ;  /* 0x0000001b001b7308 */ /* 0x000e220000000800 */
[--C-:B------:R-:W-:Y:S01]  /*70b0*/  FFMA.FTZ R50, R50, UR19, -R3.reuse ;  /* 0x0000001332327c23 */ /* 0x100fe20008010803 */
[----:B------:R-:W-:Y:S01]  /*70c0*/  FFMA.FTZ R51, R51, UR19, -R3 ;  /* 0x0000001333337c23 */ /* 0x000fe20008010803 */
[----:B-1----:R-:W-:Y:S01]  /*70d0*/  FADD.FTZ R10, R24, R41 ;  /* 0x00000029180a7221 */ /* 0x002fe20000010000 */
[--C-:B------:R-:W-:Y:S01]  /*70e0*/  FFMA.FTZ R54, R54, UR19, -R3.reuse ;  /* 0x0000001336367c23 */ /* 0x100fe20008010803 */
[----:B------:R-:W-:Y:S01]  /*70f0*/  FFMA.FTZ R55, R55, UR19, -R3 ;  /* 0x0000001337377c23 */ /* 0x000fe20008010803 */
[C---:B------:R-:W-:Y:S01]  /*7100*/  F2FP.BF16.F32.PACK_AB R160, R25.reuse, R24 ;  /* 0x0000001819a0723e */ /* 0x040fe200000010ff */
[----:B------:R-:W-:Y:S01]  /*7110*/  FADD.FTZ R41, R25, R10 ;  /* 0x0000000a19297221 */ /* 0x000fe20000010000 */
[----:B------:R-:W1:Y:S01]  /*7120*/  MUFU.EX2 R30, R30 ;  /* 0x0000001e001e7308 */ /* 0x000e620000000800 */
[----:B--2---:R-:W-:-:S02]  /*7130*/  F2FP.BF16.F32.PACK_AB R162, R29, R8 ;  /* 0x000000081da2723e */ /* 0x004fc400000010ff */
[----:B------:R-:W-:Y:S01]  /*7140*/  FADD.FTZ R10, R8, R41 ;  /* 0x00000029080a7221 */ /* 0x000fe20000010000 */
[----:B------:R-:W-:-:S03]  /*7150*/  IMAD.IADD R8, R16, 0x1, -R17 ;  /* 0x0000000110087824 */ /* 0x000fc600078e0a11 */
[----:B------:R-:W-:Y:S01]  /*7160*/  FADD.FTZ R3, R29, R10 ;  /* 0x0000000a1d037221 */ /* 0x000fe20000010000 */
[----:B------:R-:W2:Y:S01]  /*7170*/  MUFU.EX2 R31, R31 ;  /* 0x0000001f001f7308 */ /* 0x000ea20000000800 */
[----:B0-----:R-:W-:Y:S01]  /*7180*/  FADD.FTZ R37, R26, R27 ;  /* 0x0000001b1a257221 */ /* 0x001fe20000010000 */
[----:B------:R-:W-:Y:S02]  /*7190*/  F2FP.BF16.F32.PACK_AB R153, R27, R26 ;  /* 0x0000001a1b99723e */ /* 0x000fe400000010ff */
[----:B------:R-:W-:-:S04]  /*71a0*/  R2UR UR7, R8 ;  /* 0x00000000080772ca */ /* 0x000fc800000e0000 */
[----:B------:R-:W0:Y:S01]  /*71b0*/  MUFU.EX2 R34, R34 ;  /* 0x0000002200227308 */ /* 0x000e220000000800 */
[----:B-1----:R-:W-:-:S07]  /*71c0*/  FADD.FTZ R4, R30, R37 ;  /* 0x000000251e047221 */ /* 0x002fce0000010000 */
[----:B------:R-:W1:Y:S01]  /*71d0*/  MUFU.EX2 R35, R35 ;  /* 0x0000002300237308 */ /* 0x000e620000000800 */
[C---:B--2---:R-:W-:Y:S01]  /*71e0*/  FADD.FTZ R37, R31.reuse, R4 ;  /* 0x000000041f257221 */ /* 0x044fe20000010000 */
[----:B------:R-:W-:-:S05]  /*71f0*/  F2FP.BF16.F32.PACK_AB R155, R31, R30 ;  /* 0x0000001e1f9b723e */ /* 0x000fca00000010ff */
[----:B------:R2:W-:Y:S01]  /*7200*/  STSM.16.M88.4 [R186+0x36400], R152 ;  /* 0x03640098ba007844 */ /* 0x0005e20000000200 */
        /* <DEDUP_REMOVED lines=9> */
[----:B------:R-:W-:-:S05]  /*72a0*/  F2FP.BF16.F32.PACK_AB R159, R39, R38 ;  /* 0x00000026279f723e */ /* 0x000fca00000010ff */
[----:B------:R2:W-:Y:S01]  /*72b0*/  STSM.16.M88.4 [R189], R156 ;  /* 0x0000009cbd007844 */ /* 0x0005e20000000200 */
[----:B------:R-:W0:Y:S01]  /*72c0*/  MUFU.EX2 R43, R43 ;  /* 0x0000002b002b7308 */ /* 0x000e220000000800 */
[----:B-1----:R-:W-:-:S07]  /*72d0*/  FADD.FTZ R4, R42, R37 ;  /* 0x000000252a047221 */ /* 0x002fce0000010000 */
[----:B------:R-:W1:Y:S01]  /*72e0*/  MUFU.EX2 R33, R28 ;  /* 0x0000001c00217308 */ /* 0x000e620000000800 */
[----:B---3--:R-:W-:-:S07]  /*72f0*/  FADD.FTZ R10, R20, R3 ;  /* 0x00000003140a7221 */ /* 0x008fce0000010000 */
[----:B------:R-:W3:Y:S01]  /*7300*/  MUFU.EX2 R46, R46 ;  /* 0x0000002e002e7308 */ /* 0x000ee20000000800 */
[C---:B0-----:R-:W-:Y:S01]  /*7310*/  FADD.FTZ R3, R43.reuse, R4 ;  /* 0x000000042b037221 */ /* 0x041fe20000010000 */
[----:B------:R-:W-:-:S06]  /*7320*/  F2FP.BF16.F32.PACK_AB R161, R43, R42 ;  /* 0x0000002a2ba1723e */ /* 0x000fcc00000010ff */
[----:B------:R-:W0:Y:S01]  /*7330*/  MUFU.EX2 R52, R52 ;  /* 0x0000003400347308 */ /* 0x000e220000000800 */
[C---:B-1----:R-:W-:Y:S01]  /*7340*/  FADD.FTZ R9, R33.reuse, R10 ;  /* 0x0000000a21097221 */ /* 0x042fe20000010000 */
[----:B------:R-:W-:-:S06]  /*7350*/  F2FP.BF16.F32.PACK_AB R164, R33, R20 ;  /* 0x0000001421a4723e */ /* 0x000fcc00000010ff */
[----:B------:R-:W1:Y:S01]  /*7360*/  MUFU.EX2 R47, R47 ;  /* 0x0000002f002f7308 */ /* 0x000e620000000800 */
[----:B---3--:R-:W-:-:S07]  /*7370*/  FADD.FTZ R4, R46, R3 ;  /* 0x000000032e047221 */ /* 0x008fce0000010000 */
[----:B------:R-:W3:Y:S01]  /*7380*/  MUFU.EX2 R50, R50 ;  /* 0x0000003200327308 */ /* 0x000ee20000000800 */
[----:B0-----:R-:W-:-:S07]  /*7390*/  FADD.FTZ R10, R52, R9 ;  /* 0x00000009340a7221 */ /* 0x001fce0000010000 */
[----:B------:R-:W0:Y:S01]  /*73a0*/  MUFU.EX2 R51, R51 ;  /* 0x0000003300337308 */ /* 0x000e220000000800 */
[C---:B-1----:R-:W-:Y:S01]  /*73b0*/  FADD.FTZ R9, R47.reuse, R4 ;  /* 0x000000042f097221 */ /* 0x042fe20000010000 */
[----:B------:R-:W-:-:S05]  /*73c0*/  F2FP.BF16.F32.PACK_AB R163, R47, R46 ;  /* 0x0000002e2fa3723e */ /* 0x000fca00000010ff */
[----:B------:R2:W-:Y:S01]  /*73d0*/  STSM.16.M88.4 [R187], R160 ;  /* 0x000000a0bb007844 */ /* 0x0005e20000000200 */
[----:B------:R-:W1:Y:S01]  /*73e0*/  MUFU.EX2 R11, R11 ;  /* 0x0000000b000b7308 */ /* 0x000e620000000800 */
[----:B---3--:R-:W-:-:S07]  /*73f0*/  FADD.FTZ R4, R50, R9 ;  /* 0x0000000932047221 */ /* 0x008fce0000010000 */
[----:B------:R-:W3:Y:S01]  /*7400*/  MUFU.EX2 R54, R54 ;  /* 0x0000003600367308 */ /* 0x000ee20000000800 */
[C---:B0-----:R-:W-:Y:S01]  /*7410*/  FADD.FTZ R9, R51.reuse, R4 ;  /* 0x0000000433097221 */ /* 0x041fe20000010000 */
[----:B------:R-:W-:-:S06]  /*7420*/  F2FP.BF16.F32.PACK_AB R165, R51, R50 ;  /* 0x0000003233a5723e */ /* 0x000fcc00000010ff */
[----:B------:R-:W0:Y:S01]  /*7430*/  MUFU.EX2 R55, R55 ;  /* 0x0000003700377308 */ /* 0x000e220000000800 */
[C---:B-1----:R-:W-:Y:S01]  /*7440*/  F2FP.BF16.F32.PACK_AB R166, R11.reuse, R52 ;  /* 0x000000340ba6723e */ /* 0x042fe200000010ff */
[----:B------:R-:W-:Y:S01]  /*7450*/  FADD.FTZ R3, R11, R10 ;  /* 0x0000000a0b037221 */ /* 0x000fe20000010000 */
[----:B---3--:R-:W-:Y:S01]  /*7460*/  FADD.FTZ R4, R54, R9 ;  /* 0x0000000936047221 */ /* 0x008fe20000010000 */
[----:B0-----:R-:W-:-:S03]  /*7470*/  F2FP.BF16.F32.PACK_AB R167, R55, R54 ;  /* 0x0000003637a7723e */ /* 0x001fc600000010ff */
[----:B------:R-:W-:Y:S02]  /*7480*/  FADD.FTZ R4, R55, R4 ;  /* 0x0000000437047221 */ /* 0x000fe40000010000 */
        /* <DEDUP_REMOVED lines=11> */
[----:B------:R-:W-:Y:S01]  /*7540*/  @UP0 ULDC UR18, c[0x0][0x450] ;  /* 0x0001140000120ab9 */ /* 0x000fe20000000800 */
[----:B------:R-:W-:Y:S02]  /*7550*/  WARPGROUP.DEPBAR.LE gsb0, 0x0 ;  /* 0x00008000000079c5 */ /* 0x000fe40000010000 */
[----:B------:R-:W-:-:S15]  /*7560*/  WARPGROUP.ARRIVE ;  /* 0x00000000000079c5 */ /* 0x000fde0000000000 */
[----:B------:R-:W-:-:S07]  /*7570*/  NOP ;  /* 0x0000000000007918 */ /* 0x000fce0000000000 */
[----:B------:R-:W-:Y:S03]  /*7580*/  HGMMA.64x256x16.F32.BF16 R24, R160, gdesc[UR20].tnspB, R24, gsb0 ;  /* 0x43e00014a0187df0 */ /* 0x000fe60008001818 */
[----:B------:R-:W-:Y:S02]  /*7590*/  WARPGROUP.DEPBAR.LE gsb0, 0x0 ;  /* 0x00008000000079c5 */ /* 0x000fe40000010000 */
[----:B------:R-:W-:-:S15]  /*75a0*/  WARPGROUP.ARRIVE ;  /* 0x00000000000079c5 */ /* 0x000fde0000000000 */
[----:B------:R-:W-:-:S08]  /*75b0*/  NOP ;  /* 0x0000000000007918 */ /* 0x000fd00000000000 */
[----:B------:R-:W-:Y:S01]  /*75c0*/  HGMMA.64x256x16.F32.BF16 R24, R164, gdesc[UR12].tnspB, R24, gsb0 ;  /* 0x43e0000ca4187df0 */ /* 0x000fe20008001818 */
[----:B------:R-:W-:Y:S02]  /*75d0*/  @UP0 ULDC UR14, c[0x0][0x44c] ;  /* 0x00011300000e0ab9 */ /* 0x000fe40000000800 */
[----:B------:R-:W-:-:S04]  /*75e0*/  UIMAD.WIDE.U32 UR14, UR5, UR14, URZ ;  /* 0x0000000e050e72a5 */ /* 0x000fc8000f8e003f */
[----:B------:R-:W-:-:S04]  /*75f0*/  @UP0 USHF.R.U32.HI UR5, URZ, UR18, UR15 ;  /* 0x000000123f050299 */ /* 0x000fc8000801160f */
[----:B------:R-:W-:-:S04]  /*7600*/  UIADD3 UR7, UR7, UR5, URZ ;  /* 0x0000000507077290 */ /* 0x000fc8000fffe03f */
[----:B------:R-:W-:Y:S01]  /*7610*/  UIADD3 UR10, UR7, UR10, URZ ;  /* 0x0000000a070a7290 */ /* 0x000fe2000fffe03f */
[----:B------:R-:W-:Y:S02]  /*7620*/  WARPGROUP.DEPBAR.LE gsb0, 0x0 ;  /* 0x00008000000079c5 */ /* 0x000fe40000010000 */
[----:B------:R-:W-:Y:S01]  /*7630*/  @!PT LDS RZ, [RZ] ;  /* 0x00000000fffff984 */ /* 0x000fe20000000800 */
[----:B------:R0:W-:Y:S06]  /*7640*/  MEMBAR.ALL.CTA ;  /* 0x0000000000007992 */ /* 0x0001ec0000008000 */
[----:B0-----:R-:W0:Y:S02]  /*7650*/  FENCE.VIEW.ASYNC.S ;  /* 0x00000000000073c6 */ /* 0x001e240000000000 */
[----:B0-----:R-:W-:Y:S01]  /*7660*/  NOP ;  /* 0x0000000000007918 */ /* 0x001fe20000000000 */
[----:B------:R-:W-:Y:S06]  /*7670*/  BAR.ARV 0xe, 0x100 ;  /* 0x0384000000007b1d */ /* 0x000fec0000002000 */
[----:B------:R0:W-:Y:S02]  /*7680*/  @!P1 SYNCS.ARRIVE.TRANS64.RED.A1T0 RZ, [R7+URZ], RZ ;  /* 0x000000ff07ff99a7 */ /* 0x0001e4000810043f */
[----:B0-----:R-:W-:Y:S01]  /*7690*/  VIADD R7, R168, 0xfffffffe ;  /* 0xfffffffea8077836 */ /* 0x001fe20000000000 */
[----:B--2---:R-:W-:Y:S06]  /*76a0*/  @P2 BRA `(.L_x_6158) ;  /* 0x0000000000442947 */ /* 0x004fec0003800000 */
        /* <DEDUP_REMOVED lines=10> */
.L_x_6159:
[----:B------:R-:W-:-:S11]  /*7750*/  UISETP.NE.AND UP2, UPT, UR11, 0x1, UPT ;  /* 0x000000010b00788c */ /* 0x000fd6000bf45270 */
[----:B------:R-:W-:Y:S02]  /*7760*/  @UP2 ULDC.64 UR22, c[0x0][0xae0] ;  /* 0x0002b80000162ab9 */ /* 0x000fe40000000a00 */
[----:B------:R-:W-:-:S04]  /*7770*/  UIMAD.WIDE.U32 UR14, UR5, UR22, URZ ;  /* 0x00000016050e72a5 */ /* 0x000fc8000f8e003f */
[----:B------:R-:W-:-:S12]  /*7780*/  @UP2 USHF.R.U32.HI UR5, URZ, UR23, UR15 ;  /* 0x000000173f052299 */ /* 0x000fd8000801160f */
.L_x_6160:
[----:B------:R-:W-:-:S04]  /*7790*/  UIMAD UR5, UR5, UR11, UR11 ;  /* 0x0000000b050572a4 */ /* 0x000fc8000f8e020b */
[----:B------:R-:W-:-:S04]  /*77a0*/  UISETP.LT.AND UP2, UPT, UR10, UR5, UPT ;  /* 0x000000050a00728c */ /* 0x000fc8000bf41270 */
[----:B------:R-:W-:-:S12]  /*77b0*/  USEL UR10, UR10, UR5, UP2 ;  /* 0x000000050a0a7287 */ /* 0x000fd80009000000 */
.L_x_6158:
[----:B------:R-:W-:Y:S01]  /*77c0*/  R2UR UR32, R191 ;  /* 0x00000000bf2072ca */ /* 0x000fe200000e0000 */
[----:B------:R-:W-:-:S04]  /*77d0*/  USHF.R.S32.HI UR5, URZ, 0x1f, UR10 ;  /* 0x0000001f3f057899 */ /* 0x000fc8000801140a */
[----:B------:R-:W-:-:S04]  /*77e0*/  ULEA.HI UR5, UR5, UR10, URZ, 0x6 ;  /* 0x0000000a05057291 */ /* 0x000fc8000f8f303f */
[----:B------:R-:W-:-:S04]  /*77f0*/  USHF.R.S32.HI UR5, URZ, 0x6, UR5 ;  /* 0x000000063f057899 */ /* 0x000fc80008011405 */
[----:B------:R-:W-:-:S04]  /*7800*/  UISETP.LT.AND UP2, UPT, UR32, UR5, UPT ;  /* 0x000000052000728c */ /* 0x000fc8000bf41270 */
[----:B------:R-:W-:-:S06]  /*7810*/  USEL UR32, UR32, UR5, !UP2 ;  /* 0x0000000520207287 */ /* 0x000fcc000d000000 */
[----:B------:R-:W-:-:S13]  /*7820*/  ISETP.GE.AND P2, PT, R7, UR32, PT ;  /* 0x0000002007007c0c */ /* 0x000fda000bf46270 */
[----:B------:R-:W-:Y:S05]  /*7830*/  @!P2 BRA `(.L_x_6161) ;  /* 0x000000340060a947 */ /* 0x000fea0003800000 */
.L_x_6178:
[----:B------:R-:W-:-:S04]  /*7840*/  UIADD3 UR7, UR37, 0x1, URZ ;  /* 0x0000000125077890 */ /* 0x000fc8000fffe03f */
[----:B------:R-:W-:-:S04]  /*7850*/  UISETP.NE.AND UP2, UPT, UR7, 0x2, UPT ;  /* 0x000000020700788c */ /* 0x000fc8000bf45270 */
[----:B------:R-:W-:Y:S02]  /*7860*/  USEL UR5, URZ, 0x1, UP2 ;  /* 0x000000013f057887 */ /* 0x000fe40009000000 */
[----:B------:R-:W-:-:S04]  /*7870*/  USEL UR7, UR7, URZ, UP2 ;  /* 0x0000003f07077287 */ /* 0x000fc80009000000 */
[----:B------:R-:W-:Y:S01]  /*7880*/  LOP3.LUT R2, R2, UR5, RZ, 0x3c, !PT ;  /* 0x0000000502027c12 */ /* 0x000fe2000f8e3cff */
[----:B--2---:R-:W-:Y:S07]  /*7890*/  @!P0 BRA `(.L_x_6162) ;  /* 0x0000000000048947 */ /* 0x004fee0003800000 */
[----:B------:R-:W-:Y:S01]  /*78a0*/  BPT.TRAP 0x1 ;  /* 0x000000040000795c */ /* 0x000fe20000300000 */
.L_x_6162:
[----:B------:R-:W-:Y:S01]  /*78b0*/  ULEA UR5, UR7, UR41, 0x3 ;  /* 0x0000002907057291 */ /* 0x000fe2000f8e183f */
[----:B------:R-:W-:-:S08]  /*78c0*/  SHF.L.U32 R8, R2, 0x1f, RZ ;  /* 0x0000001f02087819 */ /* 0x000fd000000006ff */
[----:B------:R0:W1:Y:S01]  /*78d0*/  SYNCS.PHASECHK.TRANS64.TRYWAIT P2, [UR5+0x38830], R8 ;  /* 0x03883008ff0075a7 */ /* 0x0000620008040145 */
[----:B------:R-:W-:Y:S05]  /*78e0*/  @!P0 BRA `(.L_x_6163) ;  /* 0x0000000000048947 */ /* 0x000fea0003800000 */
[----:B------:R-:W-:Y:S01]  /*78f0*/  BPT.TRAP 0x1 ;  /* 0x000000040000795c */ /* 0x000fe20000300000 */
.L_x_6163:
[----:B-1----:R-:W-:Y:S05]  /*7900*/  @P2 BRA `(.L_x_6164) ;  /* 0x0000000000082947 */ /* 0x002fea0003800000 */
[----:B------:R-:W1:Y:S02]  /*7910*/  SYNCS.PHASECHK.TRANS64.TRYWAIT P2, [UR5+0x38830], R8 ;  /* 0x03883008ff0075a7 */ /* 0x000e640008040145 */
[----:B-1----:R-:W-:Y:S05]  /*7920*/  @!P2 BRA `(.L_x_6165) ;  /* 0x0000017400dca947 */ /* 0x002fea0003800000 */
.L_x_6164:
[----:B------:R-:W-:Y:S01]  /*7930*/  R2UR UR10, R0 ;  /* 0x00000000000a72ca */ /* 0x000fe200000e0000 */
[----:B------:R-:W-:Y:S01]  /*7940*/  WARPGROUP.ARRIVE ;  /* 0x00000000000079c5 */ /* 0x000fe20000000000 */
[----:B------:R-:W-:Y:S01]  /*7950*/  UMOV UR11, 0x40000040 ;  /* 0x40000040000b7882 */ /* 0x000fe20000000000 */
[----:B------:R-:W-:Y:S01]  /*7960*/  UMOV UR15, 0x40000040 ;  /* 0x40000040000f7882 */ /* 0x000fe20000000000 */
[----:B------:R-:W-:Y:S01]  /*7970*/  UMOV UR19, 0x40000040 ;  /* 0x4000004000137882 */ /* 0x000fe20000000000 */
[----:B------:R-:W-:-:S08]  /*7980*/  UMOV UR23, 0x40000040 ;  /* 0x4000004000177882 */ /* 0x000fd00000000000 */
        /* <DEDUP_REMOVED lines=17> */
.L_x_6166:
[----:B------:R2:W3:Y:S01]  /*7aa0*/  SYNCS.PHASECHK.TRANS64.TRYWAIT P2, [UR5+0x38850], R8 ;  /* 0x03885008ff0075a7 */ /* 0x0004e20008040145 */
[----:B------:R-:W-:Y:S05]  /*7ab0*/  @!P0 BRA `(.L_x_6167) ;  /* 0x0000000000048947 */ /* 0x000fea0003800000 */
[----:B------:R-:W-:Y:S01]  /*7ac0*/  BPT.TRAP 0x1 ;  /* 0x000000040000795c */ /* 0x000fe20000300000 */
.L_x_6167:
[----:B---3--:R-:W-:Y:S05]  /*7ad0*/  @P2 BRA `(.L_x_6168) ;  /* 0x0000000000082947 */ /* 0x008fea0003800000 */
[----:B------:R-:W3:Y:S02]  /*7ae0*/  SYNCS.PHASECHK.TRANS64.TRYWAIT P2, [UR5+0x38850], R8 ;  /* 0x03885008ff0075a7 */ /* 0x000ee40008040145 */
[----:B---3--:R-:W-:Y:S05]  /*7af0*/  @!P2 BRA `(.L_x_6169) ;  /* 0x000001740080a947 */ /* 0x008fea0003800000 */
.L_x_6168:
[----:B------:R-:W-:Y:S01]  /*7b00*/  ULEA UR26, UR7, UR4, 0xc ;  /* 0x00000004071a7291 */ /* 0x000fe2000f8e603f */
[----:B------:R-:W-:Y:S01]  /*7b10*/  WARPGROUP.ARRIVE ;  /* 0x00000000000079c5 */ /* 0x000fe20000000000 */
[----:B------:R-:W-:Y:S01]  /*7b20*/  UMOV UR27, 0x40000040 ;  /* 0x40000040001b7882 */ /* 0x000fe20000000000 */
[----:B------:R-:W-:-:S04]  /*7b30*/  UIADD3 UR28, UR6, 0x2, URZ ;  /* 0x00000002061c7890 */ /* 0x000fc8000fffe03f */
[----:B-1----:R-:W1:Y:S01]  /*7b40*/  S2R R9, SR_TID.X ;  /* 0x0000000000097919 */ /* 0x002e620000002100 */
[----:B------:R-:W-:Y:S01]  /*7b50*/  UIADD3 UR30, UR26, 0x2, URZ ;  /* 0x000000021a1e7890 */ /* 0x000fe2000fffe03f */
[----:B------:R-:W-:Y:S01]  /*7b60*/  PLOP3.LUT P2, PT, PT, PT, UP0, 0x80, 0x0 ;  /* 0x000000000000781c */ /* 0x000fe20003f4f008 */
[----:B------:R-:W-:Y:S01]  /*7b70*/  UMOV UR29, 0x40000040 ;  /* 0x40000040001d7882 */ /* 0x000fe20000000000 */
[----:B------:R-:W-:Y:S01]  /*7b80*/  UMOV UR31, 0x40000040 ;  /* 0x40000040001f7882 */ /* 0x000fe20000000000 */
[----:B------:R-:W-:Y:S01]  /*7b90*/  HGMMA.64x64x16.F32.BF16 R152, gdesc[UR24], R152, gsb0 ;  /* 0x00e00000189879f0 */ /* 0x000fe20008001898 */
[----:B------:R-:W-:Y:S01]  /*7ba0*/  UIADD3 UR18, UR6, 0x800, URZ ;  /* 0x0000080006127890 */ /* 0x000fe2000fffe03f */
[----:B------:R-:W-:Y:S01]  /*7bb0*/  PLOP3.LUT P3, PT, PT, PT, UP0, 0x80, 0x0 ;  /* 0x000000000000781c */ /* 0x000fe20003f6f008 */
[----:B------:R-:W-:Y:S01]  /*7bc0*/  UIADD3 UR15, UR26, 0x800, URZ ;  /* 0x000008001a0f7890 */ /* 0x000fe2000fffe03f */
[----:B------:R-:W-:Y:S02]  /*7bd0*/  IMAD.IADD R20, R190, 0x1, R185 ;  /* 0x00000001be147824 */ /* 0x000fe400078e02b9 */
[----:B------:R-:W-:-:S02]  /*7be0*/  IMAD.SHL.U32 R11, R7, 0x40, RZ ;  /* 0x00000040070b7824 */ /* 0x000fc400078e00ff */
[----:B------:R-:W-:-:S03]  /*7bf0*/  IMAD.U32 R10, RZ, RZ, UR5 ;  /* 0x00000005ff0a7e24 */ /* 0x000fc6000f8e00ff */
[----:B------:R-:W-:-:S04]  /*7c00*/  IADD3 R14, -R19, 0x1, -R11 ;  /* 0x00000001130e7810 */ /* 0x000fc80007ffe90b */
[----:B------:R-:W-:Y:S02]  /*7c10*/  IADD3 R14, -R17, R14, R16 ;  /* 0x0000000e110e7210 */ /* 0x000fe40007ffe110 */
[----:B-1----:R-:W-:-:S05]  /*7c20*/  SHF.R.U32.HI R9, RZ, 0x7, R9 ;  /* 0x00000007ff097819 */ /* 0x002fca0000011609 */
[----:B0-2---:R-:W0:Y:S02]  /*7c30*/  SHFL.IDX PT, R8, R9, RZ, 0x1f ;  /* 0x00001fff09087589 */ /* 0x005e2400000e0000 */
[----:B0-----:R-:W-:-:S13]  /*7c40*/  R2UR UR10, R8 ;  /* 0x00000000080a72ca */ /* 0x001fda00000e0000 */
[----:B------:R-:W-:-:S03]  /*7c50*/  UISETP.GT.AND UP2, UPT, UR10, 0x7f, UPT ;  /* 0x0000007f0a00788c */ /* 0x000fc6000bf44270 */
[----:B------:R-:W-:Y:S01]  /*7c60*/  UMOV UR10, 0x4 ;  /* 0x00000004000a7882 */ /* 0x000fe20000000000 */
[----:B------:R-:W-:Y:S02]  /*7c70*/  USEL UR14, URZ, 0x2, !UP2 ;  /* 0x000000023f0e7887 */ /* 0x000fe4000d000000 */
[----:B------:R-:W-:Y:S01]  /*7c80*/  USEL UR11, UR10, 0x2, UP2 ;  /* 0x000000020a0b7887 */ /* 0x000fe20009000000 */
[----:B------:R-:W-:Y:S02]  /*7c90*/  WARPGROUP.DEPBAR.LE gsb0, 0x0 ;  /* 0x00008000000079c5 */ /* 0x000fe40000010000 */
[----:B------:R-:W-:Y:S01]  /*7ca0*/  WARPGROUP.ARRIVE ;  /* 0x00000000000079c5 */ /* 0x000fe20000000000 */
[----:B------:R-:W-:-:S05]  /*7cb0*/  USEL UR10, UR10, 0x6, !UP2 ;  /* 0x000000060a0a7887 */ /* 0x000fca000d000000 */
        /* <DEDUP_REMOVED lines=238> */
[----:B------:R-:W-:Y:S01]  /*8ba0*/  @UP0 ULDC UR10, c[0x0][0x44c] ;  /* 0x00011300000a0ab9 */ /* 0x000fe20000000800 */
[----:B------:R-:W-:Y:S01]  /*8bb0*/  ULDC UR26, c[0x0][0xad4] ;  /* 0x0002b500001a7ab9 */ /* 0x000fe20000000800 */
[----:B------:R-:W-:Y:S01]  /*8bc0*/  @P2 IMAD.HI.U32 R8, R20, UR10, RZ ;  /* 0x0000000a14082c27 */ /* 0x000fe2000f8e00ff */
[----:B------:R-:W-:Y:S01]  /*8bd0*/  @UP0 ULDC UR10, c[0x0][0x450] ;  /* 0x00011400000a0ab9 */ /* 0x000fe20000000800 */
[----:B------:R-:W-:Y:S01]  /*8be0*/  PLOP3.LUT P2, PT, PT, PT, UP1, 0x40, 0x0 ;  /* 0x000000000000781c */ /* 0x000fe20003f4e818 */
[----:B------:R-:W-:-:S02]  /*8bf0*/  ULOP3.LUT UR5, URZ, UR26, URZ, 0x33, !UPT ;  /* 0x0000001a3f057292 */ /* 0x000fc4000f8e333f */
[----:B------:R-:W-:Y:S01]  /*8c00*/  @P3 SHF.R.U32.HI R20, RZ, UR10, R8 ;  /* 0x0000000aff143c19 */ /* 0x000fe20008011608 */
[----:B------:R-:W-:Y:S01]  /*8c10*/  @!P1 VIADD R8, R10, 0x38840 ;  /* 0x000388400a089836 */ /* 0x000fe20000000000 */
[----:B------:R-:W-:Y:S02]  /*8c20*/  ULDC UR10, c[0x0][0xad8] ;  /* 0x0002b600000a7ab9 */ /* 0x000fe40000000800 */
[C---:B------:R-:W-:Y:S01]  /*8c30*/  VIADD R15, R14.reuse, UR10 ;  /* 0x0000000a0e0f7c36 */ /* 0x040fe20008000000 */
[----:B------:R-:W0:Y:S01]  /*8c40*/  SHFL.IDX PT, R21, R20, RZ, 0x1c1f ;  /* 0x001c1fff14157589 */ /* 0x000e2200000e0000 */
[----:B------:R-:W-:Y:S01]  /*8c50*/  @!P1 PRMT R8, RZ, 0x654, R8 ;  /* 0x00000654ff089816 */ /* 0x000fe20000000008 */
[----:B------:R-:W-:Y:S01]  /*8c60*/  VIADD R14, R14, UR5 ;  /* 0x000000050e0e7c36 */ /* 0x000fe20008000000 */
[----:B------:R-:W-:Y:S01]  /*8c70*/  ULDC UR5, c[0x0][0xadc] ;  /* 0x0002b70000057ab9 */ /* 0x000fe20000000800 */
[C---:B0-----:R-:W-:Y:S02]  /*8c80*/  IMAD.IADD R13, R21.reuse, 0x1, R15 ;  /* 0x00000001150d7824 */ /* 0x041fe400078e020f */
[----:B------:R-:W-:Y:S01]  /*8c90*/  IMAD.IADD R12, R21, 0x1, R14 ;  /* 0x00000001150c7824 */ /* 0x000fe200078e020e */
[----:B------:R-:W-:-:S02]  /*8ca0*/  WARPGROUP.DEPBAR.LE gsb0, 0x0 ;  /* 0x00008000000079c5 */ /* 0x000fc40000010000 */
[----:B------:R-:W-:-:S06]  /*8cb0*/  WARPGROUP.ARRIVE ;  /* 0x00000000000079c5 */ /* 0x000fcc0000000000 */
[----:B------:R-:W-:Y:S03]  /*8cc0*/  HGMMA.64x64x16.F32.BF16 R152, gdesc[UR28], R152, gsb0 ;  /* 0x00e000001c9879f0 */ /* 0x000fe60008001898 */
[----:B------:R-:W-:Y:S02]  /*8cd0*/  WARPGROUP.DEPBAR.LE gsb0, 0x0 ;  /* 0x00008000000079c5 */ /* 0x000fe40000010000 */
[----:B------:R0:W-:Y:S01]  /*8ce0*/  @!P1 SYNCS.ARRIVE.TRANS64.RED.A1T0 RZ, [R8+URZ], RZ ;  /* 0x000000ff08ff99a7 */ /* 0x0001e2000810043f */
        /* <DEDUP_REMOVED lines=8> */
[----:B0-----:R-:W0:Y:S02]  /*8d70*/  @P2 LDC.64 R8, c[0x0][0xae0] ;  /* 0x0002b800ff082b82 */ /* 0x001e240000000a00 */
[----:B0-----:R-:W-:-:S05]  /*8d80*/  @P2 IMAD.HI.U32 R8, R21, R8, RZ ;  /* 0x0000000815082227 */ /* 0x001fca00078e00ff */
[----:B------:R-:W-:-:S04]  /*8d90*/  @P2 SHF.R.U32.HI R21, RZ, R9, R8 ;  /* 0x00000009ff152219 */ /* 0x000fc80000011608 */
[----:B------:R-:W-:Y:S01]  /*8da0*/  LOP3.LUT R21, RZ, R21, RZ, 0x33, !PT ;  /* 0x00000015ff157212 */ /* 0x000fe200078e33ff */
[----:B------:R-:W-:Y:S06]  /*8db0*/  BRA `(.L_x_6173) ;  /* 0x0000000000147947 */ /* 0x000fec0003800000 */
.L_x_6172:
[----:B------:R-:W-:-:S05]  /*8dc0*/  IMAD.U32 R234, RZ, RZ, UR5 ;  /* 0x00000005ffea7e24 */ /* 0x000fca000f8e00ff */
[----:B------:R-:W-:-:S13]  /*8dd0*/  ISETP.NE.AND P2, PT, R234, 0x1, PT ;  /* 0x00000001ea00780c */ /* 0x000fda0003f45270 */
[----:B0-----:R-:W0:Y:S02]  /*8de0*/  @P2 LDC.64 R8, c[0x0][0xae0] ;  /* 0x0002b800ff082b82 */ /* 0x001e240000000a00 */
[----:B0-----:R-:W-:-:S05]  /*8df0*/  @P2 IMAD.HI.U32 R8, R21, R8, RZ ;  /* 0x0000000815082227 */ /* 0x001fca00078e00ff */
[----:B------:R-:W-:-:S07]  /*8e00*/  @P2 SHF.R.U32.HI R21, RZ, R9, R8 ;  /* 0x00000009ff152219 */ /* 0x000fce0000011608 */
.L_x_6173:
[----:B------:R-:W-:Y:S05]  /*8e10*/  BSYNC B0 ;  /* 0x0000000000007941 */ /* 0x000fea0003800000 */
.L_x_6171:
[----:B------:R-:W-:-:S04]  /*8e20*/  IMAD R21, R21, R234, -R11 ;  /* 0x000000ea15157224 */ /* 0x000fc800078e0a0b */
[----:B------:R-:W-:-:S05]  /*8e30*/  IMAD.IADD R21, R21, 0x1, -R19 ;  /* 0x0000000115157824 */ /* 0x000fca00078e0a13 */
[----:B------:R-:W-:Y:S02]  /*8e40*/  VIMNMX R12, R12, R21, !PT ;  /* 0x000000150c0c7248 */ /* 0x000fe40007fe0100 */
[----:B------:R-:W-:-:S07]  /*8e50*/  VIADDMNMX R13, R21, R234, R13, PT ;  /* 0x000000ea150d7246 */ /* 0x000fce000380010d */
.L_x_6170:
[----:B------:R-:W-:Y:S01]  /*8e60*/  ISETP.GT.AND P2, PT, R7, -0x1, PT ;  /* 0xffffffff0700780c */ /* 0x000fe20003f44270 */
[----:B0-----:R-:W0:Y:S03]  /*8e70*/  SHFL.IDX PT, R8, R20, 0x1, 0x1c1f ;  /* 0x003c1f0014087f89 */ /* 0x001e2600000e0000 */
        /* <DEDUP_REMOVED lines=11> */
[--C-:B0-----:R-:W-:Y:S01]  /*8f30*/  IMAD.IADD R15, R15, 0x1, R8.reuse ;  /* 0x000000010f0f7824 */ /* 0x101fe200078e0208 */
[C---:B------:R-:W-:Y:S01]  /*8f40*/  ISETP.LT.OR P6, PT, R13.reuse, 0x9, P6 ;  /* 0x000000090d00780c */ /* 0x040fe200037c1670 */
[----:B------:R-:W-:Y:S01]  /*8f50*/  IMAD.IADD R14, R14, 0x1, R8 ;  /* 0x000000010e0e7824 */ /* 0x000fe200078e0208 */
        /* <DEDUP_REMOVED lines=36> */
[----:B------:R-:W-:Y:S01]  /*91a0*/  FSEL R181, R181, -INF , !P3 ;  /* 0xff800000b5b57808 */ /* 0x000fe20005800000 */
        /* <DEDUP_REMOVED lines=13> */
.L_x_6176:
[----:B------:R-:W-:-:S05]  /*9280*/  IMAD.U32 R13, RZ, RZ, UR5 ;  /* 0x00000005ff0d7e24 */ /* 0x000fca000f8e00ff */
[----:B------:R-:W-:-:S13]  /*9290*/  ISETP.NE.AND P3, PT, R13, 0x1, PT ;  /* 0x000000010d00780c */ /* 0x000fda0003f65270 */
[----:B------:R-:W0:Y:S02]  /*92a0*/  @P3 LDC.64 R8, c[0x0][0xae0] ;  /* 0x0002b800ff083b82 */ /* 0x000e240000000a00 */
[----:B0-----:R-:W-:-:S05]  /*92b0*/  @P3 IMAD.HI.U32 R8, R12, R8, RZ ;  /* 0x000000080c083227 */ /* 0x001fca00078e00ff */
[----:B------:R-:W-:-:S07]  /*92c0*/  @P3 SHF.R.U32.HI R12, RZ, R9, R8 ;  /* 0x00000009ff0c3219 */ /* 0x000fce0000011608 */
.L_x_6177:
[----:B------:R-:W-:Y:S05]  /*92d0*/  BSYNC B0 ;  /* 0x0000000000007941 */ /* 0x000fea0003800000 */
.L_x_6175:
[----:B------:R-:W-:-:S04]  /*92e0*/  IMAD R11, R12, R13, -R11 ;  /* 0x0000000d0c0b7224 */ /* 0x000fc800078e0a0b */
[----:B------:R-:W-:-:S05]  /*92f0*/  IMAD.IADD R11, R11, 0x1, -R19 ;  /* 0x000000010b0b7824 */ /* 0x000fca00078e0a13 */
[----:B------:R-:W-:Y:S02]  /*9300*/  VIMNMX R14, R14, R11, !PT ;  /* 0x0000000b0e0e7248 */ /* 0x000fe40007fe0100 */
[----:B------:R-:W-:-:S07]  /*9310*/  VIADDMNMX R15, R11, R13, R15, PT ;  /* 0x0000000d0b0f7246 */ /* 0x000fce000380010f */
.L_x_6174:
[----:B------:R-:W-:Y:S01]  /*9320*/  FMNMX.FTZ R8, R152, R5, !PT ;  /* 0x0000000598087209 */ /* 0x000fe20007810000 */
[----:B------:R-:W-:Y:S01]  /*9330*/  ULDC UR19, c[0x0][0xa80] ;  /* 0x0002a00000137ab9 */ /* 0x000fe20000000800 */
[----:B------:R-:W-:Y:S01]  /*9340*/  LOP3.LUT R18, R18, 0xffffdfff, RZ, 0xc0, !PT ;  /* 0xffffdfff12127812 */ /* 0x000fe200078ec0ff */
[----:B------:R-:W-:Y:S01]  /*9350*/  ULEA UR10, UR7, UR42, 0xc ;  /* 0x0000002a070a7291 */ /* 0x000fe2000f8e603f */
[----:B------:R-:W-:Y:S01]  /*9360*/  FMNMX.FTZ R8, R153, R8, !PT ;  /* 0x0000000899087209 */ /* 0x000fe20007810000 */
[----:B------:R-:W-:Y:S01]  /*9370*/  UMOV UR11, 0x40000040 ;  /* 0x40000040000b7882 */ /* 0x000fe20000000000 */
[----:B------:R-:W-:Y:S01]  /*9380*/  @P1 LOP3.LUT R18, R18, 0x2000, RZ, 0xfc, !PT ;  /* 0x0000200012121812 */ /* 0x000fe200078efcff */
[----:B------:R-:W-:Y:S01]  /*9390*/  UIADD3 UR14, UR10, 0x80, URZ ;  /* 0x000000800a0e7890 */ /* 0x000fe2000fffe03f */
[----:B------:R-:W-:Y:S01]  /*93a0*/  FMNMX.FTZ R8, R156, R8, !PT ;  /* 0x000000089c087209 */ /* 0x000fe20007810000 */
[----:B------:R-:W-:Y:S01]  /*93b0*/  UMOV UR15, 0x40000040 ;  /* 0x40000040000f7882 */ /* 0x000fe20000000000 */
        /* <DEDUP_REMOVED lines=8> */
[C---:B------:R-:W-:Y:S02]  /*9440*/  ISETP.GT.AND P3, PT, R14.reuse, 0x1, P2 ;  /* 0x000000010e00780c */ /* 0x040fe40001764270 */
[----:B------:R-:W-:Y:S02]  /*9450*/  FMNMX.FTZ R8, R165, R8, !PT ;  /* 0x00000008a5087209 */ /* 0x000fe40007810000 */
[----:B------:R-:W-:Y:S02]  /*9460*/  ISETP.GT.AND P4, PT, R14, 0x8, P2 ;  /* 0x000000080e00780c */ /* 0x000fe40001784270 */
[----:B------:R-:W-:Y:S02]  /*9470*/  FMNMX.FTZ R8, R168, R8, !PT ;  /* 0x00000008a8087209 */ /* 0x000fe40007810000 */
[----:B------:R-:W-:-:S02]  /*9480*/  ISETP.GT.AND P5, PT, R14, 0x9, P2 ;  /* 0x000000090e00780c */ /* 0x000fc400017a4270 */
[----:B------:R-:W-:Y:S02]  /*9490*/  FMNMX.FTZ R8, R169, R8, !PT ;  /* 0x00000008a9087209 */ /* 0x000fe40007810000 */
[----:B------:R-:W-:Y:S02]  /*94a0*/  @P1 LOP3.LUT R18, R18, 0x2, RZ, 0xfc, !PT ;  /* 0x0000000212121812 */ /* 0x000fe400078efcff */
[----:B------:R-:W-:Y:S02]  /*94b0*/  FMNMX.FTZ R8, R172, R8, !PT ;  /* 0x00000008ac087209 */ /* 0x000fe40007810000 */
[----:B------:R-:W-:Y:S02]  /*94c0*/  ISETP.LT.OR P3, PT, R15, 0x2, P3 ;  /* 0x000000020f00780c */ /* 0x000fe40001f61670 */
        /* <DEDUP_REMOVED lines=17> */
[----:B------:R-:W0:Y:S01]  /*95e0*/  SHFL.BFLY PT, R9, R8, 0x2, 0x1f ;  /* 0x0c401f0008097f89 */ /* 0x000e2200000e0000 */
        /* <DEDUP_REMOVED lines=16> */
[C---:B------:R-:W-:Y:S02]  /*96f0*/  ISETP.LT.OR P0, PT, R15.reuse, 0x21, P0 ;  /* 0x000000210f00780c */ /* 0x040fe40000701670 */
[----:B0-----:R-:W-:Y:S02]  /*9700*/  FMNMX.FTZ R8, R8, R9, !PT ;  /* 0x0000000908087209 */ /* 0x001fe40007810000 */
[C---:B------:R-:W-:Y:S02]  /*9710*/  ISETP.LT.OR P1, PT, R15.reuse, 0x1, P1 ;  /* 0x000000010f00780c */ /* 0x040fe40000f21670 */
[----:B------:R-:W-:Y:S01]  /*9720*/  ISETP.LT.OR P6, PT, R15, 0x31, P6 ;  /* 0x000000310f00780c */ /* 0x000fe200037c1670 */
[----:B------:R-:W0:Y:S01]  /*9730*/  SHFL.BFLY PT, R9, R8, 0x1, 0x1f ;  /* 0x0c201f0008097f89 */ /* 0x000e2200000e0000 */
[----:B------:R-:W-:-:S02]  /*9740*/  FSEL R154, R154, -INF , !P1 ;  /* 0xff8000009a9a7808 */ /* 0x000fc40004800000 */
[----:B------:R-:W-:-:S04]  /*9750*/  @P2 LOP3.LUT R18, R18, 0x20, RZ, 0xfc, !PT ;  /* 0x0000002012122812 */ /* 0x000fc800078efcff */
[C---:B------:R-:W-:Y:S02]  /*9760*/  LOP3.LUT P2, RZ, R18.reuse, 0x8, RZ, 0xc0, !PT ;  /* 0x0000000812ff7812 */ /* 0x040fe4000784c0ff */
[----:B------:R-:W-:Y:S02]  /*9770*/  LOP3.LUT R18, R18, 0xfffffeff, RZ, 0xc0, !PT ;  /* 0xfffffeff12127812 */ /* 0x000fe400078ec0ff */
[C---:B------:R-:W-:Y:S02]  /*9780*/  ISETP.LT.OR P2, PT, R15.reuse, 0x39, P2 ;  /* 0x000000390f00780c */ /* 0x040fe40001741670 */
[----:B------:R-:W-:Y:S02]  /*9790*/  @P0 LOP3.LUT R18, R18, 0x100, RZ, 0xfc, !PT ;  /* 0x0000010012120812 */ /* 0x000fe400078efcff */
[----:B------:R-:W-:Y:S02]  /*97a0*/  ISETP.LT.OR P0, PT, R15, 0x22, P3 ;  /* 0x000000220f00780c */ /* 0x000fe40001f01670 */
[----:B------:R-:W-:-:S02]  /*97b0*/  LOP3.LUT P3, RZ, R18, 0x2, RZ, 0xc0, !PT ;  /* 0x0000000212ff7812 */ /* 0x000fc4000786c0ff */
[----:B------:R-:W-:Y:S02]  /*97c0*/  LOP3.LUT R18, R18, 0xffffffbf, RZ, 0xc0, !PT ;  /* 0xffffffbf12127812 */ /* 0x000fe400078ec0ff */
[----:B------:R-:W-:Y:S02]  /*97d0*/  ISETP.LT.OR P3, PT, R15, 0x32, P3 ;  /* 0x000000320f00780c */ /* 0x000fe40001f61670 */
[----:B------:R-:W-:Y:S02]  /*97e0*/  FSEL R182, R182, -INF , !P2 ;  /* 0xff800000b6b67808 */ /* 0x000fe40005000000 */
[----:B0-----:R-:W-:Y:S02]  /*97f0*/  FMNMX.FTZ R8, R8, R9, !PT ;  /* 0x0000000908087209 */ /* 0x001fe40007810000 */
[----:B------:R-:W-:Y:S02]  /*9800*/  FSEL R179, R179, -INF , !P3 ;  /* 0xff800000b3b37808 */ /* 0x000fe40005800000 */
[----:B------:R-:W-:-:S02]  /*9810*/  @P0 LOP3.LUT R18, R18, 0x40, RZ, 0xfc, !PT ;  /* 0x0000004012120812 */ /* 0x000fc400078efcff */
[C---:B------:R-:W-:Y:S02]  /*9820*/  ISETP.LT.OR P0, PT, R15.reuse, 0x29, P4 ;  /* 0x000000290f00780c */ /* 0x040fe40002701670 */
        /* <DEDUP_REMOVED lines=38> */
[----:B------:R-:W0:Y:S01]  /*9a90*/  MUFU.EX2 R153, R153 ;  /* 0x0000009900997308 */ /* 0x000e220000000800 */
        /* <DEDUP_REMOVED lines=9> */
[----:B------:R-:W-:Y:S01]  /*9b30*/  MUFU.EX2 R12, R160 ;  /* 0x000000a0000c7308 */ /* 0x000fe20000000800 */
        /* <DEDUP_REMOVED lines=18> */
[----:B------:R-:W-:Y:S02]  /*9c60*/  MUFU.EX2 R160, R168 ;  /* 0x000000a800a07308 */ /* 0x000fe40000000800 */
[----:B------:R-:W-:Y:S01]  /*9c70*/  @!P1 VIADD R10, R10, 0x38860 ;  /* 0x000388600a0a9836 */ /* 0x000fe20000000000 */
[----:B------:R-:W-:-:S04]  /*9c80*/  FMNMX.FTZ R9, R183, R9, !PT ;  /* 0x00000009b7097209 */ /* 0x000fc80007810000 */
[----:B------:R-:W-:Y:S01]  /*9c90*/  @!P1 PRMT R10, RZ, 0x654, R10 ;  /* 0x00000654ff0a9816 */ /* 0x000fe2000000000a */
[----:B------:R-:W1:Y:S01]  /*9ca0*/  SHFL.BFLY PT, R11, R9, 0x2, 0x1f ;  /* 0x0c401f00090b7f89 */ /* 0x000e6200000e0000 */
[----:B------:R-:W-:Y:S08]  /*9cb0*/  MUFU.EX2 R169, R169 ;  /* 0x000000a900a97308 */ /* 0x000ff00000000800 */
[----:B------:R-:W-:Y:S08]  /*9cc0*/  MUFU.EX2 R172, R172 ;  /* 0x000000ac00ac7308 */ /* 0x000ff00000000800 */
[----:B------:R-:W-:Y:S01]  /*9cd0*/  MUFU.EX2 R173, R173 ;  /* 0x000000ad00ad7308 */ /* 0x000fe20000000800 */
[----:B-1----:R-:W-:-:S07]  /*9ce0*/  FMNMX.FTZ R9, R9, R11, !PT ;  /* 0x0000000b09097209 */ /* 0x002fce0007810000 */
[----:B------:R-:W-:Y:S01]  /*9cf0*/  MUFU.EX2 R176, R176 ;  /* 0x000000b000b07308 */ /* 0x000fe20000000800 */
[----:B------:R-:W1:Y:S07]  /*9d00*/  SHFL.BFLY PT, R13, R9, 0x1, 0x1f ;  /* 0x0c201f00090d7f89 */ /* 0x000e6e00000e0000 */
[----:B------:R0:W-:Y:S08]  /*9d10*/  MUFU.EX2 R11, R156 ;  /* 0x0000009c000b7308 */ /* 0x0001f00000000800 */
[----:B------:R-:W-:Y:S01]  /*9d20*/  MUFU.EX2 R177, R177 ;  /* 0x000000b100b17308 */ /* 0x000fe20000000800 */
[----:B0-----:R-:W-:-:S07]  /*9d30*/  F2FP.BF16.F32.PACK_AB R156, R153, R152 ;  /* 0x00000098999c723e */ /* 0x001fce00000010ff */
[----:B------:R-:W-:Y:S01]  /*9d40*/  MUFU.EX2 R180, R180 ;  /* 0x000000b400b47308 */ /* 0x000fe20000000800 */
[----:B-1----:R-:W-:-:S04]  /*9d50*/  FMNMX.FTZ R9, R9, R13, !PT ;  /* 0x0000000d09097209 */ /* 0x002fc80007810000 */
[C---:B------:R-:W-:Y:S01]  /*9d60*/  FSETP.NEU.FTZ.AND P3, PT, R9.reuse, -INF , PT ;  /* 0xff8000000900780b */ /* 0x040fe20003f7d000 */
[C---:B------:R-:W-:Y:S02]  /*9d70*/  FMUL.FTZ R14, R9.reuse, UR19 ;  /* 0x00000013090e7c20 */ /* 0x040fe40008410000 */
[----:B------:R-:W-:Y:S01]  /*9d80*/  MUFU.EX2 R181, R181 ;  /* 0x000000b500b57308 */ /* 0x000fe20000000800 */
[----:B------:R-:W-:Y:S02]  /*9d90*/  FSEL R13, R9, RZ, P3 ;  /* 0x000000ff090d7208 */ /* 0x000fe40001800000 */
[----:B------:R-:W-:-:S03]  /*9da0*/  FSEL R14, R14, RZ, P3 ;  /* 0x000000ff0e0e7208 */ /* 0x000fc60001800000 */
[----:B------:R-:W-:Y:S02]  /*9db0*/  FADD.FTZ R13, -R13, R6 ;  /* 0x000000060d0d7221 */ /* 0x000fe40000010100 */
[----:B------:R0:W1:Y:S01]  /*9dc0*/  MUFU.EX2 R6, R5 ;  /* 0x0000000500067308 */ /* 0x0000620000000800 */
[--C-:B------:R-:W-:Y:S01]  /*9dd0*/  FFMA.FTZ R154, R154, UR19, -R14.reuse ;  /* 0x000000139a9a7c23 */ /* 0x100fe2000801080e */
[--C-:B------:R-:W-:Y:S01]  /*9de0*/  FFMA.FTZ R155, R155, UR19, -R14.reuse ;  /* 0x000000139b9b7c23 */ /* 0x100fe2000801080e */
[--C-:B------:R-:W-:Y:S01]  /*9df0*/  FFMA.FTZ R159, R159, UR19, -R14.reuse ;  /* 0x000000139f9f7c23 */ /* 0x100fe2000801080e */
[--C-:B------:R-:W-:Y:S01]  /*9e00*/  FFMA.FTZ R162, R162, UR19, -R14.reuse ;  /* 0x00000013a2a27c23 */ /* 0x100fe2000801080e */
[--C-:B------:R-:W-:Y:S01]  /*9e10*/  FFMA.FTZ R163, R163, UR19, -R14.reuse ;  /* 0x00000013a3a37c23 */ /* 0x100fe2000801080e */
[--C-:B------:R-:W-:Y:S01]  /*9e20*/  FFMA.FTZ R166, R166, UR19, -R14.reuse ;  /* 0x00000013a6a67c23 */ /* 0x100fe2000801080e */
[----:B------:R-:W-:Y:S01]  /*9e30*/  FFMA.FTZ R167, R167, UR19, -R14 ;  /* 0x00000013a7a77c23 */ /* 0x000fe2000801080e */
[----:B------:R-:W-:Y:S01]  /*9e40*/  MUFU.EX2 R155, R155 ;  /* 0x0000009b009b7308 */ /* 0x000fe20000000800 */
[----:B0-----:R-:W-:Y:S01]  /*9e50*/  FMUL.FTZ R5, R13, UR19 ;  /* 0x000000130d057c20 */ /* 0x001fe20008410000 */
[----:B------:R-:W-:-:S02]  /*9e60*/  IMAD.U32 R13, RZ, RZ, UR37 ;  /* 0x00000025ff0d7e24 */ /* 0x000fc4000f8e00ff */
[--C-:B------:R-:W-:Y:S01]  /*9e70*/  FFMA.FTZ R170, R170, UR19, -R14.reuse ;  /* 0x00000013aaaa7c23 */ /* 0x100fe2000801080e */
[--C-:B------:R-:W-:Y:S01]  /*9e80*/  FFMA.FTZ R171, R171, UR19, -R14.reuse ;  /* 0x00000013abab7c23 */ /* 0x100fe2000801080e */
[--C-:B------:R-:W-:Y:S01]  /*9e90*/  FFMA.FTZ R174, R174, UR19, -R14.reuse ;  /* 0x00000013aeae7c23 */ /* 0x100fe2000801080e */
[----:B------:R-:W-:Y:S02]  /*9ea0*/  @!P2 IMAD R13, R13, 0x40, R23 ;  /* 0x000000400d0da824 */ /* 0x000fe400078e0217 */
[----:B------:R-:W-:Y:S01]  /*9eb0*/  FFMA.FTZ R175, R175, UR19, -R14 ;  /* 0x00000013afaf7c23 */ /* 0x000fe2000801080e */
[----:B------:R-:W0:Y:S01]  /*9ec0*/  MUFU.EX2 R5, R5 ;  /* 0x0000000500057308 */ /* 0x000e220000000800 */
[----:B-1----:R-:W-:Y:S01]  /*9ed0*/  FFMA.FTZ R3, R6, R3, R152 ;  /* 0x0000000306037223 */ /* 0x002fe20000010098 */
[--C-:B------:R-:W-:Y:S01]  /*9ee0*/  FFMA.FTZ R178, R178, UR19, -R14.reuse ;  /* 0x00000013b2b27c23 */ /* 0x100fe2000801080e */
[----:B------:R-:W-:Y:S01]  /*9ef0*/  @!P2 LEA R13, R13, UR41, 0x2 ;  /* 0x000000290d0dac11 */ /* 0x000fe2000f8e10ff */
[--C-:B------:R-:W-:Y:S01]  /*9f00*/  FFMA.FTZ R179, R179, UR19, -R14.reuse ;  /* 0x00000013b3b37c23 */ /* 0x100fe2000801080e */
[----:B------:R-:W-:Y:S01]  /*9f10*/  FADD.FTZ R3, R153, R3 ;  /* 0x0000000399037221 */ /* 0x000fe20000010000 */
[--C-:B------:R-:W-:Y:S01]  /*9f20*/  FFMA.FTZ R182, R182, UR19, -R14.reuse ;  /* 0x00000013b6b67c23 */ /* 0x100fe2000801080e */
[----:B------:R-:W-:Y:S01]  /*9f30*/  F2FP.BF16.F32.PACK_AB R152, R161, R12 ;  /* 0x0000000ca198723e */ /* 0x000fe200000010ff */
[----:B------:R-:W-:Y:S01]  /*9f40*/  @!P2 STS [R13+0x38400], R6 ;  /* 0x038400060d00a388 */ /* 0x000fe20000000800 */
[----:B------:R-:W-:Y:S01]  /*9f50*/  FADD.FTZ R3, R11, R3 ;  /* 0x000000030b037221 */ /* 0x000fe20000010000 */
[----:B------:R-:W-:Y:S01]  /*9f60*/  MUFU.EX2 R159, R159 ;  /* 0x0000009f009f7308 */ /* 0x000fe20000000800 */
[-C--:B------:R-:W-:Y:S01]  /*9f70*/  FMUL.FTZ R24, R24, R6.reuse ;  /* 0x0000000618187220 */ /* 0x080fe20000410000 */
[-C--:B------:R-:W-:Y:S01]  /*9f80*/  FMUL.FTZ R25, R25, R6.reuse ;  /* 0x0000000619197220 */ /* 0x080fe20000410000 */
[----:B------:R-:W-:Y:S01]  /*9f90*/  FADD.FTZ R15, R157, R3 ;  /* 0x000000039d0f7221 */ /* 0x000fe20000010000 */
[-C--:B------:R-:W-:Y:S01]  /*9fa0*/  FMUL.FTZ R28, R28, R6.reuse ;  /* 0x000000061c1c7220 */ /* 0x080fe20000410000 */
[-C--:B------:R-:W-:Y:S01]  /*9fb0*/  FMUL.FTZ R29, R29, R6.reuse ;  /* 0x000000061d1d7220 */ /* 0x080fe20000410000 */
[-C--:B------:R-:W-:Y:S01]  /*9fc0*/  FMUL.FTZ R32, R32, R6.reuse ;  /* 0x0000000620207220 */ /* 0x080fe20000410000 */
[----:B0-----:R0:W-:Y:S01]  /*9fd0*/  @!P2 STS [R13+0x38420], R5 ;  /* 0x038420050d00a388 */ /* 0x0011e20000000800 */
[----:B------:R1:W2:Y:S01]  /*9fe0*/  MUFU.EX2 R3, R154 ;  /* 0x0000009a00037308 */ /* 0x0002a20000000800 */
[----:B------:R-:W-:Y:S01]  /*9ff0*/  FADD.FTZ R15, R12, R15 ;  /* 0x0000000f0c0f7221 */ /* 0x000fe20000010000 */
[-C--:B------:R-:W-:Y:S01]  /*a000*/  FMUL.FTZ R33, R33, R6.reuse ;  /* 0x0000000621217220 */ /* 0x080fe20000410000 */
[-C--:B------:R-:W-:Y:S01]  /*a010*/  FMUL.FTZ R36, R36, R6.reuse ;  /* 0x0000000624247220 */ /* 0x080fe20000410000 */
[-C--:B------:R-:W-:Y:S01]  /*a020*/  FMUL.FTZ R37, R37, R6.reuse ;  /* 0x0000000625257220 */ /* 0x080fe20000410000 */
[----:B------:R-:W-:Y:S01]  /*a030*/  FADD.FTZ R15, R161, R15 ;  /* 0x0000000fa10f7221 */ /* 0x000fe20000010000 */
[-C--:B------:R-:W-:Y:S01]  /*a040*/  FMUL.FTZ R40, R40, R6.reuse ;  /* 0x0000000628287220 */ /* 0x080fe20000410000 */
[----:B------:R-:W-:Y:S01]  /*a050*/  FMUL.FTZ R41, R41, R6 ;  /* 0x0000000629297220 */ /* 0x000fe20000410000 */
[----:B------:R3:W-:Y:S01]  /*a060*/  MUFU.EX2 R153, R162 ;  /* 0x000000a200997308 */ /* 0x0007e20000000800 */
[--C-:B0-----:R-:W-:Y:S01]  /*a070*/  FFMA.FTZ R13, R158, UR19, -R14.reuse ;  /* 0x000000139e0d7c23 */ /* 0x101fe2000801080e */
[----:B------:R-:W-:Y:S01]  /*a080*/  FFMA.FTZ R14, R183, UR19, -R14 ;  /* 0x00000013b70e7c23 */ /* 0x000fe2000801080e */
[----:B------:R-:W-:Y:S01]  /*a090*/  F2FP.BF16.F32.PACK_AB R158, R157, R11 ;  /* 0x0000000b9d9e723e */ /* 0x000fe200000010ff */
[----:B------:R-:W-:Y:S01]  /*a0a0*/  FADD.FTZ R11, R164, R15 ;  /* 0x0000000fa40b7221 */ /* 0x000fe20000010000 */
[----:B-1----:R-:W-:Y:S01]  /*a0b0*/  F2FP.BF16.F32.PACK_AB R154, R165, R164 ;  /* 0x000000a4a59a723e */ /* 0x002fe200000010ff */
[-C--:B------:R-:W-:Y:S01]  /*a0c0*/  FMUL.FTZ R44, R44, R6.reuse ;  /* 0x000000062c2c7220 */ /* 0x080fe20000410000 */
[----:B------:R-:W-:Y:S01]  /*a0d0*/  FMUL.FTZ R45, R45, R6 ;  /* 0x000000062d2d7220 */ /* 0x000fe20000410000 */
[----:B------:R-:W0:Y:S01]  /*a0e0*/  MUFU.EX2 R13, R13 ;  /* 0x0000000d000d7308 */ /* 0x000e220000000800 */
[----:B--2---:R-:W-:Y:S01]  /*a0f0*/  FFMA.FTZ R4, R5, R4, R3 ;  /* 0x0000000405047223 */ /* 0x004fe20000010003 */
[----:B------:R-:W-:Y:S01]  /*a100*/  FADD.FTZ R11, R165, R11 ;  /* 0x0000000ba50b7221 */ /* 0x000fe20000010000 */
[C---:B------:R-:W-:Y:S01]  /*a110*/  F2FP.BF16.F32.PACK_AB R157, R155.reuse, R3 ;  /* 0x000000039b9d723e */ /* 0x040fe200000010ff */
[----:B------:R-:W-:Y:S01]  /*a120*/  FMUL.FTZ R48, R48, R6 ;  /* 0x0000000630307220 */ /* 0x000fe20000410000 */
[----:B------:R-:W-:Y:S01]  /*a130*/  FADD.FTZ R4, R155, R4 ;  /* 0x000000049b047221 */ /* 0x000fe20000010000 */
[----:B------:R-:W-:Y:S01]  /*a140*/  FADD.FTZ R11, R160, R11 ;  /* 0x0000000ba00b7221 */ /* 0x000fe20000010000 */
[----:B------:R-:W-:Y:S01]  /*a150*/  F2FP.BF16.F32.PACK_AB R160, R169, R160 ;  /* 0x000000a0a9a0723e */ /* 0x000fe200000010ff */
[----:B------:R-:W1:Y:S01]  /*a160*/  MUFU.EX2 R163, R163 ;  /* 0x000000a300a37308 */ /* 0x000e620000000800 */
[----:B---3--:R-:W-:Y:S01]  /*a170*/  F2FP.BF16.F32.PACK_AB R162, R173, R172 ;  /* 0x000000acada2723e */ /* 0x008fe200000010ff */
[-C--:B------:R-:W-:Y:S01]  /*a180*/  FMUL.FTZ R49, R49, R6.reuse ;  /* 0x0000000631317220 */ /* 0x080fe20000410000 */
[-C--:B------:R-:W-:Y:S01]  /*a190*/  FMUL.FTZ R52, R52, R6.reuse ;  /* 0x0000000634347220 */ /* 0x080fe20000410000 */
[-C--:B------:R-:W-:Y:S01]  /*a1a0*/  FMUL.FTZ R53, R53, R6.reuse ;  /* 0x0000000635357220 */ /* 0x080fe20000410000 */
[-C--:B------:R-:W-:Y:S01]  /*a1b0*/  FMUL.FTZ R56, R56, R6.reuse ;  /* 0x0000000638387220 */ /* 0x080fe20000410000 */
[-C--:B------:R-:W-:Y:S01]  /*a1c0*/  FMUL.FTZ R57, R57, R6.reuse ;  /* 0x0000000639397220 */ /* 0x080fe20000410000 */
[-C--:B------:R-:W-:Y:S01]  /*a1d0*/  FMUL.FTZ R60, R60, R6.reuse ;  /* 0x000000063c3c7220 */ /* 0x080fe20000410000 */
[----:B------:R-:W2:Y:S01]  /*a1e0*/  MUFU.EX2 R166, R166 ;  /* 0x000000a600a67308 */ /* 0x000ea20000000800 */
        /* <DEDUP_REMOVED lines=9> */
[----:B-1----:R-:W-:Y:S01]  /*a280*/  F2FP.BF16.F32.PACK_AB R153, R163, R153 ;  /* 0x00000099a399723e */ /* 0x002fe200000010ff */
[-C--:B------:R-:W-:Y:S01]  /*a290*/  FMUL.FTZ R69, R69, R6.reuse ;  /* 0x0000000645457220 */ /* 0x080fe20000410000 */
[-C--:B------:R-:W-:Y:S01]  /*a2a0*/  FMUL.FTZ R72, R72, R6.reuse ;  /* 0x0000000648487220 */ /* 0x080fe20000410000 */
[----:B------:R-:W0:Y:S01]  /*a2b0*/  MUFU.EX2 R167, R167 ;  /* 0x000000a700a77308 */ /* 0x000e220000000800 */
[----:B------:R-:W-:Y:S01]  /*a2c0*/  FADD.FTZ R4, R163, R4 ;  /* 0x00000004a3047221 */ /* 0x000fe20000010000 */
[-C--:B------:R-:W-:Y:S01]  /*a2d0*/  FMUL.FTZ R73, R73, R6.reuse ;  /* 0x0000000649497220 */ /* 0x080fe20000410000 */
[-C--:B------:R-:W-:Y:S01]  /*a2e0*/  FMUL.FTZ R76, R76, R6.reuse ;  /* 0x000000064c4c7220 */ /* 0x080fe20000410000 */
[-C--:B------:R-:W-:Y:S01]  /*a2f0*/  FMUL.FTZ R77, R77, R6.reuse ;  /* 0x000000064d4d7220 */ /* 0x080fe20000410000 */
[----:B--2---:R-:W-:Y:S01]  /*a300*/  FADD.FTZ R3, R166, R4 ;  /* 0x00000004a6037221 */ /* 0x004fe20000010000 */
        /* <DEDUP_REMOVED lines=11> */
[C---:B0-----:R-:W-:Y:S01]  /*a3c0*/  F2FP.BF16.F32.PACK_AB R155, R167.reuse, R166 ;  /* 0x000000a6a79b723e */ /* 0x041fe200000010ff */
[----:B------:R-:W-:Y:S01]  /*a3d0*/  FADD.FTZ R3, R167, R3 ;  /* 0x00000003a7037221 */ /* 0x000fe20000010000 */
        /* <DEDUP_REMOVED lines=99> */
[----:B------:R-:W-:Y:S01]  /*aa10*/  F2FP.BF16.F32.PACK_AB R164, R177, R176 ;  /* 0x000000b0b1a4723e */ /* 0x000fe200000010ff */
[----:B------:R2:W-:Y:S01]  /*aa20*/  STSM.16.M88.4 [R186+0x36400], R156 ;  /* 0x0364009cba007844 */ /* 0x0005e20000000200 */
[----:B------:R-:W-:Y:S01]  /*aa30*/  F2FP.BF16.F32.PACK_AB R166, R181, R180 ;  /* 0x000000b4b5a6723e */ /* 0x000fe200000010ff */
[----:B------:R-:W-:Y:S01]  /*aa40*/  FADD.FTZ R3, R170, R3 ;  /* 0x00000003aa037221 */ /* 0x000fe20000010000 */
[----:B-1----:R-:W-:Y:S01]  /*aa50*/  F2FP.BF16.F32.PACK_AB R165, R179, R178 ;  /* 0x000000b2b3a5723e */ /* 0x002fe200000010ff */
[----:B------:R2:W-:Y:S01]  /*aa60*/  STSM.16.M88.4 [R189], R152 ;  /* 0x00000098bd007844 */ /* 0x0005e20000000200 */
[----:B0-----:R-:W-:Y:S01]  /*aa70*/  F2FP.BF16.F32.PACK_AB R167, R14, R182 ;  /* 0x000000b60ea7723e */ /* 0x001fe200000010ff */
[----:B------:R-:W-:Y:S01]  /*aa80*/  FADD.FTZ R11, R169, R11 ;  /* 0x0000000ba90b7221 */ /* 0x000fe20000010000 */
[----:B------:R-:W-:Y:S01]  /*aa90*/  FADD.FTZ R3, R171, R3 ;  /* 0x00000003ab037221 */ /* 0x000fe20000010000 */
[----:B------:R2:W-:Y:S01]  /*aaa0*/  STSM.16.M88.4 [R187], R160 ;  /* 0x000000a0bb007844 */ /* 0x0005e20000000200 */
[----:B------:R-:W-:Y:S01]  /*aab0*/  ISETP.GT.AND P2, PT, R7, UR32, PT ;  /* 0x0000002007007c0c */ /* 0x000fe2000bf44270 */
[----:B------:R-:W-:Y:S01]  /*aac0*/  FADD.FTZ R172, R172, R11 ;  /* 0x0000000bacac7221 */ /* 0x000fe20000010000 */
[----:B------:R-:W-:Y:S01]  /*aad0*/  FADD.FTZ R174, R174, R3 ;  /* 0x00000003aeae7221 */ /* 0x000fe20000010000 */
[----:B------:R2:W-:Y:S01]  /*aae0*/  STSM.16.M88.4 [R188], R164 ;  /* 0x000000a4bc007844 */ /* 0x0005e20000000200 */
[----:B------:R-:W-:Y:S01]  /*aaf0*/  WARPGROUP.ARRIVE ;  /* 0x00000000000079c5 */ /* 0x000fe20000000000 */
[----:B------:R-:W-:Y:S01]  /*ab00*/  FADD.FTZ R173, R173, R172 ;  /* 0x000000acadad7221 */ /* 0x000fe20000010000 */
[----:B------:R-:W-:Y:S01]  /*ab10*/  FADD.FTZ R175, R175, R174 ;  /* 0x000000aeafaf7221 */ /* 0x000fe20000010000 */
[----:B------:R-:W-:Y:S01]  /*ab20*/  UMOV UR37, UR7 ;  /* 0x0000000700257c82 */ /* 0x000fe20008000000 */
[----:B------:R-:W-:-:S02]  /*ab30*/  VIADD R7, R7, 0xffffffff ;  /* 0xffffffff07077836 */ /* 0x000fc40000000000 */
[----:B------:R-:W-:Y:S01]  /*ab40*/  FADD.FTZ R176, R176, R173 ;  /* 0x000000adb0b07221 */ /* 0x000fe20000010000 */
[----:B------:R-:W-:Y:S01]  /*ab50*/  HGMMA.64x256x16.F32.BF16 R24, R156, gdesc[UR8].tnspB, R24, gsb0 ;  /* 0x43e000089c187df0 */ /* 0x000fe20008001818 */
[----:B------:R-:W-:Y:S01]  /*ab60*/  UMOV UR11, 0x40000040 ;  /* 0x40000040000b7882 */ /* 0x000fe20000000000 */
[----:B------:R-:W-:Y:S01]  /*ab70*/  FADD.FTZ R178, R178, R175 ;  /* 0x000000afb2b27221 */ /* 0x000fe20000010000 */
[----:B------:R-:W-:Y:S01]  /*ab80*/  FADD.FTZ R177, R177, R176 ;  /* 0x000000b0b1b17221 */ /* 0x000fe20000010000 */
[----:B------:R-:W-:Y:S02]  /*ab90*/  IMAD.MOV.U32 R5, RZ, RZ, R8 ;  /* 0x000000ffff057224 */ /* 0x000fe400078e0008 */
[----:B------:R-:W-:Y:S01]  /*aba0*/  FADD.FTZ R179, R179, R178 ;  /* 0x000000b2b3b37221 */ /* 0x000fe20000010000 */
[----:B------:R-:W-:Y:S01]  /*abb0*/  FADD.FTZ R180, R180, R177 ;  /* 0x000000b1b4b47221 */ /* 0x000fe20000010000 */
[----:B------:R-:W-:Y:S02]  /*abc0*/  IMAD.MOV.U32 R6, RZ, RZ, R9 ;  /* 0x000000ffff067224 */ /* 0x000fe400078e0009 */
[----:B------:R-:W-:Y:S01]  /*abd0*/  FADD.FTZ R179, R182, R179 ;  /* 0x000000b3b6b37221 */ /* 0x000fe20000010000 */
[----:B------:R-:W-:-:S03]  /*abe0*/  FADD.FTZ R3, R181, R180 ;  /* 0x000000b4b5037221 */ /* 0x000fc60000010000 */
[----:B------:R-:W-:Y:S01]  /*abf0*/  FADD.FTZ R4, R14, R179 ;  /* 0x000000b30e047221 */ /* 0x000fe20000010000 */
[----:B------:R-:W-:Y:S02]  /*ac00*/  WARPGROUP.DEPBAR.LE gsb0, 0x0 ;  /* 0x00008000000079c5 */ /* 0x000fe40000010000 */
[----:B------:R-:W-:-:S11]  /*ac10*/  WARPGROUP.ARRIVE ;  /* 0x00000000000079c5 */ /* 0x000fd60000000000 */
[----:B------:R-:W-:Y:S01]  /*ac20*/  HGMMA.64x256x16.F32.BF16 R24, R152, gdesc[UR12].tnspB, R24, gsb0 ;  /* 0x43e0000c98187df0 */ /* 0x000fe20008001818 */
[----:B------:R-:W-:Y:S01]  /*ac30*/  UIADD3 UR14, UR10, 0x100, URZ ;  /* 0x000001000a0e7890 */ /* 0x000fe2000fffe03f */
[----:B------:R-:W-:Y:S01]  /*ac40*/  UMOV UR15, 0x40000040 ;  /* 0x40000040000f7882 */ /* 0x000fe20000000000 */
[----:B------:R-:W-:Y:S01]  /*ac50*/  UIADD3 UR10, UR10, 0x180, URZ ;  /* 0x000001800a0a7890 */ /* 0x000fe2000fffe03f */
[----:B------:R-:W-:Y:S02]  /*ac60*/  WARPGROUP.DEPBAR.LE gsb0, 0x0 ;  /* 0x00008000000079c5 */ /* 0x000fe40000010000 */
[----:B------:R-:W-:-:S15]  /*ac70*/  WARPGROUP.ARRIVE ;  /* 0x00000000000079c5 */ /* 0x000fde0000000000 */
[----:B------:R-:W-:-:S07]  /*ac80*/  NOP ;  /* 0x0000000000007918 */ /* 0x000fce0000000000 */
        /* <DEDUP_REMOVED lines=16> */
[----:B------:R-:W-:Y:S01]  /*ad90*/  IMAD.MOV.U32 R6, RZ, RZ, R9 ;  /* 0x000000ffff067224 */ /* 0x000fe200078e0009 */
[----:B------:R-:W-:Y:S01]  /*ada0*/  UMOV UR37, UR7 ;  /* 0x0000000700257c82 */ /* 0x000fe20008000000 */
[----:B------:R-:W-:-:S07]  /*adb0*/  IMAD.MOV.U32 R5, RZ, RZ, R8 ;  /* 0x000000ffff057224 */ /* 0x000fce00078e0008 */
.L_x_6161:
[----:B------:R-:W0:Y:S08]  /*adc0*/  LDC R8, c[0x0][0x448] ;  /* 0x00011200ff087b82 */ /* 0x000e300000000800 */
[----:B--2---:R-:W1:Y:S01]  /*add0*/  LDC R10, c[0x0][0xadc] ;  /* 0x0002b700ff0a7b82 */ /* 0x004e620000000800 */
[----:B0-----:R-:W-:Y:S01]  /*ade0*/  ISETP.NE.AND P5, PT, R8, 0x1, PT ;  /* 0x000000010800780c */ /* 0x001fe20003fa5270 */
[----:B------:R-:W-:Y:S01]  /*adf0*/  VIADD R8, R185, 0x3f ;  /* 0x0000003fb9087836 */ /* 0x000fe20000000000 */
[----:B-1----:R-:W-:-:S11]  /*ae00*/  ISETP.GE.AND P6, PT, R10, 0x1, PT ;  /* 0x000000010a00780c */ /* 0x002fd60003fc6270 */
[----:B------:R-:W0:Y:S08]  /*ae10*/  @P5 LDC R9, c[0x0][0x44c] ;  /* 0x00011300ff095b82 */ /* 0x000e300000000800 */
[----:B------:R-:W1:Y:S01]  /*ae20*/  @P5 LDC R12, c[0x0][0x450] ;  /* 0x00011400ff0c5b82 */ /* 0x000e620000000800 */
[----:B0-----:R-:W-:-:S05]  /*ae30*/  @P5 IMAD.HI.U32 R9, R8, R9, RZ ;  /* 0x0000000908095227 */ /* 0x001fca00078e00ff */
[----:B-1----:R-:W-:Y:S02]  /*ae40*/  @P5 SHF.R.U32.HI R8, RZ, R12, R9 ;  /* 0x0000000cff085219 */ /* 0x002fe40000011609 */
[----:B------:R-:W-:-:S05]  /*ae50*/  IADD3 R9, R16, 0x1, -R17 ;  /* 0x0000000110097810 */ /* 0x000fca0007ffe811 */
[----:B------:R-:W-:-:S04]  /*ae60*/  IMAD.IADD R8, R9, 0x1, R8 ;  /* 0x0000000109087824 */ /* 0x000fc800078e0208 */
[----:B------:R-:W-:Y:S01]  /*ae70*/  VIADD R12, R8, -UR26 ;  /* 0x8000001a080c7c36 */ /* 0x000fe20008000000 */
[----:B------:R-:W-:Y:S06]  /*ae80*/  @!P6 BRA `(.L_x_6179) ;  /* 0x000000000040e947 */ /* 0x000fec0003800000 */
[----:B------:R-:W-:-:S05]  /*ae90*/  IMAD.MOV.U32 R11, RZ, RZ, R8 ;  /* 0x000000ffff0b7224 */ /* 0x000fca00078e0008 */
        /* <DEDUP_REMOVED lines=9> */
.L_x_6180:
[----:B------:R-:W-:-:S13]  /*af30*/  ISETP.NE.AND P2, PT, R10, 0x1, PT ;  /* 0x000000010a00780c */ /* 0x000fda0003f45270 */
[----:B------:R-:W0:Y:S02]  /*af40*/  @P2 LDC.64 R8, c[0x0][0xae0] ;  /* 0x0002b800ff082b82 */ /* 0x000e240000000a00 */
[----:B0-----:R-:W-:-:S05]  /*af50*/  @P2 IMAD.HI.U32 R8, R11, R8, RZ ;  /* 0x000000080b082227 */ /* 0x001fca00078e00ff */
[----:B------:R-:W-:-:S07]  /*af60*/  @P2 SHF.R.U32.HI R11, RZ, R9, R8 ;  /* 0x00000009ff0b2219 */ /* 0x000fce0000011608 */
.L_x_6181:
[----:B------:R-:W-:-:S05]  /*af70*/  IMAD R11, R11, R10, RZ ;  /* 0x0000000a0b0b7224 */ /* 0x000fca00078e02ff */
[----:B------:R-:W-:-:S07]  /*af80*/  VIMNMX R12, R12, R11, !PT ;  /* 0x0000000b0c0c7248 */ /* 0x000fce0007fe0100 */
.L_x_6179:
[----:B------:R-:W-:-:S05]  /*af90*/  VIADD R12, R12, 0x3f ;  /* 0x0000003f0c0c7836 */ /* 0x000fca0000000000 */
[----:B------:R-:W-:-:S04]  /*afa0*/  SHF.R.S32.HI R9, RZ, 0x1f, R12 ;  /* 0x0000001fff097819 */ /* 0x000fc8000001140c */
[----:B------:R-:W-:-:S04]  /*afb0*/  LEA.HI R9, R9, R12, RZ, 0x6 ;  /* 0x0000000c09097211 */ /* 0x000fc800078f30ff */
[----:B------:R-:W-:-:S04]  /*afc0*/  SHF.R.S32.HI R8, RZ, 0x6, R9 ;  /* 0x00000006ff087819 */ /* 0x000fc80000011409 */
[----:B------:R-:W-:-:S04]  /*afd0*/  VIMNMX R8, R191, R8, !PT ;  /* 0x00000008bf087248 */ /* 0x000fc80007fe0100 */
[----:B------:R-:W-:-:S13]  /*afe0*/  ISETP.GE.AND P2, PT, R7, R8, PT ;  /* 0x000000080700720c */ /* 0x000fda0003f46270 */
[----:B------:R-:W-:Y:S05]  /*aff0*/  @!P2 BRA `(.L_x_6182) ;  /* 0x000000280038a947 */ /* 0x000fea0003800000 */
[----:B------:R-:W-:Y:S01]  /*b000*/  IMAD.MOV.U32 R9, RZ, RZ, R6 ;  /* 0x000000ffff097224 */ /* 0x000fe200078e0006 */
[----:B------:R-:W-:Y:S01]  /*b010*/  UMOV UR7, UR37 ;  /* 0x0000002500077c82 */ /* 0x000fe20008000000 */
[----:B------:R-:W-:-:S07]  /*b020*/  IMAD.MOV.U32 R10, RZ, RZ, R5 ;  /* 0x000000ffff0a7224 */ /* 0x000fce00078e0005 */
.L_x_6191:
[----:B------:R-:W-:Y:S01]  /*b030*/  UIADD3 UR37, UR7, 0x1, URZ ;  /* 0x0000000107257890 */ /* 0x000fe2000fffe03f */
[C---:B------:R-:W-:Y:S01]  /*b040*/  ISETP.GT.AND P2, PT, R7.reuse, R8, PT ;  /* 0x000000080700720c */ /* 0x040fe20003f44270 */
[----:B------:R-:W-:Y:S02]  /*b050*/  VIADD R7, R7, 0xffffffff ;  /* 0xffffffff07077836 */ /* 0x000fe40000000000 */
[----:B------:R-:W-:-:S04]  /*b060*/  UISETP.NE.AND UP0, UPT, UR37, 0x2, UPT ;  /* 0x000000022500788c */ /* 0x000fc8000bf05270 */
[----:B------:R-:W-:Y:S02]  /*b070*/  USEL UR5, URZ, 0x1, UP0 ;  /* 0x000000013f057887 */ /* 0x000fe40008000000 */
[----:B------:R-:W-:-:S04]  /*b080*/  USEL UR37, UR37, URZ, UP0 ;  /* 0x0000003f25257287 */ /* 0x000fc80008000000 */
[----:B------:R-:W-:Y:S01]  /*b090*/  LOP3.LUT R2, R2, UR5, RZ, 0x3c, !PT ;  /* 0x0000000502027c12 */ /* 0x000fe2000f8e3cff */
[----:B-1----:R-:W-:Y:S07]  /*b0a0*/  @!P0 BRA `(.L_x_6183) ;  /* 0x0000000000048947 */ /* 0x002fee0003800000 */
[----:B------:R-:W-:Y:S01]  /*b0b0*/  BPT.TRAP 0x1 ;  /* 0x000000040000795c */ /* 0x000fe20000300000 */
.L_x_6183:
[----:B------:R-:W-:Y:S01]  /*b0c0*/  ULEA UR5, UR37, UR41, 0x3 ;  /* 0x0000002925057291 */ /* 0x000fe2000f8e183f */
[----:B------:R-:W-:-:S08]  /*b0d0*/  SHF.L.U32 R5, R2, 0x1f, RZ ;  /* 0x0000001f02057819 */ /* 0x000fd000000006ff */
[----:B------:R0:W1:Y:S01]  /*b0e0*/  SYNCS.PHASECHK.TRANS64.TRYWAIT P3, [UR5+0x38830], R5 ;  /* 0x03883005ff0075a7 */ /* 0x0000620008060145 */
[----:B------:R-:W-:Y:S05]  /*b0f0*/  @!P0 BRA `(.L_x_6184) ;  /* 0x0000000000048947 */ /* 0x000fea0003800000 */
[----:B------:R-:W-:Y:S01]  /*b100*/  BPT.TRAP 0x1 ;  /* 0x000000040000795c */ /* 0x000fe20000300000 */
.L_x_6184:
[----:B-1----:R-:W-:Y:S05]  /*b110*/  @P3 BRA `(.L_x_6185) ;  /* 0x0000000000083947 */ /* 0x002fea0003800000 */
[----:B------:R-:W1:Y:S02]  /*b120*/  SYNCS.PHASECHK.TRANS64.TRYWAIT P3, [UR5+0x38830], R5 ;  /* 0x03883005ff0075a7 */ /* 0x000e640008060145 */
[----:B-1----:R-:W-:Y:S05]  /*b130*/  @!P3 BRA `(.L_x_6186) ;  /* 0x000001400008b947 */ /* 0x002fea0003800000 */
.L_x_6185:
        /* <DEDUP_REMOVED lines=23> */
.L_x_6187:
[----:B------:R2:W3:Y:S01]  /*b2b0*/  SYNCS.PHASECHK.TRANS64.TRYWAIT P3, [UR5+0x38850], R5 ;  /* 0x03885005ff0075a7 */ /* 0x0004e20008060145 */
[----:B------:R-:W-:Y:S05]  /*b2c0*/  @!P0 BRA `(.L_x_6188) ;  /* 0x0000000000048947 */ /* 0x000fea0003800000 */
[----:B------:R-:W-:Y:S01]  /*b2d0*/  BPT.TRAP 0x1 ;  /* 0x000000040000795c */ /* 0x000fe20000300000 */
.L_x_6188:
[----:B---3--:R-:W-:Y:S05]  /*b2e0*/  @P3 BRA `(.L_x_6189) ;  /* 0x0000000000083947 */ /* 0x008fea0003800000 */
[----:B------:R-:W3:Y:S02]  /*b2f0*/  SYNCS.PHASECHK.TRANS64.TRYWAIT P3, [UR5+0x38850], R5 ;  /* 0x03885005ff0075a7 */ /* 0x000ee40008060145 */
[----:B---3--:R-:W-:Y:S05]  /*b300*/  @!P3 BRA `(.L_x_6190) ;  /* 0x0000013c00acb947 */ /* 0x008fea0003800000 */
.L_x_6189:
[----:B------:R-:W-:Y:S01]  /*b310*/  ULEA UR26, UR37, UR4, 0xc ;  /* 0x00000004251a7291 */ /* 0x000fe2000f8e603f */
[----:B------:R-:W-:Y:S01]  /*b320*/  WARPGROUP.ARRIVE ;  /* 0x00000000000079c5 */ /* 0x000fe20000000000 */
[----:B------:R-:W-:Y:S01]  /*b330*/  UMOV UR27, 0x40000040 ;  /* 0x40000040001b7882 */ /* 0x000fe20000000000 */
[----:B------:R-:W-:-:S04]  /*b340*/  UIADD3 UR28, UR6, 0x2, URZ ;  /* 0x00000002061c7890 */ /* 0x000fc8000fffe03f */
[----:B-1----:R-:W1:Y:S01]  /*b350*/  S2R R6, SR_TID.X ;  /* 0x0000000000067919 */ /* 0x002e620000002100 */
[----:B------:R-:W-:Y:S01]  /*b360*/  UIADD3 UR30, UR26, 0x2, URZ ;  /* 0x000000021a1e7890 */ /* 0x000fe2000fffe03f */
[----:B------:R-:W-:Y:S01]  /*b370*/  IMAD.U32 R11, RZ, RZ, UR5 ;  /* 0x00000005ff0b7e24 */ /* 0x000fe2000f8e00ff */
[----:B------:R-:W-:Y:S01]  /*b380*/  UMOV UR29, 0x40000040 ;  /* 0x40000040001d7882 */ /* 0x000fe20000000000 */
[----:B------:R-:W-:Y:S01]  /*b390*/  UMOV UR31, 0x40000040 ;  /* 0x40000040001f7882 */ /* 0x000fe20000000000 */
[----:B------:R-:W-:Y:S01]  /*b3a0*/  HGMMA.64x64x16.F32.BF16 R152, gdesc[UR24], R152, gsb0 ;  /* 0x00e00000189879f0 */ /* 0x000fe20008001898 */
[----:B------:R-:W-:Y:S01]  /*b3b0*/  UIADD3 UR15, UR6, 0x800, URZ ;  /* 0x00000800060f7890 */ /* 0x000fe2000fffe03f */
[----:B------:R-:W-:Y:S01]  /*b3c0*/  ISETP.NE.AND P3, PT, R184, RZ, PT ;  /* 0x000000ffb800720c */ /* 0x000fe20003f65270 */
[----:B------:R-:W-:Y:S01]  /*b3d0*/  UIADD3 UR18, UR26, 0x800, URZ ;  /* 0x000008001a127890 */ /* 0x000fe2000fffe03f */
[----:B------:R-:W-:Y:S01]  /*b3e0*/  ULDC UR19, c[0x0][0xa80] ;  /* 0x0002a00000137ab9 */ /* 0x000fe20000000800 */
        /* <DEDUP_REMOVED lines=249> */
[----:B------:R-:W-:Y:S01]  /*c380*/  ULEA UR10, UR37, UR42, 0xc ;  /* 0x0000002a250a7291 */ /* 0x000fe2000f8e603f */
[----:B------:R-:W-:-:S03]  /*c390*/  UMOV UR11, 0x40000040 ;  /* 0x40000040000b7882 */ /* 0x000fc60000000000 */
[----:B------:R-:W-:Y:S01]  /*c3a0*/  UIADD3 UR14, UR10, 0x80, URZ ;  /* 0x000000800a0e7890 */ /* 0x000fe2000fffe03f */
        /* <DEDUP_REMOVED lines=56> */
[----:B------:R-:W-:Y:S01]  /*c730*/  FMUL.FTZ R24, R24, R10 ;  /* 0x0000000a18187220 */ /* 0x000fe20000410000 */
        /* <DEDUP_REMOVED lines=8> */
[----:B------:R-:W-:Y:S01]  /*c7c0*/  FMUL.FTZ R32, R32, R10 ;  /* 0x0000000a20207220 */ /* 0x000fe20000410000 */
[----:B------:R-:W-:Y:S01]  /*c7d0*/  FMNMX.FTZ R6, R163, R6, !PT ;  /* 0x00000006a3067209 */ /* 0x000fe20007810000 */
[-C--:B------:R-:W-:Y:S01]  /*c7e0*/  FMUL.FTZ R33, R33, R10.reuse ;  /* 0x0000000a21217220 */ /* 0x080fe20000410000 */
[-C--:B------:R-:W-:Y:S01]  /*c7f0*/  FMUL.FTZ R36, R36, R10.reuse ;  /* 0x0000000a24247220 */ /* 0x080fe20000410000 */
[----:B------:R-:W-:Y:S01]  /*c800*/  FMUL.FTZ R37, R37, R10 ;  /* 0x0000000a25257220 */ /* 0x000fe20000410000 */
[----:B------:R-:W-:Y:S01]  /*c810*/  FMNMX.FTZ R6, R166, R6, !PT ;  /* 0x00000006a6067209 */ /* 0x000fe20007810000 */
[----:B------:R-:W0:Y:S01]  /*c820*/  MUFU.EX2 R160, R160 ;  /* 0x000000a000a07308 */ /* 0x000e220000000800 */
        /* <DEDUP_REMOVED lines=8> */
[----:B-1----:R-:W-:Y:S01]  /*c8b0*/  FADD.FTZ R3, R157, R3 ;  /* 0x000000039d037221 */ /* 0x002fe20000010000 */
[----:B------:R-:W-:Y:S01]  /*c8c0*/  FMUL.FTZ R48, R48, R10 ;  /* 0x0000000a30307220 */ /* 0x000fe20000410000 */
[----:B------:R-:W-:Y:S01]  /*c8d0*/  FMNMX.FTZ R6, R171, R6, !PT ;  /* 0x00000006ab067209 */ /* 0x000fe20007810000 */
[-C--:B------:R-:W-:Y:S01]  /*c8e0*/  FMUL.FTZ R49, R49, R10.reuse ;  /* 0x0000000a31317220 */ /* 0x080fe20000410000 */
[-C--:B------:R-:W-:Y:S01]  /*c8f0*/  FMUL.FTZ R52, R52, R10.reuse ;  /* 0x0000000a34347220 */ /* 0x080fe20000410000 */
[----:B------:R-:W-:Y:S01]  /*c900*/  FMUL.FTZ R53, R53, R10 ;  /* 0x0000000a35357220 */ /* 0x000fe20000410000 */
[----:B------:R-:W-:Y:S01]  /*c910*/  FMNMX.FTZ R6, R174, R6, !PT ;  /* 0x00000006ae067209 */ /* 0x000fe20007810000 */
[----:B------:R-:W1:Y:S01]  /*c920*/  MUFU.EX2 R164, R164 ;  /* 0x000000a400a47308 */ /* 0x000e620000000800 */
[----:B0-----:R-:W-:Y:S01]  /*c930*/  FADD.FTZ R3, R160, R3 ;  /* 0x00000003a0037221 */ /* 0x001fe20000010000 */
        /* <DEDUP_REMOVED lines=75> */
[----:B------:R-:W-:-:S03]  /*cdf0*/  UMOV UR7, UR37 ;  /* 0x0000002500077c82 */ /* 0x000fc60008000000 */
[----:B------:R-:W-:Y:S01]  /*ce00*/  FADD.FTZ R9, -R6, R9 ;  /* 0x0000000906097221 */ /* 0x000fe20000010100 */
[----:B------:R-:W-:Y:S02]  /*ce10*/  @!P3 IMAD R12, R12, 0x40, R23 ;  /* 0x000000400c0cb824 */ /* 0x000fe400078e0217 */
[----:B--2---:R-:W-:Y:S01]  /*ce20*/  FADD.FTZ R3, R180, R3 ;  /* 0x00000003b4037221 */ /* 0x004fe20000010000 */
[----:B------:R-:W-:Y:S02]  /*ce30*/  FMUL.FTZ R9, R9, UR19 ;  /* 0x0000001309097c20 */ /* 0x000fe40008410000 */
        /* <DEDUP_REMOVED lines=17> */
[-C--:B------:R-:W-:Y:S01]  /*cf50*/  FMUL.FTZ R47, R47, R9.reuse ;  /* 0x000000092f2f7220 */ /* 0x080fe20000410000 */
        /* <DEDUP_REMOVED lines=19> */
[-C--:B------:R-:W-:Y:S01]  /*d090*/  FMUL.FTZ R50, R50, R9.reuse ;  /* 0x0000000932327220 */ /* 0x080fe20000410000 */
        /* <DEDUP_REMOVED lines=17> */
[----:B0-----:R-:W-:Y:S01]  /*d1b0*/  F2FP.BF16.F32.PACK_AB R158, R165, R164 ;  /* 0x000000a4a59e723e */ /* 0x001fe200000010ff */
[-C--:B------:R-:W-:Y:S01]  /*d1c0*/  FMUL.FTZ R71, R71, R9.reuse ;  /* 0x0000000947477220 */ /* 0x080fe20000410000 */
        /* <DEDUP_REMOVED lines=74> */
[----:B------:R-:W2:Y:S03]  /*d670*/  MUFU.EX2 R182, R182 ;  /* 0x000000b600b67308 */ /* 0x000ea60000000800 */
[----:B------:R-:W-:-:S05]  /*d680*/  FADD.FTZ R175, R175, R174 ;  /* 0x000000aeafaf7221 */ /* 0x000fca0000010000 */
[----:B------:R-:W3:Y:S01]  /*d690*/  MUFU.EX2 R183, R183 ;  /* 0x000000b700b77308 */ /* 0x000ee20000000800 */
[----:B0-----:R-:W-:Y:S01]  /*d6a0*/  F2FP.BF16.F32.PACK_AB R165, R179, R178 ;  /* 0x000000b2b3a5723e */ /* 0x001fe200000010ff */
        /* <DEDUP_REMOVED lines=8> */
[----:B------:R-:W-:Y:S02]  /*d730*/  UMOV UR11, 0x40000040 ;  /* 0x40000040000b7882 */ /* 0x000fe40000000000 */
[----:B------:R-:W-:Y:S02]  /*d740*/  WARPGROUP.DEPBAR.LE gsb0, 0x0 ;  /* 0x00008000000079c5 */ /* 0x000fe40000010000 */
        /* <DEDUP_REMOVED lines=25> */
.L_x_6182:
[----:B------:R-:W-:-:S13]  /*d8e0*/  ISETP.GE.AND P2, PT, R7, R191, PT ;  /* 0x000000bf0700720c */ /* 0x000fda0003f46270 */
[----:B------:R-:W-:Y:S05]  /*d8f0*/  @!P2 BRA `(.L_x_6192) ;  /* 0x0000003000dca947 */ /* 0x000fea0003800000 */
[----:B-1----:R-:W-:Y:S01]  /*d900*/  IMAD.MOV.U32 R11, RZ, RZ, R6 ;  /* 0x000000ffff0b7224 */ /* 0x002fe200078e0006 */
[----:B------:R-:W-:Y:S01]  /*d910*/  UMOV UR7, UR37 ;  /* 0x0000002500077c82 */ /* 0x000fe20008000000 */
[----:B------:R-:W-:-:S07]  /*d920*/  IMAD.MOV.U32 R12, RZ, RZ, R5 ;  /* 0x000000ffff0c7224 */ /* 0x000fce00078e0005 */
.L_x_6209:
[----:B------:R-:W-:-:S04]  /*d930*/  UIADD3 UR37, UR7, 0x1, URZ ;  /* 0x0000000107257890 */ /* 0x000fc8000fffe03f */
[----:B------:R-:W-:-:S04]  /*d940*/  UISETP.NE.AND UP0, UPT, UR37, 0x2, UPT ;  /* 0x000000022500788c */ /* 0x000fc8000bf05270 */
[----:B------:R-:W-:Y:S02]  /*d950*/  USEL UR5, URZ, 0x1, UP0 ;  /* 0x000000013f057887 */ /* 0x000fe40008000000 */
[----:B------:R-:W-:-:S04]  /*d960*/  USEL UR37, UR37, URZ, UP0 ;  /* 0x0000003f25257287 */ /* 0x000fc80008000000 */
[----:B------:R-:W-:Y:S01]  /*d970*/  LOP3.LUT R2, R2, UR5, RZ, 0x3c, !PT ;  /* 0x0000000502027c12 */ /* 0x000fe2000f8e3cff */
[----:B--2---:R-:W-:Y:S07]  /*d980*/  @!P0 BRA `(.L_x_6193) ;  /* 0x0000000000048947 */ /* 0x004fee0003800000 */
[----:B------:R-:W-:Y:S01]  /*d990*/  BPT.TRAP 0x1 ;  /* 0x000000040000795c */ /* 0x000fe20000300000 */
.L_x_6193:
[----:B------:R-:W-:Y:S01]  /*d9a0*/  ULEA UR5, UR37, UR41, 0x3 ;  /* 0x0000002925057291 */ /* 0x000fe2000f8e183f */
[----:B------:R-:W-:-:S08]  /*d9b0*/  SHF.L.U32 R5, R2, 0x1f, RZ ;  /* 0x0000001f02057819 */ /* 0x000fd000000006ff */
[----:B------:R0:W1:Y:S01]  /*d9c0*/  SYNCS.PHASECHK.TRANS64.TRYWAIT P2, [UR5+0x38830], R5 ;  /* 0x03883005ff0075a7 */ /* 0x0000620008040145 */
[----:B------:R-:W-:Y:S05]  /*d9d0*/  @!P0 BRA `(.L_x_6194) ;  /* 0x0000000000048947 */ /* 0x000fea0003800000 */
[----:B------:R-:W-:Y:S01]  /*d9e0*/  BPT.TRAP 0x1 ;  /* 0x000000040000795c */ /* 0x000fe20000300000 */
.L_x_6194:
[----:B-1----:R-:W-:Y:S05]  /*d9f0*/  @P2 BRA `(.L_x_6195) ;  /* 0x0000000000082947 */ /* 0x002fea0003800000 */
[----:B------:R-:W1:Y:S02]  /*da00*/  SYNCS.PHASECHK.TRANS64.TRYWAIT P2, [UR5+0x38830], R5 ;  /* 0x03883005ff0075a7 */ /* 0x000e640008040145 */
[----:B-1----:R-:W-:Y:S05]  /*da10*/  @!P2 BRA `(.L_x_6196) ;  /* 0x000001180000a947 */ /* 0x002fea0003800000 */
.L_x_6195:
        /* <DEDUP_REMOVED lines=23> */
.L_x_6197:
[----:B------:R2:W3:Y:S01]  /*db90*/  SYNCS.PHASECHK.TRANS64.TRYWAIT P2, [UR5+0x38850], R5 ;  /* 0x03885005ff0075a7 */ /* 0x0004e20008040145 */
[----:B------:R-:W-:Y:S05]  /*dba0*/  @!P0 BRA `(.L_x_6198) ;  /* 0x0000000000048947 */ /* 0x000fea0003800000 */
[----:B------:R-:W-:Y:S01]  /*dbb0*/  BPT.TRAP 0x1 ;  /* 0x000000040000795c */ /* 0x000fe20000300000 */
.L_x_6198:
[----:B---3--:R-:W-:Y:S05]  /*dbc0*/  @P2 BRA `(.L_x_6199) ;  /* 0x0000000000082947 */ /* 0x008fea0003800000 */
[----:B------:R-:W3:Y:S02]  /*dbd0*/  SYNCS.PHASECHK.TRANS64.TRYWAIT P2, [UR5+0x38850], R5 ;  /* 0x03885005ff0075a7 */ /* 0x000ee40008040145 */
[----:B---3--:R-:W-:Y:S05]  /*dbe0*/  @!P2 BRA `(.L_x_6200) ;  /* 0x0000011400a4a947 */ /* 0x008fea0003800000 */
.L_x_6199:
[----:B------:R-:W-:Y:S01]  /*dbf0*/  ULEA UR26, UR37, UR4, 0xc ;  /* 0x00000004251a7291 */ /* 0x000fe2000f8e603f */
[----:B------:R-:W-:Y:S01]  /*dc00*/  WARPGROUP.ARRIVE ;  /* 0x00000000000079c5 */ /* 0x000fe20000000000 */
[----:B------:R-:W-:Y:S01]  /*dc10*/  UMOV UR27, 0x40000040 ;  /* 0x40000040001b7882 */ /* 0x000fe20000000000 */
[----:B------:R-:W-:-:S04]  /*dc20*/  UIADD3 UR28, UR6, 0x2, URZ ;  /* 0x00000002061c7890 */ /* 0x000fc8000fffe03f */
[----:B-1----:R-:W1:Y:S01]  /*dc30*/  S2R R6, SR_TID.X ;  /* 0x0000000000067919 */ /* 0x002e620000002100 */
[----:B------:R-:W-:Y:S01]  /*dc40*/  UIADD3 UR30, UR26, 0x2, URZ ;  /* 0x000000021a1e7890 */ /* 0x000fe2000fffe03f */
[----:B------:R-:W3:Y:S01]  /*dc50*/  @P5 LDC R8, c[0x0][0x44c] ;  /* 0x00011300ff085b82 */ /* 0x000ee20000000800 */
[----:B------:R-:W-:Y:S01]  /*dc60*/  UMOV UR29, 0x40000040 ;  /* 0x40000040001d7882 */ /* 0x000fe20000000000 */
[----:B------:R-:W-:Y:S01]  /*dc70*/  UMOV UR31, 0x40000040 ;  /* 0x40000040001f7882 */ /* 0x000fe20000000000 */
[----:B------:R-:W-:Y:S01]  /*dc80*/  HGMMA.64x64x16.F32.BF16 R152, gdesc[UR24], R152, gsb0 ;  /* 0x00e00000189879f0 */ /* 0x000fe20008001898 */
[----:B------:R-:W-:Y:S01]  /*dc90*/  UIADD3 UR15, UR6, 0x800, URZ ;  /* 0x00000800060f7890 */ /* 0x000fe2000fffe03f */
[----:B------:R-:W-:Y:S01]  /*dca0*/  IMAD.U32 R10, RZ, RZ, UR5 ;  /* 0x00000005ff0a7e24 */ /* 0x000fe2000f8e00ff */
[----:B------:R-:W-:Y:S01]  /*dcb0*/  UIADD3 UR18, UR26, 0x800, URZ ;  /* 0x000008001a127890 */ /* 0x000fe2000fffe03f */
[----:B------:R-:W-:Y:S02]  /*dcc0*/  ULDC UR5, c[0x0][0xad4] ;  /* 0x0002b50000057ab9 */ /* 0x000fe40000000800 */
[----:B------:R-:W-:Y:S01]  /*dcd0*/  ULOP3.LUT UR5, URZ, UR5, URZ, 0x33, !UPT ;  /* 0x000000053f057292 */ /* 0x000fe2000f8e333f */
[----:B-1----:R-:W-:-:S05]  /*dce0*/  SHF.R.U32.HI R6, RZ, 0x7, R6 ;  /* 0x00000007ff067819 */ /* 0x002fca0000011606 */
[----:B0-2---:R0:W1:Y:S02]  /*dcf0*/  SHFL.IDX PT, R5, R6, RZ, 0x1f ;  /* 0x00001fff06057589 */ /* 0x00506400000e0000 */
[----:B0-----:R-:W-:-:S04]  /*dd00*/  IMAD.IADD R6, R190, 0x1, R185 ;  /* 0x00000001be067824 */ /* 0x001fc800078e02b9 */
[----:B---3--:R-:W-:Y:S01]  /*dd10*/  @P5 IMAD.HI.U32 R8, R6, R8, RZ ;  /* 0x0000000806085227 */ /* 0x008fe200078e00ff */
[----:B-1----:R-:W-:Y:S02]  /*dd20*/  R2UR UR10, R5 ;  /* 0x00000000050a72ca */ /* 0x002fe400000e0000 */
[----:B------:R-:W0:Y:S11]  /*dd30*/  @P5 LDC R5, c[0x0][0x450] ;  /* 0x00011400ff055b82 */ /* 0x000e360000000800 */
[----:B------:R-:W-:-:S03]  /*dd40*/  UISETP.GT.AND UP0, UPT, UR10, 0x7f, UPT ;  /* 0x0000007f0a00788c */ /* 0x000fc6000bf04270 */
[----:B------:R-:W-:Y:S01]  /*dd50*/  UMOV UR10, 0x4 ;  /* 0x00000004000a7882 */ /* 0x000fe20000000000 */
[----:B------:R-:W-:Y:S02]  /*dd60*/  USEL UR14, URZ, 0x2, !UP0 ;  /* 0x000000023f0e7887 */ /* 0x000fe4000c000000 */
[----:B------:R-:W-:Y:S01]  /*dd70*/  USEL UR11, UR10, 0x2, UP0 ;  /* 0x000000020a0b7887 */ /* 0x000fe20008000000 */
[----:B------:R-:W-:Y:S02]  /*dd80*/  WARPGROUP.DEPBAR.LE gsb0, 0x0 ;  /* 0x00008000000079c5 */ /* 0x000fe40000010000 */
[----:B------:R-:W-:Y:S01]  /*dd90*/  WARPGROUP.ARRIVE ;  /* 0x00000000000079c5 */ /* 0x000fe20000000000 */
[----:B------:R-:W-:Y:S01]  /*dda0*/  USEL UR10, UR10, 0x6, !UP0 ;  /* 0x000000060a0a7887 */ /* 0x000fe2000c000000 */
[----:B0-----:R-:W-:Y:S01]  /*ddb0*/  @P5 SHF.R.U32.HI R6, RZ, R5, R8 ;  /* 0x00000005ff065219 */ /* 0x001fe20000011608 */
[----:B------:R-:W-:-:S03]  /*ddc0*/  @!P1 VIADD R5, R10, 0x38840 ;  /* 0x000388400a059836 */ /* 0x000fc60000000000 */
[----:B------:R-:W-:Y:S01]  /*ddd0*/  HGMMA.64x64x16.F32.BF16 R152, gdesc[UR28], R152, gsb0 ;  /* 0x00e000001c9879f0 */ /* 0x000fe20008001898 */
[----:B------:R-:W-:Y:S02]  /*dde0*/  UIADD3 UR28, UR6, 0x4, URZ ;  /* 0x00000004061c7890 */ /* 0x000fe4000fffe03f */
[----:B------:R-:W-:Y:S01]  /*ddf0*/  UIADD3 UR30, UR26, 0x4, URZ ;  /* 0x000000041a1e7890 */ /* 0x000fe2000fffe03f */
[----:B------:R-:W0:Y:S01]  /*de00*/  SHFL.IDX PT, R21, R6, RZ, 0x1c1f ;  /* 0x001c1fff06157589 */ /* 0x000e2200000e0000 */
[----:B------:R-:W-:Y:S01]  /*de10*/  UMOV UR29, 0x40000040 ;  /* 0x40000040001d7882 */ /* 0x000fe20000000000 */
[----:B------:R-:W-:Y:S01]  /*de20*/  UMOV UR31, 0x40000040 ;  /* 0x40000040001f7882 */ /* 0x000fe20000000000 */
[----:B------:R-:W-:Y:S01]  /*de30*/  @!P1 PRMT R5, RZ, 0x654, R5 ;  /* 0x00000654ff059816 */ /* 0x000fe20000000005 */
        /* <DEDUP_REMOVED lines=238> */
[----:B------:R1:W-:Y:S02]  /*ed20*/  @!P1 SYNCS.ARRIVE.TRANS64.RED.A1T0 RZ, [R5+URZ], RZ ;  /* 0x000000ff05ff99a7 */ /* 0x0003e4000810043f */
[----:B-1----:R-:W-:-:S05]  /*ed30*/  IMAD.SHL.U32 R5, R7, 0x40, RZ ;  /* 0x0000004007057824 */ /* 0x002fca00078e00ff */
[----:B------:R-:W-:-:S04]  /*ed40*/  IADD3 R14, -R19, 0x1, -R5 ;  /* 0x00000001130e7810 */ /* 0x000fc80007ffe905 */
[----:B------:R-:W-:-:S05]  /*ed50*/  IADD3 R14, -R17, R14, R16 ;  /* 0x0000000e110e7210 */ /* 0x000fca0007ffe110 */
[C---:B------:R-:W-:Y:S02]  /*ed60*/  VIADD R13, R14.reuse, UR10 ;  /* 0x0000000a0e0d7c36 */ /* 0x040fe40008000000 */
[----:B------:R-:W-:Y:S01]  /*ed70*/  VIADD R14, R14, UR5 ;  /* 0x000000050e0e7c36 */ /* 0x000fe20008000000 */
[----:B------:R-:W-:Y:S01]  /*ed80*/  ULDC UR5, c[0x0][0xadc] ;  /* 0x0002b70000057ab9 */ /* 0x000fe20000000800 */
        /* <DEDUP_REMOVED lines=15> */
.L_x_6203:
[----:B------:R-:W-:-:S05]  /*ee80*/  IMAD.U32 R234, RZ, RZ, UR5 ;  /* 0x00000005ffea7e24 */ /* 0x000fca000f8e00ff */
[----:B------:R-:W-:-:S13]  /*ee90*/  ISETP.NE.AND P2, PT, R234, 0x1, PT ;  /* 0x00000001ea00780c */ /* 0x000fda0003f45270 */
[----:B------:R-:W0:Y:S02]  /*eea0*/  @P2 LDC.64 R8, c[0x0][0xae0] ;  /* 0x0002b800ff082b82 */ /* 0x000e240000000a00 */
[----:B0-----:R-:W-:-:S05]  /*eeb0*/  @P2 IMAD.HI.U32 R8, R21, R8, RZ ;  /* 0x0000000815082227 */ /* 0x001fca00078e00ff */
[----:B------:R-:W-:-:S07]  /*eec0*/  @P2 SHF.R.U32.HI R21, RZ, R9, R8 ;  /* 0x00000009ff152219 */ /* 0x000fce0000011608 */
.L_x_6204:
[----:B------:R-:W-:Y:S05]  /*eed0*/  BSYNC B0 ;  /* 0x0000000000007941 */ /* 0x000fea0003800000 */
.L_x_6202:
[----:B------:R-:W-:-:S04]  /*eee0*/  IMAD R21, R21, R234, -R5 ;  /* 0x000000ea15157224 */ /* 0x000fc800078e0a05 */
[----:B------:R-:W-:-:S05]  /*eef0*/  IMAD.IADD R21, R21, 0x1, -R19 ;  /* 0x0000000115157824 */ /* 0x000fca00078e0a13 */
[----:B------:R-:W-:Y:S02]  /*ef00*/  VIMNMX R20, R20, R21, !PT ;  /* 0x0000001514147248 */ /* 0x000fe40007fe0100 */
[----:B------:R-:W-:-:S07]  /*ef10*/  VIADDMNMX R15, R21, R234, R15, PT ;  /* 0x000000ea150f7246 */ /* 0x000fce000380010f */
.L_x_6201:
[----:B------:R-:W-:Y:S01]  /*ef20*/  ISETP.GT.AND P2, PT, R7, -0x1, PT ;  /* 0xffffffff0700780c */ /* 0x000fe20003f44270 */
[----:B------:R-:W0:Y:S03]  /*ef30*/  SHFL.IDX PT, R6, R6, 0x1, 0x1c1f ;  /* 0x003c1f0006067f89 */ /* 0x000e2600000e0000 */
        /* <DEDUP_REMOVED lines=11> */
[--C-:B0-----:R-:W-:Y:S01]  /*eff0*/  IMAD.IADD R13, R13, 0x1, R6.reuse ;  /* 0x000000010d0d7824 */ /* 0x101fe200078e0206 */
        /* <DEDUP_REMOVED lines=51> */
.L_x_6207:
[----:B------:R-:W-:-:S05]  /*f330*/  IMAD.U32 R15, RZ, RZ, UR5 ;  /* 0x00000005ff0f7e24 */ /* 0x000fca000f8e00ff */
[----:B------:R-:W-:-:S13]  /*f340*/  ISETP.NE.AND P3, PT, R15, 0x1, PT ;  /* 0x000000010f00780c */ /* 0x000fda0003f65270 */
[----:B------:R-:W0:Y:S02]  /*f350*/  @P3 LDC.64 R8, c[0x0][0xae0] ;  /* 0x0002b800ff083b82 */ /* 0x000e240000000a00 */
[----:B0-----:R-:W-:-:S05]  /*f360*/  @P3 IMAD.HI.U32 R8, R6, R8, RZ ;  /* 0x0000000806083227 */ /* 0x001fca00078e00ff */
[----:B------:R-:W-:-:S07]  /*f370*/  @P3 SHF.R.U32.HI R6, RZ, R9, R8 ;  /* 0x00000009ff063219 */ /* 0x000fce0000011608 */
.L_x_6208:
[----:B------:R-:W-:Y:S05]  /*f380*/  BSYNC B0 ;  /* 0x0000000000007941 */ /* 0x000fea0003800000 */
.L_x_6206:
[----:B------:R-:W-:-:S04]  /*f390*/  IMAD R5, R6, R15, -R5 ;  /* 0x0000000f06057224 */ /* 0x000fc800078e0a05 */
[----:B------:R-:W-:-:S05]  /*f3a0*/  IMAD.IADD R5, R5, 0x1, -R19 ;  /* 0x0000000105057824 */ /* 0x000fca00078e0a13 */
[----:B------:R-:W-:Y:S02]  /*f3b0*/  VIMNMX R14, R14, R5, !PT ;  /* 0x000000050e0e7248 */ /* 0x000fe40007fe0100 */
[----:B------:R-:W-:-:S07]  /*f3c0*/  VIADDMNMX R13, R5, R15, R13, PT ;  /* 0x0000000f050d7246 */ /* 0x000fce000380010d */
.L_x_6205:
[----:B------:R-:W-:Y:S01]  /*f3d0*/  FMNMX.FTZ R5, R152, R12, !PT ;  /* 0x0000000c98057209 */ /* 0x000fe20007810000 */
[----:B------:R-:W-:Y:S01]  /*f3e0*/  ULDC UR19, c[0x0][0xa80] ;  /* 0x0002a00000137ab9 */ /* 0x000fe20000000800 */
[----:B------:R-:W-:Y:S01]  /*f3f0*/  ULEA UR10, UR37, UR42, 0xc ;  /* 0x0000002a250a7291 */ /* 0x000fe2000f8e603f */
[----:B------:R-:W-:Y:S01]  /*f400*/  @!P1 VIADD R10, R10, 0x38860 ;  /* 0x000388600a0a9836 */ /* 0x000fe20000000000 */
[----:B------:R-:W-:Y:S01]  /*f410*/  FMNMX.FTZ R5, R153, R5, !PT ;  /* 0x0000000599057209 */ /* 0x000fe20007810000 */
[----:B------:R-:W-:Y:S01]  /*f420*/  UMOV UR11, 0x40000040 ;  /* 0x40000040000b7882 */ /* 0x000fe20000000000 */
[----:B------:R-:W-:Y:S02]  /*f430*/  UIADD3 UR14, UR10, 0x80, URZ ;  /* 0x000000800a0e7890 */ /* 0x000fe4000fffe03f */
[----:B------:R-:W-:Y:S01]  /*f440*/  FMNMX.FTZ R5, R156, R5, !PT ;  /* 0x000000059c057209 */ /* 0x000fe20007810000 */
[----:B------:R-:W-:Y:S01]  /*f450*/  UMOV UR15, 0x40000040 ;  /* 0x40000040000f7882 */ /* 0x000fe20000000000 */
[----:B------:R-:W-:-:S02]  /*f460*/  @!P1 PRMT R10, RZ, 0x654, R10 ;  /* 0x00000654ff0a9816 */ /* 0x000fc4000000000a */
        /* <DEDUP_REMOVED lines=16> */
[----:B0-----:R-:W-:-:S04]  /*f570*/  FMNMX.FTZ R5, R5, R6, !PT ;  /* 0x0000000605057209 */ /* 0x001fc80007810000 */
[C---:B------:R-:W-:Y:S01]  /*f580*/  FSETP.NEU.FTZ.AND P3, PT, R5.reuse, -INF , PT ;  /* 0xff8000000500780b */ /* 0x040fe20003f7d000 */
[----:B------:R-:W-:-:S03]  /*f590*/  FMUL.FTZ R6, R5, UR19 ;  /* 0x0000001305067c20 */ /* 0x000fc60008410000 */
[----:B------:R-:W-:Y:S02]  /*f5a0*/  FSEL R8, R5, RZ, P3 ;  /* 0x000000ff05087208 */ /* 0x000fe40001800000 */
[----:B------:R-:W-:Y:S02]  /*f5b0*/  FSEL R6, R6, RZ, P3 ;  /* 0x000000ff06067208 */ /* 0x000fe40001800000 */
[----:B------:R-:W-:Y:S01]  /*f5c0*/  ISETP.GT.AND P3, PT, R14, 0x1, P2 ;  /* 0x000000010e00780c */ /* 0x000fe20001764270 */
[----:B------:R-:W-:Y:S02]  /*f5d0*/  FADD.FTZ R8, -R8, R12 ;  /* 0x0000000c08087221 */ /* 0x000fe40000010100 */
[--C-:B------:R-:W-:Y:S01]  /*f5e0*/  FFMA.FTZ R152, R152, UR19, -R6.reuse ;  /* 0x0000001398987c23 */ /* 0x100fe20008010806 */
[----:B------:R-:W-:Y:S01]  /*f5f0*/  ISETP.LT.OR P4, PT, R13, 0x2, P3 ;  /* 0x000000020d00780c */ /* 0x000fe20001f81670 */
[--C-:B------:R-:W-:Y:S01]  /*f600*/  FFMA.FTZ R153, R153, UR19, -R6.reuse ;  /* 0x0000001399997c23 */ /* 0x100fe20008010806 */
[----:B------:R-:W-:Y:S01]  /*f610*/  ISETP.GT.AND P3, PT, R14, 0x8, P2 ;  /* 0x000000080e00780c */ /* 0x000fe20001764270 */
[--C-:B------:R-:W-:Y:S01]  /*f620*/  FFMA.FTZ R156, R156, UR19, -R6.reuse ;  /* 0x000000139c9c7c23 */ /* 0x100fe20008010806 */
[----:B------:R-:W-:Y:S01]  /*f630*/  FSEL R155, R155, -INF , !P4 ;  /* 0xff8000009b9b7808 */ /* 0x000fe20006000000 */
[--C-:B------:R-:W-:Y:S01]  /*f640*/  FFMA.FTZ R157, R157, UR19, -R6.reuse ;  /* 0x000000139d9d7c23 */ /* 0x100fe20008010806 */
[----:B------:R-:W-:Y:S01]  /*f650*/  ISETP.GT.AND P4, PT, R14, 0x9, P2 ;  /* 0x000000090e00780c */ /* 0x000fe20001784270 */
[--C-:B------:R-:W-:Y:S01]  /*f660*/  FFMA.FTZ R160, R160, UR19, -R6.reuse ;  /* 0x00000013a0a07c23 */ /* 0x100fe20008010806 */
[----:B------:R-:W-:Y:S01]  /*f670*/  ISETP.LT.OR P3, PT, R13, 0x9, P3 ;  /* 0x000000090d00780c */ /* 0x000fe20001f61670 */
[--C-:B------:R-:W-:Y:S01]  /*f680*/  FFMA.FTZ R161, R161, UR19, -R6.reuse ;  /* 0x00000013a1a17c23 */ /* 0x100fe20008010806 */
[----:B------:R-:W-:Y:S01]  /*f690*/  ISETP.LT.OR P4, PT, R13, 0xa, P4 ;  /* 0x0000000a0d00780c */ /* 0x000fe20002781670 */
[--C-:B------:R-:W-:Y:S01]  /*f6a0*/  FFMA.FTZ R164, R164, UR19, -R6.reuse ;  /* 0x00000013a4a47c23 */ /* 0x100fe20008010806 */
[----:B------:R-:W-:Y:S01]  /*f6b0*/  FSEL R158, R158, -INF , !P3 ;  /* 0xff8000009e9e7808 */ /* 0x000fe20005800000 */
[--C-:B------:R-:W-:Y:S01]  /*f6c0*/  FFMA.FTZ R165, R165, UR19, -R6.reuse ;  /* 0x00000013a5a57c23 */ /* 0x100fe20008010806 */
[----:B------:R-:W-:Y:S01]  /*f6d0*/  FSEL R159, R159, -INF , !P4 ;  /* 0xff8000009f9f7808 */ /* 0x000fe20006000000 */
[--C-:B------:R-:W-:Y:S01]  /*f6e0*/  FFMA.FTZ R168, R168, UR19, -R6.reuse ;  /* 0x00000013a8a87c23 */ /* 0x100fe20008010806 */
[C---:B------:R-:W-:Y:S01]  /*f6f0*/  ISETP.GT.AND P4, PT, R14.reuse, 0x11, P2 ;  /* 0x000000110e00780c */ /* 0x040fe20001784270 */
[--C-:B------:R-:W-:Y:S01]  /*f700*/  FFMA.FTZ R169, R169, UR19, -R6.reuse ;  /* 0x00000013a9a97c23 */ /* 0x100fe20008010806 */
[----:B------:R-:W-:Y:S01]  /*f710*/  ISETP.GT.AND P3, PT, R14, 0x10, P2 ;  /* 0x000000100e00780c */ /* 0x000fe20001764270 */
[--C-:B------:R-:W-:Y:S01]  /*f720*/  FFMA.FTZ R172, R172, UR19, -R6.reuse ;  /* 0x00000013acac7c23 */ /* 0x100fe20008010806 */
[----:B------:R-:W-:Y:S01]  /*f730*/  ISETP.LT.OR P4, PT, R13, 0x12, P4 ;  /* 0x000000120d00780c */ /* 0x000fe20002781670 */
[--C-:B------:R-:W-:Y:S01]  /*f740*/  FFMA.FTZ R173, R173, UR19, -R6.reuse ;  /* 0x00000013adad7c23 */ /* 0x100fe20008010806 */
[--C-:B------:R-:W-:Y:S01]  /*f750*/  FFMA.FTZ R176, R176, UR19, -R6.reuse ;  /* 0x00000013b0b07c23 */ /* 0x100fe20008010806 */
[--C-:B------:R-:W-:Y:S01]  /*f760*/  FFMA.FTZ R177, R177, UR19, -R6.reuse ;  /* 0x00000013b1b17c23 */ /* 0x100fe20008010806 */
[----:B------:R-:W-:Y:S01]  /*f770*/  FSEL R163, R163, -INF , !P4 ;  /* 0xff800000a3a37808 */ /* 0x000fe20006000000 */
[--C-:B------:R-:W-:Y:S01]  /*f780*/  FFMA.FTZ R180, R180, UR19, -R6.reuse ;  /* 0x00000013b4b47c23 */ /* 0x100fe20008010806 */
[----:B------:R-:W-:Y:S01]  /*f790*/  ISETP.GT.AND P4, PT, R14, 0x19, P2 ;  /* 0x000000190e00780c */ /* 0x000fe20001784270 */
[----:B------:R-:W-:Y:S01]  /*f7a0*/  FFMA.FTZ R181, R181, UR19, -R6 ;  /* 0x00000013b5b57c23 */ /* 0x000fe20008010806 */
[C---:B------:R-:W-:Y:S01]  /*f7b0*/  ISETP.LT.OR P3, PT, R13.reuse, 0x11, P3 ;  /* 0x000000110d00780c */ /* 0x040fe20001f61670 */
[----:B------:R-:W-:Y:S01]  /*f7c0*/  FMUL.FTZ R8, R8, UR19 ;  /* 0x0000001308087c20 */ /* 0x000fe20008410000 */
        /* <DEDUP_REMOVED lines=11> */
[----:B------:R-:W1:Y:S01]  /*f880*/  MUFU.EX2 R153, R153 ;  /* 0x0000009900997308 */ /* 0x000e620000000800 */
[----:B------:R-:W-:Y:S02]  /*f890*/  FSEL R166, R166, -INF , !P3 ;  /* 0xff800000a6a67808 */ /* 0x000fe40005800000 */
[----:B------:R-:W-:Y:S02]  /*f8a0*/  ISETP.LT.OR P4, PT, R13, 0x2a, P4 ;  /* 0x0000002a0d00780c */ /* 0x000fe40002781670 */
[C---:B------:R-:W-:Y:S02]  /*f8b0*/  ISETP.GT.AND P3, PT, R14.reuse, 0x20, P2 ;  /* 0x000000200e00780c */ /* 0x040fe40001764270 */
[----:B------:R-:W-:Y:S01]  /*f8c0*/  FSEL R175, R175, -INF , !P4 ;  /* 0xff800000afaf7808 */ /* 0x000fe20006000000 */
[----:B------:R-:W-:Y:S01]  /*f8d0*/  MUFU.EX2 R157, R157 ;  /* 0x0000009d009d7308 */ /* 0x000fe20000000800 */
[----:B------:R-:W-:Y:S01]  /*f8e0*/  ISETP.GT.AND P4, PT, R14, RZ, P2 ;  /* 0x000000ff0e00720c */ /* 0x000fe20001784270 */
[----:B0-----:R-:W-:Y:S01]  /*f8f0*/  FFMA.FTZ R3, R8, R3, R152 ;  /* 0x0000000308037223 */ /* 0x001fe20000010098 */
[C---:B------:R-:W-:Y:S01]  /*f900*/  ISETP.LT.OR P3, PT, R13.reuse, 0x21, P3 ;  /* 0x000000210d00780c */ /* 0x040fe20001f61670 */
[-C--:B------:R-:W-:Y:S01]  /*f910*/  FMUL.FTZ R24, R24, R8.reuse ;  /* 0x0000000818187220 */ /* 0x080fe20000410000 */
[----:B------:R-:W-:Y:S01]  /*f920*/  ISETP.LT.OR P4, PT, R13, 0x1, P4 ;  /* 0x000000010d00780c */ /* 0x000fe20002781670 */
[-C--:B------:R-:W-:Y:S01]  /*f930*/  FMUL.FTZ R25, R25, R8.reuse ;  /* 0x0000000819197220 */ /* 0x080fe20000410000 */
[----:B------:R-:W-:Y:S01]  /*f940*/  FSEL R170, R170, -INF , !P3 ;  /* 0xff800000aaaa7808 */ /* 0x000fe20005800000 */
[----:B------:R-:W-:Y:S01]  /*f950*/  MUFU.EX2 R161, R161 ;  /* 0x000000a100a17308 */ /* 0x000fe20000000800 */
[----:B------:R-:W-:Y:S01]  /*f960*/  FSEL R9, R154, -INF , !P4 ;  /* 0xff8000009a097808 */ /* 0x000fe20006000000 */
[----:B-1----:R-:W-:Y:S01]  /*f970*/  FADD.FTZ R3, R153, R3 ;  /* 0x0000000399037221 */ /* 0x002fe20000010000 */
[----:B------:R-:W-:Y:S01]  /*f980*/  ISETP.GT.AND P3, PT, R14, 0x28, P2 ;  /* 0x000000280e00780c */ /* 0x000fe20001764270 */
[-C--:B------:R-:W-:Y:S01]  /*f990*/  FMUL.FTZ R28, R28, R8.reuse ;  /* 0x000000081c1c7220 */ /* 0x080fe20000410000 */
[----:B------:R-:W-:Y:S01]  /*f9a0*/  FMNMX.FTZ R6, R9, R11, !PT ;  /* 0x0000000b09067209 */ /* 0x000fe20007810000 */
[----:B------:R-:W-:Y:S01]  /*f9b0*/  FMUL.FTZ R29, R29, R8 ;  /* 0x000000081d1d7220 */ /* 0x000fe20000410000 */
[----:B------:R-:W-:Y:S01]  /*f9c0*/  ISETP.LT.OR P3, PT, R13, 0x29, P3 ;  /* 0x000000290d00780c */ /* 0x000fe20001f61670 */
[----:B------:R-:W0:Y:S01]  /*f9d0*/  MUFU.EX2 R154, R156 ;  /* 0x0000009c009a7308 */ /* 0x000e220000000800 */
[----:B------:R-:W-:Y:S01]  /*f9e0*/  FMNMX.FTZ R6, R155, R6, !PT ;  /* 0x000000069b067209 */ /* 0x000fe20007810000 */
[-C--:B------:R-:W-:Y:S01]  /*f9f0*/  FMUL.FTZ R32, R32, R8.reuse ;  /* 0x0000000820207220 */ /* 0x080fe20000410000 */
[----:B------:R-:W-:Y:S01]  /*fa00*/  FSEL R174, R174, -INF , !P3 ;  /* 0xff800000aeae7808 */ /* 0x000fe20005800000 */
[----:B------:R-:W-:Y:S01]  /*fa10*/  FMUL.FTZ R33, R33, R8 ;  /* 0x0000000821217220 */ /* 0x000fe20000410000 */
[----:B------:R-:W-:Y:S01]  /*fa20*/  FMNMX.FTZ R6, R158, R6, !PT ;  /* 0x000000069e067209 */ /* 0x000fe20007810000 */
[----:B------:R-:W-:Y:S01]  /*fa30*/  FMUL.FTZ R36, R36, R8 ;  /* 0x0000000824247220 */ /* 0x000fe20000410000 */
[----:B------:R-:W-:Y:S01]  /*fa40*/  ISETP.GT.AND P3, PT, R14, 0x30, P2 ;  /* 0x000000300e00780c */ /* 0x000fe20001764270 */
[----:B------:R-:W1:Y:S01]  /*fa50*/  MUFU.EX2 R156, R160 ;  /* 0x000000a0009c7308 */ /* 0x000e620000000800 */
[----:B------:R-:W-:Y:S01]  /*fa60*/  FMNMX.FTZ R6, R159, R6, !PT ;  /* 0x000000069f067209 */ /* 0x000fe20007810000 */
[-C--:B------:R-:W-:Y:S01]  /*fa70*/  FMUL.FTZ R37, R37, R8.reuse ;  /* 0x0000000825257220 */ /* 0x080fe20000410000 */
[----:B------:R-:W-:Y:S01]  /*fa80*/  ISETP.LT.OR P3, PT, R13, 0x31, P3 ;  /* 0x000000310d00780c */ /* 0x000fe20001f61670 */
[----:B------:R-:W-:Y:S01]  /*fa90*/  FMUL.FTZ R40, R40, R8 ;  /* 0x0000000828287220 */ /* 0x000fe20000410000 */
[----:B------:R-:W-:Y:S01]  /*faa0*/  FMNMX.FTZ R6, R162, R6, !PT ;  /* 0x00000006a2067209 */ /* 0x000fe20007810000 */
[----:B------:R-:W-:Y:S01]  /*fab0*/  FMUL.FTZ R41, R41, R8 ;  /* 0x0000000829297220 */ /* 0x000fe20000410000 */
[----:B------:R-:W-:Y:S01]  /*fac0*/  FSEL R178, R178, -INF , !P3 ;  /* 0xff800000b2b27808 */ /* 0x000fe20005800000 */
[----:B------:R-:W2:Y:S01]  /*fad0*/  MUFU.EX2 R164, R164 ;  /* 0x000000a400a47308 */ /* 0x000ea20000000800 */
[----:B------:R-:W-:Y:S01]  /*fae0*/  FMNMX.FTZ R6, R163, R6, !PT ;  /* 0x00000006a3067209 */ /* 0x000fe20007810000 */
[----:B0-----:R-:W-:Y:S01]  /*faf0*/  FADD.FTZ R3, R154, R3 ;  /* 0x000000039a037221 */ /* 0x001fe20000010000 */
[----:B------:R-:W-:Y:S01]  /*fb00*/  ISETP.GT.AND P3, PT, R14, 0x31, P2 ;  /* 0x000000310e00780c */ /* 0x000fe20001764270 */
[----:B------:R-:W-:Y:S01]  /*fb10*/  FMUL.FTZ R44, R44, R8 ;  /* 0x000000082c2c7220 */ /* 0x000fe20000410000 */
[----:B------:R-:W-:Y:S01]  /*fb20*/  FMNMX.FTZ R6, R166, R6, !PT ;  /* 0x00000006a6067209 */ /* 0x000fe20007810000 */
[----:B------:R-:W-:Y:S01]  /*fb30*/  FADD.FTZ R3, R157, R3 ;  /* 0x000000039d037221 */ /* 0x000fe20000010000 */
[----:B------:R-:W-:Y:S01]  /*fb40*/  ISETP.GT.AND P4, PT, R14, 0x38, P2 ;  /* 0x000000380e00780c */ /* 0x000fe20001784270 */
[----:B------:R-:W0:Y:S01]  /*fb50*/  MUFU.EX2 R165, R165 ;  /* 0x000000a500a57308 */ /* 0x000e220000000800 */
[----:B------:R-:W-:Y:S01]  /*fb60*/  FMNMX.FTZ R6, R167, R6, !PT ;  /* 0x00000006a7067209 */ /* 0x000fe20007810000 */
[----:B-1----:R-:W-:Y:S01]  /*fb70*/  FADD.FTZ R3, R156, R3 ;  /* 0x000000039c037221 */ /* 0x002fe20000010000 */
[----:B------:R-:W-:Y:S01]  /*fb80*/  ISETP.LT.OR P3, PT, R13, 0x32, P3 ;  /* 0x000000320d00780c */ /* 0x000fe20001f61670 */
[----:B------:R-:W-:Y:S01]  /*fb90*/  FMUL.FTZ R45, R45, R8 ;  /* 0x000000082d2d7220 */ /* 0x000fe20000410000 */
[----:B------:R-:W-:Y:S01]  /*fba0*/  FMNMX.FTZ R6, R170, R6, !PT ;  /* 0x00000006aa067209 */ /* 0x000fe20007810000 */
[----:B------:R-:W-:Y:S01]  /*fbb0*/  FADD.FTZ R3, R161, R3 ;  /* 0x00000003a1037221 */ /* 0x000fe20000010000 */
[----:B------:R-:W-:Y:S01]  /*fbc0*/  ISETP.GT.AND P2, PT, R14, 0x39, P2 ;  /* 0x000000390e00780c */ /* 0x000fe20001744270 */
[----:B------:R-:W1:Y:S01]  /*fbd0*/  MUFU.EX2 R160, R168 ;  /* 0x000000a800a07308 */ /* 0x000e620000000800 */
[----:B------:R-:W-:Y:S01]  /*fbe0*/  FMNMX.FTZ R6, R171, R6, !PT ;  /* 0x00000006ab067209 */ /* 0x000fe20007810000 */
[----:B--2---:R-:W-:Y:S01]  /*fbf0*/  FADD.FTZ R3, R164, R3 ;  /* 0x00000003a4037221 */ /* 0x004fe20000010000 */
        /* <DEDUP_REMOVED lines=8> */
[----:B------:R-:W-:Y:S01]  /*fc80*/  ISETP.LT.OR P2, PT, R13, 0x3a, P2 ;  /* 0x0000003a0d00780c */ /* 0x000fe20001741670 */
[----:B------:R-:W-:Y:S01]  /*fc90*/  FMUL.FTZ R52, R52, R8 ;  /* 0x0000000834347220 */ /* 0x000fe20000410000 */
[----:B------:R-:W-:Y:S01]  /*fca0*/  FMNMX.FTZ R6, R178, R6, !PT ;  /* 0x00000006b2067209 */ /* 0x000fe20007810000 */
[----:B------:R-:W-:Y:S01]  /*fcb0*/  FMUL.FTZ R53, R53, R8 ;  /* 0x0000000835357220 */ /* 0x000fe20000410000 */
[----:B------:R-:W-:Y:S01]  /*fcc0*/  FSEL R182, R182, -INF , !P4 ;  /* 0xff800000b6b67808 */ /* 0x000fe20006000000 */
[----:B------:R-:W0:Y:S01]  /*fcd0*/  MUFU.EX2 R172, R172 ;  /* 0x000000ac00ac7308 */ /* 0x000e220000000800 */
[----:B------:R-:W-:Y:S01]  /*fce0*/  FMNMX.FTZ R6, R179, R6, !PT ;  /* 0x00000006b3067209 */ /* 0x000fe20007810000 */
[----:B-1----:R-:W-:Y:S01]  /*fcf0*/  FADD.FTZ R3, R160, R3 ;  /* 0x00000003a0037221 */ /* 0x002fe20000010000 */
[----:B------:R-:W-:Y:S01]  /*fd00*/  FSEL R183, R183, -INF , !P2 ;  /* 0xff800000b7b77808 */ /* 0x000fe20005000000 */
[----:B------:R-:W-:Y:S01]  /*fd10*/  FMUL.FTZ R56, R56, R8 ;  /* 0x0000000838387220 */ /* 0x000fe20000410000 */
[----:B------:R-:W-:Y:S01]  /*fd20*/  FMNMX.FTZ R6, R182, R6, !PT ;  /* 0x00000006b6067209 */ /* 0x000fe20007810000 */
[----:B------:R-:W-:Y:S01]  /*fd30*/  FMUL.FTZ R57, R57, R8 ;  /* 0x0000000839397220 */ /* 0x000fe20000410000 */
[----:B------:R-:W-:Y:S01]  /*fd40*/  ISETP.NE.AND P3, PT, R184, RZ, PT ;  /* 0x000000ffb800720c */ /* 0x000fe20003f65270 */
[----:B------:R-:W1:Y:S01]  /*fd50*/  MUFU.EX2 R173, R173 ;  /* 0x000000ad00ad7308 */ /* 0x000e620000000800 */
[----:B------:R-:W-:Y:S01]  /*fd60*/  FMNMX.FTZ R6, R183, R6, !PT ;  /* 0x00000006b7067209 */ /* 0x000fe20007810000 */
[----:B------:R-:W-:Y:S01]  /*fd70*/  FMUL.FTZ R60, R60, R8 ;  /* 0x000000083c3c7220 */ /* 0x000fe20000410000 */
[----:B------:R-:W-:Y:S01]  /*fd80*/  F2FP.BF16.F32.PACK_AB R152, R153, R152 ;  /* 0x000000989998723e */ /* 0x000fe200000010ff */
[----:B------:R-:W-:Y:S01]  /*fd90*/  FMUL.FTZ R61, R61, R8 ;  /* 0x000000083d3d7220 */ /* 0x000fe20000410000 */
[----:B------:R-:W-:Y:S01]  /*fda0*/  F2FP.BF16.F32.PACK_AB R154, R157, R154 ;  /* 0x0000009a9d9a723e */ /* 0x000fe200000010ff */
[----:B------:R-:W3:Y:S01]  /*fdb0*/  SHFL.BFLY PT, R12, R6, 0x2, 0x1f ;  /* 0x0c401f00060c7f89 */ /* 0x000ee200000e0000 */
[----:B------:R-:W-:Y:S01]  /*fdc0*/  F2FP.BF16.F32.PACK_AB R156, R161, R156 ;  /* 0x0000009ca19c723e */ /* 0x000fe200000010ff */
[----:B------:R-:W4:Y:S01]  /*fdd0*/  MUFU.EX2 R176, R176 ;  /* 0x000000b000b07308 */ /* 0x000f220000000800 */
[----:B--2---:R-:W-:Y:S01]  /*fde0*/  F2FP.BF16.F32.PACK_AB R160, R169, R160 ;  /* 0x000000a0a9a0723e */ /* 0x004fe200000010ff */
        /* <DEDUP_REMOVED lines=14> */
[----:B------:R-:W5:Y:S01]  /*fed0*/  MUFU.EX2 R180, R180 ;  /* 0x000000b400b47308 */ /* 0x000f620000000800 */
[-C--:B------:R-:W-:Y:S01]  /*fee0*/  FMUL.FTZ R89, R89, R8.reuse ;  /* 0x0000000859597220 */ /* 0x080fe20000410000 */
[-C--:B------:R-:W-:Y:S01]  /*fef0*/  FMUL.FTZ R92, R92, R8.reuse ;  /* 0x000000085c5c7220 */ /* 0x080fe20000410000 */
[-C--:B------:R-:W-:Y:S01]  /*ff00*/  FMUL.FTZ R93, R93, R8.reuse ;  /* 0x000000085d5d7220 */ /* 0x080fe20000410000 */
[-C--:B------:R-:W-:Y:S01]  /*ff10*/  FMUL.FTZ R96, R96, R8.reuse ;  /* 0x0000000860607220 */ /* 0x080fe20000410000 */
[----:B------:R-:W-:Y:S01]  /*ff20*/  FMUL.FTZ R97, R97, R8 ;  /* 0x0000000861617220 */ /* 0x000fe20000410000 */
[----:B---3--:R-:W-:Y:S01]  /*ff30*/  FMNMX.FTZ R6, R6, R12, !PT ;  /* 0x0000000c06067209 */ /* 0x008fe20007810000 */
[-C--:B------:R-:W-:Y:S01]  /*ff40*/  FMUL.FTZ R100, R100, R8.reuse ;  /* 0x0000000864647220 */ /* 0x080fe20000410000 */
[----:B------:R-:W3:Y:S01]  /*ff50*/  MUFU.EX2 R181, R181 ;  /* 0x000000b500b57308 */ /* 0x000ee20000000800 */
        /* <DEDUP_REMOVED lines=26> */
[----:B0-----:R-:W-:Y:S01]  /*10100*/  FMNMX.FTZ R6, R6, R12, !PT ;  /* 0x0000000c06067209 */ /* 0x001fe20007810000 */
[----:B------:R-:W-:-:S03]  /*10110*/  FADD.FTZ R3, R169, R3 ;  /* 0x00000003a9037221 */ /* 0x000fc60000010000 */
[----:B------:R-:W-:Y:S01]  /*10120*/  FSETP.NEU.FTZ.AND P2, PT, R6, -INF , PT ;  /* 0xff8000000600780b */ /* 0x000fe20003f5d000 */
[----:B------:R-:W-:-:S03]  /*10130*/  FADD.FTZ R3, R172, R3 ;  /* 0x00000003ac037221 */ /* 0x000fc60000010000 */
[----:B------:R-:W-:Y:S01]  /*10140*/  FSEL R12, R6, RZ, P2 ;  /* 0x000000ff060c7208 */ /* 0x000fe20001000000 */
[----:B-1----:R-:W-:-:S04]  /*10150*/  FADD.FTZ R3, R173, R3 ;  /* 0x00000003ad037221 */ /* 0x002fc80000010000 */
[----:B------:R-:W-:Y:S01]  /*10160*/  FADD.FTZ R12, -R12, R11 ;  /* 0x0000000b0c0c7221 */ /* 0x000fe20000010100 */
[----:B----4-:R-:W-:-:S03]  /*10170*/  FADD.FTZ R3, R176, R3 ;  /* 0x00000003b0037221 */ /* 0x010fc60000010000 */
[----:B------:R-:W-:Y:S01]  /*10180*/  FMUL.FTZ R11, R12, UR19 ;  /* 0x000000130c0b7c20 */ /* 0x000fe20008410000 */
[----:B------:R-:W-:Y:S02]  /*10190*/  IMAD.U32 R12, RZ, RZ, UR7 ;  /* 0x00000007ff0c7e24 */ /* 0x000fe4000f8e00ff */
[----:B--2---:R-:W-:Y:S01]  /*101a0*/  FADD.FTZ R3, R177, R3 ;  /* 0x00000003b1037221 */ /* 0x004fe20000010000 */
[----:B------:R-:W-:Y:S01]  /*101b0*/  UMOV UR7, UR37 ;  /* 0x0000002500077c82 */ /* 0x000fe20008000000 */
[----:B------:R-:W-:Y:S01]  /*101c0*/  @!P3 IMAD R12, R12, 0x40, R23 ;  /* 0x000000400c0cb824 */ /* 0x000fe200078e0217 */
[----:B------:R-:W0:Y:S01]  /*101d0*/  MUFU.EX2 R11, R11 ;  /* 0x0000000b000b7308 */ /* 0x000e220000000800 */
[----:B-----5:R-:W-:-:S03]  /*101e0*/  FADD.FTZ R3, R180, R3 ;  /* 0x00000003b4037221 */ /* 0x020fc60000010000 */
[----:B------:R-:W-:Y:S01]  /*101f0*/  @!P3 LEA R12, R12, UR41, 0x2 ;  /* 0x000000290c0cbc11 */ /* 0x000fe2000f8e10ff */
[----:B---3--:R-:W-:-:S04]  /*10200*/  FADD.FTZ R3, R181, R3 ;  /* 0x00000003b5037221 */ /* 0x008fc80000010000 */
[----:B------:R-:W-:Y:S04]  /*10210*/  @!P3 STS [R12+0x38400], R8 ;  /* 0x038400080c00b388 */ /* 0x000fe80000000800 */
        /* <DEDUP_REMOVED lines=14> */
[-C--:B------:R-:W-:Y:S01]  /*10300*/  FMUL.FTZ R50, R50, R11.reuse ;  /* 0x0000000b32327220 */ /* 0x080fe20000410000 */
[----:B------:R-:W-:Y:S01]  /*10310*/  FSEL R12, R12, RZ, P2 ;  /* 0x000000ff0c0c7208 */ /* 0x000fe20001000000 */
[-C--:B------:R-:W-:Y:S01]  /*10320*/  FMUL.FTZ R51, R51, R11.reuse ;  /* 0x0000000b33337220 */ /* 0x080fe20000410000 */
[-C--:B------:R-:W-:Y:S01]  /*10330*/  FMUL.FTZ R54, R54, R11.reuse ;  /* 0x0000000b36367220 */ /* 0x080fe20000410000 */
[-C--:B------:R-:W-:Y:S01]  /*10340*/  FMUL.FTZ R55, R55, R11.reuse ;  /* 0x0000000b37377220 */ /* 0x080fe20000410000 */
[-C--:B------:R-:W-:Y:S01]  /*10350*/  FMUL.FTZ R58, R58, R11.reuse ;  /* 0x0000000b3a3a7220 */ /* 0x080fe20000410000 */
        /* <DEDUP_REMOVED lines=41> */
[----:B0-----:R-:W-:Y:S01]  /*105f0*/  F2FP.BF16.F32.PACK_AB R153, R12, R13 ;  /* 0x0000000d0c99723e */ /* 0x001fe200000010ff */
[-C--:B------:R-:W-:Y:S01]  /*10600*/  FMUL.FTZ R99, R99, R11.reuse ;  /* 0x0000000b63637220 */ /* 0x080fe20000410000 */
[----:B-1----:R-:W-:Y:S01]  /*10610*/  F2FP.BF16.F32.PACK_AB R158, R165, R164 ;  /* 0x000000a4a59e723e */ /* 0x002fe200000010ff */
[-C--:B------:R-:W-:Y:S01]  /*10620*/  FMUL.FTZ R102, R102, R11.reuse ;  /* 0x0000000b66667220 */ /* 0x080fe20000410000 */
        /* <DEDUP_REMOVED lines=12> */
[----:B--2---:R-:W-:Y:S01]  /*106f0*/  F2FP.BF16.F32.PACK_AB R155, R15, R14 ;  /* 0x0000000e0f9b723e */ /* 0x004fe200000010ff */
        /* <DEDUP_REMOVED lines=15> */
[----:B-1----:R-:W-:Y:S01]  /*107f0*/  F2FP.BF16.F32.PACK_AB R157, R21, R20 ;  /* 0x00000014159d723e */ /* 0x002fe200000010ff */
[-C--:B------:R-:W-:Y:S01]  /*10800*/  FMUL.FTZ R143, R143, R11.reuse ;  /* 0x0000000b8f8f7220 */ /* 0x080fe20000410000 */
[-C--:B------:R-:W-:Y:S01]  /*10810*/  FMUL.FTZ R146, R146, R11.reuse ;  /* 0x0000000b92927220 */ /* 0x080fe20000410000 */
[-C--:B------:R-:W-:Y:S01]  /*10820*/  FMUL.FTZ R147, R147, R11.reuse ;  /* 0x0000000b93937220 */ /* 0x080fe20000410000 */
[-C--:B------:R-:W-:Y:S01]  /*10830*/  FMUL.FTZ R150, R150, R11.reuse ;  /* 0x0000000b96967220 */ /* 0x080fe20000410000 */
[----:B------:R-:W-:Y:S01]  /*10840*/  FMUL.FTZ R151, R151, R11 ;  /* 0x0000000b97977220 */ /* 0x000fe20000410000 */
[----:B------:R-:W-:Y:S01]  /*10850*/  FFMA.FTZ R4, R11, R4, R13 ;  /* 0x000000040b047223 */ /* 0x000fe2000001000d */
[----:B------:R-:W-:Y:S01]  /*10860*/  MUFU.EX2 R170, R170 ;  /* 0x000000aa00aa7308 */ /* 0x000fe20000000800 */
[C---:B------:R-:W-:Y:S01]  /*10870*/  ISETP.GT.AND P2, PT, R7.reuse, R191, PT ;  /* 0x000000bf0700720c */ /* 0x040fe20003f44270 */
[----:B------:R2:W-:Y:S01]  /*10880*/  STSM.16.M88.4 [R186+0x36400], R152 ;  /* 0x03640098ba007844 */ /* 0x0005e20000000200 */
[----:B------:R-:W-:Y:S01]  /*10890*/  FADD.FTZ R4, R12, R4 ;  /* 0x000000040c047221 */ /* 0x000fe20000010000 */
[----:B------:R-:W-:-:S02]  /*108a0*/  VIADD R7, R7, 0xffffffff ;  /* 0xffffffff07077836 */ /* 0x000fc40000000000 */
[----:B------:R-:W-:Y:S02]  /*108b0*/  IMAD.MOV.U32 R12, RZ, RZ, R5 ;  /* 0x000000ffff0c7224 */ /* 0x000fe400078e0005 */
[----:B------:R-:W-:Y:S01]  /*108c0*/  FADD.FTZ R4, R14, R4 ;  /* 0x000000040e047221 */ /* 0x000fe20000010000 */
[----:B------:R-:W1:Y:S01]  /*108d0*/  MUFU.EX2 R171, R171 ;  /* 0x000000ab00ab7308 */ /* 0x000e620000000800 */
[----:B0-----:R-:W-:Y:S01]  /*108e0*/  F2FP.BF16.F32.PACK_AB R159, R168, R9 ;  /* 0x00000009a89f723e */ /* 0x001fe200000010ff */
[----:B------:R-:W-:Y:S02]  /*108f0*/  IMAD.MOV.U32 R11, RZ, RZ, R6 ;  /* 0x000000ffff0b7224 */ /* 0x000fe400078e0006 */
[----:B------:R-:W-:Y:S02]  /*10900*/  FADD.FTZ R15, R15, R4 ;  /* 0x000000040f0f7221 */ /* 0x000fe40000010000 */
[----:B------:R2:W-:Y:S02]  /*10910*/  STSM.16.M88.4 [R189], R156 ;  /* 0x0000009cbd007844 */ /* 0x0005e40000000200 */
[----:B------:R-:W-:Y:S01]  /*10920*/  FADD.FTZ R20, R20, R15 ;  /* 0x0000000f14147221 */ /* 0x000fe20000010000 */
[----:B------:R-:W-:Y:S03]  /*10930*/  MUFU.EX2 R174, R174 ;  /* 0x000000ae00ae7308 */ /* 0x000fe60000000800 */
[----:B------:R-:W-:-:S04]  /*10940*/  FADD.FTZ R20, R21, R20 ;  /* 0x0000001415147221 */ /* 0x000fc80000010000 */
[----:B------:R-:W-:Y:S01]  /*10950*/  FADD.FTZ R9, R9, R20 ;  /* 0x0000001409097221 */ /* 0x000fe20000010000 */
[----:B------:R-:W0:Y:S01]  /*10960*/  MUFU.EX2 R175, R175 ;  /* 0x000000af00af7308 */ /* 0x000e220000000800 */
[----:B-1----:R-:W-:Y:S02]  /*10970*/  F2FP.BF16.F32.PACK_AB R161, R171, R170 ;  /* 0x000000aaaba1723e */ /* 0x002fe400000010ff */
[----:B------:R-:W-:-:S04]  /*10980*/  FADD.FTZ R9, R168, R9 ;  /* 0x00000009a8097221 */ /* 0x000fc80000010000 */
[----:B------:R-:W-:Y:S01]  /*10990*/  FADD.FTZ R170, R170, R9 ;  /* 0x00000009aaaa7221 */ /* 0x000fe20000010000 */
[----:B------:R-:W-:Y:S03]  /*109a0*/  MUFU.EX2 R178, R178 ;  /* 0x000000b200b27308 */ /* 0x000fe60000000800 */
[----:B------:R-:W-:-:S05]  /*109b0*/  FADD.FTZ R171, R171, R170 ;  /* 0x000000aaabab7221 */ /* 0x000fca0000010000 */
[----:B------:R-:W1:Y:S01]  /*109c0*/  MUFU.EX2 R179, R179 ;  /* 0x000000b300b37308 */ /* 0x000e620000000800 */
[----:B0-----:R-:W-:Y:S01]  /*109d0*/  F2FP.BF16.F32.PACK_AB R163, R175, R174 ;  /* 0x000000aeafa3723e */ /* 0x001fe200000010ff */
[----:B------:R-:W-:-:S04]  /*109e0*/  FADD.FTZ R174, R174, R171 ;  /* 0x000000abaeae7221 */ /* 0x000fc80000010000 */
[----:B------:R2:W-:Y:S01]  /*109f0*/  STSM.16.M88.4 [R187], R160 ;  /* 0x000000a0bb007844 */ /* 0x0005e20000000200 */
[----:B------:R-:W-:Y:S01]  /*10a00*/  FADD.FTZ R175, R175, R174 ;  /* 0x000000aeafaf7221 */ /* 0x000fe20000010000 */
[----:B------:R-:W0:Y:S08]  /*10a10*/  MUFU.EX2 R182, R182 ;  /* 0x000000b600b67308 */ /* 0x000e300000000800 */
[----:B------:R-:W3:Y:S01]  /*10a20*/  MUFU.EX2 R183, R183 ;  /* 0x000000b700b77308 */ /* 0x000ee20000000800 */
[----:B-1----:R-:W-:Y:S01]  /*10a30*/  F2FP.BF16.F32.PACK_AB R165, R179, R178 ;  /* 0x000000b2b3a5723e */ /* 0x002fe200000010ff */
[----:B------:R-:W-:-:S04]  /*10a40*/  FADD.FTZ R178, R178, R175 ;  /* 0x000000afb2b27221 */ /* 0x000fc80000010000 */
[----:B------:R-:W-:-:S04]  /*10a50*/  FADD.FTZ R179, R179, R178 ;  /* 0x000000b2b3b37221 */ /* 0x000fc80000010000 */
[----:B0-----:R-:W-:Y:S01]  /*10a60*/  FADD.FTZ R4, R182, R179 ;  /* 0x000000b3b6047221 */ /* 0x001fe20000010000 */
        /* <DEDUP_REMOVED lines=32> */
.L_x_6192:
[----:B------:R-:W0:Y:S01]  /*10c70*/  SHFL.BFLY PT, R0, R3, 0x2, 0x1f ;  /* 0x0c401f0003007f89 */ /* 0x000e2200000e0000 */
[----:B-1----:R-:W-:Y:S01]  /*10c80*/  IMAD.U32 R11, RZ, RZ, UR19 ;  /* 0x00000013ff0b7e24 */ /* 0x002fe2000f8e00ff */
[----:B------:R-:W-:Y:S06]  /*10c90*/  BAR.ARV 0x8, 0x100 ;  /* 0x0204000000007b1d */ /* 0x000fec0000002000 */
[----:B------:R-:W-:Y:S02]  /*10ca0*/  IMAD.MOV.U32 R20, RZ, RZ, -0x800000 ;  /* 0xff800000ff147424 */ /* 0x000fe400078e00ff */
[----:B------:R-:W-:Y:S01]  /*10cb0*/  BAR.SYNC.DEFER_BLOCKING 0xf, 0x100 ;  /* 0x03c4000000007b1d */ /* 0x000fe20000010000 */
[----:B------:R-:W-:Y:S01]  /*10cc0*/  ISETP.NE.AND P2, PT, R184, RZ, PT ;  /* 0x000000ffb800720c */ /* 0x000fe20003f45270 */
[----:B------:R-:W-:-:S04]  /*10cd0*/  VIADD R227, R227, 0x1 ;  /* 0x00000001e3e37836 */ /* 0x000fc80000000000 */
[----:B------:R-:W1:Y:S01]  /*10ce0*/  SHFL.BFLY PT, R9, R4, 0x2, 0x1f ;  /* 0x0c401f0004097f89 */ /* 0x000e6200000e0000 */
[----:B0-----:R-:W-:Y:S01]  /*10cf0*/  FADD.FTZ R0, R0, R3 ;  /* 0x0000000300007221 */ /* 0x001fe20000010000 */
[----:B------:R-:W-:-:S04]  /*10d00*/  IMAD.MOV.U32 R3, RZ, RZ, RZ ;  /* 0x000000ffff037224 */ /* 0x000fc800078e00ff */
[----:B------:R-:W2:Y:S01]  /*10d10*/  SHFL.BFLY PT, R7, R0, 0x1, 0x1f ;  /* 0x0c201f0000077f89 */ /* 0x000ea200000e0000 */
[----:B-1----:R-:W-:Y:S01]  /*10d20*/  FADD.FTZ R9, R9, R4 ;  /* 0x0000000409097221 */ /* 0x002fe20000010000 */
[----:B------:R-:W-:Y:S01]  /*10d30*/  IMAD.U32 R4, RZ, RZ, UR37 ;  /* 0x00000025ff047e24 */ /* 0x000fe2000f8e00ff */
[----:B------:R-:W-:-:S03]  /*10d40*/  UIADD3 UR37, UR37, 0x1, URZ ;  /* 0x0000000125257890 */ /* 0x000fc6000fffe03f */
[----:B------:R-:W0:Y:S01]  /*10d50*/  SHFL.BFLY PT, R8, R9, 0x1, 0x1f ;  /* 0x0c201f0009087f89 */ /* 0x000e2200000e0000 */
[----:B------:R-:W-:Y:S01]  /*10d60*/  @!P2 IMAD R4, R4, 0x40, R23 ;  /* 0x000000400404a824 */ /* 0x000fe200078e0217 */
[----:B------:R-:W-:Y:S01]  /*10d70*/  UISETP.NE.AND UP0, UPT, UR37, 0x2, UPT ;  /* 0x000000022500788c */ /* 0x000fe2000bf05270 */
[----:B--2---:R-:W-:-:S03]  /*10d80*/  FADD.FTZ R10, R0, R7 ;  /* 0x00000007000a7221 */ /* 0x004fc60000010000 */
[----:B------:R-:W-:Y:S01]  /*10d90*/  @!P2 LEA R4, R4, UR41, 0x2 ;  /* 0x000000290404ac11 */ /* 0x000fe2000f8e10ff */
[----:B------:R-:W-:Y:S01]  /*10da0*/  USEL UR4, URZ, 0x1, UP0 ;  /* 0x000000013f047887 */ /* 0x000fe20008000000 */
[----:B------:R-:W-:Y:S01]  /*10db0*/  FSETP.NE.FTZ.AND P0, PT, R10, RZ, PT ;  /* 0x000000ff0a00720b */ /* 0x000fe20003f15000 */
[----:B------:R-:W-:-:S04]  /*10dc0*/  USEL UR37, UR37, URZ, UP0 ;  /* 0x0000003f25257287 */ /* 0x000fc80008000000 */
[----:B------:R-:W-:-:S08]  /*10dd0*/  LOP3.LUT R2, R2, UR4, RZ, 0x3c, !PT ;  /* 0x0000000402027c12 */ /* 0x000fd0000f8e3cff */
[----:B------:R-:W1:Y:S01]  /*10de0*/  @P0 MUFU.LG2 R7, R10 ;  /* 0x0000000a00070308 */ /* 0x000e620000000c00 */
[----:B------:R-:W-:Y:S01]  /*10df0*/  @P0 FMUL.FTZ R0, R11, 0.69314718246459960938 ;  /* 0x3f3172180b000820 */ /* 0x000fe20000410000 */
[----:B0-----:R-:W-:-:S05]  /*10e00*/  FADD.FTZ R8, R9, R8 ;  /* 0x0000000809087221 */ /* 0x001fca0000010000 */
[----:B------:R-:W-:Y:S01]  /*10e10*/  FSETP.NE.FTZ.AND P1, PT, R8, RZ, PT ;  /* 0x000000ff0800720b */ /* 0x000fe20003f35000 */
[----:B------:R-:W0:Y:S01]  /*10e20*/  @P0 MUFU.RCP R3, R10 ;  /* 0x0000000a00030308 */ /* 0x000e220000001000 */
[----:B-1----:R-:W-:-:S04]  /*10e30*/  @P0 FMUL.FTZ R7, R7, 0.69314718246459960938 ;  /* 0x3f31721807070820 */ /* 0x002fc80000410000 */
[----:B------:R-:W-:Y:S01]  /*10e40*/  @P0 FFMA.FTZ R20, R0, R5, R7 ;  /* 0x0000000500140223 */ /* 0x000fe20000010007 */
[----:B------:R-:W-:-:S06]  /*10e50*/  IMAD.MOV.U32 R0, RZ, RZ, RZ ;  /* 0x000000ffff007224 */ /* 0x000fcc00078e00ff */
[----:B------:R-:W1:Y:S01]  /*10e60*/  @P1 MUFU.LG2 R5, R8 ;  /* 0x0000000800051308 */ /* 0x000e620000000c00 */
[----:B------:R-:W-:Y:S01]  /*10e70*/  PLOP3.LUT P0, PT, PT, PT, PT, 0x8, 0x0 ;  /* 0x000000000000781c */ /* 0x000fe20003f0e170 */
[----:B0-----:R-:W-:Y:S01]  /*10e80*/  @!P2 STS [R4+0x38400], R3 ;  /* 0x038400030400a388 */ /* 0x001fe20000000800 */
[-C--:B------:R-:W-:Y:S01]  /*10e90*/  FMUL.FTZ R24, R24, R3.reuse ;  /* 0x0000000318187220 */ /* 0x080fe20000410000 */
[-C--:B------:R-:W-:Y:S01]  /*10ea0*/  FMUL.FTZ R25, R25, R3.reuse ;  /* 0x0000000319197220 */ /* 0x080fe20000410000 */
[-C--:B------:R-:W-:Y:S01]  /*10eb0*/  FMUL.FTZ R28, R28, R3.reuse ;  /* 0x000000031c1c7220 */ /* 0x080fe20000410000 */
[-C--:B------:R-:W-:Y:S01]  /*10ec0*/  FMUL.FTZ R29, R29, R3.reuse ;  /* 0x000000031d1d7220 */ /* 0x080fe20000410000 */
[-C--:B------:R-:W-:Y:S01]  /*10ed0*/  FMUL.FTZ R32, R32, R3.reuse ;  /* 0x0000000320207220 */ /* 0x080fe20000410000 */
[----:B------:R-:W0:Y:S01]  /*10ee0*/  @P1 MUFU.RCP R0, R8 ;  /* 0x0000000800001308 */ /* 0x000e220000001000 */
        /* <DEDUP_REMOVED lines=63> */
[----:B------:R-:W-:-:S02]  /*112e0*/  IMAD.MOV.U32 R3, RZ, RZ, -0x800000 ;  /* 0xff800000ff037424 */ /* 0x000fc400078e00ff */
        /* <DEDUP_REMOVED lines=65> */
[----:B------:R-:W-:Y:S06]  /*11700*/  BAR.ARV 0xe, 0x100 ;  /* 0x0384000000007b1d */ /* 0x000fec0000002000 */
.L_x_6129:
[----:B------:R-:W0:Y:S08]  /*11710*/  S2UR UR4, SR_CgaCtaId ;  /* 0x00000000000479c3 */ /* 0x000e300000008800 */
[----:B------:R-:W-:Y:S01]  /*11720*/  BAR.SYNC.DEFER_BLOCKING 0x5, 0x180 ;  /* 0x0146000000007b1d */ /* 0x000fe20000010000 */
[----:B------:R-:W-:-:S05]  /*11730*/  SHF.R.U32.HI R0, RZ, 0x10, R195 ;  /* 0x00000010ff007819 */ /* 0x000fca00000116c3 */
[----:B------:R-:W-:Y:S01]  /*11740*/  UMOV UR41, 0x400 ;  /* 0x0000040000297882 */ /* 0x000fe20000000000 */
[----:B------:R-:W-:Y:S01]  /*11750*/  BSSY B0, `(.L_x_6210) ;  /* 0x0000480000007945 */ /* 0x000fe20003800000 */
[----:B0-----:R-:W-:-:S09]  /*11760*/  ULEA UR41, UR4, UR41, 0x18 ;  /* 0x0000002904297291 */ /* 0x001fd2000f8ec03f */
[----:B------:R-:W0:Y:S02]  /*11770*/  LDS.128 R4, [UR41+0x388d0] ;  /* 0x0388d029ff047984 */ /* 0x000e240008000c00 */
[----:B0-----:R-:W-:Y:S01]  /*11780*/  R2UR UR4, R7 ;  /* 0x00000000070472ca */ /* 0x001fe200000e0000 */
[----:B------:R-:W-:Y:S06]  /*11790*/  BAR.ARV 0x4, 0x180 ;  /* 0x0106000000007b1d */ /* 0x000fec0000002000 */
[----:B------:R-:W-:Y:S08]  /*117a0*/  @P0 BRA `(.L_x_6211) ;  /* 0x0000003800140947 */ /* 0x000ff00003800000 */
[----:B------:R-:W2:Y:S01]  /*117b0*/  LDL R8, [R1+0x68] ;  /* 0x0000680001087983 */ /* 0x000ea20000100800 */
[----:B------:R-:W0:Y:S01]  /*117c0*/  S2UR UR5, SR_SWINHI ;  /* 0x00000000000579c3 */ /* 0x000e220000002f00 */
[----:B------:R-:W-:Y:S01]  /*117d0*/  UMOV UR6, UR41 ;  /* 0x0000002900067c82 */ /* 0x000fe20008000000 */
[----:B0-----:R-:W-:Y:S01]  /*117e0*/  UMOV UR7, UR5 ;  /* 0x0000000500077c82 */ /* 0x001fe20008000000 */
[----:B------:R-:W-:Y:S02]  /*117f0*/  IMAD.U32 R16, RZ, RZ, UR6 ;  /* 0x00000006ff107e24 */ /* 0x000fe4000f8e00ff */
[----:B------:R-:W-:-:S03]  /*11800*/  IMAD.U32 R17, RZ, RZ, UR7 ;  /* 0x00000007ff117e24 */ /* 0x000fc6000f8e00ff */
        /* <DEDUP_REMOVED lines=11> */
[----:B------:R-:W-:Y:S02]  /*118c0*/  SHF.R.U64 R156, R156, 0x3, RZ ;  /* 0x000000039c9c7819 */ /* 0x000fe400000012ff */
[----:B------:R-:W-:Y:S02]  /*118d0*/  MOV R21, R8 ;  /* 0x0000000800157202 */ /* 0x000fe40000000f00 */
[----:B------:R-:W-:Y:S02]  /*118e0*/  LOP3.LUT R9, R152, 0x380, RZ, 0xc0, !PT ;  /* 0x0000038098097812 */ /* 0x000fe400078ec0ff */
[----:B------:R-:W-:-:S02]  /*118f0*/  SHF.R.U64 R13, R13, 0x3, RZ ;  /* 0x000000030d0d7819 */ /* 0x000fc400000012ff */
[----:B------:R-:W-:Y:S02]  /*11900*/  SHF.R.U64 R9, R9, 0x3, RZ ;  /* 0x0000000309097819 */ /* 0x000fe400000012ff */
[----:B------:R-:W-:Y:S01]  /*11910*/  LOP3.LUT R156, R156, R157, RZ, 0x3c, !PT ;  /* 0x0000009d9c9c7212 */ /* 0x000fe200078e3cff */
[--C-:B------:R-:W-:Y:S01]  /*11920*/  IMAD.X R157, RZ, RZ, R153.reuse, P2 ;  /* 0x000000ffff9d7224 */ /* 0x100fe200010e0699 */
[C---:B------:R-:W-:Y:S02]  /*11930*/  IADD3 R161, P0, R152.reuse, 0x6040, RZ ;  /* 0x0000604098a17810 */ /* 0x040fe40007f1e0ff */
[----:B------:R-:W-:Y:S01]  /*11940*/  LOP3.LUT R12, R13, R12, RZ, 0x3c, !PT ;  /* 0x0000000c0d0c7212 */ /* 0x000fe200078e3cff */
[--C-:B------:R-:W-:Y:S01]  /*11950*/  IMAD.X R13, RZ, RZ, R153.reuse, P5 ;  /* 0x000000ffff0d7224 */ /* 0x100fe200028e0699 */
[----:B------:R-:W-:Y:S01]  /*11960*/  LOP3.LUT R8, R9, R152, RZ, 0x3c, !PT ;  /* 0x0000009809087212 */ /* 0x000fe200078e3cff */
[----:B------:R-:W-:Y:S01]  /*11970*/  IMAD.MOV.U32 R9, RZ, RZ, R153 ;  /* 0x000000ffff097224 */ /* 0x000fe200078e0099 */
[----:B------:R-:W-:-:S02]  /*11980*/  IADD3 R10, P4, R152, 0x4040, RZ ;  /* 0x00004040980a7810 */ /* 0x000fc40007f9e0ff */
[----:B------:R-:W-:Y:S02]  /*11990*/  LOP3.LUT R160, R161, 0x380, RZ, 0xc0, !PT ;  /* 0x00000380a1a07812 */ /* 0x000fe400078ec0ff */
[----:B------:R-:W-:Y:S02]  /*119a0*/  MOV R7, R156 ;  /* 0x0000009c00077202 */ /* 0x000fe40000000f00 */
[----:B------:R-:W-:Y:S02]  /*119b0*/  MOV R157, R12 ;  /* 0x0000000c009d7202 */ /* 0x000fe40000000f00 */
[----:B------:R-:W-:Y:S02]  /*119c0*/  LOP3.LUT R11, R10, 0x380, RZ, 0xc0, !PT ;  /* 0x000003800a0b7812 */ /* 0x000fe400078ec0ff */
[----:B------:R-:W-:Y:S02]  /*119d0*/  MOV R12, R8 ;  /* 0x00000008000c7202 */ /* 0x000fe40000000f00 */
[----:B------:R-:W-:Y:S01]  /*119e0*/  IADD3 R163, P1, R152, 0x6020, RZ ;  /* 0x0000602098a37810 */ /* 0x000fe20007f3e0ff */
[----:B------:R-:W0:Y:S01]  /*119f0*/  LDC R9, c[0x0][0xbd4] ;  /* 0x0002f500ff097b82 */ /* 0x000e220000000800 */
[----:B------:R-:W-:-:S02]  /*11a00*/  SHF.R.U64 R160, R160, 0x3, RZ ;  /* 0x00000003a0a07819 */ /* 0x000fc400000012ff */
[----:B------:R-:W-:Y:S02]  /*11a10*/  SHF.R.U64 R11, R11, 0x3, RZ ;  /* 0x000000030b0b7819 */ /* 0x000fe400000012ff */
[----:B------:R-:W-:Y:S02]  /*11a20*/  LOP3.LUT R162, R163, 0x380, RZ, 0xc0, !PT ;  /* 0x00000380a3a27812 */ /* 0x000fe400078ec0ff */
[----:B------:R-:W-:Y:S01]  /*11a30*/  LOP3.LUT R160, R160, R161, RZ, 0x3c, !PT ;  /* 0x000000a1a0a07212 */ /* 0x000fe200078e3cff */
[--C-:B------:R-:W-:Y:S01]  /*11a40*/  IMAD.X R161, RZ, RZ, R153.reuse, P0 ;  /* 0x000000ffffa17224 */ /* 0x100fe200000e0699 */
[----:B------:R-:W-:Y:S02]  /*11a50*/  IADD3 R154, P0, R152, 0x2060, RZ ;  /* 0x00002060989a7810 */ /* 0x000fe40007f1e0ff */
[----:B------:R-:W-:Y:S01]  /*11a60*/  LOP3.LUT R10, R11, R10, RZ, 0x3c, !PT ;  /* 0x0000000a0b0a7212 */ /* 0x000fe200078e3cff */
[----:B------:R-:W-:Y:S01]  /*11a70*/  IMAD.X R11, RZ, RZ, R153, P4 ;  /* 0x000000ffff0b7224 */ /* 0x000fe200020e0699 */
[----:B------:R-:W-:-:S02]  /*11a80*/  SHF.R.U64 R162, R162, 0x3, RZ ;  /* 0x00000003a2a27819 */ /* 0x000fc400000012ff */
[----:B------:R-:W-:Y:S02]  /*11a90*/  LOP3.LUT R155, R154, 0x380, RZ, 0xc0, !PT ;  /* 0x000003809a9b7812 */ /* 0x000fe400078ec0ff */
[----:B------:R-:W-:Y:S02]  /*11aa0*/  IADD3 R159, P6, R152, 0x6060, RZ ;  /* 0x00006060989f7810 */ /* 0x000fe40007fde0ff */
[----:B------:R-:W-:Y:S01]  /*11ab0*/  LOP3.LUT R162, R162, R163, RZ, 0x3c, !PT ;  /* 0x000000a3a2a27212 */ /* 0x000fe200078e3cff */
[----:B------:R-:W-:Y:S01]  /*11ac0*/  IMAD.X R163, RZ, RZ, R153, P1 ;  /* 0x000000ffffa37224 */ /* 0x000fe200008e0699 */
[----:B------:R-:W-:Y:S02]  /*11ad0*/  MOV R156, R10 ;  /* 0x0000000a009c7202 */ /* 0x000fe40000000f00 */
[----:B------:R-:W-:Y:S02]  /*11ae0*/  SHF.R.U64 R155, R155, 0x3, RZ ;  /* 0x000000039b9b7819 */ /* 0x000fe400000012ff */
[----:B------:R-:W-:-:S02]  /*11af0*/  IADD3 R11, P1, R152, 0x2040, RZ ;  /* 0x00002040980b7810 */ /* 0x000fc40007f3e0ff */
[----:B------:R-:W-:Y:S02]  /*11b00*/  LOP3.LUT R158, R159, 0x380, RZ, 0xc0, !PT ;  /* 0x000003809f9e7812 */ /* 0x000fe400078ec0ff */
[----:B------:R-:W-:Y:S01]  /*11b10*/  LOP3.LUT R154, R155, R154, RZ, 0x3c, !PT ;  /* 0x0000009a9b9a7212 */ /* 0x000fe200078e3cff */
[----:B------:R-:W-:Y:S01]  /*11b20*/  IMAD.X R155, RZ, RZ, R153, P0 ;  /* 0x000000ffff9b7224 */ /* 0x000fe200000e0699 */
[----:B------:R-:W-:Y:S02]  /*11b30*/  LOP3.LUT R8, R11, 0x380, RZ, 0xc0, !PT ;  /* 0x000003800b087812 */ /* 0x000fe400078ec0ff */
[----:B------:R-:W-:Y:S02]  /*11b40*/  SHF.R.U64 R158, R158, 0x3, RZ ;  /* 0x000000039e9e7819 */ /* 0x000fe400000012ff */
[----:B------:R-:W-:Y:S02]  /*11b50*/  ISETP.NE.AND P0, PT, R0, RZ, PT ;  /* 0x000000ff0000720c */ /* 0x000fe40003f05270 */
[----:B------:R-:W-:-:S02]  /*11b60*/  SHF.R.U64 R8, R8, 0x3, RZ ;  /* 0x0000000308087819 */ /* 0x000fc400000012ff */
[----:B------:R-:W-:Y:S01]  /*11b70*/  LOP3.LUT R158, R158, R159, RZ, 0x3c, !PT ;  /* 0x0000009f9e9e7212 */ /* 0x000fe200078e3cff */
[--C-:B------:R-:W-:Y:S01]  /*11b80*/  IMAD.X R159, RZ, RZ, R153.reuse, P6 ;  /* 0x000000ffff9f7224 */ /* 0x100fe200030e0699 */
[----:B0-----:R-:W-:Y:S01]  /*11b90*/  SEL R0, R0, R9, P0 ;  /* 0x0000000900007207 */ /* 0x001fe20000000000 */
[----:B------:R-:W-:Y:S01]  /*11ba0*/  IMAD.X R9, RZ, RZ, R153, P1 ;  /* 0x000000ffff097224 */ /* 0x000fe200008e0699 */
[----:B------:R-:W-:Y:S02]  /*11bb0*/  IADD3 R14, P6, R152, 0x4000, RZ ;  /* 0x00004000980e7810 */ /* 0x000fe40007fde0ff */
[----:B------:R-:W-:Y:S02]  /*11bc0*/  LOP3.LUT R8, R8, R11, RZ, 0x3c, !PT ;  /* 0x0000000b08087212 */ /* 0x000fe400078e3cff */
[----:B------:R-:W-:Y:S02]  /*11bd0*/  MOV R4, R162 ;  /* 0x000000a200047202 */ /* 0x000fe40000000f00 */
[----:B------:R-:W-:-:S02]  /*11be0*/  LOP3.LUT R15, R14, 0x380, RZ, 0xc0, !PT ;  /* 0x000003800e0f7812 */ /* 0x000fc400078ec0ff */
[----:B------:R-:W-:Y:S02]  /*11bf0*/  MOV R162, R8 ;  /* 0x0000000800a27202 */ /* 0x000fe40000000f00 */
[----:B------:R-:W-:Y:S02]  /*11c00*/  IADD3 R9, P0, R152, 0x2020, RZ ;  /* 0x0000202098097810 */ /* 0x000fe40007f1e0ff */
[----:B------:R-:W-:Y:S02]  /*11c10*/  SHF.R.U64 R15, R15, 0x3, RZ ;  /* 0x000000030f0f7819 */ /* 0x000fe400000012ff */
[----:B------:R-:W-:Y:S02]  /*11c20*/  LOP3.LUT R8, R9, 0x380, RZ, 0xc0, !PT ;  /* 0x0000038009087812 */ /* 0x000fe400078ec0ff */
[----:B------:R-:W-:Y:S01]  /*11c30*/  LOP3.LUT R14, R15, R14, RZ, 0x3c, !PT ;  /* 0x0000000e0f0e7212 */ /* 0x000fe200078e3cff */
[----:B------:R-:W-:Y:S01]  /*11c40*/  IMAD.X R15, RZ, RZ, R153, P6 ;  /* 0x000000ffff0f7224 */ /* 0x000fe200030e0699 */
[----:B------:R-:W-:-:S02]  /*11c50*/  SHF.R.U64 R8, R8, 0x3, RZ ;  /* 0x0000000308087819 */ /* 0x000fc400000012ff */
[----:B------:R-:W-:Y:S02]  /*11c60*/  MOV R159, R158 ;  /* 0x0000009e009f7202 */ /* 0x000fe40000000f00 */
[----:B------:R-:W-:Y:S01]  /*11c70*/  LOP3.LUT R8, R8, R9, RZ, 0x3c, !PT ;  /* 0x0000000908087212 */ /* 0x000fe200078e3cff */
[----:B------:R-:W-:Y:S01]  /*11c80*/  IMAD.X R9, RZ, RZ, R153, P0 ;  /* 0x000000ffff097224 */ /* 0x000fe200000e0699 */
[----:B------:R-:W-:Y:S02]  /*11c90*/  MOV R158, R14 ;  /* 0x0000000e009e7202 */ /* 0x000fe40000000f00 */
[----:B------:R-:W-:Y:S02]  /*11ca0*/  IADD3 R14, P0, R152, 0x20, RZ ;  /* 0x00000020980e7810 */ /* 0x000fe40007f1e0ff */
[----:B------:R-:W-:Y:S02]  /*11cb0*/  MOV R163, R8 ;  /* 0x0000000800a37202 */ /* 0x000fe40000000f00 */
[----:B------:R-:W-:-:S02]  /*11cc0*/  LOP3.LUT R13, R14, 0x380, RZ, 0xc0, !PT ;  /* 0x000003800e0d7812 */ /* 0x000fc400078ec0ff */
[----:B------:R-:W-:Y:S02]  /*11cd0*/  F2FP.BF16.F32.PACK_AB R8, R25, R24 ;  /* 0x000000181908723e */ /* 0x000fe400000010ff */
[----:B------:R-:W-:Y:S02]  /*11ce0*/  F2FP.BF16.F32.PACK_AB R9, R27, R26 ;  /* 0x0000001a1b09723e */ /* 0x000fe400000010ff */
[----:B------:R-:W-:Y:S02]  /*11cf0*/  F2FP.BF16.F32.PACK_AB R10, R29, R28 ;  /* 0x0000001c1d0a723e */ /* 0x000fe400000010ff */
[----:B------:R-:W-:Y:S02]  /*11d00*/  F2FP.BF16.F32.PACK_AB R11, R31, R30 ;  /* 0x0000001e1f0b723e */ /* 0x000fe400000010ff */
[----:B------:R-:W-:Y:S02]  /*11d10*/  SHF.R.U64 R13, R13, 0x3, RZ ;  /* 0x000000030d0d7819 */ /* 0x000fe400000012ff */
[----:B------:R-:W-:Y:S01]  /*11d20*/  F2FP.BF16.F32.PACK_AB R15, R39, R38 ;  /* 0x00000026270f723e */ /* 0x000fe200000010ff */
[----:B------:R0:W-:Y:S01]  /*11d30*/  STSM.16.M88.4 [R12], R8 ;  /* 0x000000080c007844 */ /* 0x0001e20000000200 */
[----:B------:R-:W-:-:S02]  /*11d40*/  MOV R160, R160 ;  /* 0x000000a000a07202 */ /* 0x000fc40000000f00 */
[----:B------:R-:W-:Y:S02]  /*11d50*/  MOV R161, R154 ;  /* 0x0000009a00a17202 */ /* 0x000fe40000000f00 */
[----:B------:R-:W-:Y:S01]  /*11d60*/  F2FP.BF16.F32.PACK_AB R155, R71, R70 ;  /* 0x00000046479b723e */ /* 0x000fe200000010ff */
[----:B0-----:R-:W-:Y:S01]  /*11d70*/  IMAD.X R9, RZ, RZ, R153, P0 ;  /* 0x000000ffff097224 */ /* 0x001fe200000e0699 */
[----:B------:R-:W-:Y:S02]  /*11d80*/  LOP3.LUT R8, R13, R14, RZ, 0x3c, !PT ;  /* 0x0000000e0d087212 */ /* 0x000fe400078e3cff */
[----:B------:R-:W-:Y:S02]  /*11d90*/  IADD3 R10, P0, R152, 0x40, RZ ;  /* 0x00000040980a7810 */ /* 0x000fe40007f1e0ff */
[----:B------:R-:W-:Y:S02]  /*11da0*/  MOV R8, R8 ;  /* 0x0000000800087202 */ /* 0x000fe40000000f00 */
[----:B------:R-:W-:-:S02]  /*11db0*/  LOP3.LUT R9, R10, 0x380, RZ, 0xc0, !PT ;  /* 0x000003800a097812 */ /* 0x000fc400078ec0ff */
[----:B------:R-:W-:Y:S02]  /*11dc0*/  F2FP.BF16.F32.PACK_AB R12, R33, R32 ;  /* 0x00000020210c723e */ /* 0x000fe400000010ff */
[----:B------:R-:W-:Y:S02]  /*11dd0*/  F2FP.BF16.F32.PACK_AB R13, R35, R34 ;  /* 0x00000022230d723e */ /* 0x000fe400000010ff */
[----:B------:R-:W-:Y:S02]  /*11de0*/  F2FP.BF16.F32.PACK_AB R14, R37, R36 ;  /* 0x00000024250e723e */ /* 0x000fe400000010ff */
[----:B------:R-:W-:Y:S02]  /*11df0*/  SHF.R.U64 R9, R9, 0x3, RZ ;  /* 0x0000000309097819 */ /* 0x000fe400000012ff */
[----:B------:R-:W-:Y:S01]  /*11e00*/  F2FP.BF16.F32.PACK_AB R11, R47, R46 ;  /* 0x0000002e2f0b723e */ /* 0x000fe200000010ff */
[----:B------:R0:W-:Y:S02]  /*11e10*/  STSM.16.M88.4 [R8], R12 ;  /* 0x0000000c08007844 */ /* 0x0001e40000000200 */
[----:B0-----:R-:W-:Y:S01]  /*11e20*/  LOP3.LUT R8, R9, R10, RZ, 0x3c, !PT ;  /* 0x0000000a09087212 */ /* 0x001fe200078e3cff */
[----:B------:R-:W-:Y:S01]  /*11e30*/  IMAD.X R9, RZ, RZ, R153, P0 ;  /* 0x000000ffff097224 */ /* 0x000fe200000e0699 */
[----:B------:R-:W-:-:S02]  /*11e40*/  IADD3 R14, P0, R152, 0x2000, RZ ;  /* 0x00002000980e7810 */ /* 0x000fc40007f1e0ff */
[----:B------:R-:W-:Y:S02]  /*11e50*/  F2FP.BF16.F32.PACK_AB R10, R45, R44 ;  /* 0x0000002c2d0a723e */ /* 0x000fe400000010ff */
[----:B------:R-:W-:Y:S02]  /*11e60*/  MOV R12, R8 ;  /* 0x00000008000c7202 */ /* 0x000fe40000000f00 */
[----:B------:R-:W-:Y:S02]  /*11e70*/  F2FP.BF16.F32.PACK_AB R8, R41, R40 ;  /* 0x000000282908723e */ /* 0x000fe400000010ff */
[----:B------:R-:W-:Y:S02]  /*11e80*/  F2FP.BF16.F32.PACK_AB R9, R43, R42 ;  /* 0x0000002a2b09723e */ /* 0x000fe400000010ff */
[----:B------:R-:W-:Y:S02]  /*11e90*/  LOP3.LUT R13, R14, 0x380, RZ, 0xc0, !PT ;  /* 0x000003800e0d7812 */ /* 0x000fe400078ec0ff */
[----:B------:R-:W-:Y:S01]  /*11ea0*/  F2FP.BF16.F32.PACK_AB R15, R63, R62 ;  /* 0x0000003e3f0f723e */ /* 0x000fe200000010ff */
[----:B------:R0:W-:Y:S01]  /*11eb0*/  STSM.16.M88.4 [R12], R8 ;  /* 0x000000080c007844 */ /* 0x0001e20000000200 */
[----:B------:R-:W-:-:S02]  /*11ec0*/  SHF.R.U64 R13, R13, 0x3, RZ ;  /* 0x000000030d0d7819 */ /* 0x000fc400000012ff */
[----:B0-----:R-:W-:Y:S01]  /*11ed0*/  IADD3 R10, P1, R152, 0x60, RZ ;  /* 0x00000060980a7810 */ /* 0x001fe20007f3e0ff */
[--C-:B------:R-:W-:Y:S01]  /*11ee0*/  IMAD.X R9, RZ, RZ, R153.reuse, P0 ;  /* 0x000000ffff097224 */ /* 0x100fe200000e0699 */
[----:B------:R-:W-:Y:S02]  /*11ef0*/  LOP3.LUT R8, R13, R14, RZ, 0x3c, !PT ;  /* 0x0000000e0d087212 */ /* 0x000fe400078e3cff */
[----:B------:R-:W-:Y:S01]  /*11f00*/  LOP3.LUT R13, R10, 0x380, RZ, 0xc0, !PT ;  /* 0x000003800a0d7812 */ /* 0x000fe200078ec0ff */
[----:B------:R-:W-:Y:S01]  /*11f10*/  IMAD.X R153, RZ, RZ, R153, P1 ;  /* 0x000000ffff997224 */ /* 0x000fe200008e0699 */
[----:B------:R-:W-:Y:S02]  /*11f20*/  MOV R154, R8 ;  /* 0x00000008009a7202 */ /* 0x000fe40000000f00 */
[----:B------:R-:W-:Y:S02]  /*11f30*/  SHF.R.U64 R13, R13, 0x3, RZ ;  /* 0x000000030d0d7819 */ /* 0x000fe400000012ff */
[----:B------:R-:W-:-:S02]  /*11f40*/  F2FP.BF16.F32.PACK_AB R8, R49, R48 ;  /* 0x000000303108723e */ /* 0x000fc400000010ff */
[----:B------:R-:W-:Y:S02]  /*11f50*/  LOP3.LUT R152, R13, R10, RZ, 0x3c, !PT ;  /* 0x0000000a0d987212 */ /* 0x000fe400078e3cff */
[----:B------:R-:W-:Y:S02]  /*11f60*/  F2FP.BF16.F32.PACK_AB R9, R51, R50 ;  /* 0x000000323309723e */ /* 0x000fe400000010ff */
[----:B------:R-:W-:Y:S02]  /*11f70*/  MOV R152, R152 ;  /* 0x0000009800987202 */ /* 0x000fe40000000f00 */
[----:B------:R-:W-:Y:S02]  /*11f80*/  F2FP.BF16.F32.PACK_AB R10, R53, R52 ;  /* 0x00000034350a723e */ /* 0x000fe400000010ff */
[----:B------:R-:W-:Y:S02]  /*11f90*/  F2FP.BF16.F32.PACK_AB R11, R55, R54 ;  /* 0x00000036370b723e */ /* 0x000fe400000010ff */
[----:B------:R-:W-:-:S02]  /*11fa0*/  F2FP.BF16.F32.PACK_AB R12, R57, R56 ;  /* 0x00000038390c723e */ /* 0x000fc400000010ff */
[----:B------:R-:W-:Y:S01]  /*11fb0*/  F2FP.BF16.F32.PACK_AB R13, R59, R58 ;  /* 0x0000003a3b0d723e */ /* 0x000fe200000010ff */
[----:B------:R0:W-:Y:S01]  /*11fc0*/  STSM.16.M88.4 [R152], R8 ;  /* 0x0000000898007844 */ /* 0x0001e20000000200 */
[----:B------:R-:W-:Y:S02]  /*11fd0*/  F2FP.BF16.F32.PACK_AB R14, R61, R60 ;  /* 0x0000003c3d0e723e */ /* 0x000fe400000010ff */
[----:B------:R-:W-:-:S03]  /*11fe0*/  F2FP.BF16.F32.PACK_AB R153, R67, R66 ;  /* 0x000000424399723e */ /* 0x000fc600000010ff */
[----:B------:R1:W-:Y:S01]  /*11ff0*/  STSM.16.M88.4 [R154], R12 ;  /* 0x0000000c9a007844 */ /* 0x0003e20000000200 */
[----:B0-----:R-:W-:Y:S02]  /*12000*/  F2FP.BF16.F32.PACK_AB R152, R65, R64 ;  /* 0x000000404198723e */ /* 0x001fe400000010ff */
[----:B------:R-:W-:Y:S02]  /*12010*/  F2FP.BF16.F32.PACK_AB R8, R73, R72 ;  /* 0x000000484908723e */ /* 0x000fe400000010ff */
[----:B------:R-:W-:Y:S02]  /*12020*/  F2FP.BF16.F32.PACK_AB R9, R75, R74 ;  /* 0x0000004a4b09723e */ /* 0x000fe400000010ff */
[----:B-1----:R-:W-:Y:S02]  /*12030*/  F2FP.BF16.F32.PACK_AB R154, R69, R68 ;  /* 0x00000044459a723e */ /* 0x002fe400000010ff */
[----:B------:R-:W-:Y:S02]  /*12040*/  F2FP.BF16.F32.PACK_AB R10, R77, R76 ;  /* 0x0000004c4d0a723e */ /* 0x000fe400000010ff */
[----:B------:R-:W-:Y:S01]  /*12050*/  F2FP.BF16.F32.PACK_AB R11, R79, R78 ;  /* 0x0000004e4f0b723e */ /* 0x000fe200000010ff */
[----:B------:R0:W-:Y:S01]  /*12060*/  STSM.16.M88.4 [R163], R152 ;  /* 0x00000098a3007844 */ /* 0x0001e20000000200 */
[----:B------:R-:W-:-:S02]  /*12070*/  F2FP.BF16.F32.PACK_AB R12, R81, R80 ;  /* 0x00000050510c723e */ /* 0x000fc400000010ff */
        /* <DEDUP_REMOVED lines=44> */
[----:B-1----:R-:W0:Y:S04]  /*12340*/  LDC.64 R12, c[0x0][0xd08] ;  /* 0x00034200ff0c7b82 */ /* 0x002e280000000a00 */
[----:B------:R1:W-:Y:S04]  /*12350*/  STSM.16.M88.4 [R159], R8 ;  /* 0x000000089f007844 */ /* 0x0003e80000000200 */
[----:B-1----:R-:W1:Y:S08]  /*12360*/  LDC.64 R8, c[0x0][0xd00] ;  /* 0x00034000ff087b82 */ /* 0x002e700000000a00 */
[----:B------:R-:W-:Y:S01]  /*12370*/  BAR.SYNC.DEFER_BLOCKING 0x1, 0x100 ;  /* 0x0044000000007b1d */ /* 0x000fe20000010000 */
[----:B0-----:R-:W-:-:S04]  /*12380*/  ISETP.NE.U32.AND P0, PT, R12, RZ, PT ;  /* 0x000000ff0c00720c */ /* 0x001fc80003f05070 */
[----:B------:R-:W-:-:S03]  /*12390*/  ISETP.NE.AND.EX P0, PT, R13, RZ, PT, P0 ;  /* 0x000000ff0d00720c */ /* 0x000fc60003f05300 */
[----:B------:R-:W0:Y:S10]  /*123a0*/  LDC.64 R12, c[0x0][0xd00] ;  /* 0x00034000ff0c7b82 */ /* 0x000e340000000a00 */
[----:B------:R-:W2:Y:S01]  /*123b0*/  @P0 LDC.64 R10, c[0x0][0xd08] ;  /* 0x00034200ff0a0b82 */ /* 0x000ea20000000a00 */
[----:B-1----:R-:W-:-:S04]  /*123c0*/  ISETP.NE.U32.AND P1, PT, R8, RZ, PT ;  /* 0x000000ff0800720c */ /* 0x002fc80003f25070 */
[----:B------:R-:W-:Y:S01]  /*123d0*/  ISETP.NE.AND.EX P1, PT, R9, RZ, PT, P1 ;  /* 0x000000ff0900720c */ /* 0x000fe20003f25310 */
[----:B------:R-:W-:Y:S02]  /*123e0*/  IMAD.MOV.U32 R4, RZ, RZ, RZ ;  /* 0x000000ffff047224 */ /* 0x000fe400078e00ff */
[----:B--2---:R-:W-:-:S05]  /*123f0*/  @P0 IMAD.WIDE R10, R193, 0x4, R10 ;  /* 0x00000004c10a0825 */ /* 0x004fca00078e020a */
[----:B------:R0:W2:Y:S02]  /*12400*/  @P0 LDG.E R7, desc[UR38][R10.64] ;  /* 0x000000260a070981 */ /* 0x0000a4000c1e1900 */
[----:B0-----:R-:W-:-:S05]  /*12410*/  IMAD.WIDE R10, R193, 0x4, R12 ;  /* 0x00000004c10a7825 */ /* 0x001fca00078e020c */
        /* <DEDUP_REMOVED lines=10> */
.L_x_6212:
[----:B------:R-:W0:Y:S01]  /*124c0*/  SHFL.IDX PT, R7, R228, RZ, 0x1f ;  /* 0x00001fffe4077589 */ /* 0x000e2200000e0000 */
[----:B------:R-:W-:Y:S02]  /*124d0*/  LOP3.LUT R195, R195, 0xff, RZ, 0xc0, !PT ;  /* 0x000000ffc3c37812 */ /* 0x000fe400078ec0ff */
[----:B0-----:R-:W-:Y:S02]  /*124e0*/  ISETP.NE.AND P0, PT, R7, RZ, PT ;  /* 0x000000ff0700720c */ /* 0x001fe40003f05270 */
[----:B-----5:R-:W-:-:S11]  /*124f0*/  SHF.R.S32.HI R7, RZ, 0x1f, R4 ;  /* 0x0000001fff077819 */ /* 0x020fd60000011404 */
[----:B------:R-:W-:Y:S05]  /*12500*/  @P0 BRA `(.L_x_6213) ;  /* 0x0000000000f80947 */ /* 0x000fea0003800000 */
[----:B------:R-:W2:Y:S01]  /*12510*/  LDL R155, [R1+0x64] ;  /* 0x00006400019b7983 */ /* 0x000ea20000100800 */
[----:B------:R-:W0:Y:S01]  /*12520*/  LDC R154, c[0x0][0xce8] ;  /* 0x00033a00ff9a7b82 */ /* 0x000e220000000800 */
[----:B------:R-:W-:Y:S01]  /*12530*/  IMAD.MOV.U32 R14, RZ, RZ, 0xab8 ;  /* 0x00000ab8ff0e7424 */ /* 0x000fe200078e00ff */
[----:B------:R-:W-:Y:S02]  /*12540*/  ISETP.GT.AND P1, PT, R0, 0x1, PT ;  /* 0x000000010000780c */ /* 0x000fe40003f24270 */
[----:B------:R-:W-:Y:S02]  /*12550*/  ISETP.NE.U32.AND P0, PT, R8, RZ, PT ;  /* 0x000000ff0800720c */ /* 0x000fe40003f05070 */
[----:B------:R-:W-:Y:S02]  /*12560*/  SEL R14, R14, 0xa78, P1 ;  /* 0x00000a780e0e7807 */ /* 0x000fe40000800000 */
[----:B------:R-:W-:Y:S02]  /*12570*/  ISETP.NE.AND.EX P0, PT, R9, RZ, PT, P0 ;  /* 0x000000ff0900720c */ /* 0x000fe40003f05300 */
[----:B------:R-:W1:Y:S01]  /*12580*/  LDC.64 R12, c[0x0][R14+0x220] ;  /* 0x000088000e0c7b82 */ /* 0x000e620000000a00 */
[----:B------:R-:W-:-:S02]  /*12590*/  SHF.R.S32.HI R15, RZ, 0x1f, R193 ;  /* 0x0000001fff0f7819 */ /* 0x000fc400000114c1 */
[----:B------:R-:W-:Y:S02]  /*125a0*/  SEL R153, R193, RZ, !P0 ;  /* 0x000000ffc1997207 */ /* 0x000fe40004000000 */
[----:B------:R-:W-:-:S03]  /*125b0*/  SEL R15, R15, RZ, !P0 ;  /* 0x000000ff0f0f7207 */ /* 0x000fc60004000000 */
[----:B------:R-:W3:Y:S01]  /*125c0*/  LDC.64 R10, c[0x0][R14+0x218] ;  /* 0x000086000e0a7b82 */ /* 0x000ee20000000a00 */
[----:B0-----:R-:W-:Y:S01]  /*125d0*/  ISETP.NE.AND P2, PT, R154, 0x1, PT ;  /* 0x000000019a00780c */ /* 0x001fe20003f45270 */
[----:B-1----:R-:W-:-:S12]  /*125e0*/  IMAD R13, R13, R153, RZ ;  /* 0x000000990d0d7224 */ /* 0x002fd800078e02ff */
[----:B------:R-:W0:Y:S01]  /*125f0*/  @P2 LDC R21, c[0x0][0xcec] ;  /* 0x00033b00ff152b82 */ /* 0x000e220000000800 */
[C---:B------:R-:W-:Y:S02]  /*12600*/  IMAD R15, R12.reuse, R15, R13 ;  /* 0x0000000f0c0f7224 */ /* 0x040fe400078e020d */
[----:B------:R-:W-:-:S04]  /*12610*/  IMAD.WIDE.U32 R12, R12, R153, RZ ;  /* 0x000000990c0c7225 */ /* 0x000fc800078e00ff */
[-C--:B---3--:R-:W-:Y:S01]  /*12620*/  IMAD R153, R11, R192.reuse, RZ ;  /* 0x000000c00b997224 */ /* 0x088fe200078e02ff */
[----:B------:R-:W1:Y:S01]  /*12630*/  @P2 LDC R152, c[0x0][0xcf0] ;  /* 0x00033c00ff982b82 */ /* 0x000e620000000800 */
[----:B------:R-:W-:-:S04]  /*12640*/  IMAD.WIDE.U32 R10, R10, R192, RZ ;  /* 0x000000c00a0a7225 */ /* 0x000fc800078e00ff */
[----:B------:R-:W-:Y:S01]  /*12650*/  IMAD.IADD R13, R13, 0x1, R15 ;  /* 0x000000010d0d7824 */ /* 0x000fe200078e020f */
[----:B------:R-:W-:Y:S01]  /*12660*/  IADD3 R12, P0, P3, R12, R10, R4 ;  /* 0x0000000a0c0c7210 */ /* 0x000fe20007b1e004 */
[----:B------:R-:W-:Y:S02]  /*12670*/  IMAD.IADD R15, R190, 0x1, R185 ;  /* 0x00000001be0f7824 */ /* 0x000fe400078e02b9 */
[----:B------:R-:W-:Y:S02]  /*12680*/  IMAD.IADD R156, R11, 0x1, R153 ;  /* 0x000000010b9c7824 */ /* 0x000fe400078e0299 */
[----:B0-----:R-:W-:-:S04]  /*12690*/  @P2 IMAD.HI.U32 R11, R15, R21, RZ ;  /* 0x000000150f0b2227 */ /* 0x001fc800078e00ff */
[----:B------:R-:W-:Y:S01]  /*126a0*/  IMAD.MOV.U32 R21, RZ, RZ, R15 ;  /* 0x000000ffff157224 */ /* 0x000fe200078e000f */
[----:B-1----:R-:W-:Y:S02]  /*126b0*/  @P2 SHF.R.U32.HI R21, RZ, R152, R11 ;  /* 0x00000098ff152219 */ /* 0x002fe4000001160b */
[----:B------:R-:W0:Y:S01]  /*126c0*/  LDC.64 R10, c[0x0][R14+0x228] ;  /* 0x00008a000e0a7b82 */ /* 0x000e220000000a00 */
[----:B------:R-:W-:Y:S02]  /*126d0*/  IADD3.X R152, R13, R156, R7, P0, P3 ;  /* 0x0000009c0d987210 */ /* 0x000fe400007e6407 */
[----:B------:R-:W-:-:S05]  /*126e0*/  SEL R13, R195, RZ, P1 ;  /* 0x000000ffc30d7207 */ /* 0x000fca0000800000 */
[-C--:B0-----:R-:W-:Y:S02]  /*126f0*/  IMAD R153, R11, R13.reuse, RZ ;  /* 0x0000000d0b997224 */ /* 0x081fe400078e02ff */
[----:B------:R-:W-:-:S04]  /*12700*/  IMAD.WIDE.U32 R10, R10, R13, RZ ;  /* 0x0000000d0a0a7225 */ /* 0x000fc800078e00ff */
[----:B------:R-:W-:Y:S01]  /*12710*/  IMAD.IADD R11, R11, 0x1, R153 ;  /* 0x000000010b0b7824 */ /* 0x000fe200078e0299 */
[----:B------:R-:W-:Y:S01]  /*12720*/  IADD3 R10, P0, P2, R21, R12, R10 ;  /* 0x0000000c150a7210 */ /* 0x000fe20007a1e00a */
[--C-:B------:R-:W-:Y:S01]  /*12730*/  IMAD.MOV R153, RZ, RZ, -R21.reuse ;  /* 0x000000ffff997224 */ /* 0x100fe200078e0a15 */
[----:B------:R-:W0:Y:S01]  /*12740*/  LDC.64 R12, c[0x0][0xca8] ;  /* 0x00032a00ff0c7b82 */ /* 0x000e220000000a00 */
[----:B------:R-:W-:Y:S02]  /*12750*/  SHF.R.S32.HI R21, RZ, 0x1f, R21 ;  /* 0x0000001fff157819 */ /* 0x000fe40000011415 */
[----:B------:R-:W-:Y:S02]  /*12760*/  IMAD R153, R154, R153, R15 ;  /* 0x000000999a997224 */ /* 0x000fe400078e020f */
[----:B------:R-:W-:-:S03]  /*12770*/  IADD3.X R11, R21, R152, R11, P0, P2 ;  /* 0x00000098150b7210 */ /* 0x000fc600007e440b */
[----:B------:R-:W1:Y:S01]  /*12780*/  LDC.64 R14, c[0x0][R14+0x210] ;  /* 0x000084000e0e7b82 */ /* 0x000e620000000a00 */
[----:B------:R-:W-:-:S07]  /*12790*/  SHF.R.S32.HI R21, RZ, 0x1f, R153 ;  /* 0x0000001fff157819 */ /* 0x000fce0000011499 */
[----:B0-----:R-:W0:Y:S08]  /*127a0*/  @!P1 LDC R12, c[0x0][0xc50] ;  /* 0x00031400ff0c9b82 */ /* 0x001e300000000800 */
[----:B------:R-:W3:Y:S01]  /*127b0*/  @!P1 LDC R13, c[0x0][0xc54] ;  /* 0x00031500ff0d9b82 */ /* 0x000ee20000000800 */
[-C--:B-1----:R-:W-:Y:S02]  /*127c0*/  IMAD R15, R15, R153.reuse, RZ ;  /* 0x000000990f0f7224 */ /* 0x082fe400078e02ff */
[----:B------:R-:W-:-:S04]  /*127d0*/  IMAD.WIDE.U32 R10, R14, R153, R10 ;  /* 0x000000990e0a7225 */ /* 0x000fc800078e000a */
[----:B------:R-:W-:Y:S02]  /*127e0*/  IMAD R15, R14, R21, R15 ;  /* 0x000000150e0f7224 */ /* 0x000fe400078e020f */
[----:B------:R-:W-:Y:S02]  /*127f0*/  IMAD R153, R154, UR5, RZ ;  /* 0x000000059a997c24 */ /* 0x000fe4000f8e02ff */
[----:B------:R-:W-:Y:S02]  /*12800*/  IMAD.IADD R11, R11, 0x1, R15 ;  /* 0x000000010b0b7824 */ /* 0x000fe400078e020f */
[----:B------:R-:W-:Y:S01]  /*12810*/  IMAD.IADD R14, R23, 0x1, R185 ;  /* 0x00000001170e7824 */ /* 0x000fe200078e02b9 */
[----:B0-----:R-:W-:-:S05]  /*12820*/  LEA R15, P0, R10, R12, 0x2 ;  /* 0x0000000c0a0f7211 */ /* 0x001fca00078010ff */
[----:B------:R-:W-:Y:S01]  /*12830*/  SHFL.IDX PT, R12, R15, 0x1, 0x1c1f ;  /* 0x003c1f000f0c7f89 */ /* 0x000fe200000e0000 */
[----:B---3--:R-:W-:-:S05]  /*12840*/  LEA.HI.X R21, R10, R13, R11, 0x2, P0 ;  /* 0x0000000d0a157211 */ /* 0x008fca00000f140b */
[----:B------:R-:W-:Y:S04]  /*12850*/  SHFL.IDX PT, R11, R21, RZ, 0x1c1f ;  /* 0x001c1fff150b7589 */ /* 0x000fe800000e0000 */
[----:B------:R-:W-:Y:S01]  /*12860*/  SHFL.IDX PT, R13, R21, 0x1, 0x1c1f ;  /* 0x003c1f00150d7f89 */ /* 0x000fe200000e0000 */
[----:B--2---:R-:W-:-:S05]  /*12870*/  IMAD.MOV R10, RZ, RZ, -R155 ;  /* 0x000000ffff0a7224 */ /* 0x004fca00078e0a9b */
[----:B------:R-:W-:Y:S02]  /*12880*/  ISETP.NE.AND P0, PT, R19, R10, PT ;  /* 0x0000000a1300720c */ /* 0x000fe40003f05270 */
[----:B------:R-:W0:Y:S02]  /*12890*/  SHFL.IDX PT, R10, R15, RZ, 0x1c1f ;  /* 0x001c1fff0f0a7589 */ /* 0x000e2400000e0000 */
[C---:B------:R-:W-:Y:S01]  /*128a0*/  ISETP.GE.OR P1, PT, R14.reuse, R153, P0 ;  /* 0x000000990e00720c */ /* 0x040fe20000726670 */
[----:B------:R-:W-:-:S05]  /*128b0*/  VIADD R14, R14, 0x8 ;  /* 0x000000080e0e7836 */ /* 0x000fca0000000000 */
[----:B------:R-:W-:-:S07]  /*128c0*/  ISETP.GE.OR P0, PT, R14, R153, P0 ;  /* 0x000000990e00720c */ /* 0x000fce0000706670 */
[----:B0-----:R0:W-:Y:S06]  /*128d0*/  @!P1 ST.E desc[UR38][R10.64], R20 ;  /* 0x000000140a009985 */ /* 0x0011ec000c101926 */
[----:B------:R0:W-:Y:S02]  /*128e0*/  @!P0 ST.E desc[UR38][R12.64], R3 ;  /* 0x000000030c008985 */ /* 0x0001e4000c101926 */
.L_x_6213:
[----:B------:R-:W-:Y:S02]  /*128f0*/  ISETP.GT.AND P1, PT, R0, 0x1, PT ;  /* 0x000000010000780c */ /* 0x000fe40003f24270 */
[----:B------:R-:W-:-:S04]  /*12900*/  ISETP.NE.U32.AND P0, PT, R8, RZ, PT ;  /* 0x000000ff0800720c */ /* 0x000fc80003f05070 */
[----:B------:R-:W-:-:S04]  /*12910*/  ISETP.NE.AND.EX P0, PT, R9, RZ, PT, P0 ;  /* 0x000000ff0900720c */ /* 0x000fc80003f05300 */
[----:B------:R-:W-:-:S03]  /*12920*/  SEL R193, R193, RZ, !P0 ;  /* 0x000000ffc1c17207 */ /* 0x000fc60004000000 */
[----:B------:R-:W-:Y:S06]  /*12930*/  @P1 BRA `(.L_x_6214) ;  /* 0x0000001000541947 */ /* 0x000fec0003800000 */
[----:B0-----:R-:W0:Y:S01]  /*12940*/  S2R R3, SR_TID.X ;  /* 0x0000000000037919 */ /* 0x001e220000002100 */
[----:B------:R-:W1:Y:S01]  /*12950*/  LDC R84, c[0x0][0xce8] ;  /* 0x00033a00ff547b82 */ /* 0x000e620000000800 */
[----:B------:R-:W-:Y:S01]  /*12960*/  ULDC.64 UR6, c[0x0][0xba0] ;  /* 0x0002e80000067ab9 */ /* 0x000fe20000000a00 */
[----:B------:R-:W-:Y:S01]  /*12970*/  ULDC UR10, c[0x0][0xbc8] ;  /* 0x0002f200000a7ab9 */ /* 0x000fe20000000800 */
[----:B------:R-:W-:Y:S01]  /*12980*/  VIADD R89, R22, 0xc0 ;  /* 0x000000c016597836 */ /* 0x000fe20000000000 */
[----:B------:R-:W-:Y:S01]  /*12990*/  ULDC.64 UR8, c[0x0][0xb80] ;  /* 0x0002e00000087ab9 */ /* 0x000fe20000000a00 */
[----:B0-----:R-:W-:-:S05]  /*129a0*/  VIADD R3, R3, 0xffffff80 ;  /* 0xffffff8003037836 */ /* 0x001fca0000000000 */
[----:B------:R-:W-:-:S04]  /*129b0*/  SHF.R.S32.HI R20, RZ, 0x1f, R3 ;  /* 0x0000001fff147819 */ /* 0x000fc80000011403 */
[----:B------:R-:W-:-:S04]  /*129c0*/  LEA.HI R20, R20, R3, RZ, 0x3 ;  /* 0x0000000314147211 */ /* 0x000fc800078f18ff */
[----:B------:R-:W-:-:S05]  /*129d0*/  SHF.R.S32.HI R0, RZ, 0x3, R20 ;  /* 0x00000003ff007819 */ /* 0x000fca0000011414 */
[----:B------:R-:W-:-:S04]  /*129e0*/  IMAD R9, R0, 0x40, R22 ;  /* 0x0000004000097824 */ /* 0x000fc800078e0216 */
        /* <DEDUP_REMOVED lines=11> */
[C---:B------:R-:W-:Y:S01]  /*12aa0*/  IADD3 R37, P0, R16.reuse, 0x5000, RZ ;  /* 0x0000500010257810 */ /* 0x040fe20007f1e0ff */
[----:B------:R-:W-:Y:S01]  /*12ab0*/  IMAD R7, R7, UR6, RZ ;  /* 0x0000000607077c24 */ /* 0x000fe2000f8e02ff */
[----:B------:R-:W-:Y:S01]  /*12ac0*/  IADD3 R41, P1, R16, 0x6000, RZ ;  /* 0x0000600010297810 */ /* 0x000fe20007f3e0ff */
[C---:B------:R-:W-:Y:S01]  /*12ad0*/  VIADD R91, R22.reuse, 0x140 ;  /* 0x00000140165b7836 */ /* 0x040fe20000000000 */
[----:B------:R-:W-:Y:S01]  /*12ae0*/  LOP3.LUT R44, R45, 0x380, RZ, 0xc0, !PT ;  /* 0x000003802d2c7812 */ /* 0x000fe200078ec0ff */
[----:B------:R-:W-:Y:S01]  /*12af0*/  VIADD R95, R22, 0x180 ;  /* 0x00000180165f7836 */ /* 0x000fe20000000000 */
[----:B------:R-:W-:Y:S01]  /*12b00*/  LOP3.LUT R48, R49, 0x380, RZ, 0xc0, !PT ;  /* 0x0000038031307812 */ /* 0x000fe200078ec0ff */
[----:B------:R-:W5:Y:S01]  /*12b10*/  LD.E.128 R12, desc[UR38][R12.64] ;  /* 0x000000260c0c7980 */ /* 0x000f62000c101d00 */
[----:B------:R-:W-:-:S02]  /*12b20*/  LOP3.LUT R24, R25, 0x380, RZ, 0xc0, !PT ;  /* 0x0000038019187812 */ /* 0x000fc400078ec0ff */
[----:B------:R-:W-:Y:S02]  /*12b30*/  LOP3.LUT R28, R29, 0x380, RZ, 0xc0, !PT ;  /* 0x000003801d1c7812 */ /* 0x000fe400078ec0ff */
[----:B------:R-:W-:Y:S02]  /*12b40*/  LOP3.LUT R32, R33, 0x380, RZ, 0xc0, !PT ;  /* 0x0000038021207812 */ /* 0x000fe400078ec0ff */
[----:B------:R-:W-:Y:S02]  /*12b50*/  LOP3.LUT R36, R37, 0x380, RZ, 0xc0, !PT ;  /* 0x0000038025247812 */ /* 0x000fe400078ec0ff */
[----:B------:R-:W-:Y:S02]  /*12b60*/  LOP3.LUT R40, R41, 0x380, RZ, 0xc0, !PT ;  /* 0x0000038029287812 */ /* 0x000fe400078ec0ff */
[----:B------:R-:W-:Y:S02]  /*12b70*/  SHF.R.U64 R44, R44, 0x3, RZ ;  /* 0x000000032c2c7819 */ /* 0x000fe400000012ff */
[----:B------:R-:W-:-:S02]  /*12b80*/  SHF.R.U64 R48, R48, 0x3, RZ ;  /* 0x0000000330307819 */ /* 0x000fc400000012ff */
[----:B------:R-:W-:Y:S02]  /*12b90*/  SHF.R.U64 R24, R24, 0x3, RZ ;  /* 0x0000000318187819 */ /* 0x000fe400000012ff */
[----:B------:R-:W-:Y:S02]  /*12ba0*/  SHF.R.U64 R28, R28, 0x3, RZ ;  /* 0x000000031c1c7819 */ /* 0x000fe400000012ff */
[----:B------:R-:W-:Y:S02]  /*12bb0*/  SHF.R.U64 R32, R32, 0x3, RZ ;  /* 0x0000000320207819 */ /* 0x000fe400000012ff */
[----:B------:R-:W-:Y:S02]  /*12bc0*/  SHF.R.U64 R36, R36, 0x3, RZ ;  /* 0x0000000324247819 */ /* 0x000fe400000012ff */
[----:B------:R-:W-:Y:S02]  /*12bd0*/  SHF.R.U64 R40, R40, 0x3, RZ ;  /* 0x0000000328287819 */ /* 0x000fe400000012ff */
[----:B------:R-:W-:Y:S01]  /*12be0*/  LOP3.LUT R44, R44, R45, RZ, 0x3c, !PT ;  /* 0x0000002d2c2c7212 */ /* 0x000fe200078e3cff */
[----:B------:R-:W-:Y:S01]  /*12bf0*/  IMAD.X R45, RZ, RZ, R17, P2 ;  /* 0x000000ffff2d7224 */ /* 0x000fe200010e0611 */
[----:B------:R-:W-:-:S02]  /*12c00*/  IADD3 R73, P2, R16, 0xe000, RZ ;  /* 0x0000e00010497810 */ /* 0x000fc40007f5e0ff */
        /* <DEDUP_REMOVED lines=12> */
[----:B------:R-:W-:-:S02]  /*12cd0*/  IADD3 R9, P3, R16, 0xf000, RZ ;  /* 0x0000f00010097810 */ /* 0x000fc40007f7e0ff */
[----:B------:R-:W-:Y:S01]  /*12ce0*/  LOP3.LUT R11, R16, 0x380, RZ, 0xc0, !PT ;  /* 0x00000380100b7812 */ /* 0x000fe200078ec0ff */
[----:B------:R-:W-:Y:S01]  /*12cf0*/  IMAD R7, R4, UR7, R7 ;  /* 0x0000000704077c24 */ /* 0x000fe2000f8e0207 */
[C---:B------:R-:W-:Y:S01]  /*12d00*/  IADD3 R53, P4, R16.reuse, 0x9000, RZ ;  /* 0x0000900010357810 */ /* 0x040fe20007f9e0ff */
[----:B------:R-:W-:Y:S01]  /*12d10*/  IMAD.X R77, RZ, RZ, R17, P3 ;  /* 0x000000ffff4d7224 */ /* 0x000fe200018e0611 */
[C---:B------:R-:W-:Y:S01]  /*12d20*/  IADD3 R57, P5, R16.reuse, 0xa000, RZ ;  /* 0x0000a00010397810 */ /* 0x040fe20007fbe0ff */
[----:B------:R-:W5:Y:S01]  /*12d30*/  LD.E.128 R24, desc[UR38][R24.64] ;  /* 0x0000002618187980 */ /* 0x000f62000c101d00 */
[C---:B------:R-:W-:Y:S02]  /*12d40*/  IADD3 R61, P6, R16.reuse, 0xb000, RZ ;  /* 0x0000b000103d7810 */ /* 0x040fe40007fde0ff */
[C---:B------:R-:W-:Y:S01]  /*12d50*/  IADD3 R65, P0, R16.reuse, 0xc000, RZ ;  /* 0x0000c00010417810 */ /* 0x040fe20007f1e0ff */
[----:B------:R-:W5:Y:S01]  /*12d60*/  LD.E.128 R28, desc[UR38][R28.64] ;  /* 0x000000261c1c7980 */ /* 0x000f62000c101d00 */
[----:B------:R-:W-:-:S02]  /*12d70*/  IADD3 R69, P1, R16, 0xd000, RZ ;  /* 0x0000d00010457810 */ /* 0x000fc40007f3e0ff */
[----:B------:R-:W-:Y:S01]  /*12d80*/  LOP3.LUT R72, R73, 0x380, RZ, 0xc0, !PT ;  /* 0x0000038049487812 */ /* 0x000fe200078ec0ff */
[----:B------:R-:W5:Y:S01]  /*12d90*/  LD.E.128 R32, desc[UR38][R32.64] ;  /* 0x0000002620207980 */ /* 0x000f62000c101d00 */
[----:B------:R-:W-:Y:S02]  /*12da0*/  LOP3.LUT R8, R9, 0x380, RZ, 0xc0, !PT ;  /* 0x0000038009087812 */ /* 0x000fe400078ec0ff */
[----:B------:R-:W-:Y:S01]  /*12db0*/  LOP3.LUT R52, R53, 0x380, RZ, 0xc0, !PT ;  /* 0x0000038035347812 */ /* 0x000fe200078ec0ff */
[----:B------:R-:W5:Y:S01]  /*12dc0*/  LD.E.128 R36, desc[UR38][R36.64] ;  /* 0x0000002624247980 */ /* 0x000f62000c101d00 */
[----:B------:R-:W-:Y:S02]  /*12dd0*/  LOP3.LUT R56, R57, 0x380, RZ, 0xc0, !PT ;  /* 0x0000038039387812 */ /* 0x000fe400078ec0ff */
[----:B------:R-:W-:Y:S01]  /*12de0*/  LOP3.LUT R60, R61, 0x380, RZ, 0xc0, !PT ;  /* 0x000003803d3c7812 */ /* 0x000fe200078ec0ff */
[----:B------:R-:W5:Y:S01]  /*12df0*/  LD.E.128 R40, desc[UR38][R40.64] ;  /* 0x0000002628287980 */ /* 0x000f62000c101d00 */
[----:B------:R-:W-:-:S02]  /*12e00*/  LOP3.LUT R64, R65, 0x380, RZ, 0xc0, !PT ;  /* 0x0000038041407812 */ /* 0x000fc400078ec0ff */
[----:B------:R-:W-:Y:S01]  /*12e10*/  LOP3.LUT R68, R69, 0x380, RZ, 0xc0, !PT ;  /* 0x0000038045447812 */ /* 0x000fe200078ec0ff */
[----:B------:R-:W5:Y:S01]  /*12e20*/  LD.E.128 R44, desc[UR38][R44.64] ;  /* 0x000000262c2c7980 */ /* 0x000f62000c101d00 */
[----:B------:R-:W-:Y:S02]  /*12e30*/  SHF.R.U64 R72, R72, 0x3, RZ ;  /* 0x0000000348487819 */ /* 0x000fe400000012ff */
[----:B------:R-:W-:Y:S01]  /*12e40*/  SHF.R.U64 R11, R11, 0x3, RZ ;  /* 0x000000030b0b7819 */ /* 0x000fe200000012ff */
[----:B------:R-:W5:Y:S01]  /*12e50*/  LD.E.128 R48, desc[UR38][R48.64] ;  /* 0x0000002630307980 */ /* 0x000f62000c101d00 */
[----:B------:R-:W-:Y:S02]  /*12e60*/  SHF.R.U64 R8, R8, 0x3, RZ ;  /* 0x0000000308087819 */ /* 0x000fe400000012ff */
[----:B------:R-:W-:Y:S02]  /*12e70*/  SHF.R.U64 R52, R52, 0x3, RZ ;  /* 0x0000000334347819 */ /* 0x000fe400000012ff */
[----:B------:R-:W-:-:S02]  /*12e80*/  SHF.R.U64 R56, R56, 0x3, RZ ;  /* 0x0000000338387819 */ /* 0x000fc400000012ff */
[----:B------:R-:W-:Y:S02]  /*12e90*/  SHF.R.U64 R60, R60, 0x3, RZ ;  /* 0x000000033c3c7819 */ /* 0x000fe400000012ff */
[----:B------:R-:W-:Y:S02]  /*12ea0*/  SHF.R.U64 R64, R64, 0x3, RZ ;  /* 0x0000000340407819 */ /* 0x000fe400000012ff */
[----:B------:R-:W-:Y:S02]  /*12eb0*/  SHF.R.U64 R68, R68, 0x3, RZ ;  /* 0x0000000344447819 */ /* 0x000fe400000012ff */
[----:B------:R-:W-:Y:S01]  /*12ec0*/  LOP3.LUT R72, R72, R73, RZ, 0x3c, !PT ;  /* 0x0000004948487212 */ /* 0x000fe200078e3cff */
[----:B------:R-:W-:Y:S01]  /*12ed0*/  IMAD.X R73, RZ, RZ, R17, P2 ;  /* 0x000000ffff497224 */ /* 0x000fe200010e0611 */
[----:B------:R-:W-:Y:S02]  /*12ee0*/  LOP3.LUT R16, R11, R16, RZ, 0x3c, !PT ;  /* 0x000000100b107212 */ /* 0x000fe400078e3cff */
[----:B-1----:R-:W-:-:S02]  /*12ef0*/  ISETP.NE.AND P2, PT, R84, 0x1, PT ;  /* 0x000000015400780c */ /* 0x002fc40003f45270 */
        /* <DEDUP_REMOVED lines=11> */
[----:B------:R-:W0:Y:S01]  /*12fb0*/  @P2 LDC R83, c[0x0][0xcec] ;  /* 0x00033b00ff532b82 */ /* 0x000e220000000800 */
[----:B------:R1:W5:Y:S01]  /*12fc0*/  LD.E.128 R8, desc[UR38][R16.64] ;  /* 0x0000002610087980 */ /* 0x000362000c101d00 */
[----:B------:R-:W-:-:S02]  /*12fd0*/  ISETP.GE.AND P0, PT, R194, UR10, PT ;  /* 0x0000000ac2007c0c */ /* 0x000fc4000bf06270 */
[----:B------:R-:W-:Y:S01]  /*12fe0*/  ISETP.GE.AND P1, PT, R22, UR10, PT ;  /* 0x0000000a16007c0c */ /* 0x000fe2000bf26270 */
[----:B------:R-:W5:Y:S01]  /*12ff0*/  LD.E.128 R52, desc[UR38][R52.64] ;  /* 0x0000002634347980 */ /* 0x000f62000c101d00 */
[----:B------:R-:W-:Y:S02]  /*13000*/  LOP3.LUT R20, R20, 0xfffffff8, RZ, 0xc0, !PT ;  /* 0xfffffff814147812 */ /* 0x000fe400078ec0ff */
[----:B------:R-:W2:Y:S01]  /*13010*/  @P2 LDC R85, c[0x0][0xcf0] ;  /* 0x00033c00ff552b82 */ /* 0x000ea20000000800 */
[----:B------:R-:W5:Y:S01]  /*13020*/  LD.E.128 R56, desc[UR38][R56.64] ;  /* 0x0000002638387980 */ /* 0x000f62000c101d00 */
[----:B-1----:R-:W-:Y:S01]  /*13030*/  IMAD.WIDE.U32 R16, R4, UR6, RZ ;  /* 0x0000000604107c25 */ /* 0x002fe2000f8e00ff */
[----:B------:R-:W-:Y:S01]  /*13040*/  SEL R21, RZ, 0xffffffff, P0 ;  /* 0xffffffffff157807 */ /* 0x000fe20000000000 */
[----:B------:R-:W-:Y:S01]  /*13050*/  ULDC.64 UR6, c[0x0][0xbe8] ;  /* 0x0002fa0000067ab9 */ /* 0x000fe20000000a00 */
[----:B------:R-:W5:Y:S01]  /*13060*/  LD.E.128 R60, desc[UR38][R60.64] ;  /* 0x000000263c3c7980 */ /* 0x000f62000c101d00 */
[----:B------:R-:W-:-:S02]  /*13070*/  IMAD.IADD R17, R17, 0x1, R7 ;  /* 0x0000000111117824 */ /* 0x000fc400078e0207 */
[----:B------:R-:W-:Y:S01]  /*13080*/  VIADD R7, R22, 0x80 ;  /* 0x0000008016077836 */ /* 0x000fe20000000000 */
[----:B------:R-:W5:Y:S01]  /*13090*/  LD.E.128 R64, desc[UR38][R64.64] ;  /* 0x0000002640407980 */ /* 0x000f62000c101d00 */
[----:B------:R-:W-:-:S03]  /*130a0*/  IMAD.SHL.U32 R81, R21, 0x2, RZ ;  /* 0x0000000215517824 */ /* 0x000fc600078e00ff */
[----:B------:R-:W-:Y:S01]  /*130b0*/  ISETP.GE.AND P0, PT, R7, UR10, PT ;  /* 0x0000000a07007c0c */ /* 0x000fe2000bf06270 */
[----:B------:R-:W5:Y:S01]  /*130c0*/  LD.E.128 R68, desc[UR38][R68.64] ;  /* 0x0000002644447980 */ /* 0x000f62000c101d00 */
[----:B------:R-:W-:Y:S02]  /*130d0*/  SEL R4, RZ, 0x1, P1 ;  /* 0x00000001ff047807 */ /* 0x000fe40000800000 */
[----:B------:R-:W-:Y:S01]  /*130e0*/  SEL R21, RZ, 0xffffffff, P0 ;  /* 0xffffffffff157807 */ /* 0x000fe20000000000 */
[----:B------:R-:W5:Y:S01]  /*130f0*/  LD.E.128 R72, desc[UR38][R72.64] ;  /* 0x0000002648487980 */ /* 0x000f62000c101d00 */
[----:B------:R-:W-:Y:S01]  /*13100*/  LOP3.LUT R4, R81, 0x2, R4, 0xe2, !PT ;  /* 0x0000000251047812 */ /* 0x000fe200078ee204 */
[----:B------:R-:W-:Y:S02]  /*13110*/  IMAD.IADD R81, R3, 0x1, -R20 ;  /* 0x0000000103517824 */ /* 0x000fe400078e0a14 */
[----:B------:R-:W-:Y:S01]  /*13120*/  IMAD.SHL.U32 R21, R21, 0x4, RZ ;  /* 0x0000000415157824 */ /* 0x000fe200078e00ff */
[----:B------:R-:W5:Y:S01]  /*13130*/  LD.E.128 R76, desc[UR38][R76.64] ;  /* 0x000000264c4c7980 */ /* 0x000f62000c101d00 */
[----:B------:R-:W-:-:S03]  /*13140*/  IMAD.WIDE.U32 R16, R192, UR6, R16 ;  /* 0x00000006c0107c25 */ /* 0x000fc6000f8e0010 */
[----:B------:R-:W-:Y:S01]  /*13150*/  LOP3.LUT R20, R21, 0x4, R4, 0xe2, !PT ;  /* 0x0000000415147812 */ /* 0x000fe200078ee204 */
[----:B------:R-:W-:Y:S01]  /*13160*/  IMAD R4, R81, 0x20, R0 ;  /* 0x0000002051047824 */ /* 0x000fe200078e0200 */
[----:B------:R-:W-:Y:S01]  /*13170*/  SHF.R.S32.HI R21, RZ, 0x1f, R193 ;  /* 0x0000001fff157819 */ /* 0x000fe200000114c1 */
[----:B------:R-:W-:Y:S01]  /*13180*/  IMAD R17, R192, UR7, R17 ;  /* 0x00000007c0117c24 */ /* 0x000fe2000f8e0211 */
[----:B------:R-:W-:Y:S01]  /*13190*/  ISETP.GE.AND P1, PT, R89, UR10, PT ;  /* 0x0000000a59007c0c */ /* 0x000fe2000bf26270 */
[----:B------:R-:W-:Y:S01]  /*131a0*/  ULDC.64 UR6, c[0x0][0xbf0] ;  /* 0x0002fc0000067ab9 */ /* 0x000fe20000000a00 */
[----:B------:R-:W-:Y:S01]  /*131b0*/  VIADD R3, R22, 0x100 ;  /* 0x0000010016037836 */ /* 0x000fe20000000000 */
[----:B------:R-:W-:Y:S01]  /*131c0*/  @!PT LDS RZ, [RZ] ;  /* 0x00000000fffff984 */ /* 0x000fe20000000800 */
[----:B------:R-:W-:Y:S01]  /*131d0*/  @!PT LDS RZ, [RZ] ;  /* 0x00000000fffff984 */ /* 0x000fe20000000800 */
[----:B------:R-:W-:Y:S01]  /*131e0*/  @!PT LDS RZ, [RZ] ;  /* 0x00000000fffff984 */ /* 0x000fe20000000800 */
[----:B------:R-:W-:Y:S01]  /*131f0*/  @!PT LDS RZ, [RZ] ;  /* 0x00000000fffff984 */ /* 0x000fe20000000800 */
[----:B------:R1:W-:Y:S06]  /*13200*/  MEMBAR.ALL.CTA ;  /* 0x0000000000007992 */ /* 0x0003ec0000008000 */
[----:B-1----:R-:W1:Y:S01]  /*13210*/  FENCE.VIEW.ASYNC.S ;  /* 0x00000000000073c6 */ /* 0x002e620000000000 */
[----:B------:R-:W-:-:S02]  /*13220*/  IMAD.IADD R82, R185, 0x1, R4 ;  /* 0x00000001b9527824 */ /* 0x000fc400078e0204 */
[----:B------:R-:W-:Y:S01]  /*13230*/  IMAD R80, R21, UR6, RZ ;  /* 0x0000000615507c24 */ /* 0x000fe2000f8e02ff */
[----:B------:R-:W-:Y:S01]  /*13240*/  SEL R21, RZ, 0xffffffff, P1 ;  /* 0xffffffffff157807 */ /* 0x000fe20000800000 */
[----:B0-----:R-:W-:Y:S01]  /*13250*/  @P2 IMAD.HI.U32 R4, R82, R83, RZ ;  /* 0x0000005352042227 */ /* 0x001fe200078e00ff */
[----:B------:R-:W-:-:S03]  /*13260*/  ISETP.GE.AND P0, PT, R3, UR10, PT ;  /* 0x0000000a03007c0c */ /* 0x000fc6000bf06270 */
[----:B------:R-:W-:Y:S02]  /*13270*/  IMAD.SHL.U32 R87, R21, 0x8, RZ ;  /* 0x0000000815577824 */ /* 0x000fe400078e00ff */
[C---:B------:R-:W-:Y:S01]  /*13280*/  IMAD R81, R193.reuse, UR7, R80 ;  /* 0x00000007c1517c24 */ /* 0x040fe2000f8e0250 */
[----:B------:R-:W-:Y:S01]  /*13290*/  SEL R80, RZ, 0xffffffff, P0 ;  /* 0xffffffffff507807 */ /* 0x000fe20000000000 */
[----:B------:R-:W-:Y:S01]  /*132a0*/  IMAD.MOV.U32 R21, RZ, RZ, R82 ;  /* 0x000000ffff157224 */ /* 0x000fe200078e0052 */
[----:B--2---:R-:W-:Y:S01]  /*132b0*/  @P2 SHF.R.U32.HI R21, RZ, R85, R4 ;  /* 0x00000055ff152219 */ /* 0x004fe20000011604 */
[----:B------:R-:W-:Y:S01]  /*132c0*/  IMAD.WIDE.U32 R16, R193, UR6, R16 ;  /* 0x00000006c1107c25 */ /* 0x000fe2000f8e0010 */
[----:B------:R-:W-:Y:S01]  /*132d0*/  ISETP.GE.AND P0, PT, R91, UR10, PT ;  /* 0x0000000a5b007c0c */ /* 0x000fe2000bf06270 */
[----:B------:R-:W-:Y:S02]  /*132e0*/  ULDC.64 UR6, c[0x0][0xbe0] ;  /* 0x0002f80000067ab9 */ /* 0x000fe40000000a00 */
[----:B------:R-:W-:-:S02]  /*132f0*/  IMAD.IADD R17, R17, 0x1, R81 ;  /* 0x0000000111117824 */ /* 0x000fc400078e0251 */
[----:B------:R-:W-:Y:S01]  /*13300*/  IMAD.SHL.U32 R83, R80, 0x10, RZ ;  /* 0x0000001050537824 */ /* 0x000fe200078e00ff */
[--C-:B------:R-:W-:Y:S01]  /*13310*/  SHF.R.S32.HI R80, RZ, 0x1f, R21.reuse ;  /* 0x0000001fff507819 */ /* 0x100fe20000011415 */
[----:B------:R-:W-:Y:S01]  /*13320*/  IMAD.MOV R81, RZ, RZ, -R21 ;  /* 0x000000ffff517224 */ /* 0x000fe200078e0a15 */
[----:B------:R-:W-:Y:S02]  /*13330*/  SEL R4, RZ, 0xffffffff, P0 ;  /* 0xffffffffff047807 */ /* 0x000fe40000000000 */
[----:B------:R-:W-:Y:S01]  /*13340*/  LOP3.LUT R20, R87, 0x8, R20, 0xe2, !PT ;  /* 0x0000000857147812 */ /* 0x000fe200078ee214 */
[----:B------:R-:W-:Y:S02]  /*13350*/  IMAD R81, R84, R81, R82 ;  /* 0x0000005154517224 */ /* 0x000fe400078e0252 */
[----:B------:R-:W-:Y:S01]  /*13360*/  IMAD R80, R80, UR6, RZ ;  /* 0x0000000650507c24 */ /* 0x000fe2000f8e02ff */
[----:B------:R-:W-:Y:S01]  /*13370*/  LOP3.LUT R20, R83, 0x10, R20, 0xe2, !PT ;  /* 0x0000001053147812 */ /* 0x000fe200078ee214 */
[----:B------:R-:W-:Y:S01]  /*13380*/  IMAD.SHL.U32 R85, R4, 0x20, RZ ;  /* 0x0000002004557824 */ /* 0x000fe200078e00ff */
[----:B------:R-:W-:Y:S01]  /*13390*/  SHF.R.S32.HI R4, RZ, 0x1f, R81 ;  /* 0x0000001fff047819 */ /* 0x000fe20000011451 */
[----:B------:R-:W-:Y:S01]  /*133a0*/  IMAD.WIDE.U32 R16, R21, UR6, R16 ;  /* 0x0000000615107c25 */ /* 0x000fe2000f8e0010 */
[----:B------:R-:W-:-:S03]  /*133b0*/  ISETP.GE.AND P0, PT, R95, UR10, PT ;  /* 0x0000000a5f007c0c */ /* 0x000fc6000bf06270 */
[----:B------:R-:W-:Y:S01]  /*133c0*/  IMAD R83, R21, UR7, R80 ;  /* 0x0000000715537c24 */ /* 0x000fe2000f8e0250 */
[----:B------:R-:W-:Y:S01]  /*133d0*/  ULDC.64 UR6, c[0x0][0xbd8] ;  /* 0x0002f60000067ab9 */ /* 0x000fe20000000a00 */
[----:B------:R-:W-:Y:S01]  /*133e0*/  VIADD R93, R22, 0x1c0 ;  /* 0x000001c0165d7836 */ /* 0x000fe20000000000 */
[----:B------:R-:W-:Y:S01]  /*133f0*/  LOP3.LUT R20, R85, 0x20, R20, 0xe2, !PT ;  /* 0x0000002055147812 */ /* 0x000fe200078ee214 */
[----:B------:R-:W-:Y:S01]  /*13400*/  IMAD.IADD R17, R17, 0x1, R83 ;  /* 0x0000000111117824 */ /* 0x000fe200078e0253 */
[----:B------:R-:W-:Y:S01]  /*13410*/  SEL R21, RZ, 0x40, P0 ;  /* 0x00000040ff157807 */ /* 0x000fe20000000000 */
[----:B------:R-:W-:Y:S01]  /*13420*/  IMAD R4, R4, UR6, RZ ;  /* 0x0000000604047c24 */ /* 0x000fe2000f8e02ff */
[----:B------:R-:W-:Y:S01]  /*13430*/  ISETP.GE.AND P0, PT, R93, UR10, PT ;  /* 0x0000000a5d007c0c */ /* 0x000fe2000bf06270 */
[----:B------:R-:W-:Y:S02]  /*13440*/  IMAD.IADD R185, R0, 0x1, R185 ;  /* 0x0000000100b97824 */ /* 0x000fe400078e02b9 */
[----:B------:R-:W-:Y:S01]  /*13450*/  IMAD R92, R84, UR5, RZ ;  /* 0x00000005545c7c24 */ /* 0x000fe2000f8e02ff */
[----:B------:R-:W-:Y:S01]  /*13460*/  LOP3.LUT R0, R20, R21, RZ, 0xfc, !PT ;  /* 0x0000001514007212 */ /* 0x000fe200078efcff */
[C---:B------:R-:W-:Y:S01]  /*13470*/  IMAD R83, R81.reuse, UR7, R4 ;  /* 0x0000000751537c24 */ /* 0x040fe2000f8e0204 */
[----:B------:R-:W-:Y:S01]  /*13480*/  SEL R21, RZ, 0x80, P0 ;  /* 0x00000080ff157807 */ /* 0x000fe20000000000 */
[----:B------:R-:W-:Y:S01]  /*13490*/  IMAD.WIDE.U32 R16, R81, UR6, R16 ;  /* 0x0000000651107c25 */ /* 0x000fe2000f8e0010 */
[----:B------:R-:W-:Y:S01]  /*134a0*/  UIADD3 UR6, UR41, 0x38820, URZ ;  /* 0x0003882029067890 */ /* 0x000fe2000fffe03f */
[----:B------:R-:W-:-:S02]  /*134b0*/  ISETP.GE.AND P0, PT, R185, R92, PT ;  /* 0x0000005cb900720c */ /* 0x000fc40003f06270 */
[----:B------:R-:W-:Y:S01]  /*134c0*/  IMAD.IADD R17, R17, 0x1, R83 ;  /* 0x0000000111117824 */ /* 0x000fe200078e0253 */
[----:B------:R-:W-:Y:S01]  /*134d0*/  UPRMT UR6, URZ, 0x654, UR6 ;  /* 0x000006543f067896 */ /* 0x000fe20008000006 */
[----:B------:R-:W-:-:S04]  /*134e0*/  LEA R88, P1, R16, UR8, 0x1 ;  /* 0x0000000810587c11 */ /* 0x000fc8000f8208ff */
[----:B------:R-:W-:Y:S01]  /*134f0*/  LEA.HI.X R90, R16, UR9, R17, 0x1, P1 ;  /* 0x00000009105a7c11 */ /* 0x000fe200088f0c11 */
[----:B------:R-:W-:Y:S01]  /*13500*/  BSSY B1, `(.L_x_6215) ;  /* 0x000002c000017945 */ /* 0x000fe20003800000 */
[----:B-1----:R0:W1:Y:S02]  /*13510*/  SHFL.IDX PT, R16, R88, RZ, 0x181f ;  /* 0x00181fff58107589 */ /* 0x00206400000e0000 */
        /* <DEDUP_REMOVED lines=42> */
.L_x_6216:
[----:B------:R-:W-:Y:S05]  /*137c0*/  BSYNC B1 ;  /* 0x0000000000017941 */ /* 0x000fea0003800000 */
.L_x_6215:
        /* <DEDUP_REMOVED lines=11> */
[----:B------:R-:W-:Y:S01]  /*13880*/  SHF.R.S32.HI R25, RZ, 0x1f, R89 ;  /* 0x0000001fff197819 */ /* 0x000fe20000011459 */
[----:B0---4-:R-:W-:Y:S02]  /*13890*/  @!P0 IMAD.WIDE R10, R22, 0x2, R8 ;  /* 0x00000002160a8825 */ /* 0x011fe400078e0208 */
[CC--:B-1----:R-:W-:Y:S02]  /*138a0*/  @!P4 LEA R16, P5, R194.reuse, R8.reuse, 0x1 ;  /* 0x00000008c210c211 */ /* 0x0c2fe400078a08ff */
[-C--:B------:R-:W-:Y:S01]  /*138b0*/  @!P3 LEA R20, P6, R7, R8.reuse, 0x1 ;  /* 0x000000080714b211 */ /* 0x080fe200078c08ff */
[----:B------:R0:W-:Y:S01]  /*138c0*/  @!P0 ST.E.128 desc[UR38][R10.64], R12 ;  /* 0x0000000c0a008985 */ /* 0x0001e2000c101d26 */
[----:B------:R-:W-:Y:S02]  /*138d0*/  ISETP.GE.AND P0, PT, R91, UR10, PT ;  /* 0x0000000a5b007c0c */ /* 0x000fe4000bf06270 */
[----:B--2---:R-:W-:Y:S02]  /*138e0*/  @!P4 LEA.HI.X R17, R194, R9, R152, 0x1, P5 ;  /* 0x00000009c211c211 */ /* 0x004fe400028f0c98 */
[----:B------:R-:W-:-:S02]  /*138f0*/  @!P2 LEA R24, P5, R89, R8, 0x1 ;  /* 0x000000085918a211 */ /* 0x000fc400078a08ff */
        /* <DEDUP_REMOVED lines=25> */
.L_x_6214:
[----:B------:R-:W-:Y:S01]  /*13a90*/  ULDC.64 UR6, c[0x0][0xc08] ;  /* 0x0003020000067ab9 */ /* 0x000fe20000000a00 */
[----:B------:R-:W-:Y:S01]  /*13aa0*/  ULDC.64 UR8, c[0x0][0xc38] ;  /* 0x00030e0000087ab9 */ /* 0x000fe20000000a00 */
[----:B------:R-:W-:Y:S01]  /*13ab0*/  IMAD R7, R7, UR6, RZ ;  /* 0x0000000607077c24 */ /* 0x000fe2000f8e02ff */
[----:B------:R-:W-:Y:S01]  /*13ac0*/  SHF.R.S32.HI R0, RZ, 0x1f, R193 ;  /* 0x0000001fff007819 */ /* 0x000fe200000114c1 */
[C---:B------:R-:W-:Y:S01]  /*13ad0*/  IMAD.WIDE.U32 R8, R4.reuse, UR6, RZ ;  /* 0x0000000604087c25 */ /* 0x040fe2000f8e00ff */
[----:B------:R-:W-:Y:S01]  /*13ae0*/  ULDC.64 UR10, c[0x0][0xc30] ;  /* 0x00030c00000a7ab9 */ /* 0x000fe20000000a00 */
[----:B------:R-:W-:Y:S01]  /*13af0*/  BSSY B1, `(.L_x_6218) ;  /* 0x00000c8000017945 */ /* 0x000fe20003800000 */
[----:B------:R-:W-:Y:S01]  /*13b00*/  SHF.R.S32.HI R152, RZ, 0x1f, R204 ;  /* 0x0000001fff987819 */ /* 0x000fe200000114cc */
[----:B------:R-:W-:Y:S01]  /*13b10*/  IMAD R7, R4, UR7, R7 ;  /* 0x0000000704077c24 */ /* 0x000fe2000f8e0207 */
[----:B------:R-:W-:Y:S01]  /*13b20*/  ULDC UR7, c[0x0][0xce8] ;  /* 0x00033a0000077ab9 */ /* 0x000fe20000000800 */
[----:B------:R-:W-:Y:S01]  /*13b30*/  IMAD.IADD R4, R190, 0x1, R185 ;  /* 0x00000001be047824 */ /* 0x000fe200078e02b9 */
[----:B------:R-:W-:Y:S01]  /*13b40*/  UISETP.NE.AND UP0, UPT, UR7, 0x1, UPT ;  /* 0x000000010700788c */ /* 0x000fe2000bf05270 */
[----:B------:R-:W-:Y:S01]  /*13b50*/  IMAD.IADD R9, R9, 0x1, R7 ;  /* 0x0000000109097824 */ /* 0x000fe200078e0207 */
[----:B------:R-:W-:Y:S01]  /*13b60*/  UIMAD UR5, UR5, UR7, URZ ;  /* 0x00000007050572a4 */ /* 0x000fe2000f8e023f */
[----:B0-----:R-:W-:Y:S01]  /*13b70*/  IMAD.MOV.U32 R3, RZ, RZ, R4 ;  /* 0x000000ffff037224 */ /* 0x001fe200078e0004 */
[----:B------:R-:W-:Y:S01]  /*13b80*/  SHF.R.S32.HI R153, RZ, 0x1f, R205 ;  /* 0x0000001fff997819 */ /* 0x000fe200000114cd */
[----:B------:R-:W-:Y:S01]  /*13b90*/  IMAD.WIDE.U32 R8, R192, UR8, R8 ;  /* 0x00000008c0087c25 */ /* 0x000fe2000f8e0008 */
[----:B------:R-:W-:-:S02]  /*13ba0*/  PLOP3.LUT P0, PT, PT, PT, UP0, 0x80, 0x0 ;  /* 0x000000000000781c */ /* 0x000fc40003f0f008 */
[----:B------:R-:W-:Y:S01]  /*13bb0*/  SHF.R.S32.HI R154, RZ, 0x1f, R206 ;  /* 0x0000001fff9a7819 */ /* 0x000fe200000114ce */
[----:B------:R-:W-:Y:S01]  /*13bc0*/  IMAD R9, R192, UR9, R9 ;  /* 0x00000009c0097c24 */ /* 0x000fe2000f8e0209 */
[----:B------:R-:W-:Y:S01]  /*13bd0*/  ULDC.64 UR8, c[0x0][0xc40] ;  /* 0x0003100000087ab9 */ /* 0x000fe20000000a00 */
[----:B------:R-:W-:Y:S01]  /*13be0*/  @UP0 ULDC UR6, c[0x0][0xcec] ;  /* 0x00033b0000060ab9 */ /* 0x000fe20000000800 */
[----:B------:R-:W-:Y:S01]  /*13bf0*/  IMAD R0, R0, UR8, RZ ;  /* 0x0000000800007c24 */ /* 0x000fe2000f8e02ff */
[----:B------:R-:W-:Y:S01]  /*13c00*/  SHF.R.S32.HI R155, RZ, 0x1f, R207 ;  /* 0x0000001fff9b7819 */ /* 0x000fe200000114cf */
[C---:B------:R-:W-:Y:S01]  /*13c10*/  IMAD.WIDE.U32 R8, R193.reuse, UR8, R8 ;  /* 0x00000008c1087c25 */ /* 0x040fe2000f8e0008 */
[----:B------:R-:W-:Y:S02]  /*13c20*/  SHF.R.S32.HI R156, RZ, 0x1f, R208 ;  /* 0x0000001fff9c7819 */ /* 0x000fe400000114d0 */
[----:B------:R-:W-:Y:S01]  /*13c30*/  SHF.R.S32.HI R157, RZ, 0x1f, R209 ;  /* 0x0000001fff9d7819 */ /* 0x000fe200000114d1 */
[----:B------:R-:W-:Y:S01]  /*13c40*/  IMAD R7, R193, UR9, R0 ;  /* 0x00000009c1077c24 */ /* 0x000fe2000f8e0200 */
[----:B------:R-:W-:Y:S01]  /*13c50*/  ULDC.64 UR8, c[0x0][0xc48] ;  /* 0x0003120000087ab9 */ /* 0x000fe20000000a00 */
[----:B------:R-:W-:Y:S01]  /*13c60*/  @P0 IMAD.HI.U32 R0, R4, UR6, RZ ;  /* 0x0000000604000c27 */ /* 0x000fe2000f8e00ff */
[----:B------:R-:W-:Y:S01]  /*13c70*/  @UP0 ULDC UR6, c[0x0][0xcf0] ;  /* 0x00033c0000060ab9 */ /* 0x000fe20000000800 */
[----:B------:R-:W-:-:S02]  /*13c80*/  SHF.R.S32.HI R158, RZ, 0x1f, R210 ;  /* 0x0000001fff9e7819 */ /* 0x000fc400000114d2 */
[----:B------:R-:W-:Y:S01]  /*13c90*/  IMAD.IADD R9, R9, 0x1, R7 ;  /* 0x0000000109097824 */ /* 0x000fe200078e0207 */
[----:B------:R-:W-:Y:S01]  /*13ca0*/  @P0 SHF.R.U32.HI R3, RZ, UR6, R0 ;  /* 0x00000006ff030c19 */ /* 0x000fe20008011600 */
[----:B------:R-:W-:Y:S01]  /*13cb0*/  IMAD.IADD R185, R23, 0x1, R185 ;  /* 0x0000000117b97824 */ /* 0x000fe200078e02b9 */
[----:B------:R-:W-:Y:S01]  /*13cc0*/  UIADD3 UR6, UR41, 0x38820, URZ ;  /* 0x0003882029067890 */ /* 0x000fe2000fffe03f */
[----:B------:R-:W-:Y:S01]  /*13cd0*/  IMAD.WIDE.U32 R8, R195, UR8, R8 ;  /* 0x00000008c3087c25 */ /* 0x000fe2000f8e0008 */
[--C-:B------:R-:W-:Y:S02]  /*13ce0*/  SHF.R.S32.HI R0, RZ, 0x1f, R3.reuse ;  /* 0x0000001fff007819 */ /* 0x100fe40000011403 */
[----:B------:R-:W-:Y:S01]  /*13cf0*/  ISETP.GE.AND P0, PT, R185, UR5, PT ;  /* 0x00000005b9007c0c */ /* 0x000fe2000bf06270 */
[----:B------:R-:W-:Y:S01]  /*13d00*/  IMAD.MOV R7, RZ, RZ, -R3 ;  /* 0x000000ffff077224 */ /* 0x000fe200078e0a03 */
[----:B------:R-:W-:Y:S01]  /*13d10*/  UPRMT UR6, URZ, 0x654, UR6 ;  /* 0x000006543f067896 */ /* 0x000fe20008000006 */
[----:B------:R-:W-:Y:S01]  /*13d20*/  IMAD R0, R0, UR10, RZ ;  /* 0x0000000a00007c24 */ /* 0x000fe2000f8e02ff */
[----:B------:R-:W-:Y:S01]  /*13d30*/  SHF.R.S32.HI R159, RZ, 0x1f, R211 ;  /* 0x0000001fff9f7819 */ /* 0x000fe200000114d3 */
[----:B------:R-:W-:Y:S01]  /*13d40*/  IMAD R7, R7, UR7, R4 ;  /* 0x0000000707077c24 */ /* 0x000fe2000f8e0204 */
[----:B------:R-:W-:Y:S01]  /*13d50*/  SHF.R.S32.HI R160, RZ, 0x1f, R212 ;  /* 0x0000001fffa07819 */ /* 0x000fe200000114d4 */
[----:B------:R-:W-:Y:S01]  /*13d60*/  IMAD R9, R195, UR9, R9 ;  /* 0x00000009c3097c24 */ /* 0x000fe2000f8e0209 */
[----:B------:R-:W-:Y:S01]  /*13d70*/  ULDC.64 UR8, c[0x0][0xc28] ;  /* 0x00030a0000087ab9 */ /* 0x000fe20000000a00 */
[C---:B------:R-:W-:Y:S01]  /*13d80*/  IMAD R11, R3.reuse, UR11, R0 ;  /* 0x0000000b030b7c24 */ /* 0x040fe2000f8e0200 */
[----:B------:R-:W-:Y:S01]  /*13d90*/  SHF.R.S32.HI R0, RZ, 0x1f, R7 ;  /* 0x0000001fff007819 */ /* 0x000fe20000011407 */
[----:B------:R-:W-:Y:S01]  /*13da0*/  IMAD.WIDE.U32 R8, R3, UR10, R8 ;  /* 0x0000000a03087c25 */ /* 0x000fe2000f8e0008 */
[----:B------:R-:W-:Y:S01]  /*13db0*/  SYNCS.ARRIVE.TRANS64.RED.A1T0 RZ, [UR6], RZ ;  /* 0x000000ffffff79a7 */ /* 0x000fe20008100406 */
[----:B------:R-:W-:-:S02]  /*13dc0*/  SHF.R.S32.HI R161, RZ, 0x1f, R213 ;  /* 0x0000001fffa17819 */ /* 0x000fc400000114d5 */
[----:B------:R-:W-:Y:S01]  /*13dd0*/  IMAD R0, R0, UR8, RZ ;  /* 0x0000000800007c24 */ /* 0x000fe2000f8e02ff */
[----:B------:R-:W-:Y:S01]  /*13de0*/  SHF.R.S32.HI R162, RZ, 0x1f, R214 ;  /* 0x0000001fffa27819 */ /* 0x000fe200000114d6 */
[----:B------:R-:W-:Y:S01]  /*13df0*/  IMAD.IADD R9, R9, 0x1, R11 ;  /* 0x0000000109097824 */ /* 0x000fe200078e020b */
[----:B------:R-:W-:Y:S01]  /*13e00*/  SHF.R.S32.HI R163, RZ, 0x1f, R215 ;  /* 0x0000001fffa37819 */ /* 0x000fe200000114d7 */
[C---:B------:R-:W-:Y:S01]  /*13e10*/  IMAD R3, R7.reuse, UR9, R0 ;  /* 0x0000000907037c24 */ /* 0x040fe2000f8e0200 */
[----:B------:R-:W-:Y:S01]  /*13e20*/  SHF.R.S32.HI R164, RZ, 0x1f, R216 ;  /* 0x0000001fffa47819 */ /* 0x000fe200000114d8 */
[----:B------:R-:W-:Y:S01]  /*13e30*/  IMAD.WIDE.U32 R8, R7, UR8, R8 ;  /* 0x0000000807087c25 */ /* 0x000fe2000f8e0008 */
[----:B------:R-:W-:Y:S01]  /*13e40*/  ULDC.64 UR8, c[0x0][0xc00] ;  /* 0x0003000000087ab9 */ /* 0x000fe20000000a00 */
[----:B------:R-:W-:Y:S02]  /*13e50*/  SHF.R.S32.HI R165, RZ, 0x1f, R217 ;  /* 0x0000001fffa57819 */ /* 0x000fe400000114d9 */
[----:B------:R-:W-:Y:S01]  /*13e60*/  IMAD.IADD R3, R9, 0x1, R3 ;  /* 0x0000000109037824 */ /* 0x000fe200078e0203 */
[----:B------:R-:W-:-:S02]  /*13e70*/  LEA R0, P1, R8, UR8, 0x2 ;  /* 0x0000000808007c11 */ /* 0x000fc4000f8210ff */
[----:B------:R-:W-:Y:S02]  /*13e80*/  SHF.R.S32.HI R166, RZ, 0x1f, R218 ;  /* 0x0000001fffa67819 */ /* 0x000fe400000114da */
[----:B------:R-:W-:Y:S01]  /*13e90*/  LEA.HI.X R3, R8, UR9, R3, 0x2, P1 ;  /* 0x0000000908037c11 */ /* 0x000fe200088f1403 */
[----:B------:R0:W1:Y:S01]  /*13ea0*/  SHFL.IDX PT, R4, R0, RZ, 0x1c1f ;  /* 0x001c1fff00047589 */ /* 0x00006200000e0000 */
[----:B------:R-:W-:Y:S02]  /*13eb0*/  SHF.R.S32.HI R167, RZ, 0x1f, R219 ;  /* 0x0000001fffa77819 */ /* 0x000fe400000114db */
[----:B------:R-:W-:Y:S01]  /*13ec0*/  SHF.R.S32.HI R168, RZ, 0x1f, R220 ;  /* 0x0000001fffa87819 */ /* 0x000fe200000114dc */
[----:B------:R0:W2:Y:S01]  /*13ed0*/  SHFL.IDX PT, R7, R3, RZ, 0x1c1f ;  /* 0x001c1fff03077589 */ /* 0x0000a200000e0000 */
[----:B------:R-:W-:Y:S02]  /*13ee0*/  SHF.R.S32.HI R169, RZ, 0x1f, R221 ;  /* 0x0000001fffa97819 */ /* 0x000fe400000114dd */
[----:B------:R-:W-:-:S02]  /*13ef0*/  SHF.R.S32.HI R170, RZ, 0x1f, R222 ;  /* 0x0000001fffaa7819 */ /* 0x000fc400000114de */
[----:B------:R-:W-:Y:S02]  /*13f00*/  SHF.R.S32.HI R171, RZ, 0x1f, R223 ;  /* 0x0000001fffab7819 */ /* 0x000fe400000114df */
[----:B------:R-:W-:Y:S02]  /*13f10*/  SHF.R.S32.HI R16, RZ, 0x1f, R224 ;  /* 0x0000001fff107819 */ /* 0x000fe400000114e0 */
[----:B------:R-:W-:Y:S02]  /*13f20*/  SHF.R.S32.HI R17, RZ, 0x1f, R225 ;  /* 0x0000001fff117819 */ /* 0x000fe400000114e1 */
[----:B------:R-:W-:Y:S02]  /*13f30*/  SHF.R.S32.HI R20, RZ, 0x1f, R226 ;  /* 0x0000001fff147819 */ /* 0x000fe400000114e2 */
[----:B------:R-:W-:Y:S01]  /*13f40*/  SHF.R.S32.HI R21, RZ, 0x1f, R184 ;  /* 0x0000001fff157819 */ /* 0x000fe200000114b8 */
[----:B0-----:R-:W-:Y:S06]  /*13f50*/  @P0 BRA `(.L_x_6219) ;  /* 0x0000000800040947 */ /* 0x001fec0003800000 */
        /* <DEDUP_REMOVED lines=14> */
[CC--:B0-----:R-:W-:Y:S02]  /*14040*/  @!P2 LEA R8, P6, R225.reuse, R4.reuse, 0x2 ;  /* 0x00000004e108a211 */ /* 0x0c1fe400078c10ff */
[CC--:B-1----:R-:W-:Y:S02]  /*14050*/  @!P1 LEA R10, P5, R224.reuse, R4.reuse, 0x2 ;  /* 0x00000004e00a9211 */ /* 0x0c2fe400078a10ff */
        /* <DEDUP_REMOVED lines=12> */
[----:B------:R-:W-:Y:S02]  /*14120*/  ISETP.GE.AND P1, PT, R218, UR6, PT ;  /* 0x00000006da007c0c */ /* 0x000fe4000bf26270 */
[----:B------:R-:W-:Y:S01]  /*14130*/  @!P4 LEA.HI.X R11, R221, R7, R169, 0x2, P2 ;  /* 0x00000007dd0bc211 */ /* 0x000fe200010f14a9 */
[----:B------:R0:W-:Y:S01]  /*14140*/  @!P3 ST.E.64 desc[UR38][R8.64], R44 ;  /* 0x0000002c0800b985 */ /* 0x0001e2000c101b26 */
[----:B------:R-:W-:Y:S02]  /*14150*/  ISETP.GE.AND P2, PT, R217, UR6, PT ;  /* 0x00000006d9007c0c */ /* 0x000fe4000bf46270 */
[----:B--2---:R-:W-:Y:S01]  /*14160*/  @!P5 LEA R12, P6, R220, R4, 0x2 ;  /* 0x00000004dc0cd211 */ /* 0x004fe200078c10ff */
[----:B------:R1:W-:Y:S01]  /*14170*/  @!P4 ST.E.64 desc[UR38][R10.64], R48 ;  /* 0x000000300a00c985 */ /* 0x0003e2000c101b26 */
[----:B------:R-:W-:-:S02]  /*14180*/  ISETP.GE.AND P3, PT, R216, UR6, PT ;  /* 0x00000006d8007c0c */ /* 0x000fc4000bf66270 */
[----:B------:R-:W-:Y:S02]  /*14190*/  @!P5 LEA.HI.X R13, R220, R7, R168, 0x2, P6 ;  /* 0x00000007dc0dd211 */ /* 0x000fe400030f14a8 */
        /* <DEDUP_REMOVED lines=20> */
[----:B--2---:R-:W-:-:S03]  /*142e0*/  @!P5 LEA R12, P6, R214, R4, 0x2 ;  /* 0x00000004d60cd211 */ /* 0x004fc600078c10ff */
[----:B------:R1:W-:Y:S01]  /*142f0*/  @!P4 ST.E.64 desc[UR38][R10.64], R72 ;  /* 0x000000480a00c985 */ /* 0x0003e2000c101b26 */
[----:B------:R-:W-:-:S05]  /*14300*/  @!P5 LEA.HI.X R13, R214, R7, R162, 0x2, P6 ;  /* 0x00000007d60dd211 */ /* 0x000fca00030f14a2 */
[----:B------:R2:W-:Y:S01]  /*14310*/  @!P5 ST.E.64 desc[UR38][R12.64], R76 ;  /* 0x0000004c0c00d985 */ /* 0x0005e2000c101b26 */
[----:B------:R-:W-:Y:S02]  /*14320*/  ISETP.GE.AND P5, PT, R210, UR6, PT ;  /* 0x00000006d2007c0c */ /* 0x000fe4000bfa6270 */
[----:B0-----:R-:W-:-:S04]  /*14330*/  @!P0 LEA R8, P4, R213, R4, 0x2 ;  /* 0x00000004d5088211 */ /* 0x001fc800078810ff */
[-C--:B------:R-:W-:Y:S02]  /*14340*/  @!P0 LEA.HI.X R9, R213, R7.reuse, R161, 0x2, P4 ;  /* 0x00000007d5098211 */ /* 0x080fe400020f14a1 */
[----:B------:R-:W-:Y:S02]  /*14350*/  ISETP.GE.AND P4, PT, R209, UR6, PT ;  /* 0x00000006d1007c0c */ /* 0x000fe4000bf86270 */
[CC--:B-1----:R-:W-:Y:S01]  /*14360*/  @!P1 LEA R10, P3, R212.reuse, R4.reuse, 0x2 ;  /* 0x00000004d40a9211 */ /* 0x0c2fe200078610ff */
        /* <DEDUP_REMOVED lines=13> */
[----:B------:R-:W-:Y:S02]  /*14440*/  ISETP.GE.AND P5, PT, R204, UR6, PT ;  /* 0x00000006cc007c0c */ /* 0x000fe4000bfa6270 */
[-C--:B------:R-:W-:Y:S02]  /*14450*/  @!P4 LEA.HI.X R11, R209, R7.reuse, R157, 0x2, P0 ;  /* 0x00000007d10bc211 */ /* 0x080fe400000f149d */
[----:B------:R-:W-:Y:S02]  /*14460*/  ISETP.GE.AND P0, PT, R205, UR6, PT ;  /* 0x00000006cd007c0c */ /* 0x000fe4000bf06270 */
[C---:B--2---:R-:W-:Y:S01]  /*14470*/  @!P3 LEA R12, P6, R208.reuse, R4, 0x2 ;  /* 0x00000004d00cb211 */ /* 0x044fe200078c10ff */
[----:B------:R1:W-:Y:S01]  /*14480*/  @!P4 ST.E.64 desc[UR38][R10.64], R96 ;  /* 0x000000600a00c985 */ /* 0x0003e2000c101b26 */
[----:B------:R-:W-:Y:S02]  /*14490*/  ISETP.GE.AND P4, PT, R203, UR6, PT ;  /* 0x00000006cb007c0c */ /* 0x000fe4000bf86270 */
[----:B------:R-:W-:-:S02]  /*144a0*/  @!P3 LEA.HI.X R13, R208, R7, R156, 0x2, P6 ;  /* 0x00000007d00db211 */ /* 0x000fc400030f149c */
[----:B0-----:R-:W-:-:S03]  /*144b0*/  @!P2 LEA R8, P6, R207, R4, 0x2 ;  /* 0x00000004cf08a211 */ /* 0x001fc600078c10ff */
[----:B------:R0:W-:Y:S01]  /*144c0*/  @!P3 ST.E.64 desc[UR38][R12.64], R100 ;  /* 0x000000640c00b985 */ /* 0x0001e2000c101b26 */
        /* <DEDUP_REMOVED lines=42> */
.L_x_6219:
[----:B------:R-:W-:Y:S05]  /*14770*/  BSYNC B1 ;  /* 0x0000000000017941 */ /* 0x000fea0003800000 */
.L_x_6218:
[----:B------:R-:W-:Y:S01]  /*14780*/  VIADD R185, R185, 0x8 ;  /* 0x00000008b9b97836 */ /* 0x000fe20000000000 */
[----:B------:R-:W4:Y:S04]  /*14790*/  SHFL.IDX PT, R3, R3, 0x1, 0x1c1f ;  /* 0x003c1f0003037f89 */ /* 0x000f2800000e0000 */
[----:B------:R-:W-:Y:S01]  /*147a0*/  ISETP.GE.AND P0, PT, R185, UR5, PT ;  /* 0x00000005b9007c0c */ /* 0x000fe2000bf06270 */
[----:B--2---:R2:W3:-:S12]  /*147b0*/  SHFL.IDX PT, R7, R0, 0x1, 0x1c1f ;  /* 0x003c1f0000077f89 */ /* 0x0044d800000e0000 */
[----:B--2---:R-:W-:Y:S05]  /*147c0*/  @P0 BRA `(.L_x_6217) ;  /* 0x0000001400e00947 */ /* 0x004fea0003800000 */
[----:B------:R-:W-:Y:S02]  /*147d0*/  ULDC UR5, c[0x0][0xbc8] ;  /* 0x0002f20000057ab9 */ /* 0x000fe40000000800 */
[----:B------:R-:W-:Y:S02]  /*147e0*/  ISETP.GE.AND P4, PT, R184, UR5, PT ;  /* 0x00000005b8007c0c */ /* 0x000fe4000bf86270 */
[----:B------:R-:W-:Y:S02]  /*147f0*/  ISETP.GE.AND P2, PT, R226, UR5, PT ;  /* 0x00000005e2007c0c */ /* 0x000fe4000bf46270 */
[----:B------:R-:W-:Y:S02]  /*14800*/  ISETP.GE.AND P1, PT, R225, UR5, PT ;  /* 0x00000005e1007c0c */ /* 0x000fe4000bf26270 */
[----:B------:R-:W-:-:S07]  /*14810*/  ISETP.GE.AND P0, PT, R224, UR5, PT ;  /* 0x00000005e0007c0c */ /* 0x000fce000bf06270 */
[-C--:B0--3--:R-:W-:Y:S02]  /*14820*/  @!P4 LEA R14, P3, R184, R7.reuse, 0x2 ;  /* 0x00000007b80ec211 */ /* 0x089fe400078610ff */
[----:B------:R-:W-:Y:S02]  /*14830*/  @!P2 LEA R8, P6, R226, R7, 0x2 ;  /* 0x00000007e208a211 */ /* 0x000fe400078c10ff */
[----:B----4-:R-:W-:Y:S02]  /*14840*/  @!P4 LEA.HI.X R15, R184, R3, R21, 0x2, P3 ;  /* 0x00000003b80fc211 */ /* 0x010fe400018f1415 */
        /* <DEDUP_REMOVED lines=14> */
[C---:B------:R-:W-:Y:S02]  /*14930*/  @!P4 LEA R16, P2, R222.reuse, R7, 0x2 ;  /* 0x00000007de10c211 */ /* 0x040fe400078410ff */
        /* <DEDUP_REMOVED lines=9> */
[-C--:B--2---:R-:W-:Y:S02]  /*149d0*/  @!P0 LEA R8, P6, R220, R7.reuse, 0x2 ;  /* 0x00000007dc088211 */ /* 0x084fe400078c10ff */
        /* <DEDUP_REMOVED lines=11> */
[-C--:B----4-:R-:W-:Y:S01]  /*14a90*/  @!P3 LEA R14, P6, R217, R7.reuse, 0x2 ;  /* 0x00000007d90eb211 */ /* 0x090fe200078c10ff */
[----:B------:R4:W-:Y:S01]  /*14aa0*/  @!P2 ST.E.64 desc[UR38][R12.64], R62 ;  /* 0x0000003e0c00a985 */ /* 0x0009e2000c101b26 */
[C---:B-----5:R-:W-:Y:S02]  /*14ab0*/  @!P4 LEA R16, P2, R216.reuse, R7, 0x2 ;  /* 0x00000007d810c211 */ /* 0x060fe400078410ff */
[----:B------:R-:W-:Y:S02]  /*14ac0*/  ISETP.GE.AND P1, PT, R213, UR5, PT ;  /* 0x00000005d5007c0c */ /* 0x000fe4000bf26270 */
[-C--:B------:R-:W-:Y:S02]  /*14ad0*/  @!P3 LEA.HI.X R15, R217, R3.reuse, R165, 0x2, P6 ;  /* 0x00000003d90fb211 */ /* 0x080fe400030f14a5 */
[----:B------:R-:W-:Y:S02]  /*14ae0*/  @!P4 LEA.HI.X R17, R216, R3, R164, 0x2, P2 ;  /* 0x00000003d811c211 */ /* 0x000fe400010f14a4 */
[----:B------:R-:W-:Y:S01]  /*14af0*/  ISETP.GE.AND P2, PT, R212, UR5, PT ;  /* 0x00000005d4007c0c */ /* 0x000fe2000bf46270 */
[----:B------:R-:W-:Y:S01]  /*14b00*/  @!P3 ST.E.64 desc[UR38][R14.64], R66 ;  /* 0x000000420e00b985 */ /* 0x000fe2000c101b26 */
[----:B--2---:R-:W-:-:S03]  /*14b10*/  @!P5 LEA R20, P6, R215, R7, 0x2 ;  /* 0x00000007d714d211 */ /* 0x004fc600078c10ff */
        /* <DEDUP_REMOVED lines=9> */
[----:B----4-:R-:W-:-:S02]  /*14bb0*/  @!P2 LEA R12, P6, R212, R7, 0x2 ;  /* 0x00000007d40ca211 */ /* 0x010fc400078c10ff */
        /* <DEDUP_REMOVED lines=20> */
[----:B----4-:R-:W-:Y:S02]  /*14d00*/  @!P1 LEA R10, P3, R207, R7, 0x2 ;  /* 0x00000007cf0a9211 */ /* 0x010fe400078610ff */
[----:B------:R-:W-:Y:S02]  /*14d10*/  @!P2 LEA.HI.X R9, R208, R3, R156, 0x2, P6 ;  /* 0x00000003d009a211 */ /* 0x000fe400030f149c */
[----:B--2---:R-:W-:-:S02]  /*14d20*/  @!P0 LEA R12, P6, R206, R7, 0x2 ;  /* 0x00000007ce0c8211 */ /* 0x004fc400078c10ff */
[-C--:B------:R-:W-:Y:S01]  /*14d30*/  @!P1 LEA.HI.X R11, R207, R3.reuse, R155, 0x2, P3 ;  /* 0x00000003cf0b9211 */ /* 0x080fe200018f149b */
[----:B------:R2:W-:Y:S01]  /*14d40*/  @!P2 ST.E.64 desc[UR38][R8.64], R102 ;  /* 0x000000660800a985 */ /* 0x0005e2000c101b26 */
[----:B------:R-:W-:Y:S02]  /*14d50*/  ISETP.GE.AND P3, PT, R203, UR5, PT ;  /* 0x00000005cb007c0c */ /* 0x000fe4000bf66270 */
[----:B------:R-:W-:Y:S01]  /*14d60*/  @!P0 LEA.HI.X R13, R206, R3, R154, 0x2, P6 ;  /* 0x00000003ce0d8211 */ /* 0x000fe200030f149a */
[----:B------:R4:W-:Y:S01]  /*14d70*/  @!P1 ST.E.64 desc[UR38][R10.64], R106 ;  /* 0x0000006a0a009985 */ /* 0x0009e2000c101b26 */
[-C--:B0-----:R-:W-:Y:S02]  /*14d80*/  @!P5 LEA R14, P1, R205, R7.reuse, 0x2 ;  /* 0x00000007cd0ed211 */ /* 0x081fe400078210ff */
[----:B-----5:R-:W-:Y:S01]  /*14d90*/  @!P4 LEA R16, P2, R204, R7, 0x2 ;  /* 0x00000007cc10c211 */ /* 0x020fe200078410ff */
        /* <DEDUP_REMOVED lines=16> */
[-C--:B----4-:R-:W-:Y:S01]  /*14ea0*/  @!P1 LEA R10, P6, R201, R7.reuse, 0x2 ;  /* 0x00000007c90a9211 */ /* 0x090fe200078c10ff */
[----:B------:R4:W-:Y:S02]  /*14eb0*/  @!P0 ST.E.64 desc[UR38][R8.64], R126 ;  /* 0x0000007e08008985 */ /* 0x0009e4000c101b26 */
[----:B0-----:R-:W-:-:S02]  /*14ec0*/  @!P4 LEA R12, P0, R200, R7, 0x2 ;  /* 0x00000007c80cc211 */ /* 0x001fc400078010ff */
[----:B------:R-:W-:Y:S02]  /*14ed0*/  @!P1 LEA.HI.X R11, R201, R3, R235, 0x2, P6 ;  /* 0x00000003c90b9211 */ /* 0x000fe400030f14eb */
[----:B---3--:R-:W-:Y:S02]  /*14ee0*/  @!P3 LEA R14, P6, R199, R7, 0x2 ;  /* 0x00000007c70eb211 */ /* 0x008fe400078c10ff */
[----:B------:R-:W-:Y:S01]  /*14ef0*/  @!P4 LEA.HI.X R13, R200, R3, R233, 0x2, P0 ;  /* 0x00000003c80dc211 */ /* 0x000fe200000f14e9 */
[----:B------:R4:W-:Y:S01]  /*14f00*/  @!P1 ST.E.64 desc[UR38][R10.64], R130 ;  /* 0x000000820a009985 */ /* 0x0009e2000c101b26 */
[-C--:B-----5:R-:W-:Y:S02]  /*14f10*/  @!P2 LEA R16, P1, R198, R7.reuse, 0x2 ;  /* 0x00000007c610a211 */ /* 0x0a0fe400078210ff */
        /* <DEDUP_REMOVED lines=10> */
[----:B----4-:R-:W-:-:S04]  /*14fc0*/  LEA R8, P0, R196, R7, 0x2 ;  /* 0x00000007c4087211 */ /* 0x010fc800078010ff */
[----:B------:R-:W-:-:S05]  /*14fd0*/  LEA.HI.X R9, R196, R3, R229, 0x2, P0 ;  /* 0x00000003c4097211 */ /* 0x000fca00000f14e5 */
[----:B------:R0:W-:Y:S01]  /*14fe0*/  ST.E.64 desc[UR38][R8.64], R150 ;  /* 0x0000009608007985 */ /* 0x0001e2000c101b26 */
[----:B------:R-:W-:Y:S05]  /*14ff0*/  BRA `(.L_x_6217) ;  /* 0x0000000c00d47947 */ /* 0x000fea0003800000 */
.L_x_6211:
[----:B------:R-:W0:Y:S01]  /*15000*/  LDC.64 R12, c[0x0][0xd08] ;  /* 0x00034200ff0c7b82 */ /* 0x000e220000000a00 */
[----:B------:R-:W-:-:S07]  /*15010*/  IMAD.MOV.U32 R3, RZ, RZ, RZ ;  /* 0x000000ffff037224 */ /* 0x000fce00078e00ff */
[----:B------:R-:W1:Y:S08]  /*15020*/  LDC.64 R10, c[0x0][0xd00] ;  /* 0x00034000ff0a7b82 */ /* 0x000e700000000a00 */
[----:B------:R-:W2:Y:S01]  /*15030*/  LDC.64 R8, c[0x0][0xd00] ;  /* 0x00034000ff087b82 */ /* 0x000ea20000000a00 */
[----:B0-----:R-:W-:-:S04]  /*15040*/  ISETP.NE.U32.AND P0, PT, R12, RZ, PT ;  /* 0x000000ff0c00720c */ /* 0x001fc80003f05070 */
[----:B------:R-:W-:Y:S02]  /*15050*/  ISETP.NE.AND.EX P1, PT, R13, RZ, PT, P0 ;  /* 0x000000ff0d00720c */ /* 0x000fe40003f25300 */
[----:B-1----:R-:W-:-:S04]  /*15060*/  ISETP.NE.U32.AND P0, PT, R10, RZ, PT ;  /* 0x000000ff0a00720c */ /* 0x002fc80003f05070 */
[----:B------:R-:W-:Y:S01]  /*15070*/  ISETP.NE.AND.EX P0, PT, R11, RZ, PT, P0 ;  /* 0x000000ff0b00720c */ /* 0x000fe20003f05300 */
[----:B------:R-:W-:Y:S01]  /*15080*/  ULDC UR5, c[0x0][0xb88] ;  /* 0x0002e20000057ab9 */ /* 0x000fe20000000800 */
[----:B--2---:R-:W-:-:S05]  /*15090*/  IMAD.WIDE R8, R193, 0x4, R8 ;  /* 0x00000004c1087825 */ /* 0x004fca00078e0208 */
[----:B------:R-:W0:Y:S01]  /*150a0*/  @P1 LDC.64 R10, c[0x0][0xd08] ;  /* 0x00034200ff0a1b82 */ /* 0x000e220000000a00 */
[----:B------:R-:W-:-:S05]  /*150b0*/  IMAD.U32 R4, RZ, RZ, UR5 ;  /* 0x00000005ff047e24 */ /* 0x000fca000f8e00ff */
[----:B------:R1:W5:Y:S01]  /*150c0*/  @P0 LDG.E R3, desc[UR38][R8.64] ;  /* 0x0000002608030981 */ /* 0x000362000c1e1900 */
[----:B0-----:R-:W-:-:S05]  /*150d0*/  @P1 IMAD.WIDE R10, R193, 0x4, R10 ;  /* 0x00000004c10a1825 */ /* 0x001fca00078e020a */
[----:B------:R1:W5:Y:S01]  /*150e0*/  @P1 LDG.E R4, desc[UR38][R10.64] ;  /* 0x000000260a041981 */ /* 0x000362000c1e1900 */
[----:B------:R-:W-:Y:S02]  /*150f0*/  ISETP.NE.AND P2, PT, R0, RZ, PT ;  /* 0x000000ff0000720c */ /* 0x000fe40003f45270 */
[----:B------:R-:W-:Y:S01]  /*15100*/  SHF.R.S32.HI R28, RZ, 0x1f, R193 ;  /* 0x0000001fff1c7819 */ /* 0x000fe200000114c1 */
[----:B------:R-:W0:Y:S10]  /*15110*/  S2R R7, SR_TID.X ;  /* 0x0000000000077919 */ /* 0x000e340000002100 */
[----:B------:R-:W2:Y:S01]  /*15120*/  @!P2 LDC R0, c[0x0][0xbd4] ;  /* 0x0002f500ff00ab82 */ /* 0x000ea20000000800 */
[----:B0-----:R-:W-:Y:S01]  /*15130*/  VIADD R30, R7, 0xffffff80 ;  /* 0xffffff80071e7836 */ /* 0x001fe20000000000 */
[----:B--2---:R-:W-:-:S04]  /*15140*/  ISETP.GT.AND P2, PT, R0, 0x1, PT ;  /* 0x000000010000780c */ /* 0x004fc80003f44270 */
[----:B------:R-:W-:Y:S01]  /*15150*/  ISETP.GT.AND P3, PT, R30, 0x3f, PT ;  /* 0x0000003f1e00780c */ /* 0x000fe20003f64270 */
[----:B-1----:R-:W-:-:S12]  /*15160*/  @P1 BRA `(.L_x_6220) ;  /* 0x0000000000101947 */ /* 0x002fd80003800000 */
[----:B------:R-:W-:Y:S05]  /*15170*/  @!P0 BRA `(.L_x_6220) ;  /* 0x00000000000c8947 */ /* 0x000fea0003800000 */
[----:B------:R-:W2:Y:S04]  /*15180*/  LDG.E R7, desc[UR38][R8.64] ;  /* 0x0000002608077981 */ /* 0x000ea8000c1e1900 */
[----:B-----5:R-:W2:Y:S02]  /*15190*/  LDG.E R4, desc[UR38][R8.64+0x4] ;  /* 0x0000042608047981 */ /* 0x020ea4000c1e1900 */
[----:B--2---:R-:W-:-:S07]  /*151a0*/  IMAD.IADD R4, R4, 0x1, -R7 ;  /* 0x0000000104047824 */ /* 0x004fce00078e0a07 */
.L_x_6220:
[----:B------:R-:W-:Y:S01]  /*151b0*/  BSSY B1, `(.L_x_6221) ;  /* 0x0000037000017945 */ /* 0x000fe20003800000 */
[----:B------:R-:W-:Y:S02]  /*151c0*/  SEL R193, R193, RZ, !P0 ;  /* 0x000000ffc1c17207 */ /* 0x000fe40004000000 */
[----:B------:R-:W-:Y:S02]  /*151d0*/  SEL R28, R28, RZ, !P0 ;  /* 0x000000ff1c1c7207 */ /* 0x000fe40004000000 */
[----:B-----5:R-:W-:Y:S01]  /*151e0*/  SHF.R.S32.HI R26, RZ, 0x1f, R3 ;  /* 0x0000001fff1a7819 */ /* 0x020fe20000011403 */
[----:B------:R-:W-:Y:S06]  /*151f0*/  @P3 BRA `(.L_x_6222) ;  /* 0x0000000000c83947 */ /* 0x000fec0003800000 */
[----:B------:R-:W0:Y:S01]  /*15200*/  S2R R8, SR_TID.X ;  /* 0x0000000000087919 */ /* 0x000e220000002100 */
[----:B------:R-:W1:Y:S02]  /*15210*/  LDC R31, c[0x0][0xce8] ;  /* 0x00033a00ff1f7b82 */ /* 0x000e640000000800 */
[----:B-1----:R-:W-:Y:S01]  /*15220*/  IMAD R7, R4, R31, RZ ;  /* 0x0000001f04077224 */ /* 0x002fe200078e02ff */
[----:B0-----:R-:W-:-:S04]  /*15230*/  IADD3 R29, R185, -0x80, R8 ;  /* 0xffffff80b91d7810 */ /* 0x001fc80007ffe008 */
[----:B------:R-:W-:-:S13]  /*15240*/  ISETP.GE.AND P0, PT, R29, R7, PT ;  /* 0x000000071d00720c */ /* 0x000fda0003f06270 */
[----:B------:R-:W-:Y:S05]  /*15250*/  @P0 BRA `(.L_x_6222) ;  /* 0x0000000000b00947 */ /* 0x000fea0003800000 */
[----:B------:R-:W-:Y:S01]  /*15260*/  ISETP.NE.AND P1, PT, R31, 0x1, PT ;  /* 0x000000011f00780c */ /* 0x000fe20003f25270 */
[----:B------:R-:W-:Y:S01]  /*15270*/  IMAD.MOV.U32 R24, RZ, RZ, 0xab8 ;  /* 0x00000ab8ff187424 */ /* 0x000fe200078e00ff */
[----:B------:R-:W-:Y:S01]  /*15280*/  ISETP.GT.AND P0, PT, R0, 0x1, PT ;  /* 0x000000010000780c */ /* 0x000fe20003f04270 */
[----:B------:R-:W0:Y:S01]  /*15290*/  LDC.64 R8, c[0x0][0xca8] ;  /* 0x00032a00ff087b82 */ /* 0x000e220000000a00 */
[----:B------:R-:W-:Y:S01]  /*152a0*/  LOP3.LUT R195, R195, 0xff, RZ, 0xc0, !PT ;  /* 0x000000ffc3c37812 */ /* 0x000fe200078ec0ff */
[----:B------:R-:W-:Y:S01]  /*152b0*/  IMAD.MOV.U32 R25, RZ, RZ, R29 ;  /* 0x000000ffff197224 */ /* 0x000fe200078e001d */
        /* <DEDUP_REMOVED lines=8> */
[----:B------:R-:W1:Y:S01]  /*15340*/  LDC.64 R16, c[0x0][R24+0x228] ;  /* 0x00008a0018107b82 */ /* 0x000e620000000a00 */
[----:B--2---:R-:W-:Y:S01]  /*15350*/  @P1 IMAD.HI.U32 R0, R29, R0, RZ ;  /* 0x000000001d001227 */ /* 0x004fe200078e00ff */
[----:B------:R-:W-:-:S06]  /*15360*/  SEL R7, R195, RZ, P0 ;  /* 0x000000ffc3077207 */ /* 0x000fcc0000000000 */
[----:B------:R-:W2:Y:S01]  /*15370*/  LDC.64 R10, c[0x0][R24+0x210] ;  /* 0x00008400180a7b82 */ /* 0x000ea20000000a00 */
[-C--:B---3--:R-:W-:Y:S02]  /*15380*/  IMAD R27, R13, R192.reuse, RZ ;  /* 0x000000c00d1b7224 */ /* 0x088fe400078e02ff */
[----:B------:R-:W-:-:S04]  /*15390*/  IMAD.WIDE.U32 R12, R12, R192, RZ ;  /* 0x000000c00c0c7225 */ /* 0x000fc800078e00ff */
[----:B------:R-:W-:Y:S01]  /*153a0*/  IMAD.IADD R27, R13, 0x1, R27 ;  /* 0x000000010d1b7824 */ /* 0x000fe200078e021b */
[----:B----4-:R-:W-:Y:S01]  /*153b0*/  @P1 SHF.R.U32.HI R25, RZ, R33, R0 ;  /* 0x00000021ff191219 */ /* 0x010fe20000011600 */
[----:B0-----:R-:W0:Y:S01]  /*153c0*/  @!P0 LDC R8, c[0x0][0xc50] ;  /* 0x00031400ff088b82 */ /* 0x001e220000000800 */
[----:B------:R-:W-:Y:S01]  /*153d0*/  IADD3 R0, P1, P3, R20, R12, R3 ;  /* 0x0000000c14007210 */ /* 0x000fe20007b3e003 */
[----:B------:R-:W-:Y:S02]  /*153e0*/  IMAD.IADD R20, R21, 0x1, R15 ;  /* 0x0000000115147824 */ /* 0x000fe400078e020f */
[----:B------:R-:W-:Y:S02]  /*153f0*/  IMAD.MOV R14, RZ, RZ, -R25 ;  /* 0x000000ffff0e7224 */ /* 0x000fe400078e0a19 */
[-C--:B-1----:R-:W-:Y:S02]  /*15400*/  IMAD.WIDE.U32 R12, R16, R7.reuse, RZ ;  /* 0x00000007100c7225 */ /* 0x082fe400078e00ff */
[----:B------:R-:W1:Y:S02]  /*15410*/  @!P0 LDC R9, c[0x0][0xc54] ;  /* 0x00031500ff098b82 */ /* 0x000e640000000800 */
[----:B------:R-:W-:-:S02]  /*15420*/  IMAD R15, R17, R7, RZ ;  /* 0x00000007110f7224 */ /* 0x000fc400078e02ff */
[----:B------:R-:W-:Y:S01]  /*15430*/  IMAD R7, R31, R14, R29 ;  /* 0x0000000e1f077224 */ /* 0x000fe200078e021d */
[----:B------:R-:W-:Y:S01]  /*15440*/  IADD3.X R14, R20, R27, R26, P1, P3 ;  /* 0x0000001b140e7210 */ /* 0x000fe20000fe641a */
[----:B------:R-:W-:Y:S01]  /*15450*/  IMAD.IADD R15, R13, 0x1, R15 ;  /* 0x000000010d0f7824 */ /* 0x000fe200078e020f */
[----:B------:R-:W-:Y:S01]  /*15460*/  IADD3 R12, P0, P1, R25, R0, R12 ;  /* 0x00000000190c7210 */ /* 0x000fe2000791e00c */
[----:B--2---:R-:W-:Y:S01]  /*15470*/  IMAD R0, R11, R7, RZ ;  /* 0x000000070b007224 */ /* 0x004fe200078e02ff */
[----:B------:R-:W-:-:S04]  /*15480*/  SHF.R.S32.HI R25, RZ, 0x1f, R25 ;  /* 0x0000001fff197819 */ /* 0x000fc80000011419 */
[----:B------:R-:W-:Y:S02]  /*15490*/  IADD3.X R13, R25, R14, R15, P0, P1 ;  /* 0x0000000e190d7210 */ /* 0x000fe400007e240f */
[----:B------:R-:W-:-:S05]  /*154a0*/  SHF.R.S32.HI R15, RZ, 0x1f, R7 ;  /* 0x0000001fff0f7819 */ /* 0x000fca0000011407 */
[C---:B------:R-:W-:Y:S02]  /*154b0*/  IMAD R15, R10.reuse, R15, R0 ;  /* 0x0000000f0a0f7224 */ /* 0x040fe400078e0200 */
[----:B------:R-:W-:-:S04]  /*154c0*/  IMAD.WIDE.U32 R10, R10, R7, R12 ;  /* 0x000000070a0a7225 */ /* 0x000fc800078e000c */
[----:B------:R-:W-:Y:S01]  /*154d0*/  IMAD.IADD R0, R11, 0x1, R15 ;  /* 0x000000010b007824 */ /* 0x000fe200078e020f */
[----:B0-----:R-:W-:Y:S01]  /*154e0*/  LEA R8, P0, R10, R8, 0x2 ;  /* 0x000000080a087211 */ /* 0x001fe200078010ff */
[----:B------:R-:W-:-:S03]  /*154f0*/  IMAD.MOV.U32 R7, RZ, RZ, -0x800000 ;  /* 0xff800000ff077424 */ /* 0x000fc600078e00ff */
[----:B-1----:R-:W-:-:S05]  /*15500*/  LEA.HI.X R9, R10, R9, R0, 0x2, P0 ;  /* 0x000000090a097211 */ /* 0x002fca00000f1400 */
[----:B------:R0:W-:Y:S04]  /*15510*/  STG.E desc[UR38][R8.64], R7 ;  /* 0x0000000708007986 */ /* 0x0001e8000c101926 */
.L_x_6222:
[----:B------:R-:W-:Y:S05]  /*15520*/  BSYNC B1 ;  /* 0x0000000000017941 */ /* 0x000fea0003800000 */
.L_x_6221:
[----:B------:R-:W-:Y:S05]  /*15530*/  @P2 BRA `(.L_x_6217) ;  /* 0x0000000800842947 */ /* 0x000fea0003800000 */
[----:B------:R-:W1:Y:S01]  /*15540*/  LDC R13, c[0x0][0xce8] ;  /* 0x00033a00ff0d7b82 */ /* 0x000e620000000800 */
[----:B------:R-:W-:Y:S01]  /*15550*/  ULDC.64 UR6, c[0x0][0xba0] ;  /* 0x0002e80000067ab9 */ /* 0x000fe20000000a00 */
[----:B------:R-:W-:Y:S01]  /*15560*/  ULDC UR5, c[0x0][0xbc8] ;  /* 0x0002f20000057ab9 */ /* 0x000fe20000000800 */
[----:B------:R-:W-:Y:S01]  /*15570*/  IMAD R0, R26, UR6, RZ ;  /* 0x000000061a007c24 */ /* 0x000fe2000f8e02ff */
[----:B------:R-:W-:Y:S01]  /*15580*/  ISETP.GE.AND P2, PT, R194, UR5, PT ;  /* 0x00000005c2007c0c */ /* 0x000fe2000bf46270 */
[C---:B0-----:R-:W-:Y:S01]  /*15590*/  IMAD.WIDE.U32 R8, R3.reuse, UR6, RZ ;  /* 0x0000000603087c25 */ /* 0x041fe2000f8e00ff */
[C---:B------:R-:W-:Y:S01]  /*155a0*/  ISETP.GE.AND P3, PT, R22.reuse, UR5, PT ;  /* 0x0000000516007c0c */ /* 0x040fe2000bf66270 */
[----:B------:R-:W-:Y:S01]  /*155b0*/  BSSY B1, `(.L_x_6223) ;  /* 0x0000075000017945 */ /* 0x000fe20003800000 */
[----:B------:R-:W-:Y:S01]  /*155c0*/  SHF.R.S32.HI R38, RZ, 0x1f, R194 ;  /* 0x0000001fff267819 */ /* 0x000fe200000114c2 */
[----:B------:R-:W-:Y:S01]  /*155d0*/  IMAD R3, R3, UR7, R0 ;  /* 0x0000000703037c24 */ /* 0x000fe2000f8e0200 */
[----:B------:R-:W-:Y:S01]  /*155e0*/  ULDC.64 UR6, c[0x0][0xbe8] ;  /* 0x0002fa0000067ab9 */ /* 0x000fe20000000a00 */
[C---:B------:R-:W-:Y:S01]  /*155f0*/  VIADD R33, R22.reuse, 0x80 ;  /* 0x0000008016217836 */ /* 0x040fe20000000000 */
[----:B------:R-:W-:Y:S01]  /*15600*/  SEL R12, RZ, 0x1, P3 ;  /* 0x00000001ff0c7807 */ /* 0x000fe20001800000 */
[----:B------:R-:W-:Y:S01]  /*15610*/  IMAD.IADD R9, R9, 0x1, R3 ;  /* 0x0000000109097824 */ /* 0x000fe200078e0203 */
[----:B------:R-:W-:Y:S01]  /*15620*/  SHF.R.S32.HI R3, RZ, 0x1f, R30 ;  /* 0x0000001fff037819 */ /* 0x000fe2000001141e */
[----:B------:R-:W-:Y:S01]  /*15630*/  VIADD R29, R22, 0xc0 ;  /* 0x000000c0161d7836 */ /* 0x000fe20000000000 */
[----:B------:R-:W-:Y:S01]  /*15640*/  ISETP.GE.AND P1, PT, R33, UR5, PT ;  /* 0x0000000521007c0c */ /* 0x000fe2000bf26270 */
[----:B------:R-:W-:Y:S01]  /*15650*/  IMAD.WIDE.U32 R8, R192, UR6, R8 ;  /* 0x00000006c0087c25 */ /* 0x000fe2000f8e0008 */
[----:B------:R-:W-:-:S02]  /*15660*/  LEA.HI R0, R3, R30, RZ, 0x3 ;  /* 0x0000001e03007211 */ /* 0x000fc400078f18ff */
[----:B------:R-:W-:Y:S01]  /*15670*/  SEL R14, RZ, 0xffffffff, P1 ;  /* 0xffffffffff0e7807 */ /* 0x000fe20000800000 */
[----:B------:R-:W-:Y:S01]  /*15680*/  IMAD R9, R192, UR7, R9 ;  /* 0x00000007c0097c24 */ /* 0x000fe2000f8e0209 */
[----:B------:R-:W-:Y:S01]  /*15690*/  LOP3.LUT R7, R0, 0xfffffff8, RZ, 0xc0, !PT ;  /* 0xfffffff800077812 */ /* 0x000fe200078ec0ff */
[----:B------:R-:W-:Y:S01]  /*156a0*/  ULDC.64 UR6, c[0x0][0xbf0] ;  /* 0x0002fc0000067ab9 */ /* 0x000fe20000000a00 */
[----:B-1----:R-:W-:Y:S01]  /*156b0*/  ISETP.NE.AND P0, PT, R13, 0x1, PT ;  /* 0x000000010d00780c */ /* 0x002fe20003f05270 */
[----:B------:R-:W-:Y:S01]  /*156c0*/  IMAD.WIDE.U32 R8, R193, UR6, R8 ;  /* 0x00000006c1087c25 */ /* 0x000fe2000f8e0008 */
[----:B------:R-:W-:Y:S02]  /*156d0*/  SHF.R.S32.HI R16, RZ, 0x3, R0 ;  /* 0x00000003ff107819 */ /* 0x000fe40000011400 */
[----:B------:R-:W-:Y:S01]  /*156e0*/  SHF.R.S32.HI R32, RZ, 0x1f, R29 ;  /* 0x0000001fff207819 */ /* 0x000fe2000001141d */
[----:B------:R-:W-:Y:S02]  /*156f0*/  IMAD.IADD R7, R30, 0x1, -R7 ;  /* 0x000000011e077824 */ /* 0x000fe400078e0a07 */
[----:B------:R-:W-:Y:S01]  /*15700*/  IMAD R0, R28, UR6, RZ ;  /* 0x000000061c007c24 */ /* 0x000fe2000f8e02ff */
[----:B------:R-:W-:Y:S01]  /*15710*/  SHF.R.S32.HI R28, RZ, 0x1f, R33 ;  /* 0x0000001fff1c7819 */ /* 0x000fe20000011421 */
[----:B------:R-:W-:-:S02]  /*15720*/  IMAD R10, R7, 0x20, R16 ;  /* 0x00000020070a7824 */ /* 0x000fc400078e0210 */
[----:B------:R-:W-:Y:S01]  /*15730*/  IMAD R7, R193, UR7, R0 ;  /* 0x00000007c1077c24 */ /* 0x000fe2000f8e0200 */
[----:B------:R-:W-:Y:S01]  /*15740*/  SEL R0, RZ, 0xffffffff, P2 ;  /* 0xffffffffff007807 */ /* 0x000fe20001000000 */
[----:B------:R-:W0:Y:S01]  /*15750*/  @P0 LDC R3, c[0x0][0xcec] ;  /* 0x00033b00ff030b82 */ /* 0x000e220000000800 */
[----:B------:R-:W-:Y:S01]  /*15760*/  IMAD.IADD R10, R185, 0x1, R10 ;  /* 0x00000001b90a7824 */ /* 0x000fe200078e020a */
[----:B------:R-:W-:Y:S01]  /*15770*/  ULDC.64 UR6, c[0x0][0xbe0] ;  /* 0x0002f80000067ab9 */ /* 0x000fe20000000a00 */
[----:B------:R-:W-:Y:S02]  /*15780*/  IMAD.IADD R9, R9, 0x1, R7 ;  /* 0x0000000109097824 */ /* 0x000fe400078e0207 */
[----:B------:R-:W-:Y:S02]  /*15790*/  IMAD.SHL.U32 R15, R0, 0x2, RZ ;  /* 0x00000002000f7824 */ /* 0x000fe400078e00ff */
[C---:B------:R-:W-:Y:S01]  /*157a0*/  VIADD R31, R22.reuse, 0x100 ;  /* 0x00000100161f7836 */ /* 0x040fe20000000000 */
[----:B------:R-:W1:Y:S01]  /*157b0*/  @P0 LDC R11, c[0x0][0xcf0] ;  /* 0x00033c00ff0b0b82 */ /* 0x000e620000000800 */
[----:B------:R-:W-:Y:S01]  /*157c0*/  VIADD R27, R22, 0x140 ;  /* 0x00000140161b7836 */ /* 0x000fe20000000000 */
[----:B------:R-:W-:Y:S01]  /*157d0*/  LOP3.LUT R12, R15, 0x2, R12, 0xe2, !PT ;  /* 0x000000020f0c7812 */ /* 0x000fe200078ee20c */
[----:B------:R-:W-:Y:S01]  /*157e0*/  IMAD.SHL.U32 R15, R14, 0x4, RZ ;  /* 0x000000040e0f7824 */ /* 0x000fe200078e00ff */
[----:B------:R-:W-:Y:S01]  /*157f0*/  SHF.R.S32.HI R36, RZ, 0x1f, R31 ;  /* 0x0000001fff247819 */ /* 0x000fe2000001141f */
[----:B------:R-:W-:Y:S01]  /*15800*/  VIADD R35, R22, 0x180 ;  /* 0x0000018016237836 */ /* 0x000fe20000000000 */
[----:B------:R-:W-:Y:S01]  /*15810*/  SHF.R.S32.HI R26, RZ, 0x1f, R27 ;  /* 0x0000001fff1a7819 */ /* 0x000fe2000001141b */
[----:B------:R-:W-:Y:S01]  /*15820*/  IMAD R25, R4, R13, RZ ;  /* 0x0000000d04197224 */ /* 0x000fe200078e02ff */
[----:B------:R-:W-:Y:S01]  /*15830*/  LOP3.LUT R12, R15, 0x4, R12, 0xe2, !PT ;  /* 0x000000040f0c7812 */ /* 0x000fe200078ee20c */
[----:B------:R-:W-:Y:S01]  /*15840*/  VIADD R37, R22, 0x1c0 ;  /* 0x000001c016257836 */ /* 0x000fe20000000000 */
[----:B------:R-:W-:-:S04]  /*15850*/  SHF.R.S32.HI R30, RZ, 0x1f, R35 ;  /* 0x0000001fff1e7819 */ /* 0x000fc80000011423 */
[----:B------:R-:W-:Y:S01]  /*15860*/  ISETP.GE.AND P1, PT, R37, UR5, PT ;  /* 0x0000000525007c0c */ /* 0x000fe2000bf26270 */
[----:B0-----:R-:W-:Y:S01]  /*15870*/  @P0 IMAD.HI.U32 R0, R10, R3, RZ ;  /* 0x000000030a000227 */ /* 0x001fe200078e00ff */
[----:B------:R-:W-:-:S03]  /*15880*/  SHF.R.S32.HI R34, RZ, 0x1f, R37 ;  /* 0x0000001fff227819 */ /* 0x000fc60000011425 */
[----:B------:R-:W-:Y:S01]  /*15890*/  IMAD.MOV.U32 R3, RZ, RZ, R10 ;  /* 0x000000ffff037224 */ /* 0x000fe200078e000a */
[----:B-1----:R-:W-:Y:S02]  /*158a0*/  @P0 SHF.R.U32.HI R3, RZ, R11, R0 ;  /* 0x0000000bff030219 */ /* 0x002fe40000011600 */
[----:B------:R-:W-:Y:S02]  /*158b0*/  ISETP.GE.AND P0, PT, R29, UR5, PT ;  /* 0x000000051d007c0c */ /* 0x000fe4000bf06270 */
[--C-:B------:R-:W-:Y:S01]  /*158c0*/  SHF.R.S32.HI R0, RZ, 0x1f, R3.reuse ;  /* 0x0000001fff007819 */ /* 0x100fe20000011403 */
[----:B------:R-:W-:Y:S02]  /*158d0*/  IMAD.MOV R7, RZ, RZ, -R3 ;  /* 0x000000ffff077224 */ /* 0x000fe400078e0a03 */
[----:B------:R-:W-:-:S04]  /*158e0*/  IMAD.WIDE.U32 R8, R3, UR6, R8 ;  /* 0x0000000603087c25 */ /* 0x000fc8000f8e0008 */
[----:B------:R-:W-:Y:S01]  /*158f0*/  IMAD R7, R13, R7, R10 ;  /* 0x000000070d077224 */ /* 0x000fe200078e020a */
[----:B------:R-:W-:Y:S01]  /*15900*/  SEL R10, RZ, 0xffffffff, P0 ;  /* 0xffffffffff0a7807 */ /* 0x000fe20000000000 */
[----:B------:R-:W-:Y:S01]  /*15910*/  IMAD R0, R0, UR6, RZ ;  /* 0x0000000600007c24 */ /* 0x000fe2000f8e02ff */
[----:B------:R-:W-:-:S03]  /*15920*/  ISETP.GE.AND P0, PT, R31, UR5, PT ;  /* 0x000000051f007c0c */ /* 0x000fc6000bf06270 */
[----:B------:R-:W-:Y:S01]  /*15930*/  IMAD.SHL.U32 R15, R10, 0x8, RZ ;  /* 0x000000080a0f7824 */ /* 0x000fe200078e00ff */
[----:B------:R-:W-:Y:S01]  /*15940*/  SEL R10, RZ, 0xffffffff, P0 ;  /* 0xffffffffff0a7807 */ /* 0x000fe20000000000 */
[----:B------:R-:W-:Y:S01]  /*15950*/  IMAD R11, R3, UR7, R0 ;  /* 0x00000007030b7c24 */ /* 0x000fe2000f8e0200 */
[----:B------:R-:W-:Y:S01]  /*15960*/  ISETP.GE.AND P0, PT, R27, UR5, PT ;  /* 0x000000051b007c0c */ /* 0x000fe2000bf06270 */
[----:B------:R-:W-:Y:S01]  /*15970*/  ULDC.64 UR6, c[0x0][0xbd8] ;  /* 0x0002f60000067ab9 */ /* 0x000fe20000000a00 */
[----:B------:R-:W-:Y:S01]  /*15980*/  LOP3.LUT R12, R15, 0x8, R12, 0xe2, !PT ;  /* 0x000000080f0c7812 */ /* 0x000fe200078ee20c */
[----:B------:R-:W-:Y:S01]  /*15990*/  IMAD.SHL.U32 R3, R10, 0x10, RZ ;  /* 0x000000100a037824 */ /* 0x000fe200078e00ff */
[----:B------:R-:W-:Y:S01]  /*159a0*/  SHF.R.S32.HI R0, RZ, 0x1f, R7 ;  /* 0x0000001fff007819 */ /* 0x000fe20000011407 */
[----:B------:R-:W-:-:S03]  /*159b0*/  IMAD.IADD R9, R9, 0x1, R11 ;  /* 0x0000000109097824 */ /* 0x000fc600078e020b */
[----:B------:R-:W-:Y:S01]  /*159c0*/  LOP3.LUT R12, R3, 0x10, R12, 0xe2, !PT ;  /* 0x00000010030c7812 */ /* 0x000fe200078ee20c */
[----:B------:R-:W-:Y:S01]  /*159d0*/  IMAD R0, R0, UR6, RZ ;  /* 0x0000000600007c24 */ /* 0x000fe2000f8e02ff */
[----:B------:R-:W-:Y:S01]  /*159e0*/  SEL R3, RZ, 0xffffffff, P0 ;  /* 0xffffffffff037807 */ /* 0x000fe20000000000 */
[----:B------:R-:W-:Y:S01]  /*159f0*/  IMAD.WIDE.U32 R8, R7, UR6, R8 ;  /* 0x0000000607087c25 */ /* 0x000fe2000f8e0008 */
[----:B------:R-:W-:-:S03]  /*15a00*/  ISETP.GE.AND P0, PT, R35, UR5, PT ;  /* 0x0000000523007c0c */ /* 0x000fc6000bf06270 */
[----:B------:R-:W-:Y:S02]  /*15a10*/  IMAD.SHL.U32 R11, R3, 0x20, RZ ;  /* 0x00000020030b7824 */ /* 0x000fe400078e00ff */
[----:B------:R-:W-:Y:S01]  /*15a20*/  IMAD R3, R7, UR7, R0 ;  /* 0x0000000707037c24 */ /* 0x000fe2000f8e0200 */
[----:B------:R-:W-:Y:S01]  /*15a30*/  ULDC.64 UR6, c[0x0][0xb80] ;  /* 0x0002e00000067ab9 */ /* 0x000fe20000000a00 */
[----:B------:R-:W-:Y:S01]  /*15a40*/  IMAD.IADD R0, R16, 0x1, R185 ;  /* 0x0000000110007824 */ /* 0x000fe200078e02b9 */
[----:B------:R-:W-:Y:S01]  /*15a50*/  LOP3.LUT R12, R11, 0x20, R12, 0xe2, !PT ;  /* 0x000000200b0c7812 */ /* 0x000fe200078ee20c */
[----:B------:R-:W-:Y:S01]  /*15a60*/  IMAD.IADD R3, R9, 0x1, R3 ;  /* 0x0000000109037824 */ /* 0x000fe200078e0203 */
[----:B------:R-:W-:Y:S02]  /*15a70*/  SEL R11, RZ, 0x40, P0 ;  /* 0x00000040ff0b7807 */ /* 0x000fe40000000000 */
        /* <DEDUP_REMOVED lines=40> */
.L_x_6224:
[----:B------:R-:W-:Y:S05]  /*15d00*/  BSYNC B1 ;  /* 0x0000000000017941 */ /* 0x000fea0003800000 */
.L_x_6223:
        /* <DEDUP_REMOVED lines=36> */
.L_x_6217:
[----:B------:R-:W-:Y:S05]  /*15f50*/  BSYNC B0 ;  /* 0x0000000000007941 */ /* 0x000fea0003800000 */
.L_x_6210:
[----:B------:R-:W-:Y:S02]  /*15f60*/  ULDC UR5, c[0x0][0xd3c] ;  /* 0x00034f0000057ab9 */ /* 0x000fe40000000800 */
[----:B------:R-:W-:-:S06]  /*15f70*/  UISETP.GE.AND UP0, UPT, UR4, UR5, UPT ;  /* 0x000000050400728c */ /* 0x000fcc000bf06270 */
[----:B------:R-:W-:-:S13]  /*15f80*/  PLOP3.LUT P0, PT, PT, PT, UP0, 0x80, 0x0 ;  /* 0x000000000000781c */ /* 0x000fda0003f0f008 */
[----:B------:R-:W-:Y:S05]  /*15f90*/  @!P0 BRA `(.L_x_6225) ;  /* 0xfffffeb400008947 */ /* 0x000fea000383ffff */
[----:B------:R-:W-:Y:S05]  /*15fa0*/  EXIT ;  /* 0x000000000000794d */ /* 0x000fea0003800000 */
.L_x_6116:
        /* <DEDUP_REMOVED lines=18> */
.L_x_6226:
        /* <DEDUP_REMOVED lines=43> */
.L_x_6230:
        /* <DEDUP_REMOVED lines=39> */
.L_x_6228:
        /* <DEDUP_REMOVED lines=12> */
.L_x_6231:
        /* <DEDUP_REMOVED lines=63> */
.L_x_6232:
        /* <DEDUP_REMOVED lines=61> */
.L_x_6233:
[----:B01----:R-:W-:-:S05]  /*16e70*/  LOP3.LUT R3, RZ, R2, RZ, 0x33, !PT ;  /* 0x00000002ff037212 */ /* 0x003fca00078e33ff */
[----:B------:R-:W-:-:S05]  /*16e80*/  IMAD.IADD R2, R4, 0x1, R3 ;  /* 0x0000000104027824 */ /* 0x000fca00078e0203 */
[----:B------:R1:W-:Y:S01]  /*16e90*/  STL [R1+0x4], R2 ;  /* 0x0000040201007387 */ /* 0x0003e20000100800 */
[----:B------:R-:W-:Y:S05]  /*16ea0*/  BRA `(.L_x_6234) ;  /* 0x0000000000107947 */ /* 0x000fea0003800000 */
.L_x_6229:
[----:B------:R-:W-:Y:S01]  /*16eb0*/  IMAD.U32 R2, RZ, RZ, UR6 ;  /* 0x00000006ff027e24 */ /* 0x000fe2000f8e00ff */
[----:B------:R0:W-:Y:S04]  /*16ec0*/  STL [R1+0x4], RZ ;  /* 0x000004ff01007387 */ /* 0x0001e80000100800 */
[----:B------:R0:W-:Y:S04]  /*16ed0*/  STL [R1+0x8], RZ ;  /* 0x000008ff01007387 */ /* 0x0001e80000100800 */
[----:B------:R0:W-:Y:S02]  /*16ee0*/  STL [R1], R2 ;  /* 0x0000000201007387 */ /* 0x0001e40000100800 */
.L_x_6234:
        /* <DEDUP_REMOVED lines=10> */
.L_x_6227:
        /* <DEDUP_REMOVED lines=9> */
[C---:B----4-:R-:W-:Y:S01]  /*17020*/  IMAD.SHL.U32 R0, R6.reuse, 0x8, RZ ;  /* 0x0000000806007824 */ /* 0x050fe200078e00ff */
[----:B------:R-:W-:Y:S01]  /*17030*/  LOP3.LUT R4, R6, 0x7f, RZ, 0xc0, !PT ;  /* 0x0000007f06047812 */ /* 0x000fe200078ec0ff */
[----:B------:R-:W-:Y:S01]  /*17040*/  UMOV UR4, 0x400 ;  /* 0x0000040000047882 */ /* 0x000fe20000000000 */
[----:B------:R-:W-:Y:S01]  /*17050*/  BSSY B8, `(.L_x_6235) ;  /* 0x00007b1000087945 */ /* 0x000fe20003800000 */
[----:B------:R-:W-:Y:S01]  /*17060*/  ULDC UR37, c[0x0][0xc] ;  /* 0x0000030000257ab9 */ /* 0x000fe20000000800 */
[----:B------:R-:W-:Y:S01]  /*17070*/  LOP3.LUT R3, R0, 0x1f8, RZ, 0xc0, !PT ;  /* 0x000001f800037812 */ /* 0x000fe200078ec0ff */
[----:B01----:R-:W-:Y:S01]  /*17080*/  IMAD.SHL.U32 R2, R4, 0x8, RZ ;  /* 0x0000000804027824 */ /* 0x003fe200078e00ff */
[----:B------:R-:W-:Y:S01]  /*17090*/  LOP3.LUT R0, R0, 0x38, RZ, 0xc0, !PT ;  /* 0x0000003800007812 */ /* 0x000fe200078ec0ff */
[----:B------:R-:W-:Y:S01]  /*170a0*/  ULDC.64 UR40, c[0x0][0x198] ;  /* 0x0000660000287ab9 */ /* 0x000fe20000000a00 */
[----:B------:R-:W-:Y:S01]  /*170b0*/  LOP3.LUT R3, R3, 0x38, R6, 0x78, !PT ;  /* 0x0000003803037812 */ /* 0x000fe200078e7806 */
[----:B------:R-:W-:-:S03]  /*170c0*/  IMAD.SHL.U32 R6, R6, 0x10, RZ ;  /* 0x0000001006067824 */ /* 0x000fc600078e00ff */
[----:B------:R-:W-:Y:S02]  /*170d0*/  LOP3.LUT R2, R3, 0x200, R2, 0xf8, !PT ;  /* 0x0000020003027812 */ /* 0x000fe400078ef802 */
[----:B------:R-:W-:-:S04]  /*170e0*/  SHF.R.U32.HI R3, RZ, 0x3, R4 ;  /* 0x00000003ff037819 */ /* 0x000fc80000011604 */
[----:B------:R-:W-:Y:S02]  /*170f0*/  LOP3.LUT R4, R3, 0x70, R6, 0xf8, !PT ;  /* 0x0000007003047812 */ /* 0x000fe400078ef806 */
[C---:B------:R-:W-:Y:S01]  /*17100*/  LOP3.LUT R4, R0.reuse, 0x40, RZ, 0xfc, !PT ;  /* 0x0000004000047812 */ /* 0x040fe200078efcff */
[----:B--2---:R-:W-:Y:S01]  /*17110*/  ULEA UR4, UR5, UR4, 0x18 ;  /* 0x0000000405047291 */ /* 0x004fe2000f8ec03f */
[----:B------:R-:W-:-:S05]  /*17120*/  LOP3.LUT R4, R0, 0x100, RZ, 0xfc, !PT ;  /* 0x0000010000047812 */ /* 0x000fca00078efcff */
[----:B------:R-:W-:-:S04]  /*17130*/  IMAD.U32 R19, RZ, RZ, UR4 ;  /* 0x00000004ff137e24 */ /* 0x000fc8000f8e00ff */
[----:B------:R-:W-:Y:S02]  /*17140*/  IMAD R3, R2, 0x2, R19 ;  /* 0x0000000202037824 */ /* 0x000fe400078e0213 */
[----:B------:R-:W-:-:S03]  /*17150*/  IMAD.MOV.U32 R2, RZ, RZ, 0x1 ;  /* 0x00000001ff027424 */ /* 0x000fc600078e00ff */
        /* <DEDUP_REMOVED lines=9> */
.L_x_6369:
[----:B--23--:R-:W2:Y:S01]  /*171f0*/  LDL R9, [R1+0xc] ;  /* 0x00000c0001097983 */ /* 0x00cea20000100800 */
[----:B------:R-:W-:Y:S05]  /*17200*/  YIELD ;  /* 0x0000000000007946 */ /* 0x000fea0003800000 */
[----:B------:R-:W-:Y:S01]  /*17210*/  ULDC.64 UR4, c[0x0][0xb20] ;  /* 0x0002c80000047ab9 */ /* 0x000fe20000000a00 */
[----:B------:R-:W-:Y:S01]  /*17220*/  IMAD.MOV.U32 R0, RZ, RZ, RZ ;  /* 0x000000ffff007224 */ /* 0x000fe200078e00ff */
[----:B------:R-:W-:Y:S01]  /*17230*/  ISETP.NE.U32.AND P0, PT, RZ, UR4, PT ;  /* 0x00000004ff007c0c */ /* 0x000fe2000bf05070 */
[----:B01----:R-:W0:Y:S01]  /*17240*/  LDC.64 R4, c[0x0][0xaf8] ;  /* 0x0002be00ff047b82 */ /* 0x003e220000000a00 */
        /* <DEDUP_REMOVED lines=41> */
.L_x_6236:
        /* <DEDUP_REMOVED lines=16> */
.L_x_6237:
[----:B------:R-:W-:Y:S05]  /*175e0*/  @!P1 BRA `(.L_x_6238) ;  /* 0x00000000000c9947 */ /* 0x000fea0003800000 */
[----:B------:R-:W3:Y:S04]  /*175f0*/  LDG.E R6, desc[UR38][R2.64] ;  /* 0x0000002602067981 */ /* 0x000ee8000c1e1900 */
[----:B------:R-:W3:Y:S02]  /*17600*/  LDG.E R2, desc[UR38][R2.64+0x4] ;  /* 0x0000042602027981 */ /* 0x000ee4000c1e1900 */
[----:B---3--:R-:W-:-:S07]  /*17610*/  IMAD.IADD R6, R2, 0x1, -R6 ;  /* 0x0000000102067824 */ /* 0x008fce00078e0a06 */
.L_x_6238:
        /* <DEDUP_REMOVED lines=34> */
.L_x_6241:
[----:B------:R-:W-:-:S13]  /*17840*/  ISETP.NE.AND P0, PT, R3, 0x1, PT ;  /* 0x000000010300780c */ /* 0x000fda0003f05270 */
[----:B------:R-:W2:Y:S02]  /*17850*/  @P0 LDC.64 R4, c[0x0][0xae0] ;  /* 0x0002b800ff040b82 */ /* 0x000ea40000000a00 */
[----:B--2---:R-:W-:-:S05]  /*17860*/  @P0 IMAD.HI.U32 R4, R8, R4, RZ ;  /* 0x0000000408040227 */ /* 0x004fca00078e00ff */
[----:B------:R-:W-:-:S07]  /*17870*/  @P0 SHF.R.U32.HI R8, RZ, R5, R4 ;  /* 0x00000005ff080219 */ /* 0x000fce0000011604 */
.L_x_6242:
[----:B------:R-:W-:Y:S05]  /*17880*/  BSYNC B0 ;  /* 0x0000000000007941 */ /* 0x000fea0003800000 */
.L_x_6240:
[----:B------:R-:W-:-:S05]  /*17890*/  IMAD R8, R8, R3, R3 ;  /* 0x0000000308087224 */ /* 0x000fca00078e0203 */
[----:B------:R-:W-:-:S07]  /*178a0*/  VIMNMX R2, R2, R8, PT ;  /* 0x0000000802027248 */ /* 0x000fce0003fe0100 */
.L_x_6239:
        /* <DEDUP_REMOVED lines=25> */
.L_x_6245:
[----:B------:R-:W-:-:S13]  /*17a40*/  ISETP.NE.AND P0, PT, R3, 0x1, PT ;  /* 0x000000010300780c */ /* 0x000fda0003f05270 */
[----:B--2---:R-:W2:Y:S02]  /*17a50*/  @P0 LDC.64 R4, c[0x0][0xae0] ;  /* 0x0002b800ff040b82 */ /* 0x004ea40000000a00 */
[----:B--2---:R-:W-:-:S05]  /*17a60*/  @P0 IMAD.HI.U32 R4, R6, R4, RZ ;  /* 0x0000000406040227 */ /* 0x004fca00078e00ff */
[----:B------:R-:W-:-:S07]  /*17a70*/  @P0 SHF.R.U32.HI R6, RZ, R5, R4 ;  /* 0x00000005ff060219 */ /* 0x000fce0000011604 */
.L_x_6246:
[----:B------:R-:W-:Y:S05]  /*17a80*/  BSYNC B0 ;  /* 0x0000000000007941 */ /* 0x000fea0003800000 */
.L_x_6244:
[----:B------:R-:W-:-:S05]  /*17a90*/  IMAD R3, R6, R3, RZ ;  /* 0x0000000306037224 */ /* 0x000fca00078e02ff */
[----:B------:R-:W-:-:S07]  /*17aa0*/  VIMNMX R2, R2, R3, !PT ;  /* 0x0000000302027248 */ /* 0x000fce0007fe0100 */
.L_x_6243:
        /* <DEDUP_REMOVED lines=44> */
.L_x_6248:
[----:B------:R-:W-:Y:S05]  /*17d70*/  BSYNC B0 ;  /* 0x0000000000007941 */ /* 0x000fea0003800000 */
.L_x_6247:
        /* <DEDUP_REMOVED lines=12> */
[----:B------:R-:W3:Y:S01]  /*17e40*/  S2R R2, SR_LANEID ;  /* 0x0000000000027919 */ /* 0x000ee20000000000 */
[----:B------:R-:W-:Y:S02]  /*17e50*/  VOTEU.ANY UR4, UPT, PT ;  /* 0x0000000000047886 */ /* 0x000fe400038e0100 */
[----:B------:R-:W3:Y:S08]  /*17e60*/  FLO.U32 R0, UR4 ;  /* 0x0000000400007d00 */ /* 0x000ef000080e0000 */
[----:B-1----:R-:W1:Y:S01]  /*17e70*/  POPC R4, UR4 ;  /* 0x0000000400047d09 */ /* 0x002e620008000000 */
[----:B---3--:R-:W-:-:S02]  /*17e80*/  ISETP.EQ.U32.AND P0, PT, R0, R2, PT ;  /* 0x000000020000720c */ /* 0x008fc40003f02070 */
[----:B------:R-:W1:Y:S11]  /*17e90*/  LDC.64 R2, c[0x0][0xd60] ;  /* 0x00035800ff027b82 */ /* 0x000e760000000a00 */
[----:B-1----:R-:W3:Y:S04]  /*17ea0*/  @P0 ATOMG.E.ADD.STRONG.GPU PT, R2, desc[UR38][R2.64], R4 ;  /* 0x00000004020209a8 */ /* 0x002ee800081ee1e6 */
[----:B---3--:R1:W3:Y:S02]  /*17eb0*/  SHFL.IDX PT, R2, R2, R0, 0x1f ;  /* 0x00001f0002027589 */ /* 0x0082e400000e0000 */
[----:B-1----:R-:W1:Y:S02]  /*17ec0*/  S2R R0, SR_LTMASK ;  /* 0x0000000000007919 */ /* 0x002e640000003900 */
[----:B-1----:R-:W-:-:S06]  /*17ed0*/  LOP3.LUT R0, R0, UR4, RZ, 0xc0, !PT ;  /* 0x0000000400007c12 */ /* 0x002fcc000f8ec0ff */
[----:B------:R-:W3:Y:S02]  /*17ee0*/  POPC R0, R0 ;  /* 0x0000000000007309 */ /* 0x000ee40000000000 */
[----:B---3--:R-:W-:-:S05]  /*17ef0*/  IADD3 R0, R2, UR37, R0 ;  /* 0x0000002502007c10 */ /* 0x008fca000fffe000 */
[----:B------:R4:W-:Y:S01]  /*17f00*/  STL [R1], R0 ;  /* 0x0000000001007387 */ /* 0x0009e20000100800 */
[----:B------:R-:W-:Y:S05]  /*17f10*/  BRA `(.L_x_6251) ;  /* 0x0000005800987947 */ /* 0x000fea0003800000 */
.L_x_6250:
        /* <DEDUP_REMOVED lines=20> */
.L_x_6253:
[----:B------:R-:W-:Y:S05]  /*18060*/  BSYNC B6 ;  /* 0x0000000000067941 */ /* 0x000fea0003800000 */
.L_x_6252:
        /* <DEDUP_REMOVED lines=20> */
.L_x_6256:
        /* <DEDUP_REMOVED lines=15> */
.L_x_6255:
[----:B------:R-:W-:Y:S05]  /*182a0*/  BSYNC B6 ;  /* 0x0000000000067941 */ /* 0x000fea0003800000 */
.L_x_6254:
        /* <DEDUP_REMOVED lines=24> */
.L_x_6386:
        /* <DEDUP_REMOVED lines=9> */
.L_x_6389:
        /* <DEDUP_REMOVED lines=24> */
.L_x_6260:
[----:B------:R-:W4:Y:S04]  /*18640*/  LDL R0, [R1+0x10] ;  /* 0x0000100001007983 */ /* 0x000f280000100800 */
[----:B---3--:R-:W3:Y:S01]  /*18650*/  LDL R2, [R1+0x18] ;  /* 0x0000180001027983 */ /* 0x008ee20000100800 */
[----:B----4-:R-:W-:Y:S01]  /*18660*/  IMAD R0, R0, 0x8, R19 ;  /* 0x0000000800007824 */ /* 0x010fe200078e0213 */
[----:B---3--:R-:W-:-:S04]  /*18670*/  SHF.L.U32 R2, R2, 0x1f, RZ ;  /* 0x0000001f02027819 */ /* 0x008fc800000006ff */
[----:B------:R-:W3:Y:S02]  /*18680*/  SYNCS.PHASECHK.TRANS64.TRYWAIT P0, [R0+URZ+0x38840], R2 ;  /* 0x03884002000075a7 */ /* 0x000ee4000800017f */
[----:B---3--:R-:W-:Y:S05]  /*18690*/  @!P0 BRA `(.L_x_6261) ;  /* 0x0000006c00648947 */ /* 0x008fea0003800000 */
.L_x_6390:
        /* <DEDUP_REMOVED lines=11> */
.L_x_6262:
        /* <DEDUP_REMOVED lines=23> */
.L_x_6258:
[----:B------:R-:W3:Y:S04]  /*188c0*/  LDL R2, [R1+0xc] ;  /* 0x00000c0001027983 */ /* 0x000ee80000100800 */
        /* <DEDUP_REMOVED lines=8> */
[----:B------:R-:W-:Y:S01]  /*18950*/  BSSY B6, `(.L_x_6263) ;  /* 0x0000019000067945 */ /* 0x000fe20003800000 */
[----:B---3--:R-:W-:-:S04]  /*18960*/  SHF.R.S32.HI R0, RZ, 0x1f, R2 ;  /* 0x0000001fff007819 */ /* 0x008fc80000011402 */
[----:B-1----:R-:W-:Y:S02]  /*18970*/  SEL R4, R0, RZ, !P0 ;  /* 0x000000ff00047207 */ /* 0x002fe40004000000 */
[----:B------:R-:W-:Y:S02]  /*18980*/  SEL R0, R2, RZ, !P0 ;  /* 0x000000ff02007207 */ /* 0x000fe40004000000 */
[----:B----4-:R-:W-:Y:S01]  /*18990*/  SHF.R.S32.HI R3, RZ, 0x1f, R3 ;  /* 0x0000001fff037819 */ /* 0x010fe20000011403 */
[----:B------:R1:W-:Y:S04]  /*189a0*/  STL [R1+0x58], R4 ;  /* 0x0000580401007387 */ /* 0x0003e80000100800 */
[----:B------:R1:W-:Y:S04]  /*189b0*/  STL [R1+0x38], R0 ;  /* 0x0000380001007387 */ /* 0x0003e80000100800 */
[----:B------:R1:W-:Y:S01]  /*189c0*/  STL [R1+0x50], R3 ;  /* 0x0000500301007387 */ /* 0x0003e20000100800 */
        /* <DEDUP_REMOVED lines=17> */
.L_x_6264:
[----:B------:R-:W-:Y:S05]  /*18ae0*/  BSYNC B6 ;  /* 0x0000000000067941 */ /* 0x000fea0003800000 */
.L_x_6263:
[----:B------:R-:W3:Y:S01]  /*18af0*/  LDL R11, [R1+0x34] ;  /* 0x00003400010b7983 */ /* 0x000ee20000100800 */
[----:B0-----:R-:W0:Y:S01]  /*18b00*/  LDC R7, c[0x0][0x448] ;  /* 0x00011200ff077b82 */ /* 0x001e220000000800 */
[----:B------:R-:W-:Y:S01]  /*18b10*/  ULDC.64 UR4, c[0x0][0x298] ;  /* 0x0000a60000047ab9 */ /* 0x000fe20000000a00 */
[----:B------:R-:W-:Y:S01]  /*18b20*/  ULDC.64 UR6, c[0x0][0x280] ;  /* 0x0000a00000067ab9 */ /* 0x000fe20000000a00 */
[----:B-1----:R-:W4:Y:S04]  /*18b30*/  LDL R4, [R1+0x50] ;  /* 0x0000500001047983 */ /* 0x002f280000100800 */
[----:B------:R-:W2:Y:S04]  /*18b40*/  LDL R9, [R1+0x28] ;  /* 0x0000280001097983 */ /* 0x000ea80000100800 */
[----:B------:R-:W2:Y:S01]  /*18b50*/  LDL R8, [R1+0x58] ;  /* 0x0000580001087983 */ /* 0x000ea20000100800 */
[----:B------:R-:W1:Y:S01]  /*18b60*/  S2R R2, SR_TID.X ;  /* 0x0000000000027919 */ /* 0x000e620000002100 */
[----:B------:R-:W1:Y:S02]  /*18b70*/  S2R R0, SR_TID.X ;  /* 0x0000000000007919 */ /* 0x000e640000002100 */
[----:B------:R-:W2:Y:S01]  /*18b80*/  LDL R6, [R1+0x38] ;  /* 0x0000380001067983 */ /* 0x000ea20000100800 */
[----:B0-----:R-:W-:-:S13]  /*18b90*/  ISETP.NE.AND P0, PT, R7, 0x1, PT ;  /* 0x000000010700780c */ /* 0x001fda0003f05270 */
[----:B------:R-:W0:Y:S01]  /*18ba0*/  @P0 LDC R3, c[0x0][0x450] ;  /* 0x00011400ff030b82 */ /* 0x000e220000000800 */
[----:B-1----:R-:W-:-:S04]  /*18bb0*/  LOP3.LUT R2, R2, 0x7f, RZ, 0xc0, !PT ;  /* 0x0000007f02027812 */ /* 0x002fc800078ec0ff */
[----:B------:R-:W-:Y:S01]  /*18bc0*/  SHF.R.U32.HI R2, RZ, 0x3, R2 ;  /* 0x00000003ff027819 */ /* 0x000fe20000011602 */
[----:B------:R-:W-:-:S05]  /*18bd0*/  IMAD.SHL.U32 R0, R0, 0x10, RZ ;  /* 0x0000001000007824 */ /* 0x000fca00078e00ff */
[----:B------:R-:W-:Y:S02]  /*18be0*/  LOP3.LUT R0, R2, 0x70, R0, 0xf8, !PT ;  /* 0x0000007002007812 */ /* 0x000fe400078ef800 */
[----:B------:R-:W1:Y:S03]  /*18bf0*/  @P0 LDC R2, c[0x0][0x44c] ;  /* 0x00011300ff020b82 */ /* 0x000e660000000800 */
[----:B---3--:R-:W-:-:S04]  /*18c00*/  IMAD.IADD R5, R0, 0x1, R11 ;  /* 0x0000000100057824 */ /* 0x008fc800078e020b */
[----:B-1----:R-:W-:-:S04]  /*18c10*/  @P0 IMAD.HI.U32 R2, R5, R2, RZ ;  /* 0x0000000205020227 */ /* 0x002fc800078e00ff */
[----:B------:R-:W-:Y:S01]  /*18c20*/  IMAD.MOV.U32 R0, RZ, RZ, R5 ;  /* 0x000000ffff007224 */ /* 0x000fe200078e0005 */
[----:B0-----:R-:W-:Y:S01]  /*18c30*/  @P0 SHF.R.U32.HI R0, RZ, R3, R2 ;  /* 0x00000003ff000219 */ /* 0x001fe20000011602 */
[----:B----4-:R-:W-:-:S04]  /*18c40*/  IMAD R2, R4, UR4, RZ ;  /* 0x0000000404027c24 */ /* 0x010fc8000f8e02ff */
[C---:B--2---:R-:W-:Y:S02]  /*18c50*/  IMAD R4, R9.reuse, UR5, R2 ;  /* 0x0000000509047c24 */ /* 0x044fe4000f8e0202 */
        /* <DEDUP_REMOVED lines=14> */
[----:B------:R-:W-:Y:S01]  /*18d40*/  SHF.R.S32.HI R4, RZ, 0x1f, R0 ;  /* 0x0000001fff047819 */ /* 0x000fe20000011400 */
[----:B------:R-:W3:Y:S04]  /*18d50*/  S2R R10, SR_TID.X ;  /* 0x00000000000a7919 */ /* 0x000ee80000002100 */
        /* <DEDUP_REMOVED lines=17> */
[----:B------:R-:W-:Y:S01]  /*18e70*/  UMOV UR4, 0xffffffff ;  /* 0xffffffff00047882 */ /* 0x000fe20000000000 */
[----:B---3--:R-:W-:Y:S02]  /*18e80*/  LOP3.LUT R10, R10, 0x7f, RZ, 0xc0, !PT ;  /* 0x0000007f0a0a7812 */ /* 0x008fe400078ec0ff */
[----:B------:R-:W-:Y:S02]  /*18e90*/  LEA.HI.X R2, R4, UR7, R0, 0x1, P1 ;  /* 0x0000000704027c11 */ /* 0x000fe400088f0c00 */
[----:B------:R-:W-:Y:S01]  /*18ea0*/  SHF.R.U32.HI R10, RZ, 0x3, R10 ;  /* 0x00000003ff0a7819 */ /* 0x000fe2000001160a */
[----:B-1----:R-:W-:Y:S06]  /*18eb0*/  BRA.DIV UR4, `(.L_x_6265) ;  /* 0x0000006604707947 */ /* 0x002fec000b800000 */
[----:B------:R-:W2:Y:S04]  /*18ec0*/  LDL R11, [R1+0x30] ;  /* 0x00003000010b7983 */ /* 0x000ea80000100800 */
[----:B------:R-:W3:Y:S04]  /*18ed0*/  LDL.LU R6, [R1+0x34] ;  /* 0x0000340001067983 */ /* 0x000ee80000300800 */
[----:B------:R-:W0:Y:S04]  /*18ee0*/  SHFL.IDX PT, R5, R3, RZ, 0x181f ;  /* 0x00181fff03057589 */ /* 0x000e2800000e0000 */
[----:B------:R-:W1:Y:S01]  /*18ef0*/  SHFL.IDX PT, R4, R2, RZ, 0x181f ;  /* 0x00181fff02047589 */ /* 0x000e6200000e0000 */
[----:B--2---:R-:W-:-:S02]  /*18f00*/  IMAD R0, R11, R7, RZ ;  /* 0x000000070b007224 */ /* 0x004fc400078e02ff */
[----:B---3--:R-:W-:Y:S02]  /*18f10*/  IMAD.IADD R10, R10, 0x1, R6 ;  /* 0x000000010a0a7824 */ /* 0x008fe400078e0206 */
[----:B------:R-:W-:Y:S02]  /*18f20*/  SHFL.IDX PT, R6, R2, 0x1, 0x181f ;  /* 0x00381f0002067f89 */ /* 0x000fe400000e0000 */
[C---:B------:R-:W-:Y:S01]  /*18f30*/  VIADD R7, R10.reuse, 0x10 ;  /* 0x000000100a077836 */ /* 0x040fe20000000000 */
[----:B------:R-:W-:Y:S01]  /*18f40*/  ISETP.GE.AND P1, PT, R10, R0, PT ;  /* 0x000000000a00720c */ /* 0x000fe20003f26270 */
[----:B------:R-:W-:Y:S04]  /*18f50*/  STL [R1+0x34], R10 ;  /* 0x0000340a01007387 */ /* 0x000fe80000100800 */
[----:B------:R2:W-:Y:S08]  /*18f60*/  STL [R1+0x48], R7 ;  /* 0x0000480701007387 */ /* 0x0005f00000100800 */
[----:B0-----:R-:W-:-:S05]  /*18f70*/  @!P1 LEA R5, P2, R9, R5, 0x1 ;  /* 0x0000000509059211 */ /* 0x001fca00078408ff */
[----:B-1----:R-:W-:-:S05]  /*18f80*/  @!P1 IMAD.X R4, RZ, RZ, R4, P2 ;  /* 0x000000ffff049224 */ /* 0x002fca00010e0604 */
[----:B------:R-:W-:-:S04]  /*18f90*/  @!P1 LOP3.LUT R5, R5, R4, RZ, 0x3c, !PT ;  /* 0x0000000405059212 */ /* 0x000fc800078e3cff */
[----:B------:R-:W-:-:S04]  /*18fa0*/  @!P1 LOP3.LUT R4, R5, R4, RZ, 0x3c, !PT ;  /* 0x0000000405049212 */ /* 0x000fc800078e3cff */
[----:B------:R-:W-:-:S05]  /*18fb0*/  @!P1 LOP3.LUT R5, R5, R4, RZ, 0x3c, !PT ;  /* 0x0000000405059212 */ /* 0x000fca00078e3cff */
[----:B-----5:R0:W-:Y:S01]  /*18fc0*/  @!P1 LDGSTS.E.BYPASS.LTC128B.128 [R8+0x20400], desc[UR38][R4.64], !P0 ;  /* 0x2040000004089fae */ /* 0x0201e2000c101d66 */
[----:B------:R-:W-:Y:S01]  /*18fd0*/  ISETP.GE.AND P1, PT, R7, R0, PT ;  /* 0x000000000700720c */ /* 0x000fe20003f26270 */
[----:B--2---:R-:W-:-:S05]  /*18fe0*/  VIADD R7, R10, 0x20 ;  /* 0x000000200a077836 */ /* 0x004fca0000000000 */
[----:B------:R-:W-:Y:S04]  /*18ff0*/  STL [R1+0x5c], R7 ;  /* 0x00005c0701007387 */ /* 0x000fe80000100800 */
[----:B0-----:R-:W0:Y:S03]  /*19000*/  SHFL.IDX PT, R4, R3, 0x1, 0x181f ;  /* 0x00381f0003047f89 */ /* 0x001e2600000e0000 */
[----:B0-----:R-:W-:-:S05]  /*19010*/  @!P1 LEA R5, P2, R9, R4, 0x1 ;  /* 0x0000000409059211 */ /* 0x001fca00078408ff */
[----:B------:R-:W-:Y:S02]  /*19020*/  @!P1 IMAD.X R4, RZ, RZ, R6, P2 ;  /* 0x000000ffff049224 */ /* 0x000fe400010e0606 */
[----:B------:R-:W-:Y:S03]  /*19030*/  SHFL.IDX PT, R6, R2, 0x2, 0x181f ;  /* 0x00581f0002067f89 */ /* 0x000fe600000e0000 */
[----:B------:R-:W-:-:S04]  /*19040*/  @!P1 LOP3.LUT R5, R5, R4, RZ, 0x3c, !PT ;  /* 0x0000000405059212 */ /* 0x000fc800078e3cff */
[----:B------:R-:W-:-:S04]  /*19050*/  @!P1 LOP3.LUT R4, R5, R4, RZ, 0x3c, !PT ;  /* 0x0000000405049212 */ /* 0x000fc800078e3cff */
[----:B------:R-:W-:-:S05]  /*19060*/  @!P1 LOP3.LUT R5, R5, R4, RZ, 0x3c, !PT ;  /* 0x0000000405059212 */ /* 0x000fca00078e3cff */
[----:B------:R0:W-:Y:S01]  /*19070*/  @!P1 LDGSTS.E.BYPASS.LTC128B.128 [R8+0x20c00], desc[UR38][R4.64], !P0 ;  /* 0x20c0000004089fae */ /* 0x0001e2000c101d66 */
[----:B------:R-:W-:-:S03]  /*19080*/  ISETP.GE.AND P1, PT, R7, R0, PT ;  /* 0x000000000700720c */ /* 0x000fc60003f26270 */
[----:B0-----:R-:W0:Y:S04]  /*19090*/  SHFL.IDX PT, R4, R3, 0x2, 0x181f ;  /* 0x00581f0003047f89 */ /* 0x001e2800000e0000 */
[----:B------:R-:W1:Y:S06]  /*190a0*/  SHFL.IDX PT, R3, R3, 0x3, 0x181f ;  /* 0x00781f0003037f89 */ /* 0x000e6c00000e0000 */
[----:B0-----:R-:W-:-:S05]  /*190b0*/  @!P1 LEA R5, P2, R9, R4, 0x1 ;  /* 0x0000000409059211 */ /* 0x001fca00078408ff */
[----:B------:R-:W-:-:S05]  /*190c0*/  @!P1 IMAD.X R4, RZ, RZ, R6, P2 ;  /* 0x000000ffff049224 */ /* 0x000fca00010e0606 */
[----:B------:R-:W-:-:S04]  /*190d0*/  @!P1 LOP3.LUT R5, R5, R4, RZ, 0x3c, !PT ;  /* 0x0000000405059212 */ /* 0x000fc800078e3cff */
[----:B------:R-:W-:-:S04]  /*190e0*/  @!P1 LOP3.LUT R4, R5, R4, RZ, 0x3c, !PT ;  /* 0x0000000405049212 */ /* 0x000fc800078e3cff */
[----:B------:R-:W-:-:S05]  /*190f0*/  @!P1 LOP3.LUT R5, R5, R4, RZ, 0x3c, !PT ;  /* 0x0000000405059212 */ /* 0x000fca00078e3cff */
[----:B------:R0:W-:Y:S04]  /*19100*/  @!P1 LDGSTS.E.BYPASS.LTC128B.128 [R8+0x21400], desc[UR38][R4.64], !P0 ;  /* 0x2140000004089fae */ /* 0x0001e8000c101d66 */
[----:B01----:R0:W2:Y:S02]  /*19110*/  SHFL.IDX PT, R4, R2, 0x3, 0x181f ;  /* 0x00781f0002047f89 */ /* 0x0030a400000e0000 */
.L_x_6399:
[----:B0-----:R-:W3:Y:S02]  /*19120*/  LDL R2, [R1+0x34] ;  /* 0x0000340001027983 */ /* 0x001ee40000100800 */
[----:B---3--:R-:W-:-:S05]  /*19130*/  VIADD R2, R2, 0x30 ;  /* 0x0000003002027836 */ /* 0x008fca0000000000 */
[----:B------:R-:W-:Y:S01]  /*19140*/  ISETP.GE.AND P1, PT, R2, R0, PT ;  /* 0x000000000200720c */ /* 0x000fe20003f26270 */
[----:B------:R0:W-:-:S12]  /*19150*/  STL [R1+0x60], R2 ;  /* 0x0000600201007387 */ /* 0x0001d80000100800 */
[----:B0-----:R-:W-:-:S05]  /*19160*/  @!P1 LEA R2, P2, R9, R3, 0x1 ;  /* 0x0000000309029211 */ /* 0x001fca00078408ff */
[----:B--2---:R-:W-:-:S05]  /*19170*/  @!P1 IMAD.X R3, RZ, RZ, R4, P2 ;  /* 0x000000ffff039224 */ /* 0x004fca00010e0604 */
[----:B------:R-:W-:Y:S01]  /*19180*/  @!PT LDS RZ, [RZ] ;  /* 0x00000000fffff984 */ /* 0x000fe20000000800 */
[----:B------:R-:W-:Y:S01]  /*19190*/  @!PT LDS RZ, [RZ] ;  /* 0x00000000fffff984 */ /* 0x000fe20000000800 */
[----:B------:R-:W-:Y:S01]  /*191a0*/  @!PT LDS RZ, [RZ] ;  /* 0x00000000fffff984 */ /* 0x000fe20000000800 */
[----:B------:R0:W-:Y:S01]  /*191b0*/  @!P1 LDGSTS.E.BYPASS.LTC128B.128 [R8+0x21c00], desc[UR38][R2.64], !P0 ;  /* 0x21c0000002089fae */ /* 0x0001e2000c101d66 */
[----:B------:R-:W-:Y:S01]  /*191c0*/  PLOP3.LUT P0, PT, PT, PT, PT, 0x80, 0x0 ;  /* 0x000000000000781c */ /* 0x000fe20003f0f070 */
[----:B------:R-:W-:-:S12]  /*191d0*/  NOP ;  /* 0x0000000000007918 */ /* 0x000fd80000000000 */
.L_x_6266:
        /* <DEDUP_REMOVED lines=37> */
.L_x_6268:
[----:B------:R-:W-:Y:S05]  /*19430*/  BSYNC B6 ;  /* 0x0000000000067941 */ /* 0x000fea0003800000 */
.L_x_6267:
        /* <DEDUP_REMOVED lines=122> */
[C---:B------:R-:W-:Y:S02]  /*19be0*/  @!P2 LOP3.LUT R2, R3.reuse, R2, RZ, 0x3c, !PT ;  /* 0x000000020302a212 */ /* 0x040fe400078e3cff */
[C---:B------:R-:W-:Y:S02]  /*19bf0*/  LOP3.LUT P6, RZ, R18.reuse, 0x4, RZ, 0xc0, !PT ;  /* 0x0000000412ff7812 */ /* 0x040fe400078cc0ff */
        /* <DEDUP_REMOVED lines=59> */
.L_x_6409:
        /* <DEDUP_REMOVED lines=30> */
.L_x_6271:
[----:B------:R-:W-:Y:S05]  /*1a190*/  BSYNC B0 ;  /* 0x0000000000007941 */ /* 0x000fea0003800000 */
.L_x_6270:
[----:B------:R-:W-:Y:S01]  /*1a1a0*/  NOP ;  /* 0x0000000000007918 */ /* 0x000fe20000000000 */
[----:B------:R-:W-:-:S13]  /*1a1b0*/  PLOP3.LUT P0, PT, PT, PT, PT, 0x80, 0x0 ;  /* 0x000000000000781c */ /* 0x000fda0003f0f070 */
.L_x_6272:
        /* <DEDUP_REMOVED lines=18> */
.L_x_6410:
[----:B------:R-:W-:Y:S05]  /*1a2e0*/  BSYNC B0 ;  /* 0x0000000000007941 */ /* 0x000fea0003800000 */
.L_x_6273:
        /* <DEDUP_REMOVED lines=13> */
.L_x_6411:
[----:B------:R-:W-:Y:S05]  /*1a3c0*/  BSYNC B1 ;  /* 0x0000000000017941 */ /* 0x000fea0003800000 */
.L_x_6277:
        /* <DEDUP_REMOVED lines=9> */
.L_x_6280:
[----:B------:R-:W-:Y:S05]  /*1a460*/  BSYNC B1 ;  /* 0x0000000000017941 */ /* 0x000fea0003800000 */
.L_x_6279:
        /* <DEDUP_REMOVED lines=13> */
.L_x_6281:
        /* <DEDUP_REMOVED lines=15> */
.L_x_6282:
        /* <DEDUP_REMOVED lines=15> */
.L_x_6283:
        /* <DEDUP_REMOVED lines=15> */
.L_x_6284:
        /* <DEDUP_REMOVED lines=15> */
.L_x_6285:
        /* <DEDUP_REMOVED lines=15> */
.L_x_6286:
        /* <DEDUP_REMOVED lines=15> */
.L_x_6287:
        /* <DEDUP_REMOVED lines=15> */
.L_x_6288:
        /* <DEDUP_REMOVED lines=10> */
.L_x_6276:
[----:B------:R-:W-:Y:S05]  /*1ac70*/  BSYNC B0 ;  /* 0x0000000000007941 */ /* 0x000fea0003800000 */
.L_x_6275:
        /* <DEDUP_REMOVED lines=61> */
.L_x_6295:
        /* <DEDUP_REMOVED lines=8> */
.L_x_6412:
[----:B------:R-:W-:Y:S05]  /*1b0d0*/  BSYNC B3 ;  /* 0x0000000000037941 */ /* 0x000fea0003800000 */
.L_x_6296:
        /* <DEDUP_REMOVED lines=9> */
.L_x_6299:
[----:B------:R-:W-:Y:S05]  /*1b170*/  BSYNC B3 ;  /* 0x0000000000037941 */ /* 0x000fea0003800000 */
.L_x_6298:
        /* <DEDUP_REMOVED lines=13> */
.L_x_6300:
        /* <DEDUP_REMOVED lines=13> */
.L_x_6413:
[----:B------:R-:W-:Y:S05]  /*1b320*/  BSYNC B3 ;  /* 0x0000000000037941 */ /* 0x000fea0003800000 */
.L_x_6301:
        /* <DEDUP_REMOVED lines=11> */
.L_x_6304:
[----:B------:R-:W-:Y:S05]  /*1b3e0*/  BSYNC B3 ;  /* 0x0000000000037941 */ /* 0x000fea0003800000 */
.L_x_6303:
        /* <DEDUP_REMOVED lines=10> */
.L_x_6305:
        /* <DEDUP_REMOVED lines=15> */
.L_x_6306:
        /* <DEDUP_REMOVED lines=15> */
.L_x_6307:
        /* <DEDUP_REMOVED lines=15> */
.L_x_6308:
        /* <DEDUP_REMOVED lines=15> */
.L_x_6309:
        /* <DEDUP_REMOVED lines=15> */
.L_x_6310:
        /* <DEDUP_REMOVED lines=15> */
.L_x_6311:
        /* <DEDUP_REMOVED lines=15> */
.L_x_6312:
        /* <DEDUP_REMOVED lines=10> */
.L_x_6294:
[----:B------:R-:W-:Y:S05]  /*1bbc0*/  BSYNC B1 ;  /* 0x0000000000017941 */ /* 0x000fea0003800000 */
.L_x_6293:
[----:B------:R-:W2:Y:S02]  /*1bbd0*/  LDL.LU R5, [R1+0x3c] ;  /* 0x00003c0001057983 */ /* 0x000ea40000300800 */
[----:B--2---:R-:W-:-:S07]  /*1bbe0*/  VIADD R0, R5, 0xfffffffd ;  /* 0xfffffffd05007836 */ /* 0x004fce0000000000 */
.L_x_6292:
[----:B------:R-:W-:Y:S05]  /*1bbf0*/  BSYNC B2 ;  /* 0x0000000000027941 */ /* 0x000fea0003800000 */
.L_x_6291:
[----:B------:R-:W-:-:S05]  /*1bc00*/  VIADD R8, R8, 0xfffffffe ;  /* 0xfffffffe08087836 */ /* 0x000fca0000000000 */
[----:B------:R-:W-:-:S13]  /*1bc10*/  ISETP.NE.AND P0, PT, R8, R4, PT ;  /* 0x000000040800720c */ /* 0x000fda0003f05270 */
[----:B------:R-:W-:Y:S05]  /*1bc20*/  @!P0 BRA `(.L_x_6290) ;  /* 0x0000001800e08947 */ /* 0x000fea0003800000 */
.L_x_6353:
        /* <DEDUP_REMOVED lines=35> */
.L_x_6315:
        /* <DEDUP_REMOVED lines=8> */
.L_x_6414:
[----:B------:R-:W-:Y:S05]  /*1bee0*/  BSYNC B2 ;  /* 0x0000000000027941 */ /* 0x000fea0003800000 */
.L_x_6316:
        /* <DEDUP_REMOVED lines=9> */
.L_x_6319:
[----:B------:R-:W-:Y:S05]  /*1bf80*/  BSYNC B2 ;  /* 0x0000000000027941 */ /* 0x000fea0003800000 */
.L_x_6318:
        /* <DEDUP_REMOVED lines=12> */
.L_x_6320:
        /* <DEDUP_REMOVED lines=13> */
.L_x_6415:
[----:B------:R-:W-:Y:S05]  /*1c120*/  BSYNC B2 ;  /* 0x0000000000027941 */ /* 0x000fea0003800000 */
.L_x_6321:
        /* <DEDUP_REMOVED lines=11> */
.L_x_6324:
[----:B------:R-:W-:Y:S05]  /*1c1e0*/  BSYNC B2 ;  /* 0x0000000000027941 */ /* 0x000fea0003800000 */
.L_x_6323:
        /* <DEDUP_REMOVED lines=9> */
.L_x_6325:
        /* <DEDUP_REMOVED lines=15> */
.L_x_6326:
        /* <DEDUP_REMOVED lines=15> */
.L_x_6327:
        /* <DEDUP_REMOVED lines=15> */
.L_x_6328:
        /* <DEDUP_REMOVED lines=15> */
.L_x_6329:
        /* <DEDUP_REMOVED lines=15> */
.L_x_6330:
        /* <DEDUP_REMOVED lines=15> */
.L_x_6331:
        /* <DEDUP_REMOVED lines=15> */
.L_x_6332:
        /* <DEDUP_REMOVED lines=10> */
.L_x_6314:
[----:B------:R-:W-:Y:S05]  /*1c9b0*/  BSYNC B1 ;  /* 0x0000000000017941 */ /* 0x000fea0003800000 */
.L_x_6313:
        /* <DEDUP_REMOVED lines=35> */
.L_x_6335:
        /* <DEDUP_REMOVED lines=8> */
.L_x_6416:
[----:B------:R-:W-:Y:S05]  /*1cc70*/  BSYNC B2 ;  /* 0x0000000000027941 */ /* 0x000fea0003800000 */
.L_x_6336:
        /* <DEDUP_REMOVED lines=9> */
.L_x_6339:
[----:B------:R-:W-:Y:S05]  /*1cd10*/  BSYNC B2 ;  /* 0x0000000000027941 */ /* 0x000fea0003800000 */
.L_x_6338:
        /* <DEDUP_REMOVED lines=13> */
.L_x_6340:
        /* <DEDUP_REMOVED lines=13> */
.L_x_6417:
[----:B------:R-:W-:Y:S05]  /*1cec0*/  BSYNC B2 ;  /* 0x0000000000027941 */ /* 0x000fea0003800000 */
.L_x_6341:
        /* <DEDUP_REMOVED lines=11> */
.L_x_6344:
[----:B------:R-:W-:Y:S05]  /*1cf80*/  BSYNC B2 ;  /* 0x0000000000027941 */ /* 0x000fea0003800000 */
.L_x_6343:
        /* <DEDUP_REMOVED lines=10> */
.L_x_6345:
        /* <DEDUP_REMOVED lines=15> */
.L_x_6346:
        /* <DEDUP_REMOVED lines=15> */
.L_x_6347:
        /* <DEDUP_REMOVED lines=15> */
.L_x_6348:
        /* <DEDUP_REMOVED lines=15> */
.L_x_6349:
        /* <DEDUP_REMOVED lines=15> */
.L_x_6350:
        /* <DEDUP_REMOVED lines=15> */
.L_x_6351:
        /* <DEDUP_REMOVED lines=15> */
.L_x_6352:
        /* <DEDUP_REMOVED lines=10> */
.L_x_6334:
[----:B------:R-:W-:Y:S05]  /*1d760*/  BSYNC B1 ;  /* 0x0000000000017941 */ /* 0x000fea0003800000 */
.L_x_6333:
[----:B------:R-:W2:Y:S01]  /*1d770*/  LDL R2, [R1+0x20] ;  /* 0x0000200001027983 */ /* 0x000ea20000100800 */
[----:B------:R-:W-:Y:S01]  /*1d780*/  VIADD R0, R0, 0xfffffffe ;  /* 0xfffffffe00007836 */ /* 0x000fe20000000000 */
[----:B--2---:R-:W-:-:S13]  /*1d790*/  ISETP.GT.AND P0, PT, R6, R2, PT ;  /* 0x000000020600720c */ /* 0x004fda0003f04270 */
[----:B------:R-:W-:Y:S05]  /*1d7a0*/  @P0 BRA `(.L_x_6353) ;  /* 0xffffffe400200947 */ /* 0x000fea000383ffff */
.L_x_6290:
[----:B------:R-:W-:Y:S05]  /*1d7b0*/  BSYNC B0 ;  /* 0x0000000000007941 */ /* 0x000fea0003800000 */
.L_x_6289:
        /* <DEDUP_REMOVED lines=25> */
.L_x_6355:
[----:B------:R-:W-:Y:S05]  /*1d950*/  BSYNC B0 ;  /* 0x0000000000007941 */ /* 0x000fea0003800000 */
.L_x_6354:
[----:B------:R-:W-:-:S05]  /*1d960*/  SEL R0, R0, RZ, P0 ;  /* 0x000000ff00007207 */ /* 0x000fca0000000000 */
[----:B------:R3:W-:Y:S02]  /*1d970*/  STL [R1+0x10], R0 ;  /* 0x0000100001007387 */ /* 0x0007e40000100800 */
.L_x_6251:
[----:B------:R-:W-:Y:S05]  /*1d980*/  BSYNC B7 ;  /* 0x0000000000077941 */ /* 0x000fea0003800000 */
.L_x_6249:
        /* <DEDUP_REMOVED lines=13> */
.L_x_6356:
[----:B------:R-:W5:Y:S01]  /*1da60*/  S2R R16, SR_TID.X ;  /* 0x0000000000107919 */ /* 0x000f620000002100 */
[----:B------:R-:W-:Y:S01]  /*1da70*/  UMOV UR4, 0xffffffff ;  /* 0xffffffff00047882 */ /* 0x000fe20000000000 */
[----:B-----5:R-:W-:-:S04]  /*1da80*/  LOP3.LUT R16, R16, 0x1f, RZ, 0xc0, !PT ;  /* 0x0000001f10107812 */ /* 0x020fc800078ec0ff */
[----:B------:R-:W-:Y:S01]  /*1da90*/  ISETP.NE.AND P0, PT, R16, 0x1f, PT ;  /* 0x0000001f1000780c */ /* 0x000fe20003f05270 */
[----:B------:R-:W-:-:S12]  /*1daa0*/  BRA.DIV UR4, `(.L_x_6358) ;  /* 0x0000002e04387947 */ /* 0x000fd8000b800000 */
[----:B-1----:R-:W0:Y:S01]  /*1dab0*/  LDL.LU R3, [R1] ;  /* 0x0000000001037983 */ /* 0x002e220000300800 */
[----:B------:R-:W-:-:S03]  /*1dac0*/  ULDC UR4, c[0x0][0xd3c] ;  /* 0x00034f0000047ab9 */ /* 0x000fc60000000800 */
[----:B------:R-:W3:Y:S01]  /*1dad0*/  LDL R4, [R1+0xc] ;  /* 0x00000c0001047983 */ /* 0x000ee20000100800 */
[----:B0-----:R-:W-:Y:S02]  /*1dae0*/  IMAD.MOV.U32 R8, RZ, RZ, R3 ;  /* 0x000000ffff087224 */ /* 0x001fe400078e0003 */
[----:B---34-:R-:W-:-:S05]  /*1daf0*/  IMAD.IADD R0, R4, 0x1, R16 ;  /* 0x0000000104007824 */ /* 0x018fca00078e0210 */
        /* <DEDUP_REMOVED lines=35> */
.L_x_6427:
[----:B------:R-:W-:Y:S02]  /*1dd30*/  ULDC UR4, c[0x0][0xd38] ;  /* 0x00034e0000047ab9 */ /* 0x000fe40000000800 */
[----:B------:R-:W-:-:S04]  /*1dd40*/  IMAD.U32 R8, RZ, RZ, UR4 ;  /* 0x00000004ff087e24 */ /* 0x000fc8000f8e00ff */
[----:B-1----:R-:W-:-:S04]  /*1dd50*/  IMAD R10, R10, R8, RZ ;  /* 0x000000080a0a7224 */ /* 0x002fc800078e02ff */
[----:B------:R-:W-:-:S05]  /*1dd60*/  IMAD.IADD R4, R9, 0x1, R10 ;  /* 0x0000000109047824 */ /* 0x000fca00078e020a */
[----:B------:R-:W-:-:S13]  /*1dd70*/  ISETP.GT.AND P6, PT, R4, R0, PT ;  /* 0x000000000400720c */ /* 0x000fda0003fc4270 */
[----:B------:R-:W-:Y:S05]  /*1dd80*/  @P6 BRA `(.L_x_6359) ;  /* 0x0000000000ac6947 */ /* 0x000fea0003800000 */
.L_x_6362:
        /* <DEDUP_REMOVED lines=37> */
.L_x_6435:
[----:B------:R-:W-:Y:S02]  /*1dfe0*/  ULDC UR4, c[0x0][0xd38] ;  /* 0x00034e0000047ab9 */ /* 0x000fe40000000800 */
[----:B------:R-:W-:-:S04]  /*1dff0*/  IMAD.U32 R8, RZ, RZ, UR4 ;  /* 0x00000004ff087e24 */ /* 0x000fc8000f8e00ff */
[----:B-1----:R-:W-:-:S04]  /*1e000*/  IMAD R10, R10, R8, RZ ;  /* 0x000000080a0a7224 */ /* 0x002fc800078e02ff */
[----:B------:R-:W-:-:S05]  /*1e010*/  IMAD.IADD R4, R10, 0x1, R4 ;  /* 0x000000010a047824 */ /* 0x000fca00078e0204 */
[----:B------:R-:W-:-:S13]  /*1e020*/  ISETP.GT.AND P6, PT, R4, R0, PT ;  /* 0x000000000400720c */ /* 0x000fda0003fc4270 */
[----:B------:R-:W-:Y:S05]  /*1e030*/  @!P6 BRA `(.L_x_6362) ;  /* 0xfffffffc0054e947 */ /* 0x000fea000383ffff */
.L_x_6359:
        /* <DEDUP_REMOVED lines=12> */
.L_x_6440:
[----:B------:R-:W-:-:S13]  /*1e100*/  ISETP.NE.AND P0, PT, R3, RZ, PT ;  /* 0x000000ff0300720c */ /* 0x000fda0003f05270 */
[----:B------:R-:W-:Y:S05]  /*1e110*/  @!P0 BRA `(.L_x_6364) ;  /* 0x0000000000148947 */ /* 0x000fea0003800000 */
[----:B------:R-:W-:Y:S01]  /*1e120*/  UMOV UR4, 0xffffffff ;  /* 0xffffffff00047882 */ /* 0x000fe20000000000 */
[----:B---3--:R-:W-:Y:S02]  /*1e130*/  VIADD R9, R9, 0xffffffff ;  /* 0xffffffff09097836 */ /* 0x008fe40000000000 */
[----:B------:R-:W-:Y:S05]  /*1e140*/  BRA.DIV UR4, `(.L_x_6365) ;  /* 0x00000032042c7947 */ /* 0x000fea000b800000 */
[----:B0-----:R0:W2:Y:S02]  /*1e150*/  SHFL.IDX PT, R2, R2, R9, 0x1f ;  /* 0x00001f0902027589 */ /* 0x0010a400000e0000 */
.L_x_6443:
[----:B--2---:R-:W-:-:S07]  /*1e160*/  IMAD.MOV.U32 R6, RZ, RZ, R2 ;  /* 0x000000ffff067224 */ /* 0x004fce00078e0002 */
.L_x_6364:
[----:B0-----:R-:W-:Y:S01]  /*1e170*/  IMAD R2, R6, R8, R10 ;  /* 0x0000000806027224 */ /* 0x001fe200078e020a */
[----:B------:R-:W-:-:S03]  /*1e180*/  ISETP.NE.AND P0, PT, R7, 0x1, PT ;  /* 0x000000010700780c */ /* 0x000fc60003f05270 */
[----:B------:R-:W-:Y:S01]  /*1e190*/  IMAD.IADD R0, R0, 0x1, -R2 ;  /* 0x0000000100007824 */ /* 0x000fe200078e0a02 */
[----:B------:R0:W-:Y:S09]  /*1e1a0*/  STL [R1], R2 ;  /* 0x0000000201007387 */ /* 0x0001f20000100800 */
[----:B------:R-:W-:Y:S05]  /*1e1b0*/  @!P0 BRA `(.L_x_6366) ;  /* 0x0000000000e48947 */ /* 0x000fea0003800000 */
[----:B-1-3--:R-:W-:-:S04]  /*1e1c0*/  IABS R5, R4 ;  /* 0x0000000400057213 */ /* 0x00afc80000000000 */
        /* <DEDUP_REMOVED lines=56> */
.L_x_6366:
[----:B-1-3--:R-:W2:Y:S01]  /*1e550*/  LDL R5, [R1+0xc] ;  /* 0x00000c0001057983 */ /* 0x00aea20000100800 */
        /* <DEDUP_REMOVED lines=62> */
.L_x_6367:
[----:B------:R-:W-:-:S05]  /*1e940*/  LOP3.LUT R0, RZ, R0, RZ, 0x33, !PT ;  /* 0x00000000ff007212 */ /* 0x000fca00078e33ff */
[----:B------:R-:W-:-:S05]  /*1e950*/  IMAD.IADD R0, R4, 0x1, R0 ;  /* 0x0000000104007824 */ /* 0x000fca00078e0200 */
[----:B------:R2:W-:Y:S01]  /*1e960*/  STL [R1+0x4], R0 ;  /* 0x0000040001007387 */ /* 0x0005e20000100800 */
[----:B------:R-:W-:Y:S05]  /*1e970*/  BRA `(.L_x_6368) ;  /* 0x0000000000287947 */ /* 0x000fea0003800000 */
.L_x_6360:
        /* <DEDUP_REMOVED lines=10> */
.L_x_6368:
[----:B01----:R-:W3:Y:S04]  /*1ea20*/  LDL R2, [R1+0xc] ;  /* 0x00000c0001027983 */ /* 0x003ee80000100800 */
[----:B------:R-:W4:Y:S04]  /*1ea30*/  LDL R3, [R1+0x8] ;  /* 0x0000080001037983 */ /* 0x000f280000100800 */
[----:B------:R-:W5:Y:S04]  /*1ea40*/  LDL R5, [R1+0x4] ;  /* 0x0000040001057983 */ /* 0x000f680000100800 */
[----:B------:R-:W5:Y:S01]  /*1ea50*/  LDL R4, [R1] ;  /* 0x0000000001047983 */ /* 0x000f620000100800 */
[----:B--2---:R-:W0:Y:S01]  /*1ea60*/  S2R R0, SR_TID.X ;  /* 0x0000000000007919 */ /* 0x004e220000002100 */
[----:B------:R-:W-:Y:S05]  /*1ea70*/  WARPSYNC.ALL ;  /* 0x0000000000007948 */ /* 0x000fea0003800000 */
[----:B0-----:R-:W-:Y:S01]  /*1ea80*/  LOP3.LUT R0, R0, 0x1f, RZ, 0xc0, !PT ;  /* 0x0000001f00007812 */ /* 0x001fe200078ec0ff */
[----:B------:R-:W-:Y:S03]  /*1ea90*/  BAR.SYNC.DEFER_BLOCKING 0x4, 0x180 ;  /* 0x0106000000007b1d */ /* 0x000fe60000010000 */
[----:B------:R-:W-:-:S13]  /*1eaa0*/  ISETP.NE.AND P0, PT, R0, RZ, PT ;  /* 0x000000ff0000720c */ /* 0x000fda0003f05270 */
[----:B------:R-:W0:Y:S01]  /*1eab0*/  @!P0 S2R R0, SR_CgaCtaId ;  /* 0x0000000000008919 */ /* 0x000e220000008800 */
[----:B---3--:R-:W-:Y:S01]  /*1eac0*/  IMAD.MOV.U32 R7, RZ, RZ, R2 ;  /* 0x000000ffff077224 */ /* 0x008fe200078e0002 */
[----:B------:R-:W-:Y:S01]  /*1ead0*/  @!P0 MOV R2, 0x400 ;  /* 0x0000040000028802 */ /* 0x000fe20000000f00 */
[----:B----4-:R-:W-:-:S03]  /*1eae0*/  IMAD.MOV.U32 R6, RZ, RZ, R3 ;  /* 0x000000ffff067224 */ /* 0x010fc600078e0003 */
[----:B0-----:R-:W-:-:S05]  /*1eaf0*/  @!P0 LEA R19, R0, R2, 0x18 ;  /* 0x0000000200138211 */ /* 0x001fca00078ec0ff */
[----:B-----5:R0:W-:Y:S01]  /*1eb00*/  @!P0 STS.128 [R19+0x388d0], R4 ;  /* 0x0388d00413008388 */ /* 0x0201e20000000c00 */
[----:B------:R-:W-:Y:S06]  /*1eb10*/  BAR.ARV 0x5, 0x180 ;  /* 0x0146000000007b1d */ /* 0x000fec0000002000 */
.L_x_6357:
[----:B---34-:R-:W3:Y:S01]  /*1eb20*/  LDL R0, [R1+0xc] ;  /* 0x00000c0001007983 */ /* 0x018ee20000100800 */
[----:B------:R-:W-:Y:S02]  /*1eb30*/  ULDC UR4, c[0x0][0xd3c] ;  /* 0x00034f0000047ab9 */ /* 0x000fe40000000800 */
[----:B---3--:R-:W-:-:S13]  /*1eb40*/  ISETP.GE.AND P0, PT, R0, UR4, PT ;  /* 0x0000000400007c0c */ /* 0x008fda000bf06270 */
[----:B------:R-:W-:Y:S05]  /*1eb50*/  @!P0 BRA `(.L_x_6369) ;  /* 0xffffff8400a48947 */ /* 0x000fea000383ffff */
[----:B------:R-:W-:Y:S05]  /*1eb60*/  BSYNC B8 ;  /* 0x0000000000087941 */ /* 0x000fea0003800000 */
.L_x_6235:
[----:B----4-:R-:W4:Y:S01]  /*1eb70*/  LDL.LU R0, [R1+0x64] ;  /* 0x0000640001007983 */ /* 0x010f220000300800 */
[----:B------:R-:W-:Y:S01]  /*1eb80*/  BSSY B0, `(.L_x_6370) ;  /* 0x000000b000007945 */ /* 0x000fe20003800000 */
[----:B01----:R-:W0:Y:S01]  /*1eb90*/  S2R R5, SR_CgaCtaId ;  /* 0x0000000000057919 */ /* 0x003e220000008800 */
[----:B----4-:R-:W-:-:S05]  /*1eba0*/  VIADD R0, R0, 0x1 ;  /* 0x0000000100007836 */ /* 0x010fca0000000000 */
        /* <DEDUP_REMOVED lines=8> */
.L_x_6444:
[----:B------:R-:W-:Y:S05]  /*1ec30*/  BSYNC B0 ;  /* 0x0000000000007941 */ /* 0x000fea0003800000 */
.L_x_6370:
[----:B------:R-:W-:-:S03]  /*1ec40*/  UMOV UR4, 0xffffffff ;  /* 0xffffffff00047882 */ /* 0x000fc60000000000 */
[----:B------:R-:W-:Y:S05]  /*1ec50*/  BRA.DIV UR4, `(.L_x_6372) ;  /* 0x0000002604a87947 */ /* 0x000fea000b800000 */
[----:B------:R-:W1:Y:S02]  /*1ec60*/  S2R R2, SR_TID.X ;  /* 0x0000000000027919 */ /* 0x000e640000002100 */
[----:B-1----:R-:W-:-:S04]  /*1ec70*/  SHF.R.U32.HI R2, RZ, 0x5, R2 ;  /* 0x00000005ff027819 */ /* 0x002fc80000011602 */
[----:B------:R-:W-:-:S05]  /*1ec80*/  LOP3.LUT R2, R2, 0x3, RZ, 0xc0, !PT ;  /* 0x0000000302027812 */ /* 0x000fca00078ec0ff */
[----:B------:R1:W2:Y:S02]  /*1ec90*/  SHFL.IDX PT, R14, R2, RZ, 0x1f ;  /* 0x00001fff020e7589 */ /* 0x0002a400000e0000 */
.L_x_6447:
[----:B--2---:R-:W-:Y:S01]  /*1eca0*/  ISETP.NE.AND P0, PT, R14, RZ, PT ;  /* 0x000000ff0e00720c */ /* 0x004fe20003f05270 */
[----:B------:R-:W-:-:S12]  /*1ecb0*/  BSSY B0, `(.L_x_6373) ;  /* 0x0000027000007945 */ /* 0x000fd80003800000 */
[----:B------:R-:W-:Y:S05]  /*1ecc0*/  @P0 BRA `(.L_x_6374) ;  /* 0x0000000000940947 */ /* 0x000fea0003800000 */
[----:B------:R-:W-:-:S03]  /*1ecd0*/  UMOV UR4, 0xffffffff ;  /* 0xffffffff00047882 */ /* 0x000fc60000000000 */
[----:B------:R-:W-:Y:S05]  /*1ece0*/  BRA.DIV UR4, `(.L_x_6375) ;  /* 0x0000002604b87947 */ /* 0x000fea000b800000 */
[----:B------:R-:W-:-:S13]  /*1ecf0*/  ELECT P6, URZ, PT ;  /* 0x00000000003f782f */ /* 0x000fda00038c0000 */
.L_x_6450:
[----:B------:R-:W-:Y:S05]  /*1ed00*/  @!P6 BRA `(.L_x_6374) ;  /* 0x000000000084e947 */ /* 0x000fea0003800000 */
[----:B------:R-:W-:-:S06]  /*1ed10*/  ULOP3.LUT UR4, UR36, 0x2, URZ, 0xfc, !UPT ;  /* 0x0000000224047892 */ /* 0x000fcc000f8efc3f */
[----:B-1----:R-:W-:-:S05]  /*1ed20*/  IMAD.U32 R2, RZ, RZ, UR4 ;  /* 0x00000004ff027e24 */ /* 0x002fca000f8e00ff */
[----:B------:R-:W-:-:S13]  /*1ed30*/  ISETP.NE.AND P2, PT, R2, 0x3, PT ;  /* 0x000000030200780c */ /* 0x000fda0003f45270 */
[----:B------:R-:W-:Y:S05]  /*1ed40*/  @!P2 BRA `(.L_x_6376) ;  /* 0x000000000004a947 */ /* 0x000fea0003800000 */
[----:B------:R-:W-:Y:S01]  /*1ed50*/  BPT.TRAP 0x1 ;  /* 0x000000040000795c */ /* 0x000fe20000300000 */
.L_x_6376:
[----:B0-----:R-:W2:Y:S04]  /*1ed60*/  LDL R3, [R1+0x10] ;  /* 0x0000100001037983 */ /* 0x001ea80000100800 */
[----:B------:R-:W4:Y:S01]  /*1ed70*/  LDL.LU R7, [R1+0x18] ;  /* 0x0000180001077983 */ /* 0x000f220000300800 */
[----:B------:R-:W-:-:S04]  /*1ed80*/  VIADD R2, R0, 0x38840 ;  /* 0x0003884000027836 */ /* 0x000fc80000000000 */
[C---:B--2---:R-:W-:Y:S02]  /*1ed90*/  IMAD R6, R3.reuse, 0x8, R2 ;  /* 0x0000000803067824 */ /* 0x044fe400078e0202 */
[----:B------:R-:W-:Y:S01]  /*1eda0*/  VIADD R3, R3, 0x1 ;  /* 0x0000000103037836 */ /* 0x000fe20000000000 */
[----:B----4-:R-:W-:-:S04]  /*1edb0*/  SHF.L.U32 R5, R7, 0x1f, RZ ;  /* 0x0000001f07057819 */ /* 0x010fc800000006ff */
        /* <DEDUP_REMOVED lines=8> */
.L_x_6451:
[----:B------:R-:W1:Y:S02]  /*1ee40*/  SYNCS.PHASECHK.TRANS64.TRYWAIT P0, [R7+URZ], R2 ;  /* 0x00000002070075a7 */ /* 0x000e64000800017f */
[----:B-1----:R-:W-:Y:S05]  /*1ee50*/  @!P0 BRA `(.L_x_6378) ;  /* 0x0000002400908947 */ /* 0x002fea0003800000 */
.L_x_6452:
[----:B------:R-:W-:Y:S05]  /*1ee60*/  @!P2 BRA `(.L_x_6379) ;  /* 0x000000000004a947 */ /* 0x000fea0003800000 */
[----:B------:R-:W-:Y:S01]  /*1ee70*/  BPT.TRAP 0x1 ;  /* 0x000000040000795c */ /* 0x000fe20000300000 */
.L_x_6379:
[----:B------:R-:W2:Y:S01]  /*1ee80*/  LDL.LU R4, [R1+0x10] ;  /* 0x0000100001047983 */ /* 0x000ea20000300800 */
[----:B------:R-:W-:-:S04]  /*1ee90*/  VIADD R0, R0, 0x38860 ;  /* 0x0003886000007836 */ /* 0x000fc80000000000 */
[----:B--2---:R-:W-:-:S04]  /*1eea0*/  IMAD R4, R4, 0x8, R0 ;  /* 0x0000000804047824 */ /* 0x004fc800078e0200 */
[----:B------:R-:W2:Y:S02]  /*1eeb0*/  SYNCS.PHASECHK.TRANS64.TRYWAIT P0, [R4+URZ], R5 ;  /* 0x00000005040075a7 */ /* 0x000ea4000800017f */
[----:B--2---:R-:W-:Y:S05]  /*1eec0*/  @!P0 BRA `(.L_x_6380) ;  /* 0x0000002400888947 */ /* 0x004fea0003800000 */
.L_x_6453:
[----:B------:R-:W-:-:S07]  /*1eed0*/  IMAD R3, R3, 0x8, R0 ;  /* 0x0000000803037824 */ /* 0x000fce00078e0200 */
.L_x_6381:
[----:B----4-:R4:W0:Y:S02]  /*1eee0*/  SYNCS.PHASECHK.TRANS64.TRYWAIT P0, [R3+URZ], R2 ;  /* 0x00000002030075a7 */ /* 0x010824000800017f */
[----:B0-----:R-:W-:Y:S05]  /*1eef0*/  @!P0 NANOSLEEP.SYNCS 0x989680 ;  /* 0x009896800000895d */ /* 0x001fea0003900000 */
[----:B------:R-:W0:Y:S02]  /*1ef00*/  @!P0 SYNCS.PHASECHK.TRANS64 P0, [R3+URZ], R2 ;  /* 0x00000002030085a7 */ /* 0x000e24000800007f */
[----:B0-----:R-:W-:Y:S05]  /*1ef10*/  @!P0 BRA `(.L_x_6381) ;  /* 0xfffffffc00f08947 */ /* 0x001fea000383ffff */
.L_x_6374:
[----:B------:R-:W-:Y:S05]  /*1ef20*/  BSYNC B0 ;  /* 0x0000000000007941 */ /* 0x000fea0003800000 */
.L_x_6373:
[----:B------:R-:W-:Y:S05]  /*1ef30*/  EXIT ;  /* 0x000000000000794d */ /* 0x000fea0003800000 */
.L_x_6140:
[----:B0-----:R-:W-:-:S04]  /*1ef40*/  IMAD.U32 R0, RZ, RZ, UR41 ;  /* 0x00000029ff007e24 */ /* 0x001fc8000f8e00ff */
[----:B------:R0:W1:Y:S03]  /*1ef50*/  SYNCS.PHASECHK.TRANS64.TRYWAIT P1, [R0+URZ+0x38800], R3 ;  /* 0x03880003000075a7 */ /* 0x000066000802017f */
[----:B-1----:R-:W-:Y:S05]  /*1ef60*/  @!P1 NANOSLEEP.SYNCS 0x989680 ;  /* 0x009896800000995d */ /* 0x002fea0003900000 */
[----:B------:R-:W1:Y:S02]  /*1ef70*/  @!P1 SYNCS.PHASECHK.TRANS64 P1, [R0+URZ+0x38800], R3 ;  /* 0x03880003000095a7 */ /* 0x000e64000802007f */
[----:B-1----:R-:W-:Y:S05]  /*1ef80*/  @!P1 BRA `(.L_x_6140) ;  /* 0xfffffffc00ec9947 */ /* 0x002fea000383ffff */
[----:B------:R-:W-:Y:S05]  /*1ef90*/  BRA `(.L_x_6382) ;  /* 0xfffffe5400ec7947 */ /* 0x000fea000383ffff */
.L_x_6144:
[----:B--2---:R2:W3:Y:S02]  /*1efa0*/  SYNCS.PHASECHK.TRANS64.TRYWAIT P1, [R7+URZ+0x38830], R4 ;  /* 0x03883004070075a7 */ /* 0x0044e4000802017f */
[----:B---3--:R-:W-:Y:S05]  /*1efb0*/  @!P1 NANOSLEEP.SYNCS 0x989680 ;  /* 0x009896800000995d */ /* 0x008fea0003900000 */
[----:B------:R-:W3:Y:S02]  /*1efc0*/  @!P1 SYNCS.PHASECHK.TRANS64 P1, [R7+URZ+0x38830], R4 ;  /* 0x03883004070095a7 */ /* 0x000ee4000802007f */
[----:B---3--:R-:W-:Y:S05]  /*1efd0*/  @!P1 BRA `(.L_x_6144) ;  /* 0xfffffffc00f09947 */ /* 0x008fea000383ffff */
[----:B------:R-:W-:Y:S05]  /*1efe0*/  BRA `(.L_x_6143) ;  /* 0xfffffe5800047947 */ /* 0x000fea000383ffff */
.L_x_6145:
[----:B0-----:R-:W-:-:S04]  /*1eff0*/  IMAD.U32 R6, RZ, RZ, UR41 ;  /* 0x00000029ff067e24 */ /* 0x001fc8000f8e00ff */
[----:B------:R0:W3:Y:S03]  /*1f000*/  SYNCS.PHASECHK.TRANS64.TRYWAIT P1, [R6+URZ+0x38810], R3 ;  /* 0x03881003060075a7 */ /* 0x0000e6000802017f */
[----:B---3--:R-:W-:Y:S05]  /*1f010*/  @!P1 NANOSLEEP.SYNCS 0x989680 ;  /* 0x009896800000995d */ /* 0x008fea0003900000 */
[----:B------:R-:W3:Y:S02]  /*1f020*/  @!P1 SYNCS.PHASECHK.TRANS64 P1, [R6+URZ+0x38810], R3 ;  /* 0x03881003060095a7 */ /* 0x000ee4000802007f */
[----:B---3--:R-:W-:Y:S05]  /*1f030*/  @!P1 BRA `(.L_x_6145) ;  /* 0xfffffffc00ec9947 */ /* 0x008fea000383ffff */
[----:B------:R-:W-:Y:S05]  /*1f040*/  BRA `(.L_x_6383) ;  /* 0xfffffe58008c7947 */ /* 0x000fea000383ffff */
.L_x_6149:
[----:B----4-:R4:W0:Y:S02]  /*1f050*/  SYNCS.PHASECHK.TRANS64.TRYWAIT P1, [R7+URZ+0x38850], R4 ;  /* 0x03885004070075a7 */ /* 0x010824000802017f */
[----:B0-----:R-:W-:Y:S05]  /*1f060*/  @!P1 NANOSLEEP.SYNCS 0x989680 ;  /* 0x009896800000995d */ /* 0x001fea0003900000 */
[----:B------:R-:W0:Y:S02]  /*1f070*/  @!P1 SYNCS.PHASECHK.TRANS64 P1, [R7+URZ+0x38850], R4 ;  /* 0x03885004070095a7 */ /* 0x000e24000802007f */
[----:B0-----:R-:W-:Y:S05]  /*1f080*/  @!P1 BRA `(.L_x_6149) ;  /* 0xfffffffc00f09947 */ /* 0x001fea000383ffff */
[----:B------:R-:W-:Y:S05]  /*1f090*/  BRA `(.L_x_6148) ;  /* 0xfffffe5800987947 */ /* 0x000fea000383ffff */
.L_x_6165:
[----:B-1----:R-:W-:-:S04]  /*1f0a0*/  IMAD.U32 R9, RZ, RZ, UR5 ;  /* 0x00000005ff097e24 */ /* 0x002fc8000f8e00ff */
[----:B------:R1:W2:Y:S03]  /*1f0b0*/  SYNCS.PHASECHK.TRANS64.TRYWAIT P2, [R9+URZ+0x38830], R8 ;  /* 0x03883008090075a7 */ /* 0x0002a6000804017f */
[----:B--2---:R-:W-:Y:S05]  /*1f0c0*/  @!P2 NANOSLEEP.SYNCS 0x989680 ;  /* 0x009896800000a95d */ /* 0x004fea0003900000 */
[----:B------:R-:W2:Y:S02]  /*1f0d0*/  @!P2 SYNCS.PHASECHK.TRANS64 P2, [R9+URZ+0x38830], R8 ;  /* 0x038830080900a5a7 */ /* 0x000ea4000804007f */
[----:B--2---:R-:W-:Y:S05]  /*1f0e0*/  @!P2 BRA `(.L_x_6165) ;  /* 0xfffffffc00eca947 */ /* 0x004fea000383ffff */
[----:B------:R-:W-:Y:S05]  /*1f0f0*/  BRA `(.L_x_6164) ;  /* 0xfffffe88000c7947 */ /* 0x000fea000383ffff */
.L_x_6169:
[----:B-1----:R-:W-:-:S04]  /*1f100*/  IMAD.U32 R9, RZ, RZ, UR5 ;  /* 0x00000005ff097e24 */ /* 0x002fc8000f8e00ff */
[----:B------:R1:W3:Y:S03]  /*1f110*/  SYNCS.PHASECHK.TRANS64.TRYWAIT P2, [R9+URZ+0x38850], R8 ;  /* 0x03885008090075a7 */ /* 0x0002e6000804017f */
[----:B---3--:R-:W-:Y:S05]  /*1f120*/  @!P2 NANOSLEEP.SYNCS 0x989680 ;  /* 0x009896800000a95d */ /* 0x008fea0003900000 */
[----:B------:R-:W3:Y:S02]  /*1f130*/  @!P2 SYNCS.PHASECHK.TRANS64 P2, [R9+URZ+0x38850], R8 ;  /* 0x038850080900a5a7 */ /* 0x000ee4000804007f */
[----:B---3--:R-:W-:Y:S05]  /*1f140*/  @!P2 BRA `(.L_x_6169) ;  /* 0xfffffffc00eca947 */ /* 0x008fea000383ffff */
[----:B------:R-:W-:Y:S05]  /*1f150*/  BRA `(.L_x_6168) ;  /* 0xfffffe8800687947 */ /* 0x000fea000383ffff */
.L_x_6186:
[----:B-1----:R-:W-:-:S04]  /*1f160*/  IMAD.U32 R6, RZ, RZ, UR5 ;  /* 0x00000005ff067e24 */ /* 0x002fc8000f8e00ff */
[----:B------:R1:W2:Y:S03]  /*1f170*/  SYNCS.PHASECHK.TRANS64.TRYWAIT P3, [R6+URZ+0x38830], R5 ;  /* 0x03883005060075a7 */ /* 0x0002a6000806017f */
[----:B--2---:R-:W-:Y:S05]  /*1f180*/  @!P3 NANOSLEEP.SYNCS 0x989680 ;  /* 0x009896800000b95d */ /* 0x004fea0003900000 */
[----:B------:R-:W2:Y:S02]  /*1f190*/  @!P3 SYNCS.PHASECHK.TRANS64 P3, [R6+URZ+0x38830], R5 ;  /* 0x038830050600b5a7 */ /* 0x000ea4000806007f */
[----:B--2---:R-:W-:Y:S05]  /*1f1a0*/  @!P3 BRA `(.L_x_6186) ;  /* 0xfffffffc00ecb947 */ /* 0x004fea000383ffff */
[----:B------:R-:W-:Y:S05]  /*1f1b0*/  BRA `(.L_x_6185) ;  /* 0xfffffebc00e07947 */ /* 0x000fea000383ffff */
.L_x_6190:
[----:B-1----:R-:W-:-:S04]  /*1f1c0*/  IMAD.U32 R6, RZ, RZ, UR5 ;  /* 0x00000005ff067e24 */ /* 0x002fc8000f8e00ff */
[----:B------:R1:W3:Y:S03]  /*1f1d0*/  SYNCS.PHASECHK.TRANS64.TRYWAIT P3, [R6+URZ+0x38850], R5 ;  /* 0x03885005060075a7 */ /* 0x0002e6000806017f */
[----:B---3--:R-:W-:Y:S05]  /*1f1e0*/  @!P3 NANOSLEEP.SYNCS 0x989680 ;  /* 0x009896800000b95d */ /* 0x008fea0003900000 */
[----:B------:R-:W3:Y:S02]  /*1f1f0*/  @!P3 SYNCS.PHASECHK.TRANS64 P3, [R6+URZ+0x38850], R5 ;  /* 0x038850050600b5a7 */ /* 0x000ee4000806007f */
[----:B---3--:R-:W-:Y:S05]  /*1f200*/  @!P3 BRA `(.L_x_6190) ;  /* 0xfffffffc00ecb947 */ /* 0x008fea000383ffff */
[----:B------:R-:W-:Y:S05]  /*1f210*/  BRA `(.L_x_6189) ;  /* 0xfffffec0003c7947 */ /* 0x000fea000383ffff */
.L_x_6196:
[----:B-1----:R-:W-:-:S04]  /*1f220*/  IMAD.U32 R6, RZ, RZ, UR5 ;  /* 0x00000005ff067e24 */ /* 0x002fc8000f8e00ff */
[----:B------:R1:W2:Y:S03]  /*1f230*/  SYNCS.PHASECHK.TRANS64.TRYWAIT P2, [R6+URZ+0x38830], R5 ;  /* 0x03883005060075a7 */ /* 0x0002a6000804017f */
[----:B--2---:R-:W-:Y:S05]  /*1f240*/  @!P2 NANOSLEEP.SYNCS 0x989680 ;  /* 0x009896800000a95d */ /* 0x004fea0003900000 */
[----:B------:R-:W2:Y:S02]  /*1f250*/  @!P2 SYNCS.PHASECHK.TRANS64 P2, [R6+URZ+0x38830], R5 ;  /* 0x038830050600a5a7 */ /* 0x000ea4000804007f */
[----:B--2---:R-:W-:Y:S05]  /*1f260*/  @!P2 BRA `(.L_x_6196) ;  /* 0xfffffffc00eca947 */ /* 0x004fea000383ffff */
[----:B------:R-:W-:Y:S05]  /*1f270*/  BRA `(.L_x_6195) ;  /* 0xfffffee400e87947 */ /* 0x000fea000383ffff */
.L_x_6200:
[----:B-1----:R-:W-:-:S04]  /*1f280*/  IMAD.U32 R6, RZ, RZ, UR5 ;  /* 0x00000005ff067e24 */ /* 0x002fc8000f8e00ff */
[----:B------:R1:W3:Y:S03]  /*1f290*/  SYNCS.PHASECHK.TRANS64.TRYWAIT P2, [R6+URZ+0x38850], R5 ;  /* 0x03885005060075a7 */ /* 0x0002e6000804017f */
[----:B---3--:R-:W-:Y:S05]  /*1f2a0*/  @!P2 NANOSLEEP.SYNCS 0x989680 ;  /* 0x009896800000a95d */ /* 0x008fea0003900000 */
[----:B------:R-:W3:Y:S02]  /*1f2b0*/  @!P2 SYNCS.PHASECHK.TRANS64 P2, [R6+URZ+0x38850], R5 ;  /* 0x038850050600a5a7 */ /* 0x000ee4000804007f */
[----:B---3--:R-:W-:Y:S05]  /*1f2c0*/  @!P2 BRA `(.L_x_6200) ;  /* 0xfffffffc00eca947 */ /* 0x008fea000383ffff */
[----:B------:R-:W-:Y:S05]  /*1f2d0*/  BRA `(.L_x_6199) ;  /* 0xfffffee800447947 */ /* 0x000fea000383ffff */
.L_x_6257:
        /* <DEDUP_REMOVED lines=11> */
.L_x_6385:
[----:B------:R-:W-:Y:S05]  /*1f390*/  BSYNC B0 ;  /* 0x0000000000007941 */ /* 0x000fea0003800000 */
.L_x_6384:
[----:B------:R-:W-:Y:S05]  /*1f3a0*/  BRA `(.L_x_6386) ;  /* 0xffffff9000207947 */ /* 0x000fea000383ffff */
.L_x_6259:
[----:B------:R-:W-:Y:S01]  /*1f3b0*/  BSSY B0, `(.L_x_6387) ;  /* 0x0000006000007945 */ /* 0x000fe20003800000 */
[----:B------:R-:W-:-:S07]  /*1f3c0*/  IMAD.MOV.U32 R15, RZ, RZ, -0x1 ;  /* 0xffffffffff0f7424 */ /* 0x000fce00078e00ff */
[----:B012---:R-:W-:Y:S05]  /*1f3d0*/  WARPSYNC.COLLECTIVE R15, `(.L_x_6388) ;  /* 0x000000000f0c7348 */ /* 0x007fea0003c00000 */
[----:B------:R-:W-:Y:S02]  /*1f3e0*/  ELECT P6, UR62, PT ;  /* 0x00000000003e782f */ /* 0x000fe400038c0000 */
[----:B------:R-:W-:Y:S01]  /*1f3f0*/  MOV R14, UR62 ;  /* 0x0000003e000e7c02 */ /* 0x000fe20008000f00 */
[----:B012---:R-:W-:Y:S10]  /*1f400*/  ENDCOLLECTIVE ;  /* 0x000000000000791b */ /* 0x007ff40003800000 */
.L_x_6388:
[----:B------:R-:W-:Y:S05]  /*1f410*/  BSYNC B0 ;  /* 0x0000000000007941 */ /* 0x000fea0003800000 */
.L_x_6387:
[----:B------:R-:W-:Y:S05]  /*1f420*/  BRA `(.L_x_6389) ;  /* 0xffffff9000247947 */ /* 0x000fea000383ffff */
.L_x_6261:
[----:B---3--:R3:W4:Y:S02]  /*1f430*/  SYNCS.PHASECHK.TRANS64.TRYWAIT P0, [R0+URZ+0x38840], R2 ;  /* 0x03884002000075a7 */ /* 0x008724000800017f */
[----:B----4-:R-:W-:Y:S05]  /*1f440*/  @!P0 NANOSLEEP.SYNCS 0x989680 ;  /* 0x009896800000895d */ /* 0x010fea0003900000 */
[----:B------:R-:W4:Y:S02]  /*1f450*/  @!P0 SYNCS.PHASECHK.TRANS64 P0, [R0+URZ+0x38840], R2 ;  /* 0x03884002000085a7 */ /* 0x000f24000800007f */
[----:B----4-:R-:W-:Y:S05]  /*1f460*/  @!P0 BRA `(.L_x_6261) ;  /* 0xfffffffc00f08947 */ /* 0x010fea000383ffff */
[----:B------:R-:W-:Y:S05]  /*1f470*/  BRA `(.L_x_6390) ;  /* 0xffffff9000887947 */ /* 0x000fea000383ffff */
.L_x_6265:
[----:B------:R0:W5:Y:S01]  /*1f480*/  LDL R0, [R1+0x30] ;  /* 0x0000300001007983 */ /* 0x0001620000100800 */
[----:B------:R-:W-:Y:S02]  /*1f490*/  IMAD.MOV.U32 R6, RZ, RZ, R11 ;  /* 0x000000ffff067224 */ /* 0x000fe400078e000b */
[----:B------:R-:W-:Y:S02]  /*1f4a0*/  IMAD.MOV.U32 R13, RZ, RZ, R2 ;  /* 0x000000ffff0d7224 */ /* 0x000fe400078e0002 */
[----:B------:R-:W-:Y:S02]  /*1f4b0*/  IMAD.MOV.U32 R12, RZ, RZ, RZ ;  /* 0x000000ffff0c7224 */ /* 0x000fe400078e00ff */
[----:B------:R-:W-:Y:S02]  /*1f4c0*/  IMAD.MOV.U32 R11, RZ, RZ, 0x181f ;  /* 0x0000181fff0b7424 */ /* 0x000fe400078e00ff */
[----:B------:R-:W-:Y:S02]  /*1f4d0*/  IMAD.MOV.U32 R15, RZ, RZ, -0x1 ;  /* 0xffffffffff0f7424 */ /* 0x000fe400078e00ff */
[----:B0-----:R-:W-:-:S07]  /*1f4e0*/  IMAD.IADD R10, R10, 0x1, R6 ;  /* 0x000000010a0a7824 */ /* 0x001fce00078e0206 */
[----:B-----5:R-:W-:Y:S05]  /*1f4f0*/  WARPSYNC.COLLECTIVE R15, `(.L_x_6391) ;  /* 0x000000000f087348 */ /* 0x020fea0003c00000 */
[----:B------:R0:W1:Y:S02]  /*1f500*/  SHFL.IDX P6, R14, R13, R12, R11 ;  /* 0x0000000c0d0e7389 */ /* 0x00006400000c000b */
[----:B01---5:R-:W-:Y:S01]  /*1f510*/  ENDCOLLECTIVE ;  /* 0x000000000000791b */ /* 0x023fe20003800000 */
.L_x_6391:
[----:B------:R0:W-:Y:S01]  /*1f520*/  STL [R1+0x34], R10 ;  /* 0x0000340a01007387 */ /* 0x0001e20000100800 */
[----:B------:R-:W-:Y:S02]  /*1f530*/  IMAD.MOV.U32 R13, RZ, RZ, R3 ;  /* 0x000000ffff0d7224 */ /* 0x000fe400078e0003 */
[----:B------:R-:W-:-:S07]  /*1f540*/  IMAD.MOV.U32 R4, RZ, RZ, R14 ;  /* 0x000000ffff047224 */ /* 0x000fce00078e000e */
[----:B0-----:R-:W-:Y:S05]  /*1f550*/  WARPSYNC.COLLECTIVE R15, `(.L_x_6392) ;  /* 0x000000000f087348 */ /* 0x001fea0003c00000 */
[----:B------:R1:W2:Y:S02]  /*1f560*/  SHFL.IDX P6, R14, R13, R12, R11 ;  /* 0x0000000c0d0e7389 */ /* 0x0002a400000c000b */
[----:B012---:R-:W-:Y:S01]  /*1f570*/  ENDCOLLECTIVE ;  /* 0x000000000000791b */ /* 0x007fe20003800000 */
.L_x_6392:
[----:B------:R-:W-:Y:S02]  /*1f580*/  IMAD.MOV.U32 R13, RZ, RZ, R2 ;  /* 0x000000ffff0d7224 */ /* 0x000fe400078e0002 */
[----:B------:R-:W-:Y:S02]  /*1f590*/  IMAD.MOV.U32 R12, RZ, RZ, 0x1 ;  /* 0x00000001ff0c7424 */ /* 0x000fe400078e00ff */
[----:B------:R-:W-:-:S07]  /*1f5a0*/  IMAD.MOV.U32 R5, RZ, RZ, R14 ;  /* 0x000000ffff057224 */ /* 0x000fce00078e000e */
[----:B------:R-:W-:Y:S05]  /*1f5b0*/  WARPSYNC.COLLECTIVE R15, `(.L_x_6393) ;  /* 0x000000000f087348 */ /* 0x000fea0003c00000 */
[----:B------:R0:W1:Y:S02]  /*1f5c0*/  SHFL.IDX P6, R14, R13, R12, R11 ;  /* 0x0000000c0d0e7389 */ /* 0x00006400000c000b */
[----:B01----:R-:W-:Y:S01]  /*1f5d0*/  ENDCOLLECTIVE ;  /* 0x000000000000791b */ /* 0x003fe20003800000 */
.L_x_6393:
[----:B------:R-:W-:Y:S02]  /*1f5e0*/  IMAD.MOV.U32 R13, RZ, RZ, R3 ;  /* 0x000000ffff0d7224 */ /* 0x000fe400078e0003 */
[----:B------:R-:W-:-:S07]  /*1f5f0*/  IMAD.MOV.U32 R6, RZ, RZ, R14 ;  /* 0x000000ffff067224 */ /* 0x000fce00078e000e */
[----:B------:R-:W-:Y:S05]  /*1f600*/  WARPSYNC.COLLECTIVE R15, `(.L_x_6394) ;  /* 0x000000000f087348 */ /* 0x000fea0003c00000 */
[----:B------:R0:W1:Y:S02]  /*1f610*/  SHFL.IDX P6, R14, R13, R12, R11 ;  /* 0x0000000c0d0e7389 */ /* 0x00006400000c000b */
[----:B01----:R-:W-:Y:S01]  /*1f620*/  ENDCOLLECTIVE ;  /* 0x000000000000791b */ /* 0x003fe20003800000 */
.L_x_6394:
        /* <DEDUP_REMOVED lines=22> */
.L_x_6395:
        /* <DEDUP_REMOVED lines=10> */
.L_x_6396:
        /* <DEDUP_REMOVED lines=11> */
.L_x_6397:
        /* <DEDUP_REMOVED lines=14> */
.L_x_6398:
[----:B------:R-:W-:Y:S01]  /*1f9c0*/  IMAD.MOV.U32 R3, RZ, RZ, R14 ;  /* 0x000000ffff037224 */ /* 0x000fe200078e000e */
[----:B------:R-:W-:Y:S06]  /*1f9d0*/  BRA `(.L_x_6399) ;  /* 0xffffff9400d07947 */ /* 0x000fec000383ffff */
.L_x_6269:
        /* <DEDUP_REMOVED lines=26> */
.L_x_6401:
[----:B------:R-:W-:Y:S05]  /*1fb80*/  BSYNC B0 ;  /* 0x0000000000007941 */ /* 0x000fea0003800000 */
.L_x_6400:
        /* <DEDUP_REMOVED lines=13> */
.L_x_6402:
        /* <DEDUP_REMOVED lines=41> */
.L_x_6403:
        /* <DEDUP_REMOVED lines=16> */
.L_x_6404:
        /* <DEDUP_REMOVED lines=29> */
.L_x_6405:
        /* <DEDUP_REMOVED lines=12> */
.L_x_6406:
        /* <DEDUP_REMOVED lines=34> */
.L_x_6407:
[----:B------:R-:W-:Y:S02]  /*204a0*/  IMAD.MOV.U32 R13, RZ, RZ, R0 ;  /* 0x000000ffff0d7224 */ /* 0x000fe400078e0000 */
[----:B------:R-:W-:-:S07]  /*204b0*/  IMAD.MOV.U32 R4, RZ, RZ, R14 ;  /* 0x000000ffff047224 */ /* 0x000fce00078e000e */
[----:B------:R-:W-:Y:S05]  /*204c0*/  WARPSYNC.COLLECTIVE R15, `(.L_x_6408) ;  /* 0x000000000f087348 */ /* 0x000fea0003c00000 */
[----:B------:R0:W1:Y:S02]  /*204d0*/  SHFL.IDX P6, R14, R13, R12, R11 ;  /* 0x0000000c0d0e7389 */ /* 0x00006400000c000b */
[----:B01----:R-:W-:Y:S01]  /*204e0*/  ENDCOLLECTIVE ;  /* 0x000000000000791b */ /* 0x003fe20003800000 */
.L_x_6408:
[----:B------:R-:W-:Y:S01]  /*204f0*/  IMAD.MOV.U32 R0, RZ, RZ, R14 ;  /* 0x000000ffff007224 */ /* 0x000fe200078e000e */
[----:B------:R-:W-:Y:S06]  /*20500*/  BRA `(.L_x_6409) ;  /* 0xffffff9800a87947 */ /* 0x000fec000383ffff */
.L_x_6274:
[----:B0-----:R0:W2:Y:S02]  /*20510*/  SYNCS.PHASECHK.TRANS64.TRYWAIT P0, [R19+URZ+0x38820], R0 ;  /* 0x03882000130075a7 */ /* 0x0010a4000800017f */
[----:B--2---:R-:W-:Y:S05]  /*20520*/  @!P0 NANOSLEEP.SYNCS 0x989680 ;  /* 0x009896800000895d */ /* 0x004fea0003900000 */
[----:B------:R-:W2:Y:S02]  /*20530*/  @!P0 SYNCS.PHASECHK.TRANS64 P0, [R19+URZ+0x38820], R0 ;  /* 0x03882000130085a7 */ /* 0x000ea4000800007f */
[----:B--2---:R-:W-:Y:S05]  /*20540*/  @!P0 BRA `(.L_x_6274) ;  /* 0xfffffffc00f08947 */ /* 0x004fea000383ffff */
[----:B------:R-:W-:Y:S05]  /*20550*/  BRA `(.L_x_6410) ;  /* 0xffffff9c00607947 */ /* 0x000fea000383ffff */
.L_x_6278:
[----:B0-----:R0:W1:Y:S02]  /*20560*/  SYNCS.PHASECHK.TRANS64.TRYWAIT P0, [R0+URZ+0x38860], R2 ;  /* 0x03886002000075a7 */ /* 0x001064000800017f */
[----:B-1----:R-:W-:Y:S05]  /*20570*/  @!P0 NANOSLEEP.SYNCS 0x989680 ;  /* 0x009896800000895d */ /* 0x002fea0003900000 */
[----:B------:R-:W1:Y:S02]  /*20580*/  @!P0 SYNCS.PHASECHK.TRANS64 P0, [R0+URZ+0x38860], R2 ;  /* 0x03886002000085a7 */ /* 0x000e64000800007f */
[----:B-1----:R-:W-:Y:S05]  /*20590*/  @!P0 BRA `(.L_x_6278) ;  /* 0xfffffffc00f08947 */ /* 0x002fea000383ffff */
[----:B------:R-:W-:Y:S05]  /*205a0*/  BRA `(.L_x_6411) ;  /* 0xffffff9c00847947 */ /* 0x000fea000383ffff */
.L_x_6297:
[----:B--2---:R2:W3:Y:S02]  /*205b0*/  SYNCS.PHASECHK.TRANS64.TRYWAIT P0, [R3+URZ+0x38840], R2 ;  /* 0x03884002030075a7 */ /* 0x0044e4000800017f */
[----:B---3--:R-:W-:Y:S05]  /*205c0*/  @!P0 NANOSLEEP.SYNCS 0x989680 ;  /* 0x009896800000895d */ /* 0x008fea0003900000 */
[----:B------:R-:W3:Y:S02]  /*205d0*/  @!P0 SYNCS.PHASECHK.TRANS64 P0, [R3+URZ+0x38840], R2 ;  /* 0x03884002030085a7 */ /* 0x000ee4000800007f */
[----:B---3--:R-:W-:Y:S05]  /*205e0*/  @!P0 BRA `(.L_x_6297) ;  /* 0xfffffffc00f08947 */ /* 0x008fea000383ffff */
[----:B------:R-:W-:Y:S05]  /*205f0*/  BRA `(.L_x_6412) ;  /* 0xffffffa800b47947 */ /* 0x000fea000383ffff */
.L_x_6302:
[----:B0-----:R0:W1:Y:S02]  /*20600*/  SYNCS.PHASECHK.TRANS64.TRYWAIT P0, [R3+URZ+0x38860], R2 ;  /* 0x03886002030075a7 */ /* 0x001064000800017f */
[----:B-1----:R-:W-:Y:S05]  /*20610*/  @!P0 NANOSLEEP.SYNCS 0x989680 ;  /* 0x009896800000895d */ /* 0x002fea0003900000 */
[----:B------:R-:W1:Y:S02]  /*20620*/  @!P0 SYNCS.PHASECHK.TRANS64 P0, [R3+URZ+0x38860], R2 ;  /* 0x03886002030085a7 */ /* 0x000e64000800007f */
[----:B-1----:R-:W-:Y:S05]  /*20630*/  @!P0 BRA `(.L_x_6302) ;  /* 0xfffffffc00f08947 */ /* 0x002fea000383ffff */
[----:B------:R-:W-:Y:S05]  /*20640*/  BRA `(.L_x_6413) ;  /* 0xffffffac00347947 */ /* 0x000fea000383ffff */
.L_x_6317:
[----:B-1----:R1:W2:Y:S02]  /*20650*/  SYNCS.PHASECHK.TRANS64.TRYWAIT P0, [R4+URZ+0x38840], R2 ;  /* 0x03884002040075a7 */ /* 0x0022a4000800017f */
[----:B--2---:R-:W-:Y:S05]  /*20660*/  @!P0 NANOSLEEP.SYNCS 0x989680 ;  /* 0x009896800000895d */ /* 0x004fea0003900000 */
[----:B------:R-:W2:Y:S02]  /*20670*/  @!P0 SYNCS.PHASECHK.TRANS64 P0, [R4+URZ+0x38840], R2 ;  /* 0x03884002040085a7 */ /* 0x000ea4000800007f */
[----:B--2---:R-:W-:Y:S05]  /*20680*/  @!P0 BRA `(.L_x_6317) ;  /* 0xfffffffc00f08947 */ /* 0x004fea000383ffff */
[----:B------:R-:W-:Y:S05]  /*20690*/  BRA `(.L_x_6414) ;  /* 0xffffffb800107947 */ /* 0x000fea000383ffff */
.L_x_6322:
[----:B0-----:R0:W2:Y:S02]  /*206a0*/  SYNCS.PHASECHK.TRANS64.TRYWAIT P0, [R4+URZ+0x38860], R2 ;  /* 0x03886002040075a7 */ /* 0x0010a4000800017f */
[----:B--2---:R-:W-:Y:S05]  /*206b0*/  @!P0 NANOSLEEP.SYNCS 0x989680 ;  /* 0x009896800000895d */ /* 0x004fea0003900000 */
[----:B------:R-:W2:Y:S02]  /*206c0*/  @!P0 SYNCS.PHASECHK.TRANS64 P0, [R4+URZ+0x38860], R2 ;  /* 0x03886002040085a7 */ /* 0x000ea4000800007f */
[----:B--2---:R-:W-:Y:S05]  /*206d0*/  @!P0 BRA `(.L_x_6322) ;  /* 0xfffffffc00f08947 */ /* 0x004fea000383ffff */
[----:B------:R-:W-:Y:S05]  /*206e0*/  BRA `(.L_x_6415) ;  /* 0xffffffb8008c7947 */ /* 0x000fea000383ffff */
.L_x_6337:
[----:B-1----:R1:W2:Y:S02]  /*206f0*/  SYNCS.PHASECHK.TRANS64.TRYWAIT P0, [R4+URZ+0x38840], R2 ;  /* 0x03884002040075a7 */ /* 0x0022a4000800017f */
[----:B--2---:R-:W-:Y:S05]  /*20700*/  @!P0 NANOSLEEP.SYNCS 0x989680 ;  /* 0x009896800000895d */ /* 0x004fea0003900000 */
[----:B------:R-:W2:Y:S02]  /*20710*/  @!P0 SYNCS.PHASECHK.TRANS64 P0, [R4+URZ+0x38840], R2 ;  /* 0x03884002040085a7 */ /* 0x000ea4000800007f */
[----:B--2---:R-:W-:Y:S05]  /*20720*/  @!P0 BRA `(.L_x_6337) ;  /* 0xfffffffc00f08947 */ /* 0x004fea000383ffff */
[----:B------:R-:W-:Y:S05]  /*20730*/  BRA `(.L_x_6416) ;  /* 0xffffffc4004c7947 */ /* 0x000fea000383ffff */
.L_x_6342:
[----:B0-----:R0:W2:Y:S02]  /*20740*/  SYNCS.PHASECHK.TRANS64.TRYWAIT P0, [R4+URZ+0x38860], R2 ;  /* 0x03886002040075a7 */ /* 0x0010a4000800017f */
[----:B--2---:R-:W-:Y:S05]  /*20750*/  @!P0 NANOSLEEP.SYNCS 0x989680 ;  /* 0x009896800000895d */ /* 0x004fea0003900000 */
[----:B------:R-:W2:Y:S02]  /*20760*/  @!P0 SYNCS.PHASECHK.TRANS64 P0, [R4+URZ+0x38860], R2 ;  /* 0x03886002040085a7 */ /* 0x000ea4000800007f */
[----:B--2---:R-:W-:Y:S05]  /*20770*/  @!P0 BRA `(.L_x_6342) ;  /* 0xfffffffc00f08947 */ /* 0x004fea000383ffff */
[----:B------:R-:W-:Y:S05]  /*20780*/  BRA `(.L_x_6417) ;  /* 0xffffffc400cc7947 */ /* 0x000fea000383ffff */
.L_x_6358:
[----:B-1----:R-:W5:Y:S01]  /*20790*/  LDL R3, [R1] ;  /* 0x0000000001037983 */ /* 0x002f620000100800 */
[----:B------:R-:W-:Y:S01]  /*207a0*/  BSSY B0, `(.L_x_6418) ;  /* 0x0000008000007945 */ /* 0x000fe20003800000 */
[----:B------:R-:W-:Y:S02]  /*207b0*/  IMAD.MOV.U32 R12, RZ, RZ, RZ ;  /* 0x000000ffff0c7224 */ /* 0x000fe400078e00ff */
[----:B------:R-:W-:Y:S02]  /*207c0*/  IMAD.MOV.U32 R11, RZ, RZ, 0x1f ;  /* 0x0000001fff0b7424 */ /* 0x000fe400078e00ff */
[----:B------:R-:W-:Y:S02]  /*207d0*/  IMAD.MOV.U32 R15, RZ, RZ, -0x1 ;  /* 0xffffffffff0f7424 */ /* 0x000fe400078e00ff */
[----:B-----5:R-:W-:-:S07]  /*207e0*/  IMAD.MOV.U32 R13, RZ, RZ, R3 ;  /* 0x000000ffff0d7224 */ /* 0x020fce00078e0003 */
[----:B0-234-:R-:W-:Y:S05]  /*207f0*/  WARPSYNC.COLLECTIVE R15, `(.L_x_6419) ;  /* 0x000000000f087348 */ /* 0x01dfea0003c00000 */
[----:B------:R1:W0:Y:S02]  /*20800*/  SHFL.IDX P6, R14, R13, R12, R11 ;  /* 0x0000000c0d0e7389 */ /* 0x00022400000c000b */
[----:B01234-:R-:W-:Y:S01]  /*20810*/  ENDCOLLECTIVE ;  /* 0x000000000000791b */ /* 0x01ffe20003800000 */
.L_x_6419:
[----:B------:R-:W-:Y:S05]  /*20820*/  BSYNC B0 ;  /* 0x0000000000007941 */ /* 0x000fea0003800000 */
.L_x_6418:
        /* <DEDUP_REMOVED lines=9> */
.L_x_6420:
        /* <DEDUP_REMOVED lines=25> */
.L_x_6421:
        /* <DEDUP_REMOVED lines=8> */
.L_x_6422:
        /* <DEDUP_REMOVED lines=8> */
.L_x_6423:
        /* <DEDUP_REMOVED lines=8> */
.L_x_6424:
        /* <DEDUP_REMOVED lines=8> */
.L_x_6425:
        /* <DEDUP_REMOVED lines=9> */
.L_x_6426:
[----:B------:R-:W-:Y:S01]  /*20ce0*/  IMAD.MOV.U32 R10, RZ, RZ, R14 ;  /* 0x000000ffff0a7224 */ /* 0x000fe200078e000e */
[----:B------:R-:W-:Y:S06]  /*20cf0*/  BRA `(.L_x_6427) ;  /* 0xffffffd0000c7947 */ /* 0x000fec000383ffff */
.L_x_6361:
        /* <DEDUP_REMOVED lines=8> */
.L_x_6429:
[----:B------:R-:W-:Y:S05]  /*20d80*/  BSYNC B0 ;  /* 0x0000000000007941 */ /* 0x000fea0003800000 */
.L_x_6428:
        /* <DEDUP_REMOVED lines=10> */
.L_x_6430:
        /* <DEDUP_REMOVED lines=8> */
.L_x_6431:
        /* <DEDUP_REMOVED lines=8> */
.L_x_6432:
        /* <DEDUP_REMOVED lines=8> */
.L_x_6433:
        /* <DEDUP_REMOVED lines=9> */
.L_x_6434:
[----:B------:R-:W-:Y:S01]  /*21040*/  IMAD.MOV.U32 R10, RZ, RZ, R14 ;  /* 0x000000ffff0a7224 */ /* 0x000fe200078e000e */
[----:B------:R-:W-:Y:S06]  /*21050*/  BRA `(.L_x_6435) ;  /* 0xffffffcc00e07947 */ /* 0x000fec000383ffff */
.L_x_6363:
[----:B------:R-:W-:Y:S01]  /*21060*/  BSSY B0, `(.L_x_6436) ;  /* 0x0000006000007945 */ /* 0x000fe20003800000 */
[----:B------:R-:W-:Y:S01]  /*21070*/  PLOP3.LUT P6, PT, P6, PT, PT, 0x8, 0x0 ;  /* 0x000000000000781c */ /* 0x000fe200037ce170 */
[----:B------:R-:W-:-:S12]  /*21080*/  IMAD.MOV.U32 R15, RZ, RZ, -0x1 ;  /* 0xffffffffff0f7424 */ /* 0x000fd800078e00ff */
[----:B0-----:R-:W-:Y:S05]  /*21090*/  WARPSYNC.COLLECTIVE R15, `(.L_x_6437) ;  /* 0x000000000f087348 */ /* 0x001fea0003c00000 */
[----:B------:R-:W-:Y:S01]  /*210a0*/  VOTE.ANY R14, PT, P6 ;  /* 0x00000000000e7806 */ /* 0x000fe200030e0100 */
[----:B0-----:R-:W-:Y:S06]  /*210b0*/  ENDCOLLECTIVE ;  /* 0x000000000000791b */ /* 0x001fec0003800000 */
.L_x_6437:
[----:B------:R-:W-:Y:S05]  /*210c0*/  BSYNC B0 ;  /* 0x0000000000007941 */ /* 0x000fea0003800000 */
.L_x_6436:
        /* <DEDUP_REMOVED lines=10> */
.L_x_6438:
[----:B------:R-:W-:Y:S02]  /*21170*/  IMAD.MOV.U32 R13, RZ, RZ, R7 ;  /* 0x000000ffff0d7224 */ /* 0x000fe400078e0007 */
[----:B------:R-:W-:-:S07]  /*21180*/  IMAD.MOV.U32 R4, RZ, RZ, R14 ;  /* 0x000000ffff047224 */ /* 0x000fce00078e000e */
[----:B------:R-:W-:Y:S05]  /*21190*/  WARPSYNC.COLLECTIVE R15, `(.L_x_6439) ;  /* 0x000000000f087348 */ /* 0x000fea0003c00000 */
[----:B------:R0:W1:Y:S02]  /*211a0*/  SHFL.IDX P6, R14, R13, R12, R11 ;  /* 0x0000000c0d0e7389 */ /* 0x00006400000c000b */
[----:B01----:R-:W-:Y:S01]  /*211b0*/  ENDCOLLECTIVE ;  /* 0x000000000000791b */ /* 0x003fe20003800000 */
.L_x_6439:
[----:B------:R-:W-:Y:S02]  /*211c0*/  IMAD.MOV.U32 R7, RZ, RZ, R14 ;  /* 0x000000ffff077224 */ /* 0x000fe400078e000e */
[----:B------:R-:W-:-:S05]  /*211d0*/  IMAD.IADD R5, R9, 0x1, R16 ;  /* 0x0000000109057824 */ /* 0x000fca00078e0210 */
[----:B------:R1:W-:Y:S01]  /*211e0*/  STL [R1+0xc], R5 ;  /* 0x00000c0501007387 */ /* 0x0003e20000100800 */
[----:B------:R-:W-:Y:S05]  /*211f0*/  BRA `(.L_x_6440) ;  /* 0xffffffcc00c07947 */ /* 0x000fea000383ffff */
.L_x_6365:
[----:B------:R-:W-:Y:S01]  /*21200*/  BSSY B0, `(.L_x_6441) ;  /* 0x0000008000007945 */ /* 0x000fe20003800000 */
[----:B------:R-:W-:Y:S02]  /*21210*/  IMAD.MOV.U32 R13, RZ, RZ, R2 ;  /* 0x000000ffff0d7224 */ /* 0x000fe400078e0002 */
[----:B------:R-:W-:Y:S02]  /*21220*/  IMAD.MOV.U32 R12, RZ, RZ, R9 ;  /* 0x000000ffff0c7224 */ /* 0x000fe400078e0009 */
[----:B------:R-:W-:Y:S02]  /*21230*/  IMAD.MOV.U32 R11, RZ, RZ, 0x1f ;  /* 0x0000001fff0b7424 */ /* 0x000fe400078e00ff */
[----:B------:R-:W-:-:S07]  /*21240*/  IMAD.MOV.U32 R15, RZ, RZ, -0x1 ;  /* 0xffffffffff0f7424 */ /* 0x000fce00078e00ff */
[----:B01----:R-:W-:Y:S05]  /*21250*/  WARPSYNC.COLLECTIVE R15, `(.L_x_6442) ;  /* 0x000000000f087348 */ /* 0x003fea0003c00000 */
[----:B------:R2:W3:Y:S02]  /*21260*/  SHFL.IDX P6, R14, R13, R12, R11 ;  /* 0x0000000c0d0e7389 */ /* 0x0004e400000c000b */
[----:B0123--:R-:W-:Y:S01]  /*21270*/  ENDCOLLECTIVE ;  /* 0x000000000000791b */ /* 0x00ffe20003800000 */
.L_x_6442:
[----:B------:R-:W-:Y:S05]  /*21280*/  BSYNC B0 ;  /* 0x0000000000007941 */ /* 0x000fea0003800000 */
.L_x_6441:
[----:B------:R-:W-:Y:S01]  /*21290*/  IMAD.MOV.U32 R2, RZ, RZ, R14 ;  /* 0x000000ffff027224 */ /* 0x000fe200078e000e */
[----:B------:R-:W-:Y:S06]  /*212a0*/  BRA `(.L_x_6443) ;  /* 0xffffffcc00ac7947 */ /* 0x000fec000383ffff */
.L_x_6371:
[----:B0-----:R0:W1:Y:S02]  /*212b0*/  SYNCS.PHASECHK.TRANS64.TRYWAIT P0, [R0+URZ+0x38820], R3 ;  /* 0x03882003000075a7 */ /* 0x001064000800017f */
[----:B-1----:R-:W-:Y:S05]  /*212c0*/  @!P0 NANOSLEEP.SYNCS 0x989680 ;  /* 0x009896800000895d */ /* 0x002fea0003900000 */
[----:B------:R-:W1:Y:S02]  /*212d0*/  @!P0 SYNCS.PHASECHK.TRANS64 P0, [R0+URZ+0x38820], R3 ;  /* 0x03882003000085a7 */ /* 0x000e64000800007f */
[----:B-1----:R-:W-:Y:S05]  /*212e0*/  @!P0 BRA `(.L_x_6371) ;  /* 0xfffffffc00f08947 */ /* 0x002fea000383ffff */
[----:B------:R-:W-:Y:S05]  /*212f0*/  BRA `(.L_x_6444) ;  /* 0xffffffd8004c7947 */ /* 0x000fea000383ffff */
.L_x_6372:
        /* <DEDUP_REMOVED lines=11> */
.L_x_6446:
[----:B------:R-:W-:Y:S05]  /*213b0*/  BSYNC B0 ;  /* 0x0000000000007941 */ /* 0x000fea0003800000 */
.L_x_6445:
[----:B------:R-:W-:Y:S05]  /*213c0*/  BRA `(.L_x_6447) ;  /* 0xffffffd800347947 */ /* 0x000fea000383ffff */
.L_x_6375:
[----:B------:R-:W-:Y:S01]  /*213d0*/  BSSY B1, `(.L_x_6448) ;  /* 0x0000006000017945 */ /* 0x000fe20003800000 */
[----:B------:R-:W-:-:S07]  /*213e0*/  IMAD.MOV.U32 R15, RZ, RZ, -0x1 ;  /* 0xffffffffff0f7424 */ /* 0x000fce00078e00ff */
[----:B01-3--:R-:W-:Y:S05]  /*213f0*/  WARPSYNC.COLLECTIVE R15, `(.L_x_6449) ;  /* 0x000000000f0c7348 */ /* 0x00bfea0003c00000 */
[----:B------:R-:W-:Y:S02]  /*21400*/  ELECT P6, UR62, PT ;  /* 0x00000000003e782f */ /* 0x000fe400038c0000 */
[----:B------:R-:W-:Y:S01]  /*21410*/  MOV R14, UR62 ;  /* 0x0000003e000e7c02 */ /* 0x000fe20008000f00 */
[----:B01-3--:R-:W-:Y:S10]  /*21420*/  ENDCOLLECTIVE ;  /* 0x000000000000791b */ /* 0x00bff40003800000 */
.L_x_6449:
[----:B------:R-:W-:Y:S05]  /*21430*/  BSYNC B1 ;  /* 0x0000000000017941 */ /* 0x000fea0003800000 */
.L_x_6448:
[----:B------:R-:W-:Y:S05]  /*21440*/  BRA `(.L_x_6450) ;  /* 0xffffffd8002c7947 */ /* 0x000fea000383ffff */
.L_x_6377:
[----:B0-----:R0:W1:Y:S02]  /*21450*/  SYNCS.PHASECHK.TRANS64.TRYWAIT P0, [R6+URZ], R5 ;  /* 0x00000005060075a7 */ /* 0x001064000800017f */
[----:B-1----:R-:W-:Y:S05]  /*21460*/  @!P0 NANOSLEEP.SYNCS 0x989680 ;  /* 0x009896800000895d */ /* 0x002fea0003900000 */
[----:B------:R-:W1:Y:S02]  /*21470*/  @!P0 SYNCS.PHASECHK.TRANS64 P0, [R6+URZ], R5 ;  /* 0x00000005060085a7 */ /* 0x000e64000800007f */
[----:B-1----:R-:W-:Y:S05]  /*21480*/  @!P0 BRA `(.L_x_6377) ;  /* 0xfffffffc00f08947 */ /* 0x002fea000383ffff */
[----:B------:R-:W-:Y:S05]  /*21490*/  BRA `(.L_x_6451) ;  /* 0xffffffd800687947 */ /* 0x000fea000383ffff */
.L_x_6378:
[----:B-1----:R1:W2:Y:S02]  /*214a0*/  SYNCS.PHASECHK.TRANS64.TRYWAIT P0, [R7+URZ], R2 ;  /* 0x00000002070075a7 */ /* 0x0022a4000800017f */
[----:B--2---:R-:W-:Y:S05]  /*214b0*/  @!P0 NANOSLEEP.SYNCS 0x989680 ;  /* 0x009896800000895d */ /* 0x004fea0003900000 */
[----:B------:R-:W2:Y:S02]  /*214c0*/  @!P0 SYNCS.PHASECHK.TRANS64 P0, [R7+URZ], R2 ;  /* 0x00000002070085a7 */ /* 0x000ea4000800007f */
[----:B--2---:R-:W-:Y:S05]  /*214d0*/  @!P0 BRA `(.L_x_6378) ;  /* 0xfffffffc00f08947 */ /* 0x004fea000383ffff */
[----:B------:R-:W-:Y:S05]  /*214e0*/  BRA `(.L_x_6452) ;  /* 0xffffffd8005c7947 */ /* 0x000fea000383ffff */
.L_x_6380:
[----:B--2---:R2:W4:Y:S02]  /*214f0*/  SYNCS.PHASECHK.TRANS64.TRYWAIT P0, [R4+URZ], R5 ;  /* 0x00000005040075a7 */ /* 0x004524000800017f */
[----:B----4-:R-:W-:Y:S05]  /*21500*/  @!P0 NANOSLEEP.SYNCS 0x989680 ;  /* 0x009896800000895d */ /* 0x010fea0003900000 */
[----:B------:R-:W4:Y:S02]  /*21510*/  @!P0 SYNCS.PHASECHK.TRANS64 P0, [R4+URZ], R5 ;  /* 0x00000005040085a7 */ /* 0x000f24000800007f */
[----:B----4-:R-:W-:Y:S05]  /*21520*/  @!P0 BRA `(.L_x_6380) ;  /* 0xfffffffc00f08947 */ /* 0x010fea000383ffff */
[----:B------:R-:W-:Y:S05]  /*21530*/  BRA `(.L_x_6453) ;  /* 0xffffffd800647947 */ /* 0x000fea000383ffff */
.L_x_6454:
        /* <DEDUP_REMOVED lines=12> */
.L_x_15006:


//--------------------- .text._ZN7cutlass13device_kernelIN5flash11enable_sm90INS1_16FlashAttnFwdSm90INS1_25CollectiveMainloopFwdSm90ILi2EN4cute5tupleIJNS5_1CILi1EEES8_S8_EEENS6_IJNS7_ILi64EEESA_SA_EEELi512ENS_10bfloat16_tEfNS_4arch4Sm90ELb0ELb1ELb0ELb1ELb0ELb1ELb1ELb0ELb0ELb1ELb1ELb0EEENS1_21CollectiveEpilogueFwdINS6_IJSA_NS7_ILi512EEESA_EEES9_SC_SE_Li256ELb1ELb1ELb1ELb0EEENS1_36VarlenDynamicPersistentTileSchedulerILi64ELi64ELi256ELi128ELb1ELb1ELb1ELb1ELb0ELb1EEEEEEEEEvNT_6ParamsE --------------------------
	.section	.text._ZN7cutlass13device_kernelIN5flash11enable_sm90INS1_16FlashAttnFwdSm90INS1_25CollectiveMainloopFwdSm90ILi2EN4cute5tupleIJNS5_1CILi1EEES8_S8_EEENS6_IJNS7_ILi64EEESA_SA_EEELi512ENS_10bfloat16_tEfNS_4arch4Sm90ELb0ELb1ELb0ELb1ELb0ELb1ELb1ELb0ELb0ELb1ELb1ELb0EEENS1_21CollectiveEpilogueFwdINS6_IJSA_NS7_ILi512EEESA_EEES9_SC_SE_Li256ELb1ELb1ELb1ELb0EEENS1_36VarlenDynamicPersistentTileSchedulerILi64ELi64ELi256ELi128ELb1ELb1ELb1ELb1ELb0ELb1EEEEEEEEEvNT_6ParamsE,"ax",@progbits
	.align	128
.text._ZN7cutlass13device_kernelIN5flash11enable_sm90INS1_16FlashAttnFwdSm90INS1_25CollectiveMainloopFwdSm90ILi2EN4cute5tupleIJNS5_1CILi1EEES8_S8_EEENS6_IJNS7_ILi64EEESA_SA_EEELi512ENS_10bfloat16_tEfNS_4arch4Sm90ELb0ELb1ELb0ELb1ELb0ELb1ELb1ELb0ELb0ELb1ELb1ELb0EEENS1_21CollectiveEpilogueFwdINS6_IJSA_NS7_ILi512EEESA_EEES9_SC_SE_Li256ELb1ELb1ELb1ELb0EEENS1_36VarlenDynamicPersistentTileSchedulerILi64ELi64ELi256ELi128ELb1ELb1ELb1ELb1ELb0ELb1EEEEEEEEEvNT_6ParamsE:
        .type           _ZN7cutlass13device_kernelIN5flash11enable_sm90INS1_16FlashAttnFwdSm90INS1_25CollectiveMainloopFwdSm90ILi2EN4cute5tupleIJNS5_1CILi1EEES8_S8_EEENS6_IJNS7_ILi64EEESA_SA_EEELi512ENS_10bfloat16_tEfNS_4arch4Sm90ELb0ELb1ELb0ELb1ELb0ELb1ELb1ELb0ELb0ELb1ELb1ELb0EEENS1_21CollectiveEpilogueFwdINS6_IJSA_NS7_ILi512EEESA_EEES9_SC_SE_Li256ELb1ELb1ELb1ELb0EEENS1_36VarlenDynamicPersistentTileSchedulerILi64ELi64ELi256ELi128ELb1ELb1ELb1ELb1ELb0ELb1EEEEEEEEEvNT_6ParamsE,@function
        .size           _ZN7cutlass13device_kernelIN5flash11enable_sm90INS1_16FlashAttnFwdSm90INS1_25CollectiveMainloopFwdSm90ILi2EN4cute5tupleIJNS5_1CILi1EEES8_S8_EEENS6_IJNS7_ILi64EEESA_SA_EEELi512ENS_10bfloat16_tEfNS_4arch4Sm90ELb0ELb1ELb0ELb1ELb0ELb1ELb1ELb0ELb0ELb1ELb1ELb0EEENS1_21CollectiveEpilogueFwdINS6_IJSA_NS7_ILi512EEESA_EEES9_SC_SE_Li256ELb1ELb1ELb1ELb0EEENS1_36VarlenDynamicPersistentTileSchedulerILi64ELi64ELi256ELi128ELb1ELb1ELb1ELb1ELb0ELb1EEEEEEEEEvNT_6ParamsE,(.L_x_15007 - _ZN7cutlass13device_kernelIN5flash11enable_sm90INS1_16FlashAttnFwdSm90INS1_25CollectiveMainloopFwdSm90ILi2EN4cute5tupleIJNS5_1CILi1EEES8_S8_EEENS6_IJNS7_ILi64EEESA_SA_EEELi512ENS_10bfloat16_tEfNS_4arch4Sm90ELb0ELb1ELb0ELb1ELb0ELb1ELb1ELb0ELb0ELb1ELb1ELb0EEENS1_21CollectiveEpilogueFwdINS6_IJSA_NS7_ILi512EEESA_EEES9_SC_SE_Li256ELb1ELb1ELb1ELb0EEENS1_36VarlenDynamicPersistentTileSchedulerILi64ELi64ELi256ELi128ELb1ELb1ELb1ELb1ELb0ELb1EEEEEEEEEvNT_6ParamsE)
        .other          _ZN7cutlass13device_kernelIN5flash11enable_sm90INS1_16FlashAttnFwdSm90INS1_25CollectiveMainloopFwdSm90ILi2EN4cute5tupleIJNS5_1CILi1EEES8_S8_EEENS6_IJNS7_ILi64EEESA_SA_EEELi512ENS_10bfloat16_tEfNS_4arch4Sm90ELb0ELb1ELb0ELb1ELb0ELb1ELb1ELb0ELb0ELb1ELb1ELb0EEENS1_21CollectiveEpilogueFwdINS6_IJSA_NS7_ILi512EEESA_EEES9_SC_SE_Li256ELb1ELb1ELb1ELb0EEENS1_36VarlenDynamicPersistentTileSchedulerILi64ELi64ELi256ELi128ELb1ELb1ELb1ELb1ELb0ELb1EEEEEEEEEvNT_6ParamsE,@"STO_CUDA_ENTRY STV_DEFAULT"
_ZN7cutlass13device_kernelIN5flash11enable_sm90INS1_16FlashAttnFwdSm90INS1_25CollectiveMainloopFwdSm90ILi2EN4cute5tupleIJNS5_1CILi1EEES8_S8_EEENS6_IJNS7_ILi64EEESA_SA_EEELi512ENS_10bfloat16_tEfNS_4arch4Sm90ELb0ELb1ELb0ELb1ELb0ELb1ELb1ELb0ELb0ELb1ELb1ELb0EEENS1_21CollectiveEpilogueFwdINS6_IJSA_NS7_ILi512EEESA_EEES9_SC_SE_Li256ELb1ELb1ELb1ELb0EEENS1_36VarlenDynamicPersistentTileSchedulerILi64ELi64ELi256ELi128ELb1ELb1ELb1ELb1ELb0ELb1EEEEEEEEEvNT_6ParamsE:
        /* <DEDUP_REMOVED lines=24> */
.L_x_6456:
[----:B------:R-:W-:Y:S05]  /*0180*/  BSYNC B0 ;  /* 0x0000000000007941 */ /* 0x000fea0003800000 */
.L_x_6455:
        /* <DEDUP_REMOVED lines=39> */
.L_x_6457:
        /* <DEDUP_REMOVED lines=22> */
.L_x_6458:
        /* <DEDUP_REMOVED lines=18> */
.L_x_6459:
        /* <DEDUP_REMOVED lines=22> */
.L_x_6460:
        /* <DEDUP_REMOVED lines=22> */
.L_x_6461:
[----:B------:R-:W-:Y:S01]  /*0940*/  PLOP3.LUT P0, PT, PT, PT, UP0, 0x80, 0x0 ;  /* 0x000000000000781c */ /* 0x000fe20003f0f008 */
[----:B------:R-:W-:Y:S01]  /*0950*/  UMOV UR36, 0x1 ;  /* 0x0000000100247882 */ /* 0x000fe20000000000 */
[----:B------:R-:W-:Y:S01]  /*0960*/  NOP ;  /* 0x0000000000007918 */ /* 0x000fe20000000000 */
[----:B------:R-:W-:Y:S01]  /*0970*/  USEL UR36, UR36, 0x2, !UP0 ;  /* 0x0000000224247887 */ /* 0x000fe2000c000000 */
[----:B------:R-:W-:Y:S01]  /*0980*/  BSSY B9, `(.L_x_6462) ;  /* 0x0002971000097945 */ /* 0x000fe20003800000 */
[----:B------:R-:W-:Y:S01]  /*0990*/  ULDC.64 UR50, c[0x0][0x208] ;  /* 0x0000820000327ab9 */ /* 0x000fe20000000a00 */
[----:B0123--:R-:W-:Y:S07]  /*09a0*/  BAR.SYNC.DEFER_BLOCKING 0x0 ;  /* 0x0000000000007b1d */ /* 0x00ffee0000010000 */
[----:B------:R-:W-:Y:S05]  /*09b0*/  @!P0 BRA `(.L_x_6463) ;  /* 0x000001e400188947 */ /* 0x000fea0003800000 */
.L_x_6464:
        /* <DEDUP_REMOVED lines=19> */
[----:B------:R-:W-:Y:S01]  /*0af0*/  VIADD R6, R6, 0xffffff80 ;  /* 0xffffff8006067836 */ /* 0x000fe20000000000 */
[----:B------:R-:W-:Y:S01]  /*0b00*/  ULOP3.LUT UR47, UR36, 0x1, URZ, 0xfc, !UPT ;  /* 0x00000001242f7892 */ /* 0x000fe2000f8efc3f */
[----:B------:R-:W-:Y:S02]  /*0b10*/  IMAD.MOV.U32 R215, RZ, RZ, 0x20 ;  /* 0x00000020ffd77424 */ /* 0x000fe400078e00ff */
[----:B------:R-:W-:Y:S01]  /*0b20*/  IMAD.MOV.U32 R185, RZ, RZ, RZ ;  /* 0x000000ffffb97224 */ /* 0x000fe200078e00ff */
[----:B------:R-:W-:Y:S01]  /*0b30*/  SHF.R.S32.HI R3, RZ, 0x1f, R6 ;  /* 0x0000001fff037819 */ /* 0x000fe20000011406 */
[----:B------:R-:W-:Y:S02]  /*0b40*/  IMAD.MOV.U32 R190, RZ, RZ, RZ ;  /* 0x000000ffffbe7224 */ /* 0x000fe400078e00ff */
[----:B------:R-:W-:Y:S01]  /*0b50*/  IMAD.MOV.U32 R22, RZ, RZ, RZ ;  /* 0x000000ffff167224 */ /* 0x000fe200078e00ff */
[CC--:B------:R-:W-:Y:S01]  /*0b60*/  LEA.HI R0, R3.reuse, R6.reuse, RZ, 0x4 ;  /* 0x0000000603007211 */ /* 0x0c0fe200078f20ff */
[----:B------:R-:W-:Y:S01]  /*0b70*/  IMAD.MOV.U32 R19, RZ, RZ, RZ ;  /* 0x000000ffff137224 */ /* 0x000fe200078e00ff */
[CC--:B------:R-:W-:Y:S01]  /*0b80*/  LEA.HI R2, R3.reuse, R6.reuse, RZ, 0x5 ;  /* 0x0000000603027211 */ /* 0x0c0fe200078f28ff */
[----:B------:R-:W-:Y:S01]  /*0b90*/  IMAD.MOV.U32 R229, RZ, RZ, RZ ;  /* 0x000000ffffe57224 */ /* 0x000fe200078e00ff */
[----:B------:R-:W-:-:S02]  /*0ba0*/  LEA.HI R4, R3, R6, RZ, 0x7 ;  /* 0x0000000603047211 */ /* 0x000fc400078f38ff */
[CC--:B------:R-:W-:Y:S02]  /*0bb0*/  LEA.HI R8, R3.reuse, R6.reuse, RZ, 0x2 ;  /* 0x0000000603087211 */ /* 0x0c0fe400078f10ff */
[----:B------:R-:W-:Y:S02]  /*0bc0*/  LEA.HI R3, R3, R6, RZ, 0x3 ;  /* 0x0000000603037211 */ /* 0x000fe400078f18ff */
[----:B------:R-:W-:Y:S02]  /*0bd0*/  SHF.R.S32.HI R5, RZ, 0x4, R0 ;  /* 0x00000004ff057819 */ /* 0x000fe40000011400 */
[----:B------:R-:W-:Y:S02]  /*0be0*/  LOP3.LUT R13, R3, 0xfffffff8, RZ, 0xc0, !PT ;  /* 0xfffffff8030d7812 */ /* 0x000fe400078ec0ff */
[----:B------:R-:W-:Y:S02]  /*0bf0*/  LOP3.LUT R3, R0, 0xfffffff0, RZ, 0xc0, !PT ;  /* 0xfffffff000037812 */ /* 0x000fe400078ec0ff */
[--C-:B------:R-:W-:Y:S01]  /*0c00*/  SHF.R.S32.HI R220, RZ, 0x5, R2.reuse ;  /* 0x00000005ffdc7819 */ /* 0x100fe20000011402 */
[C---:B------:R-:W-:Y:S01]  /*0c10*/  IMAD.IADD R13, R6.reuse, 0x1, -R13 ;  /* 0x00000001060d7824 */ /* 0x040fe200078e0a0d */
[----:B------:R-:W-:Y:S01]  /*0c20*/  SHF.R.S32.HI R7, RZ, 0x1f, R2 ;  /* 0x0000001fff077819 */ /* 0x000fe20000011402 */
[----:B------:R-:W-:Y:S01]  /*0c30*/  IMAD.IADD R3, R6, 0x1, -R3 ;  /* 0x0000000106037824 */ /* 0x000fe200078e0a03 */
[----:B------:R-:W-:Y:S01]  /*0c40*/  LOP3.LUT R9, R4, 0xffffff80, RZ, 0xc0, !PT ;  /* 0xffffff8004097812 */ /* 0x000fe200078ec0ff */
[----:B------:R-:W-:Y:S01]  /*0c50*/  IMAD.SHL.U32 R196, R13, 0x8, RZ ;  /* 0x000000080dc47824 */ /* 0x000fe200078e00ff */
[----:B------:R-:W-:-:S02]  /*0c60*/  LOP3.LUT R11, R8, 0xfffffffc, RZ, 0xc0, !PT ;  /* 0xfffffffc080b7812 */ /* 0x000fc400078ec0ff */
[----:B------:R-:W-:Y:S01]  /*0c70*/  LEA.HI R0, R0, R5, RZ, 0x1 ;  /* 0x0000000500007211 */ /* 0x000fe200078f08ff */
[C---:B------:R-:W-:Y:S01]  /*0c80*/  IMAD.IADD R9, R6.reuse, 0x1, -R9 ;  /* 0x0000000106097824 */ /* 0x040fe200078e0a09 */
[----:B------:R-:W-:Y:S01]  /*0c90*/  LEA.HI R7, R7, R220, RZ, 0x2 ;  /* 0x000000dc07077211 */ /* 0x000fe200078f10ff */
[----:B------:R-:W-:Y:S01]  /*0ca0*/  IMAD.IADD R188, R6, 0x1, -R11 ;  /* 0x0000000106bc7824 */ /* 0x000fe200078e0a0b */
[----:B------:R-:W-:Y:S01]  /*0cb0*/  SHF.R.S32.HI R6, RZ, 0x1f, R3 ;  /* 0x0000001fff067819 */ /* 0x000fe20000011403 */
[----:B------:R-:W-:Y:S01]  /*0cc0*/  VIADD R227, R196, 0x80 ;  /* 0x00000080c4e37836 */ /* 0x000fe20000000000 */
[----:B------:R-:W-:Y:S01]  /*0cd0*/  LOP3.LUT R0, R0, 0x1ffffffe, RZ, 0xc0, !PT ;  /* 0x1ffffffe00007812 */ /* 0x000fe200078ec0ff */
[C---:B------:R-:W-:Y:S01]  /*0ce0*/  VIADD R225, R196.reuse, 0x100 ;  /* 0x00000100c4e17836 */ /* 0x040fe20000000000 */
[----:B------:R-:W-:Y:S01]  /*0cf0*/  SHF.R.S32.HI R20, RZ, 0x7, R4 ;  /* 0x00000007ff147819 */ /* 0x000fe20000011404 */
[----:B------:R-:W-:Y:S01]  /*0d00*/  VIADD R224, R196, 0x140 ;  /* 0x00000140c4e07836 */ /* 0x000fe20000000000 */
[----:B------:R-:W-:Y:S01]  /*0d10*/  LOP3.LUT R7, R7, 0x3ffffc, RZ, 0xc0, !PT ;  /* 0x003ffffc07077812 */ /* 0x000fe200078ec0ff */
[----:B------:R-:W-:Y:S01]  /*0d20*/  IMAD.IADD R0, R5, 0x1, -R0 ;  /* 0x0000000105007824 */ /* 0x000fe200078e0a00 */
[----:B------:R-:W-:Y:S01]  /*0d30*/  SHF.R.S32.HI R2, RZ, 0x1f, R9 ;  /* 0x0000001fff027819 */ /* 0x000fe20000011409 */
[----:B------:R-:W-:Y:S01]  /*0d40*/  IMAD R14, R20, 0x100, R3 ;  /* 0x00000100140e7824 */ /* 0x000fe200078e0203 */
[----:B------:R-:W-:Y:S01]  /*0d50*/  LEA.HI R10, R6, R3, RZ, 0x3 ;  /* 0x00000003060a7211 */ /* 0x000fe200078f18ff */
[----:B------:R-:W-:Y:S01]  /*0d60*/  IMAD.IADD R7, R220, 0x1, -R7 ;  /* 0x00000001dc077824 */ /* 0x000fe200078e0a07 */
[----:B------:R-:W-:Y:S01]  /*0d70*/  SHF.R.S32.HI R187, RZ, 0x2, R8 ;  /* 0x00000002ffbb7819 */ /* 0x000fe20000011408 */
[----:B------:R-:W-:Y:S01]  /*0d80*/  IMAD.SHL.U32 R0, R0, 0x8, RZ ;  /* 0x0000000800007824 */ /* 0x000fe200078e00ff */
[----:B------:R-:W-:Y:S01]  /*0d90*/  LEA.HI R5, R2, R9, RZ, 0x2 ;  /* 0x0000000902057211 */ /* 0x000fe200078f10ff */
[----:B------:R-:W-:Y:S01]  /*0da0*/  IMAD R15, R7, 0x10, R14 ;  /* 0x00000010070f7824 */ /* 0x000fe200078e020e */
[C---:B------:R-:W-:Y:S01]  /*0db0*/  LOP3.LUT R12, R10.reuse, 0xfffffff8, RZ, 0xc0, !PT ;  /* 0xfffffff80a0c7812 */ /* 0x040fe200078ec0ff */
[----:B------:R-:W-:Y:S01]  /*0dc0*/  VIADD R7, R187, 0x20 ;  /* 0x00000020bb077836 */ /* 0x000fe20000000000 */
[--C-:B------:R-:W-:Y:S01]  /*0dd0*/  SHF.R.S32.HI R6, RZ, 0x2, R5.reuse ;  /* 0x00000002ff067819 */ /* 0x100fe20000011405 */
[----:B------:R-:W-:Y:S01]  /*0de0*/  IMAD.SHL.U32 R10, R10, 0x40, RZ ;  /* 0x000000400a0a7824 */ /* 0x000fe200078e00ff */
[----:B------:R-:W-:Y:S01]  /*0df0*/  SHF.R.S32.HI R11, RZ, 0x1f, R5 ;  /* 0x0000001fff0b7819 */ /* 0x000fe20000011405 */
[----:B------:R-:W-:Y:S01]  /*0e00*/  IMAD.IADD R12, R3, 0x1, -R12 ;  /* 0x00000001030c7824 */ /* 0x000fe200078e0a0c */
[----:B------:R-:W-:Y:S01]  /*0e10*/  SHF.R.S32.HI R16, RZ, 0x1f, R7 ;  /* 0x0000001fff107819 */ /* 0x000fe20000011407 */
[--C-:B------:R-:W-:Y:S01]  /*0e20*/  IMAD.U32 R15, R15, 0x40, R0.reuse ;  /* 0x000000400f0f7824 */ /* 0x100fe200078e0000 */
[----:B------:R-:W-:Y:S01]  /*0e30*/  LEA.HI R11, R11, R6, RZ, 0x3 ;  /* 0x000000060b0b7211 */ /* 0x000fe200078f18ff */
[----:B------:R-:W-:Y:S01]  /*0e40*/  IMAD.SHL.U32 R3, R12, 0x40, RZ ;  /* 0x000000400c037824 */ /* 0x000fe200078e00ff */
[----:B------:R-:W-:Y:S01]  /*0e50*/  LOP3.LUT R14, R5, 0x7ffffffc, RZ, 0xc0, !PT ;  /* 0x7ffffffc050e7812 */ /* 0x000fe200078ec0ff */
[----:B------:R-:W-:Y:S01]  /*0e60*/  STL [R1+0x64], R20 ;  /* 0x0000641401007387 */ /* 0x000fe20000100800 */
[----:B------:R-:W-:Y:S01]  /*0e70*/  LOP3.LUT R11, R11, 0xfffffff8, RZ, 0xc0, !PT ;  /* 0xfffffff80b0b7812 */ /* 0x000fe200078ec0ff */
[----:B------:R-:W-:Y:S01]  /*0e80*/  VIADD R228, R196, 0x40 ;  /* 0x00000040c4e47836 */ /* 0x000fe20000000000 */
[----:B------:R-:W-:Y:S01]  /*0e90*/  LEA.HI R5, R16, R7, RZ, 0x3 ;  /* 0x0000000710057211 */ /* 0x000fe200078f18ff */
[----:B------:R-:W-:Y:S01]  /*0ea0*/  IMAD.SHL.U32 R7, R7, 0x40, RZ ;  /* 0x0000004007077824 */ /* 0x000fe200078e00ff */
[----:B------:R-:W-:Y:S01]  /*0eb0*/  LOP3.LUT R3, R3, 0x1c0, RZ, 0xc0, !PT ;  /* 0x000001c003037812 */ /* 0x000fe200078ec0ff */
[----:B------:R-:W-:Y:S01]  /*0ec0*/  IMAD.IADD R11, R6, 0x1, -R11 ;  /* 0x00000001060b7824 */ /* 0x000fe200078e0a0b */
[----:B------:R-:W-:Y:S01]  /*0ed0*/  LEA.HI R4, R4, R20, RZ, 0x1 ;  /* 0x0000001404047211 */ /* 0x000fe200078f08ff */
[----:B------:R-:W-:Y:S01]  /*0ee0*/  IMAD.SHL.U32 R6, R5, 0x40, RZ ;  /* 0x0000004005067824 */ /* 0x000fe200078e00ff */
[----:B------:R-:W-:Y:S01]  /*0ef0*/  LOP3.LUT R0, R3, 0x8, R0, 0xf8, !PT ;  /* 0x0000000803007812 */ /* 0x000fe200078ef800 */
[----:B------:R-:W-:Y:S01]  /*0f00*/  IMAD.SHL.U32 R16, R188, 0x8, RZ ;  /* 0x00000008bc107824 */ /* 0x000fe200078e00ff */
[----:B------:R-:W-:Y:S01]  /*0f10*/  SHF.R.U32.HI R5, RZ, 0x3, R3 ;  /* 0x00000003ff057819 */ /* 0x000fe20000011603 */
[----:B------:R-:W-:Y:S01]  /*0f20*/  IMAD.IADD R14, R9, 0x1, -R14 ;  /* 0x00000001090e7824 */ /* 0x000fe200078e0a0e */
[----:B------:R-:W-:Y:S01]  /*0f30*/  LOP3.LUT R3, R10, 0x7ffffe00, RZ, 0xc0, !PT ;  /* 0x7ffffe000a037812 */ /* 0x000fe200078ec0ff */
[----:B------:R-:W-:Y:S01]  /*0f40*/  STL [R1+0x84], R15 ;  /* 0x0000840f01007387 */ /* 0x000fe20000100800 */
[----:B------:R-:W-:Y:S01]  /*0f50*/  LOP3.LUT R0, R0, R5, RZ, 0x3c, !PT ;  /* 0x0000000500007212 */ /* 0x000fe200078e3cff */
[----:B------:R-:W-:Y:S01]  /*0f60*/  IMAD.SHL.U32 R186, R14, 0x2, RZ ;  /* 0x000000020eba7824 */ /* 0x000fe200078e00ff */
[----:B------:R-:W-:Y:S01]  /*0f70*/  LOP3.LUT R7, R7, 0x1c0, RZ, 0xc0, !PT ;  /* 0x000001c007077812 */ /* 0x000fe200078ec0ff */
[----:B------:R-:W-:Y:S01]  /*0f80*/  IMAD R3, R220, 0x400, R3 ;  /* 0x00000400dc037824 */ /* 0x000fe200078e0203 */
[----:B------:R-:W-:Y:S01]  /*0f90*/  LOP3.LUT R4, R4, 0xfffffe, RZ, 0xc0, !PT ;  /* 0x00fffffe04047812 */ /* 0x000fe200078ec0ff */
[----:B------:R-:W-:Y:S01]  /*0fa0*/  VIADD R226, R196, 0xc0 ;  /* 0x000000c0c4e27836 */ /* 0x000fe20000000000 */
[----:B------:R-:W-:Y:S01]  /*0fb0*/  LEA.HI R2, R2, R9, RZ, 0x5 ;  /* 0x0000000902027211 */ /* 0x000fe200078f28ff */
[----:B------:R-:W-:Y:S01]  /*0fc0*/  IMAD.IADD R3, R3, 0x1, R0 ;  /* 0x0000000103037824 */ /* 0x000fe200078e0200 */
[----:B------:R-:W-:Y:S01]  /*0fd0*/  SHF.R.U32.HI R9, RZ, 0x3, R7 ;  /* 0x00000003ff097819 */ /* 0x000fe20000011607 */
[----:B------:R-:W-:Y:S01]  /*0fe0*/  IMAD.IADD R4, R20, 0x1, -R4 ;  /* 0x0000000114047824 */ /* 0x000fe200078e0a04 */
[----:B------:R-:W-:Y:S01]  /*0ff0*/  LOP3.LUT R7, R7, 0x38, R16, 0xf8, !PT ;  /* 0x0000003807077812 */ /* 0x000fe200078ef810 */
[----:B------:R-:W-:Y:S01]  /*1000*/  IMAD R199, R3, 0x2, R18 ;  /* 0x0000000203c77824 */ /* 0x000fe200078e0212 */
[----:B------:R-:W-:-:S02]  /*1010*/  LOP3.LUT R6, R6, 0xfffffe00, RZ, 0xc0, !PT ;  /* 0xfffffe0006067812 */ /* 0x000fc400078ec0ff */
[----:B------:R-:W-:Y:S01]  /*1020*/  LEA.HI R0, R188, R188, RZ, 0x1 ;  /* 0x000000bcbc007211 */ /* 0x000fe200078f08ff */
[C---:B------:R-:W-:Y:S01]  /*1030*/  VIADD R216, R199.reuse, 0x36400 ;  /* 0x00036400c7d87836 */ /* 0x040fe20000000000 */
[----:B------:R-:W-:Y:S01]  /*1040*/  SHF.R.S32.HI R2, RZ, 0x5, R2 ;  /* 0x00000005ff027819 */ /* 0x000fe20000011402 */
[----:B------:R-:W-:Y:S01]  /*1050*/  VIADD R214, R199, 0x36440 ;  /* 0x00036440c7d67836 */ /* 0x000fe20000000000 */
[----:B------:R-:W-:Y:S02]  /*1060*/  LOP3.LUT R7, R6, R7, R9, 0xf6, !PT ;  /* 0x0000000706077212 */ /* 0x000fe400078ef609 */
[----:B------:R-:W-:Y:S01]  /*1070*/  SHF.R.S32.HI R8, RZ, 0x1f, R8 ;  /* 0x0000001fff087819 */ /* 0x000fe20000011408 */
[----:B------:R-:W-:Y:S01]  /*1080*/  IMAD R193, R2, 0x10, R11 ;  /* 0x0000001002c17824 */ /* 0x000fe200078e020b */
[----:B------:R-:W-:Y:S01]  /*1090*/  LOP3.LUT R5, R0, 0x1ffffffe, RZ, 0xc0, !PT ;  /* 0x1ffffffe00057812 */ /* 0x000fe200078ec0ff */
[----:B------:R-:W-:Y:S01]  /*10a0*/  IMAD.SHL.U32 R0, R4, 0x100, RZ ;  /* 0x0000010004007824 */ /* 0x000fe200078e00ff */
[----:B------:R-:W-:-:S02]  /*10b0*/  R2P PR, R12, 0x6 ;  /* 0x000000060c007804 */ /* 0x000fc40000000000 */
[----:B------:R-:W-:Y:S01]  /*10c0*/  SHF.R.S32.HI R2, RZ, 0x1f, R227 ;  /* 0x0000001fff027819 */ /* 0x000fe200000114e3 */
[----:B------:R-:W-:Y:S01]  /*10d0*/  IMAD.IADD R197, R186, 0x1, R0 ;  /* 0x00000001bac57824 */ /* 0x000fe200078e0200 */
[----:B------:R-:W-:Y:S01]  /*10e0*/  LEA.HI R8, R8, R187, RZ, 0x3 ;  /* 0x000000bb08087211 */ /* 0x000fe200078f18ff */
[----:B------:R0:W-:Y:S01]  /*10f0*/  STL [R1+0x80], R0 ;  /* 0x0000800001007387 */ /* 0x0001e20000100800 */
[----:B------:R-:W-:Y:S01]  /*1100*/  SHF.R.S32.HI R2, RZ, 0x1f, R225 ;  /* 0x0000001fff027819 */ /* 0x000fe200000114e1 */
[----:B------:R-:W-:Y:S01]  /*1110*/  IMAD R2, R7, 0x2, R18 ;  /* 0x0000000207027824 */ /* 0x000fe200078e0212 */
[----:B------:R-:W-:Y:S01]  /*1120*/  LOP3.LUT R8, R8, 0xfffffff8, RZ, 0xc0, !PT ;  /* 0xfffffff808087812 */ /* 0x000fe200078ec0ff */
[C---:B------:R-:W-:Y:S01]  /*1130*/  VIADD R237, R197.reuse, 0xc8 ;  /* 0x000000c8c5ed7836 */ /* 0x040fe20000000000 */
[----:B------:R-:W-:Y:S01]  /*1140*/  SHF.R.S32.HI R4, RZ, 0x1f, R228 ;  /* 0x0000001fff047819 */ /* 0x000fe200000114e4 */
[----:B------:R-:W-:Y:S01]  /*1150*/  VIADD R236, R197, 0xd0 ;  /* 0x000000d0c5ec7836 */ /* 0x000fe20000000000 */
[----:B------:R1:W-:Y:S01]  /*1160*/  STL [R1+0x7c], R2 ;  /* 0x00007c0201007387 */ /* 0x0003e20000100800 */
[----:B------:R-:W-:Y:S01]  /*1170*/  IMAD.IADD R218, R188, 0x1, -R5 ;  /* 0x00000001bcda7824 */ /* 0x000fe200078e0a05 */
[----:B------:R-:W-:Y:S01]  /*1180*/  SHF.R.S32.HI R4, RZ, 0x1f, R226 ;  /* 0x0000001fff047819 */ /* 0x000fe200000114e2 */
[----:B------:R-:W-:Y:S01]  /*1190*/  IMAD.IADD R198, R187, 0x1, -R8 ;  /* 0x00000001bbc67824 */ /* 0x000fe200078e0a08 */
[----:B0-----:R-:W-:Y:S01]  /*11a0*/  SHF.R.S32.HI R0, RZ, 0x1f, R224 ;  /* 0x0000001fff007819 */ /* 0x001fe200000114e0 */
[C---:B------:R-:W-:Y:S01]  /*11b0*/  VIADD R234, R197.reuse, 0xe0 ;  /* 0x000000e0c5ea7836 */ /* 0x040fe20000000000 */
[----:B------:R-:W-:Y:S01]  /*11c0*/  SHF.R.S32.HI R0, RZ, 0x1f, R197 ;  /* 0x0000001fff007819 */ /* 0x000fe200000114c5 */
[----:B------:R-:W-:Y:S01]  /*11d0*/  VIADD R0, R197, 0xc0 ;  /* 0x000000c0c5007836 */ /* 0x000fe20000000000 */
[----:B------:R-:W-:Y:S01]  /*11e0*/  SEL R215, R215, 0xffffffe0, !P1 ;  /* 0xffffffe0d7d77807 */ /* 0x000fe20004800000 */
[----:B------:R-:W-:-:S02]  /*11f0*/  VIADD R233, R197, 0xe8 ;  /* 0x000000e8c5e97836 */ /* 0x000fc40000000000 */
[C---:B-1----:R-:W-:Y:S01]  /*1200*/  VIADD R2, R197.reuse, 0xb8 ;  /* 0x000000b8c5027836 */ /* 0x042fe20000000000 */
        /* <DEDUP_REMOVED lines=59> */
[----:B------:R-:W-:Y:S01]  /*15c0*/  IMAD R218, R218, 0x8, R193 ;  /* 0x00000008dada7824 */ /* 0x000fe200078e02c1 */
[----:B------:R-:W-:Y:S01]  /*15d0*/  SHF.R.S32.HI R0, RZ, 0x1f, R231 ;  /* 0x0000001fff007819 */ /* 0x000fe200000114e7 */
[----:B------:R-:W-:-:S07]  /*15e0*/  IMAD.IADD R215, R215, 0x1, R214 ;  /* 0x00000001d7d77824 */ /* 0x000fce00078e02d6 */
.L_x_6675:
[----:B------:R-:W-:Y:S01]  /*15f0*/  ULDC.64 UR4, c[0x0][0xb20] ;  /* 0x0002c80000047ab9 */ /* 0x000fe20000000a00 */
[----:B012-4-:R-:W0:Y:S01]  /*1600*/  LDC.64 R2, c[0x0][0xb00] ;  /* 0x0002c000ff027b82 */ /* 0x017e220000000a00 */
[----:B------:R-:W-:Y:S01]  /*1610*/  ISETP.NE.U32.AND P0, PT, RZ, UR4, PT ;  /* 0x00000004ff007c0c */ /* 0x000fe2000bf05070 */
[----:B-----5:R-:W-:Y:S01]  /*1620*/  IMAD.MOV.U32 R24, RZ, RZ, RZ ;  /* 0x000000ffff187224 */ /* 0x020fe200078e00ff */
        /* <DEDUP_REMOVED lines=15> */
[----:B------:R-:W5:Y:S01]  /*1720*/  @P3 LDG.E R24, desc[UR50][R2.64] ;  /* 0x0000003202183981 */ /* 0x000f62000c1e1900 */
[----:B------:R-:W-:Y:S01]  /*1730*/  ISETP.NE.U32.AND P2, PT, RZ, UR6, PT ;  /* 0x00000006ff007c0c */ /* 0x000fe2000bf45070 */
[----:B-1----:R-:W-:-:S04]  /*1740*/  @P0 IMAD.WIDE R4, R155, 0x4, R4 ;  /* 0x000000049b040825 */ /* 0x002fc800078e0204 */
[----:B0-----:R-:W-:Y:S01]  /*1750*/  @P1 IMAD.WIDE R6, R155, 0x4, R6 ;  /* 0x000000049b061825 */ /* 0x001fe200078e0206 */
[----:B------:R-:W-:Y:S01]  /*1760*/  UISETP.NE.U32.AND UP0, UPT, UR4, URZ, UPT ;  /* 0x0000003f0400728c */ /* 0x000fe2000bf05070 */
[----:B------:R0:W5:Y:S02]  /*1770*/  @P0 LDG.E R10, desc[UR50][R4.64] ;  /* 0x00000032040a0981 */ /* 0x000164000c1e1900 */
[----:B------:R-:W-:Y:S02]  /*1780*/  ULDC UR4, c[0x0][0x424] ;  /* 0x0001090000047ab9 */ /* 0x000fe40000000800 */
[----:B------:R1:W5:Y:S01]  /*1790*/  @P1 LDG.E R23, desc[UR50][R6.64] ;  /* 0x0000003206171981 */ /* 0x000362000c1e1900 */
[----:B------:R-:W-:Y:S01]  /*17a0*/  UISETP.NE.AND.EX UP0, UPT, UR5, URZ, UPT, UP0 ;  /* 0x0000003f0500728c */ /* 0x000fe2000bf05300 */
[C---:B------:R-:W-:Y:S02]  /*17b0*/  LOP3.LUT R0, R154.reuse, 0xff0000, RZ, 0xc0, !PT ;  /* 0x00ff00009a007812 */ /* 0x040fe400078ec0ff */
[----:B------:R-:W-:Y:S01]  /*17c0*/  ULDC UR5, c[0x0][0x2f0] ;  /* 0x0000bc0000057ab9 */ /* 0x000fe20000000800 */
[----:B------:R-:W-:Y:S01]  /*17d0*/  USEL UR4, UR4, 0x1, UP0 ;  /* 0x0000000104047887 */ /* 0x000fe20008000000 */
[----:B0-----:R-:W-:-:S02]  /*17e0*/  LOP3.LUT R4, R154, 0xff000000, RZ, 0xc0, !PT ;  /* 0xff0000009a047812 */ /* 0x001fc400078ec0ff */
[----:B------:R-:W-:Y:S01]  /*17f0*/  ISETP.NE.AND.EX P2, PT, RZ, UR7, PT, P2 ;  /* 0x00000007ff007c0c */ /* 0x000fe2000bf45320 */
[----:B------:R-:W-:Y:S01]  /*1800*/  UIMAD UR4, UR4, UR5, URZ ;  /* 0x00000005040472a4 */ /* 0x000fe2000f8e023f */
[----:B------:R-:W-:Y:S02]  /*1810*/  SHF.R.U32.HI R5, RZ, 0x8, R4 ;  /* 0x00000008ff057819 */ /* 0x000fe40000011604 */
[----:B------:R-:W-:Y:S01]  /*1820*/  ULDC UR5, c[0x0][0x348] ;  /* 0x0000d20000057ab9 */ /* 0x000fe20000000800 */
[----:B------:R-:W-:Y:S01]  /*1830*/  LOP3.LUT R221, R154, 0xffff, RZ, 0xc0, !PT ;  /* 0x0000ffff9add7812 */ /* 0x000fe200078ec0ff */
[----:B------:R-:W-:Y:S01]  /*1840*/  IMAD.MOV.U32 R223, RZ, RZ, R155 ;  /* 0x000000ffffdf7224 */ /* 0x000fe200078e009b */
[----:B------:R-:W-:Y:S01]  /*1850*/  LEA.HI R222, R0, R5, RZ, 0x10 ;  /* 0x0000000500de7211 */ /* 0x000fe200078f80ff */
[----:B-1----:R-:W-:Y:S06]  /*1860*/  @P1 BRA `(.L_x_6466) ;  /* 0x0000000000241947 */ /* 0x002fec0003800000 */
        /* <DEDUP_REMOVED lines=9> */
.L_x_6466:
[----:B------:R-:W-:Y:S02]  /*1900*/  IMAD.U32 R40, RZ, RZ, UR5 ;  /* 0x00000005ff287e24 */ /* 0x000fe4000f8e00ff */
[----:B------:R-:W-:Y:S01]  /*1910*/  IMAD.U32 R25, RZ, RZ, UR4 ;  /* 0x00000004ff197e24 */ /* 0x000fe2000f8e00ff */
[----:B------:R-:W-:Y:S06]  /*1920*/  @!P2 BRA `(.L_x_6467) ;  /* 0x000000000010a947 */ /* 0x000fec0003800000 */
[----:B------:R-:W0:Y:S02]  /*1930*/  LDC.64 R2, c[0x0][0xb18] ;  /* 0x0002c600ff027b82 */ /* 0x000e240000000a00 */
[----:B0-----:R-:W-:-:S05]  /*1940*/  IMAD.WIDE R2, R155, 0x4, R2 ;  /* 0x000000049b027825 */ /* 0x001fca00078e0202 */
[----:B------:R0:W5:Y:S01]  /*1950*/  LDG.E R25, desc[UR50][R2.64] ;  /* 0x0000003202197981 */ /* 0x000162000c1e1900 */
[----:B------:R-:W-:Y:S05]  /*1960*/  BRA `(.L_x_6468) ;  /* 0x0000000000107947 */ /* 0x000fea0003800000 */
.L_x_6467:
[----:B------:R-:W-:Y:S05]  /*1970*/  @!P3 BRA `(.L_x_6468) ;  /* 0x00000000000cb947 */ /* 0x000fea0003800000 */
[----:B------:R-:W2:Y:S04]  /*1980*/  LDG.E R0, desc[UR50][R2.64] ;  /* 0x0000003202007981 */ /* 0x000ea8000c1e1900 */
[----:B------:R-:W2:Y:S02]  /*1990*/  LDG.E R25, desc[UR50][R2.64+0x4] ;  /* 0x0000043202197981 */ /* 0x000ea4000c1e1900 */
[----:B--2---:R-:W-:-:S07]  /*19a0*/  IMAD.IADD R25, R25, 0x1, -R0 ;  /* 0x0000000119197824 */ /* 0x004fce00078e0a00 */
.L_x_6468:
[----:B------:R-:W-:Y:S01]  /*19b0*/  ULDC.64 UR4, c[0x0][0xb08] ;  /* 0x0002c20000047ab9 */ /* 0x000fe20000000a00 */
[----:B------:R-:W1:Y:S01]  /*19c0*/  LDC R4, c[0x0][0x448] ;  /* 0x00011200ff047b82 */ /* 0x000e620000000800 */
[----:B------:R-:W-:-:S04]  /*19d0*/  ISETP.NE.U32.AND P0, PT, RZ, UR4, PT ;  /* 0x00000004ff007c0c */ /* 0x000fc8000bf05070 */
[----:B------:R-:W-:Y:S01]  /*19e0*/  ISETP.NE.AND.EX P0, PT, RZ, UR5, PT, P0 ;  /* 0x00000005ff007c0c */ /* 0x000fe2000bf05300 */
[----:B------:R-:W-:Y:S02]  /*19f0*/  ULDC.64 UR4, c[0x0][0xb28] ;  /* 0x0002ca0000047ab9 */ /* 0x000fe40000000a00 */
[----:B------:R-:W-:-:S04]  /*1a00*/  ISETP.NE.U32.AND P1, PT, RZ, UR4, PT ;  /* 0x00000004ff007c0c */ /* 0x000fc8000bf25070 */
[----:B------:R-:W-:-:S06]  /*1a10*/  ISETP.NE.AND.EX P1, PT, RZ, UR5, PT, P1 ;  /* 0x00000005ff007c0c */ /* 0x000fcc000bf25310 */
[----:B------:R-:W2:Y:S08]  /*1a20*/  @P0 LDC.64 R6, c[0x0][0xb08] ;  /* 0x0002c200ff060b82 */ /* 0x000eb00000000a00 */
[----:B------:R-:W3:Y:S01]  /*1a30*/  @P1 LDC.64 R8, c[0x0][0xb28] ;  /* 0x0002ca00ff081b82 */ /* 0x000ee20000000a00 */
[----:B--2---:R-:W-:-:S05]  /*1a40*/  @P0 IMAD.WIDE R6, R155, 0x4, R6 ;  /* 0x000000049b060825 */ /* 0x004fca00078e0206 */
[----:B------:R-:W2:Y:S04]  /*1a50*/  @P0 LDG.E R0, desc[UR50][R6.64] ;  /* 0x0000003206000981 */ /* 0x000ea8000c1e1900 */
[----:B0-----:R-:W2:Y:S01]  /*1a60*/  @P0 LDG.E R3, desc[UR50][R6.64+0x4] ;  /* 0x0000043206030981 */ /* 0x001ea2000c1e1900 */
[----:B-----5:R-:W-:Y:S02]  /*1a70*/  IMAD.MOV.U32 R2, RZ, RZ, R25 ;  /* 0x000000ffff027224 */ /* 0x020fe400078e0019 */
[----:B---3--:R-:W-:-:S05]  /*1a80*/  @P1 IMAD.WIDE R8, R155, 0x4, R8 ;  /* 0x000000049b081825 */ /* 0x008fca00078e0208 */
[----:B------:R0:W5:Y:S01]  /*1a90*/  @P1 LDG.E R2, desc[UR50][R8.64] ;  /* 0x0000003208021981 */ /* 0x000162000c1e1900 */
[----:B-1----:R-:W-:Y:S01]  /*1aa0*/  ISETP.NE.AND P1, PT, R4, 0x1, PT ;  /* 0x000000010400780c */ /* 0x002fe20003f25270 */
[----:B------:R-:W-:Y:S01]  /*1ab0*/  IMAD.SHL.U32 R195, R153, 0x40, RZ ;  /* 0x0000004099c37824 */ /* 0x000fe200078e00ff */
[----:B------:R-:W1:Y:S01]  /*1ac0*/  LDC.64 R4, c[0x0][0xad8] ;  /* 0x0002b600ff047b82 */ /* 0x000e620000000a00 */
[----:B------:R-:W-:-:S10]  /*1ad0*/  IMAD.IADD R13, R25, 0x1, -R10 ;  /* 0x00000001190d7824 */ /* 0x000fd400078e0a0a */
[----:B------:R-:W3:Y:S08]  /*1ae0*/  @P1 LDC R11, c[0x0][0x44c] ;  /* 0x00011300ff0b1b82 */ /* 0x000ef00000000800 */
[----:B------:R-:W4:Y:S01]  /*1af0*/  @P1 LDC R12, c[0x0][0x450] ;  /* 0x00011400ff0c1b82 */ /* 0x000f220000000800 */
[----:B-1----:R-:W-:Y:S01]  /*1b00*/  ISETP.GE.AND P2, PT, R5, 0x1, PT ;  /* 0x000000010500780c */ /* 0x002fe20003f46270 */
[----:B--2---:R-:W-:-:S02]  /*1b10*/  @P0 IMAD.IADD R40, R3, 0x1, -R0 ;  /* 0x0000000103280824 */ /* 0x004fc400078e0a00 */
[----:B------:R-:W-:Y:S02]  /*1b20*/  VIADD R0, R195, 0x3f ;  /* 0x0000003fc3007836 */ /* 0x000fe40000000000 */
[----:B------:R-:W-:Y:S02]  /*1b30*/  IMAD.IADD R184, R13, 0x1, R40 ;  /* 0x000000010db87824 */ /* 0x000fe400078e0228 */
[----:B---3--:R-:W-:-:S03]  /*1b40*/  @P1 IMAD.HI.U32 R3, R0, R11, RZ ;  /* 0x0000000b00031227 */ /* 0x008fc600078e00ff */
[C---:B------:R-:W-:Y:S01]  /*1b50*/  IADD3 R44, R184.reuse, 0x1, -R23 ;  /* 0x00000001b82c7810 */ /* 0x040fe20007ffe817 */
[----:B------:R-:W-:Y:S01]  /*1b60*/  IMAD.MOV.U32 R7, RZ, RZ, R0 ;  /* 0x000000ffff077224 */ /* 0x000fe200078e0000 */
[----:B----4-:R-:W-:Y:S01]  /*1b70*/  @P1 SHF.R.U32.HI R7, RZ, R12, R3 ;  /* 0x0000000cff071219 */ /* 0x010fe20000011603 */
[----:B------:R-:W-:-:S04]  /*1b80*/  VIADD R0, R184, 0x3f ;  /* 0x0000003fb8007836 */ /* 0x000fc80000000000 */
[----:B0-----:R-:W-:Y:S01]  /*1b90*/  IMAD.IADD R9, R44, 0x1, R7 ;  /* 0x000000012c097824 */ /* 0x001fe200078e0207 */
        /* <DEDUP_REMOVED lines=16> */
.L_x_6471:
[----:B------:R-:W-:-:S13]  /*1ca0*/  ISETP.NE.AND P0, PT, R5, 0x1, PT ;  /* 0x000000010500780c */ /* 0x000fda0003f05270 */
[----:B------:R-:W0:Y:S02]  /*1cb0*/  @P0 LDC.64 R6, c[0x0][0xae0] ;  /* 0x0002b800ff060b82 */ /* 0x000e240000000a00 */
[----:B0-----:R-:W-:-:S05]  /*1cc0*/  @P0 IMAD.HI.U32 R6, R0, R6, RZ ;  /* 0x0000000600060227 */ /* 0x001fca00078e00ff */
[----:B------:R-:W-:-:S07]  /*1cd0*/  @P0 SHF.R.U32.HI R0, RZ, R7, R6 ;  /* 0x00000007ff000219 */ /* 0x000fce0000011606 */
.L_x_6472:
[----:B------:R-:W-:Y:S05]  /*1ce0*/  BSYNC B0 ;  /* 0x0000000000007941 */ /* 0x000fea0003800000 */
.L_x_6470:
[----:B------:R-:W-:-:S05]  /*1cf0*/  IMAD R3, R0, R5, R5 ;  /* 0x0000000500037224 */ /* 0x000fca00078e0205 */
[----:B------:R-:W-:-:S07]  /*1d00*/  VIMNMX R4, R4, R3, PT ;  /* 0x0000000304047248 */ /* 0x000fce0003fe0100 */
.L_x_6469:
[----:B------:R-:W0:Y:S01]  /*1d10*/  @P1 LDC R0, c[0x0][0x44c] ;  /* 0x00011300ff001b82 */ /* 0x000e220000000800 */
[----:B------:R-:W-:Y:S01]  /*1d20*/  VIADD R4, R4, 0x3f ;  /* 0x0000003f04047836 */ /* 0x000fe20000000000 */
[----:B------:R-:W-:Y:S01]  /*1d30*/  ULDC UR4, c[0x0][0xad4] ;  /* 0x0002b50000047ab9 */ /* 0x000fe20000000800 */
[----:B------:R-:W-:Y:S02]  /*1d40*/  IMAD.MOV.U32 R7, RZ, RZ, R195 ;  /* 0x000000ffff077224 */ /* 0x000fe400078e00c3 */
[----:B------:R-:W-:Y:S01]  /*1d50*/  IMAD.IADD R152, R184, 0x1, -R23 ;  /* 0x00000001b8987824 */ /* 0x000fe200078e0a17 */
[----:B------:R-:W-:Y:S02]  /*1d60*/  SHF.R.S32.HI R3, RZ, 0x1f, R4 ;  /* 0x0000001fff037819 */ /* 0x000fe40000011404 */
[----:B------:R-:W1:Y:S02]  /*1d70*/  @P1 LDC R9, c[0x0][0x450] ;  /* 0x00011400ff091b82 */ /* 0x000e640000000800 */
[----:B------:R-:W-:Y:S01]  /*1d80*/  LEA.HI R3, R3, R4, RZ, 0x6 ;  /* 0x0000000403037211 */ /* 0x000fe200078f30ff */
[----:B0-----:R-:W-:-:S05]  /*1d90*/  @P1 IMAD.HI.U32 R0, R195, R0, RZ ;  /* 0x00000000c3001227 */ /* 0x001fca00078e00ff */
[----:B-1----:R-:W-:Y:S02]  /*1da0*/  @P1 SHF.R.U32.HI R7, RZ, R9, R0 ;  /* 0x00000009ff071219 */ /* 0x002fe40000011600 */
[----:B------:R-:W-:-:S03]  /*1db0*/  SHF.R.S32.HI R0, RZ, 0x6, R3 ;  /* 0x00000006ff007819 */ /* 0x000fc60000011403 */
[----:B------:R-:W-:Y:S01]  /*1dc0*/  IMAD.IADD R3, R152, 0x1, R7 ;  /* 0x0000000198037824 */ /* 0x000fe200078e0207 */
        /* <DEDUP_REMOVED lines=13> */
.L_x_6475:
[----:B------:R-:W-:-:S13]  /*1ea0*/  ISETP.NE.AND P0, PT, R5, 0x1, PT ;  /* 0x000000010500780c */ /* 0x000fda0003f05270 */
[----:B------:R-:W0:Y:S02]  /*1eb0*/  @P0 LDC.64 R6, c[0x0][0xae0] ;  /* 0x0002b800ff060b82 */ /* 0x000e240000000a00 */
[----:B0-----:R-:W-:-:S05]  /*1ec0*/  @P0 IMAD.HI.U32 R6, R3, R6, RZ ;  /* 0x0000000603060227 */ /* 0x001fca00078e00ff */
[----:B------:R-:W-:-:S07]  /*1ed0*/  @P0 SHF.R.U32.HI R3, RZ, R7, R6 ;  /* 0x00000007ff030219 */ /* 0x000fce0000011606 */
.L_x_6476:
[----:B------:R-:W-:Y:S05]  /*1ee0*/  BSYNC B0 ;  /* 0x0000000000007941 */ /* 0x000fea0003800000 */
.L_x_6474:
[----:B------:R-:W-:-:S05]  /*1ef0*/  IMAD R3, R3, R5, RZ ;  /* 0x0000000503037224 */ /* 0x000fca00078e02ff */
[----:B------:R-:W-:-:S07]  /*1f00*/  VIMNMX R0, R0, R3, !PT ;  /* 0x0000000300007248 */ /* 0x000fce0007fe0100 */
.L_x_6473:
        /* <DEDUP_REMOVED lines=41> */
.L_x_6478:
[----:B------:R-:W-:Y:S05]  /*21a0*/  BSYNC B0 ;  /* 0x0000000000007941 */ /* 0x000fea0003800000 */
.L_x_6477:
        /* <DEDUP_REMOVED lines=36> */
.L_x_6481:
[----:B------:R-:W-:Y:S05]  /*23f0*/  BSYNC B6 ;  /* 0x0000000000067941 */ /* 0x000fea0003800000 */
.L_x_6480:
        /* <DEDUP_REMOVED lines=20> */
.L_x_6483:
[----:B------:R-:W-:Y:S05]  /*2540*/  BSYNC B6 ;  /* 0x0000000000067941 */ /* 0x000fea0003800000 */
.L_x_6482:
[----:B------:R-:W-:Y:S01]  /*2550*/  ULDC.64 UR4, c[0x0][0xaf0] ;  /* 0x0002bc0000047ab9 */ /* 0x000fe20000000a00 */
[----:B------:R-:W0:Y:S01]  /*2560*/  LDC.64 R6, c[0x0][0x300] ;  /* 0x0000c000ff067b82 */ /* 0x000e220000000a00 */
[----:B------:R-:W-:Y:S01]  /*2570*/  ISETP.NE.U32.AND P0, PT, RZ, UR4, PT ;  /* 0x00000004ff007c0c */ /* 0x000fe2000bf05070 */
[----:B------:R-:W-:Y:S01]  /*2580*/  IMAD.IADD R24, R24, 0x1, R25 ;  /* 0x0000000118187824 */ /* 0x000fe200078e0219 */
[----:B------:R-:W-:Y:S01]  /*2590*/  ULDC.64 UR8, c[0x0][0xb00] ;  /* 0x0002c00000087ab9 */ /* 0x000fe20000000a00 */
[----:B------:R-:W-:Y:S01]  /*25a0*/  SHF.R.S32.HI R17, RZ, 0x1f, R16 ;  /* 0x0000001fff117819 */ /* 0x000fe20000011410 */
[----:B------:R-:W-:Y:S01]  /*25b0*/  ULDC.64 UR6, c[0x0][0x330] ;  /* 0x0000cc0000067ab9 */ /* 0x000fe20000000a00 */
[----:B------:R-:W-:Y:S01]  /*25c0*/  ISETP.NE.AND.EX P0, PT, RZ, UR5, PT, P0 ;  /* 0x00000005ff007c0c */ /* 0x000fe2000bf05300 */
[----:B------:R-:W-:Y:S01]  /*25d0*/  ULDC.64 UR4, c[0x0][0x308] ;  /* 0x0000c20000047ab9 */ /* 0x000fe20000000a00 */
[----:B------:R-:W1:Y:S08]  /*25e0*/  LDC R25, c[0x0][0x3f4] ;  /* 0x0000fd00ff197b82 */ /* 0x000e700000000800 */
[----:B------:R-:W2:Y:S08]  /*25f0*/  LDC.64 R56, c[0x0][0x408] ;  /* 0x00010200ff387b82 */ /* 0x000eb00000000a00 */
        /* <DEDUP_REMOVED lines=10> */
[C---:B------:R-:W-:Y:S01]  /*26a0*/  IMAD.WIDE.U32 R20, R221.reuse, UR6, R16 ;  /* 0x00000006dd147c25 */ /* 0x040fe2000f8e0010 */
[----:B-1----:R-:W-:Y:S01]  /*26b0*/  ISETP.GE.AND P1, PT, R16, R25, PT ;  /* 0x000000191000720c */ /* 0x002fe20003f26270 */
[----:B---3--:R-:W1:Y:S01]  /*26c0*/  LDC.64 R4, c[0x0][0x3f8] ;  /* 0x0000fe00ff047b82 */ /* 0x008e620000000a00 */
[----:B------:R-:W-:Y:S01]  /*26d0*/  SHF.R.S32.HI R189, RZ, 0x1f, R188 ;  /* 0x0000001fffbd7819 */ /* 0x000fe200000114bc */
[----:B------:R-:W-:Y:S01]  /*26e0*/  IMAD R3, R24, R7, R0 ;  /* 0x0000000718037224 */ /* 0x000fe200078e0200 */
[----:B------:R-:W-:Y:S01]  /*26f0*/  P2R R74, PR, RZ, 0x2 ;  /* 0x00000002ff4a7803 */ /* 0x000fe20000000000 */
[----:B------:R-:W-:Y:S01]  /*2700*/  IMAD R21, R221, UR7, R21 ;  /* 0x00000007dd157c24 */ /* 0x000fe2000f8e0215 */
[----:B------:R-:W-:Y:S01]  /*2710*/  ULDC.64 UR6, c[0x0][0x338] ;  /* 0x0000ce0000067ab9 */ /* 0x000fe20000000a00 */
[----:B------:R-:W-:Y:S01]  /*2720*/  IMAD.IADD R29, R29, 0x1, R3 ;  /* 0x000000011d1d7824 */ /* 0x000fe200078e0203 */
[----:B------:R-:W-:Y:S01]  /*2730*/  SHF.L.U64.HI R62, R6, 0x6, R7 ;  /* 0x00000006063e7819 */ /* 0x000fe20000010207 */
[----:B------:R-:W-:-:S02]  /*2740*/  IMAD R12, R73, R6, RZ ;  /* 0x00000006490c7224 */ /* 0x000fc400078e02ff */
[----:B------:R-:W-:-:S04]  /*2750*/  IMAD.WIDE.U32 R28, R221, UR4, R28 ;  /* 0x00000004dd1c7c25 */ /* 0x000fc8000f8e001c */
[----:B------:R-:W-:Y:S01]  /*2760*/  IMAD R29, R221, UR5, R29 ;  /* 0x00000005dd1d7c24 */ /* 0x000fe2000f8e021d */
[----:B------:R-:W-:Y:S01]  /*2770*/  ULDC.64 UR4, c[0x0][0x310] ;  /* 0x0000c40000047ab9 */ /* 0x000fe20000000a00 */
[C---:B------:R-:W-:Y:S02]  /*2780*/  IMAD R13, R187.reuse, R7, R12 ;  /* 0x00000007bb0d7224 */ /* 0x040fe400078e020c */
[----:B------:R-:W-:Y:S02]  /*2790*/  IMAD.SHL.U32 R58, R198, 0x40, RZ ;  /* 0x00000040c63a7824 */ /* 0x000fe400078e00ff */
[----:B--2---:R-:W-:-:S03]  /*27a0*/  IMAD.WIDE.U32 R34, R187, R56, R188 ;  /* 0x00000038bb227225 */ /* 0x004fc600078e00bc */
[----:B------:R-:W-:Y:S01]  /*27b0*/  LOP3.LUT R58, R58, 0x1c0, RZ, 0xc0, !PT ;  /* 0x000001c03a3a7812 */ /* 0x000fe200078ec0ff */
[C---:B------:R-:W-:Y:S01]  /*27c0*/  IMAD.WIDE.U32 R36, R187.reuse, R56, R16 ;  /* 0x00000038bb247225 */ /* 0x040fe200078e0010 */
[----:B-1----:R-:W-:Y:S02]  /*27d0*/  SHF.L.U64.HI R60, R4, 0x6, R5 ;  /* 0x00000006043c7819 */ /* 0x002fe40000010205 */
[----:B------:R-:W-:Y:S01]  /*27e0*/  SHF.R.U32.HI R54, RZ, 0x3, R58 ;  /* 0x00000003ff367819 */ /* 0x000fe2000001163a */
[----:B------:R-:W-:Y:S01]  /*27f0*/  IMAD.WIDE.U32 R30, R187, R4, R188 ;  /* 0x00000004bb1e7225 */ /* 0x000fe200078e00bc */
[----:B0-----:R-:W-:-:S03]  /*2800*/  SHF.R.U32.HI R26, RZ, 0x7, R26 ;  /* 0x00000007ff1a7819 */ /* 0x001fc6000001161a */
[----:B------:R-:W-:-:S04]  /*2810*/  IMAD.WIDE.U32 R32, R187, R4, R16 ;  /* 0x00000004bb207225 */ /* 0x000fc800078e0010 */
[----:B------:R-:W-:Y:S02]  /*2820*/  VIADD R55, R16, 0x20 ;  /* 0x0000002010377836 */ /* 0x000fe40000000000 */
[----:B------:R-:W-:Y:S02]  /*2830*/  IMAD.SHL.U32 R61, R6, 0x40, RZ ;  /* 0x00000040063d7824 */ /* 0x000fe400078e00ff */
[----:B------:R-:W-:Y:S02]  /*2840*/  IMAD.SHL.U32 R59, R4, 0x40, RZ ;  /* 0x00000040043b7824 */ /* 0x000fe400078e00ff */
[----:B------:R-:W-:Y:S02]  /*2850*/  VIADD R53, R26, 0x8 ;  /* 0x000000081a357836 */ /* 0x000fe40000000000 */
[----:B------:R-:W-:Y:S01]  /*2860*/  IMAD.SHL.U32 R52, R25, 0x2, RZ ;  /* 0x0000000219347824 */ /* 0x000fe200078e00ff */
[----:B----4-:R-:W-:Y:S02]  /*2870*/  SHF.R.S32.HI R0, RZ, 0x1f, R155 ;  /* 0x0000001fff007819 */ /* 0x010fe4000001149b */
[----:B------:R-:W-:-:S02]  /*2880*/  SEL R155, R155, RZ, !P0 ;  /* 0x000000ff9b9b7207 */ /* 0x000fc40004000000 */
[----:B------:R-:W-:-:S03]  /*2890*/  SEL R0, R0, RZ, !P0 ;  /* 0x000000ff00007207 */ /* 0x000fc60004000000 */
[----:B------:R-:W-:-:S04]  /*28a0*/  IMAD.WIDE.U32 R28, R155, UR4, R28 ;  /* 0x000000049b1c7c25 */ /* 0x000fc8000f8e001c */
[C---:B------:R-:W-:Y:S02]  /*28b0*/  IMAD R8, R0.reuse, UR6, RZ ;  /* 0x0000000600087c24 */ /* 0x040fe4000f8e02ff */
[----:B------:R-:W-:Y:S01]  /*28c0*/  IMAD R0, R0, UR4, RZ ;  /* 0x0000000400007c24 */ /* 0x000fe2000f8e02ff */
[----:B------:R-:W-:Y:S01]  /*28d0*/  ULDC UR4, c[0x0][0x2f4] ;  /* 0x0000bd0000047ab9 */ /* 0x000fe20000000800 */
[C---:B------:R-:W-:Y:S01]  /*28e0*/  IMAD R15, R155.reuse, UR7, R8 ;  /* 0x000000079b0f7c24 */ /* 0x040fe2000f8e0208 */
[----:B------:R-:W-:Y:S01]  /*28f0*/  ISETP.GE.AND P4, PT, R16, UR4, PT ;  /* 0x0000000410007c0c */ /* 0x000fe2000bf86270 */
[----:B------:R-:W-:Y:S01]  /*2900*/  IMAD R3, R155, UR5, R0 ;  /* 0x000000059b037c24 */ /* 0x000fe2000f8e0200 */
[----:B------:R-:W-:Y:S01]  /*2910*/  ISETP.GE.AND P3, PT, R55, UR4, PT ;  /* 0x0000000437007c0c */ /* 0x000fe2000bf66270 */
[----:B------:R-:W-:-:S04]  /*2920*/  IMAD.WIDE.U32 R8, R187, R6, R16 ;  /* 0x00000006bb087225 */ /* 0x000fc800078e0010 */
[----:B------:R-:W-:Y:S01]  /*2930*/  IMAD.IADD R72, R29, 0x1, R3 ;  /* 0x000000011d487824 */ /* 0x000fe200078e0203 */
[----:B------:R-:W-:Y:S01]  /*2940*/  SEL R3, R25, RZ, P1 ;  /* 0x000000ff19037207 */ /* 0x000fe20000800000 */
[----:B------:R-:W-:Y:S01]  /*2950*/  IMAD R0, R73, R4, RZ ;  /* 0x0000000449007224 */ /* 0x000fe200078e02ff */
[----:B------:R-:W-:Y:S01]  /*2960*/  IADD3 R65, P0, R28, R8, RZ ;  /* 0x000000081c417210 */ /* 0x000fe20007f1e0ff */
[----:B------:R-:W-:-:S03]  /*2970*/  IMAD.WIDE.U32 R20, R155, UR6, R20 ;  /* 0x000000069b147c25 */ /* 0x000fc6000f8e0014 */
[----:B------:R-:W-:Y:S01]  /*2980*/  IADD3.X R64, R72, R9, R13, P0, !PT ;  /* 0x0000000948407210 */ /* 0x000fe200007fe40d */
[C---:B------:R-:W-:Y:S01]  /*2990*/  IMAD R11, R187.reuse, R5, R0 ;  /* 0x00000005bb0b7224 */ /* 0x040fe200078e0200 */
[----:B------:R-:W-:Y:S01]  /*29a0*/  IADD3 R38, P0, R187, R24, RZ ;  /* 0x00000018bb267210 */ /* 0x000fe20007f1e0ff */
[----:B------:R-:W-:Y:S02]  /*29b0*/  IMAD R0, R73, R56, RZ ;  /* 0x0000003849007224 */ /* 0x000fe400078e02ff */
[----:B------:R-:W-:Y:S02]  /*29c0*/  IMAD.IADD R3, R16, 0x1, R3 ;  /* 0x0000000110037824 */ /* 0x000fe400078e0203 */
[----:B------:R-:W-:Y:S02]  /*29d0*/  IMAD R9, R187, R57, R0 ;  /* 0x00000039bb097224 */ /* 0x000fe400078e0200 */
[----:B------:R-:W-:Y:S01]  /*29e0*/  IMAD.IADD R31, R31, 0x1, R11 ;  /* 0x000000011f1f7824 */ /* 0x000fe200078e020b */
[----:B------:R-:W-:Y:S01]  /*29f0*/  SHF.R.S32.HI R0, RZ, 0x1f, R3 ;  /* 0x0000001fff007819 */ /* 0x000fe20000011403 */
[----:B------:R-:W-:-:S02]  /*2a00*/  IMAD.IADD R35, R35, 0x1, R9 ;  /* 0x0000000123237824 */ /* 0x000fc400078e0209 */
[----:B------:R-:W-:Y:S01]  /*2a10*/  IMAD.IADD R37, R9, 0x1, R37 ;  /* 0x0000000109257824 */ /* 0x000fe200078e0225 */
[----:B------:R-:W-:Y:S01]  /*2a20*/  LEA.HI R63, R0, R3, RZ, 0x3 ;  /* 0x00000003003f7211 */ /* 0x000fe200078f18ff */
[----:B------:R-:W-:Y:S01]  /*2a30*/  IMAD.IADD R33, R11, 0x1, R33 ;  /* 0x000000010b217824 */ /* 0x000fe200078e0221 */
[----:B------:R-:W-:Y:S01]  /*2a40*/  LOP3.LUT R3, R58, 0x18, R16, 0xf8, !PT ;  /* 0x000000183a037812 */ /* 0x000fe200078ef810 */
[C---:B-----5:R-:W-:Y:S01]  /*2a50*/  IMAD.WIDE.U32 R30, R2.reuse, R4, R30 ;  /* 0x00000004021e7225 */ /* 0x060fe200078e001e */
[----:B------:R-:W-:Y:S02]  /*2a60*/  SHF.R.S32.HI R9, RZ, 0x1f, R2 ;  /* 0x0000001fff097819 */ /* 0x000fe40000011402 */
[----:B------:R-:W-:Y:S01]  /*2a70*/  LOP3.LUT R3, R3, R54, RZ, 0x3c, !PT ;  /* 0x0000003603037212 */ /* 0x000fe200078e3cff */
[----:B------:R-:W-:Y:S01]  /*2a80*/  IMAD.WIDE.U32 R32, R2, R4, R32 ;  /* 0x0000000402207225 */ /* 0x000fe200078e0020 */
[----:B------:R-:W-:-:S03]  /*2a90*/  LOP3.LUT R48, R63, 0xfffffff8, RZ, 0xc0, !PT ;  /* 0xfffffff83f307812 */ /* 0x000fc600078ec0ff */
[----:B------:R-:W-:Y:S01]  /*2aa0*/  IMAD R51, R220, 0x200, R3 ;  /* 0x00000200dc337824 */ /* 0x000fe200078e0203 */
[----:B------:R-:W-:Y:S01]  /*2ab0*/  LOP3.LUT R3, R58, 0x38, R63, 0xf8, !PT ;  /* 0x000000383a037812 */ /* 0x000fe200078ef83f */
[C---:B------:R-:W-:Y:S01]  /*2ac0*/  IMAD R0, R9.reuse, R4, RZ ;  /* 0x0000000409007224 */ /* 0x040fe200078e02ff */
[----:B------:R-:W-:Y:S01]  /*2ad0*/  SHF.R.S32.HI R45, RZ, 0x1f, R48 ;  /* 0x0000001fff2d7819 */ /* 0x000fe20000011430 */
[----:B------:R-:W-:Y:S01]  /*2ae0*/  IMAD R9, R9, R56, RZ ;  /* 0x0000003809097224 */ /* 0x000fe200078e02ff */
[----:B------:R-:W-:Y:S01]  /*2af0*/  LOP3.LUT R3, R3, R54, RZ, 0x3c, !PT ;  /* 0x0000003603037212 */ /* 0x000fe200078e3cff */
[C---:B------:R-:W-:Y:S02]  /*2b00*/  IMAD R49, R2.reuse, R5, R0 ;  /* 0x0000000502317224 */ /* 0x040fe400078e0200 */
[----:B------:R-:W-:Y:S01]  /*2b10*/  IMAD R9, R2, R57, R9 ;  /* 0x0000003902097224 */ /* 0x000fe200078e0209 */
[----:B------:R-:W-:Y:S01]  /*2b20*/  SHF.L.U64.HI R57, R56, 0x6, R57 ;  /* 0x0000000638397819 */ /* 0x000fe20000010239 */
[----:B------:R-:W-:-:S04]  /*2b30*/  IMAD.WIDE.U32 R34, R2, R56, R34 ;  /* 0x0000003802227225 */ /* 0x000fc800078e0022 */
[----:B------:R-:W-:-:S04]  /*2b40*/  IMAD.WIDE.U32 R36, R2, R56, R36 ;  /* 0x0000003802247225 */ /* 0x000fc800078e0024 */
[----:B------:R-:W-:Y:S02]  /*2b50*/  IMAD.IADD R50, R31, 0x1, R49 ;  /* 0x000000011f327824 */ /* 0x000fe400078e0231 */
[----:B------:R-:W-:Y:S02]  /*2b60*/  IMAD.SHL.U32 R56, R56, 0x40, RZ ;  /* 0x0000004038387824 */ /* 0x000fe400078e00ff */
[----:B------:R-:W-:Y:S02]  /*2b70*/  IMAD.X R39, R10, 0x1, R73, P0 ;  /* 0x000000010a277824 */ /* 0x000fe400000e0649 */
[----:B------:R-:W-:Y:S02]  /*2b80*/  IMAD.IADD R49, R49, 0x1, R33 ;  /* 0x0000000131317824 */ /* 0x000fe400078e0221 */
[----:B------:R-:W-:Y:S02]  /*2b90*/  IMAD.IADD R47, R35, 0x1, R9 ;  /* 0x00000001232f7824 */ /* 0x000fe400078e0209 */
[----:B------:R-:W-:-:S02]  /*2ba0*/  IMAD.IADD R46, R9, 0x1, R37 ;  /* 0x00000001092e7824 */ /* 0x000fc400078e0225 */
[----:B------:R-:W-:Y:S02]  /*2bb0*/  IMAD R3, R220, 0x200, R3 ;  /* 0x00000200dc037824 */ /* 0x000fe400078e0203 */
[----:B------:R-:W-:-:S07]  /*2bc0*/  IMAD.IADD R0, R21, 0x1, R15 ;  /* 0x0000000115007824 */ /* 0x000fce00078e020f */
.L_x_6513:
[----:B0-2-4-:R-:W0:Y:S01]  /*2bd0*/  LDC R27, c[0x0][0x3f4] ;  /* 0x0000fd00ff1b7b82 */ /* 0x015e220000000800 */
        /* <DEDUP_REMOVED lines=35> */
[----:B------:R-:W-:Y:S01]  /*2e10*/  IMAD.MOV.U32 R6, RZ, RZ, R34 ;  /* 0x000000ffff067224 */ /* 0x000fe200078e0022 */
[----:B------:R-:W-:Y:S01]  /*2e20*/  ULDC.64 UR4, c[0x0][0x3e8] ;  /* 0x0000fa0000047ab9 */ /* 0x000fe20000000a00 */
[----:B------:R-:W-:Y:S01]  /*2e30*/  IMAD.MOV.U32 R7, RZ, RZ, R47 ;  /* 0x000000ffff077224 */ /* 0x000fe200078e002f */
[----:B------:R-:W-:Y:S01]  /*2e40*/  ULDC.64 UR6, c[0x0][0x400] ;  /* 0x0001000000067ab9 */ /* 0x000fe20000000a00 */
[----:B------:R-:W-:Y:S02]  /*2e50*/  IMAD R5, R57, R41, RZ ;  /* 0x0000002939057224 */ /* 0x000fe400078e02ff */
[----:B------:R-:W-:Y:S01]  /*2e60*/  IMAD.WIDE.U32 R8, R41, R56, R6 ;  /* 0x0000003829087225 */ /* 0x000fe200078e0006 */
[----:B------:R-:W-:-:S03]  /*2e70*/  IADD3 R7, P0, R30, R4, RZ ;  /* 0x000000041e077210 */ /* 0x000fc60007f1e0ff */
[----:B------:R-:W-:Y:S01]  /*2e80*/  IMAD R5, R69, R56, R5 ;  /* 0x0000003845057224 */ /* 0x000fe200078e0205 */
[----:B------:R-:W-:Y:S01]  /*2e90*/  LEA R4, P5, R8, UR6, 0x1 ;  /* 0x0000000608047c11 */ /* 0x000fe2000f8a08ff */
[----:B------:R-:W-:Y:S01]  /*2ea0*/  IMAD.X R10, R70, 0x1, R50, P0 ;  /* 0x00000001460a7824 */ /* 0x000fe200000e0632 */
[----:B------:R-:W-:Y:S01]  /*2eb0*/  LEA R6, P0, R7, UR4, 0x1 ;  /* 0x0000000407067c11 */ /* 0x000fe2000f8008ff */
[----:B------:R-:W-:-:S03]  /*2ec0*/  IMAD.IADD R5, R9, 0x1, R5 ;  /* 0x0000000109057824 */ /* 0x000fc600078e0205 */
[----:B------:R-:W-:Y:S02]  /*2ed0*/  LEA.HI.X R7, R7, UR5, R10, 0x1, P0 ;  /* 0x0000000507077c11 */ /* 0x000fe400080f0c0a */
[----:B------:R-:W-:Y:S02]  /*2ee0*/  CS2R R10, SRZ ;  /* 0x00000000000a7805 */ /* 0x000fe4000001ff00 */
[----:B------:R-:W-:Y:S02]  /*2ef0*/  LEA.HI.X R5, R8, UR7, R5, 0x1, P5 ;  /* 0x0000000708057c11 */ /* 0x000fe4000a8f0c05 */
[----:B------:R-:W-:Y:S02]  /*2f00*/  CS2R R8, SRZ ;  /* 0x0000000000087805 */ /* 0x000fe4000001ff00 */
[-C--:B------:R-:W-:Y:S02]  /*2f10*/  ISETP.GE.AND P5, PT, R188, R27.reuse, PT ;  /* 0x0000001bbc00720c */ /* 0x080fe40003fa6270 */
[----:B------:R-:W-:-:S11]  /*2f20*/  ISETP.GE.AND P0, PT, R217, R27, PT ;  /* 0x0000001bd900720c */ /* 0x000fd60003f06270 */
[----:B------:R0:W5:Y:S04]  /*2f30*/  @!P5 LDG.E.64 R14, desc[UR50][R6.64] ;  /* 0x00000032060ed981 */ /* 0x000168000c1e1b00 */
[----:B------:R0:W5:Y:S04]  /*2f40*/  @!P0 LDG.E.64 R8, desc[UR50][R6.64+0x20] ;  /* 0x0000203206088981 */ /* 0x000168000c1e1b00 */
[----:B------:R0:W5:Y:S04]  /*2f50*/  @!P5 LDG.E.64 R24, desc[UR50][R4.64] ;  /* 0x000000320418d981 */ /* 0x000168000c1e1b00 */
[----:B------:R0:W5:Y:S02]  /*2f60*/  @!P0 LDG.E.64 R10, desc[UR50][R4.64+0x20] ;  /* 0x00002032040a8981 */ /* 0x000164000c1e1b00 */
.L_x_6488:
[----:B------:R-:W-:Y:S05]  /*2f70*/  BSYNC B1 ;  /* 0x0000000000017941 */ /* 0x000fea0003800000 */
.L_x_6487:
        /* <DEDUP_REMOVED lines=18> */
[----:B------:R-:W-:Y:S06]  /*30a0*/  @!P0 BRA `(.L_x_6489) ;  /* 0x0000000000048947 */ /* 0x000fec0003800000 */
[----:B------:R-:W-:Y:S01]  /*30b0*/  BPT.TRAP 0x1 ;  /* 0x000000040000795c */ /* 0x000fe20000300000 */
.L_x_6489:
[----:B------:R-:W-:Y:S01]  /*30c0*/  IMAD R75, R185, 0x8, R18 ;  /* 0x00000008b94b7824 */ /* 0x000fe200078e0212 */
[----:B------:R-:W-:Y:S01]  /*30d0*/  SHF.L.U32 R76, R190, 0x1f, RZ ;  /* 0x0000001fbe4c7819 */ /* 0x000fe200000006ff */
[----:B------:R-:W-:Y:S03]  /*30e0*/  BSSY B1, `(.L_x_6490) ;  /* 0x0000003000017945 */ /* 0x000fe60003800000 */
[----:B------:R-:W0:Y:S02]  /*30f0*/  SYNCS.PHASECHK.TRANS64.TRYWAIT P5, [R75+URZ+0x38890], R76 ;  /* 0x0388904c4b0075a7 */ /* 0x000e2400080a017f */
[----:B0-----:R-:W-:Y:S05]  /*3100*/  @!P5 BRA `(.L_x_6491) ;  /* 0x0000026c00e8d947 */ /* 0x001fea0003800000 */
.L_x_6886:
[----:B------:R-:W-:Y:S05]  /*3110*/  BSYNC B1 ;  /* 0x0000000000017941 */ /* 0x000fea0003800000 */
.L_x_6490:
        /* <DEDUP_REMOVED lines=53> */
.L_x_6496:
[----:B------:R-:W-:Y:S05]  /*3470*/  BSYNC B2 ;  /* 0x0000000000027941 */ /* 0x000fea0003800000 */
.L_x_6495:
[----:B--2---:R1:W-:Y:S02]  /*3480*/  STG.E.128 desc[UR50][R12.64], R4 ;  /* 0x000000040c007986 */ /* 0x0043e4000c101d32 */
.L_x_6494:
[----:B------:R-:W-:Y:S05]  /*3490*/  BSYNC B1 ;  /* 0x0000000000017941 */ /* 0x000fea0003800000 */
.L_x_6493:
        /* <DEDUP_REMOVED lines=56> */
.L_x_6498:
[----:B------:R-:W-:Y:S05]  /*3820*/  BSYNC B1 ;  /* 0x0000000000017941 */ /* 0x000fea0003800000 */
.L_x_6497:
[----:B-1----:R1:W-:Y:S01]  /*3830*/  STG.E.128 desc[UR50][R12.64+0x40], R4 ;  /* 0x000040040c007986 */ /* 0x0023e2000c101d32 */
[----:B------:R-:W-:Y:S05]  /*3840*/  BRA `(.L_x_6492) ;  /* 0x0000000c00547947 */ /* 0x000fea0003800000 */
.L_x_6486:
        /* <DEDUP_REMOVED lines=45> */
.L_x_6499:
[----:B------:R-:W-:Y:S01]  /*3b20*/  IMAD R75, R185, 0x8, R18 ;  /* 0x00000008b94b7824 */ /* 0x000fe200078e0212 */
[----:B------:R-:W-:Y:S01]  /*3b30*/  SHF.L.U32 R76, R190, 0x1f, RZ ;  /* 0x0000001fbe4c7819 */ /* 0x000fe200000006ff */
[----:B------:R-:W0:Y:S01]  /*3b40*/  LDC R77, c[0x0][0x2f4] ;  /* 0x0000bd00ff4d7b82 */ /* 0x000e220000000800 */
[----:B------:R-:W-:Y:S02]  /*3b50*/  BSSY B1, `(.L_x_6500) ;  /* 0x0000003000017945 */ /* 0x000fe40003800000 */
[----:B------:R-:W1:Y:S02]  /*3b60*/  SYNCS.PHASECHK.TRANS64.TRYWAIT P5, [R75+URZ+0x38890], R76 ;  /* 0x0388904c4b0075a7 */ /* 0x000e6400080a017f */
[----:B-1----:R-:W-:Y:S05]  /*3b70*/  @!P5 BRA `(.L_x_6501) ;  /* 0x000002640060d947 */ /* 0x002fea0003800000 */
.L_x_6887:
[----:B------:R-:W-:Y:S05]  /*3b80*/  BSYNC B1 ;  /* 0x0000000000017941 */ /* 0x000fea0003800000 */
.L_x_6500:
        /* <DEDUP_REMOVED lines=33> */
[----:B------:R-:W-:Y:S01]  /*3da0*/  SHF.R.U32.HI R82, RZ, 0x10, R5 ;  /* 0x00000010ff527819 */ /* 0x000fe20000011605 */
[----:B--2---:R-:W-:Y:S01]  /*3db0*/  IMAD.U32 R78, R25, 0x10000, RZ ;  /* 0x00010000194e7824 */ /* 0x004fe200078e00ff */
[----:B------:R-:W-:Y:S02]  /*3dc0*/  SHF.R.U32.HI R86, RZ, 0x10, R9 ;  /* 0x00000010ff567819 */ /* 0x000fe40000011609 */
[--C-:B------:R-:W-:Y:S01]  /*3dd0*/  SHF.R.U64 R83, R6, 0x10, R7.reuse ;  /* 0x0000001006537819 */ /* 0x100fe20000001207 */
[----:B0-----:R-:W-:Y:S01]  /*3de0*/  IMAD.U32 R6, R12, 0x10000, RZ ;  /* 0x000100000c067824 */ /* 0x001fe200078e00ff */
[----:B------:R-:W-:Y:S02]  /*3df0*/  PRMT R82, R92, 0x5432, R82 ;  /* 0x000054325c527816 */ /* 0x000fe40000000052 */
[----:B------:R-:W-:Y:S02]  /*3e00*/  PRMT R86, R87, 0x5432, R86 ;  /* 0x0000543257567816 */ /* 0x000fe40000000056 */
[----:B------:R-:W-:-:S02]  /*3e10*/  SHF.R.U32.HI R84, RZ, 0x10, R7 ;  /* 0x00000010ff547819 */ /* 0x000fc40000011607 */
[----:B------:R-:W-:Y:S01]  /*3e20*/  SHF.R.U64 R80, R4, 0x10, R5 ;  /* 0x0000001004507819 */ /* 0x000fe20000001205 */
[----:B------:R-:W-:Y:S01]  /*3e30*/  IMAD.U32 R5, R26, 0x10000, RZ ;  /* 0x000100001a057824 */ /* 0x000fe200078e00ff */
[----:B------:R-:W-:Y:S01]  /*3e40*/  SHF.R.U32.HI R89, RZ, 0x10, R11 ;  /* 0x00000010ff597819 */ /* 0x000fe2000001160b */
[----:B------:R-:W-:Y:S01]  /*3e50*/  IMAD.U32 R4, R14, 0x10000, RZ ;  /* 0x000100000e047824 */ /* 0x000fe200078e00ff */
[----:B------:R-:W-:Y:S01]  /*3e60*/  PRMT R7, R87, 0x5410, R83 ;  /* 0x0000541057077816 */ /* 0x000fe20000000053 */
[----:B------:R-:W-:Y:S01]  /*3e70*/  IMAD.U32 R87, R86, 0x10000, RZ ;  /* 0x0001000056577824 */ /* 0x000fe200078e00ff */
[----:B------:R-:W-:Y:S01]  /*3e80*/  SHF.R.U64 R88, R10, 0x10, R11 ;  /* 0x000000100a587819 */ /* 0x000fe2000000120b */
[----:B------:R-:W-:Y:S01]  /*3e90*/  IMAD.U32 R83, R82, 0x10000, RZ ;  /* 0x0001000052537824 */ /* 0x000fe200078e00ff */
[----:B------:R-:W-:Y:S01]  /*3ea0*/  PRMT R80, R91, 0x5432, R80 ;  /* 0x000054325b507816 */ /* 0x000fe20000000050 */
[----:B------:R-:W-:Y:S01]  /*3eb0*/  IMAD.U32 R10, R13, 0x10000, RZ ;  /* 0x000100000d0a7824 */ /* 0x000fe200078e00ff */
[----:B------:R-:W-:Y:S01]  /*3ec0*/  PRMT R84, R93, 0x5432, R84 ;  /* 0x000054325d547816 */ /* 0x000fe20000000054 */
[----:B------:R-:W-:Y:S01]  /*3ed0*/  FMUL.FTZ R91, R78, R87 ;  /* 0x000000574e5b7220 */ /* 0x000fe20000410000 */
[----:B------:R-:W-:Y:S01]  /*3ee0*/  PRMT R89, R92, 0x5410, R89 ;  /* 0x000054105c597816 */ /* 0x000fe20000000059 */
[-C--:B------:R-:W-:Y:S01]  /*3ef0*/  FMUL.FTZ R93, R78, R83.reuse ;  /* 0x000000534e5d7220 */ /* 0x080fe20000410000 */
[----:B------:R-:W-:Y:S01]  /*3f00*/  SHF.R.U64 R85, R8, 0x10, R9 ;  /* 0x0000001008557819 */ /* 0x000fe20000001209 */
[----:B------:R-:W-:Y:S01]  /*3f10*/  FFMA.FTZ R91, R10, R83, -R91 ;  /* 0x000000530a5b7223 */ /* 0x000fe2000001085b */
[----:B------:R-:W-:Y:S01]  /*3f20*/  LOP3.LUT R25, R25, 0xffff0000, RZ, 0xc0, !PT ;  /* 0xffff000019197812 */ /* 0x000fe200078ec0ff */
[----:B------:R-:W-:Y:S01]  /*3f30*/  IMAD.U32 R78, R89, 0x10000, RZ ;  /* 0x00010000594e7824 */ /* 0x000fe200078e00ff */
[----:B------:R-:W-:Y:S01]  /*3f40*/  LOP3.LUT R86, R86, 0xffff0000, RZ, 0xc0, !PT ;  /* 0xffff000056567812 */ /* 0x000fe200078ec0ff */
[----:B------:R-:W-:Y:S01]  /*3f50*/  FFMA.FTZ R93, R10, R87, R93 ;  /* 0x000000570a5d7223 */ /* 0x000fe2000001005d */
[----:B------:R-:W-:Y:S01]  /*3f60*/  LOP3.LUT R11, R13, 0xffff0000, RZ, 0xc0, !PT ;  /* 0xffff00000d0b7812 */ /* 0x000fe200078ec0ff */
[C---:B------:R-:W-:Y:S01]  /*3f70*/  IMAD.U32 R13, R15.reuse, 0x10000, RZ ;  /* 0x000100000f0d7824 */ /* 0x040fe200078e00ff */
[----:B------:R-:W-:Y:S01]  /*3f80*/  LOP3.LUT R9, R15, 0xffff0000, RZ, 0xc0, !PT ;  /* 0xffff00000f097812 */ /* 0x000fe200078ec0ff */
[----:B------:R-:W-:Y:S01]  /*3f90*/  IMAD.U32 R15, R27, 0x10000, RZ ;  /* 0x000100001b0f7824 */ /* 0x000fe200078e00ff */
[----:B------:R-:W-:Y:S01]  /*3fa0*/  PRMT R85, R90, 0x5410, R85 ;  /* 0x000054105a557816 */ /* 0x000fe20000000055 */
[----:B------:R-:W-:Y:S01]  /*3fb0*/  IMAD.U32 R10, R84, 0x10000, RZ ;  /* 0x00010000540a7824 */ /* 0x000fe200078e00ff */
[----:B------:R-:W-:Y:S01]  /*3fc0*/  PRMT R88, R90, 0x5432, R88 ;  /* 0x000054325a587816 */ /* 0x000fe20000000058 */
[----:B------:R-:W-:Y:S01]  /*3fd0*/  FMUL.FTZ R90, R25, R86 ;  /* 0x00000056195a7220 */ /* 0x000fe20000410000 */
[----:B------:R-:W-:Y:S01]  /*3fe0*/  LOP3.LUT R82, R82, 0xffff0000, RZ, 0xc0, !PT ;  /* 0xffff000052527812 */ /* 0x000fe200078ec0ff */
[C---:B------:R-:W-:Y:S01]  /*3ff0*/  FMUL.FTZ R94, R15.reuse, R78 ;  /* 0x0000004e0f5e7220 */ /* 0x040fe20000410000 */
[----:B------:R-:W-:Y:S01]  /*4000*/  FMUL.FTZ R15, R15, R10 ;  /* 0x0000000a0f0f7220 */ /* 0x000fe20000410000 */
[----:B------:R-:W-:Y:S01]  /*4010*/  LOP3.LUT R27, R27, 0xffff0000, RZ, 0xc0, !PT ;  /* 0xffff00001b1b7812 */ /* 0x000fe200078ec0ff */
[----:B------:R-:W-:-:S02]  /*4020*/  IMAD.U32 R8, R24, 0x10000, RZ ;  /* 0x0001000018087824 */ /* 0x000fc400078e00ff */
[-C--:B------:R-:W-:Y:S01]  /*4030*/  FMUL.FTZ R92, R25, R82.reuse ;  /* 0x00000052195c7220 */ /* 0x080fe20000410000 */
[----:B------:R-:W-:Y:S01]  /*4040*/  FFMA.FTZ R90, R11, R82, -R90 ;  /* 0x000000520b5a7223 */ /* 0x000fe2000001085a */
[----:B------:R-:W-:Y:S01]  /*4050*/  LOP3.LUT R82, R89, 0xffff0000, RZ, 0xc0, !PT ;  /* 0xffff000059527812 */ /* 0x000fe200078ec0ff */
[----:B------:R-:W-:Y:S01]  /*4060*/  FFMA.FTZ R78, R13, R78, R15 ;  /* 0x0000004e0d4e7223 */ /* 0x000fe2000001000f */
[----:B------:R-:W-:Y:S01]  /*4070*/  LOP3.LUT R84, R84, 0xffff0000, RZ, 0xc0, !PT ;  /* 0xffff000054547812 */ /* 0x000fe200078ec0ff */
[----:B------:R-:W-:Y:S01]  /*4080*/  FFMA.FTZ R92, R11, R86, R92 ;  /* 0x000000560b5c7223 */ /* 0x000fe2000001005c */
[----:B------:R-:W-:Y:S01]  /*4090*/  FFMA.FTZ R94, R13, R10, -R94 ;  /* 0x0000000a0d5e7223 */ /* 0x000fe2000001085e */
[----:B------:R-:W-:Y:S01]  /*40a0*/  IMAD.U32 R15, R85, 0x10000, RZ ;  /* 0x00010000550f7824 */ /* 0x000fe200078e00ff */
[----:B------:R-:W-:Y:S01]  /*40b0*/  LOP3.LUT R24, R24, 0xffff0000, RZ, 0xc0, !PT ;  /* 0xffff000018187812 */ /* 0x000fe200078ec0ff */
[C---:B------:R-:W-:Y:S01]  /*40c0*/  FMUL.FTZ R10, R27.reuse, R82 ;  /* 0x000000521b0a7220 */ /* 0x040fe20000410000 */
[-C--:B------:R-:W-:Y:S01]  /*40d0*/  FMUL.FTZ R86, R27, R84.reuse ;  /* 0x000000541b567220 */ /* 0x080fe20000410000 */
[----:B------:R-:W-:Y:S01]  /*40e0*/  LOP3.LUT R85, R85, 0xffff0000, RZ, 0xc0, !PT ;  /* 0xffff000055557812 */ /* 0x000fe200078ec0ff */
[----:B------:R-:W-:Y:S01]  /*40f0*/  IMAD.U32 R11, R80, 0x10000, RZ ;  /* 0x00010000500b7824 */ /* 0x000fe200078e00ff */
[----:B------:R-:W-:Y:S01]  /*4100*/  LOP3.LUT R12, R12, 0xffff0000, RZ, 0xc0, !PT ;  /* 0xffff00000c0c7812 */ /* 0x000fe200078ec0ff */
[C---:B------:R-:W-:Y:S01]  /*4110*/  FFMA.FTZ R27, R9.reuse, R84, -R10 ;  /* 0x00000054091b7223 */ /* 0x040fe2000001080a */
[----:B------:R-:W-:Y:S01]  /*4120*/  LOP3.LUT R13, R80, 0xffff0000, RZ, 0xc0, !PT ;  /* 0xffff0000500d7812 */ /* 0x000fe200078ec0ff */
[C---:B------:R-:W-:Y:S01]  /*4130*/  FMUL.FTZ R25, R8.reuse, R15 ;  /* 0x0000000f08197220 */ /* 0x040fe20000410000 */
[----:B------:R-:W-:Y:S01]  /*4140*/  FFMA.FTZ R83, R9, R82, R86 ;  /* 0x0000005209537223 */ /* 0x000fe20000010056 */
[----:B------:R-:W-:Y:S01]  /*4150*/  FMUL.FTZ R8, R8, R11 ;  /* 0x0000000b08087220 */ /* 0x000fe20000410000 */
[----:B------:R-:W-:Y:S01]  /*4160*/  FMUL.FTZ R9, R24, R85 ;  /* 0x0000005518097220 */ /* 0x000fe20000410000 */
[----:B------:R-:W-:Y:S01]  /*4170*/  FFMA.FTZ R25, R6, R11, -R25 ;  /* 0x0000000b06197223 */ /* 0x000fe20000010819 */
[----:B------:R-:W-:Y:S01]  /*4180*/  FMUL.FTZ R11, R24, R13 ;  /* 0x0000000d180b7220 */ /* 0x000fe20000410000 */
[----:B------:R-:W-:Y:S01]  /*4190*/  FFMA.FTZ R15, R6, R15, R8 ;  /* 0x0000000f060f7223 */ /* 0x000fe20000010008 */
[----:B------:R-:W-:Y:S01]  /*41a0*/  FFMA.FTZ R10, R12, R13, -R9 ;  /* 0x0000000d0c0a7223 */ /* 0x000fe20000010809 */
[----:B------:R-:W-:Y:S01]  /*41b0*/  LOP3.LUT R26, R26, 0xffff0000, RZ, 0xc0, !PT ;  /* 0xffff00001a1a7812 */ /* 0x000fe200078ec0ff */
[C---:B------:R-:W-:Y:S01]  /*41c0*/  IMAD.U32 R8, R88.reuse, 0x10000, RZ ;  /* 0x0001000058087824 */ /* 0x040fe200078e00ff */
[----:B------:R-:W-:Y:S01]  /*41d0*/  LOP3.LUT R9, R88, 0xffff0000, RZ, 0xc0, !PT ;  /* 0xffff000058097812 */ /* 0x000fe200078ec0ff */
[C---:B------:R-:W-:Y:S01]  /*41e0*/  IMAD.U32 R6, R7.reuse, 0x10000, RZ ;  /* 0x0001000007067824 */ /* 0x040fe200078e00ff */
[----:B------:R-:W-:Y:S01]  /*41f0*/  LOP3.LUT R7, R7, 0xffff0000, RZ, 0xc0, !PT ;  /* 0xffff000007077812 */ /* 0x000fe200078ec0ff */
[----:B------:R-:W-:Y:S01]  /*4200*/  FFMA.FTZ R12, R12, R85, R11 ;  /* 0x000000550c0c7223 */ /* 0x000fe2000001000b */
[C---:B------:R-:W-:Y:S01]  /*4210*/  FMUL.FTZ R11, R5.reuse, R8 ;  /* 0x00000008050b7220 */ /* 0x040fe20000410000 */
[----:B------:R-:W-:Y:S01]  /*4220*/  LOP3.LUT R14, R14, 0xffff0000, RZ, 0xc0, !PT ;  /* 0xffff00000e0e7812 */ /* 0x000fe200078ec0ff */
[-C--:B------:R-:W-:Y:S01]  /*4230*/  FMUL.FTZ R5, R5, R6.reuse ;  /* 0x0000000605057220 */ /* 0x080fe20000410000 */
[C---:B------:R-:W-:Y:S01]  /*4240*/  FMUL.FTZ R13, R26.reuse, R9 ;  /* 0x000000091a0d7220 */ /* 0x040fe20000410000 */
[-C--:B------:R-:W-:Y:S01]  /*4250*/  FMUL.FTZ R26, R26, R7.reuse ;  /* 0x000000071a1a7220 */ /* 0x080fe20000410000 */
[C---:B------:R-:W-:Y:S01]  /*4260*/  FFMA.FTZ R11, R4.reuse, R6, -R11 ;  /* 0x00000006040b7223 */ /* 0x040fe2000001080b */
[----:B------:R-:W-:Y:S01]  /*4270*/  FFMA.FTZ R5, R4, R8, R5 ;  /* 0x0000000804057223 */ /* 0x000fe20000010005 */
[----:B------:R-:W-:Y:S01]  /*4280*/  F2FP.BF16.F32.PACK_AB R27, R27, R94 ;  /* 0x0000005e1b1b723e */ /* 0x000fe200000010ff */
        /* <DEDUP_REMOVED lines=13> */
.L_x_6503:
[----:B------:R-:W-:Y:S05]  /*4360*/  BSYNC B1 ;  /* 0x0000000000017941 */ /* 0x000fea0003800000 */
.L_x_6502:
        /* <DEDUP_REMOVED lines=10> */
.L_x_6485:
[----:B------:R-:W-:-:S06]  /*4410*/  UISETP.NE.AND UP0, UPT, UR47, 0x3, UPT ;  /* 0x000000032f00788c */ /* 0x000fcc000bf05270 */
[----:B------:R-:W-:-:S13]  /*4420*/  PLOP3.LUT P0, PT, PT, PT, UP0, 0x80, 0x0 ;  /* 0x000000000000781c */ /* 0x000fda0003f0f008 */
[----:B------:R-:W-:Y:S05]  /*4430*/  @!P0 BRA `(.L_x_6504) ;  /* 0x0000000000048947 */ /* 0x000fea0003800000 */
[----:B------:R-:W-:Y:S01]  /*4440*/  BPT.TRAP 0x1 ;  /* 0x000000040000795c */ /* 0x000fe20000300000 */
.L_x_6504:
        /* <DEDUP_REMOVED lines=8> */
.L_x_6888:
[----:B------:R-:W-:Y:S05]  /*44d0*/  BSYNC B1 ;  /* 0x0000000000017941 */ /* 0x000fea0003800000 */
.L_x_6505:
        /* <DEDUP_REMOVED lines=12> */
.L_x_6492:
[----:B------:R-:W-:Y:S05]  /*45a0*/  BSYNC B0 ;  /* 0x0000000000007941 */ /* 0x000fea0003800000 */
.L_x_6484:
        /* <DEDUP_REMOVED lines=17> */
.L_x_6508:
[----:B------:R-:W-:Y:S05]  /*46c0*/  BSYNC B0 ;  /* 0x0000000000007941 */ /* 0x000fea0003800000 */
.L_x_6507:
[----:B------:R-:W5:Y:S01]  /*46d0*/  SYNCS.PHASECHK.TRANS64.TRYWAIT P0, [R75+URZ+0x388b0], R76 ;  /* 0x0388b04c4b0075a7 */ /* 0x000f62000800017f */
[----:B------:R-:W-:Y:S04]  /*46e0*/  BSSY B0, `(.L_x_6509) ;  /* 0x0000002000007945 */ /* 0x000fe80003800000 */
[----:B-----5:R-:W-:Y:S05]  /*46f0*/  @!P0 BRA `(.L_x_6510) ;  /* 0x0000025800a88947 */ /* 0x020fea0003800000 */
.L_x_6889:
[----:B------:R-:W-:Y:S05]  /*4700*/  BSYNC B0 ;  /* 0x0000000000007941 */ /* 0x000fea0003800000 */
.L_x_6509:
        /* <DEDUP_REMOVED lines=82> */
.L_x_6512:
[----:B------:R-:W-:Y:S05]  /*4c30*/  BSYNC B0 ;  /* 0x0000000000007941 */ /* 0x000fea0003800000 */
.L_x_6511:
        /* <DEDUP_REMOVED lines=17> */
.L_x_6479:
[----:B------:R-:W-:Y:S04]  /*4d50*/  BSSY B0, `(.L_x_6514) ;  /* 0x0000004000007945 */ /* 0x000fe80003800000 */
[----:B------:R-:W-:Y:S05]  /*4d60*/  @P0 BRA `(.L_x_6515) ;  /* 0x0000000000080947 */ /* 0x000fea0003800000 */
[----:B------:R-:W1:Y:S02]  /*4d70*/  FENCE.VIEW.ASYNC.G ;  /* 0x00000000000073c6 */ /* 0x000e640000000100 */
[----:B-1----:R-:W-:Y:S06]  /*4d80*/  BAR.ARV 0xc, 0x180 ;  /* 0x0306000000007b1d */ /* 0x002fec0000002000 */
.L_x_6515:
[----:B------:R-:W-:Y:S05]  /*4d90*/  BSYNC B0 ;  /* 0x0000000000007941 */ /* 0x000fea0003800000 */
.L_x_6514:
[----:B------:R-:W-:Y:S01]  /*4da0*/  UISETP.NE.AND UP0, UPT, UR37, 0x1, UPT ;  /* 0x000000012500788c */ /* 0x000fe2000bf05270 */
[----:B------:R-:W-:Y:S05]  /*4db0*/  BSSY B7, `(.L_x_6516) ;  /* 0x0001555000077945 */ /* 0x000fea0003800000 */
[----:B------:R-:W-:-:S13]  /*4dc0*/  PLOP3.LUT P0, PT, PT, PT, UP0, 0x80, 0x0 ;  /* 0x000000000000781c */ /* 0x000fda0003f0f008 */
[----:B------:R-:W-:Y:S05]  /*4dd0*/  @!P0 BRA `(.L_x_6517) ;  /* 0x0000002000ec8947 */ /* 0x000fea0003800000 */
[----:B------:R-:W1:Y:S01]  /*4de0*/  LDC R0, c[0x0][0x448] ;  /* 0x00011200ff007b82 */ /* 0x000e620000000800 */
[----:B------:R-:W-:-:S07]  /*4df0*/  VIADD R5, R195, 0x3f ;  /* 0x0000003fc3057836 */ /* 0x000fce0000000000 */
[----:B-----5:R-:W0:Y:S01]  /*4e00*/  LDC.64 R2, c[0x0][0xad8] ;  /* 0x0002b600ff027b82 */ /* 0x020e220000000a00 */
[----:B-1----:R-:W-:Y:S02]  /*4e10*/  ISETP.NE.AND P1, PT, R0, 0x1, PT ;  /* 0x000000010000780c */ /* 0x002fe40003f25270 */
        /* <DEDUP_REMOVED lines=19> */
.L_x_6520:
[----:B------:R-:W-:-:S13]  /*4f50*/  ISETP.NE.AND P0, PT, R3, 0x1, PT ;  /* 0x000000010300780c */ /* 0x000fda0003f05270 */
[----:B------:R-:W0:Y:S02]  /*4f60*/  @P0 LDC.64 R4, c[0x0][0xae0] ;  /* 0x0002b800ff040b82 */ /* 0x000e240000000a00 */
[----:B0-----:R-:W-:-:S05]  /*4f70*/  @P0 IMAD.HI.U32 R4, R0, R4, RZ ;  /* 0x0000000400040227 */ /* 0x001fca00078e00ff */
[----:B------:R-:W-:-:S07]  /*4f80*/  @P0 SHF.R.U32.HI R0, RZ, R5, R4 ;  /* 0x00000005ff000219 */ /* 0x000fce0000011604 */
.L_x_6521:
[----:B------:R-:W-:Y:S05]  /*4f90*/  BSYNC B0 ;  /* 0x0000000000007941 */ /* 0x000fea0003800000 */
.L_x_6519:
[----:B------:R-:W-:-:S05]  /*4fa0*/  IMAD R5, R0, R3, R3 ;  /* 0x0000000300057224 */ /* 0x000fca00078e0203 */
[----:B------:R-:W-:-:S07]  /*4fb0*/  VIMNMX R2, R2, R5, PT ;  /* 0x0000000502027248 */ /* 0x000fce0003fe0100 */
.L_x_6518:
        /* <DEDUP_REMOVED lines=24> */
.L_x_6524:
[----:B------:R-:W-:-:S13]  /*5140*/  ISETP.NE.AND P0, PT, R3, 0x1, PT ;  /* 0x000000010300780c */ /* 0x000fda0003f05270 */
[----:B------:R-:W0:Y:S02]  /*5150*/  @P0 LDC.64 R4, c[0x0][0xae0] ;  /* 0x0002b800ff040b82 */ /* 0x000e240000000a00 */
[----:B0-----:R-:W-:-:S05]  /*5160*/  @P0 IMAD.HI.U32 R2, R152, R4, RZ ;  /* 0x0000000498020227 */ /* 0x001fca00078e00ff */
[----:B------:R-:W-:-:S07]  /*5170*/  @P0 SHF.R.U32.HI R152, RZ, R5, R2 ;  /* 0x00000005ff980219 */ /* 0x000fce0000011602 */
.L_x_6525:
[----:B------:R-:W-:Y:S05]  /*5180*/  BSYNC B0 ;  /* 0x0000000000007941 */ /* 0x000fea0003800000 */
.L_x_6523:
[----:B------:R-:W-:-:S05]  /*5190*/  IMAD R3, R152, R3, RZ ;  /* 0x0000000398037224 */ /* 0x000fca00078e02ff */
[----:B------:R-:W-:-:S07]  /*51a0*/  VIMNMX R0, R0, R3, !PT ;  /* 0x0000000300007248 */ /* 0x000fce0007fe0100 */
.L_x_6522:
[----:B------:R-:W-:Y:S01]  /*51b0*/  SHF.R.S32.HI R3, RZ, 0x1f, R0 ;  /* 0x0000001fff037819 */ /* 0x000fe20000011400 */
[----:B------:R-:W-:Y:S03]  /*51c0*/  BSSY B0, `(.L_x_6526) ;  /* 0x0000025000007945 */ /* 0x000fe60003800000 */
[----:B------:R-:W-:-:S04]  /*51d0*/  LEA.HI R3, R3, R0, RZ, 0x6 ;  /* 0x0000000003037211 */ /* 0x000fc800078f30ff */
        /* <DEDUP_REMOVED lines=35> */
.L_x_6527:
[----:B------:R-:W-:Y:S05]  /*5410*/  BSYNC B0 ;  /* 0x0000000000007941 */ /* 0x000fea0003800000 */
.L_x_6526:
[-C--:B------:R-:W-:Y:S01]  /*5420*/  IMAD R0, R230, R3.reuse, R6 ;  /* 0x00000003e6007224 */ /* 0x080fe200078e0206 */
[----:B------:R-:W-:Y:S02]  /*5430*/  PLOP3.LUT P0, PT, PT, PT, PT, 0x80, 0x0 ;  /* 0x000000000000781c */ /* 0x000fe40003f0f070 */
[----:B---3--:R-:W-:Y:S02]  /*5440*/  CS2R R12, SRZ ;  /* 0x00000000000c7805 */ /* 0x008fe4000001ff00 */
        /* <DEDUP_REMOVED lines=64> */
[----:B--2---:R-:W-:Y:S02]  /*5850*/  CS2R R26, SRZ ;  /* 0x00000000001a7805 */ /* 0x004fe4000001ff00 */
        /* <DEDUP_REMOVED lines=23> */
[----:B------:R-:W-:-:S05]  /*59d0*/  LOP3.LUT R4, R4, 0x1fffe, RZ, 0xc0, !PT ;  /* 0x0001fffe04047812 */ /* 0x000fca00078ec0ff */
[----:B------:R-:W-:Y:S02]  /*59e0*/  IMAD.IADD R3, R3, 0x1, -R4 ;  /* 0x0000000103037824 */ /* 0x000fe400078e0a04 */
[----:B------:R-:W-:Y:S02]  /*59f0*/  VIADD R4, R18, 0x36400 ;  /* 0x0003640012047836 */ /* 0x000fe40000000000 */
[----:B------:R-:W-:-:S03]  /*5a00*/  IMAD R3, R3, 0x8000, R18 ;  /* 0x0000800003037824 */ /* 0x000fc600078e0212 */
[----:B------:R-:W-:Y:S01]  /*5a10*/  SHF.R.U32.HI R4, RZ, 0x4, R4 ;  /* 0x00000004ff047819 */ /* 0x000fe20000011604 */
[----:B------:R-:W-:-:S03]  /*5a20*/  VIADD R3, R3, 0x400 ;  /* 0x0000040003037836 */ /* 0x000fc60000000000 */
[----:B------:R-:W-:Y:S02]  /*5a30*/  LOP3.LUT R4, R4, 0x3fff, RZ, 0xc0, !PT ;  /* 0x00003fff04047812 */ /* 0x000fe400078ec0ff */
[----:B------:R-:W-:Y:S02]  /*5a40*/  SHF.R.U32.HI R3, RZ, 0x4, R3 ;  /* 0x00000004ff037819 */ /* 0x000fe40000011603 */
[----:B------:R-:W-:Y:S02]  /*5a50*/  LOP3.LUT R4, R4, 0x10000, RZ, 0xfc, !PT ;  /* 0x0001000004047812 */ /* 0x000fe400078efcff */
[----:B------:R-:W-:Y:S02]  /*5a60*/  LOP3.LUT R3, R3, 0x3fff, RZ, 0xc0, !PT ;  /* 0x00003fff03037812 */ /* 0x000fe400078ec0ff */
[C---:B------:R-:W-:Y:S01]  /*5a70*/  R2UR UR4, R4.reuse ;  /* 0x00000000040472ca */ /* 0x040fe200000e0000 */
[----:B------:R-:W-:Y:S01]  /*5a80*/  VIADD R10, R4, 0x2 ;  /* 0x00000002040a7836 */ /* 0x000fe20000000000 */
[----:B------:R-:W-:Y:S01]  /*5a90*/  LOP3.LUT R14, R3, 0x2000000, RZ, 0xfc, !PT ;  /* 0x02000000030e7812 */ /* 0x000fe200078efcff */
[----:B------:R-:W-:-:S04]  /*5aa0*/  @!P2 IMAD R3, R19, 0x8, R18 ;  /* 0x000000081303a824 */ /* 0x000fc800078e0212 */
[----:B------:R-:W-:Y:S02]  /*5ab0*/  IMAD R6, R19, 0x1000, R14 ;  /* 0x0000100013067824 */ /* 0x000fe400078e020e */
[----:B------:R-:W-:Y:S02]  /*5ac0*/  @!P2 VIADD R3, R3, 0x38860 ;  /* 0x000388600303a836 */ /* 0x000fe40000000000 */
[C---:B------:R-:W-:Y:S01]  /*5ad0*/  VIADD R8, R6.reuse, 0x80 ;  /* 0x0000008006087836 */ /* 0x040fe20000000000 */
[----:B------:R-:W-:Y:S02]  /*5ae0*/  R2UR UR6, R6 ;  /* 0x00000000060672ca */ /* 0x000fe400000e0000 */
[----:B------:R-:W-:-:S11]  /*5af0*/  @!P2 PRMT R3, RZ, 0x654, R3 ;  /* 0x00000654ff03a816 */ /* 0x000fd60000000003 */
        /* <DEDUP_REMOVED lines=33> */
.L_x_6531:
[----:B------:R-:W-:Y:S01]  /*5d10*/  BAR.SYNC.DEFER_BLOCKING 0xe, 0x100 ;  /* 0x0384000000007b1d */ /* 0x000fe20000010000 */
[C---:B-1----:R-:W-:Y:S01]  /*5d20*/  IMAD R2, R19.reuse, 0x40, R193 ;  /* 0x0000004013027824 */ /* 0x042fe200078e02c1 */
        /* <DEDUP_REMOVED lines=183> */
.L_x_6530:
[----:B------:R-:W-:Y:S05]  /*68a0*/  BSYNC B0 ;  /* 0x0000000000007941 */ /* 0x000fea0003800000 */
.L_x_6529:
[----:B------:R-:W-:Y:S01]  /*68b0*/  BAR.SYNC.DEFER_BLOCKING 0xe, 0x100 ;  /* 0x0384000000007b1d */ /* 0x000fe20000010000 */
[C---:B0-----:R-:W-:Y:S01]  /*68c0*/  IMAD R3, R19.reuse, 0x40, R193 ;  /* 0x0000004013037824 */ /* 0x041fe200078e02c1 */
[----:B------:R-:W-:Y:S01]  /*68d0*/  PLOP3.LUT P0, PT, PT, PT, PT, 0x8, 0x0 ;  /* 0x000000000000781c */ /* 0x000fe20003f0e170 */
[----:B------:R-:W-:Y:S01]  /*68e0*/  VIADD R19, R19, 0x1 ;  /* 0x0000000113137836 */ /* 0x000fe20000000000 */
[----:B------:R-:W-:Y:S01]  /*68f0*/  CS2R R12, SRZ ;  /* 0x00000000000c7805 */ /* 0x000fe2000001ff00 */
[----:B------:R-:W-:-:S03]  /*6900*/  IMAD R3, R3, 0x4, R18 ;  /* 0x0000000403037824 */ /* 0x000fc600078e0212 */
[----:B------:R-:W-:-:S04]  /*6910*/  ISETP.NE.AND P1, PT, R19, 0x2, PT ;  /* 0x000000021300780c */ /* 0x000fc80003f25270 */
[----:B------:R-:W-:Y:S01]  /*6920*/  SEL R19, R19, RZ, P1 ;  /* 0x000000ff13137207 */ /* 0x000fe20000800000 */
[----:B-1----:R-:W0:Y:S04]  /*6930*/  LDS R2, [R3+0x38400] ;  /* 0x0384000003027984 */ /* 0x002e280000000800 */
[----:B------:R1:W2:Y:S02]  /*6940*/  LDS R0, [R3+0x38420] ;  /* 0x0384200003007984 */ /* 0x0002a40000000800 */
[----:B-1----:R-:W-:-:S04]  /*6950*/  SEL R3, RZ, 0x1, P1 ;  /* 0x00000001ff037807 */ /* 0x002fc80000800000 */
[----:B------:R-:W-:Y:S01]  /*6960*/  LOP3.LUT R22, R22, R3, RZ, 0x3c, !PT ;  /* 0x0000000316167212 */ /* 0x000fe200078e3cff */
        /* <DEDUP_REMOVED lines=130> */
.L_x_6517:
[----:B------:R-:W1:Y:S01]  /*7190*/  LDC R0, c[0x0][0x448] ;  /* 0x00011200ff007b82 */ /* 0x000e620000000800 */
[----:B------:R-:W-:-:S07]  /*71a0*/  VIADD R3, R195, 0x3f ;  /* 0x0000003fc3037836 */ /* 0x000fce0000000000 */
[----:B------:R-:W0:Y:S01]  /*71b0*/  LDC.64 R4, c[0x0][0xad8] ;  /* 0x0002b600ff047b82 */ /* 0x000e220000000a00 */
        /* <DEDUP_REMOVED lines=20> */
.L_x_6534:
[----:B------:R-:W-:-:S13]  /*7300*/  ISETP.NE.AND P0, PT, R5, 0x1, PT ;  /* 0x000000010500780c */ /* 0x000fda0003f05270 */
[----:B------:R-:W0:Y:S02]  /*7310*/  @P0 LDC.64 R6, c[0x0][0xae0] ;  /* 0x0002b800ff060b82 */ /* 0x000e240000000a00 */
[----:B0-----:R-:W-:-:S05]  /*7320*/  @P0 IMAD.HI.U32 R6, R0, R6, RZ ;  /* 0x0000000600060227 */ /* 0x001fca00078e00ff */
[----:B------:R-:W-:-:S07]  /*7330*/  @P0 SHF.R.U32.HI R0, RZ, R7, R6 ;  /* 0x00000007ff000219 */ /* 0x000fce0000011606 */
.L_x_6535:
[----:B------:R-:W-:Y:S05]  /*7340*/  BSYNC B0 ;  /* 0x0000000000007941 */ /* 0x000fea0003800000 */
.L_x_6533:
[----:B------:R-:W-:-:S05]  /*7350*/  IMAD R3, R0, R5, R5 ;  /* 0x0000000500037224 */ /* 0x000fca00078e0205 */
[----:B------:R-:W-:-:S07]  /*7360*/  VIMNMX R4, R4, R3, PT ;  /* 0x0000000304047248 */ /* 0x000fce0003fe0100 */
.L_x_6532:
        /* <DEDUP_REMOVED lines=24> */
.L_x_6538:
[----:B------:R-:W-:-:S13]  /*74f0*/  ISETP.NE.AND P0, PT, R5, 0x1, PT ;  /* 0x000000010500780c */ /* 0x000fda0003f05270 */
[----:B------:R-:W0:Y:S02]  /*7500*/  @P0 LDC.64 R6, c[0x0][0xae0] ;  /* 0x0002b800ff060b82 */ /* 0x000e240000000a00 */
[----:B0-----:R-:W-:-:S05]  /*7510*/  @P0 IMAD.HI.U32 R4, R3, R6, RZ ;  /* 0x0000000603040227 */ /* 0x001fca00078e00ff */
[----:B------:R-:W-:-:S07]  /*7520*/  @P0 SHF.R.U32.HI R3, RZ, R7, R4 ;  /* 0x00000007ff030219 */ /* 0x000fce0000011604 */
.L_x_6539:
[----:B------:R-:W-:Y:S05]  /*7530*/  BSYNC B0 ;  /* 0x0000000000007941 */ /* 0x000fea0003800000 */
.L_x_6537:
[----:B------:R-:W-:-:S05]  /*7540*/  IMAD R3, R3, R5, RZ ;  /* 0x0000000503037224 */ /* 0x000fca00078e02ff */
[----:B------:R-:W-:-:S07]  /*7550*/  VIMNMX R0, R0, R3, !PT ;  /* 0x0000000300007248 */ /* 0x000fce0007fe0100 */
.L_x_6536:
        /* <DEDUP_REMOVED lines=39> */
.L_x_6541:
[----:B------:R-:W-:Y:S05]  /*77d0*/  BSYNC B0 ;  /* 0x0000000000007941 */ /* 0x000fea0003800000 */
.L_x_6540:
        /* <DEDUP_REMOVED lines=100> */
.L_x_6543:
[----:B------:R-:W-:Y:S05]  /*7e20*/  BSYNC B6 ;  /* 0x0000000000067941 */ /* 0x000fea0003800000 */
.L_x_6542:
        /* <DEDUP_REMOVED lines=12> */
.L_x_6547:
[----:B-1----:R1:W2:Y:S02]  /*7ef0*/  SYNCS.PHASECHK.TRANS64.TRYWAIT P0, [R18+URZ+0x38800], R3 ;  /* 0x03880003120075a7 */ /* 0x0022a4000800017f */
[----:B--2---:R-:W-:Y:S05]  /*7f00*/  @!P0 NANOSLEEP.SYNCS 0x989680 ;  /* 0x009896800000895d */ /* 0x004fea0003900000 */
[----:B------:R-:W2:Y:S02]  /*7f10*/  @!P0 SYNCS.PHASECHK.TRANS64 P0, [R18+URZ+0x38800], R3 ;  /* 0x03880003120085a7 */ /* 0x000ea4000800007f */
[----:B--2---:R-:W-:Y:S05]  /*7f20*/  @!P0 BRA `(.L_x_6547) ;  /* 0xfffffffc00f08947 */ /* 0x004fea000383ffff */
.L_x_6546:
[----:B------:R-:W-:Y:S05]  /*7f30*/  BSYNC B0 ;  /* 0x0000000000007941 */ /* 0x000fea0003800000 */
.L_x_6545:
[----:B------:R-:W-:Y:S05]  /*7f40*/  BRA `(.L_x_6548) ;  /* 0x0000002c00a47947 */ /* 0x000fea0003800000 */
.L_x_6544:
        /* <DEDUP_REMOVED lines=31> */
.L_x_6550:
[----:B------:R-:W-:Y:S05]  /*8140*/  BSYNC B6 ;  /* 0x0000000000067941 */ /* 0x000fea0003800000 */
.L_x_6549:
        /* <DEDUP_REMOVED lines=32> */
[----:B------:R-:W-:-:S04]  /*8350*/  IMAD.WIDE.U32 R2, R5, UR6, R2 ;  /* 0x0000000605027c25 */ /* 0x000fc8000f8e0002 */
[----:B------:R-:W-:Y:S01]  /*8360*/  IMAD R31, R5, UR7, R0 ;  /* 0x00000007051f7c24 */ /* 0x000fe2000f8e0200 */
[----:B------:R-:W-:Y:S01]  /*8370*/  ULDC.64 UR6, c[0x0][0x400] ;  /* 0x0001000000067ab9 */ /* 0x000fe20000000a00 */
[----:B------:R-:W-:Y:S01]  /*8380*/  IMAD.IADD R5, R11, 0x1, R7 ;  /* 0x000000010b057824 */ /* 0x000fe200078e0207 */
[----:B------:R-:W-:Y:S01]  /*8390*/  LEA R0, P0, R10, UR4, 0x1 ;  /* 0x000000040a007c11 */ /* 0x000fe2000f8008ff */
[----:B------:R-:W-:Y:S01]  /*83a0*/  IMAD.IADD R31, R3, 0x1, R31 ;  /* 0x00000001031f7824 */ /* 0x000fe200078e021f */
[----:B------:R-:W-:Y:S01]  /*83b0*/  LEA R30, P1, R2, UR6, 0x1 ;  /* 0x00000006021e7c11 */ /* 0x000fe2000f8208ff */
[----:B------:R-:W-:Y:S01]  /*83c0*/  UMOV UR4, 0xffffffff ;  /* 0xffffffff00047882 */ /* 0x000fe20000000000 */
[----:B------:R-:W-:Y:S02]  /*83d0*/  LEA.HI.X R10, R10, UR5, R5, 0x1, P0 ;  /* 0x000000050a0a7c11 */ /* 0x000fe400080f0c05 */
[----:B------:R-:W-:Y:S01]  /*83e0*/  LEA.HI.X R31, R2, UR7, R31, 0x1, P1 ;  /* 0x00000007021f7c11 */ /* 0x000fe200088f0c1f */
[----:B------:R-:W-:Y:S08]  /*83f0*/  BRA.DIV UR4, `(.L_x_6553) ;  /* 0x0000021e047c7947 */ /* 0x000ff0000b800000 */
[----:B------:R0:W1:Y:S04]  /*8400*/  SHFL.IDX PT, R3, R10, RZ, 0x1c1f ;  /* 0x001c1fff0a037589 */ /* 0x00006800000e0000 */
[----:B------:R0:W2:Y:S04]  /*8410*/  SHFL.IDX PT, R2, R0, RZ, 0x1c1f ;  /* 0x001c1fff00027589 */ /* 0x0000a800000e0000 */
[----:B------:R0:W3:Y:S04]  /*8420*/  SHFL.IDX PT, R5, R31, RZ, 0x1c1f ;  /* 0x001c1fff1f057589 */ /* 0x0000e800000e0000 */
[----:B------:R0:W4:Y:S02]  /*8430*/  SHFL.IDX PT, R14, R30, RZ, 0x1c1f ;  /* 0x001c1fff1e0e7589 */ /* 0x00012400000e0000 */
.L_x_6895:
        /* <DEDUP_REMOVED lines=9> */
[----:B------:R-:W-:Y:S02]  /*84d0*/  CS2R R26, SRZ ;  /* 0x00000000001a7805 */ /* 0x000fe4000001ff00 */
[----:B------:R-:W-:Y:S02]  /*84e0*/  ISETP.GE.AND P3, PT, R217, UR4, PT ;  /* 0x00000004d9007c0c */ /* 0x000fe4000bf66270 */
[----:B------:R-:W-:Y:S01]  /*84f0*/  ISETP.GE.AND P2, PT, R188, UR4, PT ;  /* 0x00000004bc007c0c */ /* 0x000fe2000bf46270 */
[----:B---3--:R-:W-:Y:S01]  /*8500*/  IMAD.MOV.U32 R15, RZ, RZ, R5 ;  /* 0x000000ffff0f7224 */ /* 0x008fe200078e0005 */
[----:B------:R-:W-:-:S09]  /*8510*/  CS2R R28, SRZ ;  /* 0x00000000001c7805 */ /* 0x000fd2000001ff00 */
[C---:B------:R-:W-:Y:S01]  /*8520*/  @!P3 IMAD.SHL.U32 R7, R217.reuse, 0x2, RZ ;  /* 0x00000002d907b824 */ /* 0x040fe200078e00ff */
[----:B------:R-:W-:Y:S01]  /*8530*/  @!P3 SHF.L.U64.HI R12, R217, 0x1, R34 ;  /* 0x00000001d90cb819 */ /* 0x000fe20000010222 */
[----:B-12---:R-:W-:-:S03]  /*8540*/  @!P2 IMAD.WIDE R8, R188, 0x2, R2 ;  /* 0x00000002bc08a825 */ /* 0x006fc600078e0202 */
[-C--:B------:R-:W-:Y:S02]  /*8550*/  @!P3 IADD3 R2, P0, R2, R7.reuse, RZ ;  /* 0x000000070202b210 */ /* 0x080fe40007f1e0ff */
[----:B----4-:R-:W-:Y:S02]  /*8560*/  @!P3 IADD3 R4, P1, R14, R7, RZ ;  /* 0x000000070e04b210 */ /* 0x010fe40007f3e0ff */
[----:B------:R-:W-:Y:S02]  /*8570*/  CS2R R24, SRZ ;  /* 0x0000000000187805 */ /* 0x000fe4000001ff00 */
[----:B------:R-:W-:Y:S01]  /*8580*/  CS2R R20, SRZ ;  /* 0x0000000000147805 */ /* 0x000fe2000001ff00 */
[----:B------:R-:W-:Y:S01]  /*8590*/  @!P2 IMAD.WIDE R6, R188, 0x2, R14 ;  /* 0x00000002bc06a825 */ /* 0x000fe200078e020e */
[----:B------:R1:W5:Y:S03]  /*85a0*/  @!P2 LD.E.64 R26, desc[UR50][R8.64] ;  /* 0x00000032081aa980 */ /* 0x000366000c101b00 */
[--C-:B------:R-:W-:Y:S01]  /*85b0*/  @!P3 IMAD.X R3, R3, 0x1, R12.reuse, P0 ;  /* 0x000000010303b824 */ /* 0x100fe200000e060c */
[----:B------:R1:W5:Y:S01]  /*85c0*/  @!P2 LD.E.64 R28, desc[UR50][R6.64] ;  /* 0x00000032061ca980 */ /* 0x000362000c101b00 */
[----:B------:R-:W-:-:S03]  /*85d0*/  @!P3 IMAD.X R5, R5, 0x1, R12, P1 ;  /* 0x000000010505b824 */ /* 0x000fc600008e060c */
[----:B------:R1:W5:Y:S04]  /*85e0*/  @!P3 LD.E.64 R24, desc[UR50][R2.64] ;  /* 0x000000320218b980 */ /* 0x000368000c101b00 */
[----:B------:R1:W5:Y:S02]  /*85f0*/  @!P3 LD.E.64 R20, desc[UR50][R4.64] ;  /* 0x000000320414b980 */ /* 0x000364000c101b00 */
.L_x_6555:
[----:B------:R-:W-:Y:S05]  /*8600*/  BSYNC B1 ;  /* 0x0000000000017941 */ /* 0x000fea0003800000 */
.L_x_6554:
[----:B-12--5:R-:W-:Y:S01]  /*8610*/  IMAD.MOV.U32 R2, RZ, RZ, R24 ;  /* 0x000000ffff027224 */ /* 0x026fe200078e0018 */
[----:B------:R-:W-:Y:S01]  /*8620*/  UMOV UR4, 0xffffffff ;  /* 0xffffffff00047882 */ /* 0x000fe20000000000 */
[----:B------:R-:W-:Y:S02]  /*8630*/  IMAD.MOV.U32 R3, RZ, RZ, R25 ;  /* 0x000000ffff037224 */ /* 0x000fe400078e0019 */
[----:B------:R-:W-:Y:S01]  /*8640*/  IMAD.MOV.U32 R4, RZ, RZ, R26 ;  /* 0x000000ffff047224 */ /* 0x000fe200078e001a */
[----:B------:R-:W-:Y:S01]  /*8650*/  PRMT R33, R33, 0x5410, R2 ;  /* 0x0000541021217816 */ /* 0x000fe20000000002 */
[----:B---3--:R-:W-:Y:S01]  /*8660*/  IMAD.MOV.U32 R5, RZ, RZ, R27 ;  /* 0x000000ffff057224 */ /* 0x008fe200078e001b */
        /* <DEDUP_REMOVED lines=13> */
[----:B------:R1:W2:Y:S04]  /*8740*/  SHFL.IDX PT, R5, R10, 0x1, 0x1c1f ;  /* 0x003c1f000a057f89 */ /* 0x0002a800000e0000 */
[----:B------:R1:W3:Y:S04]  /*8750*/  SHFL.IDX PT, R4, R0, 0x1, 0x1c1f ;  /* 0x003c1f0000047f89 */ /* 0x0002e800000e0000 */
[----:B------:R1:W0:Y:S04]  /*8760*/  SHFL.IDX PT, R7, R31, 0x1, 0x1c1f ;  /* 0x003c1f001f077f89 */ /* 0x00022800000e0000 */
[----:B----4-:R1:W4:Y:S02]  /*8770*/  SHFL.IDX PT, R14, R30, 0x1, 0x1c1f ;  /* 0x003c1f001e0e7f89 */ /* 0x01032400000e0000 */
.L_x_6901:
[----:B------:R-:W-:Y:S01]  /*8780*/  VIADD R32, R32, 0x20 ;  /* 0x0000002020207836 */ /* 0x000fe20000000000 */
[----:B01----:R-:W-:Y:S01]  /*8790*/  LEA.HI R0, R229, R229, RZ, 0x1 ;  /* 0x000000e5e5007211 */ /* 0x003fe200078f08ff */
[----:B------:R-:W-:Y:S01]  /*87a0*/  BSSY B1, `(.L_x_6557) ;  /* 0x0000021000017945 */ /* 0x000fe20003800000 */
[----:B------:R-:W-:Y:S02]  /*87b0*/  CS2R R10, SRZ ;  /* 0x00000000000a7805 */ /* 0x000fe4000001ff00 */
[----:B------:R-:W-:Y:S02]  /*87c0*/  CS2R R8, SRZ ;  /* 0x0000000000087805 */ /* 0x000fe4000001ff00 */
[----:B------:R-:W-:Y:S01]  /*87d0*/  ISETP.GE.AND P0, PT, R32, R37, PT ;  /* 0x000000252000720c */ /* 0x000fe20003f06270 */
[----:B------:R-:W-:Y:S01]  /*87e0*/  IMAD.SHL.U32 R32, R198, 0x40, RZ ;  /* 0x00000040c6207824 */ /* 0x000fe200078e00ff */
[----:B------:R-:W-:Y:S02]  /*87f0*/  LOP3.LUT R0, R0, 0xfffffffe, RZ, 0xc0, !PT ;  /* 0xfffffffe00007812 */ /* 0x000fe400078ec0ff */
[----:B------:R-:W-:-:S03]  /*8800*/  CS2R R12, SRZ ;  /* 0x00000000000c7805 */ /* 0x000fc6000001ff00 */
[----:B------:R-:W-:-:S05]  /*8810*/  IMAD.IADD R0, R229, 0x1, -R0 ;  /* 0x00000001e5007824 */ /* 0x000fca00078e0a00 */
[----:B------:R-:W-:Y:S01]  /*8820*/  SHF.L.U32 R35, R0, 0x1f, RZ ;  /* 0x0000001f00237819 */ /* 0x000fe200000006ff */
[----:B------:R-:W-:Y:S06]  /*8830*/  @P0 BRA `(.L_x_6558) ;  /* 0x00000000005c0947 */ /* 0x000fec0003800000 */
[----:B------:R-:W-:Y:S01]  /*8840*/  ULDC UR4, c[0x0][0x3f4] ;  /* 0x0000fd0000047ab9 */ /* 0x000fe20000000800 */
[----:B---3--:R-:W-:Y:S01]  /*8850*/  IMAD.MOV.U32 R2, RZ, RZ, R4 ;  /* 0x000000ffff027224 */ /* 0x008fe200078e0004 */
[----:B------:R-:W-:Y:S01]  /*8860*/  ISETP.GE.AND P2, PT, R188, UR4, PT ;  /* 0x00000004bc007c0c */ /* 0x000fe2000bf46270 */
[----:B--2---:R-:W-:Y:S01]  /*8870*/  IMAD.MOV.U32 R3, RZ, RZ, R5 ;  /* 0x000000ffff037224 */ /* 0x004fe200078e0005 */
[----:B------:R-:W-:Y:S02]  /*8880*/  ISETP.GE.AND P3, PT, R217, UR4, PT ;  /* 0x00000004d9007c0c */ /* 0x000fe4000bf66270 */
[----:B------:R-:W-:-:S09]  /*8890*/  CS2R R10, SRZ ;  /* 0x00000000000a7805 */ /* 0x000fd2000001ff00 */
[----:B------:R-:W-:Y:S02]  /*88a0*/  @!P2 IMAD.WIDE R30, R188, 0x2, R2 ;  /* 0x00000002bc1ea825 */ /* 0x000fe400078e0202 */
[C---:B------:R-:W-:Y:S02]  /*88b0*/  @!P3 SHF.L.U64.HI R8, R217.reuse, 0x1, R34 ;  /* 0x00000001d908b819 */ /* 0x040fe40000010222 */
[----:B------:R-:W-:Y:S01]  /*88c0*/  @!P3 IMAD.SHL.U32 R3, R217, 0x2, RZ ;  /* 0x00000002d903b824 */ /* 0x000fe200078e00ff */
[----:B------:R-:W-:Y:S01]  /*88d0*/  CS2R R12, SRZ ;  /* 0x00000000000c7805 */ /* 0x000fe2000001ff00 */
[----:B----4-:R-:W-:Y:S01]  /*88e0*/  IMAD.MOV.U32 R2, RZ, RZ, R14 ;  /* 0x000000ffff027224 */ /* 0x010fe200078e000e */
[----:B------:R0:W5:Y:S02]  /*88f0*/  @!P2 LD.E.64 R10, desc[UR50][R30.64] ;  /* 0x000000321e0aa980 */ /* 0x000164000c101b00 */
[-C--:B------:R-:W-:Y:S02]  /*8900*/  @!P3 IADD3 R4, P0, R4, R3.reuse, RZ ;  /* 0x000000030404b210 */ /* 0x080fe40007f1e0ff */
[----:B------:R-:W-:Y:S01]  /*8910*/  @!P3 IADD3 R6, P1, R14, R3, RZ ;  /* 0x000000030e06b210 */ /* 0x000fe20007f3e0ff */
[----:B------:R-:W-:-:S02]  /*8920*/  IMAD.MOV.U32 R3, RZ, RZ, R7 ;  /* 0x000000ffff037224 */ /* 0x000fc400078e0007 */
[----:B------:R-:W-:Y:S02]  /*8930*/  @!P3 IMAD.X R5, R5, 0x1, R8, P0 ;  /* 0x000000010505b824 */ /* 0x000fe400000e0608 */
[----:B------:R-:W-:Y:S01]  /*8940*/  @!P2 IMAD.WIDE R14, R188, 0x2, R2 ;  /* 0x00000002bc0ea825 */ /* 0x000fe200078e0202 */
[----:B------:R-:W-:-:S03]  /*8950*/  CS2R R2, SRZ ;  /* 0x0000000000027805 */ /* 0x000fc6000001ff00 */
[----:B------:R-:W-:Y:S01]  /*8960*/  @!P3 IMAD.X R7, R7, 0x1, R8, P1 ;  /* 0x000000010707b824 */ /* 0x000fe200008e0608 */
[----:B------:R-:W-:Y:S01]  /*8970*/  CS2R R8, SRZ ;  /* 0x0000000000087805 */ /* 0x000fe2000001ff00 */
[----:B------:R0:W5:Y:S04]  /*8980*/  @!P2 LD.E.64 R12, desc[UR50][R14.64] ;  /* 0x000000320e0ca980 */ /* 0x000168000c101b00 */
[----:B------:R0:W5:Y:S04]  /*8990*/  @!P3 LD.E.64 R2, desc[UR50][R4.64] ;  /* 0x000000320402b980 */ /* 0x000168000c101b00 */
[----:B------:R0:W5:Y:S02]  /*89a0*/  @!P3 LD.E.64 R8, desc[UR50][R6.64] ;  /* 0x000000320608b980 */ /* 0x000164000c101b00 */
.L_x_6558:
[----:B------:R-:W-:Y:S05]  /*89b0*/  BSYNC B1 ;  /* 0x0000000000017941 */ /* 0x000fea0003800000 */
.L_x_6557:
[----:B------:R-:W1:Y:S01]  /*89c0*/  SYNCS.PHASECHK.TRANS64.TRYWAIT P0, [R18+URZ+0x38800], R35 ;  /* 0x03880023120075a7 */ /* 0x000e62000800017f */
[----:B0-2---:R-:W-:Y:S01]  /*89d0*/  LOP3.LUT R5, R32, 0x1c0, RZ, 0xc0, !PT ;  /* 0x000001c020057812 */ /* 0x005fe200078ec0ff */
[----:B-----5:R-:W-:Y:S01]  /*89e0*/  IMAD.MOV.U32 R6, RZ, RZ, R2 ;  /* 0x000000ffff067224 */ /* 0x020fe200078e0002 */
[----:B------:R-:W-:Y:S01]  /*89f0*/  VIADDMNMX R30, R37, -R195, 0x40, PT ;  /* 0x00000040251e7446 */ /* 0x000fe200038009c3 */
[----:B----4-:R-:W-:Y:S01]  /*8a00*/  IMAD.MOV.U32 R14, RZ, RZ, R8 ;  /* 0x000000ffff0e7224 */ /* 0x010fe200078e0008 */
[----:B---3--:R-:W-:Y:S01]  /*8a10*/  LOP3.LUT R4, R5, 0x18, R16, 0xf8, !PT ;  /* 0x0000001805047812 */ /* 0x008fe200078ef810 */
[----:B------:R-:W-:Y:S01]  /*8a20*/  IMAD.MOV.U32 R7, RZ, RZ, R11 ;  /* 0x000000ffff077224 */ /* 0x000fe200078e000b */
[----:B------:R-:W-:Y:S01]  /*8a30*/  SHF.R.U32.HI R5, RZ, 0x3, R5 ;  /* 0x00000003ff057819 */ /* 0x000fe20000011605 */
[----:B------:R-:W-:Y:S01]  /*8a40*/  BSSY B1, `(.L_x_6559) ;  /* 0x0000014000017945 */ /* 0x000fe20003800000 */
[----:B------:R-:W-:Y:S01]  /*8a50*/  PRMT R33, R6, 0x7610, R33 ;  /* 0x0000761006217816 */ /* 0x000fe20000000021 */
[----:B------:R-:W-:Y:S01]  /*8a60*/  IMAD.MOV.U32 R6, RZ, RZ, R10 ;  /* 0x000000ffff067224 */ /* 0x000fe200078e000a */
[----:B------:R-:W-:Y:S01]  /*8a70*/  LOP3.LUT R5, R4, R5, RZ, 0x3c, !PT ;  /* 0x0000000504057212 */ /* 0x000fe200078e3cff */
[----:B------:R-:W-:Y:S01]  /*8a80*/  IMAD.MOV.U32 R4, RZ, RZ, R3 ;  /* 0x000000ffff047224 */ /* 0x000fe200078e0003 */
[----:B------:R-:W-:-:S02]  /*8a90*/  PRMT R49, R7, 0x7610, R49 ;  /* 0x0000761007317816 */ /* 0x000fc40000000031 */
[----:B------:R-:W-:Y:S01]  /*8aa0*/  PRMT R31, R14, 0x5410, R6 ;  /* 0x000054100e1f7816 */ /* 0x000fe20000000006 */
[----:B------:R-:W-:Y:S01]  /*8ab0*/  IMAD R5, R220, 0x200, R5 ;  /* 0x00000200dc057824 */ /* 0x000fe200078e0205 */
[----:B------:R-:W-:Y:S01]  /*8ac0*/  PRMT R32, R4, 0x7610, R32 ;  /* 0x0000761004207816 */ /* 0x000fe20000000020 */
[----:B------:R-:W-:Y:S01]  /*8ad0*/  IMAD.MOV.U32 R4, RZ, RZ, R9 ;  /* 0x000000ffff047224 */ /* 0x000fe200078e0009 */
[----:B------:R-:W-:Y:S01]  /*8ae0*/  LOP3.LUT P2, RZ, R198, 0x4, RZ, 0xc0, !PT ;  /* 0x00000004c6ff7812 */ /* 0x000fe2000784c0ff */
[----:B------:R-:W-:Y:S01]  /*8af0*/  IMAD.MOV.U32 R6, RZ, RZ, R12 ;  /* 0x000000ffff067224 */ /* 0x000fe200078e000c */
[----:B------:R-:W-:Y:S01]  /*8b00*/  ISETP.GE.AND P1, PT, R187, R30, PT ;  /* 0x0000001ebb00720c */ /* 0x000fe20003f26270 */
[----:B------:R-:W-:Y:S01]  /*8b10*/  IMAD R15, R5, 0x2, R18 ;  /* 0x00000002050f7824 */ /* 0x000fe200078e0212 */
[----:B------:R-:W-:Y:S01]  /*8b20*/  PRMT R34, R4, 0x7610, R34 ;  /* 0x0000761004227816 */ /* 0x000fe20000000022 */
[----:B------:R-:W-:Y:S01]  /*8b30*/  IMAD.MOV.U32 R5, RZ, RZ, R13 ;  /* 0x000000ffff057224 */ /* 0x000fe200078e000d */
[----:B------:R-:W-:Y:S01]  /*8b40*/  PRMT R50, R6, 0x7610, R50 ;  /* 0x0000761006327816 */ /* 0x000fe20000000032 */
[----:B------:R-:W-:-:S02]  /*8b50*/  VIADD R4, R15, 0x20400 ;  /* 0x000204000f047836 */ /* 0x000fc40000000000 */
[----:B------:R-:W-:Y:S01]  /*8b60*/  VIADD R14, R15, 0x20440 ;  /* 0x000204400f0e7836 */ /* 0x000fe20000000000 */
[----:B-1----:R-:W-:Y:S06]  /*8b70*/  @!P0 BRA `(.L_x_6560) ;  /* 0x00000218007c8947 */ /* 0x002fec0003800000 */
.L_x_6902:
[----:B------:R-:W-:Y:S05]  /*8b80*/  BSYNC B1 ;  /* 0x0000000000017941 */ /* 0x000fea0003800000 */
.L_x_6559:
        /* <DEDUP_REMOVED lines=9> */
[----:B------:R-:W1:Y:S01]  /*8c20*/  LDS.128 R4, [R15+0x20400] ;  /* 0x020400000f047984 */ /* 0x000e620000000c00 */
        /* <DEDUP_REMOVED lines=45> */
.L_x_6564:
[----:B------:R-:W-:Y:S05]  /*8f00*/  BSYNC B2 ;  /* 0x0000000000027941 */ /* 0x000fea0003800000 */
.L_x_6563:
[----:B------:R-:W-:Y:S05]  /*8f10*/  @P1 BRA `(.L_x_6562) ;  /* 0x0000000000b81947 */ /* 0x000fea0003800000 */
[----:B-1----:R-:W1:Y:S01]  /*8f20*/  LDS.128 R4, [R14] ;  /* 0x000000000e047984 */ /* 0x002e620000000c00 */
        /* <DEDUP_REMOVED lines=45> */
.L_x_6562:
[----:B------:R-:W-:Y:S05]  /*9200*/  BSYNC B1 ;  /* 0x0000000000017941 */ /* 0x000fea0003800000 */
.L_x_6561:
        /* <DEDUP_REMOVED lines=35> */
[----:B0-----:R-:W-:Y:S01]  /*9440*/  FMUL.FTZ R35, R13, R21 ;  /* 0x000000150d237220 */ /* 0x001fe20000410000 */
        /* <DEDUP_REMOVED lines=17> */
.L_x_6567:
[----:B------:R-:W-:Y:S05]  /*9560*/  BSYNC B1 ;  /* 0x0000000000017941 */ /* 0x000fea0003800000 */
.L_x_6566:
[----:B------:R-:W-:Y:S05]  /*9570*/  @P1 BRA `(.L_x_6565) ;  /* 0x0000001400f41947 */ /* 0x000fea0003800000 */
[----:B-1----:R-:W1:Y:S01]  /*9580*/  LDS.128 R4, [R14+0x1000] ;  /* 0x001000000e047984 */ /* 0x002e620000000c00 */
[----:B------:R-:W-:Y:S02]  /*9590*/  SHF.R.U64 R10, R2, 0x10, R3 ;  /* 0x00000010020a7819 */ /* 0x000fe40000001203 */
[--C-:B------:R-:W-:Y:S02]  /*95a0*/  SHF.R.U64 R2, R8, 0x10, R9.reuse ;  /* 0x0000001008027819 */ /* 0x100fe40000001209 */
        /* <DEDUP_REMOVED lines=9> */
[----:B------:R-:W-:Y:S01]  /*9640*/  PRMT R31, R31, 0x5410, R2 ;  /* 0x000054101f1f7816 */ /* 0x000fe20000000002 */
        /* <DEDUP_REMOVED lines=8> */
[----:B------:R-:W-:Y:S01]  /*96d0*/  FMUL.FTZ R10, R7, R34 ;  /* 0x00000022070a7220 */ /* 0x000fe20000410000 */
[----:B------:R-:W-:-:S02]  /*96e0*/  IMAD.U32 R4, R5, 0x10000, RZ ;  /* 0x0001000005047824 */ /* 0x000fc400078e00ff */
[C---:B------:R-:W-:Y:S01]  /*96f0*/  FFMA.FTZ R15, R8.reuse, R11, -R15 ;  /* 0x0000000b080f7223 */ /* 0x040fe2000001080f */
[----:B------:R-:W-:Y:S01]  /*9700*/  FFMA.FTZ R12, R8, R13, R6 ;  /* 0x0000000d080c7223 */ /* 0x000fe20000010006 */
[-C--:B------:R-:W-:Y:S01]  /*9710*/  FMUL.FTZ R8, R7, R32.reuse ;  /* 0x0000002007087220 */ /* 0x080fe20000410000 */
        /* <DEDUP_REMOVED lines=21> */
.L_x_6552:
        /* <DEDUP_REMOVED lines=34> */
.L_x_6908:
        /* <DEDUP_REMOVED lines=12> */
[----:B-12---:R-:W-:-:S04]  /*9b50*/  IMAD.WIDE R2, R16, 0x2, R2 ;  /* 0x0000000210027825 */ /* 0x006fc800078e0202 */
[----:B----4-:R-:W-:Y:S01]  /*9b60*/  IMAD.WIDE R14, R16, 0x2, R14 ;  /* 0x00000002100e7825 */ /* 0x010fe200078e020e */
[----:B------:R3:W5:Y:S04]  /*9b70*/  LD.E.128 R24, desc[UR50][R2.64] ;  /* 0x0000003202187980 */ /* 0x000768000c101d00 */
[----:B------:R3:W5:Y:S02]  /*9b80*/  LD.E.128 R28, desc[UR50][R14.64] ;  /* 0x000000320e1c7980 */ /* 0x000764000c101d00 */
.L_x_6570:
[----:B------:R-:W-:Y:S05]  /*9b90*/  BSYNC B1 ;  /* 0x0000000000017941 */ /* 0x000fea0003800000 */
.L_x_6569:
[----:B--23-5:R-:W-:Y:S01]  /*9ba0*/  IMAD.MOV.U32 R2, RZ, RZ, R28 ;  /* 0x000000ffff027224 */ /* 0x02cfe200078e001c */
[----:B------:R-:W-:Y:S01]  /*9bb0*/  UMOV UR4, 0xffffffff ;  /* 0xffffffff00047882 */ /* 0x000fe20000000000 */
[----:B------:R-:W-:Y:S02]  /*9bc0*/  IMAD.MOV.U32 R4, RZ, RZ, R30 ;  /* 0x000000ffff047224 */ /* 0x000fe400078e001e */
[----:B------:R-:W-:Y:S02]  /*9bd0*/  IMAD.MOV.U32 R5, RZ, RZ, R31 ;  /* 0x000000ffff057224 */ /* 0x000fe400078e001f */
        /* <DEDUP_REMOVED lines=16> */
[----:B0-----:R-:W0:Y:S04]  /*9ce0*/  SHFL.IDX PT, R6, R6, 0x1, 0x1c1f ;  /* 0x003c1f0006067f89 */ /* 0x001e2800000e0000 */
[----:B----4-:R1:W4:Y:S02]  /*9cf0*/  SHFL.IDX PT, R14, R8, 0x1, 0x1c1f ;  /* 0x003c1f00080e7f89 */ /* 0x01032400000e0000 */
.L_x_6914:
[----:B------:R-:W2:Y:S01]  /*9d00*/  LDC R21, c[0x0][0x3f4] ;  /* 0x0000fd00ff157b82 */ /* 0x000ea20000000800 */
[----:B-1----:R-:W-:Y:S01]  /*9d10*/  VIADD R7, R32, 0x20 ;  /* 0x0000002020077836 */ /* 0x002fe20000000000 */
[----:B------:R-:W-:Y:S01]  /*9d20*/  LEA.HI R0, R229, R229, RZ, 0x1 ;  /* 0x000000e5e5007211 */ /* 0x000fe200078f08ff */
[----:B------:R-:W-:Y:S01]  /*9d30*/  BSSY B1, `(.L_x_6572) ;  /* 0x0000015000017945 */ /* 0x000fe20003800000 */
[----:B0-----:R-:W-:Y:S01]  /*9d40*/  IMAD.MOV.U32 R13, RZ, RZ, R6 ;  /* 0x000000ffff0d7224 */ /* 0x001fe200078e0006 */
[----:B------:R-:W-:Y:S02]  /*9d50*/  CS2R R8, SRZ ;  /* 0x0000000000087805 */ /* 0x000fe4000001ff00 */
[----:B------:R-:W-:Y:S01]  /*9d60*/  ISETP.GE.AND P0, PT, R7, R20, PT ;  /* 0x000000140700720c */ /* 0x000fe20003f06270 */
[----:B----4-:R-:W-:Y:S01]  /*9d70*/  IMAD.MOV.U32 R12, RZ, RZ, R14 ;  /* 0x000000ffff0c7224 */ /* 0x010fe200078e000e */
[----:B------:R-:W-:Y:S02]  /*9d80*/  LOP3.LUT R0, R0, 0xfffffffe, RZ, 0xc0, !PT ;  /* 0xfffffffe00007812 */ /* 0x000fe400078ec0ff */
[----:B------:R-:W-:-:S02]  /*9d90*/  CS2R R6, SRZ ;  /* 0x0000000000067805 */ /* 0x000fc4000001ff00 */
[----:B------:R-:W-:Y:S01]  /*9da0*/  CS2R R10, SRZ ;  /* 0x00000000000a7805 */ /* 0x000fe2000001ff00 */
        /* <DEDUP_REMOVED lines=9> */
[----:B--23--:R-:W-:-:S04]  /*9e40*/  IMAD.WIDE R2, R16, 0x2, R2 ;  /* 0x0000000210027825 */ /* 0x00cfc800078e0202 */
[----:B------:R-:W-:Y:S01]  /*9e50*/  IMAD.WIDE R12, R16, 0x2, R12 ;  /* 0x00000002100c7825 */ /* 0x000fe200078e020c */
[----:B------:R0:W5:Y:S04]  /*9e60*/  LD.E.128 R8, desc[UR50][R2.64] ;  /* 0x0000003202087980 */ /* 0x000168000c101d00 */
[----:B------:R0:W5:Y:S02]  /*9e70*/  LD.E.128 R4, desc[UR50][R12.64] ;  /* 0x000000320c047980 */ /* 0x000164000c101d00 */
.L_x_6573:
[----:B------:R-:W-:Y:S05]  /*9e80*/  BSYNC B1 ;  /* 0x0000000000017941 */ /* 0x000fea0003800000 */
.L_x_6572:
[----:B------:R-:W1:Y:S01]  /*9e90*/  SYNCS.PHASECHK.TRANS64.TRYWAIT P1, [R18+URZ+0x38800], R15 ;  /* 0x0388000f120075a7 */ /* 0x000e62000802017f */
[----:B0--3--:R-:W-:Y:S01]  /*9ea0*/  VIADDMNMX R2, R20, -R195, 0x40, PT ;  /* 0x0000004014027446 */ /* 0x009fe200038009c3 */
[----:B--2--5:R-:W-:Y:S01]  /*9eb0*/  IMAD.MOV.U32 R3, RZ, RZ, R4 ;  /* 0x000000ffff037224 */ /* 0x024fe200078e0004 */
[----:B------:R-:W-:Y:S01]  /*9ec0*/  ISETP.GE.AND P0, PT, R16, R21, PT ;  /* 0x000000151000720c */ /* 0x000fe20003f06270 */
[----:B------:R-:W-:Y:S01]  /*9ed0*/  IMAD.MOV.U32 R12, RZ, RZ, R5 ;  /* 0x000000ffff0c7224 */ /* 0x000fe200078e0005 */
[----:B------:R-:W-:Y:S01]  /*9ee0*/  BSSY B1, `(.L_x_6574) ;  /* 0x000000f000017945 */ /* 0x000fe20003800000 */
[----:B------:R-:W-:Y:S01]  /*9ef0*/  IMAD.MOV.U32 R13, RZ, RZ, R9 ;  /* 0x000000ffff0d7224 */ /* 0x000fe200078e0009 */
[-C--:B------:R-:W-:Y:S02]  /*9f00*/  ISETP.GE.OR P2, PT, R187, R2.reuse, P0 ;  /* 0x00000002bb00720c */ /* 0x080fe40000746670 */
[----:B------:R-:W-:Y:S01]  /*9f10*/  PRMT R51, R51, 0x5410, R3 ;  /* 0x0000541033337816 */ /* 0x000fe20000000003 */
[----:B------:R-:W-:Y:S01]  /*9f20*/  IMAD.MOV.U32 R3, RZ, RZ, R7 ;  /* 0x000000ffff037224 */ /* 0x000fe200078e0007 */
[----:B------:R-:W-:Y:S01]  /*9f30*/  ISETP.GE.OR P0, PT, R36, R2, P0 ;  /* 0x000000022400720c */ /* 0x000fe20000706670 */
[----:B------:R-:W-:Y:S01]  /*9f40*/  IMAD.MOV.U32 R2, RZ, RZ, R6 ;  /* 0x000000ffff027224 */ /* 0x000fe200078e0006 */
[----:B------:R-:W-:Y:S01]  /*9f50*/  PRMT R53, R53, 0x5410, R12 ;  /* 0x0000541035357816 */ /* 0x000fe2000000000c */
[----:B------:R-:W-:-:S03]  /*9f60*/  IMAD.MOV.U32 R12, RZ, RZ, R8 ;  /* 0x000000ffff0c7224 */ /* 0x000fc600078e0008 */
[----:B------:R-:W-:Y:S01]  /*9f70*/  PRMT R51, R2, 0x7610, R51 ;  /* 0x0000761002337816 */ /* 0x000fe20000000033 */
[----:B------:R-:W-:Y:S01]  /*9f80*/  IMAD.MOV.U32 R2, RZ, RZ, R10 ;  /* 0x000000ffff027224 */ /* 0x000fe200078e000a */
[----:B------:R-:W-:Y:S01]  /*9f90*/  PRMT R53, R3, 0x7610, R53 ;  /* 0x0000761003357816 */ /* 0x000fe20000000035 */
[----:B------:R-:W-:Y:S01]  /*9fa0*/  IMAD.MOV.U32 R3, RZ, RZ, R11 ;  /* 0x000000ffff037224 */ /* 0x000fe200078e000b */
[----:B------:R-:W-:Y:S01]  /*9fb0*/  PRMT R54, R12, 0x5410, R13 ;  /* 0x000054100c367816 */ /* 0x000fe2000000000d */
[----:B-1----:R-:W-:Y:S06]  /*9fc0*/  @!P1 BRA `(.L_x_6575) ;  /* 0x00000208005c9947 */ /* 0x002fec0003800000 */
.L_x_6915:
[----:B------:R-:W-:Y:S05]  /*9fd0*/  BSYNC B1 ;  /* 0x0000000000017941 */ /* 0x000fea0003800000 */
.L_x_6574:
[----:B------:R-:W-:Y:S04]  /*9fe0*/  BSSY B1, `(.L_x_6576) ;  /* 0x000006a000017945 */ /* 0x000fe80003800000 */
[----:B------:R-:W-:Y:S05]  /*9ff0*/  @P2 BRA `(.L_x_6577) ;  /* 0x0000000400a02947 */ /* 0x000fea0003800000 */
[----:B------:R-:W-:Y:S01]  /*a000*/  IMAD.SHL.U32 R12, R198, 0x40, RZ ;  /* 0x00000040c60c7824 */ /* 0x000fe200078e00ff */
[----:B------:R-:W-:Y:S01]  /*a010*/  SHF.R.U64 R44, R28, 0x10, R29 ;  /* 0x000000101c2c7819 */ /* 0x000fe2000000121d */
[----:B------:R-:W-:Y:S01]  /*a020*/  IMAD.IADD R14, R16, 0x1, R21 ;  /* 0x00000001100e7824 */ /* 0x000fe200078e0215 */
[----:B------:R-:W-:Y:S02]  /*a030*/  SHF.R.U64 R39, R24, 0x10, R25 ;  /* 0x0000001018277819 */ /* 0x000fe40000001219 */
[----:B0-----:R-:W-:Y:S02]  /*a040*/  LOP3.LUT R15, R12, 0x1c0, RZ, 0xc0, !PT ;  /* 0x000001c00c0f7812 */ /* 0x001fe400078ec0ff */
[----:B------:R-:W-:Y:S02]  /*a050*/  SHF.R.U32.HI R43, RZ, 0x10, R27 ;  /* 0x00000010ff2b7819 */ /* 0x000fe4000001161b */
[----:B------:R-:W-:Y:S02]  /*a060*/  SHF.R.U32.HI R33, RZ, 0x3, R15 ;  /* 0x00000003ff217819 */ /* 0x000fe4000001160f */
[----:B------:R-:W-:-:S02]  /*a070*/  LOP3.LUT R14, R15, 0x38, R14, 0xf8, !PT ;  /* 0x000000380f0e7812 */ /* 0x000fc400078ef80e */
[----:B------:R-:W-:Y:S02]  /*a080*/  LOP3.LUT R12, R15, 0x38, R16, 0xf8, !PT ;  /* 0x000000380f0c7812 */ /* 0x000fe400078ef810 */
[-C--:B------:R-:W-:Y:S02]  /*a090*/  LOP3.LUT R15, R14, R33.reuse, RZ, 0x3c, !PT ;  /* 0x000000210e0f7212 */ /* 0x080fe400078e3cff */
[----:B------:R-:W-:Y:S02]  /*a0a0*/  LOP3.LUT R13, R12, R33, RZ, 0x3c, !PT ;  /* 0x000000210c0d7212 */ /* 0x000fe400078e3cff */
[----:B------:R-:W-:Y:S01]  /*a0b0*/  SHF.R.U32.HI R48, RZ, 0x10, R31 ;  /* 0x00000010ff307819 */ /* 0x000fe2000001161f */
[----:B------:R-:W-:Y:S01]  /*a0c0*/  IMAD R37, R220, 0x200, R15 ;  /* 0x00000200dc257824 */ /* 0x000fe200078e020f */
[----:B------:R-:W-:Y:S01]  /*a0d0*/  PRMT R44, R38, 0x5432, R44 ;  /* 0x00005432262c7816 */ /* 0x000fe2000000002c */
[----:B------:R-:W-:Y:S01]  /*a0e0*/  IMAD R13, R220, 0x200, R13 ;  /* 0x00000200dc0d7824 */ /* 0x000fe200078e020d */
[----:B------:R-:W-:Y:S01]  /*a0f0*/  SHF.R.U32.HI R46, RZ, 0x10, R29 ;  /* 0x00000010ff2e7819 */ /* 0x000fe2000001161d */
[--C-:B------:R-:W-:Y:S01]  /*a100*/  IMAD R37, R37, 0x2, R18.reuse ;  /* 0x0000000225257824 */ /* 0x100fe200078e0212 */
[----:B------:R-:W-:Y:S01]  /*a110*/  PRMT R39, R41, 0x5410, R39 ;  /* 0x0000541029277816 */ /* 0x000fe20000000027 */
[----:B------:R-:W-:Y:S01]  /*a120*/  IMAD R20, R13, 0x2, R18 ;  /* 0x000000020d147824 */ /* 0x000fe200078e0212 */
[----:B------:R-:W-:-:S02]  /*a130*/  SHF.R.U32.HI R40, RZ, 0x10, R25 ;  /* 0x00000010ff287819 */ /* 0x000fc40000011619 */
[----:B------:R-:W0:Y:S01]  /*a140*/  LDS.128 R32, [R37+0x20400] ;  /* 0x0204000025207984 */ /* 0x000e220000000c00 */
[----:B------:R-:W-:Y:S02]  /*a150*/  SHF.R.U64 R47, R30, 0x10, R31 ;  /* 0x000000101e2f7819 */ /* 0x000fe4000000121f */
[C---:B------:R-:W-:Y:S01]  /*a160*/  PRMT R43, R45.reuse, 0x5410, R43 ;  /* 0x000054102d2b7816 */ /* 0x040fe2000000002b */
[----:B------:R-:W1:Y:S01]  /*a170*/  LDS.128 R12, [R20+0x20400] ;  /* 0x02040000140c7984 */ /* 0x000e620000000c00 */
[----:B------:R-:W-:Y:S01]  /*a180*/  PRMT R48, R45, 0x5432, R48 ;  /* 0x000054322d307816 */ /* 0x000fe20000000030 */
[----:B------:R-:W-:Y:S01]  /*a190*/  IMAD.U32 R45, R44, 0x10000, RZ ;  /* 0x000100002c2d7824 */ /* 0x000fe200078e00ff */
[----:B------:R-:W-:Y:S01]  /*a1a0*/  PRMT R46, R41, 0x5432, R46 ;  /* 0x00005432292e7816 */ /* 0x000fe2000000002e */
[----:B------:R-:W-:Y:S01]  /*a1b0*/  IMAD.U32 R41, R39, 0x10000, RZ ;  /* 0x0001000027297824 */ /* 0x000fe200078e00ff */
[----:B------:R-:W-:Y:S02]  /*a1c0*/  PRMT R40, R49, 0x5432, R40 ;  /* 0x0000543231287816 */ /* 0x000fe40000000028 */
[----:B------:R-:W-:-:S02]  /*a1d0*/  PRMT R47, R38, 0x5410, R47 ;  /* 0x00005410262f7816 */ /* 0x000fc4000000002f */
        /* <DEDUP_REMOVED lines=10> */
[----:B-1----:R-:W-:-:S02]  /*a280*/  IMAD.U32 R24, R12, 0x10000, RZ ;  /* 0x000100000c187824 */ /* 0x002fc400078e00ff */
[C---:B------:R-:W-:Y:S01]  /*a290*/  FMUL.FTZ R49, R28.reuse, R45 ;  /* 0x0000002d1c317220 */ /* 0x040fe20000410000 */
[C---:B------:R-:W-:Y:S01]  /*a2a0*/  IMAD.U32 R38, R35.reuse, 0x10000, RZ ;  /* 0x0001000023267824 */ /* 0x040fe200078e00ff */
[----:B------:R-:W-:Y:S01]  /*a2b0*/  LOP3.LUT R34, R35, 0xffff0000, RZ, 0xc0, !PT ;  /* 0xffff000023227812 */ /* 0x000fe200078ec0ff */
[-C--:B------:R-:W-:Y:S01]  /*a2c0*/  FMUL.FTZ R35, R28, R41.reuse ;  /* 0x000000291c237220 */ /* 0x080fe20000410000 */
[----:B------:R-:W-:Y:S01]  /*a2d0*/  LOP3.LUT R12, R12, 0xffff0000, RZ, 0xc0, !PT ;  /* 0xffff00000c0c7812 */ /* 0x000fe200078ec0ff */
[----:B------:R-:W-:Y:S01]  /*a2e0*/  FFMA.FTZ R49, R24, R41, -R49 ;  /* 0x0000002918317223 */ /* 0x000fe20000010831 */
[----:B------:R-:W-:Y:S02]  /*a2f0*/  IMAD.U32 R28, R46, 0x10000, RZ ;  /* 0x000100002e1c7824 */ /* 0x000fe400078e00ff */
[----:B------:R-:W-:Y:S01]  /*a300*/  FMUL.FTZ R41, R29, R44 ;  /* 0x0000002c1d297220 */ /* 0x000fe20000410000 */
[----:B------:R-:W-:Y:S01]  /*a310*/  FFMA.FTZ R35, R24, R45, R35 ;  /* 0x0000002d18237223 */ /* 0x000fe20000010023 */
[----:B------:R-:W-:-:S02]  /*a320*/  IMAD.U32 R24, R40, 0x10000, RZ ;  /* 0x0001000028187824 */ /* 0x000fc400078e00ff */
[-C--:B------:R-:W-:Y:S01]  /*a330*/  FMUL.FTZ R29, R29, R39.reuse ;  /* 0x000000271d1d7220 */ /* 0x080fe20000410000 */
[C---:B------:R-:W-:Y:S02]  /*a340*/  IMAD.U32 R25, R13.reuse, 0x10000, RZ ;  /* 0x000100000d197824 */ /* 0x040fe400078e00ff */
        /* <DEDUP_REMOVED lines=51> */
.L_x_6577:
[----:B------:R-:W-:Y:S05]  /*a680*/  BSYNC B1 ;  /* 0x0000000000017941 */ /* 0x000fea0003800000 */
.L_x_6576:
[----:B-1----:R-:W-:Y:S02]  /*a690*/  PRMT R20, R2, 0x7610, R20 ;  /* 0x0000761002147816 */ /* 0x002fe40000000014 */
[----:B------:R-:W-:Y:S01]  /*a6a0*/  PRMT R30, R3, 0x7610, R30 ;  /* 0x00007610031e7816 */ /* 0x000fe2000000001e */
[----:B------:R-:W-:Y:S06]  /*a6b0*/  @P0 BRA `(.L_x_6565) ;  /* 0x0000000400a40947 */ /* 0x000fec0003800000 */
[----:B------:R-:W0:Y:S01]  /*a6c0*/  LDL R40, [R1+0x7c] ;  /* 0x00007c0001287983 */ /* 0x000e220000100800 */
[----:B------:R-:W-:Y:S01]  /*a6d0*/  IMAD.SHL.U32 R3, R36, 0x40, RZ ;  /* 0x0000004024037824 */ /* 0x000fe200078e00ff */
        /* <DEDUP_REMOVED lines=8> */
[----:B------:R-:W-:Y:S02]  /*a760*/  SHF.R.U64 R21, R8, 0x10, R9 ;  /* 0x0000001008157819 */ /* 0x000fe40000001209 */
        /* <DEDUP_REMOVED lines=11> */
[----:B------:R-:W1:Y:S01]  /*a820*/  LDS.128 R24, [R3+0x20400] ;  /* 0x0204000003187984 */ /* 0x000e620000000c00 */
        /* <DEDUP_REMOVED lines=10> */
[C---:B-1----:R-:W-:Y:S01]  /*a8d0*/  IMAD.U32 R9, R24.reuse, 0x10000, RZ ;  /* 0x0001000018097824 */ /* 0x042fe200078e00ff */
        /* <DEDUP_REMOVED lines=9> */
[----:B0-----:R-:W0:Y:S02]  /*a970*/  LDS.128 R12, [R40+0x20400] ;  /* 0x02040000280c7984 */ /* 0x001e240000000c00 */
        /* <DEDUP_REMOVED lines=61> */
.L_x_6565:
[----:B------:R-:W-:Y:S05]  /*ad50*/  BSYNC B0 ;  /* 0x0000000000007941 */ /* 0x000fea0003800000 */
.L_x_6551:
        /* <DEDUP_REMOVED lines=8> */
.L_x_6548:
[----:B-----5:R-:W-:-:S05]  /*ade0*/  IMAD.U32 R2, RZ, RZ, UR47 ;  /* 0x0000002fff027e24 */ /* 0x020fca000f8e00ff */
[----:B------:R-:W-:-:S13]  /*adf0*/  ISETP.NE.AND P0, PT, R2, 0x3, PT ;  /* 0x000000030200780c */ /* 0x000fda0003f05270 */
[----:B------:R-:W-:Y:S05]  /*ae00*/  @!P0 BRA `(.L_x_6578) ;  /* 0x0000000000048947 */ /* 0x000fea0003800000 */
[----:B------:R-:W-:Y:S01]  /*ae10*/  BPT.TRAP 0x1 ;  /* 0x000000040000795c */ /* 0x000fe20000300000 */
.L_x_6578:
[----:B01----:R-:W-:Y:S01]  /*ae20*/  IMAD R15, R19, 0x8, R18 ;  /* 0x00000008130f7824 */ /* 0x003fe200078e0212 */
[----:B------:R-:W-:-:S04]  /*ae30*/  SHF.L.U32 R8, R22, 0x1f, RZ ;  /* 0x0000001f16087819 */ /* 0x000fc800000006ff */
[----:B------:R0:W1:Y:S01]  /*ae40*/  SYNCS.PHASECHK.TRANS64.TRYWAIT P1, [R15+URZ+0x38830], R8 ;  /* 0x038830080f0075a7 */ /* 0x000062000802017f */
[----:B------:R-:W-:Y:S05]  /*ae50*/  @!P0 BRA `(.L_x_6579) ;  /* 0x0000000000048947 */ /* 0x000fea0003800000 */
[----:B------:R-:W-:Y:S01]  /*ae60*/  BPT.TRAP 0x1 ;  /* 0x000000040000795c */ /* 0x000fe20000300000 */
.L_x_6579:
[C---:B------:R-:W-:Y:S02]  /*ae70*/  VIADD R2, R18.reuse, 0x22400 ;  /* 0x0002240012027836 */ /* 0x040fe40000000000 */
[----:B------:R-:W-:-:S03]  /*ae80*/  VIADD R3, R18, 0x20400 ;  /* 0x0002040012037836 */ /* 0x000fc60000000000 */
[----:B------:R-:W-:Y:S02]  /*ae90*/  SHF.R.U32.HI R2, RZ, 0x4, R2 ;  /* 0x00000004ff027819 */ /* 0x000fe40000011602 */
[----:B------:R-:W-:Y:S02]  /*aea0*/  SHF.R.U32.HI R3, RZ, 0x4, R3 ;  /* 0x00000004ff037819 */ /* 0x000fe40000011603 */
[----:B------:R-:W-:Y:S02]  /*aeb0*/  LOP3.LUT R2, R2, 0x3fff, RZ, 0xc0, !PT ;  /* 0x00003fff02027812 */ /* 0x000fe400078ec0ff */
[----:B------:R-:W-:Y:S02]  /*aec0*/  LOP3.LUT R3, R3, 0x3fff, RZ, 0xc0, !PT ;  /* 0x00003fff03037812 */ /* 0x000fe400078ec0ff */
[----:B------:R-:W-:Y:S01]  /*aed0*/  LOP3.LUT R191, R2, 0x10000, RZ, 0xfc, !PT ;  /* 0x0001000002bf7812 */ /* 0x000fe200078efcff */
[----:B-1----:R-:W-:Y:S06]  /*aee0*/  @P1 BRA `(.L_x_6580) ;  /* 0x0000000000081947 */ /* 0x002fec0003800000 */
[----:B------:R-:W1:Y:S02]  /*aef0*/  SYNCS.PHASECHK.TRANS64.TRYWAIT P1, [R15+URZ+0x38830], R8 ;  /* 0x038830080f0075a7 */ /* 0x000e64000802017f */
[----:B-1----:R-:W-:Y:S05]  /*af00*/  @!P1 BRA `(.L_x_6581) ;  /* 0x000001f800a09947 */ /* 0x002fea0003800000 */
.L_x_6580:
[----:B--23--:R-:W-:Y:S01]  /*af10*/  LOP3.LUT R4, R3, 0x10000, RZ, 0xfc, !PT ;  /* 0x0001000003047812 */ /* 0x00cfe200078efcff */
[----:B------:R-:W-:Y:S01]  /*af20*/  IMAD R2, R19, 0x200, R191 ;  /* 0x0000020013027824 */ /* 0x000fe200078e02bf */
[----:B------:R-:W-:Y:S05]  /*af30*/  WARPSYNC.ALL ;  /* 0x0000000000007948 */ /* 0x000fea0003800000 */
[----:B------:R-:W-:Y:S01]  /*af40*/  IMAD.MOV.U32 R5, RZ, RZ, 0x40000040 ;  /* 0x40000040ff057424 */ /* 0x000fe200078e00ff */
[----:B------:R-:W-:Y:S01]  /*af50*/  R2UR UR4, R4 ;  /* 0x00000000040472ca */ /* 0x000fe200000e0000 */
[----:B------:R-:W-:Y:S01]  /*af60*/  IMAD.MOV.U32 R3, RZ, RZ, 0x40000040 ;  /* 0x40000040ff037424 */ /* 0x000fe200078e00ff */
[----:B------:R-:W-:Y:S01]  /*af70*/  R2UR UR6, R2 ;  /* 0x00000000020672ca */ /* 0x000fe200000e0000 */
[----:B------:R-:W-:Y:S01]  /*af80*/  WARPGROUP.ARRIVE ;  /* 0x00000000000079c5 */ /* 0x000fe20000000000 */
[----:B------:R-:W-:Y:S01]  /*af90*/  R2UR UR5, R5 ;  /* 0x00000000050572ca */ /* 0x000fe200000e0000 */
[----:B------:R-:W-:Y:S01]  /*afa0*/  VIADD R12, R4, 0x2 ;  /* 0x00000002040c7836 */ /* 0x000fe20000000000 */
[----:B------:R-:W-:Y:S01]  /*afb0*/  R2UR UR7, R3 ;  /* 0x00000000030772ca */ /* 0x000fe200000e0000 */
[----:B------:R-:W-:Y:S01]  /*afc0*/  VIADD R6, R2, 0x2 ;  /* 0x0000000202067836 */ /* 0x000fe20000000000 */
[----:B------:R-:W-:Y:S01]  /*afd0*/  BSSY B0, `(.L_x_6582) ;  /* 0x0000025000007945 */ /* 0x000fe20003800000 */
[----:B------:R-:W-:-:S02]  /*afe0*/  IMAD.MOV.U32 R13, RZ, RZ, 0x40000040 ;  /* 0x40000040ff0d7424 */ /* 0x000fc400078e00ff */
[----:B------:R-:W-:Y:S02]  /*aff0*/  IMAD.MOV.U32 R7, RZ, RZ, 0x40000040 ;  /* 0x40000040ff077424 */ /* 0x000fe400078e00ff */
[----:B------:R-:W-:Y:S02]  /*b000*/  VIADD R10, R4, 0x4 ;  /* 0x00000004040a7836 */ /* 0x000fe40000000000 */
[----:B------:R-:W-:Y:S02]  /*b010*/  IMAD.MOV.U32 R11, RZ, RZ, 0x40000040 ;  /* 0x40000040ff0b7424 */ /* 0x000fe400078e00ff */
[----:B------:R-:W-:Y:S02]  /*b020*/  IMAD.MOV.U32 R3, RZ, RZ, 0x40000040 ;  /* 0x40000040ff037424 */ /* 0x000fe400078e00ff */
[----:B------:R-:W-:Y:S01]  /*b030*/  HGMMA.64x64x16.F32.BF16 R24, gdesc[UR4], RZ, !UPT, gsb0 ;  /* 0x00e00000041879f0 */ /* 0x000fe2000c0018ff */
[----:B------:R-:W-:Y:S02]  /*b040*/  R2UR UR4, R12 ;  /* 0x000000000c0472ca */ /* 0x000fe400000e0000 */
        /* <DEDUP_REMOVED lines=27> */
[----:B------:R-:W2:Y:S02]  /*b200*/  SYNCS.PHASECHK.TRANS64.TRYWAIT P1, [R18+URZ+0x38810], R3 ;  /* 0x03881003120075a7 */ /* 0x000ea4000802017f */
[----:B--2---:R-:W-:Y:S05]  /*b210*/  @!P1 BRA `(.L_x_6583) ;  /* 0x000001f400f09947 */ /* 0x004fea0003800000 */
.L_x_6916:
[----:B------:R-:W-:Y:S05]  /*b220*/  BSYNC B0 ;  /* 0x0000000000007941 */ /* 0x000fea0003800000 */
.L_x_6582:
[----:B------:R-:W-:Y:S05]  /*b230*/  @!P0 BRA `(.L_x_6584) ;  /* 0x0000000000048947 */ /* 0x000fea0003800000 */
[----:B------:R-:W-:Y:S01]  /*b240*/  BPT.TRAP 0x1 ;  /* 0x000000040000795c */ /* 0x000fe20000300000 */
.L_x_6584:
[----:B------:R3:W4:Y:S01]  /*b250*/  SYNCS.PHASECHK.TRANS64.TRYWAIT P2, [R15+URZ+0x38850], R8 ;  /* 0x038850080f0075a7 */ /* 0x000722000804017f */
[----:B------:R-:W-:Y:S05]  /*b260*/  @!P0 BRA `(.L_x_6585) ;  /* 0x0000000000048947 */ /* 0x000fea0003800000 */
[----:B------:R-:W-:Y:S01]  /*b270*/  BPT.TRAP 0x1 ;  /* 0x000000040000795c */ /* 0x000fe20000300000 */
.L_x_6585:
[----:B------:R-:W5:Y:S02]  /*b280*/  S2R R0, SR_TID.X ;  /* 0x0000000000007919 */ /* 0x000f640000002100 */
[----:B-----5:R-:W-:-:S04]  /*b290*/  LOP3.LUT R0, R0, 0x7f, RZ, 0xc0, !PT ;  /* 0x0000007f00007812 */ /* 0x020fc800078ec0ff */
[----:B------:R-:W-:Y:S01]  /*b2a0*/  ISETP.NE.AND P1, PT, R0, RZ, PT ;  /* 0x000000ff0000720c */ /* 0x000fe20003f25270 */
[----:B------:R-:W-:-:S05]  /*b2b0*/  VIADD R0, R18, 0x400 ;  /* 0x0000040012007836 */ /* 0x000fca0000000000 */
[----:B------:R-:W-:Y:S01]  /*b2c0*/  SHF.R.U32.HI R0, RZ, 0x4, R0 ;  /* 0x00000004ff007819 */ /* 0x000fe20000011600 */
[----:B----4-:R-:W-:Y:S06]  /*b2d0*/  @P2 BRA `(.L_x_6586) ;  /* 0x0000000000082947 */ /* 0x010fec0003800000 */
[----:B------:R-:W4:Y:S02]  /*b2e0*/  SYNCS.PHASECHK.TRANS64.TRYWAIT P2, [R15+URZ+0x38850], R8 ;  /* 0x038850080f0075a7 */ /* 0x000f24000804017f */
[----:B----4-:R-:W-:Y:S05]  /*b2f0*/  @!P2 BRA `(.L_x_6587) ;  /* 0x000001f400cca947 */ /* 0x010fea0003800000 */
.L_x_6586:
[----:B------:R-:W-:Y:S01]  /*b300*/  LOP3.LUT R0, R0, 0x3fff, RZ, 0xc0, !PT ;  /* 0x00003fff00007812 */ /* 0x000fe200078ec0ff */
[----:B------:R-:W-:Y:S05]  /*b310*/  WARPSYNC.ALL ;  /* 0x0000000000007948 */ /* 0x000fea0003800000 */
[----:B------:R-:W-:Y:S01]  /*b320*/  LOP3.LUT R192, R0, 0x10000, RZ, 0xfc, !PT ;  /* 0x0001000000c07812 */ /* 0x000fe200078efcff */
[----:B------:R-:W-:Y:S01]  /*b330*/  VIADD R0, R18, 0x26400 ;  /* 0x0002640012007836 */ /* 0x000fe20000000000 */
[----:B------:R-:W-:-:S03]  /*b340*/  WARPGROUP.ARRIVE ;  /* 0x00000000000079c5 */ /* 0x000fc60000000000 */
[----:B01-34-:R-:W-:-:S03]  /*b350*/  IMAD R8, R19, 0x1000, R192 ;  /* 0x0000100013087824 */ /* 0x01bfc600078e02c0 */
[----:B------:R-:W0:Y:S01]  /*b360*/  S2R R14, SR_TID.X ;  /* 0x00000000000e7919 */ /* 0x000e220000002100 */
[----:B------:R-:W-:Y:S01]  /*b370*/  IMAD.MOV.U32 R9, RZ, RZ, 0x40000040 ;  /* 0x40000040ff097424 */ /* 0x000fe200078e00ff */
[----:B------:R-:W-:Y:S01]  /*b380*/  SHF.R.U32.HI R0, RZ, 0x4, R0 ;  /* 0x00000004ff007819 */ /* 0x000fe20000011600 */
[----:B--2---:R-:W-:Y:S01]  /*b390*/  IMAD.MOV.U32 R3, RZ, RZ, 0x40000040 ;  /* 0x40000040ff037424 */ /* 0x004fe200078e00ff */
        /* <DEDUP_REMOVED lines=8> */
[----:B------:R-:W-:-:S02]  /*b420*/  R2UR UR5, R3 ;  /* 0x00000000030572ca */ /* 0x000fc400000e0000 */
[C---:B------:R-:W-:Y:S01]  /*b430*/  R2UR UR4, R2.reuse ;  /* 0x00000000020472ca */ /* 0x040fe200000e0000 */
[----:B------:R-:W-:Y:S01]  /*b440*/  VIADD R56, R2, 0x2 ;  /* 0x0000000202387836 */ /* 0x000fe20000000000 */
[----:B------:R-:W-:Y:S01]  /*b450*/  LEA R67, R168, 0xffffffc0, 0x6 ;  /* 0xffffffc0a8437811 */ /* 0x000fe200078e30ff */
[----:B------:R-:W-:-:S10]  /*b460*/  VIADD R59, R2, 0x800 ;  /* 0x00000800023b7836 */ /* 0x000fd40000000000 */
        /* <DEDUP_REMOVED lines=10> */
[----:B------:R0:W1:Y:S02]  /*b510*/  SHFL.IDX PT, R0, R14, RZ, 0x1f ;  /* 0x00001fff0e007589 */ /* 0x00006400000e0000 */
[----:B0-----:R-:W-:Y:S01]  /*b520*/  IMAD.MOV.U32 R14, RZ, RZ, 0x4 ;  /* 0x00000004ff0e7424 */ /* 0x001fe200078e00ff */
[----:B-1----:R-:W-:-:S04]  /*b530*/  ISETP.GT.AND P2, PT, R0, 0x7f, PT ;  /* 0x0000007f0000780c */ /* 0x002fc80003f44270 */
[----:B------:R-:W-:Y:S02]  /*b540*/  SEL R9, RZ, 0x2, !P2 ;  /* 0x00000002ff097807 */ /* 0x000fe40005000000 */
[C---:B------:R-:W-:Y:S02]  /*b550*/  SEL R0, R14.reuse, 0x2, P2 ;  /* 0x000000020e007807 */ /* 0x040fe40001000000 */
[----:B------:R-:W-:Y:S01]  /*b560*/  SEL R14, R14, 0x6, !P2 ;  /* 0x000000060e0e7807 */ /* 0x000fe20005000000 */
        /* <DEDUP_REMOVED lines=149> */
[----:B------:R-:W-:Y:S01]  /*bec0*/  IMAD.MOV.U32 R21, RZ, RZ, 0x40000040 ;  /* 0x40000040ff157424 */ /* 0x000fe200078e00ff */
        /* <DEDUP_REMOVED lines=25> */
[----:B------:R-:W-:Y:S02]  /*c060*/  IMAD.MOV.U32 R57, RZ, RZ, 0x40000040 ;  /* 0x40000040ff397424 */ /* 0x000fe400078e00ff */
[----:B------:R-:W-:-:S02]  /*c070*/  VIADD R61, R8, 0xa00 ;  /* 0x00000a00083d7836 */ /* 0x000fc40000000000 */
[----:B------:R-:W-:Y:S01]  /*c080*/  VIADD R59, R2, 0xa00 ;  /* 0x00000a00023b7836 */ /* 0x000fe20000000000 */
[----:B------:R-:W-:Y:S02]  /*c090*/  WARPGROUP.DEPBAR.LE gsb0, 0x0 ;  /* 0x00008000000079c5 */ /* 0x000fe40000010000 */
[----:B------:R-:W-:-:S06]  /*c0a0*/  WARPGROUP.ARRIVE ;  /* 0x00000000000079c5 */ /* 0x000fcc0000000000 */
[----:B------:R-:W-:Y:S01]  /*c0b0*/  HGMMA.64x64x16.F32.BF16 R24, gdesc[UR4], R24, gsb0 ;  /* 0x00e00000041879f0 */ /* 0x000fe20008001818 */
[----:B------:R-:W-:Y:S01]  /*c0c0*/  R2UR UR6, R20 ;  /* 0x00000000140672ca */ /* 0x000fe200000e0000 */
[----:B------:R-:W-:Y:S01]  /*c0d0*/  IMAD.MOV.U32 R20, RZ, RZ, 0x28 ;  /* 0x00000028ff147424 */ /* 0x000fe200078e00ff */
[----:B------:R-:W-:Y:S01]  /*c0e0*/  R2UR UR7, R21 ;  /* 0x00000000150772ca */ /* 0x000fe200000e0000 */
[----:B------:R-:W-:Y:S01]  /*c0f0*/  IMAD.MOV.U32 R21, RZ, RZ, 0xa00 ;  /* 0x00000a00ff157424 */ /* 0x000fe200078e00ff */
[----:B------:R-:W-:Y:S02]  /*c100*/  R2UR UR4, R56 ;  /* 0x00000000380472ca */ /* 0x000fe400000e0000 */
[----:B------:R-:W-:Y:S02]  /*c110*/  R2UR UR5, R57 ;  /* 0x00000000390572ca */ /* 0x000fe400000e0000 */
[----:B------:R-:W-:Y:S02]  /*c120*/  SEL R20, R20, 0x26, P2 ;  /* 0x0000002614147807 */ /* 0x000fe40001000000 */
[----:B------:R-:W-:-:S02]  /*c130*/  SEL R21, R21, 0x980, P2 ;  /* 0x0000098015157807 */ /* 0x000fc40001000000 */
[----:B------:R-:W-:Y:S02]  /*c140*/  LOP3.LUT R57, R20, 0x6, RZ, 0xc0, !PT ;  /* 0x0000000614397812 */ /* 0x000fe400078ec0ff */
[----:B------:R-:W-:-:S04]  /*c150*/  LOP3.LUT R21, R21, 0xa00, RZ, 0xc0, !PT ;  /* 0x00000a0015157812 */ /* 0x000fc800078ec0ff */
[CC--:B------:R-:W-:Y:S02]  /*c160*/  IADD3 R20, R57.reuse, R21.reuse, R2 ;  /* 0x0000001539147210 */ /* 0x0c0fe40007ffe002 */
[----:B------:R-:W-:Y:S01]  /*c170*/  IADD3 R56, R57, R21, R8 ;  /* 0x0000001539387210 */ /* 0x000fe20007ffe008 */
[----:B------:R-:W-:Y:S02]  /*c180*/  IMAD.MOV.U32 R21, RZ, RZ, 0x40000040 ;  /* 0x40000040ff157424 */ /* 0x000fe400078e00ff */
        /* <DEDUP_REMOVED lines=127> */
[----:B------:R-:W-:-:S05]  /*c980*/  IMAD.MOV.U32 R0, RZ, RZ, 0x40 ;  /* 0x00000040ff007424 */ /* 0x000fca00078e00ff */
[----:B------:R-:W-:-:S04]  /*c990*/  SEL R0, R0, 0x3e, P2 ;  /* 0x0000003e00007807 */ /* 0x000fc80001000000 */
[----:B------:R-:W-:Y:S01]  /*c9a0*/  LOP3.LUT R9, R0, 0x6, RZ, 0xc0, !PT ;  /* 0x0000000600097812 */ /* 0x000fe200078ec0ff */
[----:B------:R-:W-:Y:S01]  /*c9b0*/  IMAD.IADD R0, R218, 0x1, R195 ;  /* 0x00000001da007824 */ /* 0x000fe200078e02c3 */
        /* <DEDUP_REMOVED lines=13> */
[----:B------:R-:W-:-:S04]  /*ca90*/  LOP3.LUT R14, R14, 0x1e00, RZ, 0xc0, !PT ;  /* 0x00001e000e0e7812 */ /* 0x000fc800078ec0ff */
[----:B------:R-:W-:Y:S01]  /*caa0*/  IADD3 R8, R9, R14, R8 ;  /* 0x0000000e09087210 */ /* 0x000fe20007ffe008 */
[----:B------:R-:W-:Y:S02]  /*cab0*/  WARPGROUP.DEPBAR.LE gsb0, 0x0 ;  /* 0x00008000000079c5 */ /* 0x000fe40000010000 */
[----:B------:R-:W-:-:S06]  /*cac0*/  WARPGROUP.ARRIVE ;  /* 0x00000000000079c5 */ /* 0x000fcc0000000000 */
[----:B------:R-:W-:Y:S01]  /*cad0*/  HGMMA.64x64x16.F32.BF16 R24, gdesc[UR4], R24, gsb0 ;  /* 0x00e00000041879f0 */ /* 0x000fe20008001818 */
[----:B------:R-:W-:Y:S02]  /*cae0*/  R2UR UR6, R20 ;  /* 0x00000000140672ca */ /* 0x000fe400000e0000 */
[----:B------:R-:W-:Y:S01]  /*caf0*/  R2UR UR7, R21 ;  /* 0x00000000150772ca */ /* 0x000fe200000e0000 */
[----:B------:R-:W-:Y:S01]  /*cb00*/  IMAD.MOV.U32 R21, RZ, RZ, 0x40000040 ;  /* 0x40000040ff157424 */ /* 0x000fe200078e00ff */
[----:B------:R-:W-:Y:S02]  /*cb10*/  R2UR UR4, R56 ;  /* 0x00000000380472ca */ /* 0x000fe400000e0000 */
[----:B------:R-:W-:Y:S01]  /*cb20*/  R2UR UR5, R57 ;  /* 0x00000000390572ca */ /* 0x000fe200000e0000 */
[----:B------:R-:W0:Y:S01]  /*cb30*/  LDC R56, c[0x0][0x448] ;  /* 0x00011200ff387b82 */ /* 0x000e220000000800 */
[----:B------:R-:W-:Y:S01]  /*cb40*/  IADD3 R20, R9, R14, R2 ;  /* 0x0000000e09147210 */ /* 0x000fe20007ffe002 */
[----:B------:R-:W-:Y:S01]  /*cb50*/  IMAD.MOV.U32 R9, RZ, RZ, 0x40000040 ;  /* 0x40000040ff097424 */ /* 0x000fe200078e00ff */
[----:B0-----:R-:W-:-:S13]  /*cb60*/  ISETP.NE.AND P2, PT, R56, 0x1, PT ;  /* 0x000000013800780c */ /* 0x001fda0003f45270 */
[----:B------:R-:W0:Y:S01]  /*cb70*/  @P2 LDC R14, c[0x0][0x450] ;  /* 0x00011400ff0e2b82 */ /* 0x000e220000000800 */
[----:B------:R-:W-:Y:S02]  /*cb80*/  WARPGROUP.DEPBAR.LE gsb0, 0x0 ;  /* 0x00008000000079c5 */ /* 0x000fe40000010000 */
[----:B------:R-:W-:-:S06]  /*cb90*/  WARPGROUP.ARRIVE ;  /* 0x00000000000079c5 */ /* 0x000fcc0000000000 */
[----:B------:R-:W-:Y:S01]  /*cba0*/  HGMMA.64x64x16.F32.BF16 R24, gdesc[UR4], R24, gsb0 ;  /* 0x00e00000041879f0 */ /* 0x000fe20008001818 */
[----:B------:R-:W-:Y:S02]  /*cbb0*/  R2UR UR4, R20 ;  /* 0x00000000140472ca */ /* 0x000fe400000e0000 */
[----:B------:R-:W-:Y:S02]  /*cbc0*/  R2UR UR5, R21 ;  /* 0x00000000150572ca */ /* 0x000fe400000e0000 */
[----:B------:R-:W-:Y:S01]  /*cbd0*/  R2UR UR6, R8 ;  /* 0x00000000080672ca */ /* 0x000fe200000e0000 */
[----:B------:R-:W-:Y:S01]  /*cbe0*/  IMAD.MOV.U32 R8, RZ, RZ, R0 ;  /* 0x000000ffff087224 */ /* 0x000fe200078e0000 */
[----:B------:R-:W-:Y:S02]  /*cbf0*/  R2UR UR7, R9 ;  /* 0x00000000090772ca */ /* 0x000fe400000e0000 */
[----:B------:R-:W1:Y:S01]  /*cc00*/  @P2 LDC R9, c[0x0][0x44c] ;  /* 0x00011300ff092b82 */ /* 0x000e620000000800 */
[----:B------:R-:W-:Y:S01]  /*cc10*/  IADD3 R20, -R186, R184, -R67 ;  /* 0x000000b8ba147210 */ /* 0x000fe20007ffe943 */
[----:B-1----:R-:W-:-:S04]  /*cc20*/  @P2 IMAD.HI.U32 R9, R0, R9, RZ ;  /* 0x0000000900092227 */ /* 0x002fc800078e00ff */
[----:B------:R-:W-:Y:S01]  /*cc30*/  @!P1 VIADD R0, R15, 0x38840 ;  /* 0x000388400f009836 */ /* 0x000fe20000000000 */
[----:B0-----:R-:W-:Y:S01]  /*cc40*/  @P2 SHF.R.U32.HI R8, RZ, R14, R9 ;  /* 0x0000000eff082219 */ /* 0x001fe20000011609 */
        /* <DEDUP_REMOVED lines=8> */
[----:B------:R-:W-:Y:S01]  /*ccd0*/  ULDC.64 UR4, c[0x0][0xad8] ;  /* 0x0002b60000047ab9 */ /* 0x000fe20000000a00 */
[----:B------:R-:W-:Y:S01]  /*cce0*/  ULDC UR6, c[0x0][0xad4] ;  /* 0x0002b50000067ab9 */ /* 0x000fe20000000800 */
[----:B------:R-:W-:Y:S01]  /*ccf0*/  UISETP.GE.AND UP0, UPT, UR5, 0x1, UPT ;  /* 0x000000010500788c */ /* 0x000fe2000bf06270 */
[----:B------:R-:W-:-:S03]  /*cd00*/  IMAD.U32 R21, RZ, RZ, UR6 ;  /* 0x00000006ff157e24 */ /* 0x000fc6000f8e00ff */
[----:B------:R-:W-:Y:S02]  /*cd10*/  UP2UR UR48, UPR, URZ, 0x1 ;  /* 0x000000013f307883 */ /* 0x000fe40008000000 */
[----:B------:R-:W-:Y:S02]  /*cd20*/  PLOP3.LUT P3, PT, PT, PT, UP0, 0x40, 0x0 ;  /* 0x000000000000781c */ /* 0x000fe40003f6e808 */
[----:B------:R-:W-:Y:S01]  /*cd30*/  LOP3.LUT R57, RZ, R21, RZ, 0x33, !PT ;  /* 0x00000015ff397212 */ /* 0x000fe200078e33ff */
[----:B------:R-:W-:Y:S02]  /*cd40*/  WARPGROUP.DEPBAR.LE gsb0, 0x0 ;  /* 0x00008000000079c5 */ /* 0x000fe40000010000 */
[----:B------:R1:W-:Y:S02]  /*cd50*/  @!P1 SYNCS.ARRIVE.TRANS64.RED.A1T0 RZ, [R0+URZ], RZ ;  /* 0x000000ff00ff99a7 */ /* 0x0003e4000810043f */
[----:B-1----:R-:W-:-:S05]  /*cd60*/  IADD3 R0, -R186, R9, R184 ;  /* 0x00000009ba007210 */ /* 0x002fca0007ffe1b8 */
[----:B------:R-:W-:-:S04]  /*cd70*/  IMAD.IADD R0, R0, 0x1, -R23 ;  /* 0x0000000100007824 */ /* 0x000fc800078e0a17 */
[C---:B------:R-:W-:Y:S02]  /*cd80*/  VIADD R69, R0.reuse, UR4 ;  /* 0x0000000400457c36 */ /* 0x040fe40008000000 */
[----:B------:R-:W-:-:S03]  /*cd90*/  IMAD.IADD R56, R0, 0x1, R57 ;  /* 0x0000000100387824 */ /* 0x000fc600078e0239 */
        /* <DEDUP_REMOVED lines=15> */
.L_x_6590:
[----:B------:R-:W-:-:S06]  /*ce90*/  UISETP.NE.AND UP0, UPT, UR5, 0x1, UPT ;  /* 0x000000010500788c */ /* 0x000fcc000bf05270 */
[----:B------:R-:W-:-:S05]  /*cea0*/  PLOP3.LUT P3, PT, PT, PT, UP0, 0x80, 0x0 ;  /* 0x000000000000781c */ /* 0x000fca0003f6f008 */
[----:B------:R-:W-:-:S08]  /*ceb0*/  @UP0 ULDC.64 UR6, c[0x0][0xae0] ;  /* 0x0002b80000060ab9 */ /* 0x000fd00000000a00 */
[----:B------:R-:W-:-:S05]  /*cec0*/  @P3 IMAD.HI.U32 R57, R14, UR6, RZ ;  /* 0x000000060e393c27 */ /* 0x000fca000f8e00ff */
[----:B------:R-:W-:-:S07]  /*ced0*/  @P3 SHF.R.U32.HI R14, RZ, UR7, R57 ;  /* 0x00000007ff0e3c19 */ /* 0x000fce0008011639 */
.L_x_6591:
[----:B------:R-:W-:Y:S05]  /*cee0*/  BSYNC B0 ;  /* 0x0000000000007941 */ /* 0x000fea0003800000 */
.L_x_6589:
[----:B------:R-:W-:-:S04]  /*cef0*/  IMAD R57, R14, UR5, -R67 ;  /* 0x000000050e397c24 */ /* 0x000fc8000f8e0a43 */
[----:B------:R-:W-:-:S05]  /*cf00*/  IMAD.IADD R57, R57, 0x1, -R186 ;  /* 0x0000000139397824 */ /* 0x000fca00078e0aba */
[----:B------:R-:W-:Y:S02]  /*cf10*/  VIMNMX R9, R9, R57, !PT ;  /* 0x0000003909097248 */ /* 0x000fe40007fe0100 */
[----:B------:R-:W-:-:S07]  /*cf20*/  VIADDMNMX R0, R57, UR5, R0, PT ;  /* 0x0000000539007c46 */ /* 0x000fce000b800100 */
.L_x_6588:
[C---:B------:R-:W-:Y:S01]  /*cf30*/  ISETP.GE.AND P3, PT, R58.reuse, 0x2, PT ;  /* 0x000000023a00780c */ /* 0x040fe20003f66270 */
[----:B------:R-:W-:Y:S01]  /*cf40*/  UISETP.NE.AND UP0, UPT, UR48, URZ, UPT ;  /* 0x0000003f3000728c */ /* 0x000fe2000bf05270 */
[----:B------:R-:W-:Y:S02]  /*cf50*/  ISETP.GE.AND P4, PT, R58, 0x9, PT ;  /* 0x000000093a00780c */ /* 0x000fe40003f86270 */
[C---:B------:R-:W-:Y:S02]  /*cf60*/  ISETP.GT.AND P6, PT, R9.reuse, 0x1, !P3 ;  /* 0x000000010900780c */ /* 0x040fe40005fc4270 */
[----:B------:R-:W-:Y:S02]  /*cf70*/  ISETP.GT.AND P5, PT, R9, 0x8, !P4 ;  /* 0x000000080900780c */ /* 0x000fe400067a4270 */
[C---:B------:R-:W-:Y:S02]  /*cf80*/  ISETP.LT.OR P6, PT, R0.reuse, 0x2, P6 ;  /* 0x000000020000780c */ /* 0x040fe400037c1670 */
[----:B------:R-:W-:-:S02]  /*cf90*/  ISETP.LT.OR P5, PT, R0, 0x9, P5 ;  /* 0x000000090000780c */ /* 0x000fc40002fa1670 */
[----:B------:R-:W-:Y:S02]  /*cfa0*/  FSEL R79, R25, -INF , !P6 ;  /* 0xff800000194f7808 */ /* 0x000fe40007000000 */
        /* <DEDUP_REMOVED lines=17> */
[C---:B------:R-:W-:Y:S02]  /*d0c0*/  ISETP.GT.AND P5, PT, R9.reuse, 0x18, !P6 ;  /* 0x000000180900780c */ /* 0x040fe400077a4270 */
        /* <DEDUP_REMOVED lines=70> */
.L_x_6594:
[----:B------:R-:W-:-:S06]  /*d530*/  UISETP.NE.AND UP0, UPT, UR5, 0x1, UPT ;  /* 0x000000010500788c */ /* 0x000fcc000bf05270 */
[----:B------:R-:W-:-:S05]  /*d540*/  PLOP3.LUT P6, PT, PT, PT, UP0, 0x80, 0x0 ;  /* 0x000000000000781c */ /* 0x000fca0003fcf008 */
[----:B------:R-:W-:-:S08]  /*d550*/  @UP0 ULDC.64 UR6, c[0x0][0xae0] ;  /* 0x0002b80000060ab9 */ /* 0x000fd00000000a00 */
[----:B------:R-:W-:Y:S01]  /*d560*/  @P6 IMAD.HI.U32 R9, R8, UR6, RZ ;  /* 0x0000000608096c27 */ /* 0x000fe2000f8e00ff */
[----:B------:R-:W-:-:S13]  /*d570*/  PLOP3.LUT P6, PT, PT, PT, UP0, 0x80, 0x0 ;  /* 0x000000000000781c */ /* 0x000fda0003fcf008 */
[----:B------:R-:W-:-:S07]  /*d580*/  @P6 SHF.R.U32.HI R8, RZ, UR7, R9 ;  /* 0x00000007ff086c19 */ /* 0x000fce0008011609 */
.L_x_6595:
[----:B------:R-:W-:Y:S05]  /*d590*/  BSYNC B0 ;  /* 0x0000000000007941 */ /* 0x000fea0003800000 */
.L_x_6593:
[----:B------:R-:W-:-:S04]  /*d5a0*/  IMAD R9, R8, UR5, -R67 ;  /* 0x0000000508097c24 */ /* 0x000fc8000f8e0a43 */
[----:B------:R-:W-:-:S05]  /*d5b0*/  IMAD.IADD R9, R9, 0x1, -R186 ;  /* 0x0000000109097824 */ /* 0x000fca00078e0aba */
[----:B------:R-:W-:Y:S02]  /*d5c0*/  VIMNMX R20, R20, R9, !PT ;  /* 0x0000000914147248 */ /* 0x000fe40007fe0100 */
[----:B------:R-:W-:-:S07]  /*d5d0*/  VIADDMNMX R0, R9, UR5, R0, PT ;  /* 0x0000000509007c46 */ /* 0x000fce000b800100 */
.L_x_6592:
[----:B------:R-:W-:Y:S01]  /*d5e0*/  ISETP.GT.AND P3, PT, R20, 0x1, !P3 ;  /* 0x000000011400780c */ /* 0x000fe20005f64270 */
[----:B------:R-:W-:Y:S01]  /*d5f0*/  ULDC UR6, c[0x0][0xa80] ;  /* 0x0002a00000067ab9 */ /* 0x000fe20000000800 */
[----:B------:R-:W-:Y:S01]  /*d600*/  FMNMX.FTZ R8, R81, R79, !PT ;  /* 0x0000004f51087209 */ /* 0x000fe20007810000 */
[----:B------:R-:W-:Y:S01]  /*d610*/  UISETP.NE.AND UP0, UPT, UR48, URZ, UPT ;  /* 0x0000003f3000728c */ /* 0x000fe2000bf05270 */
[----:B------:R-:W-:Y:S01]  /*d620*/  BAR.SYNC.DEFER_BLOCKING 0xf, 0x100 ;  /* 0x03c4000000007b1d */ /* 0x000fe20000010000 */
[----:B------:R-:W-:Y:S01]  /*d630*/  ISETP.LT.OR P3, PT, R0, 0x2, P3 ;  /* 0x000000020000780c */ /* 0x000fe20001f61670 */
[----:B------:R-:W-:Y:S01]  /*d640*/  @!P1 VIADD R15, R15, 0x38860 ;  /* 0x000388600f0f9836 */ /* 0x000fe20000000000 */
        /* <DEDUP_REMOVED lines=17> */
[C---:B------:R-:W-:Y:S02]  /*d760*/  ISETP.GT.AND P4, PT, R20.reuse, 0x8, !P4 ;  /* 0x000000081400780c */ /* 0x040fe40006784270 */
[----:B------:R-:W-:Y:S02]  /*d770*/  ISETP.GT.AND P3, PT, R20, 0x11, !P3 ;  /* 0x000000111400780c */ /* 0x000fe40005f64270 */
[----:B------:R-:W-:Y:S02]  /*d780*/  FMNMX.FTZ R8, R41, R8, !PT ;  /* 0x0000000829087209 */ /* 0x000fe40007810000 */
[----:B------:R-:W-:-:S02]  /*d790*/  ISETP.LT.OR P3, PT, R0, 0x12, P3 ;  /* 0x000000120000780c */ /* 0x000fc40001f61670 */
[----:B------:R-:W-:Y:S02]  /*d7a0*/  ISETP.LT.OR P4, PT, R0, 0x9, P4 ;  /* 0x000000090000780c */ /* 0x000fe40002781670 */
[----:B------:R-:W-:Y:S02]  /*d7b0*/  FSEL R35, R35, -INF , !P3 ;  /* 0xff80000023237808 */ /* 0x000fe40005800000 */
[----:B------:R-:W-:Y:S02]  /*d7c0*/  ISETP.NE.AND P3, PT, R62, RZ, PT ;  /* 0x000000ff3e00720c */ /* 0x000fe40003f65270 */
[----:B------:R-:W-:Y:S02]  /*d7d0*/  FMNMX.FTZ R8, R29, R8, !PT ;  /* 0x000000081d087209 */ /* 0x000fe40007810000 */
[----:B------:R-:W-:Y:S02]  /*d7e0*/  ISETP.GT.AND P3, PT, R20, 0x18, !P3 ;  /* 0x000000181400780c */ /* 0x000fe40005f64270 */
[----:B------:R-:W-:-:S02]  /*d7f0*/  FSEL R27, R30, -INF , !P4 ;  /* 0xff8000001e1b7808 */ /* 0x000fc40006000000 */
[----:B------:R-:W-:Y:S02]  /*d800*/  ISETP.LT.OR P3, PT, R0, 0x19, P3 ;  /* 0x000000190000780c */ /* 0x000fe40001f61670 */
[----:B------:R-:W-:Y:S02]  /*d810*/  FMNMX.FTZ R8, R45, R8, !PT ;  /* 0x000000082d087209 */ /* 0x000fe40007810000 */
[----:B------:R-:W-:Y:S02]  /*d820*/  FSEL R71, R38, -INF , !P3 ;  /* 0xff80000026477808 */ /* 0x000fe40005800000 */
[----:B------:R-:W-:Y:S02]  /*d830*/  ISETP.NE.AND P3, PT, R36, RZ, PT ;  /* 0x000000ff2400720c */ /* 0x000fe40003f65270 */
[----:B------:R-:W-:Y:S02]  /*d840*/  ISETP.NE.AND P4, PT, R44, RZ, PT ;  /* 0x000000ff2c00720c */ /* 0x000fe40003f85270 */
[----:B------:R-:W-:-:S02]  /*d850*/  ISETP.GT.AND P3, PT, R20, 0x19, !P3 ;  /* 0x000000191400780c */ /* 0x000fc40005f64270 */
[----:B------:R-:W-:Y:S02]  /*d860*/  FMNMX.FTZ R8, R33, R8, !PT ;  /* 0x0000000821087209 */ /* 0x000fe40007810000 */
[----:B------:R-:W-:Y:S02]  /*d870*/  ISETP.LT.OR P3, PT, R0, 0x1a, P3 ;  /* 0x0000001a0000780c */ /* 0x000fe40001f61670 */
[----:B------:R-:W-:Y:S02]  /*d880*/  FMNMX.FTZ R8, R49, R8, !PT ;  /* 0x0000000831087209 */ /* 0x000fe40007810000 */
[----:B------:R-:W-:Y:S02]  /*d890*/  FSEL R39, R39, -INF , !P3 ;  /* 0xff80000027277808 */ /* 0x000fe40005800000 */
[----:B------:R-:W-:Y:S02]  /*d8a0*/  ISETP.NE.AND P3, PT, R64, RZ, PT ;  /* 0x000000ff4000720c */ /* 0x000fe40003f65270 */
[----:B------:R-:W-:Y:S01]  /*d8b0*/  ISETP.NE.AND P6, PT, R14, RZ, PT ;  /* 0x000000ff0e00720c */ /* 0x000fe20003fc5270 */
[----:B------:R-:W-:Y:S01]  /*d8c0*/  IMAD.U32 R14, RZ, RZ, UR6 ;  /* 0x00000006ff0e7e24 */ /* 0x000fe2000f8e00ff */
[----:B------:R-:W-:-:S02]  /*d8d0*/  ISETP.GT.AND P3, PT, R20, 0x20, !P3 ;  /* 0x000000201400780c */ /* 0x000fc40005f64270 */
[----:B------:R-:W-:Y:S02]  /*d8e0*/  FMNMX.FTZ R8, R25, R8, !PT ;  /* 0x0000000819087209 */ /* 0x000fe40007810000 */
[----:B------:R-:W-:Y:S02]  /*d8f0*/  ISETP.LT.OR P3, PT, R0, 0x21, P3 ;  /* 0x000000210000780c */ /* 0x000fe40001f61670 */
[----:B------:R-:W-:Y:S02]  /*d900*/  ISETP.GT.AND P5, PT, R20, 0x38, !P5 ;  /* 0x000000381400780c */ /* 0x000fe40006fa4270 */
[----:B------:R-:W-:Y:S02]  /*d910*/  FSEL R75, R42, -INF , !P3 ;  /* 0xff8000002a4b7808 */ /* 0x000fe40005800000 */
[----:B------:R-:W-:Y:S02]  /*d920*/  ISETP.NE.AND P3, PT, R40, RZ, PT ;  /* 0x000000ff2800720c */ /* 0x000fe40003f65270 */
[----:B------:R-:W-:-:S02]  /*d930*/  ISETP.LT.OR P5, PT, R0, 0x39, P5 ;  /* 0x000000390000780c */ /* 0x000fc40002fa1670 */
[----:B------:R-:W-:Y:S02]  /*d940*/  ISETP.GT.AND P3, PT, R20, 0x21, !P3 ;  /* 0x000000211400780c */ /* 0x000fe40005f64270 */
[----:B------:R-:W-:Y:S02]  /*d950*/  @!P1 PRMT R15, RZ, 0x654, R15 ;  /* 0x00000654ff0f9816 */ /* 0x000fe4000000000f */
[----:B------:R-:W-:-:S04]  /*d960*/  ISETP.LT.OR P3, PT, R0, 0x22, P3 ;  /* 0x000000220000780c */ /* 0x000fc80001f61670 */
[----:B------:R-:W-:Y:S02]  /*d970*/  FSEL R43, R43, -INF , !P3 ;  /* 0xff8000002b2b7808 */ /* 0x000fe40005800000 */
[----:B------:R-:W-:-:S04]  /*d980*/  ISETP.NE.AND P3, PT, R66, RZ, PT ;  /* 0x000000ff4200720c */ /* 0x000fc80003f65270 */
        /* <DEDUP_REMOVED lines=9> */
[----:B------:R-:W-:Y:S02]  /*da20*/  ISETP.NE.AND P6, PT, R24, RZ, PT ;  /* 0x000000ff1800720c */ /* 0x000fe40003fc5270 */
[----:B------:R-:W-:Y:S02]  /*da30*/  FMNMX.FTZ R24, R53, R8, !PT ;  /* 0x0000000835187209 */ /* 0x000fe40007810000 */
[C---:B------:R-:W-:Y:S02]  /*da40*/  ISETP.LT.OR P3, PT, R0.reuse, 0x1, P3 ;  /* 0x000000010000780c */ /* 0x040fe40001f61670 */
[----:B------:R-:W-:Y:S01]  /*da50*/  ISETP.LT.OR P4, PT, R0, 0x32, P4 ;  /* 0x000000320000780c */ /* 0x000fe20002781670 */
[----:B------:R-:W0:Y:S01]  /*da60*/  SHFL.BFLY PT, R9, R24, 0x2, 0x1f ;  /* 0x0c401f0018097f89 */ /* 0x000e2200000e0000 */
[----:B------:R-:W-:-:S02]  /*da70*/  FSEL R26, R26, -INF , !P3 ;  /* 0xff8000001a1a7808 */ /* 0x000fc40005800000 */
[----:B------:R-:W-:Y:S02]  /*da80*/  ISETP.GT.AND P6, PT, R20, 0x39, !P6 ;  /* 0x000000391400780c */ /* 0x000fe400077c4270 */
[----:B------:R-:W-:Y:S02]  /*da90*/  FSEL R83, R51, -INF , !P4 ;  /* 0xff80000033537808 */ /* 0x000fe40006000000 */
[----:B------:R-:W-:-:S04]  /*daa0*/  ISETP.LT.OR P6, PT, R0, 0x3a, P6 ;  /* 0x0000003a0000780c */ /* 0x000fc800037c1670 */
[----:B------:R-:W-:Y:S02]  /*dab0*/  FSEL R85, R55, -INF , !P6 ;  /* 0xff80000037557808 */ /* 0x000fe40007000000 */
[----:B0-----:R-:W-:Y:S02]  /*dac0*/  FMNMX.FTZ R28, R24, R9, !PT ;  /* 0x00000009181c7209 */ /* 0x001fe40007810000 */
[----:B------:R-:W0:Y:S03]  /*dad0*/  @P2 LDC R24, c[0x0][0x44c] ;  /* 0x00011300ff182b82 */ /* 0x000e260000000800 */
[----:B------:R-:W1:Y:S01]  /*dae0*/  SHFL.BFLY PT, R9, R28, 0x1, 0x1f ;  /* 0x0c201f001c097f89 */ /* 0x000e6200000e0000 */
[----:B0-----:R-:W-:Y:S01]  /*daf0*/  @P2 IMAD.HI.U32 R24, R195, R24, RZ ;  /* 0x00000018c3182227 */ /* 0x001fe200078e00ff */
[----:B-1----:R-:W-:-:S04]  /*db00*/  FMNMX.FTZ R9, R28, R9, !PT ;  /* 0x000000091c097209 */ /* 0x002fc80007810000 */
[C---:B------:R-:W-:Y:S01]  /*db10*/  FSETP.NEU.FTZ.AND P3, PT, R9.reuse, -INF , PT ;  /* 0xff8000000900780b */ /* 0x040fe20003f7d000 */
[----:B------:R-:W-:-:S05]  /*db20*/  FMUL.FTZ R8, R9, R14 ;  /* 0x0000000e09087220 */ /* 0x000fca0000410000 */
        /* <DEDUP_REMOVED lines=17> */
[----:B------:R-:W0:Y:S01]  /*dc40*/  @P2 LDC R45, c[0x0][0x450] ;  /* 0x00011400ff2d2b82 */ /* 0x000e220000000800 */
[----:B------:R-:W-:Y:S01]  /*dc50*/  FSEL R79, R54, -INF , !P5 ;  /* 0xff800000364f7808 */ /* 0x000fe20006800000 */
[----:B------:R-:W1:Y:S01]  /*dc60*/  MUFU.EX2 R51, R51 ;  /* 0x0000003300337308 */ /* 0x000e620000000800 */
[----:B------:R-:W-:Y:S01]  /*dc70*/  FMNMX.FTZ R8, R71, R8, !PT ;  /* 0x0000000847087209 */ /* 0x000fe20007810000 */
[-CC-:B------:R-:W-:Y:S01]  /*dc80*/  FFMA.FTZ R160, R59, R14.reuse, -R30.reuse ;  /* 0x0000000e3ba07223 */ /* 0x180fe2000001081e */
[-CC-:B------:R-:W-:Y:S01]  /*dc90*/  FFMA.FTZ R59, R63, R14.reuse, -R30.reuse ;  /* 0x0000000e3f3b7223 */ /* 0x180fe2000001081e */
[--C-:B------:R-:W-:Y:S01]  /*dca0*/  FFMA.FTZ R162, R57, R14, -R30.reuse ;  /* 0x0000000e39a27223 */ /* 0x100fe2000001081e */
[----:B------:R-:W-:Y:S01]  /*dcb0*/  FMNMX.FTZ R8, R39, R8, !PT ;  /* 0x0000000827087209 */ /* 0x000fe20007810000 */
[-CC-:B------:R-:W-:Y:S01]  /*dcc0*/  FFMA.FTZ R154, R25, R14.reuse, -R30.reuse ;  /* 0x0000000e199a7223 */ /* 0x180fe2000001081e */
[--C-:B------:R-:W-:Y:S01]  /*dcd0*/  FFMA.FTZ R57, R61, R14, -R30.reuse ;  /* 0x0000000e3d397223 */ /* 0x100fe2000001081e */
[----:B------:R-:W2:Y:S01]  /*dce0*/  MUFU.EX2 R166, R166 ;  /* 0x000000a600a67308 */ /* 0x000ea20000000800 */
[----:B------:R-:W-:Y:S01]  /*dcf0*/  FMNMX.FTZ R8, R75, R8, !PT ;  /* 0x000000084b087209 */ /* 0x000fe20007810000 */
[-CC-:B------:R-:W-:Y:S01]  /*dd00*/  FFMA.FTZ R156, R37, R14.reuse, -R30.reuse ;  /* 0x0000000e259c7223 */ /* 0x180fe2000001081e */
[-CC-:B------:R-:W-:Y:S01]  /*dd10*/  FFMA.FTZ R37, R41, R14.reuse, -R30.reuse ;  /* 0x0000000e29257223 */ /* 0x180fe2000001081e */
[--C-:B------:R-:W-:Y:S01]  /*dd20*/  FFMA.FTZ R0, R33, R14, -R30.reuse ;  /* 0x0000000e21007223 */ /* 0x100fe2000001081e */
[----:B------:R-:W-:Y:S01]  /*dd30*/  FMNMX.FTZ R8, R43, R8, !PT ;  /* 0x000000082b087209 */ /* 0x000fe20007810000 */
[-CC-:B------:R-:W-:Y:S01]  /*dd40*/  FFMA.FTZ R33, R49, R14.reuse, -R30.reuse ;  /* 0x0000000e31217223 */ /* 0x180fe2000001081e */
[----:B------:R-:W-:Y:S01]  /*dd50*/  FFMA.FTZ R41, R53, R14, -R30 ;  /* 0x0000000e35297223 */ /* 0x000fe2000001081e */
[----:B------:R-:W3:Y:S01]  /*dd60*/  MUFU.EX2 R55, R55 ;  /* 0x0000003700377308 */ /* 0x000ee20000000800 */
[----:B------:R-:W-:Y:S01]  /*dd70*/  FMNMX.FTZ R8, R73, R8, !PT ;  /* 0x0000000849087209 */ /* 0x000fe20007810000 */
[----:B-1----:R-:W-:Y:S01]  /*dd80*/  FADD.FTZ R25, R164, R51 ;  /* 0x00000033a4197221 */ /* 0x002fe20000010000 */
[----:B------:R-:W-:-:S02]  /*dd90*/  F2FP.BF16.F32.PACK_AB R164, R51, R164 ;  /* 0x000000a433a4723e */ /* 0x000fc400000010ff */
[----:B------:R-:W-:-:S03]  /*dda0*/  FMNMX.FTZ R8, R47, R8, !PT ;  /* 0x000000082f087209 */ /* 0x000fc60007810000 */
[----:B------:R-:W1:Y:S01]  /*ddb0*/  MUFU.EX2 R160, R160 ;  /* 0x000000a000a07308 */ /* 0x000e620000000800 */
[----:B------:R-:W-:-:S04]  /*ddc0*/  FMNMX.FTZ R8, R81, R8, !PT ;  /* 0x0000000851087209 */ /* 0x000fc80007810000 */
[----:B------:R-:W-:-:S03]  /*ddd0*/  FMNMX.FTZ R8, R83, R8, !PT ;  /* 0x0000000853087209 */ /* 0x000fc60007810000 */
[----:B------:R-:W-:Y:S01]  /*dde0*/  MUFU.EX2 R59, R59 ;  /* 0x0000003b003b7308 */ /* 0x000fe20000000800 */
[----:B------:R-:W-:-:S04]  /*ddf0*/  FMNMX.FTZ R8, R79, R8, !PT ;  /* 0x000000084f087209 */ /* 0x000fc80007810000 */
[----:B------:R-:W-:-:S03]  /*de00*/  FMNMX.FTZ R8, R85, R8, !PT ;  /* 0x0000000855087209 */ /* 0x000fc60007810000 */
[----:B------:R-:W-:Y:S02]  /*de10*/  MUFU.EX2 R162, R162 ;  /* 0x000000a200a27308 */ /* 0x000fe40000000800 */
[----:B------:R-:W4:Y:S06]  /*de20*/  SHFL.BFLY PT, R65, R8, 0x2, 0x1f ;  /* 0x0c401f0008417f89 */ /* 0x000f2c00000e0000 */
[----:B------:R-:W-:Y:S08]  /*de30*/  MUFU.EX2 R57, R57 ;  /* 0x0000003900397308 */ /* 0x000ff00000000800 */
[----:B------:R-:W-:Y:S08]  /*de40*/  MUFU.EX2 R156, R156 ;  /* 0x0000009c009c7308 */ /* 0x000ff00000000800 */
[----:B------:R-:W-:Y:S01]  /*de50*/  MUFU.EX2 R37, R37 ;  /* 0x0000002500257308 */ /* 0x000fe20000000800 */
[----:B----4-:R-:W-:-:S05]  /*de60*/  FMNMX.FTZ R65, R8, R65, !PT ;  /* 0x0000004108417209 */ /* 0x010fca0007810000 */
[----:B------:R-:W4:Y:S02]  /*de70*/  SHFL.BFLY PT, R20, R65, 0x1, 0x1f ;  /* 0x0c201f0041147f89 */ /* 0x000f2400000e0000 */
[----:B------:R-:W-:Y:S08]  /*de80*/  MUFU.EX2 R158, R158 ;  /* 0x0000009e009e7308 */ /* 0x000ff00000000800 */
[----:B------:R-:W-:Y:S08]  /*de90*/  MUFU.EX2 R29, R29 ;  /* 0x0000001d001d7308 */ /* 0x000ff00000000800 */
[----:B------:R-:W-:Y:S01]  /*dea0*/  MUFU.EX2 R0, R0 ;  /* 0x0000000000007308 */ /* 0x000fe20000000800 */
[----:B----4-:R-:W-:-:S07]  /*deb0*/  FMNMX.FTZ R20, R65, R20, !PT ;  /* 0x0000001441147209 */ /* 0x010fce0007810000 */
[----:B------:R-:W-:Y:S01]  /*dec0*/  MUFU.EX2 R33, R33 ;  /* 0x0000002100217308 */ /* 0x000fe20000000800 */
[C---:B------:R-:W-:Y:S01]  /*ded0*/  FSETP.NEU.FTZ.AND P3, PT, R20.reuse, -INF , PT ;  /* 0xff8000001400780b */ /* 0x040fe20003f7d000 */
[----:B------:R-:W-:-:S06]  /*dee0*/  FMUL.FTZ R8, R20, R14 ;  /* 0x0000000e14087220 */ /* 0x000fcc0000410000 */
[----:B------:R-:W-:Y:S01]  /*def0*/  MUFU.EX2 R154, R154 ;  /* 0x0000009a009a7308 */ /* 0x000fe20000000800 */
[----:B------:R-:W-:Y:S02]  /*df00*/  FSEL R28, R8, RZ, P3 ;  /* 0x000000ff081c7208 */ /* 0x000fe40001800000 */
[----:B------:R-:W-:-:S03]  /*df10*/  PLOP3.LUT P3, PT, PT, PT, UP0, 0x40, 0x0 ;  /* 0x000000000000781c */ /* 0x000fc60003f6e808 */
[-CC-:B------:R-:W-:Y:S01]  /*df20*/  FFMA.FTZ R165, R26, R14.reuse, -R28.reuse ;  /* 0x0000000e1aa57223 */ /* 0x180fe2000001081c */
[-CC-:B------:R-:W-:Y:S01]  /*df30*/  FFMA.FTZ R8, R67, R14.reuse, -R28.reuse ;  /* 0x0000000e43087223 */ /* 0x180fe2000001081c */
[-CC-:B------:R-:W-:Y:S01]  /*df40*/  FFMA.FTZ R167, R27, R14.reuse, -R28.reuse ;  /* 0x0000000e1ba77223 */ /* 0x180fe2000001081c */
[-CC-:B------:R-:W-:Y:S01]  /*df50*/  FFMA.FTZ R31, R31, R14.reuse, -R28.reuse ;  /* 0x0000000e1f1f7223 */ /* 0x180fe2000001081c */
[-CC-:B------:R-:W-:Y:S01]  /*df60*/  FFMA.FTZ R69, R69, R14.reuse, -R28.reuse ;  /* 0x0000000e45457223 */ /* 0x180fe2000001081c */
[----:B--2---:R-:W-:Y:S01]  /*df70*/  FADD.FTZ R26, R166, R25 ;  /* 0x00000019a61a7221 */ /* 0x004fe20000010000 */
[----:B------:R-:W-:Y:S01]  /*df80*/  MUFU.EX2 R165, R165 ;  /* 0x000000a500a57308 */ /* 0x000fe20000000800 */
[-C--:B------:R-:W-:Y:S01]  /*df90*/  FFMA.FTZ R35, R35, R14.reuse, -R28 ;  /* 0x0000000e23237223 */ /* 0x080fe2000001081c */
[----:B------:R-:W-:Y:S02]  /*dfa0*/  IMAD.MOV.U32 R27, RZ, RZ, R195 ;  /* 0x000000ffff1b7224 */ /* 0x000fe400078e00c3 */
[----:B---3--:R-:W-:Y:S01]  /*dfb0*/  FADD.FTZ R25, R55, R26 ;  /* 0x0000001a37197221 */ /* 0x008fe20000010000 */
[-C--:B------:R-:W-:Y:S01]  /*dfc0*/  FFMA.FTZ R71, R71, R14.reuse, -R28 ;  /* 0x0000000e47477223 */ /* 0x080fe2000001081c */
[----:B0-----:R-:W-:Y:S01]  /*dfd0*/  @P2 SHF.R.U32.HI R27, RZ, R45, R24 ;  /* 0x0000002dff1b2219 */ /* 0x001fe20000011618 */
[----:B------:R-:W-:Y:S01]  /*dfe0*/  FFMA.FTZ R39, R39, R14, -R28 ;  /* 0x0000000e27277223 */ /* 0x000fe2000001081c */
[----:B-1----:R-:W-:Y:S01]  /*dff0*/  FADD.FTZ R38, R160, R25 ;  /* 0x00000019a0267221 */ /* 0x002fe20000010000 */
[----:B------:R-:W0:Y:S01]  /*e000*/  MUFU.EX2 R8, R8 ;  /* 0x0000000800087308 */ /* 0x000e220000000800 */
[----:B------:R-:W-:-:S02]  /*e010*/  IMAD.MOV.U32 R25, RZ, RZ, 0x40000040 ;  /* 0x40000040ff197424 */ /* 0x000fc400078e00ff */
        /* <DEDUP_REMOVED lines=8> */
[----:B------:R-:W-:Y:S01]  /*e0a0*/  FFMA.FTZ R85, R85, R14, -R28 ;  /* 0x0000000e55557223 */ /* 0x000fe2000001081c */
[----:B------:R-:W-:Y:S01]  /*e0b0*/  IMAD.IADD R169, R152, 0x1, R27 ;  /* 0x0000000198a97824 */ /* 0x000fe200078e021b */
[----:B------:R-:W-:Y:S01]  /*e0c0*/  R2UR UR7, R25 ;  /* 0x00000000190772ca */ /* 0x000fe200000e0000 */
[----:B------:R-:W-:Y:S01]  /*e0d0*/  IMAD.MOV.U32 R27, RZ, RZ, 0x40000040 ;  /* 0x40000040ff1b7424 */ /* 0x000fe200078e00ff */
[----:B------:R-:W-:Y:S01]  /*e0e0*/  F2FP.BF16.F32.PACK_AB R166, R55, R166 ;  /* 0x000000a637a6723e */ /* 0x000fe200000010ff */
[----:B------:R-:W-:Y:S01]  /*e0f0*/  IMAD R24, R19, 0x1000, R194 ;  /* 0x0000100013187824 */ /* 0x000fe200078e02c2 */
[----:B------:R2:W3:Y:S01]  /*e100*/  MUFU.EX2 R30, R31 ;  /* 0x0000001f001e7308 */ /* 0x0004e20000000800 */
[----:B0-----:R-:W-:Y:S01]  /*e110*/  FADD.FTZ R28, R165, R8 ;  /* 0x00000008a51c7221 */ /* 0x001fe20000010000 */
[----:B------:R-:W-:Y:S01]  /*e120*/  R2UR UR11, R27 ;  /* 0x000000001b0b72ca */ /* 0x000fe200000e0000 */
[C---:B------:R-:W-:Y:S01]  /*e130*/  VIADD R26, R24.reuse, 0x80 ;  /* 0x00000080181a7836 */ /* 0x040fe20000000000 */
[----:B------:R-:W-:-:S02]  /*e140*/  R2UR UR6, R24 ;  /* 0x00000000180672ca */ /* 0x000fc400000e0000 */
[----:B------:R-:W-:Y:S02]  /*e150*/  F2FP.BF16.F32.PACK_AB R165, R8, R165 ;  /* 0x000000a508a5723e */ /* 0x000fe400000010ff */
[----:B------:R-:W0:Y:S01]  /*e160*/  MUFU.EX2 R69, R69 ;  /* 0x0000004500457308 */ /* 0x000e220000000800 */
[----:B--2---:R-:W-:Y:S01]  /*e170*/  FADD.FTZ R31, R59, R38 ;  /* 0x000000263b1f7221 */ /* 0x004fe20000010000 */
[----:B-1----:R-:W-:Y:S01]  /*e180*/  FADD.FTZ R25, R167, R28 ;  /* 0x0000001ca7197221 */ /* 0x002fe20000010000 */
[----:B------:R-:W-:Y:S01]  /*e190*/  R2UR UR10, R26 ;  /* 0x000000001a0a72ca */ /* 0x000fe200000e0000 */
[----:B------:R-:W-:Y:S02]  /*e1a0*/  VIADD R26, R24, 0x100 ;  /* 0x00000100181a7836 */ /* 0x000fe40000000000 */
[----:B------:R-:W-:Y:S01]  /*e1b0*/  FADD.FTZ R40, R162, R31 ;  /* 0x0000001fa2287221 */ /* 0x000fe20000010000 */
[----:B------:R-:W-:Y:S01]  /*e1c0*/  VIADD R24, R24, 0x180 ;  /* 0x0000018018187836 */ /* 0x000fe20000000000 */
[----:B------:R-:W-:Y:S01]  /*e1d0*/  F2FP.BF16.F32.PACK_AB R160, R59, R160 ;  /* 0x000000a03ba0723e */ /* 0x000fe200000010ff */
[----:B------:R-:W1:Y:S01]  /*e1e0*/  MUFU.EX2 R32, R35 ;  /* 0x0000002300207308 */ /* 0x000e620000000800 */
[----:B---3--:R-:W-:Y:S01]  /*e1f0*/  FADD.FTZ R38, R30, R25 ;  /* 0x000000191e267221 */ /* 0x008fe20000010000 */
[----:B------:R-:W-:Y:S01]  /*e200*/  FADD.FTZ R27, R57, R40 ;  /* 0x00000028391b7221 */ /* 0x000fe20000010000 */
[----:B------:R-:W-:-:S02]  /*e210*/  R2UR UR18, R24 ;  /* 0x00000000181272ca */ /* 0x000fc400000e0000 */
[----:B------:R-:W-:Y:S01]  /*e220*/  R2UR UR14, R26 ;  /* 0x000000001a0e72ca */ /* 0x000fe200000e0000 */
[----:B------:R-:W-:Y:S01]  /*e230*/  FADD.FTZ R40, R156, R27 ;  /* 0x0000001b9c287221 */ /* 0x000fe20000010000 */
[----:B------:R-:W-:Y:S01]  /*e240*/  IMAD.MOV.U32 R27, RZ, RZ, 0x40000040 ;  /* 0x40000040ff1b7424 */ /* 0x000fe200078e00ff */
[----:B------:R-:W2:Y:S01]  /*e250*/  MUFU.EX2 R71, R71 ;  /* 0x0000004700477308 */ /* 0x000ea20000000800 */
[----:B0-----:R-:W-:Y:S01]  /*e260*/  FADD.FTZ R25, R69, R38 ;  /* 0x0000002645197221 */ /* 0x001fe20000010000 */
[----:B------:R-:W-:Y:S01]  /*e270*/  FADD.FTZ R31, R37, R40 ;  /* 0x00000028251f7221 */ /* 0x000fe20000010000 */
[----:B------:R-:W-:Y:S02]  /*e280*/  F2FP.BF16.F32.PACK_AB R167, R30, R167 ;  /* 0x000000a71ea7723e */ /* 0x000fe400000010ff */
[----:B------:R-:W-:Y:S01]  /*e290*/  R2UR UR15, R27 ;  /* 0x000000001b0f72ca */ /* 0x000fe200000e0000 */
[----:B------:R-:W-:Y:S01]  /*e2a0*/  FADD.FTZ R40, R158, R31 ;  /* 0x0000001f9e287221 */ /* 0x000fe20000010000 */
[----:B------:R-:W-:Y:S01]  /*e2b0*/  F2FP.BF16.F32.PACK_AB R162, R57, R162 ;  /* 0x000000a239a2723e */ /* 0x000fe200000010ff */
[----:B------:R-:W0:Y:S01]  /*e2c0*/  MUFU.EX2 R34, R39 ;  /* 0x0000002700227308 */ /* 0x000e220000000800 */
[C---:B-1----:R-:W-:Y:S01]  /*e2d0*/  FADD.FTZ R38, R32.reuse, R25 ;  /* 0x0000001920267221 */ /* 0x042fe20000010000 */
[----:B------:R-:W-:Y:S01]  /*e2e0*/  IMAD.MOV.U32 R25, RZ, RZ, 0x40000040 ;  /* 0x40000040ff197424 */ /* 0x000fe200078e00ff */
[----:B------:R-:W-:Y:S01]  /*e2f0*/  F2FP.BF16.F32.PACK_AB R161, R32, R69 ;  /* 0x0000004520a1723e */ /* 0x000fe200000010ff */
[----:B------:R-:W-:Y:S01]  /*e300*/  STSM.16.M88.4 [R199+0x36400], R164 ;  /* 0x036400a4c7007844 */ /* 0x000fe20000000200 */
[----:B------:R-:W-:-:S02]  /*e310*/  F2FP.BF16.F32.PACK_AB R156, R37, R156 ;  /* 0x0000009c259c723e */ /* 0x000fc400000010ff */
[----:B------:R-:W-:Y:S01]  /*e320*/  R2UR UR19, R25 ;  /* 0x00000000191372ca */ /* 0x000fe200000e0000 */
[----:B------:R-:W1:Y:S01]  /*e330*/  MUFU.EX2 R75, R75 ;  /* 0x0000004b004b7308 */ /* 0x000e620000000800 */
[----:B--2---:R-:W-:Y:S01]  /*e340*/  FADD.FTZ R27, R71, R38 ;  /* 0x00000026471b7221 */ /* 0x004fe20000010000 */
[----:B------:R-:W-:Y:S02]  /*e350*/  F2FP.BF16.F32.PACK_AB R158, R29, R158 ;  /* 0x0000009e1d9e723e */ /* 0x000fe400000010ff */
[----:B------:R-:W-:-:S04]  /*e360*/  F2FP.BF16.F32.PACK_AB R152, R33, R0 ;  /* 0x000000002198723e */ /* 0x000fc800000010ff */
[----:B------:R-:W2:Y:S01]  /*e370*/  MUFU.EX2 R36, R43 ;  /* 0x0000002b00247308 */ /* 0x000ea20000000800 */
[C---:B0-----:R-:W-:Y:S01]  /*e380*/  FADD.FTZ R38, R34.reuse, R27 ;  /* 0x0000001b22267221 */ /* 0x041fe20000010000 */
[----:B------:R-:W-:Y:S01]  /*e390*/  FADD.FTZ R27, R29, R40 ;  /* 0x000000281d1b7221 */ /* 0x000fe20000010000 */
[----:B------:R-:W-:-:S05]  /*e3a0*/  F2FP.BF16.F32.PACK_AB R163, R34, R71 ;  /* 0x0000004722a3723e */ /* 0x000fca00000010ff */
[----:B------:R-:W0:Y:S01]  /*e3b0*/  MUFU.EX2 R73, R73 ;  /* 0x0000004900497308 */ /* 0x000e220000000800 */
[----:B-1----:R-:W-:Y:S01]  /*e3c0*/  FADD.FTZ R25, R75, R38 ;  /* 0x000000264b197221 */ /* 0x002fe20000010000 */
[----:B------:R-:W-:Y:S01]  /*e3d0*/  FADD.FTZ R38, R0, R27 ;  /* 0x0000001b00267221 */ /* 0x000fe20000010000 */
[----:B------:R-:W-:Y:S03]  /*e3e0*/  STSM.16.M88.4 [R216], R160 ;  /* 0x000000a0d8007844 */ /* 0x000fe60000000200 */
        /* <DEDUP_REMOVED lines=9> */
[----:B------:R-:W-:-:S05]  /*e480*/  F2FP.BF16.F32.PACK_AB R159, R28, R73 ;  /* 0x000000491c9f723e */ /* 0x000fca00000010ff */
[----:B------:R-:W-:Y:S01]  /*e490*/  STSM.16.M88.4 [R214], R156 ;  /* 0x0000009cd6007844 */ /* 0x000fe20000000200 */
[----:B------:R-:W1:Y:S01]  /*e4a0*/  MUFU.EX2 R41, R41 ;  /* 0x0000002900297308 */ /* 0x000e620000000800 */
[----:B--2---:R-:W-:-:S07]  /*e4b0*/  FADD.FTZ R25, R81, R38 ;  /* 0x0000002651197221 */ /* 0x004fce0000010000 */
[----:B------:R-:W2:Y:S01]  /*e4c0*/  MUFU.EX2 R79, R79 ;  /* 0x0000004f004f7308 */ /* 0x000ea20000000800 */
[C---:B0-----:R-:W-:Y:S01]  /*e4d0*/  FADD.FTZ R8, R26.reuse, R25 ;  /* 0x000000191a087221 */ /* 0x041fe20000010000 */
[----:B------:R-:W-:-:S06]  /*e4e0*/  F2FP.BF16.F32.PACK_AB R153, R26, R81 ;  /* 0x000000511a99723e */ /* 0x000fcc00000010ff */
[----:B------:R-:W0:Y:S01]  /*e4f0*/  MUFU.EX2 R24, R85 ;  /* 0x0000005500187308 */ /* 0x000e220000000800 */
[C---:B-1----:R-:W-:Y:S01]  /*e500*/  F2FP.BF16.F32.PACK_AB R154, R41.reuse, R154 ;  /* 0x0000009a299a723e */ /* 0x042fe200000010ff */
[----:B------:R-:W-:Y:S01]  /*e510*/  FADD.FTZ R0, R41, R40 ;  /* 0x0000002829007221 */ /* 0x000fe20000010000 */
[----:B--2---:R-:W-:Y:S01]  /*e520*/  FADD.FTZ R25, R79, R8 ;  /* 0x000000084f197221 */ /* 0x004fe20000010000 */
[----:B0-----:R-:W-:-:S03]  /*e530*/  F2FP.BF16.F32.PACK_AB R155, R24, R79 ;  /* 0x0000004f189b723e */ /* 0x001fc600000010ff */
[----:B------:R-:W-:Y:S02]  /*e540*/  FADD.FTZ R8, R24, R25 ;  /* 0x0000001918087221 */ /* 0x000fe40000010000 */
[----:B------:R0:W-:Y:S01]  /*e550*/  STSM.16.M88.4 [R215], R152 ;  /* 0x00000098d7007844 */ /* 0x0001e20000000200 */
[----:B------:R-:W-:-:S06]  /*e560*/  WARPGROUP.ARRIVE ;  /* 0x00000000000079c5 */ /* 0x000fcc0000000000 */
        /* <DEDUP_REMOVED lines=14> */
[----:B------:R1:W-:Y:S06]  /*e650*/  MEMBAR.ALL.CTA ;  /* 0x0000000000007992 */ /* 0x0003ec0000008000 */
[----:B-1----:R-:W1:Y:S01]  /*e660*/  FENCE.VIEW.ASYNC.S ;  /* 0x00000000000073c6 */ /* 0x002e620000000000 */
[----:B0-----:R-:W-:Y:S01]  /*e670*/  VIADD R152, R169, UR4 ;  /* 0x00000004a9987c36 */ /* 0x001fe20008000000 */
[----:B-1----:R-:W-:Y:S01]  /*e680*/  NOP ;  /* 0x0000000000007918 */ /* 0x002fe20000000000 */
        /* <DEDUP_REMOVED lines=16> */
.L_x_6598:
[----:B------:R-:W-:-:S06]  /*e790*/  UISETP.NE.AND UP0, UPT, UR5, 0x1, UPT ;  /* 0x000000010500788c */ /* 0x000fcc000bf05270 */
[----:B------:R-:W-:-:S05]  /*e7a0*/  PLOP3.LUT P3, PT, PT, PT, UP0, 0x80, 0x0 ;  /* 0x000000000000781c */ /* 0x000fca0003f6f008 */
[----:B------:R-:W-:-:S08]  /*e7b0*/  @UP0 ULDC.64 UR6, c[0x0][0xae0] ;  /* 0x0002b80000060ab9 */ /* 0x000fd00000000a00 */
[----:B------:R-:W-:-:S05]  /*e7c0*/  @P3 IMAD.HI.U32 R154, R153, UR6, RZ ;  /* 0x00000006999a3c27 */ /* 0x000fca000f8e00ff */
[----:B------:R-:W-:-:S07]  /*e7d0*/  @P3 SHF.R.U32.HI R153, RZ, UR7, R154 ;  /* 0x00000007ff993c19 */ /* 0x000fce000801169a */
.L_x_6599:
[----:B------:R-:W-:Y:S05]  /*e7e0*/  BSYNC B0 ;  /* 0x0000000000007941 */ /* 0x000fea0003800000 */
.L_x_6597:
[----:B------:R-:W-:-:S04]  /*e7f0*/  IMAD.U32 R154, RZ, RZ, UR5 ;  /* 0x00000005ff9a7e24 */ /* 0x000fc8000f8e00ff */
[----:B------:R-:W-:-:S05]  /*e800*/  IMAD R154, R153, R154, UR5 ;  /* 0x00000005999a7e24 */ /* 0x000fca000f8e029a */
[----:B------:R-:W-:-:S07]  /*e810*/  VIMNMX R152, R152, R154, PT ;  /* 0x0000009a98987248 */ /* 0x000fce0003fe0100 */
.L_x_6596:
[----:B------:R-:W-:Y:S01]  /*e820*/  SHF.R.S32.HI R153, RZ, 0x1f, R152 ;  /* 0x0000001fff997819 */ /* 0x000fe20000011498 */
[----:B------:R-:W-:Y:S01]  /*e830*/  ULDC UR42, c[0x0][0xadc] ;  /* 0x0002b700002a7ab9 */ /* 0x000fe20000000800 */
[----:B------:R-:W-:Y:S01]  /*e840*/  ULDC UR39, c[0x0][0xadc] ;  /* 0x0002b70000277ab9 */ /* 0x000fe20000000800 */
[----:B------:R-:W-:Y:S01]  /*e850*/  ULDC UR43, c[0x0][0xad4] ;  /* 0x0002b500002b7ab9 */ /* 0x000fe20000000800 */
[----:B------:R-:W-:Y:S01]  /*e860*/  LEA.HI R153, R153, R152, RZ, 0x6 ;  /* 0x0000009899997211 */ /* 0x000fe200078f30ff */
[----:B------:R-:W-:Y:S01]  /*e870*/  ULDC UR45, c[0x0][0xad4] ;  /* 0x0002b500002d7ab9 */ /* 0x000fe20000000800 */
[----:B------:R-:W-:Y:S01]  /*e880*/  ULDC UR38, c[0x0][0xa80] ;  /* 0x0002a00000267ab9 */ /* 0x000fe20000000800 */
[----:B------:R-:W-:Y:S01]  /*e890*/  ULDC UR41, c[0x0][0xa80] ;  /* 0x0002a00000297ab9 */ /* 0x000fe20000000800 */
[----:B------:R-:W-:Y:S01]  /*e8a0*/  SHF.R.S32.HI R153, RZ, 0x6, R153 ;  /* 0x00000006ff997819 */ /* 0x000fe20000011499 */
[----:B------:R-:W-:Y:S01]  /*e8b0*/  ULDC UR40, c[0x0][0xa80] ;  /* 0x0002a00000287ab9 */ /* 0x000fe20000000800 */
[----:B------:R-:W-:Y:S01]  /*e8c0*/  ULDC UR46, c[0x0][0xad8] ;  /* 0x0002b600002e7ab9 */ /* 0x000fe20000000800 */
[----:B------:R-:W-:Y:S01]  /*e8d0*/  ULDC UR44, c[0x0][0xad8] ;  /* 0x0002b600002c7ab9 */ /* 0x000fe20000000800 */
[----:B------:R-:W-:Y:S01]  /*e8e0*/  VIMNMX R212, R219, R153, !PT ;  /* 0x00000099dbd47248 */ /* 0x000fe20007fe0100 */
[----:B------:R-:W-:Y:S03]  /*e8f0*/  BSSY B1, `(.L_x_6600) ;  /* 0x00003d7000017945 */ /* 0x000fe60003800000 */
[----:B------:R-:W-:-:S13]  /*e900*/  ISETP.GE.AND P3, PT, R15, R212, PT ;  /* 0x000000d40f00720c */ /* 0x000fda0003f66270 */
[----:B------:R-:W-:Y:S05]  /*e910*/  @!P3 BRA `(.L_x_6601) ;  /* 0x0000003c0050b947 */ /* 0x000fea0003800000 */
[----:B------:R-:W-:Y:S01]  /*e920*/  BSSY B0, `(.L_x_6602) ;  /* 0x00003cf000007945 */ /* 0x000fe20003800000 */
.L_x_6621:
[----:B------:R-:W-:-:S05]  /*e930*/  VIADD R200, R19, 0x1 ;  /* 0x0000000113c87836 */ /* 0x000fca0000000000 */
[----:B------:R-:W-:-:S04]  /*e940*/  ISETP.NE.AND P3, PT, R200, 0x2, PT ;  /* 0x00000002c800780c */ /* 0x000fc80003f65270 */
[----:B------:R-:W-:Y:S02]  /*e950*/  SEL R14, RZ, 0x1, P3 ;  /* 0x00000001ff0e7807 */ /* 0x000fe40001800000 */
[----:B------:R-:W-:Y:S02]  /*e960*/  SEL R200, R200, RZ, P3 ;  /* 0x000000ffc8c87207 */ /* 0x000fe40001800000 */
[----:B------:R-:W-:Y:S01]  /*e970*/  LOP3.LUT R22, R22, R14, RZ, 0x3c, !PT ;  /* 0x0000000e16167212 */ /* 0x000fe200078e3cff */
[----:B--2---:R-:W-:Y:S06]  /*e980*/  @!P0 BRA `(.L_x_6603) ;  /* 0x0000000000048947 */ /* 0x004fec0003800000 */
[----:B------:R-:W-:Y:S01]  /*e990*/  BPT.TRAP 0x1 ;  /* 0x000000040000795c */ /* 0x000fe20000300000 */
.L_x_6603:
[----:B------:R-:W-:Y:S01]  /*e9a0*/  IMAD R201, R200, 0x8, R18 ;  /* 0x00000008c8c97824 */ /* 0x000fe200078e0212 */
[----:B------:R-:W-:-:S04]  /*e9b0*/  SHF.L.U32 R14, R22, 0x1f, RZ ;  /* 0x0000001f160e7819 */ /* 0x000fc800000006ff */
[----:B------:R0:W1:Y:S01]  /*e9c0*/  SYNCS.PHASECHK.TRANS64.TRYWAIT P3, [R201+URZ+0x38830], R14 ;  /* 0x0388300ec90075a7 */ /* 0x000062000806017f */
[----:B------:R-:W-:Y:S05]  /*e9d0*/  @!P0 BRA `(.L_x_6604) ;  /* 0x0000000000048947 */ /* 0x000fea0003800000 */
[----:B------:R-:W-:Y:S01]  /*e9e0*/  BPT.TRAP 0x1 ;  /* 0x000000040000795c */ /* 0x000fe20000300000 */
.L_x_6604:
[----:B------:R-:W-:Y:S01]  /*e9f0*/  BSSY B2, `(.L_x_6605) ;  /* 0x0000006000027945 */ /* 0x000fe20003800000 */
[----:B------:R-:W-:Y:S02]  /*ea00*/  IMAD R156, R200, 0x200, R191 ;  /* 0x00000200c89c7824 */ /* 0x000fe400078e02bf */
[----:B------:R-:W-:Y:S01]  /*ea10*/  IMAD.MOV.U32 R157, RZ, RZ, 0x40000040 ;  /* 0x40000040ff9d7424 */ /* 0x000fe200078e00ff */
[----:B-1----:R-:W-:Y:S06]  /*ea20*/  @P3 BRA `(.L_x_6606) ;  /* 0x0000000000083947 */ /* 0x002fec0003800000 */
[----:B------:R-:W1:Y:S02]  /*ea30*/  SYNCS.PHASECHK.TRANS64.TRYWAIT P3, [R201+URZ+0x38830], R14 ;  /* 0x0388300ec90075a7 */ /* 0x000e64000806017f */
[----:B-1----:R-:W-:Y:S05]  /*ea40*/  @!P3 BRA `(.L_x_6607) ;  /* 0x000001c0000cb947 */ /* 0x002fea0003800000 */
.L_x_6606:
[----:B------:R-:W-:Y:S05]  /*ea50*/  BSYNC B2 ;  /* 0x0000000000027941 */ /* 0x000fea0003800000 */
.L_x_6605:
        /* <DEDUP_REMOVED lines=36> */
.L_x_6608:
[----:B------:R2:W3:Y:S01]  /*eca0*/  SYNCS.PHASECHK.TRANS64.TRYWAIT P3, [R201+URZ+0x38850], R14 ;  /* 0x0388500ec90075a7 */ /* 0x0004e2000806017f */
[----:B------:R-:W-:Y:S05]  /*ecb0*/  @!P0 BRA `(.L_x_6609) ;  /* 0x0000000000048947 */ /* 0x000fea0003800000 */
[----:B------:R-:W-:Y:S01]  /*ecc0*/  BPT.TRAP 0x1 ;  /* 0x000000040000795c */ /* 0x000fe20000300000 */
.L_x_6609:
[----:B------:R-:W-:Y:S04]  /*ecd0*/  BSSY B2, `(.L_x_6610) ;  /* 0x0000004000027945 */ /* 0x000fe80003800000 */
[----:B---3--:R-:W-:Y:S05]  /*ece0*/  @P3 BRA `(.L_x_6611) ;  /* 0x0000000000083947 */ /* 0x008fea0003800000 */
[----:B------:R-:W3:Y:S02]  /*ecf0*/  SYNCS.PHASECHK.TRANS64.TRYWAIT P3, [R201+URZ+0x38850], R14 ;  /* 0x0388500ec90075a7 */ /* 0x000ee4000806017f */
[----:B---3--:R-:W-:Y:S05]  /*ed00*/  @!P3 BRA `(.L_x_6612) ;  /* 0x000001bc0070b947 */ /* 0x008fea0003800000 */
.L_x_6611:
[----:B------:R-:W-:Y:S05]  /*ed10*/  BSYNC B2 ;  /* 0x0000000000027941 */ /* 0x000fea0003800000 */
.L_x_6610:
[----:B------:R-:W-:Y:S01]  /*ed20*/  IMAD R202, R200, 0x1000, R192 ;  /* 0x00001000c8ca7824 */ /* 0x000fe200078e02c0 */
[----:B------:R-:W-:Y:S01]  /*ed30*/  R2UR UR4, R2 ;  /* 0x00000000020472ca */ /* 0x000fe200000e0000 */
[----:B------:R-:W-:Y:S01]  /*ed40*/  IMAD.MOV.U32 R203, RZ, RZ, 0x40000040 ;  /* 0x40000040ffcb7424 */ /* 0x000fe200078e00ff */
[----:B------:R-:W-:Y:S01]  /*ed50*/  R2UR UR5, R3 ;  /* 0x00000000030572ca */ /* 0x000fe200000e0000 */
[----:B------:R-:W-:Y:S01]  /*ed60*/  WARPGROUP.ARRIVE ;  /* 0x00000000000079c5 */ /* 0x000fe20000000000 */
[----:B------:R-:W-:Y:S01]  /*ed70*/  R2UR UR6, R202 ;  /* 0x00000000ca0672ca */ /* 0x000fe200000e0000 */
[----:B------:R-:W-:Y:S01]  /*ed80*/  VIADD R204, R2, 0x2 ;  /* 0x0000000202cc7836 */ /* 0x000fe20000000000 */
[----:B------:R-:W-:Y:S01]  /*ed90*/  R2UR UR7, R203 ;  /* 0x00000000cb0772ca */ /* 0x000fe200000e0000 */
[----:B------:R-:W-:Y:S02]  /*eda0*/  IMAD.MOV.U32 R205, RZ, RZ, 0x40000040 ;  /* 0x40000040ffcd7424 */ /* 0x000fe400078e00ff */
[----:B------:R-:W4:Y:S01]  /*edb0*/  S2R R21, SR_TID.X ;  /* 0x0000000000157919 */ /* 0x000f220000002100 */
[----:B------:R-:W-:Y:S01]  /*edc0*/  VIADD R206, R202, 0x800 ;  /* 0x00000800cace7836 */ /* 0x000fe20000000000 */
[----:B------:R-:W-:Y:S01]  /*edd0*/  UISETP.NE.AND UP0, UPT, UR48, URZ, UPT ;  /* 0x0000003f3000728c */ /* 0x000fe2000bf05270 */
[----:B------:R-:W-:-:S02]  /*ede0*/  VIADD R207, R2, 0x800 ;  /* 0x0000080002cf7836 */ /* 0x000fc40000000000 */
[----:B------:R-:W-:Y:S02]  /*edf0*/  IMAD.IADD R213, R218, 0x1, R195 ;  /* 0x00000001dad57824 */ /* 0x000fe400078e02c3 */
[----:B------:R-:W-:Y:S02]  /*ee00*/  VIADD R210, R202, 0xe00 ;  /* 0x00000e00cad27836 */ /* 0x000fe40000000000 */
[----:B------:R-:W-:Y:S01]  /*ee10*/  IMAD.MOV.U32 R209, RZ, RZ, 0x40000040 ;  /* 0x40000040ffd17424 */ /* 0x000fe200078e00ff */
[----:B------:R-:W-:Y:S01]  /*ee20*/  HGMMA.64x64x16.F32.BF16 R152, gdesc[UR4], R152, gsb0 ;  /* 0x00e00000049879f0 */ /* 0x000fe20008001898 */
[----:B------:R-:W-:Y:S01]  /*ee30*/  R2UR UR4, R204 ;  /* 0x00000000cc0472ca */ /* 0x000fe200000e0000 */
[----:B------:R-:W-:Y:S01]  /*ee40*/  VIADD R204, R202, 0x2 ;  /* 0x00000002cacc7836 */ /* 0x000fe20000000000 */
[----:B------:R-:W-:Y:S01]  /*ee50*/  R2UR UR5, R205 ;  /* 0x00000000cd0572ca */ /* 0x000fe200000e0000 */
[----:B------:R-:W-:Y:S02]  /*ee60*/  IMAD.MOV.U32 R205, RZ, RZ, 0x40000040 ;  /* 0x40000040ffcd7424 */ /* 0x000fe400078e00ff */
[----:B------:R-:W-:Y:S01]  /*ee70*/  IMAD.MOV.U32 R211, RZ, RZ, 0x40000040 ;  /* 0x40000040ffd37424 */ /* 0x000fe200078e00ff */
[----:B------:R-:W-:Y:S01]  /*ee80*/  R2UR UR6, R204 ;  /* 0x00000000cc0672ca */ /* 0x000fe200000e0000 */
[----:B------:R-:W-:Y:S01]  /*ee90*/  VIADD R204, R2, 0x4 ;  /* 0x0000000402cc7836 */ /* 0x000fe20000000000 */
[----:B------:R-:W-:Y:S01]  /*eea0*/  R2UR UR7, R205 ;  /* 0x00000000cd0772ca */ /* 0x000fe200000e0000 */
[----:B------:R-:W-:Y:S01]  /*eeb0*/  IMAD.MOV.U32 R205, RZ, RZ, 0x40000040 ;  /* 0x40000040ffcd7424 */ /* 0x000fe200078e00ff */
[----:B----4-:R-:W-:-:S05]  /*eec0*/  SHF.R.U32.HI R21, RZ, 0x7, R21 ;  /* 0x00000007ff157819 */ /* 0x010fca0000011615 */
[----:B0123--:R-:W0:Y:S02]  /*eed0*/  SHFL.IDX PT, R14, R21, RZ, 0x1f ;  /* 0x00001fff150e7589 */ /* 0x00fe2400000e0000 */
[----:B0-----:R-:W-:Y:S01]  /*eee0*/  ISETP.GT.AND P3, PT, R14, 0x7f, PT ;  /* 0x0000007f0e00780c */ /* 0x001fe20003f64270 */
[----:B------:R-:W-:-:S03]  /*eef0*/  IMAD.MOV.U32 R14, RZ, RZ, 0x4 ;  /* 0x00000004ff0e7424 */ /* 0x000fc600078e00ff */
[----:B------:R-:W-:Y:S02]  /*ef00*/  SEL R203, RZ, 0x2, !P3 ;  /* 0x00000002ffcb7807 */ /* 0x000fe40005800000 */
[C---:B------:R-:W-:Y:S02]  /*ef10*/  SEL R21, R14.reuse, 0x2, P3 ;  /* 0x000000020e157807 */ /* 0x040fe40001800000 */
[----:B------:R-:W-:-:S03]  /*ef20*/  SEL R14, R14, 0x6, !P3 ;  /* 0x000000060e0e7807 */ /* 0x000fc60005800000 */
[----:B------:R-:W-:Y:S01]  /*ef30*/  IMAD.IADD R208, R21, 0x1, R210 ;  /* 0x0000000115d07824 */ /* 0x000fe200078e02d2 */
        /* <DEDUP_REMOVED lines=176> */
[----:B------:R-:W-:-:S05]  /*fa40*/  IMAD.MOV.U32 R207, RZ, RZ, 0xa00 ;  /* 0x00000a00ffcf7424 */ /* 0x000fca00078e00ff */
[----:B------:R-:W-:-:S04]  /*fa50*/  SEL R207, R207, 0x980, P3 ;  /* 0x00000980cfcf7807 */ /* 0x000fc80001800000 */
[----:B------:R-:W-:Y:S01]  /*fa60*/  LOP3.LUT R207, R207, 0xa00, RZ, 0xc0, !PT ;  /* 0x00000a00cfcf7812 */ /* 0x000fe200078ec0ff */
[----:B------:R-:W-:Y:S02]  /*fa70*/  WARPGROUP.DEPBAR.LE gsb0, 0x0 ;  /* 0x00008000000079c5 */ /* 0x000fe40000010000 */
[----:B------:R-:W-:-:S06]  /*fa80*/  WARPGROUP.ARRIVE ;  /* 0x00000000000079c5 */ /* 0x000fcc0000000000 */
[----:B------:R-:W-:Y:S01]  /*fa90*/  HGMMA.64x64x16.F32.BF16 R152, gdesc[UR4], R152, gsb0 ;  /* 0x00e00000049879f0 */ /* 0x000fe20008001898 */
[----:B------:R-:W-:Y:S01]  /*faa0*/  R2UR UR4, R204 ;  /* 0x00000000cc0472ca */ /* 0x000fe200000e0000 */
[----:B------:R-:W-:Y:S01]  /*fab0*/  IMAD.IADD R204, R206, 0x1, R14 ;  /* 0x00000001cecc7824 */ /* 0x000fe200078e020e */
[----:B------:R-:W-:Y:S01]  /*fac0*/  R2UR UR5, R205 ;  /* 0x00000000cd0572ca */ /* 0x000fe200000e0000 */
[----:B------:R-:W-:Y:S02]  /*fad0*/  IMAD.MOV.U32 R205, RZ, RZ, 0x40000040 ;  /* 0x40000040ffcd7424 */ /* 0x000fe400078e00ff */
[----:B------:R-:W-:Y:S01]  /*fae0*/  IMAD.MOV.U32 R206, RZ, RZ, 0x28 ;  /* 0x00000028ffce7424 */ /* 0x000fe200078e00ff */
[----:B------:R-:W-:Y:S02]  /*faf0*/  R2UR UR6, R204 ;  /* 0x00000000cc0672ca */ /* 0x000fe400000e0000 */
[----:B------:R-:W-:Y:S01]  /*fb00*/  R2UR UR7, R205 ;  /* 0x00000000cd0772ca */ /* 0x000fe200000e0000 */
[----:B------:R-:W-:Y:S01]  /*fb10*/  IMAD.MOV.U32 R205, RZ, RZ, 0x40000040 ;  /* 0x40000040ffcd7424 */ /* 0x000fe200078e00ff */
[----:B------:R-:W-:-:S04]  /*fb20*/  SEL R206, R206, 0x26, P3 ;  /* 0x00000026cece7807 */ /* 0x000fc80001800000 */
[----:B------:R-:W-:-:S04]  /*fb30*/  LOP3.LUT R206, R206, 0x6, RZ, 0xc0, !PT ;  /* 0x00000006cece7812 */ /* 0x000fc800078ec0ff */
[CC--:B------:R-:W-:Y:S02]  /*fb40*/  IADD3 R204, R206.reuse, R207.reuse, R2 ;  /* 0x000000cfcecc7210 */ /* 0x0c0fe40007ffe002 */
[----:B------:R-:W-:Y:S01]  /*fb50*/  IADD3 R206, R206, R207, R202 ;  /* 0x000000cfcece7210 */ /* 0x000fe20007ffe0ca */
[----:B------:R-:W-:Y:S01]  /*fb60*/  IMAD.MOV.U32 R207, RZ, RZ, 0x40000040 ;  /* 0x40000040ffcf7424 */ /* 0x000fe200078e00ff */
[----:B------:R-:W-:Y:S02]  /*fb70*/  WARPGROUP.DEPBAR.LE gsb0, 0x0 ;  /* 0x00008000000079c5 */ /* 0x000fe40000010000 */
[----:B------:R-:W-:-:S06]  /*fb80*/  WARPGROUP.ARRIVE ;  /* 0x00000000000079c5 */ /* 0x000fcc0000000000 */
[----:B------:R-:W-:Y:S01]  /*fb90*/  HGMMA.64x64x16.F32.BF16 R152, gdesc[UR4], R152, gsb0 ;  /* 0x00e00000049879f0 */ /* 0x000fe20008001898 */
[----:B------:R-:W-:Y:S02]  /*fba0*/  R2UR UR4, R204 ;  /* 0x00000000cc0472ca */ /* 0x000fe400000e0000 */
[----:B------:R-:W-:Y:S01]  /*fbb0*/  R2UR UR5, R205 ;  /* 0x00000000cd0572ca */ /* 0x000fe200000e0000 */
[----:B------:R-:W-:Y:S01]  /*fbc0*/  IMAD.MOV.U32 R205, RZ, RZ, 0x40000040 ;  /* 0x40000040ffcd7424 */ /* 0x000fe200078e00ff */
[----:B------:R-:W-:Y:S01]  /*fbd0*/  R2UR UR6, R206 ;  /* 0x00000000ce0672ca */ /* 0x000fe200000e0000 */
[----:B------:R-:W-:Y:S01]  /*fbe0*/  VIADD R206, R2, 0xa00 ;  /* 0x00000a0002ce7836 */ /* 0x000fe20000000000 */
[----:B------:R-:W-:Y:S01]  /*fbf0*/  R2UR UR7, R207 ;  /* 0x00000000cf0772ca */ /* 0x000fe200000e0000 */
[----:B------:R-:W-:Y:S02]  /*fc00*/  VIADD R207, R202, 0xa00 ;  /* 0x00000a00cacf7836 */ /* 0x000fe40000000000 */
[----:B------:R-:W-:Y:S01]  /*fc10*/  IMAD.IADD R204, R206, 0x1, R203 ;  /* 0x00000001cecc7824 */ /* 0x000fe200078e02cb */
[----:B------:R-:W-:-:S02]  /*fc20*/  WARPGROUP.DEPBAR.LE gsb0, 0x0 ;  /* 0x00008000000079c5 */ /* 0x000fc40000010000 */
[----:B------:R-:W-:-:S07]  /*fc30*/  WARPGROUP.ARRIVE ;  /* 0x00000000000079c5 */ /* 0x000fce0000000000 */
        /* <DEDUP_REMOVED lines=96> */
[----:B------:R-:W0:Y:S01]  /*10240*/  @P2 LDC R204, c[0x0][0x450] ;  /* 0x00011400ffcc2b82 */ /* 0x000e220000000800 */
[----:B------:R-:W-:Y:S01]  /*10250*/  R2UR UR6, R206 ;  /* 0x00000000ce0672ca */ /* 0x000fe200000e0000 */
[----:B------:R-:W-:Y:S01]  /*10260*/  VIADD R206, R2, 0xe00 ;  /* 0x00000e0002ce7836 */ /* 0x000fe20000000000 */
[----:B------:R-:W-:Y:S01]  /*10270*/  R2UR UR7, R207 ;  /* 0x00000000cf0772ca */ /* 0x000fe200000e0000 */
[----:B------:R-:W-:-:S04]  /*10280*/  IMAD.MOV.U32 R207, RZ, RZ, 0x40000040 ;  /* 0x40000040ffcf7424 */ /* 0x000fc800078e00ff */
[----:B------:R-:W1:Y:S02]  /*10290*/  @P2 LDC R205, c[0x0][0x44c] ;  /* 0x00011300ffcd2b82 */ /* 0x000e640000000800 */
[----:B-1----:R-:W-:-:S05]  /*102a0*/  @P2 IMAD.HI.U32 R205, R213, R205, RZ ;  /* 0x000000cdd5cd2227 */ /* 0x002fca00078e00ff */
[----:B0-----:R-:W-:Y:S01]  /*102b0*/  @P2 SHF.R.U32.HI R213, RZ, R204, R205 ;  /* 0x000000ccffd52219 */ /* 0x001fe200000116cd */
[----:B------:R-:W-:Y:S02]  /*102c0*/  IMAD.IADD R204, R206, 0x1, R203 ;  /* 0x00000001cecc7824 */ /* 0x000fe400078e02cb */
[----:B------:R-:W-:Y:S01]  /*102d0*/  IMAD.MOV.U32 R205, RZ, RZ, 0x40000040 ;  /* 0x40000040ffcd7424 */ /* 0x000fe200078e00ff */
[----:B------:R-:W-:Y:S02]  /*102e0*/  WARPGROUP.DEPBAR.LE gsb0, 0x0 ;  /* 0x00008000000079c5 */ /* 0x000fe40000010000 */
[----:B------:R-:W-:-:S06]  /*102f0*/  WARPGROUP.ARRIVE ;  /* 0x00000000000079c5 */ /* 0x000fcc0000000000 */
[----:B------:R-:W-:Y:S01]  /*10300*/  HGMMA.64x64x16.F32.BF16 R152, gdesc[UR4], R152, gsb0 ;  /* 0x00e00000049879f0 */ /* 0x000fe20008001898 */
[----:B------:R-:W-:Y:S01]  /*10310*/  R2UR UR4, R204 ;  /* 0x00000000cc0472ca */ /* 0x000fe200000e0000 */
[--C-:B------:R-:W-:Y:S01]  /*10320*/  IMAD.IADD R204, R203, 0x1, R210.reuse ;  /* 0x00000001cbcc7824 */ /* 0x100fe200078e02d2 */
[----:B------:R-:W-:Y:S01]  /*10330*/  R2UR UR5, R205 ;  /* 0x00000000cd0572ca */ /* 0x000fe200000e0000 */
[----:B------:R-:W-:Y:S02]  /*10340*/  IMAD.MOV.U32 R205, RZ, RZ, 0x40000040 ;  /* 0x40000040ffcd7424 */ /* 0x000fe400078e00ff */
[----:B------:R-:W-:Y:S01]  /*10350*/  IMAD.IADD R210, R14, 0x1, R210 ;  /* 0x000000010ed27824 */ /* 0x000fe200078e02d2 */
[----:B------:R-:W-:Y:S01]  /*10360*/  R2UR UR6, R204 ;  /* 0x00000000cc0672ca */ /* 0x000fe200000e0000 */
[----:B------:R-:W-:Y:S01]  /*10370*/  IMAD.IADD R204, R206, 0x1, R21 ;  /* 0x00000001cecc7824 */ /* 0x000fe200078e0215 */
[----:B------:R-:W-:Y:S01]  /*10380*/  R2UR UR7, R205 ;  /* 0x00000000cd0772ca */ /* 0x000fe200000e0000 */
[----:B------:R-:W-:-:S02]  /*10390*/  IMAD.MOV.U32 R205, RZ, RZ, 0x40000040 ;  /* 0x40000040ffcd7424 */ /* 0x000fc400078e00ff */
[----:B------:R-:W-:Y:S02]  /*103a0*/  IMAD.IADD R206, R206, 0x1, R14 ;  /* 0x00000001cece7824 */ /* 0x000fe400078e020e */
[----:B------:R-:W-:Y:S02]  /*103b0*/  IMAD.MOV.U32 R203, RZ, RZ, 0x40 ;  /* 0x00000040ffcb7424 */ /* 0x000fe400078e00ff */
[----:B------:R-:W-:Y:S02]  /*103c0*/  IMAD.MOV.U32 R14, RZ, RZ, 0x1000 ;  /* 0x00001000ff0e7424 */ /* 0x000fe400078e00ff */
[----:B------:R-:W-:Y:S01]  /*103d0*/  IMAD.U32 R21, RZ, RZ, UR43 ;  /* 0x0000002bff157e24 */ /* 0x000fe2000f8e00ff */
[----:B------:R-:W-:Y:S02]  /*103e0*/  SEL R203, R203, 0x3e, P3 ;  /* 0x0000003ecbcb7807 */ /* 0x000fe40001800000 */
[----:B------:R-:W-:Y:S02]  /*103f0*/  SEL R14, R14, 0xf80, P3 ;  /* 0x00000f800e0e7807 */ /* 0x000fe40001800000 */
[----:B------:R-:W-:-:S02]  /*10400*/  LOP3.LUT R203, R203, 0x6, RZ, 0xc0, !PT ;  /* 0x00000006cbcb7812 */ /* 0x000fc400078ec0ff */
[----:B------:R-:W-:Y:S02]  /*10410*/  LOP3.LUT R14, R14, 0x1e00, RZ, 0xc0, !PT ;  /* 0x00001e000e0e7812 */ /* 0x000fe400078ec0ff */
[----:B------:R-:W-:Y:S02]  /*10420*/  PLOP3.LUT P3, PT, PT, PT, UP0, 0x40, 0x0 ;  /* 0x000000000000781c */ /* 0x000fe40003f6e808 */
        /* <DEDUP_REMOVED lines=9> */
[----:B------:R-:W0:Y:S01]  /*104c0*/  SHFL.IDX PT, R208, R213, RZ, 0x1c1f ;  /* 0x001c1fffd5d07589 */ /* 0x000e2200000e0000 */
[----:B------:R-:W-:Y:S01]  /*104d0*/  IADD3 R204, R203, R14, R2 ;  /* 0x0000000ecbcc7210 */ /* 0x000fe20007ffe002 */
[----:B------:R-:W-:-:S02]  /*104e0*/  IMAD.MOV.U32 R203, RZ, RZ, 0x40000040 ;  /* 0x40000040ffcb7424 */ /* 0x000fc400078e00ff */
[----:B------:R-:W-:-:S05]  /*104f0*/  @!P1 VIADD R14, R201, 0x38840 ;  /* 0x00038840c90e9836 */ /* 0x000fca0000000000 */
[----:B------:R-:W-:Y:S01]  /*10500*/  @!P1 PRMT R14, RZ, 0x654, R14 ;  /* 0x00000654ff0e9816 */ /* 0x000fe2000000000e */
[----:B------:R-:W-:Y:S02]  /*10510*/  WARPGROUP.DEPBAR.LE gsb0, 0x0 ;  /* 0x00008000000079c5 */ /* 0x000fe40000010000 */
[----:B------:R-:W-:-:S06]  /*10520*/  WARPGROUP.ARRIVE ;  /* 0x00000000000079c5 */ /* 0x000fcc0000000000 */
[----:B------:R-:W-:Y:S01]  /*10530*/  HGMMA.64x64x16.F32.BF16 R152, gdesc[UR4], R152, gsb0 ;  /* 0x00e00000049879f0 */ /* 0x000fe20008001898 */
[----:B------:R-:W-:Y:S02]  /*10540*/  R2UR UR4, R206 ;  /* 0x00000000ce0472ca */ /* 0x000fe400000e0000 */
[----:B------:R-:W-:Y:S02]  /*10550*/  R2UR UR5, R207 ;  /* 0x00000000cf0572ca */ /* 0x000fe400000e0000 */
[----:B------:R-:W-:Y:S02]  /*10560*/  R2UR UR6, R210 ;  /* 0x00000000d20672ca */ /* 0x000fe400000e0000 */
[----:B------:R-:W-:Y:S02]  /*10570*/  R2UR UR7, R211 ;  /* 0x00000000d30772ca */ /* 0x000fe400000e0000 */
[----:B------:R-:W-:Y:S01]  /*10580*/  LOP3.LUT R207, RZ, R21, RZ, 0x33, !PT ;  /* 0x00000015ffcf7212 */ /* 0x000fe200078e33ff */
[----:B------:R-:W-:-:S02]  /*10590*/  WARPGROUP.DEPBAR.LE gsb0, 0x0 ;  /* 0x00008000000079c5 */ /* 0x000fc40000010000 */
[----:B------:R-:W-:-:S08]  /*105a0*/  WARPGROUP.ARRIVE ;  /* 0x00000000000079c5 */ /* 0x000fd00000000000 */
        /* <DEDUP_REMOVED lines=10> */
[----:B-1----:R-:W-:-:S05]  /*10650*/  IMAD.SHL.U32 R14, R15, 0x40, RZ ;  /* 0x000000400f0e7824 */ /* 0x002fca00078e00ff */
[----:B------:R-:W-:-:S04]  /*10660*/  IADD3 R206, -R186, 0x1, -R14 ;  /* 0x00000001bace7810 */ /* 0x000fc80007ffe90e */
[----:B------:R-:W-:-:S05]  /*10670*/  IADD3 R206, -R23, R206, R184 ;  /* 0x000000ce17ce7210 */ /* 0x000fca0007ffe1b8 */
[----:B------:R-:W-:Y:S02]  /*10680*/  IMAD.IADD R207, R207, 0x1, R206 ;  /* 0x00000001cfcf7824 */ /* 0x000fe400078e02ce */
[----:B------:R-:W-:Y:S02]  /*10690*/  VIADD R206, R206, UR46 ;  /* 0x0000002ecece7c36 */ /* 0x000fe40008000000 */
[C---:B0-----:R-:W-:Y:S02]  /*106a0*/  IMAD.IADD R204, R208.reuse, 0x1, R207 ;  /* 0x00000001d0cc7824 */ /* 0x041fe400078e02cf */
        /* <DEDUP_REMOVED lines=14> */
.L_x_6615:
[----:B------:R-:W-:-:S05]  /*10790*/  IMAD.U32 R209, RZ, RZ, UR42 ;  /* 0x0000002affd17e24 */ /* 0x000fca000f8e00ff */
[----:B------:R-:W-:-:S13]  /*107a0*/  ISETP.NE.AND P3, PT, R209, 0x1, PT ;  /* 0x00000001d100780c */ /* 0x000fda0003f65270 */
[----:B------:R-:W0:Y:S02]  /*107b0*/  @P3 LDC.64 R202, c[0x0][0xae0] ;  /* 0x0002b800ffca3b82 */ /* 0x000e240000000a00 */
[----:B0-----:R-:W-:-:S05]  /*107c0*/  @P3 IMAD.HI.U32 R202, R208, R202, RZ ;  /* 0x000000cad0ca3227 */ /* 0x001fca00078e00ff */
[----:B------:R-:W-:-:S07]  /*107d0*/  @P3 SHF.R.U32.HI R208, RZ, R203, R202 ;  /* 0x000000cbffd03219 */ /* 0x000fce00000116ca */
.L_x_6616:
[----:B------:R-:W-:Y:S05]  /*107e0*/  BSYNC B2 ;  /* 0x0000000000027941 */ /* 0x000fea0003800000 */
.L_x_6614:
[----:B------:R-:W-:-:S04]  /*107f0*/  IMAD R208, R208, R209, -R14 ;  /* 0x000000d1d0d07224 */ /* 0x000fc800078e0a0e */
[----:B------:R-:W-:-:S05]  /*10800*/  IMAD.IADD R208, R208, 0x1, -R186 ;  /* 0x00000001d0d07824 */ /* 0x000fca00078e0aba */
[----:B------:R-:W-:Y:S02]  /*10810*/  VIMNMX R204, R204, R208, !PT ;  /* 0x000000d0cccc7248 */ /* 0x000fe40007fe0100 */
[----:B------:R-:W-:-:S07]  /*10820*/  VIADDMNMX R205, R208, R209, R205, PT ;  /* 0x000000d1d0cd7246 */ /* 0x000fce00038001cd */
.L_x_6613:
[----:B------:R-:W-:Y:S01]  /*10830*/  ISETP.GT.AND P3, PT, R15, -0x1, PT ;  /* 0xffffffff0f00780c */ /* 0x000fe20003f64270 */
[----:B------:R-:W0:Y:S01]  /*10840*/  SHFL.IDX PT, R213, R213, 0x1, 0x1c1f ;  /* 0x003c1f00d5d57f89 */ /* 0x000e2200000e0000 */
[----:B------:R-:W-:Y:S02]  /*10850*/  UISETP.NE.AND UP0, UPT, UR48, URZ, UPT ;  /* 0x0000003f3000728c */ /* 0x000fe4000bf05270 */
[C---:B------:R-:W-:Y:S02]  /*10860*/  ISETP.GT.AND P4, PT, R204.reuse, RZ, P3 ;  /* 0x000000ffcc00720c */ /* 0x040fe40001f84270 */
[C---:B------:R-:W-:Y:S02]  /*10870*/  ISETP.GT.AND P6, PT, R204.reuse, 0x8, P3 ;  /* 0x00000008cc00780c */ /* 0x040fe40001fc4270 */
[----:B------:R-:W-:Y:S02]  /*10880*/  ISETP.LT.OR P5, PT, R205, 0x1, P4 ;  /* 0x00000001cd00780c */ /* 0x000fe400027a1670 */
[----:B------:R-:W-:-:S02]  /*10890*/  ISETP.GT.AND P4, PT, R204, 0x1, P3 ;  /* 0x00000001cc00780c */ /* 0x000fc40001f84270 */
[----:B------:R-:W-:Y:S02]  /*108a0*/  FSEL R202, R152, -INF , !P5 ;  /* 0xff80000098ca7808 */ /* 0x000fe40006800000 */
[----:B------:R-:W-:Y:S02]  /*108b0*/  ISETP.LT.OR P4, PT, R205, 0x2, P4 ;  /* 0x00000002cd00780c */ /* 0x000fe40002781670 */
[C---:B------:R-:W-:Y:S02]  /*108c0*/  ISETP.GT.AND P5, PT, R204.reuse, 0x9, P3 ;  /* 0x00000009cc00780c */ /* 0x040fe40001fa4270 */
[----:B------:R-:W-:Y:S02]  /*108d0*/  FSEL R203, R153, -INF , !P4 ;  /* 0xff80000099cb7808 */ /* 0x000fe40006000000 */
[----:B------:R-:W-:Y:S02]  /*108e0*/  ISETP.GT.AND P4, PT, R204, 0x10, P3 ;  /* 0x00000010cc00780c */ /* 0x000fe40001f84270 */
[----:B------:R-:W-:-:S02]  /*108f0*/  ISETP.LT.OR P6, PT, R205, 0x9, P6 ;  /* 0x00000009cd00780c */ /* 0x000fc400037c1670 */
[C---:B------:R-:W-:Y:S01]  /*10900*/  ISETP.LT.OR P4, PT, R205.reuse, 0x11, P4 ;  /* 0x00000011cd00780c */ /* 0x040fe20002781670 */
[--C-:B0-----:R-:W-:Y:S01]  /*10910*/  IMAD.IADD R206, R206, 0x1, R213.reuse ;  /* 0x00000001cece7824 */ /* 0x101fe200078e02d5 */
[----:B------:R-:W-:Y:S01]  /*10920*/  ISETP.LT.OR P5, PT, R205, 0xa, P5 ;  /* 0x0000000acd00780c */ /* 0x000fe20002fa1670 */
[----:B------:R-:W-:Y:S01]  /*10930*/  IMAD.IADD R207, R207, 0x1, R213 ;  /* 0x00000001cfcf7824 */ /* 0x000fe200078e02d5 */
[----:B------:R-:W-:Y:S02]  /*10940*/  FSEL R160, R160, -INF , !P4 ;  /* 0xff800000a0a07808 */ /* 0x000fe40006000000 */
[----:B------:R-:W-:Y:S02]  /*10950*/  ISETP.GT.AND P4, PT, R204, 0x19, P3 ;  /* 0x00000019cc00780c */ /* 0x000fe40001f84270 */
[----:B------:R-:W-:Y:S02]  /*10960*/  FSEL R156, R156, -INF , !P6 ;  /* 0xff8000009c9c7808 */ /* 0x000fe40007000000 */
[----:B------:R-:W-:-:S02]  /*10970*/  ISETP.LT.OR P4, PT, R205, 0x1a, P4 ;  /* 0x0000001acd00780c */ /* 0x000fc40002781670 */
[----:B------:R-:W-:Y:S02]  /*10980*/  FSEL R157, R157, -INF , !P5 ;  /* 0xff8000009d9d7808 */ /* 0x000fe40006800000 */
[C---:B------:R-:W-:Y:S02]  /*10990*/  ISETP.GT.AND P6, PT, R204.reuse, 0x11, P3 ;  /* 0x00000011cc00780c */ /* 0x040fe40001fc4270 */
[C---:B------:R-:W-:Y:S02]  /*109a0*/  ISETP.GT.AND P5, PT, R204.reuse, 0x18, P3 ;  /* 0x00000018cc00780c */ /* 0x040fe40001fa4270 */
[----:B------:R-:W-:Y:S02]  /*109b0*/  FSEL R165, R165, -INF , !P4 ;  /* 0xff800000a5a57808 */ /* 0x000fe40006000000 */
[----:B------:R-:W-:Y:S02]  /*109c0*/  ISETP.GT.AND P4, PT, R204, 0x28, P3 ;  /* 0x00000028cc00780c */ /* 0x000fe40001f84270 */
[----:B------:R-:W-:-:S02]  /*109d0*/  ISETP.LT.OR P6, PT, R205, 0x12, P6 ;  /* 0x00000012cd00780c */ /* 0x000fc400037c1670 */
[C---:B------:R-:W-:Y:S02]  /*109e0*/  ISETP.LT.OR P5, PT, R205.reuse, 0x19, P5 ;  /* 0x00000019cd00780c */ /* 0x040fe40002fa1670 */
[----:B------:R-:W-:Y:S02]  /*109f0*/  ISETP.LT.OR P4, PT, R205, 0x29, P4 ;  /* 0x00000029cd00780c */ /* 0x000fe40002781670 */
[----:B------:R-:W-:Y:S02]  /*10a00*/  FSEL R161, R161, -INF , !P6 ;  /* 0xff800000a1a17808 */ /* 0x000fe40007000000 */
[----:B------:R-:W-:Y:S02]  /*10a10*/  FSEL R164, R164, -INF , !P5 ;  /* 0xff800000a4a47808 */ /* 0x000fe40006800000 */
[C---:B------:R-:W-:Y:S02]  /*10a20*/  ISETP.GT.AND P6, PT, R204.reuse, 0x20, P3 ;  /* 0x00000020cc00780c */ /* 0x040fe40001fc4270 */
[----:B------:R-:W-:-:S02]  /*10a30*/  ISETP.GT.AND P5, PT, R204, 0x21, P3 ;  /* 0x00000021cc00780c */ /* 0x000fc40001fa4270 */
[----:B------:R-:W-:Y:S02]  /*10a40*/  FSEL R208, R172, -INF , !P4 ;  /* 0xff800000acd07808 */ /* 0x000fe40006000000 */
[----:B------:R-:W-:Y:S02]  /*10a50*/  ISETP.GT.AND P4, PT, R204, 0x31, P3 ;  /* 0x00000031cc00780c */ /* 0x000fe40001f84270 */
[C---:B------:R-:W-:Y:S02]  /*10a60*/  ISETP.LT.OR P6, PT, R205.reuse, 0x21, P6 ;  /* 0x00000021cd00780c */ /* 0x040fe400037c1670 */
[C---:B------:R-:W-:Y:S02]  /*10a70*/  ISETP.LT.OR P5, PT, R205.reuse, 0x22, P5 ;  /* 0x00000022cd00780c */ /* 0x040fe40002fa1670 */
[----:B------:R-:W-:Y:S02]  /*10a80*/  ISETP.LT.OR P4, PT, R205, 0x32, P4 ;  /* 0x00000032cd00780c */ /* 0x000fe40002781670 */
[----:B------:R-:W-:-:S02]  /*10a90*/  FSEL R168, R168, -INF , !P6 ;  /* 0xff800000a8a87808 */ /* 0x000fc40007000000 */
[----:B------:R-:W-:Y:S02]  /*10aa0*/  FSEL R169, R169, -INF , !P5 ;  /* 0xff800000a9a97808 */ /* 0x000fe40006800000 */
[C---:B------:R-:W-:Y:S02]  /*10ab0*/  ISETP.GT.AND P6, PT, R204.reuse, 0x29, P3 ;  /* 0x00000029cc00780c */ /* 0x040fe40001fc4270 */
[----:B------:R-:W-:Y:S02]  /*10ac0*/  ISETP.GT.AND P5, PT, R204, 0x30, P3 ;  /* 0x00000030cc00780c */ /* 0x000fe40001fa4270 */
[----:B------:R-:W-:Y:S02]  /*10ad0*/  FSEL R177, R177, -INF , !P4 ;  /* 0xff800000b1b17808 */ /* 0x000fe40006000000 */
[----:B------:R-:W-:Y:S02]  /*10ae0*/  PLOP3.LUT P4, PT, PT, PT, UP0, 0x40, 0x0 ;  /* 0x000000000000781c */ /* 0x000fe40003f8e808 */
[----:B------:R-:W-:-:S02]  /*10af0*/  ISETP.LT.OR P6, PT, R205, 0x2a, P6 ;  /* 0x0000002acd00780c */ /* 0x000fc400037c1670 */
[----:B------:R-:W-:Y:S02]  /*10b00*/  ISETP.LT.OR P5, PT, R205, 0x31, P5 ;  /* 0x00000031cd00780c */ /* 0x000fe40002fa1670 */
[----:B------:R-:W-:Y:S02]  /*10b10*/  FSEL R173, R173, -INF , !P6 ;  /* 0xff800000adad7808 */ /* 0x000fe40007000000 */
[----:B------:R-:W-:Y:S02]  /*10b20*/  FSEL R176, R176, -INF , !P5 ;  /* 0xff800000b0b07808 */ /* 0x000fe40006800000 */
[C---:B------:R-:W-:Y:S02]  /*10b30*/  ISETP.GT.AND P6, PT, R204.reuse, 0x38, P3 ;  /* 0x00000038cc00780c */ /* 0x040fe40001fc4270 */
[----:B------:R-:W-:Y:S02]  /*10b40*/  ISETP.GT.AND P5, PT, R204, 0x39, P3 ;  /* 0x00000039cc00780c */ /* 0x000fe40001fa4270 */
[----:B------:R-:W-:-:S02]  /*10b50*/  ISETP.LT.OR P6, PT, R205, 0x39, P6 ;  /* 0x00000039cd00780c */ /* 0x000fc400037c1670 */
        /* <DEDUP_REMOVED lines=16> */
.L_x_6619:
[----:B------:R-:W-:-:S05]  /*10c60*/  IMAD.U32 R172, RZ, RZ, UR42 ;  /* 0x0000002affac7e24 */ /* 0x000fca000f8e00ff */
[----:B------:R-:W-:-:S13]  /*10c70*/  ISETP.NE.AND P4, PT, R172, 0x1, PT ;  /* 0x00000001ac00780c */ /* 0x000fda0003f85270 */
[----:B------:R-:W0:Y:S02]  /*10c80*/  @P4 LDC.64 R152, c[0x0][0xae0] ;  /* 0x0002b800ff984b82 */ /* 0x000e240000000a00 */
[----:B0-----:R-:W-:-:S05]  /*10c90*/  @P4 IMAD.HI.U32 R152, R213, R152, RZ ;  /* 0x00000098d5984227 */ /* 0x001fca00078e00ff */
[----:B------:R-:W-:-:S07]  /*10ca0*/  @P4 SHF.R.U32.HI R213, RZ, R153, R152 ;  /* 0x00000099ffd54219 */ /* 0x000fce0000011698 */
.L_x_6620:
[----:B------:R-:W-:Y:S05]  /*10cb0*/  BSYNC B2 ;  /* 0x0000000000027941 */ /* 0x000fea0003800000 */
.L_x_6618:
[----:B------:R-:W-:-:S04]  /*10cc0*/  IMAD R14, R213, R172, -R14 ;  /* 0x000000acd50e7224 */ /* 0x000fc800078e0a0e */
[----:B------:R-:W-:-:S05]  /*10cd0*/  IMAD.IADD R14, R14, 0x1, -R186 ;  /* 0x000000010e0e7824 */ /* 0x000fca00078e0aba */
[----:B------:R-:W-:Y:S02]  /*10ce0*/  VIMNMX R207, R207, R14, !PT ;  /* 0x0000000ecfcf7248 */ /* 0x000fe40007fe0100 */
[----:B------:R-:W-:-:S07]  /*10cf0*/  VIADDMNMX R206, R14, R172, R206, PT ;  /* 0x000000ac0ece7246 */ /* 0x000fce00038001ce */
.L_x_6617:
[----:B------:R-:W-:Y:S01]  /*10d00*/  FMNMX.FTZ R14, R202, R9, !PT ;  /* 0x00000009ca0e7209 */ /* 0x000fe20007810000 */
[----:B------:R-:W-:Y:S01]  /*10d10*/  @!P1 VIADD R201, R201, 0x38860 ;  /* 0x00038860c9c99836 */ /* 0x000fe20000000000 */
        /* <DEDUP_REMOVED lines=32> */
[----:B------:R-:W0:Y:S01]  /*10f20*/  SHFL.BFLY PT, R152, R14, 0x2, 0x1f ;  /* 0x0c401f000e987f89 */ /* 0x000e2200000e0000 */
[C---:B------:R-:W-:Y:S02]  /*10f30*/  ISETP.LT.OR P5, PT, R206.reuse, 0x11, P5 ;  /* 0x00000011ce00780c */ /* 0x040fe40002fa1670 */
[----:B------:R-:W-:Y:S02]  /*10f40*/  ISETP.LT.OR P6, PT, R206, 0x39, P6 ;  /* 0x00000039ce00780c */ /* 0x000fe400037c1670 */
[----:B------:R-:W-:-:S02]  /*10f50*/  FSEL R162, R162, -INF , !P5 ;  /* 0xff800000a2a27808 */ /* 0x000fc40006800000 */
[----:B------:R-:W-:Y:S02]  /*10f60*/  ISETP.GT.AND P5, PT, R207, 0x19, P3 ;  /* 0x00000019cf00780c */ /* 0x000fe40001fa4270 */
[----:B------:R-:W-:Y:S02]  /*10f70*/  FSEL R182, R182, -INF , !P6 ;  /* 0xff800000b6b67808 */ /* 0x000fe40007000000 */
[----:B------:R-:W-:Y:S02]  /*10f80*/  ISETP.LT.OR P5, PT, R206, 0x1a, P5 ;  /* 0x0000001ace00780c */ /* 0x000fe40002fa1670 */
[----:B------:R-:W-:Y:S02]  /*10f90*/  @!P1 PRMT R201, RZ, 0x654, R201 ;  /* 0x00000654ffc99816 */ /* 0x000fe400000000c9 */
[----:B------:R-:W-:Y:S02]  /*10fa0*/  FSEL R167, R167, -INF , !P5 ;  /* 0xff800000a7a77808 */ /* 0x000fe40006800000 */
[----:B------:R-:W-:-:S04]  /*10fb0*/  ISETP.GT.AND P5, PT, R207, 0x28, P3 ;  /* 0x00000028cf00780c */ /* 0x000fc80001fa4270 */
[----:B------:R-:W-:Y:S02]  /*10fc0*/  ISETP.LT.OR P5, PT, R206, 0x29, P5 ;  /* 0x00000029ce00780c */ /* 0x000fe40002fa1670 */
[----:B0-----:R-:W-:Y:S01]  /*10fd0*/  FMNMX.FTZ R152, R14, R152, !PT ;  /* 0x000000980e987209 */ /* 0x001fe20007810000 */
[----:B------:R-:W-:Y:S01]  /*10fe0*/  IMAD.U32 R14, RZ, RZ, UR41 ;  /* 0x00000029ff0e7e24 */ /* 0x000fe2000f8e00ff */
[----:B------:R-:W-:Y:S02]  /*10ff0*/  FSEL R174, R174, -INF , !P5 ;  /* 0xff800000aeae7808 */ /* 0x000fe40006800000 */
[----:B------:R-:W-:Y:S01]  /*11000*/  ISETP.GT.AND P5, PT, R207, 0x30, P3 ;  /* 0x00000030cf00780c */ /* 0x000fe20001fa4270 */
[----:B------:R-:W0:Y:S03]  /*11010*/  SHFL.BFLY PT, R172, R152, 0x1, 0x1f ;  /* 0x0c201f0098ac7f89 */ /* 0x000e2600000e0000 */
[----:B------:R-:W-:-:S04]  /*11020*/  ISETP.LT.OR P5, PT, R206, 0x31, P5 ;  /* 0x00000031ce00780c */ /* 0x000fc80002fa1670 */
[----:B------:R-:W-:Y:S02]  /*11030*/  FSEL R178, R178, -INF , !P5 ;  /* 0xff800000b2b27808 */ /* 0x000fe40006800000 */
[----:B0-----:R-:W-:-:S04]  /*11040*/  FMNMX.FTZ R172, R152, R172, !PT ;  /* 0x000000ac98ac7209 */ /* 0x001fc80007810000 */
        /* <DEDUP_REMOVED lines=45> */
[----:B------:R-:W2:Y:S01]  /*11320*/  MUFU.EX2 R156, R156 ;  /* 0x0000009c009c7308 */ /* 0x000ea20000000800 */
[----:B------:R-:W-:Y:S01]  /*11330*/  ISETP.GT.AND P3, PT, R207, 0x39, P3 ;  /* 0x00000039cf00780c */ /* 0x000fe20001f64270 */
[----:B0-----:R-:W-:Y:S01]  /*11340*/  FFMA.FTZ R0, R9, R0, R202 ;  /* 0x0000000009007223 */ /* 0x001fe200000100ca */
[----:B------:R-:W-:Y:S01]  /*11350*/  FMNMX.FTZ R170, R166, R170, !PT ;  /* 0x000000aaa6aa7209 */ /* 0x000fe20007810000 */
[-C--:B------:R-:W-:Y:S01]  /*11360*/  FMUL.FTZ R24, R24, R9.reuse ;  /* 0x0000000918187220 */ /* 0x080fe20000410000 */
[----:B------:R-:W-:Y:S01]  /*11370*/  FSEL R179, R179, -INF , !P4 ;  /* 0xff800000b3b37808 */ /* 0x000fe20006000000 */
        /* <DEDUP_REMOVED lines=9> */
[----:B------:R-:W-:Y:S01]  /*11410*/  FMNMX.FTZ R170, R171, R170, !PT ;  /* 0x000000aaabaa7209 */ /* 0x000fe20007810000 */
[----:B------:R-:W1:Y:S01]  /*11420*/  MUFU.EX2 R160, R160 ;  /* 0x000000a000a07308 */ /* 0x000e620000000800 */
[----:B------:R-:W-:Y:S01]  /*11430*/  F2FP.BF16.F32.PACK_AB R152, R152, R202 ;  /* 0x000000ca9898723e */ /* 0x000fe200000010ff */
[----:B--2---:R-:W-:Y:S01]  /*11440*/  FADD.FTZ R0, R156, R0 ;  /* 0x000000009c007221 */ /* 0x004fe20000010000 */
[----:B------:R-:W-:Y:S01]  /*11450*/  FMNMX.FTZ R170, R174, R170, !PT ;  /* 0x000000aaaeaa7209 */ /* 0x000fe20007810000 */
[-C--:B------:R-:W-:Y:S01]  /*11460*/  FMUL.FTZ R32, R32, R9.reuse ;  /* 0x0000000920207220 */ /* 0x080fe20000410000 */
[----:B------:R-:W-:Y:S01]  /*11470*/  ISETP.NE.AND P3, PT, R197, RZ, PT ;  /* 0x000000ffc500720c */ /* 0x000fe20003f65270 */
[-C--:B------:R-:W-:Y:S01]  /*11480*/  FMUL.FTZ R33, R33, R9.reuse ;  /* 0x0000000921217220 */ /* 0x080fe20000410000 */
[----:B------:R-:W-:Y:S01]  /*11490*/  FMNMX.FTZ R170, R175, R170, !PT ;  /* 0x000000aaafaa7209 */ /* 0x000fe20007810000 */
[----:B------:R-:W2:Y:S01]  /*114a0*/  MUFU.EX2 R161, R161 ;  /* 0x000000a100a17308 */ /* 0x000ea20000000800 */
        /* <DEDUP_REMOVED lines=8> */
[----:B-1----:R-:W-:Y:S01]  /*11530*/  FADD.FTZ R0, R160, R0 ;  /* 0x00000000a0007221 */ /* 0x002fe20000010000 */
[----:B------:R-:W-:Y:S01]  /*11540*/  @!P3 IMAD R19, R19, 0x40, R193 ;  /* 0x000000401313b824 */ /* 0x000fe200078e02c1 */
[----:B------:R-:W-:Y:S01]  /*11550*/  FMNMX.FTZ R170, R182, R170, !PT ;  /* 0x000000aab6aa7209 */ /* 0x000fe20007810000 */
[-C--:B------:R-:W-:Y:S01]  /*11560*/  FMUL.FTZ R44, R44, R9.reuse ;  /* 0x000000092c2c7220 */ /* 0x080fe20000410000 */
[-C--:B------:R-:W-:Y:S01]  /*11570*/  FMUL.FTZ R45, R45, R9.reuse ;  /* 0x000000092d2d7220 */ /* 0x080fe20000410000 */
[----:B------:R-:W-:Y:S01]  /*11580*/  @!P3 IMAD R19, R19, 0x4, R18 ;  /* 0x000000041313b824 */ /* 0x000fe200078e0212 */
[----:B------:R-:W-:Y:S01]  /*11590*/  FMNMX.FTZ R170, R183, R170, !PT ;  /* 0x000000aab7aa7209 */ /* 0x000fe20007810000 */
[----:B------:R-:W1:Y:S01]  /*115a0*/  MUFU.EX2 R165, R165 ;  /* 0x000000a500a57308 */ /* 0x000e620000000800 */
[----:B--2---:R-:W-:Y:S01]  /*115b0*/  FADD.FTZ R0, R161, R0 ;  /* 0x00000000a1007221 */ /* 0x004fe20000010000 */
[-C--:B------:R-:W-:Y:S01]  /*115c0*/  FMUL.FTZ R48, R48, R9.reuse ;  /* 0x0000000930307220 */ /* 0x080fe20000410000 */
[----:B------:R-:W-:Y:S01]  /*115d0*/  @!P3 STS [R19+0x38400], R9 ;  /* 0x038400091300b388 */ /* 0x000fe20000000800 */
[-C--:B------:R-:W-:Y:S01]  /*115e0*/  FMUL.FTZ R49, R49, R9.reuse ;  /* 0x0000000931317220 */ /* 0x080fe20000410000 */
[-C--:B------:R-:W-:Y:S01]  /*115f0*/  FMUL.FTZ R52, R52, R9.reuse ;  /* 0x0000000934347220 */ /* 0x080fe20000410000 */
[-C--:B------:R-:W-:Y:S01]  /*11600*/  FMUL.FTZ R53, R53, R9.reuse ;  /* 0x0000000935357220 */ /* 0x080fe20000410000 */
[----:B------:R-:W2:Y:S01]  /*11610*/  SHFL.BFLY PT, R202, R170, 0x2, 0x1f ;  /* 0x0c401f00aaca7f89 */ /* 0x000ea200000e0000 */
[----:B------:R3:W-:Y:S01]  /*11620*/  MUFU.EX2 R203, R169 ;  /* 0x000000a900cb7308 */ /* 0x0007e20000000800 */
[----:B0-----:R-:W-:Y:S01]  /*11630*/  FADD.FTZ R0, R164, R0 ;  /* 0x00000000a4007221 */ /* 0x001fe20000010000 */
[-C--:B------:R-:W-:Y:S01]  /*11640*/  FMUL.FTZ R56, R56, R9.reuse ;  /* 0x0000000938387220 */ /* 0x080fe20000410000 */
[-C--:B------:R-:W-:Y:S01]  /*11650*/  FMUL.FTZ R57, R57, R9.reuse ;  /* 0x0000000939397220 */ /* 0x080fe20000410000 */
[-C--:B------:R-:W-:Y:S01]  /*11660*/  FMUL.FTZ R60, R60, R9.reuse ;  /* 0x000000093c3c7220 */ /* 0x080fe20000410000 */
[-C--:B------:R-:W-:Y:S01]  /*11670*/  FMUL.FTZ R61, R61, R9.reuse ;  /* 0x000000093d3d7220 */ /* 0x080fe20000410000 */
[-C--:B------:R-:W-:Y:S01]  /*11680*/  FMUL.FTZ R64, R64, R9.reuse ;  /* 0x0000000940407220 */ /* 0x080fe20000410000 */
[----:B------:R-:W-:Y:S01]  /*11690*/  FMUL.FTZ R65, R65, R9 ;  /* 0x0000000941417220 */ /* 0x000fe20000410000 */
[----:B------:R-:W-:Y:S01]  /*116a0*/  MUFU.EX2 R208, R208 ;  /* 0x000000d000d07308 */ /* 0x000fe20000000800 */
[----:B-1----:R-:W-:Y:S01]  /*116b0*/  FADD.FTZ R0, R165, R0 ;  /* 0x00000000a5007221 */ /* 0x002fe20000010000 */
[----:B---3--:R-:W-:-:S02]  /*116c0*/  IMAD.MOV.U32 R169, RZ, RZ, 0x40000040 ;  /* 0x40000040ffa97424 */ /* 0x008fc400078e00ff */
[-C--:B------:R-:W-:Y:S01]  /*116d0*/  FMUL.FTZ R68, R68, R9.reuse ;  /* 0x0000000944447220 */ /* 0x080fe20000410000 */
[-C--:B------:R-:W-:Y:S01]  /*116e0*/  FMUL.FTZ R69, R69, R9.reuse ;  /* 0x0000000945457220 */ /* 0x080fe20000410000 */
[-C--:B------:R-:W-:Y:S01]  /*116f0*/  FMUL.FTZ R72, R72, R9.reuse ;  /* 0x0000000948487220 */ /* 0x080fe20000410000 */
[-C--:B------:R-:W-:Y:S01]  /*11700*/  FMUL.FTZ R73, R73, R9.reuse ;  /* 0x0000000949497220 */ /* 0x080fe20000410000 */
[----:B------:R-:W-:Y:S01]  /*11710*/  R2UR UR7, R169 ;  /* 0x00000000a90772ca */ /* 0x000fe200000e0000 */
        /* <DEDUP_REMOVED lines=36> */
[----:B0-----:R-:W-:Y:S01]  /*11960*/  FMNMX.FTZ R170, R170, R202, !PT ;  /* 0x000000caaaaa7209 */ /* 0x001fe20007810000 */
[-C--:B------:R-:W-:Y:S01]  /*11970*/  FMUL.FTZ R136, R136, R9.reuse ;  /* 0x0000000988887220 */ /* 0x080fe20000410000 */
[----:B------:R0:W1:Y:S01]  /*11980*/  MUFU.EX2 R202, R168 ;  /* 0x000000a800ca7308 */ /* 0x0000620000000800 */
[-C--:B------:R-:W-:Y:S01]  /*11990*/  FMUL.FTZ R137, R137, R9.reuse ;  /* 0x0000000989897220 */ /* 0x080fe20000410000 */
[----:B------:R-:W-:Y:S01]  /*119a0*/  FSETP.NEU.FTZ.AND P4, PT, R170, -INF , PT ;  /* 0xff800000aa00780b */ /* 0x000fe20003f9d000 */
[-C--:B------:R-:W-:Y:S01]  /*119b0*/  FMUL.FTZ R140, R140, R9.reuse ;  /* 0x000000098c8c7220 */ /* 0x080fe20000410000 */
[-C--:B------:R-:W-:Y:S01]  /*119c0*/  FMUL.FTZ R141, R141, R9.reuse ;  /* 0x000000098d8d7220 */ /* 0x080fe20000410000 */
[-C--:B------:R-:W-:Y:S01]  /*119d0*/  FMUL.FTZ R144, R144, R9.reuse ;  /* 0x0000000990907220 */ /* 0x080fe20000410000 */
[-C--:B------:R-:W-:Y:S01]  /*119e0*/  FMUL.FTZ R145, R145, R9.reuse ;  /* 0x0000000991917220 */ /* 0x080fe20000410000 */
[-C--:B------:R-:W-:Y:S01]  /*119f0*/  FMUL.FTZ R148, R148, R9.reuse ;  /* 0x0000000994947220 */ /* 0x080fe20000410000 */
[----:B------:R-:W-:Y:S01]  /*11a00*/  FMUL.FTZ R149, R149, R9 ;  /* 0x0000000995957220 */ /* 0x000fe20000410000 */
[----:B0-----:R-:W-:Y:S01]  /*11a10*/  FSEL R168, R170, RZ, P4 ;  /* 0x000000ffaaa87208 */ /* 0x001fe20002000000 */
[----:B------:R-:W-:-:S04]  /*11a20*/  IMAD.MOV.U32 R9, RZ, RZ, 0x40000040 ;  /* 0x40000040ff097424 */ /* 0x000fc800078e00ff */
[----:B------:R-:W-:Y:S01]  /*11a30*/  FADD.FTZ R168, -R168, R20 ;  /* 0x00000014a8a87221 */ /* 0x000fe20000010100 */
[----:B-1----:R-:W-:-:S03]  /*11a40*/  FADD.FTZ R0, R202, R0 ;  /* 0x00000000ca007221 */ /* 0x002fc60000010000 */
[-C--:B------:R-:W-:Y:S01]  /*11a50*/  FMUL.FTZ R20, R168, R14.reuse ;  /* 0x0000000ea8147220 */ /* 0x080fe20000410000 */
[----:B------:R-:W-:Y:S01]  /*11a60*/  FMUL.FTZ R168, R170, R14 ;  /* 0x0000000eaaa87220 */ /* 0x000fe20000410000 */
[----:B------:R-:W-:-:S04]  /*11a70*/  FADD.FTZ R0, R203, R0 ;  /* 0x00000000cb007221 */ /* 0x000fc80000010000 */
[----:B------:R-:W0:Y:S01]  /*11a80*/  MUFU.EX2 R20, R20 ;  /* 0x0000001400147308 */ /* 0x000e220000000800 */
[----:B------:R-:W-:Y:S01]  /*11a90*/  FSEL R168, R168, RZ, P4 ;  /* 0x000000ffa8a87208 */ /* 0x000fe20002000000 */
[----:B------:R-:W-:-:S04]  /*11aa0*/  FADD.FTZ R0, R208, R0 ;  /* 0x00000000d0007221 */ /* 0x000fc80000010000 */
[----:B------:R-:W-:Y:S01]  /*11ab0*/  FADD.FTZ R0, R173, R0 ;  /* 0x00000000ad007221 */ /* 0x000fe20000010000 */
        /* <DEDUP_REMOVED lines=10> */
[----:B0-----:R0:W-:Y:S01]  /*11b60*/  @!P3 STS [R19+0x38420], R20 ;  /* 0x038420141300b388 */ /* 0x0011e20000000800 */
[-CC-:B------:R-:W-:Y:S01]  /*11b70*/  FFMA.FTZ R178, R178, R14.reuse, -R168.reuse ;  /* 0x0000000eb2b27223 */ /* 0x180fe200000108a8 */
[-CC-:B------:R-:W-:Y:S01]  /*11b80*/  FFMA.FTZ R205, R179, R14.reuse, -R168.reuse ;  /* 0x0000000eb3cd7223 */ /* 0x180fe200000108a8 */
[-CC-:B------:R-:W-:Y:S01]  /*11b90*/  FFMA.FTZ R182, R182, R14.reuse, -R168.reuse ;  /* 0x0000000eb6b67223 */ /* 0x180fe200000108a8 */
[-C--:B------:R-:W-:Y:S01]  /*11ba0*/  FFMA.FTZ R183, R183, R14.reuse, -R168 ;  /* 0x0000000eb7b77223 */ /* 0x080fe200000108a8 */
[----:B------:R-:W-:Y:S01]  /*11bb0*/  FADD.FTZ R0, R176, R0 ;  /* 0x00000000b0007221 */ /* 0x000fe20000010000 */
[----:B------:R-:W-:Y:S01]  /*11bc0*/  FFMA.FTZ R153, R153, R14, -R168 ;  /* 0x0000000e99997223 */ /* 0x000fe200000108a8 */
[----:B------:R1:W-:Y:S01]  /*11bd0*/  MUFU.EX2 R179, R158 ;  /* 0x0000009e00b37308 */ /* 0x0003e20000000800 */
[----:B------:R-:W-:Y:S01]  /*11be0*/  FMUL.FTZ R26, R26, R20 ;  /* 0x000000141a1a7220 */ /* 0x000fe20000410000 */
[----:B------:R-:W-:Y:S01]  /*11bf0*/  FADD.FTZ R0, R177, R0 ;  /* 0x00000000b1007221 */ /* 0x000fe20000010000 */
[----:B0-----:R-:W-:Y:S01]  /*11c00*/  FFMA.FTZ R19, R166, R14, -R168 ;  /* 0x0000000ea6137223 */ /* 0x001fe200000108a8 */
[----:B------:R-:W-:-:S02]  /*11c10*/  IMAD R168, R200, 0x1000, R194 ;  /* 0x00001000c8a87824 */ /* 0x000fc400078e02c2 */
[-C--:B------:R-:W-:Y:S01]  /*11c20*/  FMUL.FTZ R27, R27, R20.reuse ;  /* 0x000000141b1b7220 */ /* 0x080fe20000410000 */
[-C--:B------:R-:W-:Y:S01]  /*11c30*/  FMUL.FTZ R30, R30, R20.reuse ;  /* 0x000000141e1e7220 */ /* 0x080fe20000410000 */
[----:B------:R-:W-:Y:S01]  /*11c40*/  FMUL.FTZ R31, R31, R20 ;  /* 0x000000141f1f7220 */ /* 0x000fe20000410000 */
[----:B------:R-:W0:Y:S01]  /*11c50*/  MUFU.EX2 R166, R180 ;  /* 0x000000b400a67308 */ /* 0x000e220000000800 */
[----:B-1----:R-:W-:Y:S01]  /*11c60*/  F2FP.BF16.F32.PACK_AB R158, R165, R164 ;  /* 0x000000a4a59e723e */ /* 0x002fe200000010ff */
[----:B------:R-:W-:Y:S01]  /*11c70*/  FMUL.FTZ R34, R34, R20 ;  /* 0x0000001422227220 */ /* 0x000fe20000410000 */
[----:B------:R-:W-:Y:S01]  /*11c80*/  F2FP.BF16.F32.PACK_AB R164, R177, R176 ;  /* 0x000000b0b1a4723e */ /* 0x000fe200000010ff */
[-C--:B------:R-:W-:Y:S01]  /*11c90*/  FMUL.FTZ R35, R35, R20.reuse ;  /* 0x0000001423237220 */ /* 0x080fe20000410000 */
[----:B------:R-:W-:Y:S01]  /*11ca0*/  R2UR UR6, R168 ;  /* 0x00000000a80672ca */ /* 0x000fe200000e0000 */
        /* <DEDUP_REMOVED lines=10> */
[----:B------:R2:W-:Y:S01]  /*11d50*/  MUFU.EX2 R206, R154 ;  /* 0x0000009a00ce7308 */ /* 0x0005e20000000800 */
[----:B-1----:R-:W-:Y:S01]  /*11d60*/  F2FP.BF16.F32.PACK_AB R162, R173, R208 ;  /* 0x000000d0ada2723e */ /* 0x002fe200000010ff */
[----:B0-----:R-:W-:Y:S01]  /*11d70*/  FADD.FTZ R0, R166, R0 ;  /* 0x00000000a6007221 */ /* 0x001fe20000010000 */
[----:B------:R-:W-:Y:S01]  /*11d80*/  F2FP.BF16.F32.PACK_AB R166, R169, R166 ;  /* 0x000000a6a9a6723e */ /* 0x000fe200000010ff */
[-C--:B------:R-:W-:Y:S01]  /*11d90*/  FMUL.FTZ R55, R55, R20.reuse ;  /* 0x0000001437377220 */ /* 0x080fe20000410000 */
[-C--:B------:R-:W-:Y:S01]  /*11da0*/  FMUL.FTZ R58, R58, R20.reuse ;  /* 0x000000143a3a7220 */ /* 0x080fe20000410000 */
[-C--:B------:R-:W-:Y:S01]  /*11db0*/  FMUL.FTZ R59, R59, R20.reuse ;  /* 0x000000143b3b7220 */ /* 0x080fe20000410000 */
[----:B------:R-:W-:Y:S01]  /*11dc0*/  FMUL.FTZ R62, R62, R20 ;  /* 0x000000143e3e7220 */ /* 0x000fe20000410000 */
[----:B------:R-:W-:Y:S01]  /*11dd0*/  MUFU.EX2 R174, R155 ;  /* 0x0000009b00ae7308 */ /* 0x000fe20000000800 */
[----:B--2---:R-:W-:Y:S01]  /*11de0*/  F2FP.BF16.F32.PACK_AB R154, R157, R156 ;  /* 0x0000009c9d9a723e */ /* 0x004fe200000010ff */
[----:B------:R-:W-:Y:S01]  /*11df0*/  FMUL.FTZ R63, R63, R20 ;  /* 0x000000143f3f7220 */ /* 0x000fe20000410000 */
[----:B------:R-:W-:Y:S01]  /*11e00*/  F2FP.BF16.F32.PACK_AB R156, R161, R160 ;  /* 0x000000a0a19c723e */ /* 0x000fe200000010ff */
[----:B------:R-:W-:Y:S01]  /*11e10*/  FMUL.FTZ R66, R66, R20 ;  /* 0x0000001442427220 */ /* 0x000fe20000410000 */
[----:B------:R-:W-:Y:S01]  /*11e20*/  F2FP.BF16.F32.PACK_AB R160, R203, R202 ;  /* 0x000000cacba0723e */ /* 0x000fe200000010ff */
        /* <DEDUP_REMOVED lines=54> */
[----:B------:R-:W-:Y:S01]  /*12190*/  FMUL.FTZ R151, R151, R20 ;  /* 0x0000001497977220 */ /* 0x000fe20000410000 */
[----:B------:R-:W-:Y:S01]  /*121a0*/  FFMA.FTZ R202, R20, R8, R206 ;  /* 0x0000000814ca7223 */ /* 0x000fe200000100ce */
[----:B------:R-:W-:-:S02]  /*121b0*/  VIADD R8, R168, 0x80 ;  /* 0x00000080a8087836 */ /* 0x000fc40000000000 */
[----:B------:R-:W-:Y:S01]  /*121c0*/  FADD.FTZ R0, R169, R0 ;  /* 0x00000000a9007221 */ /* 0x000fe20000010000 */
[----:B------:R-:W0:Y:S01]  /*121d0*/  MUFU.EX2 R175, R175 ;  /* 0x000000af00af7308 */ /* 0x000e220000000800 */
[----:B--2---:R-:W-:Y:S01]  /*121e0*/  F2FP.BF16.F32.PACK_AB R161, R171, R177 ;  /* 0x000000b1aba1723e */ /* 0x004fe200000010ff */
[----:B------:R-:W-:Y:S02]  /*121f0*/  IMAD.MOV.U32 R169, RZ, RZ, 0x40000040 ;  /* 0x40000040ffa97424 */ /* 0x000fe400078e00ff */
[----:B------:R-:W-:Y:S01]  /*12200*/  FADD.FTZ R202, R174, R202 ;  /* 0x000000caaeca7221 */ /* 0x000fe20000010000 */
[----:B------:R-:W-:Y:S01]  /*12210*/  ISETP.GT.AND P3, PT, R15, R212, PT ;  /* 0x000000d40f00720c */ /* 0x000fe20003f64270 */
[----:B------:R-:W-:Y:S02]  /*12220*/  IMAD.MOV.U32 R20, RZ, RZ, R170 ;  /* 0x000000ffff147224 */ /* 0x000fe400078e00aa */
[----:B------:R-:W-:Y:S01]  /*12230*/  FADD.FTZ R202, R179, R202 ;  /* 0x000000cab3ca7221 */ /* 0x000fe20000010000 */
[----:B------:R-:W-:Y:S01]  /*12240*/  MUFU.EX2 R178, R178 ;  /* 0x000000b200b27308 */ /* 0x000fe20000000800 */
[----:B------:R1:W-:Y:S02]  /*12250*/  STSM.16.M88.4 [R199+0x36400], R152 ;  /* 0x03640098c7007844 */ /* 0x0003e40000000200 */
[----:B------:R-:W-:-:S02]  /*12260*/  FADD.FTZ R202, R180, R202 ;  /* 0x000000cab4ca7221 */ /* 0x000fc40000010000 */
[----:B------:R2:W-:Y:S02]  /*12270*/  STSM.16.M88.4 [R216], R156 ;  /* 0x0000009cd8007844 */ /* 0x0005e40000000200 */
[----:B------:R-:W-:Y:S01]  /*12280*/  FADD.FTZ R202, R181, R202 ;  /* 0x000000cab5ca7221 */ /* 0x000fe20000010000 */
[----:B------:R-:W3:Y:S01]  /*12290*/  MUFU.EX2 R205, R205 ;  /* 0x000000cd00cd7308 */ /* 0x000ee20000000800 */
[----:B0-----:R-:W-:Y:S02]  /*122a0*/  F2FP.BF16.F32.PACK_AB R163, R175, R204 ;  /* 0x000000ccafa3723e */ /* 0x001fe400000010ff */
[----:B------:R-:W-:-:S03]  /*122b0*/  FADD.FTZ R202, R173, R202 ;  /* 0x000000caadca7221 */ /* 0x000fc60000010000 */
[----:B------:R2:W-:Y:S01]  /*122c0*/  STSM.16.M88.4 [R214], R160 ;  /* 0x000000a0d6007844 */ /* 0x0005e20000000200 */
[----:B------:R-:W-:Y:S01]  /*122d0*/  FADD.FTZ R202, R19, R202 ;  /* 0x000000ca13ca7221 */ /* 0x000fe20000010000 */
[----:B------:R-:W-:Y:S01]  /*122e0*/  MUFU.EX2 R182, R182 ;  /* 0x000000b600b67308 */ /* 0x000fe20000000800 */
[----:B------:R-:W-:Y:S02]  /*122f0*/  IMAD.MOV.U32 R19, RZ, RZ, R200 ;  /* 0x000000ffff137224 */ /* 0x000fe400078e00c8 */
[----:B------:R-:W-:-:S04]  /*12300*/  FADD.FTZ R202, R176, R202 ;  /* 0x000000cab0ca7221 */ /* 0x000fc80000010000 */
[----:B------:R-:W-:Y:S01]  /*12310*/  FADD.FTZ R202, R177, R202 ;  /* 0x000000cab1ca7221 */ /* 0x000fe20000010000 */
[----:B------:R-:W0:Y:S01]  /*12320*/  MUFU.EX2 R183, R183 ;  /* 0x000000b700b77308 */ /* 0x000e220000000800 */
[----:B---3--:R-:W-:Y:S02]  /*12330*/  F2FP.BF16.F32.PACK_AB R165, R205, R178 ;  /* 0x000000b2cda5723e */ /* 0x008fe400000010ff */
[----:B------:R-:W-:-:S04]  /*12340*/  FADD.FTZ R202, R171, R202 ;  /* 0x000000caabca7221 */ /* 0x000fc80000010000 */
[----:B------:R-:W-:-:S04]  /*12350*/  FADD.FTZ R202, R204, R202 ;  /* 0x000000caccca7221 */ /* 0x000fc80000010000 */
[----:B------:R-:W-:-:S04]  /*12360*/  FADD.FTZ R202, R175, R202 ;  /* 0x000000caafca7221 */ /* 0x000fc80000010000 */
[----:B------:R-:W-:Y:S01]  /*12370*/  FADD.FTZ R202, R178, R202 ;  /* 0x000000cab2ca7221 */ /* 0x000fe20000010000 */
[----:B0-----:R-:W-:-:S03]  /*12380*/  F2FP.BF16.F32.PACK_AB R167, R183, R182 ;  /* 0x000000b6b7a7723e */ /* 0x001fc600000010ff */
[----:B------:R-:W-:Y:S02]  /*12390*/  FADD.FTZ R202, R205, R202 ;  /* 0x000000cacdca7221 */ /* 0x000fe40000010000 */
[----:B------:R2:W-:Y:S01]  /*123a0*/  STSM.16.M88.4 [R215], R164 ;  /* 0x000000a4d7007844 */ /* 0x0005e20000000200 */
[----:B------:R-:W-:Y:S01]  /*123b0*/  WARPGROUP.ARRIVE ;  /* 0x00000000000079c5 */ /* 0x000fe20000000000 */
[----:B------:R-:W-:-:S05]  /*123c0*/  FADD.FTZ R202, R182, R202 ;  /* 0x000000cab6ca7221 */ /* 0x000fca0000010000 */
[----:B------:R-:W-:Y:S01]  /*123d0*/  HGMMA.64x256x16.F32.BF16 R24, R152, gdesc[UR4].tnspB, R24, gsb0 ;  /* 0x43e0000498187df0 */ /* 0x000fe20008001818 */
[----:B------:R-:W-:Y:S01]  /*123e0*/  R2UR UR6, R8 ;  /* 0x00000000080672ca */ /* 0x000fe200000e0000 */
[C---:B------:R-:W-:Y:S01]  /*123f0*/  VIADD R8, R168.reuse, 0x100 ;  /* 0x00000100a8087836 */ /* 0x040fe20000000000 */
[----:B------:R-:W-:Y:S01]  /*12400*/  R2UR UR7, R9 ;  /* 0x00000000090772ca */ /* 0x000fe200000e0000 */
[----:B------:R-:W-:Y:S02]  /*12410*/  IMAD.MOV.U32 R9, RZ, RZ, 0x40000040 ;  /* 0x40000040ff097424 */ /* 0x000fe400078e00ff */
[----:B------:R-:W-:Y:S01]  /*12420*/  VIADD R168, R168, 0x180 ;  /* 0x00000180a8a87836 */ /* 0x000fe20000000000 */
[----:B------:R-:W-:Y:S02]  /*12430*/  WARPGROUP.DEPBAR.LE gsb0, 0x0 ;  /* 0x00008000000079c5 */ /* 0x000fe40000010000 */
[----:B------:R-:W-:Y:S01]  /*12440*/  WARPGROUP.ARRIVE ;  /* 0x00000000000079c5 */ /* 0x000fe20000000000 */
[----:B-1----:R-:W-:-:S04]  /*12450*/  VIADD R152, R15, 0xffffffff ;  /* 0xffffffff0f987836 */ /* 0x002fc80000000000 */
[----:B------:R-:W-:-:S14]  /*12460*/  IMAD.MOV.U32 R15, RZ, RZ, R152 ;  /* 0x000000ffff0f7224 */ /* 0x000fdc00078e0098 */
[----:B------:R-:W-:Y:S01]  /*12470*/  HGMMA.64x256x16.F32.BF16 R24, R156, gdesc[UR4].tnspB, R24, gsb0 ;  /* 0x43e000049c187df0 */ /* 0x000fe20008001818 */
[----:B------:R-:W-:Y:S01]  /*12480*/  R2UR UR6, R8 ;  /* 0x00000000080672ca */ /* 0x000fe200000e0000 */
[----:B------:R-:W-:Y:S01]  /*12490*/  FADD.FTZ R8, R183, R202 ;  /* 0x000000cab7087221 */ /* 0x000fe20000010000 */
[----:B------:R-:W-:Y:S01]  /*124a0*/  R2UR UR7, R9 ;  /* 0x00000000090772ca */ /* 0x000fe200000e0000 */
[----:B------:R-:W-:Y:S01]  /*124b0*/  IMAD.MOV.U32 R9, RZ, RZ, R172 ;  /* 0x000000ffff097224 */ /* 0x000fe200078e00ac */
        /* <DEDUP_REMOVED lines=22> */
.L_x_6602:
[----:B------:R-:W-:Y:S02]  /*12620*/  IMAD.MOV.U32 R20, RZ, RZ, R170 ;  /* 0x000000ffff147224 */ /* 0x000fe400078e00aa */
[----:B------:R-:W-:Y:S02]  /*12630*/  IMAD.MOV.U32 R9, RZ, RZ, R172 ;  /* 0x000000ffff097224 */ /* 0x000fe400078e00ac */
[----:B------:R-:W-:Y:S02]  /*12640*/  IMAD.MOV.U32 R19, RZ, RZ, R200 ;  /* 0x000000ffff137224 */ /* 0x000fe400078e00c8 */
[----:B------:R-:W-:-:S07]  /*12650*/  IMAD.MOV.U32 R15, RZ, RZ, R152 ;  /* 0x000000ffff0f7224 */ /* 0x000fce00078e0098 */
.L_x_6601:
[----:B------:R-:W-:Y:S05]  /*12660*/  BSYNC B1 ;  /* 0x0000000000017941 */ /* 0x000fea0003800000 */
.L_x_6600:
[----:B------:R-:W0:Y:S01]  /*12670*/  LDC R152, c[0x0][0x448] ;  /* 0x00011200ff987b82 */ /* 0x000e220000000800 */
[----:B------:R-:W-:-:S07]  /*12680*/  VIADD R153, R195, 0x3f ;  /* 0x0000003fc3997836 */ /* 0x000fce0000000000 */
[----:B------:R-:W1:Y:S01]  /*12690*/  LDC R155, c[0x0][0xadc] ;  /* 0x0002b700ff9b7b82 */ /* 0x000e620000000800 */
[----:B0-----:R-:W-:Y:S02]  /*126a0*/  ISETP.NE.AND P5, PT, R152, 0x1, PT ;  /* 0x000000019800780c */ /* 0x001fe40003fa5270 */
[----:B-1----:R-:W-:-:S11]  /*126b0*/  ISETP.GE.AND P6, PT, R155, 0x1, PT ;  /* 0x000000019b00780c */ /* 0x002fd60003fc6270 */
[----:B------:R-:W0:Y:S08]  /*126c0*/  @P5 LDC R154, c[0x0][0x44c] ;  /* 0x00011300ff9a5b82 */ /* 0x000e300000000800 */
[----:B------:R-:W1:Y:S01]  /*126d0*/  @P5 LDC R152, c[0x0][0x450] ;  /* 0x00011400ff985b82 */ /* 0x000e620000000800 */
[----:B0-----:R-:W-:-:S05]  /*126e0*/  @P5 IMAD.HI.U32 R154, R153, R154, RZ ;  /* 0x0000009a999a5227 */ /* 0x001fca00078e00ff */
[----:B-1----:R-:W-:Y:S02]  /*126f0*/  @P5 SHF.R.U32.HI R153, RZ, R152, R154 ;  /* 0x00000098ff995219 */ /* 0x002fe4000001169a */
        /* <DEDUP_REMOVED lines=15> */
.L_x_6624:
[----:B------:R-:W-:-:S13]  /*127f0*/  ISETP.NE.AND P2, PT, R155, 0x1, PT ;  /* 0x000000019b00780c */ /* 0x000fda0003f45270 */
[----:B------:R-:W0:Y:S02]  /*12800*/  @P2 LDC.64 R152, c[0x0][0xae0] ;  /* 0x0002b800ff982b82 */ /* 0x000e240000000a00 */
[----:B0-----:R-:W-:-:S05]  /*12810*/  @P2 IMAD.HI.U32 R152, R154, R152, RZ ;  /* 0x000000989a982227 */ /* 0x001fca00078e00ff */
[----:B------:R-:W-:-:S07]  /*12820*/  @P2 SHF.R.U32.HI R154, RZ, R153, R152 ;  /* 0x00000099ff9a2219 */ /* 0x000fce0000011698 */
.L_x_6625:
[----:B------:R-:W-:Y:S05]  /*12830*/  BSYNC B0 ;  /* 0x0000000000007941 */ /* 0x000fea0003800000 */
.L_x_6623:
[----:B------:R-:W-:-:S05]  /*12840*/  IMAD R154, R154, R155, RZ ;  /* 0x0000009b9a9a7224 */ /* 0x000fca00078e02ff */
[----:B------:R-:W-:-:S07]  /*12850*/  VIMNMX R21, R21, R154, !PT ;  /* 0x0000009a15157248 */ /* 0x000fce0007fe0100 */
.L_x_6622:
        /* <DEDUP_REMOVED lines=11> */
[----:B------:R-:W-:-:S07]  /*12910*/  IMAD.MOV.U32 R204, RZ, RZ, R19 ;  /* 0x000000ffffcc7224 */ /* 0x000fce00078e0013 */
.L_x_6638:
[----:B------:R-:W-:Y:S02]  /*12920*/  IMAD.MOV.U32 R9, RZ, RZ, R15 ;  /* 0x000000ffff097224 */ /* 0x000fe400078e000f */
[----:B------:R-:W-:-:S03]  /*12930*/  VIADD R15, R15, 0xffffffff ;  /* 0xffffffff0f0f7836 */ /* 0x000fc60000000000 */
[----:B------:R-:W-:Y:S01]  /*12940*/  ISETP.GT.AND P2, PT, R9, R205, PT ;  /* 0x000000cd0900720c */ /* 0x000fe20003f44270 */
[----:B------:R-:W-:-:S05]  /*12950*/  VIADD R9, R204, 0x1 ;  /* 0x00000001cc097836 */ /* 0x000fca0000000000 */
[----:B------:R-:W-:-:S04]  /*12960*/  ISETP.NE.AND P3, PT, R9, 0x2, PT ;  /* 0x000000020900780c */ /* 0x000fc80003f65270 */
[----:B------:R-:W-:Y:S02]  /*12970*/  SEL R9, R9, RZ, P3 ;  /* 0x000000ff09097207 */ /* 0x000fe40001800000 */
[----:B------:R-:W-:-:S03]  /*12980*/  SEL R14, RZ, 0x1, P3 ;  /* 0x00000001ff0e7807 */ /* 0x000fc60001800000 */
[----:B------:R-:W-:Y:S01]  /*12990*/  IMAD.MOV.U32 R19, RZ, RZ, R9 ;  /* 0x000000ffff137224 */ /* 0x000fe200078e0009 */
[----:B------:R-:W-:Y:S01]  /*129a0*/  LOP3.LUT R22, R22, R14, RZ, 0x3c, !PT ;  /* 0x0000000e16167212 */ /* 0x000fe200078e3cff */
[----:B-1----:R-:W-:Y:S06]  /*129b0*/  @!P0 BRA `(.L_x_6628) ;  /* 0x0000000000048947 */ /* 0x002fec0003800000 */
[----:B------:R-:W-:Y:S01]  /*129c0*/  BPT.TRAP 0x1 ;  /* 0x000000040000795c */ /* 0x000fe20000300000 */
.L_x_6628:
[----:B------:R-:W-:Y:S01]  /*129d0*/  IMAD R21, R19, 0x8, R18 ;  /* 0x0000000813157824 */ /* 0x000fe200078e0212 */
[----:B------:R-:W-:-:S04]  /*129e0*/  SHF.L.U32 R14, R22, 0x1f, RZ ;  /* 0x0000001f160e7819 */ /* 0x000fc800000006ff */
[----:B------:R0:W1:Y:S01]  /*129f0*/  SYNCS.PHASECHK.TRANS64.TRYWAIT P3, [R21+URZ+0x38830], R14 ;  /* 0x0388300e150075a7 */ /* 0x000062000806017f */
[----:B------:R-:W-:Y:S05]  /*12a00*/  @!P0 BRA `(.L_x_6629) ;  /* 0x0000000000048947 */ /* 0x000fea0003800000 */
[----:B------:R-:W-:Y:S01]  /*12a10*/  BPT.TRAP 0x1 ;  /* 0x000000040000795c */ /* 0x000fe20000300000 */
.L_x_6629:
[----:B------:R-:W-:Y:S01]  /*12a20*/  BSSY B2, `(.L_x_6630) ;  /* 0x0000006000027945 */ /* 0x000fe20003800000 */
[----:B--2---:R-:W-:Y:S02]  /*12a30*/  IMAD R156, R19, 0x200, R191 ;  /* 0x00000200139c7824 */ /* 0x004fe400078e02bf */
[----:B------:R-:W-:Y:S01]  /*12a40*/  IMAD.MOV.U32 R157, RZ, RZ, 0x40000040 ;  /* 0x40000040ff9d7424 */ /* 0x000fe200078e00ff */
[----:B-1----:R-:W-:Y:S06]  /*12a50*/  @P3 BRA `(.L_x_6631) ;  /* 0x0000000000083947 */ /* 0x002fec0003800000 */
[----:B------:R-:W1:Y:S02]  /*12a60*/  SYNCS.PHASECHK.TRANS64.TRYWAIT P3, [R21+URZ+0x38830], R14 ;  /* 0x0388300e150075a7 */ /* 0x000e64000806017f */
[----:B-1----:R-:W-:Y:S05]  /*12a70*/  @!P3 BRA `(.L_x_6632) ;  /* 0x000001800028b947 */ /* 0x002fea0003800000 */
.L_x_6631:
[----:B------:R-:W-:Y:S05]  /*12a80*/  BSYNC B2 ;  /* 0x0000000000027941 */ /* 0x000fea0003800000 */
.L_x_6630:
        /* <DEDUP_REMOVED lines=36> */
.L_x_6633:
[----:B------:R2:W3:Y:S01]  /*12cd0*/  SYNCS.PHASECHK.TRANS64.TRYWAIT P3, [R21+URZ+0x38850], R14 ;  /* 0x0388500e150075a7 */ /* 0x0004e2000806017f */
[----:B------:R-:W-:Y:S05]  /*12ce0*/  @!P0 BRA `(.L_x_6634) ;  /* 0x0000000000048947 */ /* 0x000fea0003800000 */
[----:B------:R-:W-:Y:S01]  /*12cf0*/  BPT.TRAP 0x1 ;  /* 0x000000040000795c */ /* 0x000fe20000300000 */
.L_x_6634:
[----:B------:R-:W-:Y:S04]  /*12d00*/  BSSY B2, `(.L_x_6635) ;  /* 0x0000004000027945 */ /* 0x000fe80003800000 */
[----:B---3--:R-:W-:Y:S05]  /*12d10*/  @P3 BRA `(.L_x_6636) ;  /* 0x0000000000083947 */ /* 0x008fea0003800000 */
[----:B------:R-:W3:Y:S02]  /*12d20*/  SYNCS.PHASECHK.TRANS64.TRYWAIT P3, [R21+URZ+0x38850], R14 ;  /* 0x0388500e150075a7 */ /* 0x000ee4000806017f */
[----:B---3--:R-:W-:Y:S05]  /*12d30*/  @!P3 BRA `(.L_x_6637) ;  /* 0x0000017c008cb947 */ /* 0x008fea0003800000 */
.L_x_6636:
[----:B------:R-:W-:Y:S05]  /*12d40*/  BSYNC B2 ;  /* 0x0000000000027941 */ /* 0x000fea0003800000 */
.L_x_6635:
        /* <DEDUP_REMOVED lines=10> */
[----:B------:R-:W-:-:S02]  /*12df0*/  VIADD R201, R200, 0x800 ;  /* 0x00000800c8c97836 */ /* 0x000fc40000000000 */
[----:B------:R-:W-:Y:S02]  /*12e00*/  VIADD R208, R2, 0x800 ;  /* 0x0000080002d07836 */ /* 0x000fe40000000000 */
[----:B------:R-:W-:Y:S02]  /*12e10*/  IMAD.MOV.U32 R212, RZ, RZ, 0x4 ;  /* 0x00000004ffd47424 */ /* 0x000fe400078e00ff */
[----:B------:R-:W-:Y:S02]  /*12e20*/  IMAD.MOV.U32 R209, RZ, RZ, 0xa00 ;  /* 0x00000a00ffd17424 */ /* 0x000fe400078e00ff */
[----:B------:R-:W-:Y:S01]  /*12e30*/  VIADD R213, R200, 0xe00 ;  /* 0x00000e00c8d57836 */ /* 0x000fe20000000000 */
[----:B------:R-:W-:Y:S01]  /*12e40*/  HGMMA.64x64x16.F32.BF16 R152, gdesc[UR4], R152, gsb0 ;  /* 0x00e00000049879f0 */ /* 0x000fe20008001898 */
[----:B------:R-:W-:Y:S01]  /*12e50*/  R2UR UR4, R206 ;  /* 0x00000000ce0472ca */ /* 0x000fe200000e0000 */
[----:B------:R-:W-:Y:S01]  /*12e60*/  VIADD R206, R200, 0x2 ;  /* 0x00000002c8ce7836 */ /* 0x000fe20000000000 */
[----:B------:R-:W-:Y:S01]  /*12e70*/  R2UR UR5, R207 ;  /* 0x00000000cf0572ca */ /* 0x000fe200000e0000 */
[----:B------:R-:W-:-:S02]  /*12e80*/  IMAD.MOV.U32 R207, RZ, RZ, 0x40000040 ;  /* 0x40000040ffcf7424 */ /* 0x000fc400078e00ff */
[----:B------:R-:W-:Y:S01]  /*12e90*/  VIADD R210, R2, 0xe00 ;  /* 0x00000e0002d27836 */ /* 0x000fe20000000000 */
[----:B------:R-:W-:Y:S01]  /*12ea0*/  R2UR UR6, R206 ;  /* 0x00000000ce0672ca */ /* 0x000fe200000e0000 */
[----:B------:R-:W-:Y:S01]  /*12eb0*/  VIADD R206, R2, 0x4 ;  /* 0x0000000402ce7836 */ /* 0x000fe20000000000 */
[----:B------:R-:W-:Y:S01]  /*12ec0*/  R2UR UR7, R207 ;  /* 0x00000000cf0772ca */ /* 0x000fe200000e0000 */
[----:B------:R-:W-:Y:S02]  /*12ed0*/  IMAD.MOV.U32 R207, RZ, RZ, 0x40000040 ;  /* 0x40000040ffcf7424 */ /* 0x000fe400078e00ff */
[----:B------:R-:W-:Y:S01]  /*12ee0*/  IMAD.MOV.U32 R211, RZ, RZ, 0x40000040 ;  /* 0x40000040ffd37424 */ /* 0x000fe200078e00ff */
[----:B----4-:R-:W-:-:S05]  /*12ef0*/  SHF.R.U32.HI R20, RZ, 0x7, R20 ;  /* 0x00000007ff147819 */ /* 0x010fca0000011614 */
[----:B0123--:R-:W0:Y:S02]  /*12f00*/  SHFL.IDX PT, R14, R20, RZ, 0x1f ;  /* 0x00001fff140e7589 */ /* 0x00fe2400000e0000 */
[----:B0-----:R-:W-:-:S04]  /*12f10*/  ISETP.GT.AND P3, PT, R14, 0x7f, PT ;  /* 0x0000007f0e00780c */ /* 0x001fc80003f64270 */
[----:B------:R-:W-:Y:S02]  /*12f20*/  SEL R20, RZ, 0x2, !P3 ;  /* 0x00000002ff147807 */ /* 0x000fe40005800000 */
[C---:B------:R-:W-:Y:S02]  /*12f30*/  SEL R14, R212.reuse, 0x2, P3 ;  /* 0x00000002d40e7807 */ /* 0x040fe40001800000 */
[----:B------:R-:W-:Y:S02]  /*12f40*/  SEL R212, R212, 0x6, !P3 ;  /* 0x00000006d4d47807 */ /* 0x000fe40005800000 */
[----:B------:R-:W-:-:S04]  /*12f50*/  SEL R209, R209, 0x980, P3 ;  /* 0x00000980d1d17807 */ /* 0x000fc80001800000 */
        /* <DEDUP_REMOVED lines=202> */
[----:B------:R-:W-:Y:S01]  /*13c00*/  VIADD R208, R200, 0xa00 ;  /* 0x00000a00c8d07836 */ /* 0x000fe20000000000 */
[----:B------:R-:W-:Y:S01]  /*13c10*/  R2UR UR7, R209 ;  /* 0x00000000d10772ca */ /* 0x000fe200000e0000 */
        /* <DEDUP_REMOVED lines=115> */
[C---:B------:R-:W-:Y:S01]  /*14350*/  IMAD.IADD R206, R210.reuse, 0x1, R14 ;  /* 0x00000001d2ce7824 */ /* 0x040fe200078e020e */
[----:B------:R-:W-:Y:S01]  /*14360*/  R2UR UR5, R207 ;  /* 0x00000000cf0572ca */ /* 0x000fe200000e0000 */
[----:B------:R-:W-:Y:S02]  /*14370*/  IMAD.MOV.U32 R207, RZ, RZ, 0x40000040 ;  /* 0x40000040ffcf7424 */ /* 0x000fe400078e00ff */
[--C-:B------:R-:W-:Y:S02]  /*14380*/  IMAD.IADD R210, R210, 0x1, R212.reuse ;  /* 0x00000001d2d27824 */ /* 0x100fe400078e02d4 */
[----:B------:R-:W-:Y:S02]  /*14390*/  IMAD.IADD R212, R213, 0x1, R212 ;  /* 0x00000001d5d47824 */ /* 0x000fe400078e02d4 */
[----:B------:R-:W-:Y:S02]  /*143a0*/  IMAD.MOV.U32 R213, RZ, RZ, 0x40000040 ;  /* 0x40000040ffd57424 */ /* 0x000fe400078e00ff */
        /* <DEDUP_REMOVED lines=12> */
[----:B------:R-:W-:Y:S02]  /*14470*/  R2UR UR7, R209 ;  /* 0x00000000d10772ca */ /* 0x000fe400000e0000 */
[----:B------:R-:W-:Y:S01]  /*14480*/  IADD3 R206, R201, R14, R2 ;  /* 0x0000000ec9ce7210 */ /* 0x000fe20007ffe002 */
[----:B------:R-:W-:Y:S01]  /*14490*/  IMAD.MOV.U32 R201, RZ, RZ, 0x40000040 ;  /* 0x40000040ffc97424 */ /* 0x000fe200078e00ff */
[----:B------:R-:W-:-:S02]  /*144a0*/  WARPGROUP.DEPBAR.LE gsb0, 0x0 ;  /* 0x00008000000079c5 */ /* 0x000fc40000010000 */
        /* <DEDUP_REMOVED lines=11> */
[----:B------:R-:W-:Y:S01]  /*14560*/  R2UR UR6, R200 ;  /* 0x00000000c80672ca */ /* 0x000fe200000e0000 */
[----:B------:R-:W-:Y:S01]  /*14570*/  IMAD R200, R9, 0x1000, R194 ;  /* 0x0000100009c87824 */ /* 0x000fe200078e02c2 */
[----:B------:R-:W-:Y:S01]  /*14580*/  R2UR UR7, R201 ;  /* 0x00000000c90772ca */ /* 0x000fe200000e0000 */
[----:B------:R-:W-:Y:S01]  /*14590*/  IMAD.MOV.U32 R201, RZ, RZ, 0x40000040 ;  /* 0x40000040ffc97424 */ /* 0x000fe200078e00ff */
[----:B------:R-:W-:Y:S02]  /*145a0*/  WARPGROUP.DEPBAR.LE gsb0, 0x0 ;  /* 0x00008000000079c5 */ /* 0x000fe40000010000 */
[----:B------:R-:W-:-:S09]  /*145b0*/  WARPGROUP.ARRIVE ;  /* 0x00000000000079c5 */ /* 0x000fd20000000000 */
[----:B------:R-:W-:Y:S01]  /*145c0*/  HGMMA.64x64x16.F32.BF16 R152, gdesc[UR4], R152, gsb0 ;  /* 0x00e00000049879f0 */ /* 0x000fe20008001898 */
[----:B------:R-:W-:Y:S02]  /*145d0*/  R2UR UR7, R201 ;  /* 0x00000000c90772ca */ /* 0x000fe400000e0000 */
        /* <DEDUP_REMOVED lines=26> */
[----:B------:R-:W-:Y:S01]  /*14780*/  IMAD.U32 R14, RZ, RZ, UR40 ;  /* 0x00000028ff0e7e24 */ /* 0x000fe2000f8e00ff */
[----:B------:R-:W-:-:S03]  /*14790*/  FMNMX.FTZ R20, R162, R201, !PT ;  /* 0x000000c9a2147209 */ /* 0x000fc60007810000 */
[----:B------:R-:W-:Y:S01]  /*147a0*/  FMUL.FTZ R206, R9, R14 ;  /* 0x0000000e09ce7220 */ /* 0x000fe20000410000 */
[----:B------:R-:W-:Y:S01]  /*147b0*/  FMNMX.FTZ R20, R163, R20, !PT ;  /* 0x00000014a3147209 */ /* 0x000fe20007810000 */
[----:B------:R-:W-:Y:S02]  /*147c0*/  FADD.FTZ R201, -R9, R202 ;  /* 0x000000ca09c97221 */ /* 0x000fe40000010100 */
[--C-:B------:R-:W-:Y:S01]  /*147d0*/  FFMA.FTZ R207, R160, R14, -R206.reuse ;  /* 0x0000000ea0cf7223 */ /* 0x100fe200000108ce */
[----:B------:R-:W-:Y:S01]  /*147e0*/  FMNMX.FTZ R20, R166, R20, !PT ;  /* 0x00000014a6147209 */ /* 0x000fe20007810000 */
[-CC-:B------:R-:W-:Y:S01]  /*147f0*/  FFMA.FTZ R160, R164, R14.reuse, -R206.reuse ;  /* 0x0000000ea4a07223 */ /* 0x180fe200000108ce */
[-C--:B------:R-:W-:Y:S01]  /*14800*/  FMUL.FTZ R201, R201, R14.reuse ;  /* 0x0000000ec9c97220 */ /* 0x080fe20000410000 */
[--C-:B------:R-:W-:Y:S01]  /*14810*/  FFMA.FTZ R152, R152, R14, -R206.reuse ;  /* 0x0000000e98987223 */ /* 0x100fe200000108ce */
[----:B------:R-:W-:Y:S01]  /*14820*/  FMNMX.FTZ R20, R167, R20, !PT ;  /* 0x00000014a7147209 */ /* 0x000fe20007810000 */
[-CC-:B------:R-:W-:Y:S01]  /*14830*/  FFMA.FTZ R153, R153, R14.reuse, -R206.reuse ;  /* 0x0000000e99997223 */ /* 0x180fe200000108ce */
[----:B------:R0:W1:Y:S01]  /*14840*/  MUFU.EX2 R202, R201 ;  /* 0x000000c900ca7308 */ /* 0x0000620000000800 */
        /* <DEDUP_REMOVED lines=17> */
[----:B------:R-:W-:Y:S01]  /*14960*/  FMNMX.FTZ R20, R178, R20, !PT ;  /* 0x00000014b2147209 */ /* 0x000fe20007810000 */
[-C--:B-1----:R-:W-:Y:S01]  /*14970*/  FMUL.FTZ R24, R24, R202.reuse ;  /* 0x000000ca18187220 */ /* 0x082fe20000410000 */
[-C--:B------:R-:W-:Y:S01]  /*14980*/  FMUL.FTZ R25, R25, R202.reuse ;  /* 0x000000ca19197220 */ /* 0x080fe20000410000 */
[----:B------:R-:W-:Y:S01]  /*14990*/  FMUL.FTZ R28, R28, R202 ;  /* 0x000000ca1c1c7220 */ /* 0x000fe20000410000 */
[----:B------:R-:W-:Y:S01]  /*149a0*/  FMNMX.FTZ R20, R179, R20, !PT ;  /* 0x00000014b3147209 */ /* 0x000fe20007810000 */
[-C--:B------:R-:W-:Y:S01]  /*149b0*/  FMUL.FTZ R29, R29, R202.reuse ;  /* 0x000000ca1d1d7220 */ /* 0x080fe20000410000 */
[----:B------:R-:W-:Y:S01]  /*149c0*/  FMUL.FTZ R32, R32, R202 ;  /* 0x000000ca20207220 */ /* 0x000fe20000410000 */
[----:B------:R-:W-:Y:S01]  /*149d0*/  MUFU.EX2 R153, R153 ;  /* 0x0000009900997308 */ /* 0x000fe20000000800 */
[----:B------:R-:W-:Y:S01]  /*149e0*/  FMNMX.FTZ R20, R182, R20, !PT ;  /* 0x00000014b6147209 */ /* 0x000fe20007810000 */
[-C--:B------:R-:W-:Y:S01]  /*149f0*/  FMUL.FTZ R33, R33, R202.reuse ;  /* 0x000000ca21217220 */ /* 0x080fe20000410000 */
[-C--:B------:R-:W-:Y:S01]  /*14a00*/  FMUL.FTZ R36, R36, R202.reuse ;  /* 0x000000ca24247220 */ /* 0x080fe20000410000 */
[----:B------:R-:W-:Y:S01]  /*14a10*/  FMUL.FTZ R37, R37, R202 ;  /* 0x000000ca25257220 */ /* 0x000fe20000410000 */
[----:B------:R-:W-:Y:S01]  /*14a20*/  FMNMX.FTZ R20, R183, R20, !PT ;  /* 0x00000014b7147209 */ /* 0x000fe20007810000 */
[-C--:B------:R-:W-:Y:S01]  /*14a30*/  FMUL.FTZ R40, R40, R202.reuse ;  /* 0x000000ca28287220 */ /* 0x080fe20000410000 */
[-C--:B------:R-:W-:Y:S01]  /*14a40*/  FMUL.FTZ R41, R41, R202.reuse ;  /* 0x000000ca29297220 */ /* 0x080fe20000410000 */
[----:B------:R-:W-:Y:S01]  /*14a50*/  MUFU.EX2 R156, R156 ;  /* 0x0000009c009c7308 */ /* 0x000fe20000000800 */
[-C--:B------:R-:W-:Y:S01]  /*14a60*/  FMUL.FTZ R44, R44, R202.reuse ;  /* 0x000000ca2c2c7220 */ /* 0x080fe20000410000 */
[----:B------:R-:W0:Y:S01]  /*14a70*/  SHFL.BFLY PT, R208, R20, 0x2, 0x1f ;  /* 0x0c401f0014d07f89 */ /* 0x000e2200000e0000 */
        /* <DEDUP_REMOVED lines=23> */
[----:B0-----:R-:W-:Y:S01]  /*14bf0*/  FMNMX.FTZ R20, R20, R208, !PT ;  /* 0x000000d014147209 */ /* 0x001fe20007810000 */
        /* <DEDUP_REMOVED lines=27> */
[----:B------:R-:W-:Y:S01]  /*14db0*/  FMUL.FTZ R132, R132, R202 ;  /* 0x000000ca84847220 */ /* 0x000fe20000410000 */
[----:B0-----:R-:W-:Y:S01]  /*14dc0*/  FMNMX.FTZ R20, R20, R164, !PT ;  /* 0x000000a414147209 */ /* 0x001fe20007810000 */
        /* <DEDUP_REMOVED lines=9> */
[----:B------:R-:W-:Y:S01]  /*14e60*/  FFMA.FTZ R165, R154, R14, -R206 ;  /* 0x0000000e9aa57223 */ /* 0x000fe200000108ce */
[----:B------:R-:W-:-:S02]  /*14e70*/  @!P1 VIADD R154, R21, 0x38840 ;  /* 0x00038840159a9836 */ /* 0x000fc40000000000 */
[-CC-:B------:R-:W-:Y:S01]  /*14e80*/  FFMA.FTZ R155, R155, R14.reuse, -R206.reuse ;  /* 0x0000000e9b9b7223 */ /* 0x180fe200000108ce */
[-CC-:B------:R-:W-:Y:S01]  /*14e90*/  FFMA.FTZ R158, R158, R14.reuse, -R206.reuse ;  /* 0x0000000e9e9e7223 */ /* 0x180fe200000108ce */
[-C--:B------:R-:W-:Y:S01]  /*14ea0*/  FFMA.FTZ R159, R159, R14.reuse, -R206 ;  /* 0x0000000e9f9f7223 */ /* 0x080fe200000108ce */
[----:B------:R-:W0:Y:S01]  /*14eb0*/  MUFU.EX2 R164, R164 ;  /* 0x000000a400a47308 */ /* 0x000e220000000800 */
[----:B------:R-:W-:Y:S01]  /*14ec0*/  @!P1 PRMT R154, RZ, 0x654, R154 ;  /* 0x00000654ff9a9816 */ /* 0x000fe2000000009a */
[-CC-:B------:R-:W-:Y:S01]  /*14ed0*/  FFMA.FTZ R162, R162, R14.reuse, -R206.reuse ;  /* 0x0000000ea2a27223 */ /* 0x180fe200000108ce */
[-CC-:B------:R-:W-:Y:S01]  /*14ee0*/  FFMA.FTZ R203, R166, R14.reuse, -R206.reuse ;  /* 0x0000000ea6cb7223 */ /* 0x180fe200000108ce */
[-CC-:B------:R-:W-:Y:S01]  /*14ef0*/  FFMA.FTZ R166, R167, R14.reuse, -R206.reuse ;  /* 0x0000000ea7a67223 */ /* 0x180fe200000108ce */
[----:B------:R1:W-:Y:S01]  /*14f00*/  @!P1 SYNCS.ARRIVE.TRANS64.RED.A1T0 RZ, [R154+URZ], RZ ;  /* 0x000000ff9aff99a7 */ /* 0x0003e2000810043f */
[-CC-:B------:R-:W-:Y:S01]  /*14f10*/  FFMA.FTZ R163, R163, R14.reuse, -R206.reuse ;  /* 0x0000000ea3a37223 */ /* 0x180fe200000108ce */
[-CC-:B------:R-:W-:Y:S01]  /*14f20*/  FFMA.FTZ R167, R170, R14.reuse, -R206.reuse ;  /* 0x0000000eaaa77223 */ /* 0x180fe200000108ce */
[----:B------:R-:W2:Y:S01]  /*14f30*/  MUFU.EX2 R165, R165 ;  /* 0x000000a500a57308 */ /* 0x000ea20000000800 */
[-CC-:B------:R-:W-:Y:S01]  /*14f40*/  FFMA.FTZ R174, R174, R14.reuse, -R206.reuse ;  /* 0x0000000eaeae7223 */ /* 0x180fe200000108ce */
[-CC-:B------:R-:W-:Y:S01]  /*14f50*/  FFMA.FTZ R175, R175, R14.reuse, -R206.reuse ;  /* 0x0000000eafaf7223 */ /* 0x180fe200000108ce */
[-CC-:B------:R-:W-:Y:S01]  /*14f60*/  FFMA.FTZ R182, R182, R14.reuse, -R206.reuse ;  /* 0x0000000eb6b67223 */ /* 0x180fe200000108ce */
[----:B------:R-:W-:Y:S01]  /*14f70*/  FFMA.FTZ R183, R183, R14, -R206 ;  /* 0x0000000eb7b77223 */ /* 0x000fe200000108ce */
[----:B-1----:R-:W-:-:S02]  /*14f80*/  @!P3 IMAD R154, R204, 0x40, R193 ;  /* 0x00000040cc9ab824 */ /* 0x002fc400078e02c1 */
[----:B------:R-:W-:Y:S01]  /*14f90*/  FFMA.FTZ R204, R171, R14, -R206 ;  /* 0x0000000eabcc7223 */ /* 0x000fe200000108ce */
[-C--:B------:R-:W-:Y:S01]  /*14fa0*/  FMUL.FTZ R144, R144, R202.reuse ;  /* 0x000000ca90907220 */ /* 0x080fe20000410000 */
[----:B------:R-:W1:Y:S01]  /*14fb0*/  MUFU.EX2 R155, R155 ;  /* 0x0000009b009b7308 */ /* 0x000e620000000800 */
[----:B------:R-:W-:Y:S02]  /*14fc0*/  @!P3 IMAD R154, R154, 0x4, R18 ;  /* 0x000000049a9ab824 */ /* 0x000fe400078e0212 */
[-C--:B------:R-:W-:Y:S01]  /*14fd0*/  FMUL.FTZ R145, R145, R202.reuse ;  /* 0x000000ca91917220 */ /* 0x080fe20000410000 */
[-C--:B------:R-:W-:Y:S01]  /*14fe0*/  FMUL.FTZ R148, R148, R202.reuse ;  /* 0x000000ca94947220 */ /* 0x080fe20000410000 */
[----:B------:R-:W-:Y:S01]  /*14ff0*/  FMUL.FTZ R149, R149, R202 ;  /* 0x000000ca95957220 */ /* 0x000fe20000410000 */
[-C--:B0-----:R-:W-:Y:S01]  /*15000*/  FMUL.FTZ R26, R26, R164.reuse ;  /* 0x000000a41a1a7220 */ /* 0x081fe20000410000 */
[----:B------:R-:W-:Y:S01]  /*15010*/  @!P3 STS [R154+0x38400], R202 ;  /* 0x038400ca9a00b388 */ /* 0x000fe20000000800 */
[----:B------:R-:W-:Y:S01]  /*15020*/  FMUL.FTZ R27, R27, R164 ;  /* 0x000000a41b1b7220 */ /* 0x000fe20000410000 */
[----:B------:R-:W0:Y:S01]  /*15030*/  MUFU.EX2 R158, R158 ;  /* 0x0000009e009e7308 */ /* 0x000e220000000800 */
[----:B--2---:R-:W-:Y:S01]  /*15040*/  FFMA.FTZ R8, R164, R8, R165 ;  /* 0x00000008a4087223 */ /* 0x004fe200000100a5 */
[----:B------:R2:W-:Y:S01]  /*15050*/  @!P3 STS [R154+0x38420], R164 ;  /* 0x038420a49a00b388 */ /* 0x0005e20000000800 */
        /* <DEDUP_REMOVED lines=8> */
[----:B------:R-:W-:Y:S01]  /*150e0*/  FMUL.FTZ R43, R43, R164 ;  /* 0x000000a42b2b7220 */ /* 0x000fe20000410000 */
[----:B--2---:R-:W-:Y:S01]  /*150f0*/  FFMA.FTZ R154, R202, R0, R152 ;  /* 0x00000000ca9a7223 */ /* 0x004fe20000010098 */
[----:B------:R-:W-:Y:S01]  /*15100*/  F2FP.BF16.F32.PACK_AB R152, R153, R152 ;  /* 0x000000989998723e */ /* 0x000fe200000010ff */
[-C--:B------:R-:W-:Y:S01]  /*15110*/  FMUL.FTZ R46, R46, R164.reuse ;  /* 0x000000a42e2e7220 */ /* 0x080fe20000410000 */
[-C--:B------:R-:W-:Y:S01]  /*15120*/  FMUL.FTZ R47, R47, R164.reuse ;  /* 0x000000a42f2f7220 */ /* 0x080fe20000410000 */
[----:B------:R-:W-:Y:S01]  /*15130*/  FADD.FTZ R154, R153, R154 ;  /* 0x0000009a999a7221 */ /* 0x000fe20000010000 */
[----:B------:R2:W-:Y:S01]  /*15140*/  MUFU.EX2 R170, R166 ;  /* 0x000000a600aa7308 */ /* 0x0005e20000000800 */
[-C--:B------:R-:W-:Y:S01]  /*15150*/  FMUL.FTZ R50, R50, R164.reuse ;  /* 0x000000a432327220 */ /* 0x080fe20000410000 */
[-C--:B------:R-:W-:Y:S01]  /*15160*/  FMUL.FTZ R51, R51, R164.reuse ;  /* 0x000000a433337220 */ /* 0x080fe20000410000 */
[----:B------:R-:W-:Y:S01]  /*15170*/  FADD.FTZ R154, R156, R154 ;  /* 0x0000009a9c9a7221 */ /* 0x000fe20000010000 */
[-C--:B------:R-:W-:Y:S01]  /*15180*/  FMUL.FTZ R54, R54, R164.reuse ;  /* 0x000000a436367220 */ /* 0x080fe20000410000 */
[-C--:B------:R-:W-:Y:S01]  /*15190*/  FMUL.FTZ R55, R55, R164.reuse ;  /* 0x000000a437377220 */ /* 0x080fe20000410000 */
[----:B------:R-:W-:Y:S01]  /*151a0*/  FMUL.FTZ R58, R58, R164 ;  /* 0x000000a43a3a7220 */ /* 0x000fe20000410000 */
[----:B------:R-:W-:Y:S01]  /*151b0*/  FADD.FTZ R153, R157, R154 ;  /* 0x0000009a9d997221 */ /* 0x000fe20000010000 */
[----:B------:R-:W4:Y:S01]  /*151c0*/  MUFU.EX2 R162, R162 ;  /* 0x000000a200a27308 */ /* 0x000f220000000800 */
[-CC-:B--2---:R-:W-:Y:S01]  /*151d0*/  FFMA.FTZ R166, R178, R14.reuse, -R206.reuse ;  /* 0x0000000eb2a67223 */ /* 0x184fe200000108ce */
[----:B------:R-:W-:Y:S01]  /*151e0*/  FFMA.FTZ R178, R179, R14, -R206 ;  /* 0x0000000eb3b27223 */ /* 0x000fe200000108ce */
[----:B------:R-:W-:Y:S01]  /*151f0*/  FADD.FTZ R153, R207, R153 ;  /* 0x00000099cf997221 */ /* 0x000fe20000010000 */
[----:B------:R-:W-:Y:S01]  /*15200*/  F2FP.BF16.F32.PACK_AB R154, R157, R156 ;  /* 0x0000009c9d9a723e */ /* 0x000fe200000010ff */
        /* <DEDUP_REMOVED lines=12> */
[----:B--2---:R-:W-:Y:S01]  /*152d0*/  FADD.FTZ R167, R161, R153 ;  /* 0x00000099a1a77221 */ /* 0x004fe20000010000 */
[----:B-1----:R-:W-:Y:S01]  /*152e0*/  FADD.FTZ R153, R155, R8 ;  /* 0x000000089b997221 */ /* 0x002fe20000010000 */
[-C--:B------:R-:W-:Y:S01]  /*152f0*/  FMUL.FTZ R78, R78, R164.reuse ;  /* 0x000000a44e4e7220 */ /* 0x080fe20000410000 */
[----:B------:R-:W-:Y:S01]  /*15300*/  FMUL.FTZ R79, R79, R164 ;  /* 0x000000a44f4f7220 */ /* 0x000fe20000410000 */
[----:B------:R-:W-:Y:S01]  /*15310*/  FADD.FTZ R202, R160, R167 ;  /* 0x000000a7a0ca7221 */ /* 0x000fe20000010000 */
[----:B0-----:R-:W-:Y:S01]  /*15320*/  FADD.FTZ R157, R158, R153 ;  /* 0x000000999e9d7221 */ /* 0x001fe20000010000 */
[----:B------:R-:W-:Y:S01]  /*15330*/  F2FP.BF16.F32.PACK_AB R153, R155, R165 ;  /* 0x000000a59b99723e */ /* 0x000fe200000010ff */
[----:B------:R-:W0:Y:S01]  /*15340*/  MUFU.EX2 R203, R203 ;  /* 0x000000cb00cb7308 */ /* 0x000e220000000800 */
[C---:B---3--:R-:W-:Y:S01]  /*15350*/  F2FP.BF16.F32.PACK_AB R155, R159.reuse, R158 ;  /* 0x0000009e9f9b723e */ /* 0x048fe200000010ff */
[----:B------:R-:W-:Y:S01]  /*15360*/  BAR.SYNC.DEFER_BLOCKING 0xf, 0x100 ;  /* 0x03c4000000007b1d */ /* 0x000fe20000010000 */
[----:B------:R-:W-:Y:S01]  /*15370*/  FADD.FTZ R157, R159, R157 ;  /* 0x0000009d9f9d7221 */ /* 0x000fe20000010000 */
[----:B------:R-:W-:Y:S01]  /*15380*/  F2FP.BF16.F32.PACK_AB R158, R201, R160 ;  /* 0x000000a0c99e723e */ /* 0x000fe200000010ff */
[-C--:B------:R-:W-:Y:S01]  /*15390*/  FMUL.FTZ R82, R82, R164.reuse ;  /* 0x000000a452527220 */ /* 0x080fe20000410000 */
[-C--:B------:R-:W-:Y:S01]  /*153a0*/  FMUL.FTZ R83, R83, R164.reuse ;  /* 0x000000a453537220 */ /* 0x080fe20000410000 */
[----:B----4-:R-:W-:Y:S01]  /*153b0*/  FADD.FTZ R157, R162, R157 ;  /* 0x0000009da29d7221 */ /* 0x010fe20000010000 */
[----:B------:R-:W-:Y:S01]  /*153c0*/  MUFU.EX2 R172, R172 ;  /* 0x000000ac00ac7308 */ /* 0x000fe20000000800 */
[-C--:B------:R-:W-:Y:S01]  /*153d0*/  FMUL.FTZ R86, R86, R164.reuse ;  /* 0x000000a456567220 */ /* 0x080fe20000410000 */
[----:B------:R-:W-:Y:S01]  /*153e0*/  FMUL.FTZ R87, R87, R164 ;  /* 0x000000a457577220 */ /* 0x000fe20000410000 */
[C---:B-----5:R-:W-:Y:S01]  /*153f0*/  FADD.FTZ R179, R163.reuse, R157 ;  /* 0x0000009da3b37221 */ /* 0x060fe20000010000 */
[----:B------:R-:W-:Y:S01]  /*15400*/  F2FP.BF16.F32.PACK_AB R157, R163, R162 ;  /* 0x000000a2a39d723e */ /* 0x000fe200000010ff */
        /* <DEDUP_REMOVED lines=38> */
[----:B------:R-:W-:Y:S01]  /*15670*/  F2FP.BF16.F32.PACK_AB R160, R169, R168 ;  /* 0x000000a8a9a0723e */ /* 0x000fe200000010ff */
[----:B------:R2:W-:Y:S01]  /*15680*/  STSM.16.M88.4 [R199+0x36400], R152 ;  /* 0x03640098c7007844 */ /* 0x0005e20000000200 */
[----:B0-----:R-:W-:Y:S01]  /*15690*/  F2FP.BF16.F32.PACK_AB R161, R0, R171 ;  /* 0x000000ab00a1723e */ /* 0x001fe200000010ff */
[----:B------:R-:W-:Y:S01]  /*156a0*/  FADD.FTZ R179, R203, R179 ;  /* 0x000000b3cbb37221 */ /* 0x000fe20000010000 */
[----:B------:R-:W-:Y:S01]  /*156b0*/  F2FP.BF16.F32.PACK_AB R162, R173, R172 ;  /* 0x000000acada2723e */ /* 0x000fe200000010ff */
[----:B------:R-:W0:Y:S01]  /*156c0*/  MUFU.EX2 R177, R177 ;  /* 0x000000b100b17308 */ /* 0x000e220000000800 */
[----:B-1----:R-:W-:Y:S01]  /*156d0*/  F2FP.BF16.F32.PACK_AB R163, R175, R174 ;  /* 0x000000aeafa3723e */ /* 0x002fe200000010ff */
[----:B------:R1:W-:Y:S01]  /*156e0*/  STSM.16.M88.4 [R216], R156 ;  /* 0x0000009cd8007844 */ /* 0x0003e20000000200 */
[----:B------:R-:W-:Y:S01]  /*156f0*/  FADD.FTZ R202, R201, R202 ;  /* 0x000000cac9ca7221 */ /* 0x000fe20000010000 */
[----:B------:R-:W-:Y:S01]  /*15700*/  FADD.FTZ R179, R170, R179 ;  /* 0x000000b3aab37221 */ /* 0x000fe20000010000 */
[----:B------:R-:W-:Y:S01]  /*15710*/  @!P1 VIADD R21, R21, 0x38860 ;  /* 0x0003886015159836 */ /* 0x000fe20000000000 */
[----:B------:R1:W-:Y:S01]  /*15720*/  STSM.16.M88.4 [R214], R160 ;  /* 0x000000a0d6007844 */ /* 0x0003e20000000200 */
[----:B------:R-:W-:Y:S01]  /*15730*/  FADD.FTZ R202, R168, R202 ;  /* 0x000000caa8ca7221 */ /* 0x000fe20000010000 */
[----:B------:R-:W3:Y:S01]  /*15740*/  MUFU.EX2 R180, R180 ;  /* 0x000000b400b47308 */ /* 0x000ee20000000800 */
[----:B------:R-:W-:Y:S01]  /*15750*/  FADD.FTZ R179, R171, R179 ;  /* 0x000000b3abb37221 */ /* 0x000fe20000010000 */
[----:B------:R-:W-:Y:S01]  /*15760*/  @!P1 PRMT R21, RZ, 0x654, R21 ;  /* 0x00000654ff159816 */ /* 0x000fe20000000015 */
[----:B------:R-:W-:Y:S01]  /*15770*/  FADD.FTZ R202, R169, R202 ;  /* 0x000000caa9ca7221 */ /* 0x000fe20000010000 */
[----:B------:R-:W-:-:S02]  /*15780*/  IMAD.MOV.U32 R204, RZ, RZ, R19 ;  /* 0x000000ffffcc7224 */ /* 0x000fc400078e0013 */
[----:B------:R-:W-:Y:S01]  /*15790*/  FADD.FTZ R179, R0, R179 ;  /* 0x000000b300b37221 */ /* 0x000fe20000010000 */
[----:B------:R-:W-:Y:S02]  /*157a0*/  IMAD.MOV.U32 R203, RZ, RZ, R20 ;  /* 0x000000ffffcb7224 */ /* 0x000fe400078e0014 */
[----:B------:R-:W-:Y:S01]  /*157b0*/  FADD.FTZ R202, R172, R202 ;  /* 0x000000caacca7221 */ /* 0x000fe20000010000 */
[----:B------:R-:W4:Y:S01]  /*157c0*/  MUFU.EX2 R181, R181 ;  /* 0x000000b500b57308 */ /* 0x000f220000000800 */
[----:B0-----:R-:W-:Y:S01]  /*157d0*/  F2FP.BF16.F32.PACK_AB R164, R177, R176 ;  /* 0x000000b0b1a4723e */ /* 0x001fe200000010ff */
[----:B------:R-:W-:Y:S01]  /*157e0*/  FADD.FTZ R179, R174, R179 ;  /* 0x000000b3aeb37221 */ /* 0x000fe20000010000 */
[----:B------:R-:W-:-:S03]  /*157f0*/  FADD.FTZ R202, R173, R202 ;  /* 0x000000caadca7221 */ /* 0x000fc60000010000 */
[----:B------:R-:W-:Y:S01]  /*15800*/  FADD.FTZ R179, R175, R179 ;  /* 0x000000b3afb37221 */ /* 0x000fe20000010000 */
[----:B------:R-:W-:Y:S01]  /*15810*/  FADD.FTZ R202, R176, R202 ;  /* 0x000000cab0ca7221 */ /* 0x000fe20000010000 */
[----:B------:R4:W0:Y:S03]  /*15820*/  MUFU.EX2 R8, R166 ;  /* 0x000000a600087308 */ /* 0x0008260000000800 */
[----:B------:R-:W-:-:S04]  /*15830*/  FADD.FTZ R202, R177, R202 ;  /* 0x000000cab1ca7221 */ /* 0x000fc80000010000 */
[----:B---3--:R-:W-:Y:S01]  /*15840*/  FADD.FTZ R202, R180, R202 ;  /* 0x000000cab4ca7221 */ /* 0x008fe20000010000 */
[----:B------:R-:W3:Y:S01]  /*15850*/  MUFU.EX2 R178, R178 ;  /* 0x000000b200b27308 */ /* 0x000ee20000000800 */
[C---:B----4-:R-:W-:Y:S02]  /*15860*/  F2FP.BF16.F32.PACK_AB R166, R181.reuse, R180 ;  /* 0x000000b4b5a6723e */ /* 0x050fe400000010ff */
[----:B------:R-:W-:Y:S01]  /*15870*/  FADD.FTZ R0, R181, R202 ;  /* 0x000000cab5007221 */ /* 0x000fe20000010000 */
[----:B------:R-:W-:-:S04]  /*15880*/  IMAD.MOV.U32 R202, RZ, RZ, R9 ;  /* 0x000000ffffca7224 */ /* 0x000fc800078e0009 */
[----:B------:R-:W4:Y:S01]  /*15890*/  MUFU.EX2 R182, R182 ;  /* 0x000000b600b67308 */ /* 0x000f220000000800 */
[----:B0-----:R-:W-:-:S07]  /*158a0*/  FADD.FTZ R179, R8, R179 ;  /* 0x000000b308b37221 */ /* 0x001fce0000010000 */
[----:B------:R-:W0:Y:S01]  /*158b0*/  MUFU.EX2 R183, R183 ;  /* 0x000000b700b77308 */ /* 0x000e220000000800 */
[C---:B---3--:R-:W-:Y:S01]  /*158c0*/  F2FP.BF16.F32.PACK_AB R165, R178.reuse, R8 ;  /* 0x00000008b2a5723e */ /* 0x048fe200000010ff */
[----:B------:R-:W-:-:S04]  /*158d0*/  FADD.FTZ R179, R178, R179 ;  /* 0x000000b3b2b37221 */ /* 0x000fc80000010000 */
[----:B----4-:R-:W-:Y:S01]  /*158e0*/  FADD.FTZ R179, R182, R179 ;  /* 0x000000b3b6b37221 */ /* 0x010fe20000010000 */
[----:B0-----:R-:W-:-:S03]  /*158f0*/  F2FP.BF16.F32.PACK_AB R167, R183, R182 ;  /* 0x000000b6b7a7723e */ /* 0x001fc600000010ff */
[----:B------:R-:W-:Y:S02]  /*15900*/  FADD.FTZ R8, R183, R179 ;  /* 0x000000b3b7087221 */ /* 0x000fe40000010000 */
[----:B------:R1:W-:Y:S01]  /*15910*/  STSM.16.M88.4 [R215], R164 ;  /* 0x000000a4d7007844 */ /* 0x0003e20000000200 */
[----:B------:R-:W-:-:S06]  /*15920*/  WARPGROUP.ARRIVE ;  /* 0x00000000000079c5 */ /* 0x000fcc0000000000 */
[----:B------:R-:W-:Y:S03]  /*15930*/  HGMMA.64x256x16.F32.BF16 R24, R152, gdesc[UR4].tnspB, R24, gsb0 ;  /* 0x43e0000498187df0 */ /* 0x000fe60008001818 */
[----:B------:R-:W-:Y:S02]  /*15940*/  WARPGROUP.DEPBAR.LE gsb0, 0x0 ;  /* 0x00008000000079c5 */ /* 0x000fe40000010000 */
[----:B--2---:R-:W-:Y:S01]  /*15950*/  VIADD R152, R200, 0x80 ;  /* 0x00000080c8987836 */ /* 0x004fe20000000000 */
[----:B------:R-:W-:Y:S01]  /*15960*/  WARPGROUP.ARRIVE ;  /* 0x00000000000079c5 */ /* 0x000fe20000000000 */
[----:B------:R-:W-:-:S03]  /*15970*/  IMAD.MOV.U32 R153, RZ, RZ, 0x40000040 ;  /* 0x40000040ff997424 */ /* 0x000fc600078e00ff */
[----:B------:R-:W-:Y:S01]  /*15980*/  R2UR UR6, R152 ;  /* 0x00000000980672ca */ /* 0x000fe200000e0000 */
[----:B------:R-:W-:Y:S01]  /*15990*/  VIADD R152, R200, 0x100 ;  /* 0x00000100c8987836 */ /* 0x000fe20000000000 */
[----:B------:R-:W-:Y:S01]  /*159a0*/  R2UR UR7, R153 ;  /* 0x00000000990772ca */ /* 0x000fe200000e0000 */
[----:B------:R-:W-:-:S15]  /*159b0*/  IMAD.MOV.U32 R153, RZ, RZ, 0x40000040 ;  /* 0x40000040ff997424 */ /* 0x000fde00078e00ff */
        /* <DEDUP_REMOVED lines=27> */
.L_x_6627:
[----:B------:R-:W-:Y:S05]  /*15b70*/  BSYNC B0 ;  /* 0x0000000000007941 */ /* 0x000fea0003800000 */
.L_x_6626:
[----:B------:R-:W-:Y:S01]  /*15b80*/  ISETP.GE.AND P2, PT, R15, R219, PT ;  /* 0x000000db0f00720c */ /* 0x000fe20003f46270 */
[----:B------:R-:W-:-:S12]  /*15b90*/  BSSY B0, `(.L_x_6639) ;  /* 0x00003cf000007945 */ /* 0x000fd80003800000 */
[----:B------:R-:W-:Y:S05]  /*15ba0*/  @!P2 BRA `(.L_x_6640) ;  /* 0x0000003c0034a947 */ /* 0x000fea0003800000 */
[----:B------:R-:W-:Y:S02]  /*15bb0*/  IMAD.MOV.U32 R200, RZ, RZ, R20 ;  /* 0x000000ffffc87224 */ /* 0x000fe400078e0014 */
[----:B------:R-:W-:Y:S02]  /*15bc0*/  IMAD.MOV.U32 R202, RZ, RZ, R9 ;  /* 0x000000ffffca7224 */ /* 0x000fe400078e0009 */
[----:B--2---:R-:W-:-:S07]  /*15bd0*/  IMAD.MOV.U32 R201, RZ, RZ, R19 ;  /* 0x000000ffffc97224 */ /* 0x004fce00078e0013 */
.L_x_6659:
[----:B------:R-:W-:-:S05]  /*15be0*/  VIADD R19, R201, 0x1 ;  /* 0x00000001c9137836 */ /* 0x000fca0000000000 */
[----:B------:R-:W-:-:S04]  /*15bf0*/  ISETP.NE.AND P2, PT, R19, 0x2, PT ;  /* 0x000000021300780c */ /* 0x000fc80003f45270 */
[----:B------:R-:W-:Y:S02]  /*15c00*/  SEL R9, RZ, 0x1, P2 ;  /* 0x00000001ff097807 */ /* 0x000fe40001000000 */
[----:B------:R-:W-:Y:S02]  /*15c10*/  SEL R19, R19, RZ, P2 ;  /* 0x000000ff13137207 */ /* 0x000fe40001000000 */
[----:B------:R-:W-:Y:S01]  /*15c20*/  LOP3.LUT R22, R22, R9, RZ, 0x3c, !PT ;  /* 0x0000000916167212 */ /* 0x000fe200078e3cff */
[----:B------:R-:W-:Y:S06]  /*15c30*/  @!P0 BRA `(.L_x_6641) ;  /* 0x0000000000048947 */ /* 0x000fec0003800000 */
[----:B------:R-:W-:Y:S01]  /*15c40*/  BPT.TRAP 0x1 ;  /* 0x000000040000795c */ /* 0x000fe20000300000 */
.L_x_6641:
[----:B-1----:R-:W-:Y:S01]  /*15c50*/  IMAD R21, R19, 0x8, R18 ;  /* 0x0000000813157824 */ /* 0x002fe200078e0212 */
[----:B------:R-:W-:-:S04]  /*15c60*/  SHF.L.U32 R9, R22, 0x1f, RZ ;  /* 0x0000001f16097819 */ /* 0x000fc800000006ff */
[----:B------:R0:W1:Y:S01]  /*15c70*/  SYNCS.PHASECHK.TRANS64.TRYWAIT P2, [R21+URZ+0x38830], R9 ;  /* 0x03883009150075a7 */ /* 0x000062000804017f */
[----:B------:R-:W-:Y:S05]  /*15c80*/  @!P0 BRA `(.L_x_6642) ;  /* 0x0000000000048947 */ /* 0x000fea0003800000 */
[----:B------:R-:W-:Y:S01]  /*15c90*/  BPT.TRAP 0x1 ;  /* 0x000000040000795c */ /* 0x000fe20000300000 */
.L_x_6642:
[----:B------:R-:W-:Y:S01]  /*15ca0*/  BSSY B1, `(.L_x_6643) ;  /* 0x0000006000017945 */ /* 0x000fe20003800000 */
[----:B------:R-:W-:Y:S02]  /*15cb0*/  IMAD R156, R19, 0x200, R191 ;  /* 0x00000200139c7824 */ /* 0x000fe400078e02bf */
[----:B------:R-:W-:Y:S01]  /*15cc0*/  IMAD.MOV.U32 R157, RZ, RZ, 0x40000040 ;  /* 0x40000040ff9d7424 */ /* 0x000fe200078e00ff */
[----:B-1----:R-:W-:Y:S06]  /*15cd0*/  @P2 BRA `(.L_x_6644) ;  /* 0x0000000000082947 */ /* 0x002fec0003800000 */
[----:B------:R-:W1:Y:S02]  /*15ce0*/  SYNCS.PHASECHK.TRANS64.TRYWAIT P2, [R21+URZ+0x38830], R9 ;  /* 0x03883009150075a7 */ /* 0x000e64000804017f */
[----:B-1----:R-:W-:Y:S05]  /*15cf0*/  @!P2 BRA `(.L_x_6645) ;  /* 0x0000014c00b0a947 */ /* 0x002fea0003800000 */
.L_x_6644:
[----:B------:R-:W-:Y:S05]  /*15d00*/  BSYNC B1 ;  /* 0x0000000000017941 */ /* 0x000fea0003800000 */
.L_x_6643:
        /* <DEDUP_REMOVED lines=36> */
.L_x_6646:
[----:B------:R2:W3:Y:S01]  /*15f50*/  SYNCS.PHASECHK.TRANS64.TRYWAIT P2, [R21+URZ+0x38850], R9 ;  /* 0x03885009150075a7 */ /* 0x0004e2000804017f */
[----:B------:R-:W-:Y:S05]  /*15f60*/  @!P0 BRA `(.L_x_6647) ;  /* 0x0000000000048947 */ /* 0x000fea0003800000 */
[----:B------:R-:W-:Y:S01]  /*15f70*/  BPT.TRAP 0x1 ;  /* 0x000000040000795c */ /* 0x000fe20000300000 */
.L_x_6647:
[----:B------:R-:W-:Y:S04]  /*15f80*/  BSSY B1, `(.L_x_6648) ;  /* 0x0000004000017945 */ /* 0x000fe80003800000 */
[----:B---3--:R-:W-:Y:S05]  /*15f90*/  @P2 BRA `(.L_x_6649) ;  /* 0x0000000000082947 */ /* 0x008fea0003800000 */
[----:B------:R-:W3:Y:S02]  /*15fa0*/  SYNCS.PHASECHK.TRANS64.TRYWAIT P2, [R21+URZ+0x38850], R9 ;  /* 0x03885009150075a7 */ /* 0x000ee4000804017f */
[----:B---3--:R-:W-:Y:S05]  /*15fb0*/  @!P2 BRA `(.L_x_6650) ;  /* 0x0000014c0014a947 */ /* 0x008fea0003800000 */
.L_x_6649:
[----:B------:R-:W-:Y:S05]  /*15fc0*/  BSYNC B1 ;  /* 0x0000000000017941 */ /* 0x000fea0003800000 */
.L_x_6648:
        /* <DEDUP_REMOVED lines=20> */
[----:B------:R-:W-:Y:S01]  /*16110*/  IMAD.MOV.U32 R211, RZ, RZ, 0x40000040 ;  /* 0x40000040ffd37424 */ /* 0x000fe200078e00ff */
[----:B------:R-:W-:Y:S01]  /*16120*/  R2UR UR6, R206 ;  /* 0x00000000ce0672ca */ /* 0x000fe200000e0000 */
[----:B------:R-:W-:Y:S01]  /*16130*/  VIADD R206, R2, 0x4 ;  /* 0x0000000402ce7836 */ /* 0x000fe20000000000 */
[----:B------:R-:W-:Y:S01]  /*16140*/  R2UR UR7, R207 ;  /* 0x00000000cf0772ca */ /* 0x000fe200000e0000 */
[----:B------:R-:W-:Y:S02]  /*16150*/  IMAD.MOV.U32 R207, RZ, RZ, 0x40000040 ;  /* 0x40000040ffcf7424 */ /* 0x000fe400078e00ff */
[----:B------:R-:W-:Y:S01]  /*16160*/  IMAD.MOV.U32 R213, RZ, RZ, 0x40000040 ;  /* 0x40000040ffd57424 */ /* 0x000fe200078e00ff */
[----:B----4-:R-:W-:-:S05]  /*16170*/  SHF.R.U32.HI R14, RZ, 0x7, R14 ;  /* 0x00000007ff0e7819 */ /* 0x010fca000001160e */
[----:B0123--:R-:W0:Y:S02]  /*16180*/  SHFL.IDX PT, R9, R14, RZ, 0x1f ;  /* 0x00001fff0e097589 */ /* 0x00fe2400000e0000 */
[----:B0-----:R-:W-:Y:S01]  /*16190*/  ISETP.GT.AND P2, PT, R9, 0x7f, PT ;  /* 0x0000007f0900780c */ /* 0x001fe20003f44270 */
[----:B------:R-:W-:-:S03]  /*161a0*/  IMAD.MOV.U32 R9, RZ, RZ, 0x4 ;  /* 0x00000004ff097424 */ /* 0x000fc600078e00ff */
[----:B------:R-:W-:Y:S02]  /*161b0*/  SEL R20, RZ, 0x2, !P2 ;  /* 0x00000002ff147807 */ /* 0x000fe40005000000 */
[C---:B------:R-:W-:Y:S02]  /*161c0*/  SEL R14, R9.reuse, 0x2, P2 ;  /* 0x00000002090e7807 */ /* 0x040fe40001000000 */
[----:B------:R-:W-:Y:S02]  /*161d0*/  SEL R9, R9, 0x6, !P2 ;  /* 0x0000000609097807 */ /* 0x000fe40005000000 */
[----:B------:R-:W-:Y:S01]  /*161e0*/  SEL R208, R208, 0x26, P2 ;  /* 0x00000026d0d07807 */ /* 0x000fe20001000000 */
[----:B------:R-:W-:Y:S01]  /*161f0*/  IMAD.IADD R210, R212, 0x1, R14 ;  /* 0x00000001d4d27824 */ /* 0x000fe200078e020e */
[----:B------:R-:W-:Y:S02]  /*16200*/  SEL R209, R209, 0x980, P2 ;  /* 0x00000980d1d17807 */ /* 0x000fe40001000000 */
[----:B------:R-:W-:-:S02]  /*16210*/  LOP3.LUT R208, R208, 0x6, RZ, 0xc0, !PT ;  /* 0x00000006d0d07812 */ /* 0x000fc400078ec0ff */
        /* <DEDUP_REMOVED lines=281> */
[----:B------:R-:W-:Y:S01]  /*173b0*/  IMAD.IADD R203, R218, 0x1, R195 ;  /* 0x00000001dacb7824 */ /* 0x000fe200078e02c3 */
[----:B------:R-:W-:Y:S02]  /*173c0*/  WARPGROUP.DEPBAR.LE gsb0, 0x0 ;  /* 0x00008000000079c5 */ /* 0x000fe40000010000 */
[----:B------:R-:W-:-:S07]  /*173d0*/  WARPGROUP.ARRIVE ;  /* 0x00000000000079c5 */ /* 0x000fce0000000000 */
[----:B------:R-:W-:Y:S01]  /*173e0*/  HGMMA.64x64x16.F32.BF16 R152, gdesc[UR4], R152, gsb0 ;  /* 0x00e00000049879f0 */ /* 0x000fe20008001898 */
[----:B------:R-:W-:Y:S01]  /*173f0*/  R2UR UR4, R206 ;  /* 0x00000000ce0472ca */ /* 0x000fe200000e0000 */
[----:B------:R-:W-:Y:S01]  /*17400*/  IMAD.IADD R206, R205, 0x1, R9 ;  /* 0x00000001cdce7824 */ /* 0x000fe200078e0209 */
[----:B------:R-:W-:Y:S01]  /*17410*/  R2UR UR5, R207 ;  /* 0x00000000cf0572ca */ /* 0x000fe200000e0000 */
[----:B------:R-:W-:Y:S01]  /*17420*/  IMAD.MOV.U32 R207, RZ, RZ, 0x40000040 ;  /* 0x40000040ffcf7424 */ /* 0x000fe200078e00ff */
[----:B------:R-:W0:Y:S02]  /*17430*/  @P5 LDC R205, c[0x0][0x450] ;  /* 0x00011400ffcd5b82 */ /* 0x000e240000000800 */
        /* <DEDUP_REMOVED lines=9> */
[----:B------:R-:W-:Y:S02]  /*174d0*/  R2UR UR4, R206 ;  /* 0x00000000ce0472ca */ /* 0x000fe400000e0000 */
[----:B------:R-:W-:Y:S01]  /*174e0*/  R2UR UR5, R207 ;  /* 0x00000000cf0572ca */ /* 0x000fe200000e0000 */
[----:B------:R-:W1:Y:S01]  /*174f0*/  @P5 LDC R206, c[0x0][0x44c] ;  /* 0x00011300ffce5b82 */ /* 0x000e620000000800 */
[----:B------:R-:W-:Y:S01]  /*17500*/  R2UR UR6, R208 ;  /* 0x00000000d00672ca */ /* 0x000fe200000e0000 */
[----:B------:R-:W-:Y:S01]  /*17510*/  VIADD R208, R2, 0xe00 ;  /* 0x00000e0002d07836 */ /* 0x000fe20000000000 */
[----:B------:R-:W-:Y:S01]  /*17520*/  R2UR UR7, R209 ;  /* 0x00000000d10772ca */ /* 0x000fe200000e0000 */
[----:B------:R-:W-:Y:S02]  /*17530*/  IMAD.MOV.U32 R207, RZ, RZ, 0x40000040 ;  /* 0x40000040ffcf7424 */ /* 0x000fe400078e00ff */
[----:B------:R-:W-:-:S02]  /*17540*/  IMAD.MOV.U32 R209, RZ, RZ, 0x40000040 ;  /* 0x40000040ffd17424 */ /* 0x000fc400078e00ff */
[----:B-1----:R-:W-:-:S05]  /*17550*/  @P5 IMAD.HI.U32 R206, R203, R206, RZ ;  /* 0x000000cecbce5227 */ /* 0x002fca00078e00ff */
[----:B0-----:R-:W-:Y:S01]  /*17560*/  @P5 SHF.R.U32.HI R203, RZ, R205, R206 ;  /* 0x000000cdffcb5219 */ /* 0x001fe200000116ce */
[----:B------:R-:W-:Y:S02]  /*17570*/  IMAD.IADD R206, R208, 0x1, R20 ;  /* 0x00000001d0ce7824 */ /* 0x000fe400078e0214 */
[----:B------:R-:W-:-:S05]  /*17580*/  IMAD.MOV.U32 R205, RZ, RZ, 0x40 ;  /* 0x00000040ffcd7424 */ /* 0x000fca00078e00ff */
[----:B------:R-:W-:-:S04]  /*17590*/  SEL R205, R205, 0x3e, P2 ;  /* 0x0000003ecdcd7807 */ /* 0x000fc80001000000 */
[----:B------:R-:W-:Y:S01]  /*175a0*/  LOP3.LUT R205, R205, 0x6, RZ, 0xc0, !PT ;  /* 0x00000006cdcd7812 */ /* 0x000fe200078ec0ff */
[----:B------:R-:W-:Y:S02]  /*175b0*/  WARPGROUP.DEPBAR.LE gsb0, 0x0 ;  /* 0x00008000000079c5 */ /* 0x000fe40000010000 */
[----:B------:R-:W-:-:S06]  /*175c0*/  WARPGROUP.ARRIVE ;  /* 0x00000000000079c5 */ /* 0x000fcc0000000000 */
[----:B------:R-:W-:Y:S01]  /*175d0*/  HGMMA.64x64x16.F32.BF16 R152, gdesc[UR4], R152, gsb0 ;  /* 0x00e00000049879f0 */ /* 0x000fe20008001898 */
[----:B------:R-:W-:Y:S01]  /*175e0*/  R2UR UR4, R206 ;  /* 0x00000000ce0472ca */ /* 0x000fe200000e0000 */
[C---:B------:R-:W-:Y:S01]  /*175f0*/  IMAD.IADD R206, R212.reuse, 0x1, R20 ;  /* 0x00000001d4ce7824 */ /* 0x040fe200078e0214 */
[----:B------:R-:W-:Y:S01]  /*17600*/  R2UR UR5, R207 ;  /* 0x00000000cf0572ca */ /* 0x000fe200000e0000 */
[----:B------:R-:W-:Y:S01]  /*17610*/  IMAD.MOV.U32 R207, RZ, RZ, 0x40000040 ;  /* 0x40000040ffcf7424 */ /* 0x000fe200078e00ff */
[----:B------:R-:W0:Y:S01]  /*17620*/  SHFL.IDX PT, R20, R203, RZ, 0x1c1f ;  /* 0x001c1fffcb147589 */ /* 0x000e2200000e0000 */
[----:B------:R-:W-:Y:S01]  /*17630*/  IMAD.IADD R212, R212, 0x1, R9 ;  /* 0x00000001d4d47824 */ /* 0x000fe200078e0209 */
[----:B------:R-:W-:Y:S01]  /*17640*/  R2UR UR6, R206 ;  /* 0x00000000ce0672ca */ /* 0x000fe200000e0000 */
[----:B------:R-:W-:Y:S01]  /*17650*/  IMAD.IADD R206, R208, 0x1, R14 ;  /* 0x00000001d0ce7824 */ /* 0x000fe200078e020e */
[----:B------:R-:W-:Y:S01]  /*17660*/  R2UR UR7, R207 ;  /* 0x00000000cf0772ca */ /* 0x000fe200000e0000 */
[----:B------:R-:W-:-:S02]  /*17670*/  IMAD.MOV.U32 R207, RZ, RZ, 0x40000040 ;  /* 0x40000040ffcf7424 */ /* 0x000fc400078e00ff */
[----:B------:R-:W-:Y:S02]  /*17680*/  IMAD.IADD R208, R208, 0x1, R9 ;  /* 0x00000001d0d07824 */ /* 0x000fe400078e0209 */
        /* <DEDUP_REMOVED lines=33> */
[----:B------:R-:W-:Y:S02]  /*178a0*/  ULOP3.LUT UR4, URZ, UR45, URZ, 0x33, !UPT ;  /* 0x0000002d3f047292 */ /* 0x000fe4000f8e333f */
[----:B------:R-:W-:Y:S02]  /*178b0*/  WARPGROUP.DEPBAR.LE gsb0, 0x0 ;  /* 0x00008000000079c5 */ /* 0x000fe40000010000 */
[----:B------:R1:W-:Y:S02]  /*178c0*/  @!P1 SYNCS.ARRIVE.TRANS64.RED.A1T0 RZ, [R9+URZ], RZ ;  /* 0x000000ff09ff99a7 */ /* 0x0003e4000810043f */
[----:B-1----:R-:W-:-:S05]  /*178d0*/  IMAD.SHL.U32 R9, R15, 0x40, RZ ;  /* 0x000000400f097824 */ /* 0x002fca00078e00ff */
[----:B------:R-:W-:-:S04]  /*178e0*/  IADD3 R207, -R186, 0x1, -R9 ;  /* 0x00000001bacf7810 */ /* 0x000fc80007ffe909 */
[----:B------:R-:W-:-:S05]  /*178f0*/  IADD3 R207, -R23, R207, R184 ;  /* 0x000000cf17cf7210 */ /* 0x000fca0007ffe1b8 */
[C---:B------:R-:W-:Y:S02]  /*17900*/  VIADD R208, R207.reuse, UR44 ;  /* 0x0000002ccfd07c36 */ /* 0x040fe40008000000 */
[----:B------:R-:W-:Y:S02]  /*17910*/  VIADD R207, R207, UR4 ;  /* 0x00000004cfcf7c36 */ /* 0x000fe40008000000 */
        /* <DEDUP_REMOVED lines=15> */
.L_x_6653:
[----:B------:R-:W-:-:S05]  /*17a10*/  IMAD.U32 R209, RZ, RZ, UR39 ;  /* 0x00000027ffd17e24 */ /* 0x000fca000f8e00ff */
[----:B------:R-:W-:-:S13]  /*17a20*/  ISETP.NE.AND P2, PT, R209, 0x1, PT ;  /* 0x00000001d100780c */ /* 0x000fda0003f45270 */
[----:B------:R-:W0:Y:S02]  /*17a30*/  @P2 LDC.64 R204, c[0x0][0xae0] ;  /* 0x0002b800ffcc2b82 */ /* 0x000e240000000a00 */
[----:B0-----:R-:W-:-:S05]  /*17a40*/  @P2 IMAD.HI.U32 R204, R20, R204, RZ ;  /* 0x000000cc14cc2227 */ /* 0x001fca00078e00ff */
[----:B------:R-:W-:-:S07]  /*17a50*/  @P2 SHF.R.U32.HI R20, RZ, R205, R204 ;  /* 0x000000cdff142219 */ /* 0x000fce00000116cc */
.L_x_6654:
[----:B------:R-:W-:Y:S05]  /*17a60*/  BSYNC B1 ;  /* 0x0000000000017941 */ /* 0x000fea0003800000 */
.L_x_6652:
[----:B------:R-:W-:-:S04]  /*17a70*/  IMAD R20, R20, R209, -R9 ;  /* 0x000000d114147224 */ /* 0x000fc800078e0a09 */
[----:B------:R-:W-:-:S05]  /*17a80*/  IMAD.IADD R20, R20, 0x1, -R186 ;  /* 0x0000000114147824 */ /* 0x000fca00078e0aba */
[----:B------:R-:W-:Y:S02]  /*17a90*/  VIMNMX R14, R14, R20, !PT ;  /* 0x000000140e0e7248 */ /* 0x000fe40007fe0100 */
[----:B------:R-:W-:-:S07]  /*17aa0*/  VIADDMNMX R206, R20, R209, R206, PT ;  /* 0x000000d114ce7246 */ /* 0x000fce00038001ce */
.L_x_6651:
        /* <DEDUP_REMOVED lines=65> */
.L_x_6657:
[----:B------:R-:W-:-:S05]  /*17ec0*/  IMAD.U32 R14, RZ, RZ, UR39 ;  /* 0x00000027ff0e7e24 */ /* 0x000fca000f8e00ff */
[----:B------:R-:W-:-:S13]  /*17ed0*/  ISETP.NE.AND P3, PT, R14, 0x1, PT ;  /* 0x000000010e00780c */ /* 0x000fda0003f65270 */
[----:B------:R-:W0:Y:S02]  /*17ee0*/  @P3 LDC.64 R152, c[0x0][0xae0] ;  /* 0x0002b800ff983b82 */ /* 0x000e240000000a00 */
[----:B0-----:R-:W-:-:S05]  /*17ef0*/  @P3 IMAD.HI.U32 R152, R203, R152, RZ ;  /* 0x00000098cb983227 */ /* 0x001fca00078e00ff */
[----:B------:R-:W-:-:S07]  /*17f00*/  @P3 SHF.R.U32.HI R203, RZ, R153, R152 ;  /* 0x00000099ffcb3219 */ /* 0x000fce0000011698 */
.L_x_6658:
[----:B------:R-:W-:Y:S05]  /*17f10*/  BSYNC B1 ;  /* 0x0000000000017941 */ /* 0x000fea0003800000 */
.L_x_6656:
[----:B------:R-:W-:-:S04]  /*17f20*/  IMAD R9, R203, R14, -R9 ;  /* 0x0000000ecb097224 */ /* 0x000fc800078e0a09 */
[----:B------:R-:W-:-:S05]  /*17f30*/  IMAD.IADD R9, R9, 0x1, -R186 ;  /* 0x0000000109097824 */ /* 0x000fca00078e0aba */
[----:B------:R-:W-:Y:S02]  /*17f40*/  VIMNMX R207, R207, R9, !PT ;  /* 0x00000009cfcf7248 */ /* 0x000fe40007fe0100 */
[----:B------:R-:W-:-:S07]  /*17f50*/  VIADDMNMX R208, R9, R14, R208, PT ;  /* 0x0000000e09d07246 */ /* 0x000fce00038001d0 */
.L_x_6655:
[----:B------:R-:W-:Y:S01]  /*17f60*/  FMNMX.FTZ R9, R20, R202, !PT ;  /* 0x000000ca14097209 */ /* 0x000fe20007810000 */
[----:B------:R-:W-:-:S03]  /*17f70*/  @!P1 VIADD R21, R21, 0x38860 ;  /* 0x0003886015159836 */ /* 0x000fc60000000000 */
[----:B------:R-:W-:Y:S02]  /*17f80*/  FMNMX.FTZ R9, R204, R9, !PT ;  /* 0x00000009cc097209 */ /* 0x000fe40007810000 */
[----:B------:R-:W-:Y:S02]  /*17f90*/  @!P1 PRMT R21, RZ, 0x654, R21 ;  /* 0x00000654ff159816 */ /* 0x000fe40000000015 */
        /* <DEDUP_REMOVED lines=27> */
[-C--:B------:R-:W-:Y:S01]  /*18150*/  FMUL.FTZ R153, R153, R14.reuse ;  /* 0x0000000e99997220 */ /* 0x080fe20000410000 */
[----:B------:R-:W-:Y:S01]  /*18160*/  ISETP.GT.AND P3, PT, R207, 0x8, P2 ;  /* 0x00000008cf00780c */ /* 0x000fe20001764270 */
[-CC-:B------:R-:W-:Y:S01]  /*18170*/  FFMA.FTZ R204, R204, R14.reuse, -R152.reuse ;  /* 0x0000000ecccc7223 */ /* 0x180fe20000010898 */
[----:B------:R-:W-:Y:S01]  /*18180*/  FSEL R155, R155, -INF , !P4 ;  /* 0xff8000009b9b7808 */ /* 0x000fe20006000000 */
[----:B------:R-:W-:Y:S01]  /*18190*/  MUFU.EX2 R20, R20 ;  /* 0x0000001400147308 */ /* 0x000fe20000000800 */
[----:B------:R-:W-:Y:S01]  /*181a0*/  ISETP.GT.AND P4, PT, R207, 0x9, P2 ;  /* 0x00000009cf00780c */ /* 0x000fe20001784270 */
[-CC-:B------:R-:W-:Y:S01]  /*181b0*/  FFMA.FTZ R202, R156, R14.reuse, -R152.reuse ;  /* 0x0000000e9cca7223 */ /* 0x180fe20000010898 */
[C---:B------:R-:W-:Y:S01]  /*181c0*/  ISETP.LT.OR P3, PT, R208.reuse, 0x9, P3 ;  /* 0x00000009d000780c */ /* 0x040fe20001f61670 */
[-CC-:B------:R-:W-:Y:S01]  /*181d0*/  FFMA.FTZ R157, R157, R14.reuse, -R152.reuse ;  /* 0x0000000e9d9d7223 */ /* 0x180fe20000010898 */
[----:B------:R-:W-:Y:S01]  /*181e0*/  ISETP.LT.OR P4, PT, R208, 0xa, P4 ;  /* 0x0000000ad000780c */ /* 0x000fe20002781670 */
[-CC-:B------:R-:W-:Y:S01]  /*181f0*/  FFMA.FTZ R160, R160, R14.reuse, -R152.reuse ;  /* 0x0000000ea0a07223 */ /* 0x180fe20000010898 */
[----:B------:R-:W-:Y:S01]  /*18200*/  FSEL R158, R158, -INF , !P3 ;  /* 0xff8000009e9e7808 */ /* 0x000fe20005800000 */
[----:B------:R-:W0:Y:S01]  /*18210*/  MUFU.EX2 R153, R153 ;  /* 0x0000009900997308 */ /* 0x000e220000000800 */
        /* <DEDUP_REMOVED lines=16> */
[C---:B------:R-:W-:Y:S01]  /*18320*/  ISETP.LT.OR P4, PT, R208.reuse, 0x1a, P4 ;  /* 0x0000001ad000780c */ /* 0x040fe20002781670 */
[----:B------:R-:W-:Y:S01]  /*18330*/  FFMA.FTZ R152, R181, R14, -R152 ;  /* 0x0000000eb5987223 */ /* 0x000fe20000010898 */
[----:B------:R-:W-:Y:S01]  /*18340*/  ISETP.LT.OR P3, PT, R208, 0x11, P3 ;  /* 0x00000011d000780c */ /* 0x000fe20001f61670 */
[----:B0-----:R-:W-:Y:S01]  /*18350*/  FFMA.FTZ R181, R153, R0, R20 ;  /* 0x0000000099b57223 */ /* 0x001fe20000010014 */
[----:B------:R-:W-:Y:S01]  /*18360*/  FSEL R167, R167, -INF , !P4 ;  /* 0xff800000a7a77808 */ /* 0x000fe20006000000 */
[----:B------:R-:W0:Y:S01]  /*18370*/  MUFU.EX2 R156, R204 ;  /* 0x000000cc009c7308 */ /* 0x000e220000000800 */
[----:B------:R-:W-:Y:S01]  /*18380*/  ISETP.GT.AND P4, PT, R207, 0x21, P2 ;  /* 0x00000021cf00780c */ /* 0x000fe20001784270 */
[-C--:B------:R-:W-:Y:S01]  /*18390*/  FMUL.FTZ R24, R24, R153.reuse ;  /* 0x0000009918187220 */ /* 0x080fe20000410000 */
[----:B------:R-:W-:Y:S01]  /*183a0*/  FSEL R162, R162, -INF , !P3 ;  /* 0xff800000a2a27808 */ /* 0x000fe20005800000 */
[-C--:B------:R-:W-:Y:S01]  /*183b0*/  FMUL.FTZ R25, R25, R153.reuse ;  /* 0x0000009919197220 */ /* 0x080fe20000410000 */
[----:B------:R-:W-:Y:S01]  /*183c0*/  ISETP.LT.OR P4, PT, R208, 0x22, P4 ;  /* 0x00000022d000780c */ /* 0x000fe20002781670 */
[-C--:B------:R-:W-:Y:S01]  /*183d0*/  FMUL.FTZ R28, R28, R153.reuse ;  /* 0x000000991c1c7220 */ /* 0x080fe20000410000 */
[----:B------:R-:W-:Y:S01]  /*183e0*/  ISETP.GT.AND P3, PT, R207, 0x18, P2 ;  /* 0x00000018cf00780c */ /* 0x000fe20001764270 */
[----:B------:R-:W-:Y:S01]  /*183f0*/  MUFU.EX2 R203, R160 ;  /* 0x000000a000cb7308 */ /* 0x000fe20000000800 */
[----:B------:R-:W-:Y:S01]  /*18400*/  FSEL R171, R171, -INF , !P4 ;  /* 0xff800000abab7808 */ /* 0x000fe20006000000 */
[-C--:B------:R-:W-:Y:S01]  /*18410*/  FMUL.FTZ R29, R29, R153.reuse ;  /* 0x000000991d1d7220 */ /* 0x080fe20000410000 */
[----:B------:R-:W-:Y:S01]  /*18420*/  ISETP.GT.AND P4, PT, R207, 0x29, P2 ;  /* 0x00000029cf00780c */ /* 0x000fe20001784270 */
[-C--:B------:R-:W-:Y:S01]  /*18430*/  FMUL.FTZ R32, R32, R153.reuse ;  /* 0x0000009920207220 */ /* 0x080fe20000410000 */
[C---:B------:R-:W-:Y:S01]  /*18440*/  ISETP.LT.OR P3, PT, R208.reuse, 0x19, P3 ;  /* 0x00000019d000780c */ /* 0x040fe20001f61670 */
[-C--:B------:R-:W-:Y:S01]  /*18450*/  FMUL.FTZ R33, R33, R153.reuse ;  /* 0x0000009921217220 */ /* 0x080fe20000410000 */
[----:B------:R-:W-:Y:S01]  /*18460*/  ISETP.LT.OR P4, PT, R208, 0x2a, P4 ;  /* 0x0000002ad000780c */ /* 0x000fe20002781670 */
[----:B------:R-:W1:Y:S01]  /*18470*/  MUFU.EX2 R202, R202 ;  /* 0x000000ca00ca7308 */ /* 0x000e620000000800 */
[----:B------:R-:W-:Y:S01]  /*18480*/  FSEL R166, R166, -INF , !P3 ;  /* 0xff800000a6a67808 */ /* 0x000fe20005800000 */
[----:B0-----:R-:W-:Y:S01]  /*18490*/  FADD.FTZ R181, R156, R181 ;  /* 0x000000b59cb57221 */ /* 0x001fe20000010000 */
[----:B------:R-:W-:Y:S01]  /*184a0*/  FSEL R175, R175, -INF , !P4 ;  /* 0xff800000afaf7808 */ /* 0x000fe20006000000 */
[-C--:B------:R-:W-:Y:S01]  /*184b0*/  FMUL.FTZ R36, R36, R153.reuse ;  /* 0x0000009924247220 */ /* 0x080fe20000410000 */
[----:B------:R-:W-:Y:S01]  /*184c0*/  ISETP.GT.AND P4, PT, R207, RZ, P2 ;  /* 0x000000ffcf00720c */ /* 0x000fe20001784270 */
[-C--:B------:R-:W-:Y:S01]  /*184d0*/  FMUL.FTZ R37, R37, R153.reuse ;  /* 0x0000009925257220 */ /* 0x080fe20000410000 */
[----:B------:R-:W-:Y:S01]  /*184e0*/  ISETP.GT.AND P3, PT, R207, 0x20, P2 ;  /* 0x00000020cf00780c */ /* 0x000fe20001764270 */
[----:B------:R-:W-:Y:S01]  /*184f0*/  MUFU.EX2 R160, R168 ;  /* 0x000000a800a07308 */ /* 0x000fe20000000800 */
[----:B------:R-:W-:Y:S01]  /*18500*/  ISETP.LT.OR P4, PT, R208, 0x1, P4 ;  /* 0x00000001d000780c */ /* 0x000fe20002781670 */
[-C--:B------:R-:W-:Y:S01]  /*18510*/  FMUL.FTZ R40, R40, R153.reuse ;  /* 0x0000009928287220 */ /* 0x080fe20000410000 */
[----:B------:R-:W-:Y:S01]  /*18520*/  ISETP.LT.OR P3, PT, R208, 0x21, P3 ;  /* 0x00000021d000780c */ /* 0x000fe20001f61670 */
[-C--:B------:R-:W-:Y:S01]  /*18530*/  FMUL.FTZ R41, R41, R153.reuse ;  /* 0x0000009929297220 */ /* 0x080fe20000410000 */
[----:B------:R-:W-:Y:S01]  /*18540*/  FSEL R154, R154, -INF , !P4 ;  /* 0xff8000009a9a7808 */ /* 0x000fe20006000000 */
[-C--:B------:R-:W-:Y:S01]  /*18550*/  FMUL.FTZ R44, R44, R153.reuse ;  /* 0x000000992c2c7220 */ /* 0x080fe20000410000 */
[----:B------:R-:W-:Y:S01]  /*18560*/  FSEL R170, R170, -INF , !P3 ;  /* 0xff800000aaaa7808 */ /* 0x000fe20005800000 */
[----:B------:R-:W0:Y:S01]  /*18570*/  MUFU.EX2 R157, R157 ;  /* 0x0000009d009d7308 */ /* 0x000e220000000800 */
[----:B------:R-:W-:Y:S01]  /*18580*/  FMNMX.FTZ R0, R154, R200, !PT ;  /* 0x000000c89a007209 */ /* 0x000fe20007810000 */
[----:B-1----:R-:W-:Y:S01]  /*18590*/  FADD.FTZ R181, R202, R181 ;  /* 0x000000b5cab57221 */ /* 0x002fe20000010000 */
[----:B------:R-:W-:Y:S01]  /*185a0*/  ISETP.GT.AND P3, PT, R207, 0x28, P2 ;  /* 0x00000028cf00780c */ /* 0x000fe20001764270 */
[-C--:B------:R-:W-:Y:S01]  /*185b0*/  FMUL.FTZ R45, R45, R153.reuse ;  /* 0x000000992d2d7220 */ /* 0x080fe20000410000 */
[----:B------:R-:W-:Y:S01]  /*185c0*/  FMNMX.FTZ R0, R155, R0, !PT ;  /* 0x000000009b007209 */ /* 0x000fe20007810000 */
[-C--:B------:R-:W-:Y:S01]  /*185d0*/  FMUL.FTZ R48, R48, R153.reuse ;  /* 0x0000009930307220 */ /* 0x080fe20000410000 */
[----:B------:R-:W-:Y:S01]  /*185e0*/  ISETP.LT.OR P3, PT, R208, 0x29, P3 ;  /* 0x00000029d000780c */ /* 0x000fe20001f61670 */
[----:B------:R-:W1:Y:S01]  /*185f0*/  MUFU.EX2 R161, R161 ;  /* 0x000000a100a17308 */ /* 0x000e620000000800 */
[----:B------:R-:W-:Y:S01]  /*18600*/  FMNMX.FTZ R0, R158, R0, !PT ;  /* 0x000000009e007209 */ /* 0x000fe20007810000 */
[-C--:B------:R-:W-:Y:S01]  /*18610*/  FMUL.FTZ R49, R49, R153.reuse ;  /* 0x0000009931317220 */ /* 0x080fe20000410000 */
[----:B------:R-:W-:Y:S01]  /*18620*/  FSEL R174, R174, -INF , !P3 ;  /* 0xff800000aeae7808 */ /* 0x000fe20005800000 */
[-C--:B------:R-:W-:Y:S01]  /*18630*/  FMUL.FTZ R52, R52, R153.reuse ;  /* 0x0000009934347220 */ /* 0x080fe20000410000 */
[----:B------:R-:W-:Y:S01]  /*18640*/  FMNMX.FTZ R0, R159, R0, !PT ;  /* 0x000000009f007209 */ /* 0x000fe20007810000 */
[-C--:B------:R-:W-:Y:S01]  /*18650*/  FMUL.FTZ R53, R53, R153.reuse ;  /* 0x0000009935357220 */ /* 0x080fe20000410000 */
[----:B------:R-:W-:Y:S01]  /*18660*/  ISETP.GT.AND P3, PT, R207, 0x30, P2 ;  /* 0x00000030cf00780c */ /* 0x000fe20001764270 */
[----:B------:R-:W2:Y:S01]  /*18670*/  MUFU.EX2 R164, R164 ;  /* 0x000000a400a47308 */ /* 0x000ea20000000800 */
[----:B------:R-:W-:Y:S01]  /*18680*/  FMNMX.FTZ R0, R162, R0, !PT ;  /* 0x00000000a2007209 */ /* 0x000fe20007810000 */
[----:B0-----:R-:W-:Y:S01]  /*18690*/  FADD.FTZ R181, R157, R181 ;  /* 0x000000b59db57221 */ /* 0x001fe20000010000 */
[----:B------:R-:W-:Y:S01]  /*186a0*/  ISETP.LT.OR P3, PT, R208, 0x31, P3 ;  /* 0x00000031d000780c */ /* 0x000fe20001f61670 */
[-C--:B------:R-:W-:Y:S01]  /*186b0*/  FMUL.FTZ R56, R56, R153.reuse ;  /* 0x0000009938387220 */ /* 0x080fe20000410000 */
[----:B------:R-:W-:Y:S01]  /*186c0*/  FMNMX.FTZ R0, R163, R0, !PT ;  /* 0x00000000a3007209 */ /* 0x000fe20007810000 */
[----:B------:R-:W-:Y:S01]  /*186d0*/  FADD.FTZ R181, R203, R181 ;  /* 0x000000b5cbb57221 */ /* 0x000fe20000010000 */
[----:B------:R-:W-:Y:S01]  /*186e0*/  FSEL R178, R178, -INF , !P3 ;  /* 0xff800000b2b27808 */ /* 0x000fe20005800000 */
[----:B------:R-:W-:Y:S01]  /*186f0*/  MUFU.EX2 R165, R165 ;  /* 0x000000a500a57308 */ /* 0x000fe20000000800 */
[----:B------:R-:W-:Y:S01]  /*18700*/  FMNMX.FTZ R0, R166, R0, !PT ;  /* 0x00000000a6007209 */ /* 0x000fe20007810000 */
[----:B-1----:R-:W-:Y:S01]  /*18710*/  FADD.FTZ R181, R161, R181 ;  /* 0x000000b5a1b57221 */ /* 0x002fe20000010000 */
[----:B------:R-:W-:Y:S01]  /*18720*/  ISETP.GT.AND P3, PT, R207, 0x31, P2 ;  /* 0x00000031cf00780c */ /* 0x000fe20001764270 */
[-C--:B------:R-:W-:Y:S01]  /*18730*/  FMUL.FTZ R57, R57, R153.reuse ;  /* 0x0000009939397220 */ /* 0x080fe20000410000 */
[----:B------:R-:W-:Y:S01]  /*18740*/  FMNMX.FTZ R0, R167, R0, !PT ;  /* 0x00000000a7007209 */ /* 0x000fe20007810000 */
[-C--:B------:R-:W-:Y:S01]  /*18750*/  FMUL.FTZ R60, R60, R153.reuse ;  /* 0x000000993c3c7220 */ /* 0x080fe20000410000 */
[----:B------:R-:W-:Y:S01]  /*18760*/  ISETP.GT.AND P4, PT, R207, 0x38, P2 ;  /* 0x00000038cf00780c */ /* 0x000fe20001784270 */
[----:B------:R-:W-:Y:S01]  /*18770*/  MUFU.EX2 R172, R172 ;  /* 0x000000ac00ac7308 */ /* 0x000fe20000000800 */
[----:B------:R-:W-:Y:S01]  /*18780*/  FMNMX.FTZ R0, R170, R0, !PT ;  /* 0x00000000aa007209 */ /* 0x000fe20007810000 */
[----:B--2---:R-:W-:Y:S01]  /*18790*/  FADD.FTZ R181, R164, R181 ;  /* 0x000000b5a4b57221 */ /* 0x004fe20000010000 */
[----:B------:R-:W-:Y:S01]  /*187a0*/  ISETP.LT.OR P3, PT, R208, 0x32, P3 ;  /* 0x00000032d000780c */ /* 0x000fe20001f61670 */
[-C--:B------:R-:W-:Y:S01]  /*187b0*/  FMUL.FTZ R61, R61, R153.reuse ;  /* 0x000000993d3d7220 */ /* 0x080fe20000410000 */
[----:B------:R-:W-:Y:S01]  /*187c0*/  FMNMX.FTZ R0, R171, R0, !PT ;  /* 0x00000000ab007209 */ /* 0x000fe20007810000 */
[-C--:B------:R-:W-:Y:S01]  /*187d0*/  FMUL.FTZ R64, R64, R153.reuse ;  /* 0x0000009940407220 */ /* 0x080fe20000410000 */
[----:B------:R-:W-:Y:S01]  /*187e0*/  ISETP.GT.AND P2, PT, R207, 0x39, P2 ;  /* 0x00000039cf00780c */ /* 0x000fe20001744270 */
[----:B------:R-:W-:Y:S01]  /*187f0*/  MUFU.EX2 R173, R173 ;  /* 0x000000ad00ad7308 */ /* 0x000fe20000000800 */
[----:B------:R-:W-:Y:S01]  /*18800*/  FMNMX.FTZ R0, R174, R0, !PT ;  /* 0x00000000ae007209 */ /* 0x000fe20007810000 */
[-C--:B------:R-:W-:Y:S01]  /*18810*/  FMUL.FTZ R65, R65, R153.reuse ;  /* 0x0000009941417220 */ /* 0x080fe20000410000 */
        /* <DEDUP_REMOVED lines=8> */
[----:B------:R-:W-:Y:S01]  /*188a0*/  ISETP.LT.OR P2, PT, R208, 0x3a, P2 ;  /* 0x0000003ad000780c */ /* 0x000fe20001741670 */
[-C--:B------:R-:W-:Y:S01]  /*188b0*/  FMUL.FTZ R73, R73, R153.reuse ;  /* 0x0000009949497220 */ /* 0x080fe20000410000 */
[----:B------:R-:W-:Y:S01]  /*188c0*/  FSEL R182, R182, -INF , !P4 ;  /* 0xff800000b6b67808 */ /* 0x000fe20006000000 */
[-C--:B------:R-:W-:Y:S01]  /*188d0*/  FMUL.FTZ R76, R76, R153.reuse ;  /* 0x000000994c4c7220 */ /* 0x080fe20000410000 */
[----:B------:R-:W-:Y:S01]  /*188e0*/  FMNMX.FTZ R0, R179, R0, !PT ;  /* 0x00000000b3007209 */ /* 0x000fe20007810000 */
[----:B------:R-:W-:Y:S01]  /*188f0*/  MUFU.EX2 R177, R177 ;  /* 0x000000b100b17308 */ /* 0x000fe20000000800 */
[----:B------:R-:W-:Y:S01]  /*18900*/  FSEL R183, R183, -INF , !P2 ;  /* 0xff800000b7b77808 */ /* 0x000fe20005000000 */
[-C--:B------:R-:W-:Y:S01]  /*18910*/  FMUL.FTZ R77, R77, R153.reuse ;  /* 0x000000994d4d7220 */ /* 0x080fe20000410000 */
[----:B------:R-:W-:Y:S01]  /*18920*/  FMNMX.FTZ R0, R182, R0, !PT ;  /* 0x00000000b6007209 */ /* 0x000fe20007810000 */
[-C--:B------:R-:W-:Y:S01]  /*18930*/  FMUL.FTZ R80, R80, R153.reuse ;  /* 0x0000009950507220 */ /* 0x080fe20000410000 */
[----:B------:R-:W-:Y:S01]  /*18940*/  F2FP.BF16.F32.PACK_AB R156, R156, R20 ;  /* 0x000000149c9c723e */ /* 0x000fe200000010ff */
[-C--:B------:R-:W-:Y:S01]  /*18950*/  FMUL.FTZ R81, R81, R153.reuse ;  /* 0x0000009951517220 */ /* 0x080fe20000410000 */
[----:B------:R-:W-:Y:S01]  /*18960*/  FMNMX.FTZ R20, R183, R0, !PT ;  /* 0x00000000b7147209 */ /* 0x000fe20007810000 */
        /* <DEDUP_REMOVED lines=30> */
[----:B------:R0:W-:Y:S01]  /*18b50*/  MUFU.EX2 R0, R169 ;  /* 0x000000a900007308 */ /* 0x0001e20000000800 */
[-C--:B------:R-:W-:Y:S01]  /*18b60*/  FMUL.FTZ R137, R137, R153.reuse ;  /* 0x0000009989897220 */ /* 0x080fe20000410000 */
[-C--:B------:R-:W-:Y:S01]  /*18b70*/  FMUL.FTZ R140, R140, R153.reuse ;  /* 0x000000998c8c7220 */ /* 0x080fe20000410000 */
[----:B------:R-:W1:Y:S01]  /*18b80*/  SHFL.BFLY PT, R204, R20, 0x1, 0x1f ;  /* 0x0c201f0014cc7f89 */ /* 0x000e6200000e0000 */
[-C--:B------:R-:W-:Y:S01]  /*18b90*/  FMUL.FTZ R141, R141, R153.reuse ;  /* 0x000000998d8d7220 */ /* 0x080fe20000410000 */
[-C--:B------:R-:W-:Y:S01]  /*18ba0*/  FMUL.FTZ R144, R144, R153.reuse ;  /* 0x0000009990907220 */ /* 0x080fe20000410000 */
[-C--:B------:R-:W-:Y:S01]  /*18bb0*/  FMUL.FTZ R145, R145, R153.reuse ;  /* 0x0000009991917220 */ /* 0x080fe20000410000 */
[-C--:B------:R-:W-:Y:S01]  /*18bc0*/  FMUL.FTZ R148, R148, R153.reuse ;  /* 0x0000009994947220 */ /* 0x080fe20000410000 */
[----:B------:R-:W-:Y:S01]  /*18bd0*/  FMUL.FTZ R149, R149, R153 ;  /* 0x0000009995957220 */ /* 0x000fe20000410000 */
[----:B-1----:R-:W-:-:S04]  /*18be0*/  FMNMX.FTZ R20, R20, R204, !PT ;  /* 0x000000cc14147209 */ /* 0x002fc80007810000 */
[C---:B------:R-:W-:Y:S01]  /*18bf0*/  FSETP.NEU.FTZ.AND P2, PT, R20.reuse, -INF , PT ;  /* 0xff8000001400780b */ /* 0x040fe20003f5d000 */
[----:B0-----:R-:W-:-:S03]  /*18c00*/  FMUL.FTZ R169, R20, R14 ;  /* 0x0000000e14a97220 */ /* 0x001fc60000410000 */
[----:B------:R-:W-:Y:S02]  /*18c10*/  FSEL R168, R20, RZ, P2 ;  /* 0x000000ff14a87208 */ /* 0x000fe40001000000 */
[----:B------:R-:W-:Y:S02]  /*18c20*/  FSEL R169, R169, RZ, P2 ;  /* 0x000000ffa9a97208 */ /* 0x000fe40001000000 */
[----:B------:R-:W-:Y:S01]  /*18c30*/  ISETP.NE.AND P2, PT, R197, RZ, PT ;  /* 0x000000ffc500720c */ /* 0x000fe20003f45270 */
[----:B------:R-:W-:Y:S02]  /*18c40*/  FADD.FTZ R168, -R168, R200 ;  /* 0x000000c8a8a87221 */ /* 0x000fe40000010100 */
        /* <DEDUP_REMOVED lines=16> */
[----:B------:R-:W-:-:S02]  /*18d50*/  IMAD.MOV.U32 R169, RZ, RZ, 0x40000040 ;  /* 0x40000040ffa97424 */ /* 0x000fc400078e00ff */
[----:B------:R-:W-:Y:S01]  /*18d60*/  FMUL.FTZ R168, R168, R14 ;  /* 0x0000000ea8a87220 */ /* 0x000fe20000410000 */
[----:B------:R-:W-:Y:S01]  /*18d70*/  MUFU.EX2 R155, R155 ;  /* 0x0000009b009b7308 */ /* 0x000fe20000000800 */
[----:B------:R-:W-:Y:S01]  /*18d80*/  F2FP.BF16.F32.PACK_AB R158, R157, R202 ;  /* 0x000000ca9d9e723e */ /* 0x000fe200000010ff */
[----:B------:R-:W-:Y:S01]  /*18d90*/  IMAD.MOV.U32 R202, RZ, RZ, R9 ;  /* 0x000000ffffca7224 */ /* 0x000fe200078e0009 */
[----:B------:R-:W-:-:S05]  /*18da0*/  R2UR UR7, R169 ;  /* 0x00000000a90772ca */ /* 0x000fca00000e0000 */
[----:B------:R0:W1:Y:S08]  /*18db0*/  MUFU.EX2 R183, R168 ;  /* 0x000000a800b77308 */ /* 0x0000700000000800 */
[----:B------:R-:W2:Y:S01]  /*18dc0*/  MUFU.EX2 R169, R154 ;  /* 0x0000009a00a97308 */ /* 0x000ea20000000800 */
[----:B0-----:R-:W-:-:S05]  /*18dd0*/  IMAD R168, R19, 0x1000, R194 ;  /* 0x0000100013a87824 */ /* 0x001fca00078e02c2 */
[----:B------:R-:W-:Y:S02]  /*18de0*/  R2UR UR6, R168 ;  /* 0x00000000a80672ca */ /* 0x000fe400000e0000 */
[----:B------:R-:W0:Y:S01]  /*18df0*/  MUFU.EX2 R200, R200 ;  /* 0x000000c800c87308 */ /* 0x000e220000000800 */
[-C--:B-1----:R-:W-:Y:S01]  /*18e00*/  FMUL.FTZ R26, R26, R183.reuse ;  /* 0x000000b71a1a7220 */ /* 0x082fe20000410000 */
[-C--:B------:R-:W-:Y:S01]  /*18e10*/  FMUL.FTZ R27, R27, R183.reuse ;  /* 0x000000b71b1b7220 */ /* 0x080fe20000410000 */
[-C--:B------:R-:W-:Y:S01]  /*18e20*/  FMUL.FTZ R30, R30, R183.reuse ;  /* 0x000000b71e1e7220 */ /* 0x080fe20000410000 */
[-C--:B------:R-:W-:Y:S01]  /*18e30*/  FMUL.FTZ R31, R31, R183.reuse ;  /* 0x000000b71f1f7220 */ /* 0x080fe20000410000 */
[-C--:B------:R-:W-:Y:S01]  /*18e40*/  FMUL.FTZ R34, R34, R183.reuse ;  /* 0x000000b722227220 */ /* 0x080fe20000410000 */
[-C--:B------:R-:W-:Y:S01]  /*18e50*/  FMUL.FTZ R35, R35, R183.reuse ;  /* 0x000000b723237220 */ /* 0x080fe20000410000 */
[----:B------:R-:W-:Y:S01]  /*18e60*/  FMUL.FTZ R38, R38, R183 ;  /* 0x000000b726267220 */ /* 0x000fe20000410000 */
[----:B------:R1:W-:Y:S01]  /*18e70*/  MUFU.EX2 R170, R152 ;  /* 0x0000009800aa7308 */ /* 0x0003e20000000800 */
[----:B--2---:R-:W-:Y:S01]  /*18e80*/  FFMA.FTZ R8, R183, R8, R169 ;  /* 0x00000008b7087223 */ /* 0x004fe200000100a9 */
[----:B------:R-:W-:Y:S01]  /*18e90*/  F2FP.BF16.F32.PACK_AB R157, R155, R169 ;  /* 0x000000a99b9d723e */ /* 0x000fe200000010ff */
[-C--:B------:R-:W-:Y:S01]  /*18ea0*/  FMUL.FTZ R39, R39, R183.reuse ;  /* 0x000000b727277220 */ /* 0x080fe20000410000 */
[-C--:B------:R-:W-:Y:S01]  /*18eb0*/  FMUL.FTZ R42, R42, R183.reuse ;  /* 0x000000b72a2a7220 */ /* 0x080fe20000410000 */
[----:B------:R-:W-:Y:S01]  /*18ec0*/  FADD.FTZ R8, R155, R8 ;  /* 0x000000089b087221 */ /* 0x000fe20000010000 */
[-C--:B------:R-:W-:Y:S01]  /*18ed0*/  FMUL.FTZ R43, R43, R183.reuse ;  /* 0x000000b72b2b7220 */ /* 0x080fe20000410000 */
[----:B------:R-:W-:Y:S01]  /*18ee0*/  FMUL.FTZ R46, R46, R183 ;  /* 0x000000b72e2e7220 */ /* 0x000fe20000410000 */
[----:B------:R-:W2:Y:S01]  /*18ef0*/  MUFU.EX2 R159, R159 ;  /* 0x0000009f009f7308 */ /* 0x000ea20000000800 */
[----:B-1----:R-:W-:-:S02]  /*18f00*/  @!P2 IMAD R152, R201, 0x40, R193 ;  /* 0x00000040c998a824 */ /* 0x002fc400078e02c1 */
[----:B0-----:R-:W-:Y:S01]  /*18f10*/  FADD.FTZ R8, R200, R8 ;  /* 0x00000008c8087221 */ /* 0x001fe20000010000 */
[-C--:B------:R-:W-:Y:S01]  /*18f20*/  FMUL.FTZ R47, R47, R183.reuse ;  /* 0x000000b72f2f7220 */ /* 0x080fe20000410000 */
[-C--:B------:R-:W-:Y:S01]  /*18f30*/  FMUL.FTZ R50, R50, R183.reuse ;  /* 0x000000b732327220 */ /* 0x080fe20000410000 */
[----:B------:R-:W-:Y:S02]  /*18f40*/  @!P2 IMAD R152, R152, 0x4, R18 ;  /* 0x000000049898a824 */ /* 0x000fe400078e0212 */
[-C--:B------:R-:W-:Y:S01]  /*18f50*/  FMUL.FTZ R51, R51, R183.reuse ;  /* 0x000000b733337220 */ /* 0x080fe20000410000 */
[-C--:B------:R-:W-:Y:S01]  /*18f60*/  FMUL.FTZ R54, R54, R183.reuse ;  /* 0x000000b736367220 */ /* 0x080fe20000410000 */
[----:B------:R-:W0:Y:S01]  /*18f70*/  MUFU.EX2 R162, R162 ;  /* 0x000000a200a27308 */ /* 0x000e220000000800 */
[-C--:B------:R-:W-:Y:S01]  /*18f80*/  FMUL.FTZ R55, R55, R183.reuse ;  /* 0x000000b737377220 */ /* 0x080fe20000410000 */
[----:B------:R-:W-:Y:S01]  /*18f90*/  @!P2 STS [R152+0x38400], R153 ;  /* 0x038400999800a388 */ /* 0x000fe20000000800 */
[-C--:B------:R-:W-:Y:S01]  /*18fa0*/  FMUL.FTZ R58, R58, R183.reuse ;  /* 0x000000b73a3a7220 */ /* 0x080fe20000410000 */
[-C--:B------:R-:W-:Y:S01]  /*18fb0*/  FMUL.FTZ R59, R59, R183.reuse ;  /* 0x000000b73b3b7220 */ /* 0x080fe20000410000 */
[-C--:B------:R-:W-:Y:S01]  /*18fc0*/  FMUL.FTZ R62, R62, R183.reuse ;  /* 0x000000b73e3e7220 */ /* 0x080fe20000410000 */
[----:B------:R1:W-:Y:S01]  /*18fd0*/  @!P2 STS [R152+0x38420], R183 ;  /* 0x038420b79800a388 */ /* 0x0003e20000000800 */
        /* <DEDUP_REMOVED lines=9> */
[----:B-1----:R-:W-:Y:S01]  /*19070*/  F2FP.BF16.F32.PACK_AB R152, R161, R203 ;  /* 0x000000cba198723e */ /* 0x002fe200000010ff */
[----:B------:R-:W-:Y:S01]  /*19080*/  FADD.FTZ R161, R165, R181 ;  /* 0x000000b5a5a17221 */ /* 0x000fe20000010000 */
[----:B------:R-:W1:Y:S01]  /*19090*/  MUFU.EX2 R166, R166 ;  /* 0x000000a600a67308 */ /* 0x000e620000000800 */
[----:B0-----:R-:W-:Y:S01]  /*190a0*/  FADD.FTZ R8, R162, R8 ;  /* 0x00000008a2087221 */ /* 0x001fe20000010000 */
[-C--:B------:R-:W-:Y:S01]  /*190b0*/  FMUL.FTZ R78, R78, R183.reuse ;  /* 0x000000b74e4e7220 */ /* 0x080fe20000410000 */
[-C--:B------:R-:W-:Y:S01]  /*190c0*/  FMUL.FTZ R79, R79, R183.reuse ;  /* 0x000000b74f4f7220 */ /* 0x080fe20000410000 */
[-C--:B------:R-:W-:Y:S01]  /*190d0*/  FMUL.FTZ R82, R82, R183.reuse ;  /* 0x000000b752527220 */ /* 0x080fe20000410000 */
[-C--:B------:R-:W-:Y:S01]  /*190e0*/  FMUL.FTZ R83, R83, R183.reuse ;  /* 0x000000b753537220 */ /* 0x080fe20000410000 */
[-C--:B------:R-:W-:Y:S01]  /*190f0*/  FMUL.FTZ R86, R86, R183.reuse ;  /* 0x000000b756567220 */ /* 0x080fe20000410000 */
[----:B---3--:R-:W-:Y:S01]  /*19100*/  FADD.FTZ R155, R163, R8 ;  /* 0x00000008a39b7221 */ /* 0x008fe20000010000 */
        /* <DEDUP_REMOVED lines=33> */
[-C--:B------:R-:W-:Y:S01]  /*19320*/  FMUL.FTZ R143, R143, R183.reuse ;  /* 0x000000b78f8f7220 */ /* 0x080fe20000410000 */
[-C--:B------:R-:W-:Y:S01]  /*19330*/  FMUL.FTZ R146, R146, R183.reuse ;  /* 0x000000b792927220 */ /* 0x080fe20000410000 */
[-C--:B------:R-:W-:Y:S01]  /*19340*/  FMUL.FTZ R147, R147, R183.reuse ;  /* 0x000000b793937220 */ /* 0x080fe20000410000 */
[-C--:B------:R-:W-:Y:S01]  /*19350*/  FMUL.FTZ R150, R150, R183.reuse ;  /* 0x000000b796967220 */ /* 0x080fe20000410000 */
[----:B------:R-:W-:Y:S01]  /*19360*/  FMUL.FTZ R151, R151, R183 ;  /* 0x000000b797977220 */ /* 0x000fe20000410000 */
[----:B------:R-:W-:Y:S01]  /*19370*/  F2FP.BF16.F32.PACK_AB R159, R159, R200 ;  /* 0x000000c89f9f723e */ /* 0x000fe200000010ff */
[----:B------:R-:W-:Y:S01]  /*19380*/  BAR.SYNC.DEFER_BLOCKING 0xf, 0x100 ;  /* 0x03c4000000007b1d */ /* 0x000fe20000010000 */
[----:B-1----:R-:W-:Y:S01]  /*19390*/  FADD.FTZ R183, R166, R155 ;  /* 0x0000009ba6b77221 */ /* 0x002fe20000010000 */
[----:B------:R-:W-:Y:S01]  /*193a0*/  F2FP.BF16.F32.PACK_AB R154, R165, R164 ;  /* 0x000000a4a59a723e */ /* 0x000fe200000010ff */
[----:B------:R-:W-:Y:S01]  /*193b0*/  FADD.FTZ R8, R160, R161 ;  /* 0x000000a1a0087221 */ /* 0x000fe20000010000 */
[----:B------:R-:W-:Y:S01]  /*193c0*/  F2FP.BF16.F32.PACK_AB R153, R163, R162 ;  /* 0x000000a2a399723e */ /* 0x000fe200000010ff */
[----:B------:R-:W-:Y:S01]  /*193d0*/  IMAD.MOV.U32 R169, RZ, RZ, 0x40000040 ;  /* 0x40000040ffa97424 */ /* 0x000fe200078e00ff */
[----:B------:R-:W1:Y:S01]  /*193e0*/  MUFU.EX2 R178, R178 ;  /* 0x000000b200b27308 */ /* 0x000e620000000800 */
[C---:B0-----:R-:W-:Y:S01]  /*193f0*/  F2FP.BF16.F32.PACK_AB R155, R181.reuse, R166 ;  /* 0x000000a6b59b723e */ /* 0x041fe200000010ff */
[----:B------:R-:W-:Y:S01]  /*19400*/  FADD.FTZ R183, R181, R183 ;  /* 0x000000b7b5b77221 */ /* 0x000fe20000010000 */
[C---:B------:R-:W-:Y:S01]  /*19410*/  F2FP.BF16.F32.PACK_AB R160, R0.reuse, R160 ;  /* 0x000000a000a0723e */ /* 0x040fe200000010ff */
[----:B------:R-:W-:Y:S01]  /*19420*/  FADD.FTZ R8, R0, R8 ;  /* 0x0000000800087221 */ /* 0x000fe20000010000 */
[----:B------:R-:W-:Y:S01]  /*19430*/  F2FP.BF16.F32.PACK_AB R162, R173, R172 ;  /* 0x000000acada2723e */ /* 0x000fe200000010ff */
[----:B--2---:R-:W-:Y:S01]  /*19440*/  FADD.FTZ R183, R204, R183 ;  /* 0x000000b7ccb77221 */ /* 0x004fe20000010000 */
[----:B---3--:R-:W-:Y:S01]  /*19450*/  F2FP.BF16.F32.PACK_AB R161, R171, R204 ;  /* 0x000000ccaba1723e */ /* 0x008fe200000010ff */
[----:B------:R-:W0:Y:S01]  /*19460*/  MUFU.EX2 R179, R179 ;  /* 0x000000b300b37308 */ /* 0x000e220000000800 */
[----:B----4-:R-:W-:Y:S01]  /*19470*/  F2FP.BF16.F32.PACK_AB R163, R175, R174 ;  /* 0x000000aeafa3723e */ /* 0x010fe200000010ff */
[----:B------:R-:W-:Y:S01]  /*19480*/  FADD.FTZ R183, R171, R183 ;  /* 0x000000b7abb77221 */ /* 0x000fe20000010000 */
[----:B------:R-:W-:Y:S01]  /*19490*/  F2FP.BF16.F32.PACK_AB R164, R177, R176 ;  /* 0x000000b0b1a4723e */ /* 0x000fe200000010ff */
[----:B------:R-:W-:Y:S01]  /*194a0*/  FADD.FTZ R8, R172, R8 ;  /* 0x00000008ac087221 */ /* 0x000fe20000010000 */
[----:B------:R-:W-:Y:S01]  /*194b0*/  F2FP.BF16.F32.PACK_AB R166, R170, R180 ;  /* 0x000000b4aaa6723e */ /* 0x000fe200000010ff */
[----:B------:R-:W-:Y:S01]  /*194c0*/  FADD.FTZ R183, R174, R183 ;  /* 0x000000b7aeb77221 */ /* 0x000fe20000010000 */
[----:B------:R-:W-:Y:S01]  /*194d0*/  ISETP.GT.AND P2, PT, R15, R219, PT ;  /* 0x000000db0f00720c */ /* 0x000fe20003f44270 */
[----:B------:R-:W2:Y:S01]  /*194e0*/  MUFU.EX2 R182, R182 ;  /* 0x000000b600b67308 */ /* 0x000ea20000000800 */
[----:B------:R-:W-:Y:S01]  /*194f0*/  FADD.FTZ R8, R173, R8 ;  /* 0x00000008ad087221 */ /* 0x000fe20000010000 */
[----:B------:R3:W-:Y:S01]  /*19500*/  STSM.16.M88.4 [R199+0x36400], R156 ;  /* 0x0364009cc7007844 */ /* 0x0007e20000000200 */
[----:B------:R-:W-:Y:S01]  /*19510*/  FADD.FTZ R183, R175, R183 ;  /* 0x000000b7afb77221 */ /* 0x000fe20000010000 */
[----:B------:R-:W-:-:S02]  /*19520*/  IMAD.MOV.U32 R201, RZ, RZ, R19 ;  /* 0x000000ffffc97224 */ /* 0x000fc400078e0013 */
[----:B------:R-:W-:Y:S01]  /*19530*/  FADD.FTZ R8, R176, R8 ;  /* 0x00000008b0087221 */ /* 0x000fe20000010000 */
[----:B------:R4:W-:Y:S01]  /*19540*/  STSM.16.M88.4 [R216], R152 ;  /* 0x00000098d8007844 */ /* 0x0009e20000000200 */
[----:B-1----:R-:W-:Y:S01]  /*19550*/  FADD.FTZ R183, R178, R183 ;  /* 0x000000b7b2b77221 */ /* 0x002fe20000010000 */
[----:B------:R-:W1:Y:S01]  /*19560*/  MUFU.EX2 R205, R205 ;  /* 0x000000cd00cd7308 */ /* 0x000e620000000800 */
[----:B0-----:R-:W-:Y:S01]  /*19570*/  F2FP.BF16.F32.PACK_AB R165, R179, R178 ;  /* 0x000000b2b3a5723e */ /* 0x001fe200000010ff */
[----:B------:R0:W-:Y:S01]  /*19580*/  STSM.16.M88.4 [R214], R160 ;  /* 0x000000a0d6007844 */ /* 0x0001e20000000200 */
[----:B------:R-:W-:Y:S01]  /*19590*/  FADD.FTZ R8, R177, R8 ;  /* 0x00000008b1087221 */ /* 0x000fe20000010000 */
[----:B------:R-:W-:Y:S01]  /*195a0*/  FADD.FTZ R183, R179, R183 ;  /* 0x000000b7b3b77221 */ /* 0x000fe20000010000 */
[----:B------:R-:W-:Y:S02]  /*195b0*/  IMAD.MOV.U32 R200, RZ, RZ, R20 ;  /* 0x000000ffffc87224 */ /* 0x000fe400078e0014 */
[----:B------:R-:W-:Y:S01]  /*195c0*/  FADD.FTZ R8, R180, R8 ;  /* 0x00000008b4087221 */ /* 0x000fe20000010000 */
[----:B--2---:R-:W-:-:S03]  /*195d0*/  FADD.FTZ R183, R182, R183 ;  /* 0x000000b7b6b77221 */ /* 0x004fc60000010000 */
[----:B------:R-:W-:Y:S01]  /*195e0*/  FADD.FTZ R0, R170, R8 ;  /* 0x00000008aa007221 */ /* 0x000fe20000010000 */
[C---:B-1----:R-:W-:Y:S01]  /*195f0*/  F2FP.BF16.F32.PACK_AB R167, R205.reuse, R182 ;  /* 0x000000b6cda7723e */ /* 0x042fe200000010ff */
[----:B------:R-:W-:-:S04]  /*19600*/  FADD.FTZ R8, R205, R183 ;  /* 0x000000b7cd087221 */ /* 0x000fc80000010000 */
[----:B------:R0:W-:Y:S01]  /*19610*/  STSM.16.M88.4 [R215], R164 ;  /* 0x000000a4d7007844 */ /* 0x0001e20000000200 */
[----:B------:R-:W-:-:S06]  /*19620*/  WARPGROUP.ARRIVE ;  /* 0x00000000000079c5 */ /* 0x000fcc0000000000 */
[----:B------:R-:W-:Y:S03]  /*19630*/  HGMMA.64x256x16.F32.BF16 R24, R156, gdesc[UR4].tnspB, R24, gsb0 ;  /* 0x43e000049c187df0 */ /* 0x000fe60008001818 */
[----:B------:R-:W-:Y:S02]  /*19640*/  WARPGROUP.DEPBAR.LE gsb0, 0x0 ;  /* 0x00008000000079c5 */ /* 0x000fe40000010000 */
[----:B---3--:R-:W-:Y:S01]  /*19650*/  VIADD R156, R168, 0x80 ;  /* 0x00000080a89c7836 */ /* 0x008fe20000000000 */
[----:B------:R-:W-:Y:S01]  /*19660*/  WARPGROUP.ARRIVE ;  /* 0x00000000000079c5 */ /* 0x000fe20000000000 */
[----:B------:R-:W-:-:S03]  /*19670*/  IMAD.MOV.U32 R157, RZ, RZ, 0x40000040 ;  /* 0x40000040ff9d7424 */ /* 0x000fc600078e00ff */
[----:B------:R-:W-:Y:S02]  /*19680*/  R2UR UR6, R156 ;  /* 0x000000009c0672ca */ /* 0x000fe400000e0000 */
[----:B------:R-:W-:-:S15]  /*19690*/  R2UR UR7, R157 ;  /* 0x000000009d0772ca */ /* 0x000fde00000e0000 */
[----:B------:R-:W-:-:S01]  /*196a0*/  NOP ;  /* 0x0000000000007918 */ /* 0x000fc20000000000 */
[----:B------:R-:W-:Y:S03]  /*196b0*/  HGMMA.64x256x16.F32.BF16 R24, R152, gdesc[UR4].tnspB, R24, gsb0 ;  /* 0x43e0000498187df0 */ /* 0x000fe60008001818 */
[----:B------:R-:W-:Y:S02]  /*196c0*/  WARPGROUP.DEPBAR.LE gsb0, 0x0 ;  /* 0x00008000000079c5 */ /* 0x000fe40000010000 */
[C---:B----4-:R-:W-:Y:S01]  /*196d0*/  VIADD R152, R168.reuse, 0x100 ;  /* 0x00000100a8987836 */ /* 0x050fe20000000000 */
[----:B------:R-:W-:Y:S01]  /*196e0*/  WARPGROUP.ARRIVE ;  /* 0x00000000000079c5 */ /* 0x000fe20000000000 */
[----:B------:R-:W-:Y:S02]  /*196f0*/  IMAD.MOV.U32 R153, RZ, RZ, 0x40000040 ;  /* 0x40000040ff997424 */ /* 0x000fe400078e00ff */
[----:B------:R-:W-:Y:S01]  /*19700*/  VIADD R168, R168, 0x180 ;  /* 0x00000180a8a87836 */ /* 0x000fe20000000000 */
[----:B------:R-:W-:-:S02]  /*19710*/  R2UR UR6, R152 ;  /* 0x00000000980672ca */ /* 0x000fc400000e0000 */
[----:B------:R-:W-:-:S15]  /*19720*/  R2UR UR7, R153 ;  /* 0x00000000990772ca */ /* 0x000fde00000e0000 */
[----:B------:R-:W-:-:S01]  /*19730*/  NOP ;  /* 0x0000000000007918 */ /* 0x000fc20000000000 */
        /* <DEDUP_REMOVED lines=17> */
[----:B-1----:R-:W-:-:S04]  /*19850*/  VIADD R21, R15, 0xffffffff ;  /* 0xffffffff0f157836 */ /* 0x002fc80000000000 */
[----:B------:R-:W-:Y:S01]  /*19860*/  IMAD.MOV.U32 R15, RZ, RZ, R21 ;  /* 0x000000ffff0f7224 */ /* 0x000fe200078e0015 */
[----:B0-----:R-:W-:Y:S06]  /*19870*/  @P2 BRA `(.L_x_6659) ;  /* 0xffffffc000d82947 */ /* 0x001fec000383ffff */
.L_x_6640:
[----:B------:R-:W-:Y:S05]  /*19880*/  BSYNC B0 ;  /* 0x0000000000007941 */ /* 0x000fea0003800000 */
.L_x_6639:
[----:B------:R-:W0:Y:S01]  /*19890*/  SHFL.BFLY PT, R2, R0, 0x2, 0x1f ;  /* 0x0c401f0000027f89 */ /* 0x000e2200000e0000 */
[----:B------:R-:W-:Y:S02]  /*198a0*/  IMAD.MOV.U32 R13, RZ, RZ, -0x800000 ;  /* 0xff800000ff0d7424 */ /* 0x000fe400078e00ff */
[----:B------:R-:W-:Y:S01]  /*198b0*/  IMAD.MOV.U32 R12, RZ, RZ, -0x800000 ;  /* 0xff800000ff0c7424 */ /* 0x000fe200078e00ff */
[----:B------:R-:W-:Y:S06]  /*198c0*/  BAR.ARV 0x8, 0x100 ;  /* 0x0204000000007b1d */ /* 0x000fec0000002000 */
[----:B------:R-:W-:-:S02]  /*198d0*/  VIADD R229, R229, 0x1 ;  /* 0x00000001e5e57836 */ /* 0x000fc40000000000 */
[----:B------:R-:W-:Y:S01]  /*198e0*/  BAR.SYNC.DEFER_BLOCKING 0xf, 0x100 ;  /* 0x03c4000000007b1d */ /* 0x000fe20000010000 */
[----:B0-----:R-:W-:-:S05]  /*198f0*/  FADD.FTZ R2, R2, R0 ;  /* 0x0000000002027221 */ /* 0x001fca0000010000 */
[----:B------:R-:W0:Y:S02]  /*19900*/  SHFL.BFLY PT, R0, R2, 0x1, 0x1f ;  /* 0x0c201f0002007f89 */ /* 0x000e2400000e0000 */
[----:B0-----:R-:W-:Y:S01]  /*19910*/  FADD.FTZ R0, R2, R0 ;  /* 0x0000000002007221 */ /* 0x001fe20000010000 */
[----:B------:R-:W-:-:S04]  /*19920*/  IMAD.MOV.U32 R2, RZ, RZ, RZ ;  /* 0x000000ffff027224 */ /* 0x000fc800078e00ff */
[----:B------:R-:W-:-:S13]  /*19930*/  FSETP.NE.FTZ.AND P0, PT, R0, RZ, PT ;  /* 0x000000ff0000720b */ /* 0x000fda0003f15000 */
[----:B------:R-:W0:Y:S01]  /*19940*/  @P0 MUFU.RCP R2, R0 ;  /* 0x0000000000020308 */ /* 0x000e220000001000 */
[----:B------:R-:W-:-:S07]  /*19950*/  @P0 FMUL.FTZ R3, R14, 0.69314718246459960938 ;  /* 0x3f3172180e030820 */ /* 0x000fce0000410000 */
[----:B------:R-:W3:Y:S01]  /*19960*/  @P0 MUFU.LG2 R0, R0 ;  /* 0x0000000000000308 */ /* 0x000ee20000000c00 */
        /* <DEDUP_REMOVED lines=11> */
[-C--:B------:R-:W-:Y:S01]  /*19a20*/  FMUL.FTZ R44, R44, R2.reuse ;  /* 0x000000022c2c7220 */ /* 0x080fe20000410000 */
[----:B------:R-:W-:Y:S01]  /*19a30*/  @P0 FFMA.FTZ R13, R3, R9, R0 ;  /* 0x00000009030d0223 */ /* 0x000fe20000010000 */
        /* <DEDUP_REMOVED lines=57> */
[----:B------:R-:W-:Y:S01]  /*19dd0*/  FMUL.FTZ R149, R149, R2 ;  /* 0x0000000295957220 */ /* 0x000fe20000410000 */
        /* <DEDUP_REMOVED lines=53> */
[----:B0-----:R-:W-:Y:S01]  /*1a130*/  SEL R3, RZ, 0x1, P1 ;  /* 0x00000001ff037807 */ /* 0x001fe20000800000 */
        /* <DEDUP_REMOVED lines=25> */
[----:B------:R-:W-:-:S02]  /*1a2d0*/  PLOP3.LUT P0, PT, PT, PT, PT, 0x8, 0x0 ;  /* 0x000000000000781c */ /* 0x000fc40003f0e170 */
[----:B------:R-:W-:Y:S02]  /*1a2e0*/  LOP3.LUT R22, R22, R3, RZ, 0x3c, !PT ;  /* 0x0000000316167212 */ /* 0x000fe400078e3cff */
[----:B------:R-:W-:-:S09]  /*1a2f0*/  SEL R19, R19, RZ, P1 ;  /* 0x000000ff13137207 */ /* 0x000fd20000800000 */
.L_x_6528:
[----:B------:R-:W-:Y:S05]  /*1a300*/  BSYNC B7 ;  /* 0x0000000000077941 */ /* 0x000fea0003800000 */
.L_x_6516:
[----:B------:R-:W0:Y:S08]  /*1a310*/  S2UR UR5, SR_CgaCtaId ;  /* 0x00000000000579c3 */ /* 0x000e300000008800 */
[----:B------:R-:W-:Y:S06]  /*1a320*/  BAR.SYNC.DEFER_BLOCKING 0x5, 0x180 ;  /* 0x0146000000007b1d */ /* 0x000fec0000010000 */
[----:B------:R-:W-:Y:S01]  /*1a330*/  UMOV UR4, 0x400 ;  /* 0x0000040000047882 */ /* 0x000fe20000000000 */
[----:B------:R-:W-:Y:S01]  /*1a340*/  BSSY B0, `(.L_x_6660) ;  /* 0x00004a9000007945 */ /* 0x000fe20003800000 */
[----:B0-----:R-:W-:-:S06]  /*1a350*/  ULEA UR4, UR5, UR4, 0x18 ;  /* 0x0000000405047291 */ /* 0x001fcc000f8ec03f */
[----:B------:R-:W-:-:S05]  /*1a360*/  IMAD.U32 R18, RZ, RZ, UR4 ;  /* 0x00000004ff127e24 */ /* 0x000fca000f8e00ff */
[----:B------:R0:W3:Y:S01]  /*1a370*/  LDS.128 R152, [R18+0x388d0] ;  /* 0x0388d00012987984 */ /* 0x0000e20000000c00 */
        /* <DEDUP_REMOVED lines=12> */
[----:B-----5:R-:W-:Y:S02]  /*1a440*/  MOV R2, R18 ;  /* 0x0000001200027202 */ /* 0x020fe40000000f00 */
[----:B-1----:R-:W-:Y:S01]  /*1a450*/  MOV R3, R0 ;  /* 0x0000000000037202 */ /* 0x002fe20000000f00 */
        /* <DEDUP_REMOVED lines=10> */
[----:B-1----:R-:W-:Y:S02]  /*1a500*/  IADD3 R4, P0, R14, 0x20, RZ ;  /* 0x000000200e047810 */ /* 0x002fe40007f1e0ff */
        /* <DEDUP_REMOVED lines=8> */
[----:B-1----:R-:W-:Y:S02]  /*1a590*/  IADD3 R4, P0, R14, 0x40, RZ ;  /* 0x000000400e047810 */ /* 0x002fe40007f1e0ff */
        /* <DEDUP_REMOVED lines=148> */
[----:B-1----:R-:W-:-:S11]  /*1aee0*/  LOP3.LUT R4, R0, 0x380, RZ, 0xc0, !PT ;  /* 0x0000038000047812 */ /* 0x002fd600078ec0ff */
[----:B------:R-:W1:Y:S01]  /*1aef0*/  @P0 LDC.64 R6, c[0x0][0xd08] ;  /* 0x00034200ff060b82 */ /* 0x000e620000000a00 */
[----:B------:R-:W-:Y:S02]  /*1af00*/  F2FP.BF16.F32.PACK_AB R8, R145, R144 ;  /* 0x000000909108723e */ /* 0x000fe400000010ff */
[----:B------:R-:W-:-:S04]  /*1af10*/  SHF.R.U64 R4, R4, 0x3, RZ ;  /* 0x0000000304047819 */ /* 0x000fc800000012ff */
[----:B------:R-:W-:Y:S01]  /*1af20*/  LOP3.LUT R14, R4, R0, RZ, 0x3c, !PT ;  /* 0x00000000040e7212 */ /* 0x000fe200078e3cff */
[----:B------:R-:W-:-:S03]  /*1af30*/  IMAD.U32 R4, RZ, RZ, UR4 ;  /* 0x00000004ff047e24 */ /* 0x000fc6000f8e00ff */
[----:B------:R-:W-:-:S05]  /*1af40*/  MOV R14, R14 ;  /* 0x0000000e000e7202 */ /* 0x000fca0000000f00 */
[----:B------:R4:W-:Y:S01]  /*1af50*/  STSM.16.M88.4 [R14], R8 ;  /* 0x000000080e007844 */ /* 0x0009e20000000200 */
[----:B-1----:R-:W-:Y:S01]  /*1af60*/  @P0 IMAD.WIDE R6, R223, 0x4, R6 ;  /* 0x00000004df060825 */ /* 0x002fe200078e0206 */
[----:B------:R-:W-:Y:S01]  /*1af70*/  BAR.SYNC.DEFER_BLOCKING 0x1, 0x100 ;  /* 0x0044000000007b1d */ /* 0x000fe20000010000 */
[----:B------:R-:W-:-:S04]  /*1af80*/  ISETP.NE.U32.AND P1, PT, RZ, UR6, PT ;  /* 0x00000006ff007c0c */ /* 0x000fc8000bf25070 */
[----:B------:R-:W-:Y:S01]  /*1af90*/  ISETP.NE.AND.EX P1, PT, RZ, UR7, PT, P1 ;  /* 0x00000007ff007c0c */ /* 0x000fe2000bf25310 */
[----:B------:R1:W5:Y:S01]  /*1afa0*/  @P0 LDG.E R4, desc[UR50][R6.64] ;  /* 0x0000003206040981 */ /* 0x000362000c1e1900 */
[----:B------:R-:W-:Y:S01]  /*1afb0*/  IMAD.MOV.U32 R0, RZ, RZ, RZ ;  /* 0x000000ffff007224 */ /* 0x000fe200078e00ff */
[----:B-1----:R-:W1:Y:S02]  /*1afc0*/  LDC.64 R6, c[0x0][0xd00] ;  /* 0x00034000ff067b82 */ /* 0x002e640000000a00 */
[----:B-1----:R-:W-:-:S08]  /*1afd0*/  IMAD.WIDE R6, R223, 0x4, R6 ;  /* 0x00000004df067825 */ /* 0x002fd000078e0206 */
[----:B------:R4:W5:Y:S01]  /*1afe0*/  @P1 LDG.E R0, desc[UR50][R6.64] ;  /* 0x0000003206001981 */ /* 0x000962000c1e1900 */
[----:B------:R-:W-:Y:S05]  /*1aff0*/  @P0 BRA `(.L_x_6662) ;  /* 0x0000000000100947 */ /* 0x000fea0003800000 */
[----:B------:R-:W-:Y:S05]  /*1b000*/  @!P1 BRA `(.L_x_6662) ;  /* 0x00000000000c9947 */ /* 0x000fea0003800000 */
[----:B-----5:R-:W2:Y:S04]  /*1b010*/  LDG.E R4, desc[UR50][R6.64] ;  /* 0x0000003206047981 */ /* 0x020ea8000c1e1900 */
[----:B----4-:R-:W2:Y:S02]  /*1b020*/  LDG.E R6, desc[UR50][R6.64+0x4] ;  /* 0x0000043206067981 */ /* 0x010ea4000c1e1900 */
[----:B--2---:R-:W-:-:S07]  /*1b030*/  IMAD.IADD R4, R6, 0x1, -R4 ;  /* 0x0000000106047824 */ /* 0x004fce00078e0a04 */
.L_x_6662:
        /* <DEDUP_REMOVED lines=8> */
[----:B---3--:R-:W2:Y:S01]  /*1b0c0*/  LDL R152, [R1+0x80] ;  /* 0x0000800001987983 */ /* 0x008ea20000100800 */
[----:B----4-:R-:W-:Y:S01]  /*1b0d0*/  IMAD.MOV.U32 R10, RZ, RZ, 0xab8 ;  /* 0x00000ab8ff0a7424 */ /* 0x010fe200078e00ff */
[----:B------:R-:W-:Y:S01]  /*1b0e0*/  ISETP.GT.AND P1, PT, R222, 0x1, PT ;  /* 0x00000001de00780c */ /* 0x000fe20003f24270 */
[----:B------:R-:W1:Y:S01]  /*1b0f0*/  LDC R23, c[0x0][0xce8] ;  /* 0x00033a00ff177b82 */ /* 0x000e620000000800 */
[----:B------:R-:W-:Y:S01]  /*1b100*/  ISETP.NE.U32.AND P0, PT, RZ, UR6, PT ;  /* 0x00000006ff007c0c */ /* 0x000fe2000bf05070 */
[----:B------:R-:W-:Y:S01]  /*1b110*/  IMAD.IADD R20, R218, 0x1, R195 ;  /* 0x00000001da147824 */ /* 0x000fe200078e02c3 */
[----:B------:R-:W-:Y:S02]  /*1b120*/  SEL R10, R10, 0xa78, P1 ;  /* 0x00000a780a0a7807 */ /* 0x000fe40000800000 */
[----:B------:R-:W-:Y:S02]  /*1b130*/  ISETP.NE.AND.EX P0, PT, RZ, UR7, PT, P0 ;  /* 0x00000007ff007c0c */ /* 0x000fe4000bf05300 */
[----:B------:R-:W-:Y:S01]  /*1b140*/  SHF.R.S32.HI R11, RZ, 0x1f, R223 ;  /* 0x0000001fff0b7819 */ /* 0x000fe200000114df */
[----:B------:R-:W3:Y:S01]  /*1b150*/  LDC.64 R8, c[0x0][R10+0x220] ;  /* 0x000088000a087b82 */ /* 0x000ee20000000a00 */
[----:B------:R-:W-:-:S02]  /*1b160*/  SEL R14, R223, RZ, !P0 ;  /* 0x000000ffdf0e7207 */ /* 0x000fc40004000000 */
[----:B------:R-:W-:Y:S02]  /*1b170*/  SEL R11, R11, RZ, !P0 ;  /* 0x000000ff0b0b7207 */ /* 0x000fe40004000000 */
[----:B------:R-:W-:-:S03]  /*1b180*/  SEL R21, R230, RZ, P1 ;  /* 0x000000ffe6157207 */ /* 0x000fc60000800000 */
[----:B------:R-:W4:Y:S01]  /*1b190*/  LDC.64 R6, c[0x0][R10+0x218] ;  /* 0x000086000a067b82 */ /* 0x000f220000000a00 */
[----:B-1----:R-:W-:Y:S01]  /*1b1a0*/  ISETP.NE.AND P0, PT, R23, 0x1, PT ;  /* 0x000000011700780c */ /* 0x002fe20003f05270 */
[----:B---3--:R-:W-:-:S04]  /*1b1b0*/  IMAD R9, R9, R14, RZ ;  /* 0x0000000e09097224 */ /* 0x008fc800078e02ff */
[C---:B------:R-:W-:Y:S02]  /*1b1c0*/  IMAD R11, R8.reuse, R11, R9 ;  /* 0x0000000b080b7224 */ /* 0x040fe400078e0209 */
[----:B------:R-:W-:-:S04]  /*1b1d0*/  IMAD.WIDE.U32 R8, R8, R14, RZ ;  /* 0x0000000e08087225 */ /* 0x000fc800078e00ff */
[-C--:B----4-:R-:W-:Y:S02]  /*1b1e0*/  IMAD R14, R7, R221.reuse, RZ ;  /* 0x000000dd070e7224 */ /* 0x090fe400078e02ff */
[----:B------:R-:W-:-:S04]  /*1b1f0*/  IMAD.WIDE.U32 R6, R6, R221, RZ ;  /* 0x000000dd06067225 */ /* 0x000fc800078e00ff */
[----:B------:R-:W-:Y:S01]  /*1b200*/  IMAD.IADD R14, R7, 0x1, R14 ;  /* 0x00000001070e7824 */ /* 0x000fe200078e020e */
[----:B------:R-:W-:Y:S01]  /*1b210*/  IADD3 R15, P2, P3, R8, R6, R0 ;  /* 0x00000006080f7210 */ /* 0x000fe20007b5e000 */
[----:B------:R-:W1:Y:S01]  /*1b220*/  @P0 LDC R7, c[0x0][0xcec] ;  /* 0x00033b00ff070b82 */ /* 0x000e620000000800 */
[----:B------:R-:W-:-:S05]  /*1b230*/  IMAD.IADD R11, R9, 0x1, R11 ;  /* 0x00000001090b7824 */ /* 0x000fca00078e020b */
[----:B------:R-:W-:Y:S01]  /*1b240*/  IADD3.X R11, R11, R14, R5, P2, P3 ;  /* 0x0000000e0b0b7210 */ /* 0x000fe200017e6405 */
[----:B------:R-:W-:Y:S01]  /*1b250*/  IMAD.MOV.U32 R14, RZ, RZ, R20 ;  /* 0x000000ffff0e7224 */ /* 0x000fe200078e0014 */
[----:B------:R-:W3:Y:S01]  /*1b260*/  @P0 LDC R6, c[0x0][0xcf0] ;  /* 0x00033c00ff060b82 */ /* 0x000ee20000000800 */
[----:B-1----:R-:W-:-:S05]  /*1b270*/  @P0 IMAD.HI.U32 R7, R20, R7, RZ ;  /* 0x0000000714070227 */ /* 0x002fca00078e00ff */
[----:B---3--:R-:W-:Y:S02]  /*1b280*/  @P0 SHF.R.U32.HI R14, RZ, R6, R7 ;  /* 0x00000006ff0e0219 */ /* 0x008fe40000011607 */
[----:B------:R-:W1:Y:S02]  /*1b290*/  LDC.64 R6, c[0x0][R10+0x228] ;  /* 0x00008a000a067b82 */ /* 0x000e640000000a00 */
[----:B-1----:R-:W-:-:S04]  /*1b2a0*/  IMAD.WIDE.U32 R8, R6, R21, RZ ;  /* 0x0000001506087225 */ /* 0x002fc800078e00ff */
[----:B------:R-:W-:Y:S01]  /*1b2b0*/  IMAD R6, R7, R21, RZ ;  /* 0x0000001507067224 */ /* 0x000fe200078e02ff */
[----:B------:R-:W-:Y:S01]  /*1b2c0*/  IADD3 R8, P0, P2, R14, R15, R8 ;  /* 0x0000000f0e087210 */ /* 0x000fe20007a1e008 */
[--C-:B------:R-:W-:Y:S01]  /*1b2d0*/  IMAD.MOV R15, RZ, RZ, -R14.reuse ;  /* 0x000000ffff0f7224 */ /* 0x100fe200078e0a0e */
[----:B------:R-:W-:Y:S01]  /*1b2e0*/  SHF.R.S32.HI R14, RZ, 0x1f, R14 ;  /* 0x0000001fff0e7819 */ /* 0x000fe2000001140e */
[----:B------:R-:W-:Y:S02]  /*1b2f0*/  IMAD.IADD R9, R9, 0x1, R6 ;  /* 0x0000000109097824 */ /* 0x000fe400078e0206 */
[----:B------:R1:W3:Y:S01]  /*1b300*/  LDC.64 R6, c[0x0][R10+0x210] ;  /* 0x000084000a067b82 */ /* 0x0002e20000000a00 */
[----:B------:R-:W-:Y:S02]  /*1b310*/  IMAD R15, R23, R15, R20 ;  /* 0x0000000f170f7224 */ /* 0x000fe400078e0214 */
[----:B------:R-:W-:Y:S01]  /*1b320*/  IADD3.X R9, R14, R11, R9, P0, P2 ;  /* 0x0000000b0e097210 */ /* 0x000fe200007e4409 */
[----:B------:R-:W-:-:S02]  /*1b330*/  IMAD.IADD R11, R193, 0x1, R195 ;  /* 0x00000001c10b7824 */ /* 0x000fc400078e02c3 */
[----:B-1----:R-:W-:Y:S01]  /*1b340*/  SHF.R.S32.HI R10, RZ, 0x1f, R15 ;  /* 0x0000001fff0a7819 */ /* 0x002fe2000001140f */
[-C--:B---3--:R-:W-:Y:S02]  /*1b350*/  IMAD R7, R7, R15.reuse, RZ ;  /* 0x0000000f07077224 */ /* 0x088fe400078e02ff */
[----:B------:R-:W-:-:S04]  /*1b360*/  IMAD.WIDE.U32 R8, R6, R15, R8 ;  /* 0x0000000f06087225 */ /* 0x000fc800078e0008 */
[----:B------:R-:W-:Y:S02]  /*1b370*/  IMAD R10, R6, R10, R7 ;  /* 0x0000000a060a7224 */ /* 0x000fe400078e0207 */
[----:B------:R-:W1:Y:S02]  /*1b380*/  LDC.64 R6, c[0x0][0xca8] ;  /* 0x00032a00ff067b82 */ /* 0x000e640000000a00 */
[----:B------:R-:W-:-:S06]  /*1b390*/  IMAD.IADD R10, R9, 0x1, R10 ;  /* 0x00000001090a7824 */ /* 0x000fcc00078e020a */
[----:B-1----:R-:W1:Y:S08]  /*1b3a0*/  @!P1 LDC R6, c[0x0][0xc50] ;  /* 0x00031400ff069b82 */ /* 0x002e700000000800 */
[----:B------:R-:W3:Y:S01]  /*1b3b0*/  @!P1 LDC R7, c[0x0][0xc54] ;  /* 0x00031500ff079b82 */ /* 0x000ee20000000800 */
[----:B-1----:R-:W-:-:S04]  /*1b3c0*/  LEA R9, P0, R8, R6, 0x2 ;  /* 0x0000000608097211 */ /* 0x002fc800078010ff */
[----:B---3--:R-:W-:Y:S02]  /*1b3d0*/  LEA.HI.X R10, R8, R7, R10, 0x2, P0 ;  /* 0x00000007080a7211 */ /* 0x008fe400000f140a */
[----:B------:R-:W-:Y:S04]  /*1b3e0*/  SHFL.IDX PT, R8, R9, 0x1, 0x1c1f ;  /* 0x003c1f0009087f89 */ /* 0x000fe800000e0000 */
[----:B------:R-:W-:Y:S01]  /*1b3f0*/  SHFL.IDX PT, R7, R10, RZ, 0x1c1f ;  /* 0x001c1fff0a077589 */ /* 0x000fe200000e0000 */
[----:B--2---:R-:W-:-:S05]  /*1b400*/  IMAD.MOV R6, RZ, RZ, -R152 ;  /* 0x000000ffff067224 */ /* 0x004fca00078e0a98 */
[----:B------:R-:W-:Y:S02]  /*1b410*/  ISETP.NE.AND P0, PT, R186, R6, PT ;  /* 0x00000006ba00720c */ /* 0x000fe40003f05270 */
[----:B------:R-:W1:Y:S04]  /*1b420*/  SHFL.IDX PT, R6, R9, RZ, 0x1c1f ;  /* 0x001c1fff09067589 */ /* 0x000e6800000e0000 */
[----:B------:R2:W3:Y:S02]  /*1b430*/  SHFL.IDX PT, R9, R10, 0x1, 0x1c1f ;  /* 0x003c1f000a097f89 */ /* 0x0004e400000e0000 */
[----:B--2---:R-:W-:-:S05]  /*1b440*/  IMAD R10, R4, R23, RZ ;  /* 0x00000017040a7224 */ /* 0x004fca00078e02ff */
[C---:B------:R-:W-:Y:S01]  /*1b450*/  ISETP.GE.OR P1, PT, R11.reuse, R10, P0 ;  /* 0x0000000a0b00720c */ /* 0x040fe20000726670 */
[----:B------:R-:W-:-:S05]  /*1b460*/  VIADD R11, R11, 0x8 ;  /* 0x000000080b0b7836 */ /* 0x000fca0000000000 */
[----:B------:R-:W-:-:S07]  /*1b470*/  ISETP.GE.OR P0, PT, R11, R10, P0 ;  /* 0x0000000a0b00720c */ /* 0x000fce0000706670 */
[----:B-1----:R1:W-:Y:S06]  /*1b480*/  @!P1 ST.E desc[UR50][R6.64], R13 ;  /* 0x0000000d06009985 */ /* 0x0023ec000c101932 */
[----:B---3--:R1:W-:Y:S02]  /*1b490*/  @!P0 ST.E desc[UR50][R8.64], R12 ;  /* 0x0000000c08008985 */ /* 0x0083e4000c101932 */
.L_x_6663:
[----:B------:R-:W-:Y:S02]  /*1b4a0*/  ISETP.GT.AND P1, PT, R222, 0x1, PT ;  /* 0x00000001de00780c */ /* 0x000fe40003f24270 */
[----:B------:R-:W-:-:S04]  /*1b4b0*/  ISETP.NE.U32.AND P0, PT, RZ, UR6, PT ;  /* 0x00000006ff007c0c */ /* 0x000fc8000bf05070 */
[----:B------:R-:W-:-:S04]  /*1b4c0*/  ISETP.NE.AND.EX P0, PT, RZ, UR7, PT, P0 ;  /* 0x00000007ff007c0c */ /* 0x000fc8000bf05300 */
[----:B-1--4-:R-:W-:-:S03]  /*1b4d0*/  SEL R6, R223, RZ, !P0 ;  /* 0x000000ffdf067207 */ /* 0x012fc60004000000 */
[----:B------:R-:W-:Y:S06]  /*1b4e0*/  @P1 BRA `(.L_x_6664) ;  /* 0x0000001000381947 */ /* 0x000fec0003800000 */
[----:B------:R-:W1:Y:S01]  /*1b4f0*/  S2R R20, SR_TID.X ;  /* 0x0000000000147919 */ /* 0x000e620000002100 */
[----:B------:R-:W2:Y:S01]  /*1b500*/  LDC R81, c[0x0][0xce8] ;  /* 0x00033a00ff517b82 */ /* 0x000ea20000000800 */
[----:B------:R-:W-:-:S07]  /*1b510*/  ULDC.64 UR4, c[0x0][0xba0] ;  /* 0x0002e80000047ab9 */ /* 0x000fce0000000a00 */
[----:B------:R-:W4:Y:S01]  /*1b520*/  LDC R23, c[0x0][0xbc8] ;  /* 0x0002f200ff177b82 */ /* 0x000f220000000800 */
[----:B-1----:R-:W-:-:S05]  /*1b530*/  VIADD R20, R20, 0xffffff80 ;  /* 0xffffff8014147836 */ /* 0x002fca0000000000 */
        /* <DEDUP_REMOVED lines=45> */
[C---:B------:R-:W-:Y:S01]  /*1b810*/  IADD3 R11, P3, R2.reuse, 0xf000, RZ ;  /* 0x0000f000020b7810 */ /* 0x040fe20007f7e0ff */
[----:B------:R-:W-:Y:S01]  /*1b820*/  IMAD R5, R5, UR4, RZ ;  /* 0x0000000405057c24 */ /* 0x000fe2000f8e02ff */
[C---:B------:R-:W-:Y:S01]  /*1b830*/  IADD3 R53, P4, R2.reuse, 0x9000, RZ ;  /* 0x0000900002357810 */ /* 0x040fe20007f9e0ff */
[----:B------:R-:W5:Y:S01]  /*1b840*/  LD.E.128 R24, desc[UR50][R24.64] ;  /* 0x0000003218187980 */ /* 0x000f62000c101d00 */
[C---:B------:R-:W-:Y:S01]  /*1b850*/  IADD3 R57, P5, R2.reuse, 0xa000, RZ ;  /* 0x0000a00002397810 */ /* 0x040fe20007fbe0ff */
[----:B------:R-:W-:Y:S01]  /*1b860*/  IMAD.X R77, RZ, RZ, R3, P3 ;  /* 0x000000ffff4d7224 */ /* 0x000fe200018e0603 */
[C---:B------:R-:W-:Y:S01]  /*1b870*/  IADD3 R61, P6, R2.reuse, 0xb000, RZ ;  /* 0x0000b000023d7810 */ /* 0x040fe20007fde0ff */
[----:B------:R-:W5:Y:S01]  /*1b880*/  LD.E.128 R28, desc[UR50][R28.64] ;  /* 0x000000321c1c7980 */ /* 0x000f62000c101d00 */
[----:B------:R-:W-:-:S02]  /*1b890*/  IADD3 R65, P0, R2, 0xc000, RZ ;  /* 0x0000c00002417810 */ /* 0x000fc40007f1e0ff */
[C---:B------:R-:W-:Y:S01]  /*1b8a0*/  IADD3 R69, P1, R2.reuse, 0xd000, RZ ;  /* 0x0000d00002457810 */ /* 0x040fe20007f3e0ff */
[----:B------:R-:W5:Y:S01]  /*1b8b0*/  LD.E.128 R32, desc[UR50][R32.64] ;  /* 0x0000003220207980 */ /* 0x000f62000c101d00 */
[C---:B------:R-:W-:Y:S02]  /*1b8c0*/  IADD3 R73, P2, R2.reuse, 0xe000, RZ ;  /* 0x0000e00002497810 */ /* 0x040fe40007f5e0ff */
        /* <DEDUP_REMOVED lines=11> */
[----:B------:R-:W-:Y:S02]  /*1b980*/  SHF.R.U64 R15, R15, 0x3, RZ ;  /* 0x000000030f0f7819 */ /* 0x000fe400000012ff */
[----:B------:R-:W-:Y:S02]  /*1b990*/  LOP3.LUT R9, R11, 0x380, RZ, 0xc0, !PT ;  /* 0x000003800b097812 */ /* 0x000fe400078ec0ff */
[----:B--2---:R-:W-:-:S02]  /*1b9a0*/  ISETP.NE.AND P3, PT, R81, 0x1, PT ;  /* 0x000000015100780c */ /* 0x004fc40003f65270 */
[----:B------:R-:W-:Y:S02]  /*1b9b0*/  SHF.R.U64 R52, R52, 0x3, RZ ;  /* 0x0000000334347819 */ /* 0x000fe400000012ff */
[----:B------:R-:W-:Y:S02]  /*1b9c0*/  SHF.R.U64 R56, R56, 0x3, RZ ;  /* 0x0000000338387819 */ /* 0x000fe400000012ff */
[----:B------:R-:W-:Y:S02]  /*1b9d0*/  SHF.R.U64 R60, R60, 0x3, RZ ;  /* 0x000000033c3c7819 */ /* 0x000fe400000012ff */
[----:B------:R-:W-:Y:S02]  /*1b9e0*/  SHF.R.U64 R64, R64, 0x3, RZ ;  /* 0x0000000340407819 */ /* 0x000fe400000012ff */
[----:B------:R-:W-:Y:S02]  /*1b9f0*/  SHF.R.U64 R68, R68, 0x3, RZ ;  /* 0x0000000344447819 */ /* 0x000fe400000012ff */
[----:B------:R-:W-:Y:S01]  /*1ba00*/  SHF.R.U64 R72, R72, 0x3, RZ ;  /* 0x0000000348487819 */ /* 0x000fe200000012ff */
[----:B------:R-:W-:Y:S01]  /*1ba10*/  IMAD R5, R0, UR5, R5 ;  /* 0x0000000500057c24 */ /* 0x000fe2000f8e0205 */
[----:B------:R-:W-:Y:S01]  /*1ba20*/  LOP3.LUT R8, R15, R2, RZ, 0x3c, !PT ;  /* 0x000000020f087212 */ /* 0x000fe200078e3cff */
[----:B------:R-:W1:Y:S01]  /*1ba30*/  @P3 LDC R83, c[0x0][0xcec] ;  /* 0x00033b00ff533b82 */ /* 0x000e620000000800 */
        /* <DEDUP_REMOVED lines=16> */
[----:B------:R-:W-:Y:S01]  /*1bb40*/  ULDC.64 UR4, c[0x0][0xbe8] ;  /* 0x0002fa0000047ab9 */ /* 0x000fe20000000a00 */
[----:B------:R-:W2:Y:S01]  /*1bb50*/  @P3 LDC R85, c[0x0][0xcf0] ;  /* 0x00033c00ff553b82 */ /* 0x000ea20000000800 */
[----:B------:R-:W-:Y:S01]  /*1bb60*/  LOP3.LUT R21, R21, 0xfffffff8, RZ, 0xc0, !PT ;  /* 0xfffffff815157812 */ /* 0x000fe200078ec0ff */
[----:B------:R-:W-:Y:S01]  /*1bb70*/  IMAD.IADD R3, R3, 0x1, R5 ;  /* 0x0000000103037824 */ /* 0x000fe200078e0205 */
[----:B------:R-:W-:Y:S01]  /*1bb80*/  SHF.R.S32.HI R5, RZ, 0x1f, R6 ;  /* 0x0000001fff057819 */ /* 0x000fe20000011406 */
[----:B------:R-:W5:Y:S01]  /*1bb90*/  LD.E.128 R8, desc[UR50][R8.64] ;  /* 0x0000003208087980 */ /* 0x000f62000c101d00 */
[----:B------:R-:W-:Y:S01]  /*1bba0*/  IMAD.WIDE.U32 R2, R221, UR4, R2 ;  /* 0x00000004dd027c25 */ /* 0x000fe2000f8e0002 */
[----:B----4-:R-:W-:-:S02]  /*1bbb0*/  ISETP.GE.AND P1, PT, R228, R23, PT ;  /* 0x00000017e400720c */ /* 0x010fc40003f26270 */
[----:B------:R-:W5:Y:S01]  /*1bbc0*/  LD.E.128 R12, desc[UR50][R12.64] ;  /* 0x000000320c0c7980 */ /* 0x000f62000c101d00 */
[----:B------:R-:W-:Y:S01]  /*1bbd0*/  IMAD R3, R221, UR5, R3 ;  /* 0x00000005dd037c24 */ /* 0x000fe2000f8e0203 */
[----:B------:R-:W-:Y:S01]  /*1bbe0*/  ULDC.64 UR4, c[0x0][0xbf0] ;  /* 0x0002fc0000047ab9 */ /* 0x000fe20000000a00 */
[----:B------:R-:W-:Y:S01]  /*1bbf0*/  IMAD.IADD R20, R20, 0x1, -R21 ;  /* 0x0000000114147824 */ /* 0x000fe200078e0a15 */
[-C--:B------:R-:W-:Y:S01]  /*1bc00*/  ISETP.GE.AND P0, PT, R227, R23.reuse, PT ;  /* 0x00000017e300720c */ /* 0x080fe20003f06270 */
[----:B------:R-:W-:Y:S01]  /*1bc10*/  IMAD R5, R5, UR4, RZ ;  /* 0x0000000405057c24 */ /* 0x000fe2000f8e02ff */
[-C--:B------:R-:W-:Y:S01]  /*1bc20*/  ISETP.GE.AND P2, PT, R196, R23.reuse, PT ;  /* 0x00000017c400720c */ /* 0x080fe20003f46270 */
[----:B------:R-:W-:Y:S01]  /*1bc30*/  IMAD R20, R20, 0x20, R7 ;  /* 0x0000002014147824 */ /* 0x000fe200078e0207 */
[----:B------:R-:W5:Y:S01]  /*1bc40*/  LD.E.128 R52, desc[UR50][R52.64] ;  /* 0x0000003234347980 */ /* 0x000f62000c101d00 */
[C---:B------:R-:W-:Y:S01]  /*1bc50*/  IMAD R21, R6.reuse, UR5, R5 ;  /* 0x0000000506157c24 */ /* 0x040fe2000f8e0205 */
[----:B------:R-:W-:Y:S01]  /*1bc60*/  SEL R5, RZ, 0xffffffff, P1 ;  /* 0xffffffffff057807 */ /* 0x000fe20000800000 */
[----:B------:R-:W-:Y:S01]  /*1bc70*/  IMAD.IADD R80, R195, 0x1, R20 ;  /* 0x00000001c3507824 */ /* 0x000fe200078e0214 */
[----:B------:R-:W-:Y:S01]  /*1bc80*/  SEL R20, RZ, 0xffffffff, P0 ;  /* 0xffffffffff147807 */ /* 0x000fe20000000000 */
[----:B------:R-:W-:Y:S01]  /*1bc90*/  IMAD.IADD R0, R7, 0x1, R195 ;  /* 0x0000000107007824 */ /* 0x000fe200078e02c3 */
[----:B------:R-:W-:Y:S01]  /*1bca0*/  SEL R7, RZ, 0x1, P2 ;  /* 0x00000001ff077807 */ /* 0x000fe20001000000 */
[----:B------:R-:W-:Y:S01]  /*1bcb0*/  IMAD.SHL.U32 R82, R5, 0x2, RZ ;  /* 0x0000000205527824 */ /* 0x000fe200078e00ff */
[----:B------:R-:W5:Y:S01]  /*1bcc0*/  LD.E.128 R56, desc[UR50][R56.64] ;  /* 0x0000003238387980 */ /* 0x000f62000c101d00 */
[----:B------:R-:W-:Y:S01]  /*1bcd0*/  IMAD.WIDE.U32 R2, R6, UR4, R2 ;  /* 0x0000000406027c25 */ /* 0x000fe2000f8e0002 */
[----:B------:R-:W-:Y:S01]  /*1bce0*/  ISETP.GE.AND P0, PT, R226, R23, PT ;  /* 0x00000017e200720c */ /* 0x000fe20003f06270 */
[----:B------:R-:W-:Y:S01]  /*1bcf0*/  ULDC.64 UR4, c[0x0][0xbe0] ;  /* 0x0002f80000047ab9 */ /* 0x000fe20000000a00 */
[----:B------:R-:W5:Y:S01]  /*1bd00*/  LD.E.128 R60, desc[UR50][R60.64] ;  /* 0x000000323c3c7980 */ /* 0x000f62000c101d00 */
[----:B-1----:R-:W-:Y:S01]  /*1bd10*/  @P3 IMAD.HI.U32 R6, R80, R83, RZ ;  /* 0x0000005350063227 */ /* 0x002fe200078e00ff */
[----:B------:R-:W-:-:S02]  /*1bd20*/  LOP3.LUT R7, R82, 0x2, R7, 0xe2, !PT ;  /* 0x0000000252077812 */ /* 0x000fc400078ee207 */
[----:B------:R-:W5:Y:S01]  /*1bd30*/  LD.E.128 R64, desc[UR50][R64.64] ;  /* 0x0000003240407980 */ /* 0x000f62000c101d00 */
[----:B------:R-:W-:Y:S02]  /*1bd40*/  IMAD.SHL.U32 R20, R20, 0x4, RZ ;  /* 0x0000000414147824 */ /* 0x000fe400078e00ff */
[----:B------:R-:W-:Y:S01]  /*1bd50*/  IMAD.MOV.U32 R5, RZ, RZ, R80 ;  /* 0x000000ffff057224 */ /* 0x000fe200078e0050 */
[----:B--2---:R-:W-:Y:S01]  /*1bd60*/  @P3 SHF.R.U32.HI R5, RZ, R85, R6 ;  /* 0x00000055ff053219 */ /* 0x004fe20000011606 */
[----:B------:R-:W5:Y:S01]  /*1bd70*/  LD.E.128 R68, desc[UR50][R68.64] ;  /* 0x0000003244447980 */ /* 0x000f62000c101d00 */
[----:B------:R-:W-:Y:S02]  /*1bd80*/  LOP3.LUT R6, R20, 0x4, R7, 0xe2, !PT ;  /* 0x0000000414067812 */ /* 0x000fe400078ee207 */
        /* <DEDUP_REMOVED lines=17> */
[----:B-1----:R-:W1:Y:S01]  /*1bea0*/  FENCE.VIEW.ASYNC.S ;  /* 0x00000000000073c6 */ /* 0x002e620000000000 */
[----:B------:R-:W-:-:S02]  /*1beb0*/  IMAD R7, R81, R21, R80 ;  /* 0x0000001551077224 */ /* 0x000fc400078e0250 */
[----:B------:R-:W-:Y:S01]  /*1bec0*/  IMAD.SHL.U32 R81, R4, 0x10, RZ ;  /* 0x0000001004517824 */ /* 0x000fe200078e00ff */
[----:B------:R-:W-:Y:S01]  /*1bed0*/  SEL R4, RZ, 0xffffffff, P0 ;  /* 0xffffffffff047807 */ /* 0x000fe20000000000 */
[----:B------:R-:W-:Y:S01]  /*1bee0*/  IMAD.WIDE.U32 R2, R5, UR4, R2 ;  /* 0x0000000405027c25 */ /* 0x000fe2000f8e0002 */
[----:B------:R-:W-:-:S03]  /*1bef0*/  LOP3.LUT R6, R83, 0x8, R6, 0xe2, !PT ;  /* 0x0000000853067812 */ /* 0x000fc600078ee206 */
[----:B------:R-:W-:Y:S01]  /*1bf00*/  IMAD R21, R5, UR5, R20 ;  /* 0x0000000505157c24 */ /* 0x000fe2000f8e0214 */
[----:B------:R-:W-:Y:S01]  /*1bf10*/  SHF.R.S32.HI R5, RZ, 0x1f, R7 ;  /* 0x0000001fff057819 */ /* 0x000fe20000011407 */
[----:B------:R-:W-:Y:S01]  /*1bf20*/  VIADD R89, R196, 0x180 ;  /* 0x00000180c4597836 */ /* 0x000fe20000000000 */
[----:B------:R-:W-:Y:S01]  /*1bf30*/  ULDC.64 UR4, c[0x0][0xbd8] ;  /* 0x0002f60000047ab9 */ /* 0x000fe20000000a00 */
[----:B------:R-:W-:Y:S01]  /*1bf40*/  IMAD.IADD R3, R3, 0x1, R21 ;  /* 0x0000000103037824 */ /* 0x000fe200078e0215 */
[----:B------:R-:W-:Y:S01]  /*1bf50*/  LOP3.LUT R6, R81, 0x10, R6, 0xe2, !PT ;  /* 0x0000001051067812 */ /* 0x000fe200078ee206 */
[----:B------:R-:W-:Y:S01]  /*1bf60*/  IMAD.SHL.U32 R21, R4, 0x20, RZ ;  /* 0x0000002004157824 */ /* 0x000fe200078e00ff */
[----:B------:R-:W-:Y:S01]  /*1bf70*/  ISETP.GE.AND P0, PT, R89, R23, PT ;  /* 0x000000175900720c */ /* 0x000fe20003f06270 */
[----:B------:R-:W-:Y:S02]  /*1bf80*/  IMAD R4, R5, UR4, RZ ;  /* 0x0000000405047c24 */ /* 0x000fe4000f8e02ff */
[----:B------:R-:W-:Y:S01]  /*1bf90*/  VIADD R87, R196, 0x1c0 ;  /* 0x000001c0c4577836 */ /* 0x000fe20000000000 */
[----:B------:R-:W-:Y:S01]  /*1bfa0*/  LOP3.LUT R6, R21, 0x20, R6, 0xe2, !PT ;  /* 0x0000002015067812 */ /* 0x000fe200078ee206 */
[C---:B------:R-:W-:Y:S01]  /*1bfb0*/  IMAD R21, R7.reuse, UR5, R4 ;  /* 0x0000000507157c24 */ /* 0x040fe2000f8e0204 */
[----:B------:R-:W-:Y:S01]  /*1bfc0*/  SEL R5, RZ, 0x40, P0 ;  /* 0x00000040ff057807 */ /* 0x000fe20000000000 */
[----:B------:R-:W-:Y:S01]  /*1bfd0*/  IMAD.WIDE.U32 R2, R7, UR4, R2 ;  /* 0x0000000407027c25 */ /* 0x000fe2000f8e0002 */
[----:B------:R-:W-:Y:S01]  /*1bfe0*/  ISETP.GE.AND P1, PT, R0, R85, PT ;  /* 0x000000550000720c */ /* 0x000fe20003f26270 */
[----:B------:R-:W-:Y:S01]  /*1bff0*/  ULDC.64 UR4, c[0x0][0xb80] ;  /* 0x0002e00000047ab9 */ /* 0x000fe20000000a00 */
[----:B------:R-:W-:Y:S01]  /*1c000*/  LOP3.LUT R80, R6, R5, RZ, 0xfc, !PT ;  /* 0x0000000506507212 */ /* 0x000fe200078efcff */
[----:B------:R-:W-:Y:S01]  /*1c010*/  IMAD.IADD R5, R3, 0x1, R21 ;  /* 0x0000000103057824 */ /* 0x000fe200078e0215 */
[----:B------:R-:W-:Y:S01]  /*1c020*/  ISETP.GE.AND P0, PT, R87, R23, PT ;  /* 0x000000175700720c */ /* 0x000fe20003f06270 */
[----:B------:R-:W-:Y:S01]  /*1c030*/  VIADD R4, R18, 0x38820 ;  /* 0x0003882012047836 */ /* 0x000fe20000000000 */
[----:B------:R-:W-:-:S02]  /*1c040*/  LEA R82, P2, R2, UR4, 0x1 ;  /* 0x0000000402527c11 */ /* 0x000fc4000f8408ff */
[----:B------:R-:W-:Y:S02]  /*1c050*/  SEL R3, RZ, 0x80, P0 ;  /* 0x00000080ff037807 */ /* 0x000fe40000000000 */
[----:B------:R-:W-:Y:S02]  /*1c060*/  LEA.HI.X R83, R2, UR5, R5, 0x1, P2 ;  /* 0x0000000502537c11 */ /* 0x000fe400090f0c05 */
[----:B------:R-:W-:Y:S01]  /*1c070*/  PRMT R4, RZ, 0x654, R4 ;  /* 0x00000654ff047816 */ /* 0x000fe20000000004 */
[----:B-1----:R1:W2:Y:S01]  /*1c080*/  SHFL.IDX PT, R2, R82, RZ, 0x181f ;  /* 0x00181fff52027589 */ /* 0x0022a200000e0000 */
[----:B------:R-:W-:Y:S01]  /*1c090*/  LOP3.LUT R81, R80, R3, RZ, 0xfc, !PT ;  /* 0x0000000350517212 */ /* 0x000fe200078efcff */
[----:B------:R-:W-:Y:S01]  /*1c0a0*/  BSSY B1, `(.L_x_6665) ;  /* 0x000002a000017945 */ /* 0x000fe20003800000 */
[----:B------:R1:W-:Y:S01]  /*1c0b0*/  SYNCS.ARRIVE.TRANS64.RED.A1T0 RZ, [R4+URZ], RZ ;  /* 0x000000ff04ff79a7 */ /* 0x0003e2000810043f */
[----:B------:R1:W4:Y:S01]  /*1c0c0*/  SHFL.IDX PT, R3, R83, RZ, 0x181f ;  /* 0x00181fff53037589 */ /* 0x00032200000e0000 */
[----:B---3--:R-:W-:-:S02]  /*1c0d0*/  SHF.R.S32.HI R152, RZ, 0x1f, R224 ;  /* 0x0000001fff987819 */ /* 0x008fc400000114e0 */
        /* <DEDUP_REMOVED lines=11> */
[----:B--2-4-:R-:W-:Y:S02]  /*1c190*/  @!P2 IMAD.WIDE R6, R196, 0x2, R2 ;  /* 0x00000002c406a825 */ /* 0x014fe400078e0202 */
        /* <DEDUP_REMOVED lines=10> */
[CC--:B-1----:R-:W-:Y:S02]  /*1c240*/  @!P1 LEA R10, P6, R225.reuse, R2.reuse, 0x1 ;  /* 0x00000002e10a9211 */ /* 0x0c2fe400078c08ff */
[----:B------:R-:W-:Y:S02]  /*1c250*/  SHF.R.S32.HI R7, RZ, 0x1f, R87 ;  /* 0x0000001fff077819 */ /* 0x000fe40000011457 */
[-C--:B------:R-:W-:Y:S02]  /*1c260*/  @!P1 LEA.HI.X R11, R225, R3.reuse, R156, 0x1, P6 ;  /* 0x00000003e10b9211 */ /* 0x080fe400030f0c9c */
[CC--:B--2---:R-:W-:Y:S02]  /*1c270*/  @!P0 LEA R4, P5, R226.reuse, R2.reuse, 0x1 ;  /* 0x00000002e2048211 */ /* 0x0c4fe400078a08ff */
        /* <DEDUP_REMOVED lines=12> */
.L_x_6666:
[----:B------:R-:W-:Y:S05]  /*1c340*/  BSYNC B1 ;  /* 0x0000000000017941 */ /* 0x000fea0003800000 */
.L_x_6665:
[----:B------:R-:W-:Y:S01]  /*1c350*/  VIADD R0, R0, 0x20 ;  /* 0x0000002000007836 */ /* 0x000fe20000000000 */
[----:B---34-:R1:W3:Y:S04]  /*1c360*/  SHFL.IDX PT, R3, R83, 0x1, 0x181f ;  /* 0x00381f0053037f89 */ /* 0x0182e800000e0000 */
[----:B------:R-:W-:Y:S01]  /*1c370*/  ISETP.GE.AND P0, PT, R0, R85, PT ;  /* 0x000000550000720c */ /* 0x000fe20003f06270 */
[----:B--2---:R1:W2:-:S12]  /*1c380*/  SHFL.IDX PT, R2, R82, 0x1, 0x181f ;  /* 0x00381f0052027f89 */ /* 0x00429800000e0000 */
        /* <DEDUP_REMOVED lines=8> */
[----:B--2---:R-:W-:Y:S01]  /*1c410*/  @!P5 LEA R6, P1, R228, R2, 0x1 ;  /* 0x00000002e406d211 */ /* 0x004fe200078208ff */
[----:B---3--:R-:W-:-:S03]  /*1c420*/  @!P6 IMAD.WIDE R4, R196, 0x2, R2 ;  /* 0x00000002c404e825 */ /* 0x008fc600078e0202 */
[----:B------:R-:W-:Y:S02]  /*1c430*/  @!P5 LEA.HI.X R7, R228, R3, R159, 0x1, P1 ;  /* 0x00000003e407d211 */ /* 0x000fe400008f0c9f */
[----:B------:R-:W-:Y:S01]  /*1c440*/  ISETP.GE.AND P1, PT, R224, R23, PT ;  /* 0x00000017e000720c */ /* 0x000fe20003f26270 */
[----:B-----5:R1:W-:Y:S04]  /*1c450*/  @!P6 ST.E.128 desc[UR50][R4.64], R12 ;  /* 0x0000000c0400e985 */ /* 0x0203e8000c101d32 */
[----:B------:R2:W-:Y:S01]  /*1c460*/  @!P5 ST.E.128 desc[UR50][R6.64], R28 ;  /* 0x0000001c0600d985 */ /* 0x0005e2000c101d32 */
[----:B-1----:R-:W-:-:S04]  /*1c470*/  @!P4 LEA R4, P6, R227, R2, 0x1 ;  /* 0x00000002e304c211 */ /* 0x002fc800078c08ff */
[-C--:B------:R-:W-:Y:S02]  /*1c480*/  @!P4 LEA.HI.X R5, R227, R3.reuse, R158, 0x1, P6 ;  /* 0x00000003e305c211 */ /* 0x080fe400030f0c9e */
[CC--:B------:R-:W-:Y:S02]  /*1c490*/  @!P2 LEA R8, P6, R225.reuse, R2.reuse, 0x1 ;  /* 0x00000002e108a211 */ /* 0x0c0fe400078c08ff */
[CC--:B--2---:R-:W-:Y:S01]  /*1c4a0*/  @!P3 LEA R6, P5, R226.reuse, R2.reuse, 0x1 ;  /* 0x00000002e206b211 */ /* 0x0c4fe200078a08ff */
        /* <DEDUP_REMOVED lines=18> */
.L_x_6664:
[----:B------:R-:W-:Y:S01]  /*1c5d0*/  ULDC.64 UR4, c[0x0][0xc08] ;  /* 0x0003020000047ab9 */ /* 0x000fe20000000a00 */
[----:B------:R-:W-:Y:S01]  /*1c5e0*/  IMAD.IADD R7, R218, 0x1, R195 ;  /* 0x00000001da077824 */ /* 0x000fe200078e02c3 */
[----:B------:R-:W-:Y:S01]  /*1c5f0*/  BSSY B1, `(.L_x_6668) ;  /* 0x0000103000017945 */ /* 0x000fe20003800000 */
[----:B------:R-:W-:Y:S01]  /*1c600*/  IMAD R5, R5, UR4, RZ ;  /* 0x0000000405057c24 */ /* 0x000fe2000f8e02ff */
[----:B------:R-:W-:Y:S01]  /*1c610*/  SHF.R.S32.HI R15, RZ, 0x1f, R231 ;  /* 0x0000001fff0f7819 */ /* 0x000fe200000114e7 */
[C---:B------:R-:W-:Y:S01]  /*1c620*/  IMAD.WIDE.U32 R2, R0.reuse, UR4, RZ ;  /* 0x0000000400027c25 */ /* 0x040fe2000f8e00ff */
[----:B------:R-:W-:Y:S02]  /*1c630*/  SHF.R.S32.HI R21, RZ, 0x1f, R232 ;  /* 0x0000001fff157819 */ /* 0x000fe400000114e8 */
[----:B------:R-:W-:Y:S01]  /*1c640*/  SHF.R.S32.HI R23, RZ, 0x1f, R233 ;  /* 0x0000001fff177819 */ /* 0x000fe200000114e9 */
[----:B------:R-:W-:Y:S01]  /*1c650*/  IMAD R5, R0, UR5, R5 ;  /* 0x0000000500057c24 */ /* 0x000fe2000f8e0205 */
[----:B------:R-:W-:Y:S01]  /*1c660*/  ULDC.64 UR4, c[0x0][0xc38] ;  /* 0x00030e0000047ab9 */ /* 0x000fe20000000a00 */
[----:B------:R-:W-:Y:S01]  /*1c670*/  SHF.R.S32.HI R0, RZ, 0x1f, R6 ;  /* 0x0000001fff007819 */ /* 0x000fe20000011406 */
[----:B------:R-:W-:Y:S01]  /*1c680*/  IMAD.IADD R195, R193, 0x1, R195 ;  /* 0x00000001c1c37824 */ /* 0x000fe200078e02c3 */
[----:B---3--:R-:W-:Y:S01]  /*1c690*/  SHF.R.S32.HI R152, RZ, 0x1f, R234 ;  /* 0x0000001fff987819 */ /* 0x008fe200000114ea */
        /* <DEDUP_REMOVED lines=8> */
[----:B------:R-:W-:Y:S01]  /*1c720*/  ULDC.64 UR4, c[0x0][0xc40] ;  /* 0x0003100000047ab9 */ /* 0x000fe20000000a00 */
[----:B------:R-:W-:Y:S02]  /*1c730*/  VIADD R162, R197, 0xb8 ;  /* 0x000000b8c5a27836 */ /* 0x000fe40000000000 */
[----:B------:R-:W-:Y:S02]  /*1c740*/  IMAD R0, R0, UR4, RZ ;  /* 0x0000000400007c24 */ /* 0x000fe4000f8e02ff */
[----:B------:R-:W-:Y:S01]  /*1c750*/  IMAD.WIDE.U32 R2, R6, UR4, R2 ;  /* 0x0000000406027c25 */ /* 0x000fe2000f8e0002 */
[----:B------:R-:W-:-:S03]  /*1c760*/  SHF.R.S32.HI R162, RZ, 0x1f, R162 ;  /* 0x0000001fffa27819 */ /* 0x000fc600000114a2 */
[----:B------:R-:W-:Y:S01]  /*1c770*/  IMAD R0, R6, UR5, R0 ;  /* 0x0000000506007c24 */ /* 0x000fe2000f8e0200 */
[----:B------:R-:W-:Y:S01]  /*1c780*/  ULDC.64 UR4, c[0x0][0xc48] ;  /* 0x0003120000047ab9 */ /* 0x000fe20000000a00 */
[----:B------:R-:W-:Y:S02]  /*1c790*/  IMAD.MOV.U32 R6, RZ, RZ, R7 ;  /* 0x000000ffff067224 */ /* 0x000fe400078e0007 */
[----:B------:R-:W-:Y:S02]  /*1c7a0*/  IMAD.IADD R3, R3, 0x1, R0 ;  /* 0x0000000103037824 */ /* 0x000fe400078e0200 */
[----:B------:R-:W1:Y:S01]  /*1c7b0*/  LDC R0, c[0x0][0xce8] ;  /* 0x00033a00ff007b82 */ /* 0x000e620000000800 */
[----:B------:R-:W-:Y:S02]  /*1c7c0*/  VIADD R164, R197, 0xb0 ;  /* 0x000000b0c5a47836 */ /* 0x000fe40000000000 */
        /* <DEDUP_REMOVED lines=17> */
[----:B-1----:R-:W-:Y:S01]  /*1c8e0*/  ISETP.NE.AND P0, PT, R0, 0x1, PT ;  /* 0x000000010000780c */ /* 0x002fe20003f05270 */
        /* <DEDUP_REMOVED lines=20> */
[----:B------:R-:W2:Y:S01]  /*1ca30*/  @P0 LDC R5, c[0x0][0xcf0] ;  /* 0x00033c00ff050b82 */ /* 0x000ea20000000800 */
        /* <DEDUP_REMOVED lines=15> */
[----:B-1----:R-:W-:-:S04]  /*1cb30*/  @P0 IMAD.HI.U32 R8, R7, R8, RZ ;  /* 0x0000000807080227 */ /* 0x002fc800078e00ff */
[C---:B------:R-:W-:Y:S02]  /*1cb40*/  VIADD R169, R197.reuse, 0x98 ;  /* 0x00000098c5a97836 */ /* 0x040fe40000000000 */
[C---:B------:R-:W-:Y:S01]  /*1cb50*/  VIADD R171, R197.reuse, 0x90 ;  /* 0x00000090c5ab7836 */ /* 0x040fe20000000000 */
[----:B--2---:R-:W-:Y:S01]  /*1cb60*/  @P0 SHF.R.U32.HI R6, RZ, R5, R8 ;  /* 0x00000005ff060219 */ /* 0x004fe20000011608 */
        /* <DEDUP_REMOVED lines=8> */
[C---:B------:R-:W-:Y:S02]  /*1cbf0*/  VIADD R179, R197.reuse, 0x70 ;  /* 0x00000070c5b37836 */ /* 0x040fe40000000000 */
[----:B------:R-:W-:Y:S02]  /*1cc00*/  IMAD R4, R4, UR4, RZ ;  /* 0x0000000404047c24 */ /* 0x000fe4000f8e02ff */
[----:B------:R-:W-:-:S02]  /*1cc10*/  VIADD R181, R197, 0x68 ;  /* 0x00000068c5b57836 */ /* 0x000fc40000000000 */
[----:B------:R-:W-:Y:S01]  /*1cc20*/  IMAD R4, R6, UR5, R4 ;  /* 0x0000000506047c24 */ /* 0x000fe2000f8e0204 */
[----:B------:R-:W-:Y:S01]  /*1cc30*/  ULDC.64 UR4, c[0x0][0xc28] ;  /* 0x00030a0000047ab9 */ /* 0x000fe20000000a00 */
[----:B------:R-:W-:Y:S02]  /*1cc40*/  VIADD R183, R197, 0x60 ;  /* 0x00000060c5b77836 */ /* 0x000fe40000000000 */
[----:B------:R-:W-:Y:S01]  /*1cc50*/  IMAD.IADD R3, R3, 0x1, R4 ;  /* 0x0000000103037824 */ /* 0x000fe200078e0204 */
[----:B------:R-:W-:Y:S01]  /*1cc60*/  SHF.R.S32.HI R4, RZ, 0x1f, R5 ;  /* 0x0000001fff047819 */ /* 0x000fe20000011405 */
[----:B------:R-:W-:Y:S02]  /*1cc70*/  VIADD R191, R197, 0x58 ;  /* 0x00000058c5bf7836 */ /* 0x000fe40000000000 */
[----:B------:R-:W-:-:S04]  /*1cc80*/  IMAD.WIDE.U32 R2, R5, UR4, R2 ;  /* 0x0000000405027c25 */ /* 0x000fc8000f8e0002 */
[----:B------:R-:W-:Y:S02]  /*1cc90*/  IMAD R4, R4, UR4, RZ ;  /* 0x0000000404047c24 */ /* 0x000fe4000f8e02ff */
[----:B------:R-:W-:Y:S02]  /*1cca0*/  VIADD R194, R197, 0x50 ;  /* 0x00000050c5c27836 */ /* 0x000fe40000000000 */
[----:B------:R-:W-:Y:S01]  /*1ccb0*/  IMAD R4, R5, UR5, R4 ;  /* 0x0000000505047c24 */ /* 0x000fe2000f8e0204 */
[----:B------:R-:W-:Y:S01]  /*1ccc0*/  ULDC.64 UR4, c[0x0][0xc00] ;  /* 0x0003000000047ab9 */ /* 0x000fe20000000a00 */
[----:B------:R-:W-:Y:S01]  /*1ccd0*/  VIADD R201, R197, 0x48 ;  /* 0x00000048c5c97836 */ /* 0x000fe20000000000 */
[----:B------:R-:W-:Y:S01]  /*1cce0*/  LEA R8, P0, R2, UR4, 0x2 ;  /* 0x0000000402087c11 */ /* 0x000fe2000f8010ff */
[----:B------:R-:W-:Y:S02]  /*1ccf0*/  IMAD.IADD R4, R3, 0x1, R4 ;  /* 0x0000000103047824 */ /* 0x000fe400078e0204 */
[----:B------:R-:W-:-:S02]  /*1cd00*/  VIADD R203, R197, 0x40 ;  /* 0x00000040c5cb7836 */ /* 0x000fc40000000000 */
[----:B------:R1:W2:Y:S01]  /*1cd10*/  SHFL.IDX PT, R11, R8, RZ, 0x1c1f ;  /* 0x001c1fff080b7589 */ /* 0x0002a200000e0000 */
[----:B------:R-:W-:Y:S01]  /*1cd20*/  LEA.HI.X R9, R2, UR5, R4, 0x2, P0 ;  /* 0x0000000502097c11 */ /* 0x000fe200080f1404 */
[----:B------:R-:W-:Y:S01]  /*1cd30*/  VIADD R2, R18, 0x38820 ;  /* 0x0003882012027836 */ /* 0x000fe20000000000 */
[----:B------:R-:W-:Y:S01]  /*1cd40*/  ISETP.GE.AND P0, PT, R195, R0, PT ;  /* 0x00000000c300720c */ /* 0x000fe20003f06270 */
[C---:B------:R-:W-:Y:S02]  /*1cd50*/  VIADD R205, R197.reuse, 0x38 ;  /* 0x00000038c5cd7836 */ /* 0x040fe40000000000 */
[----:B------:R1:W3:Y:S01]  /*1cd60*/  SHFL.IDX PT, R10, R9, RZ, 0x1c1f ;  /* 0x001c1fff090a7589 */ /* 0x0002e200000e0000 */
[----:B------:R-:W-:Y:S01]  /*1cd70*/  PRMT R2, RZ, 0x654, R2 ;  /* 0x00000654ff027816 */ /* 0x000fe20000000002 */
[C---:B------:R-:W-:Y:S02]  /*1cd80*/  VIADD R207, R197.reuse, 0x30 ;  /* 0x00000030c5cf7836 */ /* 0x040fe40000000000 */
[C---:B------:R-:W-:Y:S01]  /*1cd90*/  VIADD R209, R197.reuse, 0x28 ;  /* 0x00000028c5d17836 */ /* 0x040fe20000000000 */
[----:B------:R1:W-:Y:S01]  /*1cda0*/  SYNCS.ARRIVE.TRANS64.RED.A1T0 RZ, [R2+URZ], RZ ;  /* 0x000000ff02ff79a7 */ /* 0x0003e2000810043f */
[----:B------:R-:W-:-:S02]  /*1cdb0*/  VIADD R211, R197, 0x20 ;  /* 0x00000020c5d37836 */ /* 0x000fc40000000000 */
[C---:B------:R-:W-:Y:S02]  /*1cdc0*/  VIADD R213, R197.reuse, 0x18 ;  /* 0x00000018c5d57836 */ /* 0x040fe40000000000 */
[C---:B------:R-:W-:Y:S02]  /*1cdd0*/  VIADD R222, R197.reuse, 0x10 ;  /* 0x00000010c5de7836 */ /* 0x040fe40000000000 */
[----:B------:R-:W-:Y:S01]  /*1cde0*/  VIADD R221, R197, 0x8 ;  /* 0x00000008c5dd7836 */ /* 0x000fe20000000000 */
[----:B-1----:R-:W-:Y:S06]  /*1cdf0*/  @P0 BRA `(.L_x_6669) ;  /* 0x0000000800080947 */ /* 0x002fec0003800000 */
[----:B------:R-:W-:Y:S01]  /*1ce00*/  ULDC UR4, c[0x0][0xbc8] ;  /* 0x0002f20000047ab9 */ /* 0x000fe20000000800 */
[----:B------:R-:W-:Y:S02]  /*1ce10*/  SHF.R.S32.HI R12, RZ, 0x1f, R197 ;  /* 0x0000001fff0c7819 */ /* 0x000fe400000114c5 */
[----:B------:R-:W-:Y:S02]  /*1ce20*/  ISETP.GE.AND P0, PT, R197, UR4, PT ;  /* 0x00000004c5007c0c */ /* 0x000fe4000bf06270 */
[----:B------:R-:W-:Y:S02]  /*1ce30*/  ISETP.GE.AND P4, PT, R183, UR4, PT ;  /* 0x00000004b7007c0c */ /* 0x000fe4000bf86270 */
[----:B------:R-:W-:-:S09]  /*1ce40*/  ISETP.GE.AND P5, PT, R181, UR4, PT ;  /* 0x00000004b5007c0c */ /* 0x000fd2000bfa6270 */
[----:B--2---:R-:W-:-:S04]  /*1ce50*/  @!P0 LEA R2, P1, R197, R11, 0x2 ;  /* 0x0000000bc5028211 */ /* 0x004fc800078210ff */
[----:B---3--:R-:W-:-:S05]  /*1ce60*/  @!P0 LEA.HI.X R3, R197, R10, R12, 0x2, P1 ;  /* 0x0000000ac5038211 */ /* 0x008fca00008f140c */
[----:B------:R1:W-:Y:S01]  /*1ce70*/  @!P0 ST.E.64 desc[UR50][R2.64], R24 ;  /* 0x0000001802008985 */ /* 0x0003e2000c101b32 */
[----:B------:R-:W-:-:S13]  /*1ce80*/  ISETP.GE.AND P0, PT, R221, UR4, PT ;  /* 0x00000004dd007c0c */ /* 0x000fda000bf06270 */
[----:B-1----:R-:W-:-:S04]  /*1ce90*/  @!P0 LEA R2, P1, R221, R11, 0x2 ;  /* 0x0000000bdd028211 */ /* 0x002fc800078210ff */
[----:B------:R-:W-:Y:S02]  /*1cea0*/  @!P0 LEA.HI.X R3, R221, R10, R230, 0x2, P1 ;  /* 0x0000000add038211 */ /* 0x000fe400008f14e6 */
[----:B------:R-:W-:-:S03]  /*1ceb0*/  ISETP.GE.AND P1, PT, R213, UR4, PT ;  /* 0x00000004d5007c0c */ /* 0x000fc6000bf26270 */
[----:B------:R1:W-:Y:S01]  /*1cec0*/  @!P0 ST.E.64 desc[UR50][R2.64], R28 ;  /* 0x0000001c02008985 */ /* 0x0003e2000c101b32 */
[----:B------:R-:W-:-:S13]  /*1ced0*/  ISETP.GE.AND P0, PT, R222, UR4, PT ;  /* 0x00000004de007c0c */ /* 0x000fda000bf06270 */
[----:B-1----:R-:W-:-:S04]  /*1cee0*/  @!P0 LEA R2, P2, R222, R11, 0x2 ;  /* 0x0000000bde028211 */ /* 0x002fc800078410ff */
[----:B------:R-:W-:-:S05]  /*1cef0*/  @!P0 LEA.HI.X R3, R222, R10, R223, 0x2, P2 ;  /* 0x0000000ade038211 */ /* 0x000fca00010f14df */
[----:B------:R1:W-:Y:S01]  /*1cf00*/  @!P0 ST.E.64 desc[UR50][R2.64], R32 ;  /* 0x0000002002008985 */ /* 0x0003e2000c101b32 */
[----:B------:R-:W-:Y:S02]  /*1cf10*/  ISETP.GE.AND P0, PT, R211, UR4, PT ;  /* 0x00000004d3007c0c */ /* 0x000fe4000bf06270 */
        /* <DEDUP_REMOVED lines=13> */
[----:B------:R-:W-:Y:S02]  /*1cff0*/  @!P0 LEA.HI.X R3, R207, R10, R208, 0x2, P2 ;  /* 0x0000000acf038211 */ /* 0x000fe400010f14d0 */
[----:B------:R-:W-:-:S03]  /*1d000*/  ISETP.GE.AND P2, PT, R203, UR4, PT ;  /* 0x00000004cb007c0c */ /* 0x000fc6000bf46270 */
[----:B------:R1:W-:Y:S02]  /*1d010*/  @!P0 ST.E.64 desc[UR50][R2.64], R48 ;  /* 0x0000003002008985 */ /* 0x0003e4000c101b32 */
[----:B-1----:R-:W-:-:S04]  /*1d020*/  @!P1 LEA R2, P0, R205, R11, 0x2 ;  /* 0x0000000bcd029211 */ /* 0x002fc800078010ff */
[----:B------:R-:W-:Y:S02]  /*1d030*/  @!P1 LEA.HI.X R3, R205, R10, R206, 0x2, P0 ;  /* 0x0000000acd039211 */ /* 0x000fe400000f14ce */
[----:B------:R-:W-:-:S03]  /*1d040*/  ISETP.GE.AND P0, PT, R201, UR4, PT ;  /* 0x00000004c9007c0c */ /* 0x000fc6000bf06270 */
[----:B------:R1:W-:Y:S01]  /*1d050*/  @!P1 ST.E.64 desc[UR50][R2.64], R52 ;  /* 0x0000003402009985 */ /* 0x0003e2000c101b32 */
[----:B------:R-:W-:Y:S02]  /*1d060*/  ISETP.GE.AND P1, PT, R194, UR4, PT ;  /* 0x00000004c2007c0c */ /* 0x000fe4000bf26270 */
[----:B-1----:R-:W-:-:S11]  /*1d070*/  @!P2 LEA R2, P3, R203, R11, 0x2 ;  /* 0x0000000bcb02a211 */ /* 0x002fd600078610ff */
[CC--:B------:R-:W-:Y:S02]  /*1d080*/  @!P1 LEA R4, P6, R194.reuse, R11.reuse, 0x2 ;  /* 0x0000000bc2049211 */ /* 0x0c0fe400078c10ff */
[-C--:B------:R-:W-:Y:S02]  /*1d090*/  @!P2 LEA.HI.X R3, R203, R10.reuse, R204, 0x2, P3 ;  /* 0x0000000acb03a211 */ /* 0x080fe400018f14cc */
[----:B------:R-:W-:Y:S02]  /*1d0a0*/  ISETP.GE.AND P3, PT, R191, UR4, PT ;  /* 0x00000004bf007c0c */ /* 0x000fe4000bf66270 */
[----:B------:R-:W-:Y:S01]  /*1d0b0*/  @!P1 LEA.HI.X R5, R194, R10, R200, 0x2, P6 ;  /* 0x0000000ac2059211 */ /* 0x000fe200030f14c8 */
[----:B------:R1:W-:Y:S02]  /*1d0c0*/  @!P2 ST.E.64 desc[UR50][R2.64], R56 ;  /* 0x000000380200a985 */ /* 0x0003e4000c101b32 */
[----:B-1----:R-:W-:-:S04]  /*1d0d0*/  @!P0 LEA R2, P2, R201, R11, 0x2 ;  /* 0x0000000bc9028211 */ /* 0x002fc800078410ff */
[----:B------:R-:W-:-:S05]  /*1d0e0*/  @!P0 LEA.HI.X R3, R201, R10, R202, 0x2, P2 ;  /* 0x0000000ac9038211 */ /* 0x000fca00010f14ca */
[----:B------:R1:W-:Y:S01]  /*1d0f0*/  @!P0 ST.E.64 desc[UR50][R2.64], R60 ;  /* 0x0000003c02008985 */ /* 0x0003e2000c101b32 */
[----:B------:R-:W-:-:S03]  /*1d100*/  ISETP.GE.AND P0, PT, R179, UR4, PT ;  /* 0x00000004b3007c0c */ /* 0x000fc6000bf06270 */
[----:B------:R2:W-:Y:S01]  /*1d110*/  @!P1 ST.E.64 desc[UR50][R4.64], R64 ;  /* 0x0000004004009985 */ /* 0x0005e2000c101b32 */
[----:B------:R-:W-:Y:S02]  /*1d120*/  ISETP.GE.AND P1, PT, R177, UR4, PT ;  /* 0x00000004b1007c0c */ /* 0x000fe4000bf26270 */
[-C--:B-1----:R-:W-:Y:S02]  /*1d130*/  @!P3 LEA R2, P6, R191, R11.reuse, 0x2 ;  /* 0x0000000bbf02b211 */ /* 0x082fe400078c10ff */
[-C--:B--2---:R-:W-:Y:S02]  /*1d140*/  @!P4 LEA R4, P2, R183, R11.reuse, 0x2 ;  /* 0x0000000bb704c211 */ /* 0x084fe400078410ff */
[-C--:B------:R-:W-:Y:S02]  /*1d150*/  @!P3 LEA.HI.X R3, R191, R10.reuse, R192, 0x2, P6 ;  /* 0x0000000abf03b211 */ /* 0x080fe400030f14c0 */
[----:B------:R-:W-:Y:S02]  /*1d160*/  @!P4 LEA.HI.X R5, R183, R10, R184, 0x2, P2 ;  /* 0x0000000ab705c211 */ /* 0x000fe400010f14b8 */
[----:B------:R-:W-:Y:S01]  /*1d170*/  ISETP.GE.AND P2, PT, R175, UR4, PT ;  /* 0x00000004af007c0c */ /* 0x000fe2000bf46270 */
[----:B------:R1:W-:Y:S01]  /*1d180*/  @!P3 ST.E.64 desc[UR50][R2.64], R68 ;  /* 0x000000440200b985 */ /* 0x0003e2000c101b32 */
[----:B------:R-:W-:-:S02]  /*1d190*/  @!P5 LEA R6, P6, R181, R11, 0x2 ;  /* 0x0000000bb506d211 */ /* 0x000fc400078c10ff */
[----:B------:R-:W-:Y:S01]  /*1d1a0*/  ISETP.GE.AND P3, PT, R173, UR4, PT ;  /* 0x00000004ad007c0c */ /* 0x000fe2000bf66270 */
[----:B------:R2:W-:Y:S01]  /*1d1b0*/  @!P4 ST.E.64 desc[UR50][R4.64], R72 ;  /* 0x000000480400c985 */ /* 0x0005e2000c101b32 */
[----:B------:R-:W-:-:S05]  /*1d1c0*/  @!P5 LEA.HI.X R7, R181, R10, R182, 0x2, P6 ;  /* 0x0000000ab507d211 */ /* 0x000fca00030f14b6 */
[----:B------:R3:W-:Y:S01]  /*1d1d0*/  @!P5 ST.E.64 desc[UR50][R6.64], R76 ;  /* 0x0000004c0600d985 */ /* 0x0007e2000c101b32 */
[----:B-1----:R-:W-:-:S04]  /*1d1e0*/  @!P0 LEA R2, P4, R179, R11, 0x2 ;  /* 0x0000000bb3028211 */ /* 0x002fc800078810ff */
[-C--:B------:R-:W-:Y:S02]  /*1d1f0*/  @!P0 LEA.HI.X R3, R179, R10.reuse, R180, 0x2, P4 ;  /* 0x0000000ab3038211 */ /* 0x080fe400020f14b4 */
[----:B------:R-:W-:Y:S02]  /*1d200*/  ISETP.GE.AND P4, PT, R171, UR4, PT ;  /* 0x00000004ab007c0c */ /* 0x000fe4000bf86270 */
[-C--:B--2---:R-:W-:Y:S01]  /*1d210*/  @!P1 LEA R4, P5, R177, R11.reuse, 0x2 ;  /* 0x0000000bb1049211 */ /* 0x084fe200078a10ff */
        /* <DEDUP_REMOVED lines=13> */
[-C--:B------:R-:W-:Y:S02]  /*1d2f0*/  @!P4 LEA.HI.X R5, R171, R10.reuse, R172, 0x2, P0 ;  /* 0x0000000aab05c211 */ /* 0x080fe400000f14ac */
[----:B------:R-:W-:Y:S02]  /*1d300*/  ISETP.GE.AND P0, PT, R163, UR4, PT ;  /* 0x00000004a3007c0c */ /* 0x000fe4000bf06270 */
[-C--:B---3--:R-:W-:Y:S01]  /*1d310*/  @!P5 LEA R6, P6, R169, R11.reuse, 0x2 ;  /* 0x0000000ba906d211 */ /* 0x088fe200078c10ff */
[----:B------:R2:W-:Y:S01]  /*1d320*/  @!P4 ST.E.64 desc[UR50][R4.64], R96 ;  /* 0x000000600400c985 */ /* 0x0005e2000c101b32 */
[----:B------:R-:W-:Y:S02]  /*1d330*/  ISETP.GE.AND P4, PT, R159, UR4, PT ;  /* 0x000000049f007c0c */ /* 0x000fe4000bf86270 */
[----:B------:R-:W-:Y:S02]  /*1d340*/  @!P5 LEA.HI.X R7, R169, R10, R170, 0x2, P6 ;  /* 0x0000000aa907d211 */ /* 0x000fe400030f14aa */
[----:B-1----:R-:W-:-:S03]  /*1d350*/  @!P2 LEA R2, P6, R167, R11, 0x2 ;  /* 0x0000000ba702a211 */ /* 0x002fc600078c10ff */
[----:B------:R1:W-:Y:S01]  /*1d360*/  @!P5 ST.E.64 desc[UR50][R6.64], R100 ;  /* 0x000000640600d985 */ /* 0x0003e2000c101b32 */
[----:B------:R-:W-:Y:S02]  /*1d370*/  ISETP.GE.AND P5, PT, R161, UR4, PT ;  /* 0x00000004a1007c0c */ /* 0x000fe4000bfa6270 */
        /* <DEDUP_REMOVED lines=42> */
.L_x_6669:
[----:B------:R-:W-:Y:S05]  /*1d620*/  BSYNC B1 ;  /* 0x0000000000017941 */ /* 0x000fea0003800000 */
.L_x_6668:
[----:B------:R-:W-:Y:S01]  /*1d630*/  VIADD R195, R195, 0x8 ;  /* 0x00000008c3c37836 */ /* 0x000fe20000000000 */
[----:B------:R4:W0:Y:S04]  /*1d640*/  SHFL.IDX PT, R14, R9, 0x1, 0x1c1f ;  /* 0x003c1f00090e7f89 */ /* 0x00082800000e0000 */
[----:B------:R-:W-:Y:S01]  /*1d650*/  ISETP.GE.AND P0, PT, R195, R0, PT ;  /* 0x00000000c300720c */ /* 0x000fe20003f06270 */
[----:B------:R4:W0:-:S12]  /*1d660*/  SHFL.IDX PT, R20, R8, 0x1, 0x1c1f ;  /* 0x003c1f0008147f89 */ /* 0x00081800000e0000 */
[----:B----4-:R-:W-:Y:S05]  /*1d670*/  @P0 BRA `(.L_x_6667) ;  /* 0x0000001400d40947 */ /* 0x010fea0003800000 */
[----:B------:R-:W-:Y:S01]  /*1d680*/  ULDC UR4, c[0x0][0xbc8] ;  /* 0x0002f20000047ab9 */ /* 0x000fe20000000800 */
[----:B-1----:R-:W-:Y:S02]  /*1d690*/  SHF.R.S32.HI R4, RZ, 0x1f, R197 ;  /* 0x0000001fff047819 */ /* 0x002fe400000114c5 */
[----:B------:R-:W-:Y:S02]  /*1d6a0*/  ISETP.GE.AND P4, PT, R197, UR4, PT ;  /* 0x00000004c5007c0c */ /* 0x000fe4000bf86270 */
[----:B------:R-:W-:Y:S02]  /*1d6b0*/  ISETP.GE.AND P2, PT, R221, UR4, PT ;  /* 0x00000004dd007c0c */ /* 0x000fe4000bf46270 */
[----:B------:R-:W-:Y:S02]  /*1d6c0*/  ISETP.GE.AND P1, PT, R222, UR4, PT ;  /* 0x00000004de007c0c */ /* 0x000fe4000bf26270 */
[----:B------:R-:W-:-:S07]  /*1d6d0*/  ISETP.GE.AND P0, PT, R213, UR4, PT ;  /* 0x00000004d5007c0c */ /* 0x000fce000bf06270 */
[----:B0-----:R-:W-:-:S04]  /*1d6e0*/  @!P4 LEA R2, P3, R197, R20, 0x2 ;  /* 0x00000014c502c211 */ /* 0x001fc800078610ff */
        /* <DEDUP_REMOVED lines=69> */
[----:B------:R-:W-:Y:S02]  /*1db40*/  @!P4 LEA.HI.X R5, R173, R14, R174, 0x2, P0 ;  /* 0x0000000ead05c211 */ /* 0x000fe400000f14ae */
[----:B------:R-:W-:Y:S02]  /*1db50*/  ISETP.GE.AND P0, PT, R165, UR4, PT ;  /* 0x00000004a5007c0c */ /* 0x000fe4000bf06270 */
[----:B----4-:R-:W-:Y:S01]  /*1db60*/  @!P3 LEA R6, P6, R171, R20, 0x2 ;  /* 0x00000014ab06b211 */ /* 0x010fe200078c10ff */
[----:B------:R1:W-:Y:S01]  /*1db70*/  @!P4 ST.E.64 desc[UR50][R4.64], R94 ;  /* 0x0000005e0400c985 */ /* 0x0003e2000c101b32 */
[----:B------:R-:W-:Y:S02]  /*1db80*/  ISETP.GE.AND P4, PT, R161, UR4, PT ;  /* 0x00000004a1007c0c */ /* 0x000fe4000bf86270 */
[----:B------:R-:W-:-:S02]  /*1db90*/  @!P3 LEA.HI.X R7, R171, R14, R172, 0x2, P6 ;  /* 0x0000000eab07b211 */ /* 0x000fc400030f14ac */
[----:B------:R-:W-:-:S03]  /*1dba0*/  @!P2 LEA R8, P6, R169, R20, 0x2 ;  /* 0x00000014a908a211 */ /* 0x000fc600078c10ff */
[----:B------:R4:W-:Y:S01]  /*1dbb0*/  @!P3 ST.E.64 desc[UR50][R6.64], R98 ;  /* 0x000000620600b985 */ /* 0x0009e2000c101b32 */
[----:B---3--:R-:W-:Y:S02]  /*1dbc0*/  @!P1 LEA R10, P3, R167, R20, 0x2 ;  /* 0x00000014a70a9211 */ /* 0x008fe400078610ff */
[----:B------:R-:W-:Y:S02]  /*1dbd0*/  @!P2 LEA.HI.X R9, R169, R14, R170, 0x2, P6 ;  /* 0x0000000ea909a211 */ /* 0x000fe400030f14aa */
[----:B------:R-:W-:Y:S02]  /*1dbe0*/  @!P0 LEA R12, P6, R165, R20, 0x2 ;  /* 0x00000014a50c8211 */ /* 0x000fe400078c10ff */
[-C--:B--2---:R-:W-:Y:S01]  /*1dbf0*/  @!P1 LEA.HI.X R11, R167, R14.reuse, R168, 0x2, P3 ;  /* 0x0000000ea70b9211 */ /* 0x084fe200018f14a8 */
[----:B------:R2:W-:Y:S01]  /*1dc00*/  @!P2 ST.E.64 desc[UR50][R8.64], R102 ;  /* 0x000000660800a985 */ /* 0x0005e2000c101b32 */
[----:B------:R-:W-:Y:S02]  /*1dc10*/  ISETP.GE.AND P3, PT, R159, UR4, PT ;  /* 0x000000049f007c0c */ /* 0x000fe4000bf66270 */
[----:B------:R-:W-:Y:S01]  /*1dc20*/  @!P0 LEA.HI.X R13, R165, R14, R166, 0x2, P6 ;  /* 0x0000000ea50d8211 */ /* 0x000fe200030f14a6 */
[----:B------:R3:W-:Y:S01]  /*1dc30*/  @!P1 ST.E.64 desc[UR50][R10.64], R106 ;  /* 0x0000006a0a009985 */ /* 0x0007e2000c101b32 */
[----:B0-----:R-:W-:-:S02]  /*1dc40*/  @!P5 LEA R2, P1, R163, R20, 0x2 ;  /* 0x00000014a302d211 */ /* 0x001fc400078210ff */
[----:B-1----:R-:W-:Y:S01]  /*1dc50*/  @!P4 LEA R4, P2, R161, R20, 0x2 ;  /* 0x00000014a104c211 */ /* 0x002fe200078410ff */
[----:B------:R-:W-:Y:S01]  /*1dc60*/  @!P0 ST.E.64 desc[UR50][R12.64], R110 ;  /* 0x0000006e0c008985 */ /* 0x000fe2000c101b32 */
[----:B------:R-:W-:Y:S02]  /*1dc70*/  ISETP.GE.AND P0, PT, R237, UR4, PT ;  /* 0x00000004ed007c0c */ /* 0x000fe4000bf06270 */
[----:B------:R-:W-:Y:S02]  /*1dc80*/  @!P5 LEA.HI.X R3, R163, R14, R164, 0x2, P1 ;  /* 0x0000000ea303d211 */ /* 0x000fe400008f14a4 */
[----:B------:R-:W-:Y:S02]  /*1dc90*/  ISETP.GE.AND P1, PT, R236, UR4, PT ;  /* 0x00000004ec007c0c */ /* 0x000fe4000bf26270 */
[----:B----4-:R-:W-:Y:S01]  /*1dca0*/  @!P3 LEA R6, P6, R159, R20, 0x2 ;  /* 0x000000149f06b211 */ /* 0x010fe200078c10ff */
[----:B------:R0:W-:Y:S01]  /*1dcb0*/  @!P5 ST.E.64 desc[UR50][R2.64], R114 ;  /* 0x000000720200d985 */ /* 0x0001e2000c101b32 */
[----:B------:R-:W-:-:S02]  /*1dcc0*/  @!P4 LEA.HI.X R5, R161, R14, R162, 0x2, P2 ;  /* 0x0000000ea105c211 */ /* 0x000fc400010f14a2 */
[----:B------:R-:W-:Y:S02]  /*1dcd0*/  @!P3 LEA.HI.X R7, R159, R14, R160, 0x2, P6 ;  /* 0x0000000e9f07b211 */ /* 0x000fe400030f14a0 */
[----:B------:R-:W-:Y:S01]  /*1dce0*/  ISETP.GE.AND P2, PT, R233, UR4, PT ;  /* 0x00000004e9007c0c */ /* 0x000fe2000bf46270 */
[----:B------:R1:W-:Y:S01]  /*1dcf0*/  @!P4 ST.E.64 desc[UR50][R4.64], R118 ;  /* 0x000000760400c985 */ /* 0x0003e2000c101b32 */
[----:B------:R-:W-:Y:S02]  /*1dd00*/  ISETP.GE.AND P4, PT, R235, UR4, PT ;  /* 0x00000004eb007c0c */ /* 0x000fe4000bf86270 */
[C---:B--2---:R-:W-:Y:S01]  /*1dd10*/  @!P0 LEA R8, P5, R237.reuse, R20, 0x2 ;  /* 0x00000014ed088211 */ /* 0x044fe200078a10ff */
[----:B------:R2:W-:Y:S01]  /*1dd20*/  @!P3 ST.E.64 desc[UR50][R6.64], R122 ;  /* 0x0000007a0600b985 */ /* 0x0005e2000c101b32 */
[----:B------:R-:W-:Y:S02]  /*1dd30*/  ISETP.GE.AND P3, PT, R234, UR4, PT ;  /* 0x00000004ea007c0c */ /* 0x000fe4000bf66270 */
[----:B------:R-:W-:-:S02]  /*1dd40*/  @!P0 LEA.HI.X R9, R237, R14, R158, 0x2, P5 ;  /* 0x0000000eed098211 */ /* 0x000fc400028f149e */
[----:B------:R-:W-:Y:S02]  /*1dd50*/  ISETP.GE.AND P5, PT, R232, UR4, PT ;  /* 0x00000004e8007c0c */ /* 0x000fe4000bfa6270 */
[CC--:B---3--:R-:W-:Y:S01]  /*1dd60*/  @!P1 LEA R10, P6, R236.reuse, R20.reuse, 0x2 ;  /* 0x00000014ec0a9211 */ /* 0x0c8fe200078c10ff */
[----:B------:R3:W-:Y:S02]  /*1dd70*/  @!P0 ST.E.64 desc[UR50][R8.64], R126 ;  /* 0x0000007e08008985 */ /* 0x0007e4000c101b32 */
[C---:B0-----:R-:W-:Y:S02]  /*1dd80*/  @!P4 LEA R2, P0, R235.reuse, R20, 0x2 ;  /* 0x00000014eb02c211 */ /* 0x041fe400078010ff */
[----:B------:R-:W-:Y:S02]  /*1dd90*/  @!P1 LEA.HI.X R11, R236, R14, R157, 0x2, P6 ;  /* 0x0000000eec0b9211 */ /* 0x000fe400030f149d */
[----:B-1----:R-:W-:Y:S02]  /*1dda0*/  @!P3 LEA R4, P6, R234, R20, 0x2 ;  /* 0x00000014ea04b211 */ /* 0x002fe400078c10ff */
[----:B------:R-:W-:Y:S01]  /*1ddb0*/  @!P4 LEA.HI.X R3, R235, R14, R156, 0x2, P0 ;  /* 0x0000000eeb03c211 */ /* 0x000fe200000f149c */
[----:B------:R3:W-:Y:S01]  /*1ddc0*/  @!P1 ST.E.64 desc[UR50][R10.64], R130 ;  /* 0x000000820a009985 */ /* 0x0007e2000c101b32 */
[----:B--2---:R-:W-:-:S02]  /*1ddd0*/  @!P2 LEA R6, P1, R233, R20, 0x2 ;  /* 0x00000014e906a211 */ /* 0x004fc400078210ff */
[----:B------:R-:W-:Y:S01]  /*1dde0*/  @!P5 LEA R12, P0, R232, R20, 0x2 ;  /* 0x00000014e80cd211 */ /* 0x000fe200078010ff */
        /* <DEDUP_REMOVED lines=13> */
.L_x_6661:
[----:B------:R-:W-:Y:S01]  /*1dec0*/  ULDC.64 UR4, c[0x0][0xd08] ;  /* 0x0003420000047ab9 */ /* 0x000fe20000000a00 */
[----:B-----5:R-:W4:Y:S01]  /*1ded0*/  LDC.64 R2, c[0x0][0xd00] ;  /* 0x00034000ff027b82 */ /* 0x020f220000000a00 */
[----:B------:R-:W-:Y:S01]  /*1dee0*/  ISETP.NE.U32.AND P0, PT, RZ, UR4, PT ;  /* 0x00000004ff007c0c */ /* 0x000fe2000bf05070 */
[----:B------:R-:W-:-:S03]  /*1def0*/  IMAD.MOV.U32 R15, RZ, RZ, RZ ;  /* 0x000000ffff0f7224 */ /* 0x000fc600078e00ff */
[----:B------:R-:W-:Y:S01]  /*1df00*/  ISETP.NE.AND.EX P1, PT, RZ, UR5, PT, P0 ;  /* 0x00000005ff007c0c */ /* 0x000fe2000bf25300 */
[----:B------:R-:W-:Y:S02]  /*1df10*/  ULDC.64 UR4, c[0x0][0xd00] ;  /* 0x0003400000047ab9 */ /* 0x000fe40000000a00 */
[----:B------:R-:W-:-:S04]  /*1df20*/  ISETP.NE.U32.AND P0, PT, RZ, UR4, PT ;  /* 0x00000004ff007c0c */ /* 0x000fc8000bf05070 */
[----:B------:R-:W-:-:S06]  /*1df30*/  ISETP.NE.AND.EX P0, PT, RZ, UR5, PT, P0 ;  /* 0x00000005ff007c0c */ /* 0x000fcc000bf05300 */
[----:B------:R-:W1:Y:S01]  /*1df40*/  @P1 LDC.64 R4, c[0x0][0xd08] ;  /* 0x00034200ff041b82 */ /* 0x000e620000000a00 */
[----:B------:R-:W-:Y:S02]  /*1df50*/  ULDC UR4, c[0x0][0xb88] ;  /* 0x0002e20000047ab9 */ /* 0x000fe40000000800 */
[----:B------:R-:W-:Y:S02]  /*1df60*/  IMAD.U32 R0, RZ, RZ, UR4 ;  /* 0x00000004ff007e24 */ /* 0x000fe4000f8e00ff */
[----:B----4-:R-:W-:-:S05]  /*1df70*/  IMAD.WIDE R2, R223, 0x4, R2 ;  /* 0x00000004df027825 */ /* 0x010fca00078e0202 */
[----:B------:R4:W5:Y:S01]  /*1df80*/  @P0 LDG.E R15, desc[UR50][R2.64] ;  /* 0x00000032020f0981 */ /* 0x000962000c1e1900 */
[----:B-1----:R-:W-:-:S05]  /*1df90*/  @P1 IMAD.WIDE R4, R223, 0x4, R4 ;  /* 0x00000004df041825 */ /* 0x002fca00078e0204 */
[----:B------:R4:W5:Y:S01]  /*1dfa0*/  @P1 LDG.E R0, desc[UR50][R4.64] ;  /* 0x0000003204001981 */ /* 0x000962000c1e1900 */
[----:B------:R-:W-:Y:S02]  /*1dfb0*/  ISETP.NE.AND P2, PT, R222, RZ, PT ;  /* 0x000000ffde00720c */ /* 0x000fe40003f45270 */
[----:B------:R-:W-:Y:S01]  /*1dfc0*/  SHF.R.S32.HI R26, RZ, 0x1f, R223 ;  /* 0x0000001fff1a7819 */ /* 0x000fe200000114df */
[----:B------:R-:W1:Y:S10]  /*1dfd0*/  S2R R6, SR_TID.X ;  /* 0x0000000000067919 */ /* 0x000e740000002100 */
[----:B------:R-:W2:Y:S01]  /*1dfe0*/  @!P2 LDC R222, c[0x0][0xbd4] ;  /* 0x0002f500ffdeab82 */ /* 0x000ea20000000800 */
[----:B-1----:R-:W-:Y:S01]  /*1dff0*/  VIADD R7, R6, 0xffffff80 ;  /* 0xffffff8006077836 */ /* 0x002fe20000000000 */
[----:B--2---:R-:W-:-:S04]  /*1e000*/  ISETP.GT.AND P2, PT, R222, 0x1, PT ;  /* 0x00000001de00780c */ /* 0x004fc80003f44270 */
[----:B------:R-:W-:Y:S01]  /*1e010*/  ISETP.GT.AND P3, PT, R7, 0x3f, PT ;  /* 0x0000003f0700780c */ /* 0x000fe20003f64270 */
[----:B----4-:R-:W-:-:S12]  /*1e020*/  @P1 BRA `(.L_x_6670) ;  /* 0x0000000000101947 */ /* 0x010fd80003800000 */
[----:B------:R-:W-:Y:S05]  /*1e030*/  @!P0 BRA `(.L_x_6670) ;  /* 0x00000000000c8947 */ /* 0x000fea0003800000 */
[----:B------:R-:W2:Y:S04]  /*1e040*/  LDG.E R5, desc[UR50][R2.64] ;  /* 0x0000003202057981 */ /* 0x000ea8000c1e1900 */
[----:B-----5:R-:W2:Y:S02]  /*1e050*/  LDG.E R0, desc[UR50][R2.64+0x4] ;  /* 0x0000043202007981 */ /* 0x020ea4000c1e1900 */
[----:B--2---:R-:W-:-:S07]  /*1e060*/  IMAD.IADD R0, R0, 0x1, -R5 ;  /* 0x0000000100007824 */ /* 0x004fce00078e0a05 */
.L_x_6670:
        /* <DEDUP_REMOVED lines=17> */
[----:B------:R-:W4:Y:S08]  /*1e180*/  LDC.64 R12, c[0x0][R20+0x218] ;  /* 0x00008600140c7b82 */ /* 0x000f300000000a00 */
[----:B------:R-:W5:Y:S08]  /*1e190*/  LDC.64 R6, c[0x0][R20+0x228] ;  /* 0x00008a0014067b82 */ /* 0x000f700000000a00 */
[----:B------:R-:W0:Y:S08]  /*1e1a0*/  @P1 LDC R14, c[0x0][0xcec] ;  /* 0x00033b00ff0e1b82 */ /* 0x000e300000000800 */
[----:B------:R-:W3:Y:S08]  /*1e1b0*/  LDC.64 R4, c[0x0][R20+0x210] ;  /* 0x0000840014047b82 */ /* 0x000ef00000000a00 */
[----:B------:R-:W5:Y:S01]  /*1e1c0*/  @P1 LDC R25, c[0x0][0xcf0] ;  /* 0x00033c00ff191b82 */ /* 0x000f620000000800 */
[----:B0-----:R-:W-:-:S07]  /*1e1d0*/  @P1 IMAD.HI.U32 R14, R29, R14, RZ ;  /* 0x0000000e1d0e1227 */ /* 0x001fce00078e00ff */
[----:B-1----:R-:W0:Y:S01]  /*1e1e0*/  @!P0 LDC R2, c[0x0][0xc50] ;  /* 0x00031400ff028b82 */ /* 0x002e220000000800 */
[-C--:B--2---:R-:W-:Y:S02]  /*1e1f0*/  IMAD R9, R9, R27.reuse, RZ ;  /* 0x0000001b09097224 */ /* 0x084fe400078e02ff */
[----:B------:R-:W-:-:S05]  /*1e200*/  IMAD.WIDE.U32 R10, R8, R27, RZ ;  /* 0x0000001b080a7225 */ /* 0x000fca00078e00ff */
        /* <DEDUP_REMOVED lines=16> */
[----:B---3--:R-:W-:Y:S01]  /*1e310*/  IMAD R5, R5, R9, RZ ;  /* 0x0000000905057224 */ /* 0x008fe200078e02ff */
        /* <DEDUP_REMOVED lines=10> */
.L_x_6672:
[----:B------:R-:W-:Y:S05]  /*1e3c0*/  BSYNC B1 ;  /* 0x0000000000017941 */ /* 0x000fea0003800000 */
.L_x_6671:
[----:B------:R-:W-:Y:S05]  /*1e3d0*/  @P2 BRA `(.L_x_6667) ;  /* 0x00000008007c2947 */ /* 0x000fea0003800000 */
[----:B-1----:R-:W1:Y:S01]  /*1e3e0*/  S2R R3, SR_TID.X ;  /* 0x0000000000037919 */ /* 0x002e620000002100 */
[----:B------:R-:W2:Y:S01]  /*1e3f0*/  LDC R9, c[0x0][0xce8] ;  /* 0x00033a00ff097b82 */ /* 0x000ea20000000800 */
[----:B------:R-:W-:Y:S01]  /*1e400*/  ULDC.64 UR4, c[0x0][0xba0] ;  /* 0x0002e80000047ab9 */ /* 0x000fe20000000a00 */
[----:B------:R-:W-:Y:S01]  /*1e410*/  VIADD R29, R196, 0x1c0 ;  /* 0x000001c0c41d7836 */ /* 0x000fe20000000000 */
[----:B------:R-:W-:Y:S01]  /*1e420*/  BSSY B1, `(.L_x_6673) ;  /* 0x0000076000017945 */ /* 0x000fe20003800000 */
[----:B------:R-:W-:Y:S01]  /*1e430*/  IMAD R2, R24, UR4, RZ ;  /* 0x0000000418027c24 */ /* 0x000fe2000f8e02ff */
[----:B------:R-:W-:Y:S02]  /*1e440*/  SHF.R.S32.HI R30, RZ, 0x1f, R224 ;  /* 0x0000001fff1e7819 */ /* 0x000fe400000114e0 */
[----:B------:R-:W-:Y:S01]  /*1e450*/  SHF.R.S32.HI R28, RZ, 0x1f, R29 ;  /* 0x0000001fff1c7819 */ /* 0x000fe2000001141d */
[----:B------:R-:W-:Y:S01]  /*1e460*/  IMAD R5, R15, UR5, R2 ;  /* 0x000000050f057c24 */ /* 0x000fe2000f8e0202 */
[----:B------:R-:W4:Y:S01]  /*1e470*/  LDC R21, c[0x0][0xbc8] ;  /* 0x0002f200ff157b82 */ /* 0x000f220000000800 */
[----:B------:R-:W-:-:S02]  /*1e480*/  SHF.R.S32.HI R31, RZ, 0x1f, R225 ;  /* 0x0000001fff1f7819 */ /* 0x000fc400000114e1 */
[----:B------:R-:W-:Y:S02]  /*1e490*/  SHF.R.S32.HI R32, RZ, 0x1f, R226 ;  /* 0x0000001fff207819 */ /* 0x000fe400000114e2 */
[----:B------:R-:W-:Y:S02]  /*1e4a0*/  SHF.R.S32.HI R33, RZ, 0x1f, R227 ;  /* 0x0000001fff217819 */ /* 0x000fe400000114e3 */
[----:B------:R-:W-:Y:S02]  /*1e4b0*/  SHF.R.S32.HI R34, RZ, 0x1f, R228 ;  /* 0x0000001fff227819 */ /* 0x000fe400000114e4 */
[----:B--2---:R-:W-:Y:S01]  /*1e4c0*/  ISETP.NE.AND P0, PT, R9, 0x1, PT ;  /* 0x000000010900780c */ /* 0x004fe20003f05270 */
[----:B------:R-:W-:Y:S02]  /*1e4d0*/  IMAD R25, R0, R9, RZ ;  /* 0x0000000900197224 */ /* 0x000fe400078e02ff */
[----:B-1----:R-:W-:Y:S02]  /*1e4e0*/  VIADD R4, R3, 0xffffff80 ;  /* 0xffffff8003047836 */ /* 0x002fe40000000000 */
[----:B------:R-:W-:Y:S01]  /*1e4f0*/  IMAD.WIDE.U32 R2, R15, UR4, RZ ;  /* 0x000000040f027c25 */ /* 0x000fe2000f8e00ff */
[----:B------:R-:W-:Y:S01]  /*1e500*/  ULDC.64 UR4, c[0x0][0xbe8] ;  /* 0x0002fa0000047ab9 */ /* 0x000fe20000000a00 */
[----:B----4-:R-:W-:-:S02]  /*1e510*/  ISETP.GE.AND P1, PT, R228, R21, PT ;  /* 0x00000015e400720c */ /* 0x010fc40003f26270 */
[----:B------:R-:W-:-:S04]  /*1e520*/  SHF.R.S32.HI R7, RZ, 0x1f, R4 ;  /* 0x0000001fff077819 */ /* 0x000fc80000011404 */
[----:B------:R-:W1:Y:S01]  /*1e530*/  @P0 LDC R11, c[0x0][0xcec] ;  /* 0x00033b00ff0b0b82 */ /* 0x000e620000000800 */
[----:B------:R-:W-:Y:S01]  /*1e540*/  IMAD.IADD R3, R3, 0x1, R5 ;  /* 0x0000000103037824 */ /* 0x000fe200078e0205 */
[----:B------:R-:W-:Y:S02]  /*1e550*/  ISETP.GE.AND P2, PT, R196, R21, PT ;  /* 0x00000015c400720c */ /* 0x000fe40003f46270 */
[----:B------:R-:W-:Y:S01]  /*1e560*/  LEA.HI R7, R7, R4, RZ, 0x3 ;  /* 0x0000000407077211 */ /* 0x000fe200078f18ff */
[----:B------:R-:W-:-:S03]  /*1e570*/  IMAD.WIDE.U32 R2, R221, UR4, R2 ;  /* 0x00000004dd027c25 */ /* 0x000fc6000f8e0002 */
[----:B------:R-:W2:Y:S01]  /*1e580*/  @P0 LDC R13, c[0x0][0xcf0] ;  /* 0x00033c00ff0d0b82 */ /* 0x000ea20000000800 */
[----:B------:R-:W-:Y:S01]  /*1e590*/  LOP3.LUT R5, R7, 0xfffffff8, RZ, 0xc0, !PT ;  /* 0xfffffff807057812 */ /* 0x000fe200078ec0ff */
[----:B------:R-:W-:Y:S01]  /*1e5a0*/  IMAD R3, R221, UR5, R3 ;  /* 0x00000005dd037c24 */ /* 0x000fe2000f8e0203 */
[----:B------:R-:W-:Y:S01]  /*1e5b0*/  SHF.R.S32.HI R24, RZ, 0x3, R7 ;  /* 0x00000003ff187819 */ /* 0x000fe20000011407 */
[----:B------:R-:W-:Y:S02]  /*1e5c0*/  ULDC.64 UR4, c[0x0][0xbf0] ;  /* 0x0002fc0000047ab9 */ /* 0x000fe40000000a00 */
[----:B------:R-:W-:Y:S02]  /*1e5d0*/  IMAD.IADD R5, R4, 0x1, -R5 ;  /* 0x0000000104057824 */ /* 0x000fe400078e0a05 */
[----:B------:R-:W-:Y:S02]  /*1e5e0*/  IMAD R4, R26, UR4, RZ ;  /* 0x000000041a047c24 */ /* 0x000fe4000f8e02ff */
[----:B------:R-:W-:-:S02]  /*1e5f0*/  IMAD R6, R5, 0x20, R24 ;  /* 0x0000002005067824 */ /* 0x000fc400078e0218 */
[----:B------:R-:W-:Y:S02]  /*1e600*/  IMAD R7, R27, UR5, R4 ;  /* 0x000000051b077c24 */ /* 0x000fe4000f8e0204 */
[----:B------:R-:W-:Y:S02]  /*1e610*/  IMAD.IADD R6, R195, 0x1, R6 ;  /* 0x00000001c3067824 */ /* 0x000fe400078e0206 */
[----:B------:R-:W-:Y:S01]  /*1e620*/  IMAD.WIDE.U32 R2, R27, UR4, R2 ;  /* 0x000000041b027c25 */ /* 0x000fe2000f8e0002 */
[----:B------:R-:W-:-:S03]  /*1e630*/  ULDC.64 UR4, c[0x0][0xbe0] ;  /* 0x0002f80000047ab9 */ /* 0x000fc60000000a00 */
[----:B-1----:R-:W-:-:S04]  /*1e640*/  @P0 IMAD.HI.U32 R4, R6, R11, RZ ;  /* 0x0000000b06040227 */ /* 0x002fc800078e00ff */
[----:B------:R-:W-:Y:S01]  /*1e650*/  IMAD.MOV.U32 R5, RZ, RZ, R6 ;  /* 0x000000ffff057224 */ /* 0x000fe200078e0006 */
[----:B--2---:R-:W-:Y:S01]  /*1e660*/  @P0 SHF.R.U32.HI R5, RZ, R13, R4 ;  /* 0x0000000dff050219 */ /* 0x004fe20000011604 */
[----:B------:R-:W-:Y:S01]  /*1e670*/  IMAD.IADD R3, R3, 0x1, R7 ;  /* 0x0000000103037824 */ /* 0x000fe200078e0207 */
[----:B------:R-:W-:Y:S01]  /*1e680*/  SEL R4, RZ, 0xffffffff, P1 ;  /* 0xffffffffff047807 */ /* 0x000fe20000800000 */
[----:B------:R-:W-:Y:S01]  /*1e690*/  VIADD R27, R196, 0x180 ;  /* 0x00000180c41b7836 */ /* 0x000fe20000000000 */
[--C-:B------:R-:W-:Y:S01]  /*1e6a0*/  SHF.R.S32.HI R0, RZ, 0x1f, R5.reuse ;  /* 0x0000001fff007819 */ /* 0x100fe20000011405 */
[----:B------:R-:W-:Y:S01]  /*1e6b0*/  IMAD.MOV R7, RZ, RZ, -R5 ;  /* 0x000000ffff077224 */ /* 0x000fe200078e0a05 */
[----:B------:R-:W-:Y:S01]  /*1e6c0*/  ISETP.GE.AND P0, PT, R227, R21, PT ;  /* 0x00000015e300720c */ /* 0x000fe20003f06270 */
[----:B------:R-:W-:Y:S01]  /*1e6d0*/  IMAD.WIDE.U32 R2, R5, UR4, R2 ;  /* 0x0000000405027c25 */ /* 0x000fe2000f8e0002 */
[----:B------:R-:W-:-:S03]  /*1e6e0*/  SHF.R.S32.HI R26, RZ, 0x1f, R27 ;  /* 0x0000001fff1a7819 */ /* 0x000fc6000001141b */
[----:B------:R-:W-:Y:S02]  /*1e6f0*/  IMAD R0, R0, UR4, RZ ;  /* 0x0000000400007c24 */ /* 0x000fe4000f8e02ff */
[----:B------:R-:W-:Y:S02]  /*1e700*/  IMAD R7, R9, R7, R6 ;  /* 0x0000000709077224 */ /* 0x000fe400078e0206 */
[----:B------:R-:W-:Y:S01]  /*1e710*/  IMAD R5, R5, UR5, R0 ;  /* 0x0000000505057c24 */ /* 0x000fe2000f8e0200 */
[----:B------:R-:W-:Y:S01]  /*1e720*/  SEL R0, RZ, 0x1, P2 ;  /* 0x00000001ff007807 */ /* 0x000fe20001000000 */
[----:B------:R-:W-:Y:S01]  /*1e730*/  IMAD.SHL.U32 R9, R4, 0x2, RZ ;  /* 0x0000000204097824 */ /* 0x000fe200078e00ff */
[----:B------:R-:W-:Y:S01]  /*1e740*/  SEL R4, RZ, 0xffffffff, P0 ;  /* 0xffffffffff047807 */ /* 0x000fe20000000000 */
[----:B------:R-:W-:Y:S01]  /*1e750*/  IMAD.IADD R3, R3, 0x1, R5 ;  /* 0x0000000103037824 */ /* 0x000fe200078e0205 */
[-C--:B------:R-:W-:Y:S01]  /*1e760*/  ISETP.GE.AND P0, PT, R226, R21.reuse, PT ;  /* 0x00000015e200720c */ /* 0x080fe20003f06270 */
[----:B------:R-:W-:Y:S01]  /*1e770*/  ULDC.64 UR4, c[0x0][0xbd8] ;  /* 0x0002f60000047ab9 */ /* 0x000fe20000000a00 */
[----:B------:R-:W-:Y:S01]  /*1e780*/  LOP3.LUT R0, R9, 0x2, R0, 0xe2, !PT ;  /* 0x0000000209007812 */ /* 0x000fe200078ee200 */
[----:B------:R-:W-:Y:S01]  /*1e790*/  IMAD.SHL.U32 R9, R4, 0x4, RZ ;  /* 0x0000000404097824 */ /* 0x000fe200078e00ff */
[----:B------:R-:W-:Y:S01]  /*1e7a0*/  SEL R5, RZ, 0xffffffff, P0 ;  /* 0xffffffffff057807 */ /* 0x000fe20000000000 */
[----:B------:R-:W-:Y:S01]  /*1e7b0*/  IMAD.IADD R24, R24, 0x1, R195 ;  /* 0x0000000118187824 */ /* 0x000fe200078e02c3 */
[----:B------:R-:W-:Y:S01]  /*1e7c0*/  ISETP.GE.AND P0, PT, R225, R21, PT ;  /* 0x00000015e100720c */ /* 0x000fe20003f06270 */
[----:B------:R-:W-:Y:S01]  /*1e7d0*/  IMAD.WIDE.U32 R2, R7, UR4, R2 ;  /* 0x0000000407027c25 */ /* 0x000fe2000f8e0002 */
[----:B------:R-:W-:-:S02]  /*1e7e0*/  LOP3.LUT R4, R9, 0x4, R0, 0xe2, !PT ;  /* 0x0000000409047812 */ /* 0x000fc400078ee200 */
[----:B------:R-:W-:Y:S01]  /*1e7f0*/  SHF.R.S32.HI R0, RZ, 0x1f, R7 ;  /* 0x0000001fff007819 */ /* 0x000fe20000011407 */
[----:B------:R-:W-:Y:S01]  /*1e800*/  IMAD.SHL.U32 R9, R5, 0x8, RZ ;  /* 0x0000000805097824 */ /* 0x000fe200078e00ff */
[----:B------:R-:W-:Y:S02]  /*1e810*/  SEL R5, RZ, 0xffffffff, P0 ;  /* 0xffffffffff057807 */ /* 0x000fe40000000000 */
[-C--:B------:R-:W-:Y:S01]  /*1e820*/  ISETP.GE.AND P0, PT, R224, R21.reuse, PT ;  /* 0x00000015e000720c */ /* 0x080fe20003f06270 */
[----:B------:R-:W-:Y:S01]  /*1e830*/  IMAD R0, R0, UR4, RZ ;  /* 0x0000000400007c24 */ /* 0x000fe2000f8e02ff */
[----:B------:R-:W-:Y:S01]  /*1e840*/  LOP3.LUT R4, R9, 0x8, R4, 0xe2, !PT ;  /* 0x0000000809047812 */ /* 0x000fe200078ee204 */
[----:B------:R-:W-:Y:S01]  /*1e850*/  IMAD.SHL.U32 R9, R5, 0x10, RZ ;  /* 0x0000001005097824 */ /* 0x000fe200078e00ff */
[----:B------:R-:W-:Y:S02]  /*1e860*/  SEL R5, RZ, 0xffffffff, P0 ;  /* 0xffffffffff057807 */ /* 0x000fe40000000000 */
[----:B------:R-:W-:-:S02]  /*1e870*/  ISETP.GE.AND P0, PT, R27, R21, PT ;  /* 0x000000151b00720c */ /* 0x000fc40003f06270 */
[----:B------:R-:W-:Y:S01]  /*1e880*/  LOP3.LUT R4, R9, 0x10, R4, 0xe2, !PT ;  /* 0x0000001009047812 */ /* 0x000fe200078ee204 */
[----:B------:R-:W-:Y:S01]  /*1e890*/  IMAD.SHL.U32 R9, R5, 0x20, RZ ;  /* 0x0000002005097824 */ /* 0x000fe200078e00ff */
[----:B------:R-:W-:Y:S01]  /*1e8a0*/  ISETP.GE.AND P2, PT, R29, R21, PT ;  /* 0x000000151d00720c */ /* 0x000fe20003f46270 */
[----:B------:R-:W-:Y:S01]  /*1e8b0*/  IMAD R5, R7, UR5, R0 ;  /* 0x0000000507057c24 */ /* 0x000fe2000f8e0200 */
[----:B------:R-:W-:Y:S01]  /*1e8c0*/  SEL R7, RZ, 0x40, P0 ;  /* 0x00000040ff077807 */ /* 0x000fe20000000000 */
[----:B------:R-:W-:Y:S01]  /*1e8d0*/  ULDC.64 UR4, c[0x0][0xb80] ;  /* 0x0002e00000047ab9 */ /* 0x000fe20000000a00 */
[----:B------:R-:W-:Y:S01]  /*1e8e0*/  ISETP.GE.AND P0, PT, R24, R25, PT ;  /* 0x000000191800720c */ /* 0x000fe20003f06270 */
[----:B------:R-:W-:Y:S01]  /*1e8f0*/  IMAD.IADD R3, R3, 0x1, R5 ;  /* 0x0000000103037824 */ /* 0x000fe200078e0205 */
[----:B------:R-:W-:Y:S02]  /*1e900*/  LEA R14, P1, R2, UR4, 0x1 ;  /* 0x00000004020e7c11 */ /* 0x000fe4000f8208ff */
[----:B------:R-:W-:-:S02]  /*1e910*/  LOP3.LUT R4, R9, 0x20, R4, 0xe2, !PT ;  /* 0x0000002009047812 */ /* 0x000fc400078ee204 */
[----:B------:R-:W-:Y:S02]  /*1e920*/  LEA.HI.X R15, R2, UR5, R3, 0x1, P1 ;  /* 0x00000005020f7c11 */ /* 0x000fe400088f0c03 */
[----:B------:R-:W-:Y:S01]  /*1e930*/  LOP3.LUT R20, R4, R7, RZ, 0xfc, !PT ;  /* 0x0000000704147212 */ /* 0x000fe200078efcff */
[----:B------:R1:W2:Y:S01]  /*1e940*/  SHFL.IDX PT, R2, R14, RZ, 0x181f ;  /* 0x00181fff0e027589 */ /* 0x0002a200000e0000 */
[----:B------:R-:W-:-:S03]  /*1e950*/  SEL R5, RZ, 0x80, P2 ;  /* 0x00000080ff057807 */ /* 0x000fc60001000000 */
[----:B------:R1:W4:Y:S01]  /*1e960*/  SHFL.IDX PT, R3, R15, RZ, 0x181f ;  /* 0x00181fff0f037589 */ /* 0x00032200000e0000 */
[----:B------:R-:W-:Y:S01]  /*1e970*/  LOP3.LUT R23, R20, R5, RZ, 0xfc, !PT ;  /* 0x0000000514177212 */ /* 0x000fe200078efcff */
[----:B------:R-:W-:Y:S06]  /*1e980*/  @P0 BRA `(.L_x_6674) ;  /* 0x00000000007c0947 */ /* 0x000fec0003800000 */
[-C--:B------:R-:W-:Y:S02]  /*1e990*/  ISETP.GE.AND P2, PT, R228, R21.reuse, PT ;  /* 0x00000015e400720c */ /* 0x080fe40003f46270 */
[-C--:B------:R-:W-:Y:S02]  /*1e9a0*/  ISETP.GE.AND P1, PT, R196, R21.reuse, PT ;  /* 0x00000015c400720c */ /* 0x080fe40003f26270 */
[-C--:B------:R-:W-:Y:S02]  /*1e9b0*/  ISETP.GE.AND P5, PT, R227, R21.reuse, PT ;  /* 0x00000015e300720c */ /* 0x080fe40003fa6270 */
[----:B------:R-:W-:-:S07]  /*1e9c0*/  ISETP.GE.AND P3, PT, R226, R21, PT ;  /* 0x00000015e200720c */ /* 0x000fce0003f66270 */
[-C--:B--2---:R-:W-:Y:S02]  /*1e9d0*/  @!P2 LEA R6, P0, R228, R2.reuse, 0x1 ;  /* 0x00000002e406a211 */ /* 0x084fe400078008ff */
        /* <DEDUP_REMOVED lines=26> */
.L_x_6674:
[----:B------:R-:W-:Y:S05]  /*1eb80*/  BSYNC B1 ;  /* 0x0000000000017941 */ /* 0x000fea0003800000 */
.L_x_6673:
        /* <DEDUP_REMOVED lines=10> */
[-C--:B--2---:R-:W-:Y:S02]  /*1ec30*/  @!P5 LEA R6, P3, R228, R2.reuse, 0x1 ;  /* 0x00000002e406d211 */ /* 0x084fe400078608ff */
        /* <DEDUP_REMOVED lines=17> */
[-C--:B-1----:R-:W-:Y:S01]  /*1ed50*/  @P4 LEA R14, P6, R29, R2.reuse, 0x1 ;  /* 0x000000021d0e4211 */ /* 0x082fe200078c08ff */
[----:B------:R4:W-:Y:S01]  /*1ed60*/  @!P3 ST.E.128 desc[UR50][R4.64], RZ ;  /* 0x000000ff0400b985 */ /* 0x0009e2000c101d32 */
[----:B------:R-:W-:-:S02]  /*1ed70*/  @!P5 LEA R2, P0, R224, R2, 0x1 ;  /* 0x00000002e002d211 */ /* 0x000fc400078008ff */
[-C--:B------:R-:W-:Y:S02]  /*1ed80*/  @P4 LEA.HI.X R15, R29, R3.reuse, R28, 0x1, P6 ;  /* 0x000000031d0f4211 */ /* 0x080fe400030f0c1c */
[----:B------:R-:W-:-:S05]  /*1ed90*/  @!P5 LEA.HI.X R3, R224, R3, R30, 0x1, P0 ;  /* 0x00000003e003d211 */ /* 0x000fca00000f0c1e */
[----:B------:R4:W-:Y:S04]  /*1eda0*/  @!P5 ST.E.128 desc[UR50][R2.64], RZ ;  /* 0x000000ff0200d985 */ /* 0x0009e8000c101d32 */
[----:B------:R4:W-:Y:S04]  /*1edb0*/  @P2 ST.E.128 desc[UR50][R12.64], RZ ;  /* 0x000000ff0c002985 */ /* 0x0009e8000c101d32 */
[----:B------:R4:W-:Y:S02]  /*1edc0*/  @P4 ST.E.128 desc[UR50][R14.64], RZ ;  /* 0x000000ff0e004985 */ /* 0x0009e4000c101d32 */
.L_x_6667:
[----:B------:R-:W-:Y:S05]  /*1edd0*/  BSYNC B0 ;  /* 0x0000000000007941 */ /* 0x000fea0003800000 */
.L_x_6660:
[----:B------:R-:W-:Y:S02]  /*1ede0*/  ULDC UR4, c[0x0][0xd3c] ;  /* 0x00034f0000047ab9 */ /* 0x000fe40000000800 */
[----:B---3--:R-:W-:-:S13]  /*1edf0*/  ISETP.GE.AND P0, PT, R155, UR4, PT ;  /* 0x000000049b007c0c */ /* 0x008fda000bf06270 */
[----:B------:R-:W-:Y:S05]  /*1ee00*/  @!P0 BRA `(.L_x_6675) ;  /* 0xfffffe2400f88947 */ /* 0x000fea000383ffff */
[----:B------:R-:W-:Y:S05]  /*1ee10*/  BRA `(.L_x_6465) ;  /* 0x000000b0009c7947 */ /* 0x000fea0003800000 */
.L_x_6463:
        /* <DEDUP_REMOVED lines=18> */
.L_x_6676:
        /* <DEDUP_REMOVED lines=43> */
.L_x_6680:
        /* <DEDUP_REMOVED lines=39> */
.L_x_6678:
        /* <DEDUP_REMOVED lines=12> */
.L_x_6681:
        /* <DEDUP_REMOVED lines=63> */
.L_x_6682:
        /* <DEDUP_REMOVED lines=61> */
.L_x_6683:
[----:B01----:R-:W-:-:S05]  /*1fce0*/  LOP3.LUT R3, RZ, R2, RZ, 0x33, !PT ;  /* 0x00000002ff037212 */ /* 0x003fca00078e33ff */
[----:B------:R-:W-:-:S05]  /*1fcf0*/  IMAD.IADD R2, R4, 0x1, R3 ;  /* 0x0000000104027824 */ /* 0x000fca00078e0203 */
[----:B------:R1:W-:Y:S01]  /*1fd00*/  STL [R1+0x4], R2 ;  /* 0x0000040201007387 */ /* 0x0003e20000100800 */
[----:B------:R-:W-:Y:S05]  /*1fd10*/  BRA `(.L_x_6684) ;  /* 0x0000000000107947 */ /* 0x000fea0003800000 */
.L_x_6679:
[----:B------:R-:W-:Y:S01]  /*1fd20*/  IMAD.U32 R2, RZ, RZ, UR6 ;  /* 0x00000006ff027e24 */ /* 0x000fe2000f8e00ff */
[----:B------:R0:W-:Y:S04]  /*1fd30*/  STL [R1+0x4], RZ ;  /* 0x000004ff01007387 */ /* 0x0001e80000100800 */
[----:B------:R0:W-:Y:S04]  /*1fd40*/  STL [R1+0x8], RZ ;  /* 0x000008ff01007387 */ /* 0x0001e80000100800 */
[----:B------:R0:W-:Y:S02]  /*1fd50*/  STL [R1], R2 ;  /* 0x0000000201007387 */ /* 0x0001e40000100800 */
.L_x_6684:
        /* <DEDUP_REMOVED lines=10> */
.L_x_6677:
        /* <DEDUP_REMOVED lines=13> */
[----:B------:R-:W-:Y:S01]  /*1fed0*/  ULDC.64 UR40, c[0x0][0x198] ;  /* 0x0000660000287ab9 */ /* 0x000fe20000000a00 */
[----:B------:R-:W-:Y:S01]  /*1fee0*/  LOP3.LUT R3, R0, 0x1f8, RZ, 0xc0, !PT ;  /* 0x000001f800037812 */ /* 0x000fe200078ec0ff */
[----:B01----:R-:W-:Y:S01]  /*1fef0*/  IMAD.SHL.U32 R2, R4, 0x8, RZ ;  /* 0x0000000804027824 */ /* 0x003fe200078e00ff */
[----:B------:R-:W-:Y:S01]  /*1ff00*/  LOP3.LUT R0, R0, 0x38, RZ, 0xc0, !PT ;  /* 0x0000003800007812 */ /* 0x000fe200078ec0ff */
[----:B------:R-:W-:Y:S01]  /*1ff10*/  ULDC UR38, c[0x0][0xc] ;  /* 0x0000030000267ab9 */ /* 0x000fe20000000800 */
[----:B------:R-:W-:Y:S01]  /*1ff20*/  LOP3.LUT R3, R3, 0x38, R6, 0x78, !PT ;  /* 0x0000003803037812 */ /* 0x000fe200078e7806 */
[----:B------:R-:W-:-:S03]  /*1ff30*/  IMAD.SHL.U32 R6, R6, 0x10, RZ ;  /* 0x0000001006067824 */ /* 0x000fc600078e00ff */
[----:B------:R-:W-:Y:S02]  /*1ff40*/  LOP3.LUT R3, R3, 0x200, R2, 0xf8, !PT ;  /* 0x0000020003037812 */ /* 0x000fe400078ef802 */
[----:B------:R-:W-:-:S04]  /*1ff50*/  SHF.R.U32.HI R2, RZ, 0x3, R4 ;  /* 0x00000003ff027819 */ /* 0x000fc80000011604 */
[----:B------:R-:W-:Y:S01]  /*1ff60*/  LOP3.LUT R4, R2, 0x70, R6, 0xf8, !PT ;  /* 0x0000007002047812 */ /* 0x000fe200078ef806 */
[----:B------:R-:W-:Y:S01]  /*1ff70*/  IMAD.MOV.U32 R2, RZ, RZ, 0x1 ;  /* 0x00000001ff027424 */ /* 0x000fe200078e00ff */
[C---:B------:R-:W-:Y:S01]  /*1ff80*/  LOP3.LUT R4, R0.reuse, 0x40, RZ, 0xfc, !PT ;  /* 0x0000004000047812 */ /* 0x040fe200078efcff */
[----:B--2---:R-:W-:Y:S01]  /*1ff90*/  ULEA UR4, UR5, UR4, 0x18 ;  /* 0x0000000405047291 */ /* 0x004fe2000f8ec03f */
        /* <DEDUP_REMOVED lines=9> */
[----:B------:R-:W-:Y:S04]  /*20030*/  STL [R1+0x10], RZ ;  /* 0x000010ff01007387 */ /* 0x000fe80000100800 */
[----:B------:R0:W-:Y:S02]  /*20040*/  STL [R1+0x1c], R2 ;  /* 0x00001c0201007387 */ /* 0x0001e40000100800 */
[C---:B0-----:R-:W-:Y:S02]  /*20050*/  LOP3.LUT R2, R0.reuse, 0xc0, RZ, 0xfc, !PT ;  /* 0x000000c000027812 */ /* 0x041fe400078efcff */
[C---:B------:R-:W-:Y:S02]  /*20060*/  LOP3.LUT R2, R0.reuse, 0x180, RZ, 0xfc, !PT ;  /* 0x0000018000027812 */ /* 0x040fe400078efcff */
[----:B------:R-:W-:-:S07]  /*20070*/  LOP3.LUT R0, R0, 0x1c0, RZ, 0xfc, !PT ;  /* 0x000001c000007812 */ /* 0x000fce00078efcff */
.L_x_6875:
[----:B------:R-:W2:Y:S01]  /*20080*/  LDL R14, [R1+0xc] ;  /* 0x00000c00010e7983 */ /* 0x000ea20000100800 */
[----:B------:R-:W-:Y:S05]  /*20090*/  YIELD ;  /* 0x0000000000007946 */ /* 0x000fea0003800000 */
[----:B------:R-:W-:Y:S01]  /*200a0*/  ULDC.64 UR4, c[0x0][0xb20] ;  /* 0x0002c80000047ab9 */ /* 0x000fe20000000a00 */
[----:B01----:R-:W-:Y:S02]  /*200b0*/  CS2R R6, SRZ ;  /* 0x0000000000067805 */ /* 0x003fe4000001ff00 */
[----:B------:R-:W-:Y:S01]  /*200c0*/  ISETP.NE.U32.AND P0, PT, RZ, UR4, PT ;  /* 0x00000004ff007c0c */ /* 0x000fe2000bf05070 */
[----:B------:R-:W0:Y:S01]  /*200d0*/  LDC.64 R12, c[0x0][0xaf8] ;  /* 0x0002be00ff0c7b82 */ /* 0x000e220000000a00 */
[----:B------:R-:W-:Y:S01]  /*200e0*/  ULDC.64 UR6, c[0x0][0xb00] ;  /* 0x0002c00000067ab9 */ /* 0x000fe20000000a00 */
[----:B------:R-:W-:Y:S01]  /*200f0*/  ULDC.64 UR8, c[0x0][0xb08] ;  /* 0x0002c20000087ab9 */ /* 0x000fe20000000a00 */
[----:B------:R-:W-:Y:S01]  /*20100*/  ISETP.NE.AND.EX P0, PT, RZ, UR5, PT, P0 ;  /* 0x00000005ff007c0c */ /* 0x000fe2000bf05300 */
[----:B------:R-:W-:-:S04]  /*20110*/  ULDC.64 UR4, c[0x0][0xb10] ;  /* 0x0002c40000047ab9 */ /* 0x000fc80000000a00 */
[----:B------:R-:W1:Y:S08]  /*20120*/  LDC.64 R4, c[0x0][0xb00] ;  /* 0x0002c000ff047b82 */ /* 0x000e700000000a00 */
        /* <DEDUP_REMOVED lines=8> */
[----:B------:R-:W-:Y:S01]  /*201b0*/  ISETP.NE.U32.AND P4, PT, RZ, UR8, PT ;  /* 0x00000008ff007c0c */ /* 0x000fe2000bf85070 */
[----:B---3--:R-:W-:Y:S01]  /*201c0*/  IMAD.MOV.U32 R8, RZ, RZ, RZ ;  /* 0x000000ffff087224 */ /* 0x008fe200078e00ff */
[----:B------:R-:W-:Y:S01]  /*201d0*/  ISETP.NE.U32.AND P1, PT, RZ, UR4, PT ;  /* 0x00000004ff007c0c */ /* 0x000fe2000bf25070 */
[----:B--2---:R-:W0:Y:S01]  /*201e0*/  LDC.64 R2, c[0x0][0xb08] ;  /* 0x0002c200ff027b82 */ /* 0x004e220000000a00 */
[----:B------:R-:W-:-:S02]  /*201f0*/  IMAD.MOV.U32 R0, RZ, RZ, RZ ;  /* 0x000000ffff007224 */ /* 0x000fc400078e00ff */
[----:B------:R-:W-:Y:S01]  /*20200*/  ISETP.NE.AND.EX P3, PT, RZ, UR5, PT, P1 ;  /* 0x00000005ff007c0c */ /* 0x000fe2000bf65310 */
[----:B-1----:R-:W-:-:S04]  /*20210*/  IMAD.WIDE R4, R14, 0x4, R4 ;  /* 0x000000040e047825 */ /* 0x002fc800078e0204 */
        /* <DEDUP_REMOVED lines=30> */
.L_x_6686:
        /* <DEDUP_REMOVED lines=16> */
.L_x_6687:
[----:B------:R-:W-:Y:S05]  /*20500*/  @!P1 BRA `(.L_x_6688) ;  /* 0x00000000000c9947 */ /* 0x000fea0003800000 */
[----:B------:R-:W2:Y:S04]  /*20510*/  LDG.E R7, desc[UR50][R4.64] ;  /* 0x0000003204077981 */ /* 0x000ea8000c1e1900 */
[----:B------:R-:W2:Y:S02]  /*20520*/  LDG.E R4, desc[UR50][R4.64+0x4] ;  /* 0x0000043204047981 */ /* 0x000ea4000c1e1900 */
[----:B--2---:R-:W-:-:S07]  /*20530*/  IMAD.IADD R7, R4, 0x1, -R7 ;  /* 0x0000000104077824 */ /* 0x004fce00078e0a07 */
.L_x_6688:
        /* <DEDUP_REMOVED lines=37> */
.L_x_6691:
[----:B------:R-:W-:-:S13]  /*20790*/  ISETP.NE.AND P0, PT, R3, 0x1, PT ;  /* 0x000000010300780c */ /* 0x000fda0003f05270 */
[----:B------:R-:W1:Y:S02]  /*207a0*/  @P0 LDC.64 R4, c[0x0][0xae0] ;  /* 0x0002b800ff040b82 */ /* 0x000e640000000a00 */
[----:B-1----:R-:W-:-:S05]  /*207b0*/  @P0 IMAD.HI.U32 R4, R2, R4, RZ ;  /* 0x0000000402040227 */ /* 0x002fca00078e00ff */
[----:B------:R-:W-:-:S07]  /*207c0*/  @P0 SHF.R.U32.HI R2, RZ, R5, R4 ;  /* 0x00000005ff020219 */ /* 0x000fce0000011604 */
.L_x_6692:
[----:B------:R-:W-:Y:S05]  /*207d0*/  BSYNC B0 ;  /* 0x0000000000007941 */ /* 0x000fea0003800000 */
.L_x_6690:
[----:B------:R-:W-:-:S05]  /*207e0*/  IMAD R2, R2, R3, R3 ;  /* 0x0000000302027224 */ /* 0x000fca00078e0203 */
[----:B------:R-:W-:-:S07]  /*207f0*/  VIMNMX R8, R8, R2, PT ;  /* 0x0000000208087248 */ /* 0x000fce0003fe0100 */
.L_x_6689:
        /* <DEDUP_REMOVED lines=25> */
.L_x_6695:
[----:B------:R-:W-:-:S13]  /*20990*/  ISETP.NE.AND P0, PT, R3, 0x1, PT ;  /* 0x000000010300780c */ /* 0x000fda0003f05270 */
[----:B------:R-:W1:Y:S02]  /*209a0*/  @P0 LDC.64 R4, c[0x0][0xae0] ;  /* 0x0002b800ff040b82 */ /* 0x000e640000000a00 */
[----:B-1----:R-:W-:-:S05]  /*209b0*/  @P0 IMAD.HI.U32 R4, R6, R4, RZ ;  /* 0x0000000406040227 */ /* 0x002fca00078e00ff */
[----:B------:R-:W-:-:S07]  /*209c0*/  @P0 SHF.R.U32.HI R6, RZ, R5, R4 ;  /* 0x00000005ff060219 */ /* 0x000fce0000011604 */
.L_x_6696:
[----:B------:R-:W-:Y:S05]  /*209d0*/  BSYNC B0 ;  /* 0x0000000000007941 */ /* 0x000fea0003800000 */
.L_x_6694:
[----:B------:R-:W-:-:S05]  /*209e0*/  IMAD R3, R6, R3, RZ ;  /* 0x0000000306037224 */ /* 0x000fca00078e02ff */
[----:B------:R-:W-:-:S07]  /*209f0*/  VIMNMX R2, R2, R3, !PT ;  /* 0x0000000302027248 */ /* 0x000fce0007fe0100 */
.L_x_6693:
        /* <DEDUP_REMOVED lines=41> */
.L_x_6698:
[----:B------:R-:W-:Y:S05]  /*20c90*/  BSYNC B0 ;  /* 0x0000000000007941 */ /* 0x000fea0003800000 */
.L_x_6697:
[-C--:B------:R-:W-:Y:S01]  /*20ca0*/  IMAD R7, R13, R2.reuse, R7 ;  /* 0x000000020d077224 */ /* 0x080fe200078e0207 */
        /* <DEDUP_REMOVED lines=23> */
.L_x_6919:
[----:B--2---:R-:W-:Y:S02]  /*20e20*/  ISETP.NE.AND P0, PT, R14, RZ, PT ;  /* 0x000000ff0e00720c */ /* 0x004fe40003f05270 */
[----:B------:R-:W-:-:S11]  /*20e30*/  PLOP3.LUT P6, PT, PT, PT, PT, 0x8, 0x0 ;  /* 0x000000000000781c */ /* 0x000fd60003fce170 */
[----:B------:R-:W-:Y:S05]  /*20e40*/  @P0 BRA `(.L_x_6702) ;  /* 0x00000000000c0947 */ /* 0x000fea0003800000 */
[----:B------:R-:W-:-:S03]  /*20e50*/  UMOV UR4, 0xffffffff ;  /* 0xffffffff00047882 */ /* 0x000fc60000000000 */
[----:B------:R-:W-:Y:S05]  /*20e60*/  BRA.DIV UR4, `(.L_x_6703) ;  /* 0x0000009e04b07947 */ /* 0x000fea000b800000 */
[----:B------:R-:W-:-:S13]  /*20e70*/  ELECT P6, URZ, PT ;  /* 0x00000000003f782f */ /* 0x000fda00038c0000 */
.L_x_6702:
        /* <DEDUP_REMOVED lines=9> */
.L_x_6922:
[----:B------:R-:W-:Y:S05]  /*20f10*/  BSYNC B1 ;  /* 0x0000000000017941 */ /* 0x000fea0003800000 */
.L_x_6704:
        /* <DEDUP_REMOVED lines=12> */
.L_x_6923:
[----:B------:R-:W-:Y:S05]  /*20fe0*/  BSYNC B2 ;  /* 0x0000000000027941 */ /* 0x000fea0003800000 */
.L_x_6708:
        /* <DEDUP_REMOVED lines=9> */
.L_x_6711:
[----:B------:R-:W-:Y:S05]  /*21080*/  BSYNC B2 ;  /* 0x0000000000027941 */ /* 0x000fea0003800000 */
.L_x_6710:
        /* <DEDUP_REMOVED lines=13> */
.L_x_6712:
        /* <DEDUP_REMOVED lines=13> */
.L_x_6924:
[----:B------:R-:W-:Y:S05]  /*21230*/  BSYNC B2 ;  /* 0x0000000000027941 */ /* 0x000fea0003800000 */
.L_x_6713:
        /* <DEDUP_REMOVED lines=11> */
.L_x_6716:
[----:B------:R-:W-:Y:S05]  /*212f0*/  BSYNC B2 ;  /* 0x0000000000027941 */ /* 0x000fea0003800000 */
.L_x_6715:
        /* <DEDUP_REMOVED lines=10> */
.L_x_6717:
        /* <DEDUP_REMOVED lines=15> */
.L_x_6718:
        /* <DEDUP_REMOVED lines=15> */
.L_x_6719:
        /* <DEDUP_REMOVED lines=15> */
.L_x_6720:
        /* <DEDUP_REMOVED lines=15> */
.L_x_6721:
        /* <DEDUP_REMOVED lines=15> */
.L_x_6722:
        /* <DEDUP_REMOVED lines=15> */
.L_x_6723:
        /* <DEDUP_REMOVED lines=15> */
.L_x_6724:
        /* <DEDUP_REMOVED lines=10> */
.L_x_6707:
[----:B------:R-:W-:Y:S05]  /*21ad0*/  BSYNC B1 ;  /* 0x0000000000017941 */ /* 0x000fea0003800000 */
.L_x_6706:
[----:B------:R-:W2:Y:S04]  /*21ae0*/  LDL.LU R10, [R1+0x14] ;  /* 0x00001400010a7983 */ /* 0x000ea80000300800 */
[----:B------:R-:W3:Y:S01]  /*21af0*/  LDL.LU R8, [R1+0x20] ;  /* 0x0000200001087983 */ /* 0x000ee20000300800 */
[----:B-1----:R-:W-:Y:S01]  /*21b00*/  VIADD R5, R9, 0xfffffffe ;  /* 0xfffffffe09057836 */ /* 0x002fe20000000000 */
        /* <DEDUP_REMOVED lines=10> */
.L_x_6744:
        /* <DEDUP_REMOVED lines=13> */
.L_x_6925:
[----:B------:R-:W-:Y:S05]  /*21c80*/  BSYNC B2 ;  /* 0x0000000000027941 */ /* 0x000fea0003800000 */
.L_x_6727:
        /* <DEDUP_REMOVED lines=9> */
.L_x_6730:
[----:B------:R-:W-:Y:S05]  /*21d20*/  BSYNC B2 ;  /* 0x0000000000027941 */ /* 0x000fea0003800000 */
.L_x_6729:
        /* <DEDUP_REMOVED lines=12> */
.L_x_6731:
        /* <DEDUP_REMOVED lines=13> */
.L_x_6926:
[----:B------:R-:W-:Y:S05]  /*21ec0*/  BSYNC B2 ;  /* 0x0000000000027941 */ /* 0x000fea0003800000 */
.L_x_6732:
        /* <DEDUP_REMOVED lines=11> */
.L_x_6735:
[----:B------:R-:W-:Y:S05]  /*21f80*/  BSYNC B2 ;  /* 0x0000000000027941 */ /* 0x000fea0003800000 */
.L_x_6734:
        /* <DEDUP_REMOVED lines=10> */
.L_x_6736:
        /* <DEDUP_REMOVED lines=15> */
.L_x_6737:
        /* <DEDUP_REMOVED lines=15> */
.L_x_6738:
        /* <DEDUP_REMOVED lines=15> */
.L_x_6739:
        /* <DEDUP_REMOVED lines=15> */
.L_x_6740:
        /* <DEDUP_REMOVED lines=15> */
.L_x_6741:
        /* <DEDUP_REMOVED lines=15> */
.L_x_6742:
        /* <DEDUP_REMOVED lines=15> */
.L_x_6743:
        /* <DEDUP_REMOVED lines=10> */
.L_x_6726:
[----:B------:R-:W-:Y:S05]  /*22760*/  BSYNC B1 ;  /* 0x0000000000017941 */ /* 0x000fea0003800000 */
.L_x_6725:
        /* <DEDUP_REMOVED lines=12> */
.L_x_6700:
[----:B------:R-:W-:Y:S05]  /*22830*/  BSYNC B0 ;  /* 0x0000000000007941 */ /* 0x000fea0003800000 */
.L_x_6699:
[----:B-12---:R-:W2:Y:S01]  /*22840*/  LDL R8, [R1+0x2c] ;  /* 0x00002c0001087983 */ /* 0x006ea20000100800 */
[----:B------:R-:W1:Y:S01]  /*22850*/  LDC R0, c[0x0][0x448] ;  /* 0x00011200ff007b82 */ /* 0x000e620000000800 */
[----:B------:R-:W-:Y:S07]  /*22860*/  @!P0 WARPSYNC.ALL ;  /* 0x0000000000008948 */ /* 0x000fee0003800000 */
[----:B------:R-:W-:Y:S01]  /*22870*/  @!P0 BAR.SYNC.DEFER_BLOCKING 0xc, 0x180 ;  /* 0x0306000000008b1d */ /* 0x000fe20000010000 */
[----:B-1----:R-:W-:-:S13]  /*22880*/  ISETP.NE.AND P1, PT, R0, 0x1, PT ;  /* 0x000000010000780c */ /* 0x002fda0003f25270 */
[----:B------:R-:W1:Y:S08]  /*22890*/  @P1 LDC R0, c[0x0][0x44c] ;  /* 0x00011300ff001b82 */ /* 0x000e700000000800 */
[----:B------:R-:W3:Y:S01]  /*228a0*/  @P1 LDC R3, c[0x0][0x450] ;  /* 0x00011400ff031b82 */ /* 0x000ee20000000800 */
[----:B--2---:R-:W-:-:S04]  /*228b0*/  VIADD R2, R8, 0x3f ;  /* 0x0000003f08027836 */ /* 0x004fc80000000000 */
[----:B-1----:R-:W-:-:S05]  /*228c0*/  @P1 IMAD.HI.U32 R0, R2, R0, RZ ;  /* 0x0000000002001227 */ /* 0x002fca00078e00ff */
[----:B---3--:R-:W-:-:S05]  /*228d0*/  @P1 SHF.R.U32.HI R2, RZ, R3, R0 ;  /* 0x00000003ff021219 */ /* 0x008fca0000011600 */
[----:B------:R-:W-:Y:S02]  /*228e0*/  IMAD.IADD R0, R20, 0x1, R2 ;  /* 0x0000000114007824 */ /* 0x000fe400078e0202 */
[----:B------:R-:W1:Y:S02]  /*228f0*/  LDC.64 R2, c[0x0][0xad8] ;  /* 0x0002b600ff027b82 */ /* 0x000e640000000a00 */
[----:B-1----:R-:W-:Y:S01]  /*22900*/  ISETP.GE.AND P2, PT, R3, 0x1, PT ;  /* 0x000000010300780c */ /* 0x002fe20003f46270 */
        /* <DEDUP_REMOVED lines=13> */
.L_x_6747:
[----:B------:R-:W-:-:S13]  /*229e0*/  ISETP.NE.AND P0, PT, R3, 0x1, PT ;  /* 0x000000010300780c */ /* 0x000fda0003f05270 */
[----:B------:R-:W1:Y:S02]  /*229f0*/  @P0 LDC.64 R6, c[0x0][0xae0] ;  /* 0x0002b800ff060b82 */ /* 0x000e640000000a00 */
[----:B-1----:R-:W-:-:S05]  /*22a00*/  @P0 IMAD.HI.U32 R6, R2, R6, RZ ;  /* 0x0000000602060227 */ /* 0x002fca00078e00ff */
[----:B------:R-:W-:-:S07]  /*22a10*/  @P0 SHF.R.U32.HI R2, RZ, R7, R6 ;  /* 0x00000007ff020219 */ /* 0x000fce0000011606 */
.L_x_6748:
[----:B------:R-:W-:Y:S05]  /*22a20*/  BSYNC B0 ;  /* 0x0000000000007941 */ /* 0x000fea0003800000 */
.L_x_6746:
[----:B------:R-:W-:-:S05]  /*22a30*/  IMAD R2, R2, R3, R3 ;  /* 0x0000000302027224 */ /* 0x000fca00078e0203 */
[----:B------:R-:W-:-:S07]  /*22a40*/  VIMNMX R5, R5, R2, PT ;  /* 0x0000000205057248 */ /* 0x000fce0003fe0100 */
.L_x_6745:
[----:B------:R-:W2:Y:S01]  /*22a50*/  LDL R7, [R1+0x74] ;  /* 0x0000740001077983 */ /* 0x000ea20000100800 */
[----:B------:R-:W1:Y:S01]  /*22a60*/  @P1 LDC R2, c[0x0][0x44c] ;  /* 0x00011300ff021b82 */ /* 0x000e620000000800 */
[----:B------:R-:W-:Y:S01]  /*22a70*/  IMAD.MOV.U32 R0, RZ, RZ, R8 ;  /* 0x000000ffff007224 */ /* 0x000fe200078e0008 */
[----:B------:R-:W-:Y:S01]  /*22a80*/  ULDC UR4, c[0x0][0xad4] ;  /* 0x0002b50000047ab9 */ /* 0x000fe20000000800 */
[----:B------:R-:W-:-:S05]  /*22a90*/  VIADD R5, R5, 0x3f ;  /* 0x0000003f05057836 */ /* 0x000fca0000000000 */
[----:B------:R-:W3:Y:S01]  /*22aa0*/  @P1 LDC R6, c[0x0][0x450] ;  /* 0x00011400ff061b82 */ /* 0x000ee20000000800 */
[----:B-1----:R-:W-:-:S05]  /*22ab0*/  @P1 IMAD.HI.U32 R2, R8, R2, RZ ;  /* 0x0000000208021227 */ /* 0x002fca00078e00ff */
[----:B---3--:R-:W-:-:S05]  /*22ac0*/  @P1 SHF.R.U32.HI R0, RZ, R6, R2 ;  /* 0x00000006ff001219 */ /* 0x008fca0000011602 */
        /* <DEDUP_REMOVED lines=18> */
.L_x_6751:
[----:B------:R-:W-:-:S13]  /*22bf0*/  ISETP.NE.AND P0, PT, R3, 0x1, PT ;  /* 0x000000010300780c */ /* 0x000fda0003f05270 */
[----:B------:R-:W1:Y:S02]  /*22c00*/  @P0 LDC.64 R6, c[0x0][0xae0] ;  /* 0x0002b800ff060b82 */ /* 0x000e640000000a00 */
[----:B-1----:R-:W-:-:S05]  /*22c10*/  @P0 IMAD.HI.U32 R6, R2, R6, RZ ;  /* 0x0000000602060227 */ /* 0x002fca00078e00ff */
[----:B------:R-:W-:-:S07]  /*22c20*/  @P0 SHF.R.U32.HI R2, RZ, R7, R6 ;  /* 0x00000007ff020219 */ /* 0x000fce0000011606 */
.L_x_6752:
[----:B------:R-:W-:Y:S05]  /*22c30*/  BSYNC B0 ;  /* 0x0000000000007941 */ /* 0x000fea0003800000 */
.L_x_6750:
[----:B------:R-:W-:-:S05]  /*22c40*/  IMAD R2, R2, R3, RZ ;  /* 0x0000000302027224 */ /* 0x000fca00078e02ff */
[----:B------:R-:W-:-:S07]  /*22c50*/  VIMNMX R0, R0, R2, !PT ;  /* 0x0000000200007248 */ /* 0x000fce0007fe0100 */
.L_x_6749:
        /* <DEDUP_REMOVED lines=39> */
.L_x_6754:
[----:B------:R-:W-:Y:S05]  /*22ed0*/  BSYNC B0 ;  /* 0x0000000000007941 */ /* 0x000fea0003800000 */
.L_x_6753:
        /* <DEDUP_REMOVED lines=25> */
[----:B------:R2:W-:Y:S01]  /*23070*/  STL [R1], R0 ;  /* 0x0000000001007387 */ /* 0x0005e20000100800 */
[----:B------:R-:W-:Y:S05]  /*23080*/  BRA `(.L_x_6757) ;  /* 0x0000005800987947 */ /* 0x000fea0003800000 */
.L_x_6756:
        /* <DEDUP_REMOVED lines=20> */
.L_x_6759:
[----:B------:R-:W-:Y:S05]  /*231d0*/  BSYNC B6 ;  /* 0x0000000000067941 */ /* 0x000fea0003800000 */
.L_x_6758:
        /* <DEDUP_REMOVED lines=20> */
.L_x_6762:
        /* <DEDUP_REMOVED lines=15> */
.L_x_6761:
[----:B------:R-:W-:Y:S05]  /*23410*/  BSYNC B6 ;  /* 0x0000000000067941 */ /* 0x000fea0003800000 */
.L_x_6760:
        /* <DEDUP_REMOVED lines=24> */
.L_x_6929:
        /* <DEDUP_REMOVED lines=9> */
.L_x_6932:
        /* <DEDUP_REMOVED lines=24> */
.L_x_6766:
[----:B------:R-:W4:Y:S04]  /*237b0*/  LDL R0, [R1+0x10] ;  /* 0x0000100001007983 */ /* 0x000f280000100800 */
[----:B---3--:R-:W3:Y:S01]  /*237c0*/  LDL R2, [R1+0x1c] ;  /* 0x00001c0001027983 */ /* 0x008ee20000100800 */
[----:B----4-:R-:W-:Y:S01]  /*237d0*/  IMAD R0, R0, 0x8, R18 ;  /* 0x0000000800007824 */ /* 0x010fe200078e0212 */
[----:B---3--:R-:W-:-:S04]  /*237e0*/  SHF.L.U32 R2, R2, 0x1f, RZ ;  /* 0x0000001f02027819 */ /* 0x008fc800000006ff */
[----:B------:R-:W3:Y:S02]  /*237f0*/  SYNCS.PHASECHK.TRANS64.TRYWAIT P0, [R0+URZ+0x38840], R2 ;  /* 0x03884002000075a7 */ /* 0x000ee4000800017f */
[----:B---3--:R-:W-:Y:S05]  /*23800*/  @!P0 BRA `(.L_x_6767) ;  /* 0x0000007800208947 */ /* 0x008fea0003800000 */
.L_x_6933:
        /* <DEDUP_REMOVED lines=11> */
.L_x_6768:
        /* <DEDUP_REMOVED lines=23> */
.L_x_6764:
        /* <DEDUP_REMOVED lines=34> */
.L_x_6770:
[----:B------:R-:W-:Y:S05]  /*23c50*/  BSYNC B6 ;  /* 0x0000000000067941 */ /* 0x000fea0003800000 */
.L_x_6769:
[----:B------:R-:W3:Y:S01]  /*23c60*/  LDL R11, [R1+0x2c] ;  /* 0x00002c00010b7983 */ /* 0x000ee20000100800 */
[----:B--2---:R-:W2:Y:S01]  /*23c70*/  LDC R7, c[0x0][0x448] ;  /* 0x00011200ff077b82 */ /* 0x004ea20000000800 */
[----:B------:R-:W-:Y:S01]  /*23c80*/  ULDC.64 UR4, c[0x0][0x298] ;  /* 0x0000a60000047ab9 */ /* 0x000fe20000000a00 */
[----:B------:R-:W-:Y:S01]  /*23c90*/  ULDC.64 UR6, c[0x0][0x280] ;  /* 0x0000a00000067ab9 */ /* 0x000fe20000000a00 */
[----:B-1----:R-:W4:Y:S04]  /*23ca0*/  LDL R4, [R1+0x58] ;  /* 0x0000580001047983 */ /* 0x002f280000100800 */
[----:B------:R-:W4:Y:S04]  /*23cb0*/  LDL R9, [R1+0x38] ;  /* 0x0000380001097983 */ /* 0x000f280000100800 */
[----:B------:R-:W4:Y:S01]  /*23cc0*/  LDL R8, [R1+0x60] ;  /* 0x0000600001087983 */ /* 0x000f220000100800 */
[----:B------:R-:W1:Y:S01]  /*23cd0*/  S2R R2, SR_TID.X ;  /* 0x0000000000027919 */ /* 0x000e620000002100 */
[----:B------:R-:W0:Y:S02]  /*23ce0*/  S2R R0, SR_TID.X ;  /* 0x0000000000007919 */ /* 0x000e240000002100 */
[----:B------:R-:W4:Y:S01]  /*23cf0*/  LDL R6, [R1+0x40] ;  /* 0x0000400001067983 */ /* 0x000f220000100800 */
[----:B--2---:R-:W-:-:S13]  /*23d00*/  ISETP.NE.AND P0, PT, R7, 0x1, PT ;  /* 0x000000010700780c */ /* 0x004fda0003f05270 */
[----:B------:R-:W2:Y:S01]  /*23d10*/  @P0 LDC R3, c[0x0][0x450] ;  /* 0x00011400ff030b82 */ /* 0x000ea20000000800 */
[----:B-1----:R-:W-:-:S04]  /*23d20*/  LOP3.LUT R2, R2, 0x7f, RZ, 0xc0, !PT ;  /* 0x0000007f02027812 */ /* 0x002fc800078ec0ff */
[----:B------:R-:W-:Y:S01]  /*23d30*/  SHF.R.U32.HI R2, RZ, 0x3, R2 ;  /* 0x00000003ff027819 */ /* 0x000fe20000011602 */
[----:B0-----:R-:W-:-:S05]  /*23d40*/  IMAD.SHL.U32 R0, R0, 0x10, RZ ;  /* 0x0000001000007824 */ /* 0x001fca00078e00ff */
[----:B------:R-:W-:Y:S02]  /*23d50*/  LOP3.LUT R0, R2, 0x70, R0, 0xf8, !PT ;  /* 0x0000007002007812 */ /* 0x000fe400078ef800 */
[----:B------:R-:W0:Y:S03]  /*23d60*/  @P0 LDC R2, c[0x0][0x44c] ;  /* 0x00011300ff020b82 */ /* 0x000e260000000800 */
[----:B---3--:R-:W-:-:S04]  /*23d70*/  IMAD.IADD R5, R0, 0x1, R11 ;  /* 0x0000000100057824 */ /* 0x008fc800078e020b */
[----:B0-----:R-:W-:-:S04]  /*23d80*/  @P0 IMAD.HI.U32 R2, R5, R2, RZ ;  /* 0x0000000205020227 */ /* 0x001fc800078e00ff */
[----:B------:R-:W-:Y:S01]  /*23d90*/  IMAD.MOV.U32 R0, RZ, RZ, R5 ;  /* 0x000000ffff007224 */ /* 0x000fe200078e0005 */
[----:B--2---:R-:W-:Y:S01]  /*23da0*/  @P0 SHF.R.U32.HI R0, RZ, R3, R2 ;  /* 0x00000003ff000219 */ /* 0x004fe20000011602 */
[----:B----4-:R-:W-:-:S04]  /*23db0*/  IMAD R2, R4, UR4, RZ ;  /* 0x0000000404027c24 */ /* 0x010fc8000f8e02ff */
[C---:B------:R-:W-:Y:S02]  /*23dc0*/  IMAD R4, R9.reuse, UR5, R2 ;  /* 0x0000000509047c24 */ /* 0x040fe4000f8e0202 */
        /* <DEDUP_REMOVED lines=76> */
.L_x_6942:
        /* <DEDUP_REMOVED lines=12> */
.L_x_6772:
        /* <DEDUP_REMOVED lines=37> */
.L_x_6774:
[----:B------:R-:W-:Y:S05]  /*245a0*/  BSYNC B6 ;  /* 0x0000000000067941 */ /* 0x000fea0003800000 */
.L_x_6773:
        /* <DEDUP_REMOVED lines=41> */
[----:B------:R-:W-:Y:S01]  /*24840*/  ULDC UR4, c[0x0][0x3b8] ;  /* 0x0000ee0000047ab9 */ /* 0x000fe20000000800 */
[----:B------:R-:W-:Y:S01]  /*24850*/  IMAD.IADD R4, R3, 0x1, R4 ;  /* 0x0000000103047824 */ /* 0x000fe200078e0204 */
[----:B------:R-:W-:-:S04]  /*24860*/  ISETP.GE.AND P3, PT, R10, UR4, PT ;  /* 0x000000040a007c0c */ /* 0x000fc8000bf66270 */
[----:B------:R-:W-:Y:S01]  /*24870*/  LEA.HI.X R4, R2, UR5, R4, 0x1, P0 ;  /* 0x0000000502047c11 */ /* 0x000fe200080f0c04 */
[----:B0-----:R-:W-:Y:S01]  /*24880*/  IMAD.SHL.U32 R6, R6, 0x8, RZ ;  /* 0x0000000806067824 */ /* 0x001fe200078e00ff */
[----:B------:R-:W-:-:S04]  /*24890*/  SEL R5, RZ, 0x1, P3 ;  /* 0x00000001ff057807 */ /* 0x000fc80001800000 */
[----:B------:R-:W-:-:S03]  /*248a0*/  LOP3.LUT R6, R6, 0x38, RZ, 0xc0, !PT ;  /* 0x0000003806067812 */ /* 0x000fc600078ec0ff */
[----:B------:R-:W-:Y:S02]  /*248b0*/  @P3 LOP3.LUT R19, R19, 0x8, RZ, 0xfc, !PT ;  /* 0x0000000813133812 */ /* 0x000fe400078efcff */
[C---:B------:R-:W-:Y:S02]  /*248c0*/  LOP3.LUT R8, R6.reuse, 0x80, RZ, 0xfc, !PT ;  /* 0x0000008006087812 */ /* 0x040fe400078efcff */
[----:B------:R-:W-:Y:S02]  /*248d0*/  LOP3.LUT R6, R6, 0x40, RZ, 0xfc, !PT ;  /* 0x0000004006067812 */ /* 0x000fe400078efcff */
[----:B------:R-:W-:Y:S02]  /*248e0*/  ISETP.GE.AND P2, PT, R8, UR4, PT ;  /* 0x0000000408007c0c */ /* 0x000fe4000bf46270 */
[----:B------:R-:W-:Y:S02]  /*248f0*/  ISETP.GE.AND P1, PT, R6, UR4, PT ;  /* 0x0000000406007c0c */ /* 0x000fe4000bf26270 */
[----:B------:R-:W0:Y:S01]  /*24900*/  S2R R6, SR_TID.X ;  /* 0x0000000000067919 */ /* 0x000e220000002100 */
[----:B------:R-:W-:-:S02]  /*24910*/  LOP3.LUT R19, R19, 0xfffffffd, RZ, 0xc0, !PT ;  /* 0xfffffffd13137812 */ /* 0x000fc400078ec0ff */
[----:B------:R-:W-:Y:S02]  /*24920*/  SEL R3, RZ, 0x4, P2 ;  /* 0x00000004ff037807 */ /* 0x000fe40001000000 */
[----:B------:R-:W-:-:S04]  /*24930*/  SEL R2, RZ, 0x2, P1 ;  /* 0x00000002ff027807 */ /* 0x000fc80000800000 */
        /* <DEDUP_REMOVED lines=38> */
[----:B------:R-:W-:-:S04]  /*24ba0*/  @P1 LOP3.LUT R19, R19, 0x10000, RZ, 0xfc, !PT ;  /* 0x0001000013131812 */ /* 0x000fc800078efcff */
[C---:B------:R-:W-:Y:S02]  /*24bb0*/  LOP3.LUT P1, RZ, R19.reuse, 0x8, RZ, 0xc0, !PT ;  /* 0x0000000813ff7812 */ /* 0x040fe4000782c0ff */
[C---:B------:R-:W-:Y:S02]  /*24bc0*/  LOP3.LUT P4, RZ, R19.reuse, 0x2, RZ, 0xc0, !PT ;  /* 0x0000000213ff7812 */ /* 0x040fe4000788c0ff */
[----:B------:R-:W-:Y:S01]  /*24bd0*/  LOP3.LUT R19, R19, 0xffffbfff, RZ, 0xc0, !PT ;  /* 0xffffbfff13137812 */ /* 0x000fe200078ec0ff */
[----:B------:R-:W0:Y:S02]  /*24be0*/  S2R R12, SR_TID.X ;  /* 0x00000000000c7919 */ /* 0x000e240000002100 */
[----:B0-----:R-:W-:-:S05]  /*24bf0*/  IMAD.SHL.U32 R12, R12, 0x8, RZ ;  /* 0x000000080c0c7824 */ /* 0x001fca00078e00ff */
[----:B------:R-:W-:Y:S01]  /*24c00*/  LOP3.LUT R12, R12, 0x38, RZ, 0xc0, !PT ;  /* 0x000000380c0c7812 */ /* 0x000fe200078ec0ff */
[----:B------:R-:W-:Y:S04]  /*24c10*/  SHFL.IDX PT, R14, R0, 0x1, 0x181f ;  /* 0x00381f00000e7f89 */ /* 0x000fe800000e0000 */
        /* <DEDUP_REMOVED lines=80> */
.L_x_6952:
        /* <DEDUP_REMOVED lines=30> */
.L_x_6777:
[----:B------:R-:W-:Y:S05]  /*25300*/  BSYNC B0 ;  /* 0x0000000000007941 */ /* 0x000fea0003800000 */
.L_x_6776:
[----:B------:R-:W-:Y:S01]  /*25310*/  NOP ;  /* 0x0000000000007918 */ /* 0x000fe20000000000 */
[----:B------:R-:W-:-:S13]  /*25320*/  PLOP3.LUT P0, PT, PT, PT, PT, 0x80, 0x0 ;  /* 0x000000000000781c */ /* 0x000fda0003f0f070 */
.L_x_6778:
        /* <DEDUP_REMOVED lines=18> */
.L_x_6953:
[----:B------:R-:W-:Y:S05]  /*25450*/  BSYNC B0 ;  /* 0x0000000000007941 */ /* 0x000fea0003800000 */
.L_x_6779:
        /* <DEDUP_REMOVED lines=13> */
.L_x_6954:
[----:B------:R-:W-:Y:S05]  /*25530*/  BSYNC B1 ;  /* 0x0000000000017941 */ /* 0x000fea0003800000 */
.L_x_6783:
        /* <DEDUP_REMOVED lines=9> */
.L_x_6786:
[----:B------:R-:W-:Y:S05]  /*255d0*/  BSYNC B1 ;  /* 0x0000000000017941 */ /* 0x000fea0003800000 */
.L_x_6785:
        /* <DEDUP_REMOVED lines=13> */
.L_x_6787:
        /* <DEDUP_REMOVED lines=15> */
.L_x_6788:
        /* <DEDUP_REMOVED lines=15> */
.L_x_6789:
        /* <DEDUP_REMOVED lines=15> */
.L_x_6790:
        /* <DEDUP_REMOVED lines=15> */
.L_x_6791:
        /* <DEDUP_REMOVED lines=15> */
.L_x_6792:
        /* <DEDUP_REMOVED lines=15> */
.L_x_6793:
        /* <DEDUP_REMOVED lines=15> */
.L_x_6794:
        /* <DEDUP_REMOVED lines=10> */
.L_x_6782:
[----:B------:R-:W-:Y:S05]  /*25de0*/  BSYNC B0 ;  /* 0x0000000000007941 */ /* 0x000fea0003800000 */
.L_x_6781:
        /* <DEDUP_REMOVED lines=61> */
.L_x_6801:
        /* <DEDUP_REMOVED lines=8> */
.L_x_6955:
[----:B------:R-:W-:Y:S05]  /*26240*/  BSYNC B3 ;  /* 0x0000000000037941 */ /* 0x000fea0003800000 */
.L_x_6802:
        /* <DEDUP_REMOVED lines=9> */
.L_x_6805:
[----:B------:R-:W-:Y:S05]  /*262e0*/  BSYNC B3 ;  /* 0x0000000000037941 */ /* 0x000fea0003800000 */
.L_x_6804:
        /* <DEDUP_REMOVED lines=13> */
.L_x_6806:
        /* <DEDUP_REMOVED lines=13> */
.L_x_6956:
[----:B------:R-:W-:Y:S05]  /*26490*/  BSYNC B3 ;  /* 0x0000000000037941 */ /* 0x000fea0003800000 */
.L_x_6807:
        /* <DEDUP_REMOVED lines=11> */
.L_x_6810:
[----:B------:R-:W-:Y:S05]  /*26550*/  BSYNC B3 ;  /* 0x0000000000037941 */ /* 0x000fea0003800000 */
.L_x_6809:
        /* <DEDUP_REMOVED lines=10> */
.L_x_6811:
        /* <DEDUP_REMOVED lines=15> */
.L_x_6812:
        /* <DEDUP_REMOVED lines=15> */
.L_x_6813:
        /* <DEDUP_REMOVED lines=15> */
.L_x_6814:
        /* <DEDUP_REMOVED lines=15> */
.L_x_6815:
        /* <DEDUP_REMOVED lines=15> */
.L_x_6816:
        /* <DEDUP_REMOVED lines=15> */
.L_x_6817:
        /* <DEDUP_REMOVED lines=15> */
.L_x_6818:
        /* <DEDUP_REMOVED lines=10> */
.L_x_6800:
[----:B------:R-:W-:Y:S05]  /*26d30*/  BSYNC B1 ;  /* 0x0000000000017941 */ /* 0x000fea0003800000 */
.L_x_6799:
[----:B------:R-:W2:Y:S02]  /*26d40*/  LDL.LU R5, [R1+0x4c] ;  /* 0x00004c0001057983 */ /* 0x000ea40000300800 */
[----:B--2---:R-:W-:-:S07]  /*26d50*/  VIADD R0, R5, 0xfffffffd ;  /* 0xfffffffd05007836 */ /* 0x004fce0000000000 */
.L_x_6798:
[----:B------:R-:W-:Y:S05]  /*26d60*/  BSYNC B2 ;  /* 0x0000000000027941 */ /* 0x000fea0003800000 */
.L_x_6797:
[----:B------:R-:W-:-:S05]  /*26d70*/  VIADD R8, R8, 0xfffffffe ;  /* 0xfffffffe08087836 */ /* 0x000fca0000000000 */
[----:B------:R-:W-:-:S13]  /*26d80*/  ISETP.NE.AND P0, PT, R8, R4, PT ;  /* 0x000000040800720c */ /* 0x000fda0003f05270 */
[----:B------:R-:W-:Y:S05]  /*26d90*/  @!P0 BRA `(.L_x_6796) ;  /* 0x0000001800e08947 */ /* 0x000fea0003800000 */
.L_x_6859:
        /* <DEDUP_REMOVED lines=35> */
.L_x_6821:
        /* <DEDUP_REMOVED lines=8> */
.L_x_6957:
[----:B------:R-:W-:Y:S05]  /*27050*/  BSYNC B2 ;  /* 0x0000000000027941 */ /* 0x000fea0003800000 */
.L_x_6822:
        /* <DEDUP_REMOVED lines=9> */
.L_x_6825:
[----:B------:R-:W-:Y:S05]  /*270f0*/  BSYNC B2 ;  /* 0x0000000000027941 */ /* 0x000fea0003800000 */
.L_x_6824:
        /* <DEDUP_REMOVED lines=12> */
.L_x_6826:
        /* <DEDUP_REMOVED lines=13> */
.L_x_6958:
[----:B------:R-:W-:Y:S05]  /*27290*/  BSYNC B2 ;  /* 0x0000000000027941 */ /* 0x000fea0003800000 */
.L_x_6827:
        /* <DEDUP_REMOVED lines=11> */
.L_x_6830:
[----:B------:R-:W-:Y:S05]  /*27350*/  BSYNC B2 ;  /* 0x0000000000027941 */ /* 0x000fea0003800000 */
.L_x_6829:
[----:B------:R-:W-:Y:S01]  /*27360*/  R2UR UR10, R10 ;  /* 0x000000000a0a72ca */ /* 0x000fe200000e0000 */
[----:B01----:R-:W-:Y:S01]  /*27370*/  IMAD R2, R7, 0x10000, R18 ;  /* 0x0001000007027824 */ /* 0x003fe200078e0212 */
[----:B------:R-:W-:Y:S01]  /*27380*/  R2UR UR6, R8 ;  /* 0x00000000080672ca */ /* 0x000fe200000e0000 */
[----:B------:R-:W-:Y:S01]  /*27390*/  UIADD3 UR4, UP0, UR40, 0x470, URZ ;  /* 0x0000047028047890 */ /* 0x000fe2000ff1e03f */
[----:B------:R-:W-:Y:S01]  /*273a0*/  R2UR UR7, R9 ;  /* 0x00000000090772ca */ /* 0x000fe200000e0000 */
[----:B------:R-:W-:Y:S01]  /*273b0*/  VIADD R3, R3, 0x38850 ;  /* 0x0003885003037836 */ /* 0x000fe20000000000 */
[----:B------:R-:W-:Y:S01]  /*273c0*/  PLOP3.LUT P0, PT, PT, PT, PT, 0x80, 0x0 ;  /* 0x000000000000781c */ /* 0x000fe20003f0f070 */
[----:B------:R-:W-:Y:S01]  /*273d0*/  VIADD R5, R2, 0x400 ;  /* 0x0000040002057836 */ /* 0x000fe20000000000 */
[----:B------:R-:W-:-:S12]  /*273e0*/  UIADD3.X UR5, URZ, UR41, URZ, UP0, !UPT ;  /* 0x000000293f057290 */ /* 0x000fd800087fe43f */
.L_x_6831:
        /* <DEDUP_REMOVED lines=15> */
.L_x_6832:
        /* <DEDUP_REMOVED lines=15> */
.L_x_6833:
        /* <DEDUP_REMOVED lines=15> */
.L_x_6834:
        /* <DEDUP_REMOVED lines=15> */
.L_x_6835:
        /* <DEDUP_REMOVED lines=15> */
.L_x_6836:
        /* <DEDUP_REMOVED lines=15> */
.L_x_6837:
        /* <DEDUP_REMOVED lines=15> */
.L_x_6838:
        /* <DEDUP_REMOVED lines=10> */
.L_x_6820:
[----:B------:R-:W-:Y:S05]  /*27b20*/  BSYNC B1 ;  /* 0x0000000000017941 */ /* 0x000fea0003800000 */
.L_x_6819:
        /* <DEDUP_REMOVED lines=35> */
.L_x_6841:
        /* <DEDUP_REMOVED lines=8> */
.L_x_6959:
[----:B------:R-:W-:Y:S05]  /*27de0*/  BSYNC B2 ;  /* 0x0000000000027941 */ /* 0x000fea0003800000 */
.L_x_6842:
        /* <DEDUP_REMOVED lines=9> */
.L_x_6845:
[----:B------:R-:W-:Y:S05]  /*27e80*/  BSYNC B2 ;  /* 0x0000000000027941 */ /* 0x000fea0003800000 */
.L_x_6844:
        /* <DEDUP_REMOVED lines=13> */
.L_x_6846:
        /* <DEDUP_REMOVED lines=13> */
.L_x_6960:
[----:B------:R-:W-:Y:S05]  /*28030*/  BSYNC B2 ;  /* 0x0000000000027941 */ /* 0x000fea0003800000 */
.L_x_6847:
        /* <DEDUP_REMOVED lines=11> */
.L_x_6850:
[----:B------:R-:W-:Y:S05]  /*280f0*/  BSYNC B2 ;  /* 0x0000000000027941 */ /* 0x000fea0003800000 */
.L_x_6849:
        /* <DEDUP_REMOVED lines=10> */
.L_x_6851:
        /* <DEDUP_REMOVED lines=15> */
.L_x_6852:
        /* <DEDUP_REMOVED lines=15> */
.L_x_6853:
        /* <DEDUP_REMOVED lines=15> */
.L_x_6854:
        /* <DEDUP_REMOVED lines=15> */
.L_x_6855:
        /* <DEDUP_REMOVED lines=15> */
.L_x_6856:
        /* <DEDUP_REMOVED lines=15> */
.L_x_6857:
        /* <DEDUP_REMOVED lines=15> */
.L_x_6858:
        /* <DEDUP_REMOVED lines=10> */
.L_x_6840:
[----:B------:R-:W-:Y:S05]  /*288d0*/  BSYNC B1 ;  /* 0x0000000000017941 */ /* 0x000fea0003800000 */
.L_x_6839:
[----:B------:R-:W2:Y:S01]  /*288e0*/  LDL R5, [R1+0x28] ;  /* 0x0000280001057983 */ /* 0x000ea20000100800 */
[----:B------:R-:W-:Y:S01]  /*288f0*/  VIADD R0, R0, 0xfffffffe ;  /* 0xfffffffe00007836 */ /* 0x000fe20000000000 */
[----:B--2---:R-:W-:-:S13]  /*28900*/  ISETP.GT.AND P0, PT, R6, R5, PT ;  /* 0x000000050600720c */ /* 0x004fda0003f04270 */
[----:B------:R-:W-:Y:S05]  /*28910*/  @P0 BRA `(.L_x_6859) ;  /* 0xffffffe400200947 */ /* 0x000fea000383ffff */
.L_x_6796:
[----:B------:R-:W-:Y:S05]  /*28920*/  BSYNC B0 ;  /* 0x0000000000007941 */ /* 0x000fea0003800000 */
.L_x_6795:
        /* <DEDUP_REMOVED lines=25> */
.L_x_6861:
[----:B------:R-:W-:Y:S05]  /*28ac0*/  BSYNC B0 ;  /* 0x0000000000007941 */ /* 0x000fea0003800000 */
.L_x_6860:
[----:B------:R-:W-:-:S05]  /*28ad0*/  SEL R0, R0, RZ, P0 ;  /* 0x000000ff00007207 */ /* 0x000fca0000000000 */
[----:B------:R3:W-:Y:S02]  /*28ae0*/  STL [R1+0x10], R0 ;  /* 0x0000100001007387 */ /* 0x0007e40000100800 */
.L_x_6757:
[----:B------:R-:W-:Y:S05]  /*28af0*/  BSYNC B7 ;  /* 0x0000000000077941 */ /* 0x000fea0003800000 */
.L_x_6755:
[----:B------:R-:W-:-:S13]  /*28b00*/  LOP3.LUT P0, RZ, R19, 0x40, RZ, 0xc0, !PT ;  /* 0x0000004013ff7812 */ /* 0x000fda000780c0ff */
[----:B------:R-:W-:Y:S05]  /*28b10*/  @!P0 BRA `(.L_x_6862) ;  /* 0x00000000002c8947 */ /* 0x000fea0003800000 */
[----:B------:R-:W-:Y:S05]  /*28b20*/  WARPSYNC.ALL ;  /* 0x0000000000007948 */ /* 0x000fea0003800000 */
[----:B------:R-:W4:Y:S08]  /*28b30*/  S2UR UR5, SR_CgaCtaId ;  /* 0x00000000000579c3 */ /* 0x000f300000008800 */
[----:B------:R-:W-:Y:S06]  /*28b40*/  BAR.SYNC.DEFER_BLOCKING 0x5, 0x180 ;  /* 0x0146000000007b1d */ /* 0x000fec0000010000 */
[----:B------:R-:W-:-:S02]  /*28b50*/  UMOV UR4, 0x400 ;  /* 0x0000040000047882 */ /* 0x000fc40000000000 */
[----:B----4-:R-:W-:-:S06]  /*28b60*/  ULEA UR4, UR5, UR4, 0x18 ;  /* 0x0000000405047291 */ /* 0x010fcc000f8ec03f */
[----:B------:R-:W-:-:S05]  /*28b70*/  IMAD.U32 R18, RZ, RZ, UR4 ;  /* 0x00000004ff127e24 */ /* 0x000fca000f8e00ff */
[----:B-1----:R-:W1:Y:S04]  /*28b80*/  LDS.128 R4, [R18+0x388d0] ;  /* 0x0388d00012047984 */ /* 0x002e680000000c00 */
[----:B-1----:R1:W-:Y:S04]  /*28b90*/  STL.64 [R1], R4 ;  /* 0x0000000401007387 */ /* 0x0023e80000100a00 */
[----:B------:R1:W-:Y:S01]  /*28ba0*/  STL.64 [R1+0x8], R6 ;  /* 0x0000080601007387 */ /* 0x0003e20000100a00 */
[----:B------:R-:W-:Y:S06]  /*28bb0*/  BAR.ARV 0x4, 0x180 ;  /* 0x0106000000007b1d */ /* 0x000fec0000002000 */
[----:B------:R-:W-:Y:S05]  /*28bc0*/  BRA `(.L_x_6863) ;  /* 0x0000001000347947 */ /* 0x000fea0003800000 */
.L_x_6862:
[----:B------:R-:W4:Y:S01]  /*28bd0*/  S2R R16, SR_TID.X ;  /* 0x0000000000107919 */ /* 0x000f220000002100 */
[----:B------:R-:W-:Y:S01]  /*28be0*/  UMOV UR4, 0xffffffff ;  /* 0xffffffff00047882 */ /* 0x000fe20000000000 */
[----:B----4-:R-:W-:-:S04]  /*28bf0*/  LOP3.LUT R16, R16, 0x1f, RZ, 0xc0, !PT ;  /* 0x0000001f10107812 */ /* 0x010fc800078ec0ff */
[----:B------:R-:W-:Y:S01]  /*28c00*/  ISETP.NE.AND P0, PT, R16, 0x1f, PT ;  /* 0x0000001f1000780c */ /* 0x000fe20003f05270 */
[----:B------:R-:W-:-:S12]  /*28c10*/  BRA.DIV UR4, `(.L_x_6864) ;  /* 0x0000003604f47947 */ /* 0x000fd8000b800000 */
[----:B--2---:R-:W0:Y:S01]  /*28c20*/  LDL.LU R2, [R1] ;  /* 0x0000000001027983 */ /* 0x004e220000300800 */
[----:B------:R-:W-:-:S03]  /*28c30*/  ULDC UR4, c[0x0][0xd3c] ;  /* 0x00034f0000047ab9 */ /* 0x000fc60000000800 */
[----:B-1----:R-:W3:Y:S01]  /*28c40*/  LDL R3, [R1+0xc] ;  /* 0x00000c0001037983 */ /* 0x002ee20000100800 */
[----:B0-----:R-:W-:Y:S02]  /*28c50*/  IMAD.MOV.U32 R10, RZ, RZ, R2 ;  /* 0x000000ffff0a7224 */ /* 0x001fe400078e0002 */
[----:B---3--:R-:W-:-:S05]  /*28c60*/  IMAD.IADD R0, R3, 0x1, R16 ;  /* 0x0000000103007824 */ /* 0x008fca00078e0210 */
        /* <DEDUP_REMOVED lines=36> */
.L_x_6970:
[----:B------:R-:W-:Y:S02]  /*28eb0*/  ULDC UR4, c[0x0][0xd38] ;  /* 0x00034e0000047ab9 */ /* 0x000fe40000000800 */
[----:B------:R-:W-:-:S04]  /*28ec0*/  IMAD.U32 R2, RZ, RZ, UR4 ;  /* 0x00000004ff027e24 */ /* 0x000fc8000f8e00ff */
[----:B-1----:R-:W-:-:S04]  /*28ed0*/  IMAD R9, R9, R2, RZ ;  /* 0x0000000209097224 */ /* 0x002fc800078e02ff */
[----:B------:R-:W-:-:S05]  /*28ee0*/  IMAD.IADD R4, R4, 0x1, R9 ;  /* 0x0000000104047824 */ /* 0x000fca00078e0209 */
[----:B------:R-:W-:-:S13]  /*28ef0*/  ISETP.GT.AND P6, PT, R4, R5, PT ;  /* 0x000000050400720c */ /* 0x000fda0003fc4270 */
[----:B------:R-:W-:Y:S05]  /*28f00*/  @P6 BRA `(.L_x_6865) ;  /* 0x0000000000ac6947 */ /* 0x000fea0003800000 */
.L_x_6868:
        /* <DEDUP_REMOVED lines=37> */
.L_x_6978:
[----:B------:R-:W-:Y:S02]  /*29160*/  ULDC UR4, c[0x0][0xd38] ;  /* 0x00034e0000047ab9 */ /* 0x000fe40000000800 */
[----:B------:R-:W-:-:S04]  /*29170*/  IMAD.U32 R2, RZ, RZ, UR4 ;  /* 0x00000004ff027e24 */ /* 0x000fc8000f8e00ff */
[----:B-1----:R-:W-:-:S04]  /*29180*/  IMAD R9, R9, R2, RZ ;  /* 0x0000000209097224 */ /* 0x002fc800078e02ff */
[----:B------:R-:W-:-:S05]  /*29190*/  IMAD.IADD R4, R9, 0x1, R4 ;  /* 0x0000000109047824 */ /* 0x000fca00078e0204 */
[----:B------:R-:W-:-:S13]  /*291a0*/  ISETP.GT.AND P6, PT, R4, R5, PT ;  /* 0x000000050400720c */ /* 0x000fda0003fc4270 */
[----:B------:R-:W-:Y:S05]  /*291b0*/  @!P6 BRA `(.L_x_6868) ;  /* 0xfffffffc0054e947 */ /* 0x000fea000383ffff */
.L_x_6865:
        /* <DEDUP_REMOVED lines=12> */
.L_x_6983:
[----:B------:R-:W-:-:S13]  /*29280*/  ISETP.NE.AND P0, PT, R3, RZ, PT ;  /* 0x000000ff0300720c */ /* 0x000fda0003f05270 */
[----:B------:R-:W-:Y:S05]  /*29290*/  @!P0 BRA `(.L_x_6870) ;  /* 0x0000000000148947 */ /* 0x000fea0003800000 */
[----:B------:R-:W-:Y:S01]  /*292a0*/  UMOV UR4, 0xffffffff ;  /* 0xffffffff00047882 */ /* 0x000fe20000000000 */
[----:B-1----:R-:W-:Y:S02]  /*292b0*/  VIADD R4, R4, 0xffffffff ;  /* 0xffffffff04047836 */ /* 0x002fe40000000000 */
[----:B------:R-:W-:Y:S05]  /*292c0*/  BRA.DIV UR4, `(.L_x_6871) ;  /* 0x0000003a04e87947 */ /* 0x000fea000b800000 */
[----:B------:R1:W3:Y:S02]  /*292d0*/  SHFL.IDX PT, R4, R7, R4, 0x1f ;  /* 0x00001f0407047589 */ /* 0x0002e400000e0000 */
.L_x_6986:
[----:B---3--:R-:W-:-:S07]  /*292e0*/  IMAD.MOV.U32 R8, RZ, RZ, R4 ;  /* 0x000000ffff087224 */ /* 0x008fce00078e0004 */
.L_x_6870:
[----:B------:R-:W-:Y:S01]  /*292f0*/  IMAD R3, R8, R2, R9 ;  /* 0x0000000208037224 */ /* 0x000fe200078e0209 */
[----:B------:R-:W-:-:S03]  /*29300*/  ISETP.NE.AND P0, PT, R6, 0x1, PT ;  /* 0x000000010600780c */ /* 0x000fc60003f05270 */
[----:B01----:R-:W-:Y:S01]  /*29310*/  IMAD.IADD R7, R5, 0x1, -R3 ;  /* 0x0000000105077824 */ /* 0x003fe200078e0a03 */
[----:B------:R0:W-:Y:S09]  /*29320*/  STL [R1], R3 ;  /* 0x0000000301007387 */ /* 0x0001f20000100800 */
[----:B------:R-:W-:Y:S05]  /*29330*/  @!P0 BRA `(.L_x_6872) ;  /* 0x0000000000e48947 */ /* 0x000fea0003800000 */
[----:B------:R-:W-:-:S04]  /*29340*/  IABS R4, R0 ;  /* 0x0000000000047213 */ /* 0x000fc80000000000 */
        /* <DEDUP_REMOVED lines=56> */
.L_x_6872:
[----:B0-----:R-:W3:Y:S01]  /*296d0*/  LDL R3, [R1+0xc] ;  /* 0x00000c0001037983 */ /* 0x001ee20000100800 */
[----:B------:R-:W3:Y:S02]  /*296e0*/  LDC.64 R4, c[0x0][0xd90] ;  /* 0x00036400ff047b82 */ /* 0x000ee40000000a00 */
        /* <DEDUP_REMOVED lines=61> */
.L_x_6873:
[----:B------:R-:W-:-:S05]  /*29ac0*/  LOP3.LUT R7, RZ, R7, RZ, 0x33, !PT ;  /* 0x00000007ff077212 */ /* 0x000fca00078e33ff */
[----:B------:R-:W-:-:S05]  /*29ad0*/  IMAD.IADD R0, R0, 0x1, R7 ;  /* 0x0000000100007824 */ /* 0x000fca00078e0207 */
[----:B------:R3:W-:Y:S01]  /*29ae0*/  STL [R1+0x4], R0 ;  /* 0x0000040001007387 */ /* 0x0007e20000100800 */
[----:B------:R-:W-:Y:S05]  /*29af0*/  BRA `(.L_x_6874) ;  /* 0x0000000000287947 */ /* 0x000fea0003800000 */
.L_x_6866:
        /* <DEDUP_REMOVED lines=10> */
.L_x_6874:
[----:B-1--4-:R-:W4:Y:S04]  /*29ba0*/  LDL R2, [R1+0xc] ;  /* 0x00000c0001027983 */ /* 0x012f280000100800 */
[----:B0-----:R-:W5:Y:S04]  /*29bb0*/  LDL R3, [R1+0x8] ;  /* 0x0000080001037983 */ /* 0x001f680000100800 */
[----:B------:R-:W2:Y:S04]  /*29bc0*/  LDL R5, [R1+0x4] ;  /* 0x0000040001057983 */ /* 0x000ea80000100800 */
[----:B------:R-:W2:Y:S01]  /*29bd0*/  LDL R4, [R1] ;  /* 0x0000000001047983 */ /* 0x000ea20000100800 */
[----:B---3--:R-:W0:Y:S01]  /*29be0*/  S2R R0, SR_TID.X ;  /* 0x0000000000007919 */ /* 0x008e220000002100 */
[----:B------:R-:W-:Y:S05]  /*29bf0*/  WARPSYNC.ALL ;  /* 0x0000000000007948 */ /* 0x000fea0003800000 */
[----:B0-----:R-:W-:Y:S01]  /*29c00*/  LOP3.LUT R0, R0, 0x1f, RZ, 0xc0, !PT ;  /* 0x0000001f00007812 */ /* 0x001fe200078ec0ff */
[----:B------:R-:W-:Y:S03]  /*29c10*/  BAR.SYNC.DEFER_BLOCKING 0x4, 0x180 ;  /* 0x0106000000007b1d */ /* 0x000fe60000010000 */
[----:B------:R-:W-:-:S13]  /*29c20*/  ISETP.NE.AND P0, PT, R0, RZ, PT ;  /* 0x000000ff0000720c */ /* 0x000fda0003f05270 */
[----:B------:R-:W0:Y:S01]  /*29c30*/  @!P0 S2R R0, SR_CgaCtaId ;  /* 0x0000000000008919 */ /* 0x000e220000008800 */
[----:B----4-:R-:W-:Y:S01]  /*29c40*/  IMAD.MOV.U32 R7, RZ, RZ, R2 ;  /* 0x000000ffff077224 */ /* 0x010fe200078e0002 */
[----:B------:R-:W-:Y:S01]  /*29c50*/  @!P0 MOV R2, 0x400 ;  /* 0x0000040000028802 */ /* 0x000fe20000000f00 */
[----:B-----5:R-:W-:-:S03]  /*29c60*/  IMAD.MOV.U32 R6, RZ, RZ, R3 ;  /* 0x000000ffff067224 */ /* 0x020fc600078e0003 */
[----:B0-----:R-:W-:-:S05]  /*29c70*/  @!P0 LEA R18, R0, R2, 0x18 ;  /* 0x0000000200128211 */ /* 0x001fca00078ec0ff */
[----:B--2---:R0:W-:Y:S01]  /*29c80*/  @!P0 STS.128 [R18+0x388d0], R4 ;  /* 0x0388d00412008388 */ /* 0x0041e20000000c00 */
[----:B------:R-:W-:Y:S06]  /*29c90*/  BAR.ARV 0x5, 0x180 ;  /* 0x0146000000007b1d */ /* 0x000fec0000002000 */
.L_x_6863:
[----:B--23--:R-:W2:Y:S01]  /*29ca0*/  LDL R0, [R1+0xc] ;  /* 0x00000c0001007983 */ /* 0x00cea20000100800 */
[----:B------:R-:W-:Y:S02]  /*29cb0*/  ULDC UR4, c[0x0][0xd3c] ;  /* 0x00034f0000047ab9 */ /* 0x000fe40000000800 */
[----:B--2---:R-:W-:-:S13]  /*29cc0*/  ISETP.GE.AND P0, PT, R0, UR4, PT ;  /* 0x0000000400007c0c */ /* 0x004fda000bf06270 */
[----:B------:R-:W-:Y:S05]  /*29cd0*/  @!P0 BRA `(.L_x_6875) ;  /* 0xffffff6000e88947 */ /* 0x000fea000383ffff */
[----:B------:R-:W-:Y:S05]  /*29ce0*/  BSYNC B8 ;  /* 0x0000000000087941 */ /* 0x000fea0003800000 */
.L_x_6685:
[----:B----4-:R-:W2:Y:S01]  /*29cf0*/  LDL.LU R0, [R1+0x6c] ;  /* 0x00006c0001007983 */ /* 0x010ea20000300800 */
        /* <DEDUP_REMOVED lines=11> */
.L_x_6987:
[----:B------:R-:W-:Y:S05]  /*29db0*/  BSYNC B0 ;  /* 0x0000000000007941 */ /* 0x000fea0003800000 */
.L_x_6876:
[----:B------:R-:W-:-:S03]  /*29dc0*/  UMOV UR4, 0xffffffff ;  /* 0xffffffff00047882 */ /* 0x000fc60000000000 */
[----:B------:R-:W-:Y:S05]  /*29dd0*/  BRA.DIV UR4, `(.L_x_6878) ;  /* 0x0000003204647947 */ /* 0x000fea000b800000 */
[----:B------:R-:W1:Y:S02]  /*29de0*/  S2R R2, SR_TID.X ;  /* 0x0000000000027919 */ /* 0x000e640000002100 */
[----:B-1----:R-:W-:-:S04]  /*29df0*/  SHF.R.U32.HI R2, RZ, 0x5, R2 ;  /* 0x00000005ff027819 */ /* 0x002fc80000011602 */
[----:B------:R-:W-:-:S05]  /*29e00*/  LOP3.LUT R2, R2, 0x3, RZ, 0xc0, !PT ;  /* 0x0000000302027812 */ /* 0x000fca00078ec0ff */
[----:B------:R1:W2:Y:S02]  /*29e10*/  SHFL.IDX PT, R14, R2, RZ, 0x1f ;  /* 0x00001fff020e7589 */ /* 0x0002a400000e0000 */
.L_x_6990:
[----:B--2---:R-:W-:-:S13]  /*29e20*/  ISETP.NE.AND P0, PT, R14, RZ, PT ;  /* 0x000000ff0e00720c */ /* 0x004fda0003f05270 */
[----:B------:R-:W-:Y:S05]  /*29e30*/  @P0 BRA `(.L_x_6465) ;  /* 0x0000000000940947 */ /* 0x000fea0003800000 */
[----:B------:R-:W-:-:S03]  /*29e40*/  UMOV UR4, 0xffffffff ;  /* 0xffffffff00047882 */ /* 0x000fc60000000000 */
[----:B------:R-:W-:Y:S05]  /*29e50*/  BRA.DIV UR4, `(.L_x_6879) ;  /* 0x0000003204787947 */ /* 0x000fea000b800000 */
[----:B------:R-:W-:-:S13]  /*29e60*/  ELECT P6, URZ, PT ;  /* 0x00000000003f782f */ /* 0x000fda00038c0000 */
.L_x_6993:
[----:B------:R-:W-:Y:S05]  /*29e70*/  @!P6 BRA `(.L_x_6465) ;  /* 0x000000000084e947 */ /* 0x000fea0003800000 */
[----:B------:R-:W-:-:S06]  /*29e80*/  ULOP3.LUT UR4, UR36, 0x2, URZ, 0xfc, !UPT ;  /* 0x0000000224047892 */ /* 0x000fcc000f8efc3f */
[----:B-1----:R-:W-:-:S05]  /*29e90*/  IMAD.U32 R2, RZ, RZ, UR4 ;  /* 0x00000004ff027e24 */ /* 0x002fca000f8e00ff */
[----:B------:R-:W-:-:S13]  /*29ea0*/  ISETP.NE.AND P2, PT, R2, 0x3, PT ;  /* 0x000000030200780c */ /* 0x000fda0003f45270 */
[----:B------:R-:W-:Y:S05]  /*29eb0*/  @!P2 BRA `(.L_x_6880) ;  /* 0x000000000004a947 */ /* 0x000fea0003800000 */
[----:B------:R-:W-:Y:S01]  /*29ec0*/  BPT.TRAP 0x1 ;  /* 0x000000040000795c */ /* 0x000fe20000300000 */
.L_x_6880:
        /* <DEDUP_REMOVED lines=14> */
.L_x_6994:
[----:B------:R-:W1:Y:S02]  /*29fb0*/  SYNCS.PHASECHK.TRANS64.TRYWAIT P0, [R7+URZ], R2 ;  /* 0x00000002070075a7 */ /* 0x000e64000800017f */
[----:B-1----:R-:W-:Y:S05]  /*29fc0*/  @!P0 BRA `(.L_x_6882) ;  /* 0x0000003000508947 */ /* 0x002fea0003800000 */
.L_x_6995:
[----:B------:R-:W-:Y:S05]  /*29fd0*/  @!P2 BRA `(.L_x_6883) ;  /* 0x000000000004a947 */ /* 0x000fea0003800000 */
[----:B------:R-:W-:Y:S01]  /*29fe0*/  BPT.TRAP 0x1 ;  /* 0x000000040000795c */ /* 0x000fe20000300000 */
.L_x_6883:
[----:B------:R-:W2:Y:S01]  /*29ff0*/  LDL.LU R4, [R1+0x10] ;  /* 0x0000100001047983 */ /* 0x000ea20000300800 */
[----:B------:R-:W-:-:S04]  /*2a000*/  VIADD R0, R0, 0x38860 ;  /* 0x0003886000007836 */ /* 0x000fc80000000000 */
[----:B--2---:R-:W-:-:S04]  /*2a010*/  IMAD R4, R4, 0x8, R0 ;  /* 0x0000000804047824 */ /* 0x004fc800078e0200 */
[----:B------:R-:W2:Y:S02]  /*2a020*/  SYNCS.PHASECHK.TRANS64.TRYWAIT P0, [R4+URZ], R5 ;  /* 0x00000005040075a7 */ /* 0x000ea4000800017f */
[----:B--2---:R-:W-:Y:S05]  /*2a030*/  @!P0 BRA `(.L_x_6884) ;  /* 0x0000003000488947 */ /* 0x004fea0003800000 */
.L_x_6996:
[----:B------:R-:W-:-:S07]  /*2a040*/  IMAD R3, R3, 0x8, R0 ;  /* 0x0000000803037824 */ /* 0x000fce00078e0200 */
.L_x_6885:
[----:B----4-:R4:W0:Y:S02]  /*2a050*/  SYNCS.PHASECHK.TRANS64.TRYWAIT P0, [R3+URZ], R2 ;  /* 0x00000002030075a7 */ /* 0x010824000800017f */
[----:B0-----:R-:W-:Y:S05]  /*2a060*/  @!P0 NANOSLEEP.SYNCS 0x989680 ;  /* 0x009896800000895d */ /* 0x001fea0003900000 */
[----:B------:R-:W0:Y:S02]  /*2a070*/  @!P0 SYNCS.PHASECHK.TRANS64 P0, [R3+URZ], R2 ;  /* 0x00000002030085a7 */ /* 0x000e24000800007f */
[----:B0-----:R-:W-:Y:S05]  /*2a080*/  @!P0 BRA `(.L_x_6885) ;  /* 0xfffffffc00f08947 */ /* 0x001fea000383ffff */
.L_x_6465:
[----:B------:R-:W-:Y:S05]  /*2a090*/  BSYNC B9 ;  /* 0x0000000000097941 */ /* 0x000fea0003800000 */
.L_x_6462:
[----:B------:R-:W-:Y:S05]  /*2a0a0*/  EXIT ;  /* 0x000000000000794d */ /* 0x000fea0003800000 */
.L_x_6491:
[----:B0-----:R0:W1:Y:S02]  /*2a0b0*/  SYNCS.PHASECHK.TRANS64.TRYWAIT P5, [R75+URZ+0x38890], R76 ;  /* 0x0388904c4b0075a7 */ /* 0x00106400080a017f */
[----:B-1----:R-:W-:Y:S05]  /*2a0c0*/  @!P5 NANOSLEEP.SYNCS 0x989680 ;  /* 0x009896800000d95d */ /* 0x002fea0003900000 */
[----:B------:R-:W1:Y:S02]  /*2a0d0*/  @!P5 SYNCS.PHASECHK.TRANS64 P5, [R75+URZ+0x38890], R76 ;  /* 0x0388904c4b00d5a7 */ /* 0x000e6400080a007f */
[----:B-1----:R-:W-:Y:S05]  /*2a0e0*/  @!P5 BRA `(.L_x_6491) ;  /* 0xfffffffc00f0d947 */ /* 0x002fea000383ffff */
[----:B------:R-:W-:Y:S05]  /*2a0f0*/  BRA `(.L_x_6886) ;  /* 0xfffffd9000047947 */ /* 0x000fea000383ffff */
.L_x_6501:
[----:B-1----:R1:W2:Y:S02]  /*2a100*/  SYNCS.PHASECHK.TRANS64.TRYWAIT P5, [R75+URZ+0x38890], R76 ;  /* 0x0388904c4b0075a7 */ /* 0x0022a400080a017f */
[----:B--2---:R-:W-:Y:S05]  /*2a110*/  @!P5 NANOSLEEP.SYNCS 0x989680 ;  /* 0x009896800000d95d */ /* 0x004fea0003900000 */
[----:B------:R-:W2:Y:S02]  /*2a120*/  @!P5 SYNCS.PHASECHK.TRANS64 P5, [R75+URZ+0x38890], R76 ;  /* 0x0388904c4b00d5a7 */ /* 0x000ea400080a007f */
[----:B--2---:R-:W-:Y:S05]  /*2a130*/  @!P5 BRA `(.L_x_6501) ;  /* 0xfffffffc00f0d947 */ /* 0x004fea000383ffff */
[----:B------:R-:W-:Y:S05]  /*2a140*/  BRA `(.L_x_6887) ;  /* 0xfffffd98008c7947 */ /* 0x000fea000383ffff */
.L_x_6506:
[----:B0-----:R0:W1:Y:S02]  /*2a150*/  SYNCS.PHASECHK.TRANS64.TRYWAIT P5, [R75+URZ+0x38890], R76 ;  /* 0x0388904c4b0075a7 */ /* 0x00106400080a017f */
[----:B-1----:R-:W-:Y:S05]  /*2a160*/  @!P5 NANOSLEEP.SYNCS 0x989680 ;  /* 0x009896800000d95d */ /* 0x002fea0003900000 */
[----:B------:R-:W1:Y:S02]  /*2a170*/  @!P5 SYNCS.PHASECHK.TRANS64 P5, [R75+URZ+0x38890], R76 ;  /* 0x0388904c4b00d5a7 */ /* 0x000e6400080a007f */
[----:B-1----:R-:W-:Y:S05]  /*2a180*/  @!P5 BRA `(.L_x_6506) ;  /* 0xfffffffc00f0d947 */ /* 0x002fea000383ffff */
[----:B------:R-:W-:Y:S05]  /*2a190*/  BRA `(.L_x_6888) ;  /* 0xfffffda000cc7947 */ /* 0x000fea000383ffff */
.L_x_6510:
[----:B------:R0:W0:Y:S02]  /*2a1a0*/  SYNCS.PHASECHK.TRANS64.TRYWAIT P0, [R75+URZ+0x388b0], R76 ;  /* 0x0388b04c4b0075a7 */ /* 0x000024000800017f */
[----:B0-----:R-:W-:Y:S05]  /*2a1b0*/  @!P0 NANOSLEEP.SYNCS 0x989680 ;  /* 0x009896800000895d */ /* 0x001fea0003900000 */
[----:B------:R-:W0:Y:S02]  /*2a1c0*/  @!P0 SYNCS.PHASECHK.TRANS64 P0, [R75+URZ+0x388b0], R76 ;  /* 0x0388b04c4b0085a7 */ /* 0x000e24000800007f */
[----:B0-----:R-:W-:Y:S05]  /*2a1d0*/  @!P0 BRA `(.L_x_6510) ;  /* 0xfffffffc00f08947 */ /* 0x001fea000383ffff */
[----:B------:R-:W-:Y:S05]  /*2a1e0*/  BRA `(.L_x_6889) ;  /* 0xfffffda400447947 */ /* 0x000fea000383ffff */
.L_x_6553:
        /* <DEDUP_REMOVED lines=8> */
.L_x_6891:
[----:B------:R-:W-:Y:S05]  /*2a270*/  BSYNC B1 ;  /* 0x0000000000017941 */ /* 0x000fea0003800000 */
.L_x_6890:
        /* <DEDUP_REMOVED lines=8> */
.L_x_6892:
[----:B------:R-:W-:Y:S02]  /*2a300*/  IMAD.MOV.U32 R13, RZ, RZ, R31 ;  /* 0x000000ffff0d7224 */ /* 0x000fe400078e001f */
[----:B------:R-:W-:-:S07]  /*2a310*/  IMAD.MOV.U32 R2, RZ, RZ, R14 ;  /* 0x000000ffff027224 */ /* 0x000fce00078e000e */
[----:B------:R-:W-:Y:S05]  /*2a320*/  WARPSYNC.COLLECTIVE R15, `(.L_x_6893) ;  /* 0x000000000f087348 */ /* 0x000fea0003c00000 */
[----:B------:R0:W1:Y:S02]  /*2a330*/  SHFL.IDX P6, R14, R13, R12, R11 ;  /* 0x0000000c0d0e7389 */ /* 0x00006400000c000b */
[----:B01----:R-:W-:Y:S01]  /*2a340*/  ENDCOLLECTIVE ;  /* 0x000000000000791b */ /* 0x003fe20003800000 */
.L_x_6893:
[----:B------:R-:W-:Y:S02]  /*2a350*/  IMAD.MOV.U32 R13, RZ, RZ, R30 ;  /* 0x000000ffff0d7224 */ /* 0x000fe400078e001e */
[----:B------:R-:W-:-:S07]  /*2a360*/  IMAD.MOV.U32 R5, RZ, RZ, R14 ;  /* 0x000000ffff057224 */ /* 0x000fce00078e000e */
[----:B------:R-:W-:Y:S05]  /*2a370*/  WARPSYNC.COLLECTIVE R15, `(.L_x_6894) ;  /* 0x000000000f087348 */ /* 0x000fea0003c00000 */
[----:B------:R0:W1:Y:S02]  /*2a380*/  SHFL.IDX P6, R14, R13, R12, R11 ;  /* 0x0000000c0d0e7389 */ /* 0x00006400000c000b */
[----:B01----:R-:W-:Y:S01]  /*2a390*/  ENDCOLLECTIVE ;  /* 0x000000000000791b */ /* 0x003fe20003800000 */
.L_x_6894:
[----:B------:R-:W-:Y:S05]  /*2a3a0*/  BRA `(.L_x_6895) ;  /* 0xfffffde000247947 */ /* 0x000fea000383ffff */
.L_x_6556:
        /* <DEDUP_REMOVED lines=8> */
.L_x_6897:
[----:B------:R-:W-:Y:S05]  /*2a430*/  BSYNC B1 ;  /* 0x0000000000017941 */ /* 0x000fea0003800000 */
.L_x_6896:
        /* <DEDUP_REMOVED lines=8> */
.L_x_6898:
[----:B------:R-:W-:Y:S02]  /*2a4c0*/  IMAD.MOV.U32 R13, RZ, RZ, R31 ;  /* 0x000000ffff0d7224 */ /* 0x000fe400078e001f */
[----:B------:R-:W-:-:S07]  /*2a4d0*/  IMAD.MOV.U32 R4, RZ, RZ, R14 ;  /* 0x000000ffff047224 */ /* 0x000fce00078e000e */
[----:B------:R-:W-:Y:S05]  /*2a4e0*/  WARPSYNC.COLLECTIVE R15, `(.L_x_6899) ;  /* 0x000000000f087348 */ /* 0x000fea0003c00000 */
[----:B------:R0:W1:Y:S02]  /*2a4f0*/  SHFL.IDX P6, R14, R13, R12, R11 ;  /* 0x0000000c0d0e7389 */ /* 0x00006400000c000b */
[----:B01----:R-:W-:Y:S01]  /*2a500*/  ENDCOLLECTIVE ;  /* 0x000000000000791b */ /* 0x003fe20003800000 */
.L_x_6899:
[----:B------:R-:W-:Y:S02]  /*2a510*/  IMAD.MOV.U32 R13, RZ, RZ, R30 ;  /* 0x000000ffff0d7224 */ /* 0x000fe400078e001e */
[----:B------:R-:W-:-:S07]  /*2a520*/  IMAD.MOV.U32 R7, RZ, RZ, R14 ;  /* 0x000000ffff077224 */ /* 0x000fce00078e000e */
[----:B------:R-:W-:Y:S05]  /*2a530*/  WARPSYNC.COLLECTIVE R15, `(.L_x_6900) ;  /* 0x000000000f087348 */ /* 0x000fea0003c00000 */
[----:B------:R0:W1:Y:S02]  /*2a540*/  SHFL.IDX P6, R14, R13, R12, R11 ;  /* 0x0000000c0d0e7389 */ /* 0x00006400000c000b */
[----:B01----:R-:W-:Y:S01]  /*2a550*/  ENDCOLLECTIVE ;  /* 0x000000000000791b */ /* 0x003fe20003800000 */
.L_x_6900:
[----:B------:R-:W-:Y:S05]  /*2a560*/  BRA `(.L_x_6901) ;  /* 0xfffffde000847947 */ /* 0x000fea000383ffff */
.L_x_6560:
[----:B0-----:R0:W1:Y:S02]  /*2a570*/  SYNCS.PHASECHK.TRANS64.TRYWAIT P0, [R18+URZ+0x38800], R35 ;  /* 0x03880023120075a7 */ /* 0x001064000800017f */
[----:B-1----:R-:W-:Y:S05]  /*2a580*/  @!P0 NANOSLEEP.SYNCS 0x989680 ;  /* 0x009896800000895d */ /* 0x002fea0003900000 */
[----:B------:R-:W1:Y:S02]  /*2a590*/  @!P0 SYNCS.PHASECHK.TRANS64 P0, [R18+URZ+0x38800], R35 ;  /* 0x03880023120085a7 */ /* 0x000e64000800007f */
[----:B-1----:R-:W-:Y:S05]  /*2a5a0*/  @!P0 BRA `(.L_x_6560) ;  /* 0xfffffffc00f08947 */ /* 0x002fea000383ffff */
[----:B------:R-:W-:Y:S05]  /*2a5b0*/  BRA `(.L_x_6902) ;  /* 0xfffffde400707947 */ /* 0x000fea000383ffff */
.L_x_6568:
        /* <DEDUP_REMOVED lines=8> */
.L_x_6904:
[----:B------:R-:W-:Y:S05]  /*2a640*/  BSYNC B1 ;  /* 0x0000000000017941 */ /* 0x000fea0003800000 */
.L_x_6903:
        /* <DEDUP_REMOVED lines=8> */
.L_x_6905:
[----:B------:R-:W-:Y:S02]  /*2a6d0*/  IMAD.MOV.U32 R13, RZ, RZ, R6 ;  /* 0x000000ffff0d7224 */ /* 0x000fe400078e0006 */
[----:B------:R-:W-:-:S07]  /*2a6e0*/  IMAD.MOV.U32 R2, RZ, RZ, R14 ;  /* 0x000000ffff027224 */ /* 0x000fce00078e000e */
[----:B------:R-:W-:Y:S05]  /*2a6f0*/  WARPSYNC.COLLECTIVE R15, `(.L_x_6906) ;  /* 0x000000000f087348 */ /* 0x000fea0003c00000 */
[----:B------:R0:W1:Y:S02]  /*2a700*/  SHFL.IDX P6, R14, R13, R12, R11 ;  /* 0x0000000c0d0e7389 */ /* 0x00006400000c000b */
[----:B01----:R-:W-:Y:S01]  /*2a710*/  ENDCOLLECTIVE ;  /* 0x000000000000791b */ /* 0x003fe20003800000 */
.L_x_6906:
[----:B------:R-:W-:Y:S02]  /*2a720*/  IMAD.MOV.U32 R13, RZ, RZ, R8 ;  /* 0x000000ffff0d7224 */ /* 0x000fe400078e0008 */
[----:B------:R-:W-:-:S07]  /*2a730*/  IMAD.MOV.U32 R5, RZ, RZ, R14 ;  /* 0x000000ffff057224 */ /* 0x000fce00078e000e */
[----:B------:R-:W-:Y:S05]  /*2a740*/  WARPSYNC.COLLECTIVE R15, `(.L_x_6907) ;  /* 0x000000000f087348 */ /* 0x000fea0003c00000 */
[----:B------:R0:W1:Y:S02]  /*2a750*/  SHFL.IDX P6, R14, R13, R12, R11 ;  /* 0x0000000c0d0e7389 */ /* 0x00006400000c000b */
[----:B01----:R-:W-:Y:S01]  /*2a760*/  ENDCOLLECTIVE ;  /* 0x000000000000791b */ /* 0x003fe20003800000 */
.L_x_6907:
[----:B------:R-:W-:Y:S05]  /*2a770*/  BRA `(.L_x_6908) ;  /* 0xfffffdf000c47947 */ /* 0x000fea000383ffff */
.L_x_6571:
        /* <DEDUP_REMOVED lines=8> */
.L_x_6910:
[----:B------:R-:W-:Y:S05]  /*2a800*/  BSYNC B1 ;  /* 0x0000000000017941 */ /* 0x000fea0003800000 */
.L_x_6909:
        /* <DEDUP_REMOVED lines=8> */
.L_x_6911:
[----:B------:R-:W-:Y:S02]  /*2a890*/  IMAD.MOV.U32 R13, RZ, RZ, R6 ;  /* 0x000000ffff0d7224 */ /* 0x000fe400078e0006 */
[----:B------:R-:W-:-:S07]  /*2a8a0*/  IMAD.MOV.U32 R2, RZ, RZ, R14 ;  /* 0x000000ffff027224 */ /* 0x000fce00078e000e */
[----:B------:R-:W-:Y:S05]  /*2a8b0*/  WARPSYNC.COLLECTIVE R15, `(.L_x_6912) ;  /* 0x000000000f087348 */ /* 0x000fea0003c00000 */
[----:B------:R0:W1:Y:S02]  /*2a8c0*/  SHFL.IDX P6, R14, R13, R12, R11 ;  /* 0x0000000c0d0e7389 */ /* 0x00006400000c000b */
[----:B01----:R-:W-:Y:S01]  /*2a8d0*/  ENDCOLLECTIVE ;  /* 0x000000000000791b */ /* 0x003fe20003800000 */
.L_x_6912:
[----:B------:R-:W-:Y:S02]  /*2a8e0*/  IMAD.MOV.U32 R13, RZ, RZ, R8 ;  /* 0x000000ffff0d7224 */ /* 0x000fe400078e0008 */
[----:B------:R-:W-:-:S07]  /*2a8f0*/  IMAD.MOV.U32 R6, RZ, RZ, R14 ;  /* 0x000000ffff067224 */ /* 0x000fce00078e000e */
[----:B------:R-:W-:Y:S05]  /*2a900*/  WARPSYNC.COLLECTIVE R15, `(.L_x_6913) ;  /* 0x000000000f087348 */ /* 0x000fea0003c00000 */
[----:B------:R0:W1:Y:S02]  /*2a910*/  SHFL.IDX P6, R14, R13, R12, R11 ;  /* 0x0000000c0d0e7389 */ /* 0x00006400000c000b */
[----:B01----:R-:W-:Y:S01]  /*2a920*/  ENDCOLLECTIVE ;  /* 0x000000000000791b */ /* 0x003fe20003800000 */
.L_x_6913:
[----:B------:R-:W-:Y:S05]  /*2a930*/  BRA `(.L_x_6914) ;  /* 0xfffffdf000f07947 */ /* 0x000fea000383ffff */
.L_x_6575:
[----:B0-----:R0:W1:Y:S02]  /*2a940*/  SYNCS.PHASECHK.TRANS64.TRYWAIT P1, [R18+URZ+0x38800], R15 ;  /* 0x0388000f120075a7 */ /* 0x001064000802017f */
[----:B-1----:R-:W-:Y:S05]  /*2a950*/  @!P1 NANOSLEEP.SYNCS 0x989680 ;  /* 0x009896800000995d */ /* 0x002fea0003900000 */
[----:B------:R-:W1:Y:S02]  /*2a960*/  @!P1 SYNCS.PHASECHK.TRANS64 P1, [R18+URZ+0x38800], R15 ;  /* 0x0388000f120095a7 */ /* 0x000e64000802007f */
[----:B-1----:R-:W-:Y:S05]  /*2a970*/  @!P1 BRA `(.L_x_6575) ;  /* 0xfffffffc00f09947 */ /* 0x002fea000383ffff */
[----:B------:R-:W-:Y:S05]  /*2a980*/  BRA `(.L_x_6915) ;  /* 0xfffffdf400907947 */ /* 0x000fea000383ffff */
.L_x_6581:
[----:B-1----:R1:W4:Y:S02]  /*2a990*/  SYNCS.PHASECHK.TRANS64.TRYWAIT P1, [R15+URZ+0x38830], R8 ;  /* 0x038830080f0075a7 */ /* 0x002324000802017f */
[----:B----4-:R-:W-:Y:S05]  /*2a9a0*/  @!P1 NANOSLEEP.SYNCS 0x989680 ;  /* 0x009896800000995d */ /* 0x010fea0003900000 */
[----:B------:R-:W4:Y:S02]  /*2a9b0*/  @!P1 SYNCS.PHASECHK.TRANS64 P1, [R15+URZ+0x38830], R8 ;  /* 0x038830080f0095a7 */ /* 0x000f24000802007f */
[----:B----4-:R-:W-:Y:S05]  /*2a9c0*/  @!P1 BRA `(.L_x_6581) ;  /* 0xfffffffc00f09947 */ /* 0x010fea000383ffff */
[----:B------:R-:W-:Y:S05]  /*2a9d0*/  BRA `(.L_x_6580) ;  /* 0xfffffe04004c7947 */ /* 0x000fea000383ffff */
.L_x_6583:
[----:B--2---:R2:W3:Y:S02]  /*2a9e0*/  SYNCS.PHASECHK.TRANS64.TRYWAIT P1, [R18+URZ+0x38810], R3 ;  /* 0x03881003120075a7 */ /* 0x0044e4000802017f */
[----:B---3--:R-:W-:Y:S05]  /*2a9f0*/  @!P1 NANOSLEEP.SYNCS 0x989680 ;  /* 0x009896800000995d */ /* 0x008fea0003900000 */
[----:B------:R-:W3:Y:S02]  /*2aa00*/  @!P1 SYNCS.PHASECHK.TRANS64 P1, [R18+URZ+0x38810], R3 ;  /* 0x03881003120095a7 */ /* 0x000ee4000802007f */
[----:B---3--:R-:W-:Y:S05]  /*2aa10*/  @!P1 BRA `(.L_x_6583) ;  /* 0xfffffffc00f09947 */ /* 0x008fea000383ffff */
[----:B------:R-:W-:Y:S05]  /*2aa20*/  BRA `(.L_x_6916) ;  /* 0xfffffe0400fc7947 */ /* 0x000fea000383ffff */
.L_x_6587:
[----:B----4-:R4:W0:Y:S02]  /*2aa30*/  SYNCS.PHASECHK.TRANS64.TRYWAIT P2, [R15+URZ+0x38850], R8 ;  /* 0x038850080f0075a7 */ /* 0x010824000804017f */
[----:B0-----:R-:W-:Y:S05]  /*2aa40*/  @!P2 NANOSLEEP.SYNCS 0x989680 ;  /* 0x009896800000a95d */ /* 0x001fea0003900000 */
[----:B------:R-:W0:Y:S02]  /*2aa50*/  @!P2 SYNCS.PHASECHK.TRANS64 P2, [R15+URZ+0x38850], R8 ;  /* 0x038850080f00a5a7 */ /* 0x000e24000804007f */
[----:B0-----:R-:W-:Y:S05]  /*2aa60*/  @!P2 BRA `(.L_x_6587) ;  /* 0xfffffffc00f0a947 */ /* 0x001fea000383ffff */
[----:B------:R-:W-:Y:S05]  /*2aa70*/  BRA `(.L_x_6586) ;  /* 0xfffffe0800207947 */ /* 0x000fea000383ffff */
.L_x_6607:
[----:B-1----:R1:W2:Y:S02]  /*2aa80*/  SYNCS.PHASECHK.TRANS64.TRYWAIT P3, [R201+URZ+0x38830], R14 ;  /* 0x0388300ec90075a7 */ /* 0x0022a4000806017f */
[----:B--2---:R-:W-:Y:S05]  /*2aa90*/  @!P3 NANOSLEEP.SYNCS 0x989680 ;  /* 0x009896800000b95d */ /* 0x004fea0003900000 */
[----:B------:R-:W2:Y:S02]  /*2aaa0*/  @!P3 SYNCS.PHASECHK.TRANS64 P3, [R201+URZ+0x38830], R14 ;  /* 0x0388300ec900b5a7 */ /* 0x000ea4000806007f */
[----:B--2---:R-:W-:Y:S05]  /*2aab0*/  @!P3 BRA `(.L_x_6607) ;  /* 0xfffffffc00f0b947 */ /* 0x004fea000383ffff */
[----:B------:R-:W-:Y:S05]  /*2aac0*/  BRA `(.L_x_6606) ;  /* 0xfffffe3c00e07947 */ /* 0x000fea000383ffff */
.L_x_6612:
[----:B---3--:R3:W4:Y:S02]  /*2aad0*/  SYNCS.PHASECHK.TRANS64.TRYWAIT P3, [R201+URZ+0x38850], R14 ;  /* 0x0388500ec90075a7 */ /* 0x008724000806017f */
[----:B----4-:R-:W-:Y:S05]  /*2aae0*/  @!P3 NANOSLEEP.SYNCS 0x989680 ;  /* 0x009896800000b95d */ /* 0x010fea0003900000 */
[----:B------:R-:W4:Y:S02]  /*2aaf0*/  @!P3 SYNCS.PHASECHK.TRANS64 P3, [R201+URZ+0x38850], R14 ;  /* 0x0388500ec900b5a7 */ /* 0x000f24000806007f */
[----:B----4-:R-:W-:Y:S05]  /*2ab00*/  @!P3 BRA `(.L_x_6612) ;  /* 0xfffffffc00f0b947 */ /* 0x010fea000383ffff */
[----:B------:R-:W-:Y:S05]  /*2ab10*/  BRA `(.L_x_6611) ;  /* 0xfffffe40007c7947 */ /* 0x000fea000383ffff */
.L_x_6632:
[----:B-1----:R1:W2:Y:S02]  /*2ab20*/  SYNCS.PHASECHK.TRANS64.TRYWAIT P3, [R21+URZ+0x38830], R14 ;  /* 0x0388300e150075a7 */ /* 0x0022a4000806017f */
[----:B--2---:R-:W-:Y:S05]  /*2ab30*/  @!P3 NANOSLEEP.SYNCS 0x989680 ;  /* 0x009896800000b95d */ /* 0x004fea0003900000 */
[----:B------:R-:W2:Y:S02]  /*2ab40*/  @!P3 SYNCS.PHASECHK.TRANS64 P3, [R21+URZ+0x38830], R14 ;  /* 0x0388300e1500b5a7 */ /* 0x000ea4000806007f */
[----:B--2---:R-:W-:Y:S05]  /*2ab50*/  @!P3 BRA `(.L_x_6632) ;  /* 0xfffffffc00f0b947 */ /* 0x004fea000383ffff */
[----:B------:R-:W-:Y:S05]  /*2ab60*/  BRA `(.L_x_6631) ;  /* 0xfffffe7c00c47947 */ /* 0x000fea000383ffff */
.L_x_6637:
[----:B---3--:R3:W4:Y:S02]  /*2ab70*/  SYNCS.PHASECHK.TRANS64.TRYWAIT P3, [R21+URZ+0x38850], R14 ;  /* 0x0388500e150075a7 */ /* 0x008724000806017f */
[----:B----4-:R-:W-:Y:S05]  /*2ab80*/  @!P3 NANOSLEEP.SYNCS 0x989680 ;  /* 0x009896800000b95d */ /* 0x010fea0003900000 */
[----:B------:R-:W4:Y:S02]  /*2ab90*/  @!P3 SYNCS.PHASECHK.TRANS64 P3, [R21+URZ+0x38850], R14 ;  /* 0x0388500e1500b5a7 */ /* 0x000f24000806007f */
[----:B----4-:R-:W-:Y:S05]  /*2aba0*/  @!P3 BRA `(.L_x_6637) ;  /* 0xfffffffc00f0b947 */ /* 0x010fea000383ffff */
[----:B------:R-:W-:Y:S05]  /*2abb0*/  BRA `(.L_x_6636) ;  /* 0xfffffe8000607947 */ /* 0x000fea000383ffff */
.L_x_6645:
[----:B-1----:R1:W2:Y:S02]  /*2abc0*/  SYNCS.PHASECHK.TRANS64.TRYWAIT P2, [R21+URZ+0x38830], R9 ;  /* 0x03883009150075a7 */ /* 0x0022a4000804017f */
[----:B--2---:R-:W-:Y:S05]  /*2abd0*/  @!P2 NANOSLEEP.SYNCS 0x989680 ;  /* 0x009896800000a95d */ /* 0x004fea0003900000 */
[----:B------:R-:W2:Y:S02]  /*2abe0*/  @!P2 SYNCS.PHASECHK.TRANS64 P2, [R21+URZ+0x38830], R9 ;  /* 0x038830091500a5a7 */ /* 0x000ea4000804007f */
[----:B--2---:R-:W-:Y:S05]  /*2abf0*/  @!P2 BRA `(.L_x_6645) ;  /* 0xfffffffc00f0a947 */ /* 0x004fea000383ffff */
[----:B------:R-:W-:Y:S05]  /*2ac00*/  BRA `(.L_x_6644) ;  /* 0xfffffeb0003c7947 */ /* 0x000fea000383ffff */
.L_x_6650:
[----:B---3--:R3:W4:Y:S02]  /*2ac10*/  SYNCS.PHASECHK.TRANS64.TRYWAIT P2, [R21+URZ+0x38850], R9 ;  /* 0x03885009150075a7 */ /* 0x008724000804017f */
[----:B----4-:R-:W-:Y:S05]  /*2ac20*/  @!P2 NANOSLEEP.SYNCS 0x989680 ;  /* 0x009896800000a95d */ /* 0x010fea0003900000 */
[----:B------:R-:W4:Y:S02]  /*2ac30*/  @!P2 SYNCS.PHASECHK.TRANS64 P2, [R21+URZ+0x38850], R9 ;  /* 0x038850091500a5a7 */ /* 0x000f24000804007f */
[----:B----4-:R-:W-:Y:S05]  /*2ac40*/  @!P2 BRA `(.L_x_6650) ;  /* 0xfffffffc00f0a947 */ /* 0x010fea000383ffff */
[----:B------:R-:W-:Y:S05]  /*2ac50*/  BRA `(.L_x_6649) ;  /* 0xfffffeb000d87947 */ /* 0x000fea000383ffff */
.L_x_6701:
        /* <DEDUP_REMOVED lines=11> */
.L_x_6918:
[----:B------:R-:W-:Y:S05]  /*2ad10*/  BSYNC B1 ;  /* 0x0000000000017941 */ /* 0x000fea0003800000 */
.L_x_6917:
[----:B------:R-:W-:Y:S05]  /*2ad20*/  BRA `(.L_x_6919) ;  /* 0xffffff60003c7947 */ /* 0x000fea000383ffff */
.L_x_6703:
[----:B------:R-:W-:Y:S01]  /*2ad30*/  BSSY B1, `(.L_x_6920) ;  /* 0x0000006000017945 */ /* 0x000fe20003800000 */
[----:B0-----:R-:W-:-:S07]  /*2ad40*/  IMAD.MOV.U32 R15, RZ, RZ, -0x1 ;  /* 0xffffffffff0f7424 */ /* 0x001fce00078e00ff */
[----:B-1----:R-:W-:Y:S05]  /*2ad50*/  WARPSYNC.COLLECTIVE R15, `(.L_x_6921) ;  /* 0x000000000f0c7348 */ /* 0x002fea0003c00000 */
[----:B------:R-:W-:Y:S02]  /*2ad60*/  ELECT P6, UR62, PT ;  /* 0x00000000003e782f */ /* 0x000fe400038c0000 */
[----:B------:R-:W-:Y:S01]  /*2ad70*/  MOV R14, UR62 ;  /* 0x0000003e000e7c02 */ /* 0x000fe20008000f00 */
[----:B-1----:R-:W-:Y:S10]  /*2ad80*/  ENDCOLLECTIVE ;  /* 0x000000000000791b */ /* 0x002ff40003800000 */
.L_x_6921:
[----:B------:R-:W-:Y:S05]  /*2ad90*/  BSYNC B1 ;  /* 0x0000000000017941 */ /* 0x000fea0003800000 */
.L_x_6920:
[----:B------:R-:W-:Y:S05]  /*2ada0*/  BRA `(.L_x_6702) ;  /* 0xffffff6000347947 */ /* 0x000fea000383ffff */
.L_x_6705:
[----:B-1----:R1:W2:Y:S02]  /*2adb0*/  SYNCS.PHASECHK.TRANS64.TRYWAIT P0, [R18+URZ+0x38820], R5 ;  /* 0x03882005120075a7 */ /* 0x0022a4000800017f */
[----:B--2---:R-:W-:Y:S05]  /*2adc0*/  @!P0 NANOSLEEP.SYNCS 0x989680 ;  /* 0x009896800000895d */ /* 0x004fea0003900000 */
[----:B------:R-:W2:Y:S02]  /*2add0*/  @!P0 SYNCS.PHASECHK.TRANS64 P0, [R18+URZ+0x38820], R5 ;  /* 0x03882005120085a7 */ /* 0x000ea4000800007f */
[----:B--2---:R-:W-:Y:S05]  /*2ade0*/  @!P0 BRA `(.L_x_6705) ;  /* 0xfffffffc00f08947 */ /* 0x004fea000383ffff */
[----:B------:R-:W-:Y:S05]  /*2adf0*/  BRA `(.L_x_6922) ;  /* 0xffffff6000447947 */ /* 0x000fea000383ffff */
.L_x_6709:
[----:B--2---:R2:W3:Y:S02]  /*2ae00*/  SYNCS.PHASECHK.TRANS64.TRYWAIT P0, [R6+URZ+0x388a0], R10 ;  /* 0x0388a00a060075a7 */ /* 0x0044e4000800017f */
[----:B---3--:R-:W-:Y:S05]  /*2ae10*/  @!P0 NANOSLEEP.SYNCS 0x989680 ;  /* 0x009896800000895d */ /* 0x008fea0003900000 */
[----:B------:R-:W3:Y:S02]  /*2ae20*/  @!P0 SYNCS.PHASECHK.TRANS64 P0, [R6+URZ+0x388a0], R10 ;  /* 0x0388a00a060085a7 */ /* 0x000ee4000800007f */
[----:B---3--:R-:W-:Y:S05]  /*2ae30*/  @!P0 BRA `(.L_x_6709) ;  /* 0xfffffffc00f08947 */ /* 0x008fea000383ffff */
[----:B------:R-:W-:Y:S05]  /*2ae40*/  BRA `(.L_x_6923) ;  /* 0xffffff6000647947 */ /* 0x000fea000383ffff */
.L_x_6714:
[----:B-1----:R1:W3:Y:S02]  /*2ae50*/  SYNCS.PHASECHK.TRANS64.TRYWAIT P0, [R6+URZ+0x388c0], R10 ;  /* 0x0388c00a060075a7 */ /* 0x0022e4000800017f */
[----:B---3--:R-:W-:Y:S05]  /*2ae60*/  @!P0 NANOSLEEP.SYNCS 0x989680 ;  /* 0x009896800000895d */ /* 0x008fea0003900000 */
[----:B------:R-:W3:Y:S02]  /*2ae70*/  @!P0 SYNCS.PHASECHK.TRANS64 P0, [R6+URZ+0x388c0], R10 ;  /* 0x0388c00a060085a7 */ /* 0x000ee4000800007f */
[----:B---3--:R-:W-:Y:S05]  /*2ae80*/  @!P0 BRA `(.L_x_6714) ;  /* 0xfffffffc00f08947 */ /* 0x008fea000383ffff */
[----:B------:R-:W-:Y:S05]  /*2ae90*/  BRA `(.L_x_6924) ;  /* 0xffffff6000e47947 */ /* 0x000fea000383ffff */
.L_x_6728:
[----:B-1----:R1:W2:Y:S02]  /*2aea0*/  SYNCS.PHASECHK.TRANS64.TRYWAIT P1, [R6+URZ+0x388a0], R7 ;  /* 0x0388a007060075a7 */ /* 0x0022a4000802017f */
[----:B--2---:R-:W-:Y:S05]  /*2aeb0*/  @!P1 NANOSLEEP.SYNCS 0x989680 ;  /* 0x009896800000995d */ /* 0x004fea0003900000 */
[----:B------:R-:W2:Y:S02]  /*2aec0*/  @!P1 SYNCS.PHASECHK.TRANS64 P1, [R6+URZ+0x388a0], R7 ;  /* 0x0388a007060095a7 */ /* 0x000ea4000802007f */
[----:B--2---:R-:W-:Y:S05]  /*2aed0*/  @!P1 BRA `(.L_x_6728) ;  /* 0xfffffffc00f09947 */ /* 0x004fea000383ffff */
[----:B------:R-:W-:Y:S05]  /*2aee0*/  BRA `(.L_x_6925) ;  /* 0xffffff6c00647947 */ /* 0x000fea000383ffff */
.L_x_6733:
[----:B--2---:R2:W3:Y:S02]  /*2aef0*/  SYNCS.PHASECHK.TRANS64.TRYWAIT P1, [R6+URZ+0x388c0], R7 ;  /* 0x0388c007060075a7 */ /* 0x0044e4000802017f */
[----:B---3--:R-:W-:Y:S05]  /*2af00*/  @!P1 NANOSLEEP.SYNCS 0x989680 ;  /* 0x009896800000995d */ /* 0x008fea0003900000 */
[----:B------:R-:W3:Y:S02]  /*2af10*/  @!P1 SYNCS.PHASECHK.TRANS64 P1, [R6+URZ+0x388c0], R7 ;  /* 0x0388c007060095a7 */ /* 0x000ee4000802007f */
[----:B---3--:R-:W-:Y:S05]  /*2af20*/  @!P1 BRA `(.L_x_6733) ;  /* 0xfffffffc00f09947 */ /* 0x008fea000383ffff */
[----:B------:R-:W-:Y:S05]  /*2af30*/  BRA `(.L_x_6926) ;  /* 0xffffff6c00e07947 */ /* 0x000fea000383ffff */
.L_x_6763:
        /* <DEDUP_REMOVED lines=11> */
.L_x_6928:
[----:B------:R-:W-:Y:S05]  /*2aff0*/  BSYNC B0 ;  /* 0x0000000000007941 */ /* 0x000fea0003800000 */
.L_x_6927:
[----:B------:R-:W-:Y:S05]  /*2b000*/  BRA `(.L_x_6929) ;  /* 0xffffff8400647947 */ /* 0x000fea000383ffff */
.L_x_6765:
[----:B------:R-:W-:Y:S01]  /*2b010*/  BSSY B0, `(.L_x_6930) ;  /* 0x0000006000007945 */ /* 0x000fe20003800000 */
[----:B0-----:R-:W-:-:S07]  /*2b020*/  IMAD.MOV.U32 R15, RZ, RZ, -0x1 ;  /* 0xffffffffff0f7424 */ /* 0x001fce00078e00ff */
[----:B-12---:R-:W-:Y:S05]  /*2b030*/  WARPSYNC.COLLECTIVE R15, `(.L_x_6931) ;  /* 0x000000000f0c7348 */ /* 0x006fea0003c00000 */
[----:B------:R-:W-:Y:S02]  /*2b040*/  ELECT P6, UR62, PT ;  /* 0x00000000003e782f */ /* 0x000fe400038c0000 */
[----:B------:R-:W-:Y:S01]  /*2b050*/  MOV R14, UR62 ;  /* 0x0000003e000e7c02 */ /* 0x000fe20008000f00 */
[----:B-12---:R-:W-:Y:S10]  /*2b060*/  ENDCOLLECTIVE ;  /* 0x000000000000791b */ /* 0x006ff40003800000 */
.L_x_6931:
[----:B------:R-:W-:Y:S05]  /*2b070*/  BSYNC B0 ;  /* 0x0000000000007941 */ /* 0x000fea0003800000 */
.L_x_6930:
[----:B------:R-:W-:Y:S05]  /*2b080*/  BRA `(.L_x_6932) ;  /* 0xffffff8400687947 */ /* 0x000fea000383ffff */
.L_x_6767:
[----:B---3--:R3:W4:Y:S02]  /*2b090*/  SYNCS.PHASECHK.TRANS64.TRYWAIT P0, [R0+URZ+0x38840], R2 ;  /* 0x03884002000075a7 */ /* 0x008724000800017f */
[----:B----4-:R-:W-:Y:S05]  /*2b0a0*/  @!P0 NANOSLEEP.SYNCS 0x989680 ;  /* 0x009896800000895d */ /* 0x010fea0003900000 */
[----:B------:R-:W4:Y:S02]  /*2b0b0*/  @!P0 SYNCS.PHASECHK.TRANS64 P0, [R0+URZ+0x38840], R2 ;  /* 0x03884002000085a7 */ /* 0x000f24000800007f */
[----:B----4-:R-:W-:Y:S05]  /*2b0c0*/  @!P0 BRA `(.L_x_6767) ;  /* 0xfffffffc00f08947 */ /* 0x010fea000383ffff */
[----:B------:R-:W-:Y:S05]  /*2b0d0*/  BRA `(.L_x_6933) ;  /* 0xffffff8400cc7947 */ /* 0x000fea000383ffff */
.L_x_6771:
        /* <DEDUP_REMOVED lines=10> */
.L_x_6934:
[----:B------:R0:W-:Y:S01]  /*2b180*/  STL [R1+0x2c], R10 ;  /* 0x00002c0a01007387 */ /* 0x0001e20000100800 */
[----:B------:R-:W-:Y:S02]  /*2b190*/  IMAD.MOV.U32 R13, RZ, RZ, R3 ;  /* 0x000000ffff0d7224 */ /* 0x000fe400078e0003 */
[----:B------:R-:W-:-:S07]  /*2b1a0*/  IMAD.MOV.U32 R4, RZ, RZ, R14 ;  /* 0x000000ffff047224 */ /* 0x000fce00078e000e */
[----:B0-----:R-:W-:Y:S05]  /*2b1b0*/  WARPSYNC.COLLECTIVE R15, `(.L_x_6935) ;  /* 0x000000000f087348 */ /* 0x001fea0003c00000 */
[----:B------:R1:W2:Y:S02]  /*2b1c0*/  SHFL.IDX P6, R14, R13, R12, R11 ;  /* 0x0000000c0d0e7389 */ /* 0x0002a400000c000b */
[----:B012---:R-:W-:Y:S01]  /*2b1d0*/  ENDCOLLECTIVE ;  /* 0x000000000000791b */ /* 0x007fe20003800000 */
.L_x_6935:
[----:B------:R-:W-:Y:S02]  /*2b1e0*/  IMAD.MOV.U32 R13, RZ, RZ, R2 ;  /* 0x000000ffff0d7224 */ /* 0x000fe400078e0002 */
[----:B------:R-:W-:Y:S02]  /*2b1f0*/  IMAD.MOV.U32 R12, RZ, RZ, 0x1 ;  /* 0x00000001ff0c7424 */ /* 0x000fe400078e00ff */
[----:B------:R-:W-:-:S07]  /*2b200*/  IMAD.MOV.U32 R5, RZ, RZ, R14 ;  /* 0x000000ffff057224 */ /* 0x000fce00078e000e */
[----:B------:R-:W-:Y:S05]  /*2b210*/  WARPSYNC.COLLECTIVE R15, `(.L_x_6936) ;  /* 0x000000000f087348 */ /* 0x000fea0003c00000 */
[----:B------:R0:W1:Y:S02]  /*2b220*/  SHFL.IDX P6, R14, R13, R12, R11 ;  /* 0x0000000c0d0e7389 */ /* 0x00006400000c000b */
[----:B01----:R-:W-:Y:S01]  /*2b230*/  ENDCOLLECTIVE ;  /* 0x000000000000791b */ /* 0x003fe20003800000 */
.L_x_6936:
[----:B------:R-:W-:Y:S02]  /*2b240*/  IMAD.MOV.U32 R13, RZ, RZ, R3 ;  /* 0x000000ffff0d7224 */ /* 0x000fe400078e0003 */
[----:B------:R-:W-:-:S07]  /*2b250*/  IMAD.MOV.U32 R6, RZ, RZ, R14 ;  /* 0x000000ffff067224 */ /* 0x000fce00078e000e */
[----:B------:R-:W-:Y:S05]  /*2b260*/  WARPSYNC.COLLECTIVE R15, `(.L_x_6937) ;  /* 0x000000000f087348 */ /* 0x000fea0003c00000 */
[----:B------:R0:W1:Y:S02]  /*2b270*/  SHFL.IDX P6, R14, R13, R12, R11 ;  /* 0x0000000c0d0e7389 */ /* 0x00006400000c000b */
[----:B01----:R-:W-:Y:S01]  /*2b280*/  ENDCOLLECTIVE ;  /* 0x000000000000791b */ /* 0x003fe20003800000 */
.L_x_6937:
        /* <DEDUP_REMOVED lines=22> */
.L_x_6938:
        /* <DEDUP_REMOVED lines=10> */
.L_x_6939:
        /* <DEDUP_REMOVED lines=11> */
.L_x_6940:
        /* <DEDUP_REMOVED lines=14> */
.L_x_6941:
[----:B------:R-:W-:Y:S01]  /*2b620*/  IMAD.MOV.U32 R3, RZ, RZ, R14 ;  /* 0x000000ffff037224 */ /* 0x000fe200078e000e */
[----:B------:R-:W-:Y:S06]  /*2b630*/  BRA `(.L_x_6942) ;  /* 0xffffff8c00147947 */ /* 0x000fec000383ffff */
.L_x_6775:
        /* <DEDUP_REMOVED lines=26> */
.L_x_6944:
[----:B------:R-:W-:Y:S05]  /*2b7e0*/  BSYNC B0 ;  /* 0x0000000000007941 */ /* 0x000fea0003800000 */
.L_x_6943:
        /* <DEDUP_REMOVED lines=13> */
.L_x_6945:
        /* <DEDUP_REMOVED lines=35> */
[----:B------:R0:W-:Y:S03]  /*2baf0*/  @!P2 LDGSTS.E.BYPASS.LTC128B.128 [R7+0x32400], desc[UR50][R2.64+0x300], P6 ;  /* 0x324003000207afae */ /* 0x0001e6000b101d72 */
[----:B------:R-:W-:-:S07]  /*2bb00*/  @!P3 SHF.R.U32.HI R8, RZ, 0x2, R8 ;  /* 0x00000002ff08b819 */ /* 0x000fce0000011608 */
[----:B0-----:R-:W-:Y:S05]  /*2bb10*/  WARPSYNC.COLLECTIVE R15, `(.L_x_6946) ;  /* 0x000000000f087348 */ /* 0x001fea0003c00000 */
[----:B------:R1:W2:Y:S02]  /*2bb20*/  SHFL.IDX P6, R14, R13, R12, R11 ;  /* 0x0000000c0d0e7389 */ /* 0x0002a400000c000b */
[----:B012---:R-:W-:Y:S01]  /*2bb30*/  ENDCOLLECTIVE ;  /* 0x000000000000791b */ /* 0x007fe20003800000 */
.L_x_6946:
        /* <DEDUP_REMOVED lines=17> */
.L_x_6947:
        /* <DEDUP_REMOVED lines=29> */
.L_x_6948:
        /* <DEDUP_REMOVED lines=12> */
.L_x_6949:
        /* <DEDUP_REMOVED lines=34> */
.L_x_6950:
[----:B------:R-:W-:Y:S02]  /*2c100*/  IMAD.MOV.U32 R13, RZ, RZ, R0 ;  /* 0x000000ffff0d7224 */ /* 0x000fe400078e0000 */
[----:B------:R-:W-:-:S07]  /*2c110*/  IMAD.MOV.U32 R4, RZ, RZ, R14 ;  /* 0x000000ffff047224 */ /* 0x000fce00078e000e */
[----:B------:R-:W-:Y:S05]  /*2c120*/  WARPSYNC.COLLECTIVE R15, `(.L_x_6951) ;  /* 0x000000000f087348 */ /* 0x000fea0003c00000 */
[----:B------:R0:W1:Y:S02]  /*2c130*/  SHFL.IDX P6, R14, R13, R12, R11 ;  /* 0x0000000c0d0e7389 */ /* 0x00006400000c000b */
[----:B01----:R-:W-:Y:S01]  /*2c140*/  ENDCOLLECTIVE ;  /* 0x000000000000791b */ /* 0x003fe20003800000 */
.L_x_6951:
[----:B------:R-:W-:Y:S01]  /*2c150*/  IMAD.MOV.U32 R0, RZ, RZ, R14 ;  /* 0x000000ffff007224 */ /* 0x000fe200078e000e */
[----:B------:R-:W-:Y:S06]  /*2c160*/  BRA `(.L_x_6952) ;  /* 0xffffff8c00ec7947 */ /* 0x000fec000383ffff */
.L_x_6780:
[----:B0-----:R0:W2:Y:S02]  /*2c170*/  SYNCS.PHASECHK.TRANS64.TRYWAIT P0, [R18+URZ+0x38820], R0 ;  /* 0x03882000120075a7 */ /* 0x0010a4000800017f */
[----:B--2---:R-:W-:Y:S05]  /*2c180*/  @!P0 NANOSLEEP.SYNCS 0x989680 ;  /* 0x009896800000895d */ /* 0x004fea0003900000 */
[----:B------:R-:W2:Y:S02]  /*2c190*/  @!P0 SYNCS.PHASECHK.TRANS64 P0, [R18+URZ+0x38820], R0 ;  /* 0x03882000120085a7 */ /* 0x000ea4000800007f */
[----:B--2---:R-:W-:Y:S05]  /*2c1a0*/  @!P0 BRA `(.L_x_6780) ;  /* 0xfffffffc00f08947 */ /* 0x004fea000383ffff */
[----:B------:R-:W-:Y:S05]  /*2c1b0*/  BRA `(.L_x_6953) ;  /* 0xffffff9000a47947 */ /* 0x000fea000383ffff */
.L_x_6784:
[----:B0-----:R0:W1:Y:S02]  /*2c1c0*/  SYNCS.PHASECHK.TRANS64.TRYWAIT P0, [R0+URZ+0x38860], R2 ;  /* 0x03886002000075a7 */ /* 0x001064000800017f */
[----:B-1----:R-:W-:Y:S05]  /*2c1d0*/  @!P0 NANOSLEEP.SYNCS 0x989680 ;  /* 0x009896800000895d */ /* 0x002fea0003900000 */
[----:B------:R-:W1:Y:S02]  /*2c1e0*/  @!P0 SYNCS.PHASECHK.TRANS64 P0, [R0+URZ+0x38860], R2 ;  /* 0x03886002000085a7 */ /* 0x000e64000800007f */
[----:B-1----:R-:W-:Y:S05]  /*2c1f0*/  @!P0 BRA `(.L_x_6784) ;  /* 0xfffffffc00f08947 */ /* 0x002fea000383ffff */
[----:B------:R-:W-:Y:S05]  /*2c200*/  BRA `(.L_x_6954) ;  /* 0xffffff9000c87947 */ /* 0x000fea000383ffff */
.L_x_6803:
[----:B-1----:R1:W2:Y:S02]  /*2c210*/  SYNCS.PHASECHK.TRANS64.TRYWAIT P0, [R2+URZ+0x38840], R6 ;  /* 0x03884006020075a7 */ /* 0x0022a4000800017f */
[----:B--2---:R-:W-:Y:S05]  /*2c220*/  @!P0 NANOSLEEP.SYNCS 0x989680 ;  /* 0x009896800000895d */ /* 0x004fea0003900000 */
[----:B------:R-:W2:Y:S02]  /*2c230*/  @!P0 SYNCS.PHASECHK.TRANS64 P0, [R2+URZ+0x38840], R6 ;  /* 0x03884006020085a7 */ /* 0x000ea4000800007f */
[----:B--2---:R-:W-:Y:S05]  /*2c240*/  @!P0 BRA `(.L_x_6803) ;  /* 0xfffffffc00f08947 */ /* 0x004fea000383ffff */
[----:B------:R-:W-:Y:S05]  /*2c250*/  BRA `(.L_x_6955) ;  /* 0xffffff9c00f87947 */ /* 0x000fea000383ffff */
.L_x_6808:
[----:B0-----:R0:W2:Y:S02]  /*2c260*/  SYNCS.PHASECHK.TRANS64.TRYWAIT P0, [R2+URZ+0x38860], R6 ;  /* 0x03886006020075a7 */ /* 0x0010a4000800017f */
[----:B--2---:R-:W-:Y:S05]  /*2c270*/  @!P0 NANOSLEEP.SYNCS 0x989680 ;  /* 0x009896800000895d */ /* 0x004fea0003900000 */
[----:B------:R-:W2:Y:S02]  /*2c280*/  @!P0 SYNCS.PHASECHK.TRANS64 P0, [R2+URZ+0x38860], R6 ;  /* 0x03886006020085a7 */ /* 0x000ea4000800007f */
[----:B--2---:R-:W-:Y:S05]  /*2c290*/  @!P0 BRA `(.L_x_6808) ;  /* 0xfffffffc00f08947 */ /* 0x004fea000383ffff */
[----:B------:R-:W-:Y:S05]  /*2c2a0*/  BRA `(.L_x_6956) ;  /* 0xffffffa000787947 */ /* 0x000fea000383ffff */
.L_x_6823:
[----:B-1----:R1:W2:Y:S02]  /*2c2b0*/  SYNCS.PHASECHK.TRANS64.TRYWAIT P0, [R3+URZ+0x38840], R2 ;  /* 0x03884002030075a7 */ /* 0x0022a4000800017f */
[----:B--2---:R-:W-:Y:S05]  /*2c2c0*/  @!P0 NANOSLEEP.SYNCS 0x989680 ;  /* 0x009896800000895d */ /* 0x004fea0003900000 */
[----:B------:R-:W2:Y:S02]  /*2c2d0*/  @!P0 SYNCS.PHASECHK.TRANS64 P0, [R3+URZ+0x38840], R2 ;  /* 0x03884002030085a7 */ /* 0x000ea4000800007f */
[----:B--2---:R-:W-:Y:S05]  /*2c2e0*/  @!P0 BRA `(.L_x_6823) ;  /* 0xfffffffc00f08947 */ /* 0x004fea000383ffff */
[----:B------:R-:W-:Y:S05]  /*2c2f0*/  BRA `(.L_x_6957) ;  /* 0xffffffac00547947 */ /* 0x000fea000383ffff */
.L_x_6828:
[----:B0-----:R0:W2:Y:S02]  /*2c300*/  SYNCS.PHASECHK.TRANS64.TRYWAIT P0, [R3+URZ+0x38860], R2 ;  /* 0x03886002030075a7 */ /* 0x0010a4000800017f */
[----:B--2---:R-:W-:Y:S05]  /*2c310*/  @!P0 NANOSLEEP.SYNCS 0x989680 ;  /* 0x009896800000895d */ /* 0x004fea0003900000 */
[----:B------:R-:W2:Y:S02]  /*2c320*/  @!P0 SYNCS.PHASECHK.TRANS64 P0, [R3+URZ+0x38860], R2 ;  /* 0x03886002030085a7 */ /* 0x000ea4000800007f */
[----:B--2---:R-:W-:Y:S05]  /*2c330*/  @!P0 BRA `(.L_x_6828) ;  /* 0xfffffffc00f08947 */ /* 0x004fea000383ffff */
[----:B------:R-:W-:Y:S05]  /*2c340*/  BRA `(.L_x_6958) ;  /* 0xffffffac00d07947 */ /* 0x000fea000383ffff */
.L_x_6843:
[----:B-1----:R1:W2:Y:S02]  /*2c350*/  SYNCS.PHASECHK.TRANS64.TRYWAIT P0, [R3+URZ+0x38840], R2 ;  /* 0x03884002030075a7 */ /* 0x0022a4000800017f */
[----:B--2---:R-:W-:Y:S05]  /*2c360*/  @!P0 NANOSLEEP.SYNCS 0x989680 ;  /* 0x009896800000895d */ /* 0x004fea0003900000 */
[----:B------:R-:W2:Y:S02]  /*2c370*/  @!P0 SYNCS.PHASECHK.TRANS64 P0, [R3+URZ+0x38840], R2 ;  /* 0x03884002030085a7 */ /* 0x000ea4000800007f */
[----:B--2---:R-:W-:Y:S05]  /*2c380*/  @!P0 BRA `(.L_x_6843) ;  /* 0xfffffffc00f08947 */ /* 0x004fea000383ffff */
[----:B------:R-:W-:Y:S05]  /*2c390*/  BRA `(.L_x_6959) ;  /* 0xffffffb800907947 */ /* 0x000fea000383ffff */
.L_x_6848:
[----:B--2---:R2:W3:Y:S02]  /*2c3a0*/  SYNCS.PHASECHK.TRANS64.TRYWAIT P0, [R3+URZ+0x38860], R2 ;  /* 0x03886002030075a7 */ /* 0x0044e4000800017f */
[----:B---3--:R-:W-:Y:S05]  /*2c3b0*/  @!P0 NANOSLEEP.SYNCS 0x989680 ;  /* 0x009896800000895d */ /* 0x008fea0003900000 */
[----:B------:R-:W3:Y:S02]  /*2c3c0*/  @!P0 SYNCS.PHASECHK.TRANS64 P0, [R3+URZ+0x38860], R2 ;  /* 0x03886002030085a7 */ /* 0x000ee4000800007f */
[----:B---3--:R-:W-:Y:S05]  /*2c3d0*/  @!P0 BRA `(.L_x_6848) ;  /* 0xfffffffc00f08947 */ /* 0x008fea000383ffff */
[----:B------:R-:W-:Y:S05]  /*2c3e0*/  BRA `(.L_x_6960) ;  /* 0xffffffbc00107947 */ /* 0x000fea000383ffff */
.L_x_6864:
[----:B--2---:R-:W2:Y:S01]  /*2c3f0*/  LDL R2, [R1] ;  /* 0x0000000001027983 */ /* 0x004ea20000100800 */
[----:B------:R-:W-:Y:S01]  /*2c400*/  BSSY B0, `(.L_x_6961) ;  /* 0x0000008000007945 */ /* 0x000fe20003800000 */
[----:B------:R-:W-:Y:S02]  /*2c410*/  IMAD.MOV.U32 R12, RZ, RZ, RZ ;  /* 0x000000ffff0c7224 */ /* 0x000fe400078e00ff */
[----:B------:R-:W-:Y:S02]  /*2c420*/  IMAD.MOV.U32 R11, RZ, RZ, 0x1f ;  /* 0x0000001fff0b7424 */ /* 0x000fe400078e00ff */
[----:B0-----:R-:W-:Y:S02]  /*2c430*/  IMAD.MOV.U32 R15, RZ, RZ, -0x1 ;  /* 0xffffffffff0f7424 */ /* 0x001fe400078e00ff */
[----:B--2---:R-:W-:-:S07]  /*2c440*/  IMAD.MOV.U32 R13, RZ, RZ, R2 ;  /* 0x000000ffff0d7224 */ /* 0x004fce00078e0002 */
[----:B-1-3--:R-:W-:Y:S05]  /*2c450*/  WARPSYNC.COLLECTIVE R15, `(.L_x_6962) ;  /* 0x000000000f087348 */ /* 0x00afea0003c00000 */
[----:B------:R0:W2:Y:S02]  /*2c460*/  SHFL.IDX P6, R14, R13, R12, R11 ;  /* 0x0000000c0d0e7389 */ /* 0x0000a400000c000b */
[----:B0123--:R-:W-:Y:S01]  /*2c470*/  ENDCOLLECTIVE ;  /* 0x000000000000791b */ /* 0x00ffe20003800000 */
.L_x_6962:
[----:B------:R-:W-:Y:S05]  /*2c480*/  BSYNC B0 ;  /* 0x0000000000007941 */ /* 0x000fea0003800000 */
.L_x_6961:
        /* <DEDUP_REMOVED lines=9> */
.L_x_6963:
        /* <DEDUP_REMOVED lines=26> */
.L_x_6964:
        /* <DEDUP_REMOVED lines=8> */
.L_x_6965:
        /* <DEDUP_REMOVED lines=8> */
.L_x_6966:
        /* <DEDUP_REMOVED lines=8> */
.L_x_6967:
        /* <DEDUP_REMOVED lines=8> */
.L_x_6968:
        /* <DEDUP_REMOVED lines=9> */
.L_x_6969:
[----:B------:R-:W-:Y:S01]  /*2c950*/  IMAD.MOV.U32 R9, RZ, RZ, R14 ;  /* 0x000000ffff097224 */ /* 0x000fe200078e000e */
[----:B------:R-:W-:Y:S06]  /*2c960*/  BRA `(.L_x_6970) ;  /* 0xffffffc400507947 */ /* 0x000fec000383ffff */
.L_x_6867:
        /* <DEDUP_REMOVED lines=8> */
.L_x_6972:
[----:B------:R-:W-:Y:S05]  /*2c9f0*/  BSYNC B0 ;  /* 0x0000000000007941 */ /* 0x000fea0003800000 */
.L_x_6971:
        /* <DEDUP_REMOVED lines=10> */
.L_x_6973:
        /* <DEDUP_REMOVED lines=8> */
.L_x_6974:
        /* <DEDUP_REMOVED lines=8> */
.L_x_6975:
        /* <DEDUP_REMOVED lines=8> */
.L_x_6976:
        /* <DEDUP_REMOVED lines=9> */
.L_x_6977:
[----:B------:R-:W-:Y:S01]  /*2ccb0*/  IMAD.MOV.U32 R9, RZ, RZ, R14 ;  /* 0x000000ffff097224 */ /* 0x000fe200078e000e */
[----:B------:R-:W-:Y:S06]  /*2ccc0*/  BRA `(.L_x_6978) ;  /* 0xffffffc400247947 */ /* 0x000fec000383ffff */
.L_x_6869:
[----:B------:R-:W-:Y:S01]  /*2ccd0*/  BSSY B0, `(.L_x_6979) ;  /* 0x0000006000007945 */ /* 0x000fe20003800000 */
[----:B------:R-:W-:Y:S01]  /*2cce0*/  PLOP3.LUT P6, PT, P6, PT, PT, 0x8, 0x0 ;  /* 0x000000000000781c */ /* 0x000fe200037ce170 */
[----:B------:R-:W-:-:S12]  /*2ccf0*/  IMAD.MOV.U32 R15, RZ, RZ, -0x1 ;  /* 0xffffffffff0f7424 */ /* 0x000fd800078e00ff */
[----:B0-----:R-:W-:Y:S05]  /*2cd00*/  WARPSYNC.COLLECTIVE R15, `(.L_x_6980) ;  /* 0x000000000f087348 */ /* 0x001fea0003c00000 */
[----:B------:R-:W-:Y:S01]  /*2cd10*/  VOTE.ANY R14, PT, P6 ;  /* 0x00000000000e7806 */ /* 0x000fe200030e0100 */
[----:B0-----:R-:W-:Y:S06]  /*2cd20*/  ENDCOLLECTIVE ;  /* 0x000000000000791b */ /* 0x001fec0003800000 */
.L_x_6980:
[----:B------:R-:W-:Y:S05]  /*2cd30*/  BSYNC B0 ;  /* 0x0000000000007941 */ /* 0x000fea0003800000 */
.L_x_6979:
        /* <DEDUP_REMOVED lines=10> */
.L_x_6981:
[----:B------:R-:W-:Y:S02]  /*2cde0*/  IMAD.MOV.U32 R13, RZ, RZ, R6 ;  /* 0x000000ffff0d7224 */ /* 0x000fe400078e0006 */
[----:B------:R-:W-:-:S07]  /*2cdf0*/  IMAD.MOV.U32 R0, RZ, RZ, R14 ;  /* 0x000000ffff007224 */ /* 0x000fce00078e000e */
[----:B------:R-:W-:Y:S05]  /*2ce00*/  WARPSYNC.COLLECTIVE R15, `(.L_x_6982) ;  /* 0x000000000f087348 */ /* 0x000fea0003c00000 */
[----:B------:R0:W1:Y:S02]  /*2ce10*/  SHFL.IDX P6, R14, R13, R12, R11 ;  /* 0x0000000c0d0e7389 */ /* 0x00006400000c000b */
[----:B01----:R-:W-:Y:S01]  /*2ce20*/  ENDCOLLECTIVE ;  /* 0x000000000000791b */ /* 0x003fe20003800000 */
.L_x_6982:
[----:B------:R-:W-:Y:S02]  /*2ce30*/  IMAD.MOV.U32 R6, RZ, RZ, R14 ;  /* 0x000000ffff067224 */ /* 0x000fe400078e000e */
[----:B------:R-:W-:-:S05]  /*2ce40*/  IMAD.IADD R10, R4, 0x1, R10 ;  /* 0x00000001040a7824 */ /* 0x000fca00078e020a */
[----:B------:R2:W-:Y:S01]  /*2ce50*/  STL [R1+0xc], R10 ;  /* 0x00000c0a01007387 */ /* 0x0005e20000100800 */
[----:B------:R-:W-:Y:S05]  /*2ce60*/  BRA `(.L_x_6983) ;  /* 0xffffffc400047947 */ /* 0x000fea000383ffff */
.L_x_6871:
        /* <DEDUP_REMOVED lines=8> */
.L_x_6985:
[----:B------:R-:W-:Y:S05]  /*2cef0*/  BSYNC B0 ;  /* 0x0000000000007941 */ /* 0x000fea0003800000 */
.L_x_6984:
[----:B------:R-:W-:Y:S01]  /*2cf00*/  IMAD.MOV.U32 R4, RZ, RZ, R14 ;  /* 0x000000ffff047224 */ /* 0x000fe200078e000e */
[----:B------:R-:W-:Y:S06]  /*2cf10*/  BRA `(.L_x_6986) ;  /* 0xffffffc000f07947 */ /* 0x000fec000383ffff */
.L_x_6877:
[----:B0-----:R0:W1:Y:S02]  /*2cf20*/  SYNCS.PHASECHK.TRANS64.TRYWAIT P0, [R0+URZ+0x38820], R3 ;  /* 0x03882003000075a7 */ /* 0x001064000800017f */
[----:B-1----:R-:W-:Y:S05]  /*2cf30*/  @!P0 NANOSLEEP.SYNCS 0x989680 ;  /* 0x009896800000895d */ /* 0x002fea0003900000 */
[----:B------:R-:W1:Y:S02]  /*2cf40*/  @!P0 SYNCS.PHASECHK.TRANS64 P0, [R0+URZ+0x38820], R3 ;  /* 0x03882003000085a7 */ /* 0x000e64000800007f */
[----:B-1----:R-:W-:Y:S05]  /*2cf50*/  @!P0 BRA `(.L_x_6877) ;  /* 0xfffffffc00f08947 */ /* 0x002fea000383ffff */
[----:B------:R-:W-:Y:S05]  /*2cf60*/  BRA `(.L_x_6987) ;  /* 0xffffffcc00907947 */ /* 0x000fea000383ffff */
.L_x_6878:
        /* <DEDUP_REMOVED lines=11> */
.L_x_6989:
[----:B------:R-:W-:Y:S05]  /*2d020*/  BSYNC B0 ;  /* 0x0000000000007941 */ /* 0x000fea0003800000 */
.L_x_6988:
[----:B------:R-:W-:Y:S05]  /*2d030*/  BRA `(.L_x_6990) ;  /* 0xffffffcc00787947 */ /* 0x000fea000383ffff */
.L_x_6879:
[----:B------:R-:W-:Y:S01]  /*2d040*/  BSSY B0, `(.L_x_6991) ;  /* 0x0000006000007945 */ /* 0x000fe20003800000 */
[----:B------:R-:W-:-:S07]  /*2d050*/  IMAD.MOV.U32 R15, RZ, RZ, -0x1 ;  /* 0xffffffffff0f7424 */ /* 0x000fce00078e00ff */
[----:B01-3--:R-:W-:Y:S05]  /*2d060*/  WARPSYNC.COLLECTIVE R15, `(.L_x_6992) ;  /* 0x000000000f0c7348 */ /* 0x00bfea0003c00000 */
[----:B------:R-:W-:Y:S02]  /*2d070*/  ELECT P6, UR62, PT ;  /* 0x00000000003e782f */ /* 0x000fe400038c0000 */
[----:B------:R-:W-:Y:S01]  /*2d080*/  MOV R14, UR62 ;  /* 0x0000003e000e7c02 */ /* 0x000fe20008000f00 */
[----:B01-3--:R-:W-:Y:S10]  /*2d090*/  ENDCOLLECTIVE ;  /* 0x000000000000791b */ /* 0x00bff40003800000 */
.L_x_6992:
[----:B------:R-:W-:Y:S05]  /*2d0a0*/  BSYNC B0 ;  /* 0x0000000000007941 */ /* 0x000fea0003800000 */
.L_x_6991:
[----:B------:R-:W-:Y:S05]  /*2d0b0*/  BRA `(.L_x_6993) ;  /* 0xffffffcc006c7947 */ /* 0x000fea000383ffff */
.L_x_6881:
[----:B0-----:R0:W1:Y:S02]  /*2d0c0*/  SYNCS.PHASECHK.TRANS64.TRYWAIT P0, [R6+URZ], R5 ;  /* 0x00000005060075a7 */ /* 0x001064000800017f */
[----:B-1----:R-:W-:Y:S05]  /*2d0d0*/  @!P0 NANOSLEEP.SYNCS 0x989680 ;  /* 0x009896800000895d */ /* 0x002fea0003900000 */
[----:B------:R-:W1:Y:S02]  /*2d0e0*/  @!P0 SYNCS.PHASECHK.TRANS64 P0, [R6+URZ], R5 ;  /* 0x00000005060085a7 */ /* 0x000e64000800007f */
[----:B-1----:R-:W-:Y:S05]  /*2d0f0*/  @!P0 BRA `(.L_x_6881) ;  /* 0xfffffffc00f08947 */ /* 0x002fea000383ffff */
[----:B------:R-:W-:Y:S05]  /*2d100*/  BRA `(.L_x_6994) ;  /* 0xffffffcc00a87947 */ /* 0x000fea000383ffff */
.L_x_6882:
[----:B-1----:R1:W2:Y:S02]  /*2d110*/  SYNCS.PHASECHK.TRANS64.TRYWAIT P0, [R7+URZ], R2 ;  /* 0x00000002070075a7 */ /* 0x0022a4000800017f */
[----:B--2---:R-:W-:Y:S05]  /*2d120*/  @!P0 NANOSLEEP.SYNCS 0x989680 ;  /* 0x009896800000895d */ /* 0x004fea0003900000 */
[----:B------:R-:W2:Y:S02]  /*2d130*/  @!P0 SYNCS.PHASECHK.TRANS64 P0, [R7+URZ], R2 ;  /* 0x00000002070085a7 */ /* 0x000ea4000800007f */
[----:B--2---:R-:W-:Y:S05]  /*2d140*/  @!P0 BRA `(.L_x_6882) ;  /* 0xfffffffc00f08947 */ /* 0x004fea000383ffff */
[----:B------:R-:W-:Y:S05]  /*2d150*/  BRA `(.L_x_6995) ;  /* 0xffffffcc009c7947 */ /* 0x000fea000383ffff */
.L_x_6884:
[----:B--2---:R2:W4:Y:S02]  /*2d160*/  SYNCS.PHASECHK.TRANS64.TRYWAIT P0, [R4+URZ], R5 ;  /* 0x00000005040075a7 */ /* 0x004524000800017f */
[----:B----4-:R-:W-:Y:S05]  /*2d170*/  @!P0 NANOSLEEP.SYNCS 0x989680 ;  /* 0x009896800000895d */ /* 0x010fea0003900000 */
[----:B------:R-:W4:Y:S02]  /*2d180*/  @!P0 SYNCS.PHASECHK.TRANS64 P0, [R4+URZ], R5 ;  /* 0x00000005040085a7 */ /* 0x000f24000800007f */
[----:B----4-:R-:W-:Y:S05]  /*2d190*/  @!P0 BRA `(.L_x_6884) ;  /* 0xfffffffc00f08947 */ /* 0x010fea000383ffff */
[----:B------:R-:W-:Y:S05]  /*2d1a0*/  BRA `(.L_x_6996) ;  /* 0xffffffcc00a47947 */ /* 0x000fea000383ffff */
.L_x_6997:
        /* <DEDUP_REMOVED lines=13> */
.L_x_15007:


//--------------------- .text._ZN7cutlass13device_kernelIN5flash11enable_sm90INS1_16FlashAttnFwdSm90INS1_25CollectiveMainloopFwdSm90ILi2EN4cute5tupleIJNS5_1CILi1EEES8_S8_EEENS6_IJNS7_ILi64EEESA_SA_EEELi512ENS_10bfloat16_tEfNS_4arch4Sm90ELb1ELb0ELb0ELb0ELb0ELb0ELb0ELb0ELb0ELb1ELb1ELb0EEENS1_21CollectiveEpilogueFwdINS6_IJSA_NS7_ILi512EEESA_EEES9_SC_SE_Li256ELb0ELb1ELb1ELb0EEENS1_19SingleTileSchedulerILb0ELb1ELb1ELi64EEEEEEEEEvNT_6ParamsE --------------------------
	.section	.text._ZN7cutlass13device_kernelIN5flash11enable_sm90INS1_16FlashAttnFwdSm90INS1_25CollectiveMainloopFwdSm90ILi2EN4cute5tupleIJNS5_1CILi1EEES8_S8_EEENS6_IJNS7_ILi64EEESA_SA_EEELi512ENS_10bfloat16_tEfNS_4arch4Sm90ELb1ELb0ELb0ELb0ELb0ELb0ELb0ELb0ELb0ELb1ELb1ELb0EEENS1_21CollectiveEpilogueFwdINS6_IJSA_NS7_ILi512EEESA_EEES9_SC_SE_Li256ELb0ELb1ELb1ELb0EEENS1_19SingleTileSchedulerILb0ELb1ELb1ELi64EEEEEEEEEvNT_6ParamsE,"ax",@progbits
	.align	128
.text._ZN7cutlass13device_kernelIN5flash11enable_sm90INS1_16FlashAttnFwdSm90INS1_25CollectiveMainloopFwdSm90ILi2EN4cute5tupleIJNS5_1CILi1EEES8_S8_EEENS6_IJNS7_ILi64EEESA_SA_EEELi512ENS_10bfloat16_tEfNS_4arch4Sm90ELb1ELb0ELb0ELb0ELb0ELb0ELb0ELb0ELb0ELb1ELb1ELb0EEENS1_21CollectiveEpilogueFwdINS6_IJSA_NS7_ILi512EEESA_EEES9_SC_SE_Li256ELb0ELb1ELb1ELb0EEENS1_19SingleTileSchedulerILb0ELb1ELb1ELi64EEEEEEEEEvNT_6ParamsE:
        .type           _ZN7cutlass13device_kernelIN5flash11enable_sm90INS1_16FlashAttnFwdSm90INS1_25CollectiveMainloopFwdSm90ILi2EN4cute5tupleIJNS5_1CILi1EEES8_S8_EEENS6_IJNS7_ILi64EEESA_SA_EEELi512ENS_10bfloat16_tEfNS_4arch4Sm90ELb1ELb0ELb0ELb0ELb0ELb0ELb0ELb0ELb0ELb1ELb1ELb0EEENS1_21CollectiveEpilogueFwdINS6_IJSA_NS7_ILi512EEESA_EEES9_SC_SE_Li256ELb0ELb1ELb1ELb0EEENS1_19SingleTileSchedulerILb0ELb1ELb1ELi64EEEEEEEEEvNT_6ParamsE,@function
        .size           _ZN7cutlass13device_kernelIN5flash11enable_sm90INS1_16FlashAttnFwdSm90INS1_25CollectiveMainloopFwdSm90ILi2EN4cute5tupleIJNS5_1CILi1EEES8_S8_EEENS6_IJNS7_ILi64EEESA_SA_EEELi512ENS_10bfloat16_tEfNS_4arch4Sm90ELb1ELb0ELb0ELb0ELb0ELb0ELb0ELb0ELb0ELb1ELb1ELb0EEENS1_21CollectiveEpilogueFwdINS6_IJSA_NS7_ILi512EEESA_EEES9_SC_SE_Li256ELb0ELb1ELb1ELb0EEENS1_19SingleTileSchedulerILb0ELb1ELb1ELi64EEEEEEEEEvNT_6ParamsE,(.L_x_15008 - _ZN7cutlass13device_kernelIN5flash11enable_sm90INS1_16FlashAttnFwdSm90INS1_25CollectiveMainloopFwdSm90ILi2EN4cute5tupleIJNS5_1CILi1EEES8_S8_EEENS6_IJNS7_ILi64EEESA_SA_EEELi512ENS_10bfloat16_tEfNS_4arch4Sm90ELb1ELb0ELb0ELb0ELb0ELb0ELb0ELb0ELb0ELb1ELb1ELb0EEENS1_21CollectiveEpilogueFwdINS6_IJSA_NS7_ILi512EEESA_EEES9_SC_SE_Li256ELb0ELb1ELb1ELb0EEENS1_19SingleTileSchedulerILb0ELb1ELb1ELi64EEEEEEEEEvNT_6ParamsE)
        .other          _ZN7cutlass13device_kernelIN5flash11enable_sm90INS1_16FlashAttnFwdSm90INS1_25CollectiveMainloopFwdSm90ILi2EN4cute5tupleIJNS5_1CILi1EEES8_S8_EEENS6_IJNS7_ILi64EEESA_SA_EEELi512ENS_10bfloat16_tEfNS_4arch4Sm90ELb1ELb0ELb0ELb0ELb0ELb0ELb0ELb0ELb0ELb1ELb1ELb0EEENS1_21CollectiveEpilogueFwdINS6_IJSA_NS7_ILi512EEESA_EEES9_SC_SE_Li256ELb0ELb1ELb1ELb0EEENS1_19SingleTileSchedulerILb0ELb1ELb1ELi64EEEEEEEEEvNT_6ParamsE,@"STO_CUDA_ENTRY STV_DEFAULT"
_ZN7cutlass13device_kernelIN5flash11enable_sm90INS1_16FlashAttnFwdSm90INS1_25CollectiveMainloopFwdSm90ILi2EN4cute5tupleIJNS5_1CILi1EEES8_S8_EEENS6_IJNS7_ILi64EEESA_SA_EEELi512ENS_10bfloat16_tEfNS_4arch4Sm90ELb1ELb0ELb0ELb0ELb0ELb0ELb0ELb0ELb0ELb1ELb1ELb0EEENS1_21CollectiveEpilogueFwdINS6_IJSA_NS7_ILi512EEESA_EEES9_SC_SE_Li256ELb0ELb1ELb1ELb0EEENS1_19SingleTileSchedulerILb0ELb1ELb1ELi64EEEEEEEEEvNT_6ParamsE:
        /* <DEDUP_REMOVED lines=18> */
.L_x_6999:
[----:B------:R-:W-:Y:S05]  /*0120*/  BSYNC B0 ;  /* 0x0000000000007941 */ /* 0x000fea0003800000 */
.L_x_6998:
        /* <DEDUP_REMOVED lines=37> */
.L_x_7000:
        /* <DEDUP_REMOVED lines=22> */
.L_x_7001:
        /* <DEDUP_REMOVED lines=18> */
.L_x_7002:
        /* <DEDUP_REMOVED lines=22> */
.L_x_7003:
        /* <DEDUP_REMOVED lines=22> */
.L_x_7004:
        /* <DEDUP_REMOVED lines=8> */
.L_x_7007:
        /* <DEDUP_REMOVED lines=24> */
[----:B------:R-:W-:Y:S01]  /*0ac0*/  ULDC UR37, c[0x0][0x424] ;  /* 0x0001090000257ab9 */ /* 0x000fe20000000800 */
[----:B------:R-:W-:Y:S01]  /*0ad0*/  UISETP.NE.U32.AND UP0, UPT, UR4, URZ, UPT ;  /* 0x0000003f0400728c */ /* 0x000fe2000bf05070 */
[----:B------:R-:W0:Y:S01]  /*0ae0*/  S2UR UR7, SR_CTAID.X ;  /* 0x00000000000779c3 */ /* 0x000e220000002500 */
[----:B------:R-:W-:Y:S01]  /*0af0*/  ULDC UR10, c[0x0][0x2f0] ;  /* 0x0000bc00000a7ab9 */ /* 0x000fe20000000800 */
[----:B------:R-:W-:Y:S01]  /*0b00*/  VIADD R16, R2, 0xffffff80 ;  /* 0xffffff8002107836 */ /* 0x000fe20000000000 */
[----:B------:R-:W-:-:S04]  /*0b10*/  UISETP.NE.AND.EX UP0, UPT, UR5, URZ, UPT, UP0 ;  /* 0x0000003f0500728c */ /* 0x000fc8000bf05300 */
[----:B------:R-:W-:Y:S02]  /*0b20*/  USEL UR37, UR37, 0x1, UP0 ;  /* 0x0000000125257887 */ /* 0x000fe40008000000 */
[----:B------:R-:W-:Y:S02]  /*0b30*/  UISETP.NE.AND UP0, UPT, UR11, 0x1, UPT ;  /* 0x000000010b00788c */ /* 0x000fe4000bf05270 */
[----:B------:R-:W-:-:S04]  /*0b40*/  UIMAD UR4, UR37, UR10, 0x3f ;  /* 0x0000003f250474a4 */ /* 0x000fc8000f8e020a */
[----:B------:R-:W-:Y:S01]  /*0b50*/  PLOP3.LUT P0, PT, PT, PT, UP0, 0x80, 0x0 ;  /* 0x000000000000781c */ /* 0x000fe20003f0f008 */
[----:B------:R-:W-:-:S04]  /*0b60*/  USHF.R.S32.HI UR5, URZ, 0x1f, UR4 ;  /* 0x0000001f3f057899 */ /* 0x000fc80008011404 */
[----:B------:R-:W-:-:S04]  /*0b70*/  ULEA.HI UR5, UR5, UR4, URZ, 0x6 ;  /* 0x0000000405057291 */ /* 0x000fc8000f8f303f */
[----:B------:R-:W-:-:S04]  /*0b80*/  USHF.R.S32.HI UR6, URZ, 0x6, UR5 ;  /* 0x000000063f067899 */ /* 0x000fc80008011405 */
[----:B0-----:R-:W-:Y:S08]  /*0b90*/  @!P0 BRA `(.L_x_7009) ;  /* 0x0000002000408947 */ /* 0x001ff00003800000 */
[----:B------:R-:W-:Y:S01]  /*0ba0*/  ULDC UR4, c[0x0][0x448] ;  /* 0x0001120000047ab9 */ /* 0x000fe20000000800 */
[----:B------:R-:W-:Y:S01]  /*0bb0*/  ULEA UR7, UR7, 0x3f, 0x6 ;  /* 0x0000003f07077891 */ /* 0x000fe2000f8e303f */
[----:B------:R-:W-:Y:S01]  /*0bc0*/  PLOP3.LUT P0, PT, PT, PT, PT, 0x80, 0x0 ;  /* 0x000000000000781c */ /* 0x000fe20003f0f070 */
[----:B------:R-:W-:Y:S01]  /*0bd0*/  UISETP.NE.AND UP0, UPT, UR4, 0x1, UPT ;  /* 0x000000010400788c */ /* 0x000fe2000bf05270 */
[----:B------:R-:W-:Y:S01]  /*0be0*/  IMAD.MOV.U32 R3, RZ, RZ, RZ ;  /* 0x000000ffff037224 */ /* 0x000fe200078e00ff */
[----:B------:R-:W-:Y:S01]  /*0bf0*/  ULDC UR8, c[0x0][0x288] ;  /* 0x0000a20000087ab9 */ /* 0x000fe20000000800 */
[----:B------:R-:W-:Y:S01]  /*0c00*/  USHF.R.U32.HI UR11, URZ, 0x10, UR9 ;  /* 0x000000103f0b7899 */ /* 0x000fe20008011609 */
[----:B------:R-:W-:Y:S01]  /*0c10*/  IMAD.MOV.U32 R6, RZ, RZ, RZ ;  /* 0x000000ffff067224 */ /* 0x000fe200078e00ff */
[----:B------:R-:W-:Y:S01]  /*0c20*/  UIADD3 UR8, -UR8, 0x40, URZ ;  /* 0x0000004008087890 */ /* 0x000fe2000fffe13f */
[----:B------:R-:W-:Y:S01]  /*0c30*/  MOV R5, RZ ;  /* 0x000000ff00057202 */ /* 0x000fe20000000f00 */
[----:B------:R-:W-:Y:S01]  /*0c40*/  ULOP3.LUT UR9, UR9, 0xffff, URZ, 0xc0, !UPT ;  /* 0x0000ffff09097892 */ /* 0x000fe2000f8ec03f */
[----:B------:R-:W-:Y:S01]  /*0c50*/  CS2R R150, SRZ ;  /* 0x0000000000967805 */ /* 0x000fe2000001ff00 */
[----:B------:R-:W-:Y:S01]  /*0c60*/  UIMAD UR8, UR37, UR10, UR8 ;  /* 0x0000000a250872a4 */ /* 0x000fe2000f8e0208 */
[----:B------:R-:W-:Y:S01]  /*0c70*/  CS2R R148, SRZ ;  /* 0x0000000000947805 */ /* 0x000fe2000001ff00 */
[----:B------:R-:W-:Y:S01]  /*0c80*/  @UP0 ULDC UR4, c[0x0][0x44c] ;  /* 0x0001130000040ab9 */ /* 0x000fe20000000800 */
[----:B------:R-:W-:Y:S01]  /*0c90*/  @UP0 ULDC UR12, c[0x0][0x450] ;  /* 0x00011400000c0ab9 */ /* 0x000fe20000000800 */
[----:B------:R-:W-:Y:S01]  /*0ca0*/  UIMAD.WIDE.U32 UR4, UR7, UR4, URZ ;  /* 0x00000004070472a5 */ /* 0x000fe2000f8e003f */
[----:B------:R-:W-:-:S02]  /*0cb0*/  CS2R R146, SRZ ;  /* 0x0000000000927805 */ /* 0x000fc4000001ff00 */
[----:B------:R-:W-:Y:S02]  /*0cc0*/  CS2R R144, SRZ ;  /* 0x0000000000907805 */ /* 0x000fe4000001ff00 */
[----:B------:R-:W-:Y:S01]  /*0cd0*/  CS2R R142, SRZ ;  /* 0x00000000008e7805 */ /* 0x000fe2000001ff00 */
[----:B------:R-:W-:Y:S01]  /*0ce0*/  @UP0 USHF.R.U32.HI UR7, URZ, UR12, UR5 ;  /* 0x0000000c3f070299 */ /* 0x000fe20008011605 */
[----:B------:R-:W-:Y:S02]  /*0cf0*/  CS2R R140, SRZ ;  /* 0x00000000008c7805 */ /* 0x000fe4000001ff00 */
[----:B------:R-:W-:Y:S02]  /*0d00*/  CS2R R138, SRZ ;  /* 0x00000000008a7805 */ /* 0x000fe4000001ff00 */
[----:B------:R-:W-:Y:S01]  /*0d10*/  CS2R R136, SRZ ;  /* 0x0000000000887805 */ /* 0x000fe2000001ff00 */
[----:B------:R-:W-:Y:S01]  /*0d20*/  UIADD3 UR7, UR8, UR7, URZ ;  /* 0x0000000708077290 */ /* 0x000fe2000fffe03f */
[----:B------:R-:W-:-:S02]  /*0d30*/  CS2R R134, SRZ ;  /* 0x0000000000867805 */ /* 0x000fc4000001ff00 */
[----:B------:R-:W-:Y:S02]  /*0d40*/  CS2R R132, SRZ ;  /* 0x0000000000847805 */ /* 0x000fe4000001ff00 */
[----:B------:R-:W-:Y:S01]  /*0d50*/  CS2R R130, SRZ ;  /* 0x0000000000827805 */ /* 0x000fe2000001ff00 */
[----:B------:R-:W-:Y:S01]  /*0d60*/  USHF.R.S32.HI UR4, URZ, 0x1f, UR7 ;  /* 0x0000001f3f047899 */ /* 0x000fe20008011407 */
[----:B------:R-:W-:Y:S02]  /*0d70*/  CS2R R128, SRZ ;  /* 0x0000000000807805 */ /* 0x000fe4000001ff00 */
[----:B------:R-:W-:Y:S02]  /*0d80*/  CS2R R126, SRZ ;  /* 0x00000000007e7805 */ /* 0x000fe4000001ff00 */
[----:B------:R-:W-:Y:S01]  /*0d90*/  CS2R R124, SRZ ;  /* 0x00000000007c7805 */ /* 0x000fe2000001ff00 */
[----:B------:R-:W-:Y:S01]  /*0da0*/  ULEA.HI UR4, UR4, UR7, URZ, 0x6 ;  /* 0x0000000704047291 */ /* 0x000fe2000f8f303f */
[----:B------:R-:W-:-:S02]  /*0db0*/  CS2R R122, SRZ ;  /* 0x00000000007a7805 */ /* 0x000fc4000001ff00 */
[----:B------:R-:W-:Y:S02]  /*0dc0*/  CS2R R120, SRZ ;  /* 0x0000000000787805 */ /* 0x000fe4000001ff00 */
[----:B------:R-:W-:Y:S01]  /*0dd0*/  CS2R R118, SRZ ;  /* 0x0000000000767805 */ /* 0x000fe2000001ff00 */
[----:B------:R-:W-:Y:S01]  /*0de0*/  USHF.R.S32.HI UR4, URZ, 0x6, UR4 ;  /* 0x000000063f047899 */ /* 0x000fe20008011404 */
[----:B------:R-:W-:Y:S02]  /*0df0*/  CS2R R116, SRZ ;  /* 0x0000000000747805 */ /* 0x000fe4000001ff00 */
[----:B------:R-:W-:Y:S02]  /*0e00*/  CS2R R114, SRZ ;  /* 0x0000000000727805 */ /* 0x000fe4000001ff00 */
[----:B------:R-:W-:Y:S01]  /*0e10*/  CS2R R112, SRZ ;  /* 0x0000000000707805 */ /* 0x000fe2000001ff00 */
[----:B------:R-:W-:Y:S01]  /*0e20*/  UISETP.LT.AND UP0, UPT, UR6, UR4, UPT ;  /* 0x000000040600728c */ /* 0x000fe2000bf01270 */
[----:B------:R-:W-:-:S02]  /*0e30*/  CS2R R110, SRZ ;  /* 0x00000000006e7805 */ /* 0x000fc4000001ff00 */
[----:B------:R-:W-:Y:S02]  /*0e40*/  CS2R R108, SRZ ;  /* 0x00000000006c7805 */ /* 0x000fe4000001ff00 */
[----:B------:R-:W-:Y:S01]  /*0e50*/  CS2R R106, SRZ ;  /* 0x00000000006a7805 */ /* 0x000fe2000001ff00 */
[----:B------:R-:W-:Y:S01]  /*0e60*/  USEL UR6, UR6, UR4, UP0 ;  /* 0x0000000406067287 */ /* 0x000fe20008000000 */
[----:B------:R-:W-:Y:S01]  /*0e70*/  CS2R R104, SRZ ;  /* 0x0000000000687805 */ /* 0x000fe2000001ff00 */
[----:B------:R-:W-:Y:S01]  /*0e80*/  UISETP.NE.AND UP0, UPT, UR11, URZ, UPT ;  /* 0x0000003f0b00728c */ /* 0x000fe2000bf05270 */
[----:B------:R-:W-:Y:S01]  /*0e90*/  CS2R R102, SRZ ;  /* 0x0000000000667805 */ /* 0x000fe2000001ff00 */
[----:B------:R-:W-:Y:S01]  /*0ea0*/  UISETP.GE.AND UP1, UPT, UR6, 0x1, UPT ;  /* 0x000000010600788c */ /* 0x000fe2000bf26270 */
[----:B------:R-:W-:Y:S02]  /*0eb0*/  CS2R R100, SRZ ;  /* 0x0000000000647805 */ /* 0x000fe4000001ff00 */
[----:B------:R-:W-:-:S02]  /*0ec0*/  CS2R R98, SRZ ;  /* 0x0000000000627805 */ /* 0x000fc4000001ff00 */
[----:B------:R-:W-:Y:S02]  /*0ed0*/  CS2R R96, SRZ ;  /* 0x0000000000607805 */ /* 0x000fe4000001ff00 */
[----:B------:R-:W-:Y:S02]  /*0ee0*/  CS2R R94, SRZ ;  /* 0x00000000005e7805 */ /* 0x000fe4000001ff00 */
[----:B------:R-:W-:Y:S02]  /*0ef0*/  CS2R R92, SRZ ;  /* 0x00000000005c7805 */ /* 0x000fe4000001ff00 */
[----:B------:R-:W-:Y:S02]  /*0f00*/  PLOP3.LUT P1, PT, PT, PT, UP1, 0x80, 0x0 ;  /* 0x000000000000781c */ /* 0x000fe40003f2f018 */
[----:B------:R-:W-:Y:S02]  /*0f10*/  CS2R R90, SRZ ;  /* 0x00000000005a7805 */ /* 0x000fe4000001ff00 */
[----:B------:R-:W-:Y:S01]  /*0f20*/  CS2R R88, SRZ ;  /* 0x0000000000587805 */ /* 0x000fe2000001ff00 */
[----:B------:R-:W-:Y:S01]  /*0f30*/  @!UP0 ULDC UR11, c[0x0][0x9f0] ;  /* 0x00027c00000b8ab9 */ /* 0x000fe20000000800 */
        /* <DEDUP_REMOVED lines=30> */
[----:B------:R-:W-:Y:S01]  /*1120*/  MOV R8, UR4 ;  /* 0x0000000400087c02 */ /* 0x000fe20008000f00 */
[----:B------:R-:W-:Y:S01]  /*1130*/  ULOP3.LUT UR4, UR4, UR11, URZ, 0x3c, !UPT ;  /* 0x0000000b04047292 */ /* 0x000fe2000f8e3c3f */
[----:B------:R-:W0:Y:S01]  /*1140*/  I2F.RP R0, R7 ;  /* 0x0000000700007306 */ /* 0x000e220000209400 */
[----:B------:R-:W-:-:S04]  /*1150*/  IABS R4, R4 ;  /* 0x0000000400047213 */ /* 0x000fc80000000000 */
[----:B------:R-:W-:Y:S01]  /*1160*/  ISETP.LE.AND P3, PT, RZ, UR4, PT ;  /* 0x00000004ff007c0c */ /* 0x000fe2000bf63270 */
[----:B------:R-:W-:Y:S02]  /*1170*/  IMAD.MOV R4, RZ, RZ, -R4 ;  /* 0x000000ffff047224 */ /* 0x000fe400078e0a04 */
[----:B0-----:R-:W0:Y:S02]  /*1180*/  MUFU.RCP R0, R0 ;  /* 0x0000000000007308 */ /* 0x001e240000001000 */
        /* <DEDUP_REMOVED lines=17> */
[----:B------:R-:W-:-:S07]  /*12a0*/  @!P2 LOP3.LUT R3, RZ, UR11, RZ, 0x33, !PT ;  /* 0x0000000bff03ac12 */ /* 0x000fce000f8e33ff */
.L_x_7010:
        /* <DEDUP_REMOVED lines=30> */
[----:B0-----:R-:W-:Y:S01]  /*1490*/  ULEA UR5, UR8, UR7, 0x18 ;  /* 0x0000000708057291 */ /* 0x001fe2000f8ec03f */
[----:B------:R-:W-:Y:S01]  /*14a0*/  IADD3 R7, R6, -R7, RZ ;  /* 0x8000000706077210 */ /* 0x000fe20007ffe0ff */
[----:B------:R-:W-:Y:S02]  /*14b0*/  UIADD3 UR6, UR4, -UR6, URZ ;  /* 0x8000000604067290 */ /* 0x000fe4000fffe03f */
        /* <DEDUP_REMOVED lines=11> */
.L_x_7012:
[----:B------:R-:W-:-:S04]  /*1570*/  SHF.L.U32 R2, RZ, 0x1f, RZ ;  /* 0x0000001fff027819 */ /* 0x000fc800000006ff */
[----:B------:R-:W0:Y:S02]  /*1580*/  SYNCS.PHASECHK.TRANS64.TRYWAIT P1, [UR5+0x28c50], R2 ;  /* 0x028c5002ff0075a7 */ /* 0x000e240008020145 */
[----:B0-----:R-:W-:Y:S05]  /*1590*/  @!P1 BRA `(.L_x_7013) ;  /* 0x000000ec00149947 */ /* 0x001fea0003800000 */
.L_x_7155:
        /* <DEDUP_REMOVED lines=47> */
[----:B------:R-:W-:Y:S01]  /*1890*/  MOV R7, RZ ;  /* 0x000000ff00077202 */ /* 0x000fe20000000f00 */
[----:B------:R-:W-:-:S06]  /*18a0*/  UMOV UR4, URZ ;  /* 0x0000003f00047c82 */ /* 0x000fcc0008000000 */
.L_x_7019:
[----:B------:R-:W-:Y:S01]  /*18b0*/  BAR.SYNC.DEFER_BLOCKING 0xe, 0x100 ;  /* 0x0384000000007b1d */ /* 0x000fe20000010000 */
[----:B------:R-:W-:Y:S01]  /*18c0*/  IMAD.U32 R5, RZ, RZ, UR4 ;  /* 0x00000004ff057e24 */ /* 0x000fe2000f8e00ff */
[----:B------:R-:W-:Y:S01]  /*18d0*/  UIADD3 UR4, UR4, 0x1, URZ ;  /* 0x0000000104047890 */ /* 0x000fe2000fffe03f */
[C---:B------:R-:W-:Y:S01]  /*18e0*/  ISETP.GT.AND P3, PT, R3.reuse, R0, PT ;  /* 0x000000000300720c */ /* 0x040fe20003f64270 */
[----:B------:R-:W-:Y:S02]  /*18f0*/  VIADD R3, R3, 0xffffffff ;  /* 0xffffffff03037836 */ /* 0x000fe40000000000 */
[----:B01----:R-:W-:Y:S01]  /*1900*/  IMAD R2, R5, 0x40, R4 ;  /* 0x0000004005027824 */ /* 0x003fe200078e0204 */
        /* <DEDUP_REMOVED lines=137> */
.L_x_7015:
[----:B------:R-:W-:Y:S01]  /*21a0*/  ULEA UR7, UR4, UR5, 0x3 ;  /* 0x0000000504077291 */ /* 0x000fe2000f8e183f */
[----:B------:R-:W-:-:S08]  /*21b0*/  SHF.L.U32 R2, R7, 0x1f, RZ ;  /* 0x0000001f07027819 */ /* 0x000fd000000006ff */
[----:B------:R0:W1:Y:S01]  /*21c0*/  SYNCS.PHASECHK.TRANS64.TRYWAIT P1, [UR7+0x28c50], R2 ;  /* 0x028c5002ff0075a7 */ /* 0x0000620008020147 */
[----:B------:R-:W-:Y:S05]  /*21d0*/  @!P0 BRA `(.L_x_7016) ;  /* 0x0000000000048947 */ /* 0x000fea0003800000 */
[----:B------:R-:W-:Y:S01]  /*21e0*/  BPT.TRAP 0x1 ;  /* 0x000000040000795c */ /* 0x000fe20000300000 */
.L_x_7016:
[----:B-1----:R-:W-:Y:S05]  /*21f0*/  @P1 BRA `(.L_x_7017) ;  /* 0x0000000000081947 */ /* 0x002fea0003800000 */
[----:B------:R-:W1:Y:S02]  /*2200*/  SYNCS.PHASECHK.TRANS64.TRYWAIT P1, [UR7+0x28c50], R2 ;  /* 0x028c5002ff0075a7 */ /* 0x000e640008020147 */
[----:B-1----:R-:W-:Y:S05]  /*2210*/  @!P1 BRA `(.L_x_7018) ;  /* 0x000000e0000c9947 */ /* 0x002fea0003800000 */
.L_x_7017:
        /* <DEDUP_REMOVED lines=10> */
[----:B------:R-:W-:Y:S01]  /*22c0*/  @!P2 IADD3 R2, R2, 0x28c60, RZ ;  /* 0x00028c600202a810 */ /* 0x000fe20007ffe0ff */
[----:B------:R-:W-:-:S03]  /*22d0*/  UMOV UR23, 0x40000040 ;  /* 0x4000004000177882 */ /* 0x000fc60000000000 */
[----:B------:R-:W-:Y:S01]  /*22e0*/  @!P2 PRMT R2, RZ, 0x654, R2 ;  /* 0x00000654ff02a816 */ /* 0x000fe20000000002 */
        /* <DEDUP_REMOVED lines=17> */
.L_x_7014:
[----:B------:R-:W-:Y:S01]  /*2400*/  BAR.SYNC.DEFER_BLOCKING 0xe, 0x100 ;  /* 0x0384000000007b1d */ /* 0x000fe20000010000 */
[----:B------:R-:W-:Y:S01]  /*2410*/  VIADD R4, R4, UR4 ;  /* 0x0000000404047c36 */ /* 0x000fe20008000000 */
[----:B------:R-:W-:Y:S01]  /*2420*/  PLOP3.LUT P0, PT, PT, PT, PT, 0x8, 0x0 ;  /* 0x000000000000781c */ /* 0x000fe20003f0e170 */
[----:B------:R-:W-:Y:S02]  /*2430*/  IMAD.MOV.U32 R6, RZ, RZ, RZ ;  /* 0x000000ffff067224 */ /* 0x000fe400078e00ff */
[----:B------:R-:W-:Y:S01]  /*2440*/  IMAD.MOV.U32 R5, RZ, RZ, RZ ;  /* 0x000000ffff057224 */ /* 0x000fe200078e00ff */
[----:B------:R-:W-:-:S05]  /*2450*/  LEA R4, R4, UR5, 0x2 ;  /* 0x0000000504047c11 */ /* 0x000fca000f8e10ff */
        /* <DEDUP_REMOVED lines=132> */
.L_x_7009:
[----:B------:R-:W-:Y:S01]  /*2ca0*/  ULDC UR4, c[0x0][0x448] ;  /* 0x0001120000047ab9 */ /* 0x000fe20000000800 */
[----:B------:R-:W-:Y:S02]  /*2cb0*/  ULEA UR7, UR7, 0x3f, 0x6 ;  /* 0x0000003f07077891 */ /* 0x000fe4000f8e303f */
[----:B------:R-:W-:Y:S01]  /*2cc0*/  UISETP.NE.AND UP0, UPT, UR4, 0x1, UPT ;  /* 0x000000010400788c */ /* 0x000fe2000bf05270 */
[----:B------:R-:W-:Y:S01]  /*2cd0*/  ULDC UR8, c[0x0][0x288] ;  /* 0x0000a20000087ab9 */ /* 0x000fe20000000800 */
[----:B------:R-:W-:Y:S02]  /*2ce0*/  ULOP3.LUT UR40, UR9, 0xffff, URZ, 0xc0, !UPT ;  /* 0x0000ffff09287892 */ /* 0x000fe4000f8ec03f */
[----:B------:R-:W-:-:S04]  /*2cf0*/  UIADD3 UR8, -UR8, 0x40, URZ ;  /* 0x0000004008087890 */ /* 0x000fc8000fffe13f */
[----:B------:R-:W-:-:S03]  /*2d00*/  UIMAD UR8, UR37, UR10, UR8 ;  /* 0x0000000a250872a4 */ /* 0x000fc6000f8e0208 */
[----:B------:R-:W-:Y:S01]  /*2d10*/  @UP0 ULDC UR4, c[0x0][0x44c] ;  /* 0x0001130000040ab9 */ /* 0x000fe20000000800 */
[----:B------:R-:W-:Y:S01]  /*2d20*/  @UP0 ULDC UR11, c[0x0][0x450] ;  /* 0x00011400000b0ab9 */ /* 0x000fe20000000800 */
[----:B------:R-:W-:-:S04]  /*2d30*/  UIMAD.WIDE.U32 UR4, UR7, UR4, URZ ;  /* 0x00000004070472a5 */ /* 0x000fc8000f8e003f */
[----:B------:R-:W-:Y:S02]  /*2d40*/  @UP0 USHF.R.U32.HI UR7, URZ, UR11, UR5 ;  /* 0x0000000b3f070299 */ /* 0x000fe40008011605 */
[----:B------:R-:W-:Y:S02]  /*2d50*/  USHF.R.U32.HI UR11, URZ, 0x10, UR9 ;  /* 0x000000103f0b7899 */ /* 0x000fe40008011609 */
[----:B------:R-:W-:Y:S02]  /*2d60*/  UIADD3 UR7, UR8, UR7, URZ ;  /* 0x0000000708077290 */ /* 0x000fe4000fffe03f */
[----:B------:R-:W-:Y:S02]  /*2d70*/  UISETP.NE.AND UP1, UPT, UR11, URZ, UPT ;  /* 0x0000003f0b00728c */ /* 0x000fe4000bf25270 */
[----:B------:R-:W-:-:S04]  /*2d80*/  USHF.R.S32.HI UR4, URZ, 0x1f, UR7 ;  /* 0x0000001f3f047899 */ /* 0x000fc80008011407 */
[----:B------:R-:W-:-:S04]  /*2d90*/  ULEA.HI UR4, UR4, UR7, URZ, 0x6 ;  /* 0x0000000704047291 */ /* 0x000fc8000f8f303f */
[----:B------:R-:W-:Y:S01]  /*2da0*/  USHF.R.S32.HI UR4, URZ, 0x6, UR4 ;  /* 0x000000063f047899 */ /* 0x000fe20008011404 */
[----:B------:R-:W-:-:S03]  /*2db0*/  @!UP1 ULDC UR11, c[0x0][0x9f0] ;  /* 0x00027c00000b9ab9 */ /* 0x000fc60000000800 */
[----:B------:R-:W-:-:S04]  /*2dc0*/  UISETP.LT.AND UP0, UPT, UR6, UR4, UPT ;  /* 0x000000040600728c */ /* 0x000fc8000bf01270 */
[----:B------:R-:W-:-:S03]  /*2dd0*/  USEL UR10, UR6, UR4, UP0 ;  /* 0x00000004060a7287 */ /* 0x000fc60008000000 */
[----:B------:R-:W-:Y:S01]  /*2de0*/  UMOV UR4, URZ ;  /* 0x0000003f00047c82 */ /* 0x000fe20008000000 */
[----:B------:R-:W-:-:S06]  /*2df0*/  UISETP.GE.AND UP0, UPT, UR10, 0x1, UPT ;  /* 0x000000010a00788c */ /* 0x000fcc000bf06270 */
        /* <DEDUP_REMOVED lines=15> */
[----:B0-----:R-:W-:Y:S01]  /*2ef0*/  IADD3 R2, R0, 0xffffffe, RZ ;  /* 0x0ffffffe00027810 */ /* 0x001fe20007ffe0ff */
[----:B------:R-:W-:-:S05]  /*2f00*/  IMAD.MOV R0, RZ, RZ, -R5 ;  /* 0x000000ffff007224 */ /* 0x000fca00078e0a05 */
        /* <DEDUP_REMOVED lines=18> */
.L_x_7020:
[----:B------:R-:W-:Y:S01]  /*3030*/  UIMAD UR40, UR40, UR4, URZ ;  /* 0x00000004282872a4 */ /* 0x000fe2000f8e023f */
[----:B------:R-:W-:Y:S01]  /*3040*/  IMAD.U32 R0, RZ, RZ, UR10 ;  /* 0x0000000aff007e24 */ /* 0x000fe2000f8e00ff */
[----:B------:R-:W-:Y:S01]  /*3050*/  MOV R3, UR4 ;  /* 0x0000000400037c02 */ /* 0x000fe20008000f00 */
[----:B------:R-:W-:Y:S01]  /*3060*/  IMAD.MOV.U32 R6, RZ, RZ, RZ ;  /* 0x000000ffff067224 */ /* 0x000fe200078e00ff */
[----:B------:R-:W-:Y:S01]  /*3070*/  PLOP3.LUT P0, PT, PT, PT, PT, 0x80, 0x0 ;  /* 0x000000000000781c */ /* 0x000fe20003f0f070 */
[----:B------:R-:W-:Y:S01]  /*3080*/  IMAD.MOV.U32 R5, RZ, RZ, RZ ;  /* 0x000000ffff057224 */ /* 0x000fe200078e00ff */
[----:B------:R-:W-:Y:S02]  /*3090*/  VIADDMNMX R0, R3, UR40, R0, PT ;  /* 0x0000002803007c46 */ /* 0x000fe4000b800100 */
[----:B------:R-:W-:Y:S02]  /*30a0*/  CS2R R150, SRZ ;  /* 0x0000000000967805 */ /* 0x000fe4000001ff00 */
        /* <DEDUP_REMOVED lines=96> */
[----:B------:R-:W-:Y:S01]  /*36b0*/  IMAD.U32 R7, RZ, RZ, UR5 ;  /* 0x00000005ff077e24 */ /* 0x000fe2000f8e00ff */
[----:B------:R-:W-:Y:S01]  /*36c0*/  MOV R12, 0x1 ;  /* 0x00000001000c7802 */ /* 0x000fe20000000f00 */
[----:B------:R-:W-:-:S02]  /*36d0*/  IMAD.U32 R11, RZ, RZ, UR7 ;  /* 0x00000007ff0b7e24 */ /* 0x000fc4000f8e00ff */
[----:B------:R-:W-:Y:S02]  /*36e0*/  IMAD.MOV.U32 R8, RZ, RZ, 0x70 ;  /* 0x00000070ff087424 */ /* 0x000fe400078e00ff */
[----:B0-----:R-:W-:-:S07]  /*36f0*/  IMAD.MOV.U32 R13, RZ, RZ, RZ ;  /* 0x000000ffff0d7224 */ /* 0x001fce00078e00ff */
[----:B------:R-:W-:-:S07]  /*3700*/  LEPC R20, `(.L_x_7021) ;  /* 0x000000001014794e */ /* 0x000fce0000000000 */
[----:B-1----:R-:W-:Y:S05]  /*3710*/  CALL.ABS.NOINC R2 ;  /* 0x0000000002007343 */ /* 0x002fea0003c00000 */
.L_x_7021:
        /* <DEDUP_REMOVED lines=11> */
.L_x_7156:
[----:B------:R-:W-:Y:S01]  /*37d0*/  ULOP3.LUT UR4, UR42, 0x1, URZ, 0xfc, !UPT ;  /* 0x000000012a047892 */ /* 0x000fe2000f8efc3f */
[----:B0-----:R-:W-:Y:S01]  /*37e0*/  LEA.HI R6, R0, R5, RZ, 0x3 ;  /* 0x0000000500067211 */ /* 0x001fe200078f18ff */
[----:B------:R-:W-:Y:S01]  /*37f0*/  IMAD.IADD R2, R23, 0x1, -R2 ;  /* 0x0000000117027824 */ /* 0x000fe200078e0a02 */
[----:B------:R-:W-:Y:S02]  /*3800*/  LOP3.LUT R0, R3, 0x7ffffffc, RZ, 0xc0, !PT ;  /* 0x7ffffffc03007812 */ /* 0x000fe400078ec0ff */
[----:B------:R-:W-:Y:S01]  /*3810*/  LOP3.LUT R6, R6, 0xfffffff8, RZ, 0xc0, !PT ;  /* 0xfffffff806067812 */ /* 0x000fe200078ec0ff */
[----:B------:R-:W-:Y:S01]  /*3820*/  IMAD.U32 R3, RZ, RZ, UR4 ;  /* 0x00000004ff037e24 */ /* 0x000fe2000f8e00ff */
[-C--:B------:R-:W-:Y:S02]  /*3830*/  IADD3 R0, -R0, R17.reuse, RZ ;  /* 0x0000001100007210 */ /* 0x080fe40007ffe1ff */
[----:B------:R-:W-:Y:S01]  /*3840*/  LEA.HI R4, R4, R17, RZ, 0x5 ;  /* 0x0000001104047211 */ /* 0x000fe200078f28ff */
[----:B------:R-:W-:Y:S01]  /*3850*/  IMAD.IADD R6, R5, 0x1, -R6 ;  /* 0x0000000105067824 */ /* 0x000fe200078e0a06 */
[----:B------:R-:W-:Y:S01]  /*3860*/  ISETP.NE.AND P0, PT, R3, 0x3, PT ;  /* 0x000000030300780c */ /* 0x000fe20003f05270 */
[----:B------:R-:W-:Y:S01]  /*3870*/  IMAD.SHL.U32 R11, R0, 0x2, RZ ;  /* 0x00000002000b7824 */ /* 0x000fe200078e00ff */
[----:B------:R-:W-:-:S03]  /*3880*/  SHF.R.S32.HI R3, RZ, 0x5, R4 ;  /* 0x00000005ff037819 */ /* 0x000fc60000011404 */
[----:B------:R-:W-:Y:S02]  /*3890*/  IMAD R4, R2, 0x100, R11 ;  /* 0x0000010002047824 */ /* 0x000fe400078e020b */
[----:B------:R-:W-:-:S06]  /*38a0*/  IMAD R3, R3, 0x10, R6 ;  /* 0x0000001003037824 */ /* 0x000fcc00078e0206 */
[----:B------:R-:W-:Y:S05]  /*38b0*/  @!P0 BRA `(.L_x_7023) ;  /* 0x0000000000048947 */ /* 0x000fea0003800000 */
[----:B------:R-:W-:Y:S01]  /*38c0*/  BPT.TRAP 0x1 ;  /* 0x000000040000795c */ /* 0x000fe20000300000 */
.L_x_7023:
[----:B------:R0:W1:Y:S01]  /*38d0*/  SYNCS.PHASECHK.TRANS64.TRYWAIT P2, [UR39+0x28c30], R13 ;  /* 0x028c300dff0075a7 */ /* 0x0000620008040167 */
[----:B------:R-:W-:Y:S05]  /*38e0*/  @!P0 BRA `(.L_x_7024) ;  /* 0x0000000000048947 */ /* 0x000fea0003800000 */
[----:B------:R-:W-:Y:S01]  /*38f0*/  BPT.TRAP 0x1 ;  /* 0x000000040000795c */ /* 0x000fe20000300000 */
.L_x_7024:
[----:B------:R-:W2:Y:S02]  /*3900*/  S2R R0, SR_TID.X ;  /* 0x0000000000007919 */ /* 0x000ea40000002100 */
[----:B--2---:R-:W-:-:S04]  /*3910*/  LOP3.LUT R0, R0, 0x7f, RZ, 0xc0, !PT ;  /* 0x0000007f00007812 */ /* 0x004fc800078ec0ff */
[----:B------:R-:W-:Y:S01]  /*3920*/  ISETP.NE.AND P1, PT, R0, RZ, PT ;  /* 0x000000ff0000720c */ /* 0x000fe20003f25270 */
[----:B-1----:R-:W-:-:S12]  /*3930*/  @P2 BRA `(.L_x_7025) ;  /* 0x0000000000082947 */ /* 0x002fd80003800000 */
[----:B------:R-:W1:Y:S02]  /*3940*/  SYNCS.PHASECHK.TRANS64.TRYWAIT P2, [UR39+0x28c30], R13 ;  /* 0x028c300dff0075a7 */ /* 0x000e640008040167 */
[----:B-1----:R-:W-:Y:S05]  /*3950*/  @!P2 BRA `(.L_x_7026) ;  /* 0x000000c8006ca947 */ /* 0x002fea0003800000 */
.L_x_7025:
[----:B------:R-:W-:Y:S05]  /*3960*/  WARPSYNC.ALL ;  /* 0x0000000000007948 */ /* 0x000fea0003800000 */
[----:B------:R-:W-:Y:S01]  /*3970*/  UIADD3 UR4, UR39, 0x20400, URZ ;  /* 0x0002040027047890 */ /* 0x000fe2000fffe03f */
[----:B------:R-:W-:Y:S01]  /*3980*/  WARPGROUP.ARRIVE ;  /* 0x00000000000079c5 */ /* 0x000fe20000000000 */
[----:B------:R-:W-:-:S05]  /*3990*/  UIADD3 UR5, UR39, 0x22400, URZ ;  /* 0x0002240027057890 */ /* 0x000fca000fffe03f */
[----:B------:R-:W2:Y:S01]  /*39a0*/  S2R R2, SR_CTAID.X ;  /* 0x0000000000027919 */ /* 0x000ea20000002500 */
[----:B------:R-:W-:Y:S01]  /*39b0*/  USHF.R.U32.HI UR4, URZ, 0x4, UR4 ;  /* 0x000000043f047899 */ /* 0x000fe20008011604 */
[----:B-1----:R-:W-:Y:S01]  /*39c0*/  LEA.HI R0, R19, R16, RZ, 0x2 ;  /* 0x0000001013007211 */ /* 0x002fe200078f10ff */
[----:B------:R-:W-:Y:S01]  /*39d0*/  USHF.R.U32.HI UR5, URZ, 0x4, UR5 ;  /* 0x000000043f057899 */ /* 0x000fe20008011605 */
[----:B------:R-:W-:Y:S01]  /*39e0*/  MOV R14, UR39 ;  /* 0x00000027000e7c02 */ /* 0x000fe20008000f00 */
[----:B------:R-:W-:Y:S01]  /*39f0*/  ULOP3.LUT UR4, UR4, 0x3fff, URZ, 0xc0, !UPT ;  /* 0x00003fff04047892 */ /* 0x000fe2000f8ec03f */
[----:B------:R-:W-:Y:S01]  /*3a00*/  LOP3.LUT R5, R0, 0xfffffffc, RZ, 0xc0, !PT ;  /* 0xfffffffc00057812 */ /* 0x000fe200078ec0ff */
[----:B------:R-:W-:Y:S02]  /*3a10*/  ULOP3.LUT UR5, UR5, 0x3fff, URZ, 0xc0, !UPT ;  /* 0x00003fff05057892 */ /* 0x000fe4000f8ec03f */
[----:B------:R-:W-:Y:S01]  /*3a20*/  ULOP3.LUT UR4, UR4, 0x10000, URZ, 0xfc, !UPT ;  /* 0x0001000004047892 */ /* 0x000fe2000f8efc3f */
[----:B------:R-:W-:Y:S01]  /*3a30*/  IADD3 R5, R16, -R5, RZ ;  /* 0x8000000510057210 */ /* 0x000fe20007ffe0ff */
[----:B------:R-:W-:Y:S01]  /*3a40*/  ULOP3.LUT UR24, UR5, 0x10000, URZ, 0xfc, !UPT ;  /* 0x0001000005187892 */ /* 0x000fe2000f8efc3f */
[----:B------:R-:W-:Y:S01]  /*3a50*/  UMOV UR9, 0x40000040 ;  /* 0x4000004000097882 */ /* 0x000fe20000000000 */
[----:B------:R-:W-:Y:S01]  /*3a60*/  UMOV UR11, 0x40000040 ;  /* 0x40000040000b7882 */ /* 0x000fe20000000000 */
[----:B------:R-:W-:Y:S01]  /*3a70*/  UIADD3 UR12, UR4, 0x2, URZ ;  /* 0x00000002040c7890 */ /* 0x000fe2000fffe03f */
[----:B------:R-:W-:Y:S01]  /*3a80*/  LEA.HI R0, R5, R5, RZ, 0x1 ;  /* 0x0000000505007211 */ /* 0x000fe200078f08ff */
[----:B------:R-:W-:-:S02]  /*3a90*/  UMOV UR8, UR4 ;  /* 0x0000000400087c82 */ /* 0x000fc40008000000 */
[----:B------:R-:W-:Y:S01]  /*3aa0*/  UMOV UR10, UR24 ;  /* 0x00000018000a7c82 */ /* 0x000fe20008000000 */
[----:B------:R-:W-:Y:S01]  /*3ab0*/  UIADD3 UR14, UR24, 0x2, URZ ;  /* 0x00000002180e7890 */ /* 0x000fe2000fffe03f */
        /* <DEDUP_REMOVED lines=11> */
[----:B--2---:R-:W-:Y:S01]  /*3b70*/  IMAD R5, R2, 0x40, R3 ;  /* 0x0000004002057824 */ /* 0x004fe200078e0203 */
[----:B------:R-:W-:Y:S01]  /*3b80*/  UMOV UR21, 0x40000040 ;  /* 0x4000004000157882 */ /* 0x000fe20000000000 */
[----:B------:R-:W-:Y:S01]  /*3b90*/  UMOV UR23, 0x40000040 ;  /* 0x4000004000177882 */ /* 0x000fe20000000000 */
[----:B------:R-:W-:Y:S01]  /*3ba0*/  ULDC UR4, c[0x0][0x448] ;  /* 0x0001120000047ab9 */ /* 0x000fe20000000800 */
[----:B------:R-:W-:Y:S01]  /*3bb0*/  IMAD R12, R0, 0x8, R5 ;  /* 0x00000008000c7824 */ /* 0x000fe200078e0205 */
[----:B------:R-:W-:Y:S01]  /*3bc0*/  UISETP.NE.AND UP0, UPT, UR4, 0x1, UPT ;  /* 0x000000010400788c */ /* 0x000fe2000bf05270 */
[----:B------:R-:W-:-:S02]  /*3bd0*/  ULDC UR10, c[0x0][0x2f0] ;  /* 0x0000bc00000a7ab9 */ /* 0x000fc40000000800 */
[----:B------:R-:W-:Y:S01]  /*3be0*/  IMAD.MOV.U32 R0, RZ, RZ, R12 ;  /* 0x000000ffff007224 */ /* 0x000fe200078e000c */
[----:B------:R-:W-:Y:S01]  /*3bf0*/  ULDC UR6, c[0x0][0x288] ;  /* 0x0000a20000067ab9 */ /* 0x000fe20000000800 */
[----:B------:R-:W-:Y:S01]  /*3c00*/  ULDC UR7, c[0x0][0x988] ;  /* 0x0002620000077ab9 */ /* 0x000fe20000000800 */
[----:B------:R-:W-:Y:S02]  /*3c10*/  PLOP3.LUT P2, PT, PT, PT, UP0, 0x80, 0x0 ;  /* 0x000000000000781c */ /* 0x000fe40003f4f008 */
[----:B------:R-:W-:-:S03]  /*3c20*/  MOV R8, UR6 ;  /* 0x0000000600087c02 */ /* 0x000fc60008000f00 */
[----:B------:R-:W-:-:S08]  /*3c30*/  @UP0 ULDC UR4, c[0x0][0x44c] ;  /* 0x0001130000040ab9 */ /* 0x000fd00000000800 */
[----:B------:R-:W-:Y:S01]  /*3c40*/  @P2 IMAD.HI.U32 R2, R12, UR4, RZ ;  /* 0x000000040c022c27 */ /* 0x000fe2000f8e00ff */
[----:B------:R-:W-:-:S04]  /*3c50*/  @UP0 ULDC UR4, c[0x0][0x450] ;  /* 0x0001140000040ab9 */ /* 0x000fc80000000800 */
[----:B------:R-:W-:Y:S01]  /*3c60*/  @P2 SHF.R.U32.HI R0, RZ, UR4, R2 ;  /* 0x00000004ff002c19 */ /* 0x000fe20008011602 */
[----:B------:R-:W-:Y:S02]  /*3c70*/  UMOV UR4, 0xffffffc0 ;  /* 0xffffffc000047882 */ /* 0x000fe40000000000 */
[----:B------:R-:W-:Y:S02]  /*3c80*/  UIMAD UR4, UR41, UR4, 0x40 ;  /* 0x00000040290474a4 */ /* 0x000fe4000f8e0204 */
[----:B------:R-:W1:Y:S02]  /*3c90*/  SHFL.IDX PT, R6, R0, 0x1, 0x1c1f ;  /* 0x003c1f0000067f89 */ /* 0x000e6400000e0000 */
[----:B------:R-:W-:Y:S02]  /*3ca0*/  UIADD3 UR5, UR4, 0x1, URZ ;  /* 0x0000000104057890 */ /* 0x000fe4000fffe03f */
[----:B------:R-:W-:Y:S01]  /*3cb0*/  UIMAD UR4, UR37, UR10, UR4 ;  /* 0x0000000a250472a4 */ /* 0x000fe2000f8e0204 */
[----:B------:R-:W2:Y:S01]  /*3cc0*/  SHFL.IDX PT, R0, R0, RZ, 0x1c1f ;  /* 0x001c1fff00007589 */ /* 0x000ea200000e0000 */
[----:B------:R-:W-:-:S04]  /*3cd0*/  UIMAD UR5, UR37, UR10, UR5 ;  /* 0x0000000a250572a4 */ /* 0x000fc8000f8e0205 */
[----:B------:R-:W-:Y:S02]  /*3ce0*/  IADD3 R2, -R11, UR4, RZ ;  /* 0x000000040b027c10 */ /* 0x000fe4000fffe1ff */
[----:B------:R-:W-:-:S04]  /*3cf0*/  IADD3 R5, -R8, UR5, -R11 ;  /* 0x0000000508057c10 */ /* 0x000fc8000fffe90b */
[----:B-1----:R-:W-:-:S04]  /*3d00*/  VIADDMNMX R6, R6, R5, R2, PT ;  /* 0x0000000506067246 */ /* 0x002fc80003800102 */
[C---:B------:R-:W-:Y:S01]  /*3d10*/  ISETP.GT.AND P3, PT, R6.reuse, RZ, PT ;  /* 0x000000ff0600720c */ /* 0x040fe20003f64270 */
[----:B------:R-:W-:Y:S02]  /*3d20*/  WARPGROUP.DEPBAR.LE gsb0, 0x0 ;  /* 0x00008000000079c5 */ /* 0x000fe40000010000 */
[----:B------:R-:W-:Y:S01]  /*3d30*/  WARPGROUP.ARRIVE ;  /* 0x00000000000079c5 */ /* 0x000fe20000000000 */
[C---:B------:R-:W-:Y:S02]  /*3d40*/  ISETP.GT.AND P4, PT, R6.reuse, 0x1, PT ;  /* 0x000000010600780c */ /* 0x040fe40003f84270 */
[----:B------:R-:W-:Y:S02]  /*3d50*/  ISETP.GT.AND P5, PT, R6, 0x8, PT ;  /* 0x000000080600780c */ /* 0x000fe40003fa4270 */
[----:B--2---:R-:W-:Y:S01]  /*3d60*/  VIADDMNMX R5, R0, R5, R2, PT ;  /* 0x0000000500057246 */ /* 0x004fe20003800102 */
[----:B------:R-:W-:Y:S03]  /*3d70*/  HGMMA.64x64x16.F32.BF16 R24, gdesc[UR12], R24, gsb0 ;  /* 0x00e000000c1879f0 */ /* 0x000fe60008001818 */
[----:B------:R-:W-:-:S02]  /*3d80*/  WARPGROUP.DEPBAR.LE gsb0, 0x0 ;  /* 0x00008000000079c5 */ /* 0x000fc40000010000 */
        /* <DEDUP_REMOVED lines=48> */
[----:B------:R-:W-:Y:S02]  /*4090*/  FMNMX.FTZ R6, R54, R7, !PT ;  /* 0x0000000736067209 */ /* 0x000fe40007810000 */
[----:B------:R-:W-:Y:S02]  /*40a0*/  ISETP.GT.AND P3, PT, R5, RZ, PT ;  /* 0x000000ff0500720c */ /* 0x000fe40003f64270 */
[----:B------:R-:W-:Y:S02]  /*40b0*/  FMNMX.FTZ R6, R55, R6, !PT ;  /* 0x0000000637067209 */ /* 0x000fe40007810000 */
[----:B------:R-:W-:-:S02]  /*40c0*/  ISETP.GT.AND P4, PT, R5, 0x1, PT ;  /* 0x000000010500780c */ /* 0x000fc40003f84270 */
[----:B------:R-:W-:Y:S01]  /*40d0*/  ISETP.GT.AND P5, PT, R5, 0x8, PT ;  /* 0x000000080500780c */ /* 0x000fe20003fa4270 */
[----:B------:R-:W1:Y:S01]  /*40e0*/  SHFL.BFLY PT, R7, R6, 0x2, 0x1f ;  /* 0x0c401f0006077f89 */ /* 0x000e6200000e0000 */
[----:B------:R-:W-:Y:S02]  /*40f0*/  FSEL R24, R24, -INF , P3 ;  /* 0xff80000018187808 */ /* 0x000fe40001800000 */
[----:B------:R-:W-:Y:S02]  /*4100*/  FSEL R25, R25, -INF , P4 ;  /* 0xff80000019197808 */ /* 0x000fe40002000000 */
[C---:B------:R-:W-:Y:S02]  /*4110*/  ISETP.GT.AND P3, PT, R5.reuse, 0x9, PT ;  /* 0x000000090500780c */ /* 0x040fe40003f64270 */
[----:B------:R-:W-:Y:S02]  /*4120*/  FSEL R28, R28, -INF , P5 ;  /* 0xff8000001c1c7808 */ /* 0x000fe40002800000 */
[----:B------:R-:W-:-:S02]  /*4130*/  ISETP.GT.AND P4, PT, R5, 0x10, PT ;  /* 0x000000100500780c */ /* 0x000fc40003f84270 */
[----:B------:R-:W-:Y:S02]  /*4140*/  FSEL R29, R29, -INF , P3 ;  /* 0xff8000001d1d7808 */ /* 0x000fe40001800000 */
[C---:B------:R-:W-:Y:S02]  /*4150*/  ISETP.GT.AND P3, PT, R5.reuse, 0x11, PT ;  /* 0x000000110500780c */ /* 0x040fe40003f64270 */
[----:B------:R-:W-:Y:S02]  /*4160*/  FSEL R32, R32, -INF , P4 ;  /* 0xff80000020207808 */ /* 0x000fe40002000000 */
[----:B------:R-:W-:Y:S02]  /*4170*/  ISETP.GT.AND P4, PT, R5, 0x18, PT ;  /* 0x000000180500780c */ /* 0x000fe40003f84270 */
[----:B------:R-:W-:Y:S02]  /*4180*/  FSEL R33, R33, -INF , P3 ;  /* 0xff80000021217808 */ /* 0x000fe40001800000 */
[----:B------:R-:W-:-:S02]  /*4190*/  ISETP.GT.AND P3, PT, R5, 0x19, PT ;  /* 0x000000190500780c */ /* 0x000fc40003f64270 */
[----:B------:R-:W-:Y:S02]  /*41a0*/  FSEL R36, R36, -INF , P4 ;  /* 0xff80000024247808 */ /* 0x000fe40002000000 */
[----:B-1----:R-:W-:Y:S02]  /*41b0*/  FMNMX.FTZ R2, R6, R7, !PT ;  /* 0x0000000706027209 */ /* 0x002fe40007810000 */
[----:B------:R-:W-:Y:S02]  /*41c0*/  FMNMX.FTZ R7, R24, R25, !PT ;  /* 0x0000001918077209 */ /* 0x000fe40007810000 */
[----:B------:R-:W-:Y:S01]  /*41d0*/  ISETP.GT.AND P4, PT, R5, 0x20, PT ;  /* 0x000000200500780c */ /* 0x000fe20003f84270 */
[----:B------:R-:W1:Y:S01]  /*41e0*/  SHFL.BFLY PT, R9, R2, 0x1, 0x1f ;  /* 0x0c201f0002097f89 */ /* 0x000e6200000e0000 */
[----:B------:R-:W-:Y:S02]  /*41f0*/  FMNMX.FTZ R0, R28, R7, !PT ;  /* 0x000000071c007209 */ /* 0x000fe40007810000 */
[----:B------:R-:W-:-:S02]  /*4200*/  FSEL R37, R37, -INF , P3 ;  /* 0xff80000025257808 */ /* 0x000fc40001800000 */
[----:B------:R-:W-:Y:S02]  /*4210*/  FMNMX.FTZ R7, R29, R0, !PT ;  /* 0x000000001d077209 */ /* 0x000fe40007810000 */
[----:B------:R-:W-:Y:S02]  /*4220*/  ISETP.GT.AND P5, PT, R5, 0x21, PT ;  /* 0x000000210500780c */ /* 0x000fe40003fa4270 */
[----:B------:R-:W-:Y:S02]  /*4230*/  FMNMX.FTZ R0, R32, R7, !PT ;  /* 0x0000000720007209 */ /* 0x000fe40007810000 */
[----:B------:R-:W-:Y:S02]  /*4240*/  FSEL R40, R40, -INF , P4 ;  /* 0xff80000028287808 */ /* 0x000fe40002000000 */
[----:B------:R-:W-:Y:S02]  /*4250*/  FMNMX.FTZ R7, R33, R0, !PT ;  /* 0x0000000021077209 */ /* 0x000fe40007810000 */
[----:B------:R-:W-:-:S02]  /*4260*/  ISETP.GT.AND P4, PT, R5, 0x28, PT ;  /* 0x000000280500780c */ /* 0x000fc40003f84270 */
[----:B------:R-:W-:Y:S02]  /*4270*/  FMNMX.FTZ R0, R36, R7, !PT ;  /* 0x0000000724007209 */ /* 0x000fe40007810000 */
[----:B------:R-:W-:Y:S02]  /*4280*/  FSEL R41, R41, -INF , P5 ;  /* 0xff80000029297808 */ /* 0x000fe40002800000 */
[----:B------:R-:W-:Y:S02]  /*4290*/  FMNMX.FTZ R7, R37, R0, !PT ;  /* 0x0000000025077209 */ /* 0x000fe40007810000 */
[----:B------:R-:W-:Y:S02]  /*42a0*/  ISETP.GT.AND P3, PT, R5, 0x29, PT ;  /* 0x000000290500780c */ /* 0x000fe40003f64270 */
[----:B------:R-:W-:Y:S02]  /*42b0*/  FMNMX.FTZ R0, R40, R7, !PT ;  /* 0x0000000728007209 */ /* 0x000fe40007810000 */
        /* <DEDUP_REMOVED lines=16> */
[----:B-1----:R-:W-:Y:S02]  /*43c0*/  FMNMX.FTZ R2, R2, R9, !PT ;  /* 0x0000000902027209 */ /* 0x002fe40007810000 */
[----:B------:R-:W-:Y:S02]  /*43d0*/  FMNMX.FTZ R0, R53, R0, !PT ;  /* 0x0000000035007209 */ /* 0x000fe40007810000 */
[C---:B------:R-:W-:Y:S01]  /*43e0*/  FSETP.NEU.FTZ.AND P5, PT, R2.reuse, -INF , PT ;  /* 0xff8000000200780b */ /* 0x040fe20003fbd000 */
[----:B------:R-:W-:-:S02]  /*43f0*/  FMUL.FTZ R6, R2, UR7 ;  /* 0x0000000702067c20 */ /* 0x000fc40008410000 */
[----:B------:R-:W1:Y:S03]  /*4400*/  SHFL.BFLY PT, R5, R0, 0x2, 0x1f ;  /* 0x0c401f0000057f89 */ /* 0x000e6600000e0000 */
[----:B------:R-:W-:-:S05]  /*4410*/  FSEL R6, R6, RZ, P5 ;  /* 0x000000ff06067208 */ /* 0x000fca0002800000 */
        /* <DEDUP_REMOVED lines=16> */
[----:B-1----:R-:W-:Y:S01]  /*4520*/  FMNMX.FTZ R5, R0, R5, !PT ;  /* 0x0000000500057209 */ /* 0x002fe20007810000 */
[----:B------:R-:W-:Y:S04]  /*4530*/  MUFU.EX2 R26, R26 ;  /* 0x0000001a001a7308 */ /* 0x000fe80000000800 */
[----:B------:R-:W1:Y:S04]  /*4540*/  SHFL.BFLY PT, R0, R5, 0x1, 0x1f ;  /* 0x0c201f0005007f89 */ /* 0x000e6800000e0000 */
[----:B------:R-:W-:Y:S08]  /*4550*/  MUFU.EX2 R17, R6 ;  /* 0x0000000600117308 */ /* 0x000ff00000000800 */
[----:B------:R-:W2:Y:S08]  /*4560*/  MUFU.EX2 R27, R27 ;  /* 0x0000001b001b7308 */ /* 0x000eb00000000800 */
[----:B------:R-:W3:Y:S01]  /*4570*/  MUFU.EX2 R30, R30 ;  /* 0x0000001e001e7308 */ /* 0x000ee20000000800 */
[----:B-1----:R-:W-:-:S04]  /*4580*/  FMNMX.FTZ R0, R5, R0, !PT ;  /* 0x0000000005007209 */ /* 0x002fc80007810000 */
[C---:B------:R-:W-:Y:S01]  /*4590*/  FSETP.NEU.FTZ.AND P3, PT, R0.reuse, -INF , PT ;  /* 0xff8000000000780b */ /* 0x040fe20003f7d000 */
[----:B------:R-:W-:Y:S02]  /*45a0*/  FMUL.FTZ R5, R0, UR7 ;  /* 0x0000000700057c20 */ /* 0x000fe40008410000 */
[----:B------:R-:W1:Y:S01]  /*45b0*/  MUFU.EX2 R31, R31 ;  /* 0x0000001f001f7308 */ /* 0x000e620000000800 */
[----:B--2---:R-:W-:Y:S02]  /*45c0*/  F2FP.BF16.F32.PACK_AB R161, R27, R26 ;  /* 0x0000001a1ba1723e */ /* 0x004fe400000010ff */
[----:B------:R-:W-:Y:S02]  /*45d0*/  FSEL R9, R5, RZ, P3 ;  /* 0x000000ff05097208 */ /* 0x000fe40001800000 */
[----:B------:R-:W-:-:S03]  /*45e0*/  LEA.HI R5, R19, R16, RZ, 0x4 ;  /* 0x0000001013057211 */ /* 0x000fc600078f20ff */
[----:B------:R-:W2:Y:S01]  /*45f0*/  MUFU.EX2 R34, R34 ;  /* 0x0000002200227308 */ /* 0x000ea20000000800 */
        /* <DEDUP_REMOVED lines=8> */
[--C-:B------:R-:W-:Y:S01]  /*4680*/  FFMA.FTZ R33, R33, UR7, -R9.reuse ;  /* 0x0000000721217c23 */ /* 0x100fe20008010809 */
[--C-:B------:R-:W-:Y:S01]  /*4690*/  FFMA.FTZ R36, R36, UR7, -R9.reuse ;  /* 0x0000000724247c23 */ /* 0x100fe20008010809 */
[----:B------:R-:W-:Y:S01]  /*46a0*/  LEA.HI R16, R19, R16, RZ, 0x5 ;  /* 0x0000001013107211 */ /* 0x000fe200078f28ff */
[----:B------:R-:W-:Y:S01]  /*46b0*/  FFMA.FTZ R37, R37, UR7, -R9 ;  /* 0x0000000725257c23 */ /* 0x000fe20008010809 */
[----:B------:R-:W-:Y:S01]  /*46c0*/  SHF.R.S32.HI R6, RZ, 0x1f, R7 ;  /* 0x0000001fff067819 */ /* 0x000fe20000011407 */
[--C-:B------:R-:W-:Y:S01]  /*46d0*/  FFMA.FTZ R40, R40, UR7, -R9.reuse ;  /* 0x0000000728287c23 */ /* 0x100fe20008010809 */
[----:B------:R-:W-:Y:S01]  /*46e0*/  FFMA.FTZ R41, R41, UR7, -R9 ;  /* 0x0000000729297c23 */ /* 0x000fe20008010809 */
[----:B------:R-:W-:Y:S01]  /*46f0*/  MUFU.EX2 R25, R25 ;  /* 0x0000001900197308 */ /* 0x000fe20000000800 */
[----:B------:R-:W-:Y:S01]  /*4700*/  LEA.HI R6, R6, R7, RZ, 0x3 ;  /* 0x0000000706067211 */ /* 0x000fe200078f18ff */
[----:B------:R-:W-:-:S02]  /*4710*/  IMAD.SHL.U32 R16, R16, 0x20, RZ ;  /* 0x0000002010107824 */ /* 0x000fc400078e00ff */
[--C-:B------:R-:W-:Y:S01]  /*4720*/  FFMA.FTZ R44, R44, UR7, -R9.reuse ;  /* 0x000000072c2c7c23 */ /* 0x100fe20008010809 */
[--C-:B------:R-:W-:Y:S01]  /*4730*/  FFMA.FTZ R45, R45, UR7, -R9.reuse ;  /* 0x000000072d2d7c23 */ /* 0x100fe20008010809 */
[C---:B------:R-:W-:Y:S01]  /*4740*/  LOP3.LUT R8, R6.reuse, 0xfffffff8, RZ, 0xc0, !PT ;  /* 0xfffffff806087812 */ /* 0x040fe200078ec0ff */
[----:B------:R-:W-:Y:S01]  /*4750*/  IMAD.SHL.U32 R6, R6, 0x40, RZ ;  /* 0x0000004006067824 */ /* 0x000fe200078e00ff */
[----:B------:R-:W-:Y:S01]  /*4760*/  LOP3.LUT R15, R16, 0x7ffffc00, RZ, 0xc0, !PT ;  /* 0x7ffffc00100f7812 */ /* 0x000fe200078ec0ff */
[----:B------:R-:W4:Y:S01]  /*4770*/  MUFU.EX2 R35, R35 ;  /* 0x0000002300237308 */ /* 0x000f220000000800 */
[----:B------:R-:W-:Y:S01]  /*4780*/  FFMA.FTZ R48, R48, UR7, -R9 ;  /* 0x0000000730307c23 */ /* 0x000fe20008010809 */
[----:B------:R-:W-:Y:S01]  /*4790*/  IMAD.IADD R8, R7, 0x1, -R8 ;  /* 0x0000000107087824 */ /* 0x000fe200078e0a08 */
[----:B------:R-:W-:Y:S01]  /*47a0*/  SHF.R.S32.HI R7, RZ, 0x4, R5 ;  /* 0x00000004ff077819 */ /* 0x000fe20000011405 */
[--C-:B------:R-:W-:Y:S01]  /*47b0*/  FFMA.FTZ R49, R49, UR7, -R9.reuse ;  /* 0x0000000731317c23 */ /* 0x100fe20008010809 */
[----:B------:R-:W-:Y:S01]  /*47c0*/  FFMA.FTZ R52, R52, UR7, -R9 ;  /* 0x0000000734347c23 */ /* 0x000fe20008010809 */
[C---:B------:R-:W-:Y:S01]  /*47d0*/  IMAD.SHL.U32 R5, R8.reuse, 0x40, RZ ;  /* 0x0000004008057824 */ /* 0x040fe200078e00ff */
[----:B------:R-:W-:Y:S01]  /*47e0*/  LOP3.LUT P3, RZ, R8, 0x2, RZ, 0xc0, !PT ;  /* 0x0000000208ff7812 */ /* 0x000fe2000786c0ff */
[----:B------:R-:W-:Y:S01]  /*47f0*/  IMAD.SHL.U32 R10, R7, 0x8, RZ ;  /* 0x00000008070a7824 */ /* 0x000fe200078e00ff */
[----:B------:R-:W-:Y:S01]  /*4800*/  MUFU.EX2 R28, R28 ;  /* 0x0000001c001c7308 */ /* 0x000fe20000000800 */
[----:B------:R-:W-:Y:S01]  /*4810*/  FADD.FTZ R7, R26, R27 ;  /* 0x0000001b1a077221 */ /* 0x000fe20000010000 */
[----:B------:R-:W-:Y:S01]  /*4820*/  LOP3.LUT R5, R5, 0x1c0, RZ, 0xc0, !PT ;  /* 0x000001c005057812 */ /* 0x000fe200078ec0ff */
[----:B------:R-:W-:Y:S01]  /*4830*/  IMAD.MOV.U32 R16, RZ, RZ, 0x20 ;  /* 0x00000020ff107424 */ /* 0x000fe200078e00ff */
[----:B------:R-:W-:Y:S01]  /*4840*/  LOP3.LUT P4, RZ, R8, 0x4, RZ, 0xc0, !PT ;  /* 0x0000000408ff7812 */ /* 0x000fe2000788c0ff */
[----:B---3--:R-:W-:Y:S01]  /*4850*/  FADD.FTZ R8, R30, R7 ;  /* 0x000000071e087221 */ /* 0x008fe20000010000 */
[----:B------:R-:W-:Y:S01]  /*4860*/  LOP3.LUT R10, R5, 0x8, R10, 0xf8, !PT ;  /* 0x00000008050a7812 */ /* 0x000fe200078ef80a */
[----:B------:R-:W-:Y:S01]  /*4870*/  FFMA.FTZ R9, R53, UR7, -R9 ;  /* 0x0000000735097c23 */ /* 0x000fe20008010809 */
[----:B------:R-:W-:Y:S01]  /*4880*/  SHF.R.U32.HI R5, RZ, 0x3, R5 ;  /* 0x00000003ff057819 */ /* 0x000fe20000011605 */
[----:B------:R-:W3:Y:S01]  /*4890*/  MUFU.EX2 R29, R29 ;  /* 0x0000001d001d7308 */ /* 0x000ee20000000800 */
[----:B-1----:R-:W-:Y:S01]  /*48a0*/  FADD.FTZ R7, R31, R8 ;  /* 0x000000081f077221 */ /* 0x002fe20000010000 */
[----:B------:R-:W-:-:S02]  /*48b0*/  LOP3.LUT R8, R6, 0x7ffffe00, RZ, 0xc0, !PT ;  /* 0x7ffffe0006087812 */ /* 0x000fc400078ec0ff */
[----:B------:R-:W-:Y:S01]  /*48c0*/  LOP3.LUT R10, R10, R5, RZ, 0x3c, !PT ;  /* 0x000000050a0a7212 */ /* 0x000fe200078e3cff */
[----:B------:R-:W-:Y:S02]  /*48d0*/  @!P1 VIADD R5, R14, 0x28c40 ;  /* 0x00028c400e059836 */ /* 0x000fe40000000000 */
[----:B--2---:R-:W-:Y:S01]  /*48e0*/  FADD.FTZ R6, R34, R7 ;  /* 0x0000000722067221 */ /* 0x004fe20000010000 */
[----:B------:R-:W-:Y:S01]  /*48f0*/  F2FP.BF16.F32.PACK_AB R163, R31, R30 ;  /* 0x0000001e1fa3723e */ /* 0x000fe200000010ff */
[----:B------:R-:W-:Y:S01]  /*4900*/  MUFU.EX2 R32, R32 ;  /* 0x0000002000207308 */ /* 0x000fe20000000800 */
[----:B------:R-:W-:Y:S01]  /*4910*/  IADD3 R10, R10, R8, R15 ;  /* 0x000000080a0a7210 */ /* 0x000fe20007ffe00f */
[----:B----4-:R-:W-:Y:S01]  /*4920*/  FADD.FTZ R7, R35, R6 ;  /* 0x0000000623077221 */ /* 0x010fe20000010000 */
[----:B------:R-:W-:Y:S02]  /*4930*/  @!P1 PRMT R5, RZ, 0x654, R5 ;  /* 0x00000654ff059816 */ /* 0x000fe40000000005 */
[----:B------:R-:W-:-:S02]  /*4940*/  F2FP.BF16.F32.PACK_AB R160, R25, R24 ;  /* 0x0000001819a0723e */ /* 0x000fc400000010ff */
[----:B------:R1:W-:Y:S01]  /*4950*/  @!P1 SYNCS.ARRIVE.TRANS64.RED.A1T0 RZ, [R5+URZ], RZ ;  /* 0x000000ff05ff99a7 */ /* 0x0003e2000810043f */
[----:B------:R-:W2:Y:S01]  /*4960*/  MUFU.EX2 R38, R38 ;  /* 0x0000002600267308 */ /* 0x000ea20000000800 */
[----:B---3--:R-:W-:Y:S02]  /*4970*/  F2FP.BF16.F32.PACK_AB R162, R29, R28 ;  /* 0x0000001c1da2723e */ /* 0x008fe400000010ff */
[----:B------:R-:W-:Y:S01]  /*4980*/  F2FP.BF16.F32.PACK_AB R157, R35, R34 ;  /* 0x00000022239d723e */ /* 0x000fe200000010ff */
[----:B-1----:R-:W-:-:S04]  /*4990*/  FADD.FTZ R5, R24, R25 ;  /* 0x0000001918057221 */ /* 0x002fc80000010000 */
[----:B------:R-:W1:Y:S01]  /*49a0*/  MUFU.EX2 R33, R33 ;  /* 0x0000002100217308 */ /* 0x000e620000000800 */
[----:B------:R-:W-:-:S04]  /*49b0*/  FADD.FTZ R6, R28, R5 ;  /* 0x000000051c067221 */ /* 0x000fc80000010000 */
[----:B------:R-:W-:-:S03]  /*49c0*/  FADD.FTZ R5, R29, R6 ;  /* 0x000000061d057221 */ /* 0x000fc60000010000 */
[----:B------:R-:W3:Y:S01]  /*49d0*/  MUFU.EX2 R39, R39 ;  /* 0x0000002700277308 */ /* 0x000ee20000000800 */
[----:B--2---:R-:W-:Y:S01]  /*49e0*/  FADD.FTZ R8, R38, R7 ;  /* 0x0000000726087221 */ /* 0x004fe20000010000 */
[----:B------:R-:W-:-:S06]  /*49f0*/  FADD.FTZ R6, R32, R5 ;  /* 0x0000000520067221 */ /* 0x000fcc0000010000 */
[----:B------:R-:W2:Y:S01]  /*4a00*/  MUFU.EX2 R36, R36 ;  /* 0x0000002400247308 */ /* 0x000ea20000000800 */
[C---:B-1----:R-:W-:Y:S01]  /*4a10*/  FADD.FTZ R5, R33.reuse, R6 ;  /* 0x0000000621057221 */ /* 0x042fe20000010000 */
[----:B------:R-:W-:-:S06]  /*4a20*/  F2FP.BF16.F32.PACK_AB R156, R33, R32 ;  /* 0x00000020219c723e */ /* 0x000fcc00000010ff */
[----:B------:R-:W1:Y:S01]  /*4a30*/  MUFU.EX2 R42, R42 ;  /* 0x0000002a002a7308 */ /* 0x000e620000000800 */
[C---:B---3--:R-:W-:Y:S01]  /*4a40*/  FADD.FTZ R7, R39.reuse, R8 ;  /* 0x0000000827077221 */ /* 0x048fe20000010000 */
[----:B------:R-:W-:-:S06]  /*4a50*/  F2FP.BF16.F32.PACK_AB R159, R39, R38 ;  /* 0x00000026279f723e */ /* 0x000fcc00000010ff */
[----:B------:R-:W3:Y:S01]  /*4a60*/  MUFU.EX2 R37, R37 ;  /* 0x0000002500257308 */ /* 0x000ee20000000800 */
[----:B--2---:R-:W-:-:S07]  /*4a70*/  FADD.FTZ R6, R36, R5 ;  /* 0x0000000524067221 */ /* 0x004fce0000010000 */
[----:B------:R-:W2:Y:S01]  /*4a80*/  MUFU.EX2 R43, R43 ;  /* 0x0000002b002b7308 */ /* 0x000ea20000000800 */
[----:B-1----:R-:W-:-:S07]  /*4a90*/  FADD.FTZ R8, R42, R7 ;  /* 0x000000072a087221 */ /* 0x002fce0000010000 */
[----:B------:R-:W1:Y:S01]  /*4aa0*/  MUFU.EX2 R40, R40 ;  /* 0x0000002800287308 */ /* 0x000e620000000800 */
[C---:B---3--:R-:W-:Y:S01]  /*4ab0*/  FADD.FTZ R5, R37.reuse, R6 ;  /* 0x0000000625057221 */ /* 0x048fe20000010000 */
[----:B------:R-:W-:-:S06]  /*4ac0*/  F2FP.BF16.F32.PACK_AB R158, R37, R36 ;  /* 0x00000024259e723e */ /* 0x000fcc00000010ff */
[----:B------:R-:W3:Y:S01]  /*4ad0*/  MUFU.EX2 R41, R41 ;  /* 0x0000002900297308 */ /* 0x000ee20000000800 */
[C---:B--2---:R-:W-:Y:S01]  /*4ae0*/  FADD.FTZ R21, R43.reuse, R8 ;  /* 0x000000082b157221 */ /* 0x044fe20000010000 */
[----:B------:R-:W-:Y:S01]  /*4af0*/  LEA R8, R10, UR39, 0x1 ;  /* 0x000000270a087c11 */ /* 0x000fe2000f8e08ff */
[----:B------:R-:W-:Y:S01]  /*4b00*/  BAR.SYNC.DEFER_BLOCKING 0xf, 0x100 ;  /* 0x03c4000000007b1d */ /* 0x000fe20000010000 */
[----:B------:R-:W-:Y:S02]  /*4b10*/  F2FP.BF16.F32.PACK_AB R153, R43, R42 ;  /* 0x0000002a2b99723e */ /* 0x000fe400000010ff */
[C---:B------:R-:W-:Y:S01]  /*4b20*/  IADD3 R10, R8.reuse, 0x26800, RZ ;  /* 0x00026800080a7810 */ /* 0x040fe20007ffe0ff */
[----:B------:R-:W-:Y:S02]  /*4b30*/  VIADD R7, R8, 0x26840 ;  /* 0x0002684008077836 */ /* 0x000fe40000000000 */
[----:B------:R-:W2:Y:S01]  /*4b40*/  MUFU.EX2 R46, R46 ;  /* 0x0000002e002e7308 */ /* 0x000ea20000000800 */
[----:B-1----:R-:W-:Y:S01]  /*4b50*/  FADD.FTZ R6, R40, R5 ;  /* 0x0000000528067221 */ /* 0x002fe20000010000 */
[----:B------:R-:W-:Y:S01]  /*4b60*/  SEL R5, R16, 0xffffffe0, !P3 ;  /* 0xffffffe010057807 */ /* 0x000fe20005800000 */
[----:B------:R-:W-:-:S05]  /*4b70*/  @P4 VIADD R7, R10, 0xffffffc0 ;  /* 0xffffffc00a074836 */ /* 0x000fca0000000000 */
[----:B------:R-:W1:Y:S01]  /*4b80*/  MUFU.EX2 R44, R44 ;  /* 0x0000002c002c7308 */ /* 0x000e620000000800 */
[C---:B---3--:R-:W-:Y:S01]  /*4b90*/  FADD.FTZ R19, R41.reuse, R6 ;  /* 0x0000000629137221 */ /* 0x048fe20000010000 */
[----:B------:R-:W-:Y:S01]  /*4ba0*/  IMAD.IADD R6, R10, 0x1, R5 ;  /* 0x000000010a067824 */ /* 0x000fe200078e0205 */
[----:B------:R-:W-:Y:S01]  /*4bb0*/  F2FP.BF16.F32.PACK_AB R152, R41, R40 ;  /* 0x000000282998723e */ /* 0x000fe200000010ff */
[----:B------:R-:W-:-:S04]  /*4bc0*/  IMAD.IADD R5, R5, 0x1, R7 ;  /* 0x0000000105057824 */ /* 0x000fc800078e0207 */
[----:B------:R-:W3:Y:S01]  /*4bd0*/  MUFU.EX2 R47, R47 ;  /* 0x0000002f002f7308 */ /* 0x000ee20000000800 */
[----:B--2---:R-:W-:Y:S01]  /*4be0*/  FADD.FTZ R16, R46, R21 ;  /* 0x000000152e107221 */ /* 0x004fe20000010000 */
[----:B------:R2:W-:Y:S04]  /*4bf0*/  STSM.16.M88.4 [R8+0x26800], R160 ;  /* 0x026800a008007844 */ /* 0x0005e80000000200 */
[----:B------:R2:W-:Y:S02]  /*4c00*/  STSM.16.M88.4 [R6], R156 ;  /* 0x0000009c06007844 */ /* 0x0005e40000000200 */
[----:B------:R-:W4:Y:S01]  /*4c10*/  MUFU.EX2 R45, R45 ;  /* 0x0000002d002d7308 */ /* 0x000f220000000800 */
[----:B-1----:R-:W-:-:S07]  /*4c20*/  FADD.FTZ R10, R44, R19 ;  /* 0x000000132c0a7221 */ /* 0x002fce0000010000 */
[----:B------:R-:W-:Y:S01]  /*4c30*/  MUFU.EX2 R50, R50 ;  /* 0x0000003200327308 */ /* 0x000fe20000000800 */
[C---:B---3--:R-:W-:Y:S01]  /*4c40*/  F2FP.BF16.F32.PACK_AB R155, R47.reuse, R46 ;  /* 0x0000002e2f9b723e */ /* 0x048fe200000010ff */
[----:B------:R-:W-:-:S06]  /*4c50*/  FADD.FTZ R47, R47, R16 ;  /* 0x000000102f2f7221 */ /* 0x000fcc0000010000 */
[----:B------:R-:W1:Y:S01]  /*4c60*/  MUFU.EX2 R51, R51 ;  /* 0x0000003300337308 */ /* 0x000e620000000800 */
[C---:B----4-:R-:W-:Y:S01]  /*4c70*/  F2FP.BF16.F32.PACK_AB R154, R45.reuse, R44 ;  /* 0x0000002c2d9a723e */ /* 0x050fe200000010ff */
[----:B------:R-:W-:-:S04]  /*4c80*/  FADD.FTZ R45, R45, R10 ;  /* 0x0000000a2d2d7221 */ /* 0x000fc80000010000 */
[----:B------:R2:W-:Y:S02]  /*4c90*/  STSM.16.M88.4 [R7], R152 ;  /* 0x0000009807007844 */ /* 0x0005e40000000200 */
[----:B------:R-:W-:Y:S08]  /*4ca0*/  MUFU.EX2 R48, R48 ;  /* 0x0000003000307308 */ /* 0x000ff00000000800 */
[----:B------:R-:W3:Y:S01]  /*4cb0*/  MUFU.EX2 R49, R49 ;  /* 0x0000003100317308 */ /* 0x000ee20000000800 */
[----:B-1----:R-:W-:Y:S01]  /*4cc0*/  F2FP.BF16.F32.PACK_AB R165, R51, R50 ;  /* 0x0000003233a5723e */ /* 0x002fe200000010ff */
[----:B------:R-:W-:-:S04]  /*4cd0*/  FADD.FTZ R50, R50, R47 ;  /* 0x0000002f32327221 */ /* 0x000fc80000010000 */
[----:B------:R-:W-:Y:S02]  /*4ce0*/  FADD.FTZ R51, R51, R50 ;  /* 0x0000003233337221 */ /* 0x000fe40000010000 */
[----:B------:R-:W1:Y:S08]  /*4cf0*/  MUFU.EX2 R54, R54 ;  /* 0x0000003600367308 */ /* 0x000e700000000800 */
[----:B------:R-:W4:Y:S01]  /*4d00*/  MUFU.EX2 R52, R52 ;  /* 0x0000003400347308 */ /* 0x000f220000000800 */
[----:B---3--:R-:W-:Y:S01]  /*4d10*/  F2FP.BF16.F32.PACK_AB R164, R49, R48 ;  /* 0x0000003031a4723e */ /* 0x008fe200000010ff */
[----:B------:R-:W-:-:S04]  /*4d20*/  FADD.FTZ R48, R48, R45 ;  /* 0x0000002d30307221 */ /* 0x000fc80000010000 */
[----:B------:R-:W-:Y:S02]  /*4d30*/  FADD.FTZ R49, R49, R48 ;  /* 0x0000003031317221 */ /* 0x000fe40000010000 */
[----:B------:R3:W5:Y:S01]  /*4d40*/  MUFU.EX2 R15, R9 ;  /* 0x00000009000f7308 */ /* 0x0007620000000800 */
[----:B-1----:R-:W-:Y:S01]  /*4d50*/  F2FP.BF16.F32.PACK_AB R167, R17, R54 ;  /* 0x0000003611a7723e */ /* 0x002fe200000010ff */
[----:B------:R-:W-:Y:S01]  /*4d60*/  FADD.FTZ R54, R54, R51 ;  /* 0x0000003336367221 */ /* 0x000fe20000010000 */
[----:B----4-:R-:W-:-:S03]  /*4d70*/  FADD.FTZ R10, R52, R49 ;  /* 0x00000031340a7221 */ /* 0x010fc60000010000 */
[----:B---3--:R-:W-:Y:S01]  /*4d80*/  FADD.FTZ R9, R17, R54 ;  /* 0x0000003611097221 */ /* 0x008fe20000010000 */
[C---:B-----5:R-:W-:Y:S01]  /*4d90*/  F2FP.BF16.F32.PACK_AB R166, R15.reuse, R52 ;  /* 0x000000340fa6723e */ /* 0x060fe200000010ff */
[----:B------:R-:W-:-:S04]  /*4da0*/  FADD.FTZ R10, R15, R10 ;  /* 0x0000000a0f0a7221 */ /* 0x000fc80000010000 */
[----:B------:R2:W-:Y:S01]  /*4db0*/  STSM.16.M88.4 [R5], R164 ;  /* 0x000000a405007844 */ /* 0x0005e20000000200 */
[----:B------:R-:W-:Y:S05]  /*4dc0*/  @!P0 BRA `(.L_x_7027) ;  /* 0x0000000000048947 */ /* 0x000fea0003800000 */
[----:B------:R-:W-:Y:S01]  /*4dd0*/  BPT.TRAP 0x1 ;  /* 0x000000040000795c */ /* 0x000fe20000300000 */
.L_x_7027:
[----:B------:R1:W3:Y:S01]  /*4de0*/  SYNCS.PHASECHK.TRANS64.TRYWAIT P3, [UR39+0x28c50], R13 ;  /* 0x028c500dff0075a7 */ /* 0x0002e20008060167 */
[----:B------:R-:W-:Y:S05]  /*4df0*/  @!P0 BRA `(.L_x_7028) ;  /* 0x0000000000048947 */ /* 0x000fea0003800000 */
[----:B------:R-:W-:Y:S01]  /*4e00*/  BPT.TRAP 0x1 ;  /* 0x000000040000795c */ /* 0x000fe20000300000 */
.L_x_7028:
[----:B---3--:R-:W-:Y:S05]  /*4e10*/  @P3 BRA `(.L_x_7029) ;  /* 0x0000000000083947 */ /* 0x008fea0003800000 */
[----:B------:R-:W3:Y:S02]  /*4e20*/  SYNCS.PHASECHK.TRANS64.TRYWAIT P3, [UR39+0x28c50], R13 ;  /* 0x028c500dff0075a7 */ /* 0x000ee40008060167 */
[----:B---3--:R-:W-:Y:S05]  /*4e30*/  @!P3 BRA `(.L_x_7030) ;  /* 0x000000b4004cb947 */ /* 0x008fea0003800000 */
.L_x_7029:
[----:B------:R-:W-:Y:S01]  /*4e40*/  WARPGROUP.ARRIVE ;  /* 0x00000000000079c5 */ /* 0x000fe20000000000 */
[----:B------:R-:W-:Y:S01]  /*4e50*/  UMOV UR14, UR38 ;  /* 0x00000026000e7c82 */ /* 0x000fe20008000000 */
[----:B------:R-:W-:Y:S01]  /*4e60*/  UMOV UR15, 0x40000040 ;  /* 0x40000040000f7882 */ /* 0x000fe20000000000 */
[----:B------:R-:W-:Y:S01]  /*4e70*/  UIADD3 UR4, UR38, 0x80, URZ ;  /* 0x0000008026047890 */ /* 0x000fe2000fffe03f */
[----:B---3--:R-:W-:Y:S01]  /*4e80*/  @!P1 IADD3 R14, R14, 0x28c60, RZ ;  /* 0x00028c600e0e9810 */ /* 0x008fe20007ffe0ff */
[----:B------:R-:W-:Y:S01]  /*4e90*/  UIMAD UR10, UR37, UR10, -UR6 ;  /* 0x0000000a250a72a4 */ /* 0x000fe2000f8e0a06 */
[----:B------:R-:W-:Y:S01]  /*4ea0*/  HGMMA.64x256x16.F32.BF16 R24, R160, gdesc[UR12].tnspB, RZ, !UPT, gsb0 ;  /* 0x43e0000ca0187df0 */ /* 0x000fe2000c0018ff */
[----:B------:R-:W-:Y:S01]  /*4eb0*/  UMOV UR15, 0x40000040 ;  /* 0x40000040000f7882 */ /* 0x000fe20000000000 */
[----:B------:R-:W-:Y:S01]  /*4ec0*/  UIADD3 UR41, UR41, -0x2, URZ ;  /* 0xfffffffe29297890 */ /* 0x000fe2000fffe03f */
[----:B------:R-:W-:Y:S01]  /*4ed0*/  @!P1 PRMT R14, RZ, 0x654, R14 ;  /* 0x00000654ff0e9816 */ /* 0x000fe2000000000e */
[----:B------:R-:W-:Y:S01]  /*4ee0*/  UMOV UR14, UR4 ;  /* 0x00000004000e7c82 */ /* 0x000fe20008000000 */
[----:B------:R-:W-:Y:S01]  /*4ef0*/  UIADD3 UR4, UR38, 0x100, URZ ;  /* 0x0000010026047890 */ /* 0x000fe2000fffe03f */
[----:B------:R-:W-:-:S02]  /*4f00*/  WARPGROUP.DEPBAR.LE gsb0, 0x0 ;  /* 0x00008000000079c5 */ /* 0x000fc40000010000 */
[----:B------:R-:W-:-:S15]  /*4f10*/  WARPGROUP.ARRIVE ;  /* 0x00000000000079c5 */ /* 0x000fde0000000000 */
[----:B------:R-:W-:-:S05]  /*4f20*/  NOP ;  /* 0x0000000000007918 */ /* 0x000fca0000000000 */
        /* <DEDUP_REMOVED lines=10> */
[----:B------:R-:W3:Y:S02]  /*4fd0*/  S2UR UR4, SR_CTAID.X ;  /* 0x00000000000479c3 */ /* 0x000ee40000002500 */
[----:B---3--:R-:W-:-:S03]  /*4fe0*/  USHF.L.U32 UR11, UR4, 0x6, URZ ;  /* 0x00000006040b7899 */ /* 0x008fc6000800063f */
[----:B------:R-:W-:Y:S02]  /*4ff0*/  @UP0 ULDC UR4, c[0x0][0x44c] ;  /* 0x0001130000040ab9 */ /* 0x000fe40000000800 */
[----:B------:R-:W-:Y:S02]  /*5000*/  UIMAD.WIDE.U32 UR4, UR11, UR4, URZ ;  /* 0x000000040b0472a5 */ /* 0x000fe4000f8e003f */
[----:B------:R-:W-:Y:S01]  /*5010*/  UMOV UR6, UR11 ;  /* 0x0000000b00067c82 */ /* 0x000fe20008000000 */
[----:B------:R-:W-:Y:S02]  /*5020*/  WARPGROUP.DEPBAR.LE gsb0, 0x0 ;  /* 0x00008000000079c5 */ /* 0x000fe40000010000 */
[----:B------:R-:W-:-:S13]  /*5030*/  WARPGROUP.ARRIVE ;  /* 0x00000000000079c5 */ /* 0x000fda0000000000 */
[----:B------:R-:W-:Y:S01]  /*5040*/  HGMMA.64x256x16.F32.BF16 R24, R164, gdesc[UR12].tnspB, R24, gsb0 ;  /* 0x43e0000ca4187df0 */ /* 0x000fe20008001818 */
[----:B------:R-:W-:Y:S02]  /*5050*/  @UP0 ULDC UR14, c[0x0][0x450] ;  /* 0x00011400000e0ab9 */ /* 0x000fe40000000800 */
[----:B------:R-:W-:-:S03]  /*5060*/  @UP0 USHF.R.U32.HI UR6, URZ, UR14, UR5 ;  /* 0x0000000e3f060299 */ /* 0x000fc60008011605 */
[----:B------:R-:W-:Y:S01]  /*5070*/  UMOV UR5, URZ ;  /* 0x0000003f00057c82 */ /* 0x000fe20008000000 */
[----:B------:R-:W-:-:S04]  /*5080*/  UIADD3 UR6, UR10, UR6, URZ ;  /* 0x000000060a067290 */ /* 0x000fc8000fffe03f */
[----:B------:R-:W-:-:S04]  /*5090*/  USHF.R.S32.HI UR4, URZ, 0x1f, UR6 ;  /* 0x0000001f3f047899 */ /* 0x000fc80008011406 */
[----:B------:R-:W-:-:S04]  /*50a0*/  ULEA.HI UR4, UR4, UR6, URZ, 0x6 ;  /* 0x0000000604047291 */ /* 0x000fc8000f8f303f */
[----:B------:R-:W-:-:S04]  /*50b0*/  USHF.R.S32.HI UR4, URZ, 0x6, UR4 ;  /* 0x000000063f047899 */ /* 0x000fc80008011404 */
[----:B------:R-:W-:-:S04]  /*50c0*/  UISETP.LT.AND UP1, UPT, UR40, UR4, UPT ;  /* 0x000000042800728c */ /* 0x000fc8000bf21270 */
[----:B------:R-:W-:-:S03]  /*50d0*/  USEL UR25, UR40, UR4, !UP1 ;  /* 0x0000000428197287 */ /* 0x000fc6000c800000 */
[----:B------:R-:W-:Y:S01]  /*50e0*/  UMOV UR4, URZ ;  /* 0x0000003f00047c82 */ /* 0x000fe20008000000 */
[----:B------:R-:W-:-:S06]  /*50f0*/  UISETP.GE.AND UP1, UPT, UR41, UR25, UPT ;  /* 0x000000192900728c */ /* 0x000fcc000bf26270 */
[----:B------:R-:W-:Y:S01]  /*5100*/  PLOP3.LUT P3, PT, PT, PT, UP1, 0x80, 0x0 ;  /* 0x000000000000781c */ /* 0x000fe20003f6f018 */
        /* <DEDUP_REMOVED lines=10> */
[----:B------:R-:W-:Y:S05]  /*51b0*/  @!P3 BRA `(.L_x_7031) ;  /* 0x0000001c0088b947 */ /* 0x000fea0003800000 */
[----:B---3--:R-:W-:Y:S01]  /*51c0*/  IMAD.MOV.U32 R14, RZ, RZ, R2 ;  /* 0x000000ffff0e7224 */ /* 0x008fe200078e0002 */
[----:B------:R-:W-:Y:S01]  /*51d0*/  UMOV UR5, URZ ;  /* 0x0000003f00057c82 */ /* 0x000fe20008000000 */
[----:B------:R-:W-:Y:S01]  /*51e0*/  IMAD.MOV.U32 R15, RZ, RZ, R0 ;  /* 0x000000ffff0f7224 */ /* 0x000fe200078e0000 */
[----:B------:R-:W-:Y:S01]  /*51f0*/  UMOV UR6, URZ ;  /* 0x0000003f00067c82 */ /* 0x000fe20008000000 */
[----:B------:R-:W-:Y:S01]  /*5200*/  ULDC UR29, c[0x0][0x288] ;  /* 0x0000a200001d7ab9 */ /* 0x000fe20000000800 */
[----:B------:R-:W-:Y:S01]  /*5210*/  ULDC UR28, c[0x0][0x2f0] ;  /* 0x0000bc00001c7ab9 */ /* 0x000fe20000000800 */
[----:B------:R-:W-:-:S05]  /*5220*/  ULDC UR26, c[0x0][0x988] ;  /* 0x00026200001a7ab9 */ /* 0x000fca0000000800 */
.L_x_7040:
[----:B------:R-:W-:-:S04]  /*5230*/  UIADD3 UR4, UR6, 0x1, URZ ;  /* 0x0000000106047890 */ /* 0x000fc8000fffe03f */
[----:B------:R-:W-:-:S04]  /*5240*/  UISETP.NE.AND UP1, UPT, UR4, 0x2, UPT ;  /* 0x000000020400788c */ /* 0x000fc8000bf25270 */
[----:B------:R-:W-:Y:S02]  /*5250*/  USEL UR7, URZ, 0x1, UP1 ;  /* 0x000000013f077887 */ /* 0x000fe40008800000 */
[----:B------:R-:W-:Y:S02]  /*5260*/  USEL UR4, UR4, URZ, UP1 ;  /* 0x0000003f04047287 */ /* 0x000fe40008800000 */
[----:B------:R-:W-:Y:S01]  /*5270*/  ULOP3.LUT UR5, UR5, UR7, URZ, 0x3c, !UPT ;  /* 0x0000000705057292 */ /* 0x000fe2000f8e3c3f */
[----:B----4-:R-:W-:Y:S11]  /*5280*/  @!P0 BRA `(.L_x_7032) ;  /* 0x0000000000048947 */ /* 0x010ff60003800000 */
[----:B------:R-:W-:Y:S01]  /*5290*/  BPT.TRAP 0x1 ;  /* 0x000000040000795c */ /* 0x000fe20000300000 */
.L_x_7032:
[----:B------:R-:W-:Y:S01]  /*52a0*/  ULEA UR27, UR4, UR39, 0x3 ;  /* 0x00000027041b7291 */ /* 0x000fe2000f8e183f */
[----:B01----:R-:W-:-:S05]  /*52b0*/  IMAD.U32 R13, RZ, RZ, UR5 ;  /* 0x00000005ff0d7e24 */ /* 0x003fca000f8e00ff */
[----:B------:R-:W-:-:S04]  /*52c0*/  SHF.L.U32 R13, R13, 0x1f, RZ ;  /* 0x0000001f0d0d7819 */ /* 0x000fc800000006ff */
[----:B------:R0:W1:Y:S01]  /*52d0*/  SYNCS.PHASECHK.TRANS64.TRYWAIT P3, [UR27+0x28c30], R13 ;  /* 0x028c300dff0075a7 */ /* 0x000062000806015b */
[----:B------:R-:W-:Y:S05]  /*52e0*/  @!P0 BRA `(.L_x_7033) ;  /* 0x0000000000048947 */ /* 0x000fea0003800000 */
[----:B------:R-:W-:Y:S01]  /*52f0*/  BPT.TRAP 0x1 ;  /* 0x000000040000795c */ /* 0x000fe20000300000 */
.L_x_7033:
[----:B-1----:R-:W-:Y:S05]  /*5300*/  @P3 BRA `(.L_x_7034) ;  /* 0x0000000000083947 */ /* 0x002fea0003800000 */
[----:B------:R-:W1:Y:S02]  /*5310*/  SYNCS.PHASECHK.TRANS64.TRYWAIT P3, [UR27+0x28c30], R13 ;  /* 0x028c300dff0075a7 */ /* 0x000e64000806015b */
[----:B-1----:R-:W-:Y:S05]  /*5320*/  @!P3 BRA `(.L_x_7035) ;  /* 0x000000b00024b947 */ /* 0x002fea0003800000 */
.L_x_7034:
[----:B------:R-:W-:Y:S01]  /*5330*/  ULEA UR10, UR4, UR24, 0x9 ;  /* 0x00000018040a7291 */ /* 0x000fe2000f8e483f */
[----:B--2---:R-:W-:Y:S01]  /*5340*/  WARPGROUP.ARRIVE ;  /* 0x00000000000079c5 */ /* 0x004fe20000000000 */
[----:B------:R-:W-:Y:S01]  /*5350*/  UMOV UR11, 0x40000040 ;  /* 0x40000040000b7882 */ /* 0x000fe20000000000 */
[----:B------:R-:W-:Y:S01]  /*5360*/  UMOV UR15, 0x40000040 ;  /* 0x40000040000f7882 */ /* 0x000fe20000000000 */
[----:B------:R-:W-:Y:S01]  /*5370*/  UIADD3 UR14, UR10, 0x2, URZ ;  /* 0x000000020a0e7890 */ /* 0x000fe2000fffe03f */
[----:B-1----:R-:W-:Y:S01]  /*5380*/  IMAD.MOV.U32 R0, RZ, RZ, R12 ;  /* 0x000000ffff007224 */ /* 0x002fe200078e000c */
[----:B------:R-:W-:Y:S01]  /*5390*/  UIADD3 UR18, UR10, 0x4, URZ ;  /* 0x000000040a127890 */ /* 0x000fe2000fffe03f */
[----:B------:R-:W-:Y:S01]  /*53a0*/  MOV R19, UR28 ;  /* 0x0000001c00137c02 */ /* 0x000fe20008000f00 */
[----:B------:R-:W-:Y:S01]  /*53b0*/  UMOV UR19, 0x40000040 ;  /* 0x4000004000137882 */ /* 0x000fe20000000000 */
[----:B------:R-:W-:Y:S01]  /*53c0*/  HGMMA.64x64x16.F32.BF16 R152, gdesc[UR8], RZ, !UPT, gsb0 ;  /* 0x00e00000089879f0 */ /* 0x000fe2000c0018ff */
[----:B------:R-:W-:Y:S01]  /*53d0*/  UIADD3 UR22, UR10, 0x6, URZ ;  /* 0x000000060a167890 */ /* 0x000fe2000fffe03f */
[----:B------:R-:W-:Y:S01]  /*53e0*/  UMOV UR23, 0x40000040 ;  /* 0x4000004000177882 */ /* 0x000fe20000000000 */
[----:B------:R-:W-:-:S02]  /*53f0*/  @UP0 ULDC UR7, c[0x0][0x44c] ;  /* 0x0001130000070ab9 */ /* 0x000fc40000000800 */
[----:B------:R-:W-:Y:S01]  /*5400*/  @P2 IMAD.HI.U32 R2, R12, UR7, RZ ;  /* 0x000000070c022c27 */ /* 0x000fe2000f8e00ff */
[----:B------:R-:W-:-:S04]  /*5410*/  @UP0 ULDC UR7, c[0x0][0x450] ;  /* 0x0001140000070ab9 */ /* 0x000fc80000000800 */
[----:B------:R-:W-:Y:S01]  /*5420*/  @P2 SHF.R.U32.HI R0, RZ, UR7, R2 ;  /* 0x00000007ff002c19 */ /* 0x000fe20008011602 */
[----:B------:R-:W-:Y:S02]  /*5430*/  UMOV UR7, 0xffffffc0 ;  /* 0xffffffc000077882 */ /* 0x000fe40000000000 */
[----:B------:R-:W-:Y:S02]  /*5440*/  UIMAD UR7, UR41, UR7, 0x1 ;  /* 0x00000001290774a4 */ /* 0x000fe4000f8e0207 */
[----:B------:R-:W1:Y:S04]  /*5450*/  SHFL.IDX PT, R17, R0, RZ, 0x1c1f ;  /* 0x001c1fff00117589 */ /* 0x000e6800000e0000 */
[----:B------:R-:W-:Y:S01]  /*5460*/  IADD3 R2, -R11, UR7, RZ ;  /* 0x000000070b027c10 */ /* 0x000fe2000fffe1ff */
[----:B------:R-:W-:-:S04]  /*5470*/  UMOV UR7, UR26 ;  /* 0x0000001a00077c82 */ /* 0x000fc80008000000 */
[----:B------:R-:W-:-:S05]  /*5480*/  IMAD R2, R19, UR37, R2 ;  /* 0x0000002513027c24 */ /* 0x000fca000f8e0202 */
[----:B-1----:R-:W-:-:S04]  /*5490*/  IADD3 R17, R17, -UR29, R2 ;  /* 0x8000001d11117c10 */ /* 0x002fc8000fffe002 */
[C---:B------:R-:W-:Y:S02]  /*54a0*/  ISETP.GT.AND P3, PT, R17.reuse, RZ, PT ;  /* 0x000000ff1100720c */ /* 0x040fe40003f64270 */
        /* <DEDUP_REMOVED lines=48> */
[----:B------:R-:W-:Y:S02]  /*57b0*/  FSEL R177, R177, -INF , P4 ;  /* 0xff800000b1b17808 */ /* 0x000fe40002000000 */
[----:B------:R-:W-:Y:S02]  /*57c0*/  FMNMX.FTZ R16, R176, R19, !PT ;  /* 0x00000013b0107209 */ /* 0x000fe40007810000 */
[----:B------:R-:W-:-:S02]  /*57d0*/  ISETP.GT.AND P3, PT, R17, 0x38, PT ;  /* 0x000000381100780c */ /* 0x000fc40003f64270 */
[----:B------:R-:W-:Y:S02]  /*57e0*/  ISETP.GT.AND P4, PT, R17, 0x39, PT ;  /* 0x000000391100780c */ /* 0x000fe40003f84270 */
[----:B------:R-:W-:Y:S02]  /*57f0*/  FMNMX.FTZ R17, R177, R16, !PT ;  /* 0x00000010b1117209 */ /* 0x000fe40007810000 */
[----:B------:R-:W-:Y:S02]  /*5800*/  FSEL R180, R180, -INF , P3 ;  /* 0xff800000b4b47808 */ /* 0x000fe40001800000 */
[----:B------:R-:W-:Y:S02]  /*5810*/  FSEL R181, R181, -INF , P4 ;  /* 0xff800000b5b57808 */ /* 0x000fe40002000000 */
[----:B------:R-:W-:Y:S02]  /*5820*/  FMNMX.FTZ R16, R180, R17, !PT ;  /* 0x00000011b4107209 */ /* 0x000fe40007810000 */
[----:B------:R-:W1:Y:S02]  /*5830*/  SHFL.IDX PT, R17, R0, 0x1, 0x1c1f ;  /* 0x003c1f0000117f89 */ /* 0x000e6400000e0000 */
[----:B------:R-:W-:-:S05]  /*5840*/  FMNMX.FTZ R16, R181, R16, !PT ;  /* 0x00000010b5107209 */ /* 0x000fca0007810000 */
[----:B------:R-:W2:Y:S01]  /*5850*/  SHFL.BFLY PT, R19, R16, 0x2, 0x1f ;  /* 0x0c401f0010137f89 */ /* 0x000ea200000e0000 */
[----:B-1----:R-:W-:-:S04]  /*5860*/  IADD3 R2, R17, -UR29, R2 ;  /* 0x8000001d11027c10 */ /* 0x002fc8000fffe002 */
[C---:B------:R-:W-:Y:S02]  /*5870*/  ISETP.GT.AND P3, PT, R2.reuse, RZ, PT ;  /* 0x000000ff0200720c */ /* 0x040fe40003f64270 */
[----:B------:R-:W-:Y:S02]  /*5880*/  ISETP.GT.AND P4, PT, R2, 0x1, PT ;  /* 0x000000010200780c */ /* 0x000fe40003f84270 */
[----:B------:R-:W-:Y:S02]  /*5890*/  FSEL R17, R154, -INF , P3 ;  /* 0xff8000009a117808 */ /* 0x000fe40001800000 */
[----:B------:R-:W-:Y:S02]  /*58a0*/  ISETP.GT.AND P3, PT, R2, 0x8, PT ;  /* 0x000000080200780c */ /* 0x000fe40003f64270 */
[----:B------:R-:W-:Y:S02]  /*58b0*/  FSEL R155, R155, -INF , P4 ;  /* 0xff8000009b9b7808 */ /* 0x000fe40002000000 */
[----:B------:R-:W-:-:S02]  /*58c0*/  FMNMX.FTZ R0, R17, R14, !PT ;  /* 0x0000000e11007209 */ /* 0x000fc40007810000 */
[----:B--2---:R-:W-:Y:S02]  /*58d0*/  FMNMX.FTZ R18, R16, R19, !PT ;  /* 0x0000001310127209 */ /* 0x004fe40007810000 */
[----:B------:R-:W-:Y:S02]  /*58e0*/  ISETP.GT.AND P4, PT, R2, 0x9, PT ;  /* 0x000000090200780c */ /* 0x000fe40003f84270 */
[----:B------:R-:W-:Y:S01]  /*58f0*/  FSEL R158, R158, -INF , P3 ;  /* 0xff8000009e9e7808 */ /* 0x000fe20001800000 */
[----:B------:R-:W1:Y:S01]  /*5900*/  SHFL.BFLY PT, R21, R18, 0x1, 0x1f ;  /* 0x0c201f0012157f89 */ /* 0x000e6200000e0000 */
        /* <DEDUP_REMOVED lines=28> */
[----:B-1----:R-:W-:Y:S02]  /*5ad0*/  FMNMX.FTZ R0, R18, R21, !PT ;  /* 0x0000001512007209 */ /* 0x002fe40007810000 */
[----:B------:R-:W-:Y:S02]  /*5ae0*/  ISETP.GT.AND P3, PT, R2, 0x31, PT ;  /* 0x000000310200780c */ /* 0x000fe40003f64270 */
[----:B------:R-:W-:Y:S01]  /*5af0*/  FSEL R178, R178, -INF , P5 ;  /* 0xff800000b2b27808 */ /* 0x000fe20002800000 */
[----:B------:R-:W-:Y:S01]  /*5b00*/  FMUL.FTZ R18, R0, UR7 ;  /* 0x0000000700127c20 */ /* 0x000fe20008410000 */
[----:B------:R-:W-:Y:S02]  /*5b10*/  FMNMX.FTZ R21, R175, R16, !PT ;  /* 0x00000010af157209 */ /* 0x000fe40007810000 */
[----:B------:R-:W-:-:S02]  /*5b20*/  ISETP.GT.AND P5, PT, R2, 0x38, PT ;  /* 0x000000380200780c */ /* 0x000fc40003fa4270 */
[----:B------:R-:W-:Y:S02]  /*5b30*/  FSEL R179, R179, -INF , P3 ;  /* 0xff800000b3b37808 */ /* 0x000fe40001800000 */
[----:B------:R-:W-:Y:S02]  /*5b40*/  FMNMX.FTZ R16, R178, R21, !PT ;  /* 0x00000015b2107209 */ /* 0x000fe40007810000 */
[----:B------:R-:W-:Y:S02]  /*5b50*/  ISETP.GT.AND P3, PT, R2, 0x39, PT ;  /* 0x000000390200780c */ /* 0x000fe40003f64270 */
[----:B------:R-:W-:Y:S02]  /*5b60*/  FSEL R182, R182, -INF , P5 ;  /* 0xff800000b6b67808 */ /* 0x000fe40002800000 */
[----:B------:R-:W-:Y:S02]  /*5b70*/  FMNMX.FTZ R21, R179, R16, !PT ;  /* 0x00000010b3157209 */ /* 0x000fe40007810000 */
[----:B------:R-:W-:-:S02]  /*5b80*/  FSETP.NEU.FTZ.AND P4, PT, R0, -INF , PT ;  /* 0xff8000000000780b */ /* 0x000fc40003f9d000 */
[----:B------:R-:W-:Y:S02]  /*5b90*/  FSEL R183, R183, -INF , P3 ;  /* 0xff800000b7b77808 */ /* 0x000fe40001800000 */
[----:B------:R-:W-:Y:S02]  /*5ba0*/  FMNMX.FTZ R2, R182, R21, !PT ;  /* 0x00000015b6027209 */ /* 0x000fe40007810000 */
[----:B------:R-:W-:Y:S02]  /*5bb0*/  FSEL R22, R18, RZ, P4 ;  /* 0x000000ff12167208 */ /* 0x000fe40002000000 */
[----:B------:R-:W-:-:S03]  /*5bc0*/  FMNMX.FTZ R2, R183, R2, !PT ;  /* 0x00000002b7027209 */ /* 0x000fc60007810000 */
[--C-:B------:R-:W-:Y:S01]  /*5bd0*/  FFMA.FTZ R19, R152, UR7, -R22.reuse ;  /* 0x0000000798137c23 */ /* 0x100fe20008010816 */
[--C-:B------:R-:W-:Y:S01]  /*5be0*/  FFMA.FTZ R152, R153, UR7, -R22.reuse ;  /* 0x0000000799987c23 */ /* 0x100fe20008010816 */
[--C-:B------:R-:W-:Y:S01]  /*5bf0*/  FFMA.FTZ R23, R161, UR7, -R22.reuse ;  /* 0x00000007a1177c23 */ /* 0x100fe20008010816 */
[----:B------:R-:W1:Y:S01]  /*5c00*/  SHFL.BFLY PT, R153, R2, 0x2, 0x1f ;  /* 0x0c401f0002997f89 */ /* 0x000e6200000e0000 */
        /* <DEDUP_REMOVED lines=13> */
[----:B------:R-:W-:Y:S01]  /*5ce0*/  FSEL R22, R0, RZ, P4 ;  /* 0x000000ff00167208 */ /* 0x000fe20002000000 */
[----:B------:R-:W-:Y:S01]  /*5cf0*/  MUFU.EX2 R19, R19 ;  /* 0x0000001300137308 */ /* 0x000fe20000000800 */
[----:B------:R-:W-:-:S02]  /*5d00*/  IMAD.U32 R168, RZ, RZ, UR27 ;  /* 0x0000001bffa87e24 */ /* 0x000fc4000f8e00ff */
[----:B------:R-:W-:Y:S02]  /*5d10*/  IMAD.U32 R180, RZ, RZ, UR6 ;  /* 0x00000006ffb47e24 */ /* 0x000fe4000f8e00ff */
[----:B------:R-:W-:-:S03]  /*5d20*/  FADD.FTZ R22, -R22, R15 ;  /* 0x0000000f16167221 */ /* 0x000fc60000010100 */
        /* <DEDUP_REMOVED lines=9> */
[----:B------:R-:W-:-:S03]  /*5dc0*/  FMUL.FTZ R153, R2, UR7 ;  /* 0x0000000702997c20 */ /* 0x000fc60008410000 */
[----:B------:R-:W-:Y:S02]  /*5dd0*/  FSEL R15, R2, RZ, P3 ;  /* 0x000000ff020f7208 */ /* 0x000fe40001800000 */
[----:B------:R-:W-:Y:S01]  /*5de0*/  FSEL R172, R153, RZ, P3 ;  /* 0x000000ff99ac7208 */ /* 0x000fe20001800000 */
[----:B------:R-:W-:Y:S01]  /*5df0*/  MUFU.EX2 R16, R16 ;  /* 0x0000001000107308 */ /* 0x000fe20000000800 */
[----:B------:R-:W-:Y:S01]  /*5e00*/  ISETP.NE.AND P3, PT, R4, RZ, PT ;  /* 0x000000ff0400720c */ /* 0x000fe20003f65270 */
[----:B------:R-:W-:Y:S02]  /*5e10*/  FADD.FTZ R15, -R15, R14 ;  /* 0x0000000e0f0f7221 */ /* 0x000fe40000010100 */
        /* <DEDUP_REMOVED lines=13> */
[----:B-1----:R-:W-:Y:S01]  /*5ef0*/  FMUL.FTZ R17, R22, UR7 ;  /* 0x0000000716117c20 */ /* 0x002fe20008410000 */
[----:B------:R-:W-:Y:S01]  /*5f00*/  FMUL.FTZ R22, R15, UR7 ;  /* 0x000000070f167c20 */ /* 0x000fe20008410000 */
[----:B------:R-:W-:-:S02]  /*5f10*/  @!P1 VIADD R15, R168, 0x28c40 ;  /* 0x00028c40a80f9836 */ /* 0x000fc40000000000 */
[--C-:B------:R-:W-:Y:S01]  /*5f20*/  FFMA.FTZ R175, R175, UR7, -R172.reuse ;  /* 0x00000007afaf7c23 */ /* 0x100fe200080108ac */
[--C-:B------:R-:W-:Y:S01]  /*5f30*/  FFMA.FTZ R178, R178, UR7, -R172.reuse ;  /* 0x00000007b2b27c23 */ /* 0x100fe200080108ac */
[--C-:B------:R-:W-:Y:S01]  /*5f40*/  FFMA.FTZ R179, R179, UR7, -R172.reuse ;  /* 0x00000007b3b37c23 */ /* 0x100fe200080108ac */
[--C-:B------:R-:W-:Y:S01]  /*5f50*/  FFMA.FTZ R182, R182, UR7, -R172.reuse ;  /* 0x00000007b6b67c23 */ /* 0x100fe200080108ac */
[----:B------:R-:W1:Y:S01]  /*5f60*/  MUFU.EX2 R14, R17 ;  /* 0x00000011000e7308 */ /* 0x000e620000000800 */
[----:B------:R-:W-:Y:S01]  /*5f70*/  @!P1 PRMT R15, RZ, 0x654, R15 ;  /* 0x00000654ff0f9816 */ /* 0x000fe2000000000f */
[----:B------:R-:W-:-:S03]  /*5f80*/  FFMA.FTZ R172, R183, UR7, -R172 ;  /* 0x00000007b7ac7c23 */ /* 0x000fc600080108ac */
[----:B------:R1:W-:Y:S03]  /*5f90*/  @!P1 SYNCS.ARRIVE.TRANS64.RED.A1T0 RZ, [R15+URZ], RZ ;  /* 0x000000ff0fff99a7 */ /* 0x0003e6000810043f */
[----:B------:R-:W2:Y:S08]  /*5fa0*/  MUFU.EX2 R22, R22 ;  /* 0x0000001600167308 */ /* 0x000eb00000000800 */
[----:B------:R-:W3:Y:S01]  /*5fb0*/  MUFU.EX2 R158, R158 ;  /* 0x0000009e009e7308 */ /* 0x000ee20000000800 */
[----:B-1----:R-:W-:Y:S01]  /*5fc0*/  FFMA.FTZ R15, R14, R10, R19 ;  /* 0x0000000a0e0f7223 */ /* 0x002fe20000010013 */
[-C--:B------:R-:W-:Y:S01]  /*5fd0*/  FMUL.FTZ R24, R24, R14.reuse ;  /* 0x0000000e18187220 */ /* 0x080fe20000410000 */
[-C--:B------:R-:W-:Y:S01]  /*5fe0*/  FMUL.FTZ R25, R25, R14.reuse ;  /* 0x0000000e19197220 */ /* 0x080fe20000410000 */
[-C--:B------:R-:W-:Y:S01]  /*5ff0*/  FMUL.FTZ R28, R28, R14.reuse ;  /* 0x0000000e1c1c7220 */ /* 0x080fe20000410000 */
[C---:B------:R-:W-:Y:S01]  /*6000*/  FADD.FTZ R15, R152.reuse, R15 ;  /* 0x0000000f980f7221 */ /* 0x040fe20000010000 */
[----:B------:R-:W-:Y:S01]  /*6010*/  F2FP.BF16.F32.PACK_AB R152, R152, R19 ;  /* 0x000000139898723e */ /* 0x000fe200000010ff */
[----:B------:R-:W-:Y:S01]  /*6020*/  FMUL.FTZ R29, R29, R14 ;  /* 0x0000000e1d1d7220 */ /* 0x000fe20000410000 */
[----:B------:R-:W1:Y:S01]  /*6030*/  MUFU.EX2 R157, R157 ;  /* 0x0000009d009d7308 */ /* 0x000e620000000800 */
[----:B--2---:R-:W-:Y:S01]  /*6040*/  FFMA.FTZ R17, R22, R9, R153 ;  /* 0x0000000916117223 */ /* 0x004fe20000010099 */
[----:B------:R-:W-:-:S02]  /*6050*/  @!P3 IMAD R9, R180, 0x40, R3 ;  /* 0x00000040b409b824 */ /* 0x000fc400078e0203 */
[----:B------:R-:W-:Y:S01]  /*6060*/  FADD.FTZ R10, R154, R15 ;  /* 0x0000000f9a0a7221 */ /* 0x000fe20000010000 */
[C---:B------:R-:W-:Y:S01]  /*6070*/  F2FP.BF16.F32.PACK_AB R153, R176.reuse, R153 ;  /* 0x00000099b099723e */ /* 0x040fe200000010ff */
[----:B------:R-:W-:Y:S01]  /*6080*/  FADD.FTZ R17, R176, R17 ;  /* 0x00000011b0117221 */ /* 0x000fe20000010000 */
[C---:B------:R-:W-:Y:S01]  /*6090*/  F2FP.BF16.F32.PACK_AB R154, R21.reuse, R154 ;  /* 0x0000009a159a723e */ /* 0x040fe200000010ff */
[----:B------:R-:W-:Y:S01]  /*60a0*/  FADD.FTZ R15, R21, R10 ;  /* 0x0000000a150f7221 */ /* 0x000fe20000010000 */
[----:B------:R-:W2:Y:S01]  /*60b0*/  MUFU.EX2 R162, R162 ;  /* 0x000000a200a27308 */ /* 0x000ea20000000800 */
[----:B---3--:R-:W-:Y:S01]  /*60c0*/  FADD.FTZ R180, R158, R17 ;  /* 0x000000119eb47221 */ /* 0x008fe20000010000 */
[----:B------:R-:W-:Y:S01]  /*60d0*/  @!P3 LEA R9, R9, UR39, 0x2 ;  /* 0x000000270909bc11 */ /* 0x000fe2000f8e10ff */
[----:B------:R-:W-:Y:S01]  /*60e0*/  FADD.FTZ R10, R156, R15 ;  /* 0x0000000f9c0a7221 */ /* 0x000fe20000010000 */
[----:B------:R-:W-:Y:S01]  /*60f0*/  F2FP.BF16.F32.PACK_AB R156, R23, R156 ;  /* 0x0000009c179c723e */ /* 0x000fe200000010ff */
[-C--:B------:R-:W-:Y:S01]  /*6100*/  FMUL.FTZ R32, R32, R14.reuse ;  /* 0x0000000e20207220 */ /* 0x080fe20000410000 */
[----:B------:R-:W-:Y:S01]  /*6110*/  FMUL.FTZ R33, R33, R14 ;  /* 0x0000000e21217220 */ /* 0x000fe20000410000 */
[----:B------:R-:W-:Y:S01]  /*6120*/  FADD.FTZ R15, R23, R10 ;  /* 0x0000000a170f7221 */ /* 0x000fe20000010000 */
[----:B------:R-:W3:Y:S01]  /*6130*/  MUFU.EX2 R163, R163 ;  /* 0x000000a300a37308 */ /* 0x000ee20000000800 */
[C---:B-1----:R-:W-:Y:S01]  /*6140*/  FADD.FTZ R17, R157.reuse, R180 ;  /* 0x000000b49d117221 */ /* 0x042fe20000010000 */
[----:B------:R-:W-:Y:S01]  /*6150*/  @!P3 STS [R9+0x28800], R14 ;  /* 0x0288000e0900b388 */ /* 0x000fe20000000800 */
[----:B------:R-:W-:Y:S01]  /*6160*/  FADD.FTZ R10, R16, R15 ;  /* 0x0000000f100a7221 */ /* 0x000fe20000010000 */
[----:B------:R-:W-:Y:S01]  /*6170*/  F2FP.BF16.F32.PACK_AB R155, R157, R158 ;  /* 0x0000009e9d9b723e */ /* 0x000fe200000010ff */
[-C--:B------:R-:W-:Y:S01]  /*6180*/  FMUL.FTZ R36, R36, R14.reuse ;  /* 0x0000000e24247220 */ /* 0x080fe20000410000 */
[----:B------:R1:W-:Y:S01]  /*6190*/  @!P3 STS [R9+0x28820], R22 ;  /* 0x028820160900b388 */ /* 0x0003e20000000800 */
[-C--:B------:R-:W-:Y:S01]  /*61a0*/  FMUL.FTZ R37, R37, R14.reuse ;  /* 0x0000000e25257220 */ /* 0x080fe20000410000 */
[----:B------:R-:W4:Y:S01]  /*61b0*/  MUFU.EX2 R159, R159 ;  /* 0x0000009f009f7308 */ /* 0x000f220000000800 */
[----:B--2---:R-:W-:Y:S01]  /*61c0*/  FADD.FTZ R180, R162, R17 ;  /* 0x00000011a2b47221 */ /* 0x004fe20000010000 */
[----:B------:R-:W-:Y:S01]  /*61d0*/  BAR.SYNC.DEFER_BLOCKING 0xf, 0x100 ;  /* 0x03c4000000007b1d */ /* 0x000fe20000010000 */
        /* <DEDUP_REMOVED lines=24> */
[----:B------:R2:W-:Y:S01]  /*6360*/  STSM.16.M88.4 [R8+0x26800], R152 ;  /* 0x0268009808007844 */ /* 0x0005e20000000200 */
        /* <DEDUP_REMOVED lines=31> */
[-C--:B------:R-:W-:Y:S01]  /*6560*/  FMUL.FTZ R112, R112, R14.reuse ;  /* 0x0000000e70707220 */ /* 0x080fe20000410000 */
[-C--:B------:R-:W-:Y:S01]  /*6570*/  FMUL.FTZ R113, R113, R14.reuse ;  /* 0x0000000e71717220 */ /* 0x080fe20000410000 */
[-C--:B------:R-:W-:Y:S01]  /*6580*/  FMUL.FTZ R116, R116, R14.reuse ;  /* 0x0000000e74747220 */ /* 0x080fe20000410000 */
        /* <DEDUP_REMOVED lines=23> */
[----:B------:R-:W-:Y:S01]  /*6700*/  FMUL.FTZ R149, R149, R14 ;  /* 0x0000000e95957220 */ /* 0x000fe20000410000 */
        /* <DEDUP_REMOVED lines=10> */
[----:B------:R-:W3:Y:S01]  /*67b0*/  MUFU.EX2 R178, R178 ;  /* 0x000000b200b27308 */ /* 0x000ee20000000800 */
[----:B----4-:R-:W-:Y:S01]  /*67c0*/  FADD.FTZ R15, R175, R162 ;  /* 0x000000a2af0f7221 */ /* 0x010fe20000010000 */
[----:B------:R-:W-:Y:S01]  /*67d0*/  F2FP.BF16.F32.PACK_AB R162, R169, R18 ;  /* 0x00000012a9a2723e */ /* 0x000fe200000010ff */
[----:B------:R-:W-:Y:S01]  /*67e0*/  FMUL.FTZ R42, R42, R22 ;  /* 0x000000162a2a7220 */ /* 0x000fe20000410000 */
[----:B------:R-:W-:Y:S01]  /*67f0*/  F2FP.BF16.F32.PACK_AB R163, R175, R174 ;  /* 0x000000aeafa3723e */ /* 0x000fe200000010ff */
[-C--:B------:R-:W-:Y:S01]  /*6800*/  FMUL.FTZ R43, R43, R22.reuse ;  /* 0x000000162b2b7220 */ /* 0x080fe20000410000 */
[-C--:B------:R-:W-:Y:S01]  /*6810*/  FMUL.FTZ R46, R46, R22.reuse ;  /* 0x000000162e2e7220 */ /* 0x080fe20000410000 */
[-C--:B------:R-:W-:Y:S01]  /*6820*/  FMUL.FTZ R47, R47, R22.reuse ;  /* 0x000000162f2f7220 */ /* 0x080fe20000410000 */
[----:B------:R-:W4:Y:S01]  /*6830*/  MUFU.EX2 R173, R173 ;  /* 0x000000ad00ad7308 */ /* 0x000f220000000800 */
[----:B-1----:R-:W-:Y:S01]  /*6840*/  FADD.FTZ R10, R164, R9 ;  /* 0x00000009a40a7221 */ /* 0x002fe20000010000 */
[----:B------:R2:W-:Y:S01]  /*6850*/  STSM.16.M88.4 [R7], R160 ;  /* 0x000000a007007844 */ /* 0x0005e20000000200 */
        /* <DEDUP_REMOVED lines=45> */
[----:B------:R-:W-:Y:S01]  /*6b30*/  FMUL.FTZ R115, R115, R22 ;  /* 0x0000001673737220 */ /* 0x000fe20000410000 */
[C---:B-1----:R-:W-:Y:S01]  /*6b40*/  F2FP.BF16.F32.PACK_AB R166, R177.reuse, R20 ;  /* 0x00000014b1a6723e */ /* 0x042fe200000010ff */
[----:B------:R-:W-:Y:S01]  /*6b50*/  FADD.FTZ R10, R177, R10 ;  /* 0x0000000ab10a7221 */ /* 0x000fe20000010000 */
[-C--:B------:R-:W-:Y:S01]  /*6b60*/  FMUL.FTZ R118, R118, R22.reuse ;  /* 0x0000001676767220 */ /* 0x080fe20000410000 */
[-C--:B------:R-:W-:Y:S01]  /*6b70*/  FMUL.FTZ R119, R119, R22.reuse ;  /* 0x0000001677777220 */ /* 0x080fe20000410000 */
[-C--:B------:R-:W-:Y:S01]  /*6b80*/  FMUL.FTZ R122, R122, R22.reuse ;  /* 0x000000167a7a7220 */ /* 0x080fe20000410000 */
[-C--:B------:R-:W-:Y:S01]  /*6b90*/  FMUL.FTZ R123, R123, R22.reuse ;  /* 0x000000167b7b7220 */ /* 0x080fe20000410000 */
[-C--:B------:R-:W-:Y:S01]  /*6ba0*/  FMUL.FTZ R126, R126, R22.reuse ;  /* 0x000000167e7e7220 */ /* 0x080fe20000410000 */
[-C--:B------:R-:W-:Y:S01]  /*6bb0*/  FMUL.FTZ R127, R127, R22.reuse ;  /* 0x000000167f7f7220 */ /* 0x080fe20000410000 */
        /* <DEDUP_REMOVED lines=17> */
.L_x_7036:
[----:B------:R1:W3:Y:S01]  /*6cd0*/  SYNCS.PHASECHK.TRANS64.TRYWAIT P3, [UR27+0x28c50], R13 ;  /* 0x028c500dff0075a7 */ /* 0x0002e2000806015b */
[----:B------:R-:W-:Y:S05]  /*6ce0*/  @!P0 BRA `(.L_x_7037) ;  /* 0x0000000000048947 */ /* 0x000fea0003800000 */
[----:B------:R-:W-:Y:S01]  /*6cf0*/  BPT.TRAP 0x1 ;  /* 0x000000040000795c */ /* 0x000fe20000300000 */
.L_x_7037:
[----:B---3--:R-:W-:Y:S05]  /*6d00*/  @P3 BRA `(.L_x_7038) ;  /* 0x0000000000083947 */ /* 0x008fea0003800000 */
[----:B------:R-:W3:Y:S02]  /*6d10*/  SYNCS.PHASECHK.TRANS64.TRYWAIT P3, [UR27+0x28c50], R13 ;  /* 0x028c500dff0075a7 */ /* 0x000ee4000806015b */
[----:B---3--:R-:W-:Y:S05]  /*6d20*/  @!P3 BRA `(.L_x_7039) ;  /* 0x0000009400bcb947 */ /* 0x008fea0003800000 */
.L_x_7038:
[----:B------:R-:W-:Y:S01]  /*6d30*/  ULEA UR6, UR4, UR38, 0xc ;  /* 0x0000002604067291 */ /* 0x000fe2000f8e603f */
[----:B------:R-:W-:Y:S01]  /*6d40*/  WARPGROUP.ARRIVE ;  /* 0x00000000000079c5 */ /* 0x000fe20000000000 */
[----:B------:R-:W-:Y:S01]  /*6d50*/  UMOV UR11, 0x40000040 ;  /* 0x40000040000b7882 */ /* 0x000fe20000000000 */
[----:B------:R-:W-:Y:S01]  /*6d60*/  UISETP.GT.AND UP1, UPT, UR41, UR25, UPT ;  /* 0x000000192900728c */ /* 0x000fe2000bf24270 */
[----:B---3--:R-:W-:Y:S01]  /*6d70*/  @!P1 IADD3 R168, R168, 0x28c60, RZ ;  /* 0x00028c60a8a89810 */ /* 0x008fe20007ffe0ff */
        /* <DEDUP_REMOVED lines=8> */
[----:B------:R-:W-:Y:S01]  /*6e00*/  IMAD.MOV.U32 R15, RZ, RZ, R0 ;  /* 0x000000ffff0f7224 */ /* 0x000fe200078e0000 */
[----:B------:R-:W-:-:S02]  /*6e10*/  WARPGROUP.DEPBAR.LE gsb0, 0x0 ;  /* 0x00008000000079c5 */ /* 0x000fc40000010000 */
[----:B------:R-:W-:-:S15]  /*6e20*/  WARPGROUP.ARRIVE ;  /* 0x00000000000079c5 */ /* 0x000fde0000000000 */
[----:B------:R-:W-:-:S06]  /*6e30*/  NOP ;  /* 0x0000000000007918 */ /* 0x000fcc0000000000 */
        /* <DEDUP_REMOVED lines=26> */
.L_x_7031:
[----:B------:R-:W-:-:S06]  /*6fe0*/  UISETP.GE.AND UP0, UPT, UR41, UR40, UPT ;  /* 0x000000282900728c */ /* 0x000fcc000bf06270 */
[----:B------:R-:W-:-:S13]  /*6ff0*/  PLOP3.LUT P2, PT, PT, PT, UP0, 0x80, 0x0 ;  /* 0x000000000000781c */ /* 0x000fda0003f4f008 */
[----:B------:R-:W-:Y:S05]  /*7000*/  @!P2 BRA `(.L_x_7041) ;  /* 0x000000180028a947 */ /* 0x000fea0003800000 */
[----:B01----:R-:W-:Y:S01]  /*7010*/  IMAD.MOV.U32 R13, RZ, RZ, R2 ;  /* 0x000000ffff0d7224 */ /* 0x003fe200078e0002 */
[----:B------:R-:W-:Y:S01]  /*7020*/  UMOV UR6, UR4 ;  /* 0x0000000400067c82 */ /* 0x000fe20008000000 */
[----:B------:R-:W-:Y:S01]  /*7030*/  IMAD.MOV.U32 R15, RZ, RZ, R0 ;  /* 0x000000ffff0f7224 */ /* 0x000fe200078e0000 */
[----:B------:R-:W-:-:S06]  /*7040*/  ULDC UR7, c[0x0][0x988] ;  /* 0x0002620000077ab9 */ /* 0x000fcc0000000800 */
.L_x_7050:
[----:B------:R-:W-:-:S04]  /*7050*/  UIADD3 UR4, UR6, 0x1, URZ ;  /* 0x0000000106047890 */ /* 0x000fc8000fffe03f */
[----:B------:R-:W-:-:S04]  /*7060*/  UISETP.NE.AND UP0, UPT, UR4, 0x2, UPT ;  /* 0x000000020400788c */ /* 0x000fc8000bf05270 */
[----:B------:R-:W-:Y:S02]  /*7070*/  USEL UR10, URZ, 0x1, UP0 ;  /* 0x000000013f0a7887 */ /* 0x000fe40008000000 */
[----:B------:R-:W-:Y:S02]  /*7080*/  USEL UR4, UR4, URZ, UP0 ;  /* 0x0000003f04047287 */ /* 0x000fe40008000000 */
[----:B------:R-:W-:Y:S01]  /*7090*/  ULOP3.LUT UR5, UR5, UR10, URZ, 0x3c, !UPT ;  /* 0x0000000a05057292 */ /* 0x000fe2000f8e3c3f */
[----:B0--3--:R-:W-:Y:S11]  /*70a0*/  @!P0 BRA `(.L_x_7042) ;  /* 0x0000000000048947 */ /* 0x009ff60003800000 */
[----:B------:R-:W-:Y:S01]  /*70b0*/  BPT.TRAP 0x1 ;  /* 0x000000040000795c */ /* 0x000fe20000300000 */
.L_x_7042:
[----:B------:R-:W-:Y:S01]  /*70c0*/  ULEA UR25, UR4, UR39, 0x3 ;  /* 0x0000002704197291 */ /* 0x000fe2000f8e183f */
[----:B------:R-:W-:-:S04]  /*70d0*/  MOV R11, UR5 ;  /* 0x00000005000b7c02 */ /* 0x000fc80008000f00 */
[----:B------:R-:W-:-:S04]  /*70e0*/  SHF.L.U32 R11, R11, 0x1f, RZ ;  /* 0x0000001f0b0b7819 */ /* 0x000fc800000006ff */
[----:B------:R0:W1:Y:S01]  /*70f0*/  SYNCS.PHASECHK.TRANS64.TRYWAIT P2, [UR25+0x28c30], R11 ;  /* 0x028c300bff0075a7 */ /* 0x0000620008040159 */
[----:B------:R-:W-:Y:S05]  /*7100*/  @!P0 BRA `(.L_x_7043) ;  /* 0x0000000000048947 */ /* 0x000fea0003800000 */
[----:B------:R-:W-:Y:S01]  /*7110*/  BPT.TRAP 0x1 ;  /* 0x000000040000795c */ /* 0x000fe20000300000 */
.L_x_7043:
[----:B-1----:R-:W-:Y:S05]  /*7120*/  @P2 BRA `(.L_x_7044) ;  /* 0x0000000000082947 */ /* 0x002fea0003800000 */
[----:B------:R-:W1:Y:S02]  /*7130*/  SYNCS.PHASECHK.TRANS64.TRYWAIT P2, [UR25+0x28c30], R11 ;  /* 0x028c300bff0075a7 */ /* 0x000e640008040159 */
[----:B-1----:R-:W-:Y:S05]  /*7140*/  @!P2 BRA `(.L_x_7045) ;  /* 0x0000009000c8a947 */ /* 0x002fea0003800000 */
.L_x_7044:
[----:B------:R-:W-:Y:S01]  /*7150*/  ULEA UR10, UR4, UR24, 0x9 ;  /* 0x00000018040a7291 */ /* 0x000fe2000f8e483f */
[----:B--2-4-:R-:W-:Y:S01]  /*7160*/  WARPGROUP.ARRIVE ;  /* 0x00000000000079c5 */ /* 0x014fe20000000000 */
        /* <DEDUP_REMOVED lines=36> */
[----:B------:R-:W3:Y:S02]  /*73b0*/  SHFL.BFLY PT, R17, R12, 0x2, 0x1f ;  /* 0x0c401f000c117f89 */ /* 0x000ee400000e0000 */
[----:B---3--:R-:W-:Y:S02]  /*73c0*/  FMNMX.FTZ R14, R12, R17, !PT ;  /* 0x000000110c0e7209 */ /* 0x008fe40007810000 */
        /* <DEDUP_REMOVED lines=15> */
[--C-:B------:R-:W-:Y:S01]  /*74c0*/  FFMA.FTZ R17, R153, UR7, -R22.reuse ;  /* 0x0000000799117c23 */ /* 0x100fe20008010816 */
[----:B------:R-:W-:Y:S01]  /*74d0*/  FMUL.FTZ R15, R15, UR7 ;  /* 0x000000070f0f7c20 */ /* 0x000fe20008410000 */
[--C-:B------:R-:W-:Y:S01]  /*74e0*/  FFMA.FTZ R152, R152, UR7, -R22.reuse ;  /* 0x0000000798987c23 */ /* 0x100fe20008010816 */
[----:B------:R-:W-:Y:S01]  /*74f0*/  FMNMX.FTZ R19, R175, R2, !PT ;  /* 0x00000002af137209 */ /* 0x000fe20007810000 */
[--C-:B------:R-:W-:Y:S01]  /*7500*/  FFMA.FTZ R12, R156, UR7, -R22.reuse ;  /* 0x000000079c0c7c23 */ /* 0x100fe20008010816 */
[--C-:B------:R-:W-:Y:S01]  /*7510*/  FFMA.FTZ R156, R160, UR7, -R22.reuse ;  /* 0x00000007a09c7c23 */ /* 0x100fe20008010816 */
[----:B------:R-:W-:Y:S01]  /*7520*/  MUFU.EX2 R17, R17 ;  /* 0x0000001100117308 */ /* 0x000fe20000000800 */
[----:B------:R-:W-:Y:S01]  /*7530*/  FMNMX.FTZ R2, R178, R19, !PT ;  /* 0x00000013b2027209 */ /* 0x000fe20007810000 */
[--C-:B------:R-:W-:Y:S01]  /*7540*/  FFMA.FTZ R21, R161, UR7, -R22.reuse ;  /* 0x00000007a1157c23 */ /* 0x100fe20008010816 */
[--C-:B------:R-:W-:Y:S01]  /*7550*/  FFMA.FTZ R14, R164, UR7, -R22.reuse ;  /* 0x00000007a40e7c23 */ /* 0x100fe20008010816 */
[--C-:B------:R-:W-:Y:S01]  /*7560*/  FFMA.FTZ R160, R168, UR7, -R22.reuse ;  /* 0x00000007a8a07c23 */ /* 0x100fe20008010816 */
[----:B------:R-:W-:Y:S01]  /*7570*/  FMNMX.FTZ R19, R179, R2, !PT ;  /* 0x00000002b3137209 */ /* 0x000fe20007810000 */
[--C-:B------:R-:W-:Y:S01]  /*7580*/  FFMA.FTZ R16, R172, UR7, -R22.reuse ;  /* 0x00000007ac107c23 */ /* 0x100fe20008010816 */
[--C-:B------:R-:W-:Y:S01]  /*7590*/  FFMA.FTZ R164, R176, UR7, -R22.reuse ;  /* 0x00000007b0a47c23 */ /* 0x100fe20008010816 */
[----:B------:R-:W1:Y:S01]  /*75a0*/  MUFU.EX2 R15, R15 ;  /* 0x0000000f000f7308 */ /* 0x000e620000000800 */
[----:B------:R-:W-:Y:S01]  /*75b0*/  FMNMX.FTZ R2, R182, R19, !PT ;  /* 0x00000013b6027209 */ /* 0x000fe20007810000 */
[--C-:B------:R-:W-:Y:S01]  /*75c0*/  FFMA.FTZ R19, R157, UR7, -R22.reuse ;  /* 0x000000079d137c23 */ /* 0x100fe20008010816 */
[--C-:B------:R-:W-:Y:S01]  /*75d0*/  FFMA.FTZ R157, R173, UR7, -R22.reuse ;  /* 0x00000007ad9d7c23 */ /* 0x100fe20008010816 */
[--C-:B------:R-:W-:Y:S01]  /*75e0*/  FFMA.FTZ R161, R177, UR7, -R22.reuse ;  /* 0x00000007b1a17c23 */ /* 0x100fe20008010816 */
[----:B------:R-:W-:Y:S01]  /*75f0*/  FMNMX.FTZ R2, R183, R2, !PT ;  /* 0x00000002b7027209 */ /* 0x000fe20007810000 */
[--C-:B------:R-:W-:Y:S01]  /*7600*/  FFMA.FTZ R20, R180, UR7, -R22.reuse ;  /* 0x00000007b4147c23 */ /* 0x100fe20008010816 */
[----:B------:R-:W-:Y:S01]  /*7610*/  FFMA.FTZ R181, R181, UR7, -R22 ;  /* 0x00000007b5b57c23 */ /* 0x000fe20008010816 */
[----:B------:R-:W2:Y:S01]  /*7620*/  MUFU.EX2 R152, R152 ;  /* 0x0000009800987308 */ /* 0x000ea20000000800 */
[----:B------:R-:W-:Y:S01]  /*7630*/  IMAD.U32 R180, RZ, RZ, UR25 ;  /* 0x00000019ffb47e24 */ /* 0x000fe2000f8e00ff */
[----:B------:R-:W3:Y:S06]  /*7640*/  SHFL.BFLY PT, R153, R2, 0x2, 0x1f ;  /* 0x0c401f0002997f89 */ /* 0x000eec00000e0000 */
        /* <DEDUP_REMOVED lines=8> */
[----:B------:R-:W-:Y:S01]  /*76d0*/  MUFU.EX2 R19, R19 ;  /* 0x0000001300137308 */ /* 0x000fe20000000800 */
[----:B--2---:R-:W-:Y:S01]  /*76e0*/  FFMA.FTZ R10, R15, R10, R152 ;  /* 0x0000000a0f0a7223 */ /* 0x004fe20000010098 */
        /* <DEDUP_REMOVED lines=9> */
[----:B------:R-:W-:Y:S01]  /*7780*/  FFMA.FTZ R153, R169, UR7, -R22 ;  /* 0x00000007a9997c23 */ /* 0x000fe20008010816 */
        /* <DEDUP_REMOVED lines=27> */
[----:B-1----:R-:W-:Y:S01]  /*7940*/  FMNMX.FTZ R2, R18, R165, !PT ;  /* 0x000000a512027209 */ /* 0x002fe20007810000 */
[----:B------:R-:W-:Y:S01]  /*7950*/  MUFU.EX2 R160, R160 ;  /* 0x000000a000a07308 */ /* 0x000fe20000000800 */
[-C--:B------:R-:W-:Y:S01]  /*7960*/  FMUL.FTZ R97, R97, R15.reuse ;  /* 0x0000000f61617220 */ /* 0x080fe20000410000 */
[-C--:B------:R-:W-:Y:S01]  /*7970*/  FMUL.FTZ R100, R100, R15.reuse ;  /* 0x0000000f64647220 */ /* 0x080fe20000410000 */
[-C--:B------:R-:W-:Y:S01]  /*7980*/  FMUL.FTZ R101, R101, R15.reuse ;  /* 0x0000000f65657220 */ /* 0x080fe20000410000 */
[C---:B------:R-:W-:Y:S01]  /*7990*/  FADD.FTZ R18, -R2.reuse, R13 ;  /* 0x0000000d02127221 */ /* 0x040fe20000010100 */
[----:B------:R-:W-:Y:S01]  /*79a0*/  FMUL.FTZ R169, R2, UR7 ;  /* 0x0000000702a97c20 */ /* 0x000fe20008410000 */
[-C--:B------:R-:W-:Y:S01]  /*79b0*/  FMUL.FTZ R104, R104, R15.reuse ;  /* 0x0000000f68687220 */ /* 0x080fe20000410000 */
[----:B------:R-:W-:Y:S01]  /*79c0*/  FMUL.FTZ R105, R105, R15 ;  /* 0x0000000f69697220 */ /* 0x000fe20000410000 */
[----:B------:R-:W-:Y:S01]  /*79d0*/  FMUL.FTZ R18, R18, UR7 ;  /* 0x0000000712127c20 */ /* 0x000fe20008410000 */
[--C-:B------:R-:W-:Y:S01]  /*79e0*/  FFMA.FTZ R165, R154, UR7, -R169.reuse ;  /* 0x000000079aa57c23 */ /* 0x100fe200080108a9 */
[--C-:B------:R-:W-:Y:S01]  /*79f0*/  FFMA.FTZ R22, R155, UR7, -R169.reuse ;  /* 0x000000079b167c23 */ /* 0x100fe200080108a9 */
[--C-:B------:R-:W-:Y:S01]  /*7a00*/  FFMA.FTZ R155, R158, UR7, -R169.reuse ;  /* 0x000000079e9b7c23 */ /* 0x100fe200080108a9 */
[--C-:B------:R-:W-:Y:S01]  /*7a10*/  FFMA.FTZ R167, R167, UR7, -R169.reuse ;  /* 0x00000007a7a77c23 */ /* 0x100fe200080108a9 */
[----:B------:R-:W-:Y:S01]  /*7a20*/  FFMA.FTZ R168, R159, UR7, -R169 ;  /* 0x000000079fa87c23 */ /* 0x000fe200080108a9 */
[----:B------:R-:W-:Y:S01]  /*7a30*/  MUFU.EX2 R18, R18 ;  /* 0x0000001200127308 */ /* 0x000fe20000000800 */
[----:B------:R-:W-:-:S02]  /*7a40*/  @!P1 VIADD R154, R180, 0x28c40 ;  /* 0x00028c40b49a9836 */ /* 0x000fc40000000000 */
[--C-:B------:R-:W-:Y:S01]  /*7a50*/  FFMA.FTZ R159, R162, UR7, -R169.reuse ;  /* 0x00000007a29f7c23 */ /* 0x100fe200080108a9 */
[--C-:B------:R-:W-:Y:S01]  /*7a60*/  FFMA.FTZ R172, R163, UR7, -R169.reuse ;  /* 0x00000007a3ac7c23 */ /* 0x100fe200080108a9 */
[--C-:B------:R-:W-:Y:S01]  /*7a70*/  FFMA.FTZ R163, R166, UR7, -R169.reuse ;  /* 0x00000007a6a37c23 */ /* 0x100fe200080108a9 */
[--C-:B------:R-:W-:Y:S01]  /*7a80*/  FFMA.FTZ R170, R170, UR7, -R169.reuse ;  /* 0x00000007aaaa7c23 */ /* 0x100fe200080108a9 */
[----:B------:R-:W-:Y:S01]  /*7a90*/  @!P1 PRMT R154, RZ, 0x654, R154 ;  /* 0x00000654ff9a9816 */ /* 0x000fe2000000009a */
[--C-:B------:R-:W-:Y:S01]  /*7aa0*/  FFMA.FTZ R171, R171, UR7, -R169.reuse ;  /* 0x00000007abab7c23 */ /* 0x100fe200080108a9 */
[----:B------:R-:W1:Y:S01]  /*7ab0*/  MUFU.EX2 R165, R165 ;  /* 0x000000a500a57308 */ /* 0x000e620000000800 */
[----:B------:R-:W-:Y:S01]  /*7ac0*/  IMAD.U32 R158, RZ, RZ, UR6 ;  /* 0x00000006ff9e7e24 */ /* 0x000fe2000f8e00ff */
[----:B------:R2:W-:Y:S01]  /*7ad0*/  @!P1 SYNCS.ARRIVE.TRANS64.RED.A1T0 RZ, [R154+URZ], RZ ;  /* 0x000000ff9aff99a7 */ /* 0x0005e2000810043f */
[--C-:B------:R-:W-:Y:S01]  /*7ae0*/  FFMA.FTZ R174, R174, UR7, -R169.reuse ;  /* 0x00000007aeae7c23 */ /* 0x100fe200080108a9 */
[----:B------:R-:W-:Y:S01]  /*7af0*/  FFMA.FTZ R175, R175, UR7, -R169 ;  /* 0x00000007afaf7c23 */ /* 0x000fe200080108a9 */
[----:B------:R-:W-:-:S02]  /*7b00*/  @!P2 IMAD R158, R158, 0x40, R3 ;  /* 0x000000409e9ea824 */ /* 0x000fc400078e0203 */
[--C-:B------:R-:W-:Y:S01]  /*7b10*/  FFMA.FTZ R178, R178, UR7, -R169.reuse ;  /* 0x00000007b2b27c23 */ /* 0x100fe200080108a9 */
[----:B------:R-:W-:Y:S01]  /*7b20*/  FFMA.FTZ R179, R179, UR7, -R169 ;  /* 0x00000007b3b37c23 */ /* 0x000fe200080108a9 */
[----:B------:R-:W3:Y:S01]  /*7b30*/  MUFU.EX2 R22, R22 ;  /* 0x0000001600167308 */ /* 0x000ee20000000800 */
[-C--:B------:R-:W-:Y:S01]  /*7b40*/  FMUL.FTZ R108, R108, R15.reuse ;  /* 0x0000000f6c6c7220 */ /* 0x080fe20000410000 */
[----:B------:R-:W-:Y:S01]  /*7b50*/  @!P2 LEA R158, R158, UR39, 0x2 ;  /* 0x000000279e9eac11 */ /* 0x000fe2000f8e10ff */
[-C--:B------:R-:W-:Y:S01]  /*7b60*/  FMUL.FTZ R109, R109, R15.reuse ;  /* 0x0000000f6d6d7220 */ /* 0x080fe20000410000 */
[-C--:B------:R-:W-:Y:S01]  /*7b70*/  FMUL.FTZ R112, R112, R15.reuse ;  /* 0x0000000f70707220 */ /* 0x080fe20000410000 */
[-C--:B------:R-:W-:Y:S01]  /*7b80*/  FMUL.FTZ R113, R113, R15.reuse ;  /* 0x0000000f71717220 */ /* 0x080fe20000410000 */
[----:B------:R-:W-:Y:S01]  /*7b90*/  FMUL.FTZ R116, R116, R15 ;  /* 0x0000000f74747220 */ /* 0x000fe20000410000 */
[----:B------:R-:W-:Y:S01]  /*7ba0*/  @!P2 STS [R158+0x28800], R15 ;  /* 0x0288000f9e00a388 */ /* 0x000fe20000000800 */
[----:B------:R4:W-:Y:S01]  /*7bb0*/  MUFU.EX2 R176, R167 ;  /* 0x000000a700b07308 */ /* 0x0009e20000000800 */
[----:B-1----:R-:W-:Y:S01]  /*7bc0*/  FFMA.FTZ R9, R18, R9, R165 ;  /* 0x0000000912097223 */ /* 0x002fe200000100a5 */
        /* <DEDUP_REMOVED lines=11> */
[----:B------:R-:W-:Y:S01]  /*7c80*/  FADD.FTZ R10, R12, R167 ;  /* 0x000000a70c0a7221 */ /* 0x000fe20000010000 */
[-C--:B------:R-:W-:Y:S01]  /*7c90*/  FMUL.FTZ R136, R136, R15.reuse ;  /* 0x0000000f88887220 */ /* 0x080fe20000410000 */
[-C--:B------:R-:W-:Y:S01]  /*7ca0*/  FMUL.FTZ R137, R137, R15.reuse ;  /* 0x0000000f89897220 */ /* 0x080fe20000410000 */
[----:B------:R-:W4:Y:S01]  /*7cb0*/  MUFU.EX2 R168, R168 ;  /* 0x000000a800a87308 */ /* 0x000f220000000800 */
[----:B------:R-:W-:Y:S01]  /*7cc0*/  FADD.FTZ R167, R19, R10 ;  /* 0x0000000a13a77221 */ /* 0x000fe20000010000 */
[----:B---3--:R-:W-:Y:S01]  /*7cd0*/  FADD.FTZ R10, R22, R9 ;  /* 0x00000009160a7221 */ /* 0x008fe20000010000 */
[-C--:B------:R-:W-:Y:S01]  /*7ce0*/  FMUL.FTZ R140, R140, R15.reuse ;  /* 0x0000000f8c8c7220 */ /* 0x080fe20000410000 */
[-C--:B------:R-:W-:Y:S01]  /*7cf0*/  FMUL.FTZ R141, R141, R15.reuse ;  /* 0x0000000f8d8d7220 */ /* 0x080fe20000410000 */
[----:B--2---:R-:W-:Y:S01]  /*7d00*/  FADD.FTZ R154, R156, R167 ;  /* 0x000000a79c9a7221 */ /* 0x004fe20000010000 */
[-C--:B------:R-:W-:Y:S01]  /*7d10*/  FMUL.FTZ R144, R144, R15.reuse ;  /* 0x0000000f90907220 */ /* 0x080fe20000410000 */
[-C--:B------:R-:W-:Y:S01]  /*7d20*/  FMUL.FTZ R145, R145, R15.reuse ;  /* 0x0000000f91917220 */ /* 0x080fe20000410000 */
[----:B------:R-:W2:Y:S01]  /*7d30*/  MUFU.EX2 R159, R159 ;  /* 0x0000009f009f7308 */ /* 0x000ea20000000800 */
[----:B------:R-:W-:Y:S01]  /*7d40*/  FADD.FTZ R167, R21, R154 ;  /* 0x0000009a15a77221 */ /* 0x000fe20000010000 */
[----:B-1----:R-:W-:Y:S01]  /*7d50*/  FADD.FTZ R9, R155, R10 ;  /* 0x0000000a9b097221 */ /* 0x002fe20000010000 */
[-C--:B------:R-:W-:Y:S01]  /*7d60*/  FMUL.FTZ R148, R148, R15.reuse ;  /* 0x0000000f94947220 */ /* 0x080fe20000410000 */
[----:B------:R-:W-:Y:S01]  /*7d70*/  FMUL.FTZ R149, R149, R15 ;  /* 0x0000000f95957220 */ /* 0x000fe20000410000 */
[----:B------:R-:W-:Y:S01]  /*7d80*/  FADD.FTZ R154, R14, R167 ;  /* 0x000000a70e9a7221 */ /* 0x000fe20000010000 */
[----:B------:R1:W-:Y:S01]  /*7d90*/  @!P2 STS [R158+0x28820], R18 ;  /* 0x028820129e00a388 */ /* 0x0003e20000000800 */
[----:B------:R-:W-:Y:S01]  /*7da0*/  FFMA.FTZ R182, R182, UR7, -R169 ;  /* 0x00000007b6b67c23 */ /* 0x000fe200080108a9 */
[----:B------:R-:W3:Y:S01]  /*7db0*/  MUFU.EX2 R172, R172 ;  /* 0x000000ac00ac7308 */ /* 0x000ee20000000800 */
[----:B----4-:R-:W-:Y:S01]  /*7dc0*/  FADD.FTZ R10, R168, R9 ;  /* 0x00000009a80a7221 */ /* 0x010fe20000010000 */
[----:B------:R-:W-:Y:S01]  /*7dd0*/  FADD.FTZ R167, R23, R154 ;  /* 0x0000009a17a77221 */ /* 0x000fe20000010000 */
[----:B------:R-:W-:Y:S01]  /*7de0*/  FFMA.FTZ R183, R183, UR7, -R169 ;  /* 0x00000007b7b77c23 */ /* 0x000fe200080108a9 */
[----:B------:R-:W-:Y:S01]  /*7df0*/  F2FP.BF16.F32.PACK_AB R152, R17, R152 ;  /* 0x000000981198723e */ /* 0x000fe200000010ff */
[----:B------:R-:W-:Y:S01]  /*7e00*/  FMUL.FTZ R26, R26, R18 ;  /* 0x000000121a1a7220 */ /* 0x000fe20000410000 */
[----:B------:R-:W-:Y:S01]  /*7e10*/  FADD.FTZ R154, R160, R167 ;  /* 0x000000a7a09a7221 */ /* 0x000fe20000010000 */
[----:B------:R-:W-:Y:S01]  /*7e20*/  F2FP.BF16.F32.PACK_AB R155, R168, R155 ;  /* 0x0000009ba89b723e */ /* 0x000fe200000010ff */
[----:B------:R-:W4:Y:S01]  /*7e30*/  MUFU.EX2 R153, R153 ;  /* 0x0000009900997308 */ /* 0x000f220000000800 */
[----:B--2---:R-:W-:Y:S01]  /*7e40*/  FADD.FTZ R9, R159, R10 ;  /* 0x0000000a9f097221 */ /* 0x004fe20000010000 */
[----:B-1----:R-:W-:Y:S01]  /*7e50*/  F2FP.BF16.F32.PACK_AB R158, R23, R14 ;  /* 0x0000000e179e723e */ /* 0x002fe200000010ff */
[----:B------:R-:W-:Y:S01]  /*7e60*/  FMUL.FTZ R27, R27, R18 ;  /* 0x000000121b1b7220 */ /* 0x000fe20000410000 */
[----:B------:R-:W-:Y:S01]  /*7e70*/  F2FP.BF16.F32.PACK_AB R156, R21, R156 ;  /* 0x0000009c159c723e */ /* 0x000fe200000010ff */
        /* <DEDUP_REMOVED lines=11> */
[----:B------:R-:W2:Y:S01]  /*7f30*/  MUFU.EX2 R16, R16 ;  /* 0x0000001000107308 */ /* 0x000ea20000000800 */
[C---:B----4-:R-:W-:Y:S01]  /*7f40*/  FADD.FTZ R167, R153.reuse, R154 ;  /* 0x0000009a99a77221 */ /* 0x050fe20000010000 */
[----:B------:R-:W-:Y:S01]  /*7f50*/  F2FP.BF16.F32.PACK_AB R160, R153, R160 ;  /* 0x000000a099a0723e */ /* 0x000fe200000010ff */
[-C--:B------:R-:W-:Y:S01]  /*7f60*/  FMUL.FTZ R47, R47, R18.reuse ;  /* 0x000000122f2f7220 */ /* 0x080fe20000410000 */
[----:B------:R-:W-:Y:S01]  /*7f70*/  F2FP.BF16.F32.PACK_AB R153, R22, R165 ;  /* 0x000000a51699723e */ /* 0x000fe200000010ff */
        /* <DEDUP_REMOVED lines=20> */
[----:B---3--:R-:W-:Y:S01]  /*80c0*/  FADD.FTZ R15, R157, R154 ;  /* 0x0000009a9d0f7221 */ /* 0x008fe20000010000 */
[----:B------:R-:W-:Y:S01]  /*80d0*/  F2FP.BF16.F32.PACK_AB R154, R19, R12 ;  /* 0x0000000c139a723e */ /* 0x000fe200000010ff */
[----:B------:R-:W-:Y:S01]  /*80e0*/  BAR.SYNC.DEFER_BLOCKING 0xf, 0x100 ;  /* 0x03c4000000007b1d */ /* 0x000fe20000010000 */
[----:B------:R-:W-:Y:S01]  /*80f0*/  F2FP.BF16.F32.PACK_AB R162, R157, R16 ;  /* 0x000000109da2723e */ /* 0x000fe200000010ff */
[-C--:B------:R-:W-:Y:S01]  /*8100*/  FMUL.FTZ R78, R78, R18.reuse ;  /* 0x000000124e4e7220 */ /* 0x080fe20000410000 */
[----:B------:R-:W-:Y:S01]  /*8110*/  F2FP.BF16.F32.PACK_AB R157, R172, R159 ;  /* 0x0000009fac9d723e */ /* 0x000fe200000010ff */
[-C--:B------:R-:W-:Y:S01]  /*8120*/  FMUL.FTZ R79, R79, R18.reuse ;  /* 0x000000124f4f7220 */ /* 0x080fe20000410000 */
[----:B------:R-:W-:Y:S01]  /*8130*/  F2FP.BF16.F32.PACK_AB R159, R176, R163 ;  /* 0x000000a3b09f723e */ /* 0x000fe200000010ff */
[----:B------:R-:W3:Y:S01]  /*8140*/  MUFU.EX2 R171, R171 ;  /* 0x000000ab00ab7308 */ /* 0x000ee20000000800 */
        /* <DEDUP_REMOVED lines=21> */
[----:B------:R3:W-:Y:S01]  /*82a0*/  STSM.16.M88.4 [R6], R156 ;  /* 0x0000009c06007844 */ /* 0x0007e20000000200 */
[----:B------:R-:W-:Y:S01]  /*82b0*/  FMUL.FTZ R111, R111, R18 ;  /* 0x000000126f6f7220 */ /* 0x000fe20000410000 */
[----:B------:R-:W4:Y:S01]  /*82c0*/  MUFU.EX2 R175, R175 ;  /* 0x000000af00af7308 */ /* 0x000f220000000800 */
[C---:B-1----:R-:W-:Y:S01]  /*82d0*/  FADD.FTZ R15, R161.reuse, R12 ;  /* 0x0000000ca10f7221 */ /* 0x042fe20000010000 */
[----:B------:R-:W-:Y:S01]  /*82e0*/  F2FP.BF16.F32.PACK_AB R164, R161, R164 ;  /* 0x000000a4a1a4723e */ /* 0x000fe200000010ff */
[----:B------:R-:W-:Y:S01]  /*82f0*/  FMUL.FTZ R114, R114, R18 ;  /* 0x0000001272727220 */ /* 0x000fe20000410000 */
[----:B------:R-:W-:Y:S01]  /*8300*/  F2FP.BF16.F32.PACK_AB R161, R171, R170 ;  /* 0x000000aaaba1723e */ /* 0x000fe200000010ff */
        /* <DEDUP_REMOVED lines=29> */
[----:B------:R-:W-:-:S06]  /*84e0*/  F2FP.BF16.F32.PACK_AB R165, R179, R178 ;  /* 0x000000b2b3a5723e */ /* 0x000fcc00000010ff */
[----:B------:R-:W2:Y:S01]  /*84f0*/  MUFU.EX2 R13, R181 ;  /* 0x000000b5000d7308 */ /* 0x000ea20000000800 */
[----:B----4-:R-:W-:-:S07]  /*8500*/  FADD.FTZ R9, R167, R14 ;  /* 0x0000000ea7097221 */ /* 0x010fce0000010000 */
[----:B------:R-:W4:Y:S01]  /*8510*/  MUFU.EX2 R12, R183 ;  /* 0x000000b7000c7308 */ /* 0x000f220000000800 */
[----:B-1----:R-:W-:Y:S01]  /*8520*/  FADD.FTZ R10, R20, R15 ;  /* 0x0000000f140a7221 */ /* 0x002fe20000010000 */
[----:B--2---:R-:W-:-:S03]  /*8530*/  F2FP.BF16.F32.PACK_AB R166, R13, R20 ;  /* 0x000000140da6723e */ /* 0x004fc600000010ff */
[----:B------:R-:W-:Y:S01]  /*8540*/  FADD.FTZ R10, R13, R10 ;  /* 0x0000000a0d0a7221 */ /* 0x000fe20000010000 */
[C---:B----4-:R-:W-:Y:S01]  /*8550*/  F2FP.BF16.F32.PACK_AB R167, R12.reuse, R167 ;  /* 0x000000a70ca7723e */ /* 0x050fe200000010ff */
[----:B------:R-:W-:-:S04]  /*8560*/  FADD.FTZ R9, R12, R9 ;  /* 0x000000090c097221 */ /* 0x000fc80000010000 */
[----:B------:R3:W-:Y:S01]  /*8570*/  STSM.16.M88.4 [R5], R164 ;  /* 0x000000a405007844 */ /* 0x0007e20000000200 */
[----:B------:R-:W-:Y:S05]  /*8580*/  @!P0 BRA `(.L_x_7046) ;  /* 0x0000000000048947 */ /* 0x000fea0003800000 */
[----:B------:R-:W-:Y:S01]  /*8590*/  BPT.TRAP 0x1 ;  /* 0x000000040000795c */ /* 0x000fe20000300000 */
.L_x_7046:
[----:B------:R1:W2:Y:S01]  /*85a0*/  SYNCS.PHASECHK.TRANS64.TRYWAIT P2, [UR25+0x28c50], R11 ;  /* 0x028c500bff0075a7 */ /* 0x0002a20008040159 */
[----:B------:R-:W-:Y:S05]  /*85b0*/  @!P0 BRA `(.L_x_7047) ;  /* 0x0000000000048947 */ /* 0x000fea0003800000 */
[----:B------:R-:W-:Y:S01]  /*85c0*/  BPT.TRAP 0x1 ;  /* 0x000000040000795c */ /* 0x000fe20000300000 */
.L_x_7047:
[----:B--2---:R-:W-:Y:S05]  /*85d0*/  @P2 BRA `(.L_x_7048) ;  /* 0x0000000000082947 */ /* 0x004fea0003800000 */
[----:B------:R-:W2:Y:S02]  /*85e0*/  SYNCS.PHASECHK.TRANS64.TRYWAIT P2, [UR25+0x28c50], R11 ;  /* 0x028c500bff0075a7 */ /* 0x000ea40008040159 */
[----:B--2---:R-:W-:Y:S05]  /*85f0*/  @!P2 BRA `(.L_x_7049) ;  /* 0x0000007c00b4a947 */ /* 0x004fea0003800000 */
.L_x_7048:
[----:B------:R-:W-:Y:S01]  /*8600*/  ULEA UR6, UR4, UR38, 0xc ;  /* 0x0000002604067291 */ /* 0x000fe2000f8e603f */
[----:B------:R-:W-:Y:S01]  /*8610*/  WARPGROUP.ARRIVE ;  /* 0x00000000000079c5 */ /* 0x000fe20000000000 */
[----:B------:R-:W-:Y:S01]  /*8620*/  UMOV UR11, 0x40000040 ;  /* 0x40000040000b7882 */ /* 0x000fe20000000000 */
[----:B------:R-:W-:Y:S01]  /*8630*/  UISETP.GT.AND UP0, UPT, UR41, UR40, UPT ;  /* 0x000000282900728c */ /* 0x000fe2000bf04270 */
[----:B012---:R-:W-:Y:S01]  /*8640*/  @!P1 IADD3 R11, R180, 0x28c60, RZ ;  /* 0x00028c60b40b9810 */ /* 0x007fe20007ffe0ff */
        /* <DEDUP_REMOVED lines=38> */
.L_x_7041:
[----:B--23--:R-:W2:Y:S01]  /*88b0*/  SHFL.BFLY PT, R5, R10, 0x2, 0x1f ;  /* 0x0c401f000a057f89 */ /* 0x00cea200000e0000 */
[----:B------:R-:W-:Y:S08]  /*88c0*/  BAR.ARV 0x8, 0x100 ;  /* 0x0204000000007b1d */ /* 0x000ff00000002000 */
[----:B------:R-:W-:Y:S01]  /*88d0*/  BAR.SYNC.DEFER_BLOCKING 0xf, 0x100 ;  /* 0x03c4000000007b1d */ /* 0x000fe20000010000 */
[----:B------:R-:W-:Y:S01]  /*88e0*/  ISETP.NE.AND P0, PT, R4, RZ, PT ;  /* 0x000000ff0400720c */ /* 0x000fe20003f05270 */
[----:B------:R-:W-:-:S04]  /*88f0*/  IMAD.MOV.U32 R4, RZ, RZ, RZ ;  /* 0x000000ffff047224 */ /* 0x000fc800078e00ff */
[----:B------:R-:W3:Y:S01]  /*8900*/  SHFL.BFLY PT, R8, R9, 0x2, 0x1f ;  /* 0x0c401f0009087f89 */ /* 0x000ee200000e0000 */
[----:B--2---:R-:W-:Y:S01]  /*8910*/  FADD.FTZ R5, R5, R10 ;  /* 0x0000000a05057221 */ /* 0x004fe20000010000 */
[----:B------:R-:W-:-:S04]  /*8920*/  MOV R10, UR4 ;  /* 0x00000004000a7c02 */ /* 0x000fc80008000f00 */
[----:B------:R-:W0:Y:S01]  /*8930*/  SHFL.BFLY PT, R6, R5, 0x1, 0x1f ;  /* 0x0c201f0005067f89 */ /* 0x000e2200000e0000 */
[----:B------:R-:W-:Y:S02]  /*8940*/  IMAD R3, R10, 0x40, R3 ;  /* 0x000000400a037824 */ /* 0x000fe400078e0203 */
[----:B------:R-:W-:-:S03]  /*8950*/  IMAD.U32 R10, RZ, RZ, UR7 ;  /* 0x00000007ff0a7e24 */ /* 0x000fc6000f8e00ff */
[----:B------:R-:W-:Y:S01]  /*8960*/  @!P0 LEA R3, R3, UR39, 0x2 ;  /* 0x0000002703038c11 */ /* 0x000fe2000f8e10ff */
[----:B---3--:R-:W-:-:S05]  /*8970*/  FADD.FTZ R8, R8, R9 ;  /* 0x0000000908087221 */ /* 0x008fca0000010000 */
[----:B------:R-:W2:Y:S01]  /*8980*/  SHFL.BFLY PT, R7, R8, 0x1, 0x1f ;  /* 0x0c201f0008077f89 */ /* 0x000ea200000e0000 */
[----:B0-----:R-:W-:Y:S01]  /*8990*/  FADD.FTZ R11, R5, R6 ;  /* 0x00000006050b7221 */ /* 0x001fe20000010000 */
[----:B------:R-:W-:Y:S01]  /*89a0*/  IMAD.MOV.U32 R6, RZ, RZ, RZ ;  /* 0x000000ffff067224 */ /* 0x000fe200078e00ff */
[----:B------:R-:W-:-:S03]  /*89b0*/  MOV R5, 0xff800000 ;  /* 0xff80000000057802 */ /* 0x000fc60000000f00 */
[----:B------:R-:W-:-:S13]  /*89c0*/  FSETP.NE.FTZ.AND P1, PT, R11, RZ, PT ;  /* 0x000000ff0b00720b */ /* 0x000fda0003f35000 */
[----:B------:R-:W0:Y:S01]  /*89d0*/  @P1 MUFU.RCP R6, R11 ;  /* 0x0000000b00061308 */ /* 0x000e220000001000 */
[----:B--2---:R-:W-:-:S05]  /*89e0*/  FADD.FTZ R12, R8, R7 ;  /* 0x00000007080c7221 */ /* 0x004fca0000010000 */
[----:B------:R-:W-:Y:S02]  /*89f0*/  FSETP.NE.FTZ.AND P2, PT, R12, RZ, PT ;  /* 0x000000ff0c00720b */ /* 0x000fe40003f55000 */
[----:B------:R-:W2:Y:S01]  /*8a00*/  @P1 MUFU.LG2 R7, R11 ;  /* 0x0000000b00071308 */ /* 0x000ea20000000c00 */
[----:B0-----:R-:W-:Y:S01]  /*8a10*/  @!P0 STS [R3+0x28800], R6 ;  /* 0x0288000603008388 */ /* 0x001fe20000000800 */
[-C--:B------:R-:W-:Y:S01]  /*8a20*/  FMUL.FTZ R24, R24, R6.reuse ;  /* 0x0000000618187220 */ /* 0x080fe20000410000 */
[----:B------:R-:W-:-:S08]  /*8a30*/  FMUL.FTZ R25, R25, R6 ;  /* 0x0000000619197220 */ /* 0x000fd00000410000 */
[----:B------:R-:W0:Y:S01]  /*8a40*/  @P2 MUFU.RCP R4, R12 ;  /* 0x0000000c00042308 */ /* 0x000e220000001000 */
[----:B------:R-:W-:Y:S01]  /*8a50*/  @P2 FMUL.FTZ R10, R10, 0.69314718246459960938 ;  /* 0x3f3172180a0a2820 */ /* 0x000fe20000410000 */
[-C--:B------:R-:W-:Y:S01]  /*8a60*/  FMUL.FTZ R28, R28, R6.reuse ;  /* 0x000000061c1c7220 */ /* 0x080fe20000410000 */
[-C--:B------:R-:W-:Y:S01]  /*8a70*/  FMUL.FTZ R29, R29, R6.reuse ;  /* 0x000000061d1d7220 */ /* 0x080fe20000410000 */
[-C--:B------:R-:W-:Y:S01]  /*8a80*/  FMUL.FTZ R32, R32, R6.reuse ;  /* 0x0000000620207220 */ /* 0x080fe20000410000 */
[----:B--2---:R-:W-:Y:S01]  /*8a90*/  @P1 FMUL.FTZ R8, R7, 0.69314718246459960938 ;  /* 0x3f31721807081820 */ /* 0x004fe20000410000 */
        /* <DEDUP_REMOVED lines=19> */
[----:B--2---:R-:W-:Y:S01]  /*8bd0*/  @P2 FMUL.FTZ R9, R9, 0.69314718246459960938 ;  /* 0x3f31721809092820 */ /* 0x004fe20000410000 */
        /* <DEDUP_REMOVED lines=113> */
.L_x_7011:
[----:B------:R-:W-:Y:S05]  /*92f0*/  @P0 BRA `(.L_x_7051) ;  /* 0x0000002000f80947 */ /* 0x000fea0003800000 */
[----:B------:R-:W0:Y:S01]  /*9300*/  S2R R0, SR_TID.X ;  /* 0x0000000000007919 */ /* 0x000e220000002100 */
[----:B------:R-:W2:Y:S01]  /*9310*/  S2UR UR5, SR_CgaCtaId ;  /* 0x00000000000579c3 */ /* 0x000ea20000008800 */
[----:B------:R-:W-:Y:S01]  /*9320*/  UMOV UR4, 0x400 ;  /* 0x0000040000047882 */ /* 0x000fe20000000000 */
[----:B------:R-:W-:-:S06]  /*9330*/  IMAD R2, RZ, RZ, -UR36 ;  /* 0x80000024ff027e24 */ /* 0x000fcc000f8e02ff */
[----:B------:R-:W-:Y:S08]  /*9340*/  BAR.SYNC.DEFER_BLOCKING 0x1, 0x100 ;  /* 0x0044000000007b1d */ /* 0x000ff00000010000 */
[----:B------:R-:W3:Y:S08]  /*9350*/  S2UR UR6, SR_CTAID.Y ;  /* 0x00000000000679c3 */ /* 0x000ef00000002600 */
[----:B------:R-:W3:Y:S01]  /*9360*/  LDC R3, c[0x0][0xc50] ;  /* 0x00031400ff037b82 */ /* 0x000ee20000000800 */
[----:B--2---:R-:W-:-:S07]  /*9370*/  ULEA UR4, UR5, UR4, 0x18 ;  /* 0x0000000405047291 */ /* 0x004fce000f8ec03f */
[----:B------:R-:W2:Y:S01]  /*9380*/  LDC R7, c[0x0][0xbe8] ;  /* 0x0002fa00ff077b82 */ /* 0x000ea20000000800 */
[----:B------:R-:W-:Y:S01]  /*9390*/  UIADD3 UR4, UR4, 0x28c20, URZ ;  /* 0x00028c2004047890 */ /* 0x000fe2000fffe03f */
[----:B0-----:R-:W-:-:S03]  /*93a0*/  VIADD R18, R0, 0xffffff80 ;  /* 0xffffff8000127836 */ /* 0x001fc60000000000 */
[----:B------:R-:W-:Y:S02]  /*93b0*/  UPRMT UR4, URZ, 0x654, UR4 ;  /* 0x000006543f047896 */ /* 0x000fe40008000004 */
[----:B------:R-:W-:-:S04]  /*93c0*/  SHF.R.S32.HI R21, RZ, 0x1f, R18 ;  /* 0x0000001fff157819 */ /* 0x000fc80000011412 */
[----:B------:R-:W-:Y:S01]  /*93d0*/  LEA.HI R4, R21, R18, RZ, 0x7 ;  /* 0x0000001215047211 */ /* 0x000fe200078f38ff */
[----:B---3--:R-:W-:Y:S01]  /*93e0*/  IMAD R2, R3, R2, UR6 ;  /* 0x0000000603027e24 */ /* 0x008fe2000f8e0202 */
[----:B------:R-:W-:Y:S01]  /*93f0*/  USHF.R.S32.HI UR6, URZ, 0x1f, UR36 ;  /* 0x0000001f3f067899 */ /* 0x000fe20008011424 */
[----:B------:R-:W-:Y:S01]  /*9400*/  SYNCS.ARRIVE.TRANS64.RED.A1T0 RZ, [UR4], RZ ;  /* 0x000000ffffff79a7 */ /* 0x000fe20008100404 */
[----:B------:R-:W-:Y:S02]  /*9410*/  SHF.R.S32.HI R0, RZ, 0x7, R4 ;  /* 0x00000007ff007819 */ /* 0x000fe40000011404 */
[----:B------:R-:W-:Y:S02]  /*9420*/  LOP3.LUT R9, R4, 0xffffff80, RZ, 0xc0, !PT ;  /* 0xffffff8004097812 */ /* 0x000fe400078ec0ff */
[----:B------:R-:W-:Y:S01]  /*9430*/  SHF.R.S32.HI R3, RZ, 0x1f, R2 ;  /* 0x0000001fff037819 */ /* 0x000fe20000011402 */
[----:B------:R-:W0:Y:S01]  /*9440*/  SHFL.IDX PT, R10, R0, RZ, 0x1f ;  /* 0x00001fff000a7589 */ /* 0x000e2200000e0000 */
[----:B--2---:R-:W-:Y:S01]  /*9450*/  ISETP.NE.AND P1, PT, R7, 0x1, PT ;  /* 0x000000010700780c */ /* 0x004fe20003f25270 */
[----:B------:R-:W-:-:S05]  /*9460*/  IMAD.IADD R8, R18, 0x1, -R9 ;  /* 0x0000000112087824 */ /* 0x000fca00078e0a09 */
[----:B------:R-:W-:-:S04]  /*9470*/  SHF.R.S32.HI R155, RZ, 0x1f, R8 ;  /* 0x0000001fff9b7819 */ /* 0x000fc80000011408 */
[----:B------:R-:W-:-:S04]  /*9480*/  LEA.HI R9, R155, R8, RZ, 0x2 ;  /* 0x000000089b097211 */ /* 0x000fc800078f10ff */
[----:B------:R-:W-:Y:S02]  /*9490*/  SHF.R.S32.HI R154, RZ, 0x2, R9 ;  /* 0x00000002ff9a7819 */ /* 0x000fe40000011409 */
[----:B0-----:R-:W-:-:S13]  /*94a0*/  ISETP.NE.AND P0, PT, R10, RZ, PT ;  /* 0x000000ff0a00720c */ /* 0x001fda0003f05270 */
[----:B------:R-:W-:Y:S05]  /*94b0*/  @P0 BRA `(.L_x_7052) ;  /* 0x0000000400440947 */ /* 0x000fea0003800000 */
[----:B------:R-:W0:Y:S01]  /*94c0*/  LDC R19, c[0x0][0xbe8] ;  /* 0x0002fa00ff137b82 */ /* 0x000e220000000800 */
[----:B------:R-:W-:Y:S01]  /*94d0*/  LOP3.LUT R11, R4, 0xffffff80, RZ, 0xc0, !PT ;  /* 0xffffff80040b7812 */ /* 0x000fe200078ec0ff */
[----:B------:R-:W2:Y:S01]  /*94e0*/  S2R R23, SR_CTAID.X ;  /* 0x0000000000177919 */ /* 0x000ea20000002500 */
[----:B------:R-:W-:Y:S01]  /*94f0*/  LEA.HI R10, R21, R18, RZ, 0x2 ;  /* 0x00000012150a7211 */ /* 0x000fe200078f10ff */
[----:B------:R-:W-:Y:S02]  /*9500*/  ULDC.64 UR4, c[0x0][0xbd0] ;  /* 0x0002f40000047ab9 */ /* 0x000fe40000000a00 */
[----:B------:R-:W-:Y:S01]  /*9510*/  IMAD.IADD R20, R18, 0x1, -R11 ;  /* 0x0000000112147824 */ /* 0x000fe200078e0a0b */
[----:B------:R-:W-:Y:S01]  /*9520*/  LOP3.LUT R17, R10, 0xfffffffc, RZ, 0xc0, !PT ;  /* 0xfffffffc0a117812 */ /* 0x000fe200078ec0ff */
[----:B------:R-:W3:Y:S01]  /*9530*/  S2UR UR7, SR_CTAID.Z ;  /* 0x00000000000779c3 */ /* 0x000ee20000002700 */
[----:B------:R-:W-:Y:S02]  /*9540*/  UIMAD.WIDE.U32 UR8, UR36, UR4, URZ ;  /* 0x00000004240872a5 */ /* 0x000fe4000f8e003f */
[----:B------:R-:W-:Y:S01]  /*9550*/  SHF.R.S32.HI R11, RZ, 0x1f, R20 ;  /* 0x0000001fff0b7819 */ /* 0x000fe20000011414 */
[----:B------:R-:W-:Y:S01]  /*9560*/  UIMAD UR4, UR6, UR4, URZ ;  /* 0x00000004060472a4 */ /* 0x000fe2000f8e023f */
[----:B------:R-:W-:-:S02]  /*9570*/  IADD3 R10, R18, -R17, RZ ;  /* 0x80000011120a7210 */ /* 0x000fc40007ffe0ff */
[C---:B------:R-:W-:Y:S01]  /*9580*/  LEA.HI R22, R11.reuse, R20, RZ, 0x2 ;  /* 0x000000140b167211 */ /* 0x040fe200078f10ff */
[----:B------:R-:W5:Y:S01]  /*9590*/  LDC.64 R14, c[0x0][0xbd8] ;  /* 0x0002f600ff0e7b82 */ /* 0x000f620000000a00 */
[----:B------:R-:W-:Y:S01]  /*95a0*/  LEA.HI R12, R10, R10, RZ, 0x1 ;  /* 0x0000000a0a0c7211 */ /* 0x000fe200078f08ff */
[----:B------:R-:W-:Y:S01]  /*95b0*/  UIMAD UR4, UR36, UR5, UR4 ;  /* 0x00000005240472a4 */ /* 0x000fe2000f8e0204 */
[--C-:B------:R-:W-:Y:S02]  /*95c0*/  SHF.R.S32.HI R4, RZ, 0x2, R22.reuse ;  /* 0x00000002ff047819 */ /* 0x100fe40000011416 */
[----:B-1----:R-:W-:Y:S01]  /*95d0*/  SHF.R.S32.HI R13, RZ, 0x1f, R22 ;  /* 0x0000001fff0d7819 */ /* 0x002fe20000011416 */
[----:B------:R-:W-:Y:S01]  /*95e0*/  UIADD3 UR4, UR9, UR4, URZ ;  /* 0x0000000409047290 */ /* 0x000fe2000fffe03f */
[----:B------:R-:W-:Y:S02]  /*95f0*/  LEA.HI R11, R11, R20, RZ, 0x5 ;  /* 0x000000140b0b7211 */ /* 0x000fe400078f28ff */
[----:B0-----:R-:W-:-:S02]  /*9600*/  ISETP.NE.AND P0, PT, R19, 0x1, PT ;  /* 0x000000011300780c */ /* 0x001fc40003f05270 */
[----:B------:R-:W-:Y:S02]  /*9610*/  LEA.HI R13, R13, R4, RZ, 0x3 ;  /* 0x000000040d0d7211 */ /* 0x000fe400078f18ff */
[----:B------:R-:W-:Y:S02]  /*9620*/  LOP3.LUT R153, R12, 0x1ffffffe, RZ, 0xc0, !PT ;  /* 0x1ffffffe0c997812 */ /* 0x000fe400078ec0ff */
[----:B------:R-:W-:Y:S01]  /*9630*/  LOP3.LUT R13, R13, 0xfffffff8, RZ, 0xc0, !PT ;  /* 0xfffffff80d0d7812 */ /* 0x000fe200078ec0ff */
[----:B---3--:R-:W-:Y:S01]  /*9640*/  USHF.R.S32.HI UR5, URZ, 0x1f, UR7 ;  /* 0x0000001f3f057899 */ /* 0x008fe20008011407 */
[----:B------:R-:W-:Y:S01]  /*9650*/  SHF.R.S32.HI R11, RZ, 0x5, R11 ;  /* 0x00000005ff0b7819 */ /* 0x000fe2000001140b */
[----:B------:R-:W-:Y:S02]  /*9660*/  IMAD.IADD R153, R10, 0x1, -R153 ;  /* 0x000000010a997824 */ /* 0x000fe400078e0a99 */
[----:B------:R-:W-:Y:S02]  /*9670*/  IMAD.IADD R4, R4, 0x1, -R13 ;  /* 0x0000000104047824 */ /* 0x000fe400078e0a0d */
[----:B------:R-:W0:Y:S01]  /*9680*/  @P0 LDC R13, c[0x0][0xbec] ;  /* 0x0002fb00ff0d0b82 */ /* 0x000e220000000800 */
[----:B------:R-:W-:-:S02]  /*9690*/  IMAD.U32 R10, RZ, RZ, UR8 ;  /* 0x00000008ff0a7e24 */ /* 0x000fc4000f8e00ff */
[----:B------:R-:W-:Y:S01]  /*96a0*/  IMAD R152, R11, 0x10, R4 ;  /* 0x000000100b987824 */ /* 0x000fe200078e0204 */
[----:B------:R-:W-:Y:S01]  /*96b0*/  MOV R11, UR9 ;  /* 0x00000009000b7c02 */ /* 0x000fe20008000f00 */
[----:B-----5:R-:W-:Y:S02]  /*96c0*/  IMAD R12, R14, UR5, RZ ;  /* 0x000000050e0c7c24 */ /* 0x020fe4000f8e02ff */
[----:B------:R-:W-:Y:S01]  /*96d0*/  IMAD R4, R153, 0x8, R152 ;  /* 0x0000000899047824 */ /* 0x000fe200078e0298 */
[----:B------:R-:W1:Y:S01]  /*96e0*/  @P0 LDC R17, c[0x0][0xbf0] ;  /* 0x0002fc00ff110b82 */ /* 0x000e620000000800 */
[----:B------:R-:W-:Y:S01]  /*96f0*/  IMAD.U32 R11, RZ, RZ, UR4 ;  /* 0x00000004ff0b7e24 */ /* 0x000fe2000f8e00ff */
[----:B------:R-:W-:Y:S01]  /*9700*/  ULDC.64 UR4, c[0x0][0xbe0] ;  /* 0x0002f80000047ab9 */ /* 0x000fe20000000a00 */
[C---:B--2---:R-:W-:Y:S01]  /*9710*/  IMAD R4, R23.reuse, 0x40, R4 ;  /* 0x0000004017047824 */ /* 0x044fe200078e0204 */
[----:B------:R-:W-:Y:S01]  /*9720*/  LEA R23, R23, R152, 0x6 ;  /* 0x0000009817177211 */ /* 0x000fe200078e30ff */
[----:B------:R-:W-:-:S02]  /*9730*/  IMAD R15, R15, UR7, R12 ;  /* 0x000000070f0f7c24 */ /* 0x000fc4000f8e020c */
[----:B------:R-:W-:-:S05]  /*9740*/  IMAD.WIDE.U32 R10, R14, UR7, R10 ;  /* 0x000000070e0a7c25 */ /* 0x000fca000f8e000a */
[----:B------:R-:W-:Y:S01]  /*9750*/  IADD3 R11, R11, R15, RZ ;  /* 0x0000000f0b0b7210 */ /* 0x000fe20007ffe0ff */
[----:B0-----:R-:W-:-:S04]  /*9760*/  @P0 IMAD.HI.U32 R12, R4, R13, RZ ;  /* 0x0000000d040c0227 */ /* 0x001fc800078e00ff */
[----:B------:R-:W-:Y:S02]  /*9770*/  IMAD.MOV.U32 R13, RZ, RZ, R4 ;  /* 0x000000ffff0d7224 */ /* 0x000fe400078e0004 */
[----:B------:R-:W-:Y:S01]  /*9780*/  IMAD.WIDE.U32 R10, R2, UR4, R10 ;  /* 0x00000004020a7c25 */ /* 0x000fe2000f8e000a */
[----:B-1----:R-:W-:-:S03]  /*9790*/  @P0 SHF.R.U32.HI R13, RZ, R17, R12 ;  /* 0x00000011ff0d0219 */ /* 0x002fc6000001160c */
[----:B------:R-:W-:Y:S01]  /*97a0*/  IMAD R17, R3, UR4, RZ ;  /* 0x0000000403117c24 */ /* 0x000fe2000f8e02ff */
[----:B------:R-:W-:Y:S01]  /*97b0*/  IADD3 R10, P0, R13, R10, RZ ;  /* 0x0000000a0d0a7210 */ /* 0x000fe20007f1e0ff */
[----:B------:R-:W-:Y:S02]  /*97c0*/  IMAD.MOV R15, RZ, RZ, -R13 ;  /* 0x000000ffff0f7224 */ /* 0x000fe400078e0a0d */
[----:B------:R-:W-:Y:S01]  /*97d0*/  IMAD R12, R2, UR5, R17 ;  /* 0x00000005020c7c24 */ /* 0x000fe2000f8e0211 */
[----:B------:R-:W-:Y:S01]  /*97e0*/  SHF.R.S32.HI R17, RZ, 0x1f, R13 ;  /* 0x0000001fff117819 */ /* 0x000fe2000001140d */
[----:B------:R-:W-:Y:S01]  /*97f0*/  IMAD R15, R19, R15, R4 ;  /* 0x0000000f130f7224 */ /* 0x000fe200078e0204 */
[----:B------:R-:W-:Y:S01]  /*9800*/  ULDC.64 UR4, c[0x0][0xbc8] ;  /* 0x0002f20000047ab9 */ /* 0x000fe20000000a00 */
[----:B------:R-:W-:Y:S02]  /*9810*/  LOP3.LUT R13, R22, 0x7ffffffc, RZ, 0xc0, !PT ;  /* 0x7ffffffc160d7812 */ /* 0x000fe400078ec0ff */
[----:B------:R-:W-:-:S02]  /*9820*/  IADD3.X R11, R17, R11, R12, P0, !PT ;  /* 0x0000000b110b7210 */ /* 0x000fc400007fe40c */
[----:B------:R-:W-:Y:S01]  /*9830*/  SHF.R.S32.HI R4, RZ, 0x1f, R15 ;  /* 0x0000001fff047819 */ /* 0x000fe2000001140f */
[----:B------:R-:W-:Y:S02]  /*9840*/  IMAD.IADD R20, R20, 0x1, -R13 ;  /* 0x0000000114147824 */ /* 0x000fe400078e0a0d */
[----:B------:R-:W-:-:S04]  /*9850*/  IMAD.WIDE.U32 R10, R15, UR4, R10 ;  /* 0x000000040f0a7c25 */ /* 0x000fc8000f8e000a */
[----:B------:R-:W-:-:S04]  /*9860*/  IMAD R4, R4, UR4, RZ ;  /* 0x0000000404047c24 */ /* 0x000fc8000f8e02ff */
        /* <DEDUP_REMOVED lines=9> */
[----:B------:R-:W-:Y:S02]  /*9900*/  SHFL.IDX PT, R12, R16, 0x1, 0x1c1f ;  /* 0x003c1f00100c7f89 */ /* 0x000fe400000e0000 */
[----:B------:R-:W-:-:S02]  /*9910*/  IMAD.IADD R14, R0, 0x1, -R15 ;  /* 0x00000001000e7824 */ /* 0x000fc400078e0a0f */
[----:B------:R-:W-:Y:S01]  /*9920*/  SHFL.IDX PT, R10, R16, RZ, 0x1c1f ;  /* 0x001c1fff100a7589 */ /* 0x000fe200000e0000 */
[----:B------:R-:W-:Y:S02]  /*9930*/  IMAD.SHL.U32 R15, R20, 0x2, RZ ;  /* 0x00000002140f7824 */ /* 0x000fe400078e00ff */
        /* <DEDUP_REMOVED lines=9> */
.L_x_7052:
[----:B------:R-:W2:Y:S01]  /*99d0*/  S2R R14, SR_CTAID.X ;  /* 0x00000000000e7919 */ /* 0x000ea20000002500 */
[----:B------:R-:W-:Y:S01]  /*99e0*/  LEA.HI R21, R21, R18, RZ, 0x2 ;  /* 0x0000001215157211 */ /* 0x000fe200078f10ff */
[----:B------:R-:W3:Y:S01]  /*99f0*/  S2UR UR7, SR_CTAID.Z ;  /* 0x00000000000779c3 */ /* 0x000ee20000002700 */
[----:B0-----:R-:W-:Y:S01]  /*9a00*/  SHF.R.S32.HI R5, RZ, 0x1f, R9 ;  /* 0x0000001fff057819 */ /* 0x001fe20000011409 */
[----:B------:R-:W-:Y:S01]  /*9a10*/  ULDC.64 UR8, c[0x0][0xb38] ;  /* 0x0002ce0000087ab9 */ /* 0x000fe20000000a00 */
[----:B------:R-:W-:Y:S01]  /*9a20*/  LOP3.LUT R21, R21, 0xfffffffc, RZ, 0xc0, !PT ;  /* 0xfffffffc15157812 */ /* 0x000fe200078ec0ff */
[----:B------:R-:W-:Y:S01]  /*9a30*/  UIMAD UR6, UR6, UR8, URZ ;  /* 0x00000008060672a4 */ /* 0x000fe2000f8e023f */
[----:B------:R-:W-:Y:S01]  /*9a40*/  LEA.HI R5, R5, R154, RZ, 0x3 ;  /* 0x0000009a05057211 */ /* 0x000fe200078f18ff */
[----:B------:R-:W-:Y:S01]  /*9a50*/  UIMAD.WIDE.U32 UR4, UR36, UR8, URZ ;  /* 0x00000008240472a5 */ /* 0x000fe2000f8e003f */
[----:B------:R-:W-:Y:S01]  /*9a60*/  LEA.HI R155, R155, R8, RZ, 0x5 ;  /* 0x000000089b9b7211 */ /* 0x000fe200078f28ff */
[----:B-1----:R-:W0:Y:S01]  /*9a70*/  LDC.64 R12, c[0x0][0xb40] ;  /* 0x0002d000ff0c7b82 */ /* 0x002e220000000a00 */
[----:B------:R-:W-:Y:S01]  /*9a80*/  IMAD.IADD R21, R18, 0x1, -R21 ;  /* 0x0000000112157824 */ /* 0x000fe200078e0a15 */
[----:B------:R-:W-:Y:S01]  /*9a90*/  LOP3.LUT R5, R5, 0xfffffff8, RZ, 0xc0, !PT ;  /* 0xfffffff805057812 */ /* 0x000fe200078ec0ff */
[----:B------:R-:W-:Y:S01]  /*9aa0*/  UIMAD UR6, UR36, UR9, UR6 ;  /* 0x00000009240672a4 */ /* 0x000fe2000f8e0206 */
[----:B------:R-:W-:Y:S01]  /*9ab0*/  SHF.R.S32.HI R155, RZ, 0x5, R155 ;  /* 0x00000005ff9b7819 */ /* 0x000fe2000001149b */
[----:B------:R-:W-:Y:S01]  /*9ac0*/  BSSY B0, `(.L_x_7053) ;  /* 0x00000fa000007945 */ /* 0x000fe20003800000 */
[----:B------:R-:W-:Y:S01]  /*9ad0*/  LEA.HI R4, R21, R21, RZ, 0x1 ;  /* 0x0000001515047211 */ /* 0x000fe200078f08ff */
[----:B------:R-:W-:Y:S01]  /*9ae0*/  UIADD3 UR6, UR5, UR6, URZ ;  /* 0x0000000605067290 */ /* 0x000fe2000fffe03f */
[----:B------:R-:W1:Y:S01]  /*9af0*/  @P1 LDC R10, c[0x0][0xbec] ;  /* 0x0002fb00ff0a1b82 */ /* 0x000e620000000800 */
[----:B------:R-:W-:-:S02]  /*9b00*/  IADD3 R154, R154, -R5, RZ ;  /* 0x800000059a9a7210 */ /* 0x000fc40007ffe0ff */
[----:B------:R-:W-:Y:S02]  /*9b10*/  LOP3.LUT R4, R4, 0x1ffffffe, RZ, 0xc0, !PT ;  /* 0x1ffffffe04047812 */ /* 0x000fe400078ec0ff */
[----:B------:R-:W-:Y:S01]  /*9b20*/  MOV R5, UR5 ;  /* 0x0000000500057c02 */ /* 0x000fe20008000f00 */
[----:B------:R-:W-:Y:S01]  /*9b30*/  IMAD R155, R155, 0x10, R154 ;  /* 0x000000109b9b7824 */ /* 0x000fe200078e029a */
[----:B------:R-:W-:Y:S01]  /*9b40*/  LOP3.LUT R9, R9, 0x7ffffffc, RZ, 0xc0, !PT ;  /* 0x7ffffffc09097812 */ /* 0x000fe200078ec0ff */
[----:B------:R-:W5:Y:S01]  /*9b50*/  @P1 LDC R17, c[0x0][0xbf0] ;  /* 0x0002fc00ff111b82 */ /* 0x000f620000000800 */
[----:B------:R-:W-:Y:S01]  /*9b60*/  IMAD.IADD R4, R21, 0x1, -R4 ;  /* 0x0000000115047824 */ /* 0x000fe200078e0a04 */
[----:B---3--:R-:W-:Y:S01]  /*9b70*/  USHF.R.S32.HI UR8, URZ, 0x1f, UR7 ;  /* 0x0000001f3f087899 */ /* 0x008fe20008011407 */
[----:B------:R-:W-:Y:S02]  /*9b80*/  IMAD.U32 R5, RZ, RZ, UR6 ;  /* 0x00000006ff057e24 */ /* 0x000fe4000f8e00ff */
[----:B------:R-:W-:-:S02]  /*9b90*/  IMAD R11, R4, 0x8, R155 ;  /* 0x00000008040b7824 */ /* 0x000fc400078e029b */
[----:B------:R-:W-:Y:S01]  /*9ba0*/  IMAD.U32 R4, RZ, RZ, UR4 ;  /* 0x00000004ff047e24 */ /* 0x000fe2000f8e00ff */
[----:B------:R-:W-:Y:S01]  /*9bb0*/  ULDC.64 UR4, c[0x0][0xb48] ;  /* 0x0002d20000047ab9 */ /* 0x000fe20000000a00 */
[----:B--2---:R-:W-:Y:S02]  /*9bc0*/  IMAD R15, R14, 0x40, R11 ;  /* 0x000000400e0f7824 */ /* 0x004fe400078e020b */
[C---:B0-----:R-:W-:Y:S02]  /*9bd0*/  IMAD R6, R12.reuse, UR8, RZ ;  /* 0x000000080c067c24 */ /* 0x041fe4000f8e02ff */
[----:B------:R-:W-:-:S04]  /*9be0*/  IMAD.WIDE.U32 R4, R12, UR7, R4 ;  /* 0x000000070c047c25 */ /* 0x000fc8000f8e0004 */
[----:B-1----:R-:W-:-:S04]  /*9bf0*/  @P1 IMAD.HI.U32 R10, R15, R10, RZ ;  /* 0x0000000a0f0a1227 */ /* 0x002fc800078e00ff */
[----:B------:R-:W-:Y:S02]  /*9c00*/  IMAD R13, R13, UR7, R6 ;  /* 0x000000070d0d7c24 */ /* 0x000fe4000f8e0206 */
[----:B------:R-:W-:Y:S01]  /*9c10*/  IMAD.MOV.U32 R11, RZ, RZ, R15 ;  /* 0x000000ffff0b7224 */ /* 0x000fe200078e000f */
[----:B-----5:R-:W-:Y:S01]  /*9c20*/  @P1 SHF.R.U32.HI R11, RZ, R17, R10 ;  /* 0x00000011ff0b1219 */ /* 0x020fe2000001160a */
[----:B------:R-:W-:Y:S02]  /*9c30*/  IMAD R3, R3, UR4, RZ ;  /* 0x0000000403037c24 */ /* 0x000fe4000f8e02ff */
[----:B------:R-:W-:Y:S01]  /*9c40*/  IMAD.IADD R5, R5, 0x1, R13 ;  /* 0x0000000105057824 */ /* 0x000fe200078e020d */
[----:B------:R-:W-:Y:S01]  /*9c50*/  IADD3 R10, -R11, RZ, RZ ;  /* 0x000000ff0b0a7210 */ /* 0x000fe20007ffe1ff */
[C---:B------:R-:W-:Y:S01]  /*9c60*/  IMAD R13, R2.reuse, UR5, R3 ;  /* 0x00000005020d7c24 */ /* 0x040fe2000f8e0203 */
[----:B------:R-:W-:Y:S01]  /*9c70*/  SHF.R.S32.HI R6, RZ, 0x1f, R11 ;  /* 0x0000001fff067819 */ /* 0x000fe2000001140b */
[----:B------:R-:W-:Y:S01]  /*9c80*/  IMAD.WIDE.U32 R2, R2, UR4, R4 ;  /* 0x0000000402027c25 */ /* 0x000fe2000f8e0004 */
[----:B------:R-:W-:-:S03]  /*9c90*/  ULDC.64 UR4, c[0x0][0xb30] ;  /* 0x0002cc0000047ab9 */ /* 0x000fc60000000a00 */
[----:B------:R-:W-:Y:S02]  /*9ca0*/  IMAD R5, R7, R10, R15 ;  /* 0x0000000a07057224 */ /* 0x000fe400078e020f */
[----:B------:R-:W-:Y:S02]  /*9cb0*/  IMAD R6, R6, UR4, RZ ;  /* 0x0000000406067c24 */ /* 0x000fe4000f8e02ff */
[----:B------:R-:W-:Y:S01]  /*9cc0*/  IMAD.IADD R3, R3, 0x1, R13 ;  /* 0x0000000103037824 */ /* 0x000fe200078e020d */
[----:B------:R-:W-:Y:S01]  /*9cd0*/  SHF.R.S32.HI R4, RZ, 0x1f, R5 ;  /* 0x0000001fff047819 */ /* 0x000fe20000011405 */
[C---:B------:R-:W-:Y:S01]  /*9ce0*/  IMAD R13, R11.reuse, UR5, R6 ;  /* 0x000000050b0d7c24 */ /* 0x040fe2000f8e0206 */
[----:B------:R-:W-:Y:S01]  /*9cf0*/  LEA.HI R6, R0, R0, RZ, 0x1 ;  /* 0x0000000000067211 */ /* 0x000fe200078f08ff */
[----:B------:R-:W-:Y:S01]  /*9d00*/  IMAD.WIDE.U32 R2, R11, UR4, R2 ;  /* 0x000000040b027c25 */ /* 0x000fe2000f8e0002 */
        /* <DEDUP_REMOVED lines=8> */
[----:B------:R-:W-:Y:S01]  /*9d90*/  ULDC UR4, c[0x0][0xa88] ;  /* 0x0002a20000047ab9 */ /* 0x000fe20000000800 */
[----:B------:R-:W-:Y:S01]  /*9da0*/  LOP3.LUT R11, R6, 0xfffffe, RZ, 0xc0, !PT ;  /* 0x00fffffe060b7812 */ /* 0x000fe200078ec0ff */
[----:B------:R-:W-:Y:S02]  /*9db0*/  IMAD R6, R7, UR4, RZ ;  /* 0x0000000407067c24 */ /* 0x000fe4000f8e02ff */
[----:B------:R-:W-:Y:S01]  /*9dc0*/  IMAD R7, R14, 0x40, R155 ;  /* 0x000000400e077824 */ /* 0x000fe200078e029b */
[----:B------:R-:W-:-:S02]  /*9dd0*/  LEA.HI.X R5, R2, UR5, R5, 0x2, P0 ;  /* 0x0000000502057c11 */ /* 0x000fc400080f1405 */
[----:B------:R-:W-:Y:S01]  /*9de0*/  IADD3 R11, -R11, R0, RZ ;  /* 0x000000000b0b7210 */ /* 0x000fe20007ffe1ff */
[----:B------:R-:W-:Y:S01]  /*9df0*/  IMAD.IADD R0, R8, 0x1, -R9 ;  /* 0x0000000108007824 */ /* 0x000fe200078e0a09 */
[----:B------:R-:W-:Y:S01]  /*9e00*/  ISETP.GE.AND P0, PT, R7, R6, PT ;  /* 0x000000060700720c */ /* 0x000fe20003f06270 */
[----:B------:R0:W1:Y:S02]  /*9e10*/  SHFL.IDX PT, R2, R4, RZ, 0x1c1f ;  /* 0x001c1fff04027589 */ /* 0x00006400000e0000 */
[----:B------:R-:W-:Y:S02]  /*9e20*/  IMAD R0, R11, 0x80, R0 ;  /* 0x000000800b007824 */ /* 0x000fe400078e0200 */
[----:B------:R0:W2:Y:S02]  /*9e30*/  SHFL.IDX PT, R3, R5, RZ, 0x1c1f ;  /* 0x001c1fff05037589 */ /* 0x0000a400000e0000 */
        /* <DEDUP_REMOVED lines=41> */
[----:B------:R-:W-:Y:S02]  /*a0d0*/  ISETP.GE.AND P5, PT, R21, UR4, PT ;  /* 0x0000000415007c0c */ /* 0x000fe4000bfa6270 */
[----:B------:R-:W-:Y:S02]  /*a0e0*/  @!P1 LEA.HI R17, R17, R17, RZ, 0x1 ;  /* 0x0000001111119211 */ /* 0x000fe400078f08ff */
[----:B0-----:R-:W-:Y:S02]  /*a0f0*/  @!P0 LOP3.LUT R9, R16, 0xfffffffe, RZ, 0xc0, !PT ;  /* 0xfffffffe10098812 */ /* 0x001fe400078ec0ff */
        /* <DEDUP_REMOVED lines=16> */
[----:B------:R-:W-:Y:S02]  /*a200*/  @!P6 LOP3.LUT R17, R22, 0xfffffffe, RZ, 0xc0, !PT ;  /* 0xfffffffe1611e812 */ /* 0x000fe400078ec0ff */
[----:B------:R-:W-:Y:S01]  /*a210*/  IADD3 R24, R0, 0x60, RZ ;  /* 0x0000006000187810 */ /* 0x000fe20007ffe0ff */
[--C-:B0-----:R-:W-:Y:S01]  /*a220*/  @!P2 IMAD.WIDE R8, R13, 0x4, R2.reuse ;  /* 0x000000040d08a825 */ /* 0x101fe200078e0202 */
[----:B------:R-:W-:Y:S02]  /*a230*/  ISETP.GE.AND P1, PT, R23, UR4, PT ;  /* 0x0000000417007c0c */ /* 0x000fe4000bf26270 */
[----:B------:R-:W-:Y:S01]  /*a240*/  ISETP.GE.AND P0, PT, R24, UR4, PT ;  /* 0x0000000418007c0c */ /* 0x000fe2000bf06270 */
[--C-:B-1----:R-:W-:Y:S01]  /*a250*/  @!P3 IMAD.WIDE R10, R19, 0x4, R2.reuse ;  /* 0x00000004130ab825 */ /* 0x102fe200078e0202 */
[----:B------:R0:W-:Y:S01]  /*a260*/  @!P2 ST.E.64 desc[UR44][R8.64], R48 ;  /* 0x000000300800a985 */ /* 0x0001e2000c101b2c */
[----:B------:R-:W-:Y:S02]  /*a270*/  IADD3 R22, R0, 0x88, RZ ;  /* 0x0000008800167810 */ /* 0x000fe40007ffe0ff */
        /* <DEDUP_REMOVED lines=9> */
[C---:B------:R-:W-:Y:S01]  /*a310*/  VIADD R19, R0.reuse, 0x70 ;  /* 0x0000007000137836 */ /* 0x040fe20000000000 */
[----:B------:R5:W-:Y:S01]  /*a320*/  @!P6 ST.E.64 desc[UR44][R16.64], R64 ;  /* 0x000000401000e985 */ /* 0x000be2000c101b2c */
[----:B------:R-:W-:Y:S01]  /*a330*/  VIADD R21, R0, 0x80 ;  /* 0x0000008000157836 */ /* 0x000fe20000000000 */
[----:B------:R-:W-:-:S02]  /*a340*/  @!P1 LEA.HI R23, R23, R23, RZ, 0x1 ;  /* 0x0000001717179211 */ /* 0x000fc400078f08ff */
[----:B------:R-:W-:Y:S02]  /*a350*/  ISETP.GE.AND P6, PT, R19, UR4, PT ;  /* 0x0000000413007c0c */ /* 0x000fe4000bfc6270 */
[----:B------:R-:W-:Y:S02]  /*a360*/  ISETP.GE.AND P4, PT, R21, UR4, PT ;  /* 0x0000000415007c0c */ /* 0x000fe4000bf86270 */
[----:B------:R-:W-:Y:S02]  /*a370*/  @!P0 LEA.HI R24, R24, R24, RZ, 0x1 ;  /* 0x0000001818188211 */ /* 0x000fe400078f08ff */
[----:B0-----:R-:W-:Y:S01]  /*a380*/  @!P1 LOP3.LUT R9, R23, 0xfffffffe, RZ, 0xc0, !PT ;  /* 0xfffffffe17099812 */ /* 0x001fe200078ec0ff */
[----:B------:R-:W-:Y:S01]  /*a390*/  VIADD R23, R0, 0x90 ;  /* 0x0000009000177836 */ /* 0x000fe20000000000 */
[----:B-1----:R-:W-:Y:S01]  /*a3a0*/  @!P0 LOP3.LUT R11, R24, 0xfffffffe, RZ, 0xc0, !PT ;  /* 0xfffffffe180b8812 */ /* 0x002fe200078ec0ff */
[----:B------:R-:W-:Y:S01]  /*a3b0*/  VIADD R24, R0, 0x98 ;  /* 0x0000009800187836 */ /* 0x000fe20000000000 */
        /* <DEDUP_REMOVED lines=12> */
[----:B---3--:R-:W-:-:S02]  /*a480*/  @!P5 LOP3.LUT R15, R20, 0xfffffffe, RZ, 0xc0, !PT ;  /* 0xfffffffe140fd812 */ /* 0x008fc400078ec0ff */
[----:B------:R-:W-:Y:S02]  /*a490*/  @!P4 LOP3.LUT R21, R21, 0xfffffffe, RZ, 0xc0, !PT ;  /* 0xfffffffe1515c812 */ /* 0x000fe400078ec0ff */
[----:B-----5:R-:W-:Y:S01]  /*a4a0*/  @!P3 LOP3.LUT R17, R22, 0xfffffffe, RZ, 0xc0, !PT ;  /* 0xfffffffe1611b812 */ /* 0x020fe200078ec0ff */
[----:B------:R-:W-:Y:S01]  /*a4b0*/  VIADD R22, R0, 0xc0 ;  /* 0x000000c000167836 */ /* 0x000fe20000000000 */
[----:B------:R-:W-:Y:S01]  /*a4c0*/  ISETP.GE.AND P0, PT, R23, UR4, PT ;  /* 0x0000000417007c0c */ /* 0x000fe2000bf06270 */
[--C-:B0-----:R-:W-:Y:S01]  /*a4d0*/  @!P2 IMAD.WIDE R8, R13, 0x4, R2.reuse ;  /* 0x000000040d08a825 */ /* 0x101fe200078e0202 */
[----:B------:R-:W-:Y:S02]  /*a4e0*/  ISETP.GE.AND P1, PT, R24, UR4, PT ;  /* 0x0000000418007c0c */ /* 0x000fe4000bf26270 */
[----:B------:R-:W-:Y:S01]  /*a4f0*/  IADD3 R20, R0, 0xb0, RZ ;  /* 0x000000b000147810 */ /* 0x000fe20007ffe0ff */
[----:B-1----:R-:W-:Y:S01]  /*a500*/  @!P6 IMAD.WIDE R10, R19, 0x4, R2 ;  /* 0x00000004130ae825 */ /* 0x002fe200078e0202 */
[----:B------:R0:W-:Y:S01]  /*a510*/  @!P2 ST.E.64 desc[UR44][R8.64], R76 ;  /* 0x0000004c0800a985 */ /* 0x0001e2000c101b2c */
[----:B------:R-:W-:-:S02]  /*a520*/  ISETP.GE.AND P2, PT, R18, UR4, PT ;  /* 0x0000000412007c0c */ /* 0x000fc4000bf46270 */
[--C-:B------:R-:W-:Y:S01]  /*a530*/  @!P5 IMAD.WIDE R12, R15, 0x4, R2.reuse ;  /* 0x000000040f0cd825 */ /* 0x100fe200078e0202 */
        /* <DEDUP_REMOVED lines=8> */
[C---:B------:R-:W-:Y:S01]  /*a5c0*/  VIADD R19, R0.reuse, 0xa8 ;  /* 0x000000a800137836 */ /* 0x040fe20000000000 */
[----:B------:R5:W-:Y:S01]  /*a5d0*/  @!P3 ST.E.64 desc[UR44][R16.64], R92 ;  /* 0x0000005c1000b985 */ /* 0x000be2000c101b2c */
[----:B------:R-:W-:Y:S01]  /*a5e0*/  VIADD R21, R0, 0xb8 ;  /* 0x000000b800157836 */ /* 0x000fe20000000000 */
[----:B------:R-:W-:Y:S02]  /*a5f0*/  @!P1 LEA.HI R24, R24, R24, RZ, 0x1 ;  /* 0x0000001818189211 */ /* 0x000fe400078f08ff */
[----:B------:R-:W-:Y:S02]  /*a600*/  ISETP.GE.AND P3, PT, R19, UR4, PT ;  /* 0x0000000413007c0c */ /* 0x000fe4000bf66270 */
[----:B------:R-:W-:Y:S02]  /*a610*/  ISETP.GE.AND P5, PT, R21, UR4, PT ;  /* 0x0000000415007c0c */ /* 0x000fe4000bfa6270 */
[----:B0-----:R-:W-:Y:S02]  /*a620*/  @!P0 LOP3.LUT R9, R23, 0xfffffffe, RZ, 0xc0, !PT ;  /* 0xfffffffe17098812 */ /* 0x001fe400078ec0ff */
[----:B------:R-:W-:-:S02]  /*a630*/  @!P2 LEA.HI R18, R18, R18, RZ, 0x1 ;  /* 0x000000121212a211 */ /* 0x000fc400078f08ff */
        /* <DEDUP_REMOVED lines=15> */
[----:B------:R-:W-:-:S02]  /*a730*/  @!P5 LOP3.LUT R21, R21, 0xfffffffe, RZ, 0xc0, !PT ;  /* 0xfffffffe1515d812 */ /* 0x000fc400078ec0ff */
[----:B-----5:R-:W-:Y:S02]  /*a740*/  @!P6 LOP3.LUT R17, R22, 0xfffffffe, RZ, 0xc0, !PT ;  /* 0xfffffffe1611e812 */ /* 0x020fe400078ec0ff */
[----:B------:R-:W-:Y:S01]  /*a750*/  IADD3 R20, R0, 0xd8, RZ ;  /* 0x000000d800147810 */ /* 0x000fe20007ffe0ff */
[--C-:B0-----:R-:W-:Y:S01]  /*a760*/  @!P3 IMAD.WIDE R8, R19, 0x4, R2.reuse ;  /* 0x000000041308b825 */ /* 0x101fe200078e0202 */
[----:B------:R-:W-:Y:S02]  /*a770*/  ISETP.GE.AND P0, PT, R18, UR4, PT ;  /* 0x0000000412007c0c */ /* 0x000fe4000bf06270 */
[----:B------:R-:W-:Y:S01]  /*a780*/  ISETP.GE.AND P2, PT, R20, UR4, PT ;  /* 0x0000000414007c0c */ /* 0x000fe2000bf46270 */
        /* <DEDUP_REMOVED lines=45> */
.L_x_7054:
[----:B------:R-:W-:Y:S05]  /*aa60*/  BSYNC B0 ;  /* 0x0000000000007941 */ /* 0x000fea0003800000 */
.L_x_7053:
[----:B------:R-:W-:Y:S01]  /*aa70*/  IADD3 R7, R7, 0x8, RZ ;  /* 0x0000000807077810 */ /* 0x000fe20007ffe0ff */
[----:B0-2---:R0:W2:Y:S03]  /*aa80*/  SHFL.IDX PT, R3, R5, 0x1, 0x1c1f ;  /* 0x003c1f0005037f89 */ /* 0x0050a600000e0000 */
        /* <DEDUP_REMOVED lines=18> */
[C---:B------:R-:W-:Y:S01]  /*abb0*/  IADD3 R18, R0.reuse, 0x50, RZ ;  /* 0x0000005000127810 */ /* 0x040fe20007ffe0ff */
[C---:B------:R-:W-:Y:S01]  /*abc0*/  VIADD R19, R0.reuse, 0x58 ;  /* 0x0000005800137836 */ /* 0x040fe20000000000 */
[C---:B------:R-:W-:Y:S01]  /*abd0*/  @!P0 LEA.HI R4, R0.reuse, R0, RZ, 0x1 ;  /* 0x0000000000048211 */ /* 0x040fe200078f08ff */
[----:B------:R-:W-:Y:S01]  /*abe0*/  VIADD R20, R0, 0x80 ;  /* 0x0000008000147836 */ /* 0x000fe20000000000 */
[----:B------:R-:W-:-:S02]  /*abf0*/  @!P1 LEA.HI R6, R5, R5, RZ, 0x1 ;  /* 0x0000000505069211 */ /* 0x000fc400078f08ff */
[----:B------:R-:W-:Y:S02]  /*ac00*/  @!P2 LEA.HI R8, R7, R7, RZ, 0x1 ;  /* 0x000000070708a211 */ /* 0x000fe400078f08ff */
[----:B------:R-:W-:Y:S02]  /*ac10*/  @!P0 LOP3.LUT R5, R4, 0xfffffffe, RZ, 0xc0, !PT ;  /* 0xfffffffe04058812 */ /* 0x000fe400078ec0ff */
[----:B------:R-:W-:Y:S02]  /*ac20*/  @!P1 LOP3.LUT R7, R6, 0xfffffffe, RZ, 0xc0, !PT ;  /* 0xfffffffe06079812 */ /* 0x000fe400078ec0ff */
[----:B------:R-:W-:Y:S01]  /*ac30*/  @!P2 LOP3.LUT R9, R8, 0xfffffffe, RZ, 0xc0, !PT ;  /* 0xfffffffe0809a812 */ /* 0x000fe200078ec0ff */
[--C-:B-12---:R-:W-:Y:S01]  /*ac40*/  @!P0 IMAD.WIDE R4, R5, 0x4, R2.reuse ;  /* 0x0000000405048825 */ /* 0x106fe200078e0202 */
[----:B------:R-:W-:Y:S02]  /*ac50*/  ISETP.GE.AND P3, PT, R15, UR4, PT ;  /* 0x000000040f007c0c */ /* 0x000fe4000bf66270 */
[----:B------:R-:W-:Y:S01]  /*ac60*/  ISETP.GE.AND P4, PT, R16, UR4, PT ;  /* 0x0000000410007c0c */ /* 0x000fe2000bf86270 */
        /* <DEDUP_REMOVED lines=8> */
[----:B------:R-:W-:Y:S02]  /*acf0*/  ISETP.GE.AND P2, PT, R14, UR4, PT ;  /* 0x000000040e007c0c */ /* 0x000fe4000bf46270 */
[----:B------:R-:W-:Y:S02]  /*ad00*/  @!P6 LEA.HI R11, R11, R11, RZ, 0x1 ;  /* 0x0000000b0b0be211 */ /* 0x000fe400078f08ff */
[----:B------:R-:W-:-:S02]  /*ad10*/  @!P3 LEA.HI R15, R15, R15, RZ, 0x1 ;  /* 0x0000000f0f0fb211 */ /* 0x000fc400078f08ff */
[----:B0-----:R-:W-:Y:S02]  /*ad20*/  @!P5 LOP3.LUT R5, R10, 0xfffffffe, RZ, 0xc0, !PT ;  /* 0xfffffffe0a05d812 */ /* 0x001fe400078ec0ff */
[----:B------:R-:W-:Y:S02]  /*ad30*/  @!P0 LEA.HI R12, R12, R12, RZ, 0x1 ;  /* 0x0000000c0c0c8211 */ /* 0x000fe400078f08ff */
[----:B-1----:R-:W-:Y:S01]  /*ad40*/  @!P6 LOP3.LUT R7, R11, 0xfffffffe, RZ, 0xc0, !PT ;  /* 0xfffffffe0b07e812 */ /* 0x002fe200078ec0ff */
[--C-:B------:R-:W-:Y:S01]  /*ad50*/  @!P5 IMAD.WIDE R4, R5, 0x4, R2.reuse ;  /* 0x000000040504d825 */ /* 0x100fe200078e0202 */
[----:B------:R-:W-:Y:S02]  /*ad60*/  @!P1 LEA.HI R13, R13, R13, RZ, 0x1 ;  /* 0x0000000d0d0d9211 */ /* 0x000fe400078f08ff */
[----:B------:R-:W-:Y:S01]  /*ad70*/  @!P2 LEA.HI R14, R14, R14, RZ, 0x1 ;  /* 0x0000000e0e0ea211 */ /* 0x000fe200078f08ff */
[----:B------:R-:W-:Y:S01]  /*ad80*/  @!P6 IMAD.WIDE R6, R7, 0x4, R2 ;  /* 0x000000040706e825 */ /* 0x000fe200078e0202 */
[----:B------:R-:W-:Y:S01]  /*ad90*/  @!P4 LEA.HI R16, R16, R16, RZ, 0x1 ;  /* 0x000000101010c211 */ /* 0x000fe200078f08ff */
[----:B------:R0:W-:Y:S01]  /*ada0*/  @!P5 ST.E.64 desc[UR44][R4.64], R38 ;  /* 0x000000260400d985 */ /* 0x0001e2000c101b2c */
[----:B--2---:R-:W-:-:S02]  /*adb0*/  @!P0 LOP3.LUT R9, R12, 0xfffffffe, RZ, 0xc0, !PT ;  /* 0xfffffffe0c098812 */ /* 0x004fc400078ec0ff */
[----:B------:R-:W-:Y:S01]  /*adc0*/  @!P1 LOP3.LUT R13, R13, 0xfffffffe, RZ, 0xc0, !PT ;  /* 0xfffffffe0d0d9812 */ /* 0x000fe200078ec0ff */
[----:B------:R1:W-:Y:S01]  /*add0*/  @!P6 ST.E.64 desc[UR44][R6.64], R42 ;  /* 0x0000002a0600e985 */ /* 0x0003e2000c101b2c */
[----:B------:R-:W-:Y:S01]  /*ade0*/  @!P2 LOP3.LUT R11, R14, 0xfffffffe, RZ, 0xc0, !PT ;  /* 0xfffffffe0e0ba812 */ /* 0x000fe200078ec0ff */
[----:B------:R-:W-:Y:S01]  /*adf0*/  VIADD R14, R0, 0x60 ;  /* 0x00000060000e7836 */ /* 0x000fe20000000000 */
[----:B------:R-:W-:Y:S02]  /*ae00*/  @!P3 LOP3.LUT R15, R15, 0xfffffffe, RZ, 0xc0, !PT ;  /* 0xfffffffe0f0fb812 */ /* 0x000fe400078ec0ff */
        /* <DEDUP_REMOVED lines=16> */
[C---:B------:R-:W-:Y:S02]  /*af10*/  IADD3 R17, R0.reuse, 0x78, RZ ;  /* 0x0000007800117810 */ /* 0x040fe40007ffe0ff */
[----:B------:R-:W-:Y:S01]  /*af20*/  VIADD R15, R0, 0x68 ;  /* 0x00000068000f7836 */ /* 0x000fe20000000000 */
[----:B------:R5:W-:Y:S01]  /*af30*/  @!P4 ST.E.64 desc[UR44][R12.64], R62 ;  /* 0x0000003e0c00c985 */ /* 0x000be2000c101b2c */
        /* <DEDUP_REMOVED lines=30> */
[----:B------:R-:W-:Y:S02]  /*b120*/  IADD3 R15, R0, 0xa0, RZ ;  /* 0x000000a0000f7810 */ /* 0x000fe40007ffe0ff */
        /* <DEDUP_REMOVED lines=33> */
[----:B-----5:R-:W-:Y:S02]  /*b340*/  @!P1 LOP3.LUT R13, R20, 0xfffffffe, RZ, 0xc0, !PT ;  /* 0xfffffffe140d9812 */ /* 0x020fe400078ec0ff */
[----:B------:R-:W-:Y:S01]  /*b350*/  IADD3 R19, R0, 0xc8, RZ ;  /* 0x000000c800137810 */ /* 0x000fe20007ffe0ff */
[----:B0-----:R-:W-:Y:S01]  /*b360*/  @!P0 IMAD.WIDE R4, R9, 0x4, R2 ;  /* 0x0000000409048825 */ /* 0x001fe200078e0202 */
[----:B------:R-:W-:-:S02]  /*b370*/  ISETP.GE.AND P5, PT, R18, UR4, PT ;  /* 0x0000000412007c0c */ /* 0x000fc4000bfa6270 */
[----:B------:R-:W-:Y:S01]  /*b380*/  ISETP.GE.AND P6, PT, R19, UR4, PT ;  /* 0x0000000413007c0c */ /* 0x000fe2000bfc6270 */
        /* <DEDUP_REMOVED lines=12> */
[C---:B------:R-:W-:Y:S01]  /*b450*/  VIADD R15, R0.reuse, 0xd8 ;  /* 0x000000d8000f7836 */ /* 0x040fe20000000000 */
[----:B------:R5:W-:Y:S01]  /*b460*/  @!P1 ST.E.64 desc[UR44][R12.64], R118 ;  /* 0x000000760c009985 */ /* 0x000be2000c101b2c */
[----:B------:R-:W-:Y:S01]  /*b470*/  VIADD R17, R0, 0xe8 ;  /* 0x000000e800117836 */ /* 0x000fe20000000000 */
[----:B------:R-:W-:Y:S01]  /*b480*/  @!P5 LEA.HI R18, R18, R18, RZ, 0x1 ;  /* 0x000000121212d211 */ /* 0x000fe200078f08ff */
[----:B------:R-:W-:Y:S01]  /*b490*/  VIADD R0, R0, 0xf8 ;  /* 0x000000f800007836 */ /* 0x000fe20000000000 */
[----:B------:R-:W-:Y:S02]  /*b4a0*/  ISETP.GE.AND P1, PT, R15, UR4, PT ;  /* 0x000000040f007c0c */ /* 0x000fe4000bf26270 */
[----:B------:R-:W-:-:S02]  /*b4b0*/  ISETP.GE.AND P3, PT, R17, UR4, PT ;  /* 0x0000000411007c0c */ /* 0x000fc4000bf66270 */
[----:B------:R-:W-:Y:S02]  /*b4c0*/  @!P6 LEA.HI R19, R19, R19, RZ, 0x1 ;  /* 0x000000131313e211 */ /* 0x000fe400078f08ff */
        /* <DEDUP_REMOVED lines=15> */
[----:B-----5:R-:W-:Y:S01]  /*b5c0*/  @!P4 LOP3.LUT R13, R20, 0xfffffffe, RZ, 0xc0, !PT ;  /* 0xfffffffe140dc812 */ /* 0x020fe200078ec0ff */
        /* <DEDUP_REMOVED lines=17> */
.L_x_7051:
[----:B------:R-:W0:Y:S02]  /*b6e0*/  S2R R0, SR_TID.X ;  /* 0x0000000000007919 */ /* 0x000e240000002100 */
[----:B0-----:R-:W-:-:S05]  /*b6f0*/  VIADD R2, R0, 0xffffff80 ;  /* 0xffffff8000027836 */ /* 0x001fca0000000000 */
[----:B------:R-:W-:-:S13]  /*b700*/  ISETP.GT.AND P0, PT, R2, 0x3f, PT ;  /* 0x0000003f0200780c */ /* 0x000fda0003f04270 */
[----:B------:R-:W-:Y:S05]  /*b710*/  @P0 BRA `(.L_x_7008) ;  /* 0x0000004800ac0947 */ /* 0x000fea0003800000 */
[----:B------:R-:W0:Y:S01]  /*b720*/  S2R R3, SR_CTAID.X ;  /* 0x0000000000037919 */ /* 0x000e220000002500 */
[----:B------:R-:W2:Y:S01]  /*b730*/  LDC R6, c[0x0][0xbe8] ;  /* 0x0002fa00ff067b82 */ /* 0x000ea20000000800 */
[----:B------:R-:W-:Y:S01]  /*b740*/  ULDC UR4, c[0x0][0xa88] ;  /* 0x0002a20000047ab9 */ /* 0x000fe20000000800 */
[----:B0-----:R-:W-:Y:S02]  /*b750*/  IMAD R0, R3, 0x40, R0 ;  /* 0x0000004003007824 */ /* 0x001fe400078e0200 */
[----:B--2---:R-:W-:Y:S02]  /*b760*/  IMAD R3, R6, UR4, RZ ;  /* 0x0000000406037c24 */ /* 0x004fe4000f8e02ff */
[----:B------:R-:W-:-:S05]  /*b770*/  VIADD R0, R0, 0xffffff80 ;  /* 0xffffff8000007836 */ /* 0x000fca0000000000 */
[----:B------:R-:W-:-:S13]  /*b780*/  ISETP.GE.AND P0, PT, R0, R3, PT ;  /* 0x000000030000720c */ /* 0x000fda0003f06270 */
[----:B------:R-:W-:Y:S05]  /*b790*/  @P0 BRA `(.L_x_7008) ;  /* 0x00000048008c0947 */ /* 0x000fea0003800000 */
[----:B------:R-:W-:Y:S01]  /*b7a0*/  ISETP.NE.AND P0, PT, R6, 0x1, PT ;  /* 0x000000010600780c */ /* 0x000fe20003f05270 */
[----:B------:R-:W0:Y:S01]  /*b7b0*/  S2UR UR7, SR_CTAID.Z ;  /* 0x00000000000779c3 */ /* 0x000e220000002700 */
[----:B------:R-:W-:Y:S01]  /*b7c0*/  USHF.R.S32.HI UR6, URZ, 0x1f, UR36 ;  /* 0x0000001f3f067899 */ /* 0x000fe20008011424 */
[----:B------:R-:W-:Y:S01]  /*b7d0*/  MOV R5, R0 ;  /* 0x0000000000057202 */ /* 0x000fe20000000f00 */
[----:B------:R-:W-:Y:S02]  /*b7e0*/  ULDC.64 UR8, c[0x0][0xbd0] ;  /* 0x0002f40000087ab9 */ /* 0x000fe40000000a00 */
[----:B------:R-:W-:Y:S02]  /*b7f0*/  UIMAD UR6, UR6, UR8, URZ ;  /* 0x00000008060672a4 */ /* 0x000fe4000f8e023f */
[----:B------:R-:W-:Y:S01]  /*b800*/  UIMAD.WIDE.U32 UR4, UR36, UR8, URZ ;  /* 0x00000008240472a5 */ /* 0x000fe2000f8e003f */
[----:B------:R-:W2:Y:S01]  /*b810*/  LDC.64 R10, c[0x0][0xbd8] ;  /* 0x0002f600ff0a7b82 */ /* 0x000ea20000000a00 */
[----:B------:R-:W-:-:S04]  /*b820*/  UIMAD UR6, UR36, UR9, UR6 ;  /* 0x00000009240672a4 */ /* 0x000fc8000f8e0206 */
[----:B------:R-:W-:Y:S02]  /*b830*/  UIADD3 UR6, UR5, UR6, URZ ;  /* 0x0000000605067290 */ /* 0x000fe4000fffe03f */
[----:B------:R-:W-:Y:S01]  /*b840*/  IMAD.U32 R3, RZ, RZ, UR5 ;  /* 0x00000005ff037e24 */ /* 0x000fe2000f8e00ff */
[----:B------:R-:W3:Y:S01]  /*b850*/  @P0 LDC R7, c[0x0][0xbec] ;  /* 0x0002fb00ff070b82 */ /* 0x000ee20000000800 */
[----:B------:R-:W-:Y:S01]  /*b860*/  IMAD.U32 R2, RZ, RZ, UR4 ;  /* 0x00000004ff027e24 */ /* 0x000fe2000f8e00ff */
[----:B------:R-:W-:Y:S01]  /*b870*/  ULDC.64 UR4, c[0x0][0xbe0] ;  /* 0x0002f80000047ab9 */ /* 0x000fe20000000a00 */
[----:B------:R-:W-:-:S05]  /*b880*/  IMAD.U32 R3, RZ, RZ, UR6 ;  /* 0x00000006ff037e24 */ /* 0x000fca000f8e00ff */
[----:B------:R-:W5:Y:S01]  /*b890*/  @P0 LDC R9, c[0x0][0xbf0] ;  /* 0x0002fc00ff090b82 */ /* 0x000f620000000800 */
[----:B0-----:R-:W-:-:S07]  /*b8a0*/  USHF.R.S32.HI UR8, URZ, 0x1f, UR7 ;  /* 0x0000001f3f087899 */ /* 0x001fce0008011407 */
[----:B------:R-:W0:Y:S01]  /*b8b0*/  S2UR UR10, SR_CTAID.Y ;  /* 0x00000000000a79c3 */ /* 0x000e220000002600 */
[C---:B--2---:R-:W-:Y:S02]  /*b8c0*/  IMAD R12, R10.reuse, UR8, RZ ;  /* 0x000000080a0c7c24 */ /* 0x044fe4000f8e02ff */
[----:B------:R-:W-:-:S04]  /*b8d0*/  IMAD.WIDE.U32 R2, R10, UR7, R2 ;  /* 0x000000070a027c25 */ /* 0x000fc8000f8e0002 */
[----:B------:R-:W-:Y:S01]  /*b8e0*/  IMAD R11, R11, UR7, R12 ;  /* 0x000000070b0b7c24 */ /* 0x000fe2000f8e020c */
[----:B------:R-:W0:Y:S01]  /*b8f0*/  LDC R8, c[0x0][0xc50] ;  /* 0x00031400ff087b82 */ /* 0x000e220000000800 */
[----:B---3--:R-:W-:-:S04]  /*b900*/  @P0 IMAD.HI.U32 R4, R0, R7, RZ ;  /* 0x0000000700040227 */ /* 0x008fc800078e00ff */
[----:B------:R-:W-:Y:S02]  /*b910*/  IMAD R7, RZ, RZ, -UR36 ;  /* 0x80000024ff077e24 */ /* 0x000fe4000f8e02ff */
[----:B------:R-:W-:Y:S01]  /*b920*/  IMAD.IADD R3, R11, 0x1, R3 ;  /* 0x000000010b037824 */ /* 0x000fe200078e0203 */
[----:B-----5:R-:W-:Y:S01]  /*b930*/  @P0 SHF.R.U32.HI R5, RZ, R9, R4 ;  /* 0x00000009ff050219 */ /* 0x020fe20000011604 */
[----:B0-----:R-:W-:-:S03]  /*b940*/  IMAD R9, R8, R7, UR10 ;  /* 0x0000000a08097e24 */ /* 0x001fc6000f8e0207 */
[----:B------:R-:W-:Y:S01]  /*b950*/  IADD3 R7, -R5, RZ, RZ ;  /* 0x000000ff05077210 */ /* 0x000fe20007ffe1ff */
        /* <DEDUP_REMOVED lines=20> */
.L_x_7006:
        /* <DEDUP_REMOVED lines=18> */
.L_x_7055:
[----:B------:R-:W-:Y:S01]  /*bbc0*/  ULDC UR40, c[0x0][0xc50] ;  /* 0x0003140000287ab9 */ /* 0x000fe20000000800 */
[----:B------:R-:W-:Y:S01]  /*bbd0*/  UMOV UR36, UR6 ;  /* 0x0000000600247c82 */ /* 0x000fe20008000000 */
[----:B------:R-:W-:-:S11]  /*bbe0*/  UISETP.NE.AND UP0, UPT, UR40, 0x1, UPT ;  /* 0x000000012800788c */ /* 0x000fd6000bf05270 */
[----:B------:R-:W-:Y:S01]  /*bbf0*/  @UP0 ULDC UR4, c[0x0][0xc54] ;  /* 0x0003150000040ab9 */ /* 0x000fe20000000800 */
[----:B------:R-:W-:Y:S01]  /*bc00*/  @UP0 ULDC UR7, c[0x0][0xc58] ;  /* 0x0003160000070ab9 */ /* 0x000fe20000000800 */
[----:B------:R-:W-:-:S04]  /*bc10*/  UIMAD.WIDE.U32 UR4, UR6, UR4, URZ ;  /* 0x00000004060472a5 */ /* 0x000fc8000f8e003f */
[----:B------:R-:W-:-:S12]  /*bc20*/  @UP0 USHF.R.U32.HI UR36, URZ, UR7, UR5 ;  /* 0x000000073f240299 */ /* 0x000fd80008011605 */
.L_x_7056:
[----:B------:R-:W-:Y:S01]  /*bc30*/  ISETP.GE.AND P0, PT, R17, RZ, PT ;  /* 0x000000ff1100720c */ /* 0x000fe20003f06270 */
[----:B------:R-:W-:Y:S01]  /*bc40*/  UIADD3 UR4, -UR36, URZ, URZ ;  /* 0x0000003f24047290 */ /* 0x000fe2000fffe13f */
[----:B------:R-:W-:Y:S01]  /*bc50*/  IMAD.MOV.U32 R0, RZ, RZ, 0x1 ;  /* 0x00000001ff007424 */ /* 0x000fe200078e00ff */
[----:B------:R-:W-:Y:S01]  /*bc60*/  MOV R6, RZ ;  /* 0x000000ff00067202 */ /* 0x000fe20000000f00 */
[----:B------:R-:W-:Y:S01]  /*bc70*/  IMAD.MOV.U32 R9, RZ, RZ, 0x1 ;  /* 0x00000001ff097424 */ /* 0x000fe200078e00ff */
[----:B------:R-:W-:-:S08]  /*bc80*/  UIMAD UR40, UR40, UR4, UR6 ;  /* 0x00000004282872a4 */ /* 0x000fd0000f8e0206 */
        /* <DEDUP_REMOVED lines=8> */
[----:B------:R-:W-:Y:S02]  /*bd10*/  UISETP.NE.AND.EX UP0, UPT, UR5, URZ, UPT, UP0 ;  /* 0x0000003f0500728c */ /* 0x000fe4000bf05300 */
[----:B------:R-:W-:-:S02]  /*bd20*/  UIADD3 UR9, -UR4, 0x40, URZ ;  /* 0x0000004004097890 */ /* 0x000fc4000fffe13f */
[----:B------:R-:W-:Y:S01]  /*bd30*/  USEL UR7, UR7, 0x1, UP0 ;  /* 0x0000000107077887 */ /* 0x000fe20008000000 */
[----:B------:R-:W-:Y:S01]  /*bd40*/  @UP1 ULDC UR4, c[0x0][0x44c] ;  /* 0x0001130000041ab9 */ /* 0x000fe20000000800 */
[----:B------:R-:W-:Y:S01]  /*bd50*/  ULDC UR8, c[0x0][0x2f0] ;  /* 0x0000bc0000087ab9 */ /* 0x000fe20000000800 */
[----:B------:R-:W-:Y:S01]  /*bd60*/  @UP1 ULDC UR10, c[0x0][0x450] ;  /* 0x00011400000a1ab9 */ /* 0x000fe20000000800 */
[----:B------:R-:W-:Y:S02]  /*bd70*/  UIMAD UR9, UR7, UR8, UR9 ;  /* 0x00000008070972a4 */ /* 0x000fe4000f8e0209 */
[----:B------:R-:W-:Y:S01]  /*bd80*/  UIMAD UR7, UR7, UR8, 0x3f ;  /* 0x0000003f070774a4 */ /* 0x000fe2000f8e0208 */
[----:B------:R-:W-:Y:S01]  /*bd90*/  UMOV UR43, URZ ;  /* 0x0000003f002b7c82 */ /* 0x000fe20008000000 */
[----:B0-----:R-:W-:-:S04]  /*bda0*/  ULEA UR6, UR6, 0x3f, 0x6 ;  /* 0x0000003f06067891 */ /* 0x001fc8000f8e303f */
[----:B------:R-:W-:-:S04]  /*bdb0*/  UIMAD.WIDE.U32 UR4, UR6, UR4, URZ ;  /* 0x00000004060472a5 */ /* 0x000fc8000f8e003f */
[----:B------:R-:W-:Y:S02]  /*bdc0*/  @UP1 USHF.R.U32.HI UR6, URZ, UR10, UR5 ;  /* 0x0000000a3f061299 */ /* 0x000fe40008011605 */
[----:B------:R-:W-:Y:S02]  /*bdd0*/  USHF.R.S32.HI UR5, URZ, 0x1f, UR7 ;  /* 0x0000001f3f057899 */ /* 0x000fe40008011407 */
[----:B------:R-:W-:Y:S02]  /*bde0*/  UIADD3 UR6, UR9, UR6, URZ ;  /* 0x0000000609067290 */ /* 0x000fe4000fffe03f */
[----:B------:R-:W-:Y:S02]  /*bdf0*/  ULEA.HI UR5, UR5, UR7, URZ, 0x6 ;  /* 0x0000000705057291 */ /* 0x000fe4000f8f303f */
[----:B------:R-:W-:Y:S02]  /*be00*/  USHF.R.S32.HI UR4, URZ, 0x1f, UR6 ;  /* 0x0000001f3f047899 */ /* 0x000fe40008011406 */
[----:B------:R-:W-:-:S02]  /*be10*/  USHF.R.S32.HI UR5, URZ, 0x6, UR5 ;  /* 0x000000063f057899 */ /* 0x000fc40008011405 */
[----:B------:R-:W-:Y:S02]  /*be20*/  ULEA.HI UR4, UR4, UR6, URZ, 0x6 ;  /* 0x0000000604047291 */ /* 0x000fe4000f8f303f */
[----:B------:R-:W-:Y:S02]  /*be30*/  USHF.R.U32.HI UR10, URZ, 0x10, UR40 ;  /* 0x000000103f0a7899 */ /* 0x000fe40008011628 */
[----:B------:R-:W-:Y:S02]  /*be40*/  USHF.R.S32.HI UR4, URZ, 0x6, UR4 ;  /* 0x000000063f047899 */ /* 0x000fe40008011404 */
[----:B------:R-:W-:Y:S02]  /*be50*/  ULOP3.LUT UR40, UR40, 0xffff, URZ, 0xc0, !UPT ;  /* 0x0000ffff28287892 */ /* 0x000fe4000f8ec03f */
[----:B------:R-:W-:-:S04]  /*be60*/  UISETP.LT.AND UP0, UPT, UR5, UR4, UPT ;  /* 0x000000040500728c */ /* 0x000fc8000bf01270 */
[----:B------:R-:W-:Y:S02]  /*be70*/  USEL UR41, UR5, UR4, UP0 ;  /* 0x0000000405297287 */ /* 0x000fe40008000000 */
[----:B------:R-:W-:Y:S02]  /*be80*/  UISETP.NE.AND UP0, UPT, UR10, URZ, UPT ;  /* 0x0000003f0a00728c */ /* 0x000fe4000bf05270 */
[----:B------:R-:W-:-:S06]  /*be90*/  UISETP.GE.AND UP1, UPT, UR41, 0x1, UPT ;  /* 0x000000012900788c */ /* 0x000fcc000bf26270 */
[----:B------:R-:W-:-:S03]  /*bea0*/  PLOP3.LUT P0, PT, PT, PT, UP1, 0x80, 0x0 ;  /* 0x000000000000781c */ /* 0x000fc60003f0f018 */
[----:B------:R-:W-:-:S10]  /*beb0*/  @!UP0 ULDC UR10, c[0x0][0x9f0] ;  /* 0x00027c00000a8ab9 */ /* 0x000fd40000000800 */
[----:B------:R-:W-:Y:S05]  /*bec0*/  @!P0 BRA `(.L_x_7058) ;  /* 0x0000000000848947 */ /* 0x000fea0003800000 */
[----:B------:R-:W-:Y:S01]  /*bed0*/  IMAD.U32 R4, RZ, RZ, UR10 ;  /* 0x0000000aff047e24 */ /* 0x000fe2000f8e00ff */
[----:B------:R-:W-:Y:S01]  /*bee0*/  UIADD3 UR6, UR10, -0x1, UR41 ;  /* 0xffffffff0a067890 */ /* 0x000fe2000fffe029 */
[----:B------:R-:W-:-:S03]  /*bef0*/  UMOV UR4, URZ ;  /* 0x0000003f00047c82 */ /* 0x000fc60008000000 */
[-C--:B------:R-:W-:Y:S02]  /*bf00*/  IABS R2, R4.reuse ;  /* 0x0000000400027213 */ /* 0x080fe40000000000 */
[----:B------:R-:W-:Y:S01]  /*bf10*/  IABS R5, R4 ;  /* 0x0000000400057213 */ /* 0x000fe20000000000 */
[----:B------:R-:W-:Y:S01]  /*bf20*/  IMAD.U32 R4, RZ, RZ, UR6 ;  /* 0x00000006ff047e24 */ /* 0x000fe2000f8e00ff */
[----:B------:R-:W-:Y:S01]  /*bf30*/  R2UR UR11, R2 ;  /* 0x00000000020b72ca */ /* 0x000fe200000e0000 */
[----:B------:R-:W-:Y:S01]  /*bf40*/  ULOP3.LUT UR6, UR6, UR10, URZ, 0x3c, !UPT ;  /* 0x0000000a06067292 */ /* 0x000fe2000f8e3c3f */
[----:B------:R-:W-:-:S11]  /*bf50*/  IADD3 R5, RZ, -R5, RZ ;  /* 0x80000005ff057210 */ /* 0x000fd60007ffe0ff */
        /* <DEDUP_REMOVED lines=24> */
.L_x_7058:
[----:B------:R-:W-:Y:S01]  /*c0e0*/  UIMAD UR39, UR40, UR43, URZ ;  /* 0x0000002b282772a4 */ /* 0x000fe2000f8e023f */
[----:B------:R-:W-:Y:S01]  /*c0f0*/  IMAD.U32 R2, RZ, RZ, UR41 ;  /* 0x00000029ff027e24 */ /* 0x000fe2000f8e00ff */
[----:B------:R-:W-:Y:S01]  /*c100*/  MOV R9, 0x1 ;  /* 0x0000000100097802 */ /* 0x000fe20000000f00 */
[----:B------:R-:W-:-:S03]  /*c110*/  IMAD.MOV.U32 R6, RZ, RZ, RZ ;  /* 0x000000ffff067224 */ /* 0x000fc600078e00ff */
        /* <DEDUP_REMOVED lines=28> */
.L_x_7059:
        /* <DEDUP_REMOVED lines=9> */
[----:B------:R-:W-:Y:S01]  /*c370*/  MOV R4, UR6 ;  /* 0x0000000600047c02 */ /* 0x000fe20008000f00 */
[----:B------:R-:W-:Y:S01]  /*c380*/  IMAD.U32 R5, RZ, RZ, UR7 ;  /* 0x00000007ff057e24 */ /* 0x000fe2000f8e00ff */
[----:B------:R-:W-:Y:S01]  /*c390*/  MOV R11, UR5 ;  /* 0x00000005000b7c02 */ /* 0x000fe20008000f00 */
        /* <DEDUP_REMOVED lines=8> */
.L_x_7061:
        /* <DEDUP_REMOVED lines=15> */
.L_x_7060:
        /* <DEDUP_REMOVED lines=17> */
.L_x_7158:
        /* <DEDUP_REMOVED lines=8> */
.L_x_7161:
[----:B------:R-:W-:Y:S05]  /*c6a0*/  @!P6 BRA `(.L_x_7063) ;  /* 0x0000000000d4e947 */ /* 0x000fea0003800000 */
[----:B------:R-:W-:Y:S01]  /*c6b0*/  IMAD.MOV.U32 R16, RZ, RZ, R17 ;  /* 0x000000ffff107224 */ /* 0x000fe200078e0011 */
[----:B------:R-:W-:Y:S06]  /*c6c0*/  @!P1 BRA `(.L_x_7065) ;  /* 0x0000000000509947 */ /* 0x000fec0003800000 */
[----:B------:R-:W-:Y:S01]  /*c6d0*/  MOV R8, R0 ;  /* 0x0000000000087202 */ /* 0x000fe20000000f00 */
        /* <DEDUP_REMOVED lines=19> */
.L_x_7065:
[----:B------:R-:W-:Y:S01]  /*c810*/  MOV R0, 0x1 ;  /* 0x0000000100007802 */ /* 0x000fe20000000f00 */
[----:B0-----:R-:W0:Y:S03]  /*c820*/  S2R R8, SR_TID.X ;  /* 0x0000000000087919 */ /* 0x001e260000002100 */
[----:B------:R-:W-:-:S04]  /*c830*/  SHF.L.U32 R0, R0, 0x1f, RZ ;  /* 0x0000001f00007819 */ /* 0x000fc800000006ff */
[----:B------:R-:W1:Y:S01]  /*c840*/  SYNCS.PHASECHK.TRANS64.TRYWAIT P0, [UR38+0x28c40], R0 ;  /* 0x028c4000ff0075a7 */ /* 0x000e620008000166 */
[----:B0-----:R-:W-:-:S04]  /*c850*/  LOP3.LUT R2, R8, 0x7f, RZ, 0xc0, !PT ;  /* 0x0000007f08027812 */ /* 0x001fc800078ec0ff */
[----:B------:R-:W-:Y:S01]  /*c860*/  ISETP.NE.AND P1, PT, R2, RZ, PT ;  /* 0x000000ff0200720c */ /* 0x000fe20003f25270 */
[----:B-1----:R-:W-:-:S12]  /*c870*/  @!P0 BRA `(.L_x_7066) ;  /* 0x0000003c00688947 */ /* 0x002fd80003800000 */
.L_x_7162:
[----:B------:R-:W-:Y:S05]  /*c880*/  @P1 BRA `(.L_x_7067) ;  /* 0x0000000000181947 */ /* 0x000fea0003800000 */
[----:B------:R-:W1:Y:S01]  /*c890*/  S2R R2, SR_TID.X ;  /* 0x0000000000027919 */ /* 0x000e620000002100 */
[----:B0-----:R-:W-:-:S04]  /*c8a0*/  IMAD.MOV.U32 R0, RZ, RZ, 0x2000 ;  /* 0x00002000ff007424 */ /* 0x001fc800078e00ff */
[----:B------:R2:W-:Y:S01]  /*c8b0*/  SYNCS.ARRIVE.TRANS64 RZ, [UR38+0x28c30], R0 ;  /* 0x028c3000ffff79a7 */ /* 0x0005e20008000026 */
[----:B-1----:R-:W-:-:S13]  /*c8c0*/  LOP3.LUT P0, RZ, R2, 0x1f, RZ, 0xc0, !PT ;  /* 0x0000001f02ff7812 */ /* 0x002fda000780c0ff */
[----:B--2---:R-:W-:Y:S05]  /*c8d0*/  @!P0 BRA `(.L_x_7067) ;  /* 0x0000000000048947 */ /* 0x004fea0003800000 */
[----:B------:R-:W-:Y:S01]  /*c8e0*/  BPT.TRAP 0x1 ;  /* 0x000000040000795c */ /* 0x000fe20000300000 */
.L_x_7067:
        /* <DEDUP_REMOVED lines=17> */
.L_x_7063:
        /* <DEDUP_REMOVED lines=14> */
[----:B------:R-:W-:Y:S01]  /*cae0*/  MOV R13, RZ ;  /* 0x000000ff000d7202 */ /* 0x000fe20000000f00 */
[----:B------:R-:W-:Y:S02]  /*caf0*/  IMAD.U32 R6, RZ, RZ, UR6 ;  /* 0x00000006ff067e24 */ /* 0x000fe4000f8e00ff */
[----:B------:R-:W-:-:S02]  /*cb00*/  IMAD.U32 R10, RZ, RZ, UR8 ;  /* 0x00000008ff0a7e24 */ /* 0x000fc4000f8e00ff */
[----:B------:R-:W-:Y:S02]  /*cb10*/  IMAD.U32 R11, RZ, RZ, UR9 ;  /* 0x00000009ff0b7e24 */ /* 0x000fe4000f8e00ff */
[----:B------:R-:W-:Y:S02]  /*cb20*/  IMAD.MOV.U32 R8, RZ, RZ, 0x70 ;  /* 0x00000070ff087424 */ /* 0x000fe400078e00ff */
[----:B------:R-:W-:-:S07]  /*cb30*/  IMAD.MOV.U32 R12, RZ, RZ, 0x1 ;  /* 0x00000001ff0c7424 */ /* 0x000fce00078e00ff */
[----:B------:R-:W-:-:S07]  /*cb40*/  LEPC R20, `(.L_x_7068) ;  /* 0x000000001014794e */ /* 0x000fce0000000000 */
[----:B0-----:R-:W-:Y:S05]  /*cb50*/  CALL.ABS.NOINC R2 ;  /* 0x0000000002007343 */ /* 0x001fea0003c00000 */
.L_x_7068:
[----:B------:R-:W0:Y:S01]  /*cb60*/  LDC R4, c[0x0][0x448] ;  /* 0x00011200ff047b82 */ /* 0x000e220000000800 */
[----:B------:R-:W1:Y:S01]  /*cb70*/  S2R R13, SR_TID.X ;  /* 0x00000000000d7919 */ /* 0x000e620000002100 */
[----:B------:R-:W-:Y:S01]  /*cb80*/  USHF.R.S32.HI UR6, URZ, 0x1f, UR36 ;  /* 0x0000001f3f067899 */ /* 0x000fe20008011424 */
[----:B------:R-:W-:Y:S01]  /*cb90*/  ULDC.64 UR8, c[0x0][0x2d8] ;  /* 0x0000b60000087ab9 */ /* 0x000fe20000000a00 */
[----:B------:R-:W2:Y:S02]  /*cba0*/  S2R R14, SR_CTAID.Z ;  /* 0x00000000000e7919 */ /* 0x000ea40000002700 */
[----:B------:R-:W-:Y:S02]  /*cbb0*/  UIMAD UR6, UR6, UR8, URZ ;  /* 0x00000008060672a4 */ /* 0x000fe4000f8e023f */
[----:B------:R-:W3:Y:S01]  /*cbc0*/  LDC.64 R2, c[0x0][0x2e0] ;  /* 0x0000b800ff027b82 */ /* 0x000ee20000000a00 */
[----:B------:R-:W4:Y:S01]  /*cbd0*/  S2R R10, SR_CTAID.X ;  /* 0x00000000000a7919 */ /* 0x000f220000002500 */
[----:B------:R-:W-:-:S02]  /*cbe0*/  UIMAD.WIDE.U32 UR4, UR36, UR8, URZ ;  /* 0x00000008240472a5 */ /* 0x000fc4000f8e003f */
[----:B------:R-:W-:-:S04]  /*cbf0*/  UIMAD UR6, UR36, UR9, UR6 ;  /* 0x00000009240672a4 */ /* 0x000fc8000f8e0206 */
[----:B------:R-:W-:Y:S01]  /*cc00*/  UIADD3 UR5, UR5, UR6, URZ ;  /* 0x0000000605057290 */ /* 0x000fe2000fffe03f */
[----:B0-----:R-:W-:Y:S02]  /*cc10*/  ISETP.NE.AND P0, PT, R4, 0x1, PT ;  /* 0x000000010400780c */ /* 0x001fe40003f05270 */
[C---:B-1----:R-:W-:Y:S01]  /*cc20*/  LOP3.LUT R12, R13.reuse, 0x7f, RZ, 0xc0, !PT ;  /* 0x0000007f0d0c7812 */ /* 0x042fe200078ec0ff */
[----:B------:R-:W-:-:S10]  /*cc30*/  IMAD.SHL.U32 R0, R13, 0x10, RZ ;  /* 0x000000100d007824 */ /* 0x000fd400078e00ff */
[----:B------:R-:W0:Y:S01]  /*cc40*/  @P0 LDC R5, c[0x0][0x44c] ;  /* 0x00011300ff050b82 */ /* 0x000e220000000800 */
[----:B------:R-:W-:Y:S02]  /*cc50*/  SHF.R.U32.HI R7, RZ, 0x3, R12 ;  /* 0x00000003ff077819 */ /* 0x000fe4000001160c */
[----:B--2---:R-:W-:Y:S02]  /*cc60*/  SHF.R.S32.HI R11, RZ, 0x1f, R14 ;  /* 0x0000001fff0b7819 */ /* 0x004fe4000001140e */
[----:B------:R-:W-:-:S03]  /*cc70*/  LOP3.LUT R9, R7, 0x70, R0, 0xf8, !PT ;  /* 0x0000007007097812 */ /* 0x000fc600078ef800 */
[----:B------:R-:W1:Y:S01]  /*cc80*/  @P0 LDC R6, c[0x0][0x450] ;  /* 0x00011400ff060b82 */ /* 0x000e620000000800 */
[----:B---3--:R-:W-:Y:S02]  /*cc90*/  IMAD R8, R11, R2, RZ ;  /* 0x000000020b087224 */ /* 0x008fe400078e02ff */
[----:B----4-:R-:W-:Y:S02]  /*cca0*/  IMAD R0, R10, 0x40, R9 ;  /* 0x000000400a007824 */ /* 0x010fe400078e0209 */
[----:B------:R-:W-:Y:S02]  /*ccb0*/  IMAD R9, R14, R3, R8 ;  /* 0x000000030e097224 */ /* 0x000fe400078e0208 */
[----:B0-----:R-:W-:-:S04]  /*ccc0*/  @P0 IMAD.HI.U32 R3, R0, R5, RZ ;  /* 0x0000000500030227 */ /* 0x001fc800078e00ff */
[----:B------:R-:W-:Y:S01]  /*ccd0*/  IMAD.MOV.U32 R5, RZ, RZ, R0 ;  /* 0x000000ffff057224 */ /* 0x000fe200078e0000 */
[----:B-1----:R-:W-:Y:S01]  /*cce0*/  @P0 SHF.R.U32.HI R5, RZ, R6, R3 ;  /* 0x00000006ff050219 */ /* 0x002fe20000011603 */
[----:B------:R-:W-:Y:S01]  /*ccf0*/  IMAD.WIDE.U32 R2, R14, R2, UR4 ;  /* 0x000000040e027e25 */ /* 0x000fe2000f8e0002 */
[----:B------:R-:W-:Y:S02]  /*cd00*/  ULDC.64 UR4, c[0x0][0x2d0] ;  /* 0x0000b40000047ab9 */ /* 0x000fe40000000a00 */
[----:B------:R-:W-:Y:S01]  /*cd10*/  SHF.R.S32.HI R6, RZ, 0x1f, R5 ;  /* 0x0000001fff067819 */ /* 0x000fe20000011405 */
[----:B------:R-:W-:Y:S01]  /*cd20*/  IMAD.IADD R3, R3, 0x1, R9 ;  /* 0x0000000103037824 */ /* 0x000fe200078e0209 */
[----:B------:R-:W-:-:S03]  /*cd30*/  IADD3 R9, -R5, RZ, RZ ;  /* 0x000000ff05097210 */ /* 0x000fc60007ffe1ff */
[----:B------:R-:W-:Y:S02]  /*cd40*/  IMAD R6, R6, UR4, RZ ;  /* 0x0000000406067c24 */ /* 0x000fe4000f8e02ff */
[----:B------:R-:W-:Y:S02]  /*cd50*/  IMAD R0, R4, R9, R0 ;  /* 0x0000000904007224 */ /* 0x000fe400078e0200 */
[C---:B------:R-:W-:Y:S02]  /*cd60*/  IMAD R9, R5.reuse, UR5, R6 ;  /* 0x0000000505097c24 */ /* 0x040fe4000f8e0206 */
[----:B------:R-:W-:Y:S01]  /*cd70*/  IMAD.WIDE.U32 R2, R5, UR4, R2 ;  /* 0x0000000405027c25 */ /* 0x000fe2000f8e0002 */
[----:B------:R-:W-:Y:S01]  /*cd80*/  SHF.R.S32.HI R5, RZ, 0x1f, R0 ;  /* 0x0000001fff057819 */ /* 0x000fe20000011400 */
[----:B------:R-:W-:Y:S02]  /*cd90*/  ULDC.64 UR4, c[0x0][0x2c8] ;  /* 0x0000b20000047ab9 */ /* 0x000fe40000000a00 */
[----:B------:R-:W-:-:S02]  /*cda0*/  IMAD.IADD R3, R3, 0x1, R9 ;  /* 0x0000000103037824 */ /* 0x000fc400078e0209 */
[----:B------:R-:W-:Y:S02]  /*cdb0*/  IMAD R5, R5, UR4, RZ ;  /* 0x0000000405057c24 */ /* 0x000fe4000f8e02ff */
[----:B------:R-:W-:-:S04]  /*cdc0*/  IMAD.WIDE.U32 R2, R0, UR4, R2 ;  /* 0x0000000400027c25 */ /* 0x000fc8000f8e0002 */
[----:B------:R-:W-:Y:S01]  /*cdd0*/  IMAD R5, R0, UR5, R5 ;  /* 0x0000000500057c24 */ /* 0x000fe2000f8e0205 */
[----:B------:R-:W-:Y:S02]  /*cde0*/  ULDC.64 UR4, c[0x0][0x280] ;  /* 0x0000a00000047ab9 */ /* 0x000fe40000000a00 */
[----:B------:R-:W-:Y:S01]  /*cdf0*/  LEA R0, P0, R2, UR4, 0x1 ;  /* 0x0000000402007c11 */ /* 0x000fe2000f8008ff */
[----:B------:R-:W-:Y:S01]  /*ce00*/  IMAD.IADD R3, R3, 0x1, R5 ;  /* 0x0000000103037824 */ /* 0x000fe200078e0205 */
[----:B------:R-:W-:Y:S01]  /*ce10*/  ULDC UR4, c[0x0][0x2b8] ;  /* 0x0000ae0000047ab9 */ /* 0x000fe20000000800 */
        /* <DEDUP_REMOVED lines=12> */
[----:B------:R-:W-:Y:S01]  /*cee0*/  LEA R7, R10, R7, 0x6 ;  /* 0x000000070a077211 */ /* 0x000fe200078e30ff */
[----:B------:R-:W-:Y:S01]  /*cef0*/  IMAD R4, R4, UR4, RZ ;  /* 0x0000000404047c24 */ /* 0x000fe2000f8e02ff */
[----:B------:R-:W1:Y:S03]  /*cf00*/  SHFL.IDX PT, R2, R6, RZ, 0x181f ;  /* 0x00181fff06027589 */ /* 0x000e6600000e0000 */
[C---:B------:R-:W-:Y:S01]  /*cf10*/  VIADD R11, R7.reuse, 0x10 ;  /* 0x00000010070b7836 */ /* 0x040fe20000000000 */
        /* <DEDUP_REMOVED lines=25> */
.L_x_7171:
[----:B------:R-:W-:-:S05]  /*d0b0*/  VIADD R7, R7, 0x30 ;  /* 0x0000003007077836 */ /* 0x000fca0000000000 */
[----:B------:R-:W-:Y:S01]  /*d0c0*/  ISETP.GE.AND P1, PT, R7, R4, PT ;  /* 0x000000040700720c */ /* 0x000fe20003f26270 */
[----:B------:R-:W-:-:S05]  /*d0d0*/  IMAD.MOV.U32 R4, RZ, RZ, 0x1 ;  /* 0x00000001ff047424 */ /* 0x000fca00078e00ff */
[----:B------:R-:W-:-:S07]  /*d0e0*/  SHF.L.U32 R4, R4, 0x1f, RZ ;  /* 0x0000001f04047819 */ /* 0x000fce00000006ff */
[----:B01----:R-:W-:Y:S02]  /*d0f0*/  @!P1 LEA R2, P2, R8, R14, 0x1 ;  /* 0x0000000e08029211 */ /* 0x003fe400078408ff */
[----:B------:R-:W-:Y:S02]  /*d100*/  @!P1 LEA R5, R5, UR38, 0x1 ;  /* 0x0000002605059c11 */ /* 0x000fe4000f8e08ff */
[----:B------:R-:W-:-:S05]  /*d110*/  @!P1 IADD3.X R3, RZ, R6, RZ, P2, !PT ;  /* 0x00000006ff039210 */ /* 0x000fca00017fe4ff */
        /* <DEDUP_REMOVED lines=11> */
.L_x_7172:
        /* <DEDUP_REMOVED lines=9> */
.L_x_7173:
        /* <DEDUP_REMOVED lines=8> */
.L_x_7075:
[----:B------:R-:W-:Y:S05]  /*d2e0*/  BSYNC B1 ;  /* 0x0000000000017941 */ /* 0x000fea0003800000 */
.L_x_7074:
        /* <DEDUP_REMOVED lines=11> */
.L_x_7076:
        /* <DEDUP_REMOVED lines=13> */
.L_x_7077:
        /* <DEDUP_REMOVED lines=13> */
.L_x_7078:
        /* <DEDUP_REMOVED lines=13> */
.L_x_7079:
        /* <DEDUP_REMOVED lines=13> */
.L_x_7080:
        /* <DEDUP_REMOVED lines=13> */
.L_x_7081:
        /* <DEDUP_REMOVED lines=13> */
.L_x_7082:
        /* <DEDUP_REMOVED lines=13> */
.L_x_7083:
        /* <DEDUP_REMOVED lines=8> */
.L_x_7072:
[----:B------:R-:W-:Y:S05]  /*d9d0*/  BSYNC B0 ;  /* 0x0000000000007941 */ /* 0x000fea0003800000 */
.L_x_7071:
[----:B0-----:R-:W2:Y:S01]  /*d9e0*/  LDL.LU R3, [R1+0x8] ;  /* 0x0000080001037983 */ /* 0x001ea20000300800 */
[----:B------:R-:W-:Y:S02]  /*d9f0*/  IMAD.MOV.U32 R9, RZ, RZ, RZ ;  /* 0x000000ffff097224 */ /* 0x000fe400078e00ff */
[----:B------:R-:W-:Y:S01]  /*da00*/  IMAD.MOV.U32 R6, RZ, RZ, 0x1 ;  /* 0x00000001ff067424 */ /* 0x000fe200078e00ff */
[----:B--2---:R-:W-:-:S04]  /*da10*/  IADD3 R7, R3, -0x2, RZ ;  /* 0xfffffffe03077810 */ /* 0x004fc80007ffe0ff */
[----:B------:R-:W-:-:S13]  /*da20*/  ISETP.GE.AND P0, PT, R7, UR39, PT ;  /* 0x0000002707007c0c */ /* 0x000fda000bf06270 */
[----:B------:R-:W-:Y:S05]  /*da30*/  @!P0 BRA `(.L_x_7057) ;  /* 0x0000002400248947 */ /* 0x000fea0003800000 */
[----:B------:R-:W-:Y:S01]  /*da40*/  UIADD3 UR4, UR40, 0x1, URZ ;  /* 0x0000000128047890 */ /* 0x000fe2000fffe03f */
[----:B------:R-:W-:Y:S01]  /*da50*/  LOP3.LUT R0, RZ, UR39, RZ, 0x33, !PT ;  /* 0x00000027ff007c12 */ /* 0x000fe2000f8e33ff */
[----:B------:R-:W0:Y:S01]  /*da60*/  S2R R4, SR_TID.X ;  /* 0x0000000000047919 */ /* 0x000e220000002100 */
[----:B------:R-:W-:Y:S01]  /*da70*/  MOV R6, 0x1 ;  /* 0x0000000100067802 */ /* 0x000fe20000000f00 */
        /* <DEDUP_REMOVED lines=20> */
.L_x_7125:
[----:B------:R-:W-:Y:S01]  /*dbc0*/  ISETP.NE.AND P0, PT, R19, RZ, PT ;  /* 0x000000ff1300720c */ /* 0x000fe20003f05270 */
[----:B------:R-:W-:Y:S01]  /*dbd0*/  VIADD R8, R8, 0xfffffffe ;  /* 0xfffffffe08087836 */ /* 0x000fe20000000000 */
[----:B------:R-:W-:Y:S04]  /*dbe0*/  BSSY B1, `(.L_x_7085) ;  /* 0x00000b6000017945 */ /* 0x000fe80003800000 */
[----:B------:R-:W-:-:S07]  /*dbf0*/  ISETP.NE.AND P1, PT, R8, RZ, PT ;  /* 0x000000ff0800720c */ /* 0x000fce0003f25270 */
[----:B0-----:R-:W-:Y:S06]  /*dc00*/  @!P0 BRA `(.L_x_7086) ;  /* 0x0000000800cc8947 */ /* 0x001fec0003800000 */
[----:B------:R-:W2:Y:S01]  /*dc10*/  LDL R2, [R1] ;  /* 0x0000000001027983 */ /* 0x000ea20000100800 */
[----:B------:R-:W-:Y:S02]  /*dc20*/  MOV R13, R7 ;  /* 0x00000007000d7202 */ /* 0x000fe40000000f00 */
        /* <DEDUP_REMOVED lines=21> */
.L_x_7087:
[----:B------:R-:W1:Y:S01]  /*dd80*/  S2R R2, SR_TID.X ;  /* 0x0000000000027919 */ /* 0x000e620000002100 */
[----:B------:R-:W-:Y:S01]  /*dd90*/  BSSY B2, `(.L_x_7088) ;  /* 0x0000006000027945 */ /* 0x000fe20003800000 */
[----:B-1----:R-:W-:Y:S02]  /*dda0*/  LOP3.LUT R3, R2, 0x7f, RZ, 0xc0, !PT ;  /* 0x0000007f02037812 */ /* 0x002fe400078ec0ff */
[----:B------:R-:W-:Y:S02]  /*ddb0*/  SHF.L.U32 R2, R0, 0x1f, RZ ;  /* 0x0000001f00027819 */ /* 0x000fe400000006ff */
[----:B------:R-:W-:Y:S02]  /*ddc0*/  ISETP.NE.AND P2, PT, R3, RZ, PT ;  /* 0x000000ff0300720c */ /* 0x000fe40003f45270 */
[----:B------:R-:W1:Y:S02]  /*ddd0*/  SYNCS.PHASECHK.TRANS64.TRYWAIT P0, [UR38+0x28c48], R2 ;  /* 0x028c4802ff0075a7 */ /* 0x000e640008000166 */
[----:B-1----:R-:W-:Y:S09]  /*dde0*/  @!P0 BRA `(.L_x_7089) ;  /* 0x0000002c00808947 */ /* 0x002ff20003800000 */
.L_x_7174:
[----:B------:R-:W-:Y:S05]  /*ddf0*/  BSYNC B2 ;  /* 0x0000000000027941 */ /* 0x000fea0003800000 */
.L_x_7088:
[----:B------:R-:W-:Y:S04]  /*de00*/  BSSY B2, `(.L_x_7090) ;  /* 0x0000007000027945 */ /* 0x000fe80003800000 */
[----:B------:R-:W-:Y:S05]  /*de10*/  @P2 BRA `(.L_x_7091) ;  /* 0x0000000000142947 */ /* 0x000fea0003800000 */
[----:B------:R-:W-:Y:S02]  /*de20*/  ISETP.NE.AND P0, PT, R10, RZ, PT ;  /* 0x000000ff0a00720c */ /* 0x000fe40003f05270 */
[----:B-1----:R-:W-:-:S04]  /*de30*/  MOV R3, 0x2000 ;  /* 0x0000200000037802 */ /* 0x002fc80000000f00 */
[----:B------:R2:W-:Y:S07]  /*de40*/  SYNCS.ARRIVE.TRANS64 RZ, [UR38+0x28c38], R3 ;  /* 0x028c3803ffff79a7 */ /* 0x0005ee0008000026 */
[----:B------:R-:W-:Y:S05]  /*de50*/  @!P0 BRA `(.L_x_7091) ;  /* 0x0000000000048947 */ /* 0x000fea0003800000 */
[----:B------:R-:W-:Y:S01]  /*de60*/  BPT.TRAP 0x1 ;  /* 0x000000040000795c */ /* 0x000fe20000300000 */
.L_x_7091:
[----:B------:R-:W-:Y:S05]  /*de70*/  BSYNC B2 ;  /* 0x0000000000027941 */ /* 0x000fea0003800000 */
.L_x_7090:
        /* <DEDUP_REMOVED lines=11> */
.L_x_7092:
        /* <DEDUP_REMOVED lines=10> */
.L_x_7175:
[----:B------:R-:W-:Y:S05]  /*dfd0*/  BSYNC B2 ;  /* 0x0000000000027941 */ /* 0x000fea0003800000 */
.L_x_7093:
[----:B------:R-:W-:Y:S01]  /*dfe0*/  BSSY B2, `(.L_x_7095) ;  /* 0x0000009000027945 */ /* 0x000fe20003800000 */
[----:B01----:R-:W-:Y:S02]  /*dff0*/  IMAD.MOV.U32 R2, RZ, RZ, 0x0 ;  /* 0x00000000ff027424 */ /* 0x003fe400078e00ff */
[----:B--2---:R-:W-:Y:S01]  /*e000*/  IMAD.MOV.U32 R3, RZ, RZ, 0x14f00000 ;  /* 0x14f00000ff037424 */ /* 0x004fe200078e00ff */
[----:B------:R-:W-:Y:S06]  /*e010*/  @P2 BRA `(.L_x_7096) ;  /* 0x0000000000142947 */ /* 0x000fec0003800000 */
[----:B------:R-:W-:Y:S02]  /*e020*/  ISETP.NE.AND P0, PT, R10, RZ, PT ;  /* 0x000000ff0a00720c */ /* 0x000fe40003f05270 */
[----:B------:R-:W-:-:S04]  /*e030*/  MOV R12, 0x10000 ;  /* 0x00010000000c7802 */ /* 0x000fc80000000f00 */
[----:B------:R0:W-:Y:S07]  /*e040*/  SYNCS.ARRIVE.TRANS64 RZ, [UR38+0x28c58], R12 ;  /* 0x028c580cffff79a7 */ /* 0x0001ee0008000026 */
[----:B------:R-:W-:Y:S05]  /*e050*/  @!P0 BRA `(.L_x_7096) ;  /* 0x0000000000048947 */ /* 0x000fea0003800000 */
[----:B------:R-:W-:Y:S01]  /*e060*/  BPT.TRAP 0x1 ;  /* 0x000000040000795c */ /* 0x000fe20000300000 */
.L_x_7096:
[----:B------:R-:W-:Y:S05]  /*e070*/  BSYNC B2 ;  /* 0x0000000000027941 */ /* 0x000fea0003800000 */
.L_x_7095:
        /* <DEDUP_REMOVED lines=9> */
.L_x_7097:
        /* <DEDUP_REMOVED lines=13> */
.L_x_7098:
        /* <DEDUP_REMOVED lines=13> */
.L_x_7099:
        /* <DEDUP_REMOVED lines=13> */
.L_x_7100:
        /* <DEDUP_REMOVED lines=13> */
.L_x_7101:
        /* <DEDUP_REMOVED lines=13> */
.L_x_7102:
        /* <DEDUP_REMOVED lines=13> */
.L_x_7103:
        /* <DEDUP_REMOVED lines=13> */
.L_x_7104:
        /* <DEDUP_REMOVED lines=8> */
.L_x_7086:
[----:B------:R-:W-:Y:S05]  /*e740*/  BSYNC B1 ;  /* 0x0000000000017941 */ /* 0x000fea0003800000 */
.L_x_7085:
        /* <DEDUP_REMOVED lines=27> */
.L_x_7107:
[----:B------:R-:W1:Y:S01]  /*e900*/  S2R R2, SR_TID.X ;  /* 0x0000000000027919 */ /* 0x000e620000002100 */
[----:B------:R-:W-:Y:S01]  /*e910*/  BSSY B2, `(.L_x_7108) ;  /* 0x0000006000027945 */ /* 0x000fe20003800000 */
[----:B-1----:R-:W-:Y:S02]  /*e920*/  LOP3.LUT R3, R2, 0x7f, RZ, 0xc0, !PT ;  /* 0x0000007f02037812 */ /* 0x002fe400078ec0ff */
[----:B------:R-:W-:Y:S02]  /*e930*/  SHF.L.U32 R2, R0, 0x1f, RZ ;  /* 0x0000001f00027819 */ /* 0x000fe400000006ff */
[----:B------:R-:W-:Y:S02]  /*e940*/  ISETP.NE.AND P2, PT, R3, RZ, PT ;  /* 0x000000ff0300720c */ /* 0x000fe40003f45270 */
[----:B------:R-:W1:Y:S02]  /*e950*/  SYNCS.PHASECHK.TRANS64.TRYWAIT P0, [UR38+0x28c40], R2 ;  /* 0x028c4002ff0075a7 */ /* 0x000e640008000166 */
[----:B-1----:R-:W-:Y:S09]  /*e960*/  @!P0 BRA `(.L_x_7109) ;  /* 0x0000002000d08947 */ /* 0x002ff20003800000 */
.L_x_7176:
[----:B------:R-:W-:Y:S05]  /*e970*/  BSYNC B2 ;  /* 0x0000000000027941 */ /* 0x000fea0003800000 */
.L_x_7108:
[----:B------:R-:W-:Y:S04]  /*e980*/  BSSY B2, `(.L_x_7110) ;  /* 0x0000007000027945 */ /* 0x000fe80003800000 */
[----:B------:R-:W-:Y:S05]  /*e990*/  @P2 BRA `(.L_x_7111) ;  /* 0x0000000000142947 */ /* 0x000fea0003800000 */
[----:B------:R-:W-:Y:S01]  /*e9a0*/  ISETP.NE.AND P0, PT, R10, RZ, PT ;  /* 0x000000ff0a00720c */ /* 0x000fe20003f05270 */
[----:B-1----:R-:W-:-:S04]  /*e9b0*/  IMAD.MOV.U32 R3, RZ, RZ, 0x2000 ;  /* 0x00002000ff037424 */ /* 0x002fc800078e00ff */
[----:B------:R2:W-:Y:S08]  /*e9c0*/  SYNCS.ARRIVE.TRANS64 RZ, [UR38+0x28c30], R3 ;  /* 0x028c3003ffff79a7 */ /* 0x0005f00008000026 */
[----:B--2---:R-:W-:Y:S05]  /*e9d0*/  @!P0 BRA `(.L_x_7111) ;  /* 0x0000000000048947 */ /* 0x004fea0003800000 */
[----:B------:R-:W-:Y:S01]  /*e9e0*/  BPT.TRAP 0x1 ;  /* 0x000000040000795c */ /* 0x000fe20000300000 */
.L_x_7111:
[----:B------:R-:W-:Y:S05]  /*e9f0*/  BSYNC B2 ;  /* 0x0000000000027941 */ /* 0x000fea0003800000 */
.L_x_7110:
        /* <DEDUP_REMOVED lines=11> */
.L_x_7112:
        /* <DEDUP_REMOVED lines=11> */
.L_x_7177:
[----:B------:R-:W-:Y:S05]  /*eb60*/  BSYNC B2 ;  /* 0x0000000000027941 */ /* 0x000fea0003800000 */
.L_x_7113:
        /* <DEDUP_REMOVED lines=9> */
.L_x_7116:
[----:B------:R-:W-:Y:S05]  /*ec00*/  BSYNC B2 ;  /* 0x0000000000027941 */ /* 0x000fea0003800000 */
.L_x_7115:
        /* <DEDUP_REMOVED lines=9> */
.L_x_7117:
        /* <DEDUP_REMOVED lines=13> */
.L_x_7118:
        /* <DEDUP_REMOVED lines=13> */
.L_x_7119:
        /* <DEDUP_REMOVED lines=13> */
.L_x_7120:
        /* <DEDUP_REMOVED lines=13> */
.L_x_7121:
        /* <DEDUP_REMOVED lines=13> */
.L_x_7122:
        /* <DEDUP_REMOVED lines=13> */
.L_x_7123:
        /* <DEDUP_REMOVED lines=13> */
.L_x_7124:
        /* <DEDUP_REMOVED lines=8> */
.L_x_7106:
[----:B------:R-:W-:Y:S05]  /*f2d0*/  BSYNC B1 ;  /* 0x0000000000017941 */ /* 0x000fea0003800000 */
.L_x_7105:
[----:B------:R-:W-:Y:S01]  /*f2e0*/  VIADD R7, R7, 0xfffffffe ;  /* 0xfffffffe07077836 */ /* 0x000fe20000000000 */
[----:B------:R-:W-:Y:S06]  /*f2f0*/  @P1 BRA `(.L_x_7125) ;  /* 0xffffffe800301947 */ /* 0x000fec000383ffff */
[----:B------:R-:W-:Y:S05]  /*f300*/  BSYNC B0 ;  /* 0x0000000000007941 */ /* 0x000fea0003800000 */
.L_x_7084:
        /* <DEDUP_REMOVED lines=17> */
[----:B------:R-:W-:Y:S02]  /*f420*/  SHF.R.S32.HI R3, RZ, 0x1f, R5 ;  /* 0x0000001fff037819 */ /* 0x000fe40000011405 */
        /* <DEDUP_REMOVED lines=9> */
.L_x_7128:
[----:B------:R-:W2:Y:S01]  /*f4c0*/  S2R R2, SR_TID.X ;  /* 0x0000000000027919 */ /* 0x000ea20000002100 */
[----:B------:R-:W-:Y:S01]  /*f4d0*/  BSSY B1, `(.L_x_7129) ;  /* 0x0000006000017945 */ /* 0x000fe20003800000 */
[----:B--2---:R-:W-:Y:S02]  /*f4e0*/  LOP3.LUT R3, R2, 0x7f, RZ, 0xc0, !PT ;  /* 0x0000007f02037812 */ /* 0x004fe400078ec0ff */
[----:B------:R-:W-:Y:S02]  /*f4f0*/  SHF.L.U32 R2, R0, 0x1f, RZ ;  /* 0x0000001f00027819 */ /* 0x000fe400000006ff */
[----:B------:R-:W-:Y:S02]  /*f500*/  ISETP.NE.AND P1, PT, R3, RZ, PT ;  /* 0x000000ff0300720c */ /* 0x000fe40003f25270 */
[----:B------:R-:W2:Y:S02]  /*f510*/  SYNCS.PHASECHK.TRANS64.TRYWAIT P0, [UR38+0x28c48], R2 ;  /* 0x028c4802ff0075a7 */ /* 0x000ea40008000166 */
[----:B--2---:R-:W-:Y:S09]  /*f520*/  @!P0 BRA `(.L_x_7130) ;  /* 0x0000001800108947 */ /* 0x004ff20003800000 */
.L_x_7178:
[----:B------:R-:W-:Y:S05]  /*f530*/  BSYNC B1 ;  /* 0x0000000000017941 */ /* 0x000fea0003800000 */
.L_x_7129:
[----:B------:R-:W-:Y:S04]  /*f540*/  BSSY B1, `(.L_x_7131) ;  /* 0x0000007000017945 */ /* 0x000fe80003800000 */
[----:B------:R-:W-:Y:S05]  /*f550*/  @P1 BRA `(.L_x_7132) ;  /* 0x0000000000141947 */ /* 0x000fea0003800000 */
[----:B------:R-:W-:Y:S01]  /*f560*/  ISETP.NE.AND P0, PT, R10, RZ, PT ;  /* 0x000000ff0a00720c */ /* 0x000fe20003f05270 */
[----:B--2---:R-:W-:-:S04]  /*f570*/  IMAD.MOV.U32 R3, RZ, RZ, 0x2000 ;  /* 0x00002000ff037424 */ /* 0x004fc800078e00ff */
[----:B------:R3:W-:Y:S08]  /*f580*/  SYNCS.ARRIVE.TRANS64 RZ, [UR38+0x28c38], R3 ;  /* 0x028c3803ffff79a7 */ /* 0x0007f00008000026 */
[----:B---3--:R-:W-:Y:S05]  /*f590*/  @!P0 BRA `(.L_x_7132) ;  /* 0x0000000000048947 */ /* 0x008fea0003800000 */
[----:B------:R-:W-:Y:S01]  /*f5a0*/  BPT.TRAP 0x1 ;  /* 0x000000040000795c */ /* 0x000fe20000300000 */
.L_x_7132:
[----:B------:R-:W-:Y:S05]  /*f5b0*/  BSYNC B1 ;  /* 0x0000000000017941 */ /* 0x000fea0003800000 */
.L_x_7131:
[----:B------:R-:W-:Y:S01]  /*f5c0*/  MOV R4, RZ ;  /* 0x000000ff00047202 */ /* 0x000fe20000000f00 */
[----:B------:R-:W-:Y:S01]  /*f5d0*/  ULDC.64 UR4, c[0x0][0x198] ;  /* 0x0000660000047ab9 */ /* 0x000fe20000000a00 */
[----:B------:R-:W-:Y:S01]  /*f5e0*/  PLOP3.LUT P0, PT, PT, PT, PT, 0x80, 0x0 ;  /* 0x000000000000781c */ /* 0x000fe20003f0f070 */
[----:B------:R-:W-:Y:S01]  /*f5f0*/  UIADD3 UR4, UP0, UR4, 0x370, URZ ;  /* 0x0000037004047890 */ /* 0x000fe2000ff1e03f */
[----:B------:R-:W-:Y:S01]  /*f600*/  R2UR UR10, R4 ;  /* 0x00000000040a72ca */ /* 0x000fe200000e0000 */
[----:B------:R-:W-:Y:S01]  /*f610*/  IMAD.SHL.U32 R7, R7, 0x40, RZ ;  /* 0x0000004007077824 */ /* 0x000fe200078e00ff */
[----:B------:R-:W-:Y:S02]  /*f620*/  UIADD3 UR8, UR38, 0x24400, URZ ;  /* 0x0002440026087890 */ /* 0x000fe4000fffe03f */
[----:B------:R-:W-:Y:S02]  /*f630*/  UIADD3 UR9, UR38, 0x28c38, URZ ;  /* 0x00028c3826097890 */ /* 0x000fe4000fffe03f */
[----:B------:R-:W-:Y:S01]  /*f640*/  UIADD3.X UR5, URZ, UR5, URZ, UP0, !UPT ;  /* 0x000000053f057290 */ /* 0x000fe200087fe43f */
[----:B------:R-:W-:Y:S01]  /*f650*/  UMOV UR6, 0x0 ;  /* 0x0000000000067882 */ /* 0x000fe20000000000 */
[----:B------:R-:W-:-:S10]  /*f660*/  UMOV UR7, 0x14f00000 ;  /* 0x14f0000000077882 */ /* 0x000fd40000000000 */
.L_x_7133:
        /* <DEDUP_REMOVED lines=11> */
.L_x_7179:
[----:B------:R-:W-:Y:S05]  /*f720*/  BSYNC B1 ;  /* 0x0000000000017941 */ /* 0x000fea0003800000 */
.L_x_7134:
[----:B------:R-:W-:Y:S01]  /*f730*/  BSSY B1, `(.L_x_7136) ;  /* 0x0000009000017945 */ /* 0x000fe20003800000 */
[----:B--2---:R-:W-:Y:S02]  /*f740*/  IMAD.MOV.U32 R2, RZ, RZ, 0x0 ;  /* 0x00000000ff027424 */ /* 0x004fe400078e00ff */
[----:B------:R-:W-:Y:S01]  /*f750*/  IMAD.MOV.U32 R3, RZ, RZ, 0x14f00000 ;  /* 0x14f00000ff037424 */ /* 0x000fe200078e00ff */
[----:B------:R-:W-:Y:S06]  /*f760*/  @P1 BRA `(.L_x_7137) ;  /* 0x0000000000141947 */ /* 0x000fec0003800000 */
[----:B------:R-:W-:Y:S02]  /*f770*/  ISETP.NE.AND P0, PT, R10, RZ, PT ;  /* 0x000000ff0a00720c */ /* 0x000fe40003f05270 */
[----:B------:R-:W-:-:S04]  /*f780*/  MOV R5, 0x10000 ;  /* 0x0001000000057802 */ /* 0x000fc80000000f00 */
[----:B------:R2:W-:Y:S07]  /*f790*/  SYNCS.ARRIVE.TRANS64 RZ, [UR38+0x28c58], R5 ;  /* 0x028c5805ffff79a7 */ /* 0x0005ee0008000026 */
[----:B------:R-:W-:Y:S05]  /*f7a0*/  @!P0 BRA `(.L_x_7137) ;  /* 0x0000000000048947 */ /* 0x000fea0003800000 */
[----:B------:R-:W-:Y:S01]  /*f7b0*/  BPT.TRAP 0x1 ;  /* 0x000000040000795c */ /* 0x000fe20000300000 */
.L_x_7137:
[----:B------:R-:W-:Y:S05]  /*f7c0*/  BSYNC B1 ;  /* 0x0000000000017941 */ /* 0x000fea0003800000 */
.L_x_7136:
        /* <DEDUP_REMOVED lines=9> */
.L_x_7138:
        /* <DEDUP_REMOVED lines=8> */
[----:B------:R-:W-:Y:S01]  /*f8e0*/  R2UR UR6, R2 ;  /* 0x00000000020672ca */ /* 0x000fe200000e0000 */
[----:B------:R-:W-:Y:S01]  /*f8f0*/  UIADD3 UR8, UR38, 0x12400, URZ ;  /* 0x0001240026087890 */ /* 0x000fe2000fffe03f */
[----:B------:R-:W-:Y:S01]  /*f900*/  R2UR UR7, R3 ;  /* 0x00000000030772ca */ /* 0x000fe200000e0000 */
[----:B------:R-:W-:Y:S01]  /*f910*/  UMOV UR10, 0x40 ;  /* 0x00000040000a7882 */ /* 0x000fe20000000000 */
[----:B------:R-:W-:-:S13]  /*f920*/  PLOP3.LUT P0, PT, PT, PT, PT, 0x80, 0x0 ;  /* 0x000000000000781c */ /* 0x000fda0003f0f070 */
.L_x_7139:
        /* <DEDUP_REMOVED lines=13> */
.L_x_7140:
        /* <DEDUP_REMOVED lines=13> */
.L_x_7141:
        /* <DEDUP_REMOVED lines=13> */
.L_x_7142:
        /* <DEDUP_REMOVED lines=13> */
.L_x_7143:
        /* <DEDUP_REMOVED lines=13> */
.L_x_7144:
        /* <DEDUP_REMOVED lines=13> */
.L_x_7145:
        /* <DEDUP_REMOVED lines=8> */
.L_x_7127:
[----:B------:R-:W-:Y:S05]  /*fe90*/  BSYNC B0 ;  /* 0x0000000000007941 */ /* 0x000fea0003800000 */
.L_x_7126:
[----:B------:R-:W-:Y:S01]  /*fea0*/  LOP3.LUT R0, R0, 0x1, RZ, 0x3c, !PT ;  /* 0x0000000100007812 */ /* 0x000fe200078e3cff */
[----:B------:R-:W-:Y:S02]  /*feb0*/  IMAD.MOV.U32 R6, RZ, RZ, RZ ;  /* 0x000000ffff067224 */ /* 0x000fe400078e00ff */
[----:B------:R-:W-:-:S07]  /*fec0*/  IMAD.MOV.U32 R9, RZ, RZ, RZ ;  /* 0x000000ffff097224 */ /* 0x000fce00078e00ff */
.L_x_7057:
[----:B------:R-:W3:Y:S01]  /*fed0*/  S2R R3, SR_CgaCtaId ;  /* 0x0000000000037919 */ /* 0x000ee20000008800 */
[----:B------:R-:W-:Y:S02]  /*fee0*/  MOV R2, 0x400 ;  /* 0x0000040000027802 */ /* 0x000fe40000000f00 */
[----:B------:R-:W-:Y:S02]  /*fef0*/  SHF.L.U32 R9, R9, 0x1f, RZ ;  /* 0x0000001f09097819 */ /* 0x000fe400000006ff */
[----:B---3--:R-:W-:-:S04]  /*ff00*/  LEA R2, R3, R2, 0x18 ;  /* 0x0000000203027211 */ /* 0x008fc800078ec0ff */
[----:B------:R-:W3:Y:S02]  /*ff10*/  SYNCS.PHASECHK.TRANS64.TRYWAIT P0, [R2+URZ+0x28c20], R9 ;  /* 0x028c2009020075a7 */ /* 0x000ee4000800017f */
[----:B---3--:R-:W-:Y:S05]  /*ff20*/  @!P0 BRA `(.L_x_7146) ;  /* 0x0000000c00c08947 */ /* 0x008fea0003800000 */
.L_x_7180:
[----:B------:R-:W-:-:S03]  /*ff30*/  UMOV UR4, 0xffffffff ;  /* 0xffffffff00047882 */ /* 0x000fc60000000000 */
[----:B------:R-:W-:Y:S05]  /*ff40*/  BRA.DIV UR4, `(.L_x_7147) ;  /* 0x0000000e04cc7947 */ /* 0x000fea000b800000 */
[----:B------:R-:W4:Y:S02]  /*ff50*/  S2R R3, SR_TID.X ;  /* 0x0000000000037919 */ /* 0x000f240000002100 */
[----:B----4-:R-:W-:-:S04]  /*ff60*/  SHF.R.U32.HI R3, RZ, 0x5, R3 ;  /* 0x00000005ff037819 */ /* 0x010fc80000011603 */
[----:B------:R-:W-:-:S05]  /*ff70*/  LOP3.LUT R3, R3, 0x3, RZ, 0xc0, !PT ;  /* 0x0000000303037812 */ /* 0x000fca00078ec0ff */
[----:B------:R4:W0:Y:S02]  /*ff80*/  SHFL.IDX PT, R14, R3, RZ, 0x1f ;  /* 0x00001fff030e7589 */ /* 0x00082400000e0000 */
.L_x_7183:
[----:B0-----:R-:W-:-:S13]  /*ff90*/  ISETP.NE.AND P0, PT, R14, RZ, PT ;  /* 0x000000ff0e00720c */ /* 0x001fda0003f05270 */
[----:B------:R-:W-:Y:S05]  /*ffa0*/  @P0 BRA `(.L_x_7008) ;  /* 0x0000000000880947 */ /* 0x000fea0003800000 */
[----:B------:R-:W-:-:S03]  /*ffb0*/  UMOV UR4, 0xffffffff ;  /* 0xffffffff00047882 */ /* 0x000fc60000000000 */
[----:B------:R-:W-:Y:S05]  /*ffc0*/  BRA.DIV UR4, `(.L_x_7148) ;  /* 0x0000000e04e07947 */ /* 0x000fea000b800000 */
[----:B------:R-:W-:-:S13]  /*ffd0*/  ELECT P6, URZ, PT ;  /* 0x00000000003f782f */ /* 0x000fda00038c0000 */
.L_x_7186:
[----:B------:R-:W-:Y:S05]  /*ffe0*/  @!P6 BRA `(.L_x_7008) ;  /* 0x000000000078e947 */ /* 0x000fea0003800000 */
[----:B------:R-:W-:-:S06]  /*fff0*/  ULOP3.LUT UR4, UR42, 0x2, URZ, 0xfc, !UPT ;  /* 0x000000022a047892 */ /* 0x000fcc000f8efc3f */
[----:B----4-:R-:W-:-:S05]  /*10000*/  IMAD.U32 R3, RZ, RZ, UR4 ;  /* 0x00000004ff037e24 */ /* 0x010fca000f8e00ff */
[----:B------:R-:W-:-:S13]  /*10010*/  ISETP.NE.AND P2, PT, R3, 0x3, PT ;  /* 0x000000030300780c */ /* 0x000fda0003f45270 */
[----:B------:R-:W-:Y:S05]  /*10020*/  @!P2 BRA `(.L_x_7149) ;  /* 0x000000000004a947 */ /* 0x000fea0003800000 */
[----:B------:R-:W-:Y:S01]  /*10030*/  BPT.TRAP 0x1 ;  /* 0x000000040000795c */ /* 0x000fe20000300000 */
.L_x_7149:
[----:B------:R-:W-:Y:S01]  /*10040*/  IADD3 R8, R2, 0x28c40, RZ ;  /* 0x00028c4002087810 */ /* 0x000fe20007ffe0ff */
[----:B------:R-:W-:Y:S01]  /*10050*/  VIADD R3, R6, 0x1 ;  /* 0x0000000106037836 */ /* 0x000fe20000000000 */
[----:B------:R-:W-:-:S03]  /*10060*/  SHF.L.U32 R4, R0, 0x1f, RZ ;  /* 0x0000001f00047819 */ /* 0x000fc600000006ff */
[----:B------:R-:W-:Y:S01]  /*10070*/  IMAD R7, R6, 0x8, R8 ;  /* 0x0000000806077824 */ /* 0x000fe200078e0208 */
[----:B------:R-:W-:-:S03]  /*10080*/  ISETP.NE.AND P1, PT, R3, 0x2, PT ;  /* 0x000000020300780c */ /* 0x000fc60003f25270 */
[----:B------:R-:W0:Y:S01]  /*10090*/  SYNCS.PHASECHK.TRANS64.TRYWAIT P0, [R7+URZ], R4 ;  /* 0x00000004070075a7 */ /* 0x000e22000800017f */
[----:B--2---:R-:W-:Y:S02]  /*100a0*/  SEL R5, RZ, 0x1, P1 ;  /* 0x00000001ff057807 */ /* 0x004fe40000800000 */
[----:B------:R-:W-:Y:S02]  /*100b0*/  SEL R3, R3, RZ, P1 ;  /* 0x000000ff03037207 */ /* 0x000fe40000800000 */
[----:B------:R-:W-:-:S03]  /*100c0*/  LOP3.LUT R0, R0, R5, RZ, 0x3c, !PT ;  /* 0x0000000500007212 */ /* 0x000fc600078e3cff */
[----:B------:R-:W-:Y:S01]  /*100d0*/  IMAD R5, R3, 0x8, R8 ;  /* 0x0000000803057824 */ /* 0x000fe200078e0208 */
[----:B------:R-:W-:Y:S01]  /*100e0*/  SHF.L.U32 R0, R0, 0x1f, RZ ;  /* 0x0000001f00007819 */ /* 0x000fe200000006ff */
[----:B0-----:R-:W-:Y:S06]  /*100f0*/  @!P0 BRA `(.L_x_7150) ;  /* 0x0000000c00b48947 */ /* 0x001fec0003800000 */
.L_x_7187:
[----:B------:R-:W2:Y:S02]  /*10100*/  SYNCS.PHASECHK.TRANS64.TRYWAIT P0, [R5+URZ], R0 ;  /* 0x00000000050075a7 */ /* 0x000ea4000800017f */
[----:B--2---:R-:W-:Y:S05]  /*10110*/  @!P0 BRA `(.L_x_7151) ;  /* 0x0000000c00c08947 */ /* 0x004fea0003800000 */
.L_x_7188:
[----:B------:R-:W-:Y:S05]  /*10120*/  @!P2 BRA `(.L_x_7152) ;  /* 0x000000000004a947 */ /* 0x000fea0003800000 */
[----:B------:R-:W-:Y:S01]  /*10130*/  BPT.TRAP 0x1 ;  /* 0x000000040000795c */ /* 0x000fe20000300000 */
.L_x_7152:
[----:B---3--:R-:W-:-:S05]  /*10140*/  IADD3 R2, R2, 0x28c60, RZ ;  /* 0x00028c6002027810 */ /* 0x008fca0007ffe0ff */
[----:B--2---:R-:W-:-:S04]  /*10150*/  IMAD R5, R6, 0x8, R2 ;  /* 0x0000000806057824 */ /* 0x004fc800078e0202 */
[----:B------:R-:W2:Y:S02]  /*10160*/  SYNCS.PHASECHK.TRANS64.TRYWAIT P0, [R5+URZ], R4 ;  /* 0x00000004050075a7 */ /* 0x000ea4000800017f */
[----:B--2---:R-:W-:Y:S05]  /*10170*/  @!P0 BRA `(.L_x_7153) ;  /* 0x0000000c00bc8947 */ /* 0x004fea0003800000 */
.L_x_7189:
[----:B------:R-:W-:-:S07]  /*10180*/  IMAD R3, R3, 0x8, R2 ;  /* 0x0000000803037824 */ /* 0x000fce00078e0202 */
.L_x_7154:
[----:B---3--:R3:W4:Y:S02]  /*10190*/  SYNCS.PHASECHK.TRANS64.TRYWAIT P0, [R3+URZ], R0 ;  /* 0x00000000030075a7 */ /* 0x008724000800017f */
[----:B----4-:R-:W-:Y:S05]  /*101a0*/  @!P0 NANOSLEEP.SYNCS 0x989680 ;  /* 0x009896800000895d */ /* 0x010fea0003900000 */
[----:B------:R-:W4:Y:S02]  /*101b0*/  @!P0 SYNCS.PHASECHK.TRANS64 P0, [R3+URZ], R0 ;  /* 0x00000000030085a7 */ /* 0x000f24000800007f */
[----:B----4-:R-:W-:Y:S05]  /*101c0*/  @!P0 BRA `(.L_x_7154) ;  /* 0xfffffffc00f08947 */ /* 0x010fea000383ffff */
.L_x_7008:
[----:B------:R-:W-:Y:S05]  /*101d0*/  BSYNC B6 ;  /* 0x0000000000067941 */ /* 0x000fea0003800000 */
.L_x_7005:
[----:B------:R-:W-:Y:S05]  /*101e0*/  EXIT ;  /* 0x000000000000794d */ /* 0x000fea0003800000 */
.L_x_7013:
[----:B0-----:R-:W-:-:S04]  /*101f0*/  IMAD.U32 R5, RZ, RZ, UR5 ;  /* 0x00000005ff057e24 */ /* 0x001fc8000f8e00ff */
[----:B------:R0:W1:Y:S03]  /*10200*/  SYNCS.PHASECHK.TRANS64.TRYWAIT P1, [R5+URZ+0x28c50], R2 ;  /* 0x028c5002050075a7 */ /* 0x000066000802017f */
[----:B-1----:R-:W-:Y:S05]  /*10210*/  @!P1 NANOSLEEP.SYNCS 0x989680 ;  /* 0x009896800000995d */ /* 0x002fea0003900000 */
[----:B------:R-:W1:Y:S02]  /*10220*/  @!P1 SYNCS.PHASECHK.TRANS64 P1, [R5+URZ+0x28c50], R2 ;  /* 0x028c5002050095a7 */ /* 0x000e64000802007f */
[----:B-1----:R-:W-:Y:S05]  /*10230*/  @!P1 BRA `(.L_x_7013) ;  /* 0xfffffffc00ec9947 */ /* 0x002fea000383ffff */
[----:B------:R-:W-:Y:S05]  /*10240*/  BRA `(.L_x_7155) ;  /* 0xffffff1000d47947 */ /* 0x000fea000383ffff */
.L_x_7018:
[----:B-1----:R-:W-:-:S04]  /*10250*/  MOV R5, UR7 ;  /* 0x0000000700057c02 */ /* 0x002fc80008000f00 */
[----:B------:R1:W2:Y:S03]  /*10260*/  SYNCS.PHASECHK.TRANS64.TRYWAIT P1, [R5+URZ+0x28c50], R2 ;  /* 0x028c5002050075a7 */ /* 0x0002a6000802017f */
[----:B--2---:R-:W-:Y:S05]  /*10270*/  @!P1 NANOSLEEP.SYNCS 0x989680 ;  /* 0x009896800000995d */ /* 0x004fea0003900000 */
[----:B------:R-:W2:Y:S02]  /*10280*/  @!P1 SYNCS.PHASECHK.TRANS64 P1, [R5+URZ+0x28c50], R2 ;  /* 0x028c5002050095a7 */ /* 0x000ea4000802007f */
[----:B--2---:R-:W-:Y:S05]  /*10290*/  @!P1 BRA `(.L_x_7018) ;  /* 0xfffffffc00ec9947 */ /* 0x004fea000383ffff */
[----:B------:R-:W-:Y:S05]  /*102a0*/  BRA `(.L_x_7017) ;  /* 0xffffff1c00dc7947 */ /* 0x000fea000383ffff */
.L_x_7022:
[----:B0-----:R-:W-:-:S04]  /*102b0*/  IMAD.U32 R6, RZ, RZ, UR39 ;  /* 0x00000027ff067e24 */ /* 0x001fc8000f8e00ff */
[----:B------:R0:W1:Y:S03]  /*102c0*/  SYNCS.PHASECHK.TRANS64.TRYWAIT P0, [R6+URZ+0x28c00], R13 ;  /* 0x028c000d060075a7 */ /* 0x000066000800017f */
[----:B-1----:R-:W-:Y:S05]  /*102d0*/  @!P0 NANOSLEEP.SYNCS 0x989680 ;  /* 0x009896800000895d */ /* 0x002fea0003900000 */
[----:B------:R-:W1:Y:S02]  /*102e0*/  @!P0 SYNCS.PHASECHK.TRANS64 P0, [R6+URZ+0x28c00], R13 ;  /* 0x028c000d060085a7 */ /* 0x000e64000800007f */
[----:B-1----:R-:W-:Y:S05]  /*102f0*/  @!P0 BRA `(.L_x_7022) ;  /* 0xfffffffc00ec8947 */ /* 0x002fea000383ffff */
[----:B------:R-:W-:Y:S05]  /*10300*/  BRA `(.L_x_7156) ;  /* 0xffffff3400307947 */ /* 0x000fea000383ffff */
.L_x_7026:
[----:B-1----:R-:W-:-:S04]  /*10310*/  IMAD.U32 R0, RZ, RZ, UR39 ;  /* 0x00000027ff007e24 */ /* 0x002fc8000f8e00ff */
[----:B------:R1:W2:Y:S03]  /*10320*/  SYNCS.PHASECHK.TRANS64.TRYWAIT P2, [R0+URZ+0x28c30], R13 ;  /* 0x028c300d000075a7 */ /* 0x0002a6000804017f */
[----:B--2---:R-:W-:Y:S05]  /*10330*/  @!P2 NANOSLEEP.SYNCS 0x989680 ;  /* 0x009896800000a95d */ /* 0x004fea0003900000 */
[----:B------:R-:W2:Y:S02]  /*10340*/  @!P2 SYNCS.PHASECHK.TRANS64 P2, [R0+URZ+0x28c30], R13 ;  /* 0x028c300d0000a5a7 */ /* 0x000ea4000804007f */
[----:B--2---:R-:W-:Y:S05]  /*10350*/  @!P2 BRA `(.L_x_7026) ;  /* 0xfffffffc00eca947 */ /* 0x004fea000383ffff */
[----:B------:R-:W-:Y:S05]  /*10360*/  BRA `(.L_x_7025) ;  /* 0xffffff34007c7947 */ /* 0x000fea000383ffff */
.L_x_7030:
[----:B---3--:R3:W4:Y:S02]  /*10370*/  SYNCS.PHASECHK.TRANS64.TRYWAIT P3, [R14+URZ+0x28c50], R13 ;  /* 0x028c500d0e0075a7 */ /* 0x008724000806017f */
[----:B----4-:R-:W-:Y:S05]  /*10380*/  @!P3 NANOSLEEP.SYNCS 0x989680 ;  /* 0x009896800000b95d */ /* 0x010fea0003900000 */
[----:B------:R-:W4:Y:S02]  /*10390*/  @!P3 SYNCS.PHASECHK.TRANS64 P3, [R14+URZ+0x28c50], R13 ;  /* 0x028c500d0e00b5a7 */ /* 0x000f24000806007f */
[----:B----4-:R-:W-:Y:S05]  /*103a0*/  @!P3 BRA `(.L_x_7030) ;  /* 0xfffffffc00f0b947 */ /* 0x010fea000383ffff */
[----:B------:R-:W-:Y:S05]  /*103b0*/  BRA `(.L_x_7029) ;  /* 0xffffff4800a07947 */ /* 0x000fea000383ffff */
.L_x_7035:
[----:B-1----:R-:W-:-:S04]  /*103c0*/  IMAD.U32 R0, RZ, RZ, UR27 ;  /* 0x0000001bff007e24 */ /* 0x002fc8000f8e00ff */
[----:B------:R1:W3:Y:S03]  /*103d0*/  SYNCS.PHASECHK.TRANS64.TRYWAIT P3, [R0+URZ+0x28c30], R13 ;  /* 0x028c300d000075a7 */ /* 0x0002e6000806017f */
[----:B---3--:R-:W-:Y:S05]  /*103e0*/  @!P3 NANOSLEEP.SYNCS 0x989680 ;  /* 0x009896800000b95d */ /* 0x008fea0003900000 */
[----:B------:R-:W3:Y:S02]  /*103f0*/  @!P3 SYNCS.PHASECHK.TRANS64 P3, [R0+URZ+0x28c30], R13 ;  /* 0x028c300d0000b5a7 */ /* 0x000ee4000806007f */
[----:B---3--:R-:W-:Y:S05]  /*10400*/  @!P3 BRA `(.L_x_7035) ;  /* 0xfffffffc00ecb947 */ /* 0x008fea000383ffff */
[----:B------:R-:W-:Y:S05]  /*10410*/  BRA `(.L_x_7034) ;  /* 0xffffff4c00c47947 */ /* 0x000fea000383ffff */
.L_x_7039:
[----:B---3--:R3:W4:Y:S02]  /*10420*/  SYNCS.PHASECHK.TRANS64.TRYWAIT P3, [R168+URZ+0x28c50], R13 ;  /* 0x028c500da80075a7 */ /* 0x008724000806017f */
[----:B----4-:R-:W-:Y:S05]  /*10430*/  @!P3 NANOSLEEP.SYNCS 0x989680 ;  /* 0x009896800000b95d */ /* 0x010fea0003900000 */
[----:B------:R-:W4:Y:S02]  /*10440*/  @!P3 SYNCS.PHASECHK.TRANS64 P3, [R168+URZ+0x28c50], R13 ;  /* 0x028c500da800b5a7 */ /* 0x000f24000806007f */
[----:B----4-:R-:W-:Y:S05]  /*10450*/  @!P3 BRA `(.L_x_7039) ;  /* 0xfffffffc00f0b947 */ /* 0x010fea000383ffff */
[----:B------:R-:W-:Y:S05]  /*10460*/  BRA `(.L_x_7038) ;  /* 0xffffff6800307947 */ /* 0x000fea000383ffff */
.L_x_7045:
[----:B-1----:R-:W-:-:S04]  /*10470*/  MOV R0, UR25 ;  /* 0x0000001900007c02 */ /* 0x002fc80008000f00 */
[----:B------:R1:W0:Y:S03]  /*10480*/  SYNCS.PHASECHK.TRANS64.TRYWAIT P2, [R0+URZ+0x28c30], R11 ;  /* 0x028c300b000075a7 */ /* 0x000226000804017f */
[----:B0-----:R-:W-:Y:S05]  /*10490*/  @!P2 NANOSLEEP.SYNCS 0x989680 ;  /* 0x009896800000a95d */ /* 0x001fea0003900000 */
[----:B------:R-:W0:Y:S02]  /*104a0*/  @!P2 SYNCS.PHASECHK.TRANS64 P2, [R0+URZ+0x28c30], R11 ;  /* 0x028c300b0000a5a7 */ /* 0x000e24000804007f */
[----:B0-----:R-:W-:Y:S05]  /*104b0*/  @!P2 BRA `(.L_x_7045) ;  /* 0xfffffffc00eca947 */ /* 0x001fea000383ffff */
[----:B------:R-:W-:Y:S05]  /*104c0*/  BRA `(.L_x_7044) ;  /* 0xffffff6c00207947 */ /* 0x000fea000383ffff */
.L_x_7049:
[----:B--2---:R2:W4:Y:S02]  /*104d0*/  SYNCS.PHASECHK.TRANS64.TRYWAIT P2, [R180+URZ+0x28c50], R11 ;  /* 0x028c500bb40075a7 */ /* 0x004524000804017f */
[----:B----4-:R-:W-:Y:S05]  /*104e0*/  @!P2 NANOSLEEP.SYNCS 0x989680 ;  /* 0x009896800000a95d */ /* 0x010fea0003900000 */
[----:B------:R-:W4:Y:S02]  /*104f0*/  @!P2 SYNCS.PHASECHK.TRANS64 P2, [R180+URZ+0x28c50], R11 ;  /* 0x028c500bb400a5a7 */ /* 0x000f24000804007f */
[----:B----4-:R-:W-:Y:S05]  /*10500*/  @!P2 BRA `(.L_x_7049) ;  /* 0xfffffffc00f0a947 */ /* 0x010fea000383ffff */
[----:B------:R-:W-:Y:S05]  /*10510*/  BRA `(.L_x_7048) ;  /* 0xffffff8000387947 */ /* 0x000fea000383ffff */
.L_x_7062:
[----:B------:R-:W-:Y:S01]  /*10520*/  IMAD.MOV.U32 R13, RZ, RZ, R19 ;  /* 0x000000ffff0d7224 */ /* 0x000fe200078e0013 */
[----:B------:R-:W-:Y:S01]  /*10530*/  MOV R15, 0xffffffff ;  /* 0xffffffff000f7802 */ /* 0x000fe20000000f00 */
[----:B------:R-:W-:Y:S02]  /*10540*/  IMAD.MOV.U32 R12, RZ, RZ, RZ ;  /* 0x000000ffff0c7224 */ /* 0x000fe400078e00ff */
[----:B------:R-:W-:-:S07]  /*10550*/  IMAD.MOV.U32 R11, RZ, RZ, 0x1f ;  /* 0x0000001fff0b7424 */ /* 0x000fce00078e00ff */
[----:B------:R-:W-:Y:S05]  /*10560*/  WARPSYNC.COLLECTIVE R15, `(.L_x_7157) ;  /* 0x000000000f087348 */ /* 0x000fea0003c00000 */
[----:B------:R0:W1:Y:S02]  /*10570*/  SHFL.IDX P6, R14, R13, R12, R11 ;  /* 0x0000000c0d0e7389 */ /* 0x00006400000c000b */
[----:B01----:R-:W-:Y:S01]  /*10580*/  ENDCOLLECTIVE ;  /* 0x000000000000791b */ /* 0x003fe20003800000 */
.L_x_7157:
[----:B------:R-:W-:Y:S05]  /*10590*/  BRA `(.L_x_7158) ;  /* 0xffffffc000207947 */ /* 0x000fea000383ffff */
.L_x_7064:
[----:B------:R-:W-:Y:S01]  /*105a0*/  BSSY B0, `(.L_x_7159) ;  /* 0x0000006000007945 */ /* 0x000fe20003800000 */
[----:B------:R-:W-:-:S07]  /*105b0*/  IMAD.MOV.U32 R15, RZ, RZ, -0x1 ;  /* 0xffffffffff0f7424 */ /* 0x000fce00078e00ff */
[----:B------:R-:W-:Y:S05]  /*105c0*/  WARPSYNC.COLLECTIVE R15, `(.L_x_7160) ;  /* 0x000000000f0c7348 */ /* 0x000fea0003c00000 */
[----:B------:R-:W-:Y:S02]  /*105d0*/  ELECT P6, UR62, PT ;  /* 0x00000000003e782f */ /* 0x000fe400038c0000 */
[----:B------:R-:W-:Y:S01]  /*105e0*/  MOV R14, UR62 ;  /* 0x0000003e000e7c02 */ /* 0x000fe20008000f00 */
[----:B------:R-:W-:Y:S10]  /*105f0*/  ENDCOLLECTIVE ;  /* 0x000000000000791b */ /* 0x000ff40003800000 */
.L_x_7160:
[----:B------:R-:W-:Y:S05]  /*10600*/  BSYNC B0 ;  /* 0x0000000000007941 */ /* 0x000fea0003800000 */
.L_x_7159:
[----:B------:R-:W-:Y:S05]  /*10610*/  BRA `(.L_x_7161) ;  /* 0xffffffc000207947 */ /* 0x000fea000383ffff */
.L_x_7066:
[----:B0-----:R-:W-:-:S04]  /*10620*/  IMAD.U32 R3, RZ, RZ, UR38 ;  /* 0x00000026ff037e24 */ /* 0x001fc8000f8e00ff */
[----:B------:R0:W1:Y:S03]  /*10630*/  SYNCS.PHASECHK.TRANS64.TRYWAIT P0, [R3+URZ+0x28c40], R0 ;  /* 0x028c4000030075a7 */ /* 0x000066000800017f */
[----:B-1----:R-:W-:Y:S05]  /*10640*/  @!P0 NANOSLEEP.SYNCS 0x989680 ;  /* 0x009896800000895d */ /* 0x002fea0003900000 */
[----:B------:R-:W1:Y:S02]  /*10650*/  @!P0 SYNCS.PHASECHK.TRANS64 P0, [R3+URZ+0x28c40], R0 ;  /* 0x028c4000030085a7 */ /* 0x000e64000800007f */
[----:B-1----:R-:W-:Y:S05]  /*10660*/  @!P0 BRA `(.L_x_7066) ;  /* 0xfffffffc00ec8947 */ /* 0x002fea000383ffff */
[----:B------:R-:W-:Y:S05]  /*10670*/  BRA `(.L_x_7162) ;  /* 0xffffffc000807947 */ /* 0x000fea000383ffff */
.L_x_7069:
[----:B------:R-:W-:Y:S01]  /*10680*/  MOV R13, R6 ;  /* 0x00000006000d7202 */ /* 0x000fe20000000f00 */
[----:B------:R-:W-:Y:S02]  /*10690*/  IMAD.MOV.U32 R12, RZ, RZ, RZ ;  /* 0x000000ffff0c7224 */ /* 0x000fe400078e00ff */
[----:B------:R-:W-:Y:S02]  /*106a0*/  IMAD.MOV.U32 R11, RZ, RZ, 0x181f ;  /* 0x0000181fff0b7424 */ /* 0x000fe400078e00ff */
[----:B------:R-:W-:Y:S02]  /*106b0*/  IMAD.MOV.U32 R15, RZ, RZ, -0x1 ;  /* 0xffffffffff0f7424 */ /* 0x000fe400078e00ff */
[----:B------:R-:W-:-:S07]  /*106c0*/  IMAD R7, R10, 0x40, R7 ;  /* 0x000000400a077824 */ /* 0x000fce00078e0207 */
[----:B------:R-:W-:Y:S05]  /*106d0*/  WARPSYNC.COLLECTIVE R15, `(.L_x_7163) ;  /* 0x000000000f087348 */ /* 0x000fea0003c00000 */
[----:B------:R0:W1:Y:S02]  /*106e0*/  SHFL.IDX P6, R14, R13, R12, R11 ;  /* 0x0000000c0d0e7389 */ /* 0x00006400000c000b */
[----:B01----:R-:W-:Y:S01]  /*106f0*/  ENDCOLLECTIVE ;  /* 0x000000000000791b */ /* 0x003fe20003800000 */
.L_x_7163:
[----:B------:R-:W-:Y:S01]  /*10700*/  IADD3 R21, R7, 0x10, RZ ;  /* 0x0000001007157810 */ /* 0x000fe20007ffe0ff */
[----:B------:R-:W-:Y:S01]  /*10710*/  IMAD.MOV.U32 R13, RZ, RZ, R0 ;  /* 0x000000ffff0d7224 */ /* 0x000fe200078e0000 */
[----:B------:R-:W-:-:S07]  /*10720*/  MOV R2, R14 ;  /* 0x0000000e00027202 */ /* 0x000fce0000000f00 */
[----:B------:R-:W-:Y:S05]  /*10730*/  WARPSYNC.COLLECTIVE R15, `(.L_x_7164) ;  /* 0x000000000f087348 */ /* 0x000fea0003c00000 */
[----:B------:R0:W1:Y:S02]  /*10740*/  SHFL.IDX P6, R14, R13, R12, R11 ;  /* 0x0000000c0d0e7389 */ /* 0x00006400000c000b */
[----:B01----:R-:W-:Y:S01]  /*10750*/  ENDCOLLECTIVE ;  /* 0x000000000000791b */ /* 0x003fe20003800000 */
.L_x_7164:
[----:B------:R-:W-:Y:S02]  /*10760*/  ULDC UR4, c[0x0][0x288] ;  /* 0x0000a20000047ab9 */ /* 0x000fe40000000800 */
[----:B------:R-:W-:-:S05]  /*10770*/  IMAD R4, R4, UR4, RZ ;  /* 0x0000000404047c24 */ /* 0x000fca000f8e02ff */
[----:B------:R-:W-:Y:S01]  /*10780*/  ISETP.GE.AND P1, PT, R7, R4, PT ;  /* 0x000000040700720c */ /* 0x000fe20003f26270 */
[----:B------:R-:W-:Y:S02]  /*10790*/  IMAD.MOV.U32 R13, RZ, RZ, R6 ;  /* 0x000000ffff0d7224 */ /* 0x000fe400078e0006 */
[----:B------:R-:W-:-:S10]  /*107a0*/  IMAD.MOV.U32 R12, RZ, RZ, 0x1 ;  /* 0x00000001ff0c7424 */ /* 0x000fd400078e00ff */
[----:B------:R-:W-:Y:S02]  /*107b0*/  @!P1 LEA R9, R5, UR38, 0x1 ;  /* 0x0000002605099c11 */ /* 0x000fe4000f8e08ff */
[----:B------:R-:W-:-:S05]  /*107c0*/  @!P1 LEA R14, P2, R8, R14, 0x1 ;  /* 0x0000000e080e9211 */ /* 0x000fca00078408ff */
[----:B------:R-:W-:Y:S02]  /*107d0*/  @!P1 IMAD.X R3, RZ, RZ, R2, P2 ;  /* 0x000000ffff039224 */ /* 0x000fe400010e0602 */
[----:B------:R-:W-:-:S07]  /*107e0*/  @!P1 IMAD.MOV.U32 R2, RZ, RZ, R14 ;  /* 0x000000ffff029224 */ /* 0x000fce00078e000e */
[----:B------:R-:W-:Y:S05]  /*107f0*/  WARPSYNC.COLLECTIVE R15, `(.L_x_7165) ;  /* 0x000000000f087348 */ /* 0x000fea0003c00000 */
[----:B------:R0:W1:Y:S02]  /*10800*/  SHFL.IDX P6, R14, R13, R12, R11 ;  /* 0x0000000c0d0e7389 */ /* 0x00006400000c000b */
[----:B01----:R-:W-:Y:S01]  /*10810*/  ENDCOLLECTIVE ;  /* 0x000000000000791b */ /* 0x003fe20003800000 */
.L_x_7165:
[----:B------:R-:W-:Y:S01]  /*10820*/  @!PT LDS RZ, [RZ] ;  /* 0x00000000fffff984 */ /* 0x000fe20000000800 */
[----:B------:R-:W-:Y:S01]  /*10830*/  @!PT LDS RZ, [RZ] ;  /* 0x00000000fffff984 */ /* 0x000fe20000000800 */
[----:B------:R-:W-:Y:S01]  /*10840*/  @!PT LDS RZ, [RZ] ;  /* 0x00000000fffff984 */ /* 0x000fe20000000800 */
[----:B------:R0:W-:Y:S01]  /*10850*/  @!P1 LDGSTS.E.BYPASS.LTC128B.128 [R9+0x20400], desc[UR44][R2.64], !P0 ;  /* 0x2040000002099fae */ /* 0x0001e2000c101d6c */
[----:B------:R-:W-:Y:S02]  /*10860*/  ISETP.GE.AND P1, PT, R21, R4, PT ;  /* 0x000000041500720c */ /* 0x000fe40003f26270 */
[----:B------:R-:W-:Y:S01]  /*10870*/  MOV R13, R0 ;  /* 0x00000000000d7202 */ /* 0x000fe20000000f00 */
[----:B0-----:R-:W-:-:S10]  /*10880*/  VIADD R9, R7, 0x20 ;  /* 0x0000002007097836 */ /* 0x001fd40000000000 */
[----:B------:R-:W-:Y:S01]  /*10890*/  @!P1 LEA R21, R5, UR38, 0x1 ;  /* 0x0000002605159c11 */ /* 0x000fe2000f8e08ff */
[----:B------:R-:W-:-:S07]  /*108a0*/  IMAD.MOV.U32 R2, RZ, RZ, R14 ;  /* 0x000000ffff027224 */ /* 0x000fce00078e000e */
[----:B------:R-:W-:Y:S05]  /*108b0*/  WARPSYNC.COLLECTIVE R15, `(.L_x_7166) ;  /* 0x000000000f087348 */ /* 0x000fea0003c00000 */
[----:B------:R0:W1:Y:S02]  /*108c0*/  SHFL.IDX P6, R14, R13, R12, R11 ;  /* 0x0000000c0d0e7389 */ /* 0x00006400000c000b */
[----:B01----:R-:W-:Y:S01]  /*108d0*/  ENDCOLLECTIVE ;  /* 0x000000000000791b */ /* 0x003fe20003800000 */
.L_x_7166:
        /* <DEDUP_REMOVED lines=8> */
.L_x_7167:
        /* <DEDUP_REMOVED lines=11> */
.L_x_7168:
[----:B------:R-:W-:Y:S02]  /*10a10*/  IMAD.MOV.U32 R13, RZ, RZ, R6 ;  /* 0x000000ffff0d7224 */ /* 0x000fe400078e0006 */
[----:B------:R-:W-:Y:S01]  /*10a20*/  IMAD.MOV.U32 R12, RZ, RZ, 0x3 ;  /* 0x00000003ff0c7424 */ /* 0x000fe200078e00ff */
[----:B------:R-:W-:-:S04]  /*10a30*/  @!P1 LEA R14, P2, R8, R14, 0x1 ;  /* 0x0000000e080e9211 */ /* 0x000fc800078408ff */
[----:B------:R-:W-:Y:S01]  /*10a40*/  @!P1 IADD3.X R3, RZ, R2, RZ, P2, !PT ;  /* 0x00000002ff039210 */ /* 0x000fe200017fe4ff */
[----:B------:R-:W-:-:S08]  /*10a50*/  @!P1 IMAD.MOV.U32 R2, RZ, RZ, R14 ;  /* 0x000000ffff029224 */ /* 0x000fd000078e000e */
[----:B------:R-:W-:Y:S05]  /*10a60*/  WARPSYNC.COLLECTIVE R15, `(.L_x_7169) ;  /* 0x000000000f087348 */ /* 0x000fea0003c00000 */
[----:B------:R0:W1:Y:S02]  /*10a70*/  SHFL.IDX P6, R14, R13, R12, R11 ;  /* 0x0000000c0d0e7389 */ /* 0x00006400000c000b */
[----:B01----:R-:W-:Y:S01]  /*10a80*/  ENDCOLLECTIVE ;  /* 0x000000000000791b */ /* 0x003fe20003800000 */
.L_x_7169:
        /* <DEDUP_REMOVED lines=9> */
.L_x_7170:
[----:B------:R-:W-:Y:S05]  /*10b20*/  BRA `(.L_x_7171) ;  /* 0xffffffc400607947 */ /* 0x000fea000383ffff */
.L_x_7070:
[----:B0-----:R-:W-:-:S04]  /*10b30*/  IMAD.U32 R3, RZ, RZ, UR38 ;  /* 0x00000026ff037e24 */ /* 0x001fc8000f8e00ff */
[----:B------:R0:W1:Y:S03]  /*10b40*/  SYNCS.PHASECHK.TRANS64.TRYWAIT P0, [R3+URZ+0x28c20], R4 ;  /* 0x028c2004030075a7 */ /* 0x000066000800017f */
[----:B-1----:R-:W-:Y:S05]  /*10b50*/  @!P0 NANOSLEEP.SYNCS 0x989680 ;  /* 0x009896800000895d */ /* 0x002fea0003900000 */
[----:B------:R-:W1:Y:S02]  /*10b60*/  @!P0 SYNCS.PHASECHK.TRANS64 P0, [R3+URZ+0x28c20], R4 ;  /* 0x028c2004030085a7 */ /* 0x000e64000800007f */
[----:B-1----:R-:W-:Y:S05]  /*10b70*/  @!P0 BRA `(.L_x_7070) ;  /* 0xfffffffc00ec8947 */ /* 0x002fea000383ffff */
[----:B------:R-:W-:Y:S05]  /*10b80*/  BRA `(.L_x_7172) ;  /* 0xffffffc400907947 */ /* 0x000fea000383ffff */
.L_x_7073:
[----:B0-----:R-:W-:-:S04]  /*10b90*/  IMAD.U32 R3, RZ, RZ, UR38 ;  /* 0x00000026ff037e24 */ /* 0x001fc8000f8e00ff */
[----:B------:R0:W1:Y:S03]  /*10ba0*/  SYNCS.PHASECHK.TRANS64.TRYWAIT P0, [R3+URZ+0x28c60], R4 ;  /* 0x028c6004030075a7 */ /* 0x000066000800017f */
[----:B-1----:R-:W-:Y:S05]  /*10bb0*/  @!P0 NANOSLEEP.SYNCS 0x989680 ;  /* 0x009896800000895d */ /* 0x002fea0003900000 */
[----:B------:R-:W1:Y:S02]  /*10bc0*/  @!P0 SYNCS.PHASECHK.TRANS64 P0, [R3+URZ+0x28c60], R4 ;  /* 0x028c6004030085a7 */ /* 0x000e64000800007f */
[----:B-1----:R-:W-:Y:S05]  /*10bd0*/  @!P0 BRA `(.L_x_7073) ;  /* 0xfffffffc00ec8947 */ /* 0x002fea000383ffff */
[----:B------:R-:W-:Y:S05]  /*10be0*/  BRA `(.L_x_7173) ;  /* 0xffffffc4009c7947 */ /* 0x000fea000383ffff */
.L_x_7089:
[----:B-1----:R-:W-:-:S04]  /*10bf0*/  MOV R3, UR38 ;  /* 0x0000002600037c02 */ /* 0x002fc80008000f00 */
[----:B------:R1:W2:Y:S03]  /*10c00*/  SYNCS.PHASECHK.TRANS64.TRYWAIT P0, [R3+URZ+0x28c48], R2 ;  /* 0x028c4802030075a7 */ /* 0x0002a6000800017f */
[----:B--2---:R-:W-:Y:S05]  /*10c10*/  @!P0 NANOSLEEP.SYNCS 0x989680 ;  /* 0x009896800000895d */ /* 0x004fea0003900000 */
[----:B------:R-:W2:Y:S02]  /*10c20*/  @!P0 SYNCS.PHASECHK.TRANS64 P0, [R3+URZ+0x28c48], R2 ;  /* 0x028c4802030085a7 */ /* 0x000ea4000800007f */
[----:B--2---:R-:W-:Y:S05]  /*10c30*/  @!P0 BRA `(.L_x_7089) ;  /* 0xfffffffc00ec8947 */ /* 0x004fea000383ffff */
[----:B------:R-:W-:Y:S05]  /*10c40*/  BRA `(.L_x_7174) ;  /* 0xffffffd000687947 */ /* 0x000fea000383ffff */
.L_x_7094:
[----:B012---:R-:W-:-:S04]  /*10c50*/  IMAD.U32 R3, RZ, RZ, UR38 ;  /* 0x00000026ff037e24 */ /* 0x007fc8000f8e00ff */
[----:B------:R0:W1:Y:S03]  /*10c60*/  SYNCS.PHASECHK.TRANS64.TRYWAIT P0, [R3+URZ+0x28c68], R2 ;  /* 0x028c6802030075a7 */ /* 0x000066000800017f */
[----:B-1----:R-:W-:Y:S05]  /*10c70*/  @!P0 NANOSLEEP.SYNCS 0x989680 ;  /* 0x009896800000895d */ /* 0x002fea0003900000 */
[----:B------:R-:W1:Y:S02]  /*10c80*/  @!P0 SYNCS.PHASECHK.TRANS64 P0, [R3+URZ+0x28c68], R2 ;  /* 0x028c6802030085a7 */ /* 0x000e64000800007f */
[----:B-1----:R-:W-:Y:S05]  /*10c90*/  @!P0 BRA `(.L_x_7094) ;  /* 0xfffffffc00ec8947 */ /* 0x002fea000383ffff */
[----:B------:R-:W-:Y:S05]  /*10ca0*/  BRA `(.L_x_7175) ;  /* 0xffffffd000c87947 */ /* 0x000fea000383ffff */
.L_x_7109:
[----:B-1----:R-:W-:-:S04]  /*10cb0*/  IMAD.U32 R3, RZ, RZ, UR38 ;  /* 0x00000026ff037e24 */ /* 0x002fc8000f8e00ff */
[----:B------:R1:W2:Y:S03]  /*10cc0*/  SYNCS.PHASECHK.TRANS64.TRYWAIT P0, [R3+URZ+0x28c40], R2 ;  /* 0x028c4002030075a7 */ /* 0x0002a6000800017f */
[----:B--2---:R-:W-:Y:S05]  /*10cd0*/  @!P0 NANOSLEEP.SYNCS 0x989680 ;  /* 0x009896800000895d */ /* 0x004fea0003900000 */
[----:B------:R-:W2:Y:S02]  /*10ce0*/  @!P0 SYNCS.PHASECHK.TRANS64 P0, [R3+URZ+0x28c40], R2 ;  /* 0x028c4002030085a7 */ /* 0x000ea4000800007f */
[----:B--2---:R-:W-:Y:S05]  /*10cf0*/  @!P0 BRA `(.L_x_7109) ;  /* 0xfffffffc00ec8947 */ /* 0x004fea000383ffff */
[----:B------:R-:W-:Y:S05]  /*10d00*/  BRA `(.L_x_7176) ;  /* 0xffffffdc00187947 */ /* 0x000fea000383ffff */
.L_x_7114:
[----:B01----:R-:W-:-:S04]  /*10d10*/  IMAD.U32 R3, RZ, RZ, UR38 ;  /* 0x00000026ff037e24 */ /* 0x003fc8000f8e00ff */
[----:B------:R0:W1:Y:S03]  /*10d20*/  SYNCS.PHASECHK.TRANS64.TRYWAIT P0, [R3+URZ+0x28c60], R2 ;  /* 0x028c6002030075a7 */ /* 0x000066000800017f */
[----:B-1----:R-:W-:Y:S05]  /*10d30*/  @!P0 NANOSLEEP.SYNCS 0x989680 ;  /* 0x009896800000895d */ /* 0x002fea0003900000 */
[----:B------:R-:W1:Y:S02]  /*10d40*/  @!P0 SYNCS.PHASECHK.TRANS64 P0, [R3+URZ+0x28c60], R2 ;  /* 0x028c6002030085a7 */ /* 0x000e64000800007f */
[----:B-1----:R-:W-:Y:S05]  /*10d50*/  @!P0 BRA `(.L_x_7114) ;  /* 0xfffffffc00ec8947 */ /* 0x002fea000383ffff */
[----:B------:R-:W-:Y:S05]  /*10d60*/  BRA `(.L_x_7177) ;  /* 0xffffffdc007c7947 */ /* 0x000fea000383ffff */
.L_x_7130:
[----:B--2---:R-:W-:-:S04]  /*10d70*/  MOV R3, UR38 ;  /* 0x0000002600037c02 */ /* 0x004fc80008000f00 */
[----:B------:R2:W3:Y:S03]  /*10d80*/  SYNCS.PHASECHK.TRANS64.TRYWAIT P0, [R3+URZ+0x28c48], R2 ;  /* 0x028c4802030075a7 */ /* 0x0004e6000800017f */
[----:B---3--:R-:W-:Y:S05]  /*10d90*/  @!P0 NANOSLEEP.SYNCS 0x989680 ;  /* 0x009896800000895d */ /* 0x008fea0003900000 */
[----:B------:R-:W3:Y:S02]  /*10da0*/  @!P0 SYNCS.PHASECHK.TRANS64 P0, [R3+URZ+0x28c48], R2 ;  /* 0x028c4802030085a7 */ /* 0x000ee4000800007f */
[----:B---3--:R-:W-:Y:S05]  /*10db0*/  @!P0 BRA `(.L_x_7130) ;  /* 0xfffffffc00ec8947 */ /* 0x008fea000383ffff */
[----:B------:R-:W-:Y:S05]  /*10dc0*/  BRA `(.L_x_7178) ;  /* 0xffffffe400d87947 */ /* 0x000fea000383ffff */
.L_x_7135:
[----:B--2---:R-:W-:-:S04]  /*10dd0*/  IMAD.U32 R3, RZ, RZ, UR38 ;  /* 0x00000026ff037e24 */ /* 0x004fc8000f8e00ff */
[----:B------:R2:W3:Y:S03]  /*10de0*/  SYNCS.PHASECHK.TRANS64.TRYWAIT P0, [R3+URZ+0x28c68], R2 ;  /* 0x028c6802030075a7 */ /* 0x0004e6000800017f */
[----:B---3--:R-:W-:Y:S05]  /*10df0*/  @!P0 NANOSLEEP.SYNCS 0x989680 ;  /* 0x009896800000895d */ /* 0x008fea0003900000 */
[----:B------:R-:W3:Y:S02]  /*10e00*/  @!P0 SYNCS.PHASECHK.TRANS64 P0, [R3+URZ+0x28c68], R2 ;  /* 0x028c6802030085a7 */ /* 0x000ee4000800007f */
[----:B---3--:R-:W-:Y:S05]  /*10e10*/  @!P0 BRA `(.L_x_7135) ;  /* 0xfffffffc00ec8947 */ /* 0x008fea000383ffff */
[----:B------:R-:W-:Y:S05]  /*10e20*/  BRA `(.L_x_7179) ;  /* 0xffffffe8003c7947 */ /* 0x000fea000383ffff */
.L_x_7146:
[----:B---3--:R3:W4:Y:S02]  /*10e30*/  SYNCS.PHASECHK.TRANS64.TRYWAIT P0, [R2+URZ+0x28c20], R9 ;  /* 0x028c2009020075a7 */ /* 0x008724000800017f */
[----:B----4-:R-:W-:Y:S05]  /*10e40*/  @!P0 NANOSLEEP.SYNCS 0x989680 ;  /* 0x009896800000895d */ /* 0x010fea0003900000 */
[----:B------:R-:W4:Y:S02]  /*10e50*/  @!P0 SYNCS.PHASECHK.TRANS64 P0, [R2+URZ+0x28c20], R9 ;  /* 0x028c2009020085a7 */ /* 0x000f24000800007f */
[----:B----4-:R-:W-:Y:S05]  /*10e60*/  @!P0 BRA `(.L_x_7146) ;  /* 0xfffffffc00f08947 */ /* 0x010fea000383ffff */
[----:B------:R-:W-:Y:S05]  /*10e70*/  BRA `(.L_x_7180) ;  /* 0xfffffff0002c7947 */ /* 0x000fea000383ffff */
.L_x_7147:
[----:B------:R-:W4:Y:S01]  /*10e80*/  S2R R3, SR_TID.X ;  /* 0x0000000000037919 */ /* 0x000f220000002100 */
[----:B------:R-:W-:Y:S01]  /*10e90*/  BSSY B0, `(.L_x_7181) ;  /* 0x000000a000007945 */ /* 0x000fe20003800000 */
[----:B0-----:R-:W-:Y:S01]  /*10ea0*/  IMAD.MOV.U32 R12, RZ, RZ, RZ ;  /* 0x000000ffff0c7224 */ /* 0x001fe200078e00ff */
[----:B------:R-:W-:Y:S01]  /*10eb0*/  MOV R11, 0x1f ;  /* 0x0000001f000b7802 */ /* 0x000fe20000000f00 */
[----:B------:R-:W-:Y:S01]  /*10ec0*/  IMAD.MOV.U32 R15, RZ, RZ, -0x1 ;  /* 0xffffffffff0f7424 */ /* 0x000fe200078e00ff */
[----:B----4-:R-:W-:-:S04]  /*10ed0*/  SHF.R.U32.HI R3, RZ, 0x5, R3 ;  /* 0x00000005ff037819 */ /* 0x010fc80000011603 */
[----:B------:R-:W-:-:S05]  /*10ee0*/  LOP3.LUT R3, R3, 0x3, RZ, 0xc0, !PT ;  /* 0x0000000303037812 */ /* 0x000fca00078ec0ff */
[----:B------:R-:W-:-:S07]  /*10ef0*/  IMAD.MOV.U32 R13, RZ, RZ, R3 ;  /* 0x000000ffff0d7224 */ /* 0x000fce00078e0003 */
[----:B-123--:R-:W-:Y:S05]  /*10f00*/  WARPSYNC.COLLECTIVE R15, `(.L_x_7182) ;  /* 0x000000000f087348 */ /* 0x00efea0003c00000 */
[----:B------:R0:W4:Y:S02]  /*10f10*/  SHFL.IDX P6, R14, R13, R12, R11 ;  /* 0x0000000c0d0e7389 */ /* 0x00012400000c000b */
[----:B01234-:R-:W-:Y:S01]  /*10f20*/  ENDCOLLECTIVE ;  /* 0x000000000000791b */ /* 0x01ffe20003800000 */
.L_x_7182:
[----:B------:R-:W-:Y:S05]  /*10f30*/  BSYNC B0 ;  /* 0x0000000000007941 */ /* 0x000fea0003800000 */
.L_x_7181:
[----:B------:R-:W-:Y:S05]  /*10f40*/  BRA `(.L_x_7183) ;  /* 0xfffffff000107947 */ /* 0x000fea000383ffff */
.L_x_7148:
[----:B------:R-:W-:Y:S01]  /*10f50*/  BSSY B0, `(.L_x_7184) ;  /* 0x0000006000007945 */ /* 0x000fe20003800000 */
[----:B------:R-:W-:-:S07]  /*10f60*/  IMAD.MOV.U32 R15, RZ, RZ, -0x1 ;  /* 0xffffffffff0f7424 */ /* 0x000fce00078e00ff */
[----:B-1234-:R-:W-:Y:S05]  /*10f70*/  WARPSYNC.COLLECTIVE R15, `(.L_x_7185) ;  /* 0x000000000f0c7348 */ /* 0x01efea0003c00000 */
[----:B------:R-:W-:Y:S02]  /*10f80*/  ELECT P6, UR62, PT ;  /* 0x00000000003e782f */ /* 0x000fe400038c0000 */
[----:B------:R-:W-:Y:S01]  /*10f90*/  MOV R14, UR62 ;  /* 0x0000003e000e7c02 */ /* 0x000fe20008000f00 */
[----:B-1234-:R-:W-:Y:S10]  /*10fa0*/  ENDCOLLECTIVE ;  /* 0x000000000000791b */ /* 0x01eff40003800000 */
.L_x_7185:
[----:B------:R-:W-:Y:S05]  /*10fb0*/  BSYNC B0 ;  /* 0x0000000000007941 */ /* 0x000fea0003800000 */
.L_x_7184:
[----:B------:R-:W-:Y:S05]  /*10fc0*/  BRA `(.L_x_7186) ;  /* 0xfffffff000047947 */ /* 0x000fea000383ffff */
.L_x_7150:
[----:B0-----:R0:W2:Y:S02]  /*10fd0*/  SYNCS.PHASECHK.TRANS64.TRYWAIT P0, [R7+URZ], R4 ;  /* 0x00000004070075a7 */ /* 0x0010a4000800017f */
[----:B--2---:R-:W-:Y:S05]  /*10fe0*/  @!P0 NANOSLEEP.SYNCS 0x989680 ;  /* 0x009896800000895d */ /* 0x004fea0003900000 */
[----:B------:R-:W2:Y:S02]  /*10ff0*/  @!P0 SYNCS.PHASECHK.TRANS64 P0, [R7+URZ], R4 ;  /* 0x00000004070085a7 */ /* 0x000ea4000800007f */
[----:B--2---:R-:W-:Y:S05]  /*11000*/  @!P0 BRA `(.L_x_7150) ;  /* 0xfffffffc00f08947 */ /* 0x004fea000383ffff */
[----:B------:R-:W-:Y:S05]  /*11010*/  BRA `(.L_x_7187) ;  /* 0xfffffff000387947 */ /* 0x000fea000383ffff */
.L_x_7151:
[----:B--2---:R2:W4:Y:S02]  /*11020*/  SYNCS.PHASECHK.TRANS64.TRYWAIT P0, [R5+URZ], R0 ;  /* 0x00000000050075a7 */ /* 0x004524000800017f */
[----:B----4-:R-:W-:Y:S05]  /*11030*/  @!P0 NANOSLEEP.SYNCS 0x989680 ;  /* 0x009896800000895d */ /* 0x010fea0003900000 */
[----:B------:R-:W4:Y:S02]  /*11040*/  @!P0 SYNCS.PHASECHK.TRANS64 P0, [R5+URZ], R0 ;  /* 0x00000000050085a7 */ /* 0x000f24000800007f */
[----:B----4-:R-:W-:Y:S05]  /*11050*/  @!P0 BRA `(.L_x_7151) ;  /* 0xfffffffc00f08947 */ /* 0x010fea000383ffff */
[----:B------:R-:W-:Y:S05]  /*11060*/  BRA `(.L_x_7188) ;  /* 0xfffffff0002c7947 */ /* 0x000fea000383ffff */
.L_x_7153:
[----:B--2---:R2:W3:Y:S02]  /*11070*/  SYNCS.PHASECHK.TRANS64.TRYWAIT P0, [R5+URZ], R4 ;  /* 0x00000004050075a7 */ /* 0x0044e4000800017f */
[----:B---3--:R-:W-:Y:S05]  /*11080*/  @!P0 NANOSLEEP.SYNCS 0x989680 ;  /* 0x009896800000895d */ /* 0x008fea0003900000 */
[----:B------:R-:W3:Y:S02]  /*11090*/  @!P0 SYNCS.PHASECHK.TRANS64 P0, [R5+URZ], R4 ;  /* 0x00000004050085a7 */ /* 0x000ee4000800007f */
[----:B---3--:R-:W-:Y:S05]  /*110a0*/  @!P0 BRA `(.L_x_7153) ;  /* 0xfffffffc00f08947 */ /* 0x008fea000383ffff */
[----:B------:R-:W-:Y:S05]  /*110b0*/  BRA `(.L_x_7189) ;  /* 0xfffffff000307947 */ /* 0x000fea000383ffff */
.L_x_7190:
        /* <DEDUP_REMOVED lines=12> */
.L_x_15008:


//--------------------- .text._ZN7cutlass13device_kernelIN5flash11enable_sm90INS1_16FlashAttnFwdSm90INS1_25CollectiveMainloopFwdSm90ILi2EN4cute5tupleIJNS5_1CILi1EEES8_S8_EEENS6_IJNS7_ILi64EEESA_SA_EEELi512ENS_10bfloat16_tEfNS_4arch4Sm90ELb1ELb0ELb0ELb0ELb0ELb0ELb1ELb0ELb0ELb1ELb1ELb0EEENS1_21CollectiveEpilogueFwdINS6_IJSA_NS7_ILi512EEESA_EEES9_SC_SE_Li256ELb0ELb1ELb1ELb0EEENS1_19SingleTileSchedulerILb0ELb1ELb1ELi64EEEEEEEEEvNT_6ParamsE --------------------------
	.section	.text._ZN7cutlass13device_kernelIN5flash11enable_sm90INS1_16FlashAttnFwdSm90INS1_25CollectiveMainloopFwdSm90ILi2EN4cute5tupleIJNS5_1CILi1EEES8_S8_EEENS6_IJNS7_ILi64EEESA_SA_EEELi512ENS_10bfloat16_tEfNS_4arch4Sm90ELb1ELb0ELb0ELb0ELb0ELb0ELb1ELb0ELb0ELb1ELb1ELb0EEENS1_21CollectiveEpilogueFwdINS6_IJSA_NS7_ILi512EEESA_EEES9_SC_SE_Li256ELb0ELb1ELb1ELb0EEENS1_19SingleTileSchedulerILb0ELb1ELb1ELi64EEEEEEEEEvNT_6ParamsE,"ax",@progbits
	.align	128
.text._ZN7cutlass13device_kernelIN5flash11enable_sm90INS1_16FlashAttnFwdSm90INS1_25CollectiveMainloopFwdSm90ILi2EN4cute5tupleIJNS5_1CILi1EEES8_S8_EEENS6_IJNS7_ILi64EEESA_SA_EEELi512ENS_10bfloat16_tEfNS_4arch4Sm90ELb1ELb0ELb0ELb0ELb0ELb0ELb1ELb0ELb0ELb1ELb1ELb0EEENS1_21CollectiveEpilogueFwdINS6_IJSA_NS7_ILi512EEESA_EEES9_SC_SE_Li256ELb0ELb1ELb1ELb0EEENS1_19SingleTileSchedulerILb0ELb1ELb1ELi64EEEEEEEEEvNT_6ParamsE:
        .type           _ZN7cutlass13device_kernelIN5flash11enable_sm90INS1_16FlashAttnFwdSm90INS1_25CollectiveMainloopFwdSm90ILi2EN4cute5tupleIJNS5_1CILi1EEES8_S8_EEENS6_IJNS7_ILi64EEESA_SA_EEELi512ENS_10bfloat16_tEfNS_4arch4Sm90ELb1ELb0ELb0ELb0ELb0ELb0ELb1ELb0ELb0ELb1ELb1ELb0EEENS1_21CollectiveEpilogueFwdINS6_IJSA_NS7_ILi512EEESA_EEES9_SC_SE_Li256ELb0ELb1ELb1ELb0EEENS1_19SingleTileSchedulerILb0ELb1ELb1ELi64EEEEEEEEEvNT_6ParamsE,@function
        .size           _ZN7cutlass13device_kernelIN5flash11enable_sm90INS1_16FlashAttnFwdSm90INS1_25CollectiveMainloopFwdSm90ILi2EN4cute5tupleIJNS5_1CILi1EEES8_S8_EEENS6_IJNS7_ILi64EEESA_SA_EEELi512ENS_10bfloat16_tEfNS_4arch4Sm90ELb1ELb0ELb0ELb0ELb0ELb0ELb1ELb0ELb0ELb1ELb1ELb0EEENS1_21CollectiveEpilogueFwdINS6_IJSA_NS7_ILi512EEESA_EEES9_SC_SE_Li256ELb0ELb1ELb1ELb0EEENS1_19SingleTileSchedulerILb0ELb1ELb1ELi64EEEEEEEEEvNT_6ParamsE,(.L_x_15009 - _ZN7cutlass13device_kernelIN5flash11enable_sm90INS1_16FlashAttnFwdSm90INS1_25CollectiveMainloopFwdSm90ILi2EN4cute5tupleIJNS5_1CILi1EEES8_S8_EEENS6_IJNS7_ILi64EEESA_SA_EEELi512ENS_10bfloat16_tEfNS_4arch4Sm90ELb1ELb0ELb0ELb0ELb0ELb0ELb1ELb0ELb0ELb1ELb1ELb0EEENS1_21CollectiveEpilogueFwdINS6_IJSA_NS7_ILi512EEESA_EEES9_SC_SE_Li256ELb0ELb1ELb1ELb0EEENS1_19SingleTileSchedulerILb0ELb1ELb1ELi64EEEEEEEEEvNT_6ParamsE)
        .other          _ZN7cutlass13device_kernelIN5flash11enable_sm90INS1_16FlashAttnFwdSm90INS1_25CollectiveMainloopFwdSm90ILi2EN4cute5tupleIJNS5_1CILi1EEES8_S8_EEENS6_IJNS7_ILi64EEESA_SA_EEELi512ENS_10bfloat16_tEfNS_4arch4Sm90ELb1ELb0ELb0ELb0ELb0ELb0ELb1ELb0ELb0ELb1ELb1ELb0EEENS1_21CollectiveEpilogueFwdINS6_IJSA_NS7_ILi512EEESA_EEES9_SC_SE_Li256ELb0ELb1ELb1ELb0EEENS1_19SingleTileSchedulerILb0ELb1ELb1ELi64EEEEEEEEEvNT_6ParamsE,@"STO_CUDA_ENTRY STV_DEFAULT"
_ZN7cutlass13device_kernelIN5flash11enable_sm90INS1_16FlashAttnFwdSm90INS1_25CollectiveMainloopFwdSm90ILi2EN4cute5tupleIJNS5_1CILi1EEES8_S8_EEENS6_IJNS7_ILi64EEESA_SA_EEELi512ENS_10bfloat16_tEfNS_4arch4Sm90ELb1ELb0ELb0ELb0ELb0ELb0ELb1ELb0ELb0ELb1ELb1ELb0EEENS1_21CollectiveEpilogueFwdINS6_IJSA_NS7_ILi512EEESA_EEES9_SC_SE_Li256ELb0ELb1ELb1ELb0EEENS1_19SingleTileSchedulerILb0ELb1ELb1ELi64EEEEEEEEEvNT_6ParamsE:
        /* <DEDUP_REMOVED lines=18> */
.L_x_7192:
[----:B------:R-:W-:Y:S05]  /*0120*/  BSYNC B0 ;  /* 0x0000000000007941 */ /* 0x000fea0003800000 */
.L_x_7191:
        /* <DEDUP_REMOVED lines=39> */
.L_x_7193:
        /* <DEDUP_REMOVED lines=22> */
.L_x_7194:
        /* <DEDUP_REMOVED lines=18> */
.L_x_7195:
        /* <DEDUP_REMOVED lines=22> */
.L_x_7196:
        /* <DEDUP_REMOVED lines=22> */
.L_x_7197:
        /* <DEDUP_REMOVED lines=9> */
.L_x_7200:
        /* <DEDUP_REMOVED lines=25> */
[----:B------:R-:W1:Y:S01]  /*0b00*/  LDC.64 R4, c[0x0][0x418] ;  /* 0x00010600ff047b82 */ /* 0x000e620000000a00 */
[----:B------:R-:W-:Y:S01]  /*0b10*/  UISETP.NE.AND UP0, UPT, UR10, 0x1, UPT ;  /* 0x000000010a00788c */ /* 0x000fe2000bf05270 */
[----:B------:R-:W-:-:S06]  /*0b20*/  VIADD R23, R11, 0xffffff80 ;  /* 0xffffff800b177836 */ /* 0x000fcc0000000000 */
[----:B------:R-:W2:Y:S08]  /*0b30*/  LDC R193, c[0x0][0x424] ;  /* 0x00010900ffc17b82 */ /* 0x000eb00000000800 */
[----:B0-----:R-:W0:Y:S08]  /*0b40*/  LDC R2, c[0x0][0x2f0] ;  /* 0x0000bc00ff027b82 */ /* 0x001e300000000800 */
[----:B------:R-:W3:Y:S01]  /*0b50*/  S2UR UR60, SR_CTAID.X ;  /* 0x00000000003c79c3 */ /* 0x000ee20000002500 */
[----:B-1----:R-:W-:-:S04]  /*0b60*/  ISETP.NE.U32.AND P0, PT, R4, RZ, PT ;  /* 0x000000ff0400720c */ /* 0x002fc80003f05070 */
[----:B------:R-:W-:-:S04]  /*0b70*/  ISETP.NE.AND.EX P0, PT, R5, RZ, PT, P0 ;  /* 0x000000ff0500720c */ /* 0x000fc80003f05300 */
[----:B--2---:R-:W-:Y:S02]  /*0b80*/  SEL R193, R193, 0x1, P0 ;  /* 0x00000001c1c17807 */ /* 0x004fe40000000000 */
[----:B------:R-:W-:-:S03]  /*0b90*/  PLOP3.LUT P0, PT, PT, PT, UP0, 0x80, 0x0 ;  /* 0x000000000000781c */ /* 0x000fc60003f0f008 */
[----:B0-----:R-:W-:-:S05]  /*0ba0*/  IMAD R0, R193, R2, 0x3f ;  /* 0x0000003fc1007424 */ /* 0x001fca00078e0202 */
[----:B------:R-:W-:Y:S01]  /*0bb0*/  SHF.R.S32.HI R3, RZ, 0x1f, R0 ;  /* 0x0000001fff037819 */ /* 0x000fe20000011400 */
[----:B---3--:R-:W-:-:S03]  /*0bc0*/  USHF.L.U32 UR60, UR60, 0x6, URZ ;  /* 0x000000063c3c7899 */ /* 0x008fc6000800063f */
[----:B------:R-:W-:-:S04]  /*0bd0*/  LEA.HI R3, R3, R0, RZ, 0x6 ;  /* 0x0000000003037211 */ /* 0x000fc800078f30ff */
[----:B------:R-:W-:Y:S01]  /*0be0*/  SHF.R.S32.HI R3, RZ, 0x6, R3 ;  /* 0x00000006ff037819 */ /* 0x000fe20000011403 */
[----:B------:R-:W-:Y:S06]  /*0bf0*/  @!P0 BRA `(.L_x_7202) ;  /* 0x0000001c00f48947 */ /* 0x000fec0003800000 */
[----:B------:R-:W0:Y:S01]  /*0c00*/  LDC R0, c[0x0][0x288] ;  /* 0x0000a200ff007b82 */ /* 0x000e220000000800 */
[----:B------:R-:W-:Y:S01]  /*0c10*/  ULDC UR5, c[0x0][0x448] ;  /* 0x0001120000057ab9 */ /* 0x000fe20000000800 */
[----:B------:R-:W-:Y:S01]  /*0c20*/  UIADD3 UR60, UR60, 0x3f, URZ ;  /* 0x0000003f3c3c7890 */ /* 0x000fe2000fffe03f */
[----:B------:R-:W-:Y:S01]  /*0c30*/  R2UR UR8, R3 ;  /* 0x00000000030872ca */ /* 0x000fe200000e0000 */
[----:B------:R-:W-:Y:S01]  /*0c40*/  UISETP.NE.AND UP0, UPT, UR5, 0x1, UPT ;  /* 0x000000010500788c */ /* 0x000fe2000bf05270 */
[----:B------:R-:W-:Y:S01]  /*0c50*/  PLOP3.LUT P0, PT, PT, PT, PT, 0x80, 0x0 ;  /* 0x000000000000781c */ /* 0x000fe20003f0f070 */
[----:B------:R-:W-:Y:S01]  /*0c60*/  USHF.R.U32.HI UR9, URZ, 0x10, UR4 ;  /* 0x000000103f097899 */ /* 0x000fe20008011604 */
[----:B------:R-:W-:Y:S01]  /*0c70*/  IMAD.MOV.U32 R4, RZ, RZ, RZ ;  /* 0x000000ffff047224 */ /* 0x000fe200078e00ff */
[----:B------:R-:W-:Y:S01]  /*0c80*/  ULOP3.LUT UR6, UR4, 0xffff, URZ, 0xc0, !UPT ;  /* 0x0000ffff04067892 */ /* 0x000fe2000f8ec03f */
[----:B------:R-:W-:Y:S02]  /*0c90*/  CS2R R150, SRZ ;  /* 0x0000000000967805 */ /* 0x000fe4000001ff00 */
[----:B------:R-:W-:-:S02]  /*0ca0*/  CS2R R148, SRZ ;  /* 0x0000000000947805 */ /* 0x000fc4000001ff00 */
[----:B------:R-:W-:Y:S02]  /*0cb0*/  CS2R R146, SRZ ;  /* 0x0000000000927805 */ /* 0x000fe4000001ff00 */
[----:B------:R-:W-:Y:S02]  /*0cc0*/  CS2R R144, SRZ ;  /* 0x0000000000907805 */ /* 0x000fe4000001ff00 */
[----:B------:R-:W-:Y:S02]  /*0cd0*/  CS2R R142, SRZ ;  /* 0x00000000008e7805 */ /* 0x000fe4000001ff00 */
        /* <DEDUP_REMOVED lines=10> */
[----:B0-----:R-:W-:Y:S02]  /*0d80*/  IADD3 R0, -R0, 0x40, RZ ;  /* 0x0000004000007810 */ /* 0x001fe40007ffe1ff */
[----:B------:R-:W-:-:S02]  /*0d90*/  CS2R R128, SRZ ;  /* 0x0000000000807805 */ /* 0x000fc4000001ff00 */
[----:B------:R-:W-:Y:S02]  /*0da0*/  CS2R R126, SRZ ;  /* 0x00000000007e7805 */ /* 0x000fe4000001ff00 */
[----:B------:R-:W-:Y:S02]  /*0db0*/  CS2R R124, SRZ ;  /* 0x00000000007c7805 */ /* 0x000fe4000001ff00 */
[----:B------:R-:W-:Y:S01]  /*0dc0*/  CS2R R122, SRZ ;  /* 0x00000000007a7805 */ /* 0x000fe2000001ff00 */
[----:B------:R-:W-:Y:S01]  /*0dd0*/  IMAD R0, R193, R2, R0 ;  /* 0x00000002c1007224 */ /* 0x000fe200078e0200 */
[----:B------:R-:W-:Y:S02]  /*0de0*/  CS2R R2, SRZ ;  /* 0x0000000000027805 */ /* 0x000fe4000001ff00 */
        /* <DEDUP_REMOVED lines=16> */
[----:B------:R-:W-:Y:S01]  /*0ef0*/  UIADD3 UR60, UR7, UR60, URZ ;  /* 0x0000003c073c7290 */ /* 0x000fe2000fffe03f */
[----:B------:R-:W-:Y:S02]  /*0f00*/  CS2R R90, SRZ ;  /* 0x00000000005a7805 */ /* 0x000fe4000001ff00 */
[----:B------:R-:W-:Y:S02]  /*0f10*/  CS2R R88, SRZ ;  /* 0x0000000000587805 */ /* 0x000fe4000001ff00 */
[----:B------:R-:W-:Y:S01]  /*0f20*/  CS2R R86, SRZ ;  /* 0x0000000000567805 */ /* 0x000fe2000001ff00 */
[----:B------:R-:W-:Y:S01]  /*0f30*/  USHF.R.S32.HI UR4, URZ, 0x1f, UR60 ;  /* 0x0000001f3f047899 */ /* 0x000fe2000801143c */
[----:B------:R-:W-:-:S02]  /*0f40*/  CS2R R84, SRZ ;  /* 0x0000000000547805 */ /* 0x000fc4000001ff00 */
[----:B------:R-:W-:Y:S02]  /*0f50*/  CS2R R82, SRZ ;  /* 0x0000000000527805 */ /* 0x000fe4000001ff00 */
[----:B------:R-:W-:Y:S01]  /*0f60*/  CS2R R80, SRZ ;  /* 0x0000000000507805 */ /* 0x000fe2000001ff00 */
[----:B------:R-:W-:Y:S01]  /*0f70*/  ULEA.HI UR4, UR4, UR60, URZ, 0x6 ;  /* 0x0000003c04047291 */ /* 0x000fe2000f8f303f */
[----:B------:R-:W-:Y:S02]  /*0f80*/  CS2R R78, SRZ ;  /* 0x00000000004e7805 */ /* 0x000fe4000001ff00 */
[----:B------:R-:W-:Y:S02]  /*0f90*/  CS2R R76, SRZ ;  /* 0x00000000004c7805 */ /* 0x000fe4000001ff00 */
[----:B------:R-:W-:Y:S01]  /*0fa0*/  CS2R R74, SRZ ;  /* 0x00000000004a7805 */ /* 0x000fe2000001ff00 */
[----:B------:R-:W-:Y:S01]  /*0fb0*/  USHF.R.S32.HI UR4, URZ, 0x6, UR4 ;  /* 0x000000063f047899 */ /* 0x000fe20008011404 */
[----:B------:R-:W-:-:S02]  /*0fc0*/  CS2R R72, SRZ ;  /* 0x0000000000487805 */ /* 0x000fc4000001ff00 */
[----:B------:R-:W-:Y:S02]  /*0fd0*/  CS2R R70, SRZ ;  /* 0x0000000000467805 */ /* 0x000fe4000001ff00 */
[----:B------:R-:W-:Y:S01]  /*0fe0*/  CS2R R68, SRZ ;  /* 0x0000000000447805 */ /* 0x000fe2000001ff00 */
[----:B------:R-:W-:Y:S01]  /*0ff0*/  UISETP.LT.AND UP0, UPT, UR8, UR4, UPT ;  /* 0x000000040800728c */ /* 0x000fe2000bf01270 */
[----:B------:R-:W-:Y:S02]  /*1000*/  CS2R R66, SRZ ;  /* 0x0000000000427805 */ /* 0x000fe4000001ff00 */
[----:B------:R-:W-:Y:S02]  /*1010*/  CS2R R64, SRZ ;  /* 0x0000000000407805 */ /* 0x000fe4000001ff00 */
[----:B------:R-:W-:Y:S01]  /*1020*/  CS2R R62, SRZ ;  /* 0x00000000003e7805 */ /* 0x000fe2000001ff00 */
[----:B------:R-:W-:Y:S01]  /*1030*/  USEL UR5, UR8, UR4, UP0 ;  /* 0x0000000408057287 */ /* 0x000fe20008000000 */
[----:B------:R-:W-:Y:S01]  /*1040*/  CS2R R60, SRZ ;  /* 0x00000000003c7805 */ /* 0x000fe2000001ff00 */
[----:B------:R-:W-:Y:S01]  /*1050*/  UISETP.NE.AND UP0, UPT, UR9, URZ, UPT ;  /* 0x0000003f0900728c */ /* 0x000fe2000bf05270 */
[----:B------:R-:W-:Y:S01]  /*1060*/  CS2R R58, SRZ ;  /* 0x00000000003a7805 */ /* 0x000fe2000001ff00 */
[----:B------:R-:W-:Y:S01]  /*1070*/  UISETP.GE.AND UP1, UPT, UR5, 0x1, UPT ;  /* 0x000000010500788c */ /* 0x000fe2000bf26270 */
[----:B------:R-:W-:-:S02]  /*1080*/  CS2R R56, SRZ ;  /* 0x0000000000387805 */ /* 0x000fc4000001ff00 */
[----:B------:R-:W-:Y:S02]  /*1090*/  CS2R R54, SRZ ;  /* 0x0000000000367805 */ /* 0x000fe4000001ff00 */
[----:B------:R-:W-:Y:S02]  /*10a0*/  CS2R R52, SRZ ;  /* 0x0000000000347805 */ /* 0x000fe4000001ff00 */
[----:B------:R-:W-:Y:S02]  /*10b0*/  CS2R R50, SRZ ;  /* 0x0000000000327805 */ /* 0x000fe4000001ff00 */
[----:B------:R-:W-:Y:S02]  /*10c0*/  CS2R R48, SRZ ;  /* 0x0000000000307805 */ /* 0x000fe4000001ff00 */
[----:B------:R-:W-:Y:S02]  /*10d0*/  PLOP3.LUT P1, PT, PT, PT, UP1, 0x80, 0x0 ;  /* 0x000000000000781c */ /* 0x000fe40003f2f018 */
[----:B------:R-:W-:-:S02]  /*10e0*/  CS2R R46, SRZ ;  /* 0x00000000002e7805 */ /* 0x000fc4000001ff00 */
[----:B------:R-:W-:Y:S01]  /*10f0*/  CS2R R44, SRZ ;  /* 0x00000000002c7805 */ /* 0x000fe2000001ff00 */
[----:B------:R-:W-:Y:S01]  /*1100*/  @!UP0 ULDC UR9, c[0x0][0xae8] ;  /* 0x0002ba0000098ab9 */ /* 0x000fe20000000800 */
[----:B------:R-:W-:Y:S02]  /*1110*/  CS2R R42, SRZ ;  /* 0x00000000002a7805 */ /* 0x000fe4000001ff00 */
[----:B------:R-:W-:Y:S02]  /*1120*/  CS2R R40, SRZ ;  /* 0x0000000000287805 */ /* 0x000fe4000001ff00 */
[----:B------:R-:W-:Y:S01]  /*1130*/  CS2R R38, SRZ ;  /* 0x0000000000267805 */ /* 0x000fe2000001ff00 */
[----:B------:R-:W-:Y:S02]  /*1140*/  IMAD.MOV.U32 R37, RZ, RZ, RZ ;  /* 0x000000ffff257224 */ /* 0x000fe400078e00ff */
[----:B------:R-:W-:Y:S05]  /*1150*/  @!P1 BRA `(.L_x_7203) ;  /* 0x0000000000749947 */ /* 0x000fea0003800000 */
[----:B------:R-:W-:Y:S01]  /*1160*/  IMAD.U32 R5, RZ, RZ, UR9 ;  /* 0x00000009ff057e24 */ /* 0x000fe2000f8e00ff */
[----:B------:R-:W-:-:S04]  /*1170*/  UIADD3 UR4, UR9, -0x1, UR5 ;  /* 0xffffffff09047890 */ /* 0x000fc8000fffe005 */
[-C--:B------:R-:W-:Y:S02]  /*1180*/  IABS R3, R5.reuse ;  /* 0x0000000500037213 */ /* 0x080fe40000000000 */
[----:B------:R-:W-:Y:S01]  /*1190*/  IABS R9, R5 ;  /* 0x0000000500097213 */ /* 0x000fe20000000000 */
[----:B------:R-:W-:Y:S01]  /*11a0*/  IMAD.U32 R8, RZ, RZ, UR4 ;  /* 0x00000004ff087e24 */ /* 0x000fe2000f8e00ff */
[----:B------:R-:W0:Y:S01]  /*11b0*/  I2F.RP R0, R3 ;  /* 0x0000000300007306 */ /* 0x000e220000209400 */
[----:B------:R-:W-:Y:S02]  /*11c0*/  ULOP3.LUT UR4, UR4, UR9, URZ, 0x3c, !UPT ;  /* 0x0000000904047292 */ /* 0x000fe4000f8e3c3f */
[----:B------:R-:W-:-:S04]  /*11d0*/  IMAD.MOV R9, RZ, RZ, -R9 ;  /* 0x000000ffff097224 */ /* 0x000fc800078e0a09 */
[----:B------:R-:W-:Y:S01]  /*11e0*/  ISETP.LE.AND P3, PT, RZ, UR4, PT ;  /* 0x00000004ff007c0c */ /* 0x000fe2000bf63270 */
        /* <DEDUP_REMOVED lines=20> */
.L_x_7203:
        /* <DEDUP_REMOVED lines=31> */
[----:B------:R-:W-:-:S04]  /*1520*/  WARPGROUP.ARRIVE ;  /* 0x00000000000079c5 */ /* 0x000fc80000000000 */
[----:B------:R-:W-:Y:S02]  /*1530*/  SHF.R.S32.HI R5, RZ, 0x1f, R2 ;  /* 0x0000001fff057819 */ /* 0x000fe40000011402 */
[----:B-1----:R-:W-:Y:S02]  /*1540*/  R2UR UR4, R4 ;  /* 0x00000000040472ca */ /* 0x002fe400000e0000 */
[CC--:B------:R-:W-:Y:S02]  /*1550*/  LEA.HI R4, R5.reuse, R2.reuse, RZ, 0x2 ;  /* 0x0000000205047211 */ /* 0x0c0fe400078f10ff */
[----:B------:R-:W-:Y:S02]  /*1560*/  LEA.HI R2, R5, R2, RZ, 0x5 ;  /* 0x0000000205027211 */ /* 0x000fe400078f28ff */
[----:B------:R-:W-:Y:S02]  /*1570*/  SHF.R.S32.HI R7, RZ, 0x1f, R4 ;  /* 0x0000001fff077819 */ /* 0x000fe40000011404 */
[----:B------:R-:W-:-:S05]  /*1580*/  SHF.R.S32.HI R2, RZ, 0x5, R2 ;  /* 0x00000005ff027819 */ /* 0x000fca0000011402 */
        /* <DEDUP_REMOVED lines=48> */
.L_x_7206:
        /* <DEDUP_REMOVED lines=170> */
.L_x_7205:
        /* <DEDUP_REMOVED lines=138> */
.L_x_7202:
[----:B------:R-:W0:Y:S01]  /*2bd0*/  LDC R0, c[0x0][0x448] ;  /* 0x00011200ff007b82 */ /* 0x000e220000000800 */
[----:B------:R-:W-:Y:S02]  /*2be0*/  UIADD3 UR5, UR60, 0x3f, URZ ;  /* 0x0000003f3c057890 */ /* 0x000fe4000fffe03f */
[----:B------:R-:W-:Y:S02]  /*2bf0*/  USHF.R.U32.HI UR10, URZ, 0x10, UR4 ;  /* 0x000000103f0a7899 */ /* 0x000fe40008011604 */
[----:B------:R-:W-:Y:S02]  /*2c00*/  ULOP3.LUT UR8, UR4, 0xffff, URZ, 0xc0, !UPT ;  /* 0x0000ffff04087892 */ /* 0x000fe4000f8ec03f */
[----:B------:R-:W-:Y:S01]  /*2c10*/  UISETP.NE.AND UP0, UPT, UR10, URZ, UPT ;  /* 0x0000003f0a00728c */ /* 0x000fe2000bf05270 */
[----:B------:R-:W1:Y:S01]  /*2c20*/  LDC R4, c[0x0][0x288] ;  /* 0x0000a200ff047b82 */ /* 0x000e620000000800 */
[----:B------:R-:W-:-:S09]  /*2c30*/  UMOV UR4, URZ ;  /* 0x0000003f00047c82 */ /* 0x000fd20008000000 */
[----:B------:R-:W-:Y:S01]  /*2c40*/  @!UP0 ULDC UR10, c[0x0][0xae8] ;  /* 0x0002ba00000a8ab9 */ /* 0x000fe20000000800 */
[----:B0-----:R-:W-:Y:S02]  /*2c50*/  ISETP.NE.AND P0, PT, R0, 0x1, PT ;  /* 0x000000010000780c */ /* 0x001fe40003f05270 */
[----:B-1----:R-:W-:-:S11]  /*2c60*/  IADD3 R6, -R4, 0x40, RZ ;  /* 0x0000004004067810 */ /* 0x002fd60007ffe1ff */
[----:B------:R-:W0:Y:S01]  /*2c70*/  @P0 LDC R0, c[0x0][0x44c] ;  /* 0x00011300ff000b82 */ /* 0x000e220000000800 */
[----:B------:R-:W-:-:S07]  /*2c80*/  IMAD R7, R193, R2, R6 ;  /* 0x00000002c1077224 */ /* 0x000fce00078e0206 */
[----:B------:R-:W1:Y:S01]  /*2c90*/  @P0 LDC R5, c[0x0][0x450] ;  /* 0x00011400ff050b82 */ /* 0x000e620000000800 */
[----:B0-----:R-:W-:-:S04]  /*2ca0*/  @P0 IMAD.HI.U32 R4, R0, UR5, RZ ;  /* 0x0000000500040c27 */ /* 0x001fc8000f8e00ff */
[----:B------:R-:W-:Y:S01]  /*2cb0*/  IMAD.U32 R0, RZ, RZ, UR5 ;  /* 0x00000005ff007e24 */ /* 0x000fe2000f8e00ff */
[----:B-1----:R-:W-:-:S05]  /*2cc0*/  @P0 SHF.R.U32.HI R0, RZ, R5, R4 ;  /* 0x00000005ff000219 */ /* 0x002fca0000011604 */
[----:B------:R-:W-:-:S05]  /*2cd0*/  IMAD.IADD R0, R7, 0x1, R0 ;  /* 0x0000000107007824 */ /* 0x000fca00078e0200 */
[----:B------:R-:W-:-:S04]  /*2ce0*/  SHF.R.S32.HI R5, RZ, 0x1f, R0 ;  /* 0x0000001fff057819 */ /* 0x000fc80000011400 */
[----:B------:R-:W-:-:S04]  /*2cf0*/  LEA.HI R5, R5, R0, RZ, 0x6 ;  /* 0x0000000005057211 */ /* 0x000fc800078f30ff */
[----:B------:R-:W-:-:S04]  /*2d00*/  SHF.R.S32.HI R0, RZ, 0x6, R5 ;  /* 0x00000006ff007819 */ /* 0x000fc80000011405 */
[----:B------:R-:W-:-:S04]  /*2d10*/  VIMNMX R22, R3, R0, PT ;  /* 0x0000000003167248 */ /* 0x000fc80003fe0100 */
[----:B------:R-:W-:-:S13]  /*2d20*/  ISETP.GE.AND P0, PT, R22, 0x1, PT ;  /* 0x000000011600780c */ /* 0x000fda0003f06270 */
[----:B------:R-:W-:Y:S05]  /*2d30*/  @!P0 BRA `(.L_x_7207) ;  /* 0x0000000000808947 */ /* 0x000fea0003800000 */
[----:B------:R-:W-:Y:S01]  /*2d40*/  IMAD.U32 R5, RZ, RZ, UR10 ;  /* 0x0000000aff057e24 */ /* 0x000fe2000f8e00ff */
[----:B------:R-:W-:-:S04]  /*2d50*/  UMOV UR4, URZ ;  /* 0x0000003f00047c82 */ /* 0x000fc80008000000 */
[----:B------:R-:W-:-:S04]  /*2d60*/  IABS R0, R5 ;  /* 0x0000000500007213 */ /* 0x000fc80000000000 */
[----:B------:R-:W-:Y:S02]  /*2d70*/  R2UR UR9, R0 ;  /* 0x00000000000972ca */ /* 0x000fe400000e0000 */
[----:B------:R-:W-:Y:S02]  /*2d80*/  IADD3 R0, R5, -0x1, R22 ;  /* 0xffffffff05007810 */ /* 0x000fe40007ffe016 */
[----:B------:R-:W-:Y:S02]  /*2d90*/  IABS R5, R5 ;  /* 0x0000000500057213 */ /* 0x000fe40000000000 */
[----:B------:R-:W-:-:S04]  /*2da0*/  IABS R4, R0 ;  /* 0x0000000000047213 */ /* 0x000fc80000000000 */
[----:B------:R-:W-:-:S03]  /*2db0*/  R2UR UR7, R4 ;  /* 0x00000000040772ca */ /* 0x000fc600000e0000 */
        /* <DEDUP_REMOVED lines=11> */
[----:B------:R-:W-:Y:S01]  /*2e70*/  UIMAD UR4, UR5, UR6, UR7 ;  /* 0x00000006050472a4 */ /* 0x000fe2000f8e0207 */
[----:B------:R-:W-:-:S03]  /*2e80*/  R2UR UR6, R0 ;  /* 0x00000000000672ca */ /* 0x000fc600000e0000 */
[----:B------:R-:W-:-:S11]  /*2e90*/  UISETP.GT.U32.AND UP1, UPT, UR9, UR4, UPT ;  /* 0x000000040900728c */ /* 0x000fd6000bf24070 */
[----:B------:R-:W-:Y:S02]  /*2ea0*/  @!UP1 UIADD3 UR4, UR4, -UR9, URZ ;  /* 0x8000000904049290 */ /* 0x000fe4000fffe03f */
[----:B------:R-:W-:Y:S02]  /*2eb0*/  @!UP1 UIADD3 UR5, UR5, 0x1, URZ ;  /* 0x0000000105059890 */ /* 0x000fe4000fffe03f */
[----:B------:R-:W-:Y:S02]  /*2ec0*/  UISETP.GE.U32.AND UP0, UPT, UR4, UR9, UPT ;  /* 0x000000090400728c */ /* 0x000fe4000bf06070 */
[----:B------:R-:W-:-:S04]  /*2ed0*/  ULOP3.LUT UR4, UR6, UR10, URZ, 0x3c, !UPT ;  /* 0x0000000a06047292 */ /* 0x000fc8000f8e3c3f */
[----:B------:R-:W-:-:S05]  /*2ee0*/  UISETP.GE.AND UP1, UPT, UR4, URZ, UPT ;  /* 0x0000003f0400728c */ /* 0x000fca000bf26270 */
[----:B------:R-:W-:Y:S02]  /*2ef0*/  @UP0 UIADD3 UR5, UR5, 0x1, URZ ;  /* 0x0000000105050890 */ /* 0x000fe4000fffe03f */
[----:B------:R-:W-:-:S05]  /*2f00*/  UISETP.NE.AND UP0, UPT, UR10, URZ, UPT ;  /* 0x0000003f0a00728c */ /* 0x000fca000bf05270 */
[----:B------:R-:W-:Y:S02]  /*2f10*/  UMOV UR4, UR5 ;  /* 0x0000000500047c82 */ /* 0x000fe40008000000 */
[----:B------:R-:W-:-:S04]  /*2f20*/  @!UP1 UIADD3 UR4, -UR4, URZ, URZ ;  /* 0x0000003f04049290 */ /* 0x000fc8000fffe13f */
[----:B------:R-:W-:-:S12]  /*2f30*/  @!UP0 ULOP3.LUT UR4, URZ, UR10, URZ, 0x33, !UPT ;  /* 0x0000000a3f048292 */ /* 0x000fd8000f8e333f */
.L_x_7207:
[----:B------:R-:W-:Y:S02]  /*2f40*/  UIMAD UR5, UR8, UR4, URZ ;  /* 0x00000004080572a4 */ /* 0x000fe4000f8e023f */
        /* <DEDUP_REMOVED lines=106> */
.L_x_7208:
        /* <DEDUP_REMOVED lines=11> */
.L_x_7347:
[----:B------:R-:W2:Y:S01]  /*36a0*/  LDL R0, [R1+0x30] ;  /* 0x0000300001007983 */ /* 0x000ea20000100800 */
[----:B------:R-:W-:Y:S02]  /*36b0*/  LEA.HI R7, R7, R6, RZ, 0x3 ;  /* 0x0000000607077211 */ /* 0x000fe400078f18ff */
[----:B------:R-:W-:Y:S02]  /*36c0*/  LEA.HI R4, R4, R5, RZ, 0x5 ;  /* 0x0000000504047211 */ /* 0x000fe400078f28ff */
[----:B------:R-:W-:Y:S02]  /*36d0*/  LOP3.LUT R7, R7, 0xfffffff8, RZ, 0xc0, !PT ;  /* 0xfffffff807077812 */ /* 0x000fe400078ec0ff */
[----:B------:R-:W-:-:S03]  /*36e0*/  SHF.R.S32.HI R4, RZ, 0x5, R4 ;  /* 0x00000005ff047819 */ /* 0x000fc60000011404 */
[----:B------:R-:W-:-:S04]  /*36f0*/  IMAD.IADD R7, R6, 0x1, -R7 ;  /* 0x0000000106077824 */ /* 0x000fc800078e0a07 */
[----:B------:R-:W-:Y:S01]  /*3700*/  IMAD R190, R4, 0x10, R7 ;  /* 0x0000001004be7824 */ /* 0x000fe200078e0207 */
[----:B--2---:R-:W-:Y:S02]  /*3710*/  R2UR UR4, R0 ;  /* 0x00000000000472ca */ /* 0x004fe400000e0000 */
[----:B------:R-:W-:Y:S01]  /*3720*/  LOP3.LUT R0, R3, 0x7ffffffc, RZ, 0xc0, !PT ;  /* 0x7ffffffc03007812 */ /* 0x000fe200078ec0ff */
[----:B------:R-:W-:-:S04]  /*3730*/  IMAD.IADD R3, R17, 0x1, -R2 ;  /* 0x0000000111037824 */ /* 0x000fc800078e0a02 */
[----:B------:R-:W-:-:S04]  /*3740*/  IMAD.IADD R0, R5, 0x1, -R0 ;  /* 0x0000000105007824 */ /* 0x000fc800078e0a00 */
[----:B------:R-:W-:Y:S02]  /*3750*/  IMAD.SHL.U32 R194, R0, 0x2, RZ ;  /* 0x0000000200c27824 */ /* 0x000fe400078e00ff */
[----:B------:R-:W-:Y:S02]  /*3760*/  ULOP3.LUT UR4, UR4, 0x1, URZ, 0xfc, !UPT ;  /* 0x0000000104047892 */ /* 0x000fe4000f8efc3f */
[----:B------:R-:W-:-:S04]  /*3770*/  IMAD R192, R3, 0x100, R194 ;  /* 0x0000010003c07824 */ /* 0x000fc800078e02c2 */
[----:B------:R-:W-:-:S05]  /*3780*/  IMAD.U32 R2, RZ, RZ, UR4 ;  /* 0x00000004ff027e24 */ /* 0x000fca000f8e00ff */
[----:B------:R-:W-:-:S13]  /*3790*/  ISETP.NE.AND P0, PT, R2, 0x3, PT ;  /* 0x000000030200780c */ /* 0x000fda0003f05270 */
[----:B------:R-:W-:Y:S05]  /*37a0*/  @!P0 BRA `(.L_x_7210) ;  /* 0x0000000000048947 */ /* 0x000fea0003800000 */
[----:B------:R-:W-:Y:S01]  /*37b0*/  BPT.TRAP 0x1 ;  /* 0x000000040000795c */ /* 0x000fe20000300000 */
.L_x_7210:
[----:B------:R1:W2:Y:S01]  /*37c0*/  SYNCS.PHASECHK.TRANS64.TRYWAIT P1, [R196+URZ+0x38830], R9 ;  /* 0x03883009c40075a7 */ /* 0x0002a2000802017f */
[----:B------:R-:W-:Y:S05]  /*37d0*/  @!P0 BRA `(.L_x_7211) ;  /* 0x0000000000048947 */ /* 0x000fea0003800000 */
[----:B------:R-:W-:Y:S01]  /*37e0*/  BPT.TRAP 0x1 ;  /* 0x000000040000795c */ /* 0x000fe20000300000 */
.L_x_7211:
[----:B--2---:R-:W-:Y:S05]  /*37f0*/  @P1 BRA `(.L_x_7212) ;  /* 0x0000000000081947 */ /* 0x004fea0003800000 */
[----:B------:R-:W2:Y:S02]  /*3800*/  SYNCS.PHASECHK.TRANS64.TRYWAIT P1, [R196+URZ+0x38830], R9 ;  /* 0x03883009c40075a7 */ /* 0x000ea4000802017f */
[----:B--2---:R-:W-:Y:S05]  /*3810*/  @!P1 BRA `(.L_x_7213) ;  /* 0x00000118002c9947 */ /* 0x004fea0003800000 */
.L_x_7212:
        /* <DEDUP_REMOVED lines=65> */
.L_x_7348:
[----:B------:R-:W-:Y:S05]  /*3c30*/  @!P0 BRA `(.L_x_7215) ;  /* 0x0000000000048947 */ /* 0x000fea0003800000 */
[----:B------:R-:W-:Y:S01]  /*3c40*/  BPT.TRAP 0x1 ;  /* 0x000000040000795c */ /* 0x000fe20000300000 */
.L_x_7215:
[----:B------:R4:W0:Y:S01]  /*3c50*/  SYNCS.PHASECHK.TRANS64.TRYWAIT P1, [R196+URZ+0x38850], R9 ;  /* 0x03885009c40075a7 */ /* 0x000822000802017f */
[----:B------:R-:W-:Y:S05]  /*3c60*/  @!P0 BRA `(.L_x_7216) ;  /* 0x0000000000048947 */ /* 0x000fea0003800000 */
[----:B------:R-:W-:Y:S01]  /*3c70*/  BPT.TRAP 0x1 ;  /* 0x000000040000795c */ /* 0x000fe20000300000 */
.L_x_7216:
        /* <DEDUP_REMOVED lines=11> */
.L_x_7217:
[----:B------:R-:W-:Y:S01]  /*3d30*/  R2UR UR4, R0 ;  /* 0x00000000000472ca */ /* 0x000fe200000e0000 */
[----:B------:R-:W-:Y:S01]  /*3d40*/  WARPGROUP.ARRIVE ;  /* 0x00000000000079c5 */ /* 0x000fe20000000000 */
[----:B------:R-:W-:Y:S01]  /*3d50*/  R2UR UR6, R16 ;  /* 0x00000000100672ca */ /* 0x000fe200000e0000 */
[----:B------:R-:W-:Y:S01]  /*3d60*/  UMOV UR9, 0x40000040 ;  /* 0x4000004000097882 */ /* 0x000fe20000000000 */
[----:B------:R-:W-:Y:S01]  /*3d70*/  UMOV UR7, 0x40000040 ;  /* 0x4000004000077882 */ /* 0x000fe20000000000 */
[----:B------:R-:W-:Y:S01]  /*3d80*/  UMOV UR5, UR9 ;  /* 0x0000000900057c82 */ /* 0x000fe20008000000 */
[----:B------:R-:W-:Y:S01]  /*3d90*/  VIADD R10, R0, 0x2 ;  /* 0x00000002000a7836 */ /* 0x000fe20000000000 */
[----:B------:R-:W-:Y:S01]  /*3da0*/  UMOV UR11, 0x40000040 ;  /* 0x40000040000b7882 */ /* 0x000fe20000000000 */
[----:B------:R-:W-:Y:S01]  /*3db0*/  VIADD R11, R16, 0x2 ;  /* 0x00000002100b7836 */ /* 0x000fe20000000000 */
[----:B------:R-:W-:Y:S01]  /*3dc0*/  UMOV UR13, 0x40000040 ;  /* 0x40000040000d7882 */ /* 0x000fe20000000000 */
[----:B-1234-:R-:W-:Y:S01]  /*3dd0*/  IMAD.U32 R9, RZ, RZ, UR9 ;  /* 0x00000009ff097e24 */ /* 0x01efe2000f8e00ff */
[----:B------:R-:W-:Y:S01]  /*3de0*/  UMOV UR9, 0x40000040 ;  /* 0x4000004000097882 */ /* 0x000fe20000000000 */
[----:B------:R-:W-:Y:S01]  /*3df0*/  VIADD R12, R0, 0x4 ;  /* 0x00000004000c7836 */ /* 0x000fe20000000000 */
[----:B------:R-:W-:Y:S01]  /*3e00*/  UMOV UR8, UR4 ;  /* 0x0000000400087c82 */ /* 0x000fe20008000000 */
[----:B------:R-:W-:Y:S01]  /*3e10*/  VIADD R13, R16, 0x4 ;  /* 0x00000004100d7836 */ /* 0x000fe20000000000 */
[----:B------:R-:W-:Y:S01]  /*3e20*/  UMOV UR4, UR8 ;  /* 0x0000000800047c82 */ /* 0x000fe20008000000 */
[----:B------:R-:W-:Y:S01]  /*3e30*/  IMAD.U32 R8, RZ, RZ, UR8 ;  /* 0x00000008ff087e24 */ /* 0x000fe2000f8e00ff */
[----:B------:R-:W-:Y:S01]  /*3e40*/  HGMMA.64x64x16.F32.BF16 R24, gdesc[UR4], R24, gsb0 ;  /* 0x00e00000041879f0 */ /* 0x000fe20008001818 */
[----:B------:R-:W-:Y:S01]  /*3e50*/  R2UR UR4, R10 ;  /* 0x000000000a0472ca */ /* 0x000fe200000e0000 */
[----:B------:R-:W-:Y:S01]  /*3e60*/  UMOV UR5, UR9 ;  /* 0x0000000900057c82 */ /* 0x000fe20008000000 */
[----:B------:R-:W-:Y:S01]  /*3e70*/  R2UR UR6, R11 ;  /* 0x000000000b0672ca */ /* 0x000fe200000e0000 */
[----:B------:R-:W-:Y:S01]  /*3e80*/  UMOV UR7, 0x40000040 ;  /* 0x4000004000077882 */ /* 0x000fe20000000000 */
[----:B------:R-:W-:Y:S01]  /*3e90*/  IMAD.U32 R11, RZ, RZ, UR9 ;  /* 0x00000009ff0b7e24 */ /* 0x000fe2000f8e00ff */
[----:B------:R-:W-:Y:S01]  /*3ea0*/  UMOV UR9, 0x40000040 ;  /* 0x4000004000097882 */ /* 0x000fe20000000000 */
[----:B------:R-:W-:Y:S01]  /*3eb0*/  VIADD R17, R0, 0x6 ;  /* 0x0000000600117836 */ /* 0x000fe20000000000 */
[----:B------:R-:W-:Y:S01]  /*3ec0*/  UMOV UR15, 0x40000040 ;  /* 0x40000040000f7882 */ /* 0x000fe20000000000 */
[----:B------:R-:W-:Y:S01]  /*3ed0*/  VIADD R18, R16, 0x6 ;  /* 0x0000000610127836 */ /* 0x000fe20000000000 */
        /* <DEDUP_REMOVED lines=27> */
[----:B------:R-:W1:Y:S01]  /*4090*/  S2R R62, SR_TID.X ;  /* 0x00000000003e7919 */ /* 0x000e620000002100 */
[----:B------:R-:W-:Y:S01]  /*40a0*/  VIADD R197, R0, 0xe00 ;  /* 0x00000e0000c57836 */ /* 0x000fe20000000000 */
[----:B------:R-:W-:Y:S01]  /*40b0*/  R2UR UR61, R195 ;  /* 0x00000000c33d72ca */ /* 0x000fe200000e0000 */
[----:B------:R-:W-:-:S02]  /*40c0*/  IMAD.MOV.U32 R61, RZ, RZ, 0x40 ;  /* 0x00000040ff3d7424 */ /* 0x000fc400078e00ff */
[----:B------:R-:W-:Y:S02]  /*40d0*/  VIADD R186, R190, UR60 ;  /* 0x0000003cbeba7c36 */ /* 0x000fe40008000000 */
[----:B------:R-:W-:Y:S02]  /*40e0*/  IMAD.MOV.U32 R187, RZ, RZ, 0x20 ;  /* 0x00000020ffbb7424 */ /* 0x000fe400078e00ff */
        /* <DEDUP_REMOVED lines=10> */
[----:B------:R-:W-:Y:S01]  /*4190*/  IMAD.U32 R13, RZ, RZ, UR9 ;  /* 0x00000009ff0d7e24 */ /* 0x000fe2000f8e00ff */
[----:B------:R-:W-:-:S08]  /*41a0*/  UMOV UR9, 0x40000040 ;  /* 0x4000004000097882 */ /* 0x000fd00000000000 */
        /* <DEDUP_REMOVED lines=63> */
[----:B------:R-:W-:Y:S01]  /*45a0*/  ULDC UR7, c[0x0][0x2f0] ;  /* 0x0000bc0000077ab9 */ /* 0x000fe20000000800 */
[----:B------:R-:W-:Y:S01]  /*45b0*/  UISETP.NE.AND UP0, UPT, UR6, 0x1, UPT ;  /* 0x000000010600788c */ /* 0x000fe2000bf05270 */
[----:B0-----:R-:W-:-:S10]  /*45c0*/  VIADD R19, R0, 0x800 ;  /* 0x0000080000137836 */ /* 0x001fd40000000000 */
[----:B------:R-:W-:Y:S01]  /*45d0*/  @UP0 ULDC UR6, c[0x0][0x44c] ;  /* 0x0001130000060ab9 */ /* 0x000fe20000000800 */
        /* <DEDUP_REMOVED lines=19> */
[----:B------:R-:W-:Y:S01]  /*4710*/  HGMMA.64x64x16.F32.BF16 R24, gdesc[UR12], R24, gsb0 ;  /* 0x00e000000c1879f0 */ /* 0x000fe20008001818 */
[----:B------:R-:W-:Y:S02]  /*4720*/  @UP0 ULDC UR14, c[0x0][0x450] ;  /* 0x00011400000e0ab9 */ /* 0x000fe40000000800 */
        /* <DEDUP_REMOVED lines=53> */
[----:B------:R-:W-:Y:S01]  /*4a80*/  VIADD R18, R0, 0xa00 ;  /* 0x00000a0000127836 */ /* 0x000fe20000000000 */
        /* <DEDUP_REMOVED lines=114> */
[----:B------:R-:W-:Y:S01]  /*51b0*/  UMOV UR57, 0x40000040 ;  /* 0x4000004000397882 */ /* 0x000fe20000000000 */
[----:B------:R-:W-:Y:S01]  /*51c0*/  R2UR UR58, R58 ;  /* 0x000000003a3a72ca */ /* 0x000fe200000e0000 */
[----:B------:R-:W-:Y:S01]  /*51d0*/  UMOV UR59, 0x40000040 ;  /* 0x40000040003b7882 */ /* 0x000fe20000000000 */
[----:B------:R-:W-:Y:S02]  /*51e0*/  IMAD.IADD R20, R60, 0x1, R197 ;  /* 0x000000013c147824 */ /* 0x000fe400078e02c5 */
[----:B------:R-:W-:-:S04]  /*51f0*/  IMAD R58, R22, -0x40, R61 ;  /* 0xffffffc0163a7824 */ /* 0x000fc800078e023d */
[----:B------:R-:W-:-:S04]  /*5200*/  VIADD R60, R58, 0x1 ;  /* 0x000000013a3c7836 */ /* 0x000fc80000000000 */
[----:B------:R-:W-:Y:S01]  /*5210*/  IMAD R60, R193, UR7, R60 ;  /* 0x00000007c13c7c24 */ /* 0x000fe2000f8e023c */
[----:B------:R-:W-:Y:S02]  /*5220*/  WARPGROUP.DEPBAR.LE gsb0, 0x0 ;  /* 0x00008000000079c5 */ /* 0x000fe40000010000 */
[----:B------:R-:W-:-:S06]  /*5230*/  WARPGROUP.ARRIVE ;  /* 0x00000000000079c5 */ /* 0x000fcc0000000000 */
[----:B------:R-:W-:Y:S01]  /*5240*/  HGMMA.64x64x16.F32.BF16 R24, gdesc[UR56], R24, gsb0 ;  /* 0x00e00000381879f0 */ /* 0x000fe20008001818 */
[----:B------:R-:W-:Y:S01]  /*5250*/  R2UR UR56, R20 ;  /* 0x00000000143872ca */ /* 0x000fe200000e0000 */
[----:B------:R-:W-:Y:S01]  /*5260*/  UMOV UR57, 0x40000040 ;  /* 0x4000004000397882 */ /* 0x000fe20000000000 */
[----:B------:R-:W-:Y:S01]  /*5270*/  R2UR UR58, R21 ;  /* 0x00000000153a72ca */ /* 0x000fe200000e0000 */
[----:B------:R-:W-:Y:S01]  /*5280*/  UMOV UR59, 0x40000040 ;  /* 0x40000040003b7882 */ /* 0x000fe20000000000 */
[----:B------:R-:W-:Y:S02]  /*5290*/  SEL R20, R61, 0x3e, P1 ;  /* 0x0000003e3d147807 */ /* 0x000fe40000800000 */
[----:B------:R-:W-:Y:S02]  /*52a0*/  PLOP3.LUT P1, PT, PT, PT, UP0, 0x80, 0x0 ;  /* 0x000000000000781c */ /* 0x000fe40003f2f008 */
[----:B------:R-:W-:-:S04]  /*52b0*/  LOP3.LUT R21, R20, 0x6, RZ, 0xc0, !PT ;  /* 0x0000000614157812 */ /* 0x000fc800078ec0ff */
[CC--:B------:R-:W-:Y:S02]  /*52c0*/  IADD3 R20, R21.reuse, R57.reuse, R0 ;  /* 0x0000003915147210 */ /* 0x0c0fe40007ffe000 */
[----:B------:R-:W-:Y:S01]  /*52d0*/  IADD3 R21, R21, R57, R16 ;  /* 0x0000003915157210 */ /* 0x000fe20007ffe010 */
[----:B------:R-:W-:-:S04]  /*52e0*/  IMAD R57, R193, UR7, R58 ;  /* 0x00000007c1397c24 */ /* 0x000fc8000f8e023a */
[----:B------:R-:W-:Y:S01]  /*52f0*/  IMAD.IADD R57, R57, 0x1, -R194 ;  /* 0x0000000139397824 */ /* 0x000fe200078e0ac2 */
        /* <DEDUP_REMOVED lines=12> */
[----:B------:R-:W-:-:S04]  /*53c0*/  IMAD.IADD R21, R20, 0x1, -R21 ;  /* 0x0000000114157824 */ /* 0x000fc800078e0a15 */
[----:B------:R-:W-:-:S04]  /*53d0*/  IMAD R186, R21, 0x8, R186 ;  /* 0x0000000815ba7824 */ /* 0x000fc800078e02ba */
[----:B------:R-:W-:Y:S01]  /*53e0*/  @P1 IMAD.HI.U32 R21, R186, UR6, RZ ;  /* 0x00000006ba151c27 */ /* 0x000fe2000f8e00ff */
[----:B------:R-:W-:-:S03]  /*53f0*/  @UP0 ULDC UR6, c[0x0][0x450] ;  /* 0x0001140000060ab9 */ /* 0x000fc60000000800 */
[----:B------:R-:W-:Y:S01]  /*5400*/  IMAD.MOV.U32 R20, RZ, RZ, R186 ;  /* 0x000000ffff147224 */ /* 0x000fe200078e00ba */
[----:B------:R-:W-:Y:S01]  /*5410*/  @P1 SHF.R.U32.HI R20, RZ, UR6, R21 ;  /* 0x00000006ff141c19 */ /* 0x000fe20008011615 */
[----:B------:R-:W-:Y:S01]  /*5420*/  ULDC UR6, c[0x0][0xa80] ;  /* 0x0002a00000067ab9 */ /* 0x000fe20000000800 */
[----:B------:R-:W0:Y:S03]  /*5430*/  LDC R21, c[0x0][0x288] ;  /* 0x0000a200ff157b82 */ /* 0x000e260000000800 */
[----:B------:R-:W1:Y:S04]  /*5440*/  SHFL.IDX PT, R59, R20, RZ, 0x1c1f ;  /* 0x001c1fff143b7589 */ /* 0x000e6800000e0000 */
[----:B------:R-:W2:Y:S01]  /*5450*/  SHFL.IDX PT, R20, R20, 0x1, 0x1c1f ;  /* 0x003c1f0014147f89 */ /* 0x000ea200000e0000 */
[----:B0-----:R-:W-:Y:S01]  /*5460*/  IADD3 R60, R60, -R21, -R194 ;  /* 0x800000153c3c7210 */ /* 0x001fe20007ffe8c2 */
[----:B------:R-:W-:-:S03]  /*5470*/  IMAD R21, R193, UR7, -R21 ;  /* 0x00000007c1157c24 */ /* 0x000fc6000f8e0a15 */
[----:B-1----:R-:W-:Y:S02]  /*5480*/  VIADDMNMX R59, R59, R60, R57, PT ;  /* 0x0000003c3b3b7246 */ /* 0x002fe40003800139 */
[----:B------:R-:W-:Y:S02]  /*5490*/  R2UR UR7, R21 ;  /* 0x00000000150772ca */ /* 0x000fe400000e0000 */
[C---:B------:R-:W-:Y:S01]  /*54a0*/  ISETP.GT.AND P2, PT, R59.reuse, RZ, PT ;  /* 0x000000ff3b00720c */ /* 0x040fe20003f44270 */
[----:B------:R-:W-:Y:S02]  /*54b0*/  WARPGROUP.DEPBAR.LE gsb0, 0x0 ;  /* 0x00008000000079c5 */ /* 0x000fe40000010000 */
[----:B------:R-:W-:Y:S01]  /*54c0*/  WARPGROUP.ARRIVE ;  /* 0x00000000000079c5 */ /* 0x000fe20000000000 */
[C---:B------:R-:W-:Y:S02]  /*54d0*/  ISETP.GT.AND P3, PT, R59.reuse, 0x1, PT ;  /* 0x000000013b00780c */ /* 0x040fe40003f64270 */
[----:B------:R-:W-:-:S02]  /*54e0*/  ISETP.GT.AND P4, PT, R59, 0x8, PT ;  /* 0x000000083b00780c */ /* 0x000fc40003f84270 */
[----:B--2---:R-:W-:Y:S01]  /*54f0*/  VIADDMNMX R57, R20, R60, R57, PT ;  /* 0x0000003c14397246 */ /* 0x004fe20003800139 */
[----:B------:R-:W-:Y:S03]  /*5500*/  HGMMA.64x64x16.F32.BF16 R24, gdesc[UR56], R24, gsb0 ;  /* 0x00e00000381879f0 */ /* 0x000fe60008001818 */
[----:B------:R-:W-:Y:S02]  /*5510*/  WARPGROUP.DEPBAR.LE gsb0, 0x0 ;  /* 0x00008000000079c5 */ /* 0x000fe40000010000 */
[----:B------:R-:W-:Y:S02]  /*5520*/  FSEL R24, R24, -INF , P2 ;  /* 0xff80000018187808 */ /* 0x000fe40001000000 */
[----:B------:R-:W-:Y:S02]  /*5530*/  FSEL R25, R25, -INF , P3 ;  /* 0xff80000019197808 */ /* 0x000fe40001800000 */
        /* <DEDUP_REMOVED lines=40> */
[----:B------:R-:W-:Y:S02]  /*57c0*/  FMNMX.FTZ R58, R52, R59, !PT ;  /* 0x0000003b343a7209 */ /* 0x000fe40007810000 */
[----:B------:R-:W-:Y:S02]  /*57d0*/  ISETP.GT.AND P2, PT, R57, RZ, PT ;  /* 0x000000ff3900720c */ /* 0x000fe40003f44270 */
[----:B------:R-:W-:-:S02]  /*57e0*/  FMNMX.FTZ R58, R53, R58, !PT ;  /* 0x0000003a353a7209 */ /* 0x000fc40007810000 */
[C---:B------:R-:W-:Y:S02]  /*57f0*/  ISETP.GT.AND P3, PT, R57.reuse, 0x1, PT ;  /* 0x000000013900780c */ /* 0x040fe40003f64270 */
[----:B------:R-:W-:Y:S01]  /*5800*/  ISETP.GT.AND P4, PT, R57, 0x8, PT ;  /* 0x000000083900780c */ /* 0x000fe20003f84270 */
[----:B------:R-:W0:Y:S01]  /*5810*/  SHFL.BFLY PT, R59, R58, 0x2, 0x1f ;  /* 0x0c401f003a3b7f89 */ /* 0x000e2200000e0000 */
[----:B------:R-:W-:Y:S02]  /*5820*/  FSEL R26, R26, -INF , P2 ;  /* 0xff8000001a1a7808 */ /* 0x000fe40001000000 */
[----:B------:R-:W-:Y:S02]  /*5830*/  FSEL R27, R27, -INF , P3 ;  /* 0xff8000001b1b7808 */ /* 0x000fe40001800000 */
[----:B------:R-:W-:Y:S02]  /*5840*/  ISETP.GT.AND P2, PT, R57, 0x9, PT ;  /* 0x000000093900780c */ /* 0x000fe40003f44270 */
[----:B------:R-:W-:-:S02]  /*5850*/  FSEL R30, R30, -INF , P4 ;  /* 0xff8000001e1e7808 */ /* 0x000fc40002000000 */
[----:B------:R-:W-:Y:S02]  /*5860*/  ISETP.GT.AND P3, PT, R57, 0x10, PT ;  /* 0x000000103900780c */ /* 0x000fe40003f64270 */
[----:B------:R-:W-:Y:S02]  /*5870*/  FSEL R31, R31, -INF , P2 ;  /* 0xff8000001f1f7808 */ /* 0x000fe40001000000 */
[C---:B------:R-:W-:Y:S02]  /*5880*/  ISETP.GT.AND P2, PT, R57.reuse, 0x11, PT ;  /* 0x000000113900780c */ /* 0x040fe40003f44270 */
[----:B------:R-:W-:Y:S02]  /*5890*/  FSEL R34, R34, -INF , P3 ;  /* 0xff80000022227808 */ /* 0x000fe40001800000 */
[----:B------:R-:W-:Y:S02]  /*58a0*/  ISETP.GT.AND P3, PT, R57, 0x18, PT ;  /* 0x000000183900780c */ /* 0x000fe40003f64270 */
[----:B------:R-:W-:-:S02]  /*58b0*/  FSEL R35, R35, -INF , P2 ;  /* 0xff80000023237808 */ /* 0x000fc40001000000 */
[C---:B------:R-:W-:Y:S02]  /*58c0*/  ISETP.GT.AND P2, PT, R57.reuse, 0x19, PT ;  /* 0x000000193900780c */ /* 0x040fe40003f44270 */
[----:B------:R-:W-:Y:S02]  /*58d0*/  FSEL R38, R38, -INF , P3 ;  /* 0xff80000026267808 */ /* 0x000fe40001800000 */
[----:B0-----:R-:W-:Y:S02]  /*58e0*/  FMNMX.FTZ R185, R58, R59, !PT ;  /* 0x0000003b3ab97209 */ /* 0x001fe40007810000 */
[----:B------:R-:W-:Y:S02]  /*58f0*/  FMNMX.FTZ R59, R26, R27, !PT ;  /* 0x0000001b1a3b7209 */ /* 0x000fe40007810000 */
[----:B------:R-:W-:Y:S01]  /*5900*/  ISETP.GT.AND P3, PT, R57, 0x20, PT ;  /* 0x000000203900780c */ /* 0x000fe20003f64270 */
[----:B------:R-:W0:Y:S01]  /*5910*/  SHFL.BFLY PT, R60, R185, 0x1, 0x1f ;  /* 0x0c201f00b93c7f89 */ /* 0x000e2200000e0000 */
        /* <DEDUP_REMOVED lines=13> */
[----:B0-----:R-:W-:Y:S02]  /*59f0*/  FMNMX.FTZ R185, R185, R60, !PT ;  /* 0x0000003cb9b97209 */ /* 0x001fe40007810000 */
[----:B------:R-:W-:Y:S02]  /*5a00*/  FSEL R46, R46, -INF , P3 ;  /* 0xff8000002e2e7808 */ /* 0x000fe40001800000 */
[----:B------:R-:W-:Y:S01]  /*5a10*/  FMNMX.FTZ R59, R43, R20, !PT ;  /* 0x000000142b3b7209 */ /* 0x000fe20007810000 */
[----:B------:R-:W-:Y:S01]  /*5a20*/  FMUL.FTZ R58, R185, UR6 ;  /* 0x00000006b93a7c20 */ /* 0x000fe20008410000 */
[----:B------:R-:W-:Y:S02]  /*5a30*/  ISETP.GT.AND P2, PT, R57, 0x30, PT ;  /* 0x000000303900780c */ /* 0x000fe40003f44270 */
[----:B------:R-:W-:Y:S02]  /*5a40*/  FSEL R47, R47, -INF , P4 ;  /* 0xff8000002f2f7808 */ /* 0x000fe40002000000 */
[----:B------:R-:W-:-:S02]  /*5a50*/  FMNMX.FTZ R20, R46, R59, !PT ;  /* 0x0000003b2e147209 */ /* 0x000fc40007810000 */
[----:B------:R-:W-:Y:S02]  /*5a60*/  FSETP.NEU.FTZ.AND P5, PT, R185, -INF , PT ;  /* 0xff800000b900780b */ /* 0x000fe40003fbd000 */
[----:B------:R-:W-:Y:S02]  /*5a70*/  ISETP.GT.AND P3, PT, R57, 0x31, PT ;  /* 0x000000313900780c */ /* 0x000fe40003f64270 */
[----:B------:R-:W-:Y:S02]  /*5a80*/  FSEL R50, R50, -INF , P2 ;  /* 0xff80000032327808 */ /* 0x000fe40001000000 */
[----:B------:R-:W-:Y:S02]  /*5a90*/  FMNMX.FTZ R59, R47, R20, !PT ;  /* 0x000000142f3b7209 */ /* 0x000fe40007810000 */
[----:B------:R-:W-:Y:S02]  /*5aa0*/  FSEL R58, R58, RZ, P5 ;  /* 0x000000ff3a3a7208 */ /* 0x000fe40002800000 */
[----:B------:R-:W-:-:S02]  /*5ab0*/  ISETP.GT.AND P2, PT, R57, 0x38, PT ;  /* 0x000000383900780c */ /* 0x000fc40003f44270 */
[----:B------:R-:W-:Y:S01]  /*5ac0*/  FSEL R51, R51, -INF , P3 ;  /* 0xff80000033337808 */ /* 0x000fe20001800000 */
[--C-:B------:R-:W-:Y:S01]  /*5ad0*/  FFMA.FTZ R170, R25, UR6, -R58.reuse ;  /* 0x0000000619aa7c23 */ /* 0x100fe2000801083a */
[----:B------:R-:W-:Y:S01]  /*5ae0*/  FMNMX.FTZ R20, R50, R59, !PT ;  /* 0x0000003b32147209 */ /* 0x000fe20007810000 */
[--C-:B------:R-:W-:Y:S01]  /*5af0*/  FFMA.FTZ R171, R28, UR6, -R58.reuse ;  /* 0x000000061cab7c23 */ /* 0x100fe2000801083a */
[----:B------:R-:W-:Y:S01]  /*5b00*/  ISETP.GT.AND P3, PT, R57, 0x39, PT ;  /* 0x000000393900780c */ /* 0x000fe20003f64270 */
[--C-:B------:R-:W-:Y:S01]  /*5b10*/  FFMA.FTZ R169, R24, UR6, -R58.reuse ;  /* 0x0000000618a97c23 */ /* 0x100fe2000801083a */
[----:B------:R-:W-:Y:S01]  /*5b20*/  FSEL R54, R54, -INF , P2 ;  /* 0xff80000036367808 */ /* 0x000fe20001000000 */
[--C-:B------:R-:W-:Y:S01]  /*5b30*/  FFMA.FTZ R172, R29, UR6, -R58.reuse ;  /* 0x000000061dac7c23 */ /* 0x100fe2000801083a */
[----:B------:R-:W-:Y:S01]  /*5b40*/  FMNMX.FTZ R25, R51, R20, !PT ;  /* 0x0000001433197209 */ /* 0x000fe20007810000 */
[--C-:B------:R-:W-:Y:S01]  /*5b50*/  FFMA.FTZ R173, R32, UR6, -R58.reuse ;  /* 0x0000000620ad7c23 */ /* 0x100fe2000801083a */
[----:B------:R-:W-:Y:S01]  /*5b60*/  FSEL R55, R55, -INF , P3 ;  /* 0xff80000037377808 */ /* 0x000fe20001800000 */
        /* <DEDUP_REMOVED lines=13> */
[----:B------:R-:W-:Y:S01]  /*5c40*/  FFMA.FTZ R198, R53, UR6, -R58 ;  /* 0x0000000635c67c23 */ /* 0x000fe2000801083a */
[----:B------:R-:W-:Y:S08]  /*5c50*/  MUFU.EX2 R169, R169 ;  /* 0x000000a900a97308 */ /* 0x000ff00000000800 */
[----:B------:R-:W1:Y:S08]  /*5c60*/  MUFU.EX2 R170, R170 ;  /* 0x000000aa00aa7308 */ /* 0x000e700000000800 */
[----:B------:R-:W-:Y:S01]  /*5c70*/  MUFU.EX2 R171, R171 ;  /* 0x000000ab00ab7308 */ /* 0x000fe20000000800 */
[----:B0-----:R-:W-:-:S07]  /*5c80*/  FMNMX.FTZ R25, R20, R25, !PT ;  /* 0x0000001914197209 */ /* 0x001fce0007810000 */
[----:B------:R-:W0:Y:S01]  /*5c90*/  MUFU.EX2 R172, R172 ;  /* 0x000000ac00ac7308 */ /* 0x000e220000000800 */
[----:B------:R-:W2:Y:S01]  /*5ca0*/  SHFL.BFLY PT, R168, R25, 0x1, 0x1f ;  /* 0x0c201f0019a87f89 */ /* 0x000ea200000e0000 */
[----:B-1----:R-:W-:Y:S01]  /*5cb0*/  F2FP.BF16.F32.PACK_AB R152, R170, R169 ;  /* 0x000000a9aa98723e */ /* 0x002fe200000010ff */
[----:B------:R-:W-:-:S05]  /*5cc0*/  FADD.FTZ R170, R169, R170 ;  /* 0x000000aaa9aa7221 */ /* 0x000fca0000010000 */
[----:B------:R-:W-:Y:S08]  /*5cd0*/  MUFU.EX2 R173, R173 ;  /* 0x000000ad00ad7308 */ /* 0x000ff00000000800 */
[----:B------:R-:W1:Y:S01]  /*5ce0*/  MUFU.EX2 R174, R174 ;  /* 0x000000ae00ae7308 */ /* 0x000e620000000800 */
[----:B0-----:R-:W-:Y:S01]  /*5cf0*/  F2FP.BF16.F32.PACK_AB R154, R172, R171 ;  /* 0x000000abac9a723e */ /* 0x001fe200000010ff */
[----:B------:R-:W-:-:S04]  /*5d00*/  FADD.FTZ R171, R171, R170 ;  /* 0x000000aaabab7221 */ /* 0x000fc80000010000 */
[----:B------:R-:W-:Y:S02]  /*5d10*/  FADD.FTZ R172, R172, R171 ;  /* 0x000000abacac7221 */ /* 0x000fe40000010000 */
[----:B------:R-:W-:Y:S01]  /*5d20*/  MUFU.EX2 R175, R175 ;  /* 0x000000af00af7308 */ /* 0x000fe20000000800 */
[----:B--2---:R-:W-:-:S04]  /*5d30*/  FMNMX.FTZ R168, R25, R168, !PT ;  /* 0x000000a819a87209 */ /* 0x004fc80007810000 */
[C---:B------:R-:W-:Y:S01]  /*5d40*/  FSETP.NEU.FTZ.AND P2, PT, R168.reuse, -INF , PT ;  /* 0xff800000a800780b */ /* 0x040fe20003f5d000 */
[----:B------:R-:W-:Y:S02]  /*5d50*/  FMUL.FTZ R20, R168, UR6 ;  /* 0x00000006a8147c20 */ /* 0x000fe40008410000 */
[----:B------:R-:W0:Y:S01]  /*5d60*/  MUFU.EX2 R176, R176 ;  /* 0x000000b000b07308 */ /* 0x000e220000000800 */
[----:B-1----:R-:W-:Y:S01]  /*5d70*/  F2FP.BF16.F32.PACK_AB R156, R174, R173 ;  /* 0x000000adae9c723e */ /* 0x002fe200000010ff */
[----:B------:R-:W-:Y:S01]  /*5d80*/  FADD.FTZ R173, R173, R172 ;  /* 0x000000acadad7221 */ /* 0x000fe20000010000 */
[----:B------:R-:W-:Y:S02]  /*5d90*/  FSEL R28, R20, RZ, P2 ;  /* 0x000000ff141c7208 */ /* 0x000fe40001000000 */
[-C--:B------:R-:W-:Y:S01]  /*5da0*/  LEA.HI R20, R56, R23.reuse, RZ, 0x4 ;  /* 0x0000001738147211 */ /* 0x080fe200078f20ff */
[----:B------:R-:W-:Y:S01]  /*5db0*/  FADD.FTZ R174, R174, R173 ;  /* 0x000000adaeae7221 */ /* 0x000fe20000010000 */
[----:B------:R-:W-:Y:S01]  /*5dc0*/  ISETP.NE.AND P2, PT, R62, RZ, PT ;  /* 0x000000ff3e00720c */ /* 0x000fe20003f45270 */
[--C-:B------:R-:W-:Y:S01]  /*5dd0*/  FFMA.FTZ R200, R27, UR6, -R28.reuse ;  /* 0x000000061bc87c23 */ /* 0x100fe2000801081c */
[----:B------:R-:W-:Y:S01]  /*5de0*/  LOP3.LUT R24, R20, 0xfffffff0, RZ, 0xc0, !PT ;  /* 0xfffffff014187812 */ /* 0x000fe200078ec0ff */
[--C-:B------:R-:W-:Y:S01]  /*5df0*/  FFMA.FTZ R199, R26, UR6, -R28.reuse ;  /* 0x000000061ac77c23 */ /* 0x100fe2000801081c */
[----:B------:R-:W-:Y:S01]  /*5e00*/  LEA.HI R56, R56, R23, RZ, 0x5 ;  /* 0x0000001738387211 */ /* 0x000fe200078f28ff */
[----:B------:R-:W-:Y:S01]  /*5e10*/  FFMA.FTZ R201, R30, UR6, -R28 ;  /* 0x000000061ec97c23 */ /* 0x000fe2000801081c */
[----:B------:R-:W-:Y:S01]  /*5e20*/  SHF.R.U32.HI R29, RZ, 0x1, R20 ;  /* 0x00000001ff1d7819 */ /* 0x000fe20000011614 */
[----:B------:R-:W-:-:S02]  /*5e30*/  IMAD.IADD R24, R23, 0x1, -R24 ;  /* 0x0000000117187824 */ /* 0x000fc400078e0a18 */
[--C-:B------:R-:W-:Y:S01]  /*5e40*/  FFMA.FTZ R202, R31, UR6, -R28.reuse ;  /* 0x000000061fca7c23 */ /* 0x100fe2000801081c */
[----:B------:R-:W-:Y:S02]  /*5e50*/  IMAD.SHL.U32 R56, R56, 0x20, RZ ;  /* 0x0000002038387824 */ /* 0x000fe400078e00ff */
[--C-:B------:R-:W-:Y:S01]  /*5e60*/  FFMA.FTZ R203, R34, UR6, -R28.reuse ;  /* 0x0000000622cb7c23 */ /* 0x100fe2000801081c */
[----:B------:R-:W-:Y:S01]  /*5e70*/  FFMA.FTZ R204, R35, UR6, -R28 ;  /* 0x0000000623cc7c23 */ /* 0x000fe2000801081c */
[----:B------:R-:W-:Y:S01]  /*5e80*/  SHF.R.S32.HI R25, RZ, 0x1f, R24 ;  /* 0x0000001fff197819 */ /* 0x000fe20000011418 */
[----:B------:R-:W-:Y:S01]  /*5e90*/  @!P2 VIADD R20, R196, 0x38840 ;  /* 0x00038840c414a836 */ /* 0x000fe20000000000 */
[----:B------:R-:W-:Y:S01]  /*5ea0*/  LOP3.LUT R56, R56, 0x7ffffc00, RZ, 0xc0, !PT ;  /* 0x7ffffc0038387812 */ /* 0x000fe200078ec0ff */
        /* <DEDUP_REMOVED lines=13> */
[--C-:B------:R-:W-:Y:S01]  /*5f80*/  FFMA.FTZ R211, R54, UR6, -R28.reuse ;  /* 0x0000000636d37c23 */ /* 0x100fe2000801081c */
[----:B------:R-:W-:Y:S02]  /*5f90*/  IMAD.SHL.U32 R24, R27, 0x40, RZ ;  /* 0x000000401b187824 */ /* 0x000fe400078e00ff */
[----:B------:R-:W-:Y:S01]  /*5fa0*/  FFMA.FTZ R214, R55, UR6, -R28 ;  /* 0x0000000637d67c23 */ /* 0x000fe2000801081c */
[----:B------:R-:W-:Y:S01]  /*5fb0*/  MUFU.EX2 R199, R199 ;  /* 0x000000c700c77308 */ /* 0x000fe20000000800 */
[----:B------:R-:W-:Y:S01]  /*5fc0*/  LOP3.LUT P4, RZ, R27, 0x4, RZ, 0xc0, !PT ;  /* 0x000000041bff7812 */ /* 0x000fe2000788c0ff */
[----:B------:R-:W-:Y:S01]  /*5fd0*/  @!P2 VIADD R21, R196, 0x38860 ;  /* 0x00038860c415a836 */ /* 0x000fe20000000000 */
[----:B------:R-:W-:-:S02]  /*5fe0*/  LOP3.LUT R24, R24, 0x1c0, RZ, 0xc0, !PT ;  /* 0x000001c018187812 */ /* 0x000fc400078ec0ff */
[----:B------:R-:W-:Y:S02]  /*5ff0*/  LOP3.LUT P3, RZ, R27, 0x2, RZ, 0xc0, !PT ;  /* 0x000000021bff7812 */ /* 0x000fe4000786c0ff */
[----:B------:R-:W-:Y:S01]  /*6000*/  LOP3.LUT R29, R24, 0x8, R29, 0xf8, !PT ;  /* 0x00000008181d7812 */ /* 0x000fe200078ef81d */
[----:B------:R-:W1:Y:S01]  /*6010*/  MUFU.EX2 R200, R200 ;  /* 0x000000c800c87308 */ /* 0x000e620000000800 */
[----:B------:R-:W-:Y:S02]  /*6020*/  SHF.R.U32.HI R24, RZ, 0x3, R24 ;  /* 0x00000003ff187819 */ /* 0x000fe40000011618 */
[----:B------:R-:W-:Y:S02]  /*6030*/  SEL R187, R187, 0xffffffe0, !P3 ;  /* 0xffffffe0bbbb7807 */ /* 0x000fe40005800000 */
[----:B------:R-:W-:Y:S02]  /*6040*/  LOP3.LUT R24, R29, R24, RZ, 0x3c, !PT ;  /* 0x000000181d187212 */ /* 0x000fe400078e3cff */
[----:B0-----:R-:W-:Y:S01]  /*6050*/  F2FP.BF16.F32.PACK_AB R158, R176, R175 ;  /* 0x000000afb09e723e */ /* 0x001fe200000010ff */
[----:B------:R-:W-:Y:S01]  /*6060*/  MUFU.EX2 R201, R201 ;  /* 0x000000c900c97308 */ /* 0x000fe20000000800 */
[----:B------:R-:W-:Y:S01]  /*6070*/  IADD3 R25, R24, R25, R56 ;  /* 0x0000001918197210 */ /* 0x000fe20007ffe038 */
[----:B------:R-:W-:Y:S01]  /*6080*/  FADD.FTZ R175, R175, R174 ;  /* 0x000000aeafaf7221 */ /* 0x000fe20000010000 */
[----:B------:R-:W-:-:S02]  /*6090*/  @!P2 PRMT R24, RZ, 0x654, R20 ;  /* 0x00000654ff18a816 */ /* 0x000fc40000000014 */
[----:B------:R-:W-:Y:S01]  /*60a0*/  @!P2 PRMT R21, RZ, 0x654, R21 ;  /* 0x00000654ff15a816 */ /* 0x000fe20000000015 */
[----:B------:R-:W-:Y:S01]  /*60b0*/  IMAD R184, R25, 0x2, R196 ;  /* 0x0000000219b87824 */ /* 0x000fe200078e02c4 */
[----:B------:R0:W-:Y:S01]  /*60c0*/  @!P2 SYNCS.ARRIVE.TRANS64.RED.A1T0 RZ, [R24+URZ], RZ ;  /* 0x000000ff18ffa9a7 */ /* 0x0001e2000810043f */
[----:B------:R-:W2:Y:S01]  /*60d0*/  MUFU.EX2 R202, R202 ;  /* 0x000000ca00ca7308 */ /* 0x000ea20000000800 */
[----:B-1----:R-:W-:Y:S01]  /*60e0*/  F2FP.BF16.F32.PACK_AB R153, R200, R199 ;  /* 0x000000c7c899723e */ /* 0x002fe200000010ff */
[C---:B------:R-:W-:Y:S02]  /*60f0*/  VIADD R188, R184.reuse, 0x36400 ;  /* 0x00036400b8bc7836 */ /* 0x040fe40000000000 */
[----:B------:R-:W-:Y:S01]  /*6100*/  FADD.FTZ R200, R199, R200 ;  /* 0x000000c8c7c87221 */ /* 0x000fe20000010000 */
[----:B------:R-:W-:Y:S02]  /*6110*/  VIADD R20, R184, 0x36440 ;  /* 0x00036440b8147836 */ /* 0x000fe40000000000 */
[----:B------:R-:W-:Y:S01]  /*6120*/  FADD.FTZ R176, R176, R175 ;  /* 0x000000afb0b07221 */ /* 0x000fe20000010000 */
[C---:B------:R-:W-:Y:S01]  /*6130*/  @P4 VIADD R20, R188.reuse, 0xffffffc0 ;  /* 0xffffffc0bc144836 */ /* 0x040fe20000000000 */
[----:B------:R-:W-:Y:S01]  /*6140*/  MUFU.EX2 R203, R203 ;  /* 0x000000cb00cb7308 */ /* 0x000fe20000000800 */
[----:B------:R-:W-:-:S02]  /*6150*/  IMAD.IADD R188, R188, 0x1, R187 ;  /* 0x00000001bcbc7824 */ /* 0x000fc400078e02bb */
[----:B------:R-:W-:Y:S02]  /*6160*/  IMAD.IADD R187, R187, 0x1, R20 ;  /* 0x00000001bbbb7824 */ /* 0x000fe400078e0214 */
[----:B------:R-:W-:-:S03]  /*6170*/  VIADD R199, R22, 0xfffffffe ;  /* 0xfffffffe16c77836 */ /* 0x000fc60000000000 */
[----:B------:R-:W1:Y:S01]  /*6180*/  MUFU.EX2 R204, R204 ;  /* 0x000000cc00cc7308 */ /* 0x000e620000000800 */
[----:B--2---:R-:W-:Y:S01]  /*6190*/  F2FP.BF16.F32.PACK_AB R155, R202, R201 ;  /* 0x000000c9ca9b723e */ /* 0x004fe200000010ff */
[----:B------:R-:W-:Y:S01]  /*61a0*/  BAR.SYNC.DEFER_BLOCKING 0xf, 0x100 ;  /* 0x03c4000000007b1d */ /* 0x000fe20000010000 */
[----:B------:R-:W-:-:S04]  /*61b0*/  FADD.FTZ R201, R201, R200 ;  /* 0x000000c8c9c97221 */ /* 0x000fc80000010000 */
[----:B------:R-:W-:Y:S01]  /*61c0*/  FADD.FTZ R202, R202, R201 ;  /* 0x000000c9caca7221 */ /* 0x000fe20000010000 */
[----:B------:R-:W-:Y:S08]  /*61d0*/  MUFU.EX2 R205, R205 ;  /* 0x000000cd00cd7308 */ /* 0x000ff00000000800 */
[----:B------:R-:W2:Y:S01]  /*61e0*/  MUFU.EX2 R206, R206 ;  /* 0x000000ce00ce7308 */ /* 0x000ea20000000800 */
[----:B-1----:R-:W-:Y:S01]  /*61f0*/  F2FP.BF16.F32.PACK_AB R157, R204, R203 ;  /* 0x000000cbcc9d723e */ /* 0x002fe200000010ff */
[----:B------:R-:W-:-:S04]  /*6200*/  FADD.FTZ R203, R203, R202 ;  /* 0x000000cacbcb7221 */ /* 0x000fc80000010000 */
[----:B------:R-:W-:Y:S02]  /*6210*/  FADD.FTZ R204, R204, R203 ;  /* 0x000000cbcccc7221 */ /* 0x000fe40000010000 */
[----:B------:R-:W-:Y:S01]  /*6220*/  MUFU.EX2 R177, R177 ;  /* 0x000000b100b17308 */ /* 0x000fe20000000800 */
[----:B------:R1:W-:Y:S07]  /*6230*/  STSM.16.M88.4 [R184+0x36400], R152 ;  /* 0x03640098b8007844 */ /* 0x0003ee0000000200 */
[----:B------:R-:W3:Y:S01]  /*6240*/  MUFU.EX2 R178, R178 ;  /* 0x000000b200b27308 */ /* 0x000ee20000000800 */
[----:B--2---:R-:W-:Y:S01]  /*6250*/  F2FP.BF16.F32.PACK_AB R159, R206, R205 ;  /* 0x000000cdce9f723e */ /* 0x004fe200000010ff */
        /* <DEDUP_REMOVED lines=31> */
[----:B----4-:R-:W-:-:S07]  /*6450*/  F2FP.BF16.F32.PACK_AB R166, R198, R183 ;  /* 0x000000b7c6a6723e */ /* 0x010fce00000010ff */
[----:B------:R-:W-:Y:S08]  /*6460*/  MUFU.EX2 R211, R211 ;  /* 0x000000d300d37308 */ /* 0x000ff00000000800 */
[----:B------:R-:W4:Y:S01]  /*6470*/  MUFU.EX2 R214, R214 ;  /* 0x000000d600d67308 */ /* 0x000f220000000800 */
[----:B---3--:R-:W-:Y:S01]  /*6480*/  F2FP.BF16.F32.PACK_AB R165, R212, R23 ;  /* 0x00000017d4a5723e */ /* 0x008fe200000010ff */
[----:B------:R-:W-:-:S04]  /*6490*/  FADD.FTZ R23, R23, R210 ;  /* 0x000000d217177221 */ /* 0x000fc80000010000 */
[----:B------:R-:W-:Y:S01]  /*64a0*/  FADD.FTZ R212, R212, R23 ;  /* 0x00000017d4d47221 */ /* 0x000fe20000010000 */
[----:B------:R-:W-:Y:S01]  /*64b0*/  IMAD.MOV.U32 R23, RZ, RZ, RZ ;  /* 0x000000ffff177224 */ /* 0x000fe200078e00ff */
[----:B----4-:R-:W-:Y:S02]  /*64c0*/  F2FP.BF16.F32.PACK_AB R167, R214, R211 ;  /* 0x000000d3d6a7723e */ /* 0x010fe400000010ff */
[----:B------:R-:W-:-:S03]  /*64d0*/  FADD.FTZ R211, R211, R212 ;  /* 0x000000d4d3d37221 */ /* 0x000fc60000010000 */
[----:B------:R2:W-:Y:S01]  /*64e0*/  STSM.16.M88.4 [R187], R164 ;  /* 0x000000a4bb007844 */ /* 0x0005e20000000200 */
[----:B0-----:R-:W-:Y:S01]  /*64f0*/  WARPGROUP.ARRIVE ;  /* 0x00000000000079c5 */ /* 0x001fe20000000000 */
[----:B------:R-:W-:-:S05]  /*6500*/  FADD.FTZ R22, R214, R211 ;  /* 0x000000d3d6167221 */ /* 0x000fca0000010000 */
[----:B------:R-:W-:Y:S01]  /*6510*/  HGMMA.64x256x16.F32.BF16 R24, R152, gdesc[UR8].tnspB, RZ, !UPT, gsb0 ;  /* 0x43e0000898187df0 */ /* 0x000fe2000c0018ff */
[----:B------:R-:W-:Y:S01]  /*6520*/  R2UR UR10, R213 ;  /* 0x00000000d50a72ca */ /* 0x000fe200000e0000 */
[----:B------:R-:W-:Y:S01]  /*6530*/  UMOV UR11, 0x40000040 ;  /* 0x40000040000b7882 */ /* 0x000fe20000000000 */
[C---:B------:R-:W-:Y:S01]  /*6540*/  VIADD R213, R191.reuse, 0x100 ;  /* 0x00000100bfd57836 */ /* 0x040fe20000000000 */
[----:B------:R-:W-:Y:S02]  /*6550*/  WARPGROUP.DEPBAR.LE gsb0, 0x0 ;  /* 0x00008000000079c5 */ /* 0x000fe40000010000 */
[----:B------:R-:W-:Y:S01]  /*6560*/  WARPGROUP.ARRIVE ;  /* 0x00000000000079c5 */ /* 0x000fe20000000000 */
[----:B-1----:R-:W-:-:S15]  /*6570*/  VIADD R152, R191, 0x180 ;  /* 0x00000180bf987836 */ /* 0x002fde0000000000 */
        /* <DEDUP_REMOVED lines=18> */
[----:B------:R-:W-:-:S04]  /*66a0*/  USHF.R.S32.HI UR7, URZ, 0x1f, UR60 ;  /* 0x0000001f3f077899 */ /* 0x000fc8000801143c */
[----:B------:R-:W-:-:S03]  /*66b0*/  ULEA.HI UR7, UR7, UR60, URZ, 0x6 ;  /* 0x0000003c07077291 */ /* 0x000fc6000f8f303f */
[----:B------:R-:W-:Y:S01]  /*66c0*/  UMOV UR60, URZ ;  /* 0x0000003f003c7c82 */ /* 0x000fe20008000000 */
[----:B------:R-:W-:-:S04]  /*66d0*/  USHF.R.S32.HI UR7, URZ, 0x6, UR7 ;  /* 0x000000063f077899 */ /* 0x000fc80008011407 */
[----:B------:R-:W-:-:S04]  /*66e0*/  UISETP.LT.AND UP1, UPT, UR61, UR7, UPT ;  /* 0x000000073d00728c */ /* 0x000fc8000bf21270 */
[----:B------:R-:W-:-:S06]  /*66f0*/  USEL UR61, UR61, UR7, !UP1 ;  /* 0x000000073d3d7287 */ /* 0x000fcc000c800000 */
[----:B------:R-:W-:Y:S01]  /*6700*/  ISETP.GE.AND P3, PT, R199, UR61, PT ;  /* 0x0000003dc7007c0c */ /* 0x000fe2000bf66270 */
        /* <DEDUP_REMOVED lines=9> */
[----:B------:R0:W-:Y:S02]  /*67a0*/  @!P2 SYNCS.ARRIVE.TRANS64.RED.A1T0 RZ, [R21+URZ], RZ ;  /* 0x000000ff15ffa9a7 */ /* 0x0001e4000810043f */
[----:B0-----:R-:W-:-:S04]  /*67b0*/  FADD.FTZ R21, R183, R182 ;  /* 0x000000b6b7157221 */ /* 0x001fc80000010000 */
[----:B------:R-:W-:Y:S01]  /*67c0*/  FADD.FTZ R21, R198, R21 ;  /* 0x00000015c6157221 */ /* 0x000fe20000010000 */
[----:B--2---:R-:W-:Y:S06]  /*67d0*/  @!P3 BRA `(.L_x_7219) ;  /* 0x000000300088b947 */ /* 0x004fec0003800000 */
[----:B------:R-:W-:Y:S01]  /*67e0*/  IMAD.MOV.U32 R200, RZ, RZ, R168 ;  /* 0x000000ffffc87224 */ /* 0x000fe200078e00a8 */
[----:B------:R-:W-:Y:S01]  /*67f0*/  UMOV UR60, URZ ;  /* 0x0000003f003c7c82 */ /* 0x000fe20008000000 */
[----:B------:R-:W-:Y:S02]  /*6800*/  IMAD.MOV.U32 R201, RZ, RZ, R185 ;  /* 0x000000ffffc97224 */ /* 0x000fe400078e00b9 */
[----:B------:R-:W-:-:S07]  /*6810*/  IMAD.MOV.U32 R203, RZ, RZ, RZ ;  /* 0x000000ffffcb7224 */ /* 0x000fce00078e00ff */
.L_x_7228:
        /* <DEDUP_REMOVED lines=8> */
.L_x_7220:
[----:B------:R-:W-:Y:S02]  /*68a0*/  IMAD.U32 R205, RZ, RZ, UR60 ;  /* 0x0000003cffcd7e24 */ /* 0x000fe4000f8e00ff */
[----:B------:R-:W-:-:S03]  /*68b0*/  IMAD R198, R23, 0x8, R196 ;  /* 0x0000000817c67824 */ /* 0x000fc600078e02c4 */
[----:B------:R-:W-:-:S04]  /*68c0*/  SHF.L.U32 R205, R205, 0x1f, RZ ;  /* 0x0000001fcdcd7819 */ /* 0x000fc800000006ff */
[----:B------:R0:W1:Y:S01]  /*68d0*/  SYNCS.PHASECHK.TRANS64.TRYWAIT P3, [R198+URZ+0x38830], R205 ;  /* 0x038830cdc60075a7 */ /* 0x000062000806017f */
[----:B------:R-:W-:Y:S05]  /*68e0*/  @!P0 BRA `(.L_x_7221) ;  /* 0x0000000000048947 */ /* 0x000fea0003800000 */
[----:B------:R-:W-:Y:S01]  /*68f0*/  BPT.TRAP 0x1 ;  /* 0x000000040000795c */ /* 0x000fe20000300000 */
.L_x_7221:
[----:B------:R-:W-:Y:S01]  /*6900*/  IMAD R185, R23, 0x200, R189 ;  /* 0x0000020017b97824 */ /* 0x000fe200078e02bd */
[----:B-1----:R-:W-:Y:S06]  /*6910*/  @P3 BRA `(.L_x_7222) ;  /* 0x0000000000083947 */ /* 0x002fec0003800000 */
[----:B------:R-:W1:Y:S02]  /*6920*/  SYNCS.PHASECHK.TRANS64.TRYWAIT P3, [R198+URZ+0x38830], R205 ;  /* 0x038830cdc60075a7 */ /* 0x000e64000806017f */
[----:B-1----:R-:W-:Y:S05]  /*6930*/  @!P3 BRA `(.L_x_7223) ;  /* 0x000000e80020b947 */ /* 0x002fea0003800000 */
.L_x_7222:
        /* <DEDUP_REMOVED lines=49> */
.L_x_7224:
[----:B------:R2:W3:Y:S01]  /*6c50*/  SYNCS.PHASECHK.TRANS64.TRYWAIT P3, [R198+URZ+0x38850], R205 ;  /* 0x038850cdc60075a7 */ /* 0x0004e2000806017f */
[----:B------:R-:W-:Y:S05]  /*6c60*/  @!P0 BRA `(.L_x_7225) ;  /* 0x0000000000048947 */ /* 0x000fea0003800000 */
[----:B------:R-:W-:Y:S01]  /*6c70*/  BPT.TRAP 0x1 ;  /* 0x000000040000795c */ /* 0x000fe20000300000 */
.L_x_7225:
[----:B---3--:R-:W-:Y:S05]  /*6c80*/  @P3 BRA `(.L_x_7226) ;  /* 0x0000000000083947 */ /* 0x008fea0003800000 */
[----:B------:R-:W3:Y:S02]  /*6c90*/  SYNCS.PHASECHK.TRANS64.TRYWAIT P3, [R198+URZ+0x38850], R205 ;  /* 0x038850cdc60075a7 */ /* 0x000ee4000806017f */
[----:B---3--:R-:W-:Y:S05]  /*6ca0*/  @!P3 BRA `(.L_x_7227) ;  /* 0x000000e40058b947 */ /* 0x008fea0003800000 */
.L_x_7226:
[----:B------:R-:W-:Y:S01]  /*6cb0*/  IMAD R185, R23, 0x1000, R16 ;  /* 0x0000100017b97824 */ /* 0x000fe200078e0210 */
[----:B------:R-:W-:Y:S01]  /*6cc0*/  MOV R202, UR49 ;  /* 0x0000003100ca7c02 */ /* 0x000fe20008000f00 */
[----:B------:R-:W-:Y:S01]  /*6cd0*/  WARPGROUP.ARRIVE ;  /* 0x00000000000079c5 */ /* 0x000fe20000000000 */
[----:B------:R-:W-:Y:S01]  /*6ce0*/  MOV R204, UR48 ;  /* 0x0000003000cc7c02 */ /* 0x000fe20008000f00 */
[----:B------:R-:W-:Y:S01]  /*6cf0*/  UMOV UR51, 0x40000040 ;  /* 0x4000004000337882 */ /* 0x000fe20000000000 */
[----:B------:R-:W-:Y:S01]  /*6d00*/  R2UR UR6, R185 ;  /* 0x00000000b90672ca */ /* 0x000fe200000e0000 */
[----:B------:R-:W-:Y:S01]  /*6d10*/  UMOV UR55, 0x40000040 ;  /* 0x4000004000377882 */ /* 0x000fe20000000000 */
[----:B------:R-:W-:Y:S01]  /*6d20*/  R2UR UR48, R8 ;  /* 0x00000000083072ca */ /* 0x000fe200000e0000 */
[----:B------:R-:W-:Y:S01]  /*6d30*/  UMOV UR59, 0x40000040 ;  /* 0x40000040003b7882 */ /* 0x000fe20000000000 */
[----:B------:R-:W-:Y:S01]  /*6d40*/  R2UR UR49, R9 ;  /* 0x00000000093172ca */ /* 0x000fe200000e0000 */
[----:B------:R-:W-:Y:S01]  /*6d50*/  UMOV UR7, 0x40000040 ;  /* 0x4000004000077882 */ /* 0x000fe20000000000 */
[----:B0123--:R-:W-:Y:S01]  /*6d60*/  MOV R205, UR53 ;  /* 0x0000003500cd7c02 */ /* 0x00ffe20008000f00 */
        /* <DEDUP_REMOVED lines=24> */
[----:B------:R-:W-:-:S06]  /*6ef0*/  IMAD R221, R23, 0x1000, R191 ;  /* 0x0000100017dd7824 */ /* 0x000fcc00078e02bf */
        /* <DEDUP_REMOVED lines=28> */
[----:B------:R-:W-:Y:S01]  /*70c0*/  R2UR UR52, R206 ;  /* 0x00000000ce3472ca */ /* 0x000fe200000e0000 */
[C---:B------:R-:W-:Y:S01]  /*70d0*/  VIADD R205, R185.reuse, 0x800 ;  /* 0x00000800b9cd7836 */ /* 0x040fe20000000000 */
        /* <DEDUP_REMOVED lines=8> */
[----:B0-----:R-:W-:-:S04]  /*7160*/  ISETP.GT.AND P3, PT, R202, 0x7f, PT ;  /* 0x0000007fca00780c */ /* 0x001fc80003f64270 */
        /* <DEDUP_REMOVED lines=24> */
[----:B------:R-:W-:Y:S01]  /*72f0*/  ULDC UR11, c[0x0][0x2f0] ;  /* 0x0000bc00000b7ab9 */ /* 0x000fe20000000800 */
        /* <DEDUP_REMOVED lines=186> */
[----:B------:R-:W-:Y:S01]  /*7ea0*/  @P1 IMAD.HI.U32 R202, R186, UR6, RZ ;  /* 0x00000006baca1c27 */ /* 0x000fe2000f8e00ff */
[----:B------:R-:W-:Y:S01]  /*7eb0*/  @UP0 ULDC UR6, c[0x0][0x450] ;  /* 0x0001140000060ab9 */ /* 0x000fe20000000800 */
[----:B------:R-:W-:Y:S02]  /*7ec0*/  WARPGROUP.DEPBAR.LE gsb0, 0x0 ;  /* 0x00008000000079c5 */ /* 0x000fe40000010000 */
[----:B------:R-:W-:-:S06]  /*7ed0*/  WARPGROUP.ARRIVE ;  /* 0x00000000000079c5 */ /* 0x000fcc0000000000 */
[----:B------:R-:W-:Y:S01]  /*7ee0*/  HGMMA.64x64x16.F32.BF16 R152, gdesc[UR56], R152, gsb0 ;  /* 0x00e00000389879f0 */ /* 0x000fe20008001898 */
[----:B------:R-:W-:Y:S01]  /*7ef0*/  R2UR UR56, R204 ;  /* 0x00000000cc3872ca */ /* 0x000fe200000e0000 */
[----:B------:R-:W-:Y:S01]  /*7f00*/  UMOV UR57, 0x40000040 ;  /* 0x4000004000397882 */ /* 0x000fe20000000000 */
[----:B------:R-:W-:Y:S01]  /*7f10*/  R2UR UR58, R185 ;  /* 0x00000000b93a72ca */ /* 0x000fe200000e0000 */
[----:B------:R-:W-:Y:S01]  /*7f20*/  UMOV UR59, 0x40000040 ;  /* 0x40000040003b7882 */ /* 0x000fe20000000000 */
[----:B------:R-:W-:Y:S01]  /*7f30*/  IMAD.MOV.U32 R185, RZ, RZ, R186 ;  /* 0x000000ffffb97224 */ /* 0x000fe200078e00ba */
[----:B------:R-:W-:Y:S01]  /*7f40*/  @P1 SHF.R.U32.HI R185, RZ, UR6, R202 ;  /* 0x00000006ffb91c19 */ /* 0x000fe200080116ca */
[----:B------:R-:W-:Y:S01]  /*7f50*/  IMAD.MOV.U32 R202, RZ, RZ, -0x40 ;  /* 0xffffffc0ffca7424 */ /* 0x000fe200078e00ff */
[----:B------:R-:W-:-:S03]  /*7f60*/  ULDC UR6, c[0x0][0xa80] ;  /* 0x0002a00000067ab9 */ /* 0x000fc60000000800 */
[----:B------:R-:W0:Y:S01]  /*7f70*/  SHFL.IDX PT, R204, R185, RZ, 0x1c1f ;  /* 0x001c1fffb9cc7589 */ /* 0x000e2200000e0000 */
[----:B------:R-:W-:-:S04]  /*7f80*/  IMAD R205, R199, R202, 0x1 ;  /* 0x00000001c7cd7424 */ /* 0x000fc800078e02ca */
[----:B------:R-:W-:-:S04]  /*7f90*/  IMAD.IADD R202, R205, 0x1, -R194 ;  /* 0x00000001cdca7824 */ /* 0x000fc800078e0ac2 */
[----:B------:R-:W-:Y:S01]  /*7fa0*/  IMAD R207, R193, UR11, R202 ;  /* 0x0000000bc1cf7c24 */ /* 0x000fe2000f8e02ca */
[----:B------:R-:W-:-:S04]  /*7fb0*/  UMOV UR11, 0x40000040 ;  /* 0x40000040000b7882 */ /* 0x000fc80000000000 */
[----:B0-----:R-:W-:-:S04]  /*7fc0*/  IADD3 R208, R204, -UR7, R207 ;  /* 0x80000007ccd07c10 */ /* 0x001fc8000fffe0cf */
[C---:B------:R-:W-:Y:S02]  /*7fd0*/  ISETP.GT.AND P3, PT, R208.reuse, RZ, PT ;  /* 0x000000ffd000720c */ /* 0x040fe40003f64270 */
[----:B------:R-:W-:Y:S01]  /*7fe0*/  ISETP.GT.AND P4, PT, R208, 0x1, PT ;  /* 0x00000001d000780c */ /* 0x000fe20003f84270 */
        /* <DEDUP_REMOVED lines=47> */
[----:B------:R-:W-:Y:S01]  /*82e0*/  FSEL R181, R181, -INF , P4 ;  /* 0xff800000b5b57808 */ /* 0x000fe20002000000 */
[----:B------:R-:W0:Y:S01]  /*82f0*/  SHFL.IDX PT, R172, R185, 0x1, 0x1c1f ;  /* 0x003c1f00b9ac7f89 */ /* 0x000e2200000e0000 */
[----:B------:R-:W-:-:S04]  /*8300*/  FMNMX.FTZ R208, R180, R153, !PT ;  /* 0x00000099b4d07209 */ /* 0x000fc80007810000 */
[----:B------:R-:W-:-:S05]  /*8310*/  FMNMX.FTZ R208, R181, R208, !PT ;  /* 0x000000d0b5d07209 */ /* 0x000fca0007810000 */
[----:B------:R-:W1:Y:S01]  /*8320*/  SHFL.BFLY PT, R153, R208, 0x2, 0x1f ;  /* 0x0c401f00d0997f89 */ /* 0x000e6200000e0000 */
[----:B0-----:R-:W-:-:S04]  /*8330*/  IADD3 R169, R172, -UR7, R207 ;  /* 0x80000007aca97c10 */ /* 0x001fc8000fffe0cf */
[C---:B------:R-:W-:Y:S02]  /*8340*/  ISETP.GT.AND P3, PT, R169.reuse, RZ, PT ;  /* 0x000000ffa900720c */ /* 0x040fe40003f64270 */
[C---:B------:R-:W-:Y:S02]  /*8350*/  ISETP.GT.AND P4, PT, R169.reuse, 0x1, PT ;  /* 0x00000001a900780c */ /* 0x040fe40003f84270 */
[C---:B------:R-:W-:Y:S02]  /*8360*/  ISETP.GT.AND P5, PT, R169.reuse, 0x28, PT ;  /* 0x00000028a900780c */ /* 0x040fe40003fa4270 */
[----:B-1----:R-:W-:Y:S02]  /*8370*/  FMNMX.FTZ R172, R208, R153, !PT ;  /* 0x00000099d0ac7209 */ /* 0x002fe40007810000 */
[----:B------:R-:W-:Y:S02]  /*8380*/  FSEL R153, R154, -INF , P3 ;  /* 0xff8000009a997808 */ /* 0x000fe40001800000 */
[----:B------:R-:W-:Y:S01]  /*8390*/  ISETP.GT.AND P3, PT, R169, 0x8, PT ;  /* 0x00000008a900780c */ /* 0x000fe20003f64270 */
[----:B------:R-:W0:Y:S01]  /*83a0*/  SHFL.BFLY PT, R207, R172, 0x1, 0x1f ;  /* 0x0c201f00accf7f89 */ /* 0x000e2200000e0000 */
        /* <DEDUP_REMOVED lines=17> */
[----:B0-----:R-:W-:Y:S02]  /*84c0*/  FMNMX.FTZ R185, R172, R207, !PT ;  /* 0x000000cfacb97209 */ /* 0x001fe40007810000 */
[----:B------:R-:W-:-:S02]  /*84d0*/  ISETP.GT.AND P3, PT, R169, 0x20, PT ;  /* 0x00000020a900780c */ /* 0x000fc40003f64270 */
[----:B------:R-:W-:Y:S01]  /*84e0*/  FSEL R167, R167, -INF , P4 ;  /* 0xff800000a7a77808 */ /* 0x000fe20002000000 */
[----:B------:R-:W-:Y:S01]  /*84f0*/  FMUL.FTZ R213, R185, UR6 ;  /* 0x00000006b9d57c20 */ /* 0x000fe20008410000 */
        /* <DEDUP_REMOVED lines=16> */
[--C-:B------:R-:W-:Y:S01]  /*8600*/  FFMA.FTZ R173, R206, UR6, -R213.reuse ;  /* 0x00000006cead7c23 */ /* 0x100fe200080108d5 */
[----:B------:R-:W-:Y:S01]  /*8610*/  FMNMX.FTZ R171, R209, R170, !PT ;  /* 0x000000aad1ab7209 */ /* 0x000fe20007810000 */
[--C-:B------:R-:W-:Y:S01]  /*8620*/  FFMA.FTZ R178, R156, UR6, -R213.reuse ;  /* 0x000000069cb27c23 */ /* 0x100fe200080108d5 */
[----:B------:R-:W-:Y:S01]  /*8630*/  ISETP.GT.AND P5, PT, R169, 0x38, PT ;  /* 0x00000038a900780c */ /* 0x000fe20003fa4270 */
[----:B------:R0:W-:Y:S01]  /*8640*/  MUFU.EX2 R170, R173 ;  /* 0x000000ad00aa7308 */ /* 0x0001e20000000800 */
        /* <DEDUP_REMOVED lines=9> */
[--C-:B0-----:R-:W-:Y:S01]  /*86e0*/  FFMA.FTZ R173, R160, UR6, -R213.reuse ;  /* 0x00000006a0ad7c23 */ /* 0x101fe200080108d5 */
        /* <DEDUP_REMOVED lines=12> */
[----:B------:R-:W-:Y:S01]  /*87b0*/  FFMA.FTZ R181, R181, UR6, -R213 ;  /* 0x00000006b5b57c23 */ /* 0x000fe200080108d5 */
[----:B------:R-:W-:Y:S08]  /*87c0*/  MUFU.EX2 R169, R169 ;  /* 0x000000a900a97308 */ /* 0x000ff00000000800 */
[----:B------:R-:W-:Y:S08]  /*87d0*/  MUFU.EX2 R171, R178 ;  /* 0x000000b200ab7308 */ /* 0x000ff00000000800 */
[----:B------:R-:W-:Y:S01]  /*87e0*/  MUFU.EX2 R172, R172 ;  /* 0x000000ac00ac7308 */ /* 0x000fe20000000800 */
[----:B0-----:R-:W-:-:S07]  /*87f0*/  FMNMX.FTZ R157, R156, R157, !PT ;  /* 0x0000009d9c9d7209 */ /* 0x001fce0007810000 */
[----:B------:R-:W-:Y:S01]  /*8800*/  MUFU.EX2 R173, R173 ;  /* 0x000000ad00ad7308 */ /* 0x000fe20000000800 */
[----:B------:R-:W0:Y:S07]  /*8810*/  SHFL.BFLY PT, R168, R157, 0x1, 0x1f ;  /* 0x0c201f009da87f89 */ /* 0x000e2e00000e0000 */
[----:B------:R-:W1:Y:S08]  /*8820*/  MUFU.EX2 R174, R174 ;  /* 0x000000ae00ae7308 */ /* 0x000e700000000800 */
[----:B------:R-:W-:Y:S08]  /*8830*/  MUFU.EX2 R175, R175 ;  /* 0x000000af00af7308 */ /* 0x000ff00000000800 */
[----:B------:R-:W2:Y:S01]  /*8840*/  MUFU.EX2 R178, R165 ;  /* 0x000000a500b27308 */ /* 0x000ea20000000800 */
[----:B-1----:R-:W-:-:S02]  /*8850*/  F2FP.BF16.F32.PACK_AB R156, R174, R173 ;  /* 0x000000adae9c723e */ /* 0x002fc400000010ff */
[----:B0-----:R-:W-:-:S04]  /*8860*/  FMNMX.FTZ R168, R157, R168, !PT ;  /* 0x000000a89da87209 */ /* 0x001fc80007810000 */
[C---:B------:R-:W-:Y:S01]  /*8870*/  FSETP.NEU.FTZ.AND P3, PT, R168.reuse, -INF , PT ;  /* 0xff800000a800780b */ /* 0x040fe20003f7d000 */
[----:B------:R-:W-:Y:S01]  /*8880*/  FMUL.FTZ R152, R168, UR6 ;  /* 0x00000006a8987c20 */ /* 0x000fe20008410000 */
[----:B------:R-:W-:Y:S04]  /*8890*/  MUFU.EX2 R179, R179 ;  /* 0x000000b300b37308 */ /* 0x000fe80000000800 */
[----:B------:R-:W-:-:S04]  /*88a0*/  FSEL R152, R152, RZ, P3 ;  /* 0x000000ff98987208 */ /* 0x000fc80001800000 */
[----:B------:R-:W-:Y:S01]  /*88b0*/  MUFU.EX2 R182, R182 ;  /* 0x000000b600b67308 */ /* 0x000fe20000000800 */
[--C-:B------:R-:W-:Y:S01]  /*88c0*/  FFMA.FTZ R205, R153, UR6, -R152.reuse ;  /* 0x0000000699cd7c23 */ /* 0x100fe20008010898 */
[----:B------:R-:W-:Y:S01]  /*88d0*/  FSEL R153, R168, RZ, P3 ;  /* 0x000000ffa8997208 */ /* 0x000fe20001800000 */
[--C-:B------:R-:W-:Y:S01]  /*88e0*/  FFMA.FTZ R219, R154, UR6, -R152.reuse ;  /* 0x000000069adb7c23 */ /* 0x100fe20008010898 */
[----:B------:R-:W-:Y:S01]  /*88f0*/  FSEL R154, R185, RZ, P4 ;  /* 0x000000ffb99a7208 */ /* 0x000fe20002000000 */
[--C-:B------:R-:W-:Y:S01]  /*8900*/  FFMA.FTZ R204, R155, UR6, -R152.reuse ;  /* 0x000000069bcc7c23 */ /* 0x100fe20008010898 */
[----:B------:R-:W-:Y:S01]  /*8910*/  FFMA.FTZ R155, R210, UR6, -R152 ;  /* 0x00000006d29b7c23 */ /* 0x000fe20008010898 */
[----:B------:R-:W-:Y:S01]  /*8920*/  FADD.FTZ R153, -R153, R200 ;  /* 0x000000c899997221 */ /* 0x000fe20000010100 */
[----:B------:R-:W-:Y:S01]  /*8930*/  ISETP.NE.AND P3, PT, R192, RZ, PT ;  /* 0x000000ffc000720c */ /* 0x000fe20003f65270 */
[----:B------:R-:W-:Y:S01]  /*8940*/  FADD.FTZ R154, -R154, R201 ;  /* 0x000000c99a9a7221 */ /* 0x000fe20000010100 */
[--C-:B------:R-:W-:Y:S01]  /*8950*/  FFMA.FTZ R220, R207, UR6, -R152.reuse ;  /* 0x00000006cfdc7c23 */ /* 0x100fe20008010898 */
[----:B------:R-:W-:Y:S01]  /*8960*/  FMUL.FTZ R210, R153, UR6 ;  /* 0x0000000699d27c20 */ /* 0x000fe20008410000 */
[--C-:B------:R-:W-:Y:S01]  /*8970*/  FFMA.FTZ R207, R208, UR6, -R152.reuse ;  /* 0x00000006d0cf7c23 */ /* 0x100fe20008010898 */
[----:B------:R-:W-:Y:S01]  /*8980*/  FMUL.FTZ R154, R154, UR6 ;  /* 0x000000069a9a7c20 */ /* 0x000fe20008410000 */
[----:B------:R-:W-:Y:S01]  /*8990*/  FFMA.FTZ R208, R209, UR6, -R152 ;  /* 0x00000006d1d07c23 */ /* 0x000fe20008010898 */
[----:B------:R0:W-:Y:S01]  /*89a0*/  MUFU.EX2 R201, R155 ;  /* 0x0000009b00c97308 */ /* 0x0001e20000000800 */
[----:B------:R-:W-:-:S02]  /*89b0*/  @!P2 VIADD R153, R198, 0x38840 ;  /* 0x00038840c699a836 */ /* 0x000fc40000000000 */
[--C-:B------:R-:W-:Y:S01]  /*89c0*/  FFMA.FTZ R213, R158, UR6, -R152.reuse ;  /* 0x000000069ed57c23 */ /* 0x100fe20008010898 */
[--C-:B------:R-:W-:Y:S01]  /*89d0*/  FFMA.FTZ R214, R159, UR6, -R152.reuse ;  /* 0x000000069fd67c23 */ /* 0x100fe20008010898 */
[--C-:B------:R-:W-:Y:S01]  /*89e0*/  FFMA.FTZ R215, R162, UR6, -R152.reuse ;  /* 0x00000006a2d77c23 */ /* 0x100fe20008010898 */
[--C-:B------:R-:W-:Y:S01]  /*89f0*/  FFMA.FTZ R216, R163, UR6, -R152.reuse ;  /* 0x00000006a3d87c23 */ /* 0x100fe20008010898 */
[----:B------:R-:W-:Y:S01]  /*8a00*/  @!P2 PRMT R153, RZ, 0x654, R153 ;  /* 0x00000654ff99a816 */ /* 0x000fe20000000099 */
[----:B------:R-:W-:Y:S01]  /*8a10*/  FFMA.FTZ R217, R166, UR6, -R152 ;  /* 0x00000006a6d97c23 */ /* 0x000fe20008010898 */
[----:B------:R1:W3:Y:S01]  /*8a20*/  MUFU.EX2 R209, R154 ;  /* 0x0000009a00d17308 */ /* 0x0002e20000000800 */
[----:B0-----:R-:W-:Y:S02]  /*8a30*/  @!P3 IMAD R155, R203, 0x40, R190 ;  /* 0x00000040cb9bb824 */ /* 0x001fe400078e02be */
[--C-:B------:R-:W-:Y:S01]  /*8a40*/  FFMA.FTZ R218, R167, UR6, -R152.reuse ;  /* 0x00000006a7da7c23 */ /* 0x100fe20008010898 */
[----:B------:R-:W-:Y:S01]  /*8a50*/  FFMA.FTZ R200, R206, UR6, -R152 ;  /* 0x00000006cec87c23 */ /* 0x000fe20008010898 */
[----:B------:R0:W-:Y:S01]  /*8a60*/  @!P2 SYNCS.ARRIVE.TRANS64.RED.A1T0 RZ, [R153+URZ], RZ ;  /* 0x000000ff99ffa9a7 */ /* 0x0001e2000810043f */
[----:B------:R-:W-:-:S02]  /*8a70*/  @!P3 IMAD R160, R155, 0x4, R196 ;  /* 0x000000049ba0b824 */ /* 0x000fc400078e02c4 */
[--C-:B------:R-:W-:Y:S01]  /*8a80*/  FFMA.FTZ R206, R212, UR6, -R152.reuse ;  /* 0x00000006d4ce7c23 */ /* 0x100fe20008010898 */
[----:B------:R-:W-:Y:S01]  /*8a90*/  FFMA.FTZ R211, R211, UR6, -R152 ;  /* 0x00000006d3d37c23 */ /* 0x000fe20008010898 */
[----:B------:R-:W4:Y:S01]  /*8aa0*/  MUFU.EX2 R210, R210 ;  /* 0x000000d200d27308 */ /* 0x000f220000000800 */
[----:B------:R-:W-:Y:S01]  /*8ab0*/  F2FP.BF16.F32.PACK_AB R152, R169, R170 ;  /* 0x000000aaa998723e */ /* 0x000fe200000010ff */
[----:B------:R-:W-:Y:S01]  /*8ac0*/  @!P2 VIADD R198, R198, 0x38860 ;  /* 0x00038860c6c6a836 */ /* 0x000fe20000000000 */
[----:B-1----:R-:W-:Y:S02]  /*8ad0*/  F2FP.BF16.F32.PACK_AB R154, R172, R171 ;  /* 0x000000abac9a723e */ /* 0x002fe400000010ff */
[----:B--2---:R-:W-:Y:S02]  /*8ae0*/  F2FP.BF16.F32.PACK_AB R158, R178, R175 ;  /* 0x000000afb29e723e */ /* 0x004fe400000010ff */
[----:B------:R-:W-:Y:S01]  /*8af0*/  @!P2 PRMT R198, RZ, 0x654, R198 ;  /* 0x00000654ffc6a816 */ /* 0x000fe200000000c6 */
[----:B------:R-:W-:Y:S01]  /*8b00*/  MUFU.EX2 R205, R205 ;  /* 0x000000cd00cd7308 */ /* 0x000fe20000000800 */
[----:B---3--:R-:W-:Y:S01]  /*8b10*/  @!P3 STS [R160+0x38400], R209 ;  /* 0x038400d1a000b388 */ /* 0x008fe20000000800 */
[-C--:B------:R-:W-:Y:S01]  /*8b20*/  FMUL.FTZ R24, R24, R209.reuse ;  /* 0x000000d118187220 */ /* 0x080fe20000410000 */
[-C--:B------:R-:W-:Y:S01]  /*8b30*/  FMUL.FTZ R25, R25, R209.reuse ;  /* 0x000000d119197220 */ /* 0x080fe20000410000 */
[-C--:B------:R-:W-:Y:S01]  /*8b40*/  FMUL.FTZ R28, R28, R209.reuse ;  /* 0x000000d11c1c7220 */ /* 0x080fe20000410000 */
[-C--:B------:R-:W-:Y:S01]  /*8b50*/  FMUL.FTZ R29, R29, R209.reuse ;  /* 0x000000d11d1d7220 */ /* 0x080fe20000410000 */
[-C--:B------:R-:W-:Y:S01]  /*8b60*/  FMUL.FTZ R32, R32, R209.reuse ;  /* 0x000000d120207220 */ /* 0x080fe20000410000 */
[-C--:B------:R-:W-:Y:S01]  /*8b70*/  FMUL.FTZ R33, R33, R209.reuse ;  /* 0x000000d121217220 */ /* 0x080fe20000410000 */
[----:B------:R-:W0:Y:S01]  /*8b80*/  MUFU.EX2 R204, R204 ;  /* 0x000000cc00cc7308 */ /* 0x000e220000000800 */
[----:B----4-:R1:W-:Y:S01]  /*8b90*/  @!P3 STS [R160+0x38420], R210 ;  /* 0x038420d2a000b388 */ /* 0x0103e20000000800 */
        /* <DEDUP_REMOVED lines=9> */
[----:B-1----:R-:W-:Y:S01]  /*8c30*/  F2FP.BF16.F32.PACK_AB R160, R182, R179 ;  /* 0x000000b3b6a0723e */ /* 0x002fe200000010ff */
        /* <DEDUP_REMOVED lines=19> */
[-C--:B------:R-:W-:Y:S01]  /*8d70*/  FMUL.FTZ R54, R54, R210.reuse ;  /* 0x000000d236367220 */ /* 0x080fe20000410000 */
        /* <DEDUP_REMOVED lines=110> */
[----:B------:R-:W-:Y:S01]  /*9460*/  FMUL.FTZ R143, R143, R210 ;  /* 0x000000d28f8f7220 */ /* 0x000fe20000410000 */
[-C--:B------:R-:W-:Y:S01]  /*9470*/  FMUL.FTZ R144, R144, R209.reuse ;  /* 0x000000d190907220 */ /* 0x080fe20000410000 */
[----:B------:R2:W-:Y:S01]  /*9480*/  MUFU.EX2 R203, R211 ;  /* 0x000000d300cb7308 */ /* 0x0005e20000000800 */
[----:B0-----:R-:W-:Y:S01]  /*9490*/  F2FP.BF16.F32.PACK_AB R166, R181, R180 ;  /* 0x000000b4b5a6723e */ /* 0x001fe200000010ff */
        /* <DEDUP_REMOVED lines=8> */
[----:B------:R-:W-:Y:S01]  /*9520*/  FMUL.FTZ R151, R151, R210 ;  /* 0x000000d297977220 */ /* 0x000fe20000410000 */
[----:B------:R1:W-:Y:S01]  /*9530*/  STSM.16.M88.4 [R184+0x36400], R152 ;  /* 0x03640098b8007844 */ /* 0x0003e20000000200 */
[----:B--2---:R-:W-:-:S02]  /*9540*/  VIADD R211, R221, 0x80 ;  /* 0x00000080ddd37836 */ /* 0x004fc40000000000 */
[----:B------:R-:W-:Y:S01]  /*9550*/  FFMA.FTZ R205, R210, R22, R205 ;  /* 0x00000016d2cd7223 */ /* 0x000fe200000100cd */
[----:B------:R-:W-:Y:S01]  /*9560*/  FFMA.FTZ R170, R209, R21, R170 ;  /* 0x00000015d1aa7223 */ /* 0x000fe200000100aa */
[----:B------:R2:W-:Y:S01]  /*9570*/  STSM.16.M88.4 [R188], R156 ;  /* 0x0000009cbc007844 */ /* 0x0005e20000000200 */
[----:B------:R-:W-:Y:S01]  /*9580*/  ISETP.GT.AND P3, PT, R199, UR61, PT ;  /* 0x0000003dc7007c0c */ /* 0x000fe2000bf64270 */
[----:B------:R-:W-:Y:S01]  /*9590*/  FADD.FTZ R204, R204, R205 ;  /* 0x000000cdcccc7221 */ /* 0x000fe20000010000 */
[----:B------:R-:W-:Y:S01]  /*95a0*/  FADD.FTZ R170, R169, R170 ;  /* 0x000000aaa9aa7221 */ /* 0x000fe20000010000 */
[----:B------:R2:W-:Y:S02]  /*95b0*/  STSM.16.M88.4 [R20], R160 ;  /* 0x000000a014007844 */ /* 0x0005e40000000200 */
[----:B------:R-:W-:Y:S01]  /*95c0*/  FADD.FTZ R213, R213, R204 ;  /* 0x000000ccd5d57221 */ /* 0x000fe20000010000 */
[----:B------:R-:W-:Y:S01]  /*95d0*/  FADD.FTZ R171, R171, R170 ;  /* 0x000000aaabab7221 */ /* 0x000fe20000010000 */
[----:B0-----:R-:W-:-:S02]  /*95e0*/  F2FP.BF16.F32.PACK_AB R167, R206, R203 ;  /* 0x000000cbcea7723e */ /* 0x001fc400000010ff */
        /* <DEDUP_REMOVED lines=10> */
[C---:B------:R-:W-:Y:S02]  /*9690*/  VIADD R211, R221.reuse, 0x100 ;  /* 0x00000100ddd37836 */ /* 0x040fe40000000000 */
        /* <DEDUP_REMOVED lines=17> */
[----:B------:R-:W-:Y:S02]  /*97b0*/  IMAD.MOV.U32 R201, RZ, RZ, R185 ;  /* 0x000000ffffc97224 */ /* 0x000fe400078e00b9 */
[----:B------:R-:W-:Y:S01]  /*97c0*/  FADD.FTZ R177, R177, R176 ;  /* 0x000000b0b1b17221 */ /* 0x000fe20000010000 */
[----:B------:R-:W-:Y:S01]  /*97d0*/  FADD.FTZ R203, R203, R200 ;  /* 0x000000c8cbcb7221 */ /* 0x000fe20000010000 */
[----:B------:R-:W-:Y:S02]  /*97e0*/  IMAD.MOV.U32 R200, RZ, RZ, R168 ;  /* 0x000000ffffc87224 */ /* 0x000fe400078e00a8 */
[----:B------:R-:W-:Y:S01]  /*97f0*/  FADD.FTZ R180, R180, R177 ;  /* 0x000000b1b4b47221 */ /* 0x000fe20000010000 */
[----:B------:R-:W-:Y:S01]  /*9800*/  FADD.FTZ R22, R206, R203 ;  /* 0x000000cbce167221 */ /* 0x000fe20000010000 */
[----:B------:R-:W-:Y:S02]  /*9810*/  IMAD.MOV.U32 R203, RZ, RZ, R23 ;  /* 0x000000ffffcb7224 */ /* 0x000fe400078e0017 */
[----:B------:R-:W-:Y:S01]  /*9820*/  FADD.FTZ R21, R181, R180 ;  /* 0x000000b4b5157221 */ /* 0x000fe20000010000 */
[----:B------:R-:W-:-:S02]  /*9830*/  WARPGROUP.DEPBAR.LE gsb0, 0x0 ;  /* 0x00008000000079c5 */ /* 0x000fc40000010000 */
[----:B------:R-:W-:Y:S01]  /*9840*/  WARPGROUP.ARRIVE ;  /* 0x00000000000079c5 */ /* 0x000fe20000000000 */
[----:B-1----:R-:W-:-:S04]  /*9850*/  VIADD R152, R199, 0xffffffff ;  /* 0xffffffffc7987836 */ /* 0x002fc80000000000 */
        /* <DEDUP_REMOVED lines=25> */
[----:B------:R-:W-:-:S07]  /*99f0*/  IMAD.MOV.U32 R199, RZ, RZ, R152 ;  /* 0x000000ffffc77224 */ /* 0x000fce00078e0098 */
.L_x_7219:
[----:B------:R-:W-:-:S13]  /*9a00*/  R2UR UR7, R195 ;  /* 0x00000000c30772ca */ /* 0x000fda00000e0000 */
[----:B------:R-:W-:-:S13]  /*9a10*/  ISETP.GE.AND P1, PT, R199, UR7, PT ;  /* 0x00000007c7007c0c */ /* 0x000fda000bf26270 */
[----:B------:R-:W-:Y:S05]  /*9a20*/  @!P1 BRA `(.L_x_7229) ;  /* 0x0000002800c89947 */ /* 0x000fea0003800000 */
[----:B------:R-:W-:Y:S01]  /*9a30*/  IMAD.MOV.U32 R209, RZ, RZ, R168 ;  /* 0x000000ffffd17224 */ /* 0x000fe200078e00a8 */
[----:B------:R-:W-:Y:S01]  /*9a40*/  ULDC UR61, c[0x0][0xa80] ;  /* 0x0002a000003d7ab9 */ /* 0x000fe20000000800 */
[----:B------:R-:W-:Y:S02]  /*9a50*/  IMAD.MOV.U32 R193, RZ, RZ, R185 ;  /* 0x000000ffffc17224 */ /* 0x000fe400078e00b9 */
[----:B------:R-:W-:-:S07]  /*9a60*/  IMAD.MOV.U32 R207, RZ, RZ, R23 ;  /* 0x000000ffffcf7224 */ /* 0x000fce00078e0017 */
.L_x_7238:
        /* <DEDUP_REMOVED lines=8> */
.L_x_7230:
[----:B------:R-:W-:Y:S02]  /*9af0*/  IMAD.U32 R185, RZ, RZ, UR60 ;  /* 0x0000003cffb97e24 */ /* 0x000fe4000f8e00ff */
[----:B------:R-:W-:-:S03]  /*9b00*/  IMAD R186, R23, 0x8, R196 ;  /* 0x0000000817ba7824 */ /* 0x000fc600078e02c4 */
[----:B------:R-:W-:-:S04]  /*9b10*/  SHF.L.U32 R185, R185, 0x1f, RZ ;  /* 0x0000001fb9b97819 */ /* 0x000fc800000006ff */
[----:B------:R0:W1:Y:S01]  /*9b20*/  SYNCS.PHASECHK.TRANS64.TRYWAIT P1, [R186+URZ+0x38830], R185 ;  /* 0x038830b9ba0075a7 */ /* 0x000062000802017f */
[----:B------:R-:W-:Y:S05]  /*9b30*/  @!P0 BRA `(.L_x_7231) ;  /* 0x0000000000048947 */ /* 0x000fea0003800000 */
[----:B------:R-:W-:Y:S01]  /*9b40*/  BPT.TRAP 0x1 ;  /* 0x000000040000795c */ /* 0x000fe20000300000 */
.L_x_7231:
[----:B------:R-:W-:Y:S01]  /*9b50*/  IMAD R194, R23, 0x200, R189 ;  /* 0x0000020017c27824 */ /* 0x000fe200078e02bd */
[----:B-1----:R-:W-:Y:S06]  /*9b60*/  @P1 BRA `(.L_x_7232) ;  /* 0x0000000000081947 */ /* 0x002fec0003800000 */
[----:B------:R-:W1:Y:S02]  /*9b70*/  SYNCS.PHASECHK.TRANS64.TRYWAIT P1, [R186+URZ+0x38830], R185 ;  /* 0x038830b9ba0075a7 */ /* 0x000e64000802017f */
[----:B-1----:R-:W-:Y:S05]  /*9b80*/  @!P1 BRA `(.L_x_7233) ;  /* 0x000000b400b49947 */ /* 0x002fea0003800000 */
.L_x_7232:
        /* <DEDUP_REMOVED lines=33> */
.L_x_7234:
[----:B------:R2:W3:Y:S01]  /*9da0*/  SYNCS.PHASECHK.TRANS64.TRYWAIT P1, [R186+URZ+0x38850], R185 ;  /* 0x038850b9ba0075a7 */ /* 0x0004e2000802017f */
[----:B------:R-:W-:Y:S05]  /*9db0*/  @!P0 BRA `(.L_x_7235) ;  /* 0x0000000000048947 */ /* 0x000fea0003800000 */
[----:B------:R-:W-:Y:S01]  /*9dc0*/  BPT.TRAP 0x1 ;  /* 0x000000040000795c */ /* 0x000fe20000300000 */
.L_x_7235:
[----:B---3--:R-:W-:Y:S05]  /*9dd0*/  @P1 BRA `(.L_x_7236) ;  /* 0x0000000000081947 */ /* 0x008fea0003800000 */
[----:B------:R-:W3:Y:S02]  /*9de0*/  SYNCS.PHASECHK.TRANS64.TRYWAIT P1, [R186+URZ+0x38850], R185 ;  /* 0x038850b9ba0075a7 */ /* 0x000ee4000802017f */
[----:B---3--:R-:W-:Y:S05]  /*9df0*/  @!P1 BRA `(.L_x_7237) ;  /* 0x000000b4002c9947 */ /* 0x008fea0003800000 */
.L_x_7236:
        /* <DEDUP_REMOVED lines=27> */
[----:B------:R-:W-:-:S02]  /*9fb0*/  VIADD R201, R185, 0x800 ;  /* 0x00000800b9c97836 */ /* 0x000fc40000000000 */
        /* <DEDUP_REMOVED lines=41> */
[----:B0-----:R-:W-:-:S04]  /*a250*/  ISETP.GT.AND P1, PT, R194, 0x7f, PT ;  /* 0x0000007fc200780c */ /* 0x001fc80003f24270 */
[----:B------:R-:W-:-:S05]  /*a260*/  SEL R194, RZ, 0x2, !P1 ;  /* 0x00000002ffc27807 */ /* 0x000fca0004800000 */
[----:B------:R-:W-:Y:S02]  /*a270*/  IMAD.IADD R198, R19, 0x1, R194 ;  /* 0x0000000113c67824 */ /* 0x000fe400078e02c2 */
[----:B------:R-:W-:-:S03]  /*a280*/  IMAD.IADD R200, R194, 0x1, R201 ;  /* 0x00000001c2c87824 */ /* 0x000fc600078e02c9 */
[----:B------:R-:W-:Y:S02]  /*a290*/  R2UR UR56, R198 ;  /* 0x00000000c63872ca */ /* 0x000fe400000e0000 */
[----:B------:R-:W-:Y:S01]  /*a2a0*/  R2UR UR58, R200 ;  /* 0x00000000c83a72ca */ /* 0x000fe200000e0000 */
        /* <DEDUP_REMOVED lines=9> */
[----:B------:R-:W-:Y:S01]  /*a340*/  UMOV UR6, UR61 ;  /* 0x0000003d00067c82 */ /* 0x000fe20008000000 */
[----:B------:R-:W-:Y:S01]  /*a350*/  R2UR UR7, R195 ;  /* 0x00000000c30772ca */ /* 0x000fe200000e0000 */
        /* <DEDUP_REMOVED lines=186> */
[----:B------:R-:W-:Y:S02]  /*af00*/  SEL R194, R194, 0x3e, P1 ;  /* 0x0000003ec2c27807 */ /* 0x000fe40000800000 */
[----:B------:R-:W-:Y:S02]  /*af10*/  ISETP.NE.AND P1, PT, R192, RZ, PT ;  /* 0x000000ffc000720c */ /* 0x000fe40003f25270 */
        /* <DEDUP_REMOVED lines=152> */
[----:B------:R-:W-:Y:S01]  /*b8a0*/  FFMA.FTZ R213, R159, UR6, -R152 ;  /* 0x000000069fd57c23 */ /* 0x000fe20008010898 */
        /* <DEDUP_REMOVED lines=118> */
[----:B------:R-:W-:Y:S01]  /*c010*/  ISETP.GT.AND P1, PT, R199, UR7, PT ;  /* 0x00000007c7007c0c */ /* 0x000fe2000bf24270 */
        /* <DEDUP_REMOVED lines=40> */
[----:B------:R-:W4:Y:S01]  /*c2a0*/  MUFU.EX2 R183, R183 ;  /* 0x000000b700b77308 */ /* 0x000f220000000800 */
[----:B-1----:R-:W-:Y:S01]  /*c2b0*/  F2FP.BF16.F32.PACK_AB R165, R179, R178 ;  /* 0x000000b2b3a5723e */ /* 0x002fe200000010ff */
[----:B------:R-:W-:-:S04]  /*c2c0*/  FADD.FTZ R178, R178, R175 ;  /* 0x000000afb2b27221 */ /* 0x000fc80000010000 */
[----:B------:R-:W-:-:S04]  /*c2d0*/  FADD.FTZ R179, R179, R178 ;  /* 0x000000b2b3b37221 */ /* 0x000fc80000010000 */
[----:B--2---:R-:W-:Y:S01]  /*c2e0*/  FADD.FTZ R22, R182, R179 ;  /* 0x000000b3b6167221 */ /* 0x004fe20000010000 */
[----:B----4-:R-:W-:-:S03]  /*c2f0*/  F2FP.BF16.F32.PACK_AB R167, R183, R182 ;  /* 0x000000b6b7a7723e */ /* 0x010fc600000010ff */
        /* <DEDUP_REMOVED lines=9> */
[----:B------:R-:W-:Y:S01]  /*c390*/  WARPGROUP.ARRIVE ;  /* 0x00000000000079c5 */ /* 0x000fe20000000000 */
[----:B0-----:R-:W-:-:S04]  /*c3a0*/  VIADD R152, R199, 0xffffffff ;  /* 0xffffffffc7987836 */ /* 0x001fc80000000000 */
[----:B------:R-:W-:-:S15]  /*c3b0*/  IMAD.MOV.U32 R199, RZ, RZ, R152 ;  /* 0x000000ffffc77224 */ /* 0x000fde00078e0098 */
        /* <DEDUP_REMOVED lines=25> */
.L_x_7229:
[----:B------:R-:W0:Y:S01]  /*c550*/  SHFL.BFLY PT, R0, R21, 0x2, 0x1f ;  /* 0x0c401f0015007f89 */ /* 0x000e2200000e0000 */
[----:B------:R-:W-:Y:S08]  /*c560*/  BAR.ARV 0x8, 0x100 ;  /* 0x0204000000007b1d */ /* 0x000ff00000002000 */
[----:B------:R-:W-:Y:S01]  /*c570*/  BAR.SYNC.DEFER_BLOCKING 0xf, 0x100 ;  /* 0x03c4000000007b1d */ /* 0x000fe20000010000 */
[----:B------:R-:W-:Y:S01]  /*c580*/  ISETP.NE.AND P0, PT, R192, RZ, PT ;  /* 0x000000ffc000720c */ /* 0x000fe20003f05270 */
[----:B------:R-:W-:-:S02]  /*c590*/  IMAD R23, R23, 0x40, R190 ;  /* 0x0000004017177824 */ /* 0x000fc400078e02be */
[----:B------:R-:W-:Y:S02]  /*c5a0*/  IMAD.U32 R8, RZ, RZ, UR6 ;  /* 0x00000006ff087e24 */ /* 0x000fe4000f8e00ff */
[----:B------:R-:W1:Y:S01]  /*c5b0*/  SHFL.BFLY PT, R5, R22, 0x2, 0x1f ;  /* 0x0c401f0016057f89 */ /* 0x000e6200000e0000 */
[----:B0-----:R-:W-:-:S07]  /*c5c0*/  FADD.FTZ R2, R0, R21 ;  /* 0x0000001500027221 */ /* 0x001fce0000010000 */
[----:B------:R-:W-:Y:S01]  /*c5d0*/  @!P0 IMAD R196, R23, 0x4, R196 ;  /* 0x0000000417c48824 */ /* 0x000fe200078e02c4 */
[----:B------:R-:W0:Y:S01]  /*c5e0*/  SHFL.BFLY PT, R3, R2, 0x1, 0x1f ;  /* 0x0c201f0002037f89 */ /* 0x000e2200000e0000 */
[----:B-1----:R-:W-:-:S05]  /*c5f0*/  FADD.FTZ R5, R5, R22 ;  /* 0x0000001605057221 */ /* 0x002fca0000010000 */
[----:B------:R-:W1:Y:S01]  /*c600*/  SHFL.BFLY PT, R0, R5, 0x1, 0x1f ;  /* 0x0c201f0005007f89 */ /* 0x000e6200000e0000 */
[----:B0-----:R-:W-:Y:S01]  /*c610*/  FADD.FTZ R4, R2, R3 ;  /* 0x0000000302047221 */ /* 0x001fe20000010000 */
[----:B------:R-:W-:Y:S02]  /*c620*/  IMAD.MOV.U32 R3, RZ, RZ, RZ ;  /* 0x000000ffff037224 */ /* 0x000fe400078e00ff */
[----:B------:R-:W-:Y:S02]  /*c630*/  IMAD.MOV.U32 R2, RZ, RZ, -0x800000 ;  /* 0xff800000ff027424 */ /* 0x000fe400078e00ff */
[----:B------:R-:W-:-:S13]  /*c640*/  FSETP.NE.FTZ.AND P1, PT, R4, RZ, PT ;  /* 0x000000ff0400720b */ /* 0x000fda0003f35000 */
[----:B------:R-:W0:Y:S01]  /*c650*/  @P1 MUFU.RCP R3, R4 ;  /* 0x0000000400031308 */ /* 0x000e220000001000 */
[----:B-1----:R-:W-:Y:S01]  /*c660*/  FADD.FTZ R6, R5, R0 ;  /* 0x0000000005067221 */ /* 0x002fe20000010000 */
[----:B------:R-:W-:-:S04]  /*c670*/  IMAD.MOV.U32 R0, RZ, RZ, RZ ;  /* 0x000000ffff007224 */ /* 0x000fc800078e00ff */
[----:B------:R-:W-:Y:S02]  /*c680*/  FSETP.NE.FTZ.AND P2, PT, R6, RZ, PT ;  /* 0x000000ff0600720b */ /* 0x000fe40003f55000 */
[----:B------:R1:W4:Y:S01]  /*c690*/  @P1 MUFU.LG2 R5, R4 ;  /* 0x0000000400051308 */ /* 0x0003220000000c00 */
[----:B0-----:R0:W-:Y:S01]  /*c6a0*/  @!P0 STS [R196+0x38400], R3 ;  /* 0x03840003c4008388 */ /* 0x0011e20000000800 */
[----:B-1----:R-:W-:Y:S02]  /*c6b0*/  IMAD.MOV.U32 R4, RZ, RZ, -0x800000 ;  /* 0xff800000ff047424 */ /* 0x002fe400078e00ff */
[----:B------:R-:W-:-:S07]  /*c6c0*/  FMUL.FTZ R24, R24, R3 ;  /* 0x0000000318187220 */ /* 0x000fce0000410000 */
[----:B------:R-:W1:Y:S01]  /*c6d0*/  @P2 MUFU.RCP R0, R6 ;  /* 0x0000000600002308 */ /* 0x000e620000001000 */
[----:B------:R-:W-:Y:S01]  /*c6e0*/  @P2 FMUL.FTZ R8, R8, 0.69314718246459960938 ;  /* 0x3f31721808082820 */ /* 0x000fe20000410000 */
[-C--:B------:R-:W-:Y:S01]  /*c6f0*/  FMUL.FTZ R25, R25, R3.reuse ;  /* 0x0000000319197220 */ /* 0x080fe20000410000 */
        /* <DEDUP_REMOVED lines=135> */
[----:B0-----:R-:W-:Y:S06]  /*cf70*/  BAR.ARV 0xe, 0x100 ;  /* 0x0384000000007b1d */ /* 0x001fec0000002000 */
.L_x_7204:
        /* <DEDUP_REMOVED lines=114> */
.L_x_7240:
        /* <DEDUP_REMOVED lines=267> */
.L_x_7242:
[----:B------:R-:W-:Y:S05]  /*e750*/  BSYNC B0 ;  /* 0x0000000000007941 */ /* 0x000fea0003800000 */
.L_x_7241:
        /* <DEDUP_REMOVED lines=201> */
.L_x_7239:
        /* <DEDUP_REMOVED lines=63> */
.L_x_7199:
        /* <DEDUP_REMOVED lines=18> */
.L_x_7243:
[----:B------:R-:W-:Y:S01]  /*f900*/  ULDC UR43, c[0x0][0xd50] ;  /* 0x00035400002b7ab9 */ /* 0x000fe20000000800 */
[----:B------:R-:W-:Y:S01]  /*f910*/  UMOV UR36, UR6 ;  /* 0x0000000600247c82 */ /* 0x000fe20008000000 */
[----:B------:R-:W-:-:S11]  /*f920*/  UISETP.NE.AND UP0, UPT, UR43, 0x1, UPT ;  /* 0x000000012b00788c */ /* 0x000fd6000bf05270 */
[----:B------:R-:W-:Y:S01]  /*f930*/  @UP0 ULDC UR4, c[0x0][0xd54] ;  /* 0x0003550000040ab9 */ /* 0x000fe20000000800 */
[----:B------:R-:W-:Y:S01]  /*f940*/  @UP0 ULDC UR7, c[0x0][0xd58] ;  /* 0x0003560000070ab9 */ /* 0x000fe20000000800 */
[----:B------:R-:W-:-:S04]  /*f950*/  UIMAD.WIDE.U32 UR4, UR6, UR4, URZ ;  /* 0x00000004060472a5 */ /* 0x000fc8000f8e003f */
[----:B------:R-:W-:-:S12]  /*f960*/  @UP0 USHF.R.U32.HI UR36, URZ, UR7, UR5 ;  /* 0x000000073f240299 */ /* 0x000fd80008011605 */
.L_x_7244:
[----:B------:R-:W-:Y:S01]  /*f970*/  ISETP.LE.AND P0, PT, RZ, UR44, PT ;  /* 0x0000002cff007c0c */ /* 0x000fe2000bf03270 */
        /* <DEDUP_REMOVED lines=74> */
.L_x_7246:
        /* <DEDUP_REMOVED lines=32> */
.L_x_7247:
        /* <DEDUP_REMOVED lines=20> */
.L_x_7249:
        /* <DEDUP_REMOVED lines=15> */
.L_x_7248:
        /* <DEDUP_REMOVED lines=25> */
.L_x_7350:
        /* <DEDUP_REMOVED lines=9> */
.L_x_7353:
[----:B------:R-:W-:Y:S05]  /*10470*/  @!P6 BRA `(.L_x_7251) ;  /* 0x0000000000dce947 */ /* 0x000fea0003800000 */
[----:B------:R-:W-:Y:S01]  /*10480*/  IMAD.MOV.U32 R16, RZ, RZ, R18 ;  /* 0x000000ffff107224 */ /* 0x000fe200078e0012 */
[----:B------:R-:W-:Y:S06]  /*10490*/  @!P1 BRA `(.L_x_7253) ;  /* 0x0000000000549947 */ /* 0x000fec0003800000 */
[----:B0-----:R-:W-:Y:S01]  /*104a0*/  IMAD.MOV.U32 R6, RZ, RZ, R0 ;  /* 0x000000ffff067224 */ /* 0x001fe200078e0000 */
[----:B------:R-:W-:Y:S01]  /*104b0*/  ULDC.64 UR4, c[0x0][0x428] ;  /* 0x00010a0000047ab9 */ /* 0x000fe20000000a00 */
[----:B------:R-:W0:Y:S01]  /*104c0*/  LDC R0, c[0x0][0x43c] ;  /* 0x00010f00ff007b82 */ /* 0x000e220000000800 */
[----:B------:R-:W-:Y:S01]  /*104d0*/  IMAD R9, R19, UR4, RZ ;  /* 0x0000000413097c24 */ /* 0x000fe2000f8e02ff */
[----:B------:R-:W-:Y:S01]  /*104e0*/  ULDC.64 UR6, c[0x0][0x208] ;  /* 0x0000820000067ab9 */ /* 0x000fe20000000a00 */
        /* <DEDUP_REMOVED lines=16> */
.L_x_7253:
[----:B------:R-:W-:Y:S01]  /*105f0*/  IMAD.MOV.U32 R0, RZ, RZ, 0x1 ;  /* 0x00000001ff007424 */ /* 0x000fe200078e00ff */
[----:B01----:R-:W0:Y:S04]  /*10600*/  S2R R6, SR_TID.X ;  /* 0x0000000000067919 */ /* 0x003e280000002100 */
[----:B------:R-:W-:-:S04]  /*10610*/  SHF.L.U32 R0, R0, 0x1f, RZ ;  /* 0x0000001f00007819 */ /* 0x000fc800000006ff */
[----:B------:R-:W1:Y:S01]  /*10620*/  SYNCS.PHASECHK.TRANS64.TRYWAIT P0, [UR38+0x38840], R0 ;  /* 0x03884000ff0075a7 */ /* 0x000e620008000166 */
[----:B0-----:R-:W-:-:S04]  /*10630*/  LOP3.LUT R2, R6, 0x7f, RZ, 0xc0, !PT ;  /* 0x0000007f06027812 */ /* 0x001fc800078ec0ff */
[----:B------:R-:W-:Y:S01]  /*10640*/  ISETP.NE.AND P1, PT, R2, RZ, PT ;  /* 0x000000ff0200720c */ /* 0x000fe20003f25270 */
[----:B-1----:R-:W-:-:S12]  /*10650*/  @!P0 BRA `(.L_x_7254) ;  /* 0x0000004c00688947 */ /* 0x002fd80003800000 */
.L_x_7354:
[----:B------:R-:W-:Y:S05]  /*10660*/  @P1 BRA `(.L_x_7255) ;  /* 0x0000000000181947 */ /* 0x000fea0003800000 */
[----:B------:R-:W1:Y:S01]  /*10670*/  S2R R2, SR_TID.X ;  /* 0x0000000000027919 */ /* 0x000e620000002100 */
[----:B0-----:R-:W-:-:S04]  /*10680*/  IMAD.MOV.U32 R0, RZ, RZ, 0x2000 ;  /* 0x00002000ff007424 */ /* 0x001fc800078e00ff */
[----:B------:R2:W-:Y:S01]  /*10690*/  SYNCS.ARRIVE.TRANS64 RZ, [UR38+0x38830], R0 ;  /* 0x03883000ffff79a7 */ /* 0x0005e20008000026 */
[----:B-1----:R-:W-:-:S13]  /*106a0*/  LOP3.LUT P0, RZ, R2, 0x1f, RZ, 0xc0, !PT ;  /* 0x0000001f02ff7812 */ /* 0x002fda000780c0ff */
[----:B--2---:R-:W-:Y:S05]  /*106b0*/  @!P0 BRA `(.L_x_7255) ;  /* 0x0000000000048947 */ /* 0x004fea0003800000 */
[----:B------:R-:W-:Y:S01]  /*106c0*/  BPT.TRAP 0x1 ;  /* 0x000000040000795c */ /* 0x000fe20000300000 */
.L_x_7255:
[----:B0-----:R-:W2:Y:S01]  /*106d0*/  LDL R0, [R1+0xc] ;  /* 0x00000c0001007983 */ /* 0x001ea20000100800 */
        /* <DEDUP_REMOVED lines=17> */
.L_x_7251:
        /* <DEDUP_REMOVED lines=24> */
.L_x_7256:
        /* <DEDUP_REMOVED lines=24> */
[----:B------:R-:W-:Y:S01]  /*10af0*/  IMAD.MOV.U32 R9, RZ, RZ, R11 ;  /* 0x000000ffff097224 */ /* 0x000fe200078e000b */
[----:B------:R2:W-:Y:S01]  /*10b00*/  STL [R1+0x8], R11 ;  /* 0x0000080b01007387 */ /* 0x0005e20000100800 */
        /* <DEDUP_REMOVED lines=9> */
[----:B--2---:R-:W-:Y:S01]  /*10ba0*/  IMAD R11, R9, UR5, R0 ;  /* 0x00000005090b7c24 */ /* 0x004fe2000f8e0200 */
[----:B------:R-:W-:Y:S02]  /*10bb0*/  ULDC.64 UR4, c[0x0][0x2c8] ;  /* 0x0000b20000047ab9 */ /* 0x000fe40000000a00 */
[----:B------:R-:W-:Y:S01]  /*10bc0*/  SHF.R.S32.HI R0, RZ, 0x1f, R5 ;  /* 0x0000001fff007819 */ /* 0x000fe20000011405 */
[----:B------:R-:W-:-:S04]  /*10bd0*/  IMAD.IADD R3, R3, 0x1, R11 ;  /* 0x0000000103037824 */ /* 0x000fc800078e020b */
[----:B------:R-:W-:Y:S02]  /*10be0*/  IMAD R0, R0, UR4, RZ ;  /* 0x0000000400007c24 */ /* 0x000fe4000f8e02ff */
[----:B------:R-:W-:-:S04]  /*10bf0*/  IMAD.WIDE.U32 R2, R5, UR4, R2 ;  /* 0x0000000405027c25 */ /* 0x000fc8000f8e0002 */
[----:B------:R-:W-:Y:S01]  /*10c00*/  IMAD R9, R5, UR5, R0 ;  /* 0x0000000505097c24 */ /* 0x000fe2000f8e0200 */
[----:B------:R-:W-:Y:S02]  /*10c10*/  ULDC.64 UR4, c[0x0][0x280] ;  /* 0x0000a00000047ab9 */ /* 0x000fe40000000a00 */
[C---:B------:R-:W-:Y:S01]  /*10c20*/  LEA R0, P0, R2.reuse, UR4, 0x1 ;  /* 0x0000000402007c11 */ /* 0x040fe2000f8008ff */
[----:B------:R-:W-:Y:S01]  /*10c30*/  IMAD.IADD R3, R3, 0x1, R9 ;  /* 0x0000000103037824 */ /* 0x000fe200078e0209 */
[----:B------:R-:W-:Y:S01]  /*10c40*/  ULDC UR4, c[0x0][0x2b8] ;  /* 0x0000ae0000047ab9 */ /* 0x000fe20000000800 */
[----:B------:R-:W0:Y:S03]  /*10c50*/  S2R R9, SR_TID.X ;  /* 0x0000000000097919 */ /* 0x000e260000002100 */
[----:B------:R-:W-:Y:S01]  /*10c60*/  LEA.HI.X R3, R2, UR5, R3, 0x1, P0 ;  /* 0x0000000502037c11 */ /* 0x000fe200080f0c03 */
[----:B0-----:R-:W-:-:S05]  /*10c70*/  IMAD.SHL.U32 R2, R9, 0x8, RZ ;  /* 0x0000000809027824 */ /* 0x001fca00078e00ff */
        /* <DEDUP_REMOVED lines=8> */
[----:B------:R-:W0:Y:S01]  /*10d00*/  S2R R4, SR_TID.X ;  /* 0x0000000000047919 */ /* 0x000e220000002100 */
[----:B------:R-:W-:Y:S01]  /*10d10*/  ULDC UR4, c[0x0][0x288] ;  /* 0x0000a20000047ab9 */ /* 0x000fe20000000800 */
[----:B------:R-:W-:Y:S01]  /*10d20*/  IMAD R8, R8, 0x40, R6 ;  /* 0x0000004008087824 */ /* 0x000fe200078e0206 */
[----:B------:R-:W-:Y:S01]  /*10d30*/  ULDC.64 UR6, c[0x0][0x208] ;  /* 0x0000820000067ab9 */ /* 0x000fe20000000a00 */
[----:B------:R-:W1:Y:S01]  /*10d40*/  SHFL.IDX PT, R14, R0, RZ, 0x181f ;  /* 0x00181fff000e7589 */ /* 0x000e6200000e0000 */
[----:B------:R-:W-:Y:S02]  /*10d50*/  IMAD R2, R7, UR4, RZ ;  /* 0x0000000407027c24 */ /* 0x000fe4000f8e02ff */
[C---:B------:R-:W-:Y:S01]  /*10d60*/  VIADD R6, R8.reuse, 0x10 ;  /* 0x0000001008067836 */ /* 0x040fe20000000000 */
[----:B------:R2:W-:Y:S02]  /*10d70*/  STL [R1+0x4], R8 ;  /* 0x0000040801007387 */ /* 0x0005e40000100800 */
[----:B------:R-:W-:-:S02]  /*10d80*/  ISETP.GE.AND P1, PT, R8, R2, PT ;  /* 0x000000020800720c */ /* 0x000fc40003f26270 */
[----:B------:R-:W-:Y:S01]  /*10d90*/  STL [R1+0x10], R6 ;  /* 0x0000100601007387 */ /* 0x000fe20000100800 */
[----:B--2---:R-:W-:-:S10]  /*10da0*/  VIADD R8, R8, 0x20 ;  /* 0x0000002008087836 */ /* 0x004fd40000000000 */
[----:B------:R-:W-:Y:S01]  /*10db0*/  @!P1 LEA R9, R10, UR38, 0x1 ;  /* 0x000000260a099c11 */ /* 0x000fe2000f8e08ff */
[----:B------:R-:W-:Y:S01]  /*10dc0*/  STL [R1+0x14], R8 ;  /* 0x0000140801007387 */ /* 0x000fe20000100800 */
[----:B0-----:R-:W-:-:S03]  /*10dd0*/  IMAD.SHL.U32 R11, R4, 0x8, RZ ;  /* 0x00000008040b7824 */ /* 0x001fc600078e00ff */
[----:B------:R-:W0:Y:S02]  /*10de0*/  SHFL.IDX PT, R4, R3, RZ, 0x181f ;  /* 0x00181fff03047589 */ /* 0x000e2400000e0000 */
[----:B------:R-:W-:-:S04]  /*10df0*/  LOP3.LUT R11, R11, 0x38, RZ, 0xc0, !PT ;  /* 0x000000380b0b7812 */ /* 0x000fc800078ec0ff */
[----:B-1----:R-:W-:-:S05]  /*10e00*/  @!P1 LEA R14, P2, R11, R14, 0x1 ;  /* 0x0000000e0b0e9211 */ /* 0x002fca00078408ff */
[----:B0-----:R-:W-:Y:S02]  /*10e10*/  @!P1 IMAD.X R5, RZ, RZ, R4, P2 ;  /* 0x000000ffff059224 */ /* 0x001fe400010e0604 */
[----:B------:R-:W-:Y:S02]  /*10e20*/  @!P1 IMAD.MOV.U32 R4, RZ, RZ, R14 ;  /* 0x000000ffff049224 */ /* 0x000fe400078e000e */
[----:B------:R-:W0:Y:S04]  /*10e30*/  SHFL.IDX PT, R14, R0, 0x1, 0x181f ;  /* 0x00381f00000e7f89 */ /* 0x000e2800000e0000 */
[----:B------:R1:W-:Y:S01]  /*10e40*/  @!P1 LDGSTS.E.BYPASS.LTC128B.128 [R9+0x20400], desc[UR6][R4.64], !P0 ;  /* 0x2040000004099fae */ /* 0x0003e2000c101d46 */
[----:B------:R-:W-:-:S03]  /*10e50*/  ISETP.GE.AND P1, PT, R6, R2, PT ;  /* 0x000000020600720c */ /* 0x000fc60003f26270 */
[----:B-1----:R-:W1:Y:S10]  /*10e60*/  SHFL.IDX PT, R4, R3, 0x1, 0x181f ;  /* 0x00381f0003047f89 */ /* 0x002e7400000e0000 */
[----:B------:R-:W-:-:S02]  /*10e70*/  @!P1 LEA R7, R10, UR38, 0x1 ;  /* 0x000000260a079c11 */ /* 0x000fc4000f8e08ff */
[----:B0-----:R-:W-:Y:S02]  /*10e80*/  @!P1 LEA R6, P2, R11, R14, 0x1 ;  /* 0x0000000e0b069211 */ /* 0x001fe400078408ff */
[----:B------:R-:W0:Y:S03]  /*10e90*/  SHFL.IDX PT, R14, R0, 0x2, 0x181f ;  /* 0x00581f00000e7f89 */ /* 0x000e2600000e0000 */
        /* <DEDUP_REMOVED lines=14> */
.L_x_7363:
[----:B--2---:R-:W2:Y:S01]  /*10f80*/  LDL R4, [R1+0x4] ;  /* 0x0000040001047983 */ /* 0x004ea20000100800 */
[----:B------:R-:W-:Y:S01]  /*10f90*/  ULDC.64 UR4, c[0x0][0x208] ;  /* 0x0000820000047ab9 */ /* 0x000fe20000000a00 */
[----:B------:R-:W0:Y:S02]  /*10fa0*/  S2R R0, SR_TID.X ;  /* 0x0000000000007919 */ /* 0x000e240000002100 */
[----:B0-----:R-:W-:-:S05]  /*10fb0*/  IMAD.SHL.U32 R0, R0, 0x8, RZ ;  /* 0x0000000800007824 */ /* 0x001fca00078e00ff */
[----:B------:R-:W-:Y:S01]  /*10fc0*/  LOP3.LUT R0, R0, 0x38, RZ, 0xc0, !PT ;  /* 0x0000003800007812 */ /* 0x000fe200078ec0ff */
        /* <DEDUP_REMOVED lines=42> */
.L_x_7258:
[----:B------:R-:W2:Y:S01]  /*11270*/  LDL.LU.64 R6, [R1+0x20] ;  /* 0x0000200001067983 */ /* 0x000ea20000300a00 */
[----:B------:R-:W-:-:S03]  /*11280*/  ULDC.64 UR8, c[0x0][0x3e0] ;  /* 0x0000f80000087ab9 */ /* 0x000fc60000000a00 */
[----:B------:R-:W3:Y:S04]  /*11290*/  LDL.LU R2, [R1+0x2c] ;  /* 0x00002c0001027983 */ /* 0x000ee80000300800 */
[----:B0-----:R-:W4:Y:S01]  /*112a0*/  LDL.LU R4, [R1+0x8] ;  /* 0x0000080001047983 */ /* 0x001f220000300800 */
[----:B------:R-:W-:Y:S01]  /*112b0*/  UIMAD UR6, UR45, UR8, URZ ;  /* 0x000000082d0672a4 */ /* 0x000fe2000f8e023f */
[----:B------:R-:W-:Y:S01]  /*112c0*/  LOP3.LUT R17, R17, 0xfffffff7, RZ, 0xc0, !PT ;  /* 0xfffffff711117812 */ /* 0x000fe200078ec0ff */
[----:B------:R-:W0:Y:S02]  /*112d0*/  S2R R8, SR_TID.X ;  /* 0x0000000000087919 */ /* 0x000e240000002100 */
[----:B------:R-:W-:Y:S01]  /*112e0*/  UIMAD UR6, UR44, UR9, UR6 ;  /* 0x000000092c0672a4 */ /* 0x000fe2000f8e0206 */
[----:B0-----:R-:W-:-:S05]  /*112f0*/  IMAD.SHL.U32 R10, R8, 0x8, RZ ;  /* 0x00000008080a7824 */ /* 0x001fca00078e00ff */
[----:B------:R-:W-:Y:S02]  /*11300*/  LOP3.LUT R10, R10, 0x38, RZ, 0xc0, !PT ;  /* 0x000000380a0a7812 */ /* 0x000fe400078ec0ff */
[----:B--2---:R-:W-:Y:S02]  /*11310*/  R2UR UR5, R7 ;  /* 0x00000000070572ca */ /* 0x004fe400000e0000 */
[----:B------:R-:W0:Y:S01]  /*11320*/  LDC R7, c[0x0][0x448] ;  /* 0x00011200ff077b82 */ /* 0x000e220000000800 */
[----:B------:R-:W-:Y:S02]  /*11330*/  R2UR UR4, R6 ;  /* 0x00000000060472ca */ /* 0x000fe400000e0000 */
[----:B---3--:R-:W-:-:S13]  /*11340*/  R2UR UR5, R2 ;  /* 0x00000000020572ca */ /* 0x008fda00000e0000 */
[----:B------:R-:W-:-:S03]  /*11350*/  UIMAD.WIDE.U32 UR4, UR44, UR8, UR4 ;  /* 0x000000082c0472a5 */ /* 0x000fc6000f8e0004 */
[----:B------:R-:W-:Y:S01]  /*11360*/  ULDC.64 UR8, c[0x0][0x3d0] ;  /* 0x0000f40000087ab9 */ /* 0x000fe20000000a00 */
[----:B------:R-:W-:Y:S01]  /*11370*/  UIADD3 UR5, UR5, UR6, URZ ;  /* 0x0000000605057290 */ /* 0x000fe2000fffe03f */
[----:B0-----:R-:W-:-:S13]  /*11380*/  ISETP.NE.AND P0, PT, R7, 0x1, PT ;  /* 0x000000010700780c */ /* 0x001fda0003f05270 */
[----:B------:R-:W4:Y:S08]  /*11390*/  @P0 LDC R2, c[0x0][0x44c] ;  /* 0x00011300ff020b82 */ /* 0x000f300000000800 */
[----:B------:R-:W0:Y:S01]  /*113a0*/  @P0 LDC R0, c[0x0][0x450] ;  /* 0x00011400ff000b82 */ /* 0x000e220000000800 */
[----:B----4-:R-:W-:-:S04]  /*113b0*/  @P0 IMAD.HI.U32 R3, R4, R2, RZ ;  /* 0x0000000204030227 */ /* 0x010fc800078e00ff */
[----:B------:R-:W-:Y:S01]  /*113c0*/  IMAD.MOV.U32 R2, RZ, RZ, R4 ;  /* 0x000000ffff027224 */ /* 0x000fe200078e0004 */
[----:B0-----:R-:W-:-:S04]  /*113d0*/  @P0 SHF.R.U32.HI R2, RZ, R0, R3 ;  /* 0x00000000ff020219 */ /* 0x001fc80000011603 */
[--C-:B------:R-:W-:Y:S01]  /*113e0*/  SHF.R.S32.HI R3, RZ, 0x1f, R2.reuse ;  /* 0x0000001fff037819 */ /* 0x100fe20000011402 */
[----:B------:R-:W-:-:S04]  /*113f0*/  IMAD.MOV R0, RZ, RZ, -R2 ;  /* 0x000000ffff007224 */ /* 0x000fc800078e0a02 */
[----:B------:R-:W-:Y:S02]  /*11400*/  IMAD R0, R7, R0, R4 ;  /* 0x0000000007007224 */ /* 0x000fe400078e0204 */
[----:B------:R-:W-:Y:S02]  /*11410*/  IMAD R5, R3, UR8, RZ ;  /* 0x0000000803057c24 */ /* 0x000fe4000f8e02ff */
[----:B------:R-:W-:Y:S01]  /*11420*/  IMAD.U32 R3, RZ, RZ, UR8 ;  /* 0x00000008ff037e24 */ /* 0x000fe2000f8e00ff */
[----:B------:R-:W-:Y:S01]  /*11430*/  SHF.R.S32.HI R4, RZ, 0x1f, R0 ;  /* 0x0000001fff047819 */ /* 0x000fe20000011400 */
[C---:B------:R-:W-:Y:S02]  /*11440*/  IMAD R5, R2.reuse, UR9, R5 ;  /* 0x0000000902057c24 */ /* 0x040fe4000f8e0205 */
        /* <DEDUP_REMOVED lines=9> */
[----:B------:R-:W-:Y:S02]  /*114e0*/  ULDC UR4, c[0x0][0x3b8] ;  /* 0x0000ee0000047ab9 */ /* 0x000fe40000000800 */
[----:B------:R-:W-:Y:S02]  /*114f0*/  ISETP.GE.AND P3, PT, R10, UR4, PT ;  /* 0x000000040a007c0c */ /* 0x000fe4000bf66270 */
[----:B------:R-:W-:Y:S02]  /*11500*/  LEA.HI.X R6, R2, UR5, R3, 0x1, P0 ;  /* 0x0000000502067c11 */ /* 0x000fe400080f0c03 */
[----:B------:R-:W-:-:S04]  /*11510*/  LOP3.LUT R2, R10, 0x40, RZ, 0xfc, !PT ;  /* 0x000000400a027812 */ /* 0x000fc800078efcff */
[----:B------:R-:W-:Y:S02]  /*11520*/  ISETP.GE.AND P1, PT, R2, UR4, PT ;  /* 0x0000000402007c0c */ /* 0x000fe4000bf26270 */
[----:B------:R-:W-:Y:S02]  /*11530*/  LOP3.LUT R2, R10, 0x80, RZ, 0xfc, !PT ;  /* 0x000000800a027812 */ /* 0x000fe400078efcff */
[----:B------:R-:W-:Y:S02]  /*11540*/  SEL R4, RZ, 0x2, P1 ;  /* 0x00000002ff047807 */ /* 0x000fe40000800000 */
[----:B------:R-:W-:Y:S02]  /*11550*/  ISETP.GE.AND P2, PT, R2, UR4, PT ;  /* 0x0000000402007c0c */ /* 0x000fe4000bf46270 */
[----:B------:R-:W-:Y:S02]  /*11560*/  SEL R2, RZ, 0x1, P3 ;  /* 0x00000001ff027807 */ /* 0x000fe40001800000 */
[----:B------:R-:W-:-:S03]  /*11570*/  SEL R3, RZ, 0x4, P2 ;  /* 0x00000004ff037807 */ /* 0x000fc60001000000 */
[----:B------:R-:W-:Y:S02]  /*11580*/  @P1 LOP3.LUT R17, R17, 0x8, RZ, 0xfc, !PT ;  /* 0x0000000811111812 */ /* 0x000fe400078efcff */
[----:B------:R-:W-:Y:S02]  /*11590*/  IADD3 R2, R3, R4, R2 ;  /* 0x0000000403027210 */ /* 0x000fe40007ffe002 */
[C---:B------:R-:W-:Y:S02]  /*115a0*/  LOP3.LUT R3, R10.reuse, 0xc0, RZ, 0xfc, !PT ;  /* 0x000000c00a037812 */ /* 0x040fe400078efcff */
[----:B------:R-:W-:Y:S02]  /*115b0*/  LOP3.LUT R17, R17, 0xfffffffb, RZ, 0xc0, !PT ;  /* 0xfffffffb11117812 */ /* 0x000fe400078ec0ff */
[----:B------:R-:W-:Y:S02]  /*115c0*/  ISETP.GE.AND P5, PT, R3, UR4, PT ;  /* 0x0000000403007c0c */ /* 0x000fe4000bfa6270 */
[----:B------:R-:W-:-:S02]  /*115d0*/  LOP3.LUT R3, R10, 0x100, RZ, 0xfc, !PT ;  /* 0x000001000a037812 */ /* 0x000fc400078efcff */
[----:B------:R-:W-:Y:S02]  /*115e0*/  SEL R4, RZ, 0x8, P5 ;  /* 0x00000008ff047807 */ /* 0x000fe40002800000 */
[----:B------:R-:W-:Y:S02]  /*115f0*/  ISETP.GE.AND P0, PT, R3, UR4, PT ;  /* 0x0000000403007c0c */ /* 0x000fe4000bf06270 */
[----:B------:R-:W-:Y:S02]  /*11600*/  LOP3.LUT R17, R17, 0xffffffef, RZ, 0xc0, !PT ;  /* 0xffffffef11117812 */ /* 0x000fe400078ec0ff */
[----:B------:R-:W-:Y:S02]  /*11610*/  SEL R3, RZ, 0x10, P0 ;  /* 0x00000010ff037807 */ /* 0x000fe40000000000 */
[----:B------:R-:W-:Y:S02]  /*11620*/  @P3 LOP3.LUT R17, R17, 0x10, RZ, 0xfc, !PT ;  /* 0x0000001011113812 */ /* 0x000fe400078efcff */
[----:B------:R-:W-:-:S02]  /*11630*/  IADD3 R2, R3, R2, R4 ;  /* 0x0000000203027210 */ /* 0x000fc40007ffe004 */
[C---:B------:R-:W-:Y:S02]  /*11640*/  LOP3.LUT R3, R10.reuse, 0x180, RZ, 0xfc, !PT ;  /* 0x000001800a037812 */ /* 0x040fe400078efcff */
[----:B------:R-:W-:Y:S02]  /*11650*/  @P2 LOP3.LUT R17, R17, 0x4, RZ, 0xfc, !PT ;  /* 0x0000000411112812 */ /* 0x000fe400078efcff */
[----:B------:R-:W-:Y:S02]  /*11660*/  ISETP.GE.AND P1, PT, R3, UR4, PT ;  /* 0x0000000403007c0c */ /* 0x000fe4000bf26270 */
[----:B------:R-:W-:Y:S02]  /*11670*/  LOP3.LUT R3, R10, 0x140, RZ, 0xfc, !PT ;  /* 0x000001400a037812 */ /* 0x000fe400078efcff */
[----:B------:R-:W-:Y:S02]  /*11680*/  SEL R4, RZ, 0x40, P1 ;  /* 0x00000040ff047807 */ /* 0x000fe40000800000 */
[----:B------:R-:W-:-:S04]  /*11690*/  ISETP.GE.AND P1, PT, R3, UR4, PT ;  /* 0x0000000403007c0c */ /* 0x000fc8000bf26270 */
[----:B------:R-:W-:-:S04]  /*116a0*/  SEL R3, RZ, 0x20, P1 ;  /* 0x00000020ff037807 */ /* 0x000fc80000800000 */
[----:B------:R-:W-:Y:S02]  /*116b0*/  IADD3 R4, R4, R2, R3 ;  /* 0x0000000204047210 */ /* 0x000fe40007ffe003 */
[----:B------:R-:W-:-:S04]  /*116c0*/  LOP3.LUT R2, R10, 0x1c0, RZ, 0xfc, !PT ;  /* 0x000001c00a027812 */ /* 0x000fc800078efcff */
        /* <DEDUP_REMOVED lines=104> */
.L_x_7373:
        /* <DEDUP_REMOVED lines=38> */
.L_x_7261:
[----:B------:R-:W-:Y:S05]  /*11fb0*/  BSYNC B0 ;  /* 0x0000000000007941 */ /* 0x000fea0003800000 */
.L_x_7260:
        /* <DEDUP_REMOVED lines=9> */
.L_x_7374:
        /* <DEDUP_REMOVED lines=9> */
.L_x_7375:
        /* <DEDUP_REMOVED lines=8> */
.L_x_7267:
[----:B------:R-:W-:Y:S05]  /*12160*/  BSYNC B1 ;  /* 0x0000000000017941 */ /* 0x000fea0003800000 */
.L_x_7266:
        /* <DEDUP_REMOVED lines=11> */
.L_x_7268:
        /* <DEDUP_REMOVED lines=13> */
.L_x_7269:
        /* <DEDUP_REMOVED lines=13> */
.L_x_7270:
        /* <DEDUP_REMOVED lines=13> */
.L_x_7271:
        /* <DEDUP_REMOVED lines=13> */
.L_x_7272:
        /* <DEDUP_REMOVED lines=13> */
.L_x_7273:
        /* <DEDUP_REMOVED lines=13> */
.L_x_7274:
        /* <DEDUP_REMOVED lines=13> */
.L_x_7275:
        /* <DEDUP_REMOVED lines=8> */
.L_x_7264:
[----:B------:R-:W-:Y:S05]  /*12850*/  BSYNC B0 ;  /* 0x0000000000007941 */ /* 0x000fea0003800000 */
.L_x_7263:
        /* <DEDUP_REMOVED lines=30> */
.L_x_7317:
        /* <DEDUP_REMOVED lines=28> */
.L_x_7279:
[----:B------:R-:W1:Y:S01]  /*12c00*/  S2R R2, SR_TID.X ;  /* 0x0000000000027919 */ /* 0x000e620000002100 */
[----:B------:R-:W-:Y:S01]  /*12c10*/  BSSY B2, `(.L_x_7280) ;  /* 0x0000006000027945 */ /* 0x000fe20003800000 */
[----:B-1----:R-:W-:Y:S02]  /*12c20*/  LOP3.LUT R3, R2, 0x7f, RZ, 0xc0, !PT ;  /* 0x0000007f02037812 */ /* 0x002fe400078ec0ff */
[----:B------:R-:W-:Y:S02]  /*12c30*/  SHF.L.U32 R2, R0, 0x1f, RZ ;  /* 0x0000001f00027819 */ /* 0x000fe400000006ff */
[----:B------:R-:W-:Y:S02]  /*12c40*/  ISETP.NE.AND P2, PT, R3, RZ, PT ;  /* 0x000000ff0300720c */ /* 0x000fe40003f45270 */
[----:B------:R-:W1:Y:S02]  /*12c50*/  SYNCS.PHASECHK.TRANS64.TRYWAIT P0, [UR38+0x38848], R2 ;  /* 0x03884802ff0075a7 */ /* 0x000e640008000166 */
[----:B-1----:R-:W-:Y:S09]  /*12c60*/  @!P0 BRA `(.L_x_7281) ;  /* 0x0000003400f88947 */ /* 0x002ff20003800000 */
.L_x_7376:
[----:B------:R-:W-:Y:S05]  /*12c70*/  BSYNC B2 ;  /* 0x0000000000027941 */ /* 0x000fea0003800000 */
.L_x_7280:
[----:B------:R-:W-:Y:S04]  /*12c80*/  BSSY B2, `(.L_x_7282) ;  /* 0x0000007000027945 */ /* 0x000fe80003800000 */
[----:B------:R-:W-:Y:S05]  /*12c90*/  @P2 BRA `(.L_x_7283) ;  /* 0x0000000000142947 */ /* 0x000fea0003800000 */
[----:B------:R-:W-:Y:S01]  /*12ca0*/  ISETP.NE.AND P0, PT, R10, RZ, PT ;  /* 0x000000ff0a00720c */ /* 0x000fe20003f05270 */
[----:B-1----:R-:W-:-:S04]  /*12cb0*/  IMAD.MOV.U32 R3, RZ, RZ, 0x2000 ;  /* 0x00002000ff037424 */ /* 0x002fc800078e00ff */
[----:B------:R3:W-:Y:S08]  /*12cc0*/  SYNCS.ARRIVE.TRANS64 RZ, [UR38+0x38838], R3 ;  /* 0x03883803ffff79a7 */ /* 0x0007f00008000026 */
[----:B---3--:R-:W-:Y:S05]  /*12cd0*/  @!P0 BRA `(.L_x_7283) ;  /* 0x0000000000048947 */ /* 0x008fea0003800000 */
[----:B------:R-:W-:Y:S01]  /*12ce0*/  BPT.TRAP 0x1 ;  /* 0x000000040000795c */ /* 0x000fe20000300000 */
.L_x_7283:
[----:B------:R-:W-:Y:S05]  /*12cf0*/  BSYNC B2 ;  /* 0x0000000000027941 */ /* 0x000fea0003800000 */
.L_x_7282:
        /* <DEDUP_REMOVED lines=11> */
.L_x_7284:
        /* <DEDUP_REMOVED lines=10> */
.L_x_7377:
[----:B------:R-:W-:Y:S05]  /*12e50*/  BSYNC B2 ;  /* 0x0000000000027941 */ /* 0x000fea0003800000 */
.L_x_7285:
        /* <DEDUP_REMOVED lines=9> */
.L_x_7288:
[----:B------:R-:W-:Y:S05]  /*12ef0*/  BSYNC B2 ;  /* 0x0000000000027941 */ /* 0x000fea0003800000 */
.L_x_7287:
        /* <DEDUP_REMOVED lines=9> */
.L_x_7289:
        /* <DEDUP_REMOVED lines=13> */
.L_x_7290:
        /* <DEDUP_REMOVED lines=13> */
.L_x_7291:
        /* <DEDUP_REMOVED lines=13> */
.L_x_7292:
        /* <DEDUP_REMOVED lines=13> */
.L_x_7293:
        /* <DEDUP_REMOVED lines=13> */
.L_x_7294:
        /* <DEDUP_REMOVED lines=13> */
.L_x_7295:
        /* <DEDUP_REMOVED lines=13> */
.L_x_7296:
        /* <DEDUP_REMOVED lines=8> */
.L_x_7278:
[----:B------:R-:W-:Y:S05]  /*135c0*/  BSYNC B1 ;  /* 0x0000000000017941 */ /* 0x000fea0003800000 */
.L_x_7277:
        /* <DEDUP_REMOVED lines=27> */
.L_x_7299:
[----:B------:R-:W1:Y:S01]  /*13780*/  S2R R2, SR_TID.X ;  /* 0x0000000000027919 */ /* 0x000e620000002100 */
[----:B------:R-:W-:Y:S01]  /*13790*/  BSSY B2, `(.L_x_7300) ;  /* 0x0000006000027945 */ /* 0x000fe20003800000 */
[----:B-1----:R-:W-:Y:S02]  /*137a0*/  LOP3.LUT R3, R2, 0x7f, RZ, 0xc0, !PT ;  /* 0x0000007f02037812 */ /* 0x002fe400078ec0ff */
[----:B------:R-:W-:Y:S02]  /*137b0*/  SHF.L.U32 R2, R0, 0x1f, RZ ;  /* 0x0000001f00027819 */ /* 0x000fe400000006ff */
[----:B------:R-:W-:Y:S02]  /*137c0*/  ISETP.NE.AND P2, PT, R3, RZ, PT ;  /* 0x000000ff0300720c */ /* 0x000fe40003f45270 */
[----:B------:R-:W1:Y:S02]  /*137d0*/  SYNCS.PHASECHK.TRANS64.TRYWAIT P0, [UR38+0x38840], R2 ;  /* 0x03884002ff0075a7 */ /* 0x000e640008000166 */
[----:B-1----:R-:W-:Y:S09]  /*137e0*/  @!P0 BRA `(.L_x_7301) ;  /* 0x0000002c00488947 */ /* 0x002ff20003800000 */
.L_x_7378:
[----:B------:R-:W-:Y:S05]  /*137f0*/  BSYNC B2 ;  /* 0x0000000000027941 */ /* 0x000fea0003800000 */
.L_x_7300:
[----:B------:R-:W-:Y:S04]  /*13800*/  BSSY B2, `(.L_x_7302) ;  /* 0x0000007000027945 */ /* 0x000fe80003800000 */
[----:B------:R-:W-:Y:S05]  /*13810*/  @P2 BRA `(.L_x_7303) ;  /* 0x0000000000142947 */ /* 0x000fea0003800000 */
[----:B------:R-:W-:Y:S01]  /*13820*/  ISETP.NE.AND P0, PT, R10, RZ, PT ;  /* 0x000000ff0a00720c */ /* 0x000fe20003f05270 */
[----:B-1----:R-:W-:-:S04]  /*13830*/  IMAD.MOV.U32 R3, RZ, RZ, 0x2000 ;  /* 0x00002000ff037424 */ /* 0x002fc800078e00ff */
[----:B------:R3:W-:Y:S08]  /*13840*/  SYNCS.ARRIVE.TRANS64 RZ, [UR38+0x38830], R3 ;  /* 0x03883003ffff79a7 */ /* 0x0007f00008000026 */
[----:B---3--:R-:W-:Y:S05]  /*13850*/  @!P0 BRA `(.L_x_7303) ;  /* 0x0000000000048947 */ /* 0x008fea0003800000 */
[----:B------:R-:W-:Y:S01]  /*13860*/  BPT.TRAP 0x1 ;  /* 0x000000040000795c */ /* 0x000fe20000300000 */
.L_x_7303:
[----:B------:R-:W-:Y:S05]  /*13870*/  BSYNC B2 ;  /* 0x0000000000027941 */ /* 0x000fea0003800000 */
.L_x_7302:
        /* <DEDUP_REMOVED lines=11> */
.L_x_7304:
        /* <DEDUP_REMOVED lines=11> */
.L_x_7379:
[----:B------:R-:W-:Y:S05]  /*139e0*/  BSYNC B2 ;  /* 0x0000000000027941 */ /* 0x000fea0003800000 */
.L_x_7305:
        /* <DEDUP_REMOVED lines=9> */
.L_x_7308:
[----:B------:R-:W-:Y:S05]  /*13a80*/  BSYNC B2 ;  /* 0x0000000000027941 */ /* 0x000fea0003800000 */
.L_x_7307:
        /* <DEDUP_REMOVED lines=9> */
.L_x_7309:
        /* <DEDUP_REMOVED lines=13> */
.L_x_7310:
        /* <DEDUP_REMOVED lines=13> */
.L_x_7311:
        /* <DEDUP_REMOVED lines=13> */
.L_x_7312:
        /* <DEDUP_REMOVED lines=13> */
.L_x_7313:
        /* <DEDUP_REMOVED lines=13> */
.L_x_7314:
        /* <DEDUP_REMOVED lines=13> */
.L_x_7315:
        /* <DEDUP_REMOVED lines=13> */
.L_x_7316:
        /* <DEDUP_REMOVED lines=8> */
.L_x_7298:
[----:B------:R-:W-:Y:S05]  /*14150*/  BSYNC B1 ;  /* 0x0000000000017941 */ /* 0x000fea0003800000 */
.L_x_7297:
[----:B------:R-:W-:Y:S01]  /*14160*/  VIADD R8, R8, 0xfffffffe ;  /* 0xfffffffe08087836 */ /* 0x000fe20000000000 */
[----:B------:R-:W-:Y:S06]  /*14170*/  @P1 BRA `(.L_x_7317) ;  /* 0xffffffe800301947 */ /* 0x000fec000383ffff */
[----:B------:R-:W-:Y:S05]  /*14180*/  BSYNC B0 ;  /* 0x0000000000007941 */ /* 0x000fea0003800000 */
.L_x_7276:
        /* <DEDUP_REMOVED lines=26> */
.L_x_7320:
[----:B------:R-:W1:Y:S01]  /*14330*/  S2R R2, SR_TID.X ;  /* 0x0000000000027919 */ /* 0x000e620000002100 */
[----:B------:R-:W-:Y:S01]  /*14340*/  BSSY B1, `(.L_x_7321) ;  /* 0x0000006000017945 */ /* 0x000fe20003800000 */
[----:B-1----:R-:W-:Y:S02]  /*14350*/  LOP3.LUT R3, R2, 0x7f, RZ, 0xc0, !PT ;  /* 0x0000007f02037812 */ /* 0x002fe400078ec0ff */
[----:B------:R-:W-:Y:S02]  /*14360*/  SHF.L.U32 R2, R0, 0x1f, RZ ;  /* 0x0000001f00027819 */ /* 0x000fe400000006ff */
[----:B------:R-:W-:Y:S02]  /*14370*/  ISETP.NE.AND P1, PT, R3, RZ, PT ;  /* 0x000000ff0300720c */ /* 0x000fe40003f25270 */
[----:B------:R-:W1:Y:S02]  /*14380*/  SYNCS.PHASECHK.TRANS64.TRYWAIT P0, [UR38+0x38848], R2 ;  /* 0x03884802ff0075a7 */ /* 0x000e640008000166 */
[----:B-1----:R-:W-:Y:S09]  /*14390*/  @!P0 BRA `(.L_x_7322) ;  /* 0x00000020008c8947 */ /* 0x002ff20003800000 */
.L_x_7380:
[----:B------:R-:W-:Y:S05]  /*143a0*/  BSYNC B1 ;  /* 0x0000000000017941 */ /* 0x000fea0003800000 */
.L_x_7321:
[----:B------:R-:W-:Y:S04]  /*143b0*/  BSSY B1, `(.L_x_7323) ;  /* 0x0000007000017945 */ /* 0x000fe80003800000 */
[----:B------:R-:W-:Y:S05]  /*143c0*/  @P1 BRA `(.L_x_7324) ;  /* 0x0000000000141947 */ /* 0x000fea0003800000 */
[----:B------:R-:W-:Y:S01]  /*143d0*/  ISETP.NE.AND P0, PT, R10, RZ, PT ;  /* 0x000000ff0a00720c */ /* 0x000fe20003f05270 */
[----:B-1----:R-:W-:-:S04]  /*143e0*/  IMAD.MOV.U32 R3, RZ, RZ, 0x2000 ;  /* 0x00002000ff037424 */ /* 0x002fc800078e00ff */
[----:B------:R3:W-:Y:S08]  /*143f0*/  SYNCS.ARRIVE.TRANS64 RZ, [UR38+0x38838], R3 ;  /* 0x03883803ffff79a7 */ /* 0x0007f00008000026 */
[----:B---3--:R-:W-:Y:S05]  /*14400*/  @!P0 BRA `(.L_x_7324) ;  /* 0x0000000000048947 */ /* 0x008fea0003800000 */
[----:B------:R-:W-:Y:S01]  /*14410*/  BPT.TRAP 0x1 ;  /* 0x000000040000795c */ /* 0x000fe20000300000 */
.L_x_7324:
[----:B------:R-:W-:Y:S05]  /*14420*/  BSYNC B1 ;  /* 0x0000000000017941 */ /* 0x000fea0003800000 */
.L_x_7323:
        /* <DEDUP_REMOVED lines=11> */
.L_x_7325:
        /* <DEDUP_REMOVED lines=11> */
.L_x_7381:
[----:B------:R-:W-:Y:S05]  /*14590*/  BSYNC B1 ;  /* 0x0000000000017941 */ /* 0x000fea0003800000 */
.L_x_7326:
        /* <DEDUP_REMOVED lines=9> */
.L_x_7329:
[----:B------:R-:W-:Y:S05]  /*14630*/  BSYNC B1 ;  /* 0x0000000000017941 */ /* 0x000fea0003800000 */
.L_x_7328:
        /* <DEDUP_REMOVED lines=9> */
.L_x_7330:
        /* <DEDUP_REMOVED lines=13> */
.L_x_7331:
        /* <DEDUP_REMOVED lines=13> */
.L_x_7332:
        /* <DEDUP_REMOVED lines=13> */
.L_x_7333:
        /* <DEDUP_REMOVED lines=13> */
.L_x_7334:
        /* <DEDUP_REMOVED lines=13> */
.L_x_7335:
        /* <DEDUP_REMOVED lines=13> */
.L_x_7336:
        /* <DEDUP_REMOVED lines=13> */
.L_x_7337:
        /* <DEDUP_REMOVED lines=8> */
.L_x_7319:
[----:B------:R-:W-:Y:S05]  /*14d00*/  BSYNC B0 ;  /* 0x0000000000007941 */ /* 0x000fea0003800000 */
.L_x_7318:
[----:B------:R-:W-:Y:S01]  /*14d10*/  LOP3.LUT R0, R0, 0x1, RZ, 0x3c, !PT ;  /* 0x0000000100007812 */ /* 0x000fe200078e3cff */
[----:B------:R-:W-:Y:S02]  /*14d20*/  IMAD.MOV.U32 R6, RZ, RZ, RZ ;  /* 0x000000ffff067224 */ /* 0x000fe400078e00ff */
[----:B------:R-:W-:-:S07]  /*14d30*/  IMAD.MOV.U32 R9, RZ, RZ, RZ ;  /* 0x000000ffff097224 */ /* 0x000fce00078e00ff */
.L_x_7245:
[----:B------:R-:W1:Y:S01]  /*14d40*/  S2R R3, SR_CgaCtaId ;  /* 0x0000000000037919 */ /* 0x000e620000008800 */
[----:B------:R-:W-:Y:S02]  /*14d50*/  MOV R2, 0x400 ;  /* 0x0000040000027802 */ /* 0x000fe40000000f00 */
[----:B------:R-:W-:Y:S02]  /*14d60*/  SHF.L.U32 R9, R9, 0x1f, RZ ;  /* 0x0000001f09097819 */ /* 0x000fe400000006ff */
[----:B-1----:R-:W-:-:S04]  /*14d70*/  LEA R2, R3, R2, 0x18 ;  /* 0x0000000203027211 */ /* 0x002fc800078ec0ff */
[----:B------:R-:W1:Y:S02]  /*14d80*/  SYNCS.PHASECHK.TRANS64.TRYWAIT P0, [R2+URZ+0x38820], R9 ;  /* 0x03882009020075a7 */ /* 0x000e64000800017f */
[----:B-1----:R-:W-:Y:S05]  /*14d90*/  @!P0 BRA `(.L_x_7338) ;  /* 0x00000018003c8947 */ /* 0x002fea0003800000 */
.L_x_7382:
[----:B------:R-:W-:-:S03]  /*14da0*/  UMOV UR4, 0xffffffff ;  /* 0xffffffff00047882 */ /* 0x000fc60000000000 */
[----:B------:R-:W-:Y:S05]  /*14db0*/  BRA.DIV UR4, `(.L_x_7339) ;  /* 0x0000001a04487947 */ /* 0x000fea000b800000 */
[----:B------:R-:W3:Y:S02]  /*14dc0*/  S2R R3, SR_TID.X ;  /* 0x0000000000037919 */ /* 0x000ee40000002100 */
[----:B---3--:R-:W-:-:S04]  /*14dd0*/  SHF.R.U32.HI R3, RZ, 0x5, R3 ;  /* 0x00000005ff037819 */ /* 0x008fc80000011603 */
[----:B------:R-:W-:-:S05]  /*14de0*/  LOP3.LUT R3, R3, 0x3, RZ, 0xc0, !PT ;  /* 0x0000000303037812 */ /* 0x000fca00078ec0ff */
[----:B--2---:R2:W3:Y:S02]  /*14df0*/  SHFL.IDX PT, R14, R3, RZ, 0x1f ;  /* 0x00001fff030e7589 */ /* 0x0044e400000e0000 */
.L_x_7385:
[----:B---3--:R-:W-:-:S13]  /*14e00*/  ISETP.NE.AND P0, PT, R14, RZ, PT ;  /* 0x000000ff0e00720c */ /* 0x008fda0003f05270 */
[----:B------:R-:W-:Y:S05]  /*14e10*/  @P0 BRA `(.L_x_7201) ;  /* 0x0000000000900947 */ /* 0x000fea0003800000 */
[----:B------:R-:W-:-:S03]  /*14e20*/  UMOV UR4, 0xffffffff ;  /* 0xffffffff00047882 */ /* 0x000fc60000000000 */
[----:B------:R-:W-:Y:S05]  /*14e30*/  BRA.DIV UR4, `(.L_x_7340) ;  /* 0x0000001a045c7947 */ /* 0x000fea000b800000 */
[----:B------:R-:W-:-:S13]  /*14e40*/  ELECT P6, URZ, PT ;  /* 0x00000000003f782f */ /* 0x000fda00038c0000 */
.L_x_7388:
        /* <DEDUP_REMOVED lines=8> */
.L_x_7341:
        /* <DEDUP_REMOVED lines=12> */
.L_x_7389:
[----:B------:R-:W3:Y:S02]  /*14f90*/  SYNCS.PHASECHK.TRANS64.TRYWAIT P0, [R5+URZ], R0 ;  /* 0x00000000050075a7 */ /* 0x000ee4000800017f */
[----:B---3--:R-:W-:Y:S05]  /*14fa0*/  @!P0 BRA `(.L_x_7343) ;  /* 0x0000001800348947 */ /* 0x008fea0003800000 */
.L_x_7390:
[----:B------:R-:W-:Y:S05]  /*14fb0*/  @!P2 BRA `(.L_x_7344) ;  /* 0x000000000004a947 */ /* 0x000fea0003800000 */
[----:B------:R-:W-:Y:S01]  /*14fc0*/  BPT.TRAP 0x1 ;  /* 0x000000040000795c */ /* 0x000fe20000300000 */
.L_x_7344:
[----:B-1----:R-:W-:-:S04]  /*14fd0*/  VIADD R2, R2, 0x38860 ;  /* 0x0003886002027836 */ /* 0x002fc80000000000 */
[----:B---3--:R-:W-:-:S04]  /*14fe0*/  IMAD R5, R6, 0x8, R2 ;  /* 0x0000000806057824 */ /* 0x008fc800078e0202 */
[----:B------:R-:W1:Y:S02]  /*14ff0*/  SYNCS.PHASECHK.TRANS64.TRYWAIT P0, [R5+URZ], R4 ;  /* 0x00000004050075a7 */ /* 0x000e64000800017f */
[----:B-1----:R-:W-:Y:S05]  /*15000*/  @!P0 BRA `(.L_x_7345) ;  /* 0x0000001800308947 */ /* 0x002fea0003800000 */
.L_x_7391:
[----:B------:R-:W-:-:S07]  /*15010*/  IMAD R3, R3, 0x8, R2 ;  /* 0x0000000803037824 */ /* 0x000fce00078e0202 */
.L_x_7346:
[----:B---3--:R3:W4:Y:S02]  /*15020*/  SYNCS.PHASECHK.TRANS64.TRYWAIT P0, [R3+URZ], R0 ;  /* 0x00000000030075a7 */ /* 0x008724000800017f */
[----:B----4-:R-:W-:Y:S05]  /*15030*/  @!P0 NANOSLEEP.SYNCS 0x989680 ;  /* 0x009896800000895d */ /* 0x010fea0003900000 */
[----:B------:R-:W4:Y:S02]  /*15040*/  @!P0 SYNCS.PHASECHK.TRANS64 P0, [R3+URZ], R0 ;  /* 0x00000000030085a7 */ /* 0x000f24000800007f */
[----:B----4-:R-:W-:Y:S05]  /*15050*/  @!P0 BRA `(.L_x_7346) ;  /* 0xfffffffc00f08947 */ /* 0x010fea000383ffff */
.L_x_7201:
[----:B------:R-:W-:Y:S05]  /*15060*/  BSYNC B6 ;  /* 0x0000000000067941 */ /* 0x000fea0003800000 */
.L_x_7198:
[----:B------:R-:W-:Y:S05]  /*15070*/  EXIT ;  /* 0x000000000000794d */ /* 0x000fea0003800000 */
.L_x_7209:
[----:B0-----:R0:W1:Y:S02]  /*15080*/  SYNCS.PHASECHK.TRANS64.TRYWAIT P0, [R196+URZ+0x38800], R9 ;  /* 0x03880009c40075a7 */ /* 0x001064000800017f */
[----:B-1----:R-:W-:Y:S05]  /*15090*/  @!P0 NANOSLEEP.SYNCS 0x989680 ;  /* 0x009896800000895d */ /* 0x002fea0003900000 */
[----:B------:R-:W1:Y:S02]  /*150a0*/  @!P0 SYNCS.PHASECHK.TRANS64 P0, [R196+URZ+0x38800], R9 ;  /* 0x03880009c40085a7 */ /* 0x000e64000800007f */
[----:B-1----:R-:W-:Y:S05]  /*150b0*/  @!P0 BRA `(.L_x_7209) ;  /* 0xfffffffc00f08947 */ /* 0x002fea000383ffff */
[----:B------:R-:W-:Y:S05]  /*150c0*/  BRA `(.L_x_7347) ;  /* 0xfffffee400747947 */ /* 0x000fea000383ffff */
.L_x_7213:
[----:B--2---:R2:W3:Y:S02]  /*150d0*/  SYNCS.PHASECHK.TRANS64.TRYWAIT P1, [R196+URZ+0x38830], R9 ;  /* 0x03883009c40075a7 */ /* 0x0044e4000802017f */
[----:B---3--:R-:W-:Y:S05]  /*150e0*/  @!P1 NANOSLEEP.SYNCS 0x989680 ;  /* 0x009896800000995d */ /* 0x008fea0003900000 */
[----:B------:R-:W3:Y:S02]  /*150f0*/  @!P1 SYNCS.PHASECHK.TRANS64 P1, [R196+URZ+0x38830], R9 ;  /* 0x03883009c40095a7 */ /* 0x000ee4000802007f */
[----:B---3--:R-:W-:Y:S05]  /*15100*/  @!P1 BRA `(.L_x_7213) ;  /* 0xfffffffc00f09947 */ /* 0x008fea000383ffff */
[----:B------:R-:W-:Y:S05]  /*15110*/  BRA `(.L_x_7212) ;  /* 0xfffffee400c07947 */ /* 0x000fea000383ffff */
.L_x_7214:
[----:B---3--:R3:W4:Y:S02]  /*15120*/  SYNCS.PHASECHK.TRANS64.TRYWAIT P1, [R196+URZ+0x38810], R9 ;  /* 0x03881009c40075a7 */ /* 0x008724000802017f */
[----:B----4-:R-:W-:Y:S05]  /*15130*/  @!P1 NANOSLEEP.SYNCS 0x989680 ;  /* 0x009896800000995d */ /* 0x010fea0003900000 */
[----:B------:R-:W4:Y:S02]  /*15140*/  @!P1 SYNCS.PHASECHK.TRANS64 P1, [R196+URZ+0x38810], R9 ;  /* 0x03881009c40095a7 */ /* 0x000f24000802007f */
[----:B----4-:R-:W-:Y:S05]  /*15150*/  @!P1 BRA `(.L_x_7214) ;  /* 0xfffffffc00f09947 */ /* 0x010fea000383ffff */
[----:B------:R-:W-:Y:S05]  /*15160*/  BRA `(.L_x_7348) ;  /* 0xfffffee800b07947 */ /* 0x000fea000383ffff */
.L_x_7218:
[----:B------:R0:W0:Y:S02]  /*15170*/  SYNCS.PHASECHK.TRANS64.TRYWAIT P1, [R196+URZ+0x38850], R9 ;  /* 0x03885009c40075a7 */ /* 0x000024000802017f */
[----:B0-----:R-:W-:Y:S05]  /*15180*/  @!P1 NANOSLEEP.SYNCS 0x989680 ;  /* 0x009896800000995d */ /* 0x001fea0003900000 */
[----:B------:R-:W0:Y:S02]  /*15190*/  @!P1 SYNCS.PHASECHK.TRANS64 P1, [R196+URZ+0x38850], R9 ;  /* 0x03885009c40095a7 */ /* 0x000e24000802007f */
[----:B0-----:R-:W-:Y:S05]  /*151a0*/  @!P1 BRA `(.L_x_7218) ;  /* 0xfffffffc00f09947 */ /* 0x001fea000383ffff */
[----:B------:R-:W-:Y:S05]  /*151b0*/  BRA `(.L_x_7217) ;  /* 0xfffffee800dc7947 */ /* 0x000fea000383ffff */
.L_x_7223:
[----:B-1----:R1:W2:Y:S02]  /*151c0*/  SYNCS.PHASECHK.TRANS64.TRYWAIT P3, [R198+URZ+0x38830], R205 ;  /* 0x038830cdc60075a7 */ /* 0x0022a4000806017f */
[----:B--2---:R-:W-:Y:S05]  /*151d0*/  @!P3 NANOSLEEP.SYNCS 0x989680 ;  /* 0x009896800000b95d */ /* 0x004fea0003900000 */
[----:B------:R-:W2:Y:S02]  /*151e0*/  @!P3 SYNCS.PHASECHK.TRANS64 P3, [R198+URZ+0x38830], R205 ;  /* 0x038830cdc600b5a7 */ /* 0x000ea4000806007f */
[----:B--2---:R-:W-:Y:S05]  /*151f0*/  @!P3 BRA `(.L_x_7223) ;  /* 0xfffffffc00f0b947 */ /* 0x004fea000383ffff */
[----:B------:R-:W-:Y:S05]  /*15200*/  BRA `(.L_x_7222) ;  /* 0xffffff1400cc7947 */ /* 0x000fea000383ffff */
.L_x_7227:
[----:B---3--:R3:W4:Y:S02]  /*15210*/  SYNCS.PHASECHK.TRANS64.TRYWAIT P3, [R198+URZ+0x38850], R205 ;  /* 0x038850cdc60075a7 */ /* 0x008724000806017f */
[----:B----4-:R-:W-:Y:S05]  /*15220*/  @!P3 NANOSLEEP.SYNCS 0x989680 ;  /* 0x009896800000b95d */ /* 0x010fea0003900000 */
[----:B------:R-:W4:Y:S02]  /*15230*/  @!P3 SYNCS.PHASECHK.TRANS64 P3, [R198+URZ+0x38850], R205 ;  /* 0x038850cdc600b5a7 */ /* 0x000f24000806007f */
[----:B----4-:R-:W-:Y:S05]  /*15240*/  @!P3 BRA `(.L_x_7227) ;  /* 0xfffffffc00f0b947 */ /* 0x010fea000383ffff */
[----:B------:R-:W-:Y:S05]  /*15250*/  BRA `(.L_x_7226) ;  /* 0xffffff1800947947 */ /* 0x000fea000383ffff */
.L_x_7233:
[----:B-1----:R1:W3:Y:S02]  /*15260*/  SYNCS.PHASECHK.TRANS64.TRYWAIT P1, [R186+URZ+0x38830], R185 ;  /* 0x038830b9ba0075a7 */ /* 0x0022e4000802017f */
[----:B---3--:R-:W-:Y:S05]  /*15270*/  @!P1 NANOSLEEP.SYNCS 0x989680 ;  /* 0x009896800000995d */ /* 0x008fea0003900000 */
[----:B------:R-:W3:Y:S02]  /*15280*/  @!P1 SYNCS.PHASECHK.TRANS64 P1, [R186+URZ+0x38830], R185 ;  /* 0x038830b9ba0095a7 */ /* 0x000ee4000802007f */
[----:B---3--:R-:W-:Y:S05]  /*15290*/  @!P1 BRA `(.L_x_7233) ;  /* 0xfffffffc00f09947 */ /* 0x008fea000383ffff */
[----:B------:R-:W-:Y:S05]  /*152a0*/  BRA `(.L_x_7232) ;  /* 0xffffff4800387947 */ /* 0x000fea000383ffff */
.L_x_7237:
[----:B---3--:R3:W4:Y:S02]  /*152b0*/  SYNCS.PHASECHK.TRANS64.TRYWAIT P1, [R186+URZ+0x38850], R185 ;  /* 0x038850b9ba0075a7 */ /* 0x008724000802017f */
[----:B----4-:R-:W-:Y:S05]  /*152c0*/  @!P1 NANOSLEEP.SYNCS 0x989680 ;  /* 0x009896800000995d */ /* 0x010fea0003900000 */
[----:B------:R-:W4:Y:S02]  /*152d0*/  @!P1 SYNCS.PHASECHK.TRANS64 P1, [R186+URZ+0x38850], R185 ;  /* 0x038850b9ba0095a7 */ /* 0x000f24000802007f */
[----:B----4-:R-:W-:Y:S05]  /*152e0*/  @!P1 BRA `(.L_x_7237) ;  /* 0xfffffffc00f09947 */ /* 0x010fea000383ffff */
[----:B------:R-:W-:Y:S05]  /*152f0*/  BRA `(.L_x_7236) ;  /* 0xffffff4800c07947 */ /* 0x000fea000383ffff */
.L_x_7250:
[----:B------:R-:W-:Y:S02]  /*15300*/  IMAD.MOV.U32 R13, RZ, RZ, R6 ;  /* 0x000000ffff0d7224 */ /* 0x000fe400078e0006 */
[----:B------:R-:W-:Y:S02]  /*15310*/  IMAD.MOV.U32 R12, RZ, RZ, RZ ;  /* 0x000000ffff0c7224 */ /* 0x000fe400078e00ff */
[----:B------:R-:W-:Y:S02]  /*15320*/  IMAD.MOV.U32 R11, RZ, RZ, 0x1f ;  /* 0x0000001fff0b7424 */ /* 0x000fe400078e00ff */
[----:B------:R-:W-:-:S07]  /*15330*/  IMAD.MOV.U32 R15, RZ, RZ, -0x1 ;  /* 0xffffffffff0f7424 */ /* 0x000fce00078e00ff */
[----:B------:R-:W-:Y:S05]  /*15340*/  WARPSYNC.COLLECTIVE R15, `(.L_x_7349) ;  /* 0x000000000f087348 */ /* 0x000fea0003c00000 */
[----:B------:R0:W1:Y:S02]  /*15350*/  SHFL.IDX P6, R14, R13, R12, R11 ;  /* 0x0000000c0d0e7389 */ /* 0x00006400000c000b */
[----:B01----:R-:W-:Y:S01]  /*15360*/  ENDCOLLECTIVE ;  /* 0x000000000000791b */ /* 0x003fe20003800000 */
.L_x_7349:
[----:B------:R-:W-:Y:S05]  /*15370*/  BRA `(.L_x_7350) ;  /* 0xffffffb000187947 */ /* 0x000fea000383ffff */
.L_x_7252:
[----:B------:R-:W-:Y:S01]  /*15380*/  BSSY B0, `(.L_x_7351) ;  /* 0x0000006000007945 */ /* 0x000fe20003800000 */
[----:B------:R-:W-:-:S07]  /*15390*/  IMAD.MOV.U32 R15, RZ, RZ, -0x1 ;  /* 0xffffffffff0f7424 */ /* 0x000fce00078e00ff */
[----:B0-----:R-:W-:Y:S05]  /*153a0*/  WARPSYNC.COLLECTIVE R15, `(.L_x_7352) ;  /* 0x000000000f0c7348 */ /* 0x001fea0003c00000 */
[----:B------:R-:W-:Y:S02]  /*153b0*/  ELECT P6, UR62, PT ;  /* 0x00000000003e782f */ /* 0x000fe400038c0000 */
[----:B------:R-:W-:Y:S01]  /*153c0*/  MOV R14, UR62 ;  /* 0x0000003e000e7c02 */ /* 0x000fe20008000f00 */
[----:B0-----:R-:W-:Y:S10]  /*153d0*/  ENDCOLLECTIVE ;  /* 0x000000000000791b */ /* 0x001ff40003800000 */
.L_x_7352:
[----:B------:R-:W-:Y:S05]  /*153e0*/  BSYNC B0 ;  /* 0x0000000000007941 */ /* 0x000fea0003800000 */
.L_x_7351:
[----:B------:R-:W-:Y:S05]  /*153f0*/  BRA `(.L_x_7353) ;  /* 0xffffffb0001c7947 */ /* 0x000fea000383ffff */
.L_x_7254:
[----:B0-----:R-:W-:-:S04]  /*15400*/  IMAD.U32 R3, RZ, RZ, UR38 ;  /* 0x00000026ff037e24 */ /* 0x001fc8000f8e00ff */
[----:B------:R0:W1:Y:S03]  /*15410*/  SYNCS.PHASECHK.TRANS64.TRYWAIT P0, [R3+URZ+0x38840], R0 ;  /* 0x03884000030075a7 */ /* 0x000066000800017f */
[----:B-1----:R-:W-:Y:S05]  /*15420*/  @!P0 NANOSLEEP.SYNCS 0x989680 ;  /* 0x009896800000895d */ /* 0x002fea0003900000 */
[----:B------:R-:W1:Y:S02]  /*15430*/  @!P0 SYNCS.PHASECHK.TRANS64 P0, [R3+URZ+0x38840], R0 ;  /* 0x03884000030085a7 */ /* 0x000e64000800007f */
[----:B-1----:R-:W-:Y:S05]  /*15440*/  @!P0 BRA `(.L_x_7254) ;  /* 0xfffffffc00ec8947 */ /* 0x002fea000383ffff */
[----:B------:R-:W-:Y:S05]  /*15450*/  BRA `(.L_x_7354) ;  /* 0xffffffb000807947 */ /* 0x000fea000383ffff */
.L_x_7257:
[----:B------:R-:W-:Y:S02]  /*15460*/  IMAD.MOV.U32 R13, RZ, RZ, R3 ;  /* 0x000000ffff0d7224 */ /* 0x000fe400078e0003 */
[----:B------:R-:W-:Y:S02]  /*15470*/  IMAD.MOV.U32 R12, RZ, RZ, RZ ;  /* 0x000000ffff0c7224 */ /* 0x000fe400078e00ff */
[----:B------:R-:W-:Y:S02]  /*15480*/  IMAD.MOV.U32 R11, RZ, RZ, 0x181f ;  /* 0x0000181fff0b7424 */ /* 0x000fe400078e00ff */
[----:B------:R-:W-:Y:S02]  /*15490*/  IMAD.MOV.U32 R15, RZ, RZ, -0x1 ;  /* 0xffffffffff0f7424 */ /* 0x000fe400078e00ff */
[----:B------:R-:W-:Y:S02]  /*154a0*/  IMAD R6, R8, 0x40, R6 ;  /* 0x0000004008067824 */ /* 0x000fe400078e0206 */
[----:B------:R-:W-:-:S07]  /*154b0*/  IMAD.SHL.U32 R8, R9, 0x8, RZ ;  /* 0x0000000809087824 */ /* 0x000fce00078e00ff */
[----:B------:R-:W-:Y:S05]  /*154c0*/  WARPSYNC.COLLECTIVE R15, `(.L_x_7355) ;  /* 0x000000000f087348 */ /* 0x000fea0003c00000 */
[----:B------:R0:W1:Y:S02]  /*154d0*/  SHFL.IDX P6, R14, R13, R12, R11 ;  /* 0x0000000c0d0e7389 */ /* 0x00006400000c000b */
[----:B01----:R-:W-:Y:S01]  /*154e0*/  ENDCOLLECTIVE ;  /* 0x000000000000791b */ /* 0x003fe20003800000 */
.L_x_7355:
[----:B------:R-:W-:Y:S01]  /*154f0*/  LOP3.LUT R8, R8, 0x38, RZ, 0xc0, !PT ;  /* 0x0000003808087812 */ /* 0x000fe200078ec0ff */
[----:B------:R0:W-:Y:S01]  /*15500*/  STL [R1+0x4], R6 ;  /* 0x0000040601007387 */ /* 0x0001e20000100800 */
[----:B------:R-:W-:Y:S02]  /*15510*/  IMAD.MOV.U32 R13, RZ, RZ, R0 ;  /* 0x000000ffff0d7224 */ /* 0x000fe400078e0000 */
[----:B------:R-:W-:-:S07]  /*15520*/  IMAD.MOV.U32 R4, RZ, RZ, R14 ;  /* 0x000000ffff047224 */ /* 0x000fce00078e000e */
[----:B0-----:R-:W-:Y:S05]  /*15530*/  WARPSYNC.COLLECTIVE R15, `(.L_x_7356) ;  /* 0x000000000f087348 */ /* 0x001fea0003c00000 */
[----:B------:R1:W2:Y:S02]  /*15540*/  SHFL.IDX P6, R14, R13, R12, R11 ;  /* 0x0000000c0d0e7389 */ /* 0x0002a400000c000b */
[----:B012---:R-:W-:Y:S01]  /*15550*/  ENDCOLLECTIVE ;  /* 0x000000000000791b */ /* 0x007fe20003800000 */
.L_x_7356:
        /* <DEDUP_REMOVED lines=17> */
.L_x_7357:
        /* <DEDUP_REMOVED lines=11> */
.L_x_7358:
        /* <DEDUP_REMOVED lines=15> */
.L_x_7359:
[----:B------:R-:W-:Y:S01]  /*15810*/  @!P1 LEA R6, R10, UR38, 0x1 ;  /* 0x000000260a069c11 */ /* 0x000fe2000f8e08ff */
[----:B------:R-:W-:Y:S02]  /*15820*/  IMAD.MOV.U32 R13, RZ, RZ, R0 ;  /* 0x000000ffff0d7224 */ /* 0x000fe400078e0000 */
[----:B------:R-:W-:-:S07]  /*15830*/  IMAD.MOV.U32 R4, RZ, RZ, R14 ;  /* 0x000000ffff047224 */ /* 0x000fce00078e000e */
[----:B------:R-:W-:Y:S05]  /*15840*/  WARPSYNC.COLLECTIVE R15, `(.L_x_7360) ;  /* 0x000000000f087348 */ /* 0x000fea0003c00000 */
[----:B------:R0:W1:Y:S02]  /*15850*/  SHFL.IDX P6, R14, R13, R12, R11 ;  /* 0x0000000c0d0e7389 */ /* 0x00006400000c000b */
[----:B01----:R-:W-:Y:S01]  /*15860*/  ENDCOLLECTIVE ;  /* 0x000000000000791b */ /* 0x003fe20003800000 */
.L_x_7360:
        /* <DEDUP_REMOVED lines=15> */
.L_x_7361:
[----:B------:R-:W-:Y:S02]  /*15960*/  IMAD.MOV.U32 R13, RZ, RZ, R0 ;  /* 0x000000ffff0d7224 */ /* 0x000fe400078e0000 */
[----:B------:R-:W-:-:S07]  /*15970*/  IMAD.MOV.U32 R3, RZ, RZ, R14 ;  /* 0x000000ffff037224 */ /* 0x000fce00078e000e */
[----:B------:R-:W-:Y:S05]  /*15980*/  WARPSYNC.COLLECTIVE R15, `(.L_x_7362) ;  /* 0x000000000f087348 */ /* 0x000fea0003c00000 */
[----:B------:R0:W1:Y:S02]  /*15990*/  SHFL.IDX P6, R14, R13, R12, R11 ;  /* 0x0000000c0d0e7389 */ /* 0x00006400000c000b */
[----:B01----:R-:W-:Y:S01]  /*159a0*/  ENDCOLLECTIVE ;  /* 0x000000000000791b */ /* 0x003fe20003800000 */
.L_x_7362:
[----:B------:R-:W-:Y:S05]  /*159b0*/  BRA `(.L_x_7363) ;  /* 0xffffffb400707947 */ /* 0x000fea000383ffff */
.L_x_7259:
        /* <DEDUP_REMOVED lines=8> */
.L_x_7365:
[----:B------:R-:W-:Y:S05]  /*15a40*/  BSYNC B0 ;  /* 0x0000000000007941 */ /* 0x000fea0003800000 */
.L_x_7364:
        /* <DEDUP_REMOVED lines=17> */
.L_x_7366:
        /* <DEDUP_REMOVED lines=49> */
.L_x_7367:
[----:B------:R-:W-:Y:S02]  /*15e70*/  IMAD.MOV.U32 R13, RZ, RZ, R0 ;  /* 0x000000ffff0d7224 */ /* 0x000fe400078e0000 */
[----:B------:R-:W-:-:S07]  /*15e80*/  IMAD.MOV.U32 R8, RZ, RZ, R14 ;  /* 0x000000ffff087224 */ /* 0x000fce00078e000e */
[----:B------:R-:W-:Y:S05]  /*15e90*/  WARPSYNC.COLLECTIVE R15, `(.L_x_7368) ;  /* 0x000000000f087348 */ /* 0x000fea0003c00000 */
[----:B------:R0:W1:Y:S02]  /*15ea0*/  SHFL.IDX P6, R14, R13, R12, R11 ;  /* 0x0000000c0d0e7389 */ /* 0x00006400000c000b */
[----:B01----:R-:W-:Y:S01]  /*15eb0*/  ENDCOLLECTIVE ;  /* 0x000000000000791b */ /* 0x003fe20003800000 */
.L_x_7368:
        /* <DEDUP_REMOVED lines=31> */
.L_x_7369:
[----:B------:R-:W-:Y:S02]  /*160b0*/  IMAD.MOV.U32 R13, RZ, RZ, R0 ;  /* 0x000000ffff0d7224 */ /* 0x000fe400078e0000 */
[----:B------:R-:W-:-:S07]  /*160c0*/  IMAD.MOV.U32 R2, RZ, RZ, R14 ;  /* 0x000000ffff027224 */ /* 0x000fce00078e000e */
[----:B------:R-:W-:Y:S05]  /*160d0*/  WARPSYNC.COLLECTIVE R15, `(.L_x_7370) ;  /* 0x000000000f087348 */ /* 0x000fea0003c00000 */
[----:B------:R0:W1:Y:S02]  /*160e0*/  SHFL.IDX P6, R14, R13, R12, R11 ;  /* 0x0000000c0d0e7389 */ /* 0x00006400000c000b */
[----:B01----:R-:W-:Y:S01]  /*160f0*/  ENDCOLLECTIVE ;  /* 0x000000000000791b */ /* 0x003fe20003800000 */
.L_x_7370:
        /* <DEDUP_REMOVED lines=35> */
.L_x_7371:
[----:B------:R-:W-:Y:S02]  /*16330*/  IMAD.MOV.U32 R13, RZ, RZ, R0 ;  /* 0x000000ffff0d7224 */ /* 0x000fe400078e0000 */
[----:B------:R-:W-:-:S07]  /*16340*/  IMAD.MOV.U32 R6, RZ, RZ, R14 ;  /* 0x000000ffff067224 */ /* 0x000fce00078e000e */
[----:B------:R-:W-:Y:S05]  /*16350*/  WARPSYNC.COLLECTIVE R15, `(.L_x_7372) ;  /* 0x000000000f087348 */ /* 0x000fea0003c00000 */
[----:B------:R0:W1:Y:S02]  /*16360*/  SHFL.IDX P6, R14, R13, R12, R11 ;  /* 0x0000000c0d0e7389 */ /* 0x00006400000c000b */
[----:B01----:R-:W-:Y:S01]  /*16370*/  ENDCOLLECTIVE ;  /* 0x000000000000791b */ /* 0x003fe20003800000 */
.L_x_7372:
[----:B------:R-:W-:Y:S05]  /*16380*/  BRA `(.L_x_7373) ;  /* 0xffffffb800707947 */ /* 0x000fea000383ffff */
.L_x_7262:
[----:B0-----:R-:W-:-:S04]  /*16390*/  IMAD.U32 R3, RZ, RZ, UR38 ;  /* 0x00000026ff037e24 */ /* 0x001fc8000f8e00ff */
[----:B------:R0:W3:Y:S03]  /*163a0*/  SYNCS.PHASECHK.TRANS64.TRYWAIT P0, [R3+URZ+0x38820], R2 ;  /* 0x03882002030075a7 */ /* 0x0000e6000800017f */
[----:B---3--:R-:W-:Y:S05]  /*163b0*/  @!P0 NANOSLEEP.SYNCS 0x989680 ;  /* 0x009896800000895d */ /* 0x008fea0003900000 */
[----:B------:R-:W3:Y:S02]  /*163c0*/  @!P0 SYNCS.PHASECHK.TRANS64 P0, [R3+URZ+0x38820], R2 ;  /* 0x03882002030085a7 */ /* 0x000ee4000800007f */
[----:B---3--:R-:W-:Y:S05]  /*163d0*/  @!P0 BRA `(.L_x_7262) ;  /* 0xfffffffc00ec8947 */ /* 0x008fea000383ffff */
[----:B------:R-:W-:Y:S05]  /*163e0*/  BRA `(.L_x_7374) ;  /* 0xffffffbc00187947 */ /* 0x000fea000383ffff */
.L_x_7265:
[----:B0-----:R-:W-:-:S04]  /*163f0*/  IMAD.U32 R3, RZ, RZ, UR38 ;  /* 0x00000026ff037e24 */ /* 0x001fc8000f8e00ff */
[----:B------:R0:W3:Y:S03]  /*16400*/  SYNCS.PHASECHK.TRANS64.TRYWAIT P0, [R3+URZ+0x38860], R2 ;  /* 0x03886002030075a7 */ /* 0x0000e6000800017f */
[----:B---3--:R-:W-:Y:S05]  /*16410*/  @!P0 NANOSLEEP.SYNCS 0x989680 ;  /* 0x009896800000895d */ /* 0x008fea0003900000 */
[----:B------:R-:W3:Y:S02]  /*16420*/  @!P0 SYNCS.PHASECHK.TRANS64 P0, [R3+URZ+0x38860], R2 ;  /* 0x03886002030085a7 */ /* 0x000ee4000800007f */
[----:B---3--:R-:W-:Y:S05]  /*16430*/  @!P0 BRA `(.L_x_7265) ;  /* 0xfffffffc00ec8947 */ /* 0x008fea000383ffff */
[----:B------:R-:W-:Y:S05]  /*16440*/  BRA `(.L_x_7375) ;  /* 0xffffffbc00247947 */ /* 0x000fea000383ffff */
.L_x_7281:
[----:B-1----:R-:W-:-:S04]  /*16450*/  IMAD.U32 R3, RZ, RZ, UR38 ;  /* 0x00000026ff037e24 */ /* 0x002fc8000f8e00ff */
[----:B------:R1:W3:Y:S03]  /*16460*/  SYNCS.PHASECHK.TRANS64.TRYWAIT P0, [R3+URZ+0x38848], R2 ;  /* 0x03884802030075a7 */ /* 0x0002e6000800017f */
[----:B---3--:R-:W-:Y:S05]  /*16470*/  @!P0 NANOSLEEP.SYNCS 0x989680 ;  /* 0x009896800000895d */ /* 0x008fea0003900000 */
[----:B------:R-:W3:Y:S02]  /*16480*/  @!P0 SYNCS.PHASECHK.TRANS64 P0, [R3+URZ+0x38848], R2 ;  /* 0x03884802030085a7 */ /* 0x000ee4000800007f */
[----:B---3--:R-:W-:Y:S05]  /*16490*/  @!P0 BRA `(.L_x_7281) ;  /* 0xfffffffc00ec8947 */ /* 0x008fea000383ffff */
[----:B------:R-:W-:Y:S05]  /*164a0*/  BRA `(.L_x_7376) ;  /* 0xffffffc400f07947 */ /* 0x000fea000383ffff */
.L_x_7286:
[----:B01----:R-:W-:-:S04]  /*164b0*/  IMAD.U32 R3, RZ, RZ, UR38 ;  /* 0x00000026ff037e24 */ /* 0x003fc8000f8e00ff */
[----:B------:R0:W1:Y:S03]  /*164c0*/  SYNCS.PHASECHK.TRANS64.TRYWAIT P0, [R3+URZ+0x38868], R2 ;  /* 0x03886802030075a7 */ /* 0x000066000800017f */
[----:B-1----:R-:W-:Y:S05]  /*164d0*/  @!P0 NANOSLEEP.SYNCS 0x989680 ;  /* 0x009896800000895d */ /* 0x002fea0003900000 */
[----:B------:R-:W1:Y:S02]  /*164e0*/  @!P0 SYNCS.PHASECHK.TRANS64 P0, [R3+URZ+0x38868], R2 ;  /* 0x03886802030085a7 */ /* 0x000e64000800007f */
[----:B-1----:R-:W-:Y:S05]  /*164f0*/  @!P0 BRA `(.L_x_7286) ;  /* 0xfffffffc00ec8947 */ /* 0x002fea000383ffff */
[----:B------:R-:W-:Y:S05]  /*16500*/  BRA `(.L_x_7377) ;  /* 0xffffffc800507947 */ /* 0x000fea000383ffff */
.L_x_7301:
[----:B-1----:R-:W-:-:S04]  /*16510*/  IMAD.U32 R3, RZ, RZ, UR38 ;  /* 0x00000026ff037e24 */ /* 0x002fc8000f8e00ff */
[----:B------:R1:W3:Y:S03]  /*16520*/  SYNCS.PHASECHK.TRANS64.TRYWAIT P0, [R3+URZ+0x38840], R2 ;  /* 0x03884002030075a7 */ /* 0x0002e6000800017f */
[----:B---3--:R-:W-:Y:S05]  /*16530*/  @!P0 NANOSLEEP.SYNCS 0x989680 ;  /* 0x009896800000895d */ /* 0x008fea0003900000 */
[----:B------:R-:W3:Y:S02]  /*16540*/  @!P0 SYNCS.PHASECHK.TRANS64 P0, [R3+URZ+0x38840], R2 ;  /* 0x03884002030085a7 */ /* 0x000ee4000800007f */
[----:B---3--:R-:W-:Y:S05]  /*16550*/  @!P0 BRA `(.L_x_7301) ;  /* 0xfffffffc00ec8947 */ /* 0x008fea000383ffff */
[----:B------:R-:W-:Y:S05]  /*16560*/  BRA `(.L_x_7378) ;  /* 0xffffffd000a07947 */ /* 0x000fea000383ffff */
.L_x_7306:
[----:B01----:R-:W-:-:S04]  /*16570*/  IMAD.U32 R3, RZ, RZ, UR38 ;  /* 0x00000026ff037e24 */ /* 0x003fc8000f8e00ff */
[----:B------:R0:W1:Y:S03]  /*16580*/  SYNCS.PHASECHK.TRANS64.TRYWAIT P0, [R3+URZ+0x38860], R2 ;  /* 0x03886002030075a7 */ /* 0x000066000800017f */
[----:B-1----:R-:W-:Y:S05]  /*16590*/  @!P0 NANOSLEEP.SYNCS 0x989680 ;  /* 0x009896800000895d */ /* 0x002fea0003900000 */
[----:B------:R-:W1:Y:S02]  /*165a0*/  @!P0 SYNCS.PHASECHK.TRANS64 P0, [R3+URZ+0x38860], R2 ;  /* 0x03886002030085a7 */ /* 0x000e64000800007f */
[----:B-1----:R-:W-:Y:S05]  /*165b0*/  @!P0 BRA `(.L_x_7306) ;  /* 0xfffffffc00ec8947 */ /* 0x002fea000383ffff */
[----:B------:R-:W-:Y:S05]  /*165c0*/  BRA `(.L_x_7379) ;  /* 0xffffffd400047947 */ /* 0x000fea000383ffff */
.L_x_7322:
[----:B-1----:R-:W-:-:S04]  /*165d0*/  IMAD.U32 R3, RZ, RZ, UR38 ;  /* 0x00000026ff037e24 */ /* 0x002fc8000f8e00ff */
[----:B------:R1:W3:Y:S03]  /*165e0*/  SYNCS.PHASECHK.TRANS64.TRYWAIT P0, [R3+URZ+0x38848], R2 ;  /* 0x03884802030075a7 */ /* 0x0002e6000800017f */
[----:B---3--:R-:W-:Y:S05]  /*165f0*/  @!P0 NANOSLEEP.SYNCS 0x989680 ;  /* 0x009896800000895d */ /* 0x008fea0003900000 */
[----:B------:R-:W3:Y:S02]  /*16600*/  @!P0 SYNCS.PHASECHK.TRANS64 P0, [R3+URZ+0x38848], R2 ;  /* 0x03884802030085a7 */ /* 0x000ee4000800007f */
[----:B---3--:R-:W-:Y:S05]  /*16610*/  @!P0 BRA `(.L_x_7322) ;  /* 0xfffffffc00ec8947 */ /* 0x008fea000383ffff */
[----:B------:R-:W-:Y:S05]  /*16620*/  BRA `(.L_x_7380) ;  /* 0xffffffdc005c7947 */ /* 0x000fea000383ffff */
.L_x_7327:
[----:B-1----:R-:W-:-:S04]  /*16630*/  IMAD.U32 R3, RZ, RZ, UR38 ;  /* 0x00000026ff037e24 */ /* 0x002fc8000f8e00ff */
[----:B------:R1:W3:Y:S03]  /*16640*/  SYNCS.PHASECHK.TRANS64.TRYWAIT P0, [R3+URZ+0x38868], R2 ;  /* 0x03886802030075a7 */ /* 0x0002e6000800017f */
[----:B---3--:R-:W-:Y:S05]  /*16650*/  @!P0 NANOSLEEP.SYNCS 0x989680 ;  /* 0x009896800000895d */ /* 0x008fea0003900000 */
[----:B------:R-:W3:Y:S02]  /*16660*/  @!P0 SYNCS.PHASECHK.TRANS64 P0, [R3+URZ+0x38868], R2 ;  /* 0x03886802030085a7 */ /* 0x000ee4000800007f */
[----:B---3--:R-:W-:Y:S05]  /*16670*/  @!P0 BRA `(.L_x_7327) ;  /* 0xfffffffc00ec8947 */ /* 0x008fea000383ffff */
[----:B------:R-:W-:Y:S05]  /*16680*/  BRA `(.L_x_7381) ;  /* 0xffffffdc00c07947 */ /* 0x000fea000383ffff */
.L_x_7338:
[----:B-1----:R1:W3:Y:S02]  /*16690*/  SYNCS.PHASECHK.TRANS64.TRYWAIT P0, [R2+URZ+0x38820], R9 ;  /* 0x03882009020075a7 */ /* 0x0022e4000800017f */
[----:B---3--:R-:W-:Y:S05]  /*166a0*/  @!P0 NANOSLEEP.SYNCS 0x989680 ;  /* 0x009896800000895d */ /* 0x008fea0003900000 */
[----:B------:R-:W3:Y:S02]  /*166b0*/  @!P0 SYNCS.PHASECHK.TRANS64 P0, [R2+URZ+0x38820], R9 ;  /* 0x03882009020085a7 */ /* 0x000ee4000800007f */
[----:B---3--:R-:W-:Y:S05]  /*166c0*/  @!P0 BRA `(.L_x_7338) ;  /* 0xfffffffc00f08947 */ /* 0x008fea000383ffff */
[----:B------:R-:W-:Y:S05]  /*166d0*/  BRA `(.L_x_7382) ;  /* 0xffffffe400b07947 */ /* 0x000fea000383ffff */
.L_x_7339:
        /* <DEDUP_REMOVED lines=11> */
.L_x_7384:
[----:B------:R-:W-:Y:S05]  /*16790*/  BSYNC B0 ;  /* 0x0000000000007941 */ /* 0x000fea0003800000 */
.L_x_7383:
[----:B------:R-:W-:Y:S05]  /*167a0*/  BRA `(.L_x_7385) ;  /* 0xffffffe400947947 */ /* 0x000fea000383ffff */
.L_x_7340:
[----:B------:R-:W-:Y:S01]  /*167b0*/  BSSY B0, `(.L_x_7386) ;  /* 0x0000006000007945 */ /* 0x000fe20003800000 */
[----:B------:R-:W-:-:S07]  /*167c0*/  IMAD.MOV.U32 R15, RZ, RZ, -0x1 ;  /* 0xffffffffff0f7424 */ /* 0x000fce00078e00ff */
[----:B012---:R-:W-:Y:S05]  /*167d0*/  WARPSYNC.COLLECTIVE R15, `(.L_x_7387) ;  /* 0x000000000f0c7348 */ /* 0x007fea0003c00000 */
[----:B------:R-:W-:Y:S02]  /*167e0*/  ELECT P6, UR62, PT ;  /* 0x00000000003e782f */ /* 0x000fe400038c0000 */
[----:B------:R-:W-:Y:S01]  /*167f0*/  MOV R14, UR62 ;  /* 0x0000003e000e7c02 */ /* 0x000fe20008000f00 */
[----:B012---:R-:W-:Y:S10]  /*16800*/  ENDCOLLECTIVE ;  /* 0x000000000000791b */ /* 0x007ff40003800000 */
.L_x_7387:
[----:B------:R-:W-:Y:S05]  /*16810*/  BSYNC B0 ;  /* 0x0000000000007941 */ /* 0x000fea0003800000 */
.L_x_7386:
[----:B------:R-:W-:Y:S05]  /*16820*/  BRA `(.L_x_7388) ;  /* 0xffffffe400887947 */ /* 0x000fea000383ffff */
.L_x_7342:
[----:B--2---:R2:W3:Y:S02]  /*16830*/  SYNCS.PHASECHK.TRANS64.TRYWAIT P0, [R7+URZ], R4 ;  /* 0x00000004070075a7 */ /* 0x0044e4000800017f */
[----:B---3--:R-:W-:Y:S05]  /*16840*/  @!P0 NANOSLEEP.SYNCS 0x989680 ;  /* 0x009896800000895d */ /* 0x008fea0003900000 */
[----:B------:R-:W3:Y:S02]  /*16850*/  @!P0 SYNCS.PHASECHK.TRANS64 P0, [R7+URZ], R4 ;  /* 0x00000004070085a7 */ /* 0x000ee4000800007f */
[----:B---3--:R-:W-:Y:S05]  /*16860*/  @!P0 BRA `(.L_x_7342) ;  /* 0xfffffffc00f08947 */ /* 0x008fea000383ffff */
[----:B------:R-:W-:Y:S05]  /*16870*/  BRA `(.L_x_7389) ;  /* 0xffffffe400c47947 */ /* 0x000fea000383ffff */
.L_x_7343:
[----:B---3--:R3:W4:Y:S02]  /*16880*/  SYNCS.PHASECHK.TRANS64.TRYWAIT P0, [R5+URZ], R0 ;  /* 0x00000000050075a7 */ /* 0x008724000800017f */
[----:B----4-:R-:W-:Y:S05]  /*16890*/  @!P0 NANOSLEEP.SYNCS 0x989680 ;  /* 0x009896800000895d */ /* 0x010fea0003900000 */
[----:B------:R-:W4:Y:S02]  /*168a0*/  @!P0 SYNCS.PHASECHK.TRANS64 P0, [R5+URZ], R0 ;  /* 0x00000000050085a7 */ /* 0x000f24000800007f */
[----:B----4-:R-:W-:Y:S05]  /*168b0*/  @!P0 BRA `(.L_x_7343) ;  /* 0xfffffffc00f08947 */ /* 0x010fea000383ffff */
[----:B------:R-:W-:Y:S05]  /*168c0*/  BRA `(.L_x_7390) ;  /* 0xffffffe400b87947 */ /* 0x000fea000383ffff */
.L_x_7345:
[----:B-1----:R1:W3:Y:S02]  /*168d0*/  SYNCS.PHASECHK.TRANS64.TRYWAIT P0, [R5+URZ], R4 ;  /* 0x00000004050075a7 */ /* 0x0022e4000800017f */
[----:B---3--:R-:W-:Y:S05]  /*168e0*/  @!P0 NANOSLEEP.SYNCS 0x989680 ;  /* 0x009896800000895d */ /* 0x008fea0003900000 */
[----:B------:R-:W3:Y:S02]  /*168f0*/  @!P0 SYNCS.PHASECHK.TRANS64 P0, [R5+URZ], R4 ;  /* 0x00000004050085a7 */ /* 0x000ee4000800007f */
[----:B---3--:R-:W-:Y:S05]  /*16900*/  @!P0 BRA `(.L_x_7345) ;  /* 0xfffffffc00f08947 */ /* 0x008fea000383ffff */
[----:B------:R-:W-:Y:S05]  /*16910*/  BRA `(.L_x_7391) ;  /* 0xffffffe400bc7947 */ /* 0x000fea000383ffff */
.L_x_7392:
        /* <DEDUP_REMOVED lines=14> */
.L_x_15009:


//--------------------- .text._ZN7cutlass13device_kernelIN5flash11enable_sm90INS1_16FlashAttnFwdSm90INS1_25CollectiveMainloopFwdSm90ILi2EN4cute5tupleIJNS5_1CILi1EEES8_S8_EEENS6_IJNS7_ILi64EEESA_SA_EEELi512ENS_10bfloat16_tEfNS_4arch4Sm90ELb1ELb0ELb0ELb1ELb0ELb0ELb0ELb0ELb0ELb1ELb1ELb0EEENS1_21CollectiveEpilogueFwdINS6_IJSA_NS7_ILi512EEESA_EEES9_SC_SE_Li256ELb1ELb1ELb1ELb0EEENS1_36VarlenDynamicPersistentTileSchedulerILi64ELi64ELi256ELi128ELb1ELb1ELb1ELb1ELb1ELb1EEEEEEEEEvNT_6ParamsE --------------------------
	.section	.text._ZN7cutlass13device_kernelIN5flash11enable_sm90INS1_16FlashAttnFwdSm90INS1_25CollectiveMainloopFwdSm90ILi2EN4cute5tupleIJNS5_1CILi1EEES8_S8_EEENS6_IJNS7_ILi64EEESA_SA_EEELi512ENS_10bfloat16_tEfNS_4arch4Sm90ELb1ELb0ELb0ELb1ELb0ELb0ELb0ELb0ELb0ELb1ELb1ELb0EEENS1_21CollectiveEpilogueFwdINS6_IJSA_NS7_ILi512EEESA_EEES9_SC_SE_Li256ELb1ELb1ELb1ELb0EEENS1_36VarlenDynamicPersistentTileSchedulerILi64ELi64ELi256ELi128ELb1ELb1ELb1ELb1ELb1ELb1EEEEEEEEEvNT_6ParamsE,"ax",@progbits
	.align	128
.text._ZN7cutlass13device_kernelIN5flash11enable_sm90INS1_16FlashAttnFwdSm90INS1_25CollectiveMainloopFwdSm90ILi2EN4cute5tupleIJNS5_1CILi1EEES8_S8_EEENS6_IJNS7_ILi64EEESA_SA_EEELi512ENS_10bfloat16_tEfNS_4arch4Sm90ELb1ELb0ELb0ELb1ELb0ELb0ELb0ELb0ELb0ELb1ELb1ELb0EEENS1_21CollectiveEpilogueFwdINS6_IJSA_NS7_ILi512EEESA_EEES9_SC_SE_Li256ELb1ELb1ELb1ELb0EEENS1_36VarlenDynamicPersistentTileSchedulerILi64ELi64ELi256ELi128ELb1ELb1ELb1ELb1ELb1ELb1EEEEEEEEEvNT_6ParamsE:
        .type           _ZN7cutlass13device_kernelIN5flash11enable_sm90INS1_16FlashAttnFwdSm90INS1_25CollectiveMainloopFwdSm90ILi2EN4cute5tupleIJNS5_1CILi1EEES8_S8_EEENS6_IJNS7_ILi64EEESA_SA_EEELi512ENS_10bfloat16_tEfNS_4arch4Sm90ELb1ELb0ELb0ELb1ELb0ELb0ELb0ELb0ELb0ELb1ELb1ELb0EEENS1_21CollectiveEpilogueFwdINS6_IJSA_NS7_ILi512EEESA_EEES9_SC_SE_Li256ELb1ELb1ELb1ELb0EEENS1_36VarlenDynamicPersistentTileSchedulerILi64ELi64ELi256ELi128ELb1ELb1ELb1ELb1ELb1ELb1EEEEEEEEEvNT_6ParamsE,@function
        .size           _ZN7cutlass13device_kernelIN5flash11enable_sm90INS1_16FlashAttnFwdSm90INS1_25CollectiveMainloopFwdSm90ILi2EN4cute5tupleIJNS5_1CILi1EEES8_S8_EEENS6_IJNS7_ILi64EEESA_SA_EEELi512ENS_10bfloat16_tEfNS_4arch4Sm90ELb1ELb0ELb0ELb1ELb0ELb0ELb0ELb0ELb0ELb1ELb1ELb0EEENS1_21CollectiveEpilogueFwdINS6_IJSA_NS7_ILi512EEESA_EEES9_SC_SE_Li256ELb1ELb1ELb1ELb0EEENS1_36VarlenDynamicPersistentTileSchedulerILi64ELi64ELi256ELi128ELb1ELb1ELb1ELb1ELb1ELb1EEEEEEEEEvNT_6ParamsE,(.L_x_15010 - _ZN7cutlass13device_kernelIN5flash11enable_sm90INS1_16FlashAttnFwdSm90INS1_25CollectiveMainloopFwdSm90ILi2EN4cute5tupleIJNS5_1CILi1EEES8_S8_EEENS6_IJNS7_ILi64EEESA_SA_EEELi512ENS_10bfloat16_tEfNS_4arch4Sm90ELb1ELb0ELb0ELb1ELb0ELb0ELb0ELb0ELb0ELb1ELb1ELb0EEENS1_21CollectiveEpilogueFwdINS6_IJSA_NS7_ILi512EEESA_EEES9_SC_SE_Li256ELb1ELb1ELb1ELb0EEENS1_36VarlenDynamicPersistentTileSchedulerILi64ELi64ELi256ELi128ELb1ELb1ELb1ELb1ELb1ELb1EEEEEEEEEvNT_6ParamsE)
        .other          _ZN7cutlass13device_kernelIN5flash11enable_sm90INS1_16FlashAttnFwdSm90INS1_25CollectiveMainloopFwdSm90ILi2EN4cute5tupleIJNS5_1CILi1EEES8_S8_EEENS6_IJNS7_ILi64EEESA_SA_EEELi512ENS_10bfloat16_tEfNS_4arch4Sm90ELb1ELb0ELb0ELb1ELb0ELb0ELb0ELb0ELb0ELb1ELb1ELb0EEENS1_21CollectiveEpilogueFwdINS6_IJSA_NS7_ILi512EEESA_EEES9_SC_SE_Li256ELb1ELb1ELb1ELb0EEENS1_36VarlenDynamicPersistentTileSchedulerILi64ELi64ELi256ELi128ELb1ELb1ELb1ELb1ELb1ELb1EEEEEEEEEvNT_6ParamsE,@"STO_CUDA_ENTRY STV_DEFAULT"
_ZN7cutlass13device_kernelIN5flash11enable_sm90INS1_16FlashAttnFwdSm90INS1_25CollectiveMainloopFwdSm90ILi2EN4cute5tupleIJNS5_1CILi1EEES8_S8_EEENS6_IJNS7_ILi64EEESA_SA_EEELi512ENS_10bfloat16_tEfNS_4arch4Sm90ELb1ELb0ELb0ELb1ELb0ELb0ELb0ELb0ELb0ELb1ELb1ELb0EEENS1_21CollectiveEpilogueFwdINS6_IJSA_NS7_ILi512EEESA_EEES9_SC_SE_Li256ELb1ELb1ELb1ELb0EEENS1_36VarlenDynamicPersistentTileSchedulerILi64ELi64ELi256ELi128ELb1ELb1ELb1ELb1ELb1ELb1EEEEEEEEEvNT_6ParamsE:
        /* <DEDUP_REMOVED lines=18> */
.L_x_7394:
[----:B------:R-:W-:Y:S05]  /*0120*/  BSYNC B0 ;  /* 0x0000000000007941 */ /* 0x000fea0003800000 */
.L_x_7393:
        /* <DEDUP_REMOVED lines=37> */
.L_x_7395:
        /* <DEDUP_REMOVED lines=22> */
.L_x_7396:
        /* <DEDUP_REMOVED lines=18> */
.L_x_7397:
        /* <DEDUP_REMOVED lines=22> */
.L_x_7398:
        /* <DEDUP_REMOVED lines=22> */
.L_x_7399:
[----:B------:R-:W-:Y:S01]  /*08c0*/  PLOP3.LUT P0, PT, PT, PT, UP0, 0x80, 0x0 ;  /* 0x000000000000781c */ /* 0x000fe20003f0f008 */
[----:B------:R-:W-:Y:S01]  /*08d0*/  UMOV UR36, 0x1 ;  /* 0x0000000100247882 */ /* 0x000fe20000000000 */
[----:B------:R-:W-:Y:S01]  /*08e0*/  NOP ;  /* 0x0000000000007918 */ /* 0x000fe20000000000 */
[----:B------:R-:W-:Y:S01]  /*08f0*/  USEL UR36, UR36, 0x2, !UP0 ;  /* 0x0000000224247887 */ /* 0x000fe2000c000000 */
[----:B------:R-:W-:Y:S01]  /*0900*/  ULDC.64 UR40, c[0x0][0x208] ;  /* 0x0000820000287ab9 */ /* 0x000fe20000000a00 */
[----:B012-4-:R-:W-:Y:S08]  /*0910*/  BAR.SYNC.DEFER_BLOCKING 0x0 ;  /* 0x0000000000007b1d */ /* 0x017ff00000010000 */
[----:B------:R-:W-:Y:S05]  /*0920*/  @!P0 BRA `(.L_x_7400) ;  /* 0x000000dc00b88947 */ /* 0x000fea0003800000 */
.L_x_7401:
        /* <DEDUP_REMOVED lines=32> */
[----:B------:R-:W-:Y:S02]  /*0b30*/  LOP3.LUT R11, R7, 0xfffffff8, RZ, 0xc0, !PT ;  /* 0xfffffff8070b7812 */ /* 0x000fe400078ec0ff */
[----:B------:R-:W-:Y:S02]  /*0b40*/  LOP3.LUT R13, R3, 0xfffffffc, RZ, 0xc0, !PT ;  /* 0xfffffffc030d7812 */ /* 0x000fe400078ec0ff */
[----:B------:R-:W-:Y:S01]  /*0b50*/  SHF.R.S32.HI R7, RZ, 0x4, R2 ;  /* 0x00000004ff077819 */ /* 0x000fe20000011402 */
[----:B------:R-:W-:Y:S01]  /*0b60*/  IMAD.IADD R10, R6, 0x1, -R11 ;  /* 0x00000001060a7824 */ /* 0x000fe200078e0a0b */
[----:B------:R-:W-:Y:S01]  /*0b70*/  LOP3.LUT R3, R2, 0xfffffff0, RZ, 0xc0, !PT ;  /* 0xfffffff002037812 */ /* 0x000fe200078ec0ff */
[----:B------:R-:W-:Y:S01]  /*0b80*/  IMAD.IADD R13, R6, 0x1, -R13 ;  /* 0x00000001060d7824 */ /* 0x000fe200078e0a0d */
[----:B------:R-:W-:-:S02]  /*0b90*/  SHF.R.S32.HI R5, RZ, 0x5, R4 ;  /* 0x00000005ff057819 */ /* 0x000fc40000011404 */
[----:B------:R-:W-:Y:S02]  /*0ba0*/  SHF.R.S32.HI R8, RZ, 0x1f, R4 ;  /* 0x0000001fff087819 */ /* 0x000fe40000011404 */
[----:B------:R-:W-:Y:S02]  /*0bb0*/  LOP3.LUT R9, R0, 0xffffff80, RZ, 0xc0, !PT ;  /* 0xffffff8000097812 */ /* 0x000fe400078ec0ff */
[----:B------:R-:W-:Y:S01]  /*0bc0*/  LEA.HI R4, R2, R7, RZ, 0x1 ;  /* 0x0000000702047211 */ /* 0x000fe200078f08ff */
[----:B------:R-:W-:Y:S01]  /*0bd0*/  IMAD.IADD R2, R6, 0x1, -R3 ;  /* 0x0000000106027824 */ /* 0x000fe200078e0a03 */
[----:B------:R-:W-:Y:S01]  /*0be0*/  LEA.HI R8, R8, R5, RZ, 0x2 ;  /* 0x0000000508087211 */ /* 0x000fe200078f10ff */
[----:B------:R-:W-:Y:S01]  /*0bf0*/  IMAD.IADD R9, R6, 0x1, -R9 ;  /* 0x0000000106097824 */ /* 0x000fe200078e0a09 */
[----:B------:R-:W-:Y:S02]  /*0c00*/  LOP3.LUT R4, R4, 0x1ffffffe, RZ, 0xc0, !PT ;  /* 0x1ffffffe04047812 */ /* 0x000fe400078ec0ff */
[----:B------:R-:W-:-:S02]  /*0c10*/  SHF.R.S32.HI R3, RZ, 0x1f, R2 ;  /* 0x0000001fff037819 */ /* 0x000fc40000011402 */
[----:B------:R-:W-:Y:S01]  /*0c20*/  SHF.R.S32.HI R227, RZ, 0x7, R0 ;  /* 0x00000007ffe37819 */ /* 0x000fe20000011400 */
[----:B------:R-:W-:Y:S01]  /*0c30*/  IMAD.IADD R4, R7, 0x1, -R4 ;  /* 0x0000000107047824 */ /* 0x000fe200078e0a04 */
[----:B------:R-:W-:Y:S02]  /*0c40*/  LOP3.LUT R8, R8, 0x3ffffc, RZ, 0xc0, !PT ;  /* 0x003ffffc08087812 */ /* 0x000fe400078ec0ff */
[----:B------:R-:W-:Y:S01]  /*0c50*/  SHF.R.S32.HI R6, RZ, 0x1f, R9 ;  /* 0x0000001fff067819 */ /* 0x000fe20000011409 */
[----:B------:R-:W-:Y:S01]  /*0c60*/  IMAD R15, R227, 0x100, R2 ;  /* 0x00000100e30f7824 */ /* 0x000fe200078e0202 */
[----:B------:R-:W-:Y:S01]  /*0c70*/  LEA.HI R11, R13, R13, RZ, 0x1 ;  /* 0x0000000d0d0b7211 */ /* 0x000fe200078f08ff */
[----:B------:R-:W-:Y:S01]  /*0c80*/  IMAD.IADD R8, R5, 0x1, -R8 ;  /* 0x0000000105087824 */ /* 0x000fe200078e0a08 */
[----:B------:R-:W-:Y:S01]  /*0c90*/  LEA.HI R7, R3, R2, RZ, 0x3 ;  /* 0x0000000203077211 */ /* 0x000fe200078f18ff */
[----:B------:R-:W-:Y:S01]  /*0ca0*/  IMAD.SHL.U32 R4, R4, 0x8, RZ ;  /* 0x0000000804047824 */ /* 0x000fe200078e00ff */
[----:B------:R-:W-:Y:S01]  /*0cb0*/  LEA.HI R3, R6, R9, RZ, 0x2 ;  /* 0x0000000906037211 */ /* 0x000fe200078f10ff */
[----:B------:R-:W-:Y:S01]  /*0cc0*/  IMAD R15, R8, 0x10, R15 ;  /* 0x00000010080f7824 */ /* 0x000fe200078e020f */
[----:B------:R-:W-:-:S02]  /*0cd0*/  LOP3.LUT R12, R11, 0x1ffffffe, RZ, 0xc0, !PT ;  /* 0x1ffffffe0b0c7812 */ /* 0x000fc400078ec0ff */
[----:B------:R-:W-:Y:S02]  /*0ce0*/  LOP3.LUT R11, R7, 0xfffffff8, RZ, 0xc0, !PT ;  /* 0xfffffff8070b7812 */ /* 0x000fe400078ec0ff */
[----:B------:R-:W-:Y:S01]  /*0cf0*/  LOP3.LUT R8, R3, 0x7ffffffc, RZ, 0xc0, !PT ;  /* 0x7ffffffc03087812 */ /* 0x000fe200078ec0ff */
[----:B------:R-:W-:Y:S01]  /*0d00*/  IMAD.IADD R13, R13, 0x1, -R12 ;  /* 0x000000010d0d7824 */ /* 0x000fe200078e0a0c */
[----:B------:R-:W-:Y:S01]  /*0d10*/  LEA.HI R6, R6, R9, RZ, 0x5 ;  /* 0x0000000906067211 */ /* 0x000fe200078f28ff */
[----:B------:R-:W-:Y:S01]  /*0d20*/  IMAD.IADD R11, R2, 0x1, -R11 ;  /* 0x00000001020b7824 */ /* 0x000fe200078e0a0b */
[----:B------:R-:W-:Y:S01]  /*0d30*/  LEA.HI R0, R0, R227, RZ, 0x1 ;  /* 0x000000e300007211 */ /* 0x000fe200078f08ff */
[----:B------:R-:W-:Y:S01]  /*0d40*/  IMAD.IADD R185, R9, 0x1, -R8 ;  /* 0x0000000109b97824 */ /* 0x000fe200078e0a08 */
[--C-:B------:R-:W-:Y:S01]  /*0d50*/  SHF.R.S32.HI R2, RZ, 0x2, R3.reuse ;  /* 0x00000002ff027819 */ /* 0x100fe20000011403 */
[----:B------:R-:W-:Y:S01]  /*0d60*/  IMAD.SHL.U32 R8, R11, 0x40, RZ ;  /* 0x000000400b087824 */ /* 0x000fe200078e00ff */
[----:B------:R-:W-:Y:S01]  /*0d70*/  LOP3.LUT R0, R0, 0xfffffe, RZ, 0xc0, !PT ;  /* 0x00fffffe00007812 */ /* 0x000fe200078ec0ff */
[----:B------:R-:W-:Y:S01]  /*0d80*/  IMAD.SHL.U32 R9, R7, 0x40, RZ ;  /* 0x0000004007097824 */ /* 0x000fe200078e00ff */
[----:B------:R-:W-:Y:S01]  /*0d90*/  SHF.R.S32.HI R3, RZ, 0x1f, R3 ;  /* 0x0000001fff037819 */ /* 0x000fe20000011403 */
[----:B------:R-:W-:Y:S01]  /*0da0*/  IMAD.SHL.U32 R185, R185, 0x2, RZ ;  /* 0x00000002b9b97824 */ /* 0x000fe200078e00ff */
[----:B------:R-:W-:Y:S01]  /*0db0*/  LOP3.LUT R7, R8, 0x1c0, RZ, 0xc0, !PT ;  /* 0x000001c008077812 */ /* 0x000fe200078ec0ff */
[----:B------:R-:W-:Y:S01]  /*0dc0*/  IMAD.IADD R0, R227, 0x1, -R0 ;  /* 0x00000001e3007824 */ /* 0x000fe200078e0a00 */
[----:B------:R-:W-:Y:S01]  /*0dd0*/  LOP3.LUT R8, R9, 0x7ffffe00, RZ, 0xc0, !PT ;  /* 0x7ffffe0009087812 */ /* 0x000fe200078ec0ff */
[--C-:B------:R-:W-:Y:S01]  /*0de0*/  IMAD.U32 R9, R15, 0x40, R4.reuse ;  /* 0x000000400f097824 */ /* 0x100fe200078e0004 */
[----:B------:R-:W-:-:S02]  /*0df0*/  LOP3.LUT R4, R7, 0x8, R4, 0xf8, !PT ;  /* 0x0000000807047812 */ /* 0x000fc400078ef804 */
[----:B------:R-:W-:Y:S01]  /*0e00*/  LEA.HI R3, R3, R2, RZ, 0x3 ;  /* 0x0000000203037211 */ /* 0x000fe200078f18ff */
[----:B------:R-:W-:Y:S01]  /*0e10*/  IMAD R8, R5, 0x400, R8 ;  /* 0x0000040005087824 */ /* 0x000fe200078e0208 */
[----:B------:R-:W-:Y:S01]  /*0e20*/  SHF.R.U32.HI R7, RZ, 0x3, R7 ;  /* 0x00000003ff077819 */ /* 0x000fe20000011607 */
[----:B------:R0:W-:Y:S01]  /*0e30*/  STL [R1+0x60], R9 ;  /* 0x0000600901007387 */ /* 0x0001e20000100800 */
[----:B------:R-:W-:Y:S02]  /*0e40*/  LOP3.LUT R3, R3, 0xfffffff8, RZ, 0xc0, !PT ;  /* 0xfffffff803037812 */ /* 0x000fe400078ec0ff */
[----:B------:R-:W-:Y:S02]  /*0e50*/  LOP3.LUT R7, R4, R7, RZ, 0x3c, !PT ;  /* 0x0000000704077212 */ /* 0x000fe400078e3cff */
[----:B------:R-:W-:Y:S01]  /*0e60*/  R2P PR, R11, 0x6 ;  /* 0x000000060b007804 */ /* 0x000fe20000000000 */
[----:B------:R-:W-:Y:S01]  /*0e70*/  IMAD.IADD R3, R2, 0x1, -R3 ;  /* 0x0000000102037824 */ /* 0x000fe200078e0a03 */
[----:B------:R-:W-:Y:S01]  /*0e80*/  SHF.R.S32.HI R6, RZ, 0x5, R6 ;  /* 0x00000005ff067819 */ /* 0x000fe20000011406 */
[----:B------:R-:W-:-:S02]  /*0e90*/  IMAD.IADD R7, R8, 0x1, R7 ;  /* 0x0000000108077824 */ /* 0x000fc400078e0207 */
[----:B0-----:R-:W-:Y:S01]  /*0ea0*/  IMAD.SHL.U32 R9, R0, 0x100, RZ ;  /* 0x0000010000097824 */ /* 0x001fe200078e00ff */
[----:B------:R-:W-:Y:S01]  /*0eb0*/  SEL R23, R23, 0xffffffe0, !P1 ;  /* 0xffffffe017177807 */ /* 0x000fe20004800000 */
[----:B------:R-:W-:Y:S01]  /*0ec0*/  IMAD.SHL.U32 R2, R10, 0x8, RZ ;  /* 0x000000080a027824 */ /* 0x000fe200078e00ff */
[----:B------:R-:W-:Y:S01]  /*0ed0*/  LEA R19, R7, UR46, 0x1 ;  /* 0x0000002e07137c11 */ /* 0x000fe2000f8e08ff */
[----:B------:R-:W-:Y:S01]  /*0ee0*/  IMAD.IADD R17, R185, 0x1, R9 ;  /* 0x00000001b9117824 */ /* 0x000fe200078e0209 */
[----:B------:R0:W-:Y:S01]  /*0ef0*/  STL [R1+0x5c], R9 ;  /* 0x00005c0901007387 */ /* 0x0001e20000100800 */
[----:B------:R-:W-:Y:S02]  /*0f00*/  VIADD R195, R2, 0x40 ;  /* 0x0000004002c37836 */ /* 0x000fe40000000000 */
[C---:B------:R-:W-:Y:S01]  /*0f10*/  VIADD R226, R17.reuse, 0x8 ;  /* 0x0000000811e27836 */ /* 0x040fe20000000000 */
[----:B------:R-:W-:Y:S01]  /*0f20*/  SHF.R.S32.HI R0, RZ, 0x1f, R17 ;  /* 0x0000001fff007819 */ /* 0x000fe20000011411 */
[----:B------:R-:W-:-:S02]  /*0f30*/  VIADD R225, R17, 0x10 ;  /* 0x0000001011e17836 */ /* 0x000fc40000000000 */
[C---:B------:R-:W-:Y:S02]  /*0f40*/  VIADD R224, R17.reuse, 0x18 ;  /* 0x0000001811e07836 */ /* 0x040fe40000000000 */
[C---:B------:R-:W-:Y:S01]  /*0f50*/  VIADD R223, R17.reuse, 0x20 ;  /* 0x0000002011df7836 */ /* 0x040fe20000000000 */
[----:B------:R-:W-:Y:S01]  /*0f60*/  SHF.R.S32.HI R0, RZ, 0x1f, R225 ;  /* 0x0000001fff007819 */ /* 0x000fe200000114e1 */
[C---:B------:R-:W-:Y:S01]  /*0f70*/  VIADD R222, R17.reuse, 0x28 ;  /* 0x0000002811de7836 */ /* 0x040fe20000000000 */
[----:B------:R-:W-:Y:S01]  /*0f80*/  SHF.R.S32.HI R4, RZ, 0x1f, R224 ;  /* 0x0000001fff047819 */ /* 0x000fe200000114e0 */
[C---:B------:R-:W-:Y:S02]  /*0f90*/  VIADD R221, R17.reuse, 0x30 ;  /* 0x0000003011dd7836 */ /* 0x040fe40000000000 */
[C---:B------:R-:W-:Y:S01]  /*0fa0*/  VIADD R220, R17.reuse, 0x38 ;  /* 0x0000003811dc7836 */ /* 0x040fe20000000000 */
[----:B------:R-:W-:Y:S01]  /*0fb0*/  SHF.R.S32.HI R0, RZ, 0x1f, R222 ;  /* 0x0000001fff007819 */ /* 0x000fe200000114de */
[C---:B------:R-:W-:Y:S01]  /*0fc0*/  VIADD R219, R17.reuse, 0x40 ;  /* 0x0000004011db7836 */ /* 0x040fe20000000000 */
[----:B------:R-:W-:Y:S01]  /*0fd0*/  SHF.R.S32.HI R4, RZ, 0x1f, R221 ;  /* 0x0000001fff047819 */ /* 0x000fe200000114dd */
        /* <DEDUP_REMOVED lines=56> */
[----:B------:R-:W-:-:S02]  /*1360*/  VIADD R194, R2, 0x80 ;  /* 0x0000008002c27836 */ /* 0x000fc40000000000 */
[C---:B------:R-:W-:Y:S02]  /*1370*/  VIADD R193, R2.reuse, 0xc0 ;  /* 0x000000c002c17836 */ /* 0x040fe40000000000 */
[C---:B------:R-:W-:Y:S02]  /*1380*/  VIADD R192, R2.reuse, 0x100 ;  /* 0x0000010002c07836 */ /* 0x040fe40000000000 */
[C---:B------:R-:W-:Y:S02]  /*1390*/  VIADD R187, R2.reuse, 0x140 ;  /* 0x0000014002bb7836 */ /* 0x040fe40000000000 */
[C---:B------:R-:W-:Y:S02]  /*13a0*/  VIADD R229, R2.reuse, 0x180 ;  /* 0x0000018002e57836 */ /* 0x040fe40000000000 */
[----:B------:R-:W-:Y:S02]  /*13b0*/  VIADD R228, R2, 0x1c0 ;  /* 0x000001c002e47836 */ /* 0x000fe40000000000 */
[----:B------:R-:W-:-:S02]  /*13c0*/  IMAD R186, R13, 0x8, R16 ;  /* 0x000000080dba7824 */ /* 0x000fc400078e0210 */
[----:B0-----:R-:W-:-:S07]  /*13d0*/  IMAD.IADD R23, R23, 0x1, R22 ;  /* 0x0000000117177824 */ /* 0x001fce00078e0216 */
.L_x_7462:
[----:B------:R-:W-:Y:S01]  /*13e0*/  ULDC.64 UR8, c[0x0][0xc88] ;  /* 0x0003220000087ab9 */ /* 0x000fe20000000a00 */
[----:B------:R-:W-:Y:S01]  /*13f0*/  ULDC.64 UR10, c[0x0][0xa18] ;  /* 0x00028600000a7ab9 */ /* 0x000fe20000000a00 */
[----:B------:R-:W-:Y:S02]  /*1400*/  UIMAD.WIDE UR8, UR7, 0x4, UR8 ;  /* 0x00000004070878a5 */ /* 0x000fe4000f8e0208 */
[----:B------:R-:W-:Y:S02]  /*1410*/  UISETP.NE.U32.AND UP1, UPT, UR10, URZ, UPT ;  /* 0x0000003f0a00728c */ /* 0x000fe4000bf25070 */
[----:B------:R-:W-:Y:S02]  /*1420*/  ULOP3.LUT UR4, UR6, 0xff000000, URZ, 0xc0, !UPT ;  /* 0xff00000006047892 */ /* 0x000fe4000f8ec03f */
[----:B0-23--:R-:W-:Y:S01]  /*1430*/  IMAD.U32 R4, RZ, RZ, UR8 ;  /* 0x00000008ff047e24 */ /* 0x00dfe2000f8e00ff */
        /* <DEDUP_REMOVED lines=18> */
[----:B-1----:R-:W-:-:S03]  /*1560*/  IMAD.U32 R6, RZ, RZ, UR10 ;  /* 0x0000000aff067e24 */ /* 0x002fc6000f8e00ff */
[----:B------:R-:W-:Y:S01]  /*1570*/  IMAD.U32 R7, RZ, RZ, UR11 ;  /* 0x0000000bff077e24 */ /* 0x000fe2000f8e00ff */
[----:B------:R-:W2:Y:S01]  /*1580*/  @P0 LDG.E R4, desc[UR40][R4.64] ;  /* 0x0000002804040981 */ /* 0x000ea2000c1e1900 */
[----:B------:R-:W-:Y:S01]  /*1590*/  UISETP.NE.U32.AND UP0, UPT, UR8, URZ, UPT ;  /* 0x0000003f0800728c */ /* 0x000fe2000bf05070 */
[----:B------:R-:W-:Y:S02]  /*15a0*/  ULDC.64 UR10, c[0x0][0xa20] ;  /* 0x00028800000a7ab9 */ /* 0x000fe40000000a00 */
[----:B------:R-:W3:Y:S01]  /*15b0*/  @P2 LDG.E R6, desc[UR40][R6.64] ;  /* 0x0000002806062981 */ /* 0x000ee2000c1e1900 */
[----:B------:R-:W-:Y:S01]  /*15c0*/  UISETP.NE.AND.EX UP0, UPT, UR9, URZ, UPT, UP0 ;  /* 0x0000003f0900728c */ /* 0x000fe2000bf05300 */
[----:B------:R-:W-:Y:S01]  /*15d0*/  ISETP.NE.U32.AND P1, PT, RZ, UR10, PT ;  /* 0x0000000aff007c0c */ /* 0x000fe2000bf25070 */
[----:B------:R-:W-:Y:S02]  /*15e0*/  ULOP3.LUT UR43, UR6, 0xff0000, URZ, 0xc0, !UPT ;  /* 0x00ff0000062b7892 */ /* 0x000fe4000f8ec03f */
[----:B------:R-:W-:Y:S01]  /*15f0*/  USHF.R.U32.HI UR4, URZ, 0x8, UR4 ;  /* 0x000000083f047899 */ /* 0x000fe20008011604 */
[----:B------:R-:W-:Y:S01]  /*1600*/  ISETP.NE.AND.EX P1, PT, RZ, UR11, PT, P1 ;  /* 0x0000000bff007c0c */ /* 0x000fe2000bf25310 */
        /* <DEDUP_REMOVED lines=23> */
.L_x_7402:
[----:B------:R-:W-:Y:S05]  /*1780*/  @!P1 BRA `(.L_x_7403) ;  /* 0x00000000001c9947 */ /* 0x000fea0003800000 */
[----:B------:R-:W-:-:S04]  /*1790*/  ULEA UR4, UP0, UR45, UR10, 0x2 ;  /* 0x0000000a2d047291 */ /* 0x000fc8000f80103f */
[----:B------:R-:W-:Y:S02]  /*17a0*/  ULEA.HI.X UR6, UR45, UR11, UR44, 0x2, UP0 ;  /* 0x0000000b2d067291 */ /* 0x000fe400080f142c */
[----:B------:R-:W-:-:S04]  /*17b0*/  IMAD.U32 R4, RZ, RZ, UR4 ;  /* 0x00000004ff047e24 */ /* 0x000fc8000f8e00ff */
[----:B------:R-:W-:-:S05]  /*17c0*/  IMAD.U32 R5, RZ, RZ, UR6 ;  /* 0x00000006ff057e24 */ /* 0x000fca000f8e00ff */
[----:B------:R-:W2:Y:S02]  /*17d0*/  LDG.E R4, desc[UR40][R4.64] ;  /* 0x0000002804047981 */ /* 0x000ea4000c1e1900 */
[----:B--2---:R-:W-:Y:S01]  /*17e0*/  R2UR UR4, R4 ;  /* 0x00000000040472ca */ /* 0x004fe200000e0000 */
[----:B------:R-:W-:-:S14]  /*17f0*/  BRA `(.L_x_7404) ;  /* 0x0000000000347947 */ /* 0x000fdc0003800000 */
.L_x_7403:
        /* <DEDUP_REMOVED lines=13> */
.L_x_7404:
[----:B------:R-:W-:Y:S02]  /*18d0*/  UISETP.NE.AND UP0, UPT, UR48, 0x1, UPT ;  /* 0x000000013000788c */ /* 0x000fe4000bf05270 */
[----:B------:R-:W-:Y:S02]  /*18e0*/  UIADD3 UR51, -UR51, UR4, URZ ;  /* 0x0000000433337290 */ /* 0x000fe4000fffe13f */
        /* <DEDUP_REMOVED lines=10> */
[----:B------:R-:W-:Y:S02]  /*1990*/  UIADD3 UR51, UR51, 0x40, -UR52 ;  /* 0x0000004033337890 */ /* 0x000fe4000fffe834 */
[----:B------:R-:W-:-:S07]  /*19a0*/  ULOP3.LUT UR20, UR43, 0xff, URZ, 0xc0, !UPT ;  /* 0x000000ff2b147892 */ /* 0x000fce000f8ec03f */
[----:B------:R-:W-:Y:S01]  /*19b0*/  @UP0 ULDC UR4, c[0x0][0x44c] ;  /* 0x0001130000040ab9 */ /* 0x000fe20000000800 */
[----:B------:R-:W-:Y:S01]  /*19c0*/  @UP0 ULDC UR8, c[0x0][0x450] ;  /* 0x0001140000080ab9 */ /* 0x000fe20000000800 */
[----:B------:R-:W-:-:S04]  /*19d0*/  UIMAD.WIDE.U32 UR4, UR6, UR4, URZ ;  /* 0x00000004060472a5 */ /* 0x000fc8000f8e003f */
[----:B------:R-:W-:-:S04]  /*19e0*/  @UP0 USHF.R.U32.HI UR6, URZ, UR8, UR5 ;  /* 0x000000083f060299 */ /* 0x000fc80008011605 */
[----:B------:R-:W-:-:S04]  /*19f0*/  UIADD3 UR6, UR51, UR6, URZ ;  /* 0x0000000633067290 */ /* 0x000fc8000fffe03f */
[----:B------:R-:W-:-:S04]  /*1a00*/  USHF.R.S32.HI UR4, URZ, 0x1f, UR6 ;  /* 0x0000001f3f047899 */ /* 0x000fc80008011406 */
[----:B------:R-:W-:-:S04]  /*1a10*/  ULEA.HI UR4, UR4, UR6, URZ, 0x6 ;  /* 0x0000000604047291 */ /* 0x000fc8000f8f303f */
[----:B------:R-:W-:-:S04]  /*1a20*/  USHF.R.S32.HI UR4, URZ, 0x6, UR4 ;  /* 0x000000063f047899 */ /* 0x000fc80008011404 */
[----:B------:R-:W-:-:S04]  /*1a30*/  UISETP.LT.AND UP0, UPT, UR7, UR4, UPT ;  /* 0x000000040700728c */ /* 0x000fc8000bf01270 */
[----:B------:R-:W-:-:S03]  /*1a40*/  USEL UR9, UR7, UR4, UP0 ;  /* 0x0000000407097287 */ /* 0x000fc60008000000 */
[----:B------:R-:W-:Y:S01]  /*1a50*/  UMOV UR4, URZ ;  /* 0x0000003f00047c82 */ /* 0x000fe20008000000 */
[----:B------:R-:W-:-:S06]  /*1a60*/  UISETP.GE.AND UP0, UPT, UR9, 0x1, UPT ;  /* 0x000000010900788c */ /* 0x000fcc000bf06270 */
[----:B------:R-:W-:-:S13]  /*1a70*/  PLOP3.LUT P0, PT, PT, PT, UP0, 0x80, 0x0 ;  /* 0x000000000000781c */ /* 0x000fda0003f0f008 */
[----:B------:R-:W-:Y:S05]  /*1a80*/  @!P0 BRA `(.L_x_7406) ;  /* 0x0000000000908947 */ /* 0x000fea0003800000 */
[----:B------:R-:W-:Y:S01]  /*1a90*/  USHF.R.U32.HI UR10, URZ, 0x10, UR43 ;  /* 0x000000103f0a7899 */ /* 0x000fe2000801162b */
[----:B------:R-:W-:-:S03]  /*1aa0*/  UMOV UR4, URZ ;  /* 0x0000003f00047c82 */ /* 0x000fc60008000000 */
[----:B------:R-:W-:-:S11]  /*1ab0*/  UISETP.NE.AND UP0, UPT, UR10, URZ, UPT ;  /* 0x0000003f0a00728c */ /* 0x000fd6000bf05270 */
[----:B------:R-:W-:Y:S02]  /*1ac0*/  @!UP0 ULDC UR10, c[0x0][0x9f0] ;  /* 0x00027c00000a8ab9 */ /* 0x000fe40000000800 */
[----:B------:R-:W-:Y:S01]  /*1ad0*/  IMAD.U32 R4, RZ, RZ, UR10 ;  /* 0x0000000aff047e24 */ /* 0x000fe2000f8e00ff */
[----:B------:R-:W-:-:S04]  /*1ae0*/  UIADD3 UR6, UR10, -0x1, UR9 ;  /* 0xffffffff0a067890 */ /* 0x000fc8000fffe009 */
        /* <DEDUP_REMOVED lines=30> */
.L_x_7406:
        /* <DEDUP_REMOVED lines=91> */
.L_x_7408:
[----:B------:R-:W-:Y:S01]  /*2280*/  ULEA UR23, UR37, UR46, 0x3 ;  /* 0x0000002e25177291 */ /* 0x000fe2000f8e183f */
[----:B------:R-:W-:-:S05]  /*2290*/  IMAD.U32 R0, RZ, RZ, UR38 ;  /* 0x00000026ff007e24 */ /* 0x000fca000f8e00ff */
[----:B------:R-:W-:-:S04]  /*22a0*/  SHF.L.U32 R0, R0, 0x1f, RZ ;  /* 0x0000001f00007819 */ /* 0x000fc800000006ff */
[----:B------:R-:W0:Y:S02]  /*22b0*/  SYNCS.PHASECHK.TRANS64.TRYWAIT P1, [UR23+0x28c50], R0 ;  /* 0x028c5000ff0075a7 */ /* 0x000e240008020157 */
[----:B0-----:R-:W-:Y:S05]  /*22c0*/  @!P1 BRA `(.L_x_7409) ;  /* 0x00000140003c9947 */ /* 0x001fea0003800000 */
.L_x_7605:
        /* <DEDUP_REMOVED lines=46> */
.L_x_7415:
        /* <DEDUP_REMOVED lines=144> */
.L_x_7411:
[----:B------:R-:W-:Y:S01]  /*2eb0*/  ULEA UR23, UR37, UR46, 0x3 ;  /* 0x0000002e25177291 */ /* 0x000fe2000f8e183f */
[----:B------:R-:W-:-:S05]  /*2ec0*/  IMAD.U32 R0, RZ, RZ, UR38 ;  /* 0x00000026ff007e24 */ /* 0x000fca000f8e00ff */
[----:B------:R-:W-:-:S04]  /*2ed0*/  SHF.L.U32 R0, R0, 0x1f, RZ ;  /* 0x0000001f00007819 */ /* 0x000fc800000006ff */
[----:B------:R0:W1:Y:S01]  /*2ee0*/  SYNCS.PHASECHK.TRANS64.TRYWAIT P1, [UR23+0x28c50], R0 ;  /* 0x028c5000ff0075a7 */ /* 0x0000620008020157 */
[----:B------:R-:W-:Y:S05]  /*2ef0*/  @!P0 BRA `(.L_x_7412) ;  /* 0x0000000000048947 */ /* 0x000fea0003800000 */
[----:B------:R-:W-:Y:S01]  /*2f00*/  BPT.TRAP 0x1 ;  /* 0x000000040000795c */ /* 0x000fe20000300000 */
.L_x_7412:
[----:B-1----:R-:W-:Y:S05]  /*2f10*/  @P1 BRA `(.L_x_7413) ;  /* 0x0000000000081947 */ /* 0x002fea0003800000 */
[----:B------:R-:W1:Y:S02]  /*2f20*/  SYNCS.PHASECHK.TRANS64.TRYWAIT P1, [UR23+0x28c50], R0 ;  /* 0x028c5000ff0075a7 */ /* 0x000e640008020157 */
[----:B-1----:R-:W-:Y:S05]  /*2f30*/  @!P1 BRA `(.L_x_7414) ;  /* 0x0000013400389947 */ /* 0x002fea0003800000 */
.L_x_7413:
        /* <DEDUP_REMOVED lines=30> */
.L_x_7410:
[----:B------:R-:W-:Y:S01]  /*3120*/  BAR.SYNC.DEFER_BLOCKING 0xe, 0x100 ;  /* 0x0384000000007b1d */ /* 0x000fe20000010000 */
[----:B------:R-:W-:Y:S01]  /*3130*/  IMAD.U32 R3, RZ, RZ, UR37 ;  /* 0x00000025ff037e24 */ /* 0x000fe2000f8e00ff */
[----:B------:R-:W-:Y:S01]  /*3140*/  UIADD3 UR37, UR37, 0x1, URZ ;  /* 0x0000000125257890 */ /* 0x000fe2000fffe03f */
[----:B------:R-:W-:Y:S02]  /*3150*/  PLOP3.LUT P0, PT, PT, PT, PT, 0x8, 0x0 ;  /* 0x000000000000781c */ /* 0x000fe40003f0e170 */
[----:B------:R-:W-:Y:S01]  /*3160*/  CS2R R12, SRZ ;  /* 0x00000000000c7805 */ /* 0x000fe2000001ff00 */
        /* <DEDUP_REMOVED lines=138> */
.L_x_7405:
        /* <DEDUP_REMOVED lines=55> */
.L_x_7416:
        /* <DEDUP_REMOVED lines=104> */
.L_x_7417:
        /* <DEDUP_REMOVED lines=12> */
.L_x_7606:
[----:B------:R-:W-:Y:S05]  /*44c0*/  @!P0 BRA `(.L_x_7419) ;  /* 0x0000000000048947 */ /* 0x000fea0003800000 */
[----:B------:R-:W-:Y:S01]  /*44d0*/  BPT.TRAP 0x1 ;  /* 0x000000040000795c */ /* 0x000fe20000300000 */
.L_x_7419:
[----:B------:R-:W-:Y:S02]  /*44e0*/  IMAD.U32 R7, RZ, RZ, UR37 ;  /* 0x00000025ff077e24 */ /* 0x000fe4000f8e00ff */
[----:B------:R-:W-:-:S03]  /*44f0*/  IMAD.U32 R8, RZ, RZ, UR38 ;  /* 0x00000026ff087e24 */ /* 0x000fc6000f8e00ff */
[----:B------:R-:W-:Y:S02]  /*4500*/  LEA R7, R7, UR46, 0x3 ;  /* 0x0000002e07077c11 */ /* 0x000fe4000f8e18ff */
[----:B------:R-:W-:-:S04]  /*4510*/  SHF.L.U32 R8, R8, 0x1f, RZ ;  /* 0x0000001f08087819 */ /* 0x000fc800000006ff */
[----:B------:R1:W2:Y:S01]  /*4520*/  SYNCS.PHASECHK.TRANS64.TRYWAIT P1, [R7+URZ+0x28c30], R8 ;  /* 0x028c3008070075a7 */ /* 0x0002a2000802017f */
[----:B------:R-:W-:Y:S05]  /*4530*/  @!P0 BRA `(.L_x_7420) ;  /* 0x0000000000048947 */ /* 0x000fea0003800000 */
[----:B------:R-:W-:Y:S01]  /*4540*/  BPT.TRAP 0x1 ;  /* 0x000000040000795c */ /* 0x000fe20000300000 */
.L_x_7420:
[----:B--2---:R-:W-:Y:S05]  /*4550*/  @P1 BRA `(.L_x_7421) ;  /* 0x0000000000081947 */ /* 0x004fea0003800000 */
[----:B------:R-:W2:Y:S02]  /*4560*/  SYNCS.PHASECHK.TRANS64.TRYWAIT P1, [R7+URZ+0x28c30], R8 ;  /* 0x028c3008070075a7 */ /* 0x000ea4000802017f */
[----:B--2---:R-:W-:Y:S05]  /*4570*/  @!P1 BRA `(.L_x_7422) ;  /* 0x0000011c00d89947 */ /* 0x004fea0003800000 */
.L_x_7421:
        /* <DEDUP_REMOVED lines=19> */
[----:B------:R-:W-:Y:S01]  /*46b0*/  LOP3.LUT R18, R18, 0xfffff7ff, RZ, 0xc0, !PT ;  /* 0xfffff7ff12127812 */ /* 0x000fe200078ec0ff */
[----:B------:R-:W-:Y:S01]  /*46c0*/  UMOV UR11, 0x40000040 ;  /* 0x40000040000b7882 */ /* 0x000fe20000000000 */
[----:B------:R-:W-:Y:S01]  /*46d0*/  UMOV UR9, 0x40000040 ;  /* 0x4000004000097882 */ /* 0x000fe20000000000 */
[----:B------:R-:W-:-:S02]  /*46e0*/  ULEA UR18, UR37, UR18, 0x9 ;  /* 0x0000001225127291 */ /* 0x000fc4000f8e483f */
[----:B------:R-:W-:Y:S02]  /*46f0*/  ULOP3.LUT UR16, UR4, 0x10000, URZ, 0xfc, !UPT ;  /* 0x0001000004107892 */ /* 0x000fe4000f8efc3f */
[----:B------:R-:W-:Y:S02]  /*4700*/  UIADD3 UR6, UR18, 0x2, URZ ;  /* 0x0000000212067890 */ /* 0x000fe4000fffe03f */
[----:B------:R-:W-:Y:S02]  /*4710*/  UIADD3 UR4, UR16, 0x2, URZ ;  /* 0x0000000210047890 */ /* 0x000fe4000fffe03f */
[----:B------:R-:W-:Y:S02]  /*4720*/  UIADD3 UR10, UR18, 0x4, URZ ;  /* 0x00000004120a7890 */ /* 0x000fe4000fffe03f */
[----:B------:R-:W-:Y:S02]  /*4730*/  UIADD3 UR8, UR16, 0x4, URZ ;  /* 0x0000000410087890 */ /* 0x000fe4000fffe03f */
[----:B------:R-:W-:Y:S01]  /*4740*/  HGMMA.64x64x16.F32.BF16 R24, gdesc[UR16], RZ, !UPT, gsb0 ;  /* 0x00e00000101879f0 */ /* 0x000fe2000c0018ff */
[----:B------:R-:W-:-:S02]  /*4750*/  UIADD3 UR14, UR18, 0x6, URZ ;  /* 0x00000006120e7890 */ /* 0x000fc4000fffe03f */
[----:B------:R-:W-:Y:S01]  /*4760*/  UIADD3 UR12, UR16, 0x6, URZ ;  /* 0x00000006100c7890 */ /* 0x000fe2000fffe03f */
[----:B------:R-:W-:Y:S01]  /*4770*/  UMOV UR15, 0x40000040 ;  /* 0x40000040000f7882 */ /* 0x000fe20000000000 */
[----:B------:R-:W-:Y:S01]  /*4780*/  UMOV UR13, 0x40000040 ;  /* 0x40000040000d7882 */ /* 0x000fe20000000000 */
[----:B------:R-:W-:Y:S02]  /*4790*/  WARPGROUP.DEPBAR.LE gsb0, 0x0 ;  /* 0x00008000000079c5 */ /* 0x000fe40000010000 */
[----:B------:R-:W-:-:S06]  /*47a0*/  WARPGROUP.ARRIVE ;  /* 0x00000000000079c5 */ /* 0x000fcc0000000000 */
[----:B------:R-:W-:Y:S01]  /*47b0*/  HGMMA.64x64x16.F32.BF16 R24, gdesc[UR4], R24, gsb0 ;  /* 0x00e00000041879f0 */ /* 0x000fe20008001818 */
[----:B------:R-:W-:Y:S02]  /*47c0*/  ULDC UR6, c[0x0][0x448] ;  /* 0x0001120000067ab9 */ /* 0x000fe40000000800 */
[----:B------:R-:W-:-:S06]  /*47d0*/  UISETP.NE.AND UP0, UPT, UR6, 0x1, UPT ;  /* 0x000000010600788c */ /* 0x000fcc000bf05270 */
[----:B------:R-:W-:-:S05]  /*47e0*/  PLOP3.LUT P2, PT, PT, PT, UP0, 0x80, 0x0 ;  /* 0x000000000000781c */ /* 0x000fca0003f4f008 */
[----:B------:R-:W-:-:S08]  /*47f0*/  @UP0 ULDC UR6, c[0x0][0x44c] ;  /* 0x0001130000060ab9 */ /* 0x000fd00000000800 */
[----:B------:R-:W-:Y:S01]  /*4800*/  @P2 IMAD.HI.U32 R4, R0, UR6, RZ ;  /* 0x0000000600042c27 */ /* 0x000fe2000f8e00ff */
[----:B------:R-:W-:Y:S01]  /*4810*/  @UP0 ULDC UR6, c[0x0][0x450] ;  /* 0x0001140000060ab9 */ /* 0x000fe20000000800 */
[----:B------:R-:W-:-:S03]  /*4820*/  @P2 LOP3.LUT R18, R18, 0x800, RZ, 0xfc, !PT ;  /* 0x0000080012122812 */ /* 0x000fc600078efcff */
[----:B------:R-:W-:Y:S01]  /*4830*/  @P2 SHF.R.U32.HI R0, RZ, UR6, R4 ;  /* 0x00000006ff002c19 */ /* 0x000fe20008011604 */
[----:B------:R-:W-:Y:S02]  /*4840*/  UMOV UR6, 0xffffffc0 ;  /* 0xffffffc000067882 */ /* 0x000fe40000000000 */
[----:B------:R-:W-:Y:S02]  /*4850*/  UIMAD UR6, UR53, UR6, 0x40 ;  /* 0x00000040350674a4 */ /* 0x000fe4000f8e0206 */
[----:B------:R-:W0:Y:S02]  /*4860*/  SHFL.IDX PT, R6, R0, 0x1, 0x1c1f ;  /* 0x003c1f0000067f89 */ /* 0x000e2400000e0000 */
[----:B------:R-:W-:Y:S02]  /*4870*/  UIADD3 UR7, UR51, 0x1, UR6 ;  /* 0x0000000133077890 */ /* 0x000fe4000fffe006 */
[----:B------:R-:W-:Y:S01]  /*4880*/  IMAD.U32 R4, RZ, RZ, UR6 ;  /* 0x00000006ff047e24 */ /* 0x000fe2000f8e00ff */
[----:B------:R-:W3:Y:S03]  /*4890*/  SHFL.IDX PT, R0, R0, RZ, 0x1c1f ;  /* 0x001c1fff00007589 */ /* 0x000ee600000e0000 */
[----:B------:R-:W-:Y:S01]  /*48a0*/  IMAD.U32 R10, RZ, RZ, UR7 ;  /* 0x00000007ff0a7e24 */ /* 0x000fe2000f8e00ff */
[----:B------:R-:W-:-:S04]  /*48b0*/  IADD3 R4, -R185, UR51, R4 ;  /* 0x00000033b9047c10 */ /* 0x000fc8000fffe104 */
[----:B------:R-:W-:-:S04]  /*48c0*/  IADD3 R5, R10, -UR52, -R185 ;  /* 0x800000340a057c10 */ /* 0x000fc8000fffe8b9 */
[----:B0-----:R-:W-:-:S04]  /*48d0*/  VIADDMNMX R6, R6, R5, R4, PT ;  /* 0x0000000506067246 */ /* 0x001fc80003800104 */
[C---:B------:R-:W-:Y:S02]  /*48e0*/  ISETP.GT.AND P2, PT, R6.reuse, RZ, PT ;  /* 0x000000ff0600720c */ /* 0x040fe40003f44270 */
[C---:B------:R-:W-:Y:S02]  /*48f0*/  ISETP.GT.AND P3, PT, R6.reuse, 0x1, PT ;  /* 0x000000010600780c */ /* 0x040fe40003f64270 */
[----:B------:R-:W-:Y:S02]  /*4900*/  ISETP.GT.AND P4, PT, R6, 0x8, PT ;  /* 0x000000080600780c */ /* 0x000fe40003f84270 */
[----:B---3--:R-:W-:Y:S01]  /*4910*/  VIADDMNMX R4, R0, R5, R4, PT ;  /* 0x0000000500047246 */ /* 0x008fe20003800104 */
        /* <DEDUP_REMOVED lines=51> */
[C---:B------:R-:W-:Y:S02]  /*4c50*/  ISETP.GT.AND P2, PT, R4.reuse, RZ, PT ;  /* 0x000000ff0400720c */ /* 0x040fe40003f44270 */
[----:B------:R-:W-:Y:S02]  /*4c60*/  FMNMX.FTZ R6, R55, R6, !PT ;  /* 0x0000000637067209 */ /* 0x000fe40007810000 */
[----:B------:R-:W-:-:S02]  /*4c70*/  ISETP.GT.AND P3, PT, R4, 0x1, PT ;  /* 0x000000010400780c */ /* 0x000fc40003f64270 */
[----:B------:R-:W-:Y:S01]  /*4c80*/  ISETP.GT.AND P4, PT, R4, 0x8, PT ;  /* 0x000000080400780c */ /* 0x000fe20003f84270 */
[----:B------:R-:W0:Y:S01]  /*4c90*/  SHFL.BFLY PT, R9, R6, 0x2, 0x1f ;  /* 0x0c401f0006097f89 */ /* 0x000e2200000e0000 */
[----:B------:R-:W-:Y:S02]  /*4ca0*/  FSEL R24, R24, -INF , P2 ;  /* 0xff80000018187808 */ /* 0x000fe40001000000 */
        /* <DEDUP_REMOVED lines=16> */
[----:B0-----:R-:W-:Y:S02]  /*4db0*/  FMNMX.FTZ R9, R6, R9, !PT ;  /* 0x0000000906097209 */ /* 0x001fe40007810000 */
[----:B------:R-:W-:Y:S02]  /*4dc0*/  ISETP.GT.AND P3, PT, R4, 0x20, PT ;  /* 0x000000200400780c */ /* 0x000fe40003f64270 */
[----:B------:R-:W-:Y:S01]  /*4dd0*/  FSEL R37, R37, -INF , P2 ;  /* 0xff80000025257808 */ /* 0x000fe20001000000 */
[----:B------:R-:W0:Y:S01]  /*4de0*/  SHFL.BFLY PT, R10, R9, 0x1, 0x1f ;  /* 0x0c201f00090a7f89 */ /* 0x000e2200000e0000 */
        /* <DEDUP_REMOVED lines=24> */
[----:B0-----:R-:W-:Y:S02]  /*4f70*/  FMNMX.FTZ R0, R9, R10, !PT ;  /* 0x0000000a09007209 */ /* 0x001fe40007810000 */
[----:B------:R-:W-:Y:S02]  /*4f80*/  FMNMX.FTZ R4, R53, R4, !PT ;  /* 0x0000000435047209 */ /* 0x000fe40007810000 */
[C---:B------:R-:W-:Y:S01]  /*4f90*/  FSETP.NEU.FTZ.AND P4, PT, R0.reuse, -INF , PT ;  /* 0xff8000000000780b */ /* 0x040fe20003f9d000 */
[----:B------:R-:W-:-:S02]  /*4fa0*/  FMUL.FTZ R9, R0, UR10 ;  /* 0x0000000a00097c20 */ /* 0x000fc40008410000 */
[----:B------:R-:W0:Y:S03]  /*4fb0*/  SHFL.BFLY PT, R5, R4, 0x2, 0x1f ;  /* 0x0c401f0004057f89 */ /* 0x000e2600000e0000 */
[----:B------:R-:W-:-:S05]  /*4fc0*/  FSEL R9, R9, RZ, P4 ;  /* 0x000000ff09097208 */ /* 0x000fca0002000000 */
        /* <DEDUP_REMOVED lines=16> */
[----:B0-----:R-:W-:Y:S01]  /*50d0*/  FMNMX.FTZ R5, R4, R5, !PT ;  /* 0x0000000504057209 */ /* 0x001fe20007810000 */
[--C-:B------:R-:W-:Y:S01]  /*50e0*/  FFMA.FTZ R54, R54, UR10, -R9.reuse ;  /* 0x0000000a36367c23 */ /* 0x100fe20008010809 */
[----:B------:R-:W-:-:S03]  /*50f0*/  FFMA.FTZ R9, R55, UR10, -R9 ;  /* 0x0000000a37097c23 */ /* 0x000fc60008010809 */
[----:B------:R-:W0:Y:S01]  /*5100*/  SHFL.BFLY PT, R6, R5, 0x1, 0x1f ;  /* 0x0c201f0005067f89 */ /* 0x000e2200000e0000 */
[----:B------:R-:W-:Y:S08]  /*5110*/  MUFU.EX2 R30, R30 ;  /* 0x0000001e001e7308 */ /* 0x000ff00000000800 */
[----:B------:R-:W4:Y:S01]  /*5120*/  MUFU.EX2 R31, R31 ;  /* 0x0000001f001f7308 */ /* 0x000f220000000800 */
[----:B---3--:R-:W-:-:S07]  /*5130*/  F2FP.BF16.F32.PACK_AB R153, R27, R26 ;  /* 0x0000001a1b99723e */ /* 0x008fce00000010ff */
[----:B------:R-:W3:Y:S01]  /*5140*/  MUFU.EX2 R34, R34 ;  /* 0x0000002200227308 */ /* 0x000ee20000000800 */
[----:B0-----:R-:W-:-:S07]  /*5150*/  FMNMX.FTZ R6, R5, R6, !PT ;  /* 0x0000000605067209 */ /* 0x001fce0007810000 */
[----:B------:R-:W0:Y:S01]  /*5160*/  MUFU.EX2 R35, R35 ;  /* 0x0000002300237308 */ /* 0x000e220000000800 */
[----:B----4-:R-:W-:Y:S02]  /*5170*/  F2FP.BF16.F32.PACK_AB R155, R31, R30 ;  /* 0x0000001e1f9b723e */ /* 0x010fe400000010ff */
[C---:B------:R-:W-:Y:S01]  /*5180*/  FSETP.NEU.FTZ.AND P2, PT, R6.reuse, -INF , PT ;  /* 0xff8000000600780b */ /* 0x040fe20003f5d000 */
[----:B------:R-:W-:-:S04]  /*5190*/  FMUL.FTZ R4, R6, UR10 ;  /* 0x0000000a06047c20 */ /* 0x000fc80008410000 */
[----:B------:R4:W-:Y:S01]  /*51a0*/  MUFU.EX2 R11, R9 ;  /* 0x00000009000b7308 */ /* 0x0009e20000000800 */
[----:B------:R-:W-:Y:S01]  /*51b0*/  FSEL R5, R4, RZ, P2 ;  /* 0x000000ff04057208 */ /* 0x000fe20001000000 */
[----:B------:R-:W-:-:S04]  /*51c0*/  @!P1 VIADD R4, R7, 0x28c40 ;  /* 0x00028c4007049836 */ /* 0x000fc80000000000 */
[--C-:B------:R-:W-:Y:S01]  /*51d0*/  FFMA.FTZ R24, R24, UR10, -R5.reuse ;  /* 0x0000000a18187c23 */ /* 0x100fe20008010805 */
[--C-:B------:R-:W-:Y:S01]  /*51e0*/  FFMA.FTZ R25, R25, UR10, -R5.reuse ;  /* 0x0000000a19197c23 */ /* 0x100fe20008010805 */
[--C-:B------:R-:W-:Y:S01]  /*51f0*/  FFMA.FTZ R28, R28, UR10, -R5.reuse ;  /* 0x0000000a1c1c7c23 */ /* 0x100fe20008010805 */
[--C-:B------:R-:W-:Y:S01]  /*5200*/  FFMA.FTZ R29, R29, UR10, -R5.reuse ;  /* 0x0000000a1d1d7c23 */ /* 0x100fe20008010805 */
[--C-:B------:R-:W-:Y:S01]  /*5210*/  FFMA.FTZ R32, R32, UR10, -R5.reuse ;  /* 0x0000000a20207c23 */ /* 0x100fe20008010805 */
[----:B------:R-:W-:Y:S01]  /*5220*/  FFMA.FTZ R33, R33, UR10, -R5 ;  /* 0x0000000a21217c23 */ /* 0x000fe20008010805 */
[----:B------:R-:W-:Y:S01]  /*5230*/  MUFU.EX2 R24, R24 ;  /* 0x0000001800187308 */ /* 0x000fe20000000800 */
[----:B----4-:R-:W-:Y:S01]  /*5240*/  FADD.FTZ R9, R26, R27 ;  /* 0x0000001b1a097221 */ /* 0x010fe20000010000 */
[--C-:B------:R-:W-:Y:S01]  /*5250*/  FFMA.FTZ R36, R36, UR10, -R5.reuse ;  /* 0x0000000a24247c23 */ /* 0x100fe20008010805 */
[--C-:B------:R-:W-:Y:S01]  /*5260*/  FFMA.FTZ R37, R37, UR10, -R5.reuse ;  /* 0x0000000a25257c23 */ /* 0x100fe20008010805 */
[----:B------:R-:W-:Y:S01]  /*5270*/  FFMA.FTZ R40, R40, UR10, -R5 ;  /* 0x0000000a28287c23 */ /* 0x000fe20008010805 */
[----:B------:R-:W-:Y:S01]  /*5280*/  FADD.FTZ R10, R30, R9 ;  /* 0x000000091e0a7221 */ /* 0x000fe20000010000 */
[----:B------:R-:W-:Y:S01]  /*5290*/  @!P1 PRMT R4, RZ, 0x654, R4 ;  /* 0x00000654ff049816 */ /* 0x000fe20000000004 */
[--C-:B------:R-:W-:Y:S01]  /*52a0*/  FFMA.FTZ R41, R41, UR10, -R5.reuse ;  /* 0x0000000a29297c23 */ /* 0x100fe20008010805 */
[----:B------:R-:W4:Y:S01]  /*52b0*/  MUFU.EX2 R25, R25 ;  /* 0x0000001900197308 */ /* 0x000f220000000800 */
[----:B------:R-:W-:Y:S01]  /*52c0*/  FADD.FTZ R13, R31, R10 ;  /* 0x0000000a1f0d7221 */ /* 0x000fe20000010000 */
[----:B------:R5:W-:Y:S01]  /*52d0*/  @!P1 SYNCS.ARRIVE.TRANS64.RED.A1T0 RZ, [R4+URZ], RZ ;  /* 0x000000ff04ff99a7 */ /* 0x000be2000810043f */
[--C-:B------:R-:W-:Y:S01]  /*52e0*/  FFMA.FTZ R44, R44, UR10, -R5.reuse ;  /* 0x0000000a2c2c7c23 */ /* 0x100fe20008010805 */
[----:B------:R-:W-:Y:S01]  /*52f0*/  FFMA.FTZ R45, R45, UR10, -R5 ;  /* 0x0000000a2d2d7c23 */ /* 0x000fe20008010805 */
[----:B---3--:R-:W-:Y:S01]  /*5300*/  FADD.FTZ R12, R34, R13 ;  /* 0x0000000d220c7221 */ /* 0x008fe20000010000 */
[--C-:B------:R-:W-:Y:S01]  /*5310*/  FFMA.FTZ R48, R48, UR10, -R5.reuse ;  /* 0x0000000a30307c23 */ /* 0x100fe20008010805 */
[--C-:B------:R-:W-:Y:S01]  /*5320*/  FFMA.FTZ R49, R49, UR10, -R5.reuse ;  /* 0x0000000a31317c23 */ /* 0x100fe20008010805 */
[----:B------:R-:W3:Y:S01]  /*5330*/  MUFU.EX2 R28, R28 ;  /* 0x0000001c001c7308 */ /* 0x000ee20000000800 */
[----:B0-----:R-:W-:Y:S01]  /*5340*/  FADD.FTZ R13, R35, R12 ;  /* 0x0000000c230d7221 */ /* 0x001fe20000010000 */
[--C-:B------:R-:W-:Y:S01]  /*5350*/  FFMA.FTZ R52, R52, UR10, -R5.reuse ;  /* 0x0000000a34347c23 */ /* 0x100fe20008010805 */
[----:B------:R-:W-:Y:S01]  /*5360*/  FFMA.FTZ R5, R53, UR10, -R5 ;  /* 0x0000000a35057c23 */ /* 0x000fe20008010805 */
[----:B------:R-:W-:-:S04]  /*5370*/  F2FP.BF16.F32.PACK_AB R157, R35, R34 ;  /* 0x00000022239d723e */ /* 0x000fc800000010ff */
[----:B------:R-:W0:Y:S01]  /*5380*/  MUFU.EX2 R29, R29 ;  /* 0x0000001d001d7308 */ /* 0x000e220000000800 */
[----:B----4-:R-:W-:Y:S01]  /*5390*/  FADD.FTZ R9, R24, R25 ;  /* 0x0000001918097221 */ /* 0x010fe20000010000 */
[----:B------:R-:W-:-:S06]  /*53a0*/  F2FP.BF16.F32.PACK_AB R152, R25, R24 ;  /* 0x000000181998723e */ /* 0x000fcc00000010ff */
[----:B------:R-:W5:Y:S01]  /*53b0*/  MUFU.EX2 R32, R32 ;  /* 0x0000002000207308 */ /* 0x000f620000000800 */
[----:B---3--:R-:W-:-:S07]  /*53c0*/  FADD.FTZ R10, R28, R9 ;  /* 0x000000091c0a7221 */ /* 0x008fce0000010000 */
[----:B------:R-:W3:Y:S01]  /*53d0*/  MUFU.EX2 R38, R38 ;  /* 0x0000002600267308 */ /* 0x000ee20000000800 */
[C---:B0-----:R-:W-:Y:S01]  /*53e0*/  FADD.FTZ R9, R29.reuse, R10 ;  /* 0x0000000a1d097221 */ /* 0x041fe20000010000 */
[----:B------:R-:W-:Y:S01]  /*53f0*/  F2FP.BF16.F32.PACK_AB R154, R29, R28 ;  /* 0x0000001c1d9a723e */ /* 0x000fe200000010ff */
[----:B------:R-:W-:Y:S06]  /*5400*/  BAR.SYNC.DEFER_BLOCKING 0xf, 0x100 ;  /* 0x03c4000000007b1d */ /* 0x000fec0000010000 */
[----:B------:R-:W0:Y:S01]  /*5410*/  MUFU.EX2 R33, R33 ;  /* 0x0000002100217308 */ /* 0x000e220000000800 */
[----:B-----5:R-:W-:-:S07]  /*5420*/  FADD.FTZ R4, R32, R9 ;  /* 0x0000000920047221 */ /* 0x020fce0000010000 */
[----:B------:R-:W4:Y:S01]  /*5430*/  MUFU.EX2 R39, R39 ;  /* 0x0000002700277308 */ /* 0x000f220000000800 */
[----:B---3--:R-:W-:-:S07]  /*5440*/  FADD.FTZ R10, R38, R13 ;  /* 0x0000000d260a7221 */ /* 0x008fce0000010000 */
[----:B------:R-:W3:Y:S01]  /*5450*/  MUFU.EX2 R36, R36 ;  /* 0x0000002400247308 */ /* 0x000ee20000000800 */
[C---:B0-----:R-:W-:Y:S01]  /*5460*/  FADD.FTZ R9, R33.reuse, R4 ;  /* 0x0000000421097221 */ /* 0x041fe20000010000 */
[----:B------:R-:W-:Y:S01]  /*5470*/  F2FP.BF16.F32.PACK_AB R156, R33, R32 ;  /* 0x00000020219c723e */ /* 0x000fe200000010ff */
[----:B------:R0:W-:Y:S05]  /*5480*/  STSM.16.M88.4 [R19+0x26800], R152 ;  /* 0x0268009813007844 */ /* 0x0001ea0000000200 */
[----:B------:R-:W5:Y:S01]  /*5490*/  MUFU.EX2 R42, R42 ;  /* 0x0000002a002a7308 */ /* 0x000f620000000800 */
[C---:B----4-:R-:W-:Y:S01]  /*54a0*/  FADD.FTZ R13, R39.reuse, R10 ;  /* 0x0000000a270d7221 */ /* 0x050fe20000010000 */
[----:B------:R-:W-:-:S06]  /*54b0*/  F2FP.BF16.F32.PACK_AB R159, R39, R38 ;  /* 0x00000026279f723e */ /* 0x000fcc00000010ff */
[----:B------:R-:W4:Y:S01]  /*54c0*/  MUFU.EX2 R37, R37 ;  /* 0x0000002500257308 */ /* 0x000f220000000800 */
[----:B---3--:R-:W-:-:S07]  /*54d0*/  FADD.FTZ R4, R36, R9 ;  /* 0x0000000924047221 */ /* 0x008fce0000010000 */
[----:B------:R-:W3:Y:S01]  /*54e0*/  MUFU.EX2 R40, R40 ;  /* 0x0000002800287308 */ /* 0x000ee20000000800 */
[----:B-----5:R-:W-:-:S07]  /*54f0*/  FADD.FTZ R10, R42, R13 ;  /* 0x0000000d2a0a7221 */ /* 0x020fce0000010000 */
        /* <DEDUP_REMOVED lines=8> */
[----:B------:R-:W-:-:S06]  /*5580*/  F2FP.BF16.F32.PACK_AB R161, R43, R42 ;  /* 0x0000002a2ba1723e */ /* 0x000fcc00000010ff */
[----:B------:R-:W5:Y:S01]  /*5590*/  MUFU.EX2 R44, R44 ;  /* 0x0000002c002c7308 */ /* 0x000f620000000800 */
[C---:B----4-:R-:W-:Y:S01]  /*55a0*/  FADD.FTZ R13, R41.reuse, R4 ;  /* 0x00000004290d7221 */ /* 0x050fe20000010000 */
[----:B------:R-:W-:-:S06]  /*55b0*/  F2FP.BF16.F32.PACK_AB R160, R41, R40 ;  /* 0x0000002829a0723e */ /* 0x000fcc00000010ff */
[----:B------:R-:W4:Y:S01]  /*55c0*/  MUFU.EX2 R47, R47 ;  /* 0x0000002f002f7308 */ /* 0x000f220000000800 */
[----:B---3--:R-:W-:-:S07]  /*55d0*/  FADD.FTZ R10, R46, R15 ;  /* 0x0000000f2e0a7221 */ /* 0x008fce0000010000 */
[----:B------:R-:W3:Y:S01]  /*55e0*/  MUFU.EX2 R45, R45 ;  /* 0x0000002d002d7308 */ /* 0x000ee20000000800 */
[----:B-----5:R-:W-:-:S07]  /*55f0*/  FADD.FTZ R4, R44, R13 ;  /* 0x0000000d2c047221 */ /* 0x020fce0000010000 */
[----:B------:R-:W-:Y:S01]  /*5600*/  MUFU.EX2 R50, R50 ;  /* 0x0000003200327308 */ /* 0x000fe20000000800 */
[C---:B----4-:R-:W-:Y:S01]  /*5610*/  F2FP.BF16.F32.PACK_AB R163, R47.reuse, R46 ;  /* 0x0000002e2fa3723e */ /* 0x050fe200000010ff */
[----:B------:R-:W-:-:S06]  /*5620*/  FADD.FTZ R47, R47, R10 ;  /* 0x0000000a2f2f7221 */ /* 0x000fcc0000010000 */
        /* <DEDUP_REMOVED lines=10> */
[----:B------:R-:W5:Y:S01]  /*56d0*/  MUFU.EX2 R52, R52 ;  /* 0x0000003400347308 */ /* 0x000f620000000800 */
[----:B---3--:R-:W-:Y:S01]  /*56e0*/  F2FP.BF16.F32.PACK_AB R164, R49, R48 ;  /* 0x0000003031a4723e */ /* 0x008fe200000010ff */
[----:B------:R-:W-:-:S04]  /*56f0*/  FADD.FTZ R48, R48, R45 ;  /* 0x0000002d30307221 */ /* 0x000fc80000010000 */
[----:B------:R-:W-:Y:S02]  /*5700*/  FADD.FTZ R49, R49, R48 ;  /* 0x0000003031317221 */ /* 0x000fe40000010000 */
[----:B------:R3:W1:Y:S01]  /*5710*/  MUFU.EX2 R9, R5 ;  /* 0x0000000500097308 */ /* 0x0006620000000800 */
[----:B----4-:R-:W-:Y:S01]  /*5720*/  F2FP.BF16.F32.PACK_AB R167, R11, R54 ;  /* 0x000000360ba7723e */ /* 0x010fe200000010ff */
[----:B------:R-:W-:Y:S01]  /*5730*/  FADD.FTZ R54, R54, R51 ;  /* 0x0000003336367221 */ /* 0x000fe20000010000 */
[----:B-----5:R-:W-:-:S03]  /*5740*/  FADD.FTZ R4, R52, R49 ;  /* 0x0000003134047221 */ /* 0x020fc60000010000 */
[----:B---3--:R-:W-:Y:S01]  /*5750*/  FADD.FTZ R5, R11, R54 ;  /* 0x000000360b057221 */ /* 0x008fe20000010000 */
[C---:B-1----:R-:W-:Y:S01]  /*5760*/  F2FP.BF16.F32.PACK_AB R166, R9.reuse, R52 ;  /* 0x0000003409a6723e */ /* 0x042fe200000010ff */
[----:B------:R-:W-:-:S04]  /*5770*/  FADD.FTZ R4, R9, R4 ;  /* 0x0000000409047221 */ /* 0x000fc80000010000 */
[----:B------:R0:W-:Y:S01]  /*5780*/  STSM.16.M88.4 [R23], R164 ;  /* 0x000000a417007844 */ /* 0x0001e20000000200 */
[----:B------:R-:W-:Y:S05]  /*5790*/  @!P0 BRA `(.L_x_7423) ;  /* 0x0000000000048947 */ /* 0x000fea0003800000 */
[----:B------:R-:W-:Y:S01]  /*57a0*/  BPT.TRAP 0x1 ;  /* 0x000000040000795c */ /* 0x000fe20000300000 */
.L_x_7423:
[----:B------:R1:W3:Y:S01]  /*57b0*/  SYNCS.PHASECHK.TRANS64.TRYWAIT P2, [R7+URZ+0x28c50], R8 ;  /* 0x028c5008070075a7 */ /* 0x0002e2000804017f */
[----:B------:R-:W-:Y:S05]  /*57c0*/  @!P0 BRA `(.L_x_7424) ;  /* 0x0000000000048947 */ /* 0x000fea0003800000 */
[----:B------:R-:W-:Y:S01]  /*57d0*/  BPT.TRAP 0x1 ;  /* 0x000000040000795c */ /* 0x000fe20000300000 */
.L_x_7424:
[----:B---3--:R-:W-:Y:S05]  /*57e0*/  @P2 BRA `(.L_x_7425) ;  /* 0x0000000000082947 */ /* 0x008fea0003800000 */
[----:B------:R-:W3:Y:S02]  /*57f0*/  SYNCS.PHASECHK.TRANS64.TRYWAIT P2, [R7+URZ+0x28c50], R8 ;  /* 0x028c5008070075a7 */ /* 0x000ee4000804017f */
[----:B---3--:R-:W-:Y:S05]  /*5800*/  @!P2 BRA `(.L_x_7426) ;  /* 0x0000010c0048a947 */ /* 0x008fea0003800000 */
.L_x_7425:
[----:B------:R-:W-:Y:S01]  /*5810*/  ULEA UR11, UR37, UR50, 0xc ;  /* 0x00000032250b7291 */ /* 0x000fe2000f8e603f */
[----:B------:R-:W-:Y:S01]  /*5820*/  WARPGROUP.ARRIVE ;  /* 0x00000000000079c5 */ /* 0x000fe20000000000 */
[----:B------:R-:W-:Y:S01]  /*5830*/  UMOV UR7, 0x40000040 ;  /* 0x4000004000077882 */ /* 0x000fe20000000000 */
[----:B------:R-:W-:Y:S01]  /*5840*/  @UP0 ULDC UR14, c[0x0][0x450] ;  /* 0x00011400000e0ab9 */ /* 0x000fe20000000800 */
[----:B------:R-:W-:Y:S01]  /*5850*/  UIADD3 UR21, UR53, -0x2, URZ ;  /* 0xfffffffe35157890 */ /* 0x000fe2000fffe03f */
[----:B-123--:R-:W-:Y:S02]  /*5860*/  @!P1 VIADD R7, R7, 0x28c60 ;  /* 0x00028c6007079836 */ /* 0x00efe40000000000 */
[----:B------:R-:W-:Y:S02]  /*5870*/  UMOV UR6, UR11 ;  /* 0x0000000b00067c82 */ /* 0x000fe40008000000 */
[----:B------:R-:W-:Y:S01]  /*5880*/  HGMMA.64x256x16.F32.BF16 R24, R152, gdesc[UR4].tnspB, RZ, !UPT, gsb0 ;  /* 0x43e0000498187df0 */ /* 0x000fe2000c0018ff */
        /* <DEDUP_REMOVED lines=24> */
[----:B------:R-:W-:-:S04]  /*5a10*/  USHF.R.S32.HI UR7, URZ, 0x1f, UR6 ;  /* 0x0000001f3f077899 */ /* 0x000fc80008011406 */
[----:B------:R-:W-:-:S04]  /*5a20*/  ULEA.HI UR7, UR7, UR6, URZ, 0x6 ;  /* 0x0000000607077291 */ /* 0x000fc8000f8f303f */
[----:B------:R-:W-:-:S04]  /*5a30*/  USHF.R.S32.HI UR7, URZ, 0x6, UR7 ;  /* 0x000000063f077899 */ /* 0x000fc80008011407 */
[----:B------:R-:W-:-:S04]  /*5a40*/  UISETP.LT.AND UP1, UPT, UR49, UR7, UPT ;  /* 0x000000073100728c */ /* 0x000fc8000bf21270 */
[----:B------:R-:W-:-:S04]  /*5a50*/  USEL UR20, UR49, UR7, !UP1 ;  /* 0x0000000731147287 */ /* 0x000fc8000c800000 */
        /* <DEDUP_REMOVED lines=17> */
.L_x_7436:
[----:B------:R-:W-:-:S04]  /*5b70*/  UIADD3 UR37, UR23, 0x1, URZ ;  /* 0x0000000117257890 */ /* 0x000fc8000fffe03f */
[----:B------:R-:W-:-:S04]  /*5b80*/  UISETP.NE.AND UP1, UPT, UR37, 0x2, UPT ;  /* 0x000000022500788c */ /* 0x000fc8000bf25270 */
[----:B------:R-:W-:Y:S02]  /*5b90*/  USEL UR6, URZ, 0x1, UP1 ;  /* 0x000000013f067887 */ /* 0x000fe40008800000 */
[----:B------:R-:W-:Y:S02]  /*5ba0*/  USEL UR37, UR37, URZ, UP1 ;  /* 0x0000003f25257287 */ /* 0x000fe40008800000 */
[----:B------:R-:W-:Y:S01]  /*5bb0*/  ULOP3.LUT UR38, UR38, UR6, URZ, 0x3c, !UPT ;  /* 0x0000000626267292 */ /* 0x000fe2000f8e3c3f */
[----:B0-23--:R-:W-:Y:S11]  /*5bc0*/  @!P0 BRA `(.L_x_7428) ;  /* 0x0000000000048947 */ /* 0x00dff60003800000 */
[----:B------:R-:W-:Y:S01]  /*5bd0*/  BPT.TRAP 0x1 ;  /* 0x000000040000795c */ /* 0x000fe20000300000 */
.L_x_7428:
[----:B------:R-:W-:Y:S01]  /*5be0*/  ULEA UR24, UR37, UR46, 0x3 ;  /* 0x0000002e25187291 */ /* 0x000fe2000f8e183f */
[----:B-1----:R-:W-:-:S05]  /*5bf0*/  IMAD.U32 R7, RZ, RZ, UR38 ;  /* 0x00000026ff077e24 */ /* 0x002fca000f8e00ff */
[----:B------:R-:W-:-:S04]  /*5c00*/  SHF.L.U32 R7, R7, 0x1f, RZ ;  /* 0x0000001f07077819 */ /* 0x000fc800000006ff */
[----:B------:R1:W2:Y:S01]  /*5c10*/  SYNCS.PHASECHK.TRANS64.TRYWAIT P2, [UR24+0x28c30], R7 ;  /* 0x028c3007ff0075a7 */ /* 0x0002a20008040158 */
[----:B------:R-:W-:Y:S05]  /*5c20*/  @!P0 BRA `(.L_x_7429) ;  /* 0x0000000000048947 */ /* 0x000fea0003800000 */
[----:B------:R-:W-:Y:S01]  /*5c30*/  BPT.TRAP 0x1 ;  /* 0x000000040000795c */ /* 0x000fe20000300000 */
.L_x_7429:
[----:B------:R-:W-:Y:S01]  /*5c40*/  VIADD R10, R186, UR39 ;  /* 0x00000027ba0a7c36 */ /* 0x000fe20008000000 */
[----:B--2---:R-:W-:Y:S06]  /*5c50*/  @P2 BRA `(.L_x_7430) ;  /* 0x0000000000082947 */ /* 0x004fec0003800000 */
[----:B------:R-:W2:Y:S02]  /*5c60*/  SYNCS.PHASECHK.TRANS64.TRYWAIT P2, [UR24+0x28c30], R7 ;  /* 0x028c3007ff0075a7 */ /* 0x000ea40008040158 */
[----:B--2---:R-:W-:Y:S05]  /*5c70*/  @!P2 BRA `(.L_x_7431) ;  /* 0x000001080040a947 */ /* 0x004fea0003800000 */
.L_x_7430:
[----:B------:R-:W-:Y:S01]  /*5c80*/  R2UR UR18, R3 ;  /* 0x00000000031272ca */ /* 0x000fe200000e0000 */
[----:B0-----:R-:W-:Y:S01]  /*5c90*/  WARPGROUP.ARRIVE ;  /* 0x00000000000079c5 */ /* 0x001fe20000000000 */
[----:B------:R-:W-:Y:S01]  /*5ca0*/  UMOV UR19, 0x40000040 ;  /* 0x4000004000137882 */ /* 0x000fe20000000000 */
[----:B------:R-:W-:Y:S01]  /*5cb0*/  PLOP3.LUT P2, PT, PT, PT, UP0, 0x80, 0x0 ;  /* 0x000000000000781c */ /* 0x000fe20003f4f008 */
[----:B------:R-:W-:Y:S01]  /*5cc0*/  @UP0 ULDC UR6, c[0x0][0x44c] ;  /* 0x0001130000060ab9 */ /* 0x000fe20000000800 */
[----:B------:R-:W-:Y:S01]  /*5cd0*/  UMOV UR7, 0x40000040 ;  /* 0x4000004000077882 */ /* 0x000fe20000000000 */
[----:B------:R-:W-:Y:S01]  /*5ce0*/  UMOV UR11, 0x40000040 ;  /* 0x40000040000b7882 */ /* 0x000fe20000000000 */
[----:B------:R-:W-:Y:S01]  /*5cf0*/  UMOV UR15, 0x40000040 ;  /* 0x40000040000f7882 */ /* 0x000fe20000000000 */
[----:B------:R-:W-:Y:S01]  /*5d00*/  LOP3.LUT R18, R18, 0xffffdfff, RZ, 0xc0, !PT ;  /* 0xffffdfff12127812 */ /* 0x000fe200078ec0ff */
[----:B------:R-:W-:-:S03]  /*5d10*/  IMAD.U32 R12, RZ, RZ, UR23 ;  /* 0x00000017ff0c7e24 */ /* 0x000fc6000f8e00ff */
[----:B------:R-:W-:Y:S01]  /*5d20*/  @P1 LOP3.LUT R18, R18, 0x2000, RZ, 0xfc, !PT ;  /* 0x0000200012121812 */ /* 0x000fe200078efcff */
[----:B------:R-:W-:-:S03]  /*5d30*/  ULEA UR18, UR37, UR18, 0x9 ;  /* 0x0000001225127291 */ /* 0x000fc6000f8e483f */
[----:B--2---:R-:W-:Y:S01]  /*5d40*/  @P2 IMAD.HI.U32 R0, R10, UR6, RZ ;  /* 0x000000060a002c27 */ /* 0x004fe2000f8e00ff */
[----:B------:R-:W-:Y:S01]  /*5d50*/  @UP0 ULDC UR6, c[0x0][0x450] ;  /* 0x0001140000060ab9 */ /* 0x000fe20000000800 */
[----:B------:R-:W-:Y:S01]  /*5d60*/  UIADD3 UR10, UR18, 0x4, URZ ;  /* 0x00000004120a7890 */ /* 0x000fe2000fffe03f */
[----:B------:R-:W-:Y:S01]  /*5d70*/  LOP3.LUT R18, R18, 0xffffefff, RZ, 0xc0, !PT ;  /* 0xffffefff12127812 */ /* 0x000fe200078ec0ff */
[----:B------:R-:W-:Y:S01]  /*5d80*/  UIADD3 UR14, UR18, 0x6, URZ ;  /* 0x00000006120e7890 */ /* 0x000fe2000fffe03f */
[----:B------:R-:W-:Y:S01]  /*5d90*/  @P2 SHF.R.U32.HI R10, RZ, UR6, R0 ;  /* 0x00000006ff0a2c19 */ /* 0x000fe20008011600 */
[----:B------:R-:W-:Y:S01]  /*5da0*/  HGMMA.64x64x16.F32.BF16 R152, gdesc[UR16], RZ, !UPT, gsb0 ;  /* 0x00e00000109879f0 */ /* 0x000fe2000c0018ff */
[----:B------:R-:W-:Y:S01]  /*5db0*/  UMOV UR6, 0xffffffc0 ;  /* 0xffffffc000067882 */ /* 0x000fe20000000000 */
[----:B------:R-:W-:Y:S01]  /*5dc0*/  IMAD.U32 R0, RZ, RZ, UR51 ;  /* 0x00000033ff007e24 */ /* 0x000fe2000f8e00ff */
[----:B------:R-:W-:Y:S01]  /*5dd0*/  UIMAD UR6, UR21, UR6, 0x1 ;  /* 0x00000001150674a4 */ /* 0x000fe2000f8e0206 */
[----:B------:R-:W0:Y:S01]  /*5de0*/  SHFL.IDX PT, R11, R10, RZ, 0x1c1f ;  /* 0x001c1fff0a0b7589 */ /* 0x000e2200000e0000 */
[----:B------:R-:W-:-:S03]  /*5df0*/  @P0 LOP3.LUT R18, R18, 0x1000, RZ, 0xfc, !PT ;  /* 0x0000100012120812 */ /* 0x000fc600078efcff */
[----:B------:R-:W2:Y:S01]  /*5e00*/  SHFL.IDX PT, R13, R10, 0x1, 0x1c1f ;  /* 0x003c1f000a0d7f89 */ /* 0x000ea200000e0000 */
[----:B------:R-:W-:Y:S01]  /*5e10*/  IADD3 R0, R0, UR6, -R185 ;  /* 0x0000000600007c10 */ /* 0x000fe2000fffe8b9 */
[----:B------:R-:W-:Y:S01]  /*5e20*/  UIADD3 UR6, UR18, 0x2, URZ ;  /* 0x0000000212067890 */ /* 0x000fe2000fffe03f */
[----:B------:R-:W-:-:S03]  /*5e30*/  LOP3.LUT R18, R18, 0xffff7fff, RZ, 0xc0, !PT ;  /* 0xffff7fff12127812 */ /* 0x000fc600078ec0ff */
[----:B------:R-:W-:-:S04]  /*5e40*/  VIADD R0, R0, -UR52 ;  /* 0x8000003400007c36 */ /* 0x000fc80008000000 */
[C---:B0-----:R-:W-:Y:S02]  /*5e50*/  IMAD.IADD R6, R0.reuse, 0x1, R11 ;  /* 0x0000000100067824 */ /* 0x041fe400078e020b */
[----:B--2---:R-:W-:-:S03]  /*5e60*/  IMAD.IADD R0, R0, 0x1, R13 ;  /* 0x0000000100007824 */ /* 0x004fc600078e020d */
[C---:B------:R-:W-:Y:S02]  /*5e70*/  ISETP.GT.AND P2, PT, R6.reuse, 0x21, PT ;  /* 0x000000210600780c */ /* 0x040fe40003f44270 */
[C---:B------:R-:W-:Y:S02]  /*5e80*/  ISETP.GT.AND P3, PT, R6.reuse, 0x28, PT ;  /* 0x000000280600780c */ /* 0x040fe40003f64270 */
[C---:B------:R-:W-:Y:S02]  /*5e90*/  ISETP.GT.AND P4, PT, R6.reuse, 0x29, PT ;  /* 0x000000290600780c */ /* 0x040fe40003f84270 */
[C---:B------:R-:W-:Y:S02]  /*5ea0*/  ISETP.GT.AND P5, PT, R6.reuse, 0x30, PT ;  /* 0x000000300600780c */ /* 0x040fe40003fa4270 */
[C---:B------:R-:W-:Y:S02]  /*5eb0*/  ISETP.GT.AND P6, PT, R6.reuse, 0x31, PT ;  /* 0x000000310600780c */ /* 0x040fe40003fc4270 */
[----:B------:R-:W-:-:S02]  /*5ec0*/  ISETP.GT.AND P1, PT, R6, 0x38, PT ;  /* 0x000000380600780c */ /* 0x000fc40003f24270 */
[----:B------:R-:W-:Y:S02]  /*5ed0*/  ISETP.GT.AND P0, PT, R6, 0x39, PT ;  /* 0x000000390600780c */ /* 0x000fe40003f04270 */
[----:B------:R-:W-:Y:S02]  /*5ee0*/  @P2 LOP3.LUT R18, R18, 0x8000, RZ, 0xfc, !PT ;  /* 0x0000800012122812 */ /* 0x000fe400078efcff */
[----:B------:R-:W-:Y:S02]  /*5ef0*/  ISETP.GT.AND P2, PT, R6, RZ, PT ;  /* 0x000000ff0600720c */ /* 0x000fe40003f44270 */
[----:B------:R-:W-:-:S04]  /*5f00*/  LOP3.LUT R18, R18, 0xfffeffff, RZ, 0xc0, !PT ;  /* 0xfffeffff12127812 */ /* 0x000fc800078ec0ff */
[----:B------:R-:W-:Y:S02]  /*5f10*/  @P3 LOP3.LUT R18, R18, 0x10000, RZ, 0xfc, !PT ;  /* 0x0001000012123812 */ /* 0x000fe400078efcff */
[----:B------:R-:W-:Y:S02]  /*5f20*/  ISETP.GT.AND P3, PT, R6, 0x9, PT ;  /* 0x000000090600780c */ /* 0x000fe40003f64270 */
[----:B------:R-:W-:-:S04]  /*5f30*/  LOP3.LUT R18, R18, 0xfffdffff, RZ, 0xc0, !PT ;  /* 0xfffdffff12127812 */ /* 0x000fc800078ec0ff */
[----:B------:R-:W-:Y:S02]  /*5f40*/  @P4 LOP3.LUT R18, R18, 0x20000, RZ, 0xfc, !PT ;  /* 0x0002000012124812 */ /* 0x000fe400078efcff */
[----:B------:R-:W-:Y:S02]  /*5f50*/  ISETP.GT.AND P4, PT, R6, 0x8, PT ;  /* 0x000000080600780c */ /* 0x000fe40003f84270 */
[----:B------:R-:W-:-:S04]  /*5f60*/  LOP3.LUT R18, R18, 0xfffbffff, RZ, 0xc0, !PT ;  /* 0xfffbffff12127812 */ /* 0x000fc800078ec0ff */
[----:B------:R-:W-:Y:S02]  /*5f70*/  @P5 LOP3.LUT R18, R18, 0x40000, RZ, 0xfc, !PT ;  /* 0x0004000012125812 */ /* 0x000fe400078efcff */
[----:B------:R-:W-:Y:S01]  /*5f80*/  ISETP.GT.AND P5, PT, R6, 0x1, PT ;  /* 0x000000010600780c */ /* 0x000fe20003fa4270 */
        /* <DEDUP_REMOVED lines=11> */
[----:B------:R-:W-:Y:S02]  /*6040*/  FSEL R152, R152, -INF , P2 ;  /* 0xff80000098987808 */ /* 0x000fe40001000000 */
[----:B------:R-:W-:Y:S02]  /*6050*/  ISETP.GT.AND P2, PT, R6, 0x10, PT ;  /* 0x000000100600780c */ /* 0x000fe40003f44270 */
[----:B------:R-:W-:Y:S02]  /*6060*/  FSEL R153, R153, -INF , P5 ;  /* 0xff80000099997808 */ /* 0x000fe40002800000 */
[----:B------:R-:W-:-:S02]  /*6070*/  FSEL R156, R156, -INF , P4 ;  /* 0xff8000009c9c7808 */ /* 0x000fc40002000000 */
[----:B------:R-:W-:Y:S02]  /*6080*/  FSEL R157, R157, -INF , P3 ;  /* 0xff8000009d9d7808 */ /* 0x000fe40001800000 */
[----:B------:R-:W-:Y:S02]  /*6090*/  FSEL R160, R160, -INF , P2 ;  /* 0xff800000a0a07808 */ /* 0x000fe40001000000 */
[C---:B------:R-:W-:Y:S02]  /*60a0*/  ISETP.GT.AND P5, PT, R6.reuse, 0x11, PT ;  /* 0x000000110600780c */ /* 0x040fe40003fa4270 */
[C---:B------:R-:W-:Y:S02]  /*60b0*/  ISETP.GT.AND P4, PT, R6.reuse, 0x18, PT ;  /* 0x000000180600780c */ /* 0x040fe40003f84270 */
[C---:B------:R-:W-:Y:S02]  /*60c0*/  ISETP.GT.AND P3, PT, R6.reuse, 0x19, PT ;  /* 0x000000190600780c */ /* 0x040fe40003f64270 */
[----:B------:R-:W-:-:S02]  /*60d0*/  ISETP.GT.AND P2, PT, R6, 0x20, PT ;  /* 0x000000200600780c */ /* 0x000fc40003f44270 */
[----:B------:R-:W-:Y:S02]  /*60e0*/  FMNMX.FTZ R6, R152, R9, !PT ;  /* 0x0000000998067209 */ /* 0x000fe40007810000 */
[----:B------:R-:W-:Y:S02]  /*60f0*/  FSEL R161, R161, -INF , P5 ;  /* 0xff800000a1a17808 */ /* 0x000fe40002800000 */
[----:B------:R-:W-:Y:S02]  /*6100*/  FMNMX.FTZ R6, R153, R6, !PT ;  /* 0x0000000699067209 */ /* 0x000fe40007810000 */
[----:B------:R-:W-:Y:S02]  /*6110*/  FSEL R164, R164, -INF , P4 ;  /* 0xff800000a4a47808 */ /* 0x000fe40002000000 */
[----:B------:R-:W-:Y:S02]  /*6120*/  FMNMX.FTZ R6, R156, R6, !PT ;  /* 0x000000069c067209 */ /* 0x000fe40007810000 */
[----:B------:R-:W-:-:S02]  /*6130*/  FSEL R165, R165, -INF , P3 ;  /* 0xff800000a5a57808 */ /* 0x000fc40001800000 */
[----:B------:R-:W-:Y:S02]  /*6140*/  FMNMX.FTZ R6, R157, R6, !PT ;  /* 0x000000069d067209 */ /* 0x000fe40007810000 */
[----:B------:R-:W-:Y:S02]  /*6150*/  FSEL R168, R168, -INF , P2 ;  /* 0xff800000a8a87808 */ /* 0x000fe40001000000 */
[----:B------:R-:W-:Y:S02]  /*6160*/  FMNMX.FTZ R6, R160, R6, !PT ;  /* 0x00000006a0067209 */ /* 0x000fe40007810000 */
[C---:B------:R-:W-:Y:S02]  /*6170*/  LOP3.LUT P2, RZ, R18.reuse, 0x8000, RZ, 0xc0, !PT ;  /* 0x0000800012ff7812 */ /* 0x040fe4000784c0ff */
[----:B------:R-:W-:Y:S02]  /*6180*/  FMNMX.FTZ R6, R161, R6, !PT ;  /* 0x00000006a1067209 */ /* 0x000fe40007810000 */
[----:B------:R-:W-:-:S02]  /*6190*/  LOP3.LUT P3, RZ, R18, 0x10000, RZ, 0xc0, !PT ;  /* 0x0001000012ff7812 */ /* 0x000fc4000786c0ff */
[----:B------:R-:W-:Y:S02]  /*61a0*/  FMNMX.FTZ R6, R164, R6, !PT ;  /* 0x00000006a4067209 */ /* 0x000fe40007810000 */
[----:B------:R-:W-:Y:S02]  /*61b0*/  FSEL R169, R169, -INF , P2 ;  /* 0xff800000a9a97808 */ /* 0x000fe40001000000 */
[----:B------:R-:W-:Y:S02]  /*61c0*/  FMNMX.FTZ R6, R165, R6, !PT ;  /* 0x00000006a5067209 */ /* 0x000fe40007810000 */
[----:B------:R-:W-:Y:S02]  /*61d0*/  LOP3.LUT P4, RZ, R18, 0x20000, RZ, 0xc0, !PT ;  /* 0x0002000012ff7812 */ /* 0x000fe4000788c0ff */
[----:B------:R-:W-:Y:S02]  /*61e0*/  FMNMX.FTZ R6, R168, R6, !PT ;  /* 0x00000006a8067209 */ /* 0x000fe40007810000 */
[----:B------:R-:W-:-:S02]  /*61f0*/  FSEL R172, R172, -INF , P3 ;  /* 0xff800000acac7808 */ /* 0x000fc40001800000 */
[----:B------:R-:W-:Y:S02]  /*6200*/  FMNMX.FTZ R6, R169, R6, !PT ;  /* 0x00000006a9067209 */ /* 0x000fe40007810000 */
[----:B------:R-:W-:Y:S02]  /*6210*/  LOP3.LUT P5, RZ, R18, 0x40000, RZ, 0xc0, !PT ;  /* 0x0004000012ff7812 */ /* 0x000fe400078ac0ff */
[----:B------:R-:W-:Y:S02]  /*6220*/  FSEL R173, R173, -INF , P4 ;  /* 0xff800000adad7808 */ /* 0x000fe40002000000 */
[----:B------:R-:W-:Y:S02]  /*6230*/  FMNMX.FTZ R6, R172, R6, !PT ;  /* 0x00000006ac067209 */ /* 0x000fe40007810000 */
[----:B------:R-:W-:Y:S02]  /*6240*/  FSEL R176, R176, -INF , P5 ;  /* 0xff800000b0b07808 */ /* 0x000fe40002800000 */
[----:B------:R-:W-:-:S02]  /*6250*/  FMNMX.FTZ R6, R173, R6, !PT ;  /* 0x00000006ad067209 */ /* 0x000fc40007810000 */
[----:B------:R-:W-:Y:S02]  /*6260*/  FSEL R177, R177, -INF , P6 ;  /* 0xff800000b1b17808 */ /* 0x000fe40003000000 */
[----:B------:R-:W-:Y:S02]  /*6270*/  FMNMX.FTZ R6, R176, R6, !PT ;  /* 0x00000006b0067209 */ /* 0x000fe40007810000 */
[----:B------:R-:W-:Y:S02]  /*6280*/  FSEL R180, R180, -INF , P1 ;  /* 0xff800000b4b47808 */ /* 0x000fe40000800000 */
[----:B------:R-:W-:Y:S02]  /*6290*/  FMNMX.FTZ R6, R177, R6, !PT ;  /* 0x00000006b1067209 */ /* 0x000fe40007810000 */
[----:B------:R-:W-:Y:S02]  /*62a0*/  FSEL R181, R181, -INF , P0 ;  /* 0xff800000b5b57808 */ /* 0x000fe40000000000 */
[----:B------:R-:W-:-:S02]  /*62b0*/  FMNMX.FTZ R6, R180, R6, !PT ;  /* 0x00000006b4067209 */ /* 0x000fc40007810000 */
[C---:B------:R-:W-:Y:S02]  /*62c0*/  ISETP.GT.AND P1, PT, R0.reuse, 0x21, PT ;  /* 0x000000210000780c */ /* 0x040fe40003f24270 */
[----:B------:R-:W-:Y:S02]  /*62d0*/  FMNMX.FTZ R6, R181, R6, !PT ;  /* 0x00000006b5067209 */ /* 0x000fe40007810000 */
[----:B------:R-:W-:Y:S02]  /*62e0*/  ISETP.GT.AND P6, PT, R0, 0x1, PT ;  /* 0x000000010000780c */ /* 0x000fe40003fc4270 */
[----:B------:R-:W-:Y:S01]  /*62f0*/  LOP3.LUT R18, R18, 0xffffbfff, RZ, 0xc0, !PT ;  /* 0xffffbfff12127812 */ /* 0x000fe200078ec0ff */
[----:B------:R-:W0:Y:S01]  /*6300*/  SHFL.BFLY PT, R10, R6, 0x2, 0x1f ;  /* 0x0c401f00060a7f89 */ /* 0x000e2200000e0000 */
[----:B------:R-:W-:Y:S02]  /*6310*/  FSEL R155, R155, -INF , P6 ;  /* 0xff8000009b9b7808 */ /* 0x000fe40003000000 */
[----:B------:R-:W-:-:S02]  /*6320*/  ISETP.GT.AND P4, PT, R0, RZ, PT ;  /* 0x000000ff0000720c */ /* 0x000fc40003f84270 */
[----:B------:R-:W-:Y:S02]  /*6330*/  ISETP.GT.AND P3, PT, R0, 0x8, PT ;  /* 0x000000080000780c */ /* 0x000fe40003f64270 */
[----:B------:R-:W-:Y:S02]  /*6340*/  @P1 LOP3.LUT R18, R18, 0x4000, RZ, 0xfc, !PT ;  /* 0x0000400012121812 */ /* 0x000fe400078efcff */
[C---:B------:R-:W-:Y:S02]  /*6350*/  ISETP.GT.AND P1, PT, R0.reuse, 0x20, PT ;  /* 0x000000200000780c */ /* 0x040fe40003f24270 */
[----:B------:R-:W-:Y:S02]  /*6360*/  ISETP.GT.AND P2, PT, R0, 0x9, PT ;  /* 0x000000090000780c */ /* 0x000fe40003f44270 */
[----:B------:R-:W-:Y:S02]  /*6370*/  FSEL R170, R170, -INF , P1 ;  /* 0xff800000aaaa7808 */ /* 0x000fe40000800000 */
[----:B------:R-:W-:-:S02]  /*6380*/  LOP3.LUT P1, RZ, R18, 0x4000, RZ, 0xc0, !PT ;  /* 0x0000400012ff7812 */ /* 0x000fc4000782c0ff */
[----:B------:R-:W-:Y:S02]  /*6390*/  FSEL R154, R154, -INF , P4 ;  /* 0xff8000009a9a7808 */ /* 0x000fe40002000000 */
[----:B------:R-:W-:Y:S02]  /*63a0*/  FSEL R171, R171, -INF , P1 ;  /* 0xff800000abab7808 */ /* 0x000fe40000800000 */
[----:B------:R-:W-:Y:S02]  /*63b0*/  LOP3.LUT P1, RZ, R18, 0x2000, RZ, 0xc0, !PT ;  /* 0x0000200012ff7812 */ /* 0x000fe4000782c0ff */
[----:B------:R-:W-:Y:S02]  /*63c0*/  FSEL R158, R158, -INF , P3 ;  /* 0xff8000009e9e7808 */ /* 0x000fe40001800000 */
[----:B0-----:R-:W-:Y:S02]  /*63d0*/  FMNMX.FTZ R6, R6, R10, !PT ;  /* 0x0000000a06067209 */ /* 0x001fe40007810000 */
[----:B------:R-:W-:-:S02]  /*63e0*/  FSEL R159, R159, -INF , P2 ;  /* 0xff8000009f9f7808 */ /* 0x000fc40001000000 */
[C---:B------:R-:W-:Y:S01]  /*63f0*/  ISETP.GT.AND P5, PT, R0.reuse, 0x10, PT ;  /* 0x000000100000780c */ /* 0x040fe20003fa4270 */
[----:B------:R-:W0:Y:S01]  /*6400*/  SHFL.BFLY PT, R10, R6, 0x1, 0x1f ;  /* 0x0c201f00060a7f89 */ /* 0x000e2200000e0000 */
[C---:B------:R-:W-:Y:S02]  /*6410*/  ISETP.GT.AND P4, PT, R0.reuse, 0x11, PT ;  /* 0x000000110000780c */ /* 0x040fe40003f84270 */
[C---:B------:R-:W-:Y:S02]  /*6420*/  ISETP.GT.AND P3, PT, R0.reuse, 0x18, PT ;  /* 0x000000180000780c */ /* 0x040fe40003f64270 */
        /* <DEDUP_REMOVED lines=9> */
[----:B------:R-:W-:Y:S02]  /*64c0*/  ISETP.GT.AND P5, PT, R0, 0x39, PT ;  /* 0x000000390000780c */ /* 0x000fe40003fa4270 */
[----:B0-----:R-:W-:Y:S02]  /*64d0*/  FMNMX.FTZ R6, R6, R10, !PT ;  /* 0x0000000a06067209 */ /* 0x001fe40007810000 */
[----:B------:R-:W-:Y:S02]  /*64e0*/  FSEL R174, R174, -INF , P0 ;  /* 0xff800000aeae7808 */ /* 0x000fe40000000000 */
[----:B------:R-:W-:Y:S02]  /*64f0*/  FSETP.NEU.FTZ.AND P6, PT, R6, -INF , PT ;  /* 0xff8000000600780b */ /* 0x000fe40003fdd000 */
[----:B------:R-:W-:Y:S02]  /*6500*/  FSEL R178, R178, -INF , P2 ;  /* 0xff800000b2b27808 */ /* 0x000fe40001000000 */
[----:B------:R-:W-:-:S02]  /*6510*/  FSEL R10, R6, RZ, P6 ;  /* 0x000000ff060a7208 */ /* 0x000fc40003000000 */
[----:B------:R-:W-:Y:S02]  /*6520*/  FSEL R179, R179, -INF , P3 ;  /* 0xff800000b3b37808 */ /* 0x000fe40001800000 */
[----:B------:R-:W-:Y:S01]  /*6530*/  FSEL R182, R182, -INF , P4 ;  /* 0xff800000b6b67808 */ /* 0x000fe20002000000 */
[----:B------:R-:W-:Y:S01]  /*6540*/  FADD.FTZ R10, -R10, R9 ;  /* 0x000000090a0a7221 */ /* 0x000fe20000010100 */
[----:B------:R-:W-:Y:S01]  /*6550*/  FMUL.FTZ R9, R6, UR10 ;  /* 0x0000000a06097c20 */ /* 0x000fe20008410000 */
[----:B------:R-:W-:Y:S02]  /*6560*/  FSEL R183, R183, -INF , P5 ;  /* 0xff800000b7b77808 */ /* 0x000fe40002800000 */
[----:B------:R-:W-:Y:S02]  /*6570*/  ISETP.NE.AND P2, PT, R17, RZ, PT ;  /* 0x000000ff1100720c */ /* 0x000fe40003f45270 */
[----:B------:R-:W-:Y:S02]  /*6580*/  FSEL R9, R9, RZ, P6 ;  /* 0x000000ff09097208 */ /* 0x000fe40003000000 */
[----:B------:R-:W-:-:S02]  /*6590*/  ISETP.GT.AND P6, PT, R0, 0x29, PT ;  /* 0x000000290000780c */ /* 0x000fc40003fc4270 */
[----:B------:R-:W-:Y:S01]  /*65a0*/  LOP3.LUT P0, RZ, R18, 0x1000, RZ, 0xc0, !PT ;  /* 0x0000100012ff7812 */ /* 0x000fe2000780c0ff */
        /* <DEDUP_REMOVED lines=16> */
[----:B------:R-:W-:Y:S01]  /*66b0*/  FMUL.FTZ R9, R10, UR10 ;  /* 0x0000000a0a097c20 */ /* 0x000fe20008410000 */
[----:B------:R-:W-:Y:S01]  /*66c0*/  IMAD.U32 R10, RZ, RZ, UR24 ;  /* 0x00000018ff0a7e24 */ /* 0x000fe2000f8e00ff */
[----:B------:R-:W-:Y:S01]  /*66d0*/  FSEL R175, R175, -INF , P6 ;  /* 0xff800000afaf7808 */ /* 0x000fe20003000000 */
[----:B------:R-:W-:Y:S01]  /*66e0*/  @!P2 IMAD R12, R12, 0x40, R16 ;  /* 0x000000400c0ca824 */ /* 0x000fe200078e0210 */
[----:B------:R-:W-:Y:S01]  /*66f0*/  MUFU.EX2 R152, R152 ;  /* 0x0000009800987308 */ /* 0x000fe20000000800 */
[----:B------:R-:W-:-:S03]  /*6700*/  @!P1 VIADD R0, R10, 0x28c40 ;  /* 0x00028c400a009836 */ /* 0x000fc60000000000 */
[----:B------:R-:W-:Y:S02]  /*6710*/  @!P2 LEA R12, R12, UR46, 0x2 ;  /* 0x0000002e0c0cac11 */ /* 0x000fe4000f8e10ff */
[----:B------:R-:W-:Y:S02]  /*6720*/  @!P1 PRMT R0, RZ, 0x654, R0 ;  /* 0x00000654ff009816 */ /* 0x000fe40000000000 */
[----:B------:R-:W0:Y:S02]  /*6730*/  MUFU.EX2 R9, R9 ;  /* 0x0000000900097308 */ /* 0x000e240000000800 */
[----:B------:R2:W-:Y:S06]  /*6740*/  @!P1 SYNCS.ARRIVE.TRANS64.RED.A1T0 RZ, [R0+URZ], RZ ;  /* 0x000000ff00ff99a7 */ /* 0x0005ec000810043f */
[----:B------:R-:W3:Y:S01]  /*6750*/  MUFU.EX2 R153, R153 ;  /* 0x0000009900997308 */ /* 0x000ee20000000800 */
[----:B--2---:R-:W-:-:S04]  /*6760*/  FMNMX.FTZ R0, R154, R8, !PT ;  /* 0x000000089a007209 */ /* 0x004fc80007810000 */
[----:B------:R-:W-:-:S03]  /*6770*/  FMNMX.FTZ R0, R155, R0, !PT ;  /* 0x000000009b007209 */ /* 0x000fc60007810000 */
[----:B------:R-:W2:Y:S01]  /*6780*/  MUFU.EX2 R156, R156 ;  /* 0x0000009c009c7308 */ /* 0x000ea20000000800 */
[----:B0-----:R-:W-:Y:S01]  /*6790*/  @!P2 STS [R12+0x28800], R9 ;  /* 0x028800090c00a388 */ /* 0x001fe20000000800 */
[----:B------:R-:W-:Y:S01]  /*67a0*/  FMNMX.FTZ R0, R158, R0, !PT ;  /* 0x000000009e007209 */ /* 0x000fe20007810000 */
[----:B------:R-:W-:Y:S01]  /*67b0*/  FFMA.FTZ R4, R9, R4, R152 ;  /* 0x0000000409047223 */ /* 0x000fe20000010098 */
[-C--:B------:R-:W-:Y:S01]  /*67c0*/  FMUL.FTZ R24, R24, R9.reuse ;  /* 0x0000000918187220 */ /* 0x080fe20000410000 */
[-C--:B------:R-:W-:Y:S01]  /*67d0*/  FMUL.FTZ R25, R25, R9.reuse ;  /* 0x0000000919197220 */ /* 0x080fe20000410000 */
[----:B------:R-:W-:Y:S01]  /*67e0*/  FMNMX.FTZ R0, R159, R0, !PT ;  /* 0x000000009f007209 */ /* 0x000fe20007810000 */
[-C--:B------:R-:W-:Y:S01]  /*67f0*/  FMUL.FTZ R28, R28, R9.reuse ;  /* 0x000000091c1c7220 */ /* 0x080fe20000410000 */
[----:B------:R-:W0:Y:S01]  /*6800*/  MUFU.EX2 R157, R157 ;  /* 0x0000009d009d7308 */ /* 0x000e220000000800 */
[----:B---3--:R-:W-:Y:S01]  /*6810*/  FADD.FTZ R4, R153, R4 ;  /* 0x0000000499047221 */ /* 0x008fe20000010000 */
[----:B------:R-:W-:Y:S01]  /*6820*/  FMNMX.FTZ R0, R162, R0, !PT ;  /* 0x00000000a2007209 */ /* 0x000fe20007810000 */
[-C--:B------:R-:W-:Y:S01]  /*6830*/  FMUL.FTZ R29, R29, R9.reuse ;  /* 0x000000091d1d7220 */ /* 0x080fe20000410000 */
[----:B------:R-:W-:Y:S01]  /*6840*/  F2FP.BF16.F32.PACK_AB R152, R153, R152 ;  /* 0x000000989998723e */ /* 0x000fe200000010ff */
[-C--:B------:R-:W-:Y:S01]  /*6850*/  FMUL.FTZ R32, R32, R9.reuse ;  /* 0x0000000920207220 */ /* 0x080fe20000410000 */
[----:B------:R-:W-:Y:S01]  /*6860*/  FMNMX.FTZ R0, R163, R0, !PT ;  /* 0x00000000a3007209 */ /* 0x000fe20007810000 */
[-C--:B------:R-:W-:Y:S01]  /*6870*/  FMUL.FTZ R33, R33, R9.reuse ;  /* 0x0000000921217220 */ /* 0x080fe20000410000 */
[----:B------:R-:W-:Y:S01]  /*6880*/  MUFU.EX2 R161, R161 ;  /* 0x000000a100a17308 */ /* 0x000fe20000000800 */
[----:B--2---:R-:W-:Y:S01]  /*6890*/  FADD.FTZ R4, R156, R4 ;  /* 0x000000049c047221 */ /* 0x004fe20000010000 */
[----:B------:R-:W-:Y:S01]  /*68a0*/  FMNMX.FTZ R0, R166, R0, !PT ;  /* 0x00000000a6007209 */ /* 0x000fe20007810000 */
[-C--:B------:R-:W-:Y:S01]  /*68b0*/  FMUL.FTZ R36, R36, R9.reuse ;  /* 0x0000000924247220 */ /* 0x080fe20000410000 */
[-C--:B------:R-:W-:Y:S01]  /*68c0*/  FMUL.FTZ R37, R37, R9.reuse ;  /* 0x0000000925257220 */ /* 0x080fe20000410000 */
[-C--:B------:R-:W-:Y:S01]  /*68d0*/  FMUL.FTZ R40, R40, R9.reuse ;  /* 0x0000000928287220 */ /* 0x080fe20000410000 */
[----:B------:R-:W-:Y:S01]  /*68e0*/  FMNMX.FTZ R0, R167, R0, !PT ;  /* 0x00000000a7007209 */ /* 0x000fe20007810000 */
[-C--:B------:R-:W-:Y:S01]  /*68f0*/  FMUL.FTZ R41, R41, R9.reuse ;  /* 0x0000000929297220 */ /* 0x080fe20000410000 */
[----:B------:R-:W-:Y:S01]  /*6900*/  MUFU.EX2 R164, R164 ;  /* 0x000000a400a47308 */ /* 0x000fe20000000800 */
[----:B0-----:R-:W-:Y:S01]  /*6910*/  FADD.FTZ R4, R157, R4 ;  /* 0x000000049d047221 */ /* 0x001fe20000010000 */
[----:B------:R-:W-:Y:S01]  /*6920*/  FMNMX.FTZ R0, R170, R0, !PT ;  /* 0x00000000aa007209 */ /* 0x000fe20007810000 */
[-C--:B------:R-:W-:Y:S01]  /*6930*/  FMUL.FTZ R44, R44, R9.reuse ;  /* 0x000000092c2c7220 */ /* 0x080fe20000410000 */
[-C--:B------:R-:W-:Y:S01]  /*6940*/  FMUL.FTZ R45, R45, R9.reuse ;  /* 0x000000092d2d7220 */ /* 0x080fe20000410000 */
[-C--:B------:R-:W-:Y:S01]  /*6950*/  FMUL.FTZ R48, R48, R9.reuse ;  /* 0x0000000930307220 */ /* 0x080fe20000410000 */
[----:B------:R-:W-:Y:S01]  /*6960*/  FMNMX.FTZ R0, R171, R0, !PT ;  /* 0x00000000ab007209 */ /* 0x000fe20007810000 */
[-C--:B------:R-:W-:Y:S01]  /*6970*/  FMUL.FTZ R49, R49, R9.reuse ;  /* 0x0000000931317220 */ /* 0x080fe20000410000 */
[----:B------:R-:W-:Y:S01]  /*6980*/  MUFU.EX2 R165, R165 ;  /* 0x000000a500a57308 */ /* 0x000fe20000000800 */
[-C--:B------:R-:W-:Y:S01]  /*6990*/  FMUL.FTZ R52, R52, R9.reuse ;  /* 0x0000000934347220 */ /* 0x080fe20000410000 */
        /* <DEDUP_REMOVED lines=24> */
[-C--:B------:R-:W-:Y:S01]  /*6b20*/  FMUL.FTZ R84, R84, R9.reuse ;  /* 0x0000000954547220 */ /* 0x080fe20000410000 */
[----:B------:R-:W0:Y:S01]  /*6b30*/  SHFL.BFLY PT, R11, R0, 0x2, 0x1f ;  /* 0x0c401f00000b7f89 */ /* 0x000e2200000e0000 */
        /* <DEDUP_REMOVED lines=38> */
[----:B0-----:R-:W-:-:S04]  /*6da0*/  FMNMX.FTZ R0, R0, R11, !PT ;  /* 0x0000000b00007209 */ /* 0x001fc80007810000 */
[----:B------:R-:W-:-:S04]  /*6db0*/  FSETP.NEU.FTZ.AND P3, PT, R0, -INF , PT ;  /* 0xff8000000000780b */ /* 0x000fc80003f7d000 */
[----:B------:R-:W-:-:S05]  /*6dc0*/  FSEL R11, R0, RZ, P3 ;  /* 0x000000ff000b7208 */ /* 0x000fca0001800000 */
[----:B------:R-:W-:Y:S02]  /*6dd0*/  FADD.FTZ R8, -R11, R8 ;  /* 0x000000080b087221 */ /* 0x000fe40000010100 */
[----:B------:R-:W0:Y:S02]  /*6de0*/  MUFU.EX2 R11, R160 ;  /* 0x000000a0000b7308 */ /* 0x000e240000000800 */
[----:B------:R-:W-:-:S06]  /*6df0*/  FMUL.FTZ R8, R8, UR10 ;  /* 0x0000000a08087c20 */ /* 0x000fcc0008410000 */
[----:B------:R-:W2:Y:S08]  /*6e00*/  MUFU.EX2 R8, R8 ;  /* 0x0000000800087308 */ /* 0x000eb00000000800 */
[----:B------:R-:W3:Y:S01]  /*6e10*/  MUFU.EX2 R160, R168 ;  /* 0x000000a800a07308 */ /* 0x000ee20000000800 */
[----:B0-----:R-:W-:-:S04]  /*6e20*/  FADD.FTZ R4, R11, R4 ;  /* 0x000000040b047221 */ /* 0x001fc80000010000 */
[----:B------:R-:W-:Y:S01]  /*6e30*/  FADD.FTZ R4, R161, R4 ;  /* 0x00000004a1047221 */ /* 0x000fe20000010000 */
[----:B--2---:R0:W-:Y:S03]  /*6e40*/  @!P2 STS [R12+0x28820], R8 ;  /* 0x028820080c00a388 */ /* 0x0041e60000000800 */
[----:B------:R-:W-:Y:S01]  /*6e50*/  FADD.FTZ R4, R164, R4 ;  /* 0x00000004a4047221 */ /* 0x000fe20000010000 */
[-C--:B------:R-:W-:Y:S01]  /*6e60*/  FMUL.FTZ R26, R26, R8.reuse ;  /* 0x000000081a1a7220 */ /* 0x080fe20000410000 */
[-C--:B------:R-:W-:Y:S01]  /*6e70*/  FMUL.FTZ R27, R27, R8.reuse ;  /* 0x000000081b1b7220 */ /* 0x080fe20000410000 */
[-C--:B------:R-:W-:Y:S01]  /*6e80*/  FMUL.FTZ R30, R30, R8.reuse ;  /* 0x000000081e1e7220 */ /* 0x080fe20000410000 */
[----:B------:R-:W-:Y:S01]  /*6e90*/  FADD.FTZ R4, R165, R4 ;  /* 0x00000004a5047221 */ /* 0x000fe20000010000 */
[-C--:B------:R-:W-:Y:S01]  /*6ea0*/  FMUL.FTZ R31, R31, R8.reuse ;  /* 0x000000081f1f7220 */ /* 0x080fe20000410000 */
[-C--:B------:R-:W-:Y:S01]  /*6eb0*/  FMUL.FTZ R34, R34, R8.reuse ;  /* 0x0000000822227220 */ /* 0x080fe20000410000 */
[----:B------:R-:W-:Y:S01]  /*6ec0*/  FMUL.FTZ R35, R35, R8 ;  /* 0x0000000823237220 */ /* 0x000fe20000410000 */
[----:B---3--:R-:W-:Y:S01]  /*6ed0*/  FADD.FTZ R4, R160, R4 ;  /* 0x00000004a0047221 */ /* 0x008fe20000010000 */
[----:B0-----:R-:W-:Y:S01]  /*6ee0*/  FMUL.FTZ R12, R0, UR10 ;  /* 0x0000000a000c7c20 */ /* 0x001fe20008410000 */
[C---:B------:R-:W-:Y:S01]  /*6ef0*/  F2FP.BF16.F32.PACK_AB R160, R169.reuse, R160 ;  /* 0x000000a0a9a0723e */ /* 0x040fe200000010ff */
[-C--:B------:R-:W-:Y:S01]  /*6f00*/  FMUL.FTZ R38, R38, R8.reuse ;  /* 0x0000000826267220 */ /* 0x080fe20000410000 */
[----:B------:R-:W-:Y:S01]  /*6f10*/  FADD.FTZ R4, R169, R4 ;  /* 0x00000004a9047221 */ /* 0x000fe20000010000 */
[-C--:B------:R-:W-:Y:S01]  /*6f20*/  FMUL.FTZ R39, R39, R8.reuse ;  /* 0x0000000827277220 */ /* 0x080fe20000410000 */
[----:B------:R-:W-:Y:S01]  /*6f30*/  FSEL R12, R12, RZ, P3 ;  /* 0x000000ff0c0c7208 */ /* 0x000fe20001800000 */
[-C--:B------:R-:W-:Y:S01]  /*6f40*/  FMUL.FTZ R42, R42, R8.reuse ;  /* 0x000000082a2a7220 */ /* 0x080fe20000410000 */
[-C--:B------:R-:W-:Y:S01]  /*6f50*/  FMUL.FTZ R43, R43, R8.reuse ;  /* 0x000000082b2b7220 */ /* 0x080fe20000410000 */
[-C--:B------:R-:W-:Y:S01]  /*6f60*/  FMUL.FTZ R46, R46, R8.reuse ;  /* 0x000000082e2e7220 */ /* 0x080fe20000410000 */
[----:B------:R-:W-:Y:S01]  /*6f70*/  FMUL.FTZ R47, R47, R8 ;  /* 0x000000082f2f7220 */ /* 0x000fe20000410000 */
[--C-:B------:R-:W-:Y:S01]  /*6f80*/  FFMA.FTZ R154, R154, UR10, -R12.reuse ;  /* 0x0000000a9a9a7c23 */ /* 0x100fe2000801080c */
[--C-:B------:R-:W-:Y:S01]  /*6f90*/  FFMA.FTZ R155, R155, UR10, -R12.reuse ;  /* 0x0000000a9b9b7c23 */ /* 0x100fe2000801080c */
[--C-:B------:R-:W-:Y:S01]  /*6fa0*/  FFMA.FTZ R158, R158, UR10, -R12.reuse ;  /* 0x0000000a9e9e7c23 */ /* 0x100fe2000801080c */
[--C-:B------:R-:W-:Y:S01]  /*6fb0*/  FFMA.FTZ R159, R159, UR10, -R12.reuse ;  /* 0x0000000a9f9f7c23 */ /* 0x100fe2000801080c */
        /* <DEDUP_REMOVED lines=10> */
[--C-:B------:R-:W-:Y:S01]  /*7060*/  FFMA.FTZ R178, R178, UR10, -R12.reuse ;  /* 0x0000000ab2b27c23 */ /* 0x100fe2000801080c */
[--C-:B------:R-:W-:Y:S01]  /*7070*/  FFMA.FTZ R179, R179, UR10, -R12.reuse ;  /* 0x0000000ab3b37c23 */ /* 0x100fe2000801080c */
[--C-:B------:R-:W-:Y:S01]  /*7080*/  FFMA.FTZ R182, R182, UR10, -R12.reuse ;  /* 0x0000000ab6b67c23 */ /* 0x100fe2000801080c */
[----:B------:R-:W-:Y:S01]  /*7090*/  FFMA.FTZ R12, R183, UR10, -R12 ;  /* 0x0000000ab70c7c23 */ /* 0x000fe2000801080c */
[----:B0-----:R-:W-:Y:S01]  /*70a0*/  F2FP.BF16.F32.PACK_AB R154, R157, R156 ;  /* 0x0000009c9d9a723e */ /* 0x001fe200000010ff */
[-C--:B------:R-:W-:Y:S01]  /*70b0*/  FMUL.FTZ R50, R50, R8.reuse ;  /* 0x0000000832327220 */ /* 0x080fe20000410000 */
[----:B------:R-:W-:Y:S01]  /*70c0*/  MUFU.EX2 R14, R159 ;  /* 0x0000009f000e7308 */ /* 0x000fe20000000800 */
[----:B--2---:R-:W-:Y:S01]  /*70d0*/  FFMA.FTZ R5, R8, R5, R153 ;  /* 0x0000000508057223 */ /* 0x004fe20000010099 */
[----:B------:R-:W-:Y:S01]  /*70e0*/  F2FP.BF16.F32.PACK_AB R156, R161, R11 ;  /* 0x0000000ba19c723e */ /* 0x000fe200000010ff */
[-C--:B------:R-:W-:Y:S01]  /*70f0*/  FMUL.FTZ R51, R51, R8.reuse ;  /* 0x0000000833337220 */ /* 0x080fe20000410000 */
[-C--:B------:R-:W-:Y:S01]  /*7100*/  FMUL.FTZ R54, R54, R8.reuse ;  /* 0x0000000836367220 */ /* 0x080fe20000410000 */
[-C--:B------:R-:W-:Y:S01]  /*7110*/  FMUL.FTZ R55, R55, R8.reuse ;  /* 0x0000000837377220 */ /* 0x080fe20000410000 */
[-C--:B------:R-:W-:Y:S01]  /*7120*/  FMUL.FTZ R58, R58, R8.reuse ;  /* 0x000000083a3a7220 */ /* 0x080fe20000410000 */
[-C--:B------:R-:W-:Y:S01]  /*7130*/  FMUL.FTZ R59, R59, R8.reuse ;  /* 0x000000083b3b7220 */ /* 0x080fe20000410000 */
[----:B------:R-:W-:Y:S01]  /*7140*/  MUFU.EX2 R13, R13 ;  /* 0x0000000d000d7308 */ /* 0x000fe20000000800 */
[C---:B---3--:R-:W-:Y:S01]  /*7150*/  FADD.FTZ R5, R155.reuse, R5 ;  /* 0x000000059b057221 */ /* 0x048fe20000010000 */
[----:B------:R-:W-:Y:S01]  /*7160*/  F2FP.BF16.F32.PACK_AB R153, R155, R153 ;  /* 0x000000999b99723e */ /* 0x000fe200000010ff */
[-C--:B------:R-:W-:Y:S01]  /*7170*/  FMUL.FTZ R62, R62, R8.reuse ;  /* 0x000000083e3e7220 */ /* 0x080fe20000410000 */
[-C--:B------:R-:W-:Y:S01]  /*7180*/  FMUL.FTZ R63, R63, R8.reuse ;  /* 0x000000083f3f7220 */ /* 0x080fe20000410000 */
[-C--:B------:R-:W-:Y:S01]  /*7190*/  FMUL.FTZ R66, R66, R8.reuse ;  /* 0x0000000842427220 */ /* 0x080fe20000410000 */
[-C--:B------:R-:W-:Y:S01]  /*71a0*/  FMUL.FTZ R67, R67, R8.reuse ;  /* 0x0000000843437220 */ /* 0x080fe20000410000 */
[-C--:B------:R-:W-:Y:S01]  /*71b0*/  FMUL.FTZ R70, R70, R8.reuse ;  /* 0x0000000846467220 */ /* 0x080fe20000410000 */
[----:B------:R0:W2:Y:S01]  /*71c0*/  MUFU.EX2 R155, R158 ;  /* 0x0000009e009b7308 */ /* 0x0000a20000000800 */
[-C--:B------:R-:W-:Y:S01]  /*71d0*/  FMUL.FTZ R71, R71, R8.reuse ;  /* 0x0000000847477220 */ /* 0x080fe20000410000 */
[-C--:B------:R-:W-:Y:S01]  /*71e0*/  FMUL.FTZ R74, R74, R8.reuse ;  /* 0x000000084a4a7220 */ /* 0x080fe20000410000 */
[-C--:B------:R-:W-:Y:S01]  /*71f0*/  FMUL.FTZ R75, R75, R8.reuse ;  /* 0x000000084b4b7220 */ /* 0x080fe20000410000 */
[-C--:B------:R-:W-:Y:S01]  /*7200*/  FMUL.FTZ R78, R78, R8.reuse ;  /* 0x000000084e4e7220 */ /* 0x080fe20000410000 */
[-C--:B------:R-:W-:Y:S01]  /*7210*/  FMUL.FTZ R79, R79, R8.reuse ;  /* 0x000000084f4f7220 */ /* 0x080fe20000410000 */
        /* <DEDUP_REMOVED lines=10> */
[----:B------:R0:W4:Y:S01]  /*72c0*/  MUFU.EX2 R159, R166 ;  /* 0x000000a6009f7308 */ /* 0x0001220000000800 */
[----:B--2---:R-:W-:Y:S01]  /*72d0*/  FADD.FTZ R5, R155, R5 ;  /* 0x000000059b057221 */ /* 0x004fe20000010000 */
[C---:B------:R-:W-:Y:S01]  /*72e0*/  F2FP.BF16.F32.PACK_AB R155, R14.reuse, R155 ;  /* 0x0000009b0e9b723e */ /* 0x040fe200000010ff */
[----:B------:R-:W-:Y:S01]  /*72f0*/  BAR.SYNC.DEFER_BLOCKING 0xf, 0x100 ;  /* 0x03c4000000007b1d */ /* 0x000fe20000010000 */
[-C--:B------:R-:W-:Y:S01]  /*7300*/  FMUL.FTZ R95, R95, R8.reuse ;  /* 0x000000085f5f7220 */ /* 0x080fe20000410000 */
[----:B------:R-:W-:Y:S01]  /*7310*/  FADD.FTZ R5, R14, R5 ;  /* 0x000000050e057221 */ /* 0x000fe20000010000 */
[-C--:B------:R-:W-:Y:S01]  /*7320*/  FMUL.FTZ R98, R98, R8.reuse ;  /* 0x0000000862627220 */ /* 0x080fe20000410000 */
[-C--:B------:R-:W-:Y:S01]  /*7330*/  FMUL.FTZ R99, R99, R8.reuse ;  /* 0x0000000863637220 */ /* 0x080fe20000410000 */
[-C--:B------:R-:W-:Y:S01]  /*7340*/  FMUL.FTZ R102, R102, R8.reuse ;  /* 0x0000000866667220 */ /* 0x080fe20000410000 */
[----:B------:R-:W2:Y:S01]  /*7350*/  MUFU.EX2 R167, R167 ;  /* 0x000000a700a77308 */ /* 0x000ea20000000800 */
[----:B------:R-:W-:Y:S01]  /*7360*/  FADD.FTZ R5, R13, R5 ;  /* 0x000000050d057221 */ /* 0x000fe20000010000 */
[----:B---3--:R-:W-:Y:S01]  /*7370*/  F2FP.BF16.F32.PACK_AB R157, R15, R13 ;  /* 0x0000000d0f9d723e */ /* 0x008fe200000010ff */
[----:B------:R-:W-:Y:S01]  /*7380*/  FMUL.FTZ R103, R103, R8 ;  /* 0x0000000867677220 */ /* 0x000fe20000410000 */
[----:B0-----:R-:W-:Y:S01]  /*7390*/  F2FP.BF16.F32.PACK_AB R166, R181, R180 ;  /* 0x000000b4b5a6723e */ /* 0x001fe200000010ff */
[----:B------:R-:W-:Y:S01]  /*73a0*/  FADD.FTZ R5, R15, R5 ;  /* 0x000000050f057221 */ /* 0x000fe20000010000 */
[-C--:B------:R-:W-:Y:S01]  /*73b0*/  FMUL.FTZ R106, R106, R8.reuse ;  /* 0x000000086a6a7220 */ /* 0x080fe20000410000 */
[-C--:B------:R-:W-:Y:S01]  /*73c0*/  FMUL.FTZ R107, R107, R8.reuse ;  /* 0x000000086b6b7220 */ /* 0x080fe20000410000 */
[----:B------:R-:W0:Y:S01]  /*73d0*/  MUFU.EX2 R170, R170 ;  /* 0x000000aa00aa7308 */ /* 0x000e220000000800 */
        /* <DEDUP_REMOVED lines=8> */
[C---:B--2---:R-:W-:Y:S01]  /*7460*/  FADD.FTZ R5, R167.reuse, R5 ;  /* 0x00000005a7057221 */ /* 0x044fe20000010000 */
[----:B------:R-:W-:Y:S01]  /*7470*/  F2FP.BF16.F32.PACK_AB R159, R167, R159 ;  /* 0x0000009fa79f723e */ /* 0x000fe200000010ff */
[----:B------:R2:W-:Y:S01]  /*7480*/  STSM.16.M88.4 [R19+0x26800], R152 ;  /* 0x0268009813007844 */ /* 0x0005e20000000200 */
[-C--:B------:R-:W-:Y:S01]  /*7490*/  FMUL.FTZ R122, R122, R8.reuse ;  /* 0x000000087a7a7220 */ /* 0x080fe20000410000 */
[-C--:B------:R-:W-:Y:S01]  /*74a0*/  FMUL.FTZ R123, R123, R8.reuse ;  /* 0x000000087b7b7220 */ /* 0x080fe20000410000 */
[-C--:B------:R-:W-:Y:S01]  /*74b0*/  FMUL.FTZ R126, R126, R8.reuse ;  /* 0x000000087e7e7220 */ /* 0x080fe20000410000 */
[----:B------:R2:W-:Y:S01]  /*74c0*/  STSM.16.M88.4 [R184], R156 ;  /* 0x0000009cb8007844 */ /* 0x0005e20000000200 */
[----:B------:R-:W4:Y:S01]  /*74d0*/  MUFU.EX2 R163, R174 ;  /* 0x000000ae00a37308 */ /* 0x000f220000000800 */
        /* <DEDUP_REMOVED lines=18> */
[----:B------:R-:W-:-:S05]  /*7600*/  FMUL.FTZ R151, R151, R8 ;  /* 0x0000000897977220 */ /* 0x000fca0000410000 */
[----:B------:R-:W4:Y:S01]  /*7610*/  MUFU.EX2 R178, R178 ;  /* 0x000000b200b27308 */ /* 0x000f220000000800 */
[C---:B0-----:R-:W-:Y:S01]  /*7620*/  FADD.FTZ R5, R175.reuse, R5 ;  /* 0x00000005af057221 */ /* 0x041fe20000010000 */
[----:B------:R-:W-:-:S06]  /*7630*/  F2FP.BF16.F32.PACK_AB R163, R175, R163 ;  /* 0x000000a3afa3723e */ /* 0x000fcc00000010ff */
[----:B------:R-:W0:Y:S01]  /*7640*/  MUFU.EX2 R165, R179 ;  /* 0x000000b300a57308 */ /* 0x000e220000000800 */
[----:B---3--:R-:W-:Y:S01]  /*7650*/  FADD.FTZ R4, R162, R4 ;  /* 0x00000004a2047221 */ /* 0x008fe20000010000 */
[----:B------:R-:W-:-:S03]  /*7660*/  F2FP.BF16.F32.PACK_AB R162, R173, R162 ;  /* 0x000000a2ada2723e */ /* 0x000fc600000010ff */
[----:B------:R-:W-:Y:S02]  /*7670*/  FADD.FTZ R4, R173, R4 ;  /* 0x00000004ad047221 */ /* 0x000fe40000010000 */
[----:B------:R2:W-:Y:S01]  /*7680*/  STSM.16.M88.4 [R22], R160 ;  /* 0x000000a016007844 */ /* 0x0005e20000000200 */
[----:B------:R-:W3:Y:S01]  /*7690*/  MUFU.EX2 R167, R182 ;  /* 0x000000b600a77308 */ /* 0x000ee20000000800 */
[----:B----4-:R-:W-:Y:S01]  /*76a0*/  FADD.FTZ R5, R178, R5 ;  /* 0x00000005b2057221 */ /* 0x010fe20000010000 */
[----:B------:R-:W-:-:S04]  /*76b0*/  FADD.FTZ R4, R176, R4 ;  /* 0x00000004b0047221 */ /* 0x000fc80000010000 */
[----:B------:R-:W-:Y:S02]  /*76c0*/  FADD.FTZ R4, R177, R4 ;  /* 0x00000004b1047221 */ /* 0x000fe40000010000 */
[----:B------:R-:W4:Y:S01]  /*76d0*/  MUFU.EX2 R12, R12 ;  /* 0x0000000c000c7308 */ /* 0x000f220000000800 */
[C---:B0-----:R-:W-:Y:S01]  /*76e0*/  FADD.FTZ R5, R165.reuse, R5 ;  /* 0x00000005a5057221 */ /* 0x041fe20000010000 */
[----:B------:R-:W-:Y:S01]  /*76f0*/  F2FP.BF16.F32.PACK_AB R165, R165, R178 ;  /* 0x000000b2a5a5723e */ /* 0x000fe200000010ff */
[----:B------:R-:W-:-:S04]  /*7700*/  FADD.FTZ R4, R180, R4 ;  /* 0x00000004b4047221 */ /* 0x000fc80000010000 */
[----:B------:R-:W-:Y:S01]  /*7710*/  FADD.FTZ R4, R181, R4 ;  /* 0x00000004b5047221 */ /* 0x000fe20000010000 */
[----:B---3--:R-:W-:Y:S01]  /*7720*/  FADD.FTZ R5, R167, R5 ;  /* 0x00000005a7057221 */ /* 0x008fe20000010000 */
[----:B----4-:R-:W-:-:S03]  /*7730*/  F2FP.BF16.F32.PACK_AB R167, R12, R167 ;  /* 0x000000a70ca7723e */ /* 0x010fc600000010ff */
[----:B------:R-:W-:Y:S02]  /*7740*/  FADD.FTZ R5, R12, R5 ;  /* 0x000000050c057221 */ /* 0x000fe40000010000 */
[----:B------:R2:W-:Y:S01]  /*7750*/  STSM.16.M88.4 [R23], R164 ;  /* 0x000000a417007844 */ /* 0x0005e20000000200 */
[----:B------:R-:W-:Y:S05]  /*7760*/  @!P0 BRA `(.L_x_7432) ;  /* 0x0000000000048947 */ /* 0x000fea0003800000 */
[----:B------:R-:W-:Y:S01]  /*7770*/  BPT.TRAP 0x1 ;  /* 0x000000040000795c */ /* 0x000fe20000300000 */
.L_x_7432:
[----:B------:R0:W3:Y:S01]  /*7780*/  SYNCS.PHASECHK.TRANS64.TRYWAIT P2, [UR24+0x28c50], R7 ;  /* 0x028c5007ff0075a7 */ /* 0x0000e20008040158 */
[----:B------:R-:W-:Y:S05]  /*7790*/  @!P0 BRA `(.L_x_7433) ;  /* 0x0000000000048947 */ /* 0x000fea0003800000 */
[----:B------:R-:W-:Y:S01]  /*77a0*/  BPT.TRAP 0x1 ;  /* 0x000000040000795c */ /* 0x000fe20000300000 */
.L_x_7433:
[----:B---3--:R-:W-:Y:S05]  /*77b0*/  @P2 BRA `(.L_x_7434) ;  /* 0x0000000000082947 */ /* 0x008fea0003800000 */
[----:B------:R-:W3:Y:S02]  /*77c0*/  SYNCS.PHASECHK.TRANS64.TRYWAIT P2, [UR24+0x28c50], R7 ;  /* 0x028c5007ff0075a7 */ /* 0x000ee40008040158 */
[----:B---3--:R-:W-:Y:S05]  /*77d0*/  @!P2 BRA `(.L_x_7435) ;  /* 0x000000ec0080a947 */ /* 0x008fea0003800000 */
.L_x_7434:
        /* <DEDUP_REMOVED lines=42> */
.L_x_7427:
[----:B------:R-:W-:-:S06]  /*7a80*/  UISETP.GE.AND UP0, UPT, UR21, UR49, UPT ;  /* 0x000000311500728c */ /* 0x000fcc000bf06270 */
[----:B------:R-:W-:-:S13]  /*7a90*/  PLOP3.LUT P2, PT, PT, PT, UP0, 0x80, 0x0 ;  /* 0x000000000000781c */ /* 0x000fda0003f4f008 */
[----:B------:R-:W-:Y:S05]  /*7aa0*/  @!P2 BRA `(.L_x_7437) ;  /* 0x00000018002ca947 */ /* 0x000fea0003800000 */
[----:B------:R-:W-:Y:S01]  /*7ab0*/  IMAD.MOV.U32 R8, RZ, RZ, R0 ;  /* 0x000000ffff087224 */ /* 0x000fe200078e0000 */
[----:B------:R-:W-:Y:S01]  /*7ac0*/  UMOV UR22, UR37 ;  /* 0x0000002500167c82 */ /* 0x000fe20008000000 */
[----:B------:R-:W-:Y:S01]  /*7ad0*/  IMAD.MOV.U32 R9, RZ, RZ, R6 ;  /* 0x000000ffff097224 */ /* 0x000fe200078e0006 */
[----:B------:R-:W-:-:S06]  /*7ae0*/  ULDC UR20, c[0x0][0x988] ;  /* 0x0002620000147ab9 */ /* 0x000fcc0000000800 */
.L_x_7446:
[----:B------:R-:W-:-:S04]  /*7af0*/  UIADD3 UR37, UR22, 0x1, URZ ;  /* 0x0000000116257890 */ /* 0x000fc8000fffe03f */
[----:B------:R-:W-:-:S04]  /*7b00*/  UISETP.NE.AND UP0, UPT, UR37, 0x2, UPT ;  /* 0x000000022500788c */ /* 0x000fc8000bf05270 */
[----:B------:R-:W-:Y:S02]  /*7b10*/  USEL UR6, URZ, 0x1, UP0 ;  /* 0x000000013f067887 */ /* 0x000fe40008000000 */
[----:B------:R-:W-:Y:S02]  /*7b20*/  USEL UR37, UR37, URZ, UP0 ;  /* 0x0000003f25257287 */ /* 0x000fe40008000000 */
[----:B------:R-:W-:Y:S01]  /*7b30*/  ULOP3.LUT UR38, UR38, UR6, URZ, 0x3c, !UPT ;  /* 0x0000000626267292 */ /* 0x000fe2000f8e3c3f */
[----:B----4-:R-:W-:Y:S11]  /*7b40*/  @!P0 BRA `(.L_x_7438) ;  /* 0x0000000000048947 */ /* 0x010ff60003800000 */
[----:B------:R-:W-:Y:S01]  /*7b50*/  BPT.TRAP 0x1 ;  /* 0x000000040000795c */ /* 0x000fe20000300000 */
.L_x_7438:
[----:B------:R-:W-:Y:S01]  /*7b60*/  ULEA UR23, UR37, UR46, 0x3 ;  /* 0x0000002e25177291 */ /* 0x000fe2000f8e183f */
[----:B01----:R-:W-:-:S05]  /*7b70*/  IMAD.U32 R7, RZ, RZ, UR38 ;  /* 0x00000026ff077e24 */ /* 0x003fca000f8e00ff */
[----:B------:R-:W-:-:S04]  /*7b80*/  SHF.L.U32 R7, R7, 0x1f, RZ ;  /* 0x0000001f07077819 */ /* 0x000fc800000006ff */
[----:B------:R0:W1:Y:S01]  /*7b90*/  SYNCS.PHASECHK.TRANS64.TRYWAIT P2, [UR23+0x28c30], R7 ;  /* 0x028c3007ff0075a7 */ /* 0x0000620008040157 */
[----:B------:R-:W-:Y:S05]  /*7ba0*/  @!P0 BRA `(.L_x_7439) ;  /* 0x0000000000048947 */ /* 0x000fea0003800000 */
[----:B------:R-:W-:Y:S01]  /*7bb0*/  BPT.TRAP 0x1 ;  /* 0x000000040000795c */ /* 0x000fe20000300000 */
.L_x_7439:
[----:B-1----:R-:W-:Y:S05]  /*7bc0*/  @P2 BRA `(.L_x_7440) ;  /* 0x0000000000082947 */ /* 0x002fea0003800000 */
[----:B------:R-:W1:Y:S02]  /*7bd0*/  SYNCS.PHASECHK.TRANS64.TRYWAIT P2, [UR23+0x28c30], R7 ;  /* 0x028c3007ff0075a7 */ /* 0x000e640008040157 */
[----:B-1----:R-:W-:Y:S05]  /*7be0*/  @!P2 BRA `(.L_x_7441) ;  /* 0x000000e80090a947 */ /* 0x002fea0003800000 */
.L_x_7440:
[----:B------:R-:W-:Y:S01]  /*7bf0*/  R2UR UR18, R3 ;  /* 0x00000000031272ca */ /* 0x000fe200000e0000 */
[----:B--2---:R-:W-:Y:S01]  /*7c00*/  WARPGROUP.ARRIVE ;  /* 0x00000000000079c5 */ /* 0x004fe20000000000 */
        /* <DEDUP_REMOVED lines=57> */
[----:B------:R-:W1:Y:S01]  /*7fa0*/  MUFU.EX2 R9, R9 ;  /* 0x0000000900097308 */ /* 0x000e620000000800 */
[--C-:B------:R-:W-:Y:S01]  /*7fb0*/  FFMA.FTZ R176, R176, UR10, -R0.reuse ;  /* 0x0000000ab0b07c23 */ /* 0x100fe20008010800 */
[--C-:B------:R-:W-:Y:S01]  /*7fc0*/  FFMA.FTZ R177, R177, UR10, -R0.reuse ;  /* 0x0000000ab1b17c23 */ /* 0x100fe20008010800 */
[--C-:B------:R-:W-:Y:S01]  /*7fd0*/  FFMA.FTZ R180, R180, UR10, -R0.reuse ;  /* 0x0000000ab4b47c23 */ /* 0x100fe20008010800 */
[----:B------:R-:W-:-:S04]  /*7fe0*/  FFMA.FTZ R181, R181, UR10, -R0 ;  /* 0x0000000ab5b57c23 */ /* 0x000fc80008010800 */
[----:B------:R-:W2:Y:S08]  /*7ff0*/  MUFU.EX2 R153, R153 ;  /* 0x0000009900997308 */ /* 0x000eb00000000800 */
[----:B------:R-:W4:Y:S01]  /*8000*/  MUFU.EX2 R156, R156 ;  /* 0x0000009c009c7308 */ /* 0x000f220000000800 */
        /* <DEDUP_REMOVED lines=41> */
[----:B------:R-:W-:Y:S01]  /*82a0*/  FMNMX.FTZ R0, R154, R8, !PT ;  /* 0x000000089a007209 */ /* 0x000fe20007810000 */
[-C--:B------:R-:W-:Y:S01]  /*82b0*/  FMUL.FTZ R80, R80, R9.reuse ;  /* 0x0000000950507220 */ /* 0x080fe20000410000 */
[----:B------:R-:W-:Y:S01]  /*82c0*/  F2FP.BF16.F32.PACK_AB R152, R161, R152 ;  /* 0x00000098a198723e */ /* 0x000fe200000010ff */
[-C--:B------:R-:W-:Y:S01]  /*82d0*/  FMUL.FTZ R81, R81, R9.reuse ;  /* 0x0000000951517220 */ /* 0x080fe20000410000 */
[----:B------:R-:W-:Y:S01]  /*82e0*/  FMNMX.FTZ R0, R155, R0, !PT ;  /* 0x000000009b007209 */ /* 0x000fe20007810000 */
[-C--:B------:R-:W-:Y:S01]  /*82f0*/  FMUL.FTZ R84, R84, R9.reuse ;  /* 0x0000000954547220 */ /* 0x080fe20000410000 */
[----:B------:R-:W4:Y:S01]  /*8300*/  MUFU.EX2 R156, R168 ;  /* 0x000000a8009c7308 */ /* 0x000f220000000800 */
[----:B-1----:R-:W-:Y:S01]  /*8310*/  FADD.FTZ R4, R164, R4 ;  /* 0x00000004a4047221 */ /* 0x002fe20000010000 */
[----:B------:R-:W-:Y:S01]  /*8320*/  FMNMX.FTZ R0, R158, R0, !PT ;  /* 0x000000009e007209 */ /* 0x000fe20007810000 */
[-C--:B------:R-:W-:Y:S01]  /*8330*/  FMUL.FTZ R85, R85, R9.reuse ;  /* 0x0000000955557220 */ /* 0x080fe20000410000 */
[-C--:B------:R-:W-:Y:S01]  /*8340*/  FMUL.FTZ R88, R88, R9.reuse ;  /* 0x0000000958587220 */ /* 0x080fe20000410000 */
[-C--:B------:R-:W-:Y:S01]  /*8350*/  FMUL.FTZ R89, R89, R9.reuse ;  /* 0x0000000959597220 */ /* 0x080fe20000410000 */
[----:B------:R-:W-:Y:S01]  /*8360*/  FMNMX.FTZ R0, R159, R0, !PT ;  /* 0x000000009f007209 */ /* 0x000fe20007810000 */
[-C--:B------:R-:W-:Y:S01]  /*8370*/  FMUL.FTZ R92, R92, R9.reuse ;  /* 0x000000095c5c7220 */ /* 0x080fe20000410000 */
[----:B------:R-:W1:Y:S01]  /*8380*/  MUFU.EX2 R169, R169 ;  /* 0x000000a900a97308 */ /* 0x000e620000000800 */
        /* <DEDUP_REMOVED lines=48> */
[C---:B--2---:R-:W-:Y:S01]  /*8690*/  FADD.FTZ R4, R177.reuse, R4 ;  /* 0x00000004b1047221 */ /* 0x044fe20000010000 */
[----:B------:R-:W-:Y:S01]  /*86a0*/  F2FP.BF16.F32.PACK_AB R160, R177, R160 ;  /* 0x000000a0b1a0723e */ /* 0x000fe200000010ff */
[----:B---3--:R-:W2:Y:S01]  /*86b0*/  SHFL.BFLY PT, R10, R0, 0x2, 0x1f ;  /* 0x0c401f00000a7f89 */ /* 0x008ea200000e0000 */
[-C--:B------:R-:W-:Y:S01]  /*86c0*/  FMUL.FTZ R140, R140, R9.reuse ;  /* 0x000000098c8c7220 */ /* 0x080fe20000410000 */
[-C--:B------:R-:W-:Y:S01]  /*86d0*/  FMUL.FTZ R141, R141, R9.reuse ;  /* 0x000000098d8d7220 */ /* 0x080fe20000410000 */
[-C--:B------:R-:W-:Y:S01]  /*86e0*/  FMUL.FTZ R144, R144, R9.reuse ;  /* 0x0000000990907220 */ /* 0x080fe20000410000 */
[-C--:B------:R-:W-:Y:S01]  /*86f0*/  FMUL.FTZ R145, R145, R9.reuse ;  /* 0x0000000991917220 */ /* 0x080fe20000410000 */
[-C--:B------:R-:W-:Y:S01]  /*8700*/  FMUL.FTZ R148, R148, R9.reuse ;  /* 0x0000000994947220 */ /* 0x080fe20000410000 */
[----:B----4-:R-:W-:Y:S01]  /*8710*/  FADD.FTZ R4, R180, R4 ;  /* 0x00000004b4047221 */ /* 0x010fe20000010000 */
[----:B------:R-:W-:-:S03]  /*8720*/  FMUL.FTZ R149, R149, R9 ;  /* 0x0000000995957220 */ /* 0x000fc60000410000 */
[----:B-1----:R-:W-:Y:S01]  /*8730*/  FADD.FTZ R4, R181, R4 ;  /* 0x00000004b5047221 */ /* 0x002fe20000010000 */
[----:B--2---:R-:W-:-:S05]  /*8740*/  FMNMX.FTZ R0, R0, R10, !PT ;  /* 0x0000000a00007209 */ /* 0x004fca0007810000 */
[----:B------:R-:W1:Y:S02]  /*8750*/  SHFL.BFLY PT, R10, R0, 0x1, 0x1f ;  /* 0x0c201f00000a7f89 */ /* 0x000e6400000e0000 */
[----:B-1----:R-:W-:-:S05]  /*8760*/  FMNMX.FTZ R0, R0, R10, !PT ;  /* 0x0000000a00007209 */ /* 0x002fca0007810000 */
        /* <DEDUP_REMOVED lines=22> */
[----:B-1----:R-:W-:Y:S01]  /*88d0*/  F2FP.BF16.F32.PACK_AB R154, R165, R164 ;  /* 0x000000a4a59a723e */ /* 0x002fe200000010ff */
[----:B------:R-:W1:Y:S02]  /*88e0*/  MUFU.EX2 R155, R155 ;  /* 0x0000009b009b7308 */ /* 0x000e640000000800 */
        /* <DEDUP_REMOVED lines=31> */
[----:B-1----:R-:W-:Y:S01]  /*8ae0*/  F2FP.BF16.F32.PACK_AB R162, R181, R180 ;  /* 0x000000b4b5a2723e */ /* 0x002fe200000010ff */
[----:B------:R4:W-:Y:S01]  /*8af0*/  @!P2 STS [R11+0x28820], R8 ;  /* 0x028820080b00a388 */ /* 0x0009e20000000800 */
[-C--:B------:R-:W-:Y:S01]  /*8b00*/  FMUL.FTZ R51, R51, R8.reuse ;  /* 0x0000000833337220 */ /* 0x080fe20000410000 */
[----:B------:R-:W1:Y:S01]  /*8b10*/  MUFU.EX2 R166, R166 ;  /* 0x000000a600a67308 */ /* 0x000e620000000800 */
        /* <DEDUP_REMOVED lines=77> */
[----:B------:R-:W-:Y:S01]  /*8ff0*/  FMUL.FTZ R151, R151, R8 ;  /* 0x0000000897977220 */ /* 0x000fe20000410000 */
[----:B---3--:R-:W-:-:S04]  /*9000*/  FADD.FTZ R5, R182, R5 ;  /* 0x00000005b6057221 */ /* 0x008fc80000010000 */
[C---:B-1----:R-:W-:Y:S01]  /*9010*/  FADD.FTZ R5, R163.reuse, R5 ;  /* 0x00000005a3057221 */ /* 0x042fe20000010000 */
[----:B------:R-:W-:-:S05]  /*9020*/  F2FP.BF16.F32.PACK_AB R163, R163, R182 ;  /* 0x000000b6a3a3723e */ /* 0x000fca00000010ff */
[----:B------:R4:W-:Y:S01]  /*9030*/  STSM.16.M88.4 [R23], R160 ;  /* 0x000000a017007844 */ /* 0x0009e20000000200 */
[----:B------:R-:W-:Y:S05]  /*9040*/  @!P0 BRA `(.L_x_7442) ;  /* 0x0000000000048947 */ /* 0x000fea0003800000 */
[----:B------:R-:W-:Y:S01]  /*9050*/  BPT.TRAP 0x1 ;  /* 0x000000040000795c */ /* 0x000fe20000300000 */
.L_x_7442:
[----:B------:R1:W2:Y:S01]  /*9060*/  SYNCS.PHASECHK.TRANS64.TRYWAIT P2, [UR23+0x28c50], R7 ;  /* 0x028c5007ff0075a7 */ /* 0x0002a20008040157 */
[----:B------:R-:W-:Y:S05]  /*9070*/  @!P0 BRA `(.L_x_7443) ;  /* 0x0000000000048947 */ /* 0x000fea0003800000 */
[----:B------:R-:W-:Y:S01]  /*9080*/  BPT.TRAP 0x1 ;  /* 0x000000040000795c */ /* 0x000fe20000300000 */
.L_x_7443:
[----:B--2---:R-:W-:Y:S05]  /*9090*/  @P2 BRA `(.L_x_7444) ;  /* 0x0000000000082947 */ /* 0x004fea0003800000 */
[----:B------:R-:W2:Y:S02]  /*90a0*/  SYNCS.PHASECHK.TRANS64.TRYWAIT P2, [UR23+0x28c50], R7 ;  /* 0x028c5007ff0075a7 */ /* 0x000ea40008040157 */
[----:B--2---:R-:W-:Y:S05]  /*90b0*/  @!P2 BRA `(.L_x_7445) ;  /* 0x000000d40074a947 */ /* 0x004fea0003800000 */
.L_x_7444:
[----:B------:R-:W-:Y:S01]  /*90c0*/  ULEA UR11, UR37, UR50, 0xc ;  /* 0x00000032250b7291 */ /* 0x000fe2000f8e603f */
[----:B------:R-:W-:Y:S01]  /*90d0*/  WARPGROUP.ARRIVE ;  /* 0x00000000000079c5 */ /* 0x000fe20000000000 */
[----:B------:R-:W-:Y:S01]  /*90e0*/  UMOV UR7, 0x40000040 ;  /* 0x4000004000077882 */ /* 0x000fe20000000000 */
[----:B------:R-:W-:Y:S01]  /*90f0*/  UISETP.GT.AND UP0, UPT, UR21, UR49, UPT ;  /* 0x000000311500728c */ /* 0x000fe2000bf04270 */
[----:B--2---:R-:W-:Y:S01]  /*9100*/  @!P1 VIADD R10, R10, 0x28c60 ;  /* 0x00028c600a0a9836 */ /* 0x004fe20000000000 */
[----:B------:R-:W-:Y:S01]  /*9110*/  UIADD3 UR21, UR21, -0x1, URZ ;  /* 0xffffffff15157890 */ /* 0x000fe2000fffe03f */
[----:B----4-:R-:W-:Y:S01]  /*9120*/  IMAD.MOV.U32 R8, RZ, RZ, R0 ;  /* 0x000000ffff087224 */ /* 0x010fe200078e0000 */
        /* <DEDUP_REMOVED lines=35> */
.L_x_7437:
[----:B------:R-:W5:Y:S01]  /*9360*/  SHFL.BFLY PT, R3, R4, 0x2, 0x1f ;  /* 0x0c401f0004037f89 */ /* 0x000f6200000e0000 */
[----:B------:R-:W-:Y:S08]  /*9370*/  BAR.ARV 0x8, 0x100 ;  /* 0x0204000000007b1d */ /* 0x000ff00000002000 */
[----:B------:R-:W-:Y:S01]  /*9380*/  BAR.SYNC.DEFER_BLOCKING 0xf, 0x100 ;  /* 0x03c4000000007b1d */ /* 0x000fe20000010000 */
[----:B------:R-:W-:Y:S01]  /*9390*/  ISETP.NE.AND P2, PT, R17, RZ, PT ;  /* 0x000000ff1100720c */ /* 0x000fe20003f45270 */
[----:B------:R-:W-:Y:S01]  /*93a0*/  IMAD.MOV.U32 R13, RZ, RZ, -0x800000 ;  /* 0xff800000ff0d7424 */ /* 0x000fe200078e00ff */
[----:B------:R-:W-:Y:S01]  /*93b0*/  UIADD3 UR47, UR47, 0x1, URZ ;  /* 0x000000012f2f7890 */ /* 0x000fe2000fffe03f */
[----:B------:R-:W-:-:S02]  /*93c0*/  IMAD.MOV.U32 R12, RZ, RZ, -0x800000 ;  /* 0xff800000ff0c7424 */ /* 0x000fc400078e00ff */
[----:B---34-:R-:W3:Y:S01]  /*93d0*/  SHFL.BFLY PT, R10, R5, 0x2, 0x1f ;  /* 0x0c401f00050a7f89 */ /* 0x018ee200000e0000 */
[----:B-----5:R-:W-:Y:S01]  /*93e0*/  FADD.FTZ R3, R3, R4 ;  /* 0x0000000403037221 */ /* 0x020fe20000010000 */
[----:B------:R-:W-:-:S04]  /*93f0*/  IMAD.MOV.U32 R4, RZ, RZ, RZ ;  /* 0x000000ffff047224 */ /* 0x000fc800078e00ff */
[----:B------:R-:W4:Y:S01]  /*9400*/  SHFL.BFLY PT, R8, R3, 0x1, 0x1f ;  /* 0x0c201f0003087f89 */ /* 0x000f2200000e0000 */
[----:B---3--:R-:W-:Y:S01]  /*9410*/  FADD.FTZ R10, R10, R5 ;  /* 0x000000050a0a7221 */ /* 0x008fe20000010000 */
[----:B------:R-:W-:-:S04]  /*9420*/  IMAD.U32 R5, RZ, RZ, UR10 ;  /* 0x0000000aff057e24 */ /* 0x000fc8000f8e00ff */
[----:B01----:R-:W0:Y:S01]  /*9430*/  SHFL.BFLY PT, R7, R10, 0x1, 0x1f ;  /* 0x0c201f000a077f89 */ /* 0x003e2200000e0000 */
[----:B----4-:R-:W-:Y:S01]  /*9440*/  FADD.FTZ R9, R3, R8 ;  /* 0x0000000803097221 */ /* 0x010fe20000010000 */
[----:B------:R-:W-:-:S04]  /*9450*/  IMAD.MOV.U32 R3, RZ, RZ, RZ ;  /* 0x000000ffff037224 */ /* 0x000fc800078e00ff */
[----:B------:R-:W-:-:S13]  /*9460*/  FSETP.NE.FTZ.AND P0, PT, R9, RZ, PT ;  /* 0x000000ff0900720b */ /* 0x000fda0003f15000 */
[----:B------:R-:W1:Y:S01]  /*9470*/  @P0 MUFU.LG2 R8, R9 ;  /* 0x0000000900080308 */ /* 0x000e620000000c00 */
[----:B------:R-:W-:Y:S01]  /*9480*/  @P0 FMUL.FTZ R5, R5, 0.69314718246459960938 ;  /* 0x3f31721805050820 */ /* 0x000fe20000410000 */
[----:B0-----:R-:W-:-:S05]  /*9490*/  FADD.FTZ R7, R10, R7 ;  /* 0x000000070a077221 */ /* 0x001fca0000010000 */
[----:B------:R-:W-:Y:S01]  /*94a0*/  FSETP.NE.FTZ.AND P1, PT, R7, RZ, PT ;  /* 0x000000ff0700720b */ /* 0x000fe20003f35000 */
[----:B------:R-:W0:Y:S01]  /*94b0*/  @P0 MUFU.RCP R4, R9 ;  /* 0x0000000900040308 */ /* 0x000e220000001000 */
[----:B-1----:R-:W-:-:S11]  /*94c0*/  @P0 FMUL.FTZ R8, R8, 0.69314718246459960938 ;  /* 0x3f31721808080820 */ /* 0x002fd60000410000 */
[----:B------:R-:W1:Y:S01]  /*94d0*/  @P1 MUFU.RCP R3, R7 ;  /* 0x0000000700031308 */ /* 0x000e620000001000 */
[----:B------:R-:W-:Y:S01]  /*94e0*/  @P0 FFMA.FTZ R13, R5, R6, R8 ;  /* 0x00000006050d0223 */ /* 0x000fe20000010008 */
[----:B------:R-:W-:Y:S01]  /*94f0*/  IMAD.U32 R5, RZ, RZ, UR37 ;  /* 0x00000025ff057e24 */ /* 0x000fe2000f8e00ff */
[----:B------:R-:W-:Y:S01]  /*9500*/  UIADD3 UR37, UR37, 0x1, URZ ;  /* 0x0000000125257890 */ /* 0x000fe2000fffe03f */
[----:B------:R-:W-:Y:S01]  /*9510*/  PLOP3.LUT P0, PT, PT, PT, PT, 0x8, 0x0 ;  /* 0x000000000000781c */ /* 0x000fe20003f0e170 */
[-C--:B0-----:R-:W-:Y:S01]  /*9520*/  FMUL.FTZ R24, R24, R4.reuse ;  /* 0x0000000418187220 */ /* 0x081fe20000410000 */
[----:B------:R-:W-:Y:S02]  /*9530*/  @!P2 IMAD R5, R5, 0x40, R16 ;  /* 0x000000400505a824 */ /* 0x000fe400078e0210 */
[-C--:B------:R-:W-:Y:S01]  /*9540*/  FMUL.FTZ R25, R25, R4.reuse ;  /* 0x0000000419197220 */ /* 0x080fe20000410000 */
[-C--:B------:R-:W-:Y:S01]  /*9550*/  FMUL.FTZ R28, R28, R4.reuse ;  /* 0x000000041c1c7220 */ /* 0x080fe20000410000 */
[-C--:B------:R-:W-:Y:S01]  /*9560*/  FMUL.FTZ R29, R29, R4.reuse ;  /* 0x000000041d1d7220 */ /* 0x080fe20000410000 */
[-C--:B------:R-:W-:Y:S01]  /*9570*/  FMUL.FTZ R32, R32, R4.reuse ;  /* 0x0000000420207220 */ /* 0x080fe20000410000 */
[----:B------:R-:W-:Y:S01]  /*9580*/  @!P2 LEA R6, R5, UR46, 0x2 ;  /* 0x0000002e0506ac11 */ /* 0x000fe2000f8e10ff */
[-C--:B------:R-:W-:Y:S01]  /*9590*/  FMUL.FTZ R33, R33, R4.reuse ;  /* 0x0000000421217220 */ /* 0x080fe20000410000 */
[----:B------:R-:W0:Y:S01]  /*95a0*/  @P1 MUFU.LG2 R5, R7 ;  /* 0x0000000700051308 */ /* 0x000e220000000c00 */
        /* <DEDUP_REMOVED lines=60> */
[----:B---3--:R-:W-:Y:S01]  /*9970*/  IMAD.U32 R4, RZ, RZ, UR10 ;  /* 0x0000000aff047e24 */ /* 0x008fe2000f8e00ff */
[----:B------:R-:W-:Y:S01]  /*9980*/  UISETP.NE.AND UP0, UPT, UR37, 0x2, UPT ;  /* 0x000000022500788c */ /* 0x000fe2000bf05270 */
[----:B0-----:R-:W-:Y:S01]  /*9990*/  @P1 FMUL.FTZ R5, R5, 0.69314718246459960938 ;  /* 0x3f31721805051820 */ /* 0x001fe20000410000 */
[-C--:B------:R-:W-:Y:S01]  /*99a0*/  FMUL.FTZ R26, R26, R3.reuse ;  /* 0x000000031a1a7220 */ /* 0x080fe20000410000 */
[----:B------:R-:W-:Y:S01]  /*99b0*/  @P1 FMUL.FTZ R4, R4, 0.69314718246459960938 ;  /* 0x3f31721804041820 */ /* 0x000fe20000410000 */
[----:B------:R-:W-:Y:S01]  /*99c0*/  USEL UR4, URZ, 0x1, UP0 ;  /* 0x000000013f047887 */ /* 0x000fe20008000000 */
        /* <DEDUP_REMOVED lines=66> */
[----:B-1----:R-:W-:Y:S11]  /*9df0*/  BAR.ARV 0xe, 0x100 ;  /* 0x0384000000007b1d */ /* 0x002ff60000002000 */
.L_x_7407:
        /* <DEDUP_REMOVED lines=12> */
[----:B------:R-:W3:Y:S01]  /*9ec0*/  LDL R0, [R1+0x60] ;  /* 0x0000600001007983 */ /* 0x000ee20000100800 */
        /* <DEDUP_REMOVED lines=16> */
[----:B------:R-:W-:Y:S01]  /*9fd0*/  UISETP.NE.AND.EX UP0, UPT, UR11, URZ, UPT, UP0 ;  /* 0x0000003f0b00728c */ /* 0x000fe2000bf05300 */
[----:B------:R-:W-:Y:S05]  /*9fe0*/  BAR.SYNC.DEFER_BLOCKING 0x1, 0x100 ;  /* 0x0044000000007b1d */ /* 0x000fea0000010000 */
[----:B------:R-:W-:-:S05]  /*9ff0*/  PLOP3.LUT P1, PT, PT, PT, UP0, 0x80, 0x0 ;  /* 0x000000000000781c */ /* 0x000fca0003f2f008 */
[----:B------:R-:W-:-:S04]  /*a000*/  @UP0 ULEA UR10, UP1, UR45, UR10, 0x2 ;  /* 0x0000000a2d0a0291 */ /* 0x000fc8000f82103f */
[----:B------:R-:W-:Y:S01]  /*a010*/  @UP0 ULEA.HI.X UR11, UR45, UR11, UR44, 0x2, UP1 ;  /* 0x0000000b2d0b0291 */ /* 0x000fe200088f142c */
[----:B---3--:R-:W-:-:S03]  /*a020*/  IMAD.WIDE R20, R0, 0x2, R14 ;  /* 0x0000000200147825 */ /* 0x008fc600078e020e */
        /* <DEDUP_REMOVED lines=172> */
[----:B0-----:R-:W-:Y:S02]  /*aaf0*/  IMAD.U32 R4, RZ, RZ, UR10 ;  /* 0x0000000aff047e24 */ /* 0x001fe4000f8e00ff */
[----:B------:R-:W-:Y:S01]  /*ab00*/  IMAD.U32 R5, RZ, RZ, UR11 ;  /* 0x0000000bff057e24 */ /* 0x000fe2000f8e00ff */
[----:B------:R-:W-:Y:S06]  /*ab10*/  BAR.SYNC.DEFER_BLOCKING 0x1, 0x100 ;  /* 0x0044000000007b1d */ /* 0x000fec0000010000 */
[----:B------:R0:W3:Y:S02]  /*ab20*/  @P1 LDG.E R3, desc[UR40][R4.64] ;  /* 0x0000002804031981 */ /* 0x0000e4000c1e1900 */
[----:B0-----:R-:W-:-:S02]  /*ab30*/  IMAD.U32 R4, RZ, RZ, UR12 ;  /* 0x0000000cff047e24 */ /* 0x001fc4000f8e00ff */
[----:B------:R-:W-:-:S05]  /*ab40*/  IMAD.U32 R5, RZ, RZ, UR13 ;  /* 0x0000000dff057e24 */ /* 0x000fca000f8e00ff */
[----:B------:R0:W5:Y:S01]  /*ab50*/  @P0 LDG.E R0, desc[UR40][R4.64] ;  /* 0x0000002804000981 */ /* 0x000162000c1e1900 */
[----:B------:R-:W-:Y:S01]  /*ab60*/  UISETP.NE.AND UP0, UPT, UR9, URZ, UPT ;  /* 0x0000003f0900728c */ /* 0x000fe2000bf05270 */
[----:B------:R-:W-:Y:S01]  /*ab70*/  ULDC UR8, c[0x0][0xa88] ;  /* 0x0002a20000087ab9 */ /* 0x000fe20000000800 */
[----:B------:R-:W-:Y:S02]  /*ab80*/  ULOP3.LUT UR43, UR43, 0xff, URZ, 0xc0, !UPT ;  /* 0x000000ff2b2b7892 */ /* 0x000fe4000f8ec03f */
[----:B------:R-:W-:Y:S01]  /*ab90*/  USEL UR10, UR9, UR4, UP0 ;  /* 0x00000004090a7287 */ /* 0x000fe20008000000 */
[----:B---3--:R-:W-:Y:S01]  /*aba0*/  @P1 R2UR UR8, R3 ;  /* 0x00000000030812ca */ /* 0x008fe200000e0000 */
[----:B0-----:R-:W-:-:S14]  /*abb0*/  @P1 BRA `(.L_x_7449) ;  /* 0x0000000000281947 */ /* 0x001fdc0003800000 */
[----:B------:R-:W-:Y:S05]  /*abc0*/  @!P0 BRA `(.L_x_7449) ;  /* 0x0000000000248947 */ /* 0x000fea0003800000 */
[----:B------:R-:W-:Y:S02]  /*abd0*/  IMAD.U32 R4, RZ, RZ, UR12 ;  /* 0x0000000cff047e24 */ /* 0x000fe4000f8e00ff */
[----:B------:R-:W-:Y:S02]  /*abe0*/  IMAD.U32 R6, RZ, RZ, UR12 ;  /* 0x0000000cff067e24 */ /* 0x000fe4000f8e00ff */
[----:B------:R-:W-:Y:S02]  /*abf0*/  IMAD.U32 R5, RZ, RZ, UR13 ;  /* 0x0000000dff057e24 */ /* 0x000fe4000f8e00ff */
[----:B------:R-:W-:-:S03]  /*ac00*/  IMAD.U32 R7, RZ, RZ, UR13 ;  /* 0x0000000dff077e24 */ /* 0x000fc6000f8e00ff */
[----:B------:R-:W3:Y:S04]  /*ac10*/  LDG.E R4, desc[UR40][R4.64] ;  /* 0x0000002804047981 */ /* 0x000ee8000c1e1900 */
[----:B------:R-:W4:Y:S01]  /*ac20*/  LDG.E R6, desc[UR40][R6.64+0x4] ;  /* 0x0000042806067981 */ /* 0x000f22000c1e1900 */
[----:B---3--:R-:W-:Y:S02]  /*ac30*/  R2UR UR4, R4 ;  /* 0x00000000040472ca */ /* 0x008fe400000e0000 */
[----:B----4-:R-:W-:-:S13]  /*ac40*/  R2UR UR8, R6 ;  /* 0x00000000060872ca */ /* 0x010fda00000e0000 */
[----:B------:R-:W-:-:S12]  /*ac50*/  UIADD3 UR8, -UR4, UR8, URZ ;  /* 0x0000000804087290 */ /* 0x000fd8000fffe13f */
.L_x_7449:
        /* <DEDUP_REMOVED lines=11> */
[----:B------:R-:W3:Y:S01]  /*ad10*/  LDL R10, [R1+0x5c] ;  /* 0x00005c00010a7983 */ /* 0x000ee20000100800 */
[----:B------:R-:W0:Y:S01]  /*ad20*/  LDC R0, c[0x0][0xbe8] ;  /* 0x0002fa00ff007b82 */ /* 0x000e220000000800 */
[----:B------:R-:W-:Y:S01]  /*ad30*/  UISETP.GT.AND UP1, UPT, UR10, 0x1, UPT ;  /* 0x000000010a00788c */ /* 0x000fe2000bf24270 */
[----:B------:R-:W-:Y:S01]  /*ad40*/  VIADD R9, R186, UR39 ;  /* 0x00000027ba097c36 */ /* 0x000fe20008000000 */
[----:B------:R-:W-:Y:S01]  /*ad50*/  UMOV UR18, 0x9b8 ;  /* 0x000009b800127882 */ /* 0x000fe20000000000 */
[----:B------:R-:W-:Y:S02]  /*ad60*/  UISETP.NE.U32.AND UP0, UPT, UR14, URZ, UPT ;  /* 0x0000003f0e00728c */ /* 0x000fe4000bf05070 */
[----:B------:R-:W-:Y:S01]  /*ad70*/  USEL UR18, UR18, 0x978, UP1 ;  /* 0x0000097812127887 */ /* 0x000fe20008800000 */
[----:B------:R-:W-:Y:S01]  /*ad80*/  IMAD.MOV.U32 R3, RZ, RZ, R9 ;  /* 0x000000ffff037224 */ /* 0x000fe200078e0009 */
[----:B------:R-:W-:Y:S02]  /*ad90*/  UISETP.NE.AND.EX UP0, UPT, UR15, URZ, UPT, UP0 ;  /* 0x0000003f0f00728c */ /* 0x000fe4000bf05300 */
[----:B------:R-:W-:-:S02]  /*ada0*/  USEL UR16, UR43, URZ, UP1 ;  /* 0x0000003f2b107287 */ /* 0x000fc40008800000 */
[----:B------:R-:W-:Y:S02]  /*adb0*/  USEL UR45, UR45, URZ, !UP0 ;  /* 0x0000003f2d2d7287 */ /* 0x000fe4000c000000 */
[----:B------:R-:W-:-:S04]  /*adc0*/  USEL UR44, UR44, URZ, !UP0 ;  /* 0x0000003f2c2c7287 */ /* 0x000fc8000c000000 */
[----:B------:R-:W-:Y:S01]  /*add0*/  ULDC.64 UR14, c[0x0][UR18+0x228] ;  /* 0x00008a00120e7abb */ /* 0x000fe20008000a00 */
[----:B------:R-:W-:Y:S01]  /*ade0*/  ULDC.64 UR12, c[0x0][UR18+0x220] ;  /* 0x00008800120c7abb */ /* 0x000fe20008000a00 */
[----:B------:R-:W-:Y:S02]  /*adf0*/  UIMAD.WIDE.U32 UR20, UR14, UR16, URZ ;  /* 0x000000100e1472a5 */ /* 0x000fe4000f8e003f */
[----:B------:R-:W-:Y:S01]  /*ae00*/  UIMAD UR19, UR15, UR16, URZ ;  /* 0x000000100f1372a4 */ /* 0x000fe2000f8e023f */
[----:B0-----:R-:W-:Y:S01]  /*ae10*/  ISETP.NE.AND P0, PT, R0, 0x1, PT ;  /* 0x000000010000780c */ /* 0x001fe20003f05270 */
[----:B------:R-:W-:Y:S01]  /*ae20*/  UIMAD.WIDE.U32 UR14, UR12, UR45, URZ ;  /* 0x0000002d0c0e72a5 */ /* 0x000fe2000f8e003f */
[----:B------:R-:W-:Y:S01]  /*ae30*/  ULDC.64 UR10, c[0x0][UR18+0x218] ;  /* 0x00008600120a7abb */ /* 0x000fe20008000a00 */
[----:B------:R-:W-:Y:S02]  /*ae40*/  UIMAD UR45, UR13, UR45, URZ ;  /* 0x0000002d0d2d72a4 */ /* 0x000fe4000f8e023f */
[----:B------:R-:W-:-:S02]  /*ae50*/  UIMAD.WIDE.U32 UR16, UR10, UR42, URZ ;  /* 0x0000002a0a1072a5 */ /* 0x000fc4000f8e003f */
[----:B------:R-:W-:Y:S02]  /*ae60*/  UIMAD UR10, UR11, UR42, URZ ;  /* 0x0000002a0b0a72a4 */ /* 0x000fe4000f8e023f */
[----:B------:R-:W-:Y:S02]  /*ae70*/  UIMAD UR44, UR12, UR44, UR45 ;  /* 0x0000002c0c2c72a4 */ /* 0x000fe4000f8e022d */
[----:B------:R-:W-:Y:S02]  /*ae80*/  UIADD3 UR19, UR21, UR19, URZ ;  /* 0x0000001315137290 */ /* 0x000fe4000fffe03f */
[----:B------:R-:W0:Y:S01]  /*ae90*/  @P0 LDC R4, c[0x0][0xbec] ;  /* 0x0002fb00ff040b82 */ /* 0x000e220000000800 */
[----:B------:R-:W-:Y:S02]  /*aea0*/  UIADD3 UR11, UR17, UR10, URZ ;  /* 0x0000000a110b7290 */ /* 0x000fe4000fffe03f */
[----:B------:R-:W-:Y:S02]  /*aeb0*/  UIADD3 UR16, UP0, UP2, UR14, UR16, UR4 ;  /* 0x000000100e107290 */ /* 0x000fe4000fa1e004 */
[----:B------:R-:W-:Y:S01]  /*aec0*/  UIADD3 UR10, UR15, UR44, URZ ;  /* 0x0000002c0f0a7290 */ /* 0x000fe2000fffe03f */
[----:B------:R-:W-:-:S02]  /*aed0*/  IMAD.U32 R6, RZ, RZ, UR19 ;  /* 0x00000013ff067e24 */ /* 0x000fc4000f8e00ff */
[----:B------:R-:W1:Y:S01]  /*aee0*/  @P0 LDC R5, c[0x0][0xbf0] ;  /* 0x0002fc00ff050b82 */ /* 0x000e620000000800 */
[----:B------:R-:W-:Y:S01]  /*aef0*/  UIADD3.X UR10, UR10, UR11, UR22, UP0, UP2 ;  /* 0x0000000b0a0a7290 */ /* 0x000fe200087e4416 */
[----:B0-----:R-:W-:-:S05]  /*af00*/  @P0 IMAD.HI.U32 R4, R9, R4, RZ ;  /* 0x0000000409040227 */ /* 0x001fca00078e00ff */
[----:B-1----:R-:W-:Y:S01]  /*af10*/  @P0 SHF.R.U32.HI R3, RZ, R5, R4 ;  /* 0x00000005ff030219 */ /* 0x002fe20000011604 */
[----:B------:R-:W-:-:S04]  /*af20*/  IMAD.U32 R4, RZ, RZ, UR20 ;  /* 0x00000014ff047e24 */ /* 0x000fc8000f8e00ff */
[--C-:B------:R-:W-:Y:S01]  /*af30*/  IMAD.MOV R7, RZ, RZ, -R3.reuse ;  /* 0x000000ffff077224 */ /* 0x100fe200078e0a03 */
[----:B------:R-:W-:Y:S02]  /*af40*/  IADD3 R4, P0, P2, R3, UR16, R4 ;  /* 0x0000001003047c10 */ /* 0x000fe4000fa1e004 */
[----:B------:R-:W-:Y:S01]  /*af50*/  SHF.R.S32.HI R3, RZ, 0x1f, R3 ;  /* 0x0000001fff037819 */ /* 0x000fe20000011403 */
[C---:B------:R-:W-:Y:S02]  /*af60*/  IMAD R7, R0.reuse, R7, R9 ;  /* 0x0000000700077224 */ /* 0x040fe400078e0209 */
[----:B------:R-:W-:Y:S01]  /*af70*/  IMAD R9, R0, UR8, RZ ;  /* 0x0000000800097c24 */ /* 0x000fe2000f8e02ff */
[----:B------:R-:W-:Y:S01]  /*af80*/  IADD3.X R5, R3, UR10, R6, P0, P2 ;  /* 0x0000000a03057c10 */ /* 0x000fe200087e4406 */
[----:B------:R-:W-:Y:S01]  /*af90*/  ULDC.64 UR10, c[0x0][UR18+0x210] ;  /* 0x00008400120a7abb */ /* 0x000fe20008000a00 */
[----:B------:R-:W-:Y:S01]  /*afa0*/  SHF.R.S32.HI R3, RZ, 0x1f, R7 ;  /* 0x0000001fff037819 */ /* 0x000fe20000011407 */
[----:B------:R-:W-:-:S02]  /*afb0*/  IMAD R6, R7, UR11, RZ ;  /* 0x0000000b07067c24 */ /* 0x000fc4000f8e02ff */
[----:B------:R-:W-:-:S04]  /*afc0*/  IMAD.WIDE.U32 R4, R7, UR10, R4 ;  /* 0x0000000a07047c25 */ /* 0x000fc8000f8e0004 */
[----:B------:R-:W-:Y:S01]  /*afd0*/  IMAD R3, R3, UR10, R6 ;  /* 0x0000000a03037c24 */ /* 0x000fe2000f8e0206 */
[----:B------:R-:W-:Y:S01]  /*afe0*/  ULDC.64 UR10, c[0x0][0xba8] ;  /* 0x0002ea00000a7ab9 */ /* 0x000fe20000000a00 */
[----:B------:R-:W-:Y:S01]  /*aff0*/  @!UP1 ULDC UR10, c[0x0][0xb50] ;  /* 0x0002d400000a9ab9 */ /* 0x000fe20000000800 */
[----:B------:R-:W-:Y:S01]  /*b000*/  @!UP1 ULDC UR11, c[0x0][0xb54] ;  /* 0x0002d500000b9ab9 */ /* 0x000fe20000000800 */
[----:B------:R-:W-:Y:S01]  /*b010*/  IMAD.IADD R3, R5, 0x1, R3 ;  /* 0x0000000105037824 */ /* 0x000fe200078e0203 */
[----:B------:R-:W-:Y:S01]  /*b020*/  LEA R8, P0, R4, UR10, 0x2 ;  /* 0x0000000a04087c11 */ /* 0x000fe2000f8010ff */
[----:B------:R-:W-:-:S03]  /*b030*/  VIADD R0, R16, UR39 ;  /* 0x0000002710007c36 */ /* 0x000fc60008000000 */
[----:B------:R-:W-:Y:S01]  /*b040*/  LEA.HI.X R3, R4, UR11, R3, 0x2, P0 ;  /* 0x0000000b04037c11 */ /* 0x000fe200080f1403 */
[----:B------:R-:W-:Y:S04]  /*b050*/  SHFL.IDX PT, R6, R8, 0x1, 0x1c1f ;  /* 0x003c1f0008067f89 */ /* 0x000fe800000e0000 */
[----:B------:R-:W-:Y:S04]  /*b060*/  SHFL.IDX PT, R5, R3, RZ, 0x1c1f ;  /* 0x001c1fff03057589 */ /* 0x000fe800000e0000 */
[----:B------:R-:W-:Y:S01]  /*b070*/  SHFL.IDX PT, R7, R3, 0x1, 0x1c1f ;  /* 0x003c1f0003077f89 */ /* 0x000fe200000e0000 */
[----:B---3--:R-:W-:-:S05]  /*b080*/  IMAD.MOV R4, RZ, RZ, -R10 ;  /* 0x000000ffff047224 */ /* 0x008fca00078e0a0a */
[----:B------:R-:W-:Y:S02]  /*b090*/  ISETP.NE.AND P0, PT, R185, R4, PT ;  /* 0x00000004b900720c */ /* 0x000fe40003f05270 */
[----:B------:R-:W0:Y:S02]  /*b0a0*/  SHFL.IDX PT, R4, R8, RZ, 0x1c1f ;  /* 0x001c1fff08047589 */ /* 0x000e2400000e0000 */
[C---:B------:R-:W-:Y:S01]  /*b0b0*/  ISETP.GE.OR P2, PT, R0.reuse, R9, P0 ;  /* 0x000000090000720c */ /* 0x040fe20000746670 */
[----:B------:R-:W-:-:S05]  /*b0c0*/  VIADD R0, R0, 0x8 ;  /* 0x0000000800007836 */ /* 0x000fca0000000000 */
[----:B------:R-:W-:-:S07]  /*b0d0*/  ISETP.GE.OR P0, PT, R0, R9, P0 ;  /* 0x000000090000720c */ /* 0x000fce0000706670 */
[----:B0-----:R0:W-:Y:S06]  /*b0e0*/  @!P2 ST.E desc[UR40][R4.64], R13 ;  /* 0x0000000d0400a985 */ /* 0x0011ec000c101928 */
[----:B------:R0:W-:Y:S02]  /*b0f0*/  @!P0 ST.E desc[UR40][R6.64], R12 ;  /* 0x0000000c06008985 */ /* 0x0001e4000c101928 */
.L_x_7450:
[----:B------:R-:W-:Y:S05]  /*b100*/  @P1 BRA `(.L_x_7451) ;  /* 0x00000010004c1947 */ /* 0x000fea0003800000 */
[----:B------:R-:W1:Y:S01]  /*b110*/  S2R R0, SR_TID.X ;  /* 0x0000000000007919 */ /* 0x000e620000002100 */
[----:B------:R-:W3:Y:S01]  /*b120*/  LDC R82, c[0x0][0xbe8] ;  /* 0x0002fa00ff527b82 */ /* 0x000ee20000000800 */
        /* <DEDUP_REMOVED lines=11> */
[----:B------:R-:W-:Y:S02]  /*b1e0*/  LOP3.LUT R32, R33, 0x380, RZ, 0xc0, !PT ;  /* 0x0000038021207812 */ /* 0x000fe400078ec0ff */
[----:B------:R-:W-:Y:S02]  /*b1f0*/  IADD3 R37, P1, R14, 0x6000, RZ ;  /* 0x000060000e257810 */ /* 0x000fe40007f3e0ff */
[----:B------:R-:W-:-:S02]  /*b200*/  SHF.R.U64 R40, R40, 0x3, RZ ;  /* 0x0000000328287819 */ /* 0x000fc400000012ff */
[----:B------:R-:W-:Y:S02]  /*b210*/  SHF.R.U64 R32, R32, 0x3, RZ ;  /* 0x0000000320207819 */ /* 0x000fe400000012ff */
[----:B------:R-:W-:Y:S02]  /*b220*/  LOP3.LUT R36, R37, 0x380, RZ, 0xc0, !PT ;  /* 0x0000038025247812 */ /* 0x000fe400078ec0ff */
[----:B------:R-:W-:Y:S01]  /*b230*/  LOP3.LUT R40, R40, R41, RZ, 0x3c, !PT ;  /* 0x0000002928287212 */ /* 0x000fe200078e3cff */
[--C-:B------:R-:W-:Y:S01]  /*b240*/  IMAD.X R41, RZ, RZ, R15.reuse, P2 ;  /* 0x000000ffff297224 */ /* 0x100fe200010e060f */
[----:B------:R-:W-:Y:S01]  /*b250*/  LOP3.LUT R32, R32, R33, RZ, 0x3c, !PT ;  /* 0x0000002120207212 */ /* 0x000fe200078e3cff */
[--C-:B------:R-:W-:Y:S01]  /*b260*/  IMAD.X R33, RZ, RZ, R15.reuse, P0 ;  /* 0x000000ffff217224 */ /* 0x100fe200000e060f */
[----:B------:R-:W-:Y:S02]  /*b270*/  IADD3 R69, P2, R14, 0xe000, RZ ;  /* 0x0000e0000e457810 */ /* 0x000fe40007f5e0ff */
[----:B------:R-:W-:Y:S01]  /*b280*/  SHF.R.U64 R36, R36, 0x3, RZ ;  /* 0x0000000324247819 */ /* 0x000fe200000012ff */
[----:B------:R-:W-:Y:S01]  /*b290*/  UIMAD UR12, UR22, UR14, URZ ;  /* 0x0000000e160c72a4 */ /* 0x000fe2000f8e023f */
[----:B------:R-:W-:Y:S01]  /*b2a0*/  IADD3 R61, P0, R14, 0xc000, RZ ;  /* 0x0000c0000e3d7810 */ /* 0x000fe20007f1e0ff */
[----:B------:R-:W-:Y:S01]  /*b2b0*/  UIMAD.WIDE.U32 UR10, UR4, UR14, URZ ;  /* 0x0000000e040a72a5 */ /* 0x000fe2000f8e003f */
[----:B------:R-:W-:Y:S01]  /*b2c0*/  LOP3.LUT R68, R69, 0x380, RZ, 0xc0, !PT ;  /* 0x0000038045447812 */ /* 0x000fe200078ec0ff */
[----:B------:R-:W5:Y:S01]  /*b2d0*/  LD.E.128 R32, desc[UR40][R32.64] ;  /* 0x0000002820207980 */ /* 0x000f62000c101d00 */
[----:B------:R-:W-:Y:S01]  /*b2e0*/  LOP3.LUT R36, R36, R37, RZ, 0x3c, !PT ;  /* 0x0000002524247212 */ /* 0x000fe200078e3cff */
[----:B------:R-:W-:Y:S01]  /*b2f0*/  IMAD.X R37, RZ, RZ, R15, P1 ;  /* 0x000000ffff257224 */ /* 0x000fe200008e060f */
[----:B------:R-:W-:Y:S01]  /*b300*/  LOP3.LUT R60, R61, 0x380, RZ, 0xc0, !PT ;  /* 0x000003803d3c7812 */ /* 0x000fe200078ec0ff */
[----:B------:R-:W5:Y:S01]  /*b310*/  LD.E.128 R40, desc[UR40][R40.64] ;  /* 0x0000002828287980 */ /* 0x000f62000c101d00 */
[----:B------:R-:W-:-:S02]  /*b320*/  IADD3 R65, P1, R14, 0xd000, RZ ;  /* 0x0000d0000e417810 */ /* 0x000fc40007f3e0ff */
[----:B------:R-:W-:Y:S02]  /*b330*/  SHF.R.U64 R68, R68, 0x3, RZ ;  /* 0x0000000344447819 */ /* 0x000fe400000012ff */
[----:B------:R-:W-:Y:S02]  /*b340*/  IADD3 R9, P3, R14, 0x1000, RZ ;  /* 0x000010000e097810 */ /* 0x000fe40007f7e0ff */
[----:B------:R-:W-:Y:S02]  /*b350*/  LOP3.LUT R81, R20, 0xfffffff8, RZ, 0xc0, !PT ;  /* 0xfffffff814517812 */ /* 0x000fe400078ec0ff */
[C---:B------:R-:W-:Y:S02]  /*b360*/  IADD3 R13, P4, R14.reuse, 0x2000, RZ ;  /* 0x000020000e0d7810 */ /* 0x040fe40007f9e0ff */
[C---:B------:R-:W-:Y:S02]  /*b370*/  IADD3 R25, P5, R14.reuse, 0x3000, RZ ;  /* 0x000030000e197810 */ /* 0x040fe40007fbe0ff */
[----:B------:R-:W-:Y:S01]  /*b380*/  IADD3 R29, P6, R14, 0x4000, RZ ;  /* 0x000040000e1d7810 */ /* 0x000fe20007fde0ff */
[----:B------:R-:W-:Y:S01]  /*b390*/  UIMAD UR12, UR4, UR15, UR12 ;  /* 0x0000000f040c72a4 */ /* 0x000fe2000f8e020c */
[----:B------:R-:W-:Y:S01]  /*b3a0*/  SHF.R.U64 R60, R60, 0x3, RZ ;  /* 0x000000033c3c7819 */ /* 0x000fe200000012ff */
[----:B------:R-:W5:Y:S01]  /*b3b0*/  LD.E.128 R36, desc[UR40][R36.64] ;  /* 0x0000002824247980 */ /* 0x000f62000c101d00 */
[----:B------:R-:W-:-:S02]  /*b3c0*/  LOP3.LUT R64, R65, 0x380, RZ, 0xc0, !PT ;  /* 0x0000038041407812 */ /* 0x000fc400078ec0ff */
[----:B------:R-:W-:Y:S01]  /*b3d0*/  LOP3.LUT R68, R68, R69, RZ, 0x3c, !PT ;  /* 0x0000004544447212 */ /* 0x000fe200078e3cff */
[--C-:B------:R-:W-:Y:S01]  /*b3e0*/  IMAD.X R69, RZ, RZ, R15.reuse, P2 ;  /* 0x000000ffff457224 */ /* 0x100fe200010e060f */
[----:B------:R-:W-:Y:S01]  /*b3f0*/  LOP3.LUT R60, R60, R61, RZ, 0x3c, !PT ;  /* 0x0000003d3c3c7212 */ /* 0x000fe200078e3cff */
[----:B------:R-:W-:Y:S01]  /*b400*/  IMAD.X R61, RZ, RZ, R15, P0 ;  /* 0x000000ffff3d7224 */ /* 0x000fe200000e060f */
[----:B---3--:R-:W-:Y:S02]  /*b410*/  ISETP.NE.AND P2, PT, R82, 0x1, PT ;  /* 0x000000015200780c */ /* 0x008fe40003f45270 */
[----:B------:R-:W-:Y:S02]  /*b420*/  SHF.R.U64 R64, R64, 0x3, RZ ;  /* 0x0000000340407819 */ /* 0x000fe400000012ff */
[----:B------:R-:W-:Y:S01]  /*b430*/  LOP3.LUT R8, R9, 0x380, RZ, 0xc0, !PT ;  /* 0x0000038009087812 */ /* 0x000fe200078ec0ff */
[----:B------:R-:W-:Y:S01]  /*b440*/  IMAD.IADD R20, R0, 0x1, -R81 ;  /* 0x0000000100147824 */ /* 0x000fe200078e0a51 */
[----:B------:R-:W-:-:S02]  /*b450*/  ISETP.GE.AND P0, PT, R195, UR16, PT ;  /* 0x00000010c3007c0c */ /* 0x000fc4000bf06270 */
[----:B------:R-:W-:Y:S02]  /*b460*/  LOP3.LUT R12, R13, 0x380, RZ, 0xc0, !PT ;  /* 0x000003800d0c7812 */ /* 0x000fe400078ec0ff */
[----:B------:R-:W-:Y:S02]  /*b470*/  LOP3.LUT R24, R25, 0x380, RZ, 0xc0, !PT ;  /* 0x0000038019187812 */ /* 0x000fe400078ec0ff */
[----:B------:R-:W-:Y:S01]  /*b480*/  LOP3.LUT R28, R29, 0x380, RZ, 0xc0, !PT ;  /* 0x000003801d1c7812 */ /* 0x000fe200078ec0ff */
[----:B------:R-:W0:Y:S01]  /*b490*/  @P2 LDC R77, c[0x0][0xbec] ;  /* 0x0002fb00ff4d2b82 */ /* 0x000e220000000800 */
[----:B------:R-:W-:Y:S01]  /*b4a0*/  LOP3.LUT R64, R64, R65, RZ, 0x3c, !PT ;  /* 0x0000004140407212 */ /* 0x000fe200078e3cff */
[----:B------:R-:W-:Y:S01]  /*b4b0*/  IMAD.X R65, RZ, RZ, R15, P1 ;  /* 0x000000ffff417224 */ /* 0x000fe200008e060f */
[----:B------:R-:W-:Y:S01]  /*b4c0*/  SEL R76, RZ, 0xffffffff, P0 ;  /* 0xffffffffff4c7807 */ /* 0x000fe20000000000 */
[----:B------:R-:W-:Y:S01]  /*b4d0*/  UIADD3 UR11, UR11, UR12, URZ ;  /* 0x0000000c0b0b7290 */ /* 0x000fe2000fffe03f */
[----:B------:R-:W-:Y:S01]  /*b4e0*/  ISETP.GE.AND P1, PT, R2, UR16, PT ;  /* 0x0000001002007c0c */ /* 0x000fe2000bf26270 */
[----:B------:R-:W-:Y:S01]  /*b4f0*/  USHF.R.S32.HI UR4, URZ, 0x1f, UR9 ;  /* 0x0000001f3f047899 */ /* 0x000fe20008011409 */
[----:B------:R-:W-:Y:S01]  /*b500*/  SHF.R.U64 R8, R8, 0x3, RZ ;  /* 0x0000000308087819 */ /* 0x000fe200000012ff */
[----:B------:R-:W-:Y:S01]  /*b510*/  IMAD.SHL.U32 R76, R76, 0x2, RZ ;  /* 0x000000024c4c7824 */ /* 0x000fe200078e00ff */
[----:B------:R-:W-:Y:S01]  /*b520*/  SEL R21, RZ, 0x1, P1 ;  /* 0x00000001ff157807 */ /* 0x000fe20000800000 */
[----:B------:R-:W1:Y:S01]  /*b530*/  @P2 LDC R79, c[0x0][0xbf0] ;  /* 0x0002fc00ff4f2b82 */ /* 0x000e620000000800 */
[----:B------:R-:W-:Y:S01]  /*b540*/  ISETP.GE.AND P1, PT, R194, UR16, PT ;  /* 0x00000010c2007c0c */ /* 0x000fe2000bf26270 */
[----:B------:R-:W-:Y:S01]  /*b550*/  ULDC.64 UR12, c[0x0][0xae8] ;  /* 0x0002ba00000c7ab9 */ /* 0x000fe20000000a00 */
[----:B------:R-:W-:Y:S01]  /*b560*/  LOP3.LUT R21, R76, 0x2, R21, 0xe2, !PT ;  /* 0x000000024c157812 */ /* 0x000fe200078ee215 */
[----:B------:R-:W5:Y:S01]  /*b570*/  LD.E.128 R60, desc[UR40][R60.64] ;  /* 0x000000283c3c7980 */ /* 0x000f62000c101d00 */
[----:B------:R-:W-:-:S02]  /*b580*/  SEL R76, RZ, 0xffffffff, P1 ;  /* 0xffffffffff4c7807 */ /* 0x000fc40000800000 */
[----:B------:R-:W-:Y:S01]  /*b590*/  ISETP.GE.AND P0, PT, R193, UR16, PT ;  /* 0x00000010c1007c0c */ /* 0x000fe2000bf06270 */
[----:B------:R-:W5:Y:S01]  /*b5a0*/  LD.E.128 R64, desc[UR40][R64.64] ;  /* 0x0000002840407980 */ /* 0x000f62000c101d00 */
[----:B------:R-:W-:Y:S01]  /*b5b0*/  LOP3.LUT R8, R8, R9, RZ, 0x3c, !PT ;  /* 0x0000000908087212 */ /* 0x000fe200078e3cff */
[----:B------:R-:W-:Y:S01]  /*b5c0*/  IMAD.X R9, RZ, RZ, R15, P3 ;  /* 0x000000ffff097224 */ /* 0x000fe200018e060f */
[----:B------:R-:W-:Y:S01]  /*b5d0*/  IADD3 R45, P3, R14, 0x8000, RZ ;  /* 0x000080000e2d7810 */ /* 0x000fe20007f7e0ff */
[----:B------:R-:W-:Y:S01]  /*b5e0*/  IMAD.SHL.U32 R76, R76, 0x4, RZ ;  /* 0x000000044c4c7824 */ /* 0x000fe200078e00ff */
[----:B------:R-:W-:Y:S01]  /*b5f0*/  SEL R0, RZ, 0xffffffff, P0 ;  /* 0xffffffffff007807 */ /* 0x000fe20000000000 */
[----:B------:R-:W5:Y:S01]  /*b600*/  LD.E.128 R68, desc[UR40][R68.64] ;  /* 0x0000002844447980 */ /* 0x000f62000c101d00 */
[----:B------:R-:W-:Y:S02]  /*b610*/  LOP3.LUT R44, R45, 0x380, RZ, 0xc0, !PT ;  /* 0x000003802d2c7812 */ /* 0x000fe400078ec0ff */
[----:B------:R-:W-:Y:S01]  /*b620*/  LOP3.LUT R21, R76, 0x4, R21, 0xe2, !PT ;  /* 0x000000044c157812 */ /* 0x000fe200078ee215 */
[----:B------:R-:W-:Y:S01]  /*b630*/  IMAD.SHL.U32 R76, R0, 0x8, RZ ;  /* 0x00000008004c7824 */ /* 0x000fe200078e00ff */
[----:B------:R-:W-:Y:S01]  /*b640*/  SHF.R.U64 R12, R12, 0x3, RZ ;  /* 0x000000030c0c7819 */ /* 0x000fe200000012ff */
[----:B------:R-:W-:Y:S01]  /*b650*/  IMAD R0, R20, 0x20, R3 ;  /* 0x0000002014007824 */ /* 0x000fe200078e0203 */
[----:B------:R-:W-:-:S02]  /*b660*/  SHF.R.U64 R24, R24, 0x3, RZ ;  /* 0x0000000318187819 */ /* 0x000fc400000012ff */
[----:B------:R-:W-:Y:S01]  /*b670*/  SHF.R.U64 R28, R28, 0x3, RZ ;  /* 0x000000031c1c7819 */ /* 0x000fe200000012ff */
[----:B------:R-:W-:Y:S01]  /*b680*/  UIMAD.WIDE.U32 UR10, UR42, UR12, UR10 ;  /* 0x0000000c2a0a72a5 */ /* 0x000fe2000f8e000a */
[----:B------:R-:W-:Y:S01]  /*b690*/  SHF.R.U64 R44, R44, 0x3, RZ ;  /* 0x000000032c2c7819 */ /* 0x000fe200000012ff */
[----:B------:R-:W-:Y:S01]  /*b6a0*/  VIADD R80, R0, UR39 ;  /* 0x0000002700507c36 */ /* 0x000fe20008000000 */
        /* <DEDUP_REMOVED lines=9> */
[----:B------:R-:W-:Y:S01]  /*b740*/  UIMAD UR11, UR42, UR13, UR11 ;  /* 0x0000000d2a0b72a4 */ /* 0x000fe2000f8e020b */
[C---:B------:R-:W-:Y:S01]  /*b750*/  IADD3 R53, P5, R14.reuse, 0xa000, RZ ;  /* 0x0000a0000e357810 */ /* 0x040fe20007fbe0ff */
[----:B------:R-:W5:Y:S01]  /*b760*/  LD.E.128 R8, desc[UR40][R8.64] ;  /* 0x0000002808087980 */ /* 0x000f62000c101d00 */
[----:B------:R-:W-:Y:S01]  /*b770*/  IADD3 R57, P6, R14, 0xb000, RZ ;  /* 0x0000b0000e397810 */ /* 0x000fe20007fde0ff */
[----:B------:R-:W-:Y:S01]  /*b780*/  ULDC.64 UR12, c[0x0][0xaf0] ;  /* 0x0002bc00000c7ab9 */ /* 0x000fe20000000a00 */
[----:B------:R-:W-:Y:S01]  /*b790*/  ISETP.GE.AND P0, PT, R192, UR16, PT ;  /* 0x00000010c0007c0c */ /* 0x000fe2000bf06270 */
[----:B0-----:R-:W-:Y:S01]  /*b7a0*/  @P2 IMAD.HI.U32 R0, R80, R77, RZ ;  /* 0x0000004d50002227 */ /* 0x001fe200078e00ff */
[----:B------:R-:W-:Y:S01]  /*b7b0*/  IADD3 R7, P3, R14, 0xf000, RZ ;  /* 0x0000f0000e077810 */ /* 0x000fe20007f7e0ff */
[----:B------:R-:W-:Y:S01]  /*b7c0*/  UIMAD UR4, UR4, UR12, URZ ;  /* 0x0000000c040472a4 */ /* 0x000fe2000f8e023f */
[----:B------:R-:W-:Y:S01]  /*b7d0*/  LOP3.LUT R48, R49, 0x380, RZ, 0xc0, !PT ;  /* 0x0000038031307812 */ /* 0x000fe200078ec0ff */
[----:B------:R-:W5:Y:S01]  /*b7e0*/  LD.E.128 R24, desc[UR40][R24.64] ;  /* 0x0000002818187980 */ /* 0x000f62000c101d00 */
[----:B------:R-:W-:-:S02]  /*b7f0*/  LOP3.LUT R52, R53, 0x380, RZ, 0xc0, !PT ;  /* 0x0000038035347812 */ /* 0x000fc400078ec0ff */
[----:B------:R-:W-:Y:S01]  /*b800*/  LOP3.LUT R56, R57, 0x380, RZ, 0xc0, !PT ;  /* 0x0000038039387812 */ /* 0x000fe200078ec0ff */
[----:B------:R-:W5:Y:S01]  /*b810*/  LD.E.128 R28, desc[UR40][R28.64] ;  /* 0x000000281c1c7980 */ /* 0x000f62000c101d00 */
[----:B------:R-:W-:Y:S02]  /*b820*/  LOP3.LUT R5, R14, 0x380, RZ, 0xc0, !PT ;  /* 0x000003800e057812 */ /* 0x000fe400078ec0ff */
[----:B------:R-:W-:Y:S01]  /*b830*/  SEL R20, RZ, 0xffffffff, P0 ;  /* 0xffffffffff147807 */ /* 0x000fe20000000000 */
[----:B------:R-:W-:Y:S01]  /*b840*/  IMAD.MOV.U32 R77, RZ, RZ, R80 ;  /* 0x000000ffff4d7224 */ /* 0x000fe200078e0050 */
[----:B------:R-:W-:Y:S01]  /*b850*/  LOP3.LUT R6, R7, 0x380, RZ, 0xc0, !PT ;  /* 0x0000038007067812 */ /* 0x000fe200078ec0ff */
[----:B------:R-:W-:Y:S01]  /*b860*/  UIMAD UR4, UR9, UR13, UR4 ;  /* 0x0000000d090472a4 */ /* 0x000fe2000f8e0204 */
[----:B-1----:R-:W-:Y:S01]  /*b870*/  @P2 SHF.R.U32.HI R77, RZ, R79, R0 ;  /* 0x0000004fff4d2219 */ /* 0x002fe20000011600 */
[----:B------:R-:W-:Y:S01]  /*b880*/  UIMAD.WIDE.U32 UR10, UR9, UR12, UR10 ;  /* 0x0000000c090a72a5 */ /* 0x000fe2000f8e000a */
[----:B------:R-:W-:Y:S01]  /*b890*/  SHF.R.U64 R48, R48, 0x3, RZ ;  /* 0x0000000330307819 */ /* 0x000fe200000012ff */
[----:B------:R-:W-:Y:S01]  /*b8a0*/  IMAD.SHL.U32 R20, R20, 0x10, RZ ;  /* 0x0000001014147824 */ /* 0x000fe200078e00ff */
[----:B------:R-:W-:Y:S01]  /*b8b0*/  SHF.R.U64 R52, R52, 0x3, RZ ;  /* 0x0000000334347819 */ /* 0x000fe200000012ff */
[----:B------:R-:W-:Y:S01]  /*b8c0*/  IMAD.X R73, RZ, RZ, R15, P3 ;  /* 0x000000ffff497224 */ /* 0x000fe200018e060f */
[----:B------:R-:W-:Y:S01]  /*b8d0*/  SHF.R.U64 R56, R56, 0x3, RZ ;  /* 0x0000000338387819 */ /* 0x000fe200000012ff */
[----:B------:R-:W5:Y:S01]  /*b8e0*/  LD.E.128 R44, desc[UR40][R44.64] ;  /* 0x000000282c2c7980 */ /* 0x000f62000c101d00 */
[----:B------:R-:W-:-:S02]  /*b8f0*/  SHF.R.U64 R5, R5, 0x3, RZ ;  /* 0x0000000305057819 */ /* 0x000fc400000012ff */
[----:B------:R-:W-:Y:S02]  /*b900*/  SHF.R.U64 R6, R6, 0x3, RZ ;  /* 0x0000000306067819 */ /* 0x000fe400000012ff */
[----:B------:R-:W-:Y:S01]  /*b910*/  LOP3.LUT R21, R76, 0x8, R21, 0xe2, !PT ;  /* 0x000000084c157812 */ /* 0x000fe200078ee215 */
[----:B------:R-:W-:Y:S01]  /*b920*/  UIADD3 UR4, UR11, UR4, URZ ;  /* 0x000000040b047290 */ /* 0x000fe2000fffe03f */
[----:B------:R-:W-:Y:S01]  /*b930*/  ISETP.GE.AND P0, PT, R187, UR16, PT ;  /* 0x00000010bb007c0c */ /* 0x000fe2000bf06270 */
        /* <DEDUP_REMOVED lines=9> */
[----:B------:R-:W-:-:S02]  /*b9d0*/  LOP3.LUT R72, R6, R7, RZ, 0x3c, !PT ;  /* 0x0000000706487212 */ /* 0x000fc400078e3cff */
[----:B------:R-:W-:Y:S02]  /*b9e0*/  SHF.R.S32.HI R78, RZ, 0x1f, R77 ;  /* 0x0000001fff4e7819 */ /* 0x000fe4000001144d */
[----:B------:R-:W-:Y:S01]  /*b9f0*/  LOP3.LUT R76, R20, 0x10, R21, 0xe2, !PT ;  /* 0x00000010144c7812 */ /* 0x000fe200078ee215 */
[----:B------:R-:W-:Y:S01]  /*ba00*/  IMAD.U32 R20, RZ, RZ, UR10 ;  /* 0x0000000aff147e24 */ /* 0x000fe2000f8e00ff */
[----:B------:R-:W-:Y:S01]  /*ba10*/  SEL R0, RZ, 0xffffffff, P0 ;  /* 0xffffffffff007807 */ /* 0x000fe20000000000 */
[----:B------:R-:W-:Y:S01]  /*ba20*/  IMAD.U32 R21, RZ, RZ, UR11 ;  /* 0x0000000bff157e24 */ /* 0x000fe2000f8e00ff */
[----:B------:R-:W-:Y:S01]  /*ba30*/  ULDC.64 UR10, c[0x0][0xae0] ;  /* 0x0002b800000a7ab9 */ /* 0x000fe20000000a00 */
[----:B------:R-:W-:Y:S01]  /*ba40*/  IMAD R79, R82, R79, R80 ;  /* 0x0000004f524f7224 */ /* 0x000fe200078e0250 */
[----:B------:R-:W5:Y:S01]  /*ba50*/  LD.E.128 R4, desc[UR40][R4.64] ;  /* 0x0000002804047980 */ /* 0x000f62000c101d00 */
[----:B------:R-:W-:Y:S02]  /*ba60*/  IMAD.U32 R21, RZ, RZ, UR4 ;  /* 0x00000004ff157e24 */ /* 0x000fe4000f8e00ff */
[----:B------:R-:W-:Y:S01]  /*ba70*/  IMAD R78, R78, UR10, RZ ;  /* 0x0000000a4e4e7c24 */ /* 0x000fe2000f8e02ff */
[----:B------:R-:W5:Y:S01]  /*ba80*/  LD.E.128 R12, desc[UR40][R12.64] ;  /* 0x000000280c0c7980 */ /* 0x000f62000c101d00 */
[----:B------:R-:W-:Y:S01]  /*ba90*/  IMAD.SHL.U32 R83, R0, 0x20, RZ ;  /* 0x0000002000537824 */ /* 0x000fe200078e00ff */
[----:B------:R-:W-:-:S02]  /*baa0*/  ISETP.GE.AND P0, PT, R229, UR16, PT ;  /* 0x00000010e5007c0c */ /* 0x000fc4000bf06270 */
[----:B------:R-:W5:Y:S01]  /*bab0*/  LD.E.128 R48, desc[UR40][R48.64] ;  /* 0x0000002830307980 */ /* 0x000f62000c101d00 */
[----:B------:R-:W-:-:S03]  /*bac0*/  SHF.R.S32.HI R0, RZ, 0x1f, R79 ;  /* 0x0000001fff007819 */ /* 0x000fc6000001144f */
[----:B------:R-:W5:Y:S01]  /*bad0*/  LD.E.128 R52, desc[UR40][R52.64] ;  /* 0x0000002834347980 */ /* 0x000f62000c101d00 */
[----:B------:R-:W-:-:S03]  /*bae0*/  IMAD.WIDE.U32 R20, R77, UR10, R20 ;  /* 0x0000000a4d147c25 */ /* 0x000fc6000f8e0014 */
[----:B------:R-:W5:Y:S01]  /*baf0*/  LD.E.128 R56, desc[UR40][R56.64] ;  /* 0x0000002838387980 */ /* 0x000f62000c101d00 */
[----:B------:R-:W-:Y:S01]  /*bb00*/  IMAD R81, R77, UR11, R78 ;  /* 0x0000000b4d517c24 */ /* 0x000fe2000f8e024e */
[----:B------:R-:W-:Y:S02]  /*bb10*/  ULDC.64 UR10, c[0x0][0xad8] ;  /* 0x0002b600000a7ab9 */ /* 0x000fe40000000a00 */
        /* <DEDUP_REMOVED lines=8> */
[----:B------:R-:W-:Y:S01]  /*bba0*/  IMAD.IADD R21, R21, 0x1, R81 ;  /* 0x0000000115157824 */ /* 0x000fe200078e0251 */
[----:B------:R-:W-:Y:S01]  /*bbb0*/  SEL R77, RZ, 0x40, P0 ;  /* 0x00000040ff4d7807 */ /* 0x000fe20000000000 */
[----:B------:R-:W-:Y:S01]  /*bbc0*/  IMAD R78, R0, UR10, RZ ;  /* 0x0000000a004e7c24 */ /* 0x000fe2000f8e02ff */
[----:B------:R-:W-:Y:S01]  /*bbd0*/  ISETP.GE.AND P0, PT, R228, UR16, PT ;  /* 0x00000010e4007c0c */ /* 0x000fe2000bf06270 */
[----:B------:R-:W-:-:S02]  /*bbe0*/  IMAD R83, R82, UR8, RZ ;  /* 0x0000000852537c24 */ /* 0x000fc4000f8e02ff */
[----:B------:R-:W-:Y:S01]  /*bbf0*/  VIADD R82, R3, UR39 ;  /* 0x0000002703527c36 */ /* 0x000fe20008000000 */
        /* <DEDUP_REMOVED lines=14> */
[----:B------:R0:W3:Y:S01]  /*bce0*/  SHFL.IDX PT, R21, R81, RZ, 0x181f ;  /* 0x00181fff51157589 */ /* 0x0000e200000e0000 */
[----:B------:R-:W-:Y:S02]  /*bcf0*/  LOP3.LUT R3, R0, R3, RZ, 0xfc, !PT ;  /* 0x0000000300037212 */ /* 0x000fe400078efcff */
[----:B--2---:R-:W-:Y:S01]  /*bd00*/  SHF.R.S32.HI R152, RZ, 0x1f, R195 ;  /* 0x0000001fff987819 */ /* 0x004fe200000114c3 */
        /* <DEDUP_REMOVED lines=9> */
[----:B---3--:R-:W-:-:S03]  /*bda0*/  @!P0 IMAD.WIDE R78, R2, 0x2, R20 ;  /* 0x00000002024e8825 */ /* 0x008fc600078e0214 */
[----:B------:R-:W-:Y:S02]  /*bdb0*/  @!P1 LEA.HI.X R77, R195, R21, R152, 0x1, P2 ;  /* 0x00000015c34d9211 */ /* 0x000fe400010f0c98 */
[----:B------:R-:W-:Y:S01]  /*bdc0*/  ISETP.GE.AND P2, PT, R192, UR16, PT ;  /* 0x00000010c0007c0c */ /* 0x000fe2000bf46270 */
[----:B-----5:R1:W-:Y:S01]  /*bdd0*/  @!P0 ST.E.128 desc[UR40][R78.64], R4 ;  /* 0x000000044e008985 */ /* 0x0203e2000c101d28 */
[----:B------:R-:W-:-:S03]  /*bde0*/  LOP3.LUT P0, RZ, R0, 0x40, RZ, 0xc0, !PT ;  /* 0x0000004000ff7812 */ /* 0x000fc6000780c0ff */
[----:B------:R2:W-:Y:S01]  /*bdf0*/  @!P1 ST.E.128 desc[UR40][R76.64], R12 ;  /* 0x0000000c4c009985 */ /* 0x0005e2000c101d28 */
[----:B------:R-:W-:Y:S02]  /*be00*/  ISETP.GE.AND P1, PT, R187, UR16, PT ;  /* 0x00000010bb007c0c */ /* 0x000fe4000bf26270 */
[----:B-1----:R-:W-:Y:S02]  /*be10*/  SHF.R.S32.HI R4, RZ, 0x1f, R187 ;  /* 0x0000001fff047819 */ /* 0x002fe400000114bb */
[----:B------:R-:W-:Y:S02]  /*be20*/  SHF.R.S32.HI R5, RZ, 0x1f, R229 ;  /* 0x0000001fff057819 */ /* 0x000fe400000114e5 */
[CC--:B--2---:R-:W-:Y:S02]  /*be30*/  @!P4 LEA R76, P5, R194.reuse, R20.reuse, 0x1 ;  /* 0x00000014c24cc211 */ /* 0x0c4fe400078a08ff */
[----:B------:R-:W-:Y:S02]  /*be40*/  @!P3 LEA R14, P6, R193, R20, 0x1 ;  /* 0x00000014c10eb211 */ /* 0x000fe400078c08ff */
[----:B------:R-:W-:-:S02]  /*be50*/  @!P4 LEA.HI.X R77, R194, R21, R85, 0x1, P5 ;  /* 0x00000015c24dc211 */ /* 0x000fc400028f0c55 */
[CC--:B------:R-:W-:Y:S02]  /*be60*/  @!P2 LEA R12, P5, R192.reuse, R20.reuse, 0x1 ;  /* 0x00000014c00ca211 */ /* 0x0c0fe400078a08ff */
[-C--:B------:R-:W-:Y:S01]  /*be70*/  @!P3 LEA.HI.X R15, R193, R21.reuse, R84, 0x1, P6 ;  /* 0x00000015c10fb211 */ /* 0x080fe200030f0c54 */
[----:B------:R2:W-:Y:S01]  /*be80*/  @!P4 ST.E.128 desc[UR40][R76.64], R28 ;  /* 0x0000001c4c00c985 */ /* 0x0005e2000c101d28 */
[----:B------:R-:W-:Y:S02]  /*be90*/  LOP3.LUT P6, RZ, R3, 0x80, RZ, 0xc0, !PT ;  /* 0x0000008003ff7812 */ /* 0x000fe400078cc0ff */
[-C--:B------:R-:W-:Y:S01]  /*bea0*/  @!P2 LEA.HI.X R13, R192, R21.reuse, R87, 0x1, P5 ;  /* 0x00000015c00da211 */ /* 0x080fe200028f0c57 */
[----:B------:R2:W-:Y:S01]  /*beb0*/  @!P3 ST.E.128 desc[UR40][R14.64], R36 ;  /* 0x000000240e00b985 */ /* 0x0005e2000c101d28 */
[C---:B------:R-:W-:Y:S02]  /*bec0*/  @!P1 LEA R6, P5, R187.reuse, R20, 0x1 ;  /* 0x00000014bb069211 */ /* 0x040fe400078a08ff */
[----:B------:R-:W-:Y:S01]  /*bed0*/  SHF.R.S32.HI R79, RZ, 0x1f, R228 ;  /* 0x0000001fff4f7819 */ /* 0x000fe200000114e4 */
[----:B------:R2:W-:Y:S01]  /*bee0*/  @!P2 ST.E.128 desc[UR40][R12.64], R44 ;  /* 0x0000002c0c00a985 */ /* 0x0005e2000c101d28 */
[----:B------:R-:W-:-:S02]  /*bef0*/  @!P1 LEA.HI.X R7, R187, R21, R4, 0x1, P5 ;  /* 0x00000015bb079211 */ /* 0x000fc400028f0c04 */
[----:B------:R-:W-:-:S03]  /*bf00*/  @P0 LEA R4, P5, R229, R20, 0x1 ;  /* 0x00000014e5040211 */ /* 0x000fc600078a08ff */
[----:B------:R2:W-:Y:S01]  /*bf10*/  @!P1 ST.E.128 desc[UR40][R6.64], R52 ;  /* 0x0000003406009985 */ /* 0x0005e2000c101d28 */
[----:B------:R-:W-:Y:S02]  /*bf20*/  @P0 LEA.HI.X R5, R229, R21, R5, 0x1, P5 ;  /* 0x00000015e5050211 */ /* 0x000fe400028f0c05 */
[----:B------:R-:W-:-:S03]  /*bf30*/  @P6 LEA R20, P5, R228, R20, 0x1 ;  /* 0x00000014e4146211 */ /* 0x000fc600078a08ff */
[----:B------:R2:W-:Y:S01]  /*bf40*/  @P0 ST.E.128 desc[UR40][R4.64], R60 ;  /* 0x0000003c04000985 */ /* 0x0005e2000c101d28 */
[----:B------:R-:W-:-:S05]  /*bf50*/  @P6 LEA.HI.X R21, R228, R21, R79, 0x1, P5 ;  /* 0x00000015e4156211 */ /* 0x000fca00028f0c4f */
[----:B------:R2:W-:Y:S04]  /*bf60*/  @P6 ST.E.128 desc[UR40][R20.64], R68 ;  /* 0x0000004414006985 */ /* 0x0005e8000c101d28 */
.L_x_7453:
[----:B------:R-:W-:Y:S05]  /*bf70*/  BSYNC B1 ;  /* 0x0000000000017941 */ /* 0x000fea0003800000 */
.L_x_7452:
[----:B--2--5:R-:W-:Y:S01]  /*bf80*/  VIADD R6, R82, 0x20 ;  /* 0x0000002052067836 */ /* 0x024fe20000000000 */
[----:B------:R2:W4:Y:S04]  /*bf90*/  SHFL.IDX PT, R5, R81, 0x1, 0x181f ;  /* 0x00381f0051057f89 */ /* 0x00052800000e0000 */
[----:B------:R-:W-:Y:S01]  /*bfa0*/  ISETP.GE.AND P0, PT, R6, R83, PT ;  /* 0x000000530600720c */ /* 0x000fe20003f06270 */
[----:B------:R2:W0:-:S12]  /*bfb0*/  SHFL.IDX PT, R4, R80, 0x1, 0x181f ;  /* 0x00381f0050047f89 */ /* 0x00041800000e0000 */
[----:B--2---:R-:W-:Y:S05]  /*bfc0*/  @P0 BRA `(.L_x_7454) ;  /* 0x0000002400f80947 */ /* 0x004fea0003800000 */
[----:B------:R-:W-:Y:S02]  /*bfd0*/  ISETP.GE.AND P0, PT, R195, UR16, PT ;  /* 0x00000010c3007c0c */ /* 0x000fe4000bf06270 */
[----:B------:R-:W-:Y:S02]  /*bfe0*/  ISETP.GE.AND P5, PT, R2, UR16, PT ;  /* 0x0000001002007c0c */ /* 0x000fe4000bfa6270 */
[----:B------:R-:W-:Y:S02]  /*bff0*/  ISETP.GE.AND P2, PT, R194, UR16, PT ;  /* 0x00000010c2007c0c */ /* 0x000fe4000bf46270 */
[----:B------:R-:W-:Y:S02]  /*c000*/  ISETP.GE.AND P1, PT, R193, UR16, PT ;  /* 0x00000010c1007c0c */ /* 0x000fe4000bf26270 */
[----:B------:R-:W-:Y:S02]  /*c010*/  ISETP.GE.AND P3, PT, R192, UR16, PT ;  /* 0x00000010c0007c0c */ /* 0x000fe4000bf66270 */
[----:B------:R-:W-:-:S02]  /*c020*/  SHF.R.S32.HI R15, RZ, 0x1f, R194 ;  /* 0x0000001fff0f7819 */ /* 0x000fc400000114c2 */
[----:B------:R-:W-:Y:S02]  /*c030*/  SHF.R.S32.HI R29, RZ, 0x1f, R192 ;  /* 0x0000001fff1d7819 */ /* 0x000fe400000114c0 */
[C---:B0-----:R-:W-:Y:S01]  /*c040*/  @!P0 LEA R12, P4, R195.reuse, R4, 0x1 ;  /* 0x00000004c30c8211 */ /* 0x041fe200078808ff */
        /* <DEDUP_REMOVED lines=15> */
[-C--:B---3--:R-:W-:Y:S02]  /*c140*/  @!P1 LEA.HI.X R21, R193, R5.reuse, R0, 0x1, P6 ;  /* 0x00000005c1159211 */ /* 0x088fe400030f0c00 */
        /* <DEDUP_REMOVED lines=15> */
.L_x_7451:
        /* <DEDUP_REMOVED lines=10> */
[----:B--2---:R-:W-:Y:S01]  /*c2e0*/  SHF.R.S32.HI R152, RZ, 0x1f, R205 ;  /* 0x0000001fff987819 */ /* 0x004fe200000114cd */
        /* <DEDUP_REMOVED lines=60> */
[C---:B------:R-:W-:Y:S02]  /*c6b0*/  LEA R3, P1, R4.reuse, UR10, 0x2 ;  /* 0x0000000a04037c11 */ /* 0x040fe4000f8210ff */
[----:B------:R-:W-:Y:S02]  /*c6c0*/  SHF.R.S32.HI R13, RZ, 0x1f, R224 ;  /* 0x0000001fff0d7819 */ /* 0x000fe400000114e0 */
[----:B------:R-:W-:Y:S01]  /*c6d0*/  LEA.HI.X R10, R4, UR11, R5, 0x2, P1 ;  /* 0x0000000b040a7c11 */ /* 0x000fe200088f1405 */
[----:B------:R0:W1:Y:S01]  /*c6e0*/  SHFL.IDX PT, R11, R3, RZ, 0x1c1f ;  /* 0x001c1fff030b7589 */ /* 0x00006200000e0000 */
[----:B------:R-:W-:Y:S02]  /*c6f0*/  SHF.R.S32.HI R171, RZ, 0x1f, R225 ;  /* 0x0000001fffab7819 */ /* 0x000fe400000114e1 */
[----:B------:R-:W-:Y:S01]  /*c700*/  SHF.R.S32.HI R172, RZ, 0x1f, R226 ;  /* 0x0000001fffac7819 */ /* 0x000fe200000114e2 */
[----:B------:R0:W2:Y:S01]  /*c710*/  SHFL.IDX PT, R12, R10, RZ, 0x1c1f ;  /* 0x001c1fff0a0c7589 */ /* 0x0000a200000e0000 */
[----:B------:R-:W-:Y:S01]  /*c720*/  SHF.R.S32.HI R173, RZ, 0x1f, R17 ;  /* 0x0000001fffad7819 */ /* 0x000fe20000011411 */
[----:B------:R-:W-:Y:S06]  /*c730*/  @P0 BRA `(.L_x_7456) ;  /* 0x0000000800040947 */ /* 0x000fec0003800000 */
[----:B------:R-:W-:Y:S02]  /*c740*/  ULDC UR4, c[0x0][0xac8] ;  /* 0x0002b20000047ab9 */ /* 0x000fe40000000800 */
[----:B------:R-:W-:Y:S02]  /*c750*/  ISETP.GE.AND P3, PT, R17, UR4, PT ;  /* 0x0000000411007c0c */ /* 0x000fe4000bf66270 */
[----:B------:R-:W-:Y:S02]  /*c760*/  ISETP.GE.AND P4, PT, R226, UR4, PT ;  /* 0x00000004e2007c0c */ /* 0x000fe4000bf86270 */
[----:B------:R-:W-:Y:S02]  /*c770*/  ISETP.GE.AND P2, PT, R225, UR4, PT ;  /* 0x00000004e1007c0c */ /* 0x000fe4000bf46270 */
[----:B------:R-:W-:-:S07]  /*c780*/  ISETP.GE.AND P1, PT, R224, UR4, PT ;  /* 0x00000004e0007c0c */ /* 0x000fce000bf26270 */
[CC--:B-1----:R-:W-:Y:S02]  /*c790*/  @!P3 LEA R4, P0, R17.reuse, R11.reuse, 0x2 ;  /* 0x0000000b1104b211 */ /* 0x0c2fe400078010ff */
[C---:B------:R-:W-:Y:S02]  /*c7a0*/  @!P4 LEA R6, P5, R226.reuse, R11, 0x2 ;  /* 0x0000000be206c211 */ /* 0x040fe400078a10ff */
        /* <DEDUP_REMOVED lines=122> */
.L_x_7456:
[----:B------:R-:W-:Y:S05]  /*cf50*/  BSYNC B1 ;  /* 0x0000000000017941 */ /* 0x000fea0003800000 */
.L_x_7455:
        /* <DEDUP_REMOVED lines=10> */
[CC--:B0-----:R-:W-:Y:S02]  /*d000*/  @!P4 LEA R10, P3, R17.reuse, R3.reuse, 0x2 ;  /* 0x00000003110ac211 */ /* 0x0c1fe400078610ff */
[-C--:B---3--:R-:W-:Y:S02]  /*d010*/  @!P2 LEA R4, P6, R226, R3.reuse, 0x2 ;  /* 0x00000003e204a211 */ /* 0x088fe400078c10ff */
[----:B-1----:R-:W-:Y:S02]  /*d020*/  @!P4 LEA.HI.X R11, R17, R20, R173, 0x2, P3 ;  /* 0x00000014110bc211 */ /* 0x002fe400018f14ad */
[----:B------:R-:W-:Y:S02]  /*d030*/  ISETP.GE.AND P3, PT, R223, UR4, PT ;  /* 0x00000004df007c0c */ /* 0x000fe4000bf66270 */
[----:B------:R-:W-:Y:S01]  /*d040*/  @!P1 LEA R6, P5, R225, R3, 0x2 ;  /* 0x00000003e1069211 */ /* 0x000fe200078a10ff */
[----:B------:R0:W-:Y:S01]  /*d050*/  @!P4 ST.E.64 desc[UR40][R10.64], R26 ;  /* 0x0000001a0a00c985 */ /* 0x0001e2000c101b28 */
[----:B------:R-:W-:-:S02]  /*d060*/  ISETP.GE.AND P4, PT, R222, UR4, PT ;  /* 0x00000004de007c0c */ /* 0x000fc4000bf86270 */
[-C--:B------:R-:W-:Y:S02]  /*d070*/  @!P2 LEA.HI.X R5, R226, R20.reuse, R172, 0x2, P6 ;  /* 0x00000014e205a211 */ /* 0x080fe400030f14ac */
[CC--:B------:R-:W-:Y:S02]  /*d080*/  @!P0 LEA R8, P6, R224.reuse, R3.reuse, 0x2 ;  /* 0x00000003e0088211 */ /* 0x0c0fe400078c10ff */
        /* <DEDUP_REMOVED lines=14> */
[-C--:B------:R-:W-:Y:S01]  /*d170*/  @!P5 LEA R14, P6, R221, R3.reuse, 0x2 ;  /* 0x00000003dd0ed211 */ /* 0x080fe200078c10ff */
[----:B------:R4:W-:Y:S01]  /*d180*/  @!P4 ST.E.64 desc[UR40][R12.64], R46 ;  /* 0x0000002e0c00c985 */ /* 0x0009e2000c101b28 */
[----:B------:R-:W-:Y:S02]  /*d190*/  ISETP.GE.AND P3, PT, R217, UR4, PT ;  /* 0x00000004d9007c0c */ /* 0x000fe4000bf66270 */
[----:B------:R-:W-:Y:S02]  /*d1a0*/  @!P5 LEA.HI.X R15, R221, R20, R168, 0x2, P6 ;  /* 0x00000014dd0fd211 */ /* 0x000fe400030f14a8 */
[-C--:B-1----:R-:W-:Y:S02]  /*d1b0*/  @!P0 LEA R4, P6, R220, R3.reuse, 0x2 ;  /* 0x00000003dc048211 */ /* 0x082fe400078c10ff */
[----:B------:R-:W-:Y:S01]  /*d1c0*/  ISETP.GE.AND P4, PT, R216, UR4, PT ;  /* 0x00000004d8007c0c */ /* 0x000fe2000bf86270 */
[----:B------:R1:W-:Y:S01]  /*d1d0*/  @!P5 ST.E.64 desc[UR40][R14.64], R50 ;  /* 0x000000320e00d985 */ /* 0x0003e2000c101b28 */
[----:B---3--:R-:W-:-:S02]  /*d1e0*/  @!P1 LEA R6, P5, R219, R3, 0x2 ;  /* 0x00000003db069211 */ /* 0x008fc400078a10ff */
[-C--:B------:R-:W-:Y:S02]  /*d1f0*/  @!P0 LEA.HI.X R5, R220, R20.reuse, R167, 0x2, P6 ;  /* 0x00000014dc058211 */ /* 0x080fe400030f14a7 */
        /* <DEDUP_REMOVED lines=9> */
[CC--:B----4-:R-:W-:Y:S02]  /*d290*/  @!P4 LEA R12, P2, R216.reuse, R3.reuse, 0x2 ;  /* 0x00000003d80cc211 */ /* 0x0d0fe400078410ff */
[----:B------:R-:W-:Y:S02]  /*d2a0*/  ISETP.GE.AND P1, PT, R213, UR4, PT ;  /* 0x00000004d5007c0c */ /* 0x000fe4000bf26270 */
[-C--:B------:R-:W-:Y:S02]  /*d2b0*/  @!P3 LEA.HI.X R11, R217, R20.reuse, R164, 0x2, P6 ;  /* 0x00000014d90bb211 */ /* 0x080fe400030f14a4 */
[----:B------:R-:W-:Y:S02]  /*d2c0*/  @!P4 LEA.HI.X R13, R216, R20, R163, 0x2, P2 ;  /* 0x00000014d80dc211 */ /* 0x000fe400010f14a3 */
[----:B------:R-:W-:Y:S01]  /*d2d0*/  ISETP.GE.AND P2, PT, R212, UR4, PT ;  /* 0x00000004d4007c0c */ /* 0x000fe2000bf46270 */
[----:B------:R-:W-:Y:S01]  /*d2e0*/  @!P3 ST.E.64 desc[UR40][R10.64], R66 ;  /* 0x000000420a00b985 */ /* 0x000fe2000c101b28 */
[----:B-1----:R-:W-:-:S03]  /*d2f0*/  @!P5 LEA R14, P6, R215, R3, 0x2 ;  /* 0x00000003d70ed211 */ /* 0x002fc600078c10ff */
[----:B------:R1:W-:Y:S01]  /*d300*/  @!P4 ST.E.64 desc[UR40][R12.64], R70 ;  /* 0x000000460c00c985 */ /* 0x0003e2000c101b28 */
[-C--:B------:R-:W-:Y:S02]  /*d310*/  @!P5 LEA.HI.X R15, R215, R20.reuse, R162, 0x2, P6 ;  /* 0x00000014d70fd211 */ /* 0x080fe400030f14a2 */
[CC--:B0-----:R-:W-:Y:S02]  /*d320*/  @!P0 LEA R4, P4, R214.reuse, R3.reuse, 0x2 ;  /* 0x00000003d6048211 */ /* 0x0c1fe400078810ff */
        /* <DEDUP_REMOVED lines=15> */
[CC--:B------:R-:W-:Y:S02]  /*d420*/  @!P5 LEA R10, P6, R211.reuse, R3.reuse, 0x2 ;  /* 0x00000003d30ad211 */ /* 0x0c0fe400078c10ff */
[-C--:B------:R-:W-:Y:S02]  /*d430*/  @!P4 LEA.HI.X R13, R210, R20.reuse, R157, 0x2, P0 ;  /* 0x00000014d20dc211 */ /* 0x080fe400000f149d */
[----:B------:R-:W-:Y:S02]  /*d440*/  @!P5 LEA.HI.X R11, R211, R20, R158, 0x2, P6 ;  /* 0x00000014d30bd211 */ /* 0x000fe400030f149e */
[----:B------:R-:W-:Y:S02]  /*d450*/  ISETP.GE.AND P0, PT, R206, UR4, PT ;  /* 0x00000004ce007c0c */ /* 0x000fe4000bf06270 */
[----:B0-----:R-:W-:Y:S01]  /*d460*/  @!P3 LEA R14, P6, R209, R3, 0x2 ;  /* 0x00000003d10eb211 */ /* 0x001fe200078c10ff */
        /* <DEDUP_REMOVED lines=28> */
[CC--:B-1----:R-:W-:Y:S01]  /*d630*/  @!P0 LEA R4, P5, R202.reuse, R3.reuse, 0x2 ;  /* 0x00000003ca048211 */ /* 0x0c2fe200078a10ff */
[----:B------:R1:W-:Y:S01]  /*d640*/  @!P3 ST.E.64 desc[UR40][R14.64], R122 ;  /* 0x0000007a0e00b985 */ /* 0x0003e2000c101b28 */
[----:B------:R-:W-:Y:S02]  /*d650*/  ISETP.GE.AND P3, PT, R199, UR4, PT ;  /* 0x00000004c7007c0c */ /* 0x000fe4000bf66270 */
[----:B------:R-:W-:Y:S02]  /*d660*/  @!P0 LEA.HI.X R5, R202, R20, R236, 0x2, P5 ;  /* 0x00000014ca058211 */ /* 0x000fe400028f14ec */
[----:B------:R-:W-:Y:S02]  /*d670*/  ISETP.GE.AND P5, PT, R197, UR4, PT ;  /* 0x00000004c5007c0c */ /* 0x000fe4000bfa6270 */
[-C--:B--2---:R-:W-:Y:S01]  /*d680*/  @!P1 LEA R6, P6, R201, R3.reuse, 0x2 ;  /* 0x00000003c9069211 */ /* 0x084fe200078c10ff */
[----:B------:R2:W-:Y:S02]  /*d690*/  @!P0 ST.E.64 desc[UR40][R4.64], R126 ;  /* 0x0000007e04008985 */ /* 0x0005e4000c101b28 */
[----:B0-----:R-:W-:-:S02]  /*d6a0*/  @!P4 LEA R8, P0, R200, R3, 0x2 ;  /* 0x00000003c808c211 */ /* 0x001fc400078010ff */
[-C--:B------:R-:W-:Y:S02]  /*d6b0*/  @!P1 LEA.HI.X R7, R201, R20.reuse, R235, 0x2, P6 ;  /* 0x00000014c9079211 */ /* 0x080fe400030f14eb */
[-C--:B---3--:R-:W-:Y:S02]  /*d6c0*/  @!P3 LEA R10, P6, R199, R3.reuse, 0x2 ;  /* 0x00000003c70ab211 */ /* 0x088fe400078c10ff */
[-C--:B------:R-:W-:Y:S01]  /*d6d0*/  @!P4 LEA.HI.X R9, R200, R20.reuse, R234, 0x2, P0 ;  /* 0x00000014c809c211 */ /* 0x080fe200000f14ea */
        /* <DEDUP_REMOVED lines=16> */
.L_x_7448:
        /* <DEDUP_REMOVED lines=10> */
[----:B------:R-:W3:Y:S01]  /*d880*/  @P1 LDG.E R8, desc[UR40][R4.64] ;  /* 0x0000002804081981 */ /* 0x000ee2000c1e1900 */
        /* <DEDUP_REMOVED lines=13> */
[----:B---3--:R-:W-:Y:S01]  /*d960*/  @P1 R2UR UR4, R8 ;  /* 0x00000000080412ca */ /* 0x008fe200000e0000 */
[----:B-1----:R-:W-:-:S05]  /*d970*/  VIADD R8, R3, 0xffffff80 ;  /* 0xffffff8003087836 */ /* 0x002fca0000000000 */
[----:B------:R-:W-:-:S07]  /*d980*/  ISETP.GT.AND P0, PT, R8, 0x3f, PT ;  /* 0x0000003f0800780c */ /* 0x000fce0003f04270 */
[----:B------:R-:W-:Y:S01]  /*d990*/  USHF.R.S32.HI UR22, URZ, 0x1f, UR4 ;  /* 0x0000001f3f167899 */ /* 0x000fe20008011404 */
[----:B0-----:R-:W-:Y:S11]  /*d9a0*/  @P2 BRA `(.L_x_7457) ;  /* 0x0000000000102947 */ /* 0x001ff60003800000 */
[----:B------:R-:W-:Y:S05]  /*d9b0*/  @!P1 BRA `(.L_x_7457) ;  /* 0x00000000000c9947 */ /* 0x000fea0003800000 */
[----:B------:R-:W3:Y:S04]  /*d9c0*/  LDG.E R3, desc[UR40][R4.64] ;  /* 0x0000002804037981 */ /* 0x000ee8000c1e1900 */
[----:B-----5:R-:W3:Y:S02]  /*d9d0*/  LDG.E R0, desc[UR40][R4.64+0x4] ;  /* 0x0000042804007981 */ /* 0x020ee4000c1e1900 */
[----:B---3--:R-:W-:-:S07]  /*d9e0*/  IMAD.IADD R0, R0, 0x1, -R3 ;  /* 0x0000000100007824 */ /* 0x008fce00078e0a03 */
.L_x_7457:
[----:B------:R-:W-:Y:S01]  /*d9f0*/  USEL UR45, UR45, URZ, !UP0 ;  /* 0x0000003f2d2d7287 */ /* 0x000fe2000c000000 */
[----:B------:R-:W-:Y:S01]  /*da00*/  BSSY B1, `(.L_x_7458) ;  /* 0x0000039000017945 */ /* 0x000fe20003800000 */
[----:B------:R-:W-:-:S03]  /*da10*/  USEL UR44, UR44, URZ, !UP0 ;  /* 0x0000003f2c2c7287 */ /* 0x000fc6000c000000 */
[----:B------:R-:W-:Y:S09]  /*da20*/  @P0 BRA `(.L_x_7459) ;  /* 0x0000000000d80947 */ /* 0x000ff20003800000 */
[----:B------:R-:W0:Y:S01]  /*da30*/  S2R R6, SR_TID.X ;  /* 0x0000000000067919 */ /* 0x000e220000002100 */
[----:B------:R-:W1:Y:S01]  /*da40*/  LDC R9, c[0x0][0xbe8] ;  /* 0x0002fa00ff097b82 */ /* 0x000e620000000800 */
[----:B------:R-:W-:Y:S02]  /*da50*/  IMAD.U32 R5, RZ, RZ, UR39 ;  /* 0x00000027ff057e24 */ /* 0x000fe4000f8e00ff */
[----:B-1---5:R-:W-:-:S03]  /*da60*/  IMAD R3, R0, R9, RZ ;  /* 0x0000000900037224 */ /* 0x022fc600078e02ff */
[----:B0-----:R-:W-:-:S04]  /*da70*/  IADD3 R6, R5, -0x80, R6 ;  /* 0xffffff8005067810 */ /* 0x001fc80007ffe006 */
        /* <DEDUP_REMOVED lines=17> */
[----:B------:R-:W-:Y:S02]  /*db90*/  UIMAD UR8, UR17, UR8, URZ ;  /* 0x00000008110872a4 */ /* 0x000fe4000f8e023f */
[----:B------:R-:W-:Y:S02]  /*dba0*/  UIMAD.WIDE.U32 UR12, UR14, UR45, URZ ;  /* 0x0000002d0e0c72a5 */ /* 0x000fe4000f8e003f */
[----:B------:R-:W-:Y:S02]  /*dbb0*/  UIMAD UR15, UR14, UR44, UR15 ;  /* 0x0000002c0e0f72a4 */ /* 0x000fe4000f8e020f */
[----:B------:R-:W-:Y:S01]  /*dbc0*/  UIADD3 UR19, UR11, UR19, URZ ;  /* 0x000000130b137290 */ /* 0x000fe2000fffe03f */
[----:B0-----:R-:W-:Y:S01]  /*dbd0*/  @P0 IMAD.HI.U32 R4, R6, R3, RZ ;  /* 0x0000000306040227 */ /* 0x001fe200078e00ff */
[----:B------:R-:W-:-:S02]  /*dbe0*/  UIADD3 UR11, UR21, UR8, URZ ;  /* 0x00000008150b7290 */ /* 0x000fc4000fffe03f */
[----:B------:R-:W-:Y:S01]  /*dbf0*/  UIADD3 UR10, UP1, UP2, UR12, UR10, UR4 ;  /* 0x0000000a0c0a7290 */ /* 0x000fe2000fa3e004 */
        /* <DEDUP_REMOVED lines=10> */
[----:B------:R-:W-:Y:S01]  /*dca0*/  ULDC.64 UR10, c[0x0][UR18+0x210] ;  /* 0x00008400120a7abb */ /* 0x000fe20008000a00 */
[----:B------:R-:W-:Y:S01]  /*dcb0*/  ULDC.64 UR12, c[0x0][0xba8] ;  /* 0x0002ea00000c7ab9 */ /* 0x000fe20000000a00 */
[----:B------:R-:W-:Y:S01]  /*dcc0*/  IMAD R7, R9, R7, R6 ;  /* 0x0000000709077224 */ /* 0x000fe200078e0206 */
[----:B------:R-:W-:Y:S01]  /*dcd0*/  IADD3.X R5, R5, UR8, R10, P0, P1 ;  /* 0x0000000805057c10 */ /* 0x000fe200087e240a */
[----:B------:R-:W-:Y:S01]  /*dce0*/  @!UP0 ULDC UR12, c[0x0][0xb50] ;  /* 0x0002d400000c8ab9 */ /* 0x000fe20000000800 */
[----:B------:R-:W-:Y:S01]  /*dcf0*/  @!UP0 ULDC UR13, c[0x0][0xb54] ;  /* 0x0002d500000d8ab9 */ /* 0x000fe20000000800 */
[C---:B------:R-:W-:Y:S01]  /*dd00*/  IMAD R6, R7.reuse, UR11, RZ ;  /* 0x0000000b07067c24 */ /* 0x040fe2000f8e02ff */
[----:B------:R-:W-:Y:S01]  /*dd10*/  SHF.R.S32.HI R3, RZ, 0x1f, R7 ;  /* 0x0000001fff037819 */ /* 0x000fe20000011407 */
[----:B------:R-:W-:-:S04]  /*dd20*/  IMAD.WIDE.U32 R4, R7, UR10, R4 ;  /* 0x0000000a07047c25 */ /* 0x000fc8000f8e0004 */
[----:B------:R-:W-:Y:S01]  /*dd30*/  IMAD R3, R3, UR10, R6 ;  /* 0x0000000a03037c24 */ /* 0x000fe2000f8e0206 */
[----:B------:R-:W-:-:S03]  /*dd40*/  LEA R6, P0, R4, UR12, 0x2 ;  /* 0x0000000c04067c11 */ /* 0x000fc6000f8010ff */
[----:B------:R-:W-:-:S05]  /*dd50*/  IMAD.IADD R3, R5, 0x1, R3 ;  /* 0x0000000105037824 */ /* 0x000fca00078e0203 */
[----:B------:R-:W-:Y:S01]  /*dd60*/  LEA.HI.X R7, R4, UR13, R3, 0x2, P0 ;  /* 0x0000000d04077c11 */ /* 0x000fe200080f1403 */
[----:B------:R-:W-:-:S05]  /*dd70*/  IMAD.MOV.U32 R3, RZ, RZ, -0x800000 ;  /* 0xff800000ff037424 */ /* 0x000fca00078e00ff */
[----:B------:R0:W-:Y:S02]  /*dd80*/  STG.E desc[UR40][R6.64], R3 ;  /* 0x0000000306007986 */ /* 0x0001e4000c101928 */
.L_x_7459:
[----:B------:R-:W-:Y:S05]  /*dd90*/  BSYNC B1 ;  /* 0x0000000000017941 */ /* 0x000fea0003800000 */
.L_x_7458:
        /* <DEDUP_REMOVED lines=19> */
[----:B------:R-:W-:Y:S01]  /*ded0*/  ISETP.GE.AND P1, PT, R194, UR12, PT ;  /* 0x0000000cc2007c0c */ /* 0x000fe2000bf26270 */
[----:B------:R-:W-:Y:S01]  /*dee0*/  UIMAD.WIDE.U32 UR8, UR42, UR10, UR8 ;  /* 0x0000000a2a0872a5 */ /* 0x000fe2000f8e0008 */
[----:B------:R-:W-:Y:S01]  /*def0*/  IMAD R3, R9, 0x20, R26 ;  /* 0x0000002009037824 */ /* 0x000fe200078e021a */
[----:B------:R-:W-:Y:S01]  /*df00*/  SEL R4, RZ, 0xffffffff, P2 ;  /* 0xffffffffff047807 */ /* 0x000fe20001000000 */
[----:B------:R-:W-:Y:S01]  /*df10*/  VIADD R26, R26, UR39 ;  /* 0x000000271a1a7c36 */ /* 0x000fe20008000000 */
[----:B------:R-:W-:Y:S01]  /*df20*/  ISETP.GE.AND P3, PT, R2, UR12, PT ;  /* 0x0000000c02007c0c */ /* 0x000fe2000bf66270 */
[----:B------:R-:W-:Y:S01]  /*df30*/  VIADD R8, R3, UR39 ;  /* 0x0000002703087c36 */ /* 0x000fe20008000000 */
[----:B------:R-:W-:Y:S01]  /*df40*/  UIMAD UR9, UR42, UR11, UR9 ;  /* 0x0000000b2a0972a4 */ /* 0x000fe2000f8e0209 */
[----:B-1----:R-:W-:Y:S01]  /*df50*/  ISETP.NE.AND P0, PT, R11, 0x1, PT ;  /* 0x000000010b00780c */ /* 0x002fe20003f05270 */
[----:B------:R-:W-:Y:S01]  /*df60*/  IMAD.SHL.U32 R13, R4, 0x2, RZ ;  /* 0x00000002040d7824 */ /* 0x000fe200078e00ff */
[----:B------:R-:W-:Y:S01]  /*df70*/  SEL R9, RZ, 0xffffffff, P1 ;  /* 0xffffffffff097807 */ /* 0x000fe20000800000 */
[----:B------:R-:W-:Y:S01]  /*df80*/  ULDC.64 UR10, c[0x0][0xaf0] ;  /* 0x0002bc00000a7ab9 */ /* 0x000fe20000000a00 */
[----:B------:R-:W-:Y:S01]  /*df90*/  SEL R6, RZ, 0x1, P3 ;  /* 0x00000001ff067807 */ /* 0x000fe20001800000 */
[----:B------:R-:W-:Y:S01]  /*dfa0*/  UIMAD UR44, UR44, UR10, URZ ;  /* 0x0000000a2c2c72a4 */ /* 0x000fe2000f8e023f */
[----:B------:R-:W-:Y:S01]  /*dfb0*/  IMAD.MOV.U32 R3, RZ, RZ, R8 ;  /* 0x000000ffff037224 */ /* 0x000fe200078e0008 */
[----:B------:R-:W-:Y:S01]  /*dfc0*/  UIMAD.WIDE.U32 UR8, UR45, UR10, UR8 ;  /* 0x0000000a2d0872a5 */ /* 0x000fe2000f8e0008 */
[----:B------:R-:W-:Y:S01]  /*dfd0*/  IMAD.SHL.U32 R9, R9, 0x4, RZ ;  /* 0x0000000409097824 */ /* 0x000fe200078e00ff */
[----:B------:R-:W-:Y:S01]  /*dfe0*/  LOP3.LUT R6, R13, 0x2, R6, 0xe2, !PT ;  /* 0x000000020d067812 */ /* 0x000fe200078ee206 */
[----:B------:R-:W-:Y:S01]  /*dff0*/  UIMAD UR4, UR45, UR11, UR44 ;  /* 0x0000000b2d0472a4 */ /* 0x000fe2000f8e022c */
[----:B-----5:R-:W-:Y:S01]  /*e000*/  IMAD R25, R0, R11, RZ ;  /* 0x0000000b00197224 */ /* 0x020fe200078e02ff */
[----:B------:R-:W-:Y:S01]  /*e010*/  ISETP.GE.AND P1, PT, R228, UR12, PT ;  /* 0x0000000ce4007c0c */ /* 0x000fe2000bf26270 */
[----:B------:R-:W0:Y:S01]  /*e020*/  @P0 LDC R5, c[0x0][0xbec] ;  /* 0x0002fb00ff050b82 */ /* 0x000e220000000800 */
[----:B------:R-:W-:Y:S01]  /*e030*/  LOP3.LUT R10, R9, 0x4, R6, 0xe2, !PT ;  /* 0x00000004090a7812 */ /* 0x000fe200078ee206 */
[----:B------:R-:W-:Y:S01]  /*e040*/  UIADD3 UR4, UR9, UR4, URZ ;  /* 0x0000000409047290 */ /* 0x000fe2000fffe03f */
[----:B------:R-:W-:-:S02]  /*e050*/  SEL R0, RZ, 0x80, P1 ;  /* 0x00000080ff007807 */ /* 0x000fc40000800000 */
[----:B------:R-:W-:Y:S02]  /*e060*/  SHF.R.S32.HI R28, RZ, 0x1f, R187 ;  /* 0x0000001fff1c7819 */ /* 0x000fe400000114bb */
[----:B------:R-:W-:Y:S01]  /*e070*/  SHF.R.S32.HI R29, RZ, 0x1f, R192 ;  /* 0x0000001fff1d7819 */ /* 0x000fe200000114c0 */
[----:B------:R-:W1:Y:S01]  /*e080*/  @P0 LDC R7, c[0x0][0xbf0] ;  /* 0x0002fc00ff070b82 */ /* 0x000e620000000800 */
[----:B------:R-:W-:Y:S02]  /*e090*/  SHF.R.S32.HI R31, RZ, 0x1f, R228 ;  /* 0x0000001fff1f7819 */ /* 0x000fe400000114e4 */
[----:B------:R-:W-:Y:S02]  /*e0a0*/  SHF.R.S32.HI R30, RZ, 0x1f, R229 ;  /* 0x0000001fff1e7819 */ /* 0x000fe400000114e5 */
        /* <DEDUP_REMOVED lines=15> */
[----:B------:R-:W-:Y:S02]  /*e1a0*/  IMAD R7, R11, R7, R8 ;  /* 0x000000070b077224 */ /* 0x000fe400078e0208 */
[----:B------:R-:W-:Y:S02]  /*e1b0*/  IMAD.SHL.U32 R13, R9, 0x8, RZ ;  /* 0x00000008090d7824 */ /* 0x000fe400078e00ff */
[----:B------:R-:W-:Y:S01]  /*e1c0*/  IMAD R9, R3, UR9, R6 ;  /* 0x0000000903097c24 */ /* 0x000fe2000f8e0206 */
[----:B------:R-:W-:Y:S01]  /*e1d0*/  SEL R6, RZ, 0xffffffff, P0 ;  /* 0xffffffffff067807 */ /* 0x000fe20000000000 */
[----:B------:R-:W-:Y:S01]  /*e1e0*/  ULDC.64 UR8, c[0x0][0xad8] ;  /* 0x0002b60000087ab9 */ /* 0x000fe20000000a00 */
[----:B------:R-:W-:Y:S01]  /*e1f0*/  SHF.R.S32.HI R3, RZ, 0x1f, R7 ;  /* 0x0000001fff037819 */ /* 0x000fe20000011407 */
[----:B------:R-:W-:Y:S01]  /*e200*/  IMAD.IADD R5, R5, 0x1, R9 ;  /* 0x0000000105057824 */ /* 0x000fe200078e0209 */
[----:B------:R-:W-:Y:S01]  /*e210*/  LOP3.LUT R10, R13, 0x8, R10, 0xe2, !PT ;  /* 0x000000080d0a7812 */ /* 0x000fe200078ee20a */
[----:B------:R-:W-:Y:S01]  /*e220*/  IMAD.SHL.U32 R13, R6, 0x10, RZ ;  /* 0x00000010060d7824 */ /* 0x000fe200078e00ff */
[----:B------:R-:W-:Y:S01]  /*e230*/  ISETP.GE.AND P0, PT, R187, UR12, PT ;  /* 0x0000000cbb007c0c */ /* 0x000fe2000bf06270 */
[----:B------:R-:W-:-:S02]  /*e240*/  IMAD R6, R3, UR8, RZ ;  /* 0x0000000803067c24 */ /* 0x000fc4000f8e02ff */
[----:B------:R-:W-:Y:S01]  /*e250*/  IMAD.WIDE.U32 R4, R7, UR8, R4 ;  /* 0x0000000807047c25 */ /* 0x000fe2000f8e0004 */
[----:B------:R-:W-:Y:S02]  /*e260*/  SEL R8, RZ, 0xffffffff, P0 ;  /* 0xffffffffff087807 */ /* 0x000fe40000000000 */
[----:B------:R-:W-:Y:S01]  /*e270*/  ISETP.GE.AND P0, PT, R229, UR12, PT ;  /* 0x0000000ce5007c0c */ /* 0x000fe2000bf06270 */
[----:B------:R-:W-:Y:S01]  /*e280*/  IMAD R3, R7, UR9, R6 ;  /* 0x0000000907037c24 */ /* 0x000fe2000f8e0206 */
[----:B------:R-:W-:Y:S01]  /*e290*/  ULDC.64 UR8, c[0x0][0xa80] ;  /* 0x0002a00000087ab9 */ /* 0x000fe20000000a00 */
[----:B------:R-:W-:Y:S01]  /*e2a0*/  IMAD.SHL.U32 R9, R8, 0x20, RZ ;  /* 0x0000002008097824 */ /* 0x000fe200078e00ff */
[----:B------:R-:W-:Y:S01]  /*e2b0*/  SEL R7, RZ, 0x40, P0 ;  /* 0x00000040ff077807 */ /* 0x000fe20000000000 */
[----:B------:R-:W-:Y:S01]  /*e2c0*/  IMAD.IADD R3, R5, 0x1, R3 ;  /* 0x0000000105037824 */ /* 0x000fe200078e0203 */
[----:B------:R-:W-:Y:S02]  /*e2d0*/  LEA R20, P0, R4, UR8, 0x1 ;  /* 0x0000000804147c11 */ /* 0x000fe4000f8008ff */
[----:B------:R-:W-:-:S02]  /*e2e0*/  LOP3.LUT R10, R13, 0x10, R10, 0xe2, !PT ;  /* 0x000000100d0a7812 */ /* 0x000fc400078ee20a */
[----:B------:R-:W-:Y:S01]  /*e2f0*/  LEA.HI.X R3, R4, UR9, R3, 0x1, P0 ;  /* 0x0000000904037c11 */ /* 0x000fe200080f0c03 */
[----:B------:R0:W1:Y:S01]  /*e300*/  SHFL.IDX PT, R6, R20, RZ, 0x181f ;  /* 0x00181fff14067589 */ /* 0x00006200000e0000 */
[----:B------:R-:W-:Y:S02]  /*e310*/  ISETP.GE.AND P0, PT, R26, R25, PT ;  /* 0x000000191a00720c */ /* 0x000fe40003f06270 */
[----:B------:R-:W-:-:S04]  /*e320*/  LOP3.LUT R10, R9, 0x20, R10, 0xe2, !PT ;  /* 0x00000020090a7812 */ /* 0x000fc800078ee20a */
[----:B------:R-:W-:Y:S02]  /*e330*/  LOP3.LUT R21, R10, R7, RZ, 0xfc, !PT ;  /* 0x000000070a157212 */ /* 0x000fe400078efcff */
[----:B------:R0:W3:Y:S02]  /*e340*/  SHFL.IDX PT, R7, R3, RZ, 0x181f ;  /* 0x00181fff03077589 */ /* 0x0000e400000e0000 */
[----:B------:R-:W-:-:S03]  /*e350*/  LOP3.LUT R24, R21, R0, RZ, 0xfc, !PT ;  /* 0x0000000015187212 */ /* 0x000fc600078efcff */
[----:B------:R-:W-:Y:S05]  /*e360*/  @P0 BRA `(.L_x_7461) ;  /* 0x00000000007c0947 */ /* 0x000fea0003800000 */
[----:B------:R-:W-:Y:S02]  /*e370*/  ISETP.GE.AND P2, PT, R195, UR12, PT ;  /* 0x0000000cc3007c0c */ /* 0x000fe4000bf46270 */
[----:B------:R-:W-:Y:S02]  /*e380*/  ISETP.GE.AND P1, PT, R2, UR12, PT ;  /* 0x0000000c02007c0c */ /* 0x000fe4000bf26270 */
[----:B------:R-:W-:Y:S02]  /*e390*/  ISETP.GE.AND P5, PT, R194, UR12, PT ;  /* 0x0000000cc2007c0c */ /* 0x000fe4000bfa6270 */
[----:B------:R-:W-:-:S07]  /*e3a0*/  ISETP.GE.AND P3, PT, R193, UR12, PT ;  /* 0x0000000cc1007c0c */ /* 0x000fce000bf66270 */
[CC--:B-1----:R-:W-:Y:S02]  /*e3b0*/  @!P2 LEA R8, P0, R195.reuse, R6.reuse, 0x1 ;  /* 0x00000006c308a211 */ /* 0x0c2fe400078008ff */
[----:B---3--:R-:W-:Y:S02]  /*e3c0*/  @!P1 IMAD.WIDE R4, R2, 0x2, R6 ;  /* 0x0000000202049825 */ /* 0x008fe400078e0206 */
        /* <DEDUP_REMOVED lines=12> */
[----:B-1----:R-:W-:-:S02]  /*e490*/  @!P1 LEA R8, P6, R187, R6, 0x1 ;  /* 0x00000006bb089211 */ /* 0x002fc400078c08ff */
        /* <DEDUP_REMOVED lines=12> */
.L_x_7461:
[----:B------:R-:W-:Y:S05]  /*e560*/  BSYNC B1 ;  /* 0x0000000000017941 */ /* 0x000fea0003800000 */
.L_x_7460:
[----:B------:R-:W-:Y:S01]  /*e570*/  VIADD R0, R26, 0x20 ;  /* 0x000000201a007836 */ /* 0x000fe20000000000 */
[----:B---34-:R3:W4:Y:S04]  /*e580*/  SHFL.IDX PT, R7, R3, 0x1, 0x181f ;  /* 0x00381f0003077f89 */ /* 0x01872800000e0000 */
[----:B------:R-:W-:Y:S01]  /*e590*/  ISETP.GE.AND P0, PT, R0, R25, PT ;  /* 0x000000190000720c */ /* 0x000fe20003f06270 */
[----:B-1----:R3:W1:-:S12]  /*e5a0*/  SHFL.IDX PT, R6, R20, 0x1, 0x181f ;  /* 0x00381f0014067f89 */ /* 0x00265800000e0000 */
[----:B---3--:R-:W-:Y:S05]  /*e5b0*/  @P0 BRA `(.L_x_7454) ;  /* 0x00000000007c0947 */ /* 0x008fea0003800000 */
[----:B------:R-:W-:Y:S02]  /*e5c0*/  ISETP.GE.AND P1, PT, R2, UR12, PT ;  /* 0x0000000c02007c0c */ /* 0x000fe4000bf26270 */
[----:B------:R-:W-:Y:S02]  /*e5d0*/  ISETP.GE.AND P5, PT, R195, UR12, PT ;  /* 0x0000000cc3007c0c */ /* 0x000fe4000bfa6270 */
[----:B------:R-:W-:Y:S02]  /*e5e0*/  ISETP.GE.AND P4, PT, R194, UR12, PT ;  /* 0x0000000cc2007c0c */ /* 0x000fe4000bf86270 */
[----:B------:R-:W-:Y:S02]  /*e5f0*/  ISETP.GE.AND P3, PT, R193, UR12, PT ;  /* 0x0000000cc1007c0c */ /* 0x000fe4000bf66270 */
[----:B------:R-:W-:-:S05]  /*e600*/  ISETP.GE.AND P2, PT, R192, UR12, PT ;  /* 0x0000000cc0007c0c */ /* 0x000fca000bf46270 */
[----:B-1--4-:R-:W-:Y:S02]  /*e610*/  @!P1 IMAD.WIDE R4, R2, 0x2, R6 ;  /* 0x0000000202049825 */ /* 0x012fe400078e0206 */
        /* <DEDUP_REMOVED lines=15> */
[----:B-1----:R-:W-:-:S03]  /*e710*/  @!P1 LEA R4, P6, R187, R6, 0x1 ;  /* 0x00000006bb049211 */ /* 0x002fc600078c08ff */
        /* <DEDUP_REMOVED lines=9> */
.L_x_7454:
[----:B------:R-:W-:Y:S05]  /*e7b0*/  BSYNC B0 ;  /* 0x0000000000007941 */ /* 0x000fea0003800000 */
.L_x_7447:
[----:B------:R-:W-:Y:S02]  /*e7c0*/  ULDC UR4, c[0x0][0xc3c] ;  /* 0x00030f0000047ab9 */ /* 0x000fe40000000800 */
[----:B------:R-:W-:-:S06]  /*e7d0*/  UISETP.GE.AND UP0, UPT, UR7, UR4, UPT ;  /* 0x000000040700728c */ /* 0x000fcc000bf06270 */
[----:B------:R-:W-:-:S13]  /*e7e0*/  PLOP3.LUT P0, PT, PT, PT, UP0, 0x80, 0x0 ;  /* 0x000000000000781c */ /* 0x000fda0003f0f008 */
[----:B------:R-:W-:Y:S05]  /*e7f0*/  @!P0 BRA `(.L_x_7462) ;  /* 0xffffff2800f88947 */ /* 0x000fea000383ffff */
[----:B------:R-:W-:Y:S05]  /*e800*/  EXIT ;  /* 0x000000000000794d */ /* 0x000fea0003800000 */
.L_x_7400:
        /* <DEDUP_REMOVED lines=18> */
.L_x_7463:
        /* <DEDUP_REMOVED lines=43> */
.L_x_7467:
        /* <DEDUP_REMOVED lines=39> */
.L_x_7465:
        /* <DEDUP_REMOVED lines=12> */
.L_x_7468:
        /* <DEDUP_REMOVED lines=63> */
.L_x_7469:
        /* <DEDUP_REMOVED lines=61> */
.L_x_7470:
[----:B01----:R-:W-:-:S05]  /*f6d0*/  LOP3.LUT R3, RZ, R2, RZ, 0x33, !PT ;  /* 0x00000002ff037212 */ /* 0x003fca00078e33ff */
[----:B------:R-:W-:-:S05]  /*f6e0*/  IMAD.IADD R2, R4, 0x1, R3 ;  /* 0x0000000104027824 */ /* 0x000fca00078e0203 */
[----:B------:R1:W-:Y:S01]  /*f6f0*/  STL [R1+0x4], R2 ;  /* 0x0000040201007387 */ /* 0x0003e20000100800 */
[----:B------:R-:W-:Y:S05]  /*f700*/  BRA `(.L_x_7471) ;  /* 0x0000000000107947 */ /* 0x000fea0003800000 */
.L_x_7466:
[----:B------:R-:W-:Y:S01]  /*f710*/  IMAD.U32 R2, RZ, RZ, UR6 ;  /* 0x00000006ff027e24 */ /* 0x000fe2000f8e00ff */
[----:B------:R0:W-:Y:S04]  /*f720*/  STL [R1+0x4], RZ ;  /* 0x000004ff01007387 */ /* 0x0001e80000100800 */
[----:B------:R0:W-:Y:S04]  /*f730*/  STL [R1+0x8], RZ ;  /* 0x000008ff01007387 */ /* 0x0001e80000100800 */
[----:B------:R0:W-:Y:S02]  /*f740*/  STL [R1], R2 ;  /* 0x0000000201007387 */ /* 0x0001e40000100800 */
.L_x_7471:
        /* <DEDUP_REMOVED lines=10> */
.L_x_7464:
        /* <DEDUP_REMOVED lines=30> */
.L_x_7592:
[----:B0-2---:R-:W2:Y:S01]  /*f9d0*/  LDL R0, [R1+0xc] ;  /* 0x00000c0001007983 */ /* 0x005ea20000100800 */
[----:B---3--:R-:W2:Y:S01]  /*f9e0*/  LDC.64 R2, c[0x0][0xc88] ;  /* 0x00032200ff027b82 */ /* 0x008ea20000000a00 */
        /* <DEDUP_REMOVED lines=54> */
.L_x_7473:
        /* <DEDUP_REMOVED lines=18> */
.L_x_7474:
[----:B------:R-:W-:Y:S05]  /*fe70*/  @!P0 BRA `(.L_x_7475) ;  /* 0x00000000000c8947 */ /* 0x000fea0003800000 */
[----:B------:R-:W3:Y:S04]  /*fe80*/  LDG.E R6, desc[UR40][R4.64] ;  /* 0x0000002804067981 */ /* 0x000ee8000c1e1900 */
[----:B------:R-:W3:Y:S02]  /*fe90*/  LDG.E R4, desc[UR40][R4.64+0x4] ;  /* 0x0000042804047981 */ /* 0x000ee4000c1e1900 */
[----:B---3--:R-:W-:-:S07]  /*fea0*/  IMAD.IADD R6, R4, 0x1, -R6 ;  /* 0x0000000104067824 */ /* 0x008fce00078e0a06 */
.L_x_7475:
[----:B------:R-:W3:Y:S01]  /*feb0*/  LDL R5, [R1+0x4] ;  /* 0x0000040001057983 */ /* 0x000ee20000100800 */
[----:B-----5:R-:W-:Y:S01]  /*fec0*/  IMAD.IADD R6, R6, 0x1, -R0 ;  /* 0x0000000106067824 */ /* 0x020fe200078e0a00 */
[----:B------:R-:W-:Y:S01]  /*fed0*/  BSSY B0, `(.L_x_7476) ;  /* 0x000003a000007945 */ /* 0x000fe20003800000 */
[----:B------:R-:W4:Y:S02]  /*fee0*/  LDC R0, c[0x0][0x448] ;  /* 0x00011200ff007b82 */ /* 0x000f240000000800 */
[----:B----4-:R-:W-:-:S13]  /*fef0*/  ISETP.NE.AND P0, PT, R0, 0x1, PT ;  /* 0x000000010000780c */ /* 0x010fda0003f05270 */
[----:B--2---:R-:W2:Y:S08]  /*ff00*/  @P0 LDC R3, c[0x0][0x44c] ;  /* 0x00011300ff030b82 */ /* 0x004eb00000000800 */
[----:B------:R-:W4:Y:S01]  /*ff10*/  @P0 LDC R4, c[0x0][0x450] ;  /* 0x00011400ff040b82 */ /* 0x000f220000000800 */
[----:B---3--:R-:W-:Y:S02]  /*ff20*/  IMAD.SHL.U32 R0, R5, 0x40, RZ ;  /* 0x0000004005007824 */ /* 0x008fe400078e00ff */
[----:B------:R-:W-:-:S02]  /*ff30*/  IMAD.MOV.U32 R5, RZ, RZ, RZ ;  /* 0x000000ffff057224 */ /* 0x000fc400078e00ff */
[----:B------:R-:W-:Y:S02]  /*ff40*/  VIADD R0, R0, 0x3f ;  /* 0x0000003f00007836 */ /* 0x000fe40000000000 */
[----:B------:R-:W-:Y:S02]  /*ff50*/  IMAD.MOV.U32 R10, RZ, RZ, R5 ;  /* 0x000000ffff0a7224 */ /* 0x000fe400078e0005 */
[----:B--2---:R-:W-:-:S05]  /*ff60*/  @P0 IMAD.HI.U32 R3, R0, R3, RZ ;  /* 0x0000000300030227 */ /* 0x004fca00078e00ff */
[----:B----4-:R-:W-:Y:S01]  /*ff70*/  @P0 SHF.R.U32.HI R0, RZ, R4, R3 ;  /* 0x00000004ff000219 */ /* 0x010fe20000011603 */
[C---:B------:R-:W-:Y:S01]  /*ff80*/  VIADD R4, R6.reuse, 0x3f ;  /* 0x0000003f06047836 */ /* 0x040fe20000000000 */
[----:B------:R-:W-:Y:S02]  /*ff90*/  IADD3 R3, R6, 0x40, -R9 ;  /* 0x0000004006037810 */ /* 0x000fe40007ffe809 */
[----:B01----:R-:W-:-:S03]  /*ffa0*/  LOP3.LUT R9, R2, 0xff, RZ, 0xc0, !PT ;  /* 0x000000ff02097812 */ /* 0x003fc600078ec0ff */
[----:B------:R-:W-:Y:S01]  /*ffb0*/  IMAD.IADD R0, R3, 0x1, R0 ;  /* 0x0000000103007824 */ /* 0x000fe200078e0200 */
[----:B------:R-:W-:-:S04]  /*ffc0*/  SHF.R.S32.HI R3, RZ, 0x1f, R4 ;  /* 0x0000001fff037819 */ /* 0x000fc80000011404 */
[----:B------:R-:W-:Y:S02]  /*ffd0*/  LEA.HI R4, R3, R4, RZ, 0x6 ;  /* 0x0000000403047211 */ /* 0x000fe400078f30ff */
[----:B------:R-:W-:Y:S02]  /*ffe0*/  SHF.R.S32.HI R3, RZ, 0x1f, R0 ;  /* 0x0000001fff037819 */ /* 0x000fe40000011400 */
[----:B------:R-:W-:Y:S02]  /*fff0*/  SHF.R.S32.HI R4, RZ, 0x6, R4 ;  /* 0x00000006ff047819 */ /* 0x000fe40000011404 */
[----:B------:R-:W-:Y:S02]  /*10000*/  LEA.HI R3, R3, R0, RZ, 0x6 ;  /* 0x0000000003037211 */ /* 0x000fe400078f30ff */
[----:B------:R-:W-:Y:S02]  /*10010*/  SHF.R.U32.HI R0, RZ, 0x10, R2 ;  /* 0x00000010ff007819 */ /* 0x000fe40000011602 */
[----:B------:R-:W-:-:S02]  /*10020*/  SHF.R.S32.HI R3, RZ, 0x6, R3 ;  /* 0x00000006ff037819 */ /* 0x000fc40000011403 */
[----:B------:R-:W-:Y:S02]  /*10030*/  ISETP.NE.AND P0, PT, R0, RZ, PT ;  /* 0x000000ff0000720c */ /* 0x000fe40003f05270 */
[----:B------:R-:W-:-:S04]  /*10040*/  VIMNMX R8, R4, R3, PT ;  /* 0x0000000304087248 */ /* 0x000fc80003fe0100 */
[----:B------:R-:W-:Y:S01]  /*10050*/  ISETP.GE.AND P1, PT, R8, 0x1, PT ;  /* 0x000000010800780c */ /* 0x000fe20003f26270 */
[----:B------:R0:W-:Y:S04]  /*10060*/  STL [R1+0x2c], R8 ;  /* 0x00002c0801007387 */ /* 0x0001e80000100800 */
[----:B------:R0:W-:Y:S02]  /*10070*/  STL [R1+0x38], R5 ;  /* 0x0000380501007387 */ /* 0x0001e40000100800 */
[----:B------:R-:W1:Y:S02]  /*10080*/  @!P0 LDC R0, c[0x0][0x9f0] ;  /* 0x00027c00ff008b82 */ /* 0x000e640000000800 */
        /* <DEDUP_REMOVED lines=30> */
.L_x_7477:
[----:B------:R-:W-:Y:S05]  /*10270*/  BSYNC B0 ;  /* 0x0000000000007941 */ /* 0x000fea0003800000 */
.L_x_7476:
        /* <DEDUP_REMOVED lines=12> */
[----:B0-----:R-:W0:Y:S01]  /*10340*/  S2R R5, SR_LANEID ;  /* 0x0000000000057919 */ /* 0x001e220000000000 */
[----:B------:R-:W-:Y:S01]  /*10350*/  VOTEU.ANY UR4, UPT, PT ;  /* 0x0000000000047886 */ /* 0x000fe200038e0100 */
[----:B------:R-:W1:Y:S01]  /*10360*/  LDC.64 R2, c[0x0][0xc60] ;  /* 0x00031800ff027b82 */ /* 0x000e620000000a00 */
[----:B------:R-:W0:Y:S02]  /*10370*/  FLO.U32 R0, UR4 ;  /* 0x0000000400007d00 */ /* 0x000e2400080e0000 */
[----:B0-----:R-:W-:-:S06]  /*10380*/  ISETP.EQ.U32.AND P0, PT, R0, R5, PT ;  /* 0x000000050000720c */ /* 0x001fcc0003f02070 */
[----:B------:R-:W1:Y:S07]  /*10390*/  POPC R5, UR4 ;  /* 0x0000000400057d09 */ /* 0x000e6e0008000000 */
[----:B-1----:R-:W3:Y:S01]  /*103a0*/  @P0 ATOMG.E.ADD.STRONG.GPU PT, R3, desc[UR40][R2.64], R5 ;  /* 0x00000005020309a8 */ /* 0x002ee200081ee1e8 */
[----:B------:R-:W0:Y:S02]  /*103b0*/  S2R R4, SR_LTMASK ;  /* 0x0000000000047919 */ /* 0x000e240000003900 */
[----:B0-----:R-:W-:-:S04]  /*103c0*/  LOP3.LUT R4, R4, UR4, RZ, 0xc0, !PT ;  /* 0x0000000404047c12 */ /* 0x001fc8000f8ec0ff */
[----:B------:R-:W0:Y:S01]  /*103d0*/  POPC R7, R4 ;  /* 0x0000000400077309 */ /* 0x000e220000000000 */
[----:B---3--:R-:W0:Y:S02]  /*103e0*/  SHFL.IDX PT, R0, R3, R0, 0x1f ;  /* 0x00001f0003007589 */ /* 0x008e2400000e0000 */
[----:B0-----:R-:W-:-:S05]  /*103f0*/  IADD3 R0, R0, UR37, R7 ;  /* 0x0000002500007c10 */ /* 0x001fca000fffe007 */
[----:B------:R1:W-:Y:S01]  /*10400*/  STL [R1], R0 ;  /* 0x0000000001007387 */ /* 0x0003e20000100800 */
[----:B------:R-:W-:Y:S05]  /*10410*/  BRA `(.L_x_7480) ;  /* 0x0000004800787947 */ /* 0x000fea0003800000 */
.L_x_7479:
        /* <DEDUP_REMOVED lines=20> */
.L_x_7482:
[----:B------:R-:W-:Y:S05]  /*10560*/  BSYNC B6 ;  /* 0x0000000000067941 */ /* 0x000fea0003800000 */
.L_x_7481:
        /* <DEDUP_REMOVED lines=9> */
[----:B------:R-:W-:Y:S02]  /*10600*/  IMAD.U32 R4, RZ, RZ, UR6 ;  /* 0x00000006ff047e24 */ /* 0x000fe4000f8e00ff */
[----:B0-----:R-:W-:Y:S02]  /*10610*/  IMAD.U32 R5, RZ, RZ, UR7 ;  /* 0x00000007ff057e24 */ /* 0x001fe4000f8e00ff */
[----:B------:R-:W-:Y:S02]  /*10620*/  IMAD.U32 R6, RZ, RZ, UR8 ;  /* 0x00000008ff067e24 */ /* 0x000fe4000f8e00ff */
[----:B------:R-:W-:-:S02]  /*10630*/  IMAD.U32 R7, RZ, RZ, UR9 ;  /* 0x00000009ff077e24 */ /* 0x000fc4000f8e00ff */
[----:B--2---:R-:W-:Y:S02]  /*10640*/  IMAD.U32 R10, RZ, RZ, UR4 ;  /* 0x00000004ff0a7e24 */ /* 0x004fe4000f8e00ff */
[----:B------:R-:W-:Y:S02]  /*10650*/  IMAD.U32 R11, RZ, RZ, UR5 ;  /* 0x00000005ff0b7e24 */ /* 0x000fe4000f8e00ff */
[----:B------:R-:W-:Y:S02]  /*10660*/  IMAD.MOV.U32 R8, RZ, RZ, 0x70 ;  /* 0x00000070ff087424 */ /* 0x000fe400078e00ff */
[----:B------:R-:W-:Y:S02]  /*10670*/  IMAD.MOV.U32 R12, RZ, RZ, 0x1 ;  /* 0x00000001ff0c7424 */ /* 0x000fe400078e00ff */
[----:B-1----:R-:W-:-:S07]  /*10680*/  IMAD.MOV.U32 R13, RZ, RZ, RZ ;  /* 0x000000ffff0d7224 */ /* 0x002fce00078e00ff */
[----:B------:R-:W-:-:S07]  /*10690*/  LEPC R20, `(.L_x_7485) ;  /* 0x000000001014794e */ /* 0x000fce0000000000 */
[----:B---3--:R-:W-:Y:S05]  /*106a0*/  CALL.ABS.NOINC R2 ;  /* 0x0000000002007343 */ /* 0x008fea0003c00000 */
.L_x_7485:
        /* <DEDUP_REMOVED lines=16> */
.L_x_7484:
[----:B------:R-:W-:Y:S05]  /*107b0*/  BSYNC B6 ;  /* 0x0000000000067941 */ /* 0x000fea0003800000 */
.L_x_7483:
[----:B------:R-:W3:Y:S01]  /*107c0*/  LDL.LU R4, [R1+0x18] ;  /* 0x0000180001047983 */ /* 0x000ee20000300800 */
[----:B------:R-:W-:-:S03]  /*107d0*/  ULDC.64 UR4, c[0x0][0x9f8] ;  /* 0x00027e0000047ab9 */ /* 0x000fc60000000a00 */
[----:B------:R-:W4:Y:S01]  /*107e0*/  LDL R7, [R1+0x8] ;  /* 0x0000080001077983 */ /* 0x000f220000100800 */
[----:B------:R-:W-:-:S03]  /*107f0*/  ISETP.NE.U32.AND P0, PT, RZ, UR4, PT ;  /* 0x00000004ff007c0c */ /* 0x000fc6000bf05070 */
[----:B------:R-:W5:Y:S01]  /*10800*/  LDL R0, [R1+0x30] ;  /* 0x0000300001007983 */ /* 0x000f620000100800 */
[----:B------:R-:W-:-:S13]  /*10810*/  ISETP.NE.AND.EX P0, PT, RZ, UR5, PT, P0 ;  /* 0x00000005ff007c0c */ /* 0x000fda000bf05300 */
[----:B------:R-:W-:-:S04]  /*10820*/  @P0 IADD3 R2, P1, R16, UR4, RZ ;  /* 0x0000000410020c10 */ /* 0x000fc8000ff3e0ff */
[----:B---3--:R-:W-:Y:S01]  /*10830*/  @P0 IADD3.X R3, R4, UR5, RZ, P1, !PT ;  /* 0x0000000504030c10 */ /* 0x008fe20008ffe4ff */
[----:B------:R-:W-:-:S04]  /*10840*/  ULDC.64 UR4, c[0x0][0xa08] ;  /* 0x0002820000047ab9 */ /* 0x000fc80000000a00 */
[----:B----4-:R1:W0:Y:S02]  /*10850*/  @P0 LDG.E R7, desc[UR40][R2.64] ;  /* 0x0000002802070981 */ /* 0x010224000c1e1900 */
        /* <DEDUP_REMOVED lines=14> */
.L_x_7609:
[----:B------:R3:W-:Y:S01]  /*10940*/  STL [R1+0x28], R0 ;  /* 0x0000280001007387 */ /* 0x0007e20000100800 */
[----:B-1----:R-:W-:Y:S02]  /*10950*/  ISETP.NE.AND P0, PT, R14, RZ, PT ;  /* 0x000000ff0e00720c */ /* 0x002fe40003f05270 */
[----:B------:R-:W-:Y:S02]  /*10960*/  PLOP3.LUT P1, PT, PT, PT, PT, 0x8, 0x0 ;  /* 0x000000000000781c */ /* 0x000fe40003f2e170 */
[----:B------:R-:W-:-:S11]  /*10970*/  LOP3.LUT R18, R18, 0xfffffffe, RZ, 0xc0, !PT ;  /* 0xfffffffe12127812 */ /* 0x000fd600078ec0ff */
[----:B------:R-:W-:Y:S01]  /*10980*/  @P1 LOP3.LUT R18, R18, 0x1, RZ, 0xfc, !PT ;  /* 0x0000000112121812 */ /* 0x000fe200078efcff */
[----:B---3--:R-:W-:Y:S06]  /*10990*/  @P0 BRA `(.L_x_7487) ;  /* 0x00000004000c0947 */ /* 0x008fec0003800000 */
[----:B------:R-:W-:-:S03]  /*109a0*/  UMOV UR4, 0xffffffff ;  /* 0xffffffff00047882 */ /* 0x000fc60000000000 */
[----:B------:R-:W-:Y:S05]  /*109b0*/  BRA.DIV UR4, `(.L_x_7488) ;  /* 0x0000005e047c7947 */ /* 0x000fea000b800000 */
[----:B------:R-:W-:-:S13]  /*109c0*/  ELECT P6, URZ, PT ;  /* 0x00000000003f782f */ /* 0x000fda00038c0000 */
.L_x_7612:
[----:B------:R-:W-:Y:S05]  /*109d0*/  @!P6 BRA `(.L_x_7487) ;  /* 0x0000000000fce947 */ /* 0x000fea0003800000 */
[----:B------:R-:W-:-:S04]  /*109e0*/  ISETP.NE.U32.AND P0, PT, R2, RZ, PT ;  /* 0x000000ff0200720c */ /* 0x000fc80003f05070 */
[----:B------:R-:W-:-:S13]  /*109f0*/  ISETP.NE.AND.EX P0, PT, R3, RZ, PT, P0 ;  /* 0x000000ff0300720c */ /* 0x000fda0003f05300 */
[----:B------:R-:W-:Y:S05]  /*10a00*/  @!P0 BRA `(.L_x_7489) ;  /* 0x0000000000508947 */ /* 0x000fea0003800000 */
[----:B------:R-:W1:Y:S01]  /*10a10*/  LDC R6, c[0x0][0x43c] ;  /* 0x00010f00ff067b82 */ /* 0x000e620000000800 */
[----:B------:R-:W-:Y:S01]  /*10a20*/  IMAD.MOV.U32 R9, RZ, RZ, R0 ;  /* 0x000000ffff097224 */ /* 0x000fe200078e0000 */
[----:B------:R-:W-:-:S03]  /*10a30*/  ULDC.64 UR4, c[0x0][0x428] ;  /* 0x00010a0000047ab9 */ /* 0x000fc60000000a00 */
[----:B------:R-:W-:Y:S01]  /*10a40*/  IMAD.MOV.U32 R0, RZ, RZ, R9 ;  /* 0x000000ffff007224 */ /* 0x000fe200078e0009 */
[----:B-1----:R-:W-:-:S13]  /*10a50*/  ISETP.NE.AND P0, PT, R6, 0x1, PT ;  /* 0x000000010600780c */ /* 0x002fda0003f05270 */
[----:B0-----:R-:W0:Y:S02]  /*10a60*/  @P0 LDC.64 R4, c[0x0][0x440] ;  /* 0x00011000ff040b82 */ /* 0x001e240000000a00 */
        /* <DEDUP_REMOVED lines=14> */
.L_x_7489:
[----:B------:R-:W3:Y:S04]  /*10b50*/  LDL R0, [R1+0x10] ;  /* 0x0000100001007983 */ /* 0x000ee80000100800 */
[----:B-1----:R-:W4:Y:S01]  /*10b60*/  LDL R2, [R1+0x14] ;  /* 0x0000140001027983 */ /* 0x002f220000100800 */
[----:B---3--:R-:W-:Y:S01]  /*10b70*/  IMAD R0, R0, 0x8, R19 ;  /* 0x0000000800007824 */ /* 0x008fe200078e0213 */
[----:B----4-:R-:W-:-:S04]  /*10b80*/  SHF.L.U32 R2, R2, 0x1f, RZ ;  /* 0x0000001f02027819 */ /* 0x010fc800000006ff */
[----:B------:R-:W1:Y:S02]  /*10b90*/  SYNCS.PHASECHK.TRANS64.TRYWAIT P0, [R0+URZ+0x28c40], R2 ;  /* 0x028c4002000075a7 */ /* 0x000e64000800017f */
[----:B-1----:R-:W-:Y:S05]  /*10ba0*/  @!P0 BRA `(.L_x_7490) ;  /* 0x0000005c00208947 */ /* 0x002fea0003800000 */
.L_x_7613:
        /* <DEDUP_REMOVED lines=11> */
.L_x_7491:
[----:B------:R-:W3:Y:S04]  /*10c60*/  LDL R3, [R1+0x10] ;  /* 0x0000100001037983 */ /* 0x000ee80000100800 */
[----:B0-----:R-:W4:Y:S04]  /*10c70*/  LDL R4, [R1+0x28] ;  /* 0x0000280001047983 */ /* 0x001f280000100800 */
[----:B-1----:R-:W2:Y:S01]  /*10c80*/  LDL R2, [R1+0x1c] ;  /* 0x00001c0001027983 */ /* 0x002ea20000100800 */
        /* <DEDUP_REMOVED lines=11> */
[----:B---3--:R-:W-:Y:S01]  /*10d40*/  IMAD R0, R3, 0x2000, R19 ;  /* 0x0000200003007824 */ /* 0x008fe200078e0213 */
[----:B----4-:R-:W-:-:S04]  /*10d50*/  R2UR UR11, R4 ;  /* 0x00000000040b72ca */ /* 0x010fc800000e0000 */
[----:B------:R-:W-:Y:S02]  /*10d60*/  R2UR UR8, R0 ;  /* 0x00000000000872ca */ /* 0x000fe400000e0000 */
[----:B--2---:R-:W-:-:S11]  /*10d70*/  R2UR UR4, R2 ;  /* 0x00000000020472ca */ /* 0x004fd600000e0000 */
[----:B------:R-:W-:Y:S02]  /*10d80*/  UIADD3 UR8, UR8, 0x22400, URZ ;  /* 0x0002240008087890 */ /* 0x000fe4000fffe03f */
[----:B------:R-:W-:-:S03]  /*10d90*/  ULEA UR11, UR11, UR4, 0x6 ;  /* 0x000000040b0b7291 */ /* 0x000fc6000f8e303f */
[----:B------:R-:W-:-:S06]  /*10da0*/  UMOV UR4, 0x0 ;  /* 0x0000000000047882 */ /* 0x000fcc0000000000 */
[----:B------:R1:W-:Y:S02]  /*10db0*/  UTMALDG.4D [UR8], [UR6], desc[UR4] ;  /* 0x00000408060075b4 */ /* 0x0003e40008019000 */
[----:B-1----:R-:W-:Y:S01]  /*10dc0*/  NOP ;  /* 0x0000000000007918 */ /* 0x002fe20000000000 */
.L_x_7487:
[----:B------:R-:W3:Y:S04]  /*10dd0*/  LDL.LU R3, [R1+0x34] ;  /* 0x0000340001037983 */ /* 0x000ee80000300800 */
[----:B------:R-:W4:Y:S04]  /*10de0*/  LDL.LU R5, [R1+0x24] ;  /* 0x0000240001057983 */ /* 0x000f280000300800 */
[----:B0-----:R-:W5:Y:S01]  /*10df0*/  LDL.LU R4, [R1+0x40] ;  /* 0x0000400001047983 */ /* 0x001f620000300800 */
        /* <DEDUP_REMOVED lines=9> */
[----:B---3--:R-:W-:Y:S02]  /*10e90*/  SHF.R.S32.HI R0, RZ, 0x1f, R3 ;  /* 0x0000001fff007819 */ /* 0x008fe40000011403 */
[----:B----4-:R-:W-:-:S03]  /*10ea0*/  SEL R5, R5, RZ, !P0 ;  /* 0x000000ff05057207 */ /* 0x010fc60004000000 */
[----:B------:R-:W-:Y:S01]  /*10eb0*/  IMAD R0, R0, UR4, RZ ;  /* 0x0000000400007c24 */ /* 0x000fe2000f8e02ff */
[----:B-----5:R-:W-:-:S03]  /*10ec0*/  SEL R4, R4, RZ, !P0 ;  /* 0x000000ff04047207 */ /* 0x020fc60004000000 */
        /* <DEDUP_REMOVED lines=24> */
.L_x_7493:
[----:B------:R-:W-:Y:S05]  /*11050*/  BSYNC B6 ;  /* 0x0000000000067941 */ /* 0x000fea0003800000 */
.L_x_7492:
[----:B0-----:R-:W3:Y:S01]  /*11060*/  LDL.LU R0, [R1+0x40] ;  /* 0x0000400001007983 */ /* 0x001ee20000300800 */
[----:B------:R-:W-:Y:S01]  /*11070*/  ULDC.64 UR4, c[0x0][0x2d8] ;  /* 0x0000b60000047ab9 */ /* 0x000fe20000000a00 */
[----:B------:R-:W0:Y:S01]  /*11080*/  LDC R7, c[0x0][0x448] ;  /* 0x00011200ff077b82 */ /* 0x000e220000000800 */
[----:B------:R-:W-:Y:S01]  /*11090*/  ULDC UR6, c[0x0][0x2b8] ;  /* 0x0000ae0000067ab9 */ /* 0x000fe20000000800 */
[----:B------:R-:W4:Y:S04]  /*110a0*/  LDL.LU R4, [R1+0x34] ;  /* 0x0000340001047983 */ /* 0x000f280000300800 */
[----:B------:R-:W4:Y:S04]  /*110b0*/  LDL.LU.64 R2, [R1+0x48] ;  /* 0x0000480001027983 */ /* 0x000f280000300a00 */
[----:B------:R-:W3:Y:S04]  /*110c0*/  LDL.LU R5, [R1+0x24] ;  /* 0x0000240001057983 */ /* 0x000ee80000300800 */
[----:B--2---:R-:W2:Y:S04]  /*110d0*/  LDL R10, [R1+0x4] ;  /* 0x00000400010a7983 */ /* 0x004ea80000100800 */
[----:B------:R1:W5:Y:S01]  /*110e0*/  LDL R8, [R1+0x58] ;  /* 0x0000580001087983 */ /* 0x0003620000100800 */
[----:B0-----:R-:W-:-:S13]  /*110f0*/  ISETP.NE.AND P0, PT, R7, 0x1, PT ;  /* 0x000000010700780c */ /* 0x001fda0003f05270 */
[----:B------:R-:W0:Y:S01]  /*11100*/  @P0 LDC R6, c[0x0][0x450] ;  /* 0x00011400ff060b82 */ /* 0x000e220000000800 */
[----:B------:R-:W1:Y:S02]  /*11110*/  S2R R9, SR_TID.X ;  /* 0x0000000000097919 */ /* 0x000e640000002100 */
[----:B-1----:R-:W-:-:S05]  /*11120*/  IMAD.SHL.U32 R9, R9, 0x8, RZ ;  /* 0x0000000809097824 */ /* 0x002fca00078e00ff */
        /* <DEDUP_REMOVED lines=17> */
[----:B--2---:R-:W-:-:S04]  /*11240*/  IMAD R4, R10, 0x40, R4 ;  /* 0x000000400a047824 */ /* 0x004fc800078e0204 */
        /* <DEDUP_REMOVED lines=27> */
[C---:B------:R-:W-:Y:S02]  /*11400*/  VIADD R5, R3.reuse, 0x10 ;  /* 0x0000001003057836 */ /* 0x040fe40000000000 */
        /* <DEDUP_REMOVED lines=26> */
[----:B------:R-:W-:Y:S01]  /*115b0*/  @!P1 IMAD.MOV.U32 R6, RZ, RZ, R5 ;  /* 0x000000ffff069224 */ /* 0x000fe200078e0005 */
[----:B------:R-:W0:Y:S04]  /*115c0*/  SHFL.IDX PT, R0, R0, 0x3, 0x181f ;  /* 0x00781f0000007f89 */ /* 0x000e2800000e0000 */
[----:B------:R1:W-:Y:S04]  /*115d0*/  @!P1 LDGSTS.E.BYPASS.LTC128B.128 [R8+0x21400], desc[UR40][R6.64], !P0 ;  /* 0x2140000006089fae */ /* 0x0003e8000c101d68 */
[----:B------:R-:W2:Y:S02]  /*115e0*/  SHFL.IDX PT, R4, R4, 0x3, 0x181f ;  /* 0x00781f0004047f89 */ /* 0x000ea400000e0000 */
.L_x_7622:
[----:B------:R-:W-:-:S05]  /*115f0*/  VIADD R3, R3, 0x30 ;  /* 0x0000003003037836 */ /* 0x000fca0000000000 */
[----:B------:R-:W-:-:S13]  /*11600*/  ISETP.GE.AND P1, PT, R3, R2, PT ;  /* 0x000000020300720c */ /* 0x000fda0003f26270 */
[----:B--2---:R-:W-:-:S05]  /*11610*/  @!P1 LEA R2, P2, R9, R4, 0x1 ;  /* 0x0000000409029211 */ /* 0x004fca00078408ff */
[----:B0-----:R-:W-:-:S05]  /*11620*/  @!P1 IMAD.X R3, RZ, RZ, R0, P2 ;  /* 0x000000ffff039224 */ /* 0x001fca00010e0600 */
[----:B------:R-:W-:Y:S01]  /*11630*/  @!PT LDS RZ, [RZ] ;  /* 0x00000000fffff984 */ /* 0x000fe20000000800 */
[----:B------:R-:W-:Y:S01]  /*11640*/  @!PT LDS RZ, [RZ] ;  /* 0x00000000fffff984 */ /* 0x000fe20000000800 */
[----:B------:R-:W-:Y:S01]  /*11650*/  @!PT LDS RZ, [RZ] ;  /* 0x00000000fffff984 */ /* 0x000fe20000000800 */
[----:B------:R0:W-:Y:S01]  /*11660*/  @!P1 LDGSTS.E.BYPASS.LTC128B.128 [R8+0x21c00], desc[UR40][R2.64], !P0 ;  /* 0x21c0000002089fae */ /* 0x0001e2000c101d68 */
[----:B------:R-:W-:Y:S01]  /*11670*/  PLOP3.LUT P0, PT, PT, PT, PT, 0x80, 0x0 ;  /* 0x000000000000781c */ /* 0x000fe20003f0f070 */
[----:B------:R-:W-:-:S12]  /*11680*/  NOP ;  /* 0x0000000000007918 */ /* 0x000fd80000000000 */
.L_x_7495:
        /* <DEDUP_REMOVED lines=18> */
.L_x_7623:
[----:B------:R-:W-:Y:S05]  /*117b0*/  BSYNC B0 ;  /* 0x0000000000007941 */ /* 0x000fea0003800000 */
.L_x_7496:
[----:B------:R-:W-:Y:S01]  /*117c0*/  LOP3.LUT P0, RZ, R18, 0x1, RZ, 0xc0, !PT ;  /* 0x0000000112ff7812 */ /* 0x000fe2000780c0ff */
[----:B------:R-:W-:-:S12]  /*117d0*/  BSSY B0, `(.L_x_7498) ;  /* 0x0000097000007945 */ /* 0x000fd80003800000 */
[----:B------:R-:W-:Y:S05]  /*117e0*/  @!P0 BRA `(.L_x_7499) ;  /* 0x0000000800548947 */ /* 0x000fea0003800000 */
[----:B------:R-:W0:Y:S04]  /*117f0*/  LDL R4, [R1+0x10] ;  /* 0x0000100001047983 */ /* 0x000e280000100800 */
[----:B------:R-:W2:Y:S01]  /*11800*/  LDL R2, [R1+0x14] ;  /* 0x0000140001027983 */ /* 0x000ea20000100800 */
[----:B------:R-:W-:Y:S01]  /*11810*/  BSSY B1, `(.L_x_7500) ;  /* 0x0000008000017945 */ /* 0x000fe20003800000 */
[----:B------:R-:W3:Y:S02]  /*11820*/  S2R R3, SR_TID.X ;  /* 0x0000000000037919 */ /* 0x000ee40000002100 */
[----:B---3--:R-:W-:-:S04]  /*11830*/  LOP3.LUT R3, R3, 0x7f, RZ, 0xc0, !PT ;  /* 0x0000007f03037812 */ /* 0x008fc800078ec0ff */
[----:B------:R-:W-:Y:S01]  /*11840*/  ISETP.NE.AND P1, PT, R3, RZ, PT ;  /* 0x000000ff0300720c */ /* 0x000fe20003f25270 */
[----:B0-----:R-:W-:Y:S01]  /*11850*/  IMAD R0, R4, 0x8, R19 ;  /* 0x0000000804007824 */ /* 0x001fe200078e0213 */
[----:B--2---:R-:W-:-:S04]  /*11860*/  SHF.L.U32 R2, R2, 0x1f, RZ ;  /* 0x0000001f02027819 */ /* 0x004fc800000006ff */
[----:B------:R-:W0:Y:S02]  /*11870*/  SYNCS.PHASECHK.TRANS64.TRYWAIT P0, [R0+URZ+0x28c60], R2 ;  /* 0x028c6002000075a7 */ /* 0x000e24000800017f */
[----:B0-----:R-:W-:Y:S05]  /*11880*/  @!P0 BRA `(.L_x_7501) ;  /* 0x00000054005c8947 */ /* 0x001fea0003800000 */
.L_x_7624:
[----:B------:R-:W-:Y:S05]  /*11890*/  BSYNC B1 ;  /* 0x0000000000017941 */ /* 0x000fea0003800000 */
.L_x_7500:
        /* <DEDUP_REMOVED lines=9> */
.L_x_7503:
[----:B------:R-:W-:Y:S05]  /*11930*/  BSYNC B1 ;  /* 0x0000000000017941 */ /* 0x000fea0003800000 */
.L_x_7502:
        /* <DEDUP_REMOVED lines=13> */
.L_x_7504:
        /* <DEDUP_REMOVED lines=15> */
.L_x_7505:
        /* <DEDUP_REMOVED lines=15> */
.L_x_7506:
        /* <DEDUP_REMOVED lines=15> */
.L_x_7507:
        /* <DEDUP_REMOVED lines=15> */
.L_x_7508:
        /* <DEDUP_REMOVED lines=15> */
.L_x_7509:
        /* <DEDUP_REMOVED lines=15> */
.L_x_7510:
        /* <DEDUP_REMOVED lines=15> */
.L_x_7511:
        /* <DEDUP_REMOVED lines=10> */
.L_x_7499:
[----:B------:R-:W-:Y:S05]  /*12140*/  BSYNC B0 ;  /* 0x0000000000007941 */ /* 0x000fea0003800000 */
.L_x_7498:
[----:B------:R-:W0:Y:S04]  /*12150*/  LDL R4, [R1+0x30] ;  /* 0x0000300001047983 */ /* 0x000e280000100800 */
[----:B------:R-:W2:Y:S01]  /*12160*/  LDL R5, [R1+0x20] ;  /* 0x0000200001057983 */ /* 0x000ea20000100800 */
[----:B------:R-:W-:Y:S01]  /*12170*/  BSSY B0, `(.L_x_7512) ;  /* 0x00002ac000007945 */ /* 0x000fe20003800000 */
[----:B0-----:R-:W-:-:S05]  /*12180*/  VIADD R0, R4, 0xfffffffe ;  /* 0xfffffffe04007836 */ /* 0x001fca0000000000 */
[----:B--2---:R-:W-:-:S13]  /*12190*/  ISETP.GE.AND P0, PT, R0, R5, PT ;  /* 0x000000050000720c */ /* 0x004fda0003f06270 */
[----:B------:R-:W-:Y:S05]  /*121a0*/  @!P0 BRA `(.L_x_7513) ;  /* 0x0000002800a08947 */ /* 0x000fea0003800000 */
[----:B-1----:R-:W2:Y:S04]  /*121b0*/  LDL.LU R7, [R1+0x54] ;  /* 0x0000540001077983 */ /* 0x002ea80000300800 */
        /* <DEDUP_REMOVED lines=48> */
.L_x_7518:
        /* <DEDUP_REMOVED lines=8> */
.L_x_7625:
[----:B------:R-:W-:Y:S05]  /*12540*/  BSYNC B3 ;  /* 0x0000000000037941 */ /* 0x000fea0003800000 */
.L_x_7519:
        /* <DEDUP_REMOVED lines=9> */
.L_x_7522:
[----:B------:R-:W-:Y:S05]  /*125e0*/  BSYNC B3 ;  /* 0x0000000000037941 */ /* 0x000fea0003800000 */
.L_x_7521:
        /* <DEDUP_REMOVED lines=13> */
.L_x_7523:
        /* <DEDUP_REMOVED lines=13> */
.L_x_7626:
[----:B------:R-:W-:Y:S05]  /*12790*/  BSYNC B3 ;  /* 0x0000000000037941 */ /* 0x000fea0003800000 */
.L_x_7524:
        /* <DEDUP_REMOVED lines=11> */
.L_x_7527:
[----:B------:R-:W-:Y:S05]  /*12850*/  BSYNC B3 ;  /* 0x0000000000037941 */ /* 0x000fea0003800000 */
.L_x_7526:
        /* <DEDUP_REMOVED lines=10> */
.L_x_7528:
        /* <DEDUP_REMOVED lines=15> */
.L_x_7529:
        /* <DEDUP_REMOVED lines=15> */
.L_x_7530:
        /* <DEDUP_REMOVED lines=15> */
.L_x_7531:
        /* <DEDUP_REMOVED lines=15> */
.L_x_7532:
        /* <DEDUP_REMOVED lines=15> */
.L_x_7533:
        /* <DEDUP_REMOVED lines=15> */
.L_x_7534:
        /* <DEDUP_REMOVED lines=15> */
.L_x_7535:
        /* <DEDUP_REMOVED lines=10> */
.L_x_7517:
[----:B------:R-:W-:Y:S05]  /*13030*/  BSYNC B1 ;  /* 0x0000000000017941 */ /* 0x000fea0003800000 */
.L_x_7516:
[----:B------:R-:W2:Y:S02]  /*13040*/  LDL.LU R6, [R1+0x30] ;  /* 0x0000300001067983 */ /* 0x000ea40000300800 */
[----:B--2---:R-:W-:-:S07]  /*13050*/  VIADD R0, R6, 0xfffffffd ;  /* 0xfffffffd06007836 */ /* 0x004fce0000000000 */
.L_x_7515:
[----:B------:R-:W-:Y:S05]  /*13060*/  BSYNC B2 ;  /* 0x0000000000027941 */ /* 0x000fea0003800000 */
.L_x_7514:
[----:B------:R-:W-:Y:S01]  /*13070*/  VIADD R5, R5, 0xfffffffe ;  /* 0xfffffffe05057836 */ /* 0x000fe20000000000 */
[----:B------:R-:W-:-:S04]  /*13080*/  LOP3.LUT R4, RZ, R4, RZ, 0x33, !PT ;  /* 0x00000004ff047212 */ /* 0x000fc800078e33ff */
[----:B------:R-:W-:-:S13]  /*13090*/  ISETP.NE.AND P0, PT, R5, R4, PT ;  /* 0x000000040500720c */ /* 0x000fda0003f05270 */
[----:B------:R-:W-:Y:S05]  /*130a0*/  @!P0 BRA `(.L_x_7513) ;  /* 0x0000001800e08947 */ /* 0x000fea0003800000 */
.L_x_7576:
        /* <DEDUP_REMOVED lines=35> */
.L_x_7538:
        /* <DEDUP_REMOVED lines=8> */
.L_x_7627:
[----:B------:R-:W-:Y:S05]  /*13360*/  BSYNC B2 ;  /* 0x0000000000027941 */ /* 0x000fea0003800000 */
.L_x_7539:
        /* <DEDUP_REMOVED lines=9> */
.L_x_7542:
[----:B------:R-:W-:Y:S05]  /*13400*/  BSYNC B2 ;  /* 0x0000000000027941 */ /* 0x000fea0003800000 */
.L_x_7541:
        /* <DEDUP_REMOVED lines=12> */
.L_x_7543:
        /* <DEDUP_REMOVED lines=13> */
.L_x_7628:
[----:B------:R-:W-:Y:S05]  /*135a0*/  BSYNC B2 ;  /* 0x0000000000027941 */ /* 0x000fea0003800000 */
.L_x_7544:
        /* <DEDUP_REMOVED lines=11> */
.L_x_7547:
[----:B------:R-:W-:Y:S05]  /*13660*/  BSYNC B2 ;  /* 0x0000000000027941 */ /* 0x000fea0003800000 */
.L_x_7546:
        /* <DEDUP_REMOVED lines=9> */
.L_x_7548:
        /* <DEDUP_REMOVED lines=15> */
.L_x_7549:
        /* <DEDUP_REMOVED lines=15> */
.L_x_7550:
        /* <DEDUP_REMOVED lines=15> */
.L_x_7551:
        /* <DEDUP_REMOVED lines=15> */
.L_x_7552:
        /* <DEDUP_REMOVED lines=15> */
.L_x_7553:
        /* <DEDUP_REMOVED lines=15> */
.L_x_7554:
        /* <DEDUP_REMOVED lines=15> */
.L_x_7555:
        /* <DEDUP_REMOVED lines=10> */
.L_x_7537:
[----:B------:R-:W-:Y:S05]  /*13e30*/  BSYNC B1 ;  /* 0x0000000000017941 */ /* 0x000fea0003800000 */
.L_x_7536:
        /* <DEDUP_REMOVED lines=35> */
.L_x_7558:
        /* <DEDUP_REMOVED lines=8> */
.L_x_7629:
[----:B------:R-:W-:Y:S05]  /*140f0*/  BSYNC B2 ;  /* 0x0000000000027941 */ /* 0x000fea0003800000 */
.L_x_7559:
        /* <DEDUP_REMOVED lines=9> */
.L_x_7562:
[----:B------:R-:W-:Y:S05]  /*14190*/  BSYNC B2 ;  /* 0x0000000000027941 */ /* 0x000fea0003800000 */
.L_x_7561:
        /* <DEDUP_REMOVED lines=13> */
.L_x_7563:
        /* <DEDUP_REMOVED lines=13> */
.L_x_7630:
[----:B------:R-:W-:Y:S05]  /*14340*/  BSYNC B2 ;  /* 0x0000000000027941 */ /* 0x000fea0003800000 */
.L_x_7564:
        /* <DEDUP_REMOVED lines=11> */
.L_x_7567:
[----:B------:R-:W-:Y:S05]  /*14400*/  BSYNC B2 ;  /* 0x0000000000027941 */ /* 0x000fea0003800000 */
.L_x_7566:
        /* <DEDUP_REMOVED lines=10> */
.L_x_7568:
        /* <DEDUP_REMOVED lines=15> */
.L_x_7569:
        /* <DEDUP_REMOVED lines=15> */
.L_x_7570:
        /* <DEDUP_REMOVED lines=15> */
.L_x_7571:
        /* <DEDUP_REMOVED lines=15> */
.L_x_7572:
        /* <DEDUP_REMOVED lines=15> */
.L_x_7573:
        /* <DEDUP_REMOVED lines=15> */
.L_x_7574:
        /* <DEDUP_REMOVED lines=15> */
.L_x_7575:
        /* <DEDUP_REMOVED lines=10> */
.L_x_7557:
[----:B------:R-:W-:Y:S05]  /*14be0*/  BSYNC B1 ;  /* 0x0000000000017941 */ /* 0x000fea0003800000 */
.L_x_7556:
[----:B------:R-:W2:Y:S01]  /*14bf0*/  LDL R2, [R1+0x20] ;  /* 0x0000200001027983 */ /* 0x000ea20000100800 */
[----:B------:R-:W-:Y:S01]  /*14c00*/  VIADD R0, R0, 0xfffffffe ;  /* 0xfffffffe00007836 */ /* 0x000fe20000000000 */
[----:B--2---:R-:W-:-:S13]  /*14c10*/  ISETP.GT.AND P0, PT, R6, R2, PT ;  /* 0x000000020600720c */ /* 0x004fda0003f04270 */
[----:B------:R-:W-:Y:S05]  /*14c20*/  @P0 BRA `(.L_x_7576) ;  /* 0xffffffe400200947 */ /* 0x000fea000383ffff */
.L_x_7513:
[----:B------:R-:W-:Y:S05]  /*14c30*/  BSYNC B0 ;  /* 0x0000000000007941 */ /* 0x000fea0003800000 */
.L_x_7512:
[----:B------:R-:W2:Y:S04]  /*14c40*/  LDL.LU R4, [R1+0x10] ;  /* 0x0000100001047983 */ /* 0x000ea80000300800 */
[----:B------:R-:W3:Y:S01]  /*14c50*/  LDL.LU R3, [R1+0x14] ;  /* 0x0000140001037983 */ /* 0x000ee20000300800 */
[----:B------:R-:W4:Y:S01]  /*14c60*/  S2R R2, SR_TID.X ;  /* 0x0000000000027919 */ /* 0x000f220000002100 */
[----:B------:R-:W-:Y:S01]  /*14c70*/  BSSY B0, `(.L_x_7577) ;  /* 0x0000016000007945 */ /* 0x000fe20003800000 */
[----:B----4-:R-:W-:-:S04]  /*14c80*/  LOP3.LUT R2, R2, 0x7f, RZ, 0xc0, !PT ;  /* 0x0000007f02027812 */ /* 0x010fc800078ec0ff */
[----:B------:R-:W-:Y:S01]  /*14c90*/  ISETP.NE.AND P1, PT, R2, RZ, PT ;  /* 0x000000ff0200720c */ /* 0x000fe20003f25270 */
[----:B--2---:R-:W-:-:S05]  /*14ca0*/  VIADD R0, R4, 0x1 ;  /* 0x0000000104007836 */ /* 0x004fca0000000000 */
[----:B------:R-:W-:-:S04]  /*14cb0*/  ISETP.NE.AND P0, PT, R0, 0x2, PT ;  /* 0x000000020000780c */ /* 0x000fc80003f05270 */
[----:B------:R-:W-:-:S04]  /*14cc0*/  SEL R2, RZ, 0x1, P0 ;  /* 0x00000001ff027807 */ /* 0x000fc80000000000 */
[----:B---3--:R-:W-:-:S05]  /*14cd0*/  LOP3.LUT R3, R3, R2, RZ, 0x3c, !PT ;  /* 0x0000000203037212 */ /* 0x008fca00078e3cff */
[----:B------:R2:W-:Y:S01]  /*14ce0*/  STL [R1+0x14], R3 ;  /* 0x0000140301007387 */ /* 0x0005e20000100800 */
[----:B------:R-:W-:Y:S05]  /*14cf0*/  @P1 BRA `(.L_x_7578) ;  /* 0x0000000000341947 */ /* 0x000fea0003800000 */
[----:B------:R-:W3:Y:S01]  /*14d00*/  S2R R5, SR_LANEID ;  /* 0x0000000000057919 */ /* 0x000ee20000000000 */
[----:B------:R-:W-:Y:S01]  /*14d10*/  VOTEU.ANY UR4, UPT, PT ;  /* 0x0000000000047886 */ /* 0x000fe200038e0100 */
[----:B--2---:R-:W2:Y:S01]  /*14d20*/  LDC.64 R2, c[0x0][0xc60] ;  /* 0x00031800ff027b82 */ /* 0x004ea20000000a00 */
[----:B------:R-:W3:Y:S02]  /*14d30*/  FLO.U32 R4, UR4 ;  /* 0x0000000400047d00 */ /* 0x000ee400080e0000 */
[----:B---3--:R-:W-:-:S06]  /*14d40*/  ISETP.EQ.U32.AND P1, PT, R4, R5, PT ;  /* 0x000000050400720c */ /* 0x008fcc0003f22070 */
[----:B------:R-:W2:Y:S07]  /*14d50*/  POPC R5, UR4 ;  /* 0x0000000400057d09 */ /* 0x000eae0008000000 */
[----:B--2---:R-:W2:Y:S01]  /*14d60*/  @P1 ATOMG.E.ADD.STRONG.GPU PT, R3, desc[UR40][R2.64], R5 ;  /* 0x00000005020319a8 */ /* 0x004ea200081ee1e8 */
[----:B-1----:R-:W1:Y:S02]  /*14d70*/  S2R R6, SR_LTMASK ;  /* 0x0000000000067919 */ /* 0x002e640000003900 */
[----:B-1----:R-:W-:-:S04]  /*14d80*/  LOP3.LUT R6, R6, UR4, RZ, 0xc0, !PT ;  /* 0x0000000406067c12 */ /* 0x002fc8000f8ec0ff */
[----:B------:R-:W1:Y:S01]  /*14d90*/  POPC R7, R6 ;  /* 0x0000000600077309 */ /* 0x000e620000000000 */
[----:B--2---:R-:W1:Y:S02]  /*14da0*/  SHFL.IDX PT, R4, R3, R4, 0x1f ;  /* 0x00001f0403047589 */ /* 0x004e6400000e0000 */
[----:B-1----:R-:W-:-:S05]  /*14db0*/  IADD3 R2, R4, UR37, R7 ;  /* 0x0000002504027c10 */ /* 0x002fca000fffe007 */
[----:B------:R3:W-:Y:S02]  /*14dc0*/  STL [R1], R2 ;  /* 0x0000000201007387 */ /* 0x0007e40000100800 */
.L_x_7578:
[----:B------:R-:W-:Y:S05]  /*14dd0*/  BSYNC B0 ;  /* 0x0000000000007941 */ /* 0x000fea0003800000 */
.L_x_7577:
[----:B------:R-:W-:-:S05]  /*14de0*/  SEL R0, R0, RZ, P0 ;  /* 0x000000ff00007207 */ /* 0x000fca0000000000 */
[----:B------:R4:W-:Y:S02]  /*14df0*/  STL [R1+0x10], R0 ;  /* 0x0000100001007387 */ /* 0x0009e40000100800 */
.L_x_7480:
[----:B------:R-:W-:Y:S05]  /*14e00*/  BSYNC B7 ;  /* 0x0000000000077941 */ /* 0x000fea0003800000 */
.L_x_7478:
        /* <DEDUP_REMOVED lines=13> */
.L_x_7579:
[----:B------:R-:W5:Y:S01]  /*14ee0*/  S2R R16, SR_TID.X ;  /* 0x0000000000107919 */ /* 0x000f620000002100 */
[----:B------:R-:W-:Y:S01]  /*14ef0*/  UMOV UR4, 0xffffffff ;  /* 0xffffffff00047882 */ /* 0x000fe20000000000 */
[----:B-----5:R-:W-:-:S04]  /*14f00*/  LOP3.LUT R16, R16, 0x1f, RZ, 0xc0, !PT ;  /* 0x0000001f10107812 */ /* 0x020fc800078ec0ff */
[----:B------:R-:W-:Y:S01]  /*14f10*/  ISETP.NE.AND P0, PT, R16, 0x1f, PT ;  /* 0x0000001f1000780c */ /* 0x000fe20003f05270 */
[----:B------:R-:W-:-:S12]  /*14f20*/  BRA.DIV UR4, `(.L_x_7581) ;  /* 0x0000002204407947 */ /* 0x000fd8000b800000 */
[----:B--2---:R-:W2:Y:S01]  /*14f30*/  LDL.LU R3, [R1] ;  /* 0x0000000001037983 */ /* 0x004ea20000300800 */
[----:B------:R-:W-:-:S03]  /*14f40*/  ULDC UR4, c[0x0][0xc3c] ;  /* 0x00030f0000047ab9 */ /* 0x000fc60000000800 */
[----:B01----:R-:W4:Y:S01]  /*14f50*/  LDL R8, [R1+0xc] ;  /* 0x00000c0001087983 */ /* 0x003f220000100800 */
[----:B--2---:R-:W-:Y:S02]  /*14f60*/  IMAD.MOV.U32 R10, RZ, RZ, R3 ;  /* 0x000000ffff0a7224 */ /* 0x004fe400078e0003 */
[----:B----4-:R-:W-:-:S05]  /*14f70*/  IMAD.IADD R0, R8, 0x1, R16 ;  /* 0x0000000108007824 */ /* 0x010fca00078e0210 */
[----:B------:R-:W-:-:S13]  /*14f80*/  ISETP.GE.OR P1, PT, R0, UR4, !P0 ;  /* 0x0000000400007c0c */ /* 0x000fda000c726670 */
[----:B---3--:R-:W0:Y:S08]  /*14f90*/  @!P1 LDC.64 R2, c[0x0][0xc80] ;  /* 0x00032000ff029b82 */ /* 0x008e300000000a00 */
        /* <DEDUP_REMOVED lines=34> */
.L_x_7640:
[----:B------:R-:W-:Y:S02]  /*151c0*/  ULDC UR4, c[0x0][0xc38] ;  /* 0x00030e0000047ab9 */ /* 0x000fe40000000800 */
[----:B------:R-:W-:-:S04]  /*151d0*/  IMAD.U32 R8, RZ, RZ, UR4 ;  /* 0x00000004ff087e24 */ /* 0x000fc8000f8e00ff */
[----:B-1----:R-:W-:-:S04]  /*151e0*/  IMAD R9, R14, R8, RZ ;  /* 0x000000080e097224 */ /* 0x002fc800078e02ff */
[----:B------:R-:W-:-:S05]  /*151f0*/  IMAD.IADD R0, R0, 0x1, R9 ;  /* 0x0000000100007824 */ /* 0x000fca00078e0209 */
[----:B------:R-:W-:-:S13]  /*15200*/  ISETP.GT.AND P6, PT, R0, R4, PT ;  /* 0x000000040000720c */ /* 0x000fda0003fc4270 */
[----:B------:R-:W-:Y:S05]  /*15210*/  @P6 BRA `(.L_x_7582) ;  /* 0x0000000000ac6947 */ /* 0x000fea0003800000 */
.L_x_7585:
        /* <DEDUP_REMOVED lines=37> */
.L_x_7648:
[----:B------:R-:W-:Y:S02]  /*15470*/  ULDC UR4, c[0x0][0xc38] ;  /* 0x00030e0000047ab9 */ /* 0x000fe40000000800 */
[----:B------:R-:W-:-:S04]  /*15480*/  IMAD.U32 R8, RZ, RZ, UR4 ;  /* 0x00000004ff087e24 */ /* 0x000fc8000f8e00ff */
[----:B-1----:R-:W-:-:S04]  /*15490*/  IMAD R9, R14, R8, RZ ;  /* 0x000000080e097224 */ /* 0x002fc800078e02ff */
[----:B------:R-:W-:-:S05]  /*154a0*/  IMAD.IADD R0, R9, 0x1, R0 ;  /* 0x0000000109007824 */ /* 0x000fca00078e0200 */
[----:B------:R-:W-:-:S13]  /*154b0*/  ISETP.GT.AND P6, PT, R0, R4, PT ;  /* 0x000000040000720c */ /* 0x000fda0003fc4270 */
[----:B------:R-:W-:Y:S05]  /*154c0*/  @!P6 BRA `(.L_x_7585) ;  /* 0xfffffffc0054e947 */ /* 0x000fea000383ffff */
.L_x_7582:
        /* <DEDUP_REMOVED lines=12> */
.L_x_7653:
[----:B------:R-:W-:-:S13]  /*15590*/  ISETP.NE.AND P0, PT, R3, RZ, PT ;  /* 0x000000ff0300720c */ /* 0x000fda0003f05270 */
[----:B------:R-:W-:Y:S05]  /*155a0*/  @!P0 BRA `(.L_x_7587) ;  /* 0x0000000000108947 */ /* 0x000fea0003800000 */
[----:B------:R-:W-:Y:S01]  /*155b0*/  UMOV UR4, 0xffffffff ;  /* 0xffffffff00047882 */ /* 0x000fe20000000000 */
[----:B------:R-:W-:Y:S02]  /*155c0*/  VIADD R12, R10, 0xffffffff ;  /* 0xffffffff0a0c7836 */ /* 0x000fe40000000000 */
[----:B------:R-:W-:Y:S05]  /*155d0*/  BRA.DIV UR4, `(.L_x_7588) ;  /* 0x0000002604047947 */ /* 0x000fea000b800000 */
[----:B------:R1:W2:Y:S02]  /*155e0*/  SHFL.IDX PT, R6, R2, R12, 0x1f ;  /* 0x00001f0c02067589 */ /* 0x0002a400000e0000 */
.L_x_7587:
[----:B--2---:R-:W-:Y:S01]  /*155f0*/  IMAD R3, R6, R8, R9 ;  /* 0x0000000806037224 */ /* 0x004fe200078e0209 */
[----:B------:R-:W-:-:S03]  /*15600*/  ISETP.NE.AND P0, PT, R7, 0x1, PT ;  /* 0x000000010700780c */ /* 0x000fc60003f05270 */
[----:B------:R-:W-:Y:S01]  /*15610*/  IMAD.IADD R4, R4, 0x1, -R3 ;  /* 0x0000000104047824 */ /* 0x000fe200078e0a03 */
[----:B------:R2:W-:Y:S09]  /*15620*/  STL [R1], R3 ;  /* 0x0000000301007387 */ /* 0x0005f20000100800 */
[----:B------:R-:W-:Y:S05]  /*15630*/  @!P0 BRA `(.L_x_7589) ;  /* 0x0000000000e48947 */ /* 0x000fea0003800000 */
[----:B0--3--:R-:W-:-:S04]  /*15640*/  IABS R5, R0 ;  /* 0x0000000000057213 */ /* 0x009fc80000000000 */
[----:B------:R-:W0:Y:S08]  /*15650*/  I2F.RP R6, R5 ;  /* 0x0000000500067306 */ /* 0x000e300000209400 */
[----:B0-----:R-:W0:Y:S02]  /*15660*/  MUFU.RCP R6, R6 ;  /* 0x0000000600067308 */ /* 0x001e240000001000 */
[----:B0-----:R-:W-:-:S06]  /*15670*/  VIADD R9, R6, 0xffffffe ;  /* 0x0ffffffe06097836 */ /* 0x001fcc0000000000 */
[----:B--2---:R-:W1:Y:S02]  /*15680*/  F2I.FTZ.U32.TRUNC.NTZ R3, R9 ;  /* 0x0000000900037305 */ /* 0x004e64000021f000 */
        /* <DEDUP_REMOVED lines=52> */
.L_x_7589:
[----:B0--3--:R-:W3:Y:S01]  /*159d0*/  LDL R5, [R1+0xc] ;  /* 0x00000c0001057983 */ /* 0x009ee20000100800 */
[----:B-12---:R-:W3:Y:S02]  /*159e0*/  LDC.64 R2, c[0x0][0xc90] ;  /* 0x00032400ff027b82 */ /* 0x006ee40000000a00 */
        /* <DEDUP_REMOVED lines=61> */
.L_x_7590:
[----:B0-----:R-:W-:-:S05]  /*15dc0*/  LOP3.LUT R3, RZ, R4, RZ, 0x33, !PT ;  /* 0x00000004ff037212 */ /* 0x001fca00078e33ff */
[----:B------:R-:W-:-:S05]  /*15dd0*/  IMAD.IADD R0, R0, 0x1, R3 ;  /* 0x0000000100007824 */ /* 0x000fca00078e0203 */
[----:B------:R2:W-:Y:S01]  /*15de0*/  STL [R1+0x4], R0 ;  /* 0x0000040001007387 */ /* 0x0005e20000100800 */
[----:B------:R-:W-:Y:S05]  /*15df0*/  BRA `(.L_x_7591) ;  /* 0x0000000000287947 */ /* 0x000fea0003800000 */
.L_x_7583:
        /* <DEDUP_REMOVED lines=10> */
.L_x_7591:
[----:B0-----:R-:W3:Y:S04]  /*15ea0*/  LDL R3, [R1+0x8] ;  /* 0x0000080001037983 */ /* 0x001ee80000100800 */
[----:B-1----:R-:W4:Y:S04]  /*15eb0*/  LDL R2, [R1+0xc] ;  /* 0x00000c0001027983 */ /* 0x002f280000100800 */
        /* <DEDUP_REMOVED lines=14> */
.L_x_7580:
[----:B----4-:R-:W4:Y:S01]  /*15fa0*/  LDL R0, [R1+0xc] ;  /* 0x00000c0001007983 */ /* 0x010f220000100800 */
[----:B------:R-:W-:Y:S02]  /*15fb0*/  ULDC UR4, c[0x0][0xc3c] ;  /* 0x00030f0000047ab9 */ /* 0x000fe40000000800 */
[----:B----4-:R-:W-:-:S13]  /*15fc0*/  ISETP.GE.AND P0, PT, R0, UR4, PT ;  /* 0x0000000400007c0c */ /* 0x010fda000bf06270 */
[----:B------:R-:W-:Y:S05]  /*15fd0*/  @!P0 BRA `(.L_x_7592) ;  /* 0xffffff98007c8947 */ /* 0x000fea000383ffff */
[----:B------:R-:W-:Y:S05]  /*15fe0*/  BSYNC B8 ;  /* 0x0000000000087941 */ /* 0x000fea0003800000 */
.L_x_7472:
[----:B---3--:R-:W3:Y:S01]  /*15ff0*/  LDL.LU R0, [R1+0x50] ;  /* 0x0000500001007983 */ /* 0x008ee20000300800 */
[----:B------:R-:W-:Y:S01]  /*16000*/  BSSY B0, `(.L_x_7593) ;  /* 0x000000b000007945 */ /* 0x000fe20003800000 */
[----:B01----:R-:W0:Y:S01]  /*16010*/  S2R R5, SR_CgaCtaId ;  /* 0x0000000000057919 */ /* 0x003e220000008800 */
[----:B---3--:R-:W-:-:S05]  /*16020*/  VIADD R0, R0, 0x1 ;  /* 0x0000000100007836 */ /* 0x008fca0000000000 */
[----:B------:R-:W-:-:S04]  /*16030*/  LEA.HI R2, R0, R0, RZ, 0x1 ;  /* 0x0000000000027211 */ /* 0x000fc800078f08ff */
[----:B--2---:R-:W-:-:S05]  /*16040*/  LOP3.LUT R3, R2, 0xfffffffe, RZ, 0xc0, !PT ;  /* 0xfffffffe02037812 */ /* 0x004fca00078ec0ff */
[----:B------:R-:W-:Y:S01]  /*16050*/  IMAD.IADD R3, R0, 0x1, -R3 ;  /* 0x0000000100037824 */ /* 0x000fe200078e0a03 */
[----:B------:R-:W-:-:S04]  /*16060*/  MOV R0, 0x400 ;  /* 0x0000040000007802 */ /* 0x000fc80000000f00 */
[----:B0-----:R-:W-:Y:S02]  /*16070*/  LEA R0, R5, R0, 0x18 ;  /* 0x0000000005007211 */ /* 0x001fe400078ec0ff */
[----:B------:R-:W-:-:S04]  /*16080*/  SHF.L.U32 R3, R3, 0x1f, RZ ;  /* 0x0000001f03037819 */ /* 0x000fc800000006ff */
[----:B------:R-:W0:Y:S02]  /*16090*/  SYNCS.PHASECHK.TRANS64.TRYWAIT P0, [R0+URZ+0x28c20], R3 ;  /* 0x028c2003000075a7 */ /* 0x000e24000800017f */
[----:B0-----:R-:W-:Y:S05]  /*160a0*/  @!P0 BRA `(.L_x_7594) ;  /* 0x0000001800788947 */ /* 0x001fea0003800000 */
.L_x_7656:
[----:B------:R-:W-:Y:S05]  /*160b0*/  BSYNC B0 ;  /* 0x0000000000007941 */ /* 0x000fea0003800000 */
.L_x_7593:
[----:B------:R-:W-:-:S03]  /*160c0*/  UMOV UR4, 0xffffffff ;  /* 0xffffffff00047882 */ /* 0x000fc60000000000 */
[----:B------:R-:W-:Y:S05]  /*160d0*/  BRA.DIV UR4, `(.L_x_7595) ;  /* 0x0000001a04807947 */ /* 0x000fea000b800000 */
[----:B------:R-:W1:Y:S02]  /*160e0*/  S2R R2, SR_TID.X ;  /* 0x0000000000027919 */ /* 0x000e640000002100 */
[----:B-1----:R-:W-:-:S04]  /*160f0*/  SHF.R.U32.HI R2, RZ, 0x5, R2 ;  /* 0x00000005ff027819 */ /* 0x002fc80000011602 */
[----:B------:R-:W-:-:S05]  /*16100*/  LOP3.LUT R2, R2, 0x3, RZ, 0xc0, !PT ;  /* 0x0000000302027812 */ /* 0x000fca00078ec0ff */
[----:B------:R1:W2:Y:S02]  /*16110*/  SHFL.IDX PT, R14, R2, RZ, 0x1f ;  /* 0x00001fff020e7589 */ /* 0x0002a400000e0000 */
.L_x_7659:
[----:B--2---:R-:W-:Y:S01]  /*16120*/  ISETP.NE.AND P0, PT, R14, RZ, PT ;  /* 0x000000ff0e00720c */ /* 0x004fe20003f05270 */
[----:B------:R-:W-:-:S12]  /*16130*/  BSSY B0, `(.L_x_7596) ;  /* 0x0000027000007945 */ /* 0x000fd80003800000 */
[----:B------:R-:W-:Y:S05]  /*16140*/  @P0 BRA `(.L_x_7597) ;  /* 0x0000000000940947 */ /* 0x000fea0003800000 */
[----:B------:R-:W-:-:S03]  /*16150*/  UMOV UR4, 0xffffffff ;  /* 0xffffffff00047882 */ /* 0x000fc60000000000 */
[----:B------:R-:W-:Y:S05]  /*16160*/  BRA.DIV UR4, `(.L_x_7598) ;  /* 0x0000001a04907947 */ /* 0x000fea000b800000 */
[----:B------:R-:W-:-:S13]  /*16170*/  ELECT P6, URZ, PT ;  /* 0x00000000003f782f */ /* 0x000fda00038c0000 */
.L_x_7662:
[----:B------:R-:W-:Y:S05]  /*16180*/  @!P6 BRA `(.L_x_7597) ;  /* 0x000000000084e947 */ /* 0x000fea0003800000 */
[----:B------:R-:W-:-:S06]  /*16190*/  ULOP3.LUT UR4, UR36, 0x2, URZ, 0xfc, !UPT ;  /* 0x0000000224047892 */ /* 0x000fcc000f8efc3f */
[----:B-1----:R-:W-:-:S05]  /*161a0*/  IMAD.U32 R2, RZ, RZ, UR4 ;  /* 0x00000004ff027e24 */ /* 0x002fca000f8e00ff */
[----:B------:R-:W-:-:S13]  /*161b0*/  ISETP.NE.AND P2, PT, R2, 0x3, PT ;  /* 0x000000030200780c */ /* 0x000fda0003f45270 */
[----:B------:R-:W-:Y:S05]  /*161c0*/  @!P2 BRA `(.L_x_7599) ;  /* 0x000000000004a947 */ /* 0x000fea0003800000 */
[----:B------:R-:W-:Y:S01]  /*161d0*/  BPT.TRAP 0x1 ;  /* 0x000000040000795c */ /* 0x000fe20000300000 */
.L_x_7599:
        /* <DEDUP_REMOVED lines=14> */
.L_x_7663:
[----:B------:R-:W1:Y:S02]  /*162c0*/  SYNCS.PHASECHK.TRANS64.TRYWAIT P0, [R7+URZ], R2 ;  /* 0x00000002070075a7 */ /* 0x000e64000800017f */
[----:B-1----:R-:W-:Y:S05]  /*162d0*/  @!P0 BRA `(.L_x_7601) ;  /* 0x0000001800688947 */ /* 0x002fea0003800000 */
.L_x_7664:
[----:B------:R-:W-:Y:S05]  /*162e0*/  @!P2 BRA `(.L_x_7602) ;  /* 0x000000000004a947 */ /* 0x000fea0003800000 */
[----:B------:R-:W-:Y:S01]  /*162f0*/  BPT.TRAP 0x1 ;  /* 0x000000040000795c */ /* 0x000fe20000300000 */
.L_x_7602:
[----:B------:R-:W2:Y:S01]  /*16300*/  LDL.LU R4, [R1+0x10] ;  /* 0x0000100001047983 */ /* 0x000ea20000300800 */
[----:B------:R-:W-:-:S04]  /*16310*/  VIADD R0, R0, 0x28c60 ;  /* 0x00028c6000007836 */ /* 0x000fc80000000000 */
[----:B--2---:R-:W-:-:S04]  /*16320*/  IMAD R4, R4, 0x8, R0 ;  /* 0x0000000804047824 */ /* 0x004fc800078e0200 */
[----:B------:R-:W2:Y:S02]  /*16330*/  SYNCS.PHASECHK.TRANS64.TRYWAIT P0, [R4+URZ], R5 ;  /* 0x00000005040075a7 */ /* 0x000ea4000800017f */
[----:B--2---:R-:W-:Y:S05]  /*16340*/  @!P0 BRA `(.L_x_7603) ;  /* 0x0000001800608947 */ /* 0x004fea0003800000 */
.L_x_7665:
[----:B------:R-:W-:-:S07]  /*16350*/  IMAD R3, R3, 0x8, R0 ;  /* 0x0000000803037824 */ /* 0x000fce00078e0200 */
.L_x_7604:
[----:B---3--:R3:W4:Y:S02]  /*16360*/  SYNCS.PHASECHK.TRANS64.TRYWAIT P0, [R3+URZ], R2 ;  /* 0x00000002030075a7 */ /* 0x008724000800017f */
[----:B----4-:R-:W-:Y:S05]  /*16370*/  @!P0 NANOSLEEP.SYNCS 0x989680 ;  /* 0x009896800000895d */ /* 0x010fea0003900000 */
[----:B------:R-:W4:Y:S02]  /*16380*/  @!P0 SYNCS.PHASECHK.TRANS64 P0, [R3+URZ], R2 ;  /* 0x00000002030085a7 */ /* 0x000f24000800007f */
[----:B----4-:R-:W-:Y:S05]  /*16390*/  @!P0 BRA `(.L_x_7604) ;  /* 0xfffffffc00f08947 */ /* 0x010fea000383ffff */
.L_x_7597:
[----:B------:R-:W-:Y:S05]  /*163a0*/  BSYNC B0 ;  /* 0x0000000000007941 */ /* 0x000fea0003800000 */
.L_x_7596:
[----:B------:R-:W-:Y:S05]  /*163b0*/  EXIT ;  /* 0x000000000000794d */ /* 0x000fea0003800000 */
.L_x_7409:
[----:B0-----:R-:W-:-:S04]  /*163c0*/  IMAD.U32 R3, RZ, RZ, UR23 ;  /* 0x00000017ff037e24 */ /* 0x001fc8000f8e00ff */
[----:B------:R0:W1:Y:S03]  /*163d0*/  SYNCS.PHASECHK.TRANS64.TRYWAIT P1, [R3+URZ+0x28c50], R0 ;  /* 0x028c5000030075a7 */ /* 0x000066000802017f */
[----:B-1----:R-:W-:Y:S05]  /*163e0*/  @!P1 NANOSLEEP.SYNCS 0x989680 ;  /* 0x009896800000995d */ /* 0x002fea0003900000 */
[----:B------:R-:W1:Y:S02]  /*163f0*/  @!P1 SYNCS.PHASECHK.TRANS64 P1, [R3+URZ+0x28c50], R0 ;  /* 0x028c5000030095a7 */ /* 0x000e64000802007f */
[----:B-1----:R-:W-:Y:S05]  /*16400*/  @!P1 BRA `(.L_x_7409) ;  /* 0xfffffffc00ec9947 */ /* 0x002fea000383ffff */
[----:B------:R-:W-:Y:S05]  /*16410*/  BRA `(.L_x_7605) ;  /* 0xfffffebc00ac7947 */ /* 0x000fea000383ffff */
.L_x_7414:
[----:B-1----:R-:W-:-:S04]  /*16420*/  IMAD.U32 R3, RZ, RZ, UR23 ;  /* 0x00000017ff037e24 */ /* 0x002fc8000f8e00ff */
[----:B------:R1:W2:Y:S03]  /*16430*/  SYNCS.PHASECHK.TRANS64.TRYWAIT P1, [R3+URZ+0x28c50], R0 ;  /* 0x028c5000030075a7 */ /* 0x0002a6000802017f */
[----:B--2---:R-:W-:Y:S05]  /*16440*/  @!P1 NANOSLEEP.SYNCS 0x989680 ;  /* 0x009896800000995d */ /* 0x004fea0003900000 */
[----:B------:R-:W2:Y:S02]  /*16450*/  @!P1 SYNCS.PHASECHK.TRANS64 P1, [R3+URZ+0x28c50], R0 ;  /* 0x028c5000030095a7 */ /* 0x000ea4000802007f */
[----:B--2---:R-:W-:Y:S05]  /*16460*/  @!P1 BRA `(.L_x_7414) ;  /* 0xfffffffc00ec9947 */ /* 0x004fea000383ffff */
[----:B------:R-:W-:Y:S05]  /*16470*/  BRA `(.L_x_7413) ;  /* 0xfffffec800b07947 */ /* 0x000fea000383ffff */
.L_x_7418:
[----:B0-----:R-:W-:-:S04]  /*16480*/  IMAD.U32 R3, RZ, RZ, UR46 ;  /* 0x0000002eff037e24 */ /* 0x001fc8000f8e00ff */
[----:B------:R0:W1:Y:S03]  /*16490*/  SYNCS.PHASECHK.TRANS64.TRYWAIT P1, [R3+URZ+0x28c00], R0 ;  /* 0x028c0000030075a7 */ /* 0x000066000802017f */
[----:B-1----:R-:W-:Y:S05]  /*164a0*/  @!P1 NANOSLEEP.SYNCS 0x989680 ;  /* 0x009896800000995d */ /* 0x002fea0003900000 */
[----:B------:R-:W1:Y:S02]  /*164b0*/  @!P1 SYNCS.PHASECHK.TRANS64 P1, [R3+URZ+0x28c00], R0 ;  /* 0x028c0000030095a7 */ /* 0x000e64000802007f */
[----:B-1----:R-:W-:Y:S05]  /*164c0*/  @!P1 BRA `(.L_x_7418) ;  /* 0xfffffffc00ec9947 */ /* 0x002fea000383ffff */
[----:B------:R-:W-:Y:S05]  /*164d0*/  BRA `(.L_x_7606) ;  /* 0xfffffedc00f87947 */ /* 0x000fea000383ffff */
.L_x_7422:
[----:B--2---:R2:W3:Y:S02]  /*164e0*/  SYNCS.PHASECHK.TRANS64.TRYWAIT P1, [R7+URZ+0x28c30], R8 ;  /* 0x028c3008070075a7 */ /* 0x0044e4000802017f */
[----:B---3--:R-:W-:Y:S05]  /*164f0*/  @!P1 NANOSLEEP.SYNCS 0x989680 ;  /* 0x009896800000995d */ /* 0x008fea0003900000 */
[----:B------:R-:W3:Y:S02]  /*16500*/  @!P1 SYNCS.PHASECHK.TRANS64 P1, [R7+URZ+0x28c30], R8 ;  /* 0x028c3008070095a7 */ /* 0x000ee4000802007f */
[----:B---3--:R-:W-:Y:S05]  /*16510*/  @!P1 BRA `(.L_x_7422) ;  /* 0xfffffffc00f09947 */ /* 0x008fea000383ffff */
[----:B------:R-:W-:Y:S05]  /*16520*/  BRA `(.L_x_7421) ;  /* 0xfffffee000147947 */ /* 0x000fea000383ffff */
.L_x_7426:
[----:B---3--:R3:W4:Y:S02]  /*16530*/  SYNCS.PHASECHK.TRANS64.TRYWAIT P2, [R7+URZ+0x28c50], R8 ;  /* 0x028c5008070075a7 */ /* 0x008724000804017f */
[----:B----4-:R-:W-:Y:S05]  /*16540*/  @!P2 NANOSLEEP.SYNCS 0x989680 ;  /* 0x009896800000a95d */ /* 0x010fea0003900000 */
[----:B------:R-:W4:Y:S02]  /*16550*/  @!P2 SYNCS.PHASECHK.TRANS64 P2, [R7+URZ+0x28c50], R8 ;  /* 0x028c50080700a5a7 */ /* 0x000f24000804007f */
[----:B----4-:R-:W-:Y:S05]  /*16560*/  @!P2 BRA `(.L_x_7426) ;  /* 0xfffffffc00f0a947 */ /* 0x010fea000383ffff */
[----:B------:R-:W-:Y:S05]  /*16570*/  BRA `(.L_x_7425) ;  /* 0xfffffef000a47947 */ /* 0x000fea000383ffff */
.L_x_7431:
[----:B--2---:R-:W-:-:S04]  /*16580*/  IMAD.U32 R0, RZ, RZ, UR24 ;  /* 0x00000018ff007e24 */ /* 0x004fc8000f8e00ff */
[----:B------:R2:W3:Y:S03]  /*16590*/  SYNCS.PHASECHK.TRANS64.TRYWAIT P2, [R0+URZ+0x28c30], R7 ;  /* 0x028c3007000075a7 */ /* 0x0004e6000804017f */
[----:B---3--:R-:W-:Y:S05]  /*165a0*/  @!P2 NANOSLEEP.SYNCS 0x989680 ;  /* 0x009896800000a95d */ /* 0x008fea0003900000 */
[----:B------:R-:W3:Y:S02]  /*165b0*/  @!P2 SYNCS.PHASECHK.TRANS64 P2, [R0+URZ+0x28c30], R7 ;  /* 0x028c30070000a5a7 */ /* 0x000ee4000804007f */
[----:B---3--:R-:W-:Y:S05]  /*165c0*/  @!P2 BRA `(.L_x_7431) ;  /* 0xfffffffc00eca947 */ /* 0x008fea000383ffff */
[----:B------:R-:W-:Y:S05]  /*165d0*/  BRA `(.L_x_7430) ;  /* 0xfffffef400a87947 */ /* 0x000fea000383ffff */
.L_x_7435:
[----:B---3--:R3:W4:Y:S02]  /*165e0*/  SYNCS.PHASECHK.TRANS64.TRYWAIT P2, [R10+URZ+0x28c50], R7 ;  /* 0x028c50070a0075a7 */ /* 0x008724000804017f */
[----:B----4-:R-:W-:Y:S05]  /*165f0*/  @!P2 NANOSLEEP.SYNCS 0x989680 ;  /* 0x009896800000a95d */ /* 0x010fea0003900000 */
[----:B------:R-:W4:Y:S02]  /*16600*/  @!P2 SYNCS.PHASECHK.TRANS64 P2, [R10+URZ+0x28c50], R7 ;  /* 0x028c50070a00a5a7 */ /* 0x000f24000804007f */
[----:B----4-:R-:W-:Y:S05]  /*16610*/  @!P2 BRA `(.L_x_7435) ;  /* 0xfffffffc00f0a947 */ /* 0x010fea000383ffff */
[----:B------:R-:W-:Y:S05]  /*16620*/  BRA `(.L_x_7434) ;  /* 0xffffff10006c7947 */ /* 0x000fea000383ffff */
.L_x_7441:
[----:B-1----:R-:W-:-:S04]  /*16630*/  IMAD.U32 R0, RZ, RZ, UR23 ;  /* 0x00000017ff007e24 */ /* 0x002fc8000f8e00ff */
[----:B------:R1:W4:Y:S03]  /*16640*/  SYNCS.PHASECHK.TRANS64.TRYWAIT P2, [R0+URZ+0x28c30], R7 ;  /* 0x028c3007000075a7 */ /* 0x000326000804017f */
[----:B----4-:R-:W-:Y:S05]  /*16650*/  @!P2 NANOSLEEP.SYNCS 0x989680 ;  /* 0x009896800000a95d */ /* 0x010fea0003900000 */
[----:B------:R-:W4:Y:S02]  /*16660*/  @!P2 SYNCS.PHASECHK.TRANS64 P2, [R0+URZ+0x28c30], R7 ;  /* 0x028c30070000a5a7 */ /* 0x000f24000804007f */
[----:B----4-:R-:W-:Y:S05]  /*16670*/  @!P2 BRA `(.L_x_7441) ;  /* 0xfffffffc00eca947 */ /* 0x010fea000383ffff */
[----:B------:R-:W-:Y:S05]  /*16680*/  BRA `(.L_x_7440) ;  /* 0xffffff1400587947 */ /* 0x000fea000383ffff */
.L_x_7445:
[----:B--2---:R2:W3:Y:S02]  /*16690*/  SYNCS.PHASECHK.TRANS64.TRYWAIT P2, [R10+URZ+0x28c50], R7 ;  /* 0x028c50070a0075a7 */ /* 0x0044e4000804017f */
[----:B---3--:R-:W-:Y:S05]  /*166a0*/  @!P2 NANOSLEEP.SYNCS 0x989680 ;  /* 0x009896800000a95d */ /* 0x008fea0003900000 */
[----:B------:R-:W3:Y:S02]  /*166b0*/  @!P2 SYNCS.PHASECHK.TRANS64 P2, [R10+URZ+0x28c50], R7 ;  /* 0x028c50070a00a5a7 */ /* 0x000ee4000804007f */
[----:B---3--:R-:W-:Y:S05]  /*166c0*/  @!P2 BRA `(.L_x_7445) ;  /* 0xfffffffc00f0a947 */ /* 0x008fea000383ffff */
[----:B------:R-:W-:Y:S05]  /*166d0*/  BRA `(.L_x_7444) ;  /* 0xffffff2800787947 */ /* 0x000fea000383ffff */
.L_x_7486:
        /* <DEDUP_REMOVED lines=11> */
.L_x_7608:
[----:B------:R-:W-:Y:S05]  /*16790*/  BSYNC B0 ;  /* 0x0000000000007941 */ /* 0x000fea0003800000 */
.L_x_7607:
[----:B------:R-:W-:Y:S05]  /*167a0*/  BRA `(.L_x_7609) ;  /* 0xffffffa000647947 */ /* 0x000fea000383ffff */
.L_x_7488:
[----:B------:R-:W-:Y:S01]  /*167b0*/  BSSY B0, `(.L_x_7610) ;  /* 0x0000006000007945 */ /* 0x000fe20003800000 */
[----:B------:R-:W-:-:S07]  /*167c0*/  IMAD.MOV.U32 R15, RZ, RZ, -0x1 ;  /* 0xffffffffff0f7424 */ /* 0x000fce00078e00ff */
[----:B0-2---:R-:W-:Y:S05]  /*167d0*/  WARPSYNC.COLLECTIVE R15, `(.L_x_7611) ;  /* 0x000000000f0c7348 */ /* 0x005fea0003c00000 */
[----:B------:R-:W-:Y:S02]  /*167e0*/  ELECT P6, UR62, PT ;  /* 0x00000000003e782f */ /* 0x000fe400038c0000 */
[----:B------:R-:W-:Y:S01]  /*167f0*/  MOV R14, UR62 ;  /* 0x0000003e000e7c02 */ /* 0x000fe20008000f00 */
[----:B0-2---:R-:W-:Y:S10]  /*16800*/  ENDCOLLECTIVE ;  /* 0x000000000000791b */ /* 0x005ff40003800000 */
.L_x_7611:
[----:B------:R-:W-:Y:S05]  /*16810*/  BSYNC B0 ;  /* 0x0000000000007941 */ /* 0x000fea0003800000 */
.L_x_7610:
[----:B------:R-:W-:Y:S05]  /*16820*/  BRA `(.L_x_7612) ;  /* 0xffffffa000687947 */ /* 0x000fea000383ffff */
.L_x_7490:
[----:B-1----:R1:W3:Y:S02]  /*16830*/  SYNCS.PHASECHK.TRANS64.TRYWAIT P0, [R0+URZ+0x28c40], R2 ;  /* 0x028c4002000075a7 */ /* 0x0022e4000800017f */
[----:B---3--:R-:W-:Y:S05]  /*16840*/  @!P0 NANOSLEEP.SYNCS 0x989680 ;  /* 0x009896800000895d */ /* 0x008fea0003900000 */
[----:B------:R-:W3:Y:S02]  /*16850*/  @!P0 SYNCS.PHASECHK.TRANS64 P0, [R0+URZ+0x28c40], R2 ;  /* 0x028c4002000085a7 */ /* 0x000ee4000800007f */
[----:B---3--:R-:W-:Y:S05]  /*16860*/  @!P0 BRA `(.L_x_7490) ;  /* 0xfffffffc00f08947 */ /* 0x008fea000383ffff */
[----:B------:R-:W-:Y:S05]  /*16870*/  BRA `(.L_x_7613) ;  /* 0xffffffa000cc7947 */ /* 0x000fea000383ffff */
.L_x_7494:
        /* <DEDUP_REMOVED lines=15> */
.L_x_7614:
[----:B------:R-:W-:Y:S02]  /*16970*/  IMAD.MOV.U32 R13, RZ, RZ, R4 ;  /* 0x000000ffff0d7224 */ /* 0x000fe400078e0004 */
[----:B------:R-:W-:-:S07]  /*16980*/  IMAD.MOV.U32 R6, RZ, RZ, R14 ;  /* 0x000000ffff067224 */ /* 0x000fce00078e000e */
[----:B------:R-:W-:Y:S05]  /*16990*/  WARPSYNC.COLLECTIVE R15, `(.L_x_7615) ;  /* 0x000000000f087348 */ /* 0x000fea0003c00000 */
[----:B------:R0:W1:Y:S02]  /*169a0*/  SHFL.IDX P6, R14, R13, R12, R11 ;  /* 0x0000000c0d0e7389 */ /* 0x00006400000c000b */
[----:B01----:R-:W-:Y:S01]  /*169b0*/  ENDCOLLECTIVE ;  /* 0x000000000000791b */ /* 0x003fe20003800000 */
.L_x_7615:
[----:B------:R-:W-:Y:S02]  /*169c0*/  IMAD.MOV.U32 R13, RZ, RZ, R0 ;  /* 0x000000ffff0d7224 */ /* 0x000fe400078e0000 */
[----:B------:R-:W-:Y:S02]  /*169d0*/  IMAD.MOV.U32 R12, RZ, RZ, 0x1 ;  /* 0x00000001ff0c7424 */ /* 0x000fe400078e00ff */
[----:B------:R-:W-:-:S07]  /*169e0*/  IMAD.MOV.U32 R7, RZ, RZ, R14 ;  /* 0x000000ffff077224 */ /* 0x000fce00078e000e */
[----:B------:R-:W-:Y:S05]  /*169f0*/  WARPSYNC.COLLECTIVE R15, `(.L_x_7616) ;  /* 0x000000000f087348 */ /* 0x000fea0003c00000 */
[----:B------:R0:W1:Y:S02]  /*16a00*/  SHFL.IDX P6, R14, R13, R12, R11 ;  /* 0x0000000c0d0e7389 */ /* 0x00006400000c000b */
[----:B01----:R-:W-:Y:S01]  /*16a10*/  ENDCOLLECTIVE ;  /* 0x000000000000791b */ /* 0x003fe20003800000 */
.L_x_7616:
        /* <DEDUP_REMOVED lines=15> */
.L_x_7617:
[----:B------:R-:W-:Y:S02]  /*16b10*/  IMAD.MOV.U32 R13, RZ, RZ, R0 ;  /* 0x000000ffff0d7224 */ /* 0x000fe400078e0000 */
[----:B------:R-:W-:Y:S02]  /*16b20*/  IMAD.MOV.U32 R12, RZ, RZ, 0x2 ;  /* 0x00000002ff0c7424 */ /* 0x000fe400078e00ff */
[----:B------:R-:W-:-:S07]  /*16b30*/  IMAD.MOV.U32 R5, RZ, RZ, R14 ;  /* 0x000000ffff057224 */ /* 0x000fce00078e000e */
[----:B------:R-:W-:Y:S05]  /*16b40*/  WARPSYNC.COLLECTIVE R15, `(.L_x_7618) ;  /* 0x000000000f087348 */ /* 0x000fea0003c00000 */
[----:B------:R0:W1:Y:S02]  /*16b50*/  SHFL.IDX P6, R14, R13, R12, R11 ;  /* 0x0000000c0d0e7389 */ /* 0x00006400000c000b */
[----:B01----:R-:W-:Y:S01]  /*16b60*/  ENDCOLLECTIVE ;  /* 0x000000000000791b */ /* 0x003fe20003800000 */
.L_x_7618:
        /* <DEDUP_REMOVED lines=15> */
.L_x_7619:
[----:B------:R-:W-:Y:S02]  /*16c60*/  IMAD.MOV.U32 R13, RZ, RZ, R0 ;  /* 0x000000ffff0d7224 */ /* 0x000fe400078e0000 */
[----:B------:R-:W-:Y:S02]  /*16c70*/  IMAD.MOV.U32 R12, RZ, RZ, 0x3 ;  /* 0x00000003ff0c7424 */ /* 0x000fe400078e00ff */
[----:B------:R-:W-:-:S07]  /*16c80*/  IMAD.MOV.U32 R5, RZ, RZ, R14 ;  /* 0x000000ffff057224 */ /* 0x000fce00078e000e */
[----:B------:R-:W-:Y:S05]  /*16c90*/  WARPSYNC.COLLECTIVE R15, `(.L_x_7620) ;  /* 0x000000000f087348 */ /* 0x000fea0003c00000 */
[----:B------:R0:W1:Y:S02]  /*16ca0*/  SHFL.IDX P6, R14, R13, R12, R11 ;  /* 0x0000000c0d0e7389 */ /* 0x00006400000c000b */
[----:B01----:R-:W-:Y:S01]  /*16cb0*/  ENDCOLLECTIVE ;  /* 0x000000000000791b */ /* 0x003fe20003800000 */
.L_x_7620:
        /* <DEDUP_REMOVED lines=13> */
.L_x_7621:
[----:B------:R-:W-:Y:S01]  /*16d90*/  IMAD.MOV.U32 R4, RZ, RZ, R14 ;  /* 0x000000ffff047224 */ /* 0x000fe200078e000e */
[----:B------:R-:W-:Y:S06]  /*16da0*/  BRA `(.L_x_7622) ;  /* 0xffffffa800107947 */ /* 0x000fec000383ffff */
.L_x_7497:
[----:B0-----:R0:W2:Y:S02]  /*16db0*/  SYNCS.PHASECHK.TRANS64.TRYWAIT P0, [R19+URZ+0x28c20], R0 ;  /* 0x028c2000130075a7 */ /* 0x0010a4000800017f */
[----:B--2---:R-:W-:Y:S05]  /*16dc0*/  @!P0 NANOSLEEP.SYNCS 0x989680 ;  /* 0x009896800000895d */ /* 0x004fea0003900000 */
[----:B------:R-:W2:Y:S02]  /*16dd0*/  @!P0 SYNCS.PHASECHK.TRANS64 P0, [R19+URZ+0x28c20], R0 ;  /* 0x028c2000130085a7 */ /* 0x000ea4000800007f */
[----:B--2---:R-:W-:Y:S05]  /*16de0*/  @!P0 BRA `(.L_x_7497) ;  /* 0xfffffffc00f08947 */ /* 0x004fea000383ffff */
[----:B------:R-:W-:Y:S05]  /*16df0*/  BRA `(.L_x_7623) ;  /* 0xffffffa8006c7947 */ /* 0x000fea000383ffff */
.L_x_7501:
[----:B0-----:R0:W2:Y:S02]  /*16e00*/  SYNCS.PHASECHK.TRANS64.TRYWAIT P0, [R0+URZ+0x28c60], R2 ;  /* 0x028c6002000075a7 */ /* 0x0010a4000800017f */
[----:B--2---:R-:W-:Y:S05]  /*16e10*/  @!P0 NANOSLEEP.SYNCS 0x989680 ;  /* 0x009896800000895d */ /* 0x004fea0003900000 */
[----:B------:R-:W2:Y:S02]  /*16e20*/  @!P0 SYNCS.PHASECHK.TRANS64 P0, [R0+URZ+0x28c60], R2 ;  /* 0x028c6002000085a7 */ /* 0x000ea4000800007f */
[----:B--2---:R-:W-:Y:S05]  /*16e30*/  @!P0 BRA `(.L_x_7501) ;  /* 0xfffffffc00f08947 */ /* 0x004fea000383ffff */
[----:B------:R-:W-:Y:S05]  /*16e40*/  BRA `(.L_x_7624) ;  /* 0xffffffa800907947 */ /* 0x000fea000383ffff */
.L_x_7520:
[----:B-1----:R1:W2:Y:S02]  /*16e50*/  SYNCS.PHASECHK.TRANS64.TRYWAIT P0, [R3+URZ+0x28c40], R2 ;  /* 0x028c4002030075a7 */ /* 0x0022a4000800017f */
[----:B--2---:R-:W-:Y:S05]  /*16e60*/  @!P0 NANOSLEEP.SYNCS 0x989680 ;  /* 0x009896800000895d */ /* 0x004fea0003900000 */
[----:B------:R-:W2:Y:S02]  /*16e70*/  @!P0 SYNCS.PHASECHK.TRANS64 P0, [R3+URZ+0x28c40], R2 ;  /* 0x028c4002030085a7 */ /* 0x000ea4000800007f */
[----:B--2---:R-:W-:Y:S05]  /*16e80*/  @!P0 BRA `(.L_x_7520) ;  /* 0xfffffffc00f08947 */ /* 0x004fea000383ffff */
[----:B------:R-:W-:Y:S05]  /*16e90*/  BRA `(.L_x_7625) ;  /* 0xffffffb400a87947 */ /* 0x000fea000383ffff */
.L_x_7525:
[----:B--2---:R2:W3:Y:S02]  /*16ea0*/  SYNCS.PHASECHK.TRANS64.TRYWAIT P0, [R3+URZ+0x28c60], R2 ;  /* 0x028c6002030075a7 */ /* 0x0044e4000800017f */
[----:B---3--:R-:W-:Y:S05]  /*16eb0*/  @!P0 NANOSLEEP.SYNCS 0x989680 ;  /* 0x009896800000895d */ /* 0x008fea0003900000 */
[----:B------:R-:W3:Y:S02]  /*16ec0*/  @!P0 SYNCS.PHASECHK.TRANS64 P0, [R3+URZ+0x28c60], R2 ;  /* 0x028c6002030085a7 */ /* 0x000ee4000800007f */
[----:B---3--:R-:W-:Y:S05]  /*16ed0*/  @!P0 BRA `(.L_x_7525) ;  /* 0xfffffffc00f08947 */ /* 0x008fea000383ffff */
[----:B------:R-:W-:Y:S05]  /*16ee0*/  BRA `(.L_x_7626) ;  /* 0xffffffb800287947 */ /* 0x000fea000383ffff */
.L_x_7540:
[----:B0-----:R0:W1:Y:S02]  /*16ef0*/  SYNCS.PHASECHK.TRANS64.TRYWAIT P0, [R4+URZ+0x28c40], R2 ;  /* 0x028c4002040075a7 */ /* 0x001064000800017f */
[----:B-1----:R-:W-:Y:S05]  /*16f00*/  @!P0 NANOSLEEP.SYNCS 0x989680 ;  /* 0x009896800000895d */ /* 0x002fea0003900000 */
[----:B------:R-:W1:Y:S02]  /*16f10*/  @!P0 SYNCS.PHASECHK.TRANS64 P0, [R4+URZ+0x28c40], R2 ;  /* 0x028c4002040085a7 */ /* 0x000e64000800007f */
[----:B-1----:R-:W-:Y:S05]  /*16f20*/  @!P0 BRA `(.L_x_7540) ;  /* 0xfffffffc00f08947 */ /* 0x002fea000383ffff */
[----:B------:R-:W-:Y:S05]  /*16f30*/  BRA `(.L_x_7627) ;  /* 0xffffffc400087947 */ /* 0x000fea000383ffff */
.L_x_7545:
[----:B-1----:R1:W2:Y:S02]  /*16f40*/  SYNCS.PHASECHK.TRANS64.TRYWAIT P0, [R4+URZ+0x28c60], R2 ;  /* 0x028c6002040075a7 */ /* 0x0022a4000800017f */
[----:B--2---:R-:W-:Y:S05]  /*16f50*/  @!P0 NANOSLEEP.SYNCS 0x989680 ;  /* 0x009896800000895d */ /* 0x004fea0003900000 */
[----:B------:R-:W2:Y:S02]  /*16f60*/  @!P0 SYNCS.PHASECHK.TRANS64 P0, [R4+URZ+0x28c60], R2 ;  /* 0x028c6002040085a7 */ /* 0x000ea4000800007f */
[----:B--2---:R-:W-:Y:S05]  /*16f70*/  @!P0 BRA `(.L_x_7545) ;  /* 0xfffffffc00f08947 */ /* 0x004fea000383ffff */
[----:B------:R-:W-:Y:S05]  /*16f80*/  BRA `(.L_x_7628) ;  /* 0xffffffc400847947 */ /* 0x000fea000383ffff */
.L_x_7560:
[----:B-1----:R1:W2:Y:S02]  /*16f90*/  SYNCS.PHASECHK.TRANS64.TRYWAIT P0, [R4+URZ+0x28c40], R2 ;  /* 0x028c4002040075a7 */ /* 0x0022a4000800017f */
[----:B--2---:R-:W-:Y:S05]  /*16fa0*/  @!P0 NANOSLEEP.SYNCS 0x989680 ;  /* 0x009896800000895d */ /* 0x004fea0003900000 */
[----:B------:R-:W2:Y:S02]  /*16fb0*/  @!P0 SYNCS.PHASECHK.TRANS64 P0, [R4+URZ+0x28c40], R2 ;  /* 0x028c4002040085a7 */ /* 0x000ea4000800007f */
[----:B--2---:R-:W-:Y:S05]  /*16fc0*/  @!P0 BRA `(.L_x_7560) ;  /* 0xfffffffc00f08947 */ /* 0x004fea000383ffff */
[----:B------:R-:W-:Y:S05]  /*16fd0*/  BRA `(.L_x_7629) ;  /* 0xffffffd000447947 */ /* 0x000fea000383ffff */
.L_x_7565:
[----:B0-----:R0:W2:Y:S02]  /*16fe0*/  SYNCS.PHASECHK.TRANS64.TRYWAIT P0, [R4+URZ+0x28c60], R2 ;  /* 0x028c6002040075a7 */ /* 0x0010a4000800017f */
[----:B--2---:R-:W-:Y:S05]  /*16ff0*/  @!P0 NANOSLEEP.SYNCS 0x989680 ;  /* 0x009896800000895d */ /* 0x004fea0003900000 */
[----:B------:R-:W2:Y:S02]  /*17000*/  @!P0 SYNCS.PHASECHK.TRANS64 P0, [R4+URZ+0x28c60], R2 ;  /* 0x028c6002040085a7 */ /* 0x000ea4000800007f */
[----:B--2---:R-:W-:Y:S05]  /*17010*/  @!P0 BRA `(.L_x_7565) ;  /* 0xfffffffc00f08947 */ /* 0x004fea000383ffff */
[----:B------:R-:W-:Y:S05]  /*17020*/  BRA `(.L_x_7630) ;  /* 0xffffffd000c47947 */ /* 0x000fea000383ffff */
.L_x_7581:
[----:B-1--4-:R-:W4:Y:S01]  /*17030*/  LDL R0, [R1] ;  /* 0x0000000001007983 */ /* 0x012f220000100800 */
[----:B------:R-:W-:Y:S01]  /*17040*/  BSSY B0, `(.L_x_7631) ;  /* 0x0000008000007945 */ /* 0x000fe20003800000 */
[----:B------:R-:W-:Y:S02]  /*17050*/  IMAD.MOV.U32 R12, RZ, RZ, RZ ;  /* 0x000000ffff0c7224 */ /* 0x000fe400078e00ff */
[----:B------:R-:W-:Y:S02]  /*17060*/  IMAD.MOV.U32 R11, RZ, RZ, 0x1f ;  /* 0x0000001fff0b7424 */ /* 0x000fe400078e00ff */
[----:B------:R-:W-:Y:S02]  /*17070*/  IMAD.MOV.U32 R15, RZ, RZ, -0x1 ;  /* 0xffffffffff0f7424 */ /* 0x000fe400078e00ff */
[----:B----4-:R-:W-:-:S07]  /*17080*/  IMAD.MOV.U32 R13, RZ, RZ, R0 ;  /* 0x000000ffff0d7224 */ /* 0x010fce00078e0000 */
[----:B0-23--:R-:W-:Y:S05]  /*17090*/  WARPSYNC.COLLECTIVE R15, `(.L_x_7632) ;  /* 0x000000000f087348 */ /* 0x00dfea0003c00000 */
[----:B------:R1:W4:Y:S02]  /*170a0*/  SHFL.IDX P6, R14, R13, R12, R11 ;  /* 0x0000000c0d0e7389 */ /* 0x00032400000c000b */
[----:B01234-:R-:W-:Y:S01]  /*170b0*/  ENDCOLLECTIVE ;  /* 0x000000000000791b */ /* 0x01ffe20003800000 */
.L_x_7632:
[----:B------:R-:W-:Y:S05]  /*170c0*/  BSYNC B0 ;  /* 0x0000000000007941 */ /* 0x000fea0003800000 */
.L_x_7631:
        /* <DEDUP_REMOVED lines=9> */
.L_x_7633:
        /* <DEDUP_REMOVED lines=26> */
.L_x_7634:
[----:B------:R-:W-:Y:S01]  /*17300*/  IMAD.MOV.U32 R12, RZ, RZ, 0x2 ;  /* 0x00000002ff0c7424 */ /* 0x000fe200078e00ff */
[----:B------:R-:W-:-:S05]  /*17310*/  SEL R3, R14, RZ, P1 ;  /* 0x000000ff0e037207 */ /* 0x000fca0000800000 */
[----:B------:R-:W-:-:S04]  /*17320*/  IMAD.IADD R2, R2, 0x1, R3 ;  /* 0x0000000102027824 */ /* 0x000fc800078e0203 */
[----:B------:R-:W-:-:S07]  /*17330*/  IMAD.MOV.U32 R13, RZ, RZ, R2 ;  /* 0x000000ffff0d7224 */ /* 0x000fce00078e0002 */
[----:B------:R-:W-:Y:S05]  /*17340*/  WARPSYNC.COLLECTIVE R15, `(.L_x_7635) ;  /* 0x000000000f087348 */ /* 0x000fea0003c00000 */
[----:B------:R0:W1:Y:S02]  /*17350*/  SHFL.UP P6, R14, R13, R12, R11 ;  /* 0x0400000c0d0e7389 */ /* 0x00006400000c000b */
[----:B01----:R-:W-:Y:S01]  /*17360*/  ENDCOLLECTIVE ;  /* 0x000000000000791b */ /* 0x003fe20003800000 */
.L_x_7635:
[----:B------:R-:W-:Y:S01]  /*17370*/  IMAD.MOV.U32 R12, RZ, RZ, 0x4 ;  /* 0x00000004ff0c7424 */ /* 0x000fe200078e00ff */
[----:B------:R-:W-:-:S05]  /*17380*/  SEL R3, R14, RZ, P2 ;  /* 0x000000ff0e037207 */ /* 0x000fca0001000000 */
[----:B------:R-:W-:-:S04]  /*17390*/  IMAD.IADD R2, R2, 0x1, R3 ;  /* 0x0000000102027824 */ /* 0x000fc800078e0203 */
[----:B------:R-:W-:-:S07]  /*173a0*/  IMAD.MOV.U32 R13, RZ, RZ, R2 ;  /* 0x000000ffff0d7224 */ /* 0x000fce00078e0002 */
[----:B------:R-:W-:Y:S05]  /*173b0*/  WARPSYNC.COLLECTIVE R15, `(.L_x_7636) ;  /* 0x000000000f087348 */ /* 0x000fea0003c00000 */
[----:B------:R0:W1:Y:S02]  /*173c0*/  SHFL.UP P6, R14, R13, R12, R11 ;  /* 0x0400000c0d0e7389 */ /* 0x00006400000c000b */
[----:B01----:R-:W-:Y:S01]  /*173d0*/  ENDCOLLECTIVE ;  /* 0x000000000000791b */ /* 0x003fe20003800000 */
.L_x_7636:
[----:B------:R-:W-:Y:S01]  /*173e0*/  IMAD.MOV.U32 R12, RZ, RZ, 0x8 ;  /* 0x00000008ff0c7424 */ /* 0x000fe200078e00ff */
[----:B------:R-:W-:-:S05]  /*173f0*/  SEL R3, R14, RZ, P3 ;  /* 0x000000ff0e037207 */ /* 0x000fca0001800000 */
[----:B------:R-:W-:-:S04]  /*17400*/  IMAD.IADD R2, R2, 0x1, R3 ;  /* 0x0000000102027824 */ /* 0x000fc800078e0203 */
[----:B------:R-:W-:-:S07]  /*17410*/  IMAD.MOV.U32 R13, RZ, RZ, R2 ;  /* 0x000000ffff0d7224 */ /* 0x000fce00078e0002 */
[----:B------:R-:W-:Y:S05]  /*17420*/  WARPSYNC.COLLECTIVE R15, `(.L_x_7637) ;  /* 0x000000000f087348 */ /* 0x000fea0003c00000 */
[----:B------:R0:W1:Y:S02]  /*17430*/  SHFL.UP P6, R14, R13, R12, R11 ;  /* 0x0400000c0d0e7389 */ /* 0x00006400000c000b */
[----:B01----:R-:W-:Y:S01]  /*17440*/  ENDCOLLECTIVE ;  /* 0x000000000000791b */ /* 0x003fe20003800000 */
.L_x_7637:
[----:B------:R-:W-:Y:S01]  /*17450*/  IMAD.MOV.U32 R12, RZ, RZ, 0x10 ;  /* 0x00000010ff0c7424 */ /* 0x000fe200078e00ff */
[----:B------:R-:W-:-:S05]  /*17460*/  SEL R3, R14, RZ, P4 ;  /* 0x000000ff0e037207 */ /* 0x000fca0002000000 */
[----:B------:R-:W-:-:S04]  /*17470*/  IMAD.IADD R2, R2, 0x1, R3 ;  /* 0x0000000102027824 */ /* 0x000fc800078e0203 */
[----:B------:R-:W-:-:S07]  /*17480*/  IMAD.MOV.U32 R13, RZ, RZ, R2 ;  /* 0x000000ffff0d7224 */ /* 0x000fce00078e0002 */
[----:B------:R-:W-:Y:S05]  /*17490*/  WARPSYNC.COLLECTIVE R15, `(.L_x_7638) ;  /* 0x000000000f087348 */ /* 0x000fea0003c00000 */
[----:B------:R0:W1:Y:S02]  /*174a0*/  SHFL.UP P6, R14, R13, R12, R11 ;  /* 0x0400000c0d0e7389 */ /* 0x00006400000c000b */
[----:B01----:R-:W-:Y:S01]  /*174b0*/  ENDCOLLECTIVE ;  /* 0x000000000000791b */ /* 0x003fe20003800000 */
.L_x_7638:
        /* <DEDUP_REMOVED lines=8> */
.L_x_7639:
[----:B------:R-:W-:Y:S05]  /*17540*/  BRA `(.L_x_7640) ;  /* 0xffffffdc001c7947 */ /* 0x000fea000383ffff */
.L_x_7584:
        /* <DEDUP_REMOVED lines=8> */
.L_x_7642:
[----:B------:R-:W-:Y:S05]  /*175d0*/  BSYNC B0 ;  /* 0x0000000000007941 */ /* 0x000fea0003800000 */
.L_x_7641:
        /* <DEDUP_REMOVED lines=9> */
.L_x_7643:
[----:B------:R-:W-:Y:S01]  /*17670*/  IMAD.MOV.U32 R12, RZ, RZ, 0x4 ;  /* 0x00000004ff0c7424 */ /* 0x000fe200078e00ff */
[----:B------:R-:W-:-:S05]  /*17680*/  SEL R3, R14, RZ, P2 ;  /* 0x000000ff0e037207 */ /* 0x000fca0001000000 */
[----:B------:R-:W-:-:S04]  /*17690*/  IMAD.IADD R2, R2, 0x1, R3 ;  /* 0x0000000102027824 */ /* 0x000fc800078e0203 */
[----:B------:R-:W-:-:S07]  /*176a0*/  IMAD.MOV.U32 R13, RZ, RZ, R2 ;  /* 0x000000ffff0d7224 */ /* 0x000fce00078e0002 */
[----:B------:R-:W-:Y:S05]  /*176b0*/  WARPSYNC.COLLECTIVE R15, `(.L_x_7644) ;  /* 0x000000000f087348 */ /* 0x000fea0003c00000 */
[----:B------:R0:W1:Y:S02]  /*176c0*/  SHFL.UP P6, R14, R13, R12, R11 ;  /* 0x0400000c0d0e7389 */ /* 0x00006400000c000b */
[----:B01----:R-:W-:Y:S01]  /*176d0*/  ENDCOLLECTIVE ;  /* 0x000000000000791b */ /* 0x003fe20003800000 */
.L_x_7644:
[----:B------:R-:W-:Y:S01]  /*176e0*/  IMAD.MOV.U32 R12, RZ, RZ, 0x8 ;  /* 0x00000008ff0c7424 */ /* 0x000fe200078e00ff */
[----:B------:R-:W-:-:S05]  /*176f0*/  SEL R3, R14, RZ, P3 ;  /* 0x000000ff0e037207 */ /* 0x000fca0001800000 */
[----:B------:R-:W-:-:S04]  /*17700*/  IMAD.IADD R2, R2, 0x1, R3 ;  /* 0x0000000102027824 */ /* 0x000fc800078e0203 */
[----:B------:R-:W-:-:S07]  /*17710*/  IMAD.MOV.U32 R13, RZ, RZ, R2 ;  /* 0x000000ffff0d7224 */ /* 0x000fce00078e0002 */
[----:B------:R-:W-:Y:S05]  /*17720*/  WARPSYNC.COLLECTIVE R15, `(.L_x_7645) ;  /* 0x000000000f087348 */ /* 0x000fea0003c00000 */
[----:B------:R0:W1:Y:S02]  /*17730*/  SHFL.UP P6, R14, R13, R12, R11 ;  /* 0x0400000c0d0e7389 */ /* 0x00006400000c000b */
[----:B01----:R-:W-:Y:S01]  /*17740*/  ENDCOLLECTIVE ;  /* 0x000000000000791b */ /* 0x003fe20003800000 */
.L_x_7645:
[----:B------:R-:W-:Y:S01]  /*17750*/  IMAD.MOV.U32 R12, RZ, RZ, 0x10 ;  /* 0x00000010ff0c7424 */ /* 0x000fe200078e00ff */
[----:B------:R-:W-:-:S05]  /*17760*/  SEL R3, R14, RZ, P4 ;  /* 0x000000ff0e037207 */ /* 0x000fca0002000000 */
[----:B------:R-:W-:-:S04]  /*17770*/  IMAD.IADD R2, R2, 0x1, R3 ;  /* 0x0000000102027824 */ /* 0x000fc800078e0203 */
[----:B------:R-:W-:-:S07]  /*17780*/  IMAD.MOV.U32 R13, RZ, RZ, R2 ;  /* 0x000000ffff0d7224 */ /* 0x000fce00078e0002 */
[----:B------:R-:W-:Y:S05]  /*17790*/  WARPSYNC.COLLECTIVE R15, `(.L_x_7646) ;  /* 0x000000000f087348 */ /* 0x000fea0003c00000 */
[----:B------:R0:W1:Y:S02]  /*177a0*/  SHFL.UP P6, R14, R13, R12, R11 ;  /* 0x0400000c0d0e7389 */ /* 0x00006400000c000b */
[----:B01----:R-:W-:Y:S01]  /*177b0*/  ENDCOLLECTIVE ;  /* 0x000000000000791b */ /* 0x003fe20003800000 */
.L_x_7646:
        /* <DEDUP_REMOVED lines=8> */
.L_x_7647:
[----:B------:R-:W-:Y:S05]  /*17840*/  BRA `(.L_x_7648) ;  /* 0xffffffdc00087947 */ /* 0x000fea000383ffff */
.L_x_7586:
[----:B------:R-:W-:Y:S01]  /*17850*/  BSSY B0, `(.L_x_7649) ;  /* 0x0000006000007945 */ /* 0x000fe20003800000 */
[----:B------:R-:W-:Y:S01]  /*17860*/  PLOP3.LUT P6, PT, P6, PT, PT, 0x8, 0x0 ;  /* 0x000000000000781c */ /* 0x000fe200037ce170 */
[----:B------:R-:W-:-:S12]  /*17870*/  IMAD.MOV.U32 R15, RZ, RZ, -0x1 ;  /* 0xffffffffff0f7424 */ /* 0x000fd800078e00ff */
[----:B0-----:R-:W-:Y:S05]  /*17880*/  WARPSYNC.COLLECTIVE R15, `(.L_x_7650) ;  /* 0x000000000f087348 */ /* 0x001fea0003c00000 */
[----:B------:R-:W-:Y:S01]  /*17890*/  VOTE.ANY R14, PT, P6 ;  /* 0x00000000000e7806 */ /* 0x000fe200030e0100 */
[----:B0-----:R-:W-:Y:S06]  /*178a0*/  ENDCOLLECTIVE ;  /* 0x000000000000791b */ /* 0x001fec0003800000 */
.L_x_7650:
[----:B------:R-:W-:Y:S05]  /*178b0*/  BSYNC B0 ;  /* 0x0000000000007941 */ /* 0x000fea0003800000 */
.L_x_7649:
        /* <DEDUP_REMOVED lines=10> */
.L_x_7651:
[----:B------:R-:W-:Y:S02]  /*17960*/  IMAD.MOV.U32 R13, RZ, RZ, R7 ;  /* 0x000000ffff0d7224 */ /* 0x000fe400078e0007 */
[----:B------:R-:W-:-:S07]  /*17970*/  IMAD.MOV.U32 R0, RZ, RZ, R14 ;  /* 0x000000ffff007224 */ /* 0x000fce00078e000e */
[----:B------:R-:W-:Y:S05]  /*17980*/  WARPSYNC.COLLECTIVE R15, `(.L_x_7652) ;  /* 0x000000000f087348 */ /* 0x000fea0003c00000 */
[----:B------:R0:W1:Y:S02]  /*17990*/  SHFL.IDX P6, R14, R13, R12, R11 ;  /* 0x0000000c0d0e7389 */ /* 0x00006400000c000b */
[----:B01----:R-:W-:Y:S01]  /*179a0*/  ENDCOLLECTIVE ;  /* 0x000000000000791b */ /* 0x003fe20003800000 */
.L_x_7652:
[----:B------:R-:W-:Y:S02]  /*179b0*/  IMAD.MOV.U32 R7, RZ, RZ, R14 ;  /* 0x000000ffff077224 */ /* 0x000fe400078e000e */
[----:B------:R-:W-:-:S05]  /*179c0*/  IMAD.IADD R5, R10, 0x1, R16 ;  /* 0x000000010a057824 */ /* 0x000fca00078e0210 */
[----:B------:R0:W-:Y:S01]  /*179d0*/  STL [R1+0xc], R5 ;  /* 0x00000c0501007387 */ /* 0x0001e20000100800 */
[----:B------:R-:W-:Y:S05]  /*179e0*/  BRA `(.L_x_7653) ;  /* 0xffffffd800e87947 */ /* 0x000fea000383ffff */
.L_x_7588:
[----:B------:R-:W-:Y:S01]  /*179f0*/  BSSY B0, `(.L_x_7654) ;  /* 0x0000007000007945 */ /* 0x000fe20003800000 */
[----:B------:R-:W-:Y:S02]  /*17a00*/  IMAD.MOV.U32 R13, RZ, RZ, R2 ;  /* 0x000000ffff0d7224 */ /* 0x000fe400078e0002 */
[----:B------:R-:W-:Y:S02]  /*17a10*/  IMAD.MOV.U32 R11, RZ, RZ, 0x1f ;  /* 0x0000001fff0b7424 */ /* 0x000fe400078e00ff */
[----:B------:R-:W-:-:S07]  /*17a20*/  IMAD.MOV.U32 R15, RZ, RZ, -0x1 ;  /* 0xffffffffff0f7424 */ /* 0x000fce00078e00ff */
[----:B0--3--:R-:W-:Y:S05]  /*17a30*/  WARPSYNC.COLLECTIVE R15, `(.L_x_7655) ;  /* 0x000000000f087348 */ /* 0x009fea0003c00000 */
[----:B------:R1:W2:Y:S02]  /*17a40*/  SHFL.IDX P6, R14, R13, R12, R11 ;  /* 0x0000000c0d0e7389 */ /* 0x0002a400000c000b */
[----:B0123--:R-:W-:Y:S01]  /*17a50*/  ENDCOLLECTIVE ;  /* 0x000000000000791b */ /* 0x00ffe20003800000 */
.L_x_7655:
[----:B------:R-:W-:Y:S05]  /*17a60*/  BSYNC B0 ;  /* 0x0000000000007941 */ /* 0x000fea0003800000 */
.L_x_7654:
[----:B------:R-:W-:Y:S01]  /*17a70*/  IMAD.MOV.U32 R6, RZ, RZ, R14 ;  /* 0x000000ffff067224 */ /* 0x000fe200078e000e */
[----:B------:R-:W-:Y:S06]  /*17a80*/  BRA `(.L_x_7587) ;  /* 0xffffffd800d87947 */ /* 0x000fec000383ffff */
.L_x_7594:
[----:B0-----:R0:W1:Y:S02]  /*17a90*/  SYNCS.PHASECHK.TRANS64.TRYWAIT P0, [R0+URZ+0x28c20], R3 ;  /* 0x028c2003000075a7 */ /* 0x001064000800017f */
[----:B-1----:R-:W-:Y:S05]  /*17aa0*/  @!P0 NANOSLEEP.SYNCS 0x989680 ;  /* 0x009896800000895d */ /* 0x002fea0003900000 */
[----:B------:R-:W1:Y:S02]  /*17ab0*/  @!P0 SYNCS.PHASECHK.TRANS64 P0, [R0+URZ+0x28c20], R3 ;  /* 0x028c2003000085a7 */ /* 0x000e64000800007f */
[----:B-1----:R-:W-:Y:S05]  /*17ac0*/  @!P0 BRA `(.L_x_7594) ;  /* 0xfffffffc00f08947 */ /* 0x002fea000383ffff */
[----:B------:R-:W-:Y:S05]  /*17ad0*/  BRA `(.L_x_7656) ;  /* 0xffffffe400747947 */ /* 0x000fea000383ffff */
.L_x_7595:
        /* <DEDUP_REMOVED lines=11> */
.L_x_7658:
[----:B------:R-:W-:Y:S05]  /*17b90*/  BSYNC B0 ;  /* 0x0000000000007941 */ /* 0x000fea0003800000 */
.L_x_7657:
[----:B------:R-:W-:Y:S05]  /*17ba0*/  BRA `(.L_x_7659) ;  /* 0xffffffe4005c7947 */ /* 0x000fea000383ffff */
.L_x_7598:
[----:B------:R-:W-:Y:S01]  /*17bb0*/  BSSY B1, `(.L_x_7660) ;  /* 0x0000006000017945 */ /* 0x000fe20003800000 */
[----:B------:R-:W-:-:S07]  /*17bc0*/  IMAD.MOV.U32 R15, RZ, RZ, -0x1 ;  /* 0xffffffffff0f7424 */ /* 0x000fce00078e00ff */
[----:B01----:R-:W-:Y:S05]  /*17bd0*/  WARPSYNC.COLLECTIVE R15, `(.L_x_7661) ;  /* 0x000000000f0c7348 */ /* 0x003fea0003c00000 */
[----:B------:R-:W-:Y:S02]  /*17be0*/  ELECT P6, UR62, PT ;  /* 0x00000000003e782f */ /* 0x000fe400038c0000 */
[----:B------:R-:W-:Y:S01]  /*17bf0*/  MOV R14, UR62 ;  /* 0x0000003e000e7c02 */ /* 0x000fe20008000f00 */
[----:B01----:R-:W-:Y:S10]  /*17c00*/  ENDCOLLECTIVE ;  /* 0x000000000000791b */ /* 0x003ff40003800000 */
.L_x_7661:
[----:B------:R-:W-:Y:S05]  /*17c10*/  BSYNC B1 ;  /* 0x0000000000017941 */ /* 0x000fea0003800000 */
.L_x_7660:
[----:B------:R-:W-:Y:S05]  /*17c20*/  BRA `(.L_x_7662) ;  /* 0xffffffe400547947 */ /* 0x000fea000383ffff */
.L_x_7600:
[----:B0-----:R0:W1:Y:S02]  /*17c30*/  SYNCS.PHASECHK.TRANS64.TRYWAIT P0, [R6+URZ], R5 ;  /* 0x00000005060075a7 */ /* 0x001064000800017f */
[----:B-1----:R-:W-:Y:S05]  /*17c40*/  @!P0 NANOSLEEP.SYNCS 0x989680 ;  /* 0x009896800000895d */ /* 0x002fea0003900000 */
[----:B------:R-:W1:Y:S02]  /*17c50*/  @!P0 SYNCS.PHASECHK.TRANS64 P0, [R6+URZ], R5 ;  /* 0x00000005060085a7 */ /* 0x000e64000800007f */
[----:B-1----:R-:W-:Y:S05]  /*17c60*/  @!P0 BRA `(.L_x_7600) ;  /* 0xfffffffc00f08947 */ /* 0x002fea000383ffff */
[----:B------:R-:W-:Y:S05]  /*17c70*/  BRA `(.L_x_7663) ;  /* 0xffffffe400907947 */ /* 0x000fea000383ffff */
.L_x_7601:
[----:B-1----:R1:W2:Y:S02]  /*17c80*/  SYNCS.PHASECHK.TRANS64.TRYWAIT P0, [R7+URZ], R2 ;  /* 0x00000002070075a7 */ /* 0x0022a4000800017f */
[----:B--2---:R-:W-:Y:S05]  /*17c90*/  @!P0 NANOSLEEP.SYNCS 0x989680 ;  /* 0x009896800000895d */ /* 0x004fea0003900000 */
[----:B------:R-:W2:Y:S02]  /*17ca0*/  @!P0 SYNCS.PHASECHK.TRANS64 P0, [R7+URZ], R2 ;  /* 0x00000002070085a7 */ /* 0x000ea4000800007f */
[----:B--2---:R-:W-:Y:S05]  /*17cb0*/  @!P0 BRA `(.L_x_7601) ;  /* 0xfffffffc00f08947 */ /* 0x004fea000383ffff */
[----:B------:R-:W-:Y:S05]  /*17cc0*/  BRA `(.L_x_7664) ;  /* 0xffffffe400847947 */ /* 0x000fea000383ffff */
.L_x_7603:
[----:B--2---:R2:W3:Y:S02]  /*17cd0*/  SYNCS.PHASECHK.TRANS64.TRYWAIT P0, [R4+URZ], R5 ;  /* 0x00000005040075a7 */ /* 0x0044e4000800017f */
[----:B---3--:R-:W-:Y:S05]  /*17ce0*/  @!P0 NANOSLEEP.SYNCS 0x989680 ;  /* 0x009896800000895d */ /* 0x008fea0003900000 */
[----:B------:R-:W3:Y:S02]  /*17cf0*/  @!P0 SYNCS.PHASECHK.TRANS64 P0, [R4+URZ], R5 ;  /* 0x00000005040085a7 */ /* 0x000ee4000800007f */
[----:B---3--:R-:W-:Y:S05]  /*17d00*/  @!P0 BRA `(.L_x_7603) ;  /* 0xfffffffc00f08947 */ /* 0x008fea000383ffff */
[----:B------:R-:W-:Y:S05]  /*17d10*/  BRA `(.L_x_7665) ;  /* 0xffffffe4008c7947 */ /* 0x000fea000383ffff */
.L_x_7666:
        /* <DEDUP_REMOVED lines=14> */
.L_x_15010:


//--------------------- .text._ZN7cutlass13device_kernelIN5flash11enable_sm90INS1_16FlashAttnFwdSm90INS1_25CollectiveMainloopFwdSm90ILi2EN4cute5tupleIJNS5_1CILi1EEES8_S8_EEENS6_IJNS7_ILi64EEESA_SA_EEELi512ENS_10bfloat16_tEfNS_4arch4Sm90ELb1ELb0ELb0ELb1ELb0ELb1ELb0ELb0ELb0ELb1ELb1ELb0EEENS1_21CollectiveEpilogueFwdINS6_IJSA_NS7_ILi512EEESA_EEES9_SC_SE_Li256ELb1ELb1ELb1ELb0EEENS1_36VarlenDynamicPersistentTileSchedulerILi64ELi64ELi256ELi128ELb1ELb1ELb1ELb1ELb1ELb1EEEEEEEEEvNT_6ParamsE --------------------------
	.section	.text._ZN7cutlass13device_kernelIN5flash11enable_sm90INS1_16FlashAttnFwdSm90INS1_25CollectiveMainloopFwdSm90ILi2EN4cute5tupleIJNS5_1CILi1EEES8_S8_EEENS6_IJNS7_ILi64EEESA_SA_EEELi512ENS_10bfloat16_tEfNS_4arch4Sm90ELb1ELb0ELb0ELb1ELb0ELb1ELb0ELb0ELb0ELb1ELb1ELb0EEENS1_21CollectiveEpilogueFwdINS6_IJSA_NS7_ILi512EEESA_EEES9_SC_SE_Li256ELb1ELb1ELb1ELb0EEENS1_36VarlenDynamicPersistentTileSchedulerILi64ELi64ELi256ELi128ELb1ELb1ELb1ELb1ELb1ELb1EEEEEEEEEvNT_6ParamsE,"ax",@progbits
	.align	128
.text._ZN7cutlass13device_kernelIN5flash11enable_sm90INS1_16FlashAttnFwdSm90INS1_25CollectiveMainloopFwdSm90ILi2EN4cute5tupleIJNS5_1CILi1EEES8_S8_EEENS6_IJNS7_ILi64EEESA_SA_EEELi512ENS_10bfloat16_tEfNS_4arch4Sm90ELb1ELb0ELb0ELb1ELb0ELb1ELb0ELb0ELb0ELb1ELb1ELb0EEENS1_21CollectiveEpilogueFwdINS6_IJSA_NS7_ILi512EEESA_EEES9_SC_SE_Li256ELb1ELb1ELb1ELb0EEENS1_36VarlenDynamicPersistentTileSchedulerILi64ELi64ELi256ELi128ELb1ELb1ELb1ELb1ELb1ELb1EEEEEEEEEvNT_6ParamsE:
        .type           _ZN7cutlass13device_kernelIN5flash11enable_sm90INS1_16FlashAttnFwdSm90INS1_25CollectiveMainloopFwdSm90ILi2EN4cute5tupleIJNS5_1CILi1EEES8_S8_EEENS6_IJNS7_ILi64EEESA_SA_EEELi512ENS_10bfloat16_tEfNS_4arch4Sm90ELb1ELb0ELb0ELb1ELb0ELb1ELb0ELb0ELb0ELb1ELb1ELb0EEENS1_21CollectiveEpilogueFwdINS6_IJSA_NS7_ILi512EEESA_EEES9_SC_SE_Li256ELb1ELb1ELb1ELb0EEENS1_36VarlenDynamicPersistentTileSchedulerILi64ELi64ELi256ELi128ELb1ELb1ELb1ELb1ELb1ELb1EEEEEEEEEvNT_6ParamsE,@function
        .size           _ZN7cutlass13device_kernelIN5flash11enable_sm90INS1_16FlashAttnFwdSm90INS1_25CollectiveMainloopFwdSm90ILi2EN4cute5tupleIJNS5_1CILi1EEES8_S8_EEENS6_IJNS7_ILi64EEESA_SA_EEELi512ENS_10bfloat16_tEfNS_4arch4Sm90ELb1ELb0ELb0ELb1ELb0ELb1ELb0ELb0ELb0ELb1ELb1ELb0EEENS1_21CollectiveEpilogueFwdINS6_IJSA_NS7_ILi512EEESA_EEES9_SC_SE_Li256ELb1ELb1ELb1ELb0EEENS1_36VarlenDynamicPersistentTileSchedulerILi64ELi64ELi256ELi128ELb1ELb1ELb1ELb1ELb1ELb1EEEEEEEEEvNT_6ParamsE,(.L_x_15011 - _ZN7cutlass13device_kernelIN5flash11enable_sm90INS1_16FlashAttnFwdSm90INS1_25CollectiveMainloopFwdSm90ILi2EN4cute5tupleIJNS5_1CILi1EEES8_S8_EEENS6_IJNS7_ILi64EEESA_SA_EEELi512ENS_10bfloat16_tEfNS_4arch4Sm90ELb1ELb0ELb0ELb1ELb0ELb1ELb0ELb0ELb0ELb1ELb1ELb0EEENS1_21CollectiveEpilogueFwdINS6_IJSA_NS7_ILi512EEESA_EEES9_SC_SE_Li256ELb1ELb1ELb1ELb0EEENS1_36VarlenDynamicPersistentTileSchedulerILi64ELi64ELi256ELi128ELb1ELb1ELb1ELb1ELb1ELb1EEEEEEEEEvNT_6ParamsE)
        .other          _ZN7cutlass13device_kernelIN5flash11enable_sm90INS1_16FlashAttnFwdSm90INS1_25CollectiveMainloopFwdSm90ILi2EN4cute5tupleIJNS5_1CILi1EEES8_S8_EEENS6_IJNS7_ILi64EEESA_SA_EEELi512ENS_10bfloat16_tEfNS_4arch4Sm90ELb1ELb0ELb0ELb1ELb0ELb1ELb0ELb0ELb0ELb1ELb1ELb0EEENS1_21CollectiveEpilogueFwdINS6_IJSA_NS7_ILi512EEESA_EEES9_SC_SE_Li256ELb1ELb1ELb1ELb0EEENS1_36VarlenDynamicPersistentTileSchedulerILi64ELi64ELi256ELi128ELb1ELb1ELb1ELb1ELb1ELb1EEEEEEEEEvNT_6ParamsE,@"STO_CUDA_ENTRY STV_DEFAULT"
_ZN7cutlass13device_kernelIN5flash11enable_sm90INS1_16FlashAttnFwdSm90INS1_25CollectiveMainloopFwdSm90ILi2EN4cute5tupleIJNS5_1CILi1EEES8_S8_EEENS6_IJNS7_ILi64EEESA_SA_EEELi512ENS_10bfloat16_tEfNS_4arch4Sm90ELb1ELb0ELb0ELb1ELb0ELb1ELb0ELb0ELb0ELb1ELb1ELb0EEENS1_21CollectiveEpilogueFwdINS6_IJSA_NS7_ILi512EEESA_EEES9_SC_SE_Li256ELb1ELb1ELb1ELb0EEENS1_36VarlenDynamicPersistentTileSchedulerILi64ELi64ELi256ELi128ELb1ELb1ELb1ELb1ELb1ELb1EEEEEEEEEvNT_6ParamsE:
        /* <DEDUP_REMOVED lines=24> */
.L_x_7668:
[----:B------:R-:W-:Y:S05]  /*0180*/  BSYNC B0 ;  /* 0x0000000000007941 */ /* 0x000fea0003800000 */
.L_x_7667:
        /* <DEDUP_REMOVED lines=37> */
.L_x_7669:
        /* <DEDUP_REMOVED lines=22> */
.L_x_7670:
        /* <DEDUP_REMOVED lines=18> */
.L_x_7671:
        /* <DEDUP_REMOVED lines=22> */
.L_x_7672:
        /* <DEDUP_REMOVED lines=22> */
.L_x_7673:
        /* <DEDUP_REMOVED lines=8> */
.L_x_7676:
        /* <DEDUP_REMOVED lines=24> */
[----:B------:R-:W-:-:S03]  /*0b20*/  IMAD.MOV.U32 R185, RZ, RZ, RZ ;  /* 0x000000ffffb97224 */ /* 0x000fc600078e00ff */
[CC--:B------:R-:W-:Y:S02]  /*0b30*/  LEA.HI R4, R3.reuse, R6.reuse, RZ, 0x4 ;  /* 0x0000000603047211 */ /* 0x0c0fe400078f20ff */
[CC--:B------:R-:W-:Y:S02]  /*0b40*/  LEA.HI R5, R3.reuse, R6.reuse, RZ, 0x5 ;  /* 0x0000000603057211 */ /* 0x0c0fe400078f28ff */
[CC--:B------:R-:W-:Y:S02]  /*0b50*/  LEA.HI R0, R3.reuse, R6.reuse, RZ, 0x7 ;  /* 0x0000000603007211 */ /* 0x0c0fe400078f38ff */
[CC--:B------:R-:W-:Y:S02]  /*0b60*/  LEA.HI R13, R3.reuse, R6.reuse, RZ, 0x2 ;  /* 0x00000006030d7211 */ /* 0x0c0fe400078f10ff */
[----:B------:R-:W-:Y:S02]  /*0b70*/  LEA.HI R3, R3, R6, RZ, 0x3 ;  /* 0x0000000603037211 */ /* 0x000fe400078f18ff */
[----:B------:R-:W-:-:S02]  /*0b80*/  SHF.R.S32.HI R202, RZ, 0x5, R5 ;  /* 0x00000005ffca7819 */ /* 0x000fc40000011405 */
[----:B------:R-:W-:Y:S02]  /*0b90*/  LOP3.LUT R15, R3, 0xfffffff8, RZ, 0xc0, !PT ;  /* 0xfffffff8030f7812 */ /* 0x000fe400078ec0ff */
[----:B------:R-:W-:Y:S02]  /*0ba0*/  LOP3.LUT R3, R4, 0xfffffff0, RZ, 0xc0, !PT ;  /* 0xfffffff004037812 */ /* 0x000fe400078ec0ff */
[----:B------:R-:W-:Y:S01]  /*0bb0*/  SHF.R.S32.HI R5, RZ, 0x1f, R5 ;  /* 0x0000001fff057819 */ /* 0x000fe20000011405 */
[C---:B------:R-:W-:Y:S01]  /*0bc0*/  IMAD.IADD R15, R6.reuse, 0x1, -R15 ;  /* 0x00000001060f7824 */ /* 0x040fe200078e0a0f */
[----:B------:R-:W-:Y:S01]  /*0bd0*/  SHF.R.S32.HI R7, RZ, 0x4, R4 ;  /* 0x00000004ff077819 */ /* 0x000fe20000011404 */
[----:B------:R-:W-:Y:S01]  /*0be0*/  IMAD.IADD R3, R6, 0x1, -R3 ;  /* 0x0000000106037824 */ /* 0x000fe200078e0a03 */
[----:B------:R-:W-:Y:S01]  /*0bf0*/  LOP3.LUT R9, R0, 0xffffff80, RZ, 0xc0, !PT ;  /* 0xffffff8000097812 */ /* 0x000fe200078ec0ff */
[----:B------:R-:W-:Y:S01]  /*0c00*/  IMAD.SHL.U32 R188, R15, 0x8, RZ ;  /* 0x000000080fbc7824 */ /* 0x000fe200078e00ff */
[----:B------:R-:W-:-:S02]  /*0c10*/  LEA.HI R5, R5, R202, RZ, 0x2 ;  /* 0x000000ca05057211 */ /* 0x000fc400078f10ff */
[----:B------:R-:W-:Y:S01]  /*0c20*/  LEA.HI R4, R4, R7, RZ, 0x1 ;  /* 0x0000000704047211 */ /* 0x000fe200078f08ff */
[----:B------:R-:W-:Y:S01]  /*0c30*/  IMAD.IADD R9, R6, 0x1, -R9 ;  /* 0x0000000106097824 */ /* 0x000fe200078e0a09 */
[----:B------:R-:W-:Y:S01]  /*0c40*/  LOP3.LUT R11, R13, 0xfffffffc, RZ, 0xc0, !PT ;  /* 0xfffffffc0d0b7812 */ /* 0x000fe200078ec0ff */
[C---:B------:R-:W-:Y:S01]  /*0c50*/  VIADD R214, R188.reuse, 0x40 ;  /* 0x00000040bcd67836 */ /* 0x040fe20000000000 */
[----:B------:R-:W-:Y:S01]  /*0c60*/  SHF.R.S32.HI R24, RZ, 0x7, R0 ;  /* 0x00000007ff187819 */ /* 0x000fe20000011400 */
[----:B------:R-:W-:Y:S01]  /*0c70*/  VIADD R213, R188, 0x80 ;  /* 0x00000080bcd57836 */ /* 0x000fe20000000000 */
[----:B------:R-:W-:Y:S01]  /*0c80*/  SHF.R.S32.HI R8, RZ, 0x1f, R3 ;  /* 0x0000001fff087819 */ /* 0x000fe20000011403 */
[----:B------:R-:W-:Y:S01]  /*0c90*/  IMAD.IADD R186, R6, 0x1, -R11 ;  /* 0x0000000106ba7824 */ /* 0x000fe200078e0a0b */
[----:B------:R-:W-:Y:S01]  /*0ca0*/  LOP3.LUT R5, R5, 0x3ffffc, RZ, 0xc0, !PT ;  /* 0x003ffffc05057812 */ /* 0x000fe200078ec0ff */
[----:B------:R-:W-:Y:S01]  /*0cb0*/  IMAD R14, R24, 0x100, R3 ;  /* 0x00000100180e7824 */ /* 0x000fe200078e0203 */
[----:B------:R-:W-:Y:S01]  /*0cc0*/  LOP3.LUT R4, R4, 0x1ffffffe, RZ, 0xc0, !PT ;  /* 0x1ffffffe04047812 */ /* 0x000fe200078ec0ff */
[----:B------:R-:W-:Y:S01]  /*0cd0*/  STL [R1+0x48], R24 ;  /* 0x0000481801007387 */ /* 0x000fe20000100800 */
[----:B------:R-:W-:Y:S01]  /*0ce0*/  SHF.R.S32.HI R6, RZ, 0x1f, R9 ;  /* 0x0000001fff067819 */ /* 0x000fe20000011409 */
[----:B------:R-:W-:Y:S01]  /*0cf0*/  IMAD.IADD R5, R202, 0x1, -R5 ;  /* 0x00000001ca057824 */ /* 0x000fe200078e0a05 */
[----:B------:R-:W-:Y:S01]  /*0d00*/  LEA.HI R10, R8, R3, RZ, 0x3 ;  /* 0x00000003080a7211 */ /* 0x000fe200078f18ff */
[----:B------:R-:W-:Y:S01]  /*0d10*/  IMAD.IADD R4, R7, 0x1, -R4 ;  /* 0x0000000107047824 */ /* 0x000fe200078e0a04 */
[----:B------:R-:W-:Y:S01]  /*0d20*/  SHF.R.S32.HI R184, RZ, 0x2, R13 ;  /* 0x00000002ffb87819 */ /* 0x000fe2000001140d */
[----:B------:R-:W-:Y:S01]  /*0d30*/  IMAD R21, R5, 0x10, R14 ;  /* 0x0000001005157824 */ /* 0x000fe200078e020e */
[-C--:B------:R-:W-:Y:S01]  /*0d40*/  LEA.HI R7, R6, R9.reuse, RZ, 0x2 ;  /* 0x0000000906077211 */ /* 0x080fe200078f10ff */
[----:B------:R-:W-:Y:S01]  /*0d50*/  IMAD.SHL.U32 R4, R4, 0x8, RZ ;  /* 0x0000000804047824 */ /* 0x000fe200078e00ff */
[----:B------:R-:W-:Y:S01]  /*0d60*/  LOP3.LUT R12, R10, 0xfffffff8, RZ, 0xc0, !PT ;  /* 0xfffffff80a0c7812 */ /* 0x000fe200078ec0ff */
[----:B------:R-:W-:Y:S01]  /*0d70*/  VIADD R5, R184, 0x20 ;  /* 0x00000020b8057836 */ /* 0x000fe20000000000 */
[--C-:B------:R-:W-:Y:S01]  /*0d80*/  SHF.R.S32.HI R8, RZ, 0x2, R7.reuse ;  /* 0x00000002ff087819 */ /* 0x100fe20000011407 */
[----:B------:R-:W-:Y:S01]  /*0d90*/  IMAD.SHL.U32 R10, R10, 0x40, RZ ;  /* 0x000000400a0a7824 */ /* 0x000fe200078e00ff */
[----:B------:R-:W-:Y:S01]  /*0da0*/  SHF.R.S32.HI R11, RZ, 0x1f, R7 ;  /* 0x0000001fff0b7819 */ /* 0x000fe20000011407 */
[----:B------:R-:W-:Y:S01]  /*0db0*/  IMAD.IADD R12, R3, 0x1, -R12 ;  /* 0x00000001030c7824 */ /* 0x000fe200078e0a0c */
[----:B------:R-:W-:Y:S01]  /*0dc0*/  LOP3.LUT R14, R7, 0x7ffffffc, RZ, 0xc0, !PT ;  /* 0x7ffffffc070e7812 */ /* 0x000fe200078ec0ff */
[----:B------:R-:W-:Y:S01]  /*0dd0*/  VIADD R212, R188, 0xc0 ;  /* 0x000000c0bcd47836 */ /* 0x000fe20000000000 */
[----:B------:R-:W-:Y:S01]  /*0de0*/  LEA.HI R11, R11, R8, RZ, 0x3 ;  /* 0x000000080b0b7211 */ /* 0x000fe200078f18ff */
[----:B------:R-:W-:Y:S01]  /*0df0*/  IMAD.SHL.U32 R3, R12, 0x40, RZ ;  /* 0x000000400c037824 */ /* 0x000fe200078e00ff */
[----:B------:R-:W-:Y:S01]  /*0e00*/  SHF.R.S32.HI R16, RZ, 0x1f, R5 ;  /* 0x0000001fff107819 */ /* 0x000fe20000011405 */
[----:B------:R-:W-:Y:S01]  /*0e10*/  IMAD.IADD R14, R9, 0x1, -R14 ;  /* 0x00000001090e7824 */ /* 0x000fe200078e0a0e */
[----:B------:R-:W-:Y:S01]  /*0e20*/  LEA.HI R6, R6, R9, RZ, 0x5 ;  /* 0x0000000906067211 */ /* 0x000fe200078f28ff */
[----:B------:R-:W-:Y:S01]  /*0e30*/  VIADD R211, R188, 0x100 ;  /* 0x00000100bcd37836 */ /* 0x000fe20000000000 */
[----:B------:R-:W-:Y:S01]  /*0e40*/  LOP3.LUT R11, R11, 0xfffffff8, RZ, 0xc0, !PT ;  /* 0xfffffff80b0b7812 */ /* 0x000fe200078ec0ff */
[----:B------:R-:W-:Y:S01]  /*0e50*/  IMAD.SHL.U32 R203, R14, 0x2, RZ ;  /* 0x000000020ecb7824 */ /* 0x000fe200078e00ff */
[----:B------:R-:W-:Y:S01]  /*0e60*/  LEA.HI R9, R16, R5, RZ, 0x3 ;  /* 0x0000000510097211 */ /* 0x000fe200078f18ff */
[----:B------:R-:W-:Y:S01]  /*0e70*/  IMAD.SHL.U32 R5, R5, 0x40, RZ ;  /* 0x0000004005057824 */ /* 0x000fe200078e00ff */
[----:B------:R-:W-:Y:S01]  /*0e80*/  LOP3.LUT R3, R3, 0x1c0, RZ, 0xc0, !PT ;  /* 0x000001c003037812 */ /* 0x000fe200078ec0ff */
[----:B------:R-:W-:Y:S01]  /*0e90*/  IMAD.IADD R11, R8, 0x1, -R11 ;  /* 0x00000001080b7824 */ /* 0x000fe200078e0a0b */
[----:B------:R-:W-:Y:S01]  /*0ea0*/  LEA.HI R0, R0, R24, RZ, 0x1 ;  /* 0x0000001800007211 */ /* 0x000fe200078f08ff */
[--C-:B------:R-:W-:Y:S01]  /*0eb0*/  IMAD.U32 R8, R21, 0x40, R4.reuse ;  /* 0x0000004015087824 */ /* 0x100fe200078e0004 */
[----:B------:R-:W-:Y:S01]  /*0ec0*/  LOP3.LUT R7, R5, 0x1c0, RZ, 0xc0, !PT ;  /* 0x000001c005077812 */ /* 0x000fe200078ec0ff */
[----:B------:R-:W-:Y:S01]  /*0ed0*/  IMAD.SHL.U32 R9, R9, 0x40, RZ ;  /* 0x0000004009097824 */ /* 0x000fe200078e00ff */
[----:B------:R-:W-:Y:S01]  /*0ee0*/  LOP3.LUT R4, R3, 0x8, R4, 0xf8, !PT ;  /* 0x0000000803047812 */ /* 0x000fe200078ef804 */
[----:B------:R-:W-:Y:S01]  /*0ef0*/  IMAD.SHL.U32 R16, R186, 0x8, RZ ;  /* 0x00000008ba107824 */ /* 0x000fe200078e00ff */
[----:B------:R-:W-:Y:S01]  /*0f00*/  SHF.R.U32.HI R5, RZ, 0x3, R3 ;  /* 0x00000003ff057819 */ /* 0x000fe20000011603 */
[----:B------:R0:W-:Y:S01]  /*0f10*/  STL [R1+0x6c], R8 ;  /* 0x00006c0801007387 */ /* 0x0001e20000100800 */
[----:B------:R-:W-:Y:S01]  /*0f20*/  LOP3.LUT R3, R10, 0x7ffffe00, RZ, 0xc0, !PT ;  /* 0x7ffffe000a037812 */ /* 0x000fe200078ec0ff */
[----:B------:R-:W-:Y:S01]  /*0f30*/  VIADD R210, R188, 0x140 ;  /* 0x00000140bcd27836 */ /* 0x000fe20000000000 */
[----:B------:R-:W-:Y:S01]  /*0f40*/  LOP3.LUT R4, R4, R5, RZ, 0x3c, !PT ;  /* 0x0000000504047212 */ /* 0x000fe200078e3cff */
[----:B------:R-:W-:Y:S01]  /*0f50*/  IMAD.MOV.U32 R5, RZ, RZ, R17 ;  /* 0x000000ffff057224 */ /* 0x000fe200078e0011 */
[----:B------:R-:W-:Y:S01]  /*0f60*/  LOP3.LUT R0, R0, 0xfffffe, RZ, 0xc0, !PT ;  /* 0x00fffffe00007812 */ /* 0x000fe200078ec0ff */
[----:B------:R-:W-:Y:S01]  /*0f70*/  IMAD R3, R202, 0x400, R3 ;  /* 0x00000400ca037824 */ /* 0x000fe200078e0203 */
[----:B------:R-:W-:-:S02]  /*0f80*/  SHF.R.U32.HI R20, RZ, 0x3, R7 ;  /* 0x00000003ff147819 */ /* 0x000fc40000011607 */
[----:B------:R-:W-:Y:S01]  /*0f90*/  LOP3.LUT R7, R7, 0x38, R16, 0xf8, !PT ;  /* 0x0000003807077812 */ /* 0x000fe200078ef810 */
[----:B------:R-:W-:Y:S01]  /*0fa0*/  IMAD.IADD R3, R3, 0x1, R4 ;  /* 0x0000000103037824 */ /* 0x000fe200078e0204 */
[----:B------:R-:W-:Y:S01]  /*0fb0*/  LEA.HI R4, R186, R186, RZ, 0x1 ;  /* 0x000000baba047211 */ /* 0x000fe200078f08ff */
[----:B------:R-:W-:Y:S01]  /*0fc0*/  IMAD.IADD R0, R24, 0x1, -R0 ;  /* 0x0000000118007824 */ /* 0x000fe200078e0a00 */
[----:B0-----:R-:W-:Y:S01]  /*0fd0*/  LOP3.LUT R8, R9, 0xfffffe00, RZ, 0xc0, !PT ;  /* 0xfffffe0009087812 */ /* 0x001fe200078ec0ff */
[----:B------:R-:W-:Y:S01]  /*0fe0*/  IMAD R197, R3, 0x2, R2 ;  /* 0x0000000203c57824 */ /* 0x000fe200078e0202 */
[----:B------:R-:W-:Y:S01]  /*0ff0*/  LOP3.LUT R9, R4, 0x1ffffffe, RZ, 0xc0, !PT ;  /* 0x1ffffffe04097812 */ /* 0x000fe200078ec0ff */
[----:B------:R-:W-:Y:S01]  /*1000*/  IMAD.SHL.U32 R4, R0, 0x100, RZ ;  /* 0x0000010000047824 */ /* 0x000fe200078e00ff */
[----:B------:R-:W-:Y:S01]  /*1010*/  SHF.R.S32.HI R13, RZ, 0x1f, R13 ;  /* 0x0000001fff0d7819 */ /* 0x000fe2000001140d */
[----:B------:R-:W-:Y:S01]  /*1020*/  VIADD R200, R197, 0x26800 ;  /* 0x00026800c5c87836 */ /* 0x000fe20000000000 */
[----:B------:R-:W-:Y:S01]  /*1030*/  LOP3.LUT R21, R8, R7, R20, 0xf6, !PT ;  /* 0x0000000708157212 */ /* 0x000fe200078ef614 */
[----:B------:R-:W-:Y:S01]  /*1040*/  IMAD.IADD R193, R203, 0x1, R4 ;  /* 0x00000001cbc17824 */ /* 0x000fe200078e0204 */
[----:B------:R-:W-:Y:S01]  /*1050*/  LEA.HI R13, R13, R184, RZ, 0x3 ;  /* 0x000000b80d0d7211 */ /* 0x000fe200078f18ff */
[----:B------:R0:W-:Y:S01]  /*1060*/  STL [R1+0x68], R4 ;  /* 0x0000680401007387 */ /* 0x0001e20000100800 */
[----:B------:R-:W-:Y:S01]  /*1070*/  SHF.R.S32.HI R6, RZ, 0x5, R6 ;  /* 0x00000005ff067819 */ /* 0x000fe20000011406 */
[----:B------:R-:W-:Y:S01]  /*1080*/  VIADD R27, R193, 0x10 ;  /* 0x00000010c11b7836 */ /* 0x000fe20000000000 */
[----:B------:R-:W-:Y:S01]  /*1090*/  LOP3.LUT R13, R13, 0xfffffff8, RZ, 0xc0, !PT ;  /* 0xfffffff80d0d7812 */ /* 0x000fe200078ec0ff */
[C---:B------:R-:W-:Y:S01]  /*10a0*/  VIADD R28, R193.reuse, 0x8 ;  /* 0x00000008c11c7836 */ /* 0x040fe20000000000 */
[----:B------:R-:W-:Y:S01]  /*10b0*/  R2P PR, R12, 0x6 ;  /* 0x000000060c007804 */ /* 0x000fe20000000000 */
[----:B------:R-:W-:Y:S01]  /*10c0*/  VIADD R25, R193, 0x20 ;  /* 0x00000020c1197836 */ /* 0x000fe20000000000 */
[----:B------:R-:W-:Y:S01]  /*10d0*/  SHF.R.S32.HI R0, RZ, 0x1f, R214 ;  /* 0x0000001fff007819 */ /* 0x000fe200000114d6 */
[----:B------:R-:W-:Y:S01]  /*10e0*/  IMAD.MOV.U32 R7, RZ, RZ, R19 ;  /* 0x000000ffff077224 */ /* 0x000fe200078e0013 */
[----:B------:R-:W-:Y:S01]  /*10f0*/  SHF.R.S32.HI R8, RZ, 0x1f, R213 ;  /* 0x0000001fff087819 */ /* 0x000fe200000114d5 */
[----:B0-----:R-:W-:Y:S01]  /*1100*/  IMAD R4, R21, 0x2, R2 ;  /* 0x0000000215047824 */ /* 0x001fe200078e0202 */
        /* <DEDUP_REMOVED lines=18> */
[----:B------:R0:W-:Y:S01]  /*1230*/  STL [R1+0x64], R4 ;  /* 0x0000640401007387 */ /* 0x0001e20000100800 */
[----:B------:R-:W-:Y:S01]  /*1240*/  IMAD R189, R6, 0x10, R11 ;  /* 0x0000001006bd7824 */ /* 0x000fe200078e020b */
[----:B------:R-:W-:Y:S01]  /*1250*/  SHF.R.S32.HI R26, RZ, 0x1f, R24 ;  /* 0x0000001fff1a7819 */ /* 0x000fe20000011418 */
[C---:B------:R-:W-:Y:S01]  /*1260*/  VIADD R13, R193.reuse, 0x58 ;  /* 0x00000058c10d7836 */ /* 0x040fe20000000000 */
[----:B------:R-:W-:Y:S01]  /*1270*/  SHF.R.S32.HI R21, RZ, 0x1f, R19 ;  /* 0x0000001fff157819 */ /* 0x000fe20000011413 */
[C---:B------:R-:W-:Y:S01]  /*1280*/  VIADD R10, R193.reuse, 0x70 ;  /* 0x00000070c10a7836 */ /* 0x040fe20000000000 */
[----:B------:R-:W-:Y:S01]  /*1290*/  SHF.R.S32.HI R24, RZ, 0x1f, R20 ;  /* 0x0000001fff187819 */ /* 0x000fe20000011414 */
[C---:B------:R-:W-:Y:S01]  /*12a0*/  IMAD.IADD R204, R186.reuse, 0x1, -R9 ;  /* 0x00000001bacc7824 */ /* 0x040fe200078e0a09 */
        /* <DEDUP_REMOVED lines=9> */
[----:B0-----:R-:W-:Y:S01]  /*1340*/  VIADD R4, R193, 0x88 ;  /* 0x00000088c1047836 */ /* 0x001fe20000000000 */
        /* <DEDUP_REMOVED lines=33> */
[----:B------:R-:W-:Y:S01]  /*1560*/  IMAD.MOV.U32 R6, RZ, RZ, R18 ;  /* 0x000000ffff067224 */ /* 0x000fe200078e0012 */
[----:B------:R-:W-:Y:S01]  /*1570*/  SHF.R.S32.HI R3, RZ, 0x1f, R221 ;  /* 0x0000001fff037819 */ /* 0x000fe200000114dd */
[----:B------:R-:W-:Y:S01]  /*1580*/  IMAD.IADD R200, R200, 0x1, R199 ;  /* 0x00000001c8c87824 */ /* 0x000fe200078e02c7 */
[----:B------:R-:W-:Y:S01]  /*1590*/  SHF.R.S32.HI R0, RZ, 0x1f, R220 ;  /* 0x0000001fff007819 */ /* 0x000fe200000114dc */
[----:B------:R-:W-:-:S02]  /*15a0*/  IMAD.MOV.U32 R18, RZ, RZ, RZ ;  /* 0x000000ffff127224 */ /* 0x000fc400078e00ff */
[----:B------:R-:W-:Y:S02]  /*15b0*/  VIADD R192, R186, 0x10 ;  /* 0x00000010bac07836 */ /* 0x000fe40000000000 */
[----:B------:R-:W-:Y:S02]  /*15c0*/  IMAD R204, R204, 0x8, R189 ;  /* 0x00000008cccc7824 */ /* 0x000fe400078e02bd */
[----:B------:R-:W-:-:S07]  /*15d0*/  IMAD.IADD R199, R199, 0x1, R198 ;  /* 0x00000001c7c77824 */ /* 0x000fce00078e02c6 */
.L_x_7824:
[----:B01-34-:R-:W0:Y:S01]  /*15e0*/  LDC.64 R8, c[0x0][0xc88] ;  /* 0x00032200ff087b82 */ /* 0x01be220000000a00 */
[----:B------:R-:W-:Y:S01]  /*15f0*/  ULDC.64 UR4, c[0x0][0xa28] ;  /* 0x00028a0000047ab9 */ /* 0x000fe20000000a00 */
[----:B------:R-:W-:Y:S01]  /*1600*/  ULDC.64 UR8, c[0x0][0xa18] ;  /* 0x0002860000087ab9 */ /* 0x000fe20000000a00 */
[----:B------:R-:W-:Y:S01]  /*1610*/  ULDC.64 UR6, c[0x0][0xa08] ;  /* 0x0002820000067ab9 */ /* 0x000fe20000000a00 */
[----:B0-----:R-:W-:-:S05]  /*1620*/  IMAD.WIDE R8, R7, 0x4, R8 ;  /* 0x0000000407087825 */ /* 0x001fca00078e0208 */
[----:B--2---:R-:W2:Y:S01]  /*1630*/  LDG.E R207, desc[UR42][R8.64] ;  /* 0x0000002a08cf7981 */ /* 0x004ea2000c1e1900 */
        /* <DEDUP_REMOVED lines=49> */
.L_x_7678:
[----:B------:R-:W-:Y:S02]  /*1950*/  IMAD.U32 R40, RZ, RZ, UR5 ;  /* 0x00000005ff287e24 */ /* 0x000fe4000f8e00ff */
[----:B------:R-:W-:Y:S01]  /*1960*/  IMAD.U32 R24, RZ, RZ, UR4 ;  /* 0x00000004ff187e24 */ /* 0x000fe2000f8e00ff */
[----:B------:R-:W-:Y:S06]  /*1970*/  @!P2 BRA `(.L_x_7679) ;  /* 0x000000000010a947 */ /* 0x000fec0003800000 */
[----:B------:R-:W-:-:S04]  /*1980*/  IADD3 R6, P0, R208, UR8, RZ ;  /* 0x00000008d0067c10 */ /* 0x000fc8000ff1e0ff */
[----:B------:R-:W-:-:S05]  /*1990*/  IADD3.X R7, R209, UR9, RZ, P0, !PT ;  /* 0x00000009d1077c10 */ /* 0x000fca00087fe4ff */
[----:B------:R0:W5:Y:S01]  /*19a0*/  LDG.E R24, desc[UR42][R6.64] ;  /* 0x0000002a06187981 */ /* 0x000162000c1e1900 */
[----:B------:R-:W-:Y:S05]  /*19b0*/  BRA `(.L_x_7680) ;  /* 0x0000000000107947 */ /* 0x000fea0003800000 */
.L_x_7679:
[----:B------:R-:W-:Y:S05]  /*19c0*/  @!P0 BRA `(.L_x_7680) ;  /* 0x00000000000c8947 */ /* 0x000fea0003800000 */
[----:B------:R-:W2:Y:S04]  /*19d0*/  LDG.E R3, desc[UR42][R8.64] ;  /* 0x0000002a08037981 */ /* 0x000ea8000c1e1900 */
[----:B------:R-:W2:Y:S02]  /*19e0*/  LDG.E R24, desc[UR42][R8.64+0x4] ;  /* 0x0000042a08187981 */ /* 0x000ea4000c1e1900 */
[----:B--2---:R-:W-:-:S07]  /*19f0*/  IMAD.IADD R24, R24, 0x1, -R3 ;  /* 0x0000000118187824 */ /* 0x004fce00078e0a03 */
.L_x_7680:
        /* <DEDUP_REMOVED lines=70> */
.L_x_7682:
[----:B------:R-:W-:Y:S05]  /*1e60*/  BSYNC B0 ;  /* 0x0000000000007941 */ /* 0x000fea0003800000 */
.L_x_7681:
        /* <DEDUP_REMOVED lines=36> */
.L_x_7685:
[----:B------:R-:W-:Y:S05]  /*20b0*/  BSYNC B6 ;  /* 0x0000000000067941 */ /* 0x000fea0003800000 */
.L_x_7684:
        /* <DEDUP_REMOVED lines=20> */
.L_x_7687:
[----:B------:R-:W-:Y:S05]  /*2200*/  BSYNC B6 ;  /* 0x0000000000067941 */ /* 0x000fea0003800000 */
.L_x_7686:
        /* <DEDUP_REMOVED lines=14> */
[CC--:B0-----:R-:W-:Y:S01]  /*22f0*/  IMAD.WIDE.U32 R8, R25.reuse, R6.reuse, RZ ;  /* 0x0000000619087225 */ /* 0x0c1fe200078e00ff */
        /* <DEDUP_REMOVED lines=8> */
[----:B-1----:R-:W-:Y:S01]  /*2380*/  ISETP.GE.AND P2, PT, R16, R27, PT ;  /* 0x0000001b1000720c */ /* 0x002fe20003f46270 */
[----:B------:R-:W1:Y:S01]  /*2390*/  LDC.64 R4, c[0x0][0x3f8] ;  /* 0x0000fe00ff047b82 */ /* 0x000e620000000a00 */
[----:B------:R-:W-:Y:S01]  /*23a0*/  SHF.R.S32.HI R187, RZ, 0x1f, R186 ;  /* 0x0000001fffbb7819 */ /* 0x000fe200000114ba */
[----:B------:R-:W-:Y:S01]  /*23b0*/  IMAD.IADD R9, R9, 0x1, R3 ;  /* 0x0000000109097824 */ /* 0x000fe200078e0203 */
[----:B------:R-:W-:Y:S01]  /*23c0*/  LOP3.LUT R58, R58, 0x1c0, RZ, 0xc0, !PT ;  /* 0x000001c03a3a7812 */ /* 0x000fe200078ec0ff */
[----:B------:R-:W-:Y:S01]  /*23d0*/  IMAD R13, R73, R6, RZ ;  /* 0x00000006490d7224 */ /* 0x000fe200078e02ff */
[----:B------:R-:W-:Y:S01]  /*23e0*/  P2R R74, PR, RZ, 0x4 ;  /* 0x00000004ff4a7803 */ /* 0x000fe20000000000 */
[----:B------:R-:W-:Y:S01]  /*23f0*/  IMAD.WIDE.U32 R20, R205, UR4, R8 ;  /* 0x00000004cd147c25 */ /* 0x000fe2000f8e0008 */
[----:B------:R-:W-:-:S02]  /*2400*/  SHF.R.U32.HI R54, RZ, 0x3, R58 ;  /* 0x00000003ff367819 */ /* 0x000fc4000001163a */
[----:B------:R-:W-:Y:S01]  /*2410*/  SHF.L.U64.HI R62, R6, 0x6, R7 ;  /* 0x00000006063e7819 */ /* 0x000fe20000010207 */
[C---:B------:R-:W-:Y:S01]  /*2420*/  IMAD R21, R205.reuse, UR5, R21 ;  /* 0x00000005cd157c24 */ /* 0x040fe2000f8e0215 */
[----:B------:R-:W-:Y:S01]  /*2430*/  ULDC.64 UR4, c[0x0][0x330] ;  /* 0x0000cc0000047ab9 */ /* 0x000fe20000000a00 */
[----:B------:R-:W-:Y:S02]  /*2440*/  IMAD R13, R184, R7, R13 ;  /* 0x00000007b80d7224 */ /* 0x000fe400078e020d */
[----:B------:R-:W-:-:S04]  /*2450*/  IMAD.WIDE.U32 R28, R205, UR4, R16 ;  /* 0x00000004cd1c7c25 */ /* 0x000fc8000f8e0010 */
[----:B------:R-:W-:Y:S01]  /*2460*/  IMAD R29, R205, UR5, R29 ;  /* 0x00000005cd1d7c24 */ /* 0x000fe2000f8e021d */
[----:B------:R-:W-:Y:S01]  /*2470*/  ULDC.64 UR4, c[0x0][0x310] ;  /* 0x0000c40000047ab9 */ /* 0x000fe20000000a00 */
[----:B--2---:R-:W-:-:S04]  /*2480*/  IMAD.WIDE.U32 R34, R184, R56, R186 ;  /* 0x00000038b8227225 */ /* 0x004fc800078e00ba */
[----:B-1----:R-:W-:Y:S01]  /*2490*/  IMAD R8, R73, R4, RZ ;  /* 0x0000000449087224 */ /* 0x002fe200078e02ff */
[----:B------:R-:W-:Y:S01]  /*24a0*/  SHF.L.U64.HI R60, R4, 0x6, R5 ;  /* 0x00000006043c7819 */ /* 0x000fe20000010205 */
[----:B------:R-:W-:Y:S01]  /*24b0*/  IMAD.WIDE.U32 R36, R184, R56, R16 ;  /* 0x00000038b8247225 */ /* 0x000fe200078e0010 */
[----:B0-----:R-:W-:-:S03]  /*24c0*/  LEA.HI R53, R53, 0x8, RZ, 0x19 ;  /* 0x0000000835357811 */ /* 0x001fc600078fc8ff */
[C---:B---3--:R-:W-:Y:S02]  /*24d0*/  IMAD R11, R184.reuse, R5, R8 ;  /* 0x00000005b80b7224 */ /* 0x048fe400078e0208 */
[----:B------:R-:W-:-:S04]  /*24e0*/  IMAD.WIDE.U32 R8, R184, R6, R16 ;  /* 0x00000006b8087225 */ /* 0x000fc800078e0010 */
[----:B------:R-:W-:-:S04]  /*24f0*/  IMAD.WIDE.U32 R30, R184, R4, R186 ;  /* 0x00000004b81e7225 */ /* 0x000fc800078e00ba */
[----:B------:R-:W-:-:S04]  /*2500*/  IMAD.WIDE.U32 R32, R184, R4, R16 ;  /* 0x00000004b8207225 */ /* 0x000fc800078e0010 */
[----:B------:R-:W-:Y:S02]  /*2510*/  IMAD.IADD R31, R31, 0x1, R11 ;  /* 0x000000011f1f7824 */ /* 0x000fe400078e020b */
[----:B------:R-:W-:Y:S02]  /*2520*/  IMAD.IADD R33, R11, 0x1, R33 ;  /* 0x000000010b217824 */ /* 0x000fe400078e0221 */
[----:B-----5:R-:W-:-:S04]  /*2530*/  IMAD.WIDE.U32 R30, R152, R4, R30 ;  /* 0x00000004981e7225 */ /* 0x020fc800078e001e */
[----:B------:R-:W-:Y:S02]  /*2540*/  VIADD R55, R16, 0x20 ;  /* 0x0000002010377836 */ /* 0x000fe40000000000 */
[----:B------:R-:W-:-:S04]  /*2550*/  IMAD.WIDE.U32 R32, R152, R4, R32 ;  /* 0x0000000498207225 */ /* 0x000fc800078e0020 */
[----:B------:R-:W-:Y:S02]  /*2560*/  IMAD.SHL.U32 R61, R6, 0x40, RZ ;  /* 0x00000040063d7824 */ /* 0x000fe400078e00ff */
[----:B------:R-:W-:Y:S02]  /*2570*/  IMAD.SHL.U32 R59, R4, 0x40, RZ ;  /* 0x00000040043b7824 */ /* 0x000fe400078e00ff */
[----:B------:R-:W-:Y:S01]  /*2580*/  IMAD.SHL.U32 R52, R27, 0x2, RZ ;  /* 0x000000021b347824 */ /* 0x000fe200078e00ff */
[----:B----4-:R-:W-:-:S04]  /*2590*/  SHF.R.S32.HI R3, RZ, 0x1f, R0 ;  /* 0x0000001fff037819 */ /* 0x010fc80000011400 */
[----:B------:R-:W-:Y:S02]  /*25a0*/  SEL R10, R3, RZ, !P0 ;  /* 0x000000ff030a7207 */ /* 0x000fe40004000000 */
[----:B------:R-:W-:-:S03]  /*25b0*/  SEL R3, R0, RZ, !P0 ;  /* 0x000000ff00037207 */ /* 0x000fc60004000000 */
[----:B------:R-:W-:Y:S02]  /*25c0*/  IMAD R0, R10, UR4, RZ ;  /* 0x000000040a007c24 */ /* 0x000fe4000f8e02ff */
[----:B------:R-:W-:-:S04]  /*25d0*/  IMAD.WIDE.U32 R20, R3, UR4, R20 ;  /* 0x0000000403147c25 */ /* 0x000fc8000f8e0014 */
[C---:B------:R-:W-:Y:S01]  /*25e0*/  IMAD R65, R3.reuse, UR5, R0 ;  /* 0x0000000503417c24 */ /* 0x040fe2000f8e0200 */
[----:B------:R-:W-:Y:S01]  /*25f0*/  ULDC.64 UR4, c[0x0][0x338] ;  /* 0x0000ce0000047ab9 */ /* 0x000fe20000000a00 */
[----:B------:R-:W-:Y:S01]  /*2600*/  IADD3 R72, P0, R20, R8, RZ ;  /* 0x0000000814487210 */ /* 0x000fe20007f1e0ff */
[----:B------:R-:W-:Y:S02]  /*2610*/  IMAD R10, R10, UR4, RZ ;  /* 0x000000040a0a7c24 */ /* 0x000fe4000f8e02ff */
[C---:B------:R-:W-:Y:S01]  /*2620*/  IMAD.WIDE.U32 R28, R3.reuse, UR4, R28 ;  /* 0x00000004031c7c25 */ /* 0x040fe2000f8e001c */
[----:B------:R-:W-:Y:S02]  /*2630*/  ULDC UR4, c[0x0][0x2f4] ;  /* 0x0000bd0000047ab9 */ /* 0x000fe40000000800 */
[----:B------:R-:W-:Y:S01]  /*2640*/  ISETP.GE.AND P4, PT, R16, UR4, PT ;  /* 0x0000000410007c0c */ /* 0x000fe2000bf86270 */
[----:B------:R-:W-:Y:S01]  /*2650*/  IMAD R15, R3, UR5, R10 ;  /* 0x00000005030f7c24 */ /* 0x000fe2000f8e020a */
[----:B------:R-:W-:Y:S01]  /*2660*/  SEL R3, R27, RZ, P2 ;  /* 0x000000ff1b037207 */ /* 0x000fe20001000000 */
[----:B------:R-:W-:Y:S01]  /*2670*/  IMAD.IADD R65, R21, 0x1, R65 ;  /* 0x0000000115417824 */ /* 0x000fe200078e0241 */
[----:B------:R-:W-:Y:S01]  /*2680*/  ISETP.GE.AND P3, PT, R55, UR4, PT ;  /* 0x0000000437007c0c */ /* 0x000fe2000bf66270 */
[----:B------:R-:W-:-:S02]  /*2690*/  IMAD R0, R73, R56, RZ ;  /* 0x0000003849007224 */ /* 0x000fc400078e02ff */
[----:B------:R-:W-:Y:S01]  /*26a0*/  IMAD.IADD R3, R16, 0x1, R3 ;  /* 0x0000000110037824 */ /* 0x000fe200078e0203 */
[----:B------:R-:W-:Y:S01]  /*26b0*/  IADD3.X R64, R65, R9, R13, P0, !PT ;  /* 0x0000000941407210 */ /* 0x000fe200007fe40d */
[C---:B------:R-:W-:Y:S01]  /*26c0*/  IMAD R9, R184.reuse, R57, R0 ;  /* 0x00000039b8097224 */ /* 0x040fe200078e0200 */
[----:B------:R-:W-:Y:S02]  /*26d0*/  IADD3 R38, P0, R184, R25, RZ ;  /* 0x00000019b8267210 */ /* 0x000fe40007f1e0ff */
[----:B------:R-:W-:Y:S01]  /*26e0*/  SHF.R.S32.HI R0, RZ, 0x1f, R3 ;  /* 0x0000001fff007819 */ /* 0x000fe20000011403 */
[----:B------:R-:W-:Y:S02]  /*26f0*/  IMAD.IADD R35, R35, 0x1, R9 ;  /* 0x0000000123237824 */ /* 0x000fe400078e0209 */
[----:B------:R-:W-:Y:S01]  /*2700*/  IMAD.IADD R37, R9, 0x1, R37 ;  /* 0x0000000109257824 */ /* 0x000fe200078e0225 */
[----:B------:R-:W-:Y:S01]  /*2710*/  LEA.HI R63, R0, R3, RZ, 0x3 ;  /* 0x00000003003f7211 */ /* 0x000fe200078f18ff */
[----:B------:R-:W-:Y:S01]  /*2720*/  IMAD.WIDE.U32 R34, R152, R56, R34 ;  /* 0x0000003898227225 */ /* 0x000fe200078e0022 */
[----:B------:R-:W-:-:S02]  /*2730*/  LOP3.LUT R3, R58, 0x18, R16, 0xf8, !PT ;  /* 0x000000183a037812 */ /* 0x000fc400078ef810 */
[----:B------:R-:W-:Y:S01]  /*2740*/  SHF.R.S32.HI R9, RZ, 0x1f, R152 ;  /* 0x0000001fff097819 */ /* 0x000fe20000011498 */
[----:B------:R-:W-:Y:S01]  /*2750*/  IMAD.WIDE.U32 R36, R152, R56, R36 ;  /* 0x0000003898247225 */ /* 0x000fe200078e0024 */
[----:B------:R-:W-:Y:S02]  /*2760*/  LOP3.LUT R3, R3, R54, RZ, 0x3c, !PT ;  /* 0x0000003603037212 */ /* 0x000fe400078e3cff */
[----:B------:R-:W-:Y:S01]  /*2770*/  LOP3.LUT R48, R63, 0xfffffff8, RZ, 0xc0, !PT ;  /* 0xfffffff83f307812 */ /* 0x000fe200078ec0ff */
[C---:B------:R-:W-:Y:S02]  /*2780*/  IMAD R0, R9.reuse, R4, RZ ;  /* 0x0000000409007224 */ /* 0x040fe400078e02ff */
[----:B------:R-:W-:Y:S01]  /*2790*/  IMAD R51, R202, 0x200, R3 ;  /* 0x00000200ca337824 */ /* 0x000fe200078e0203 */
[----:B------:R-:W-:Y:S01]  /*27a0*/  LOP3.LUT R3, R58, 0x38, R63, 0xf8, !PT ;  /* 0x000000383a037812 */ /* 0x000fe200078ef83f */
[----:B------:R-:W-:Y:S01]  /*27b0*/  IMAD R9, R9, R56, RZ ;  /* 0x0000003809097224 */ /* 0x000fe200078e02ff */
[----:B------:R-:W-:Y:S01]  /*27c0*/  SHF.R.S32.HI R45, RZ, 0x1f, R48 ;  /* 0x0000001fff2d7819 */ /* 0x000fe20000011430 */
[C---:B------:R-:W-:Y:S01]  /*27d0*/  IMAD R49, R152.reuse, R5, R0 ;  /* 0x0000000598317224 */ /* 0x040fe200078e0200 */
[----:B------:R-:W-:Y:S01]  /*27e0*/  LOP3.LUT R3, R3, R54, RZ, 0x3c, !PT ;  /* 0x0000003603037212 */ /* 0x000fe200078e3cff */
[----:B------:R-:W-:Y:S01]  /*27f0*/  IMAD R9, R152, R57, R9 ;  /* 0x0000003998097224 */ /* 0x000fe200078e0209 */
[----:B------:R-:W-:Y:S01]  /*2800*/  SHF.L.U64.HI R57, R56, 0x6, R57 ;  /* 0x0000000638397819 */ /* 0x000fe20000010239 */
[----:B------:R-:W-:-:S02]  /*2810*/  IMAD.IADD R50, R31, 0x1, R49 ;  /* 0x000000011f327824 */ /* 0x000fc400078e0231 */
[----:B------:R-:W-:Y:S02]  /*2820*/  IMAD.SHL.U32 R56, R56, 0x40, RZ ;  /* 0x0000004038387824 */ /* 0x000fe400078e00ff */
[----:B------:R-:W-:Y:S02]  /*2830*/  IMAD.X R39, R12, 0x1, R73, P0 ;  /* 0x000000010c277824 */ /* 0x000fe400000e0649 */
[----:B------:R-:W-:Y:S02]  /*2840*/  IMAD.IADD R49, R49, 0x1, R33 ;  /* 0x0000000131317824 */ /* 0x000fe400078e0221 */
[----:B------:R-:W-:Y:S02]  /*2850*/  IMAD.IADD R47, R35, 0x1, R9 ;  /* 0x00000001232f7824 */ /* 0x000fe400078e0209 */
[----:B------:R-:W-:Y:S02]  /*2860*/  IMAD.IADD R46, R9, 0x1, R37 ;  /* 0x00000001092e7824 */ /* 0x000fe400078e0225 */
[----:B------:R-:W-:-:S02]  /*2870*/  IMAD R3, R202, 0x200, R3 ;  /* 0x00000200ca037824 */ /* 0x000fc400078e0203 */
[----:B------:R-:W-:-:S07]  /*2880*/  IMAD.IADD R0, R29, 0x1, R15 ;  /* 0x000000011d007824 */ /* 0x000fce00078e020f */
.L_x_7717:
        /* <DEDUP_REMOVED lines=58> */
.L_x_7692:
[----:B------:R-:W-:Y:S05]  /*2c30*/  BSYNC B1 ;  /* 0x0000000000017941 */ /* 0x000fea0003800000 */
.L_x_7691:
        /* <DEDUP_REMOVED lines=20> */
.L_x_7693:
[----:B------:R-:W-:Y:S01]  /*2d80*/  IMAD R75, R23, 0x8, R2 ;  /* 0x00000008174b7824 */ /* 0x000fe200078e0202 */
[----:B------:R-:W-:Y:S01]  /*2d90*/  SHF.L.U32 R76, R185, 0x1f, RZ ;  /* 0x0000001fb94c7819 */ /* 0x000fe200000006ff */
[----:B------:R-:W-:Y:S03]  /*2da0*/  BSSY B1, `(.L_x_7694) ;  /* 0x0000003000017945 */ /* 0x000fe60003800000 */
[----:B------:R-:W0:Y:S02]  /*2db0*/  SYNCS.PHASECHK.TRANS64.TRYWAIT P5, [R75+URZ+0x28c90], R76 ;  /* 0x028c904c4b0075a7 */ /* 0x000e2400080a017f */
[----:B0-----:R-:W-:Y:S05]  /*2dc0*/  @!P5 BRA `(.L_x_7695) ;  /* 0x000001b80068d947 */ /* 0x001fea0003800000 */
.L_x_8013:
[----:B------:R-:W-:Y:S05]  /*2dd0*/  BSYNC B1 ;  /* 0x0000000000017941 */ /* 0x000fea0003800000 */
.L_x_7694:
        /* <DEDUP_REMOVED lines=53> */
.L_x_7700:
[----:B------:R-:W-:Y:S05]  /*3130*/  BSYNC B2 ;  /* 0x0000000000027941 */ /* 0x000fea0003800000 */
.L_x_7699:
[----:B--2---:R1:W-:Y:S02]  /*3140*/  STG.E.128 desc[UR42][R12.64], R4 ;  /* 0x000000040c007986 */ /* 0x0043e4000c101d2a */
.L_x_7698:
[----:B------:R-:W-:Y:S05]  /*3150*/  BSYNC B1 ;  /* 0x0000000000017941 */ /* 0x000fea0003800000 */
.L_x_7697:
        /* <DEDUP_REMOVED lines=56> */
.L_x_7702:
[----:B------:R-:W-:Y:S05]  /*34e0*/  BSYNC B1 ;  /* 0x0000000000017941 */ /* 0x000fea0003800000 */
.L_x_7701:
[----:B-1----:R2:W-:Y:S01]  /*34f0*/  STG.E.128 desc[UR42][R12.64+0x40], R4 ;  /* 0x000040040c007986 */ /* 0x0025e2000c101d2a */
[----:B------:R-:W-:Y:S05]  /*3500*/  BRA `(.L_x_7696) ;  /* 0x0000000c00507947 */ /* 0x000fea0003800000 */
.L_x_7690:
        /* <DEDUP_REMOVED lines=32> */
[----:B------:R-:W-:-:S03]  /*3710*/  IMAD.MOV.U32 R69, RZ, RZ, R7 ;  /* 0x000000ffff457224 */ /* 0x000fc600078e0007 */
        /* <DEDUP_REMOVED lines=11> */
.L_x_7703:
[----:B------:R-:W-:Y:S01]  /*37d0*/  IMAD R75, R23, 0x8, R2 ;  /* 0x00000008174b7824 */ /* 0x000fe200078e0202 */
[----:B------:R-:W-:Y:S01]  /*37e0*/  SHF.L.U32 R76, R185, 0x1f, RZ ;  /* 0x0000001fb94c7819 */ /* 0x000fe200000006ff */
[----:B------:R-:W0:Y:S01]  /*37f0*/  LDC R77, c[0x0][0x2f4] ;  /* 0x0000bd00ff4d7b82 */ /* 0x000e220000000800 */
[----:B------:R-:W-:Y:S02]  /*3800*/  BSSY B1, `(.L_x_7704) ;  /* 0x0000003000017945 */ /* 0x000fe40003800000 */
[----:B------:R-:W1:Y:S02]  /*3810*/  SYNCS.PHASECHK.TRANS64.TRYWAIT P5, [R75+URZ+0x28c90], R76 ;  /* 0x028c904c4b0075a7 */ /* 0x000e6400080a017f */
[----:B-1----:R-:W-:Y:S05]  /*3820*/  @!P5 BRA `(.L_x_7705) ;  /* 0x000001ac00e4d947 */ /* 0x002fea0003800000 */
.L_x_8014:
[----:B------:R-:W-:Y:S05]  /*3830*/  BSYNC B1 ;  /* 0x0000000000017941 */ /* 0x000fea0003800000 */
.L_x_7704:
        /* <DEDUP_REMOVED lines=36> */
[----:B------:R-:W-:Y:S01]  /*3a80*/  SHF.R.U64 R81, R4, 0x10, R5 ;  /* 0x0000001004517819 */ /* 0x000fe20000001205 */
[----:B------:R-:W-:Y:S01]  /*3a90*/  IMAD.U32 R5, R26, 0x10000, RZ ;  /* 0x000100001a057824 */ /* 0x000fe200078e00ff */
[----:B------:R-:W-:Y:S01]  /*3aa0*/  SHF.R.U64 R83, R6, 0x10, R7 ;  /* 0x0000001006537819 */ /* 0x000fe20000001207 */
[----:B0-----:R-:W-:Y:S01]  /*3ab0*/  IMAD.U32 R6, R12, 0x10000, RZ ;  /* 0x000100000c067824 */ /* 0x001fe200078e00ff */
[----:B------:R-:W-:Y:S01]  /*3ac0*/  PRMT R82, R91, 0x5432, R82 ;  /* 0x000054325b527816 */ /* 0x000fe20000000052 */
[----:B------:R-:W-:Y:S01]  /*3ad0*/  IMAD.U32 R4, R14, 0x10000, RZ ;  /* 0x000100000e047824 */ /* 0x000fe200078e00ff */
[----:B------:R-:W-:-:S02]  /*3ae0*/  PRMT R86, R87, 0x5432, R86 ;  /* 0x0000543257567816 */ /* 0x000fc40000000056 */
[----:B------:R-:W-:Y:S02]  /*3af0*/  SHF.R.U32.HI R84, RZ, 0x10, R7 ;  /* 0x00000010ff547819 */ /* 0x000fe40000011607 */
[----:B------:R-:W-:Y:S02]  /*3b00*/  SHF.R.U32.HI R89, RZ, 0x10, R11 ;  /* 0x00000010ff597819 */ /* 0x000fe4000001160b */
[----:B------:R-:W-:Y:S01]  /*3b10*/  PRMT R81, R87, 0x5410, R81 ;  /* 0x0000541057517816 */ /* 0x000fe20000000051 */
[----:B------:R-:W-:Y:S01]  /*3b20*/  IMAD.U32 R87, R86, 0x10000, RZ ;  /* 0x0001000056577824 */ /* 0x000fe200078e00ff */
[----:B------:R-:W-:Y:S01]  /*3b30*/  PRMT R7, R91, 0x5410, R83 ;  /* 0x000054105b077816 */ /* 0x000fe20000000053 */
[----:B------:R-:W-:Y:S01]  /*3b40*/  IMAD.U32 R83, R82, 0x10000, RZ ;  /* 0x0001000052537824 */ /* 0x000fe200078e00ff */
[----:B------:R-:W-:Y:S01]  /*3b50*/  SHF.R.U64 R88, R10, 0x10, R11 ;  /* 0x000000100a587819 */ /* 0x000fe2000000120b */
[----:B------:R-:W-:Y:S01]  /*3b60*/  IMAD.U32 R10, R13, 0x10000, RZ ;  /* 0x000100000d0a7824 */ /* 0x000fe200078e00ff */
[----:B------:R-:W-:Y:S01]  /*3b70*/  PRMT R89, R92, 0x5410, R89 ;  /* 0x000054105c597816 */ /* 0x000fe20000000059 */
[----:B------:R-:W-:Y:S01]  /*3b80*/  FMUL.FTZ R91, R80, R87 ;  /* 0x00000057505b7220 */ /* 0x000fe20000410000 */
[----:B------:R-:W-:Y:S01]  /*3b90*/  SHF.R.U64 R85, R8, 0x10, R9 ;  /* 0x0000001008557819 */ /* 0x000fe20000001209 */
[-C--:B------:R-:W-:Y:S01]  /*3ba0*/  FMUL.FTZ R93, R80, R83.reuse ;  /* 0x00000053505d7220 */ /* 0x080fe20000410000 */
[----:B------:R-:W-:Y:S01]  /*3bb0*/  LOP3.LUT R25, R25, 0xffff0000, RZ, 0xc0, !PT ;  /* 0xffff000019197812 */ /* 0x000fe200078ec0ff */
[----:B------:R-:W-:Y:S01]  /*3bc0*/  FFMA.FTZ R91, R10, R83, -R91 ;  /* 0x000000530a5b7223 */ /* 0x000fe2000001085b */
[----:B------:R-:W-:Y:S01]  /*3bd0*/  PRMT R84, R92, 0x5432, R84 ;  /* 0x000054325c547816 */ /* 0x000fe20000000054 */
        /* <DEDUP_REMOVED lines=19> */
[C---:B------:R-:W-:Y:S01]  /*3d10*/  FFMA.FTZ R94, R13.reuse, R10, -R94 ;  /* 0x0000000a0d5e7223 */ /* 0x040fe2000001085e */
[----:B------:R-:W-:Y:S01]  /*3d20*/  LOP3.LUT R84, R84, 0xffff0000, RZ, 0xc0, !PT ;  /* 0xffff000054547812 */ /* 0x000fe200078ec0ff */
[----:B------:R-:W-:Y:S01]  /*3d30*/  FFMA.FTZ R80, R13, R80, R15 ;  /* 0x000000500d507223 */ /* 0x000fe2000001000f */
[----:B------:R-:W-:Y:S01]  /*3d40*/  FFMA.FTZ R92, R11, R86, R92 ;  /* 0x000000560b5c7223 */ /* 0x000fe2000001005c */
[----:B------:R-:W-:Y:S01]  /*3d50*/  IMAD.U32 R13, R85, 0x10000, RZ ;  /* 0x00010000550d7824 */ /* 0x000fe200078e00ff */
[----:B------:R-:W-:Y:S01]  /*3d60*/  LOP3.LUT R24, R24, 0xffff0000, RZ, 0xc0, !PT ;  /* 0xffff000018187812 */ /* 0x000fe200078ec0ff */
[C---:B------:R-:W-:Y:S01]  /*3d70*/  FMUL.FTZ R10, R27.reuse, R82 ;  /* 0x000000521b0a7220 */ /* 0x040fe20000410000 */
[-C--:B------:R-:W-:Y:S01]  /*3d80*/  FMUL.FTZ R86, R27, R84.reuse ;  /* 0x000000541b567220 */ /* 0x080fe20000410000 */
[----:B------:R-:W-:Y:S01]  /*3d90*/  LOP3.LUT R85, R85, 0xffff0000, RZ, 0xc0, !PT ;  /* 0xffff000055557812 */ /* 0x000fe200078ec0ff */
[----:B------:R-:W-:Y:S01]  /*3da0*/  IMAD.U32 R11, R81, 0x10000, RZ ;  /* 0x00010000510b7824 */ /* 0x000fe200078e00ff */
[----:B------:R-:W-:Y:S01]  /*3db0*/  LOP3.LUT R12, R12, 0xffff0000, RZ, 0xc0, !PT ;  /* 0xffff00000c0c7812 */ /* 0x000fe200078ec0ff */
[----:B------:R-:W-:Y:S01]  /*3dc0*/  FFMA.FTZ R27, R9, R84, -R10 ;  /* 0x00000054091b7223 */ /* 0x000fe2000001080a */
        /* <DEDUP_REMOVED lines=19> */
[----:B------:R-:W-:Y:S01]  /*3f00*/  FMUL.FTZ R26, R26, R7 ;  /* 0x000000071a1a7220 */ /* 0x000fe20000410000 */
[----:B------:R-:W-:Y:S01]  /*3f10*/  F2FP.BF16.F32.PACK_AB R15, R10, R15 ;  /* 0x0000000f0a0f723e */ /* 0x000fe200000010ff */
        /* <DEDUP_REMOVED lines=14> */
[----:B------:R-:W-:-:S07]  /*4000*/  IMAD.MOV.U32 R27, RZ, RZ, R80 ;  /* 0x000000ffff1b7224 */ /* 0x000fce00078e0050 */
.L_x_7707:
[----:B------:R-:W-:Y:S05]  /*4010*/  BSYNC B1 ;  /* 0x0000000000017941 */ /* 0x000fea0003800000 */
.L_x_7706:
        /* <DEDUP_REMOVED lines=10> */
.L_x_7689:
[----:B------:R-:W-:-:S06]  /*40c0*/  UISETP.NE.AND UP0, UPT, UR37, 0x3, UPT ;  /* 0x000000032500788c */ /* 0x000fcc000bf05270 */
[----:B------:R-:W-:-:S13]  /*40d0*/  PLOP3.LUT P0, PT, PT, PT, UP0, 0x80, 0x0 ;  /* 0x000000000000781c */ /* 0x000fda0003f0f008 */
[----:B------:R-:W-:Y:S05]  /*40e0*/  @!P0 BRA `(.L_x_7708) ;  /* 0x0000000000048947 */ /* 0x000fea0003800000 */
[----:B------:R-:W-:Y:S01]  /*40f0*/  BPT.TRAP 0x1 ;  /* 0x000000040000795c */ /* 0x000fe20000300000 */
.L_x_7708:
        /* <DEDUP_REMOVED lines=8> */
.L_x_8015:
[----:B------:R-:W-:Y:S05]  /*4180*/  BSYNC B1 ;  /* 0x0000000000017941 */ /* 0x000fea0003800000 */
.L_x_7709:
        /* <DEDUP_REMOVED lines=12> */
.L_x_7696:
[----:B------:R-:W-:Y:S05]  /*4250*/  BSYNC B0 ;  /* 0x0000000000007941 */ /* 0x000fea0003800000 */
.L_x_7688:
        /* <DEDUP_REMOVED lines=17> */
.L_x_7712:
[----:B------:R-:W-:Y:S05]  /*4370*/  BSYNC B0 ;  /* 0x0000000000007941 */ /* 0x000fea0003800000 */
.L_x_7711:
[----:B------:R-:W2:Y:S01]  /*4380*/  SYNCS.PHASECHK.TRANS64.TRYWAIT P0, [R75+URZ+0x28cb0], R76 ;  /* 0x028cb04c4b0075a7 */ /* 0x000ea2000800017f */
[----:B------:R-:W-:Y:S04]  /*4390*/  BSSY B0, `(.L_x_7713) ;  /* 0x0000002000007945 */ /* 0x000fe80003800000 */
[----:B--2---:R-:W-:Y:S05]  /*43a0*/  @!P0 BRA `(.L_x_7714) ;  /* 0x000001a4002c8947 */ /* 0x004fea0003800000 */
.L_x_8016:
[----:B------:R-:W-:Y:S05]  /*43b0*/  BSYNC B0 ;  /* 0x0000000000007941 */ /* 0x000fea0003800000 */
.L_x_7713:
        /* <DEDUP_REMOVED lines=20> */
[----:B----4-:R-:W-:Y:S01]  /*4500*/  IMAD R25, R9, 0x2, R2 ;  /* 0x0000000209197824 */ /* 0x010fe200078e0202 */
[----:B------:R-:W-:Y:S01]  /*4510*/  ISETP.GE.AND P0, PT, R6, UR4, PT ;  /* 0x0000000406007c0c */ /* 0x000fe2000bf06270 */
[----:B------:R-:W-:-:S02]  /*4520*/  VIADD R14, R16, 0x80 ;  /* 0x00000080100e7836 */ /* 0x000fc40000000000 */
[----:B------:R-:W-:-:S08]  /*4530*/  VIADD R24, R16, 0xc0 ;  /* 0x000000c010187836 */ /* 0x000fd00000000000 */
[----:B------:R-:W1:Y:S04]  /*4540*/  @!P1 LDS.128 R4, [R25+0x400] ;  /* 0x0004000019049984 */ /* 0x000e680000000c00 */
[----:B------:R-:W3:Y:S04]  /*4550*/  @!P0 LDS.128 R8, [R25+0x2400] ;  /* 0x0024000019088984 */ /* 0x000ee80000000c00 */
[----:B-1----:R-:W-:Y:S01]  /*4560*/  @!P1 STG.E.128 desc[UR42][R12.64], R4 ;  /* 0x000000040c009986 */ /* 0x002fe2000c101d2a */
[----:B------:R-:W-:Y:S01]  /*4570*/  ISETP.GE.AND P1, PT, R14, UR4, PT ;  /* 0x000000040e007c0c */ /* 0x000fe2000bf26270 */
[----:B------:R-:W-:-:S02]  /*4580*/  VIADD R14, R16, 0x100 ;  /* 0x00000100100e7836 */ /* 0x000fc40000000000 */
[----:B---3--:R-:W-:Y:S01]  /*4590*/  @!P0 STG.E.128 desc[UR42][R12.64+0x80], R8 ;  /* 0x000080080c008986 */ /* 0x008fe2000c101d2a */
[----:B------:R-:W-:Y:S01]  /*45a0*/  ISETP.GE.AND P0, PT, R24, UR4, PT ;  /* 0x0000000418007c0c */ /* 0x000fe2000bf06270 */
        /* <DEDUP_REMOVED lines=16> */
[----:B------:R-:W-:Y:S02]  /*46b0*/  IMAD R24, R15, 0x2, R2 ;  /* 0x000000020f187824 */ /* 0x000fe400078e0202 */
[----:B------:R-:W-:-:S06]  /*46c0*/  VIADD R15, R16, 0xe0 ;  /* 0x000000e0100f7836 */ /* 0x000fcc0000000000 */
[----:B------:R-:W1:Y:S04]  /*46d0*/  @!P1 LDS.128 R4, [R25+0xc400] ;  /* 0x00c4000019049984 */ /* 0x000e680000000c00 */
[----:B------:R-:W3:Y:S04]  /*46e0*/  @!P0 LDS.128 R8, [R25+0xe400] ;  /* 0x00e4000019088984 */ /* 0x000ee80000000c00 */
[----:B-1----:R-:W-:Y:S01]  /*46f0*/  @!P1 STG.E.128 desc[UR42][R12.64+0x300], R4 ;  /* 0x000300040c009986 */ /* 0x002fe2000c101d2a */
[----:B------:R-:W-:-:S03]  /*4700*/  ISETP.GE.AND P1, PT, R55, UR4, PT ;  /* 0x0000000437007c0c */ /* 0x000fc6000bf26270 */
        /* <DEDUP_REMOVED lines=22> */
[----:B------:R-:W-:-:S03]  /*4870*/  ISETP.GE.AND P1, PT, R14, UR4, PT ;  /* 0x000000040e007c0c */ /* 0x000fc6000bf26270 */
[----:B---3--:R-:W-:Y:S01]  /*4880*/  @!P0 STG.E.128 desc[UR42][R12.64+0x2c0], R8 ;  /* 0x0002c0080c008986 */ /* 0x008fe2000c101d2a */
[----:B------:R-:W-:-:S09]  /*4890*/  ISETP.GE.AND P0, PT, R15, UR4, PT ;  /* 0x000000040f007c0c */ /* 0x000fd2000bf06270 */
[----:B------:R-:W1:Y:S04]  /*48a0*/  @!P1 LDS.128 R4, [R24+0xc400] ;  /* 0x00c4000018049984 */ /* 0x000e680000000c00 */
[----:B------:R-:W3:Y:S04]  /*48b0*/  @!P0 LDS.128 R8, [R24+0xe400] ;  /* 0x00e4000018088984 */ /* 0x000ee80000000c00 */
[----:B-1----:R1:W-:Y:S04]  /*48c0*/  @!P1 STG.E.128 desc[UR42][R12.64+0x340], R4 ;  /* 0x000340040c009986 */ /* 0x0023e8000c101d2a */
[----:B---3--:R1:W-:Y:S02]  /*48d0*/  @!P0 STG.E.128 desc[UR42][R12.64+0x3c0], R8 ;  /* 0x0003c0080c008986 */ /* 0x0083e4000c101d2a */
.L_x_7716:
[----:B------:R-:W-:Y:S05]  /*48e0*/  BSYNC B0 ;  /* 0x0000000000007941 */ /* 0x000fea0003800000 */
.L_x_7715:
        /* <DEDUP_REMOVED lines=17> */
.L_x_7683:
[----:B------:R-:W-:Y:S04]  /*4a00*/  BSSY B0, `(.L_x_7718) ;  /* 0x0000004000007945 */ /* 0x000fe80003800000 */
[----:B------:R-:W-:Y:S05]  /*4a10*/  @P0 BRA `(.L_x_7719) ;  /* 0x0000000000080947 */ /* 0x000fea0003800000 */
[----:B------:R-:W1:Y:S02]  /*4a20*/  FENCE.VIEW.ASYNC.G ;  /* 0x00000000000073c6 */ /* 0x000e640000000100 */
[----:B-1----:R-:W-:Y:S06]  /*4a30*/  BAR.ARV 0xc, 0x180 ;  /* 0x0306000000007b1d */ /* 0x002fec0000002000 */
.L_x_7719:
[----:B------:R-:W-:Y:S05]  /*4a40*/  BSYNC B0 ;  /* 0x0000000000007941 */ /* 0x000fea0003800000 */
.L_x_7718:
[----:B------:R-:W-:Y:S01]  /*4a50*/  UISETP.NE.AND UP0, UPT, UR38, 0x1, UPT ;  /* 0x000000012600788c */ /* 0x000fe2000bf05270 */
[----:B------:R-:W-:Y:S05]  /*4a60*/  BSSY B7, `(.L_x_7720) ;  /* 0x0000b7c000077945 */ /* 0x000fea0003800000 */
[----:B------:R-:W-:-:S13]  /*4a70*/  PLOP3.LUT P0, PT, PT, PT, UP0, 0x80, 0x0 ;  /* 0x000000000000781c */ /* 0x000fda0003f0f008 */
[----:B------:R-:W-:Y:S05]  /*4a80*/  @!P0 BRA `(.L_x_7721) ;  /* 0x0000002000708947 */ /* 0x000fea0003800000 */
[----:B------:R-:W1:Y:S01]  /*4a90*/  LDC R0, c[0x0][0x448] ;  /* 0x00011200ff007b82 */ /* 0x000e620000000800 */
[----:B------:R-:W-:Y:S01]  /*4aa0*/  VIADD R3, R195, 0x3f ;  /* 0x0000003fc3037836 */ /* 0x000fe20000000000 */
[----:B------:R-:W-:Y:S01]  /*4ab0*/  BSSY B0, `(.L_x_7722) ;  /* 0x000002b000007945 */ /* 0x000fe20003800000 */
[----:B------:R-:W-:Y:S01]  /*4ac0*/  IMAD.MOV.U32 R4, RZ, RZ, RZ ;  /* 0x000000ffff047224 */ /* 0x000fe200078e00ff */
[----:B-1----:R-:W-:-:S13]  /*4ad0*/  ISETP.NE.AND P0, PT, R0, 0x1, PT ;  /* 0x000000010000780c */ /* 0x002fda0003f05270 */
[----:B------:R-:W1:Y:S08]  /*4ae0*/  @P0 LDC R0, c[0x0][0x44c] ;  /* 0x00011300ff000b82 */ /* 0x000e700000000800 */
[----:B------:R-:W2:Y:S01]  /*4af0*/  @P0 LDC R5, c[0x0][0x450] ;  /* 0x00011400ff050b82 */ /* 0x000ea20000000800 */
[----:B-1----:R-:W-:-:S05]  /*4b00*/  @P0 IMAD.HI.U32 R0, R3, R0, RZ ;  /* 0x0000000003000227 */ /* 0x002fca00078e00ff */
[----:B--2---:R-:W-:-:S05]  /*4b10*/  @P0 SHF.R.U32.HI R3, RZ, R5, R0 ;  /* 0x00000005ff030219 */ /* 0x004fca0000011600 */
[----:B------:R-:W-:-:S05]  /*4b20*/  IMAD.IADD R3, R44, 0x1, R3 ;  /* 0x000000012c037824 */ /* 0x000fca00078e0203 */
[----:B------:R-:W-:-:S04]  /*4b30*/  SHF.R.S32.HI R0, RZ, 0x1f, R3 ;  /* 0x0000001fff007819 */ /* 0x000fc80000011403 */
[----:B------:R-:W-:-:S04]  /*4b40*/  LEA.HI R0, R0, R3, RZ, 0x6 ;  /* 0x0000000300007211 */ /* 0x000fc800078f30ff */
[----:B------:R-:W-:-:S04]  /*4b50*/  SHF.R.S32.HI R0, RZ, 0x6, R0 ;  /* 0x00000006ff007819 */ /* 0x000fc80000011400 */
[----:B------:R-:W-:-:S04]  /*4b60*/  VIMNMX R43, R43, R0, PT ;  /* 0x000000002b2b7248 */ /* 0x000fc80003fe0100 */
[----:B------:R-:W-:-:S13]  /*4b70*/  ISETP.GE.AND P0, PT, R43, 0x1, PT ;  /* 0x000000012b00780c */ /* 0x000fda0003f06270 */
        /* <DEDUP_REMOVED lines=30> */
.L_x_7723:
[----:B------:R-:W-:Y:S05]  /*4d60*/  BSYNC B0 ;  /* 0x0000000000007941 */ /* 0x000fea0003800000 */
.L_x_7722:
        /* <DEDUP_REMOVED lines=44> */
[----:B0-----:R-:W-:-:S02]  /*5030*/  CS2R R74, SRZ ;  /* 0x00000000004a7805 */ /* 0x001fc4000001ff00 */
        /* <DEDUP_REMOVED lines=26> */
[----:B------:R-:W2:Y:S04]  /*51e0*/  LDL R5, [R1+0x48] ;  /* 0x0000480001057983 */ /* 0x000ea80000100800 */
[----:B--2---:R-:W0:Y:S02]  /*51f0*/  SHFL.IDX PT, R3, R5, RZ, 0x1f ;  /* 0x00001fff05037589 */ /* 0x004e2400000e0000 */
[----:B0-----:R-:W-:-:S04]  /*5200*/  LEA.HI R5, R3, R3, RZ, 0x1 ;  /* 0x0000000303057211 */ /* 0x001fc800078f08ff */
[----:B------:R-:W-:Y:S01]  /*5210*/  LOP3.LUT R6, R5, 0x1fffe, RZ, 0xc0, !PT ;  /* 0x0001fffe05067812 */ /* 0x000fe200078ec0ff */
[----:B------:R-:W-:-:S04]  /*5220*/  IMAD.U32 R5, RZ, RZ, UR37 ;  /* 0x00000025ff057e24 */ /* 0x000fc8000f8e00ff */
[----:B------:R-:W-:Y:S01]  /*5230*/  IMAD.IADD R3, R3, 0x1, -R6 ;  /* 0x0000000103037824 */ /* 0x000fe200078e0a06 */
[----:B------:R-:W-:-:S03]  /*5240*/  ISETP.NE.AND P0, PT, R5, 0x3, PT ;  /* 0x000000030500780c */ /* 0x000fc60003f05270 */
[----:B------:R-:W-:-:S04]  /*5250*/  IMAD R3, R3, 0x8000, R2 ;  /* 0x0000800003037824 */ /* 0x000fc800078e0202 */
[----:B------:R-:W-:-:S05]  /*5260*/  VIADD R3, R3, 0x400 ;  /* 0x0000040003037836 */ /* 0x000fca0000000000 */
[----:B------:R-:W-:-:S04]  /*5270*/  SHF.R.U32.HI R3, RZ, 0x4, R3 ;  /* 0x00000004ff037819 */ /* 0x000fc80000011603 */
[----:B------:R-:W-:-:S04]  /*5280*/  LOP3.LUT R3, R3, 0x3fff, RZ, 0xc0, !PT ;  /* 0x00003fff03037812 */ /* 0x000fc800078ec0ff */
[----:B------:R-:W-:Y:S01]  /*5290*/  LOP3.LUT R3, R3, 0x2000000, RZ, 0xfc, !PT ;  /* 0x0200000003037812 */ /* 0x000fe200078efcff */
[----:B------:R-:W-:Y:S06]  /*52a0*/  @!P0 BRA `(.L_x_7725) ;  /* 0x0000000000048947 */ /* 0x000fec0003800000 */
[----:B------:R-:W-:Y:S01]  /*52b0*/  BPT.TRAP 0x1 ;  /* 0x000000040000795c */ /* 0x000fe20000300000 */
.L_x_7725:
        /* <DEDUP_REMOVED lines=11> */
.L_x_8017:
[----:B------:R-:W-:Y:S05]  /*5370*/  BSYNC B0 ;  /* 0x0000000000007941 */ /* 0x000fea0003800000 */
.L_x_7726:
        /* <DEDUP_REMOVED lines=56> */
.L_x_7735:
        /* <DEDUP_REMOVED lines=143> */
.L_x_7730:
[----:B------:R-:W-:Y:S01]  /*5ff0*/  IMAD R21, R18, 0x8, R2 ;  /* 0x0000000812157824 */ /* 0x000fe200078e0202 */
[----:B------:R-:W-:-:S04]  /*6000*/  SHF.L.U32 R4, R22, 0x1f, RZ ;  /* 0x0000001f16047819 */ /* 0x000fc800000006ff */
[----:B------:R0:W1:Y:S01]  /*6010*/  SYNCS.PHASECHK.TRANS64.TRYWAIT P2, [R21+URZ+0x28c50], R4 ;  /* 0x028c5004150075a7 */ /* 0x000062000804017f */
[----:B------:R-:W-:Y:S05]  /*6020*/  @!P0 BRA `(.L_x_7731) ;  /* 0x0000000000048947 */ /* 0x000fea0003800000 */
[----:B------:R-:W-:Y:S01]  /*6030*/  BPT.TRAP 0x1 ;  /* 0x000000040000795c */ /* 0x000fe20000300000 */
.L_x_7731:
[----:B------:R-:W-:Y:S04]  /*6040*/  BSSY B1, `(.L_x_7732) ;  /* 0x0000004000017945 */ /* 0x000fe80003800000 */
[----:B-1----:R-:W-:Y:S05]  /*6050*/  @P2 BRA `(.L_x_7733) ;  /* 0x0000000000082947 */ /* 0x002fea0003800000 */
[----:B------:R-:W1:Y:S02]  /*6060*/  SYNCS.PHASECHK.TRANS64.TRYWAIT P2, [R21+URZ+0x28c50], R4 ;  /* 0x028c5004150075a7 */ /* 0x000e64000804017f */
[----:B-1----:R-:W-:Y:S05]  /*6070*/  @!P2 BRA `(.L_x_7734) ;  /* 0x000001880020a947 */ /* 0x002fea0003800000 */
.L_x_7733:
[----:B------:R-:W-:Y:S05]  /*6080*/  BSYNC B1 ;  /* 0x0000000000017941 */ /* 0x000fea0003800000 */
.L_x_7732:
        /* <DEDUP_REMOVED lines=44> */
.L_x_7729:
[----:B------:R-:W-:Y:S05]  /*6350*/  BSYNC B0 ;  /* 0x0000000000007941 */ /* 0x000fea0003800000 */
.L_x_7728:
        /* <DEDUP_REMOVED lines=143> */
.L_x_7721:
        /* <DEDUP_REMOVED lines=45> */
.L_x_7737:
[----:B------:R-:W-:Y:S05]  /*6f20*/  BSYNC B0 ;  /* 0x0000000000007941 */ /* 0x000fea0003800000 */
.L_x_7736:
        /* <DEDUP_REMOVED lines=101> */
.L_x_7739:
[----:B------:R-:W-:Y:S05]  /*7580*/  BSYNC B6 ;  /* 0x0000000000067941 */ /* 0x000fea0003800000 */
.L_x_7738:
        /* <DEDUP_REMOVED lines=12> */
.L_x_7743:
[----:B-1----:R1:W2:Y:S02]  /*7650*/  SYNCS.PHASECHK.TRANS64.TRYWAIT P0, [R2+URZ+0x28c00], R3 ;  /* 0x028c0003020075a7 */ /* 0x0022a4000800017f */
[----:B--2---:R-:W-:Y:S05]  /*7660*/  @!P0 NANOSLEEP.SYNCS 0x989680 ;  /* 0x009896800000895d */ /* 0x004fea0003900000 */
[----:B------:R-:W2:Y:S02]  /*7670*/  @!P0 SYNCS.PHASECHK.TRANS64 P0, [R2+URZ+0x28c00], R3 ;  /* 0x028c0003020085a7 */ /* 0x000ea4000800007f */
[----:B--2---:R-:W-:Y:S05]  /*7680*/  @!P0 BRA `(.L_x_7743) ;  /* 0xfffffffc00f08947 */ /* 0x004fea000383ffff */
.L_x_7742:
[----:B------:R-:W-:Y:S05]  /*7690*/  BSYNC B0 ;  /* 0x0000000000007941 */ /* 0x000fea0003800000 */
.L_x_7741:
[----:B------:R-:W-:Y:S05]  /*76a0*/  BRA `(.L_x_7744) ;  /* 0x0000002c00987947 */ /* 0x000fea0003800000 */
.L_x_7740:
        /* <DEDUP_REMOVED lines=31> */
.L_x_7746:
[----:B------:R-:W-:Y:S05]  /*78a0*/  BSYNC B6 ;  /* 0x0000000000067941 */ /* 0x000fea0003800000 */
.L_x_7745:
[----:B------:R-:W0:Y:S01]  /*78b0*/  S2R R0, SR_TID.X ;  /* 0x0000000000007919 */ /* 0x000e220000002100 */
[----:B------:R-:W-:Y:S01]  /*78c0*/  ULDC.U8 UR4, c[0x0][0x410] ;  /* 0x0001040000047ab9 */ /* 0x000fe20000000000 */
[----:B------:R-:W-:Y:S01]  /*78d0*/  BSSY B0, `(.L_x_7747) ;  /* 0x00002bb000007945 */ /* 0x000fe20003800000 */
[----:B------:R-:W-:Y:S01]  /*78e0*/  ISETP.NE.AND P0, PT, RZ, UR4, PT ;  /* 0x00000004ff007c0c */ /* 0x000fe2000bf05270 */
        /* <DEDUP_REMOVED lines=41> */
.L_x_8023:
        /* <DEDUP_REMOVED lines=9> */
[----:B-1----:R-:W-:Y:S01]  /*7c10*/  IMAD.MOV.U32 R5, RZ, RZ, R3 ;  /* 0x000000ffff057224 */ /* 0x002fe200078e0003 */
[----:B------:R-:W-:Y:S02]  /*7c20*/  ISETP.GE.AND P3, PT, R192, UR4, PT ;  /* 0x00000004c0007c0c */ /* 0x000fe4000bf66270 */
[----:B------:R-:W-:Y:S02]  /*7c30*/  CS2R R26, SRZ ;  /* 0x00000000001a7805 */ /* 0x000fe4000001ff00 */
[----:B------:R-:W-:Y:S01]  /*7c40*/  ISETP.GE.AND P2, PT, R186, UR4, PT ;  /* 0x00000004ba007c0c */ /* 0x000fe2000bf46270 */
[----:B---3--:R-:W-:Y:S01]  /*7c50*/  IMAD.MOV.U32 R9, RZ, RZ, R0 ;  /* 0x000000ffff097224 */ /* 0x008fe200078e0000 */
[----:B------:R-:W-:-:S07]  /*7c60*/  CS2R R28, SRZ ;  /* 0x00000000001c7805 */ /* 0x000fce000001ff00 */
[C---:B------:R-:W-:Y:S01]  /*7c70*/  @!P3 IMAD.SHL.U32 R7, R192.reuse, 0x2, RZ ;  /* 0x00000002c007b824 */ /* 0x040fe200078e00ff */
[----:B------:R-:W-:-:S03]  /*7c80*/  @!P3 SHF.L.U64.HI R12, R192, 0x1, R39 ;  /* 0x00000001c00cb819 */ /* 0x000fc60000010227 */
[----:B--2---:R-:W-:Y:S01]  /*7c90*/  @!P2 IMAD.WIDE R10, R186, 0x2, R4 ;  /* 0x00000002ba0aa825 */ /* 0x004fe200078e0204 */
        /* <DEDUP_REMOVED lines=11> */
.L_x_7751:
[----:B------:R-:W-:Y:S05]  /*7d50*/  BSYNC B1 ;  /* 0x0000000000017941 */ /* 0x000fea0003800000 */
.L_x_7750:
[----:B---3-5:R-:W-:Y:S01]  /*7d60*/  IMAD.MOV.U32 R0, RZ, RZ, R24 ;  /* 0x000000ffff007224 */ /* 0x028fe200078e0018 */
[----:B------:R-:W-:Y:S01]  /*7d70*/  UMOV UR4, 0xffffffff ;  /* 0xffffffff00047882 */ /* 0x000fe20000000000 */
[----:B-1----:R-:W-:Y:S01]  /*7d80*/  IMAD.MOV.U32 R3, RZ, RZ, R25 ;  /* 0x000000ffff037224 */ /* 0x002fe200078e0019 */
[----:B----4-:R-:W-:Y:S01]  /*7d90*/  CS2R R8, SRZ ;  /* 0x0000000000087805 */ /* 0x010fe2000001ff00 */
[----:B--2---:R-:W-:Y:S02]  /*7da0*/  IMAD.MOV.U32 R4, RZ, RZ, R26 ;  /* 0x000000ffff047224 */ /* 0x004fe400078e001a */
[----:B------:R-:W-:Y:S01]  /*7db0*/  IMAD.MOV.U32 R5, RZ, RZ, R27 ;  /* 0x000000ffff057224 */ /* 0x000fe200078e001b */
[----:B------:R-:W-:Y:S01]  /*7dc0*/  PRMT R44, R3, 0x5410, R0 ;  /* 0x00005410032c7816 */ /* 0x000fe20000000000 */
[----:B------:R-:W-:Y:S02]  /*7dd0*/  IMAD.MOV.U32 R0, RZ, RZ, R20 ;  /* 0x000000ffff007224 */ /* 0x000fe400078e0014 */
[----:B------:R-:W-:Y:S01]  /*7de0*/  IMAD.MOV.U32 R3, RZ, RZ, R21 ;  /* 0x000000ffff037224 */ /* 0x000fe200078e0015 */
[----:B------:R-:W-:Y:S01]  /*7df0*/  PRMT R40, R4, 0x5410, R5 ;  /* 0x0000541004287816 */ /* 0x000fe20000000005 */
[----:B------:R-:W-:Y:S01]  /*7e00*/  IMAD.MOV.U32 R4, RZ, RZ, R28 ;  /* 0x000000ffff047224 */ /* 0x000fe200078e001c */
[----:B------:R-:W-:Y:S01]  /*7e10*/  PRMT R45, R0, 0x7610, R45 ;  /* 0x00007610002d7816 */ /* 0x000fe2000000002d */
[----:B------:R-:W-:Y:S01]  /*7e20*/  IMAD.MOV.U32 R5, RZ, RZ, R29 ;  /* 0x000000ffff057224 */ /* 0x000fe200078e001d */
[----:B------:R-:W-:-:S04]  /*7e30*/  PRMT R46, R3, 0x7610, R46 ;  /* 0x00007610032e7816 */ /* 0x000fc8000000002e */
[----:B------:R-:W-:Y:S01]  /*7e40*/  PRMT R41, R5, 0x5410, R4 ;  /* 0x0000541005297816 */ /* 0x000fe20000000004 */
[----:B------:R-:W-:Y:S06]  /*7e50*/  BRA.DIV UR4, `(.L_x_7752) ;  /* 0x0000016e04307947 */ /* 0x000fec000b800000 */
[----:B------:R1:W2:Y:S04]  /*7e60*/  SHFL.IDX PT, R0, R32, 0x1, 0x1c1f ;  /* 0x003c1f0020007f89 */ /* 0x0002a800000e0000 */
[----:B------:R1:W3:Y:S04]  /*7e70*/  SHFL.IDX PT, R3, R31, 0x1, 0x1c1f ;  /* 0x003c1f001f037f89 */ /* 0x0002e800000e0000 */
[----:B------:R1:W4:Y:S04]  /*7e80*/  SHFL.IDX PT, R7, R33, 0x1, 0x1c1f ;  /* 0x003c1f0021077f89 */ /* 0x00032800000e0000 */
[----:B0-----:R-:W0:Y:S02]  /*7e90*/  SHFL.IDX PT, R30, R30, 0x1, 0x1c1f ;  /* 0x003c1f001e1e7f89 */ /* 0x001e2400000e0000 */
.L_x_8029:
[----:B------:R-:W-:Y:S01]  /*7ea0*/  VIADD R34, R34, 0x20 ;  /* 0x0000002022227836 */ /* 0x000fe20000000000 */
[----:B------:R-:W-:Y:S01]  /*7eb0*/  LEA.HI R4, R218, R218, RZ, 0x1 ;  /* 0x000000dada047211 */ /* 0x000fe200078f08ff */
[----:B------:R-:W-:Y:S01]  /*7ec0*/  BSSY B1, `(.L_x_7753) ;  /* 0x0000021000017945 */ /* 0x000fe20003800000 */
[----:B-1----:R-:W-:Y:S01]  /*7ed0*/  IMAD.SHL.U32 R32, R190, 0x40, RZ ;  /* 0x00000040be207824 */ /* 0x002fe200078e00ff */
        /* <DEDUP_REMOVED lines=13> */
[----:B------:R-:W-:Y:S01]  /*7fb0*/  CS2R R12, SRZ ;  /* 0x00000000000c7805 */ /* 0x000fe2000001ff00 */
[----:B0-----:R-:W-:-:S08]  /*7fc0*/  IMAD.MOV.U32 R8, RZ, RZ, R30 ;  /* 0x000000ffff087224 */ /* 0x001fd000078e001e */
[----:B------:R-:W-:Y:S02]  /*7fd0*/  @!P2 IMAD.WIDE R4, R186, 0x2, R4 ;  /* 0x00000002ba04a825 */ /* 0x000fe400078e0204 */
[C---:B------:R-:W-:Y:S02]  /*7fe0*/  @!P3 SHF.L.U64.HI R10, R192.reuse, 0x1, R39 ;  /* 0x00000001c00ab819 */ /* 0x040fe40000010227 */
[----:B------:R-:W-:Y:S01]  /*7ff0*/  @!P3 IMAD.SHL.U32 R6, R192, 0x2, RZ ;  /* 0x00000002c006b824 */ /* 0x000fe200078e00ff */
[----:B------:R0:W5:Y:S01]  /*8000*/  @!P2 LD.E.64 R12, desc[UR42][R4.64] ;  /* 0x0000002a040ca980 */ /* 0x000162000c101b00 */
[----:B----4-:R-:W-:Y:S01]  /*8010*/  IMAD.MOV.U32 R9, RZ, RZ, R7 ;  /* 0x000000ffff097224 */ /* 0x010fe200078e0007 */
[----:B------:R-:W-:Y:S02]  /*8020*/  CS2R R14, SRZ ;  /* 0x00000000000e7805 */ /* 0x000fe4000001ff00 */
[-C--:B0-----:R-:W-:Y:S02]  /*8030*/  @!P3 IADD3 R4, P0, R3, R6.reuse, RZ ;  /* 0x000000060304b210 */ /* 0x081fe40007f1e0ff */
[----:B------:R-:W-:Y:S01]  /*8040*/  @!P3 IADD3 R6, P1, R30, R6, RZ ;  /* 0x000000061e06b210 */ /* 0x000fe20007f3e0ff */
[----:B------:R-:W-:Y:S01]  /*8050*/  @!P2 IMAD.WIDE R30, R186, 0x2, R8 ;  /* 0x00000002ba1ea825 */ /* 0x000fe200078e0208 */
[----:B------:R-:W-:-:S03]  /*8060*/  CS2R R8, SRZ ;  /* 0x0000000000087805 */ /* 0x000fc6000001ff00 */
[--C-:B------:R-:W-:Y:S01]  /*8070*/  @!P3 IMAD.X R5, R0, 0x1, R10.reuse, P0 ;  /* 0x000000010005b824 */ /* 0x100fe200000e060a */
[----:B------:R1:W5:Y:S01]  /*8080*/  @!P2 LD.E.64 R14, desc[UR42][R30.64] ;  /* 0x0000002a1e0ea980 */ /* 0x000362000c101b00 */
[----:B------:R-:W-:Y:S01]  /*8090*/  @!P3 IMAD.X R7, R7, 0x1, R10, P1 ;  /* 0x000000010707b824 */ /* 0x000fe200008e060a */
[----:B------:R-:W-:Y:S02]  /*80a0*/  CS2R R10, SRZ ;  /* 0x00000000000a7805 */ /* 0x000fe4000001ff00 */
[----:B------:R1:W5:Y:S04]  /*80b0*/  @!P3 LD.E.64 R8, desc[UR42][R4.64] ;  /* 0x0000002a0408b980 */ /* 0x000368000c101b00 */
[----:B------:R1:W5:Y:S02]  /*80c0*/  @!P3 LD.E.64 R10, desc[UR42][R6.64] ;  /* 0x0000002a060ab980 */ /* 0x000364000c101b00 */
.L_x_7754:
[----:B------:R-:W-:Y:S05]  /*80d0*/  BSYNC B1 ;  /* 0x0000000000017941 */ /* 0x000fea0003800000 */
.L_x_7753:
[----:B------:R-:W4:Y:S01]  /*80e0*/  SYNCS.PHASECHK.TRANS64.TRYWAIT P0, [R2+URZ+0x28c00], R35 ;  /* 0x028c0023020075a7 */ /* 0x000f22000800017f */
[----:B---3--:R-:W-:Y:S01]  /*80f0*/  LOP3.LUT R3, R32, 0x1c0, RZ, 0xc0, !PT ;  /* 0x000001c020037812 */ /* 0x008fe200078ec0ff */
[----:B-1---5:R-:W-:Y:S01]  /*8100*/  IMAD.MOV.U32 R4, RZ, RZ, R8 ;  /* 0x000000ffff047224 */ /* 0x022fe200078e0008 */
[----:B------:R-:W-:Y:S01]  /*8110*/  VIADDMNMX R31, R37, -R195, 0x40, PT ;  /* 0x00000040251f7446 */ /* 0x000fe200038009c3 */
[----:B------:R-:W-:Y:S01]  /*8120*/  IMAD.MOV.U32 R6, RZ, RZ, R10 ;  /* 0x000000ffff067224 */ /* 0x000fe200078e000a */
[----:B--2---:R-:W-:Y:S01]  /*8130*/  LOP3.LUT R0, R3, 0x18, R16, 0xf8, !PT ;  /* 0x0000001803007812 */ /* 0x004fe200078ef810 */
        /* <DEDUP_REMOVED lines=9> */
[----:B0-----:R-:W-:Y:S01]  /*81d0*/  PRMT R30, R6, 0x5410, R4 ;  /* 0x00005410061e7816 */ /* 0x001fe20000000004 */
[----:B------:R-:W-:Y:S01]  /*81e0*/  IMAD R3, R202, 0x200, R3 ;  /* 0x00000200ca037824 */ /* 0x000fe200078e0203 */
[----:B------:R-:W-:Y:S01]  /*81f0*/  PRMT R32, R0, 0x7610, R32 ;  /* 0x0000761000207816 */ /* 0x000fe20000000020 */
[----:B------:R-:W-:Y:S01]  /*8200*/  IMAD.MOV.U32 R0, RZ, RZ, R11 ;  /* 0x000000ffff007224 */ /* 0x000fe200078e000b */
[----:B------:R-:W-:Y:S01]  /*8210*/  LOP3.LUT P2, RZ, R190, 0x4, RZ, 0xc0, !PT ;  /* 0x00000004beff7812 */ /* 0x000fe2000784c0ff */
[----:B------:R-:W-:Y:S01]  /*8220*/  IMAD.MOV.U32 R4, RZ, RZ, R14 ;  /* 0x000000ffff047224 */ /* 0x000fe200078e000e */
[----:B------:R-:W-:Y:S01]  /*8230*/  ISETP.GE.AND P1, PT, R184, R31, PT ;  /* 0x0000001fb800720c */ /* 0x000fe20003f26270 */
[----:B------:R-:W-:Y:S01]  /*8240*/  IMAD R3, R3, 0x2, R2 ;  /* 0x0000000203037824 */ /* 0x000fe200078e0202 */
[----:B------:R-:W-:-:S02]  /*8250*/  PRMT R34, R0, 0x7610, R34 ;  /* 0x0000761000227816 */ /* 0x000fc40000000022 */
[----:B------:R-:W-:Y:S01]  /*8260*/  PRMT R48, R4, 0x7610, R48 ;  /* 0x0000761004307816 */ /* 0x000fe20000000030 */
[C---:B------:R-:W-:Y:S02]  /*8270*/  VIADD R4, R3.reuse, 0x20400 ;  /* 0x0002040003047836 */ /* 0x040fe40000000000 */
[----:B------:R-:W-:Y:S01]  /*8280*/  VIADD R0, R3, 0x20440 ;  /* 0x0002044003007836 */ /* 0x000fe20000000000 */
[----:B----4-:R-:W-:Y:S06]  /*8290*/  @!P0 BRA `(.L_x_7756) ;  /* 0x0000016800948947 */ /* 0x010fec0003800000 */
.L_x_8030:
[----:B------:R-:W-:Y:S05]  /*82a0*/  BSYNC B1 ;  /* 0x0000000000017941 */ /* 0x000fea0003800000 */
.L_x_7755:
        /* <DEDUP_REMOVED lines=12> */
[----:B0-----:R-:W-:Y:S02]  /*8370*/  SHF.R.U64 R35, R26, 0x10, R27 ;  /* 0x000000101a237819 */ /* 0x001fe4000000121b */
[----:B------:R-:W-:Y:S02]  /*8380*/  PRMT R39, R41, 0x5410, R39 ;  /* 0x0000541029277816 */ /* 0x000fe40000000027 */
[----:B------:R-:W-:Y:S02]  /*8390*/  PRMT R36, R40, 0x5432, R36 ;  /* 0x0000543228247816 */ /* 0x000fe40000000024 */
[----:B------:R-:W-:-:S02]  /*83a0*/  SHF.R.U64 R38, R28, 0x10, R29 ;  /* 0x000000101c267819 */ /* 0x000fc4000000121d */
[----:B------:R-:W-:Y:S01]  /*83b0*/  PRMT R35, R40, 0x5410, R35 ;  /* 0x0000541028237816 */ /* 0x000fe20000000023 */
[----:B------:R-:W-:Y:S01]  /*83c0*/  IMAD.U32 R40, R39, 0x10000, RZ ;  /* 0x0001000027287824 */ /* 0x000fe200078e00ff */
[----:B------:R-:W-:Y:S01]  /*83d0*/  PRMT R38, R41, 0x5432, R38 ;  /* 0x0000543229267816 */ /* 0x000fe20000000026 */
[C---:B------:R-:W-:Y:S01]  /*83e0*/  IMAD.U32 R37, R36.reuse, 0x10000, RZ ;  /* 0x0001000024257824 */ /* 0x040fe200078e00ff */
[----:B------:R-:W-:Y:S02]  /*83f0*/  LOP3.LUT R39, R39, 0xffff0000, RZ, 0xc0, !PT ;  /* 0xffff000027277812 */ /* 0x000fe400078ec0ff */
[----:B------:R-:W-:Y:S02]  /*8400*/  LOP3.LUT R36, R36, 0xffff0000, RZ, 0xc0, !PT ;  /* 0xffff000024247812 */ /* 0x000fe400078ec0ff */
[C---:B-1----:R-:W-:Y:S01]  /*8410*/  LOP3.LUT R27, R6.reuse, 0xffff0000, RZ, 0xc0, !PT ;  /* 0xffff0000061b7812 */ /* 0x042fe200078ec0ff */
[----:B------:R-:W-:Y:S01]  /*8420*/  IMAD.U32 R26, R6, 0x10000, RZ ;  /* 0x00010000061a7824 */ /* 0x000fe200078e00ff */
[C---:B------:R-:W-:Y:S01]  /*8430*/  LOP3.LUT R29, R7.reuse, 0xffff0000, RZ, 0xc0, !PT ;  /* 0xffff0000071d7812 */ /* 0x040fe200078ec0ff */
[----:B------:R-:W-:-:S02]  /*8440*/  IMAD.U32 R28, R7, 0x10000, RZ ;  /* 0x00010000071c7824 */ /* 0x000fc400078e00ff */
[C---:B------:R-:W-:Y:S01]  /*8450*/  FMUL.FTZ R41, R27.reuse, R40 ;  /* 0x000000281b297220 */ /* 0x040fe20000410000 */
[----:B------:R-:W-:Y:S01]  /*8460*/  FMUL.FTZ R27, R27, R37 ;  /* 0x000000251b1b7220 */ /* 0x000fe20000410000 */
[C---:B------:R-:W-:Y:S01]  /*8470*/  FMUL.FTZ R43, R29.reuse, R39 ;  /* 0x000000271d2b7220 */ /* 0x040fe20000410000 */
[----:B------:R-:W-:Y:S02]  /*8480*/  IMAD.U32 R6, R4, 0x10000, RZ ;  /* 0x0001000004067824 */ /* 0x000fe400078e00ff */
[C---:B------:R-:W-:Y:S01]  /*8490*/  FFMA.FTZ R41, R26.reuse, R37, -R41 ;  /* 0x000000251a297223 */ /* 0x040fe20000010829 */
[----:B------:R-:W-:Y:S01]  /*84a0*/  FMUL.FTZ R37, R29, R36 ;  /* 0x000000241d257220 */ /* 0x000fe20000410000 */
[----:B------:R-:W-:Y:S02]  /*84b0*/  IMAD.U32 R7, R5, 0x10000, RZ ;  /* 0x0001000005077824 */ /* 0x000fe400078e00ff */
[----:B------:R-:W-:Y:S01]  /*84c0*/  FFMA.FTZ R40, R26, R40, R27 ;  /* 0x000000281a287223 */ /* 0x000fe2000001001b */
[----:B------:R-:W-:Y:S01]  /*84d0*/  IMAD.U32 R29, R38, 0x10000, RZ ;  /* 0x00010000261d7824 */ /* 0x000fe200078e00ff */
[----:B------:R-:W-:Y:S01]  /*84e0*/  LOP3.LUT R4, R4, 0xffff0000, RZ, 0xc0, !PT ;  /* 0xffff000004047812 */ /* 0x000fe200078ec0ff */
[----:B------:R-:W-:Y:S01]  /*84f0*/  IMAD.U32 R27, R35, 0x10000, RZ ;  /* 0x00010000231b7824 */ /* 0x000fe200078e00ff */
[----:B------:R-:W-:Y:S01]  /*8500*/  LOP3.LUT R5, R5, 0xffff0000, RZ, 0xc0, !PT ;  /* 0xffff000005057812 */ /* 0x000fe200078ec0ff */
[----:B------:R-:W-:Y:S01]  /*8510*/  FFMA.FTZ R43, R28, R36, -R43 ;  /* 0x000000241c2b7223 */ /* 0x000fe2000001082b */
        /* <DEDUP_REMOVED lines=16> */
.L_x_7760:
[----:B------:R-:W-:Y:S05]  /*8620*/  BSYNC B2 ;  /* 0x0000000000027941 */ /* 0x000fea0003800000 */
.L_x_7759:
        /* <DEDUP_REMOVED lines=11> */
[----:B------:R-:W-:Y:S02]  /*86e0*/  PRMT R26, R44, 0x5432, R26 ;  /* 0x000054322c1a7816 */ /* 0x000fe4000000001a */
[----:B------:R-:W-:Y:S02]  /*86f0*/  LOP3.LUT R27, R27, 0xffff0000, RZ, 0xc0, !PT ;  /* 0xffff00001b1b7812 */ /* 0x000fe400078ec0ff */
[----:B------:R-:W-:Y:S02]  /*8700*/  PRMT R29, R45, 0x5410, R29 ;  /* 0x000054102d1d7816 */ /* 0x000fe4000000001d */
[C---:B-1----:R-:W-:Y:S01]  /*8710*/  LOP3.LUT R21, R6.reuse, 0xffff0000, RZ, 0xc0, !PT ;  /* 0xffff000006157812 */ /* 0x042fe200078ec0ff */
[----:B------:R-:W-:Y:S01]  /*8720*/  IMAD.U32 R20, R6, 0x10000, RZ ;  /* 0x0001000006147824 */ /* 0x000fe200078e00ff */
[C---:B------:R-:W-:Y:S01]  /*8730*/  LOP3.LUT R25, R7.reuse, 0xffff0000, RZ, 0xc0, !PT ;  /* 0xffff000007197812 */ /* 0x040fe200078ec0ff */
[----:B------:R-:W-:Y:S02]  /*8740*/  IMAD.U32 R24, R7, 0x10000, RZ ;  /* 0x0001000007187824 */ /* 0x000fe400078e00ff */
[C---:B------:R-:W-:Y:S01]  /*8750*/  FMUL.FTZ R37, R21.reuse, R36 ;  /* 0x0000002415257220 */ /* 0x040fe20000410000 */
[----:B------:R-:W-:Y:S01]  /*8760*/  FMUL.FTZ R21, R21, R28 ;  /* 0x0000001c15157220 */ /* 0x000fe20000410000 */
[C---:B------:R-:W-:Y:S01]  /*8770*/  IMAD.U32 R6, R4.reuse, 0x10000, RZ ;  /* 0x0001000004067824 */ /* 0x040fe200078e00ff */
[----:B------:R-:W-:Y:S01]  /*8780*/  LOP3.LUT R4, R4, 0xffff0000, RZ, 0xc0, !PT ;  /* 0xffff000004047812 */ /* 0x000fe200078ec0ff */
[----:B------:R-:W-:-:S02]  /*8790*/  IMAD.U32 R7, R5, 0x10000, RZ ;  /* 0x0001000005077824 */ /* 0x000fc400078e00ff */
[C---:B------:R-:W-:Y:S01]  /*87a0*/  FFMA.FTZ R36, R20.reuse, R36, R21 ;  /* 0x0000002414247223 */ /* 0x040fe20000010015 */
[----:B------:R-:W-:Y:S01]  /*87b0*/  FFMA.FTZ R37, R20, R28, -R37 ;  /* 0x0000001c14257223 */ /* 0x000fe20000010825 */
[C---:B------:R-:W-:Y:S01]  /*87c0*/  IMAD.U32 R21, R26.reuse, 0x10000, RZ ;  /* 0x000100001a157824 */ /* 0x040fe200078e00ff */
[----:B------:R-:W-:Y:S01]  /*87d0*/  LOP3.LUT R5, R5, 0xffff0000, RZ, 0xc0, !PT ;  /* 0xffff000005057812 */ /* 0x000fe200078ec0ff */
[C---:B------:R-:W-:Y:S01]  /*87e0*/  FMUL.FTZ R39, R25.reuse, R35 ;  /* 0x0000002319277220 */ /* 0x040fe20000410000 */
[-C--:B------:R-:W-:Y:S01]  /*87f0*/  FMUL.FTZ R41, R25, R27.reuse ;  /* 0x0000001b19297220 */ /* 0x080fe20000410000 */
[C---:B------:R-:W-:Y:S01]  /*8800*/  LOP3.LUT R20, R29.reuse, 0xffff0000, RZ, 0xc0, !PT ;  /* 0xffff00001d147812 */ /* 0x040fe200078ec0ff */
[----:B------:R-:W-:Y:S01]  /*8810*/  IMAD.U32 R25, R29, 0x10000, RZ ;  /* 0x000100001d197824 */ /* 0x000fe200078e00ff */
[----:B------:R-:W-:Y:S01]  /*8820*/  LOP3.LUT R26, R26, 0xffff0000, RZ, 0xc0, !PT ;  /* 0xffff00001a1a7812 */ /* 0x000fe200078ec0ff */
        /* <DEDUP_REMOVED lines=15> */
.L_x_7758:
[----:B------:R-:W-:Y:S05]  /*8920*/  BSYNC B1 ;  /* 0x0000000000017941 */ /* 0x000fea0003800000 */
.L_x_7757:
        /* <DEDUP_REMOVED lines=54> */
.L_x_7763:
[----:B------:R-:W-:Y:S05]  /*8c90*/  BSYNC B1 ;  /* 0x0000000000017941 */ /* 0x000fea0003800000 */
.L_x_7762:
[----:B------:R-:W-:Y:S05]  /*8ca0*/  @P1 BRA `(.L_x_7761) ;  /* 0x0000001400f41947 */ /* 0x000fea0003800000 */
[----:B-1----:R-:W1:Y:S01]  /*8cb0*/  LDS.128 R4, [R0+0x1000] ;  /* 0x0010000000047984 */ /* 0x002e620000000c00 */
        /* <DEDUP_REMOVED lines=46> */
.L_x_7748:
        /* <DEDUP_REMOVED lines=34> */
.L_x_8036:
        /* <DEDUP_REMOVED lines=8> */
[----:B------:R-:W-:Y:S02]  /*9240*/  ULDC UR4, c[0x0][0x3f4] ;  /* 0x0000fd0000047ab9 */ /* 0x000fe40000000800 */
[----:B------:R-:W-:-:S13]  /*9250*/  ISETP.GE.AND P0, PT, R16, UR4, PT ;  /* 0x0000000410007c0c */ /* 0x000fda000bf06270 */
[----:B------:R-:W-:Y:S05]  /*9260*/  @P0 BRA `(.L_x_7766) ;  /* 0x0000000000100947 */ /* 0x000fea0003800000 */
[----:B-12---:R-:W-:-:S04]  /*9270*/  IMAD.WIDE R4, R16, 0x2, R4 ;  /* 0x0000000210047825 */ /* 0x006fc800078e0204 */
[----:B---34-:R-:W-:Y:S01]  /*9280*/  IMAD.WIDE R6, R16, 0x2, R6 ;  /* 0x0000000210067825 */ /* 0x018fe200078e0206 */
[----:B------:R1:W5:Y:S04]  /*9290*/  LD.E.128 R24, desc[UR42][R4.64] ;  /* 0x0000002a04187980 */ /* 0x000368000c101d00 */
[----:B------:R1:W5:Y:S02]  /*92a0*/  LD.E.128 R28, desc[UR42][R6.64] ;  /* 0x0000002a061c7980 */ /* 0x000364000c101d00 */
.L_x_7766:
[----:B------:R-:W-:Y:S05]  /*92b0*/  BSYNC B1 ;  /* 0x0000000000017941 */ /* 0x000fea0003800000 */
.L_x_7765:
[----:B-12--5:R-:W-:Y:S01]  /*92c0*/  IMAD.MOV.U32 R4, RZ, RZ, R28 ;  /* 0x000000ffff047224 */ /* 0x026fe200078e001c */
[----:B------:R-:W-:Y:S01]  /*92d0*/  UMOV UR4, 0xffffffff ;  /* 0xffffffff00047882 */ /* 0x000fe20000000000 */
[----:B------:R-:W-:Y:S02]  /*92e0*/  IMAD.MOV.U32 R5, RZ, RZ, R29 ;  /* 0x000000ffff057224 */ /* 0x000fe400078e001d */
[----:B----4-:R-:W-:Y:S02]  /*92f0*/  IMAD.MOV.U32 R6, RZ, RZ, R30 ;  /* 0x000000ffff067224 */ /* 0x010fe400078e001e */
        /* <DEDUP_REMOVED lines=14> */
[----:B0-----:R-:W0:Y:S04]  /*93e0*/  SHFL.IDX PT, R0, R0, 0x1, 0x1c1f ;  /* 0x003c1f0000007f89 */ /* 0x001e2800000e0000 */
[----:B------:R-:W1:Y:S04]  /*93f0*/  SHFL.IDX PT, R3, R3, 0x1, 0x1c1f ;  /* 0x003c1f0003037f89 */ /* 0x000e6800000e0000 */
[----:B------:R2:W3:Y:S04]  /*9400*/  SHFL.IDX PT, R6, R9, 0x1, 0x1c1f ;  /* 0x003c1f0009067f89 */ /* 0x0004e800000e0000 */
[----:B------:R2:W4:Y:S01]  /*9410*/  SHFL.IDX PT, R14, R8, 0x1, 0x1c1f ;  /* 0x003c1f00080e7f89 */ /* 0x00052200000e0000 */
[----:B0-----:R-:W-:-:S02]  /*9420*/  IMAD.MOV.U32 R13, RZ, RZ, R0 ;  /* 0x000000ffff0d7224 */ /* 0x001fc400078e0000 */
[----:B-12---:R-:W-:-:S07]  /*9430*/  IMAD.MOV.U32 R12, RZ, RZ, R3 ;  /* 0x000000ffff0c7224 */ /* 0x006fce00078e0003 */
.L_x_8042:
        /* <DEDUP_REMOVED lines=8> */
[----:B------:R-:W-:-:S05]  /*94c0*/  LOP3.LUT R7, R0, 0xfffffffe, RZ, 0xc0, !PT ;  /* 0xfffffffe00077812 */ /* 0x000fca00078ec0ff */
[----:B------:R-:W-:Y:S01]  /*94d0*/  IMAD.IADD R33, R218, 0x1, -R7 ;  /* 0x00000001da217824 */ /* 0x000fe200078e0a07 */
[----:B------:R-:W-:-:S04]  /*94e0*/  CS2R R6, SRZ ;  /* 0x0000000000067805 */ /* 0x000fc8000001ff00 */
        /* <DEDUP_REMOVED lines=12> */
.L_x_7769:
[----:B------:R-:W-:Y:S05]  /*95b0*/  BSYNC B1 ;  /* 0x0000000000017941 */ /* 0x000fea0003800000 */
.L_x_7768:
[----:B------:R-:W2:Y:S01]  /*95c0*/  SYNCS.PHASECHK.TRANS64.TRYWAIT P1, [R2+URZ+0x28c00], R33 ;  /* 0x028c0021020075a7 */ /* 0x000ea2000802017f */
[----:B-1----:R-:W-:Y:S01]  /*95d0*/  VIADDMNMX R13, R21, -R195, 0x40, PT ;  /* 0x00000040150d7446 */ /* 0x002fe200038009c3 */
[----:B-----5:R-:W-:Y:S01]  /*95e0*/  IMAD.MOV.U32 R12, RZ, RZ, R4 ;  /* 0x000000ffff0c7224 */ /* 0x020fe200078e0004 */
[----:B0-----:R-:W-:Y:S01]  /*95f0*/  ISETP.GE.AND P0, PT, R16, R3, PT ;  /* 0x000000031000720c */ /* 0x001fe20003f06270 */
[----:B----4-:R-:W-:Y:S01]  /*9600*/  IMAD.MOV.U32 R14, RZ, RZ, R5 ;  /* 0x000000ffff0e7224 */ /* 0x010fe200078e0005 */
[----:B------:R-:W-:Y:S01]  /*9610*/  BSSY B1, `(.L_x_7770) ;  /* 0x0000010000017945 */ /* 0x000fe20003800000 */
[C---:B------:R-:W-:Y:S01]  /*9620*/  VIADD R0, R184.reuse, 0x20 ;  /* 0x00000020b8007836 */ /* 0x040fe20000000000 */
[-C--:B------:R-:W-:Y:S01]  /*9630*/  ISETP.GE.OR P2, PT, R184, R13.reuse, P0 ;  /* 0x0000000db800720c */ /* 0x080fe20000746670 */
[----:B------:R-:W-:Y:S01]  /*9640*/  IMAD.MOV.U32 R15, RZ, RZ, R9 ;  /* 0x000000ffff0f7224 */ /* 0x000fe200078e0009 */
[----:B------:R-:W-:Y:S01]  /*9650*/  PRMT R51, R51, 0x5410, R12 ;  /* 0x0000541033337816 */ /* 0x000fe2000000000c */
[----:B------:R-:W-:Y:S01]  /*9660*/  IMAD.MOV.U32 R12, RZ, RZ, R6 ;  /* 0x000000ffff0c7224 */ /* 0x000fe200078e0006 */
        /* <DEDUP_REMOVED lines=10> */
.L_x_8043:
[----:B------:R-:W-:Y:S05]  /*9710*/  BSYNC B1 ;  /* 0x0000000000017941 */ /* 0x000fea0003800000 */
.L_x_7770:
        /* <DEDUP_REMOVED lines=8> */
[----:B0-----:R-:W-:Y:S02]  /*97a0*/  SHF.R.U32.HI R33, RZ, 0x3, R15 ;  /* 0x00000003ff217819 */ /* 0x001fe4000001160f */
        /* <DEDUP_REMOVED lines=97> */
.L_x_7773:
[----:B------:R-:W-:Y:S05]  /*9dc0*/  BSYNC B1 ;  /* 0x0000000000017941 */ /* 0x000fea0003800000 */
.L_x_7772:
        /* <DEDUP_REMOVED lines=19> */
[----:B0-----:R-:W-:Y:S01]  /*9f00*/  IMAD.U32 R33, R32, 0x10000, RZ ;  /* 0x0001000020217824 */ /* 0x001fe200078e00ff */
        /* <DEDUP_REMOVED lines=87> */
.L_x_7761:
[----:B------:R-:W-:Y:S05]  /*a480*/  BSYNC B0 ;  /* 0x0000000000007941 */ /* 0x000fea0003800000 */
.L_x_7747:
        /* <DEDUP_REMOVED lines=8> */
.L_x_7744:
[----:B--2---:R-:W-:-:S05]  /*a510*/  IMAD.U32 R0, RZ, RZ, UR37 ;  /* 0x00000025ff007e24 */ /* 0x004fca000f8e00ff */
[----:B------:R-:W-:-:S13]  /*a520*/  ISETP.NE.AND P0, PT, R0, 0x3, PT ;  /* 0x000000030000780c */ /* 0x000fda0003f05270 */
[----:B------:R-:W-:Y:S05]  /*a530*/  @!P0 BRA `(.L_x_7774) ;  /* 0x0000000000048947 */ /* 0x000fea0003800000 */
[----:B------:R-:W-:Y:S01]  /*a540*/  BPT.TRAP 0x1 ;  /* 0x000000040000795c */ /* 0x000fe20000300000 */
.L_x_7774:
[----:B------:R-:W-:Y:S01]  /*a550*/  IMAD R20, R18, 0x8, R2 ;  /* 0x0000000812147824 */ /* 0x000fe200078e0202 */
[----:B------:R-:W-:-:S04]  /*a560*/  SHF.L.U32 R21, R22, 0x1f, RZ ;  /* 0x0000001f16157819 */ /* 0x000fc800000006ff */
[----:B------:R2:W4:Y:S01]  /*a570*/  SYNCS.PHASECHK.TRANS64.TRYWAIT P2, [R20+URZ+0x28c30], R21 ;  /* 0x028c3015140075a7 */ /* 0x000522000804017f */
[----:B------:R-:W-:Y:S05]  /*a580*/  @!P0 BRA `(.L_x_7775) ;  /* 0x0000000000048947 */ /* 0x000fea0003800000 */
[----:B------:R-:W-:Y:S01]  /*a590*/  BPT.TRAP 0x1 ;  /* 0x000000040000795c */ /* 0x000fe20000300000 */
.L_x_7775:
[----:B01-3--:R-:W0:Y:S01]  /*a5a0*/  S2R R3, SR_TID.X ;  /* 0x0000000000037919 */ /* 0x00be220000002100 */
[----:B------:R-:W-:-:S05]  /*a5b0*/  VIADD R0, R2, 0x22400 ;  /* 0x0002240002007836 */ /* 0x000fca0000000000 */
[----:B------:R-:W-:-:S04]  /*a5c0*/  SHF.R.U32.HI R0, RZ, 0x4, R0 ;  /* 0x00000004ff007819 */ /* 0x000fc80000011600 */
[----:B------:R-:W-:Y:S02]  /*a5d0*/  LOP3.LUT R0, R0, 0x3fff, RZ, 0xc0, !PT ;  /* 0x00003fff00007812 */ /* 0x000fe400078ec0ff */
[----:B0-----:R-:W-:-:S04]  /*a5e0*/  LOP3.LUT R3, R3, 0x7f, RZ, 0xc0, !PT ;  /* 0x0000007f03037812 */ /* 0x001fc800078ec0ff */
[----:B------:R-:W-:Y:S01]  /*a5f0*/  ISETP.NE.AND P1, PT, R3, RZ, PT ;  /* 0x000000ff0300720c */ /* 0x000fe20003f25270 */
[----:B----4-:R-:W-:-:S12]  /*a600*/  @P2 BRA `(.L_x_7776) ;  /* 0x0000000000082947 */ /* 0x010fd80003800000 */
[----:B------:R-:W0:Y:S02]  /*a610*/  SYNCS.PHASECHK.TRANS64.TRYWAIT P2, [R20+URZ+0x28c30], R21 ;  /* 0x028c3015140075a7 */ /* 0x000e24000804017f */
[----:B0-----:R-:W-:Y:S05]  /*a620*/  @!P2 BRA `(.L_x_7777) ;  /* 0x0000014800c4a947 */ /* 0x001fea0003800000 */
.L_x_7776:
[----:B------:R-:W-:Y:S05]  /*a630*/  WARPSYNC.ALL ;  /* 0x0000000000007948 */ /* 0x000fea0003800000 */
[----:B------:R-:W-:Y:S01]  /*a640*/  LOP3.LUT R13, R0, 0x10000, RZ, 0xfc, !PT ;  /* 0x00010000000d7812 */ /* 0x000fe200078efcff */
[----:B------:R-:W-:Y:S01]  /*a650*/  VIADD R0, R2, 0x20400 ;  /* 0x0002040002007836 */ /* 0x000fe20000000000 */
[----:B------:R-:W-:-:S03]  /*a660*/  WARPGROUP.ARRIVE ;  /* 0x00000000000079c5 */ /* 0x000fc60000000000 */
[----:B------:R-:W-:Y:S01]  /*a670*/  IMAD R6, R18, 0x200, R13 ;  /* 0x0000020012067824 */ /* 0x000fe200078e020d */
[----:B------:R-:W1:Y:S01]  /*a680*/  LDC R3, c[0x0][0x448] ;  /* 0x00011200ff037b82 */ /* 0x000e620000000800 */
[----:B------:R-:W-:Y:S01]  /*a690*/  IMAD.MOV.U32 R7, RZ, RZ, 0x40000040 ;  /* 0x40000040ff077424 */ /* 0x000fe200078e00ff */
        /* <DEDUP_REMOVED lines=14> */
[----:B------:R-:W-:Y:S01]  /*a780*/  LOP3.LUT R19, R19, 0xf7ffffff, RZ, 0xc0, !PT ;  /* 0xf7ffffff13137812 */ /* 0x000fe200078ec0ff */
[----:B------:R-:W-:-:S02]  /*a790*/  IMAD.MOV.U32 R7, RZ, RZ, 0x40000040 ;  /* 0x40000040ff077424 */ /* 0x000fc400078e00ff */
[----:B------:R-:W-:Y:S01]  /*a7a0*/  IMAD.IADD R0, R204, 0x1, R195 ;  /* 0x00000001cc007824 */ /* 0x000fe200078e02c3 */
[----:B-1----:R-:W-:-:S07]  /*a7b0*/  ISETP.NE.AND P5, PT, R3, 0x1, PT ;  /* 0x000000010300780c */ /* 0x002fce0003fa5270 */
[----:B------:R-:W-:Y:S01]  /*a7c0*/  HGMMA.64x64x16.F32.BF16 R24, gdesc[UR4], RZ, !UPT, gsb0 ;  /* 0x00e00000041879f0 */ /* 0x000fe2000c0018ff */
[----:B------:R-:W-:Y:S01]  /*a7d0*/  R2UR UR6, R8 ;  /* 0x00000000080672ca */ /* 0x000fe200000e0000 */
[----:B------:R-:W-:Y:S01]  /*a7e0*/  VIADD R8, R4, 0x4 ;  /* 0x0000000404087836 */ /* 0x000fe20000000000 */
[----:B------:R-:W-:Y:S01]  /*a7f0*/  R2UR UR7, R9 ;  /* 0x00000000090772ca */ /* 0x000fe200000e0000 */
[----:B------:R-:W-:Y:S01]  /*a800*/  IMAD.MOV.U32 R9, RZ, RZ, 0x40000040 ;  /* 0x40000040ff097424 */ /* 0x000fe200078e00ff */
[----:B------:R-:W-:Y:S02]  /*a810*/  R2UR UR4, R10 ;  /* 0x000000000a0472ca */ /* 0x000fe400000e0000 */
[----:B------:R-:W-:Y:S01]  /*a820*/  R2UR UR5, R11 ;  /* 0x000000000b0572ca */ /* 0x000fe200000e0000 */
[----:B------:R-:W1:Y:S01]  /*a830*/  @P5 LDC R3, c[0x0][0x44c] ;  /* 0x00011300ff035b82 */ /* 0x000e620000000800 */
[----:B------:R-:W-:-:S07]  /*a840*/  @P5 LOP3.LUT R19, R19, 0x8000000, RZ, 0xfc, !PT ;  /* 0x0800000013135812 */ /* 0x000fce00078efcff */
[----:B------:R-:W3:Y:S01]  /*a850*/  @P5 LDC R12, c[0x0][0x450] ;  /* 0x00011400ff0c5b82 */ /* 0x000ee20000000800 */
[----:B-1----:R-:W-:-:S05]  /*a860*/  @P5 IMAD.HI.U32 R3, R0, R3, RZ ;  /* 0x0000000300035227 */ /* 0x002fca00078e00ff */
[----:B---3--:R-:W-:Y:S01]  /*a870*/  @P5 SHF.R.U32.HI R0, RZ, R12, R3 ;  /* 0x0000000cff005219 */ /* 0x008fe20000011603 */
[----:B------:R-:W-:-:S04]  /*a880*/  IMAD.MOV.U32 R3, RZ, RZ, -0x40 ;  /* 0xffffffc0ff037424 */ /* 0x000fc800078e00ff */
[----:B------:R-:W-:-:S05]  /*a890*/  IMAD R3, R168, R3, 0x40 ;  /* 0x00000040a8037424 */ /* 0x000fca00078e0203 */
[----:B------:R-:W-:Y:S01]  /*a8a0*/  IADD3 R12, -R203, R3, R196 ;  /* 0x00000003cb0c7210 */ /* 0x000fe20007ffe1c4 */
        /* <DEDUP_REMOVED lines=13> */
[----:B------:R-:W-:Y:S02]  /*a980*/  R2UR UR6, R14 ;  /* 0x000000000e0672ca */ /* 0x000fe400000e0000 */
[----:B------:R-:W-:Y:S02]  /*a990*/  R2UR UR7, R15 ;  /* 0x000000000f0772ca */ /* 0x000fe400000e0000 */
[----:B------:R-:W-:Y:S01]  /*a9a0*/  R2UR UR4, R6 ;  /* 0x00000000060472ca */ /* 0x000fe200000e0000 */
[----:B------:R-:W1:Y:S01]  /*a9b0*/  SHFL.IDX PT, R15, R0, 0x1, 0x1c1f ;  /* 0x003c1f00000f7f89 */ /* 0x000e6200000e0000 */
[----:B------:R-:W-:Y:S02]  /*a9c0*/  R2UR UR5, R7 ;  /* 0x00000000070572ca */ /* 0x000fe400000e0000 */
[----:B------:R-:W-:Y:S01]  /*a9d0*/  IADD3 R14, R196, 0x1, R3 ;  /* 0x00000001c40e7810 */ /* 0x000fe20007ffe003 */
[----:B------:R-:W3:Y:S03]  /*a9e0*/  SHFL.IDX PT, R0, R0, RZ, 0x1c1f ;  /* 0x001c1fff00007589 */ /* 0x000ee600000e0000 */
[----:B------:R-:W-:-:S04]  /*a9f0*/  IADD3 R57, -R194, R14, -R203 ;  /* 0x0000000ec2397210 */ /* 0x000fc80007ffe9cb */
[----:B-1----:R-:W-:-:S04]  /*aa00*/  VIADDMNMX R14, R15, R57, R12, PT ;  /* 0x000000390f0e7246 */ /* 0x002fc8000380010c */
        /* <DEDUP_REMOVED lines=8> */
[----:B------:R-:W-:Y:S01]  /*aa90*/  IMAD.U32 R12, RZ, RZ, UR4 ;  /* 0x00000004ff0c7e24 */ /* 0x000fe2000f8e00ff */
[----:B------:R-:W-:Y:S02]  /*aaa0*/  WARPGROUP.DEPBAR.LE gsb0, 0x0 ;  /* 0x00008000000079c5 */ /* 0x000fe40000010000 */
[----:B------:R-:W-:Y:S02]  /*aab0*/  FSEL R71, R26, -INF , P2 ;  /* 0xff8000001a477808 */ /* 0x000fe40001000000 */
[----:B------:R-:W-:Y:S02]  /*aac0*/  FSEL R26, R27, -INF , P3 ;  /* 0xff8000001b1a7808 */ /* 0x000fe40001800000 */
[----:B------:R-:W-:-:S02]  /*aad0*/  FSEL R73, R30, -INF , P4 ;  /* 0xff8000001e497808 */ /* 0x000fc40002000000 */
[C---:B------:R-:W-:Y:S02]  /*aae0*/  ISETP.GT.AND P2, PT, R14.reuse, 0x9, PT ;  /* 0x000000090e00780c */ /* 0x040fe40003f44270 */
[----:B------:R-:W-:Y:S02]  /*aaf0*/  FMNMX.FTZ R30, R71, R26, !PT ;  /* 0x0000001a471e7209 */ /* 0x000fe40007810000 */
[C---:B------:R-:W-:Y:S02]  /*ab00*/  ISETP.GT.AND P3, PT, R14.reuse, 0x10, PT ;  /* 0x000000100e00780c */ /* 0x040fe40003f64270 */
[----:B------:R-:W-:Y:S02]  /*ab10*/  FSEL R75, R31, -INF , P2 ;  /* 0xff8000001f4b7808 */ /* 0x000fe40001000000 */
[----:B------:R-:W-:Y:S02]  /*ab20*/  FMNMX.FTZ R30, R73, R30, !PT ;  /* 0x0000001e491e7209 */ /* 0x000fe40007810000 */
[----:B------:R-:W-:-:S02]  /*ab30*/  ISETP.GT.AND P2, PT, R14, 0x11, PT ;  /* 0x000000110e00780c */ /* 0x000fc40003f44270 */
[----:B------:R-:W-:Y:S02]  /*ab40*/  FSEL R77, R34, -INF , P3 ;  /* 0xff800000224d7808 */ /* 0x000fe40001800000 */
        /* <DEDUP_REMOVED lines=37> */
[----:B------:R-:W1:Y:S01]  /*ada0*/  SHFL.BFLY PT, R35, R30, 0x2, 0x1f ;  /* 0x0c401f001e237f89 */ /* 0x000e6200000e0000 */
[----:B------:R-:W-:Y:S02]  /*adb0*/  FSEL R34, R25, -INF , P3 ;  /* 0xff80000019227808 */ /* 0x000fe40001800000 */
[----:B------:R-:W-:Y:S02]  /*adc0*/  FSEL R39, R28, -INF , P4 ;  /* 0xff8000001c277808 */ /* 0x000fe40002000000 */
[C---:B------:R-:W-:Y:S02]  /*add0*/  ISETP.GT.AND P3, PT, R57.reuse, 0x10, PT ;  /* 0x000000103900780c */ /* 0x040fe40003f64270 */
[----:B------:R-:W-:-:S02]  /*ade0*/  ISETP.GT.AND P4, PT, R57, 0x21, PT ;  /* 0x000000213900780c */ /* 0x000fc40003f84270 */
[----:B------:R-:W-:Y:S02]  /*adf0*/  FSEL R61, R32, -INF , P3 ;  /* 0xff800000203d7808 */ /* 0x000fe40001800000 */
[----:B------:R-:W-:Y:S02]  /*ae00*/  ISETP.GT.AND P3, PT, R57, 0x18, PT ;  /* 0x000000183900780c */ /* 0x000fe40003f64270 */
[----:B------:R-:W-:Y:S02]  /*ae10*/  FSEL R41, R41, -INF , P4 ;  /* 0xff80000029297808 */ /* 0x000fe40002000000 */
[----:B-1----:R-:W-:Y:S02]  /*ae20*/  FMNMX.FTZ R14, R30, R35, !PT ;  /* 0x000000231e0e7209 */ /* 0x002fe40007810000 */
[----:B------:R-:W-:Y:S02]  /*ae30*/  FSEL R35, R24, -INF , P2 ;  /* 0xff80000018237808 */ /* 0x000fe40001000000 */
[----:B------:R-:W-:Y:S01]  /*ae40*/  ISETP.GT.AND P2, PT, R57, 0x9, PT ;  /* 0x000000093900780c */ /* 0x000fe20003f44270 */
[----:B------:R-:W1:Y:S01]  /*ae50*/  SHFL.BFLY PT, R63, R14, 0x1, 0x1f ;  /* 0x0c201f000e3f7f89 */ /* 0x000e6200000e0000 */
        /* <DEDUP_REMOVED lines=10> */
[----:B------:R-:W-:Y:S02]  /*af00*/  ISETP.GT.AND P2, PT, R57, 0x29, PT ;  /* 0x000000293900780c */ /* 0x000fe40003f44270 */
[----:B-1----:R-:W-:Y:S02]  /*af10*/  FMNMX.FTZ R14, R14, R63, !PT ;  /* 0x0000003f0e0e7209 */ /* 0x002fe40007810000 */
[----:B------:R-:W-:-:S02]  /*af20*/  FSEL R63, R36, -INF , P3 ;  /* 0xff800000243f7808 */ /* 0x000fc40001800000 */
[----:B------:R-:W-:Y:S01]  /*af30*/  ISETP.GT.AND P3, PT, R57, 0x20, PT ;  /* 0x000000203900780c */ /* 0x000fe20003f64270 */
[----:B------:R-:W-:Y:S01]  /*af40*/  FMUL.FTZ R24, R14, R12 ;  /* 0x0000000c0e187220 */ /* 0x000fe20000410000 */
        /* <DEDUP_REMOVED lines=13> */
[----:B------:R-:W-:Y:S02]  /*b020*/  FSETP.NEU.FTZ.AND P4, PT, R14, -INF , PT ;  /* 0xff8000000e00780b */ /* 0x000fe40003f9d000 */
[----:B------:R-:W-:Y:S02]  /*b030*/  ISETP.GT.AND P3, PT, R57, 0x38, PT ;  /* 0x000000383900780c */ /* 0x000fe40003f64270 */
[----:B------:R-:W-:Y:S02]  /*b040*/  FSEL R49, R49, -INF , P2 ;  /* 0xff80000031317808 */ /* 0x000fe40001000000 */
[----:B------:R-:W-:-:S02]  /*b050*/  FMNMX.FTZ R0, R69, R0, !PT ;  /* 0x0000000045007209 */ /* 0x000fc40007810000 */
[----:B------:R-:W-:Y:S02]  /*b060*/  FSEL R32, R24, RZ, P4 ;  /* 0x000000ff18207208 */ /* 0x000fe40002000000 */
[----:B------:R-:W-:Y:S02]  /*b070*/  ISETP.GT.AND P2, PT, R57, 0x39, PT ;  /* 0x000000393900780c */ /* 0x000fe40003f44270 */
[----:B------:R-:W-:Y:S01]  /*b080*/  FSEL R25, R52, -INF , P3 ;  /* 0xff80000034197808 */ /* 0x000fe20001800000 */
[--C-:B------:R-:W-:Y:S01]  /*b090*/  FFMA.FTZ R28, R26, R12, -R32.reuse ;  /* 0x0000000c1a1c7223 */ /* 0x100fe20000010820 */
[----:B------:R-:W-:Y:S01]  /*b0a0*/  FMNMX.FTZ R24, R49, R0, !PT ;  /* 0x0000000031187209 */ /* 0x000fe20007810000 */
[--C-:B------:R-:W-:Y:S01]  /*b0b0*/  FFMA.FTZ R36, R3, R12, -R32.reuse ;  /* 0x0000000c03247223 */ /* 0x100fe20000010820 */
[----:B------:R-:W-:Y:S01]  /*b0c0*/  FSEL R53, R53, -INF , P2 ;  /* 0xff80000035357808 */ /* 0x000fe20001000000 */
        /* <DEDUP_REMOVED lines=9> */
[-CC-:B-1----:R-:W-:Y:S01]  /*b160*/  FFMA.FTZ R28, R15, R12.reuse, -R32.reuse ;  /* 0x0000000c0f1c7223 */ /* 0x182fe20000010820 */
[----:B------:R-:W1:Y:S01]  /*b170*/  SHFL.BFLY PT, R29, R26, 0x2, 0x1f ;  /* 0x0c401f001a1d7f89 */ /* 0x000e6200000e0000 */
[-CC-:B------:R-:W-:Y:S01]  /*b180*/  FFMA.FTZ R83, R83, R12.reuse, -R32.reuse ;  /* 0x0000000c53537223 */ /* 0x180fe20000010820 */
[-CC-:B------:R-:W-:Y:S01]  /*b190*/  FFMA.FTZ R43, R43, R12.reuse, -R32.reuse ;  /* 0x0000000c2b2b7223 */ /* 0x180fe20000010820 */
[-CC-:B------:R-:W-:Y:S01]  /*b1a0*/  FFMA.FTZ R3, R47, R12.reuse, -R32.reuse ;  /* 0x0000000c2f037223 */ /* 0x180fe20000010820 */
[----:B------:R-:W-:Y:S01]  /*b1b0*/  FFMA.FTZ R55, R55, R12, -R32 ;  /* 0x0000000c37377223 */ /* 0x000fe20000010820 */
[----:B------:R-:W3:Y:S08]  /*b1c0*/  MUFU.EX2 R153, R153 ;  /* 0x0000009900997308 */ /* 0x000ef00000000800 */
[----:B------:R-:W-:Y:S08]  /*b1d0*/  MUFU.EX2 R155, R155 ;  /* 0x0000009b009b7308 */ /* 0x000ff00000000800 */
[----:B------:R-:W-:Y:S01]  /*b1e0*/  MUFU.EX2 R24, R24 ;  /* 0x0000001800187308 */ /* 0x000fe20000000800 */
[----:B---3--:R-:W-:Y:S01]  /*b1f0*/  FADD.FTZ R38, R153, R0 ;  /* 0x0000000099267221 */ /* 0x008fe20000010000 */
[----:B------:R-:W-:-:S02]  /*b200*/  F2FP.BF16.F32.PACK_AB R153, R0, R153 ;  /* 0x000000990099723e */ /* 0x000fc400000010ff */
[----:B-1----:R-:W-:Y:S01]  /*b210*/  FMNMX.FTZ R29, R26, R29, !PT ;  /* 0x0000001d1a1d7209 */ /* 0x002fe20007810000 */
[-CC-:B------:R-:W-:Y:S01]  /*b220*/  FFMA.FTZ R26, R27, R12.reuse, -R32.reuse ;  /* 0x0000000c1b1a7223 */ /* 0x180fe20000010820 */
[--C-:B------:R-:W-:Y:S02]  /*b230*/  FFMA.FTZ R27, R51, R12, -R32.reuse ;  /* 0x0000000c331b7223 */ /* 0x100fe40000010820 */
[----:B------:R-:W-:Y:S01]  /*b240*/  MUFU.EX2 R157, R157 ;  /* 0x0000009d009d7308 */ /* 0x000fe20000000800 */
[----:B------:R-:W1:Y:S07]  /*b250*/  SHFL.BFLY PT, R30, R29, 0x1, 0x1f ;  /* 0x0c201f001d1e7f89 */ /* 0x000e6e00000e0000 */
[----:B------:R-:W-:Y:S08]  /*b260*/  MUFU.EX2 R40, R79 ;  /* 0x0000004f00287308 */ /* 0x000ff00000000800 */
[----:B------:R-:W-:Y:S08]  /*b270*/  MUFU.EX2 R81, R81 ;  /* 0x0000005100517308 */ /* 0x000ff00000000800 */
[----:B------:R-:W3:Y:S01]  /*b280*/  MUFU.EX2 R42, R83 ;  /* 0x00000053002a7308 */ /* 0x000ee20000000800 */
[----:B-1----:R-:W-:Y:S01]  /*b290*/  FMNMX.FTZ R15, R29, R30, !PT ;  /* 0x0000001e1d0f7209 */ /* 0x002fe20007810000 */
[----:B------:R-:W-:Y:S01]  /*b2a0*/  FFMA.FTZ R29, R31, R12, -R32 ;  /* 0x0000000c1f1d7223 */ /* 0x000fe20000010820 */
[----:B------:R-:W-:-:S02]  /*b2b0*/  @!P1 VIADD R31, R20, 0x28c40 ;  /* 0x00028c40141f9836 */ /* 0x000fc40000000000 */
[C---:B------:R-:W-:Y:S01]  /*b2c0*/  FSETP.NEU.FTZ.AND P2, PT, R15.reuse, -INF , PT ;  /* 0xff8000000f00780b */ /* 0x040fe20003f5d000 */
[-C--:B------:R-:W-:Y:S02]  /*b2d0*/  FMUL.FTZ R30, R15, R12.reuse ;  /* 0x0000000c0f1e7220 */ /* 0x080fe40000410000 */
[----:B------:R-:W-:Y:S01]  /*b2e0*/  @!P1 PRMT R31, RZ, 0x654, R31 ;  /* 0x00000654ff1f9816 */ /* 0x000fe2000000001f */
[----:B------:R-:W-:Y:S02]  /*b2f0*/  MUFU.EX2 R161, R36 ;  /* 0x0000002400a17308 */ /* 0x000fe40000000800 */
[----:B------:R-:W-:Y:S01]  /*b300*/  FSEL R32, R30, RZ, P2 ;  /* 0x000000ff1e207208 */ /* 0x000fe20001000000 */
[----:B------:R1:W-:Y:S04]  /*b310*/  @!P1 SYNCS.ARRIVE.TRANS64.RED.A1T0 RZ, [R31+URZ], RZ ;  /* 0x000000ff1fff99a7 */ /* 0x0003e8000810043f */
        /* <DEDUP_REMOVED lines=15> */
[-CC-:B------:R-:W-:Y:S01]  /*b410*/  FFMA.FTZ R49, R49, R12.reuse, -R32.reuse ;  /* 0x0000000c31317223 */ /* 0x180fe20000010820 */
[-CC-:B------:R-:W-:Y:S01]  /*b420*/  FFMA.FTZ R25, R25, R12.reuse, -R32.reuse ;  /* 0x0000000c19197223 */ /* 0x180fe20000010820 */
[----:B------:R-:W-:Y:S01]  /*b430*/  FFMA.FTZ R32, R53, R12, -R32 ;  /* 0x0000000c35207223 */ /* 0x000fe20000010820 */
[----:B---3--:R-:W-:-:S04]  /*b440*/  F2FP.BF16.F32.PACK_AB R159, R42, R81 ;  /* 0x000000512a9f723e */ /* 0x008fc800000010ff */
[----:B------:R-:W3:Y:S08]  /*b450*/  MUFU.EX2 R39, R39 ;  /* 0x0000002700277308 */ /* 0x000ef00000000800 */
[----:B------:R-:W0:Y:S01]  /*b460*/  MUFU.EX2 R154, R59 ;  /* 0x0000003b009a7308 */ /* 0x000e220000000800 */
[----:B----45:R-:W-:-:S07]  /*b470*/  F2FP.BF16.F32.PACK_AB R152, R34, R35 ;  /* 0x000000232298723e */ /* 0x030fce00000010ff */
[----:B------:R-:W1:Y:S08]  /*b480*/  MUFU.EX2 R61, R61 ;  /* 0x0000003d003d7308 */ /* 0x000e700000000800 */
[----:B------:R4:W2:Y:S08]  /*b490*/  MUFU.EX2 R156, R33 ;  /* 0x00000021009c7308 */ /* 0x0008b00000000800 */
[----:B------:R-:W2:Y:S01]  /*b4a0*/  MUFU.EX2 R63, R63 ;  /* 0x0000003f003f7308 */ /* 0x000ea20000000800 */
[----:B----4-:R-:W-:Y:S01]  /*b4b0*/  FADD.FTZ R33, R155, R38 ;  /* 0x000000269b217221 */ /* 0x010fe20000010000 */
[----:B------:R-:W-:Y:S01]  /*b4c0*/  FADD.FTZ R38, R35, R34 ;  /* 0x0000002223267221 */ /* 0x000fe20000010000 */
[----:B------:R-:W-:-:S02]  /*b4d0*/  F2FP.BF16.F32.PACK_AB R155, R24, R155 ;  /* 0x0000009b189b723e */ /* 0x000fc400000010ff */
[----:B------:R-:W-:Y:S01]  /*b4e0*/  FADD.FTZ R46, R24, R33 ;  /* 0x00000021182e7221 */ /* 0x000fe20000010000 */
[----:B---3--:R-:W-:Y:S02]  /*b4f0*/  FADD.FTZ R33, R39, R38 ;  /* 0x0000002627217221 */ /* 0x008fe40000010000 */
[----:B------:R3:W4:Y:S08]  /*b500*/  MUFU.EX2 R158, R37 ;  /* 0x00000025009e7308 */ /* 0x0007300000000800 */
[----:B------:R-:W4:Y:S01]  /*b510*/  MUFU.EX2 R65, R65 ;  /* 0x0000004100417308 */ /* 0x000f220000000800 */
[----:B---3--:R-:W-:Y:S01]  /*b520*/  FADD.FTZ R37, R157, R46 ;  /* 0x0000002e9d257221 */ /* 0x008fe20000010000 */
[C---:B0-----:R-:W-:Y:S01]  /*b530*/  FADD.FTZ R46, R154.reuse, R33 ;  /* 0x000000219a2e7221 */ /* 0x041fe20000010000 */
[----:B------:R-:W-:Y:S01]  /*b540*/  F2FP.BF16.F32.PACK_AB R154, R154, R39 ;  /* 0x000000279a9a723e */ /* 0x000fe200000010ff */
[----:B------:R-:W-:Y:S01]  /*b550*/  BAR.SYNC.DEFER_BLOCKING 0xf, 0x100 ;  /* 0x03c4000000007b1d */ /* 0x000fe20000010000 */
[C---:B------:R-:W-:Y:S01]  /*b560*/  FADD.FTZ R48, R40.reuse, R37 ;  /* 0x0000002528307221 */ /* 0x040fe20000010000 */
[----:B-1----:R-:W-:Y:S01]  /*b570*/  FADD.FTZ R31, R61, R46 ;  /* 0x0000002e3d1f7221 */ /* 0x002fe20000010000 */
[----:B------:R-:W-:-:S02]  /*b580*/  F2FP.BF16.F32.PACK_AB R157, R40, R157 ;  /* 0x0000009d289d723e */ /* 0x000fc400000010ff */
[----:B------:R-:W-:Y:S01]  /*b590*/  FADD.FTZ R33, R81, R48 ;  /* 0x0000003051217221 */ /* 0x000fe20000010000 */
[----:B------:R-:W0:Y:S01]  /*b5a0*/  MUFU.EX2 R44, R43 ;  /* 0x0000002b002c7308 */ /* 0x000e220000000800 */
[C---:B--2---:R-:W-:Y:S01]  /*b5b0*/  FADD.FTZ R0, R156.reuse, R31 ;  /* 0x0000001f9c007221 */ /* 0x044fe20000010000 */
[----:B------:R-:W-:Y:S01]  /*b5c0*/  F2FP.BF16.F32.PACK_AB R156, R156, R61 ;  /* 0x0000003d9c9c723e */ /* 0x000fe200000010ff */
[----:B------:R-:W-:Y:S02]  /*b5d0*/  FADD.FTZ R46, R42, R33 ;  /* 0x000000212a2e7221 */ /* 0x000fe40000010000 */
[----:B------:R-:W-:Y:S02]  /*b5e0*/  FADD.FTZ R31, R63, R0 ;  /* 0x000000003f1f7221 */ /* 0x000fe40000010000 */
[----:B------:R-:W-:Y:S01]  /*b5f0*/  FADD.FTZ R33, R161, R46 ;  /* 0x0000002ea1217221 */ /* 0x000fe20000010000 */
[----:B------:R-:W1:Y:S01]  /*b600*/  MUFU.EX2 R160, R41 ;  /* 0x0000002900a07308 */ /* 0x000e620000000800 */
[C---:B----4-:R-:W-:Y:S01]  /*b610*/  FADD.FTZ R0, R158.reuse, R31 ;  /* 0x0000001f9e007221 */ /* 0x050fe20000010000 */
[----:B------:R-:W-:-:S03]  /*b620*/  F2FP.BF16.F32.PACK_AB R158, R158, R63 ;  /* 0x0000003f9e9e723e */ /* 0x000fc600000010ff */
[----:B------:R-:W-:-:S03]  /*b630*/  FADD.FTZ R31, R65, R0 ;  /* 0x00000000411f7221 */ /* 0x000fc60000010000 */
[----:B------:R-:W2:Y:S01]  /*b640*/  MUFU.EX2 R28, R28 ;  /* 0x0000001c001c7308 */ /* 0x000ea20000000800 */
[C---:B0-----:R-:W-:Y:S01]  /*b650*/  FADD.FTZ R33, R44.reuse, R33 ;  /* 0x000000212c217221 */ /* 0x041fe20000010000 */
[----:B------:R-:W-:Y:S01]  /*b660*/  F2FP.BF16.F32.PACK_AB R161, R44, R161 ;  /* 0x000000a12ca1723e */ /* 0x000fe200000010ff */
[----:B------:R0:W-:Y:S04]  /*b670*/  STSM.16.M88.4 [R197+0x26800], R152 ;  /* 0x02680098c5007844 */ /* 0x0001e80000000200 */
[----:B------:R0:W-:Y:S01]  /*b680*/  STSM.16.M88.4 [R200], R156 ;  /* 0x0000009cc8007844 */ /* 0x0001e20000000200 */
[----:B------:R-:W3:Y:S01]  /*b690*/  MUFU.EX2 R67, R67 ;  /* 0x0000004300437308 */ /* 0x000ee20000000800 */
[C---:B-1----:R-:W-:Y:S01]  /*b6a0*/  FADD.FTZ R0, R160.reuse, R31 ;  /* 0x0000001fa0007221 */ /* 0x042fe20000010000 */
[----:B------:R-:W-:-:S06]  /*b6b0*/  F2FP.BF16.F32.PACK_AB R160, R160, R65 ;  /* 0x00000041a0a0723e */ /* 0x000fcc00000010ff */
[----:B------:R-:W1:Y:S01]  /*b6c0*/  MUFU.EX2 R3, R3 ;  /* 0x0000000300037308 */ /* 0x000e620000000800 */
[----:B--2---:R-:W-:-:S07]  /*b6d0*/  FADD.FTZ R24, R28, R33 ;  /* 0x000000211c187221 */ /* 0x004fce0000010000 */
[----:B------:R-:W2:Y:S01]  /*b6e0*/  MUFU.EX2 R36, R45 ;  /* 0x0000002d00247308 */ /* 0x000ea20000000800 */
[----:B---3--:R-:W-:-:S07]  /*b6f0*/  FADD.FTZ R31, R67, R0 ;  /* 0x00000000431f7221 */ /* 0x008fce0000010000 */
[----:B------:R-:W-:Y:S01]  /*b700*/  MUFU.EX2 R26, R26 ;  /* 0x0000001a001a7308 */ /* 0x000fe20000000800 */
[C---:B-1----:R-:W-:Y:S01]  /*b710*/  F2FP.BF16.F32.PACK_AB R163, R3.reuse, R28 ;  /* 0x0000001c03a3723e */ /* 0x042fe200000010ff */
[----:B------:R-:W-:-:S06]  /*b720*/  FADD.FTZ R3, R3, R24 ;  /* 0x0000001803037221 */ /* 0x000fcc0000010000 */
[----:B------:R-:W1:Y:S01]  /*b730*/  MUFU.EX2 R27, R27 ;  /* 0x0000001b001b7308 */ /* 0x000e620000000800 */
[C---:B--2---:R-:W-:Y:S01]  /*b740*/  F2FP.BF16.F32.PACK_AB R162, R36.reuse, R67 ;  /* 0x0000004324a2723e */ /* 0x044fe200000010ff */
[----:B------:R-:W-:-:S04]  /*b750*/  FADD.FTZ R36, R36, R31 ;  /* 0x0000001f24247221 */ /* 0x000fc80000010000 */
[----:B------:R0:W-:Y:S02]  /*b760*/  STSM.16.M88.4 [R198], R160 ;  /* 0x000000a0c6007844 */ /* 0x0001e40000000200 */
[----:B------:R-:W-:Y:S08]  /*b770*/  MUFU.EX2 R69, R69 ;  /* 0x0000004500457308 */ /* 0x000ff00000000800 */
[----:B------:R-:W2:Y:S01]  /*b780*/  MUFU.EX2 R38, R49 ;  /* 0x0000003100267308 */ /* 0x000ea20000000800 */
[----:B-1----:R-:W-:Y:S01]  /*b790*/  F2FP.BF16.F32.PACK_AB R165, R27, R26 ;  /* 0x0000001a1ba5723e */ /* 0x002fe200000010ff */
[----:B------:R-:W-:-:S04]  /*b7a0*/  FADD.FTZ R26, R26, R3 ;  /* 0x000000031a1a7221 */ /* 0x000fc80000010000 */
[----:B------:R-:W-:Y:S02]  /*b7b0*/  FADD.FTZ R26, R27, R26 ;  /* 0x0000001a1b1a7221 */ /* 0x000fe40000010000 */
[----:B------:R-:W1:Y:S08]  /*b7c0*/  MUFU.EX2 R29, R29 ;  /* 0x0000001d001d7308 */ /* 0x000e700000000800 */
[----:B------:R-:W3:Y:S01]  /*b7d0*/  MUFU.EX2 R30, R55 ;  /* 0x00000037001e7308 */ /* 0x000ee20000000800 */
[----:B--2---:R-:W-:Y:S01]  /*b7e0*/  F2FP.BF16.F32.PACK_AB R164, R38, R69 ;  /* 0x0000004526a4723e */ /* 0x004fe200000010ff */
[----:B------:R-:W-:-:S04]  /*b7f0*/  FADD.FTZ R69, R69, R36 ;  /* 0x0000002445457221 */ /* 0x000fc80000010000 */
[----:B------:R-:W-:Y:S02]  /*b800*/  FADD.FTZ R38, R38, R69 ;  /* 0x0000004526267221 */ /* 0x000fe40000010000 */
[----:B------:R-:W-:Y:S01]  /*b810*/  MUFU.EX2 R25, R25 ;  /* 0x0000001900197308 */ /* 0x000fe20000000800 */
[----:B-1----:R-:W-:-:S07]  /*b820*/  FADD.FTZ R3, R29, R26 ;  /* 0x0000001a1d037221 */ /* 0x002fce0000010000 */
[----:B------:R-:W1:Y:S01]  /*b830*/  MUFU.EX2 R32, R32 ;  /* 0x0000002000207308 */ /* 0x000e620000000800 */
[C---:B---3--:R-:W-:Y:S01]  /*b840*/  F2FP.BF16.F32.PACK_AB R167, R30.reuse, R29 ;  /* 0x0000001d1ea7723e */ /* 0x048fe200000010ff */
[----:B------:R-:W-:Y:S01]  /*b850*/  FADD.FTZ R3, R30, R3 ;  /* 0x000000031e037221 */ /* 0x000fe20000010000 */
[----:B-1----:R-:W-:Y:S01]  /*b860*/  F2FP.BF16.F32.PACK_AB R166, R32, R25 ;  /* 0x0000001920a6723e */ /* 0x002fe200000010ff */
[----:B------:R-:W-:-:S04]  /*b870*/  FADD.FTZ R25, R25, R38 ;  /* 0x0000002619197221 */ /* 0x000fc80000010000 */
[----:B------:R0:W-:Y:S01]  /*b880*/  STSM.16.M88.4 [R199], R164 ;  /* 0x000000a4c7007844 */ /* 0x0001e20000000200 */
[----:B------:R-:W-:Y:S01]  /*b890*/  FADD.FTZ R0, R32, R25 ;  /* 0x0000001920007221 */ /* 0x000fe20000010000 */
[----:B------:R-:W-:Y:S06]  /*b8a0*/  @!P0 BRA `(.L_x_7778) ;  /* 0x0000000000048947 */ /* 0x000fec0003800000 */
[----:B------:R-:W-:Y:S01]  /*b8b0*/  BPT.TRAP 0x1 ;  /* 0x000000040000795c */ /* 0x000fe20000300000 */
.L_x_7778:
[----:B------:R1:W2:Y:S01]  /*b8c0*/  SYNCS.PHASECHK.TRANS64.TRYWAIT P2, [R20+URZ+0x28c50], R21 ;  /* 0x028c5015140075a7 */ /* 0x0002a2000804017f */
[----:B------:R-:W-:Y:S05]  /*b8d0*/  @!P0 BRA `(.L_x_7779) ;  /* 0x0000000000048947 */ /* 0x000fea0003800000 */
[----:B------:R-:W-:Y:S01]  /*b8e0*/  BPT.TRAP 0x1 ;  /* 0x000000040000795c */ /* 0x000fe20000300000 */
.L_x_7779:
[----:B------:R-:W3:Y:S01]  /*b8f0*/  @P5 LDC R26, c[0x0][0x44c] ;  /* 0x00011300ff1a5b82 */ /* 0x000ee20000000800 */
[----:B------:R-:W-:Y:S01]  /*b900*/  ULDC UR39, c[0x0][0x988] ;  /* 0x0002620000277ab9 */ /* 0x000fe20000000800 */
[----:B------:R-:W-:Y:S01]  /*b910*/  ULDC UR40, c[0x0][0x988] ;  /* 0x0002620000287ab9 */ /* 0x000fe20000000800 */
[----:B------:R-:W-:Y:S01]  /*b920*/  BSSY B0, `(.L_x_7780) ;  /* 0x0000006000007945 */ /* 0x000fe20003800000 */
[----:B------:R-:W-:-:S04]  /*b930*/  IMAD R28, R18, 0x1000, R191 ;  /* 0x00001000121c7824 */ /* 0x000fc800078e02bf */
[----:B------:R-:W4:Y:S01]  /*b940*/  @P5 LDC R30, c[0x0][0x450] ;  /* 0x00011400ff1e5b82 */ /* 0x000f220000000800 */
[----:B--2---:R-:W-:Y:S05]  /*b950*/  @P2 BRA `(.L_x_7781) ;  /* 0x0000000000082947 */ /* 0x004fea0003800000 */
[----:B------:R-:W2:Y:S02]  /*b960*/  SYNCS.PHASECHK.TRANS64.TRYWAIT P2, [R20+URZ+0x28c50], R21 ;  /* 0x028c5015140075a7 */ /* 0x000ea4000804017f */
[----:B--2---:R-:W-:Y:S05]  /*b970*/  @!P2 BRA `(.L_x_7782) ;  /* 0x000001380004a947 */ /* 0x004fea0003800000 */
.L_x_7781:
[----:B------:R-:W-:Y:S05]  /*b980*/  BSYNC B0 ;  /* 0x0000000000007941 */ /* 0x000fea0003800000 */
.L_x_7780:
[----:B------:R-:W5:Y:S01]  /*b990*/  LDC R24, c[0x0][0x448] ;  /* 0x00011200ff187b82 */ /* 0x000f620000000800 */
[----:B------:R-:W-:Y:S01]  /*b9a0*/  IMAD.MOV.U32 R25, RZ, RZ, 0x40000040 ;  /* 0x40000040ff197424 */ /* 0x000fe200078e00ff */
[----:B------:R-:W-:Y:S01]  /*b9b0*/  BSSY B0, `(.L_x_7783) ;  /* 0x000023c000007945 */ /* 0x000fe20003800000 */
[----:B-12---:R-:W-:Y:S02]  /*b9c0*/  IMAD.MOV.U32 R21, RZ, RZ, R195 ;  /* 0x000000ffff157224 */ /* 0x006fe400078e00c3 */
[----:B------:R-:W-:Y:S01]  /*b9d0*/  IMAD.MOV.U32 R29, RZ, RZ, 0x40000040 ;  /* 0x40000040ff1d7424 */ /* 0x000fe200078e00ff */
[C---:B------:R-:W-:Y:S01]  /*b9e0*/  R2UR UR7, R25.reuse ;  /* 0x00000000190772ca */ /* 0x040fe200000e0000 */
[----:B------:R-:W-:Y:S01]  /*b9f0*/  VIADD R216, R168, 0xfffffffe ;  /* 0xfffffffea8d87836 */ /* 0x000fe20000000000 */
[----:B------:R-:W-:Y:S01]  /*ba00*/  R2UR UR11, R25 ;  /* 0x00000000190b72ca */ /* 0x000fe200000e0000 */
[----:B------:R-:W-:Y:S01]  /*ba10*/  @!P1 VIADD R20, R20, 0x28c60 ;  /* 0x00028c6014149836 */ /* 0x000fe20000000000 */
[----:B------:R-:W-:-:S04]  /*ba20*/  R2UR UR19, R29 ;  /* 0x000000001d1372ca */ /* 0x000fc800000e0000 */
[----:B------:R-:W-:Y:S02]  /*ba30*/  @!P1 PRMT R20, RZ, 0x654, R20 ;  /* 0x00000654ff149816 */ /* 0x000fe40000000014 */
[----:B-----5:R-:W-:Y:S01]  /*ba40*/  ISETP.NE.AND P2, PT, R24, 0x1, PT ;  /* 0x000000011800780c */ /* 0x020fe20003f45270 */
[----:B------:R-:W-:-:S05]  /*ba50*/  IMAD.MOV.U32 R24, RZ, RZ, R28 ;  /* 0x000000ffff187224 */ /* 0x000fca00078e001c */
[----:B------:R-:W-:Y:S01]  /*ba60*/  R2UR UR6, R24 ;  /* 0x00000000180672ca */ /* 0x000fe200000e0000 */
[----:B------:R-:W-:-:S05]  /*ba70*/  VIADD R24, R28, 0x80 ;  /* 0x000000801c187836 */ /* 0x000fca0000000000 */
[----:B------:R-:W-:Y:S01]  /*ba80*/  R2UR UR10, R24 ;  /* 0x00000000180a72ca */ /* 0x000fe200000e0000 */
[----:B---3--:R-:W-:-:S04]  /*ba90*/  @P2 IMAD.HI.U32 R27, R195, R26, RZ ;  /* 0x0000001ac31b2227 */ /* 0x008fc800078e00ff */
[C---:B------:R-:W-:Y:S01]  /*baa0*/  VIADD R26, R28.reuse, 0x100 ;  /* 0x000001001c1a7836 */ /* 0x040fe20000000000 */
[----:B----4-:R-:W-:Y:S01]  /*bab0*/  @P2 SHF.R.U32.HI R21, RZ, R30, R27 ;  /* 0x0000001eff152219 */ /* 0x010fe2000001161b */
[----:B------:R-:W-:Y:S02]  /*bac0*/  VIADD R28, R28, 0x180 ;  /* 0x000001801c1c7836 */ /* 0x000fe40000000000 */
[----:B------:R-:W-:Y:S01]  /*bad0*/  IMAD.MOV.U32 R27, RZ, RZ, 0x40000040 ;  /* 0x40000040ff1b7424 */ /* 0x000fe200078e00ff */
[----:B------:R-:W-:Y:S02]  /*bae0*/  R2UR UR14, R26 ;  /* 0x000000001a0e72ca */ /* 0x000fe400000e0000 */
[----:B------:R-:W-:Y:S02]  /*baf0*/  R2UR UR18, R28 ;  /* 0x000000001c1272ca */ /* 0x000fe400000e0000 */
[----:B------:R-:W-:Y:S02]  /*bb00*/  R2UR UR15, R27 ;  /* 0x000000001b0f72ca */ /* 0x000fe400000e0000 */
[----:B------:R-:W-:Y:S01]  /*bb10*/  WARPGROUP.ARRIVE ;  /* 0x00000000000079c5 */ /* 0x000fe20000000000 */
[----:B------:R-:W-:-:S05]  /*bb20*/  IADD3 R21, R21, R196, -R194 ;  /* 0x000000c415157210 */ /* 0x000fca0007ffe8c2 */
[----:B------:R-:W-:Y:S03]  /*bb30*/  HGMMA.64x256x16.F32.BF16 R24, R152, gdesc[UR4].tnspB, RZ, !UPT, gsb0 ;  /* 0x43e0000498187df0 */ /* 0x000fe6000c0018ff */
[----:B------:R-:W-:Y:S02]  /*bb40*/  WARPGROUP.DEPBAR.LE gsb0, 0x0 ;  /* 0x00008000000079c5 */ /* 0x000fe40000010000 */
[----:B------:R-:W-:Y:S01]  /*bb50*/  WARPGROUP.ARRIVE ;  /* 0x00000000000079c5 */ /* 0x000fe20000000000 */
[----:B0-----:R-:W-:-:S04]  /*bb60*/  SHF.R.S32.HI R152, RZ, 0x1f, R21 ;  /* 0x0000001fff987819 */ /* 0x001fc80000011415 */
[----:B------:R-:W-:-:S15]  /*bb70*/  LEA.HI R152, R152, R21, RZ, 0x6 ;  /* 0x0000001598987211 */ /* 0x000fde00078f30ff */
[----:B------:R-:W-:-:S03]  /*bb80*/  NOP ;  /* 0x0000000000007918 */ /* 0x000fc60000000000 */
[----:B------:R-:W-:Y:S01]  /*bb90*/  HGMMA.64x256x16.F32.BF16 R24, R156, gdesc[UR8].tnspB, R24, gsb0 ;  /* 0x43e000089c187df0 */ /* 0x000fe20008001818 */
[----:B------:R-:W-:-:S04]  /*bba0*/  SHF.R.S32.HI R152, RZ, 0x6, R152 ;  /* 0x00000006ff987819 */ /* 0x000fc80000011498 */
[----:B------:R-:W-:-:S04]  /*bbb0*/  VIMNMX R215, R201, R152, !PT ;  /* 0x00000098c9d77248 */ /* 0x000fc80007fe0100 */
[----:B------:R-:W-:Y:S01]  /*bbc0*/  ISETP.GE.AND P2, PT, R216, R215, PT ;  /* 0x000000d7d800720c */ /* 0x000fe20003f46270 */
[----:B------:R-:W-:Y:S02]  /*bbd0*/  WARPGROUP.DEPBAR.LE gsb0, 0x0 ;  /* 0x00008000000079c5 */ /* 0x000fe40000010000 */
[----:B------:R-:W-:-:S15]  /*bbe0*/  WARPGROUP.ARRIVE ;  /* 0x00000000000079c5 */ /* 0x000fde0000000000 */
[----:B------:R-:W-:-:S01]  /*bbf0*/  NOP ;  /* 0x0000000000007918 */ /* 0x000fc20000000000 */
        /* <DEDUP_REMOVED lines=16> */
[----:B------:R-:W-:Y:S01]  /*bd00*/  BSSY B1, `(.L_x_7784) ;  /* 0x0000206000017945 */ /* 0x000fe20003800000 */
[----:B------:R-:W-:Y:S02]  /*bd10*/  IMAD.MOV.U32 R227, RZ, RZ, R14 ;  /* 0x000000ffffe37224 */ /* 0x000fe400078e000e */
[----:B------:R-:W-:Y:S02]  /*bd20*/  IMAD.MOV.U32 R21, RZ, RZ, R15 ;  /* 0x000000ffff157224 */ /* 0x000fe400078e000f */
[----:B------:R-:W-:-:S07]  /*bd30*/  IMAD.MOV.U32 R226, RZ, RZ, R18 ;  /* 0x000000ffffe27224 */ /* 0x000fce00078e0012 */
.L_x_7795:
[----:B------:R-:W-:-:S05]  /*bd40*/  VIADD R18, R226, 0x1 ;  /* 0x00000001e2127836 */ /* 0x000fca0000000000 */
[----:B------:R-:W-:-:S04]  /*bd50*/  ISETP.NE.AND P2, PT, R18, 0x2, PT ;  /* 0x000000021200780c */ /* 0x000fc80003f45270 */
[----:B------:R-:W-:Y:S02]  /*bd60*/  SEL R12, RZ, 0x1, P2 ;  /* 0x00000001ff0c7807 */ /* 0x000fe40001000000 */
[----:B------:R-:W-:Y:S02]  /*bd70*/  SEL R18, R18, RZ, P2 ;  /* 0x000000ff12127207 */ /* 0x000fe40001000000 */
[----:B------:R-:W-:Y:S01]  /*bd80*/  LOP3.LUT R22, R22, R12, RZ, 0x3c, !PT ;  /* 0x0000000c16167212 */ /* 0x000fe200078e3cff */
[----:B-1----:R-:W-:Y:S06]  /*bd90*/  @!P0 BRA `(.L_x_7785) ;  /* 0x0000000000048947 */ /* 0x002fec0003800000 */
[----:B------:R-:W-:Y:S01]  /*bda0*/  BPT.TRAP 0x1 ;  /* 0x000000040000795c */ /* 0x000fe20000300000 */
.L_x_7785:
[----:B------:R-:W-:Y:S01]  /*bdb0*/  IMAD R217, R18, 0x8, R2 ;  /* 0x0000000812d97824 */ /* 0x000fe200078e0202 */
[----:B0-----:R-:W-:-:S04]  /*bdc0*/  SHF.L.U32 R20, R22, 0x1f, RZ ;  /* 0x0000001f16147819 */ /* 0x001fc800000006ff */
[----:B------:R0:W1:Y:S01]  /*bdd0*/  SYNCS.PHASECHK.TRANS64.TRYWAIT P2, [R217+URZ+0x28c30], R20 ;  /* 0x028c3014d90075a7 */ /* 0x000062000804017f */
[----:B------:R-:W-:Y:S05]  /*bde0*/  @!P0 BRA `(.L_x_7786) ;  /* 0x0000000000048947 */ /* 0x000fea0003800000 */
[----:B------:R-:W-:Y:S01]  /*bdf0*/  BPT.TRAP 0x1 ;  /* 0x000000040000795c */ /* 0x000fe20000300000 */
.L_x_7786:
[----:B------:R-:W2:Y:S01]  /*be00*/  LDC R12, c[0x0][0x448] ;  /* 0x00011200ff0c7b82 */ /* 0x000ea20000000800 */
[----:B------:R-:W-:Y:S01]  /*be10*/  BSSY B2, `(.L_x_7787) ;  /* 0x000000a000027945 */ /* 0x000fe20003800000 */
[----:B--2---:R-:W-:Y:S01]  /*be20*/  ISETP.NE.AND P3, PT, R12, 0x1, PT ;  /* 0x000000010c00780c */ /* 0x004fe20003f65270 */
[----:B------:R-:W-:-:S12]  /*be30*/  IMAD.IADD R12, R204, 0x1, R195 ;  /* 0x00000001cc0c7824 */ /* 0x000fd800078e02c3 */
[----:B------:R-:W2:Y:S08]  /*be40*/  @P3 LDC R15, c[0x0][0x44c] ;  /* 0x00011300ff0f3b82 */ /* 0x000eb00000000800 */
[----:B------:R-:W3:Y:S01]  /*be50*/  @P3 LDC R14, c[0x0][0x450] ;  /* 0x00011400ff0e3b82 */ /* 0x000ee20000000800 */
[----:B--2---:R-:W-:-:S05]  /*be60*/  @P3 IMAD.HI.U32 R15, R12, R15, RZ ;  /* 0x0000000f0c0f3227 */ /* 0x004fca00078e00ff */
[----:B---3--:R-:W-:Y:S01]  /*be70*/  @P3 SHF.R.U32.HI R12, RZ, R14, R15 ;  /* 0x0000000eff0c3219 */ /* 0x008fe2000001160f */
[----:B-1----:R-:W-:Y:S06]  /*be80*/  @P2 BRA `(.L_x_7788) ;  /* 0x0000000000082947 */ /* 0x002fec0003800000 */
[----:B------:R-:W1:Y:S02]  /*be90*/  SYNCS.PHASECHK.TRANS64.TRYWAIT P2, [R217+URZ+0x28c30], R20 ;  /* 0x028c3014d90075a7 */ /* 0x000e64000804017f */
[----:B-1----:R-:W-:Y:S05]  /*bea0*/  @!P2 BRA `(.L_x_7789) ;  /* 0x0000013000cca947 */ /* 0x002fea0003800000 */
.L_x_7788:
[----:B------:R-:W-:Y:S05]  /*beb0*/  BSYNC B2 ;  /* 0x0000000000027941 */ /* 0x000fea0003800000 */
.L_x_7787:
[----:B------:R-:W-:Y:S01]  /*bec0*/  IMAD.MOV.U32 R14, RZ, RZ, -0x40 ;  /* 0xffffffc0ff0e7424 */ /* 0x000fe200078e00ff */
[----:B------:R-:W-:Y:S01]  /*bed0*/  R2UR UR4, R4 ;  /* 0x00000000040472ca */ /* 0x000fe200000e0000 */
[----:B------:R-:W-:Y:S01]  /*bee0*/  IMAD R154, R18, 0x200, R13 ;  /* 0x00000200129a7824 */ /* 0x000fe200078e020d */
[----:B------:R-:W-:Y:S01]  /*bef0*/  R2UR UR5, R5 ;  /* 0x00000000050572ca */ /* 0x000fe200000e0000 */
[----:B------:R-:W-:Y:S01]  /*bf00*/  IMAD R14, R216, R14, 0x1 ;  /* 0x00000001d80e7424 */ /* 0x000fe200078e020e */
[----:B------:R-:W-:Y:S01]  /*bf10*/  R2UR UR8, R10 ;  /* 0x000000000a0872ca */ /* 0x000fe200000e0000 */
[----:B------:R-:W-:Y:S01]  /*bf20*/  IMAD.MOV.U32 R155, RZ, RZ, 0x40000040 ;  /* 0x40000040ff9b7424 */ /* 0x000fe200078e00ff */
[C---:B------:R-:W-:Y:S01]  /*bf30*/  R2UR UR6, R154.reuse ;  /* 0x000000009a0672ca */ /* 0x040fe200000e0000 */
[----:B------:R-:W-:Y:S01]  /*bf40*/  VIADD R152, R154, 0x2 ;  /* 0x000000029a987836 */ /* 0x000fe20000000000 */
[----:B------:R-:W-:Y:S01]  /*bf50*/  IADD3 R14, R196, R14, -R203 ;  /* 0x0000000ec40e7210 */ /* 0x000fe20007ffe8cb */
[----:B------:R-:W-:Y:S01]  /*bf60*/  IMAD.MOV.U32 R153, RZ, RZ, 0x40000040 ;  /* 0x40000040ff997424 */ /* 0x000fe200078e00ff */
[----:B------:R-:W-:Y:S01]  /*bf70*/  R2UR UR7, R155 ;  /* 0x000000009b0772ca */ /* 0x000fe200000e0000 */
[----:B------:R-:W2:Y:S01]  /*bf80*/  SHFL.IDX PT, R228, R12, RZ, 0x1c1f ;  /* 0x001c1fff0ce47589 */ /* 0x000ea200000e0000 */
[----:B------:R-:W-:Y:S01]  /*bf90*/  R2UR UR10, R152 ;  /* 0x00000000980a72ca */ /* 0x000fe200000e0000 */
[----:B------:R-:W-:Y:S01]  /*bfa0*/  IMAD.IADD R15, R14, 0x1, -R194 ;  /* 0x000000010e0f7824 */ /* 0x000fe200078e0ac2 */
[----:B------:R-:W-:Y:S01]  /*bfb0*/  R2UR UR11, R153 ;  /* 0x00000000990b72ca */ /* 0x000fe200000e0000 */
[C---:B------:R-:W-:Y:S01]  /*bfc0*/  VIADD R14, R154.reuse, 0x4 ;  /* 0x000000049a0e7836 */ /* 0x040fe20000000000 */
[----:B------:R-:W-:Y:S01]  /*bfd0*/  R2UR UR19, R155 ;  /* 0x000000009b1372ca */ /* 0x000fe200000e0000 */
[----:B------:R-:W-:Y:S01]  /*bfe0*/  VIADD R154, R154, 0x6 ;  /* 0x000000069a9a7836 */ /* 0x000fe20000000000 */
[----:B------:R-:W-:Y:S01]  /*bff0*/  R2UR UR9, R11 ;  /* 0x000000000b0972ca */ /* 0x000fe200000e0000 */
[----:B------:R-:W3:Y:S01]  /*c000*/  SHFL.IDX PT, R12, R12, 0x1, 0x1c1f ;  /* 0x003c1f000c0c7f89 */ /* 0x000ee200000e0000 */
        /* <DEDUP_REMOVED lines=8> */
[----:B------:R-:W-:Y:S01]  /*c090*/  LOP3.LUT R19, R19, 0xdfffffff, RZ, 0xc0, !PT ;  /* 0xdfffffff13137812 */ /* 0x000fe200078ec0ff */
[----:B--2---:R-:W-:Y:S01]  /*c0a0*/  IMAD.IADD R228, R15, 0x1, R228 ;  /* 0x000000010fe47824 */ /* 0x004fe200078e02e4 */
[----:B------:R-:W-:-:S02]  /*c0b0*/  LOP3.LUT R231, R231, 0xfffffffe, RZ, 0xc0, !PT ;  /* 0xfffffffee7e77812 */ /* 0x000fc400078ec0ff */
[----:B------:R-:W-:-:S04]  /*c0c0*/  @P1 LOP3.LUT R19, R19, 0x20000000, RZ, 0xfc, !PT ;  /* 0x2000000013131812 */ /* 0x000fc800078efcff */
[----:B------:R-:W-:Y:S01]  /*c0d0*/  LOP3.LUT R19, R19, 0xefffffff, RZ, 0xc0, !PT ;  /* 0xefffffff13137812 */ /* 0x000fe200078ec0ff */
[----:B---3--:R-:W-:Y:S02]  /*c0e0*/  IMAD.IADD R12, R15, 0x1, R12 ;  /* 0x000000010f0c7824 */ /* 0x008fe400078e020c */
[----:B------:R-:W-:Y:S01]  /*c0f0*/  IMAD.MOV.U32 R15, RZ, RZ, 0x40000040 ;  /* 0x40000040ff0f7424 */ /* 0x000fe200078e00ff */
[----:B------:R-:W-:Y:S02]  /*c100*/  @P0 LOP3.LUT R19, R19, 0x10000000, RZ, 0xfc, !PT ;  /* 0x1000000013130812 */ /* 0x000fe400078efcff */
[C---:B------:R-:W-:Y:S02]  /*c110*/  ISETP.GT.AND P1, PT, R12.reuse, 0x21, PT ;  /* 0x000000210c00780c */ /* 0x040fe40003f24270 */
[----:B------:R-:W-:Y:S02]  /*c120*/  R2UR UR15, R15 ;  /* 0x000000000f0f72ca */ /* 0x000fe400000e0000 */
[----:B------:R-:W-:-:S02]  /*c130*/  ISETP.GT.AND P2, PT, R12, 0x29, PT ;  /* 0x000000290c00780c */ /* 0x000fc40003f44270 */
[C---:B------:R-:W-:Y:S02]  /*c140*/  ISETP.GT.AND P0, PT, R12.reuse, 0x28, PT ;  /* 0x000000280c00780c */ /* 0x040fe40003f04270 */
[C---:B------:R-:W-:Y:S02]  /*c150*/  ISETP.GT.AND P3, PT, R12.reuse, 0x30, PT ;  /* 0x000000300c00780c */ /* 0x040fe40003f64270 */
[----:B------:R-:W-:Y:S02]  /*c160*/  LOP3.LUT R19, R19, 0xbfffffff, RZ, 0xc0, !PT ;  /* 0xbfffffff13137812 */ /* 0x000fe400078ec0ff */
[----:B------:R-:W-:Y:S02]  /*c170*/  ISETP.GT.AND P4, PT, R12, 0x31, PT ;  /* 0x000000310c00780c */ /* 0x000fe40003f84270 */
[----:B------:R-:W-:Y:S02]  /*c180*/  @P1 LOP3.LUT R19, R19, 0x40000000, RZ, 0xfc, !PT ;  /* 0x4000000013131812 */ /* 0x000fe400078efcff */
[----:B------:R-:W-:-:S02]  /*c190*/  ISETP.GT.AND P1, PT, R228, RZ, PT ;  /* 0x000000ffe400720c */ /* 0x000fc40003f24270 */
[----:B------:R-:W-:Y:S02]  /*c1a0*/  @P2 LOP3.LUT R231, R231, 0x1, RZ, 0xfc, !PT ;  /* 0x00000001e7e72812 */ /* 0x000fe400078efcff */
[----:B------:R-:W-:Y:S02]  /*c1b0*/  LOP3.LUT R19, R19, 0x7fffffff, RZ, 0xc0, !PT ;  /* 0x7fffffff13137812 */ /* 0x000fe400078ec0ff */
[----:B------:R-:W-:Y:S02]  /*c1c0*/  LOP3.LUT R231, R231, 0xfffffffd, RZ, 0xc0, !PT ;  /* 0xfffffffde7e77812 */ /* 0x000fe400078ec0ff */
[----:B------:R-:W-:Y:S02]  /*c1d0*/  @P0 LOP3.LUT R19, R19, 0x80000000, RZ, 0xfc, !PT ;  /* 0x8000000013130812 */ /* 0x000fe400078efcff */
[----:B------:R-:W-:Y:S02]  /*c1e0*/  @P3 LOP3.LUT R231, R231, 0x2, RZ, 0xfc, !PT ;  /* 0x00000002e7e73812 */ /* 0x000fe400078efcff */
[----:B------:R-:W-:-:S02]  /*c1f0*/  ISETP.GT.AND P3, PT, R228, 0x1, PT ;  /* 0x00000001e400780c */ /* 0x000fc40003f64270 */
[C---:B------:R-:W-:Y:S02]  /*c200*/  ISETP.GT.AND P2, PT, R228.reuse, 0x8, PT ;  /* 0x00000008e400780c */ /* 0x040fe40003f44270 */
[----:B------:R-:W-:Y:S02]  /*c210*/  ISETP.GT.AND P0, PT, R228, 0x9, PT ;  /* 0x00000009e400780c */ /* 0x000fe40003f04270 */
        /* <DEDUP_REMOVED lines=20> */
[----:B------:R-:W-:Y:S02]  /*c360*/  ISETP.GT.AND P0, PT, R228, 0x19, PT ;  /* 0x00000019e400780c */ /* 0x000fe40003f04270 */
[----:B------:R-:W-:-:S02]  /*c370*/  ISETP.GT.AND P1, PT, R12, RZ, PT ;  /* 0x000000ff0c00720c */ /* 0x000fc40003f24270 */
[----:B------:R-:W-:Y:S02]  /*c380*/  FSEL R161, R161, -INF , P3 ;  /* 0xff800000a1a17808 */ /* 0x000fe40001800000 */
[----:B------:R-:W-:Y:S02]  /*c390*/  FSEL R164, R164, -INF , P2 ;  /* 0xff800000a4a47808 */ /* 0x000fe40001000000 */
[----:B------:R-:W-:Y:S02]  /*c3a0*/  FSEL R165, R165, -INF , P0 ;  /* 0xff800000a5a57808 */ /* 0x000fe40000000000 */
[----:B------:R-:W-:Y:S02]  /*c3b0*/  FSEL R154, R154, -INF , P1 ;  /* 0xff8000009a9a7808 */ /* 0x000fe40000800000 */
[C---:B------:R-:W-:Y:S02]  /*c3c0*/  ISETP.GT.AND P3, PT, R12.reuse, 0x1, PT ;  /* 0x000000010c00780c */ /* 0x040fe40003f64270 */
[----:B------:R-:W-:-:S02]  /*c3d0*/  ISETP.GT.AND P2, PT, R12, 0x8, PT ;  /* 0x000000080c00780c */ /* 0x000fc40003f44270 */
[C---:B------:R-:W-:Y:S02]  /*c3e0*/  ISETP.GT.AND P0, PT, R12.reuse, 0x9, PT ;  /* 0x000000090c00780c */ /* 0x040fe40003f04270 */
[----:B------:R-:W-:Y:S02]  /*c3f0*/  ISETP.GT.AND P1, PT, R12, 0x10, PT ;  /* 0x000000100c00780c */ /* 0x000fe40003f24270 */
[----:B------:R-:W-:Y:S02]  /*c400*/  FSEL R155, R155, -INF , P3 ;  /* 0xff8000009b9b7808 */ /* 0x000fe40001800000 */
[----:B------:R-:W-:Y:S02]  /*c410*/  FSEL R158, R158, -INF , P2 ;  /* 0xff8000009e9e7808 */ /* 0x000fe40001000000 */
[----:B------:R-:W-:Y:S02]  /*c420*/  FSEL R159, R159, -INF , P0 ;  /* 0xff8000009f9f7808 */ /* 0x000fe40000000000 */
[----:B------:R-:W-:-:S02]  /*c430*/  FSEL R162, R162, -INF , P1 ;  /* 0xff800000a2a27808 */ /* 0x000fc40000800000 */
[C---:B------:R-:W-:Y:S02]  /*c440*/  ISETP.GT.AND P3, PT, R12.reuse, 0x11, PT ;  /* 0x000000110c00780c */ /* 0x040fe40003f64270 */
[C---:B------:R-:W-:Y:S02]  /*c450*/  ISETP.GT.AND P2, PT, R12.reuse, 0x18, PT ;  /* 0x000000180c00780c */ /* 0x040fe40003f44270 */
[C---:B------:R-:W-:Y:S02]  /*c460*/  ISETP.GT.AND P0, PT, R12.reuse, 0x19, PT ;  /* 0x000000190c00780c */ /* 0x040fe40003f04270 */
[----:B------:R-:W-:Y:S02]  /*c470*/  ISETP.GT.AND P1, PT, R12, 0x20, PT ;  /* 0x000000200c00780c */ /* 0x000fe40003f24270 */
[----:B------:R-:W-:Y:S02]  /*c480*/  FMNMX.FTZ R12, R154, R227, !PT ;  /* 0x000000e39a0c7209 */ /* 0x000fe40007810000 */
[----:B------:R-:W-:-:S02]  /*c490*/  FSEL R163, R163, -INF , P3 ;  /* 0xff800000a3a37808 */ /* 0x000fc40001800000 */
[----:B------:R-:W-:Y:S02]  /*c4a0*/  FMNMX.FTZ R12, R155, R12, !PT ;  /* 0x0000000c9b0c7209 */ /* 0x000fe40007810000 */
[----:B------:R-:W-:Y:S02]  /*c4b0*/  FSEL R166, R166, -INF , P2 ;  /* 0xff800000a6a67808 */ /* 0x000fe40001000000 */
[----:B------:R-:W-:Y:S02]  /*c4c0*/  FMNMX.FTZ R12, R158, R12, !PT ;  /* 0x0000000c9e0c7209 */ /* 0x000fe40007810000 */
[----:B------:R-:W-:Y:S02]  /*c4d0*/  FSEL R167, R167, -INF , P0 ;  /* 0xff800000a7a77808 */ /* 0x000fe40000000000 */
[----:B------:R-:W-:Y:S02]  /*c4e0*/  FMNMX.FTZ R12, R159, R12, !PT ;  /* 0x0000000c9f0c7209 */ /* 0x000fe40007810000 */
[----:B------:R-:W-:-:S02]  /*c4f0*/  FSEL R170, R170, -INF , P1 ;  /* 0xff800000aaaa7808 */ /* 0x000fc40000800000 */
[----:B------:R-:W-:Y:S02]  /*c500*/  FMNMX.FTZ R12, R162, R12, !PT ;  /* 0x0000000ca20c7209 */ /* 0x000fe40007810000 */
[----:B------:R-:W-:Y:S02]  /*c510*/  LOP3.LUT P1, RZ, R19, 0x40000000, RZ, 0xc0, !PT ;  /* 0x4000000013ff7812 */ /* 0x000fe4000782c0ff */
[----:B------:R-:W-:Y:S02]  /*c520*/  FMNMX.FTZ R12, R163, R12, !PT ;  /* 0x0000000ca30c7209 */ /* 0x000fe40007810000 */
[----:B------:R-:W-:Y:S02]  /*c530*/  LOP3.LUT P0, RZ, R19, 0x80000000, RZ, 0xc0, !PT ;  /* 0x8000000013ff7812 */ /* 0x000fe4000780c0ff */
[----:B------:R-:W-:Y:S02]  /*c540*/  FMNMX.FTZ R12, R166, R12, !PT ;  /* 0x0000000ca60c7209 */ /* 0x000fe40007810000 */
[----:B------:R-:W-:-:S02]  /*c550*/  FSEL R171, R171, -INF , P1 ;  /* 0xff800000abab7808 */ /* 0x000fc40000800000 */
[----:B------:R-:W-:Y:S02]  /*c560*/  FMNMX.FTZ R12, R167, R12, !PT ;  /* 0x0000000ca70c7209 */ /* 0x000fe40007810000 */
[----:B------:R-:W-:Y:S02]  /*c570*/  LOP3.LUT P2, RZ, R231, 0x1, RZ, 0xc0, !PT ;  /* 0x00000001e7ff7812 */ /* 0x000fe4000784c0ff */
[----:B------:R-:W-:Y:S02]  /*c580*/  FMNMX.FTZ R12, R170, R12, !PT ;  /* 0x0000000caa0c7209 */ /* 0x000fe40007810000 */
[----:B------:R-:W-:Y:S02]  /*c590*/  FSEL R174, R174, -INF , P0 ;  /* 0xff800000aeae7808 */ /* 0x000fe40000000000 */
[----:B------:R-:W-:Y:S02]  /*c5a0*/  FMNMX.FTZ R12, R171, R12, !PT ;  /* 0x0000000cab0c7209 */ /* 0x000fe40007810000 */
[----:B------:R-:W-:-:S02]  /*c5b0*/  LOP3.LUT P3, RZ, R231, 0x2, RZ, 0xc0, !PT ;  /* 0x00000002e7ff7812 */ /* 0x000fc4000786c0ff */
[----:B------:R-:W-:Y:S02]  /*c5c0*/  FSEL R175, R175, -INF , P2 ;  /* 0xff800000afaf7808 */ /* 0x000fe40001000000 */
[----:B------:R-:W-:Y:S02]  /*c5d0*/  FMNMX.FTZ R12, R174, R12, !PT ;  /* 0x0000000cae0c7209 */ /* 0x000fe40007810000 */
        /* <DEDUP_REMOVED lines=8> */
[----:B------:R-:W-:Y:S02]  /*c660*/  LOP3.LUT P1, RZ, R19, 0x20000000, RZ, 0xc0, !PT ;  /* 0x2000000013ff7812 */ /* 0x000fe4000782c0ff */
[----:B------:R-:W-:-:S02]  /*c670*/  FMNMX.FTZ R12, R183, R12, !PT ;  /* 0x0000000cb70c7209 */ /* 0x000fc40007810000 */
[C---:B------:R-:W-:Y:S02]  /*c680*/  ISETP.GT.AND P6, PT, R228.reuse, 0x20, PT ;  /* 0x00000020e400780c */ /* 0x040fe40003fc4270 */
[----:B------:R-:W-:Y:S01]  /*c690*/  ISETP.GT.AND P5, PT, R228, 0x21, PT ;  /* 0x00000021e400780c */ /* 0x000fe20003fa4270 */
[----:B------:R-:W2:Y:S01]  /*c6a0*/  SHFL.BFLY PT, R14, R12, 0x2, 0x1f ;  /* 0x0c401f000c0e7f89 */ /* 0x000ea200000e0000 */
[----:B------:R-:W-:Y:S02]  /*c6b0*/  FSEL R168, R168, -INF , P6 ;  /* 0xff800000a8a87808 */ /* 0x000fe40003000000 */
[C---:B------:R-:W-:Y:S02]  /*c6c0*/  ISETP.GT.AND P4, PT, R228.reuse, 0x28, PT ;  /* 0x00000028e400780c */ /* 0x040fe40003f84270 */
[----:B------:R-:W-:Y:S02]  /*c6d0*/  FSEL R169, R169, -INF , P5 ;  /* 0xff800000a9a97808 */ /* 0x000fe40002800000 */
[----:B------:R-:W-:-:S02]  /*c6e0*/  ISETP.GT.AND P3, PT, R228, 0x29, PT ;  /* 0x00000029e400780c */ /* 0x000fc40003f64270 */
[----:B------:R-:W-:Y:S02]  /*c6f0*/  FSEL R172, R172, -INF , P4 ;  /* 0xff800000acac7808 */ /* 0x000fe40002000000 */
[----:B------:R-:W-:Y:S02]  /*c700*/  FSEL R173, R173, -INF , P3 ;  /* 0xff800000adad7808 */ /* 0x000fe40001800000 */
[C---:B------:R-:W-:Y:S02]  /*c710*/  ISETP.GT.AND P4, PT, R228.reuse, 0x30, PT ;  /* 0x00000030e400780c */ /* 0x040fe40003f84270 */
[----:B------:R-:W-:Y:S02]  /*c720*/  ISETP.GT.AND P3, PT, R228, 0x31, PT ;  /* 0x00000031e400780c */ /* 0x000fe40003f64270 */
[----:B------:R-:W-:Y:S02]  /*c730*/  FSEL R176, R176, -INF , P4 ;  /* 0xff800000b0b07808 */ /* 0x000fe40002000000 */
[----:B------:R-:W-:-:S02]  /*c740*/  ISETP.GT.AND P4, PT, R228, 0x38, PT ;  /* 0x00000038e400780c */ /* 0x000fc40003f84270 */
[----:B------:R-:W-:Y:S02]  /*c750*/  FSEL R177, R177, -INF , P3 ;  /* 0xff800000b1b17808 */ /* 0x000fe40001800000 */
[----:B------:R-:W-:Y:S02]  /*c760*/  ISETP.GT.AND P3, PT, R228, 0x39, PT ;  /* 0x00000039e400780c */ /* 0x000fe40003f64270 */
[----:B--2---:R-:W-:Y:S02]  /*c770*/  FMNMX.FTZ R14, R12, R14, !PT ;  /* 0x0000000e0c0e7209 */ /* 0x004fe40007810000 */
[----:B------:R-:W-:Y:S02]  /*c780*/  FSEL R180, R180, -INF , P4 ;  /* 0xff800000b4b47808 */ /* 0x000fe40002000000 */
[----:B------:R-:W-:Y:S01]  /*c790*/  FSEL R181, R181, -INF , P3 ;  /* 0xff800000b5b57808 */ /* 0x000fe20001800000 */
[----:B------:R-:W2:Y:S01]  /*c7a0*/  SHFL.BFLY PT, R12, R14, 0x1, 0x1f ;  /* 0x0c201f000e0c7f89 */ /* 0x000ea200000e0000 */
[----:B------:R-:W-:-:S02]  /*c7b0*/  LOP3.LUT P0, RZ, R19, 0x10000000, RZ, 0xc0, !PT ;  /* 0x1000000013ff7812 */ /* 0x000fc4000780c0ff */
[----:B--2---:R-:W-:Y:S01]  /*c7c0*/  FMNMX.FTZ R14, R14, R12, !PT ;  /* 0x0000000c0e0e7209 */ /* 0x004fe20007810000 */
[----:B------:R-:W-:-:S03]  /*c7d0*/  IMAD.U32 R12, RZ, RZ, UR40 ;  /* 0x00000028ff0c7e24 */ /* 0x000fc6000f8e00ff */
[C---:B------:R-:W-:Y:S01]  /*c7e0*/  FSETP.NEU.FTZ.AND P2, PT, R14.reuse, -INF , PT ;  /* 0xff8000000e00780b */ /* 0x040fe20003f5d000 */
[----:B------:R-:W-:-:S03]  /*c7f0*/  FMUL.FTZ R15, R14, R12 ;  /* 0x0000000c0e0f7220 */ /* 0x000fc60000410000 */
        /* <DEDUP_REMOVED lines=20> */
[----:B------:R-:W-:-:S02]  /*c940*/  @!P1 VIADD R15, R217, 0x28c40 ;  /* 0x00028c40d90f9836 */ /* 0x000fc40000000000 */
[----:B------:R-:W-:Y:S01]  /*c950*/  FMUL.FTZ R153, R153, R12 ;  /* 0x0000000c99997220 */ /* 0x000fe20000410000 */
[----:B------:R-:W-:Y:S02]  /*c960*/  MUFU.EX2 R154, R154 ;  /* 0x0000009a009a7308 */ /* 0x000fe40000000800 */
[----:B------:R-:W-:-:S04]  /*c970*/  @!P1 PRMT R15, RZ, 0x654, R15 ;  /* 0x00000654ff0f9816 */ /* 0x000fc8000000000f */
[----:B------:R2:W-:Y:S02]  /*c980*/  @!P1 SYNCS.ARRIVE.TRANS64.RED.A1T0 RZ, [R15+URZ], RZ ;  /* 0x000000ff0fff99a7 */ /* 0x0005e4000810043f */
[----:B------:R-:W3:Y:S01]  /*c990*/  MUFU.EX2 R170, R153 ;  /* 0x0000009900aa7308 */ /* 0x000ee20000000800 */
[----:B--2---:R-:W-:-:S07]  /*c9a0*/  FMNMX.FTZ R15, R152, R21, !PT ;  /* 0x00000015980f7209 */ /* 0x004fce0007810000 */
[----:B------:R-:W2:Y:S01]  /*c9b0*/  MUFU.EX2 R153, R155 ;  /* 0x0000009b00997308 */ /* 0x000ea20000000800 */
[----:B------:R-:W-:-:S04]  /*c9c0*/  FMNMX.FTZ R15, R234, R15, !PT ;  /* 0x0000000fea0f7209 */ /* 0x000fc80007810000 */
[----:B------:R-:W-:-:S03]  /*c9d0*/  FMNMX.FTZ R15, R156, R15, !PT ;  /* 0x0000000f9c0f7209 */ /* 0x000fc60007810000 */
[----:B------:R-:W4:Y:S01]  /*c9e0*/  MUFU.EX2 R155, R158 ;  /* 0x0000009e009b7308 */ /* 0x000f220000000800 */
[----:B---3--:R-:W-:Y:S01]  /*c9f0*/  FFMA.FTZ R3, R170, R3, R154 ;  /* 0x00000003aa037223 */ /* 0x008fe2000001009a */
[-C--:B------:R-:W-:Y:S01]  /*ca00*/  FMUL.FTZ R26, R26, R170.reuse ;  /* 0x000000aa1a1a7220 */ /* 0x080fe20000410000 */
[----:B------:R-:W-:Y:S01]  /*ca10*/  FMNMX.FTZ R15, R157, R15, !PT ;  /* 0x0000000f9d0f7209 */ /* 0x000fe20007810000 */
[-C--:B------:R-:W-:Y:S01]  /*ca20*/  FMUL.FTZ R27, R27, R170.reuse ;  /* 0x000000aa1b1b7220 */ /* 0x080fe20000410000 */
[-C--:B------:R-:W-:Y:S01]  /*ca30*/  FMUL.FTZ R30, R30, R170.reuse ;  /* 0x000000aa1e1e7220 */ /* 0x080fe20000410000 */
[----:B------:R-:W-:Y:S01]  /*ca40*/  FMUL.FTZ R31, R31, R170 ;  /* 0x000000aa1f1f7220 */ /* 0x000fe20000410000 */
[----:B------:R-:W-:Y:S01]  /*ca50*/  FMNMX.FTZ R15, R160, R15, !PT ;  /* 0x0000000fa00f7209 */ /* 0x000fe20007810000 */
[----:B------:R-:W3:Y:S01]  /*ca60*/  MUFU.EX2 R159, R159 ;  /* 0x0000009f009f7308 */ /* 0x000ee20000000800 */
[C---:B--2---:R-:W-:Y:S01]  /*ca70*/  FADD.FTZ R3, R153.reuse, R3 ;  /* 0x0000000399037221 */ /* 0x044fe20000010000 */
[----:B------:R-:W-:Y:S01]  /*ca80*/  F2FP.BF16.F32.PACK_AB R153, R153, R154 ;  /* 0x0000009a9999723e */ /* 0x000fe200000010ff */
[-C--:B------:R-:W-:Y:S01]  /*ca90*/  FMUL.FTZ R34, R34, R170.reuse ;  /* 0x000000aa22227220 */ /* 0x080fe20000410000 */
[----:B------:R-:W-:Y:S01]  /*caa0*/  FMNMX.FTZ R15, R161, R15, !PT ;  /* 0x0000000fa10f7209 */ /* 0x000fe20007810000 */
[-C--:B------:R-:W-:Y:S01]  /*cab0*/  FMUL.FTZ R35, R35, R170.reuse ;  /* 0x000000aa23237220 */ /* 0x080fe20000410000 */
[-C--:B------:R-:W-:Y:S01]  /*cac0*/  FMUL.FTZ R38, R38, R170.reuse ;  /* 0x000000aa26267220 */ /* 0x080fe20000410000 */
[-C--:B------:R-:W-:Y:S01]  /*cad0*/  FMUL.FTZ R39, R39, R170.reuse ;  /* 0x000000aa27277220 */ /* 0x080fe20000410000 */
[----:B------:R-:W-:Y:S01]  /*cae0*/  FMNMX.FTZ R15, R164, R15, !PT ;  /* 0x0000000fa40f7209 */ /* 0x000fe20007810000 */
[----:B------:R-:W2:Y:S01]  /*caf0*/  MUFU.EX2 R162, R162 ;  /* 0x000000a200a27308 */ /* 0x000ea20000000800 */
[----:B----4-:R-:W-:Y:S01]  /*cb00*/  FADD.FTZ R3, R155, R3 ;  /* 0x000000039b037221 */ /* 0x010fe20000010000 */
[-C--:B------:R-:W-:Y:S01]  /*cb10*/  FMUL.FTZ R42, R42, R170.reuse ;  /* 0x000000aa2a2a7220 */ /* 0x080fe20000410000 */
[----:B------:R-:W-:Y:S01]  /*cb20*/  FMNMX.FTZ R15, R165, R15, !PT ;  /* 0x0000000fa50f7209 */ /* 0x000fe20007810000 */
[-C--:B------:R-:W-:Y:S01]  /*cb30*/  FMUL.FTZ R43, R43, R170.reuse ;  /* 0x000000aa2b2b7220 */ /* 0x080fe20000410000 */
[-C--:B------:R-:W-:Y:S01]  /*cb40*/  FMUL.FTZ R46, R46, R170.reuse ;  /* 0x000000aa2e2e7220 */ /* 0x080fe20000410000 */
[-C--:B------:R-:W-:Y:S01]  /*cb50*/  FMUL.FTZ R47, R47, R170.reuse ;  /* 0x000000aa2f2f7220 */ /* 0x080fe20000410000 */
[----:B------:R-:W-:Y:S01]  /*cb60*/  FMNMX.FTZ R15, R168, R15, !PT ;  /* 0x0000000fa80f7209 */ /* 0x000fe20007810000 */
[C---:B---3--:R-:W-:Y:S01]  /*cb70*/  FADD.FTZ R3, R159.reuse, R3 ;  /* 0x000000039f037221 */ /* 0x048fe20000010000 */
[----:B------:R-:W-:Y:S01]  /*cb80*/  F2FP.BF16.F32.PACK_AB R155, R159, R155 ;  /* 0x0000009b9f9b723e */ /* 0x000fe200000010ff */
[----:B------:R-:W-:Y:S01]  /*cb90*/  MUFU.EX2 R167, R167 ;  /* 0x000000a700a77308 */ /* 0x000fe20000000800 */
[----:B------:R-:W-:Y:S01]  /*cba0*/  FMNMX.FTZ R15, R169, R15, !PT ;  /* 0x0000000fa90f7209 */ /* 0x000fe20007810000 */
[-C--:B------:R-:W-:Y:S01]  /*cbb0*/  FMUL.FTZ R50, R50, R170.reuse ;  /* 0x000000aa32327220 */ /* 0x080fe20000410000 */
[-C--:B------:R-:W-:Y:S01]  /*cbc0*/  FMUL.FTZ R51, R51, R170.reuse ;  /* 0x000000aa33337220 */ /* 0x080fe20000410000 */
[-C--:B------:R-:W-:Y:S01]  /*cbd0*/  FMUL.FTZ R54, R54, R170.reuse ;  /* 0x000000aa36367220 */ /* 0x080fe20000410000 */
[----:B------:R-:W-:Y:S01]  /*cbe0*/  FMNMX.FTZ R15, R172, R15, !PT ;  /* 0x0000000fac0f7209 */ /* 0x000fe20007810000 */
[-C--:B------:R-:W-:Y:S01]  /*cbf0*/  FMUL.FTZ R55, R55, R170.reuse ;  /* 0x000000aa37377220 */ /* 0x080fe20000410000 */
[----:B--2---:R-:W-:Y:S01]  /*cc00*/  FADD.FTZ R3, R162, R3 ;  /* 0x00000003a2037221 */ /* 0x004fe20000010000 */
[----:B------:R-:W-:Y:S01]  /*cc10*/  MUFU.EX2 R159, R166 ;  /* 0x000000a6009f7308 */ /* 0x000fe20000000800 */
[----:B------:R-:W-:Y:S01]  /*cc20*/  FMNMX.FTZ R15, R173, R15, !PT ;  /* 0x0000000fad0f7209 */ /* 0x000fe20007810000 */
[-C--:B------:R-:W-:Y:S01]  /*cc30*/  FMUL.FTZ R58, R58, R170.reuse ;  /* 0x000000aa3a3a7220 */ /* 0x080fe20000410000 */
[-C--:B------:R-:W-:Y:S01]  /*cc40*/  FMUL.FTZ R59, R59, R170.reuse ;  /* 0x000000aa3b3b7220 */ /* 0x080fe20000410000 */
[-C--:B------:R-:W-:Y:S01]  /*cc50*/  FMUL.FTZ R62, R62, R170.reuse ;  /* 0x000000aa3e3e7220 */ /* 0x080fe20000410000 */
[----:B------:R-:W-:Y:S01]  /*cc60*/  FMNMX.FTZ R15, R176, R15, !PT ;  /* 0x0000000fb00f7209 */ /* 0x000fe20007810000 */
[-C--:B------:R-:W-:Y:S01]  /*cc70*/  FMUL.FTZ R63, R63, R170.reuse ;  /* 0x000000aa3f3f7220 */ /* 0x080fe20000410000 */
[-C--:B------:R-:W-:Y:S01]  /*cc80*/  FMUL.FTZ R66, R66, R170.reuse ;  /* 0x000000aa42427220 */ /* 0x080fe20000410000 */
        /* <DEDUP_REMOVED lines=13> */
[-C--:B------:R-:W-:Y:S01]  /*cd60*/  FMUL.FTZ R83, R83, R170.reuse ;  /* 0x000000aa53537220 */ /* 0x080fe20000410000 */
[----:B------:R-:W2:Y:S01]  /*cd70*/  SHFL.BFLY PT, R154, R15, 0x2, 0x1f ;  /* 0x0c401f000f9a7f89 */ /* 0x000ea200000e0000 */
        /* <DEDUP_REMOVED lines=23> */
[----:B--2---:R-:W-:Y:S01]  /*cef0*/  FMNMX.FTZ R15, R15, R154, !PT ;  /* 0x0000009a0f0f7209 */ /* 0x004fe20007810000 */
[-C--:B------:R-:W-:Y:S01]  /*cf00*/  FMUL.FTZ R126, R126, R170.reuse ;  /* 0x000000aa7e7e7220 */ /* 0x080fe20000410000 */
[----:B------:R-:W2:Y:S01]  /*cf10*/  MUFU.EX2 R154, R163 ;  /* 0x000000a3009a7308 */ /* 0x000ea20000000800 */
[-C--:B------:R-:W-:Y:S01]  /*cf20*/  FMUL.FTZ R127, R127, R170.reuse ;  /* 0x000000aa7f7f7220 */ /* 0x080fe20000410000 */
[-C--:B------:R-:W-:Y:S01]  /*cf30*/  FMUL.FTZ R130, R130, R170.reuse ;  /* 0x000000aa82827220 */ /* 0x080fe20000410000 */
[----:B------:R-:W3:Y:S01]  /*cf40*/  SHFL.BFLY PT, R158, R15, 0x1, 0x1f ;  /* 0x0c201f000f9e7f89 */ /* 0x000ee200000e0000 */
        /* <DEDUP_REMOVED lines=13> */
[----:B--2---:R-:W-:-:S04]  /*d020*/  FADD.FTZ R3, R154, R3 ;  /* 0x000000039a037221 */ /* 0x004fc80000010000 */
[----:B------:R-:W-:Y:S01]  /*d030*/  FADD.FTZ R3, R159, R3 ;  /* 0x000000039f037221 */ /* 0x000fe20000010000 */
[----:B------:R-:W-:Y:S02]  /*d040*/  F2FP.BF16.F32.PACK_AB R159, R167, R159 ;  /* 0x0000009fa79f723e */ /* 0x000fe400000010ff */
[----:B---3--:R-:W-:-:S04]  /*d050*/  FMNMX.FTZ R15, R15, R158, !PT ;  /* 0x0000009e0f0f7209 */ /* 0x008fc80007810000 */
[----:B------:R-:W-:-:S04]  /*d060*/  FSETP.NEU.FTZ.AND P3, PT, R15, -INF , PT ;  /* 0xff8000000f00780b */ /* 0x000fc80003f7d000 */
[----:B------:R-:W-:-:S05]  /*d070*/  FSEL R158, R15, RZ, P3 ;  /* 0x000000ff0f9e7208 */ /* 0x000fca0001800000 */
[----:B------:R-:W-:-:S04]  /*d080*/  FADD.FTZ R158, -R158, R21 ;  /* 0x000000159e9e7221 */ /* 0x000fc80000010100 */
[----:B------:R-:W-:Y:S01]  /*d090*/  FMUL.FTZ R21, R158, R12 ;  /* 0x0000000c9e157220 */ /* 0x000fe20000410000 */
[----:B------:R-:W-:-:S04]  /*d0a0*/  @!P2 IMAD R158, R226, 0x40, R189 ;  /* 0x00000040e29ea824 */ /* 0x000fc800078e02bd */
[----:B------:R-:W-:Y:S01]  /*d0b0*/  @!P2 IMAD R158, R158, 0x4, R2 ;  /* 0x000000049e9ea824 */ /* 0x000fe200078e0202 */
[----:B------:R-:W2:Y:S04]  /*d0c0*/  MUFU.EX2 R21, R21 ;  /* 0x0000001500157308 */ /* 0x000ea80000000800 */
[----:B------:R-:W-:Y:S04]  /*d0d0*/  @!P2 STS [R158+0x28820], R170 ;  /* 0x028820aa9e00a388 */ /* 0x000fe80000000800 */
        /* <DEDUP_REMOVED lines=28> */
[-CC-:B------:R-:W-:Y:S01]  /*d2a0*/  FFMA.FTZ R165, R165, R12.reuse, -R158.reuse ;  /* 0x0000000ca5a57223 */ /* 0x180fe2000001089e */
[-CC-:B------:R-:W-:Y:S01]  /*d2b0*/  FFMA.FTZ R168, R168, R12.reuse, -R158.reuse ;  /* 0x0000000ca8a87223 */ /* 0x180fe2000001089e */
[-CC-:B------:R-:W-:Y:S01]  /*d2c0*/  FFMA.FTZ R169, R169, R12.reuse, -R158.reuse ;  /* 0x0000000ca9a97223 */ /* 0x180fe2000001089e */
[-CC-:B------:R-:W-:Y:S01]  /*d2d0*/  FFMA.FTZ R172, R172, R12.reuse, -R158.reuse ;  /* 0x0000000cacac7223 */ /* 0x180fe2000001089e */
[-CC-:B------:R-:W-:Y:S01]  /*d2e0*/  FFMA.FTZ R173, R173, R12.reuse, -R158.reuse ;  /* 0x0000000cadad7223 */ /* 0x180fe2000001089e */
[-CC-:B------:R-:W-:Y:S01]  /*d2f0*/  FFMA.FTZ R176, R176, R12.reuse, -R158.reuse ;  /* 0x0000000cb0b07223 */ /* 0x180fe2000001089e */
[----:B------:R-:W3:Y:S01]  /*d300*/  MUFU.EX2 R234, R234 ;  /* 0x000000ea00ea7308 */ /* 0x000ee20000000800 */
[-CC-:B------:R-:W-:Y:S01]  /*d310*/  FFMA.FTZ R177, R177, R12.reuse, -R158.reuse ;  /* 0x0000000cb1b17223 */ /* 0x180fe2000001089e */
[-CC-:B------:R-:W-:Y:S01]  /*d320*/  FFMA.FTZ R180, R180, R12.reuse, -R158.reuse ;  /* 0x0000000cb4b47223 */ /* 0x180fe2000001089e */
[----:B------:R-:W-:Y:S01]  /*d330*/  FFMA.FTZ R181, R181, R12, -R158 ;  /* 0x0000000cb5b57223 */ /* 0x000fe2000001089e */
        /* <DEDUP_REMOVED lines=9> */
[-C--:B------:R-:W-:Y:S01]  /*d3d0*/  FMUL.FTZ R73, R73, R21.reuse ;  /* 0x0000001549497220 */ /* 0x080fe20000410000 */
[-C--:B------:R-:W-:Y:S01]  /*d3e0*/  FMUL.FTZ R76, R76, R21.reuse ;  /* 0x000000154c4c7220 */ /* 0x080fe20000410000 */
[-C--:B------:R-:W-:Y:S01]  /*d3f0*/  FMUL.FTZ R77, R77, R21.reuse ;  /* 0x000000154d4d7220 */ /* 0x080fe20000410000 */
[----:B------:R5:W0:Y:S01]  /*d400*/  MUFU.EX2 R158, R157 ;  /* 0x0000009d009e7308 */ /* 0x000a220000000800 */
        /* <DEDUP_REMOVED lines=8> */
[----:B-----5:R-:W-:Y:S01]  /*d490*/  F2FP.BF16.F32.PACK_AB R157, R154, R162 ;  /* 0x000000a29a9d723e */ /* 0x020fe200000010ff */
[----:B--2---:R-:W-:Y:S01]  /*d4a0*/  FFMA.FTZ R154, R21, R0, R152 ;  /* 0x00000000159a7223 */ /* 0x004fe20000010098 */
[----:B------:R-:W-:Y:S01]  /*d4b0*/  FADD.FTZ R0, R167, R3 ;  /* 0x00000003a7007221 */ /* 0x000fe20000010000 */
[C---:B---3--:R-:W-:Y:S01]  /*d4c0*/  F2FP.BF16.F32.PACK_AB R152, R234.reuse, R152 ;  /* 0x00000098ea98723e */ /* 0x048fe200000010ff */
[-C--:B------:R-:W-:Y:S01]  /*d4d0*/  FMUL.FTZ R93, R93, R21.reuse ;  /* 0x000000155d5d7220 */ /* 0x080fe20000410000 */
[----:B------:R-:W-:Y:S01]  /*d4e0*/  FADD.FTZ R154, R234, R154 ;  /* 0x0000009aea9a7221 */ /* 0x000fe20000010000 */
[-C--:B------:R-:W-:Y:S01]  /*d4f0*/  FMUL.FTZ R96, R96, R21.reuse ;  /* 0x0000001560607220 */ /* 0x080fe20000410000 */
[----:B------:R-:W2:Y:S01]  /*d500*/  MUFU.EX2 R161, R161 ;  /* 0x000000a100a17308 */ /* 0x000ea20000000800 */
[-C--:B------:R-:W-:Y:S01]  /*d510*/  FMUL.FTZ R97, R97, R21.reuse ;  /* 0x0000001561617220 */ /* 0x080fe20000410000 */
[----:B----4-:R-:W-:Y:S01]  /*d520*/  FADD.FTZ R154, R156, R154 ;  /* 0x0000009a9c9a7221 */ /* 0x010fe20000010000 */
[-C--:B------:R-:W-:Y:S01]  /*d530*/  FMUL.FTZ R100, R100, R21.reuse ;  /* 0x0000001564647220 */ /* 0x080fe20000410000 */
[-C--:B------:R-:W-:Y:S01]  /*d540*/  FMUL.FTZ R101, R101, R21.reuse ;  /* 0x0000001565657220 */ /* 0x080fe20000410000 */
[-C--:B------:R-:W-:Y:S01]  /*d550*/  FMUL.FTZ R104, R104, R21.reuse ;  /* 0x0000001568687220 */ /* 0x080fe20000410000 */
[----:B0-----:R-:W-:Y:S01]  /*d560*/  FADD.FTZ R154, R158, R154 ;  /* 0x0000009a9e9a7221 */ /* 0x001fe20000010000 */
[-C--:B------:R-:W-:Y:S01]  /*d570*/  FMUL.FTZ R105, R105, R21.reuse ;  /* 0x0000001569697220 */ /* 0x080fe20000410000 */
[----:B------:R-:W0:Y:S01]  /*d580*/  MUFU.EX2 R164, R164 ;  /* 0x000000a400a47308 */ /* 0x000e220000000800 */
[-C--:B------:R-:W-:Y:S01]  /*d590*/  FMUL.FTZ R108, R108, R21.reuse ;  /* 0x000000156c6c7220 */ /* 0x080fe20000410000 */
[----:B-1----:R-:W-:Y:S01]  /*d5a0*/  FADD.FTZ R3, R160, R154 ;  /* 0x0000009aa0037221 */ /* 0x002fe20000010000 */
[----:B------:R-:W-:Y:S01]  /*d5b0*/  F2FP.BF16.F32.PACK_AB R154, R158, R156 ;  /* 0x0000009c9e9a723e */ /* 0x000fe200000010ff */
[----:B------:R-:W-:Y:S01]  /*d5c0*/  BAR.SYNC.DEFER_BLOCKING 0xf, 0x100 ;  /* 0x03c4000000007b1d */ /* 0x000fe20000010000 */
[-C--:B------:R-:W-:Y:S01]  /*d5d0*/  FMUL.FTZ R109, R109, R21.reuse ;  /* 0x000000156d6d7220 */ /* 0x080fe20000410000 */
[-C--:B------:R-:W-:Y:S01]  /*d5e0*/  FMUL.FTZ R112, R112, R21.reuse ;  /* 0x0000001570707220 */ /* 0x080fe20000410000 */
[-C--:B------:R-:W-:Y:S01]  /*d5f0*/  FMUL.FTZ R113, R113, R21.reuse ;  /* 0x0000001571717220 */ /* 0x080fe20000410000 */
[-C--:B------:R-:W-:Y:S01]  /*d600*/  FMUL.FTZ R116, R116, R21.reuse ;  /* 0x0000001574747220 */ /* 0x080fe20000410000 */
[C---:B--2---:R-:W-:Y:S01]  /*d610*/  FADD.FTZ R3, R161.reuse, R3 ;  /* 0x00000003a1037221 */ /* 0x044fe20000010000 */
[----:B------:R-:W1:Y:S01]  /*d620*/  MUFU.EX2 R165, R165 ;  /* 0x000000a500a57308 */ /* 0x000e620000000800 */
[----:B------:R-:W-:Y:S01]  /*d630*/  F2FP.BF16.F32.PACK_AB R156, R161, R160 ;  /* 0x000000a0a19c723e */ /* 0x000fe200000010ff */
[----:B------:R-:W-:Y:S01]  /*d640*/  FMUL.FTZ R117, R117, R21 ;  /* 0x0000001575757220 */ /* 0x000fe20000410000 */
[----:B------:R-:W-:Y:S01]  /*d650*/  F2FP.BF16.F32.PACK_AB R161, R171, R227 ;  /* 0x000000e3aba1723e */ /* 0x000fe200000010ff */
[-C--:B------:R-:W-:Y:S01]  /*d660*/  FMUL.FTZ R120, R120, R21.reuse ;  /* 0x0000001578787220 */ /* 0x080fe20000410000 */
[-C--:B------:R-:W-:Y:S01]  /*d670*/  FMUL.FTZ R121, R121, R21.reuse ;  /* 0x0000001579797220 */ /* 0x080fe20000410000 */
[-C--:B------:R-:W-:Y:S01]  /*d680*/  FMUL.FTZ R124, R124, R21.reuse ;  /* 0x000000157c7c7220 */ /* 0x080fe20000410000 */
[----:B0-----:R-:W-:Y:S01]  /*d690*/  FADD.FTZ R3, R164, R3 ;  /* 0x00000003a4037221 */ /* 0x001fe20000010000 */
        /* <DEDUP_REMOVED lines=9> */
[C---:B-1----:R-:W-:Y:S01]  /*d730*/  FADD.FTZ R3, R165.reuse, R3 ;  /* 0x00000003a5037221 */ /* 0x042fe20000010000 */
[----:B------:R-:W-:Y:S01]  /*d740*/  F2FP.BF16.F32.PACK_AB R158, R165, R164 ;  /* 0x000000a4a59e723e */ /* 0x000fe200000010ff */
[----:B------:R1:W-:Y:S01]  /*d750*/  STSM.16.M88.4 [R197+0x26800], R152 ;  /* 0x02680098c5007844 */ /* 0x0003e20000000200 */
[----:B------:R-:W-:Y:S01]  /*d760*/  F2FP.BF16.F32.PACK_AB R165, R179, R178 ;  /* 0x000000b2b3a5723e */ /* 0x000fe200000010ff */
[-C--:B------:R-:W-:Y:S01]  /*d770*/  FMUL.FTZ R140, R140, R21.reuse ;  /* 0x000000158c8c7220 */ /* 0x080fe20000410000 */
[-C--:B------:R-:W-:Y:S01]  /*d780*/  FMUL.FTZ R141, R141, R21.reuse ;  /* 0x000000158d8d7220 */ /* 0x080fe20000410000 */
[----:B------:R1:W-:Y:S01]  /*d790*/  STSM.16.M88.4 [R200], R156 ;  /* 0x0000009cc8007844 */ /* 0x0003e20000000200 */
[----:B------:R-:W3:Y:S01]  /*d7a0*/  MUFU.EX2 R162, R172 ;  /* 0x000000ac00a27308 */ /* 0x000ee20000000800 */
[----:B0-----:R-:W-:Y:S01]  /*d7b0*/  FADD.FTZ R160, R168, R3 ;  /* 0x00000003a8a07221 */ /* 0x001fe20000010000 */
[----:B------:R-:W-:Y:S01]  /*d7c0*/  FADD.FTZ R3, R227, R0 ;  /* 0x00000000e3037221 */ /* 0x000fe20000010000 */
[-C--:B------:R-:W-:Y:S01]  /*d7d0*/  FMUL.FTZ R144, R144, R21.reuse ;  /* 0x0000001590907220 */ /* 0x080fe20000410000 */
[-C--:B------:R-:W-:Y:S01]  /*d7e0*/  FMUL.FTZ R145, R145, R21.reuse ;  /* 0x0000001591917220 */ /* 0x080fe20000410000 */
[-C--:B------:R-:W-:Y:S01]  /*d7f0*/  FMUL.FTZ R148, R148, R21.reuse ;  /* 0x0000001594947220 */ /* 0x080fe20000410000 */
[----:B------:R-:W-:Y:S01]  /*d800*/  FADD.FTZ R3, R171, R3 ;  /* 0x00000003ab037221 */ /* 0x000fe20000010000 */
[----:B------:R-:W-:Y:S01]  /*d810*/  FMUL.FTZ R149, R149, R21 ;  /* 0x0000001595957220 */ /* 0x000fe20000410000 */
[----:B------:R-:W0:Y:S01]  /*d820*/  MUFU.EX2 R173, R173 ;  /* 0x000000ad00ad7308 */ /* 0x000e220000000800 */
[----:B--2---:R-:W-:Y:S01]  /*d830*/  FADD.FTZ R0, R169, R160 ;  /* 0x000000a0a9007221 */ /* 0x004fe20000010000 */
[----:B------:R-:W-:Y:S01]  /*d840*/  FADD.FTZ R3, R163, R3 ;  /* 0x00000003a3037221 */ /* 0x000fe20000010000 */
[----:B------:R-:W-:-:S02]  /*d850*/  F2FP.BF16.F32.PACK_AB R160, R169, R168 ;  /* 0x000000a8a9a0723e */ /* 0x000fc400000010ff */
[C---:B------:R-:W-:Y:S01]  /*d860*/  F2FP.BF16.F32.PACK_AB R163, R175.reuse, R163 ;  /* 0x000000a3afa3723e */ /* 0x040fe200000010ff */
[----:B------:R-:W-:Y:S02]  /*d870*/  FADD.FTZ R3, R175, R3 ;  /* 0x00000003af037221 */ /* 0x000fe40000010000 */
[----:B------:R-:W2:Y:S01]  /*d880*/  MUFU.EX2 R176, R176 ;  /* 0x000000b000b07308 */ /* 0x000ea20000000800 */
[----:B---3--:R-:W-:Y:S01]  /*d890*/  FADD.FTZ R0, R162, R0 ;  /* 0x00000000a2007221 */ /* 0x008fe20000010000 */
[----:B------:R-:W-:-:S04]  /*d8a0*/  FADD.FTZ R3, R178, R3 ;  /* 0x00000003b2037221 */ /* 0x000fc80000010000 */
[----:B------:R-:W-:Y:S02]  /*d8b0*/  FADD.FTZ R3, R179, R3 ;  /* 0x00000003b3037221 */ /* 0x000fe40000010000 */
[----:B------:R-:W3:Y:S01]  /*d8c0*/  MUFU.EX2 R177, R177 ;  /* 0x000000b100b17308 */ /* 0x000ee20000000800 */
[C---:B0-----:R-:W-:Y:S01]  /*d8d0*/  FADD.FTZ R0, R173.reuse, R0 ;  /* 0x00000000ad007221 */ /* 0x041fe20000010000 */
[----:B------:R-:W-:Y:S01]  /*d8e0*/  FADD.FTZ R3, R182, R3 ;  /* 0x00000003b6037221 */ /* 0x000fe20000010000 */
[----:B------:R-:W-:-:S05]  /*d8f0*/  F2FP.BF16.F32.PACK_AB R162, R173, R162 ;  /* 0x000000a2ada2723e */ /* 0x000fca00000010ff */
[----:B------:R-:W0:Y:S01]  /*d900*/  MUFU.EX2 R166, R180 ;  /* 0x000000b400a67308 */ /* 0x000e220000000800 */
[----:B--2---:R-:W-:Y:S01]  /*d910*/  FADD.FTZ R0, R176, R0 ;  /* 0x00000000b0007221 */ /* 0x004fe20000010000 */
[----:B------:R1:W-:Y:S06]  /*d920*/  STSM.16.M88.4 [R198], R160 ;  /* 0x000000a0c6007844 */ /* 0x0003ec0000000200 */
[----:B------:R-:W2:Y:S01]  /*d930*/  MUFU.EX2 R167, R183 ;  /* 0x000000b700a77308 */ /* 0x000ea20000000800 */
[C---:B---3--:R-:W-:Y:S01]  /*d940*/  FADD.FTZ R0, R177.reuse, R0 ;  /* 0x00000000b1007221 */ /* 0x048fe20000010000 */
[----:B------:R-:W-:-:S06]  /*d950*/  F2FP.BF16.F32.PACK_AB R164, R177, R176 ;  /* 0x000000b0b1a4723e */ /* 0x000fcc00000010ff */
[----:B------:R-:W3:Y:S01]  /*d960*/  MUFU.EX2 R181, R181 ;  /* 0x000000b500b57308 */ /* 0x000ee20000000800 */
[----:B0-----:R-:W-:Y:S01]  /*d970*/  FADD.FTZ R0, R166, R0 ;  /* 0x00000000a6007221 */ /* 0x001fe20000010000 */
[C---:B--2---:R-:W-:Y:S01]  /*d980*/  FADD.FTZ R3, R167.reuse, R3 ;  /* 0x00000003a7037221 */ /* 0x044fe20000010000 */
[----:B------:R-:W-:Y:S02]  /*d990*/  F2FP.BF16.F32.PACK_AB R167, R167, R182 ;  /* 0x000000b6a7a7723e */ /* 0x000fe400000010ff */
[C---:B---3--:R-:W-:Y:S01]  /*d9a0*/  F2FP.BF16.F32.PACK_AB R166, R181.reuse, R166 ;  /* 0x000000a6b5a6723e */ /* 0x048fe200000010ff */
[----:B------:R-:W-:-:S04]  /*d9b0*/  FADD.FTZ R0, R181, R0 ;  /* 0x00000000b5007221 */ /* 0x000fc80000010000 */
[----:B------:R1:W-:Y:S01]  /*d9c0*/  STSM.16.M88.4 [R199], R164 ;  /* 0x000000a4c7007844 */ /* 0x0003e20000000200 */
[----:B------:R-:W-:Y:S05]  /*d9d0*/  @!P0 BRA `(.L_x_7790) ;  /* 0x0000000000048947 */ /* 0x000fea0003800000 */
[----:B------:R-:W-:Y:S01]  /*d9e0*/  BPT.TRAP 0x1 ;  /* 0x000000040000795c */ /* 0x000fe20000300000 */
.L_x_7790:
[----:B------:R0:W2:Y:S01]  /*d9f0*/  SYNCS.PHASECHK.TRANS64.TRYWAIT P2, [R217+URZ+0x28c50], R20 ;  /* 0x028c5014d90075a7 */ /* 0x0000a2000804017f */
[----:B------:R-:W-:Y:S05]  /*da00*/  @!P0 BRA `(.L_x_7791) ;  /* 0x0000000000048947 */ /* 0x000fea0003800000 */
[----:B------:R-:W-:Y:S01]  /*da10*/  BPT.TRAP 0x1 ;  /* 0x000000040000795c */ /* 0x000fe20000300000 */
.L_x_7791:
[----:B------:R-:W-:Y:S04]  /*da20*/  BSSY B2, `(.L_x_7792) ;  /* 0x0000004000027945 */ /* 0x000fe80003800000 */
[----:B--2---:R-:W-:Y:S05]  /*da30*/  @P2 BRA `(.L_x_7793) ;  /* 0x0000000000082947 */ /* 0x004fea0003800000 */
[----:B------:R-:W2:Y:S02]  /*da40*/  SYNCS.PHASECHK.TRANS64.TRYWAIT P2, [R217+URZ+0x28c50], R20 ;  /* 0x028c5014d90075a7 */ /* 0x000ea4000804017f */
[----:B--2---:R-:W-:Y:S05]  /*da50*/  @!P2 BRA `(.L_x_7794) ;  /* 0x0000011400f4a947 */ /* 0x004fea0003800000 */
.L_x_7793:
[----:B------:R-:W-:Y:S05]  /*da60*/  BSYNC B2 ;  /* 0x0000000000027941 */ /* 0x000fea0003800000 */
.L_x_7792:
[----:B0-2---:R-:W-:Y:S01]  /*da70*/  IMAD R20, R18, 0x1000, R191 ;  /* 0x0000100012147824 */ /* 0x005fe200078e02bf */
[----:B------:R-:W-:Y:S01]  /*da80*/  WARPGROUP.ARRIVE ;  /* 0x00000000000079c5 */ /* 0x000fe20000000000 */
[----:B------:R-:W-:Y:S01]  /*da90*/  IMAD.MOV.U32 R21, RZ, RZ, 0x40000040 ;  /* 0x40000040ff157424 */ /* 0x000fe200078e00ff */
[----:B------:R-:W-:Y:S01]  /*daa0*/  ISETP.GT.AND P2, PT, R216, R215, PT ;  /* 0x000000d7d800720c */ /* 0x000fe20003f44270 */
[----:B------:R-:W-:Y:S01]  /*dab0*/  @!P1 VIADD R217, R217, 0x28c60 ;  /* 0x00028c60d9d99836 */ /* 0x000fe20000000000 */
[----:B------:R-:W-:Y:S01]  /*dac0*/  R2UR UR6, R20 ;  /* 0x00000000140672ca */ /* 0x000fe200000e0000 */
[----:B------:R-:W-:Y:S01]  /*dad0*/  VIADD R216, R216, 0xffffffff ;  /* 0xffffffffd8d87836 */ /* 0x000fe20000000000 */
[----:B------:R-:W-:Y:S01]  /*dae0*/  R2UR UR7, R21 ;  /* 0x00000000150772ca */ /* 0x000fe200000e0000 */
[----:B------:R-:W-:Y:S01]  /*daf0*/  IMAD.MOV.U32 R21, RZ, RZ, 0x40000040 ;  /* 0x40000040ff157424 */ /* 0x000fe200078e00ff */
[----:B------:R-:W-:Y:S01]  /*db00*/  @!P1 PRMT R217, RZ, 0x654, R217 ;  /* 0x00000654ffd99816 */ /* 0x000fe200000000d9 */
[----:B------:R-:W-:-:S02]  /*db10*/  IMAD.MOV.U32 R227, RZ, RZ, R14 ;  /* 0x000000ffffe37224 */ /* 0x000fc400078e000e */
[----:B------:R-:W-:-:S08]  /*db20*/  IMAD.MOV.U32 R226, RZ, RZ, R18 ;  /* 0x000000ffffe27224 */ /* 0x000fd000078e0012 */
[----:B------:R-:W-:Y:S03]  /*db30*/  HGMMA.64x256x16.F32.BF16 R24, R152, gdesc[UR4].tnspB, R24, gsb0 ;  /* 0x43e0000498187df0 */ /* 0x000fe60008001818 */
[----:B------:R-:W-:Y:S02]  /*db40*/  WARPGROUP.DEPBAR.LE gsb0, 0x0 ;  /* 0x00008000000079c5 */ /* 0x000fe40000010000 */
[----:B-1----:R-:W-:Y:S01]  /*db50*/  VIADD R152, R20, 0x80 ;  /* 0x0000008014987836 */ /* 0x002fe20000000000 */
        /* <DEDUP_REMOVED lines=33> */
.L_x_7784:
[----:B------:R-:W-:Y:S05]  /*dd70*/  BSYNC B0 ;  /* 0x0000000000007941 */ /* 0x000fea0003800000 */
.L_x_7783:
[----:B------:R-:W-:Y:S01]  /*dd80*/  ISETP.GE.AND P2, PT, R216, R201, PT ;  /* 0x000000c9d800720c */ /* 0x000fe20003f46270 */
[----:B------:R-:W-:-:S12]  /*dd90*/  BSSY B0, `(.L_x_7796) ;  /* 0x00001a1000007945 */ /* 0x000fd80003800000 */
[----:B------:R-:W-:Y:S05]  /*dda0*/  @!P2 BRA `(.L_x_7797) ;  /* 0x00000018007ca947 */ /* 0x000fea0003800000 */
[----:B------:R-:W-:Y:S02]  /*ddb0*/  IMAD.MOV.U32 R21, RZ, RZ, R14 ;  /* 0x000000ffff157224 */ /* 0x000fe400078e000e */
[----:B------:R-:W-:Y:S02]  /*ddc0*/  IMAD.MOV.U32 R215, RZ, RZ, R15 ;  /* 0x000000ffffd77224 */ /* 0x000fe400078e000f */
[----:B------:R-:W-:-:S07]  /*ddd0*/  IMAD.MOV.U32 R196, RZ, RZ, R18 ;  /* 0x000000ffffc47224 */ /* 0x000fce00078e0012 */
.L_x_7808:
[----:B------:R-:W-:-:S05]  /*dde0*/  VIADD R18, R196, 0x1 ;  /* 0x00000001c4127836 */ /* 0x000fca0000000000 */
[----:B------:R-:W-:-:S04]  /*ddf0*/  ISETP.NE.AND P2, PT, R18, 0x2, PT ;  /* 0x000000021200780c */ /* 0x000fc80003f45270 */
[----:B------:R-:W-:Y:S02]  /*de00*/  SEL R12, RZ, 0x1, P2 ;  /* 0x00000001ff0c7807 */ /* 0x000fe40001000000 */
[----:B------:R-:W-:Y:S02]  /*de10*/  SEL R18, R18, RZ, P2 ;  /* 0x000000ff12127207 */ /* 0x000fe40001000000 */
[----:B------:R-:W-:Y:S01]  /*de20*/  LOP3.LUT R22, R22, R12, RZ, 0x3c, !PT ;  /* 0x0000000c16167212 */ /* 0x000fe200078e3cff */
[----:B--2---:R-:W-:Y:S06]  /*de30*/  @!P0 BRA `(.L_x_7798) ;  /* 0x0000000000048947 */ /* 0x004fec0003800000 */
[----:B------:R-:W-:Y:S01]  /*de40*/  BPT.TRAP 0x1 ;  /* 0x000000040000795c */ /* 0x000fe20000300000 */
.L_x_7798:
[----:B------:R-:W-:Y:S01]  /*de50*/  IMAD R194, R18, 0x8, R2 ;  /* 0x0000000812c27824 */ /* 0x000fe200078e0202 */
[----:B0-----:R-:W-:-:S04]  /*de60*/  SHF.L.U32 R20, R22, 0x1f, RZ ;  /* 0x0000001f16147819 */ /* 0x001fc800000006ff */
[----:B------:R0:W2:Y:S01]  /*de70*/  SYNCS.PHASECHK.TRANS64.TRYWAIT P2, [R194+URZ+0x28c30], R20 ;  /* 0x028c3014c20075a7 */ /* 0x0000a2000804017f */
[----:B------:R-:W-:Y:S05]  /*de80*/  @!P0 BRA `(.L_x_7799) ;  /* 0x0000000000048947 */ /* 0x000fea0003800000 */
[----:B------:R-:W-:Y:S01]  /*de90*/  BPT.TRAP 0x1 ;  /* 0x000000040000795c */ /* 0x000fe20000300000 */
.L_x_7799:
[----:B------:R-:W-:Y:S01]  /*dea0*/  BSSY B1, `(.L_x_7800) ;  /* 0x0000006000017945 */ /* 0x000fe20003800000 */
[----:B------:R-:W-:Y:S02]  /*deb0*/  IMAD R154, R18, 0x200, R13 ;  /* 0x00000200129a7824 */ /* 0x000fe400078e020d */
[----:B------:R-:W-:Y:S01]  /*dec0*/  IMAD.MOV.U32 R155, RZ, RZ, 0x40000040 ;  /* 0x40000040ff9b7424 */ /* 0x000fe200078e00ff */
[----:B--2---:R-:W-:Y:S06]  /*ded0*/  @P2 BRA `(.L_x_7801) ;  /* 0x0000000000082947 */ /* 0x004fec0003800000 */
[----:B------:R-:W2:Y:S02]  /*dee0*/  SYNCS.PHASECHK.TRANS64.TRYWAIT P2, [R194+URZ+0x28c30], R20 ;  /* 0x028c3014c20075a7 */ /* 0x000ea4000804017f */
[----:B--2---:R-:W-:Y:S05]  /*def0*/  @!P2 BRA `(.L_x_7802) ;  /* 0x0000011000e0a947 */ /* 0x004fea0003800000 */
.L_x_7801:
[----:B------:R-:W-:Y:S05]  /*df00*/  BSYNC B1 ;  /* 0x0000000000017941 */ /* 0x000fea0003800000 */
.L_x_7800:
        /* <DEDUP_REMOVED lines=52> */
[----:B---3--:R-:W-:Y:S01]  /*e250*/  FMNMX.FTZ R14, R12, R14, !PT ;  /* 0x0000000e0c0e7209 */ /* 0x008fe20007810000 */
[----:B------:R-:W-:-:S04]  /*e260*/  IMAD.U32 R12, RZ, RZ, UR39 ;  /* 0x00000027ff0c7e24 */ /* 0x000fc8000f8e00ff */
[----:B------:R-:W3:Y:S02]  /*e270*/  SHFL.BFLY PT, R15, R14, 0x1, 0x1f ;  /* 0x0c201f000e0f7f89 */ /* 0x000ee400000e0000 */
[----:B---3--:R-:W-:-:S05]  /*e280*/  FMNMX.FTZ R15, R14, R15, !PT ;  /* 0x0000000f0e0f7209 */ /* 0x008fca0007810000 */
[C---:B------:R-:W-:Y:S01]  /*e290*/  FMUL.FTZ R14, R15.reuse, R12 ;  /* 0x0000000c0f0e7220 */ /* 0x040fe20000410000 */
[----:B------:R-:W-:-:S03]  /*e2a0*/  FADD.FTZ R215, -R15, R215 ;  /* 0x000000d70fd77221 */ /* 0x000fc60000010100 */
        /* <DEDUP_REMOVED lines=21> */
[----:B------:R-:W4:Y:S01]  /*e400*/  MUFU.EX2 R215, R215 ;  /* 0x000000d700d77308 */ /* 0x000f220000000800 */
[----:B---3--:R-:W-:-:S07]  /*e410*/  FMNMX.FTZ R14, R154, R21, !PT ;  /* 0x000000159a0e7209 */ /* 0x008fce0007810000 */
[----:B------:R-:W3:Y:S01]  /*e420*/  MUFU.EX2 R153, R153 ;  /* 0x0000009900997308 */ /* 0x000ee20000000800 */
[----:B------:R-:W-:-:S04]  /*e430*/  FMNMX.FTZ R14, R155, R14, !PT ;  /* 0x0000000e9b0e7209 */ /* 0x000fc80007810000 */
[----:B------:R-:W-:-:S03]  /*e440*/  FMNMX.FTZ R14, R158, R14, !PT ;  /* 0x0000000e9e0e7209 */ /* 0x000fc60007810000 */
[----:B------:R-:W5:Y:S01]  /*e450*/  MUFU.EX2 R156, R156 ;  /* 0x0000009c009c7308 */ /* 0x000f620000000800 */
[----:B----4-:R-:W-:Y:S01]  /*e460*/  FFMA.FTZ R0, R215, R0, R152 ;  /* 0x00000000d7007223 */ /* 0x010fe20000010098 */
[-C--:B------:R-:W-:Y:S01]  /*e470*/  FMUL.FTZ R24, R24, R215.reuse ;  /* 0x000000d718187220 */ /* 0x080fe20000410000 */
[----:B------:R-:W-:Y:S01]  /*e480*/  FMNMX.FTZ R14, R159, R14, !PT ;  /* 0x0000000e9f0e7209 */ /* 0x000fe20007810000 */
[-C--:B------:R-:W-:Y:S01]  /*e490*/  FMUL.FTZ R25, R25, R215.reuse ;  /* 0x000000d719197220 */ /* 0x080fe20000410000 */
[-C--:B------:R-:W-:Y:S01]  /*e4a0*/  FMUL.FTZ R28, R28, R215.reuse ;  /* 0x000000d71c1c7220 */ /* 0x080fe20000410000 */
[-C--:B------:R-:W-:Y:S01]  /*e4b0*/  FMUL.FTZ R29, R29, R215.reuse ;  /* 0x000000d71d1d7220 */ /* 0x080fe20000410000 */
[----:B------:R-:W-:Y:S01]  /*e4c0*/  FMNMX.FTZ R14, R162, R14, !PT ;  /* 0x0000000ea20e7209 */ /* 0x000fe20007810000 */
[----:B------:R-:W4:Y:S01]  /*e4d0*/  MUFU.EX2 R157, R157 ;  /* 0x0000009d009d7308 */ /* 0x000f220000000800 */
[C---:B---3--:R-:W-:Y:S01]  /*e4e0*/  FADD.FTZ R0, R153.reuse, R0 ;  /* 0x0000000099007221 */ /* 0x048fe20000010000 */
[----:B------:R-:W-:Y:S01]  /*e4f0*/  F2FP.BF16.F32.PACK_AB R152, R153, R152 ;  /* 0x000000989998723e */ /* 0x000fe200000010ff */
[----:B------:R-:W-:Y:S01]  /*e500*/  @!P2 IMAD R153, R196, 0x40, R189 ;  /* 0x00000040c499a824 */ /* 0x000fe200078e02bd */
[----:B------:R-:W-:Y:S01]  /*e510*/  FMNMX.FTZ R14, R163, R14, !PT ;  /* 0x0000000ea30e7209 */ /* 0x000fe20007810000 */
[-C--:B------:R-:W-:Y:S01]  /*e520*/  FMUL.FTZ R32, R32, R215.reuse ;  /* 0x000000d720207220 */ /* 0x080fe20000410000 */
[-C--:B------:R-:W-:Y:S01]  /*e530*/  FMUL.FTZ R33, R33, R215.reuse ;  /* 0x000000d721217220 */ /* 0x080fe20000410000 */
[----:B------:R-:W-:Y:S01]  /*e540*/  @!P2 IMAD R153, R153, 0x4, R2 ;  /* 0x000000049999a824 */ /* 0x000fe200078e0202 */
[----:B------:R-:W-:Y:S01]  /*e550*/  FMNMX.FTZ R14, R166, R14, !PT ;  /* 0x0000000ea60e7209 */ /* 0x000fe20007810000 */
[----:B------:R-:W3:Y:S01]  /*e560*/  MUFU.EX2 R160, R160 ;  /* 0x000000a000a07308 */ /* 0x000ee20000000800 */
[-C--:B------:R-:W-:Y:S01]  /*e570*/  FMUL.FTZ R36, R36, R215.reuse ;  /* 0x000000d724247220 */ /* 0x080fe20000410000 */
[-C--:B------:R-:W-:Y:S01]  /*e580*/  FMUL.FTZ R37, R37, R215.reuse ;  /* 0x000000d725257220 */ /* 0x080fe20000410000 */
[----:B------:R-:W-:Y:S01]  /*e590*/  FMNMX.FTZ R14, R167, R14, !PT ;  /* 0x0000000ea70e7209 */ /* 0x000fe20007810000 */
[----:B------:R-:W-:Y:S01]  /*e5a0*/  @!P2 STS [R153+0x28800], R215 ;  /* 0x028800d79900a388 */ /* 0x000fe20000000800 */
[-C--:B------:R-:W-:Y:S01]  /*e5b0*/  FMUL.FTZ R40, R40, R215.reuse ;  /* 0x000000d728287220 */ /* 0x080fe20000410000 */
[-C--:B------:R-:W-:Y:S01]  /*e5c0*/  FMUL.FTZ R41, R41, R215.reuse ;  /* 0x000000d729297220 */ /* 0x080fe20000410000 */
[----:B------:R-:W-:Y:S01]  /*e5d0*/  FMNMX.FTZ R14, R170, R14, !PT ;  /* 0x0000000eaa0e7209 */ /* 0x000fe20007810000 */
[----:B------:R-:W0:Y:S01]  /*e5e0*/  MUFU.EX2 R161, R161 ;  /* 0x000000a100a17308 */ /* 0x000e220000000800 */
[-C--:B------:R-:W-:Y:S01]  /*e5f0*/  FMUL.FTZ R44, R44, R215.reuse ;  /* 0x000000d72c2c7220 */ /* 0x080fe20000410000 */
[-C--:B------:R-:W-:Y:S01]  /*e600*/  FMUL.FTZ R45, R45, R215.reuse ;  /* 0x000000d72d2d7220 */ /* 0x080fe20000410000 */
[----:B------:R-:W-:Y:S01]  /*e610*/  FMNMX.FTZ R14, R171, R14, !PT ;  /* 0x0000000eab0e7209 */ /* 0x000fe20007810000 */
[-C--:B------:R-:W-:Y:S01]  /*e620*/  FMUL.FTZ R48, R48, R215.reuse ;  /* 0x000000d730307220 */ /* 0x080fe20000410000 */
        /* <DEDUP_REMOVED lines=51> */
[----:B-1----:R-:W-:Y:S01]  /*e960*/  FMNMX.FTZ R14, R14, R196, !PT ;  /* 0x000000c40e0e7209 */ /* 0x002fe20007810000 */
[-C--:B------:R-:W-:Y:S01]  /*e970*/  FMUL.FTZ R137, R137, R215.reuse ;  /* 0x000000d789897220 */ /* 0x080fe20000410000 */
[-C--:B------:R-:W-:Y:S01]  /*e980*/  FMUL.FTZ R140, R140, R215.reuse ;  /* 0x000000d78c8c7220 */ /* 0x080fe20000410000 */
[-C--:B------:R-:W-:Y:S01]  /*e990*/  FMUL.FTZ R141, R141, R215.reuse ;  /* 0x000000d78d8d7220 */ /* 0x080fe20000410000 */
[-C--:B------:R-:W-:Y:S01]  /*e9a0*/  FMUL.FTZ R144, R144, R215.reuse ;  /* 0x000000d790907220 */ /* 0x080fe20000410000 */
[----:B------:R-:W1:Y:S01]  /*e9b0*/  SHFL.BFLY PT, R196, R14, 0x1, 0x1f ;  /* 0x0c201f000ec47f89 */ /* 0x000e6200000e0000 */
[-C--:B------:R-:W-:Y:S01]  /*e9c0*/  FMUL.FTZ R145, R145, R215.reuse ;  /* 0x000000d791917220 */ /* 0x080fe20000410000 */
[-C--:B------:R-:W-:Y:S01]  /*e9d0*/  FMUL.FTZ R148, R148, R215.reuse ;  /* 0x000000d794947220 */ /* 0x080fe20000410000 */
[----:B------:R-:W-:Y:S01]  /*e9e0*/  FMUL.FTZ R149, R149, R215 ;  /* 0x000000d795957220 */ /* 0x000fe20000410000 */
[----:B------:R-:W2:Y:S01]  /*e9f0*/  MUFU.EX2 R164, R164 ;  /* 0x000000a400a47308 */ /* 0x000ea20000000800 */
[----:B-----5:R-:W-:-:S04]  /*ea00*/  FADD.FTZ R0, R156, R0 ;  /* 0x000000009c007221 */ /* 0x020fc80000010000 */
[----:B----4-:R-:W-:-:S03]  /*ea10*/  FADD.FTZ R0, R157, R0 ;  /* 0x000000009d007221 */ /* 0x010fc60000010000 */
[----:B------:R-:W4:Y:S01]  /*ea20*/  MUFU.EX2 R165, R165 ;  /* 0x000000a500a57308 */ /* 0x000f220000000800 */
[----:B---3--:R-:W-:-:S04]  /*ea30*/  FADD.FTZ R0, R160, R0 ;  /* 0x00000000a0007221 */ /* 0x008fc80000010000 */
[----:B0-----:R-:W-:-:S03]  /*ea40*/  FADD.FTZ R0, R161, R0 ;  /* 0x00000000a1007221 */ /* 0x001fc60000010000 */
[----:B------:R-:W0:Y:S01]  /*ea50*/  MUFU.EX2 R168, R168 ;  /* 0x000000a800a87308 */ /* 0x000e220000000800 */
[----:B--2---:R-:W-:Y:S01]  /*ea60*/  FADD.FTZ R0, R164, R0 ;  /* 0x00000000a4007221 */ /* 0x004fe20000010000 */
[----:B-1----:R-:W-:-:S06]  /*ea70*/  FMNMX.FTZ R14, R14, R196, !PT ;  /* 0x000000c40e0e7209 */ /* 0x002fcc0007810000 */
[----:B------:R-:W1:Y:S01]  /*ea80*/  MUFU.EX2 R169, R169 ;  /* 0x000000a900a97308 */ /* 0x000e620000000800 */
[----:B------:R-:W-:Y:S01]  /*ea90*/  FADD.FTZ R21, -R14, R21 ;  /* 0x000000150e157221 */ /* 0x000fe20000010100 */
[----:B----4-:R-:W-:-:S03]  /*eaa0*/  FADD.FTZ R0, R165, R0 ;  /* 0x00000000a5007221 */ /* 0x010fc60000010000 */
[----:B------:R-:W-:-:S03]  /*eab0*/  FMUL.FTZ R21, R21, R12 ;  /* 0x0000000c15157220 */ /* 0x000fc60000410000 */
[----:B------:R-:W2:Y:S01]  /*eac0*/  MUFU.EX2 R172, R172 ;  /* 0x000000ac00ac7308 */ /* 0x000ea20000000800 */
[----:B0-----:R-:W-:-:S07]  /*ead0*/  FADD.FTZ R0, R168, R0 ;  /* 0x00000000a8007221 */ /* 0x001fce0000010000 */
[----:B------:R-:W0:Y:S01]  /*eae0*/  MUFU.EX2 R21, R21 ;  /* 0x0000001500157308 */ /* 0x000e220000000800 */
[----:B-1----:R-:W-:-:S07]  /*eaf0*/  FADD.FTZ R0, R169, R0 ;  /* 0x00000000a9007221 */ /* 0x002fce0000010000 */
[----:B------:R-:W1:Y:S01]  /*eb00*/  MUFU.EX2 R173, R173 ;  /* 0x000000ad00ad7308 */ /* 0x000e620000000800 */
[----:B--2---:R-:W-:-:S07]  /*eb10*/  FADD.FTZ R0, R172, R0 ;  /* 0x00000000ac007221 */ /* 0x004fce0000010000 */
        /* <DEDUP_REMOVED lines=11> */
[-C--:B0-----:R-:W-:Y:S01]  /*ebd0*/  FMUL.FTZ R153, R14, R12.reuse ;  /* 0x0000000c0e997220 */ /* 0x081fe20000410000 */
        /* <DEDUP_REMOVED lines=20> */
[----:B--2---:R-:W-:Y:S01]  /*ed20*/  FADD.FTZ R0, R176, R0 ;  /* 0x00000000b0007221 */ /* 0x004fe20000010000 */
[-C--:B------:R-:W-:Y:S01]  /*ed30*/  FMUL.FTZ R46, R46, R21.reuse ;  /* 0x000000152e2e7220 */ /* 0x080fe20000410000 */
[-C--:B------:R-:W-:Y:S01]  /*ed40*/  FMUL.FTZ R47, R47, R21.reuse ;  /* 0x000000152f2f7220 */ /* 0x080fe20000410000 */
[-C--:B------:R-:W-:Y:S01]  /*ed50*/  FMUL.FTZ R50, R50, R21.reuse ;  /* 0x0000001532327220 */ /* 0x080fe20000410000 */
[----:B---3--:R-:W-:Y:S01]  /*ed60*/  FADD.FTZ R0, R177, R0 ;  /* 0x00000000b1007221 */ /* 0x008fe20000010000 */
[-C--:B------:R-:W-:Y:S01]  /*ed70*/  FMUL.FTZ R51, R51, R21.reuse ;  /* 0x0000001533337220 */ /* 0x080fe20000410000 */
[-C--:B------:R-:W-:Y:S01]  /*ed80*/  FMUL.FTZ R54, R54, R21.reuse ;  /* 0x0000001536367220 */ /* 0x080fe20000410000 */
[----:B------:R0:W1:Y:S01]  /*ed90*/  MUFU.EX2 R153, R154 ;  /* 0x0000009a00997308 */ /* 0x0000620000000800 */
        /* <DEDUP_REMOVED lines=10> */
[----:B------:R-:W-:Y:S01]  /*ee40*/  F2FP.BF16.F32.PACK_AB R156, R161, R160 ;  /* 0x000000a0a19c723e */ /* 0x000fe200000010ff */
[-C--:B------:R-:W-:Y:S01]  /*ee50*/  FMUL.FTZ R71, R71, R21.reuse ;  /* 0x0000001547477220 */ /* 0x080fe20000410000 */
[----:B------:R-:W-:Y:S01]  /*ee60*/  F2FP.BF16.F32.PACK_AB R160, R169, R168 ;  /* 0x000000a8a9a0723e */ /* 0x000fe200000010ff */
[-C--:B------:R-:W-:Y:S01]  /*ee70*/  FMUL.FTZ R74, R74, R21.reuse ;  /* 0x000000154a4a7220 */ /* 0x080fe20000410000 */
[----:B------:R-:W-:Y:S01]  /*ee80*/  FMUL.FTZ R75, R75, R21 ;  /* 0x000000154b4b7220 */ /* 0x000fe20000410000 */
[----:B------:R0:W2:Y:S01]  /*ee90*/  MUFU.EX2 R181, R158 ;  /* 0x0000009e00b57308 */ /* 0x0000a20000000800 */
[----:B-1----:R-:W-:Y:S01]  /*eea0*/  FFMA.FTZ R3, R21, R3, R153 ;  /* 0x0000000315037223 */ /* 0x002fe20000010099 */
[----:B------:R-:W-:Y:S01]  /*eeb0*/  F2FP.BF16.F32.PACK_AB R153, R155, R153 ;  /* 0x000000999b99723e */ /* 0x000fe200000010ff */
[-C--:B------:R-:W-:Y:S01]  /*eec0*/  FMUL.FTZ R78, R78, R21.reuse ;  /* 0x000000154e4e7220 */ /* 0x080fe20000410000 */
[-C--:B------:R-:W-:Y:S01]  /*eed0*/  FMUL.FTZ R79, R79, R21.reuse ;  /* 0x000000154f4f7220 */ /* 0x080fe20000410000 */
[----:B------:R-:W-:Y:S01]  /*eee0*/  FADD.FTZ R3, R155, R3 ;  /* 0x000000039b037221 */ /* 0x000fe20000010000 */
[-C--:B------:R-:W-:Y:S01]  /*eef0*/  FMUL.FTZ R82, R82, R21.reuse ;  /* 0x0000001552527220 */ /* 0x080fe20000410000 */
[-C--:B------:R-:W-:Y:S01]  /*ef00*/  FMUL.FTZ R83, R83, R21.reuse ;  /* 0x0000001553537220 */ /* 0x080fe20000410000 */
[----:B------:R-:W1:Y:S01]  /*ef10*/  MUFU.EX2 R159, R159 ;  /* 0x0000009f009f7308 */ /* 0x000e620000000800 */
[----:B0-----:R-:W-:Y:S01]  /*ef20*/  F2FP.BF16.F32.PACK_AB R158, R165, R164 ;  /* 0x000000a4a59e723e */ /* 0x001fe200000010ff */
[-C--:B------:R-:W-:Y:S01]  /*ef30*/  FMUL.FTZ R86, R86, R21.reuse ;  /* 0x0000001556567220 */ /* 0x080fe20000410000 */
[----:B------:R-:W-:Y:S01]  /*ef40*/  F2FP.BF16.F32.PACK_AB R164, R177, R176 ;  /* 0x000000b0b1a4723e */ /* 0x000fe200000010ff */
[-C--:B------:R-:W-:Y:S01]  /*ef50*/  FMUL.FTZ R87, R87, R21.reuse ;  /* 0x0000001557577220 */ /* 0x080fe20000410000 */
[-C--:B------:R-:W-:Y:S01]  /*ef60*/  FMUL.FTZ R90, R90, R21.reuse ;  /* 0x000000155a5a7220 */ /* 0x080fe20000410000 */
[-C--:B------:R-:W-:Y:S01]  /*ef70*/  FMUL.FTZ R91, R91, R21.reuse ;  /* 0x000000155b5b7220 */ /* 0x080fe20000410000 */
[-C--:B------:R-:W-:Y:S01]  /*ef80*/  FMUL.FTZ R94, R94, R21.reuse ;  /* 0x000000155e5e7220 */ /* 0x080fe20000410000 */
[----:B------:R0:W3:Y:S01]  /*ef90*/  MUFU.EX2 R215, R162 ;  /* 0x000000a200d77308 */ /* 0x0000e20000000800 */
        /* <DEDUP_REMOVED lines=17> */
[----:B---3--:R-:W-:Y:S01]  /*f0b0*/  FADD.FTZ R3, R215, R3 ;  /* 0x00000003d7037221 */ /* 0x008fe20000010000 */
        /* <DEDUP_REMOVED lines=15> */
[----:B0-----:R-:W-:Y:S01]  /*f1b0*/  FADD.FTZ R3, R196, R3 ;  /* 0x00000003c4037221 */ /* 0x001fe20000010000 */
[----:B------:R0:W-:Y:S01]  /*f1c0*/  STSM.16.M88.4 [R197+0x26800], R152 ;  /* 0x02680098c5007844 */ /* 0x0001e20000000200 */
        /* <DEDUP_REMOVED lines=10> */
[----:B------:R-:W-:-:S02]  /*f270*/  FMUL.FTZ R151, R151, R21 ;  /* 0x0000001597977220 */ /* 0x000fc40000410000 */
        /* <DEDUP_REMOVED lines=9> */
[C---:B--2---:R-:W-:Y:S01]  /*f310*/  FADD.FTZ R3, R175.reuse, R3 ;  /* 0x00000003af037221 */ /* 0x044fe20000010000 */
[----:B------:R-:W-:-:S05]  /*f320*/  F2FP.BF16.F32.PACK_AB R163, R175, R174 ;  /* 0x000000aeafa3723e */ /* 0x000fca00000010ff */
[----:B------:R0:W-:Y:S01]  /*f330*/  STSM.16.M88.4 [R198], R160 ;  /* 0x000000a0c6007844 */ /* 0x0001e20000000200 */
[----:B------:R-:W2:Y:S01]  /*f340*/  MUFU.EX2 R179, R179 ;  /* 0x000000b300b37308 */ /* 0x000ea20000000800 */
[----:B---3--:R-:W-:-:S04]  /*f350*/  FADD.FTZ R0, R180, R0 ;  /* 0x00000000b4007221 */ /* 0x008fc80000010000 */
[C---:B------:R-:W-:Y:S01]  /*f360*/  FADD.FTZ R0, R166.reuse, R0 ;  /* 0x00000000a6007221 */ /* 0x040fe20000010000 */
[----:B------:R-:W-:Y:S02]  /*f370*/  F2FP.BF16.F32.PACK_AB R166, R166, R180 ;  /* 0x000000b4a6a6723e */ /* 0x000fe400000010ff */
[----:B------:R-:W3:Y:S01]  /*f380*/  MUFU.EX2 R182, R182 ;  /* 0x000000b600b67308 */ /* 0x000ee20000000800 */
[----:B-1----:R-:W-:-:S07]  /*f390*/  FADD.FTZ R3, R165, R3 ;  /* 0x00000003a5037221 */ /* 0x002fce0000010000 */
[----:B------:R-:W1:Y:S01]  /*f3a0*/  MUFU.EX2 R183, R183 ;  /* 0x000000b700b77308 */ /* 0x000e620000000800 */
[C---:B--2---:R-:W-:Y:S01]  /*f3b0*/  FADD.FTZ R3, R179.reuse, R3 ;  /* 0x00000003b3037221 */ /* 0x044fe20000010000 */
[----:B------:R-:W-:-:S03]  /*f3c0*/  F2FP.BF16.F32.PACK_AB R165, R179, R165 ;  /* 0x000000a5b3a5723e */ /* 0x000fc600000010ff */
[----:B---3--:R-:W-:Y:S01]  /*f3d0*/  FADD.FTZ R3, R182, R3 ;  /* 0x00000003b6037221 */ /* 0x008fe20000010000 */
[----:B-1----:R-:W-:-:S03]  /*f3e0*/  F2FP.BF16.F32.PACK_AB R167, R183, R182 ;  /* 0x000000b6b7a7723e */ /* 0x002fc600000010ff */
[----:B------:R-:W-:Y:S02]  /*f3f0*/  FADD.FTZ R3, R183, R3 ;  /* 0x00000003b7037221 */ /* 0x000fe40000010000 */
[----:B------:R0:W-:Y:S01]  /*f400*/  STSM.16.M88.4 [R199], R164 ;  /* 0x000000a4c7007844 */ /* 0x0001e20000000200 */
[----:B------:R-:W-:Y:S05]  /*f410*/  @!P0 BRA `(.L_x_7803) ;  /* 0x0000000000048947 */ /* 0x000fea0003800000 */
[----:B------:R-:W-:Y:S01]  /*f420*/  BPT.TRAP 0x1 ;  /* 0x000000040000795c */ /* 0x000fe20000300000 */
.L_x_7803:
[----:B------:R1:W2:Y:S01]  /*f430*/  SYNCS.PHASECHK.TRANS64.TRYWAIT P2, [R194+URZ+0x28c50], R20 ;  /* 0x028c5014c20075a7 */ /* 0x0002a2000804017f */
[----:B------:R-:W-:Y:S05]  /*f440*/  @!P0 BRA `(.L_x_7804) ;  /* 0x0000000000048947 */ /* 0x000fea0003800000 */
[----:B------:R-:W-:Y:S01]  /*f450*/  BPT.TRAP 0x1 ;  /* 0x000000040000795c */ /* 0x000fe20000300000 */
.L_x_7804:
[----:B------:R-:W-:Y:S04]  /*f460*/  BSSY B1, `(.L_x_7805) ;  /* 0x0000004000017945 */ /* 0x000fe80003800000 */
[----:B--2---:R-:W-:Y:S05]  /*f470*/  @P2 BRA `(.L_x_7806) ;  /* 0x0000000000082947 */ /* 0x004fea0003800000 */
[----:B------:R-:W2:Y:S02]  /*f480*/  SYNCS.PHASECHK.TRANS64.TRYWAIT P2, [R194+URZ+0x28c50], R20 ;  /* 0x028c5014c20075a7 */ /* 0x000ea4000804017f */
[----:B--2---:R-:W-:Y:S05]  /*f490*/  @!P2 BRA `(.L_x_7807) ;  /* 0x000000fc008ca947 */ /* 0x004fea0003800000 */
.L_x_7806:
[----:B------:R-:W-:Y:S05]  /*f4a0*/  BSYNC B1 ;  /* 0x0000000000017941 */ /* 0x000fea0003800000 */
.L_x_7805:
[----:B-12---:R-:W-:Y:S01]  /*f4b0*/  IMAD R20, R18, 0x1000, R191 ;  /* 0x0000100012147824 */ /* 0x006fe200078e02bf */
        /* <DEDUP_REMOVED lines=46> */
.L_x_7797:
[----:B------:R-:W-:Y:S05]  /*f7a0*/  BSYNC B0 ;  /* 0x0000000000007941 */ /* 0x000fea0003800000 */
.L_x_7796:
[----:B------:R-:W3:Y:S01]  /*f7b0*/  SHFL.BFLY PT, R4, R0, 0x2, 0x1f ;  /* 0x0c401f0000047f89 */ /* 0x000ee200000e0000 */
[----:B------:R-:W-:Y:S02]  /*f7c0*/  IMAD.MOV.U32 R154, RZ, RZ, -0x800000 ;  /* 0xff800000ff9a7424 */ /* 0x000fe400078e00ff */
[----:B------:R-:W-:Y:S01]  /*f7d0*/  VIADD R218, R218, 0x1 ;  /* 0x00000001dada7836 */ /* 0x000fe20000000000 */
[----:B------:R-:W-:Y:S08]  /*f7e0*/  BAR.ARV 0x8, 0x100 ;  /* 0x0204000000007b1d */ /* 0x000ff00000002000 */
[----:B------:R-:W-:Y:S01]  /*f7f0*/  BAR.SYNC.DEFER_BLOCKING 0xf, 0x100 ;  /* 0x03c4000000007b1d */ /* 0x000fe20000010000 */
[----:B---3--:R-:W-:-:S05]  /*f800*/  FADD.FTZ R4, R4, R0 ;  /* 0x0000000004047221 */ /* 0x008fca0000010000 */
[----:B------:R-:W3:Y:S02]  /*f810*/  SHFL.BFLY PT, R0, R4, 0x1, 0x1f ;  /* 0x0c201f0004007f89 */ /* 0x000ee400000e0000 */
[----:B---3--:R-:W-:Y:S01]  /*f820*/  FADD.FTZ R0, R4, R0 ;  /* 0x0000000004007221 */ /* 0x008fe20000010000 */
[----:B------:R-:W-:-:S04]  /*f830*/  IMAD.MOV.U32 R4, RZ, RZ, RZ ;  /* 0x000000ffff047224 */ /* 0x000fc800078e00ff */
[----:B------:R-:W-:-:S13]  /*f840*/  FSETP.NE.FTZ.AND P0, PT, R0, RZ, PT ;  /* 0x000000ff0000720b */ /* 0x000fda0003f15000 */
[----:B------:R-:W3:Y:S01]  /*f850*/  @P0 MUFU.RCP R4, R0 ;  /* 0x0000000000040308 */ /* 0x000ee20000001000 */
[----:B------:R-:W-:-:S07]  /*f860*/  @P0 FMUL.FTZ R5, R12, 0.69314718246459960938 ;  /* 0x3f3172180c050820 */ /* 0x000fce0000410000 */
[----:B------:R-:W4:Y:S01]  /*f870*/  @P0 MUFU.LG2 R0, R0 ;  /* 0x0000000000000308 */ /* 0x000f220000000c00 */
        /* <DEDUP_REMOVED lines=13> */
[-C--:B------:R-:W-:Y:S01]  /*f950*/  FMUL.FTZ R45, R45, R4.reuse ;  /* 0x000000042d2d7220 */ /* 0x080fe20000410000 */
[----:B------:R-:W3:Y:S01]  /*f960*/  SHFL.BFLY PT, R0, R3, 0x2, 0x1f ;  /* 0x0c401f0003007f89 */ /* 0x000ee200000e0000 */
        /* <DEDUP_REMOVED lines=23> */
[----:B---3--:R-:W-:Y:S01]  /*fae0*/  FADD.FTZ R0, R0, R3 ;  /* 0x0000000300007221 */ /* 0x008fe20000010000 */
[-C--:B------:R-:W-:Y:S01]  /*faf0*/  FMUL.FTZ R93, R93, R4.reuse ;  /* 0x000000045d5d7220 */ /* 0x080fe20000410000 */
[-C--:B------:R-:W-:Y:S01]  /*fb00*/  FMUL.FTZ R96, R96, R4.reuse ;  /* 0x0000000460607220 */ /* 0x080fe20000410000 */
[-C--:B------:R-:W-:Y:S01]  /*fb10*/  FMUL.FTZ R97, R97, R4.reuse ;  /* 0x0000000461617220 */ /* 0x080fe20000410000 */
        /* <DEDUP_REMOVED lines=26> */
[----:B------:R-:W-:-:S02]  /*fcc0*/  IMAD.MOV.U32 R0, RZ, RZ, RZ ;  /* 0x000000ffff007224 */ /* 0x000fc400078e00ff */
[-C--:B------:R-:W-:Y:S01]  /*fcd0*/  FMUL.FTZ R148, R148, R4.reuse ;  /* 0x0000000494947220 */ /* 0x080fe20000410000 */
[----:B------:R-:W-:Y:S01]  /*fce0*/  FMUL.FTZ R149, R149, R4 ;  /* 0x0000000495957220 */ /* 0x000fe20000410000 */
        /* <DEDUP_REMOVED lines=11> */
[----:B------:R-:W-:Y:S01]  /*fda0*/  FMUL.FTZ R39, R39, R0 ;  /* 0x0000000027277220 */ /* 0x000fe20000410000 */
[----:B----4-:R-:W-:Y:S01]  /*fdb0*/  @P0 FMUL.FTZ R5, R3, 0.69314718246459960938 ;  /* 0x3f31721803050820 */ /* 0x010fe20000410000 */
        /* <DEDUP_REMOVED lines=65> */
[----:B---3--:R-:W-:Y:S01]  /*101d0*/  SEL R0, RZ, 0x1, P1 ;  /* 0x00000001ff007807 */ /* 0x008fe20000800000 */
[----:B------:R-:W-:Y:S06]  /*101e0*/  BAR.ARV 0xe, 0x100 ;  /* 0x0384000000007b1d */ /* 0x000fec0000002000 */
[----:B------:R-:W-:-:S02]  /*101f0*/  PLOP3.LUT P0, PT, PT, PT, PT, 0x8, 0x0 ;  /* 0x000000000000781c */ /* 0x000fc40003f0e170 */
[----:B------:R-:W-:Y:S02]  /*10200*/  LOP3.LUT R22, R22, R0, RZ, 0x3c, !PT ;  /* 0x0000000016167212 */ /* 0x000fe400078e3cff */
[----:B------:R-:W-:-:S09]  /*10210*/  SEL R18, R18, RZ, P1 ;  /* 0x000000ff12127207 */ /* 0x000fd20000800000 */
.L_x_7724:
[----:B------:R-:W-:Y:S05]  /*10220*/  BSYNC B7 ;  /* 0x0000000000077941 */ /* 0x000fea0003800000 */
.L_x_7720:
[----:B------:R-:W3:Y:S08]  /*10230*/  S2UR UR5, SR_CgaCtaId ;  /* 0x00000000000579c3 */ /* 0x000ef00000008800 */
[----:B------:R-:W-:Y:S06]  /*10240*/  BAR.SYNC.DEFER_BLOCKING 0x5, 0x180 ;  /* 0x0146000000007b1d */ /* 0x000fec0000010000 */
[----:B------:R-:W-:Y:S01]  /*10250*/  UMOV UR4, 0x400 ;  /* 0x0000040000047882 */ /* 0x000fe20000000000 */
[----:B------:R-:W-:Y:S01]  /*10260*/  BSSY B0, `(.L_x_7809) ;  /* 0x000049b000007945 */ /* 0x000fe20003800000 */
[----:B---3--:R-:W-:-:S06]  /*10270*/  ULEA UR4, UR5, UR4, 0x18 ;  /* 0x0000000405047291 */ /* 0x008fcc000f8ec03f */
[----:B------:R-:W-:-:S05]  /*10280*/  IMAD.U32 R2, RZ, RZ, UR4 ;  /* 0x00000004ff027e24 */ /* 0x000fca000f8e00ff */
[----:B0-----:R0:W3:Y:S01]  /*10290*/  LDS.128 R4, [R2+0x28cd0] ;  /* 0x028cd00002047984 */ /* 0x0010e20000000c00 */
        /* <DEDUP_REMOVED lines=15> */
[----:B----45:R-:W-:-:S04]  /*10390*/  IMAD.WIDE R152, R8, 0x2, R20 ;  /* 0x0000000208987825 */ /* 0x030fc800078e0214 */
        /* <DEDUP_REMOVED lines=158> */
[----:B---3--:R-:W-:Y:S02]  /*10d80*/  MOV R4, R8 ;  /* 0x0000000800047202 */ /* 0x008fe40000000f00 */
[----:B------:R-:W-:Y:S01]  /*10d90*/  F2FP.BF16.F32.PACK_AB R8, R137, R136 ;  /* 0x000000888908723e */ /* 0x000fe200000010ff */
[----:B------:R-:W-:Y:S01]  /*10da0*/  IMAD.X R153, RZ, RZ, R153, P0 ;  /* 0x000000ffff997224 */ /* 0x000fe200000e0699 */
[----:B------:R-:W-:-:S02]  /*10db0*/  F2FP.BF16.F32.PACK_AB R9, R139, R138 ;  /* 0x0000008a8b09723e */ /* 0x000fc400000010ff */
[----:B------:R-:W-:Y:S02]  /*10dc0*/  F2FP.BF16.F32.PACK_AB R15, R151, R150 ;  /* 0x00000096970f723e */ /* 0x000fe400000010ff */
[----:B------:R-:W-:Y:S01]  /*10dd0*/  ISETP.NE.U32.AND P1, PT, RZ, UR6, PT ;  /* 0x00000006ff007c0c */ /* 0x000fe2000bf25070 */
[----:B------:R1:W-:Y:S03]  /*10de0*/  STSM.16.M88.4 [R4], R8 ;  /* 0x0000000804007844 */ /* 0x0003e60000000200 */
[----:B------:R-:W-:Y:S02]  /*10df0*/  ISETP.NE.AND.EX P1, PT, RZ, UR7, PT, P1 ;  /* 0x00000007ff007c0c */ /* 0x000fe4000bf25310 */
[----:B-1----:R-:W-:Y:S02]  /*10e00*/  LOP3.LUT R4, R0, 0x380, RZ, 0xc0, !PT ;  /* 0x0000038000047812 */ /* 0x002fe400078ec0ff */
[----:B------:R-:W-:-:S02]  /*10e10*/  IADD3 R8, P0, R208, UR6, RZ ;  /* 0x00000006d0087c10 */ /* 0x000fc4000ff1e0ff */
[----:B------:R-:W-:Y:S02]  /*10e20*/  SHF.R.U64 R4, R4, 0x3, RZ ;  /* 0x0000000304047819 */ /* 0x000fe400000012ff */
[----:B------:R-:W-:Y:S02]  /*10e30*/  IADD3.X R9, R209, UR7, RZ, P0, !PT ;  /* 0x00000007d1097c10 */ /* 0x000fe400087fe4ff */
[----:B------:R-:W-:Y:S01]  /*10e40*/  LOP3.LUT R152, R4, R0, RZ, 0x3c, !PT ;  /* 0x0000000004987212 */ /* 0x000fe200078e3cff */
[----:B------:R-:W-:-:S03]  /*10e50*/  IMAD.MOV.U32 R0, RZ, RZ, RZ ;  /* 0x000000ffff007224 */ /* 0x000fc600078e00ff */
        /* <DEDUP_REMOVED lines=13> */
[----:B-----5:R-:W3:Y:S04]  /*10f30*/  LDG.E R4, desc[UR42][R8.64] ;  /* 0x0000002a08047981 */ /* 0x020ee8000c1e1900 */
[----:B-1----:R-:W3:Y:S02]  /*10f40*/  LDG.E R8, desc[UR42][R8.64+0x4] ;  /* 0x0000042a08087981 */ /* 0x002ee4000c1e1900 */
[----:B---3--:R-:W-:-:S07]  /*10f50*/  IMAD.IADD R4, R8, 0x1, -R4 ;  /* 0x0000000108047824 */ /* 0x008fce00078e0a04 */
.L_x_7811:
[----:B-1----:R-:W3:Y:S01]  /*10f60*/  LDL R8, [R1+0x48] ;  /* 0x0000480001087983 */ /* 0x002ee20000100800 */
[----:B------:R-:W-:Y:S01]  /*10f70*/  ISETP.NE.AND P1, PT, R206, RZ, PT ;  /* 0x000000ffce00720c */ /* 0x000fe20003f25270 */
[----:B------:R-:W-:-:S03]  /*10f80*/  ULDC UR4, c[0x0][0xad4] ;  /* 0x0002b50000047ab9 */ /* 0x000fc60000000800 */
[----:B------:R-:W-:Y:S01]  /*10f90*/  SEL R206, R206, UR4, P1 ;  /* 0x00000004cece7c07 */ /* 0x000fe20008800000 */
[----:B---3--:R-:W1:Y:S02]  /*10fa0*/  SHFL.IDX PT, R8, R8, RZ, 0x1f ;  /* 0x00001fff08087589 */ /* 0x008e6400000e0000 */
[----:B-1----:R-:W-:Y:S02]  /*10fb0*/  ISETP.NE.AND P0, PT, R8, RZ, PT ;  /* 0x000000ff0800720c */ /* 0x002fe40003f05270 */
[----:B-----5:R-:W-:-:S11]  /*10fc0*/  SHF.R.S32.HI R8, RZ, 0x1f, R0 ;  /* 0x0000001fff087819 */ /* 0x020fd60000011400 */
[----:B------:R-:W-:Y:S05]  /*10fd0*/  @P0 BRA `(.L_x_7812) ;  /* 0x0000000000f80947 */ /* 0x000fea0003800000 */
[----:B------:R-:W3:Y:S01]  /*10fe0*/  LDL.LU R14, [R1+0x44] ;  /* 0x00004400010e7983 */ /* 0x000ee20000300800 */
[----:B------:R-:W-:Y:S01]  /*10ff0*/  IMAD.MOV.U32 R9, RZ, RZ, 0x9b8 ;  /* 0x000009b8ff097424 */ /* 0x000fe200078e00ff */
[----:B------:R-:W-:Y:S01]  /*11000*/  ISETP.GT.AND P1, PT, R206, 0x1, PT ;  /* 0x00000001ce00780c */ /* 0x000fe20003f24270 */
[----:B------:R-:W1:Y:S01]  /*11010*/  LDC R156, c[0x0][0xbe8] ;  /* 0x0002fa00ff9c7b82 */ /* 0x000e620000000800 */
[----:B------:R-:W4:Y:S01]  /*11020*/  LDL R157, [R1+0x68] ;  /* 0x00006800019d7983 */ /* 0x000f220000100800 */
[----:B------:R-:W-:Y:S02]  /*11030*/  ISETP.NE.U32.AND P0, PT, RZ, UR6, PT ;  /* 0x00000006ff007c0c */ /* 0x000fe4000bf05070 */
[----:B------:R-:W-:Y:S02]  /*11040*/  SEL R9, R9, 0x978, P1 ;  /* 0x0000097809097807 */ /* 0x000fe40000800000 */
[----:B------:R-:W-:Y:S02]  /*11050*/  ISETP.NE.AND.EX P0, PT, RZ, UR7, PT, P0 ;  /* 0x00000007ff007c0c */ /* 0x000fe4000bf05300 */
[----:B------:R-:W5:Y:S02]  /*11060*/  LDC.64 R12, c[0x0][R9+0x220] ;  /* 0x00008800090c7b82 */ /* 0x000f640000000a00 */
[----:B------:R-:W-:-:S06]  /*11070*/  SEL R15, R207, RZ, !P0 ;  /* 0x000000ffcf0f7207 */ /* 0x000fcc0004000000 */
[----:B------:R-:W0:Y:S01]  /*11080*/  LDC.64 R10, c[0x0][R9+0x218] ;  /* 0x00008600090a7b82 */ /* 0x000e220000000a00 */
[----:B------:R-:W-:Y:S02]  /*11090*/  IMAD.IADD R153, R204, 0x1, R195 ;  /* 0x00000001cc997824 */ /* 0x000fe400078e02c3 */
[----:B-----5:R-:W-:Y:S01]  /*110a0*/  IMAD R13, R13, R15, RZ ;  /* 0x0000000f0d0d7224 */ /* 0x020fe200078e02ff */
[----:B------:R-:W-:Y:S02]  /*110b0*/  SEL R155, R219, RZ, P1 ;  /* 0x000000ffdb9b7207 */ /* 0x000fe40000800000 */
[----:B---3--:R-:W-:Y:S02]  /*110c0*/  SEL R14, R14, RZ, !P0 ;  /* 0x000000ff0e0e7207 */ /* 0x008fe40004000000 */
[----:B-1----:R-:W-:-:S03]  /*110d0*/  ISETP.NE.AND P0, PT, R156, 0x1, PT ;  /* 0x000000019c00780c */ /* 0x002fc60003f05270 */
[C---:B------:R-:W-:Y:S02]  /*110e0*/  IMAD R14, R12.reuse, R14, R13 ;  /* 0x0000000e0c0e7224 */ /* 0x040fe400078e020d */
[----:B------:R-:W-:-:S04]  /*110f0*/  IMAD.WIDE.U32 R12, R12, R15, RZ ;  /* 0x0000000f0c0c7225 */ /* 0x000fc800078e00ff */
[-C--:B0-----:R-:W-:Y:S02]  /*11100*/  IMAD R15, R11, R205.reuse, RZ ;  /* 0x000000cd0b0f7224 */ /* 0x081fe400078e02ff */
[----:B------:R-:W-:-:S04]  /*11110*/  IMAD.WIDE.U32 R10, R10, R205, RZ ;  /* 0x000000cd0a0a7225 */ /* 0x000fc800078e00ff */
[----:B------:R-:W-:Y:S02]  /*11120*/  IMAD.IADD R15, R11, 0x1, R15 ;  /* 0x000000010b0f7824 */ /* 0x000fe400078e020f */
[----:B------:R-:W0:Y:S01]  /*11130*/  @P0 LDC R11, c[0x0][0xbec] ;  /* 0x0002fb00ff0b0b82 */ /* 0x000e220000000800 */
[----:B------:R-:W-:-:S07]  /*11140*/  IADD3 R152, P2, P3, R12, R10, R0 ;  /* 0x0000000a0c987210 */ /* 0x000fce0007b5e000 */
[----:B------:R-:W1:Y:S01]  /*11150*/  @P0 LDC R10, c[0x0][0xbf0] ;  /* 0x0002fc00ff0a0b82 */ /* 0x000e620000000800 */
        /* <DEDUP_REMOVED lines=23> */
[----:B------:R-:W-:Y:S01]  /*112d0*/  IMAD.IADD R14, R189, 0x1, R195 ;  /* 0x00000001bd0e7824 */ /* 0x000fe200078e02c3 */
[----:B0-----:R-:W-:Y:S01]  /*112e0*/  LEA R13, P0, R12, R10, 0x2 ;  /* 0x0000000a0c0d7211 */ /* 0x001fe200078010ff */
[----:B----4-:R-:W-:-:S03]  /*112f0*/  IMAD.MOV R10, RZ, RZ, -R157 ;  /* 0x000000ffff0a7224 */ /* 0x010fc600078e0a9d */
[----:B-1----:R-:W-:Y:S02]  /*11300*/  LEA.HI.X R9, R12, R11, R9, 0x2, P0 ;  /* 0x0000000b0c097211 */ /* 0x002fe400000f1409 */
[----:B------:R-:W-:Y:S01]  /*11310*/  ISETP.NE.AND P0, PT, R203, R10, PT ;  /* 0x0000000acb00720c */ /* 0x000fe20003f05270 */
[----:B------:R-:W-:Y:S04]  /*11320*/  SHFL.IDX PT, R12, R13, 0x1, 0x1c1f ;  /* 0x003c1f000d0c7f89 */ /* 0x000fe800000e0000 */
[----:B------:R-:W-:Y:S04]  /*11330*/  SHFL.IDX PT, R10, R13, RZ, 0x1c1f ;  /* 0x001c1fff0d0a7589 */ /* 0x000fe800000e0000 */
        /* <DEDUP_REMOVED lines=8> */
.L_x_7812:
[----:B------:R-:W-:Y:S02]  /*113c0*/  ISETP.GT.AND P1, PT, R206, 0x1, PT ;  /* 0x00000001ce00780c */ /* 0x000fe40003f24270 */
[----:B------:R-:W-:-:S04]  /*113d0*/  ISETP.NE.U32.AND P0, PT, RZ, UR6, PT ;  /* 0x00000006ff007c0c */ /* 0x000fc8000bf05070 */
[----:B------:R-:W-:-:S04]  /*113e0*/  ISETP.NE.AND.EX P0, PT, RZ, UR7, PT, P0 ;  /* 0x00000007ff007c0c */ /* 0x000fc8000bf05300 */
[----:B------:R-:W-:-:S03]  /*113f0*/  SEL R207, R207, RZ, !P0 ;  /* 0x000000ffcfcf7207 */ /* 0x000fc60004000000 */
[----:B------:R-:W-:Y:S06]  /*11400*/  @P1 BRA `(.L_x_7813) ;  /* 0x0000001000381947 */ /* 0x000fec0003800000 */
[----:B-1----:R-:W1:Y:S01]  /*11410*/  S2R R11, SR_TID.X ;  /* 0x00000000000b7919 */ /* 0x002e620000002100 */
[----:B------:R-:W3:Y:S01]  /*11420*/  LDC R87, c[0x0][0xbe8] ;  /* 0x0002fa00ff577b82 */ /* 0x000ee20000000800 */
[----:B------:R-:W-:Y:S01]  /*11430*/  ULDC.64 UR4, c[0x0][0xaa0] ;  /* 0x0002a80000047ab9 */ /* 0x000fe20000000a00 */
        /* <DEDUP_REMOVED lines=17> */
[----:B------:R-:W5:Y:S01]  /*11550*/  LD.E.128 R24, desc[UR42][R24.64] ;  /* 0x0000002a18187980 */ /* 0x000f62000c101d00 */
        /* <DEDUP_REMOVED lines=17> */
[----:B------:R-:W-:Y:S02]  /*11670*/  IADD3 R14, P3, R20, 0xf000, RZ ;  /* 0x0000f000140e7810 */ /* 0x000fe40007f7e0ff */
        /* <DEDUP_REMOVED lines=34> */
[----:B------:R-:W-:-:S02]  /*118a0*/  SHF.R.U64 R3, R3, 0x3, RZ ;  /* 0x0000000303037819 */ /* 0x000fc400000012ff */
        /* <DEDUP_REMOVED lines=23> */
[----:B---3--:R-:W-:Y:S01]  /*11a20*/  ISETP.NE.AND P3, PT, R87, 0x1, PT ;  /* 0x000000015700780c */ /* 0x008fe20003f65270 */
[----:B------:R-:W-:Y:S01]  /*11a30*/  IMAD R21, R0, UR5, R3 ;  /* 0x0000000500157c24 */ /* 0x000fe2000f8e0203 */
[----:B------:R-:W-:Y:S01]  /*11a40*/  LOP3.LUT R84, R84, 0xfffffff8, RZ, 0xc0, !PT ;  /* 0xfffffff854547812 */ /* 0x000fe200078ec0ff */
[----:B------:R-:W1:Y:S01]  /*11a50*/  LDC R3, c[0x0][0xac8] ;  /* 0x0002b200ff037b82 */ /* 0x000e620000000800 */
[----:B------:R-:W-:Y:S01]  /*11a60*/  IMAD.WIDE.U32 R8, R0, UR4, RZ ;  /* 0x0000000400087c25 */ /* 0x000fe2000f8e00ff */
[----:B------:R-:W-:Y:S01]  /*11a70*/  ULDC.64 UR4, c[0x0][0xae8] ;  /* 0x0002ba0000047ab9 */ /* 0x000fe20000000a00 */
[----:B------:R-:W5:Y:S02]  /*11a80*/  LD.E.128 R12, desc[UR42][R12.64] ;  /* 0x0000002a0c0c7980 */ /* 0x000f64000c101d00 */
[----:B------:R-:W-:-:S02]  /*11a90*/  IMAD.IADD R9, R9, 0x1, R21 ;  /* 0x0000000109097824 */ /* 0x000fc400078e0215 */
[----:B------:R-:W5:Y:S03]  /*11aa0*/  LD.E.128 R56, desc[UR42][R56.64] ;  /* 0x0000002a38387980 */ /* 0x000f66000c101d00 */
[----:B------:R-:W3:Y:S01]  /*11ab0*/  @P3 LDC R89, c[0x0][0xbec] ;  /* 0x0002fb00ff593b82 */ /* 0x000ee20000000800 */
[----:B------:R-:W-:Y:S01]  /*11ac0*/  IMAD.WIDE.U32 R8, R205, UR4, R8 ;  /* 0x00000004cd087c25 */ /* 0x000fe2000f8e0008 */
[----:B------:R-:W5:Y:S03]  /*11ad0*/  LD.E.128 R60, desc[UR42][R60.64] ;  /* 0x0000002a3c3c7980 */ /* 0x000f66000c101d00 */
[----:B------:R-:W-:Y:S01]  /*11ae0*/  IMAD.IADD R21, R11, 0x1, -R84 ;  /* 0x000000010b157824 */ /* 0x000fe200078e0a54 */
[----:B------:R-:W5:Y:S02]  /*11af0*/  LD.E.128 R64, desc[UR42][R64.64] ;  /* 0x0000002a40407980 */ /* 0x000f64000c101d00 */
[----:B------:R-:W4:Y:S01]  /*11b00*/  @P3 LDC R91, c[0x0][0xbf0] ;  /* 0x0002fc00ff5b3b82 */ /* 0x000f220000000800 */
[----:B------:R-:W-:Y:S01]  /*11b10*/  SHF.R.S32.HI R11, RZ, 0x1f, R207 ;  /* 0x0000001fff0b7819 */ /* 0x000fe200000114cf */
[----:B------:R-:W-:Y:S01]  /*11b20*/  IMAD R9, R205, UR5, R9 ;  /* 0x00000005cd097c24 */ /* 0x000fe2000f8e0209 */
[----:B------:R-:W-:Y:S01]  /*11b30*/  ULDC.64 UR4, c[0x0][0xaf0] ;  /* 0x0002bc0000047ab9 */ /* 0x000fe20000000a00 */
[----:B------:R-:W-:Y:S01]  /*11b40*/  IMAD R20, R21, 0x20, R10 ;  /* 0x0000002015147824 */ /* 0x000fe200078e020a */
[----:B------:R-:W5:Y:S01]  /*11b50*/  LD.E.128 R68, desc[UR42][R68.64] ;  /* 0x0000002a44447980 */ /* 0x000f62000c101d00 */
[----:B------:R-:W-:Y:S01]  /*11b60*/  IMAD.IADD R0, R10, 0x1, R195 ;  /* 0x000000010a007824 */ /* 0x000fe200078e02c3 */
[-C--:B-1----:R-:W-:Y:S01]  /*11b70*/  ISETP.GE.AND P1, PT, R214, R3.reuse, PT ;  /* 0x00000003d600720c */ /* 0x082fe20003f26270 */
[----:B------:R-:W-:Y:S01]  /*11b80*/  IMAD R10, R11, UR4, RZ ;  /* 0x000000040b0a7c24 */ /* 0x000fe2000f8e02ff */
[----:B------:R-:W5:Y:S03]  /*11b90*/  LD.E.128 R72, desc[UR42][R72.64] ;  /* 0x0000002a48487980 */ /* 0x000f66000c101d00 */
[----:B------:R-:W-:Y:S01]  /*11ba0*/  IMAD R85, R207, UR5, R10 ;  /* 0x00000005cf557c24 */ /* 0x000fe2000f8e020a */
[----:B------:R-:W-:Y:S01]  /*11bb0*/  SEL R10, RZ, 0xffffffff, P1 ;  /* 0xffffffffff0a7807 */ /* 0x000fe20000800000 */
[----:B------:R-:W-:Y:S01]  /*11bc0*/  IMAD.IADD R84, R195, 0x1, R20 ;  /* 0x00000001c3547824 */ /* 0x000fe200078e0214 */
[----:B------:R-:W-:Y:S01]  /*11bd0*/  ISETP.GE.AND P0, PT, R213, R3, PT ;  /* 0x00000003d500720c */ /* 0x000fe20003f06270 */
[----:B------:R-:W5:Y:S02]  /*11be0*/  LD.E.128 R76, desc[UR42][R76.64] ;  /* 0x0000002a4c4c7980 */ /* 0x000f64000c101d00 */
[----:B------:R-:W-:Y:S01]  /*11bf0*/  IMAD.SHL.U32 R93, R10, 0x2, RZ ;  /* 0x000000020a5d7824 */ /* 0x000fe200078e00ff */
[----:B------:R-:W-:Y:S01]  /*11c00*/  SEL R21, RZ, 0xffffffff, P0 ;  /* 0xffffffffff157807 */ /* 0x000fe20000000000 */
[----:B---3--:R-:W-:Y:S01]  /*11c10*/  @P3 IMAD.HI.U32 R10, R84, R89, RZ ;  /* 0x00000059540a3227 */ /* 0x008fe200078e00ff */
[-C--:B------:R-:W-:Y:S01]  /*11c20*/  ISETP.GE.AND P2, PT, R188, R3.reuse, PT ;  /* 0x00000003bc00720c */ /* 0x080fe20003f46270 */
[----:B------:R-:W5:Y:S01]  /*11c30*/  LD.E.128 R80, desc[UR42][R80.64] ;  /* 0x0000002a50507980 */ /* 0x000f62000c101d00 */
[----:B------:R-:W-:Y:S01]  /*11c40*/  ISETP.GE.AND P0, PT, R212, R3, PT ;  /* 0x00000003d400720c */ /* 0x000fe20003f06270 */
[----:B------:R-:W-:Y:S01]  /*11c50*/  IMAD.MOV.U32 R11, RZ, RZ, R84 ;  /* 0x000000ffff0b7224 */ /* 0x000fe200078e0054 */
[----:B----4-:R-:W-:Y:S01]  /*11c60*/  @P3 SHF.R.U32.HI R11, RZ, R91, R10 ;  /* 0x0000005bff0b3219 */ /* 0x010fe2000001160a */
[----:B------:R-:W-:Y:S01]  /*11c70*/  IMAD.WIDE.U32 R8, R207, UR4, R8 ;  /* 0x00000004cf087c25 */ /* 0x000fe2000f8e0008 */
[----:B------:R-:W-:Y:S01]  /*11c80*/  SEL R20, RZ, 0x1, P2 ;  /* 0x00000001ff147807 */ /* 0x000fe20001000000 */
[----:B------:R-:W-:Y:S01]  /*11c90*/  ULDC.64 UR4, c[0x0][0xae0] ;  /* 0x0002b80000047ab9 */ /* 0x000fe20000000a00 */
[----:B------:R-:W-:Y:S01]  /*11ca0*/  SEL R10, RZ, 0xffffffff, P0 ;  /* 0xffffffffff0a7807 */ /* 0x000fe20000000000 */
[----:B------:R-:W-:Y:S01]  /*11cb0*/  IMAD.SHL.U32 R21, R21, 0x4, RZ ;  /* 0x0000000415157824 */ /* 0x000fe200078e00ff */
[----:B------:R-:W-:Y:S01]  /*11cc0*/  LOP3.LUT R20, R93, 0x2, R20, 0xe2, !PT ;  /* 0x000000025d147812 */ /* 0x000fe200078ee214 */
[----:B------:R-:W-:Y:S01]  /*11cd0*/  IMAD.IADD R9, R9, 0x1, R85 ;  /* 0x0000000109097824 */ /* 0x000fe200078e0255 */
[----:B------:R-:W-:Y:S01]  /*11ce0*/  ISETP.GE.AND P0, PT, R211, R3, PT ;  /* 0x00000003d300720c */ /* 0x000fe20003f06270 */
[----:B------:R-:W-:Y:S01]  /*11cf0*/  IMAD.SHL.U32 R85, R10, 0x8, RZ ;  /* 0x000000080a557824 */ /* 0x000fe200078e00ff */
[--C-:B------:R-:W-:Y:S01]  /*11d00*/  SHF.R.S32.HI R10, RZ, 0x1f, R11.reuse ;  /* 0x0000001fff0a7819 */ /* 0x100fe2000001140b */
[----:B------:R-:W-:Y:S01]  /*11d10*/  IMAD R89, R4, R87, RZ ;  /* 0x0000005704597224 */ /* 0x000fe200078e02ff */
[----:B------:R-:W-:Y:S01]  /*11d20*/  LOP3.LUT R20, R21, 0x4, R20, 0xe2, !PT ;  /* 0x0000000415147812 */ /* 0x000fe200078ee214 */
[----:B------:R-:W-:Y:S01]  /*11d30*/  IMAD.MOV R21, RZ, RZ, -R11 ;  /* 0x000000ffff157224 */ /* 0x000fe200078e0a0b */
[----:B------:R-:W-:Y:S01]  /*11d40*/  SEL R4, RZ, 0xffffffff, P0 ;  /* 0xffffffffff047807 */ /* 0x000fe20000000000 */
[----:B------:R-:W-:Y:S01]  /*11d50*/  IMAD R10, R10, UR4, RZ ;  /* 0x000000040a0a7c24 */ /* 0x000fe2000f8e02ff */
[----:B------:R-:W-:Y:S01]  /*11d60*/  ISETP.GE.AND P0, PT, R210, R3, PT ;  /* 0x00000003d200720c */ /* 0x000fe20003f06270 */
[----:B------:R-:W-:Y:S01]  /*11d70*/  IMAD R21, R87, R21, R84 ;  /* 0x0000001557157224 */ /* 0x000fe200078e0254 */
[----:B------:R-:W-:Y:S01]  /*11d80*/  LOP3.LUT R20, R85, 0x8, R20, 0xe2, !PT ;  /* 0x0000000855147812 */ /* 0x000fe200078ee214 */
[----:B------:R-:W-:Y:S01]  /*11d90*/  IMAD.SHL.U32 R85, R4, 0x10, RZ ;  /* 0x0000001004557824 */ /* 0x000fe200078e00ff */
[----:B------:R-:W-:Y:S01]  /*11da0*/  SEL R4, RZ, 0xffffffff, P0 ;  /* 0xffffffffff047807 */ /* 0x000fe20000000000 */
[C---:B------:R-:W-:Y:S01]  /*11db0*/  IMAD.WIDE.U32 R8, R11.reuse, UR4, R8 ;  /* 0x000000040b087c25 */ /* 0x040fe2000f8e0008 */
[----:B------:R-:W-:Y:S01]  /*11dc0*/  @!PT LDS RZ, [RZ] ;  /* 0x00000000fffff984 */ /* 0x000fe20000000800 */
[----:B------:R-:W-:Y:S01]  /*11dd0*/  @!PT LDS RZ, [RZ] ;  /* 0x00000000fffff984 */ /* 0x000fe20000000800 */
[----:B------:R-:W-:Y:S01]  /*11de0*/  @!PT LDS RZ, [RZ] ;  /* 0x00000000fffff984 */ /* 0x000fe20000000800 */
[----:B------:R-:W-:Y:S01]  /*11df0*/  @!PT LDS RZ, [RZ] ;  /* 0x00000000fffff984 */ /* 0x000fe20000000800 */
[----:B------:R1:W-:Y:S06]  /*11e00*/  MEMBAR.ALL.CTA ;  /* 0x0000000000007992 */ /* 0x0003ec0000008000 */
[----:B-1----:R-:W1:Y:S01]  /*11e10*/  FENCE.VIEW.ASYNC.S ;  /* 0x00000000000073c6 */ /* 0x002e620000000000 */
[----:B------:R-:W-:Y:S01]  /*11e20*/  IMAD R11, R11, UR5, R10 ;  /* 0x000000050b0b7c24 */ /* 0x000fe2000f8e020a */
[----:B------:R-:W-:Y:S01]  /*11e30*/  SHF.R.S32.HI R10, RZ, 0x1f, R21 ;  /* 0x0000001fff0a7819 */ /* 0x000fe20000011415 */
[----:B------:R-:W-:Y:S01]  /*11e40*/  VIADD R93, R188, 0x180 ;  /* 0x00000180bc5d7836 */ /* 0x000fe20000000000 */
[----:B------:R-:W-:Y:S01]  /*11e50*/  LOP3.LUT R20, R85, 0x10, R20, 0xe2, !PT ;  /* 0x0000001055147812 */ /* 0x000fe200078ee214 */
[----:B------:R-:W-:Y:S01]  /*11e60*/  IMAD.IADD R9, R9, 0x1, R11 ;  /* 0x0000000109097824 */ /* 0x000fe200078e020b */
[----:B------:R-:W-:Y:S01]  /*11e70*/  ULDC.64 UR4, c[0x0][0xad8] ;  /* 0x0002b60000047ab9 */ /* 0x000fe20000000a00 */
[----:B------:R-:W-:Y:S01]  /*11e80*/  IMAD.SHL.U32 R11, R4, 0x20, RZ ;  /* 0x00000020040b7824 */ /* 0x000fe200078e00ff */
[----:B------:R-:W-:Y:S01]  /*11e90*/  ISETP.GE.AND P0, PT, R93, R3, PT ;  /* 0x000000035d00720c */ /* 0x000fe20003f06270 */
[----:B------:R-:W-:-:S02]  /*11ea0*/  IMAD R10, R10, UR4, RZ ;  /* 0x000000040a0a7c24 */ /* 0x000fc4000f8e02ff */
        /* <DEDUP_REMOVED lines=8> */
[----:B------:R-:W-:Y:S01]  /*11f30*/  VIADD R4, R2, 0x28c20 ;  /* 0x00028c2002047836 */ /* 0x000fe20000000000 */
[----:B------:R-:W-:Y:S01]  /*11f40*/  ISETP.GE.AND P0, PT, R91, R3, PT ;  /* 0x000000035b00720c */ /* 0x000fe20003f06270 */
[----:B------:R-:W-:Y:S01]  /*11f50*/  IMAD.IADD R11, R9, 0x1, R85 ;  /* 0x00000001090b7824 */ /* 0x000fe200078e0255 */
[----:B------:R-:W-:-:S02]  /*11f60*/  LEA R87, P2, R8, UR4, 0x1 ;  /* 0x0000000408577c11 */ /* 0x000fc4000f8408ff */
[----:B------:R-:W-:Y:S02]  /*11f70*/  PRMT R4, RZ, 0x654, R4 ;  /* 0x00000654ff047816 */ /* 0x000fe40000000004 */
[----:B------:R-:W-:Y:S02]  /*11f80*/  SEL R9, RZ, 0x80, P0 ;  /* 0x00000080ff097807 */ /* 0x000fe40000000000 */
[----:B------:R-:W-:Y:S01]  /*11f90*/  LEA.HI.X R88, R8, UR5, R11, 0x1, P2 ;  /* 0x0000000508587c11 */ /* 0x000fe200090f0c0b */
[----:B-1----:R1:W-:Y:S01]  /*11fa0*/  SYNCS.ARRIVE.TRANS64.RED.A1T0 RZ, [R4+URZ], RZ ;  /* 0x000000ff04ff79a7 */ /* 0x0023e2000810043f */
[----:B------:R3:W4:Y:S01]  /*11fb0*/  SHFL.IDX PT, R8, R87, RZ, 0x181f ;  /* 0x00181fff57087589 */ /* 0x00072200000e0000 */
[----:B------:R-:W-:Y:S01]  /*11fc0*/  BSSY B1, `(.L_x_7814) ;  /* 0x000002a000017945 */ /* 0x000fe20003800000 */
[----:B------:R-:W-:Y:S02]  /*11fd0*/  SHF.R.S32.HI R152, RZ, 0x1f, R210 ;  /* 0x0000001fff987819 */ /* 0x000fe400000114d2 */
[----:B-1----:R-:W-:-:S02]  /*11fe0*/  LOP3.LUT R4, R86, R9, RZ, 0xfc, !PT ;  /* 0x0000000956047212 */ /* 0x002fc400078efcff */
[----:B------:R3:W1:Y:S01]  /*11ff0*/  SHFL.IDX PT, R9, R88, RZ, 0x181f ;  /* 0x00181fff58097589 */ /* 0x00066200000e0000 */
[----:B------:R-:W-:Y:S02]  /*12000*/  SHF.R.S32.HI R153, RZ, 0x1f, R211 ;  /* 0x0000001fff997819 */ /* 0x000fe400000114d3 */
[----:B------:R-:W-:Y:S02]  /*12010*/  SHF.R.S32.HI R154, RZ, 0x1f, R212 ;  /* 0x0000001fff9a7819 */ /* 0x000fe400000114d4 */
[----:B------:R-:W-:Y:S02]  /*12020*/  SHF.R.S32.HI R155, RZ, 0x1f, R213 ;  /* 0x0000001fff9b7819 */ /* 0x000fe400000114d5 */
[----:B------:R-:W-:Y:S01]  /*12030*/  SHF.R.S32.HI R156, RZ, 0x1f, R214 ;  /* 0x0000001fff9c7819 */ /* 0x000fe200000114d6 */
[----:B---3--:R-:W-:Y:S06]  /*12040*/  @P1 BRA `(.L_x_7815) ;  /* 0x0000000000841947 */ /* 0x008fec0003800000 */
[-C--:B------:R-:W-:Y:S02]  /*12050*/  ISETP.GE.AND P2, PT, R188, R3.reuse, PT ;  /* 0x00000003bc00720c */ /* 0x080fe40003f46270 */
[-C--:B------:R-:W-:Y:S02]  /*12060*/  ISETP.GE.AND P4, PT, R214, R3.reuse, PT ;  /* 0x00000003d600720c */ /* 0x080fe40003f86270 */
[-C--:B------:R-:W-:Y:S02]  /*12070*/  ISETP.GE.AND P6, PT, R213, R3.reuse, PT ;  /* 0x00000003d500720c */ /* 0x080fe40003fc6270 */
[-C--:B------:R-:W-:Y:S02]  /*12080*/  ISETP.GE.AND P0, PT, R212, R3.reuse, PT ;  /* 0x00000003d400720c */ /* 0x080fe40003f06270 */
[----:B------:R-:W-:Y:S02]  /*12090*/  ISETP.GE.AND P1, PT, R211, R3, PT ;  /* 0x00000003d300720c */ /* 0x000fe40003f26270 */
[----:B------:R-:W-:-:S03]  /*120a0*/  SHF.R.S32.HI R90, RZ, 0x1f, R93 ;  /* 0x0000001fff5a7819 */ /* 0x000fc6000001145d */
[----:B-1--4-:R-:W-:Y:S02]  /*120b0*/  @!P2 IMAD.WIDE R20, R188, 0x2, R8 ;  /* 0x00000002bc14a825 */ /* 0x012fe400078e0208 */
        /* <DEDUP_REMOVED lines=13> */
[CC--:B---3--:R-:W-:Y:S02]  /*12190*/  @!P0 LEA R10, P5, R212.reuse, R8.reuse, 0x1 ;  /* 0x00000008d40a8211 */ /* 0x0c8fe400078a08ff */
        /* <DEDUP_REMOVED lines=12> */
.L_x_7815:
[----:B------:R-:W-:Y:S05]  /*12260*/  BSYNC B1 ;  /* 0x0000000000017941 */ /* 0x000fea0003800000 */
.L_x_7814:
[----:B------:R-:W-:Y:S01]  /*12270*/  VIADD R0, R0, 0x20 ;  /* 0x0000002000007836 */ /* 0x000fe20000000000 */
[----:B-1--4-:R1:W3:Y:S04]  /*12280*/  SHFL.IDX PT, R9, R88, 0x1, 0x181f ;  /* 0x00381f0058097f89 */ /* 0x0122e800000e0000 */
[----:B------:R-:W-:Y:S01]  /*12290*/  ISETP.GE.AND P0, PT, R0, R89, PT ;  /* 0x000000590000720c */ /* 0x000fe20003f06270 */
[----:B------:R1:W4:-:S12]  /*122a0*/  SHFL.IDX PT, R8, R87, 0x1, 0x181f ;  /* 0x00381f0057087f89 */ /* 0x00031800000e0000 */
        /* <DEDUP_REMOVED lines=8> */
[----:B----45:R-:W-:Y:S01]  /*12330*/  @!P5 LEA R12, P1, R214, R8, 0x1 ;  /* 0x00000008d60cd211 */ /* 0x030fe200078208ff */
[----:B---3--:R-:W-:-:S03]  /*12340*/  @!P6 IMAD.WIDE R10, R188, 0x2, R8 ;  /* 0x00000002bc0ae825 */ /* 0x008fc600078e0208 */
[----:B------:R-:W-:Y:S02]  /*12350*/  @!P5 LEA.HI.X R13, R214, R9, R156, 0x1, P1 ;  /* 0x00000009d60dd211 */ /* 0x000fe400008f0c9c */
[----:B------:R-:W-:Y:S01]  /*12360*/  ISETP.GE.AND P1, PT, R210, R3, PT ;  /* 0x00000003d200720c */ /* 0x000fe20003f26270 */
[----:B------:R1:W-:Y:S04]  /*12370*/  @!P6 ST.E.128 desc[UR42][R10.64], R24 ;  /* 0x000000180a00e985 */ /* 0x0003e8000c101d2a */
[----:B------:R3:W-:Y:S01]  /*12380*/  @!P5 ST.E.128 desc[UR42][R12.64], R32 ;  /* 0x000000200c00d985 */ /* 0x0007e2000c101d2a */
[----:B-1----:R-:W-:-:S04]  /*12390*/  @!P4 LEA R10, P6, R213, R8, 0x1 ;  /* 0x00000008d50ac211 */ /* 0x002fc800078c08ff */
[-C--:B------:R-:W-:Y:S02]  /*123a0*/  @!P4 LEA.HI.X R11, R213, R9.reuse, R155, 0x1, P6 ;  /* 0x00000009d50bc211 */ /* 0x080fe400030f0c9b */
[CC--:B------:R-:W-:Y:S02]  /*123b0*/  @!P2 LEA R14, P6, R211.reuse, R8.reuse, 0x1 ;  /* 0x00000008d30ea211 */ /* 0x0c0fe400078c08ff */
[CC--:B---3--:R-:W-:Y:S01]  /*123c0*/  @!P3 LEA R12, P5, R212.reuse, R8.reuse, 0x1 ;  /* 0x00000008d40cb211 */ /* 0x0c8fe200078a08ff */
        /* <DEDUP_REMOVED lines=18> */
.L_x_7813:
[----:B-1----:R-:W1:Y:S01]  /*124f0*/  LDC R10, c[0x0][0xbe8] ;  /* 0x0002fa00ff0a7b82 */ /* 0x002e620000000800 */
        /* <DEDUP_REMOVED lines=21> */
[----:B-1----:R-:W-:Y:S01]  /*12650*/  ISETP.NE.AND P0, PT, R10, 0x1, PT ;  /* 0x000000010a00780c */ /* 0x002fe20003f05270 */
[----:B------:R-:W-:Y:S01]  /*12660*/  ULDC.64 UR4, c[0x0][0xb40] ;  /* 0x0002d00000047ab9 */ /* 0x000fe20000000a00 */
[----:B------:R-:W-:Y:S01]  /*12670*/  IMAD R4, R4, R10, RZ ;  /* 0x0000000a04047224 */ /* 0x000fe200078e02ff */
        /* <DEDUP_REMOVED lines=9> */
[----:B------:R-:W1:Y:S01]  /*12710*/  @P0 LDC R12, c[0x0][0xbec] ;  /* 0x0002fb00ff0c0b82 */ /* 0x000e620000000800 */
[----:B------:R-:W-:Y:S01]  /*12720*/  IMAD.IADD R9, R9, 0x1, R0 ;  /* 0x0000000109097824 */ /* 0x000fe200078e0200 */
[----:B------:R-:W-:Y:S01]  /*12730*/  SHF.R.S32.HI R164, RZ, 0x1f, R237 ;  /* 0x0000001fffa47819 */ /* 0x000fe200000114ed */
[----:B------:R-:W-:Y:S01]  /*12740*/  VIADD R168, R193, 0x88 ;  /* 0x00000088c1a87836 */ /* 0x000fe20000000000 */
[----:B------:R-:W-:Y:S01]  /*12750*/  SHF.R.S32.HI R166, RZ, 0x1f, R166 ;  /* 0x0000001fffa67819 */ /* 0x000fe200000114a6 */
[----:B------:R-:W-:-:S03]  /*12760*/  IMAD.WIDE.U32 R8, R219, UR4, R8 ;  /* 0x00000004db087c25 */ /* 0x000fc6000f8e0008 */
        /* <DEDUP_REMOVED lines=17> */
[----:B-1----:R-:W-:Y:S01]  /*12880*/  @P0 IMAD.HI.U32 R12, R11, R12, RZ ;  /* 0x0000000c0b0c0227 */ /* 0x002fe200078e00ff */
[----:B------:R-:W-:-:S02]  /*12890*/  SHF.R.S32.HI R180, RZ, 0x1f, R180 ;  /* 0x0000001fffb47819 */ /* 0x000fc400000114b4 */
[----:B------:R-:W-:Y:S01]  /*128a0*/  SHF.R.S32.HI R182, RZ, 0x1f, R182 ;  /* 0x0000001fffb67819 */ /* 0x000fe200000114b6 */
[C---:B------:R-:W-:Y:S02]  /*128b0*/  VIADD R191, R193.reuse, 0x48 ;  /* 0x00000048c1bf7836 */ /* 0x040fe40000000000 */
[C---:B------:R-:W-:Y:S01]  /*128c0*/  VIADD R196, R193.reuse, 0x40 ;  /* 0x00000040c1c47836 */ /* 0x040fe20000000000 */
[----:B---3--:R-:W-:Y:S01]  /*128d0*/  @P0 SHF.R.U32.HI R3, RZ, R0, R12 ;  /* 0x00000000ff030219 */ /* 0x008fe2000001160c */
[C---:B------:R-:W-:Y:S01]  /*128e0*/  VIADD R206, R193.reuse, 0x38 ;  /* 0x00000038c1ce7836 */ /* 0x040fe20000000000 */
[----:B------:R-:W-:Y:S01]  /*128f0*/  SHF.R.S32.HI R191, RZ, 0x1f, R191 ;  /* 0x0000001fffbf7819 */ /* 0x000fe200000114bf */
[----:B------:R-:W-:Y:S01]  /*12900*/  VIADD R209, R193, 0x30 ;  /* 0x00000030c1d17836 */ /* 0x000fe20000000000 */
[----:B------:R-:W-:Y:S01]  /*12910*/  SHF.R.S32.HI R196, RZ, 0x1f, R196 ;  /* 0x0000001fffc47819 */ /* 0x000fe200000114c4 */
[----:B------:R-:W-:Y:S01]  /*12920*/  IMAD.MOV R0, RZ, RZ, -R3 ;  /* 0x000000ffff007224 */ /* 0x000fe200078e0a03 */
[----:B------:R-:W-:Y:S01]  /*12930*/  SHF.R.S32.HI R206, RZ, 0x1f, R206 ;  /* 0x0000001fffce7819 */ /* 0x000fe200000114ce */
[----:B------:R-:W-:Y:S01]  /*12940*/  IMAD.WIDE.U32 R8, R3, UR4, R8 ;  /* 0x0000000403087c25 */ /* 0x000fe2000f8e0008 */
[----:B------:R-:W-:-:S03]  /*12950*/  SHF.R.S32.HI R209, RZ, 0x1f, R209 ;  /* 0x0000001fffd17819 */ /* 0x000fc600000114d1 */
[----:B------:R-:W-:Y:S01]  /*12960*/  IMAD R0, R10, R0, R11 ;  /* 0x000000000a007224 */ /* 0x000fe200078e020b */
[----:B------:R-:W-:Y:S01]  /*12970*/  SHF.R.S32.HI R10, RZ, 0x1f, R3 ;  /* 0x0000001fff0a7819 */ /* 0x000fe20000011403 */
[C---:B------:R-:W-:Y:S02]  /*12980*/  VIADD R216, R193.reuse, 0x28 ;  /* 0x00000028c1d87836 */ /* 0x040fe40000000000 */
[C---:B------:R-:W-:Y:S02]  /*12990*/  VIADD R226, R193.reuse, 0x20 ;  /* 0x00000020c1e27836 */ /* 0x040fe40000000000 */
[----:B------:R-:W-:Y:S01]  /*129a0*/  IMAD R10, R10, UR4, RZ ;  /* 0x000000040a0a7c24 */ /* 0x000fe2000f8e02ff */
[----:B------:R-:W-:Y:S01]  /*129b0*/  SHF.R.S32.HI R216, RZ, 0x1f, R216 ;  /* 0x0000001fffd87819 */ /* 0x000fe200000114d8 */
[----:B------:R-:W-:Y:S01]  /*129c0*/  VIADD R228, R193, 0x18 ;  /* 0x00000018c1e47836 */ /* 0x000fe20000000000 */
[----:B------:R-:W-:Y:S01]  /*129d0*/  SHF.R.S32.HI R226, RZ, 0x1f, R226 ;  /* 0x0000001fffe27819 */ /* 0x000fe200000114e2 */
[----:B------:R-:W-:Y:S01]  /*129e0*/  IMAD R10, R3, UR5, R10 ;  /* 0x00000005030a7c24 */ /* 0x000fe2000f8e020a */
[----:B------:R-:W-:Y:S01]  /*129f0*/  SHF.R.S32.HI R3, RZ, 0x1f, R0 ;  /* 0x0000001fff037819 */ /* 0x000fe20000011400 */
[----:B------:R-:W-:Y:S01]  /*12a00*/  ULDC.64 UR4, c[0x0][0xb28] ;  /* 0x0002ca0000047ab9 */ /* 0x000fe20000000a00 */
[----:B------:R-:W-:Y:S01]  /*12a10*/  VIADD R234, R193, 0x10 ;  /* 0x00000010c1ea7836 */ /* 0x000fe20000000000 */
[----:B------:R-:W-:Y:S01]  /*12a20*/  SHF.R.S32.HI R228, RZ, 0x1f, R228 ;  /* 0x0000001fffe47819 */ /* 0x000fe200000114e4 */
[----:B------:R-:W-:-:S02]  /*12a30*/  IMAD.IADD R9, R9, 0x1, R10 ;  /* 0x0000000109097824 */ /* 0x000fc400078e020a */
[----:B------:R-:W-:Y:S01]  /*12a40*/  IMAD R3, R3, UR4, RZ ;  /* 0x0000000403037c24 */ /* 0x000fe2000f8e02ff */
[----:B------:R-:W-:Y:S01]  /*12a50*/  SHF.R.S32.HI R234, RZ, 0x1f, R234 ;  /* 0x0000001fffea7819 */ /* 0x000fe200000114ea */
[----:B------:R-:W-:-:S04]  /*12a60*/  IMAD.WIDE.U32 R8, R0, UR4, R8 ;  /* 0x0000000400087c25 */ /* 0x000fc8000f8e0008 */
[----:B------:R-:W-:Y:S01]  /*12a70*/  IMAD R3, R0, UR5, R3 ;  /* 0x0000000500037c24 */ /* 0x000fe2000f8e0203 */
[----:B------:R-:W-:Y:S01]  /*12a80*/  ULDC.64 UR4, c[0x0][0xb00] ;  /* 0x0002c00000047ab9 */ /* 0x000fe20000000a00 */
[----:B------:R-:W-:Y:S01]  /*12a90*/  VIADD R207, R193, 0x8 ;  /* 0x00000008c1cf7836 */ /* 0x000fe20000000000 */
[C---:B------:R-:W-:Y:S01]  /*12aa0*/  LEA R0, P0, R8.reuse, UR4, 0x2 ;  /* 0x0000000408007c11 */ /* 0x040fe2000f8010ff */
[----:B------:R-:W-:Y:S02]  /*12ab0*/  IMAD.IADD R3, R9, 0x1, R3 ;  /* 0x0000000109037824 */ /* 0x000fe400078e0203 */
[----:B------:R-:W-:Y:S01]  /*12ac0*/  VIADD R165, R193, 0x90 ;  /* 0x00000090c1a57836 */ /* 0x000fe20000000000 */
[----:B------:R-:W-:Y:S01]  /*12ad0*/  SHF.R.S32.HI R207, RZ, 0x1f, R207 ;  /* 0x0000001fffcf7819 */ /* 0x000fe200000114cf */
[----:B------:R1:W3:Y:S01]  /*12ae0*/  SHFL.IDX PT, R15, R0, RZ, 0x1c1f ;  /* 0x001c1fff000f7589 */ /* 0x0002e200000e0000 */
[----:B------:R-:W-:Y:S01]  /*12af0*/  LEA.HI.X R3, R8, UR5, R3, 0x2, P0 ;  /* 0x0000000508037c11 */ /* 0x000fe200080f1403 */
[----:B------:R-:W-:Y:S01]  /*12b00*/  VIADD R8, R2, 0x28c20 ;  /* 0x00028c2002087836 */ /* 0x000fe20000000000 */
[----:B------:R-:W-:Y:S01]  /*12b10*/  ISETP.GE.AND P0, PT, R195, R4, PT ;  /* 0x00000004c300720c */ /* 0x000fe20003f06270 */
[----:B------:R-:W-:-:S02]  /*12b20*/  VIADD R167, R193, 0x88 ;  /* 0x00000088c1a77836 */ /* 0x000fc40000000000 */
[----:B------:R1:W4:Y:S01]  /*12b30*/  SHFL.IDX PT, R14, R3, RZ, 0x1c1f ;  /* 0x001c1fff030e7589 */ /* 0x00032200000e0000 */
[----:B------:R-:W-:Y:S01]  /*12b40*/  PRMT R8, RZ, 0x654, R8 ;  /* 0x00000654ff087816 */ /* 0x000fe20000000008 */
[C---:B------:R-:W-:Y:S02]  /*12b50*/  VIADD R169, R193.reuse, 0x80 ;  /* 0x00000080c1a97836 */ /* 0x040fe40000000000 */
[C---:B------:R-:W-:Y:S01]  /*12b60*/  VIADD R171, R193.reuse, 0x78 ;  /* 0x00000078c1ab7836 */ /* 0x040fe20000000000 */
[----:B------:R1:W-:Y:S01]  /*12b70*/  SYNCS.ARRIVE.TRANS64.RED.A1T0 RZ, [R8+URZ], RZ ;  /* 0x000000ff08ff79a7 */ /* 0x0003e2000810043f */
[C---:B------:R-:W-:Y:S02]  /*12b80*/  VIADD R173, R193.reuse, 0x70 ;  /* 0x00000070c1ad7836 */ /* 0x040fe40000000000 */
[C---:B------:R-:W-:Y:S02]  /*12b90*/  VIADD R175, R193.reuse, 0x68 ;  /* 0x00000068c1af7836 */ /* 0x040fe40000000000 */
[----:B------:R-:W-:-:S02]  /*12ba0*/  VIADD R177, R193, 0x60 ;  /* 0x00000060c1b17836 */ /* 0x000fc40000000000 */
[C---:B------:R-:W-:Y:S02]  /*12bb0*/  VIADD R179, R193.reuse, 0x58 ;  /* 0x00000058c1b37836 */ /* 0x040fe40000000000 */
[C---:B------:R-:W-:Y:S02]  /*12bc0*/  VIADD R181, R193.reuse, 0x50 ;  /* 0x00000050c1b57836 */ /* 0x040fe40000000000 */
[C---:B------:R-:W-:Y:S02]  /*12bd0*/  VIADD R183, R193.reuse, 0x48 ;  /* 0x00000048c1b77836 */ /* 0x040fe40000000000 */
[C---:B--2---:R-:W-:Y:S02]  /*12be0*/  VIADD R194, R193.reuse, 0x40 ;  /* 0x00000040c1c27836 */ /* 0x044fe40000000000 */
[C---:B------:R-:W-:Y:S02]  /*12bf0*/  VIADD R201, R193.reuse, 0x38 ;  /* 0x00000038c1c97836 */ /* 0x040fe40000000000 */
[----:B------:R-:W-:-:S02]  /*12c00*/  VIADD R208, R193, 0x30 ;  /* 0x00000030c1d07836 */ /* 0x000fc40000000000 */
[C---:B------:R-:W-:Y:S02]  /*12c10*/  VIADD R215, R193.reuse, 0x28 ;  /* 0x00000028c1d77836 */ /* 0x040fe40000000000 */
[C---:B------:R-:W-:Y:S02]  /*12c20*/  VIADD R217, R193.reuse, 0x20 ;  /* 0x00000020c1d97836 */ /* 0x040fe40000000000 */
[C---:B------:R-:W-:Y:S02]  /*12c30*/  VIADD R227, R193.reuse, 0x18 ;  /* 0x00000018c1e37836 */ /* 0x040fe40000000000 */
[C---:B------:R-:W-:Y:S02]  /*12c40*/  VIADD R231, R193.reuse, 0x10 ;  /* 0x00000010c1e77836 */ /* 0x040fe40000000000 */
[----:B------:R-:W-:Y:S01]  /*12c50*/  VIADD R205, R193, 0x8 ;  /* 0x00000008c1cd7836 */ /* 0x000fe20000000000 */
[----:B-1-34-:R-:W-:Y:S06]  /*12c60*/  @P0 BRA `(.L_x_7818) ;  /* 0x0000000800040947 */ /* 0x01afec0003800000 */
[----:B------:R-:W-:Y:S02]  /*12c70*/  ULDC UR4, c[0x0][0xac8] ;  /* 0x0002b20000047ab9 */ /* 0x000fe40000000800 */
[----:B------:R-:W-:Y:S02]  /*12c80*/  ISETP.GE.AND P0, PT, R193, UR4, PT ;  /* 0x00000004c1007c0c */ /* 0x000fe4000bf06270 */
[----:B------:R-:W-:Y:S02]  /*12c90*/  ISETP.GE.AND P4, PT, R177, UR4, PT ;  /* 0x00000004b1007c0c */ /* 0x000fe4000bf86270 */
[----:B------:R-:W-:-:S09]  /*12ca0*/  ISETP.GE.AND P5, PT, R175, UR4, PT ;  /* 0x00000004af007c0c */ /* 0x000fd2000bfa6270 */
[----:B------:R-:W-:-:S04]  /*12cb0*/  @!P0 LEA R8, P1, R193, R15, 0x2 ;  /* 0x0000000fc1088211 */ /* 0x000fc800078210ff */
[----:B------:R-:W-:-:S05]  /*12cc0*/  @!P0 LEA.HI.X R9, R193, R14, R219, 0x2, P1 ;  /* 0x0000000ec1098211 */ /* 0x000fca00008f14db */
        /* <DEDUP_REMOVED lines=33> */
[-C--:B------:R-:W-:Y:S02]  /*12ee0*/  @!P1 LEA R10, P6, R181, R15.reuse, 0x2 ;  /* 0x0000000fb50a9211 */ /* 0x080fe400078c10ff */
        /* <DEDUP_REMOVED lines=64> */
[-C--:B--2---:R-:W-:Y:S01]  /*132f0*/  @!P3 LEA R12, P6, R229, R15.reuse, 0x2 ;  /* 0x0000000fe50cb211 */ /* 0x084fe200078c10ff */
        /* <DEDUP_REMOVED lines=24> */
.L_x_7818:
[----:B------:R-:W-:Y:S05]  /*13480*/  BSYNC B1 ;  /* 0x0000000000017941 */ /* 0x000fea0003800000 */
.L_x_7817:
[----:B------:R-:W-:Y:S01]  /*13490*/  VIADD R195, R195, 0x8 ;  /* 0x00000008c3c37836 */ /* 0x000fe20000000000 */
[----:B------:R2:W3:Y:S04]  /*134a0*/  SHFL.IDX PT, R28, R3, 0x1, 0x1c1f ;  /* 0x003c1f00031c7f89 */ /* 0x0004e800000e0000 */
[----:B------:R-:W-:Y:S01]  /*134b0*/  ISETP.GE.AND P0, PT, R195, R4, PT ;  /* 0x00000004c300720c */ /* 0x000fe20003f06270 */
[----:B------:R-:W4:-:S12]  /*134c0*/  SHFL.IDX PT, R0, R0, 0x1, 0x1c1f ;  /* 0x003c1f0000007f89 */ /* 0x000f1800000e0000 */
[----:B--2---:R-:W-:Y:S05]  /*134d0*/  @P0 BRA `(.L_x_7816) ;  /* 0x0000001400cc0947 */ /* 0x004fea0003800000 */
[----:B------:R-:W-:Y:S02]  /*134e0*/  ULDC UR4, c[0x0][0xac8] ;  /* 0x0002b20000047ab9 */ /* 0x000fe40000000800 */
[----:B------:R-:W-:Y:S02]  /*134f0*/  ISETP.GE.AND P4, PT, R193, UR4, PT ;  /* 0x00000004c1007c0c */ /* 0x000fe4000bf86270 */
[----:B------:R-:W-:Y:S02]  /*13500*/  ISETP.GE.AND P2, PT, R205, UR4, PT ;  /* 0x00000004cd007c0c */ /* 0x000fe4000bf46270 */
[----:B------:R-:W-:Y:S02]  /*13510*/  ISETP.GE.AND P1, PT, R231, UR4, PT ;  /* 0x00000004e7007c0c */ /* 0x000fe4000bf26270 */
[----:B------:R-:W-:-:S07]  /*13520*/  ISETP.GE.AND P0, PT, R227, UR4, PT ;  /* 0x00000004e3007c0c */ /* 0x000fce000bf06270 */
[----:B-1--4-:R-:W-:-:S04]  /*13530*/  @!P4 LEA R8, P3, R193, R0, 0x2 ;  /* 0x00000000c108c211 */ /* 0x012fc800078610ff */
[----:B---3--:R-:W-:Y:S02]  /*13540*/  @!P4 LEA.HI.X R9, R193, R28, R219, 0x2, P3 ;  /* 0x0000001cc109c211 */ /* 0x008fe400018f14db */
[----:B------:R-:W-:Y:S02]  /*13550*/  ISETP.GE.AND P3, PT, R217, UR4, PT ;  /* 0x00000004d9007c0c */ /* 0x000fe4000bf66270 */
[----:B------:R-:W-:Y:S01]  /*13560*/  @!P1 LEA R10, P5, R231, R0, 0x2 ;  /* 0x00000000e70a9211 */ /* 0x000fe200078a10ff */
[----:B------:R1:W-:Y:S01]  /*13570*/  @!P4 ST.E.64 desc[UR42][R8.64], R26 ;  /* 0x0000001a0800c985 */ /* 0x0003e2000c101b2a */
[----:B------:R-:W-:Y:S02]  /*13580*/  ISETP.GE.AND P4, PT, R215, UR4, PT ;  /* 0x00000004d7007c0c */ /* 0x000fe4000bf86270 */
[----:B------:R-:W-:Y:S02]  /*13590*/  @!P1 LEA.HI.X R11, R231, R28, R234, 0x2, P5 ;  /* 0x0000001ce70b9211 */ /* 0x000fe400028f14ea */
[----:B------:R-:W-:-:S02]  /*135a0*/  ISETP.GE.AND P5, PT, R208, UR4, PT ;  /* 0x00000004d0007c0c */ /* 0x000fc4000bfa6270 */
[----:B-1----:R-:W-:-:S04]  /*135b0*/  @!P2 LEA R8, P6, R205, R0, 0x2 ;  /* 0x00000000cd08a211 */ /* 0x002fc800078c10ff */
[----:B------:R-:W-:Y:S02]  /*135c0*/  @!P2 LEA.HI.X R9, R205, R28, R207, 0x2, P6 ;  /* 0x0000001ccd09a211 */ /* 0x000fe400030f14cf */
[----:B------:R-:W-:-:S03]  /*135d0*/  @!P0 LEA R12, P6, R227, R0, 0x2 ;  /* 0x00000000e30c8211 */ /* 0x000fc600078c10ff */
[----:B------:R1:W-:Y:S01]  /*135e0*/  @!P2 ST.E.64 desc[UR42][R8.64], R30 ;  /* 0x0000001e0800a985 */ /* 0x0003e2000c101b2a */
[----:B------:R-:W-:-:S03]  /*135f0*/  @!P0 LEA.HI.X R13, R227, R28, R228, 0x2, P6 ;  /* 0x0000001ce30d8211 */ /* 0x000fc600030f14e4 */
[----:B------:R2:W-:Y:S04]  /*13600*/  @!P1 ST.E.64 desc[UR42][R10.64], R34 ;  /* 0x000000220a009985 */ /* 0x0005e8000c101b2a */
[----:B------:R3:W-:Y:S01]  /*13610*/  @!P0 ST.E.64 desc[UR42][R12.64], R38 ;  /* 0x000000260c008985 */ /* 0x0007e2000c101b2a */
[----:B------:R-:W-:Y:S02]  /*13620*/  ISETP.GE.AND P0, PT, R201, UR4, PT ;  /* 0x00000004c9007c0c */ /* 0x000fe4000bf06270 */
[-C--:B-1----:R-:W-:Y:S02]  /*13630*/  @!P3 LEA R8, P1, R217, R0.reuse, 0x2 ;  /* 0x00000000d908b211 */ /* 0x082fe400078210ff */
[----:B--2---:R-:W-:Y:S02]  /*13640*/  @!P4 LEA R10, P2, R215, R0, 0x2 ;  /* 0x00000000d70ac211 */ /* 0x004fe400078410ff */
[----:B------:R-:W-:-:S02]  /*13650*/  @!P3 LEA.HI.X R9, R217, R28, R226, 0x2, P1 ;  /* 0x0000001cd909b211 */ /* 0x000fc400008f14e2 */
[----:B------:R-:W-:Y:S02]  /*13660*/  ISETP.GE.AND P1, PT, R194, UR4, PT ;  /* 0x00000004c2007c0c */ /* 0x000fe4000bf26270 */
[----:B------:R-:W-:Y:S01]  /*13670*/  @!P4 LEA.HI.X R11, R215, R28, R216, 0x2, P2 ;  /* 0x0000001cd70bc211 */ /* 0x000fe200010f14d8 */
[----:B------:R1:W-:Y:S01]  /*13680*/  @!P3 ST.E.64 desc[UR42][R8.64], R42 ;  /* 0x0000002a0800b985 */ /* 0x0003e2000c101b2a */
[----:B------:R-:W-:Y:S02]  /*13690*/  ISETP.GE.AND P2, PT, R183, UR4, PT ;  /* 0x00000004b7007c0c */ /* 0x000fe4000bf46270 */
[C---:B---3--:R-:W-:Y:S01]  /*136a0*/  @!P5 LEA R12, P6, R208.reuse, R0, 0x2 ;  /* 0x00000000d00cd211 */ /* 0x048fe200078c10ff */
[----:B------:R2:W-:Y:S01]  /*136b0*/  @!P4 ST.E.64 desc[UR42][R10.64], R46 ;  /* 0x0000002e0a00c985 */ /* 0x0005e2000c101b2a */
[----:B------:R-:W-:Y:S02]  /*136c0*/  ISETP.GE.AND P3, PT, R181, UR4, PT ;  /* 0x00000004b5007c0c */ /* 0x000fe4000bf66270 */
[----:B------:R-:W-:-:S02]  /*136d0*/  @!P5 LEA.HI.X R13, R208, R28, R209, 0x2, P6 ;  /* 0x0000001cd00dd211 */ /* 0x000fc400030f14d1 */
[----:B------:R-:W-:-:S03]  /*136e0*/  ISETP.GE.AND P4, PT, R179, UR4, PT ;  /* 0x00000004b3007c0c */ /* 0x000fc6000bf86270 */
[----:B------:R3:W-:Y:S01]  /*136f0*/  @!P5 ST.E.64 desc[UR42][R12.64], R50 ;  /* 0x000000320c00d985 */ /* 0x0007e2000c101b2a */
[CC--:B-1----:R-:W-:Y:S02]  /*13700*/  @!P0 LEA R8, P6, R201.reuse, R0.reuse, 0x2 ;  /* 0x00000000c9088211 */ /* 0x0c2fe400078c10ff */
[C---:B--2---:R-:W-:Y:S02]  /*13710*/  @!P1 LEA R10, P5, R194.reuse, R0, 0x2 ;  /* 0x00000000c20a9211 */ /* 0x044fe400078a10ff */
        /* <DEDUP_REMOVED lines=10> */
[-C--:B-1----:R-:W-:Y:S02]  /*137c0*/  @!P3 LEA R8, P6, R181, R0.reuse, 0x2 ;  /* 0x00000000b508b211 */ /* 0x082fe400078c10ff */
[----:B--2---:R-:W-:Y:S02]  /*137d0*/  @!P4 LEA R10, P2, R179, R0, 0x2 ;  /* 0x00000000b30ac211 */ /* 0x004fe400078410ff */
        /* <DEDUP_REMOVED lines=10> */
[----:B------:R-:W-:Y:S02]  /*13880*/  @!P0 LEA.HI.X R9, R175, R28, R176, 0x2, P4 ;  /* 0x0000001caf098211 */ /* 0x000fe400020f14b0 */
        /* <DEDUP_REMOVED lines=16> */
[----:B------:R-:W-:Y:S02]  /*13990*/  @!P4 LEA.HI.X R11, R167, R28, R168, 0x2, P0 ;  /* 0x0000001ca70bc211 */ /* 0x000fe400000f14a8 */
[----:B------:R-:W-:Y:S02]  /*139a0*/  ISETP.GE.AND P0, PT, R235, UR4, PT ;  /* 0x00000004eb007c0c */ /* 0x000fe4000bf06270 */
[C---:B---3--:R-:W-:Y:S01]  /*139b0*/  @!P3 LEA R12, P6, R165.reuse, R0, 0x2 ;  /* 0x00000000a50cb211 */ /* 0x048fe200078c10ff */
[----:B------:R2:W-:Y:S01]  /*139c0*/  @!P4 ST.E.64 desc[UR42][R10.64], R94 ;  /* 0x0000005e0a00c985 */ /* 0x0005e2000c101b2a */
[----:B------:R-:W-:Y:S02]  /*139d0*/  ISETP.GE.AND P4, PT, R232, UR4, PT ;  /* 0x00000004e8007c0c */ /* 0x000fe4000bf86270 */
[----:B------:R-:W-:-:S02]  /*139e0*/  @!P3 LEA.HI.X R13, R165, R28, R166, 0x2, P6 ;  /* 0x0000001ca50db211 */ /* 0x000fc400030f14a6 */
[----:B------:R-:W-:-:S03]  /*139f0*/  @!P2 LEA R14, P6, R237, R0, 0x2 ;  /* 0x00000000ed0ea211 */ /* 0x000fc600078c10ff */
[----:B------:R3:W-:Y:S01]  /*13a00*/  @!P3 ST.E.64 desc[UR42][R12.64], R98 ;  /* 0x000000620c00b985 */ /* 0x0007e2000c101b2a */
[C---:B------:R-:W-:Y:S02]  /*13a10*/  @!P1 LEA R20, P3, R236.reuse, R0, 0x2 ;  /* 0x00000000ec149211 */ /* 0x040fe400078610ff */
[----:B------:R-:W-:Y:S02]  /*13a20*/  @!P2 LEA.HI.X R15, R237, R28, R164, 0x2, P6 ;  /* 0x0000001ced0fa211 */ /* 0x000fe400030f14a4 */
[C---:B------:R-:W-:Y:S02]  /*13a30*/  @!P0 LEA R24, P6, R235.reuse, R0, 0x2 ;  /* 0x00000000eb188211 */ /* 0x040fe400078c10ff */
[-C--:B------:R-:W-:Y:S01]  /*13a40*/  @!P1 LEA.HI.X R21, R236, R28.reuse, R163, 0x2, P3 ;  /* 0x0000001cec159211 */ /* 0x080fe200018f14a3 */
[----:B------:R4:W-:Y:S01]  /*13a50*/  @!P2 ST.E.64 desc[UR42][R14.64], R102 ;  /* 0x000000660e00a985 */ /* 0x0009e2000c101b2a */
[----:B------:R-:W-:Y:S02]  /*13a60*/  ISETP.GE.AND P3, PT, R230, UR4, PT ;  /* 0x00000004e6007c0c */ /* 0x000fe4000bf66270 */
[----:B------:R-:W-:Y:S01]  /*13a70*/  @!P0 LEA.HI.X R25, R235, R28, R162, 0x2, P6 ;  /* 0x0000001ceb198211 */ /* 0x000fe200030f14a2 */
[----:B------:R5:W-:Y:S01]  /*13a80*/  @!P1 ST.E.64 desc[UR42][R20.64], R106 ;  /* 0x0000006a14009985 */ /* 0x000be2000c101b2a */
[----:B-1----:R-:W-:-:S02]  /*13a90*/  @!P5 LEA R8, P1, R233, R0, 0x2 ;  /* 0x00000000e908d211 */ /* 0x002fc400078210ff */
[----:B--2---:R-:W-:Y:S01]  /*13aa0*/  @!P4 LEA R10, P2, R232, R0, 0x2 ;  /* 0x00000000e80ac211 */ /* 0x004fe200078410ff */
[----:B------:R-:W-:Y:S01]  /*13ab0*/  @!P0 ST.E.64 desc[UR42][R24.64], R110 ;  /* 0x0000006e18008985 */ /* 0x000fe2000c101b2a */
[----:B------:R-:W-:Y:S02]  /*13ac0*/  ISETP.GE.AND P0, PT, R229, UR4, PT ;  /* 0x00000004e5007c0c */ /* 0x000fe4000bf06270 */
[----:B------:R-:W-:Y:S02]  /*13ad0*/  @!P5 LEA.HI.X R9, R233, R28, R161, 0x2, P1 ;  /* 0x0000001ce909d211 */ /* 0x000fe400008f14a1 */
[----:B------:R-:W-:Y:S02]  /*13ae0*/  ISETP.GE.AND P1, PT, R225, UR4, PT ;  /* 0x00000004e1007c0c */ /* 0x000fe4000bf26270 */
[----:B---3--:R-:W-:Y:S01]  /*13af0*/  @!P3 LEA R12, P6, R230, R0, 0x2 ;  /* 0x00000000e60cb211 */ /* 0x008fe200078c10ff */
[----:B------:R1:W-:Y:S01]  /*13b00*/  @!P5 ST.E.64 desc[UR42][R8.64], R114 ;  /* 0x000000720800d985 */ /* 0x0003e2000c101b2a */
[----:B------:R-:W-:-:S02]  /*13b10*/  @!P4 LEA.HI.X R11, R232, R28, R160, 0x2, P2 ;  /* 0x0000001ce80bc211 */ /* 0x000fc400010f14a0 */
[----:B------:R-:W-:Y:S02]  /*13b20*/  @!P3 LEA.HI.X R13, R230, R28, R159, 0x2, P6 ;  /* 0x0000001ce60db211 */ /* 0x000fe400030f149f */
[----:B------:R-:W-:Y:S01]  /*13b30*/  ISETP.GE.AND P2, PT, R222, UR4, PT ;  /* 0x00000004de007c0c */ /* 0x000fe2000bf46270 */
[----:B------:R2:W-:Y:S01]  /*13b40*/  @!P4 ST.E.64 desc[UR42][R10.64], R118 ;  /* 0x000000760a00c985 */ /* 0x0005e2000c101b2a */
[----:B------:R-:W-:Y:S02]  /*13b50*/  ISETP.GE.AND P4, PT, R224, UR4, PT ;  /* 0x00000004e0007c0c */ /* 0x000fe4000bf86270 */
[----:B----4-:R-:W-:Y:S01]  /*13b60*/  @!P0 LEA R14, P5, R229, R0, 0x2 ;  /* 0x00000000e50e8211 */ /* 0x010fe200078a10ff */
[----:B------:R3:W-:Y:S01]  /*13b70*/  @!P3 ST.E.64 desc[UR42][R12.64], R122 ;  /* 0x0000007a0c00b985 */ /* 0x0007e2000c101b2a */
[----:B------:R-:W-:Y:S02]  /*13b80*/  ISETP.GE.AND P3, PT, R223, UR4, PT ;  /* 0x00000004df007c0c */ /* 0x000fe4000bf66270 */
[----:B------:R-:W-:-:S02]  /*13b90*/  @!P0 LEA.HI.X R15, R229, R28, R158, 0x2, P5 ;  /* 0x0000001ce50f8211 */ /* 0x000fc400028f149e */
[----:B------:R-:W-:Y:S02]  /*13ba0*/  ISETP.GE.AND P5, PT, R221, UR4, PT ;  /* 0x00000004dd007c0c */ /* 0x000fe4000bfa6270 */
[CC--:B-----5:R-:W-:Y:S01]  /*13bb0*/  @!P1 LEA R20, P6, R225.reuse, R0.reuse, 0x2 ;  /* 0x00000000e1149211 */ /* 0x0e0fe200078c10ff */
[----:B------:R4:W-:Y:S02]  /*13bc0*/  @!P0 ST.E.64 desc[UR42][R14.64], R126 ;  /* 0x0000007e0e008985 */ /* 0x0009e4000c101b2a */
[C---:B-1----:R-:W-:Y:S02]  /*13bd0*/  @!P4 LEA R8, P0, R224.reuse, R0, 0x2 ;  /* 0x00000000e008c211 */ /* 0x042fe400078010ff */
[----:B------:R-:W-:Y:S02]  /*13be0*/  @!P1 LEA.HI.X R21, R225, R28, R157, 0x2, P6 ;  /* 0x0000001ce1159211 */ /* 0x000fe400030f149d */
[----:B--2---:R-:W-:Y:S02]  /*13bf0*/  @!P3 LEA R10, P6, R223, R0, 0x2 ;  /* 0x00000000df0ab211 */ /* 0x004fe400078c10ff */
        /* <DEDUP_REMOVED lines=17> */
.L_x_7810:
        /* <DEDUP_REMOVED lines=16> */
[----:B---3--:R-:W3:-:S12]  /*13e10*/  S2R R4, SR_TID.X ;  /* 0x0000000000047919 */ /* 0x008ed80000002100 */
[----:B------:R-:W1:Y:S01]  /*13e20*/  @!P2 LDC R206, c[0x0][0xad4] ;  /* 0x0002b500ffceab82 */ /* 0x000e620000000800 */
[----:B---3--:R-:W-:Y:S01]  /*13e30*/  VIADD R32, R4, 0xffffff80 ;  /* 0xffffff8004207836 */ /* 0x008fe20000000000 */
[----:B-1----:R-:W-:-:S04]  /*13e40*/  ISETP.GT.AND P2, PT, R206, 0x1, PT ;  /* 0x00000001ce00780c */ /* 0x002fc80003f44270 */
[----:B------:R-:W-:Y:S01]  /*13e50*/  ISETP.GT.AND P3, PT, R32, 0x3f, PT ;  /* 0x0000003f2000780c */ /* 0x000fe20003f64270 */
[----:B----4-:R-:W-:-:S12]  /*13e60*/  @P1 BRA `(.L_x_7819) ;  /* 0x0000000000101947 */ /* 0x010fd80003800000 */
[----:B------:R-:W-:Y:S05]  /*13e70*/  @!P0 BRA `(.L_x_7819) ;  /* 0x00000000000c8947 */ /* 0x000fea0003800000 */
[----:B------:R-:W3:Y:S04]  /*13e80*/  LDG.E R11, desc[UR42][R8.64] ;  /* 0x0000002a080b7981 */ /* 0x000ee8000c1e1900 */
[----:B-----5:R-:W3:Y:S02]  /*13e90*/  LDG.E R0, desc[UR42][R8.64+0x4] ;  /* 0x0000042a08007981 */ /* 0x020ee4000c1e1900 */
[----:B---3--:R-:W-:-:S07]  /*13ea0*/  IMAD.IADD R0, R0, 0x1, -R11 ;  /* 0x0000000100007824 */ /* 0x008fce00078e0a0b */
.L_x_7819:
[----:B------:R-:W3:Y:S01]  /*13eb0*/  LDL.LU R4, [R1+0x44] ;  /* 0x0000440001047983 */ /* 0x000ee20000300800 */
[----:B------:R-:W-:Y:S01]  /*13ec0*/  BSSY B1, `(.L_x_7820) ;  /* 0x0000036000017945 */ /* 0x000fe20003800000 */
[----:B------:R-:W-:Y:S02]  /*13ed0*/  SEL R207, R207, RZ, !P0 ;  /* 0x000000ffcfcf7207 */ /* 0x000fe40004000000 */
[----:B-----5:R-:W-:Y:S02]  /*13ee0*/  SHF.R.S32.HI R28, RZ, 0x1f, R3 ;  /* 0x0000001fff1c7819 */ /* 0x020fe40000011403 */
[----:B---3--:R-:W-:Y:S01]  /*13ef0*/  SEL R30, R4, RZ, !P0 ;  /* 0x000000ff041e7207 */ /* 0x008fe20004000000 */
[----:B------:R-:W-:Y:S06]  /*13f00*/  @P3 BRA `(.L_x_7821) ;  /* 0x0000000000c43947 */ /* 0x000fec0003800000 */
[----:B------:R-:W1:Y:S01]  /*13f10*/  S2R R8, SR_TID.X ;  /* 0x0000000000087919 */ /* 0x000e620000002100 */
[----:B------:R-:W3:Y:S02]  /*13f20*/  LDC R33, c[0x0][0xbe8] ;  /* 0x0002fa00ff217b82 */ /* 0x000ee40000000800 */
[----:B---3--:R-:W-:Y:S01]  /*13f30*/  IMAD R4, R0, R33, RZ ;  /* 0x0000002100047224 */ /* 0x008fe200078e02ff */
        /* <DEDUP_REMOVED lines=10> */
[----:B------:R-:W3:Y:S08]  /*13fe0*/  LDC.64 R14, c[0x0][R26+0x220] ;  /* 0x000088001a0e7b82 */ /* 0x000ef00000000a00 */
[----:B------:R-:W4:Y:S08]  /*13ff0*/  LDC.64 R24, c[0x0][R26+0x218] ;  /* 0x000086001a187b82 */ /* 0x000f300000000a00 */
[----:B------:R-:W5:Y:S08]  /*14000*/  LDC.64 R12, c[0x0][R26+0x228] ;  /* 0x00008a001a0c7b82 */ /* 0x000f700000000a00 */
[----:B------:R-:W0:Y:S08]  /*14010*/  LDC.64 R10, c[0x0][R26+0x210] ;  /* 0x000084001a0a7b82 */ /* 0x000e300000000a00 */
[----:B------:R-:W2:Y:S08]  /*14020*/  @P1 LDC R4, c[0x0][0xbec] ;  /* 0x0002fb00ff041b82 */ /* 0x000eb00000000800 */
[----:B------:R-:W5:Y:S01]  /*14030*/  @P1 LDC R35, c[0x0][0xbf0] ;  /* 0x0002fc00ff231b82 */ /* 0x000f620000000800 */
[----:B---3--:R-:W-:-:S07]  /*14040*/  IMAD R15, R15, R207, RZ ;  /* 0x000000cf0f0f7224 */ /* 0x008fce00078e02ff */
[----:B-1----:R-:W1:Y:S01]  /*14050*/  @!P0 LDC R8, c[0x0][0xb50] ;  /* 0x0002d400ff088b82 */ /* 0x002e620000000800 */
        /* <DEDUP_REMOVED lines=16> */
[----:B------:R-:W-:Y:S02]  /*14160*/  IADD3 R12, P0, P1, R27, R24, R12 ;  /* 0x000000181b0c7210 */ /* 0x000fe4000791e00c */
[----:B------:R-:W-:-:S04]  /*14170*/  SHF.R.S32.HI R27, RZ, 0x1f, R27 ;  /* 0x0000001fff1b7819 */ /* 0x000fc8000001141b */
[----:B------:R-:W-:Y:S01]  /*14180*/  IADD3.X R13, R27, R4, R21, P0, P1 ;  /* 0x000000041b0d7210 */ /* 0x000fe200007e2415 */
[-C--:B0-----:R-:W-:Y:S01]  /*14190*/  IMAD R4, R11, R15.reuse, RZ ;  /* 0x0000000f0b047224 */ /* 0x081fe200078e02ff */
[----:B------:R-:W-:Y:S01]  /*141a0*/  SHF.R.S32.HI R21, RZ, 0x1f, R15 ;  /* 0x0000001fff157819 */ /* 0x000fe2000001140f */
[----:B------:R-:W-:Y:S02]  /*141b0*/  IMAD.MOV.U32 R11, RZ, RZ, -0x800000 ;  /* 0xff800000ff0b7424 */ /* 0x000fe400078e00ff */
[----:B------:R-:W-:-:S04]  /*141c0*/  IMAD.WIDE.U32 R12, R10, R15, R12 ;  /* 0x0000000f0a0c7225 */ /* 0x000fc800078e000c */
[----:B------:R-:W-:Y:S01]  /*141d0*/  IMAD R21, R10, R21, R4 ;  /* 0x000000150a157224 */ /* 0x000fe200078e0204 */
[----:B-1----:R-:W-:-:S03]  /*141e0*/  LEA R8, P0, R12, R8, 0x2 ;  /* 0x000000080c087211 */ /* 0x002fc600078010ff */
[----:B------:R-:W-:-:S05]  /*141f0*/  IMAD.IADD R4, R13, 0x1, R21 ;  /* 0x000000010d047824 */ /* 0x000fca00078e0215 */
[----:B--2---:R-:W-:-:S05]  /*14200*/  LEA.HI.X R9, R12, R9, R4, 0x2, P0 ;  /* 0x000000090c097211 */ /* 0x004fca00000f1404 */
[----:B------:R1:W-:Y:S02]  /*14210*/  STG.E desc[UR42][R8.64], R11 ;  /* 0x0000000b08007986 */ /* 0x0003e4000c10192a */
.L_x_7821:
[----:B------:R-:W-:Y:S05]  /*14220*/  BSYNC B1 ;  /* 0x0000000000017941 */ /* 0x000fea0003800000 */
.L_x_7820:
[----:B------:R-:W-:Y:S05]  /*14230*/  @P2 BRA `(.L_x_7816) ;  /* 0x0000000800742947 */ /* 0x000fea0003800000 */
[----:B------:R-:W3:Y:S01]  /*14240*/  LDC R13, c[0x0][0xbe8] ;  /* 0x0002fa00ff0d7b82 */ /* 0x000ee20000000800 */
[----:B------:R-:W-:Y:S01]  /*14250*/  ULDC.64 UR4, c[0x0][0xaa0] ;  /* 0x0002a80000047ab9 */ /* 0x000fe20000000a00 */
[----:B-1----:R-:W-:Y:S01]  /*14260*/  SHF.R.S32.HI R11, RZ, 0x1f, R32 ;  /* 0x0000001fff0b7819 */ /* 0x002fe20000011420 */
[----:B------:R-:W-:Y:S01]  /*14270*/  IMAD R4, R28, UR4, RZ ;  /* 0x000000041c047c24 */ /* 0x000fe2000f8e02ff */
[----:B------:R-:W-:Y:S01]  /*14280*/  BSSY B1, `(.L_x_7822) ;  /* 0x0000074000017945 */ /* 0x000fe20003800000 */
[----:B------:R-:W-:Y:S01]  /*14290*/  IMAD.WIDE.U32 R8, R3, UR4, RZ ;  /* 0x0000000403087c25 */ /* 0x000fe2000f8e00ff */
[----:B------:R-:W-:Y:S02]  /*142a0*/  LEA.HI R11, R11, R32, RZ, 0x3 ;  /* 0x000000200b0b7211 */ /* 0x000fe400078f18ff */
[----:B------:R-:W1:Y:S01]  /*142b0*/  LDC R27, c[0x0][0xac8] ;  /* 0x0002b200ff1b7b82 */ /* 0x000e620000000800 */
        /* <DEDUP_REMOVED lines=15> */
[----:B---3--:R-:W-:Y:S01]  /*143b0*/  ISETP.NE.AND P0, PT, R13, 0x1, PT ;  /* 0x000000010d00780c */ /* 0x008fe20003f05270 */
[----:B------:R-:W-:Y:S01]  /*143c0*/  IMAD R4, R3, 0x20, R12 ;  /* 0x0000002003047824 */ /* 0x000fe200078e020c */
[----:B------:R-:W-:Y:S01]  /*143d0*/  ULDC.64 UR4, c[0x0][0xaf0] ;  /* 0x0002bc0000047ab9 */ /* 0x000fe20000000a00 */
[----:B------:R-:W-:Y:S01]  /*143e0*/  IMAD R29, R0, R13, RZ ;  /* 0x0000000d001d7224 */ /* 0x000fe200078e02ff */
[----:B------:R-:W-:Y:S01]  /*143f0*/  SHF.R.S32.HI R38, RZ, 0x1f, R213 ;  /* 0x0000001fff267819 */ /* 0x000fe200000114d5 */
[----:B------:R-:W-:Y:S01]  /*14400*/  IMAD.IADD R10, R195, 0x1, R4 ;  /* 0x00000001c30a7824 */ /* 0x000fe200078e0204 */
[----:B------:R-:W-:Y:S01]  /*14410*/  SHF.R.S32.HI R39, RZ, 0x1f, R214 ;  /* 0x0000001fff277819 */ /* 0x000fe200000114d6 */
[----:B------:R-:W-:Y:S01]  /*14420*/  IMAD R3, R30, UR4, RZ ;  /* 0x000000041e037c24 */ /* 0x000fe2000f8e02ff */
[-C--:B-1----:R-:W-:Y:S01]  /*14430*/  ISETP.GE.AND P1, PT, R214, R27.reuse, PT ;  /* 0x0000001bd600720c */ /* 0x082fe20003f26270 */
[----:B------:R-:W-:Y:S01]  /*14440*/  IMAD.WIDE.U32 R8, R207, UR4, R8 ;  /* 0x00000004cf087c25 */ /* 0x000fe2000f8e0008 */
[----:B------:R-:W-:-:S03]  /*14450*/  ISETP.GE.AND P2, PT, R188, R27, PT ;  /* 0x0000001bbc00720c */ /* 0x000fc60003f46270 */
[----:B------:R-:W1:Y:S01]  /*14460*/  @P0 LDC R15, c[0x0][0xbec] ;  /* 0x0002fb00ff0f0b82 */ /* 0x000e620000000800 */
[----:B------:R-:W-:Y:S01]  /*14470*/  IMAD R11, R207, UR5, R3 ;  /* 0x00000005cf0b7c24 */ /* 0x000fe2000f8e0203 */
[----:B------:R-:W-:Y:S01]  /*14480*/  ULDC.64 UR4, c[0x0][0xae0] ;  /* 0x0002b80000047ab9 */ /* 0x000fe20000000a00 */
[----:B------:R-:W-:Y:S01]  /*14490*/  IMAD.MOV.U32 R3, RZ, RZ, R10 ;  /* 0x000000ffff037224 */ /* 0x000fe200078e000a */
[----:B------:R-:W-:Y:S01]  /*144a0*/  SEL R0, RZ, 0x1, P2 ;  /* 0x00000001ff007807 */ /* 0x000fe20001000000 */
[----:B------:R-:W-:Y:S01]  /*144b0*/  IMAD.IADD R9, R9, 0x1, R11 ;  /* 0x0000000109097824 */ /* 0x000fe200078e020b */
[----:B------:R-:W-:Y:S01]  /*144c0*/  ISETP.GE.AND P2, PT, R33, R27, PT ;  /* 0x0000001b2100720c */ /* 0x000fe20003f46270 */
[----:B------:R-:W-:Y:S01]  /*144d0*/  IMAD.IADD R30, R12, 0x1, R195 ;  /* 0x000000010c1e7824 */ /* 0x000fe200078e02c3 */
[----:B------:R-:W3:Y:S01]  /*144e0*/  @P0 LDC R21, c[0x0][0xbf0] ;  /* 0x0002fc00ff150b82 */ /* 0x000ee20000000800 */
[----:B-1----:R-:W-:-:S05]  /*144f0*/  @P0 IMAD.HI.U32 R4, R10, R15, RZ ;  /* 0x0000000f0a040227 */ /* 0x002fca00078e00ff */
[----:B---3--:R-:W-:Y:S02]  /*14500*/  @P0 SHF.R.U32.HI R3, RZ, R21, R4 ;  /* 0x00000015ff030219 */ /* 0x008fe40000011604 */
        /* <DEDUP_REMOVED lines=10> */
[----:B------:R-:W-:Y:S01]  /*145b0*/  ISETP.GE.AND P0, PT, R212, R27, PT ;  /* 0x0000001bd400720c */ /* 0x000fe20003f06270 */
[----:B------:R-:W-:Y:S02]  /*145c0*/  IMAD.SHL.U32 R15, R10, 0x2, RZ ;  /* 0x000000020a0f7824 */ /* 0x000fe400078e00ff */
[----:B------:R-:W-:Y:S01]  /*145d0*/  IMAD.SHL.U32 R3, R3, 0x4, RZ ;  /* 0x0000000403037824 */ /* 0x000fe200078e00ff */
[----:B------:R-:W-:Y:S01]  /*145e0*/  SEL R4, RZ, 0xffffffff, P0 ;  /* 0xffffffffff047807 */ /* 0x000fe20000000000 */
[----:B------:R-:W-:Y:S01]  /*145f0*/  IMAD.IADD R9, R9, 0x1, R13 ;  /* 0x0000000109097824 */ /* 0x000fe200078e020d */
[----:B------:R-:W-:-:S02]  /*14600*/  LOP3.LUT R0, R15, 0x2, R0, 0xe2, !PT ;  /* 0x000000020f007812 */ /* 0x000fc400078ee200 */
[-C--:B------:R-:W-:Y:S01]  /*14610*/  ISETP.GE.AND P0, PT, R211, R27.reuse, PT ;  /* 0x0000001bd300720c */ /* 0x080fe20003f06270 */
[----:B------:R-:W-:Y:S01]  /*14620*/  IMAD.SHL.U32 R10, R4, 0x8, RZ ;  /* 0x00000008040a7824 */ /* 0x000fe200078e00ff */
[----:B------:R-:W-:Y:S01]  /*14630*/  LOP3.LUT R3, R3, 0x4, R0, 0xe2, !PT ;  /* 0x0000000403037812 */ /* 0x000fe200078ee200 */
[----:B------:R-:W-:Y:S01]  /*14640*/  IMAD.WIDE.U32 R8, R11, UR4, R8 ;  /* 0x000000040b087c25 */ /* 0x000fe2000f8e0008 */
[----:B------:R-:W-:Y:S02]  /*14650*/  SEL R4, RZ, 0xffffffff, P0 ;  /* 0xffffffffff047807 */ /* 0x000fe40000000000 */
[----:B------:R-:W-:Y:S02]  /*14660*/  ISETP.GE.AND P0, PT, R210, R27, PT ;  /* 0x0000001bd200720c */ /* 0x000fe40003f06270 */
[----:B------:R-:W-:Y:S01]  /*14670*/  SHF.R.S32.HI R0, RZ, 0x1f, R11 ;  /* 0x0000001fff007819 */ /* 0x000fe2000001140b */
[----:B------:R-:W-:Y:S01]  /*14680*/  IMAD.SHL.U32 R4, R4, 0x10, RZ ;  /* 0x0000001004047824 */ /* 0x000fe200078e00ff */
        /* <DEDUP_REMOVED lines=17> */
[----:B------:R1:W3:Y:S04]  /*147a0*/  SHFL.IDX PT, R8, R4, RZ, 0x181f ;  /* 0x00181fff04087589 */ /* 0x0002e800000e0000 */
[----:B------:R1:W4:Y:S01]  /*147b0*/  SHFL.IDX PT, R9, R3, RZ, 0x181f ;  /* 0x00181fff03097589 */ /* 0x00032200000e0000 */
[----:B------:R-:W-:Y:S05]  /*147c0*/  @P0 BRA `(.L_x_7823) ;  /* 0x00000000007c0947 */ /* 0x000fea0003800000 */
[-C--:B------:R-:W-:Y:S02]  /*147d0*/  ISETP.GE.AND P2, PT, R214, R27.reuse, PT ;  /* 0x0000001bd600720c */ /* 0x080fe40003f46270 */
[-C--:B------:R-:W-:Y:S02]  /*147e0*/  ISETP.GE.AND P1, PT, R188, R27.reuse, PT ;  /* 0x0000001bbc00720c */ /* 0x080fe40003f26270 */
[-C--:B------:R-:W-:Y:S02]  /*147f0*/  ISETP.GE.AND P5, PT, R213, R27.reuse, PT ;  /* 0x0000001bd500720c */ /* 0x080fe40003fa6270 */
[----:B------:R-:W-:-:S07]  /*14800*/  ISETP.GE.AND P3, PT, R212, R27, PT ;  /* 0x0000001bd400720c */ /* 0x000fce0003f66270 */
[-C--:B---3--:R-:W-:Y:S02]  /*14810*/  @!P2 LEA R12, P0, R214, R8.reuse, 0x1 ;  /* 0x00000008d60ca211 */ /* 0x088fe400078008ff */
        /* <DEDUP_REMOVED lines=13> */
[----:B---3--:R-:W-:-:S02]  /*148f0*/  @!P1 LEA R12, P6, R210, R8, 0x1 ;  /* 0x00000008d20c9211 */ /* 0x008fc400078c08ff */
        /* <DEDUP_REMOVED lines=12> */
.L_x_7823:
[----:B------:R-:W-:Y:S05]  /*149c0*/  BSYNC B1 ;  /* 0x0000000000017941 */ /* 0x000fea0003800000 */
.L_x_7822:
[----:B------:R-:W-:Y:S01]  /*149d0*/  VIADD R0, R30, 0x20 ;  /* 0x000000201e007836 */ /* 0x000fe20000000000 */
[----:B----4-:R4:W0:Y:S04]  /*149e0*/  SHFL.IDX PT, R9, R3, 0x1, 0x181f ;  /* 0x00381f0003097f89 */ /* 0x01082800000e0000 */
[----:B------:R-:W-:Y:S01]  /*149f0*/  ISETP.GE.AND P0, PT, R0, R29, PT ;  /* 0x0000001d0000720c */ /* 0x000fe20003f06270 */
[----:B---3--:R4:W3:-:S12]  /*14a00*/  SHFL.IDX PT, R8, R4, 0x1, 0x181f ;  /* 0x00381f0004087f89 */ /* 0x0088d800000e0000 */
[----:B----4-:R-:W-:Y:S05]  /*14a10*/  @P0 BRA `(.L_x_7816) ;  /* 0x00000000007c0947 */ /* 0x010fea0003800000 */
[-C--:B------:R-:W-:Y:S02]  /*14a20*/  ISETP.GE.AND P5, PT, R214, R27.reuse, PT ;  /* 0x0000001bd600720c */ /* 0x080fe40003fa6270 */
[-C--:B------:R-:W-:Y:S02]  /*14a30*/  ISETP.GE.AND P4, PT, R188, R27.reuse, PT ;  /* 0x0000001bbc00720c */ /* 0x080fe40003f86270 */
[-C--:B------:R-:W-:Y:S02]  /*14a40*/  ISETP.GE.AND P0, PT, R213, R27.reuse, PT ;  /* 0x0000001bd500720c */ /* 0x080fe40003f06270 */
[----:B------:R-:W-:Y:S02]  /*14a50*/  ISETP.GE.AND P1, PT, R212, R27, PT ;  /* 0x0000001bd400720c */ /* 0x000fe40003f26270 */
[----:B------:R-:W-:-:S05]  /*14a60*/  LOP3.LUT P2, RZ, R26, 0x40, RZ, 0xc0, !PT ;  /* 0x000000401aff7812 */ /* 0x000fca000784c0ff */
[-C--:B---3--:R-:W-:Y:S02]  /*14a70*/  @!P5 LEA R12, P3, R214, R8.reuse, 0x1 ;  /* 0x00000008d60cd211 */ /* 0x088fe400078608ff */
        /* <DEDUP_REMOVED lines=25> */
.L_x_7816:
[----:B------:R-:W-:Y:S05]  /*14c10*/  BSYNC B0 ;  /* 0x0000000000007941 */ /* 0x000fea0003800000 */
.L_x_7809:
[----:B------:R-:W-:Y:S02]  /*14c20*/  ULDC UR4, c[0x0][0xc3c] ;  /* 0x00030f0000047ab9 */ /* 0x000fe40000000800 */
[----:B------:R-:W-:-:S13]  /*14c30*/  ISETP.GE.AND P0, PT, R7, UR4, PT ;  /* 0x0000000407007c0c */ /* 0x000fda000bf06270 */
[----:B------:R-:W-:Y:S05]  /*14c40*/  @!P0 BRA `(.L_x_7824) ;  /* 0xfffffec800648947 */ /* 0x000fea000383ffff */
[----:B------:R-:W-:Y:S05]  /*14c50*/  BRA `(.L_x_7677) ;  /* 0x0000009800bc7947 */ /* 0x000fea0003800000 */
.L_x_7675:
        /* <DEDUP_REMOVED lines=18> */
.L_x_7825:
        /* <DEDUP_REMOVED lines=43> */
.L_x_7829:
        /* <DEDUP_REMOVED lines=39> */
.L_x_7827:
        /* <DEDUP_REMOVED lines=12> */
.L_x_7830:
        /* <DEDUP_REMOVED lines=63> */
.L_x_7831:
        /* <DEDUP_REMOVED lines=61> */
.L_x_7832:
[----:B01----:R-:W-:-:S05]  /*15b20*/  LOP3.LUT R3, RZ, R2, RZ, 0x33, !PT ;  /* 0x00000002ff037212 */ /* 0x003fca00078e33ff */
[----:B------:R-:W-:-:S05]  /*15b30*/  IMAD.IADD R2, R4, 0x1, R3 ;  /* 0x0000000104027824 */ /* 0x000fca00078e0203 */
[----:B------:R1:W-:Y:S01]  /*15b40*/  STL [R1+0x4], R2 ;  /* 0x0000040201007387 */ /* 0x0003e20000100800 */
[----:B------:R-:W-:Y:S05]  /*15b50*/  BRA `(.L_x_7833) ;  /* 0x0000000000107947 */ /* 0x000fea0003800000 */
.L_x_7828:
[----:B------:R-:W-:Y:S01]  /*15b60*/  IMAD.U32 R2, RZ, RZ, UR6 ;  /* 0x00000006ff027e24 */ /* 0x000fe2000f8e00ff */
[----:B------:R0:W-:Y:S04]  /*15b70*/  STL [R1+0x4], RZ ;  /* 0x000004ff01007387 */ /* 0x0001e80000100800 */
[----:B------:R0:W-:Y:S04]  /*15b80*/  STL [R1+0x8], RZ ;  /* 0x000008ff01007387 */ /* 0x0001e80000100800 */
[----:B------:R0:W-:Y:S02]  /*15b90*/  STL [R1], R2 ;  /* 0x0000000201007387 */ /* 0x0001e40000100800 */
.L_x_7833:
        /* <DEDUP_REMOVED lines=10> */
.L_x_7826:
        /* <DEDUP_REMOVED lines=13> */
[----:B------:R-:W-:Y:S01]  /*15d10*/  ULDC.64 UR40, c[0x0][0x198] ;  /* 0x0000660000287ab9 */ /* 0x000fe20000000a00 */
[----:B------:R-:W-:Y:S01]  /*15d20*/  LOP3.LUT R3, R0, 0x1f8, RZ, 0xc0, !PT ;  /* 0x000001f800037812 */ /* 0x000fe200078ec0ff */
[----:B01----:R-:W-:Y:S01]  /*15d30*/  IMAD.SHL.U32 R2, R4, 0x8, RZ ;  /* 0x0000000804027824 */ /* 0x003fe200078e00ff */
[----:B------:R-:W-:Y:S01]  /*15d40*/  ULDC UR37, c[0x0][0xc] ;  /* 0x0000030000257ab9 */ /* 0x000fe20000000800 */
        /* <DEDUP_REMOVED lines=12> */
[----:B------:R0:W-:Y:S04]  /*15e10*/  STL [R1+0x14], RZ ;  /* 0x000014ff01007387 */ /* 0x0001e80000100800 */
[----:B------:R0:W-:Y:S04]  /*15e20*/  STL [R1+0x10], RZ ;  /* 0x000010ff01007387 */ /* 0x0001e80000100800 */
[----:B------:R0:W-:Y:S02]  /*15e30*/  STL [R1+0x18], R0 ;  /* 0x0000180001007387 */ /* 0x0001e40000100800 */
.L_x_8002:
[----:B0-2---:R-:W2:Y:S01]  /*15e40*/  LDL R0, [R1+0xc] ;  /* 0x00000c0001007983 */ /* 0x005ea20000100800 */
[----:B-1----:R-:W2:Y:S01]  /*15e50*/  LDC.64 R2, c[0x0][0xc88] ;  /* 0x00032200ff027b82 */ /* 0x002ea20000000a00 */
        /* <DEDUP_REMOVED lines=30> */
[----:B------:R-:W-:Y:S02]  /*16040*/  IADD3.X R3, R15, UR5, RZ, P4, !PT ;  /* 0x000000050f037c10 */ /* 0x000fe4000a7fe4ff */
        /* <DEDUP_REMOVED lines=9> */
[----:B------:R0:W5:Y:S04]  /*160e0*/  @P0 LDG.E R12, desc[UR42][R6.64] ;  /* 0x0000002a060c0981 */ /* 0x000168000c1e1900 */
        /* <DEDUP_REMOVED lines=22> */
.L_x_7835:
[----:B------:R-:W2:Y:S01]  /*16250*/  LDL.LU R3, [R1+0x8] ;  /* 0x0000080001037983 */ /* 0x000ea20000300800 */
[----:B------:R-:W-:Y:S02]  /*16260*/  ULDC.64 UR4, c[0x0][0xa20] ;  /* 0x0002880000047ab9 */ /* 0x000fe40000000a00 */
[----:B------:R-:W-:Y:S01]  /*16270*/  ISETP.NE.U32.AND P2, PT, RZ, UR4, PT ;  /* 0x00000004ff007c0c */ /* 0x000fe2000bf45070 */
[----:B------:R1:W-:Y:S03]  /*16280*/  STL [R1+0x8], R13 ;  /* 0x0000080d01007387 */ /* 0x0003e60000100800 */
[----:B------:R-:W-:Y:S02]  /*16290*/  ISETP.NE.AND.EX P2, PT, RZ, UR5, PT, P2 ;  /* 0x00000005ff007c0c */ /* 0x000fe4000bf45320 */
[C---:B--2---:R-:W-:Y:S02]  /*162a0*/  LOP3.LUT R10, R3.reuse, 0xff000000, RZ, 0xc0, !PT ;  /* 0xff000000030a7812 */ /* 0x044fe400078ec0ff */
[----:B------:R-:W-:-:S02]  /*162b0*/  LOP3.LUT R2, R3, 0xff0000, RZ, 0xc0, !PT ;  /* 0x00ff000003027812 */ /* 0x000fc400078ec0ff */
        /* <DEDUP_REMOVED lines=10> */
.L_x_7836:
[----:B------:R-:W-:Y:S05]  /*16360*/  @!P0 BRA `(.L_x_7837) ;  /* 0x00000000000c8947 */ /* 0x000fea0003800000 */
[----:B------:R-:W2:Y:S04]  /*16370*/  LDG.E R9, desc[UR42][R6.64] ;  /* 0x0000002a06097981 */ /* 0x000ea8000c1e1900 */
[----:B------:R-:W2:Y:S02]  /*16380*/  LDG.E R6, desc[UR42][R6.64+0x4] ;  /* 0x0000042a06067981 */ /* 0x000ea4000c1e1900 */
[----:B--2---:R-:W-:-:S07]  /*16390*/  IMAD.IADD R9, R6, 0x1, -R9 ;  /* 0x0000000106097824 */ /* 0x004fce00078e0a09 */
.L_x_7837:
[----:B------:R-:W3:Y:S01]  /*163a0*/  LDL R7, [R1+0x4] ;  /* 0x0000040001077983 */ /* 0x000ee20000100800 */
[----:B--2---:R-:W2:Y:S03]  /*163b0*/  LDC R3, c[0x0][0x448] ;  /* 0x00011200ff037b82 */ /* 0x004ea60000000800 */
[----:B-1----:R-:W4:Y:S04]  /*163c0*/  @P1 LDG.E R2, desc[UR42][R4.64] ;  /* 0x0000002a04021981 */ /* 0x002f28000c1e1900 */
[----:B------:R1:W4:Y:S01]  /*163d0*/  @P1 LDG.E R4, desc[UR42][R4.64+0x4] ;  /* 0x0000042a04041981 */ /* 0x000322000c1e1900 */
[----:B------:R-:W-:Y:S01]  /*163e0*/  LOP3.LUT R12, R10, 0xff, RZ, 0xc0, !PT ;  /* 0x000000ff0a0c7812 */ /* 0x000fe200078ec0ff */
[----:B------:R-:W-:Y:S01]  /*163f0*/  BSSY B0, `(.L_x_7838) ;  /* 0x0000037000007945 */ /* 0x000fe20003800000 */
[----:B------:R-:W-:-:S03]  /*16400*/  SHF.R.U32.HI R10, RZ, 0x10, R10 ;  /* 0x00000010ff0a7819 */ /* 0x000fc6000001160a */
[----:B------:R0:W-:Y:S01]  /*16410*/  STL [R1+0x58], R12 ;  /* 0x0000580c01007387 */ /* 0x0001e20000100800 */
[----:B--2---:R-:W-:-:S13]  /*16420*/  ISETP.NE.AND P0, PT, R3, 0x1, PT ;  /* 0x000000010300780c */ /* 0x004fda0003f05270 */
[----:B-1----:R-:W1:Y:S08]  /*16430*/  @P0 LDC R5, c[0x0][0x44c] ;  /* 0x00011300ff050b82 */ /* 0x002e700000000800 */
[----:B------:R-:W2:Y:S01]  /*16440*/  @P0 LDC R6, c[0x0][0x450] ;  /* 0x00011400ff060b82 */ /* 0x000ea20000000800 */
[----:B---3--:R-:W-:Y:S02]  /*16450*/  IMAD.SHL.U32 R3, R7, 0x40, RZ ;  /* 0x0000004007037824 */ /* 0x008fe400078e00ff */
[----:B-----5:R-:W-:-:S02]  /*16460*/  IMAD.IADD R7, R9, 0x1, -R8 ;  /* 0x0000000109077824 */ /* 0x020fc400078e0a08 */
[----:B------:R-:W-:Y:S02]  /*16470*/  VIADD R3, R3, 0x3f ;  /* 0x0000003f03037836 */ /* 0x000fe40000000000 */
[----:B----4-:R-:W-:Y:S02]  /*16480*/  @P1 IMAD.IADD R11, R4, 0x1, -R2 ;  /* 0x00000001040b1824 */ /* 0x010fe400078e0a02 */
[----:B-1----:R-:W-:-:S05]  /*16490*/  @P0 IMAD.HI.U32 R2, R3, R5, RZ ;  /* 0x0000000503020227 */ /* 0x002fca00078e00ff */
[----:B--2---:R-:W-:Y:S01]  /*164a0*/  @P0 SHF.R.U32.HI R3, RZ, R6, R2 ;  /* 0x00000006ff030219 */ /* 0x004fe20000011602 */
[----:B------:R-:W-:-:S04]  /*164b0*/  IMAD.IADD R2, R7, 0x1, R11 ;  /* 0x0000000107027824 */ /* 0x000fc800078e020b */
[C---:B------:R-:W-:Y:S01]  /*164c0*/  VIADD R4, R2.reuse, 0x3f ;  /* 0x0000003f02047836 */ /* 0x040fe20000000000 */
[----:B------:R-:W-:-:S05]  /*164d0*/  IADD3 R21, R2, 0x40, -R14 ;  /* 0x0000004002157810 */ /* 0x000fca0007ffe80e */
[----:B------:R-:W-:Y:S01]  /*164e0*/  IMAD.IADD R2, R21, 0x1, R3 ;  /* 0x0000000115027824 */ /* 0x000fe200078e0203 */
[----:B------:R-:W-:-:S04]  /*164f0*/  SHF.R.S32.HI R3, RZ, 0x1f, R4 ;  /* 0x0000001fff037819 */ /* 0x000fc80000011404 */
[----:B------:R-:W-:Y:S02]  /*16500*/  SHF.R.S32.HI R6, RZ, 0x1f, R2 ;  /* 0x0000001fff067819 */ /* 0x000fe40000011402 */
[----:B------:R-:W-:Y:S01]  /*16510*/  LEA.HI R3, R3, R4, RZ, 0x6 ;  /* 0x0000000403037211 */ /* 0x000fe200078f30ff */
[----:B------:R-:W-:Y:S01]  /*16520*/  IMAD.MOV.U32 R4, RZ, RZ, RZ ;  /* 0x000000ffff047224 */ /* 0x000fe200078e00ff */
[----:B------:R-:W-:Y:S02]  /*16530*/  LEA.HI R6, R6, R2, RZ, 0x6 ;  /* 0x0000000206067211 */ /* 0x000fe400078f30ff */
[----:B------:R-:W-:Y:S02]  /*16540*/  SHF.R.S32.HI R20, RZ, 0x6, R3 ;  /* 0x00000006ff147819 */ /* 0x000fe40000011403 */
[----:B------:R-:W-:-:S04]  /*16550*/  SHF.R.S32.HI R6, RZ, 0x6, R6 ;  /* 0x00000006ff067819 */ /* 0x000fc80000011406 */
[----:B------:R-:W-:-:S04]  /*16560*/  VIMNMX R6, R20, R6, PT ;  /* 0x0000000614067248 */ /* 0x000fc80003fe0100 */
[----:B------:R-:W-:-:S13]  /*16570*/  ISETP.GE.AND P0, PT, R6, 0x1, PT ;  /* 0x000000010600780c */ /* 0x000fda0003f06270 */
        /* <DEDUP_REMOVED lines=30> */
.L_x_7839:
[----:B------:R-:W-:Y:S05]  /*16760*/  BSYNC B0 ;  /* 0x0000000000007941 */ /* 0x000fea0003800000 */
.L_x_7838:
        /* <DEDUP_REMOVED lines=24> */
.L_x_8046:
[----:B-1----:R-:W-:Y:S02]  /*168f0*/  ISETP.NE.AND P0, PT, R14, RZ, PT ;  /* 0x000000ff0e00720c */ /* 0x002fe40003f05270 */
[----:B------:R-:W-:-:S11]  /*16900*/  PLOP3.LUT P6, PT, PT, PT, PT, 0x8, 0x0 ;  /* 0x000000000000781c */ /* 0x000fd60003fce170 */
[----:B------:R-:W-:Y:S05]  /*16910*/  @P0 BRA `(.L_x_7843) ;  /* 0x00000000000c0947 */ /* 0x000fea0003800000 */
[----:B------:R-:W-:-:S03]  /*16920*/  UMOV UR4, 0xffffffff ;  /* 0xffffffff00047882 */ /* 0x000fc60000000000 */
[----:B------:R-:W-:Y:S05]  /*16930*/  BRA.DIV UR4, `(.L_x_7844) ;  /* 0x0000008a04ac7947 */ /* 0x000fea000b800000 */
[----:B------:R-:W-:-:S13]  /*16940*/  ELECT P6, URZ, PT ;  /* 0x00000000003f782f */ /* 0x000fda00038c0000 */
.L_x_7843:
        /* <DEDUP_REMOVED lines=9> */
.L_x_8049:
[----:B------:R-:W-:Y:S05]  /*169e0*/  BSYNC B1 ;  /* 0x0000000000017941 */ /* 0x000fea0003800000 */
.L_x_7845:
        /* <DEDUP_REMOVED lines=12> */
.L_x_8050:
[----:B------:R-:W-:Y:S05]  /*16ab0*/  BSYNC B2 ;  /* 0x0000000000027941 */ /* 0x000fea0003800000 */
.L_x_7849:
        /* <DEDUP_REMOVED lines=9> */
.L_x_7852:
[----:B------:R-:W-:Y:S05]  /*16b50*/  BSYNC B2 ;  /* 0x0000000000027941 */ /* 0x000fea0003800000 */
.L_x_7851:
        /* <DEDUP_REMOVED lines=13> */
.L_x_7853:
        /* <DEDUP_REMOVED lines=13> */
.L_x_8051:
[----:B------:R-:W-:Y:S05]  /*16d00*/  BSYNC B2 ;  /* 0x0000000000027941 */ /* 0x000fea0003800000 */
.L_x_7854:
        /* <DEDUP_REMOVED lines=11> */
.L_x_7857:
[----:B------:R-:W-:Y:S05]  /*16dc0*/  BSYNC B2 ;  /* 0x0000000000027941 */ /* 0x000fea0003800000 */
.L_x_7856:
        /* <DEDUP_REMOVED lines=10> */
.L_x_7858:
        /* <DEDUP_REMOVED lines=15> */
.L_x_7859:
        /* <DEDUP_REMOVED lines=15> */
.L_x_7860:
        /* <DEDUP_REMOVED lines=15> */
.L_x_7861:
        /* <DEDUP_REMOVED lines=15> */
.L_x_7862:
        /* <DEDUP_REMOVED lines=15> */
.L_x_7863:
        /* <DEDUP_REMOVED lines=15> */
.L_x_7864:
        /* <DEDUP_REMOVED lines=15> */
.L_x_7865:
        /* <DEDUP_REMOVED lines=10> */
.L_x_7848:
[----:B------:R-:W-:Y:S05]  /*175a0*/  BSYNC B1 ;  /* 0x0000000000017941 */ /* 0x000fea0003800000 */
.L_x_7847:
        /* <DEDUP_REMOVED lines=13> */
.L_x_7885:
        /* <DEDUP_REMOVED lines=13> */
.L_x_8052:
[----:B------:R-:W-:Y:S05]  /*17750*/  BSYNC B2 ;  /* 0x0000000000027941 */ /* 0x000fea0003800000 */
.L_x_7868:
        /* <DEDUP_REMOVED lines=9> */
.L_x_7871:
[----:B------:R-:W-:Y:S05]  /*177f0*/  BSYNC B2 ;  /* 0x0000000000027941 */ /* 0x000fea0003800000 */
.L_x_7870:
        /* <DEDUP_REMOVED lines=12> */
.L_x_7872:
        /* <DEDUP_REMOVED lines=13> */
.L_x_8053:
[----:B------:R-:W-:Y:S05]  /*17990*/  BSYNC B2 ;  /* 0x0000000000027941 */ /* 0x000fea0003800000 */
.L_x_7873:
        /* <DEDUP_REMOVED lines=11> */
.L_x_7876:
[----:B------:R-:W-:Y:S05]  /*17a50*/  BSYNC B2 ;  /* 0x0000000000027941 */ /* 0x000fea0003800000 */
.L_x_7875:
        /* <DEDUP_REMOVED lines=10> */
.L_x_7877:
        /* <DEDUP_REMOVED lines=15> */
.L_x_7878:
        /* <DEDUP_REMOVED lines=15> */
.L_x_7879:
        /* <DEDUP_REMOVED lines=15> */
.L_x_7880:
        /* <DEDUP_REMOVED lines=15> */
.L_x_7881:
        /* <DEDUP_REMOVED lines=15> */
.L_x_7882:
        /* <DEDUP_REMOVED lines=15> */
.L_x_7883:
        /* <DEDUP_REMOVED lines=15> */
.L_x_7884:
        /* <DEDUP_REMOVED lines=10> */
.L_x_7867:
[----:B------:R-:W-:Y:S05]  /*18230*/  BSYNC B1 ;  /* 0x0000000000017941 */ /* 0x000fea0003800000 */
.L_x_7866:
        /* <DEDUP_REMOVED lines=12> */
.L_x_7841:
[----:B------:R-:W-:Y:S05]  /*18300*/  BSYNC B0 ;  /* 0x0000000000007941 */ /* 0x000fea0003800000 */
.L_x_7840:
        /* <DEDUP_REMOVED lines=49> */
.L_x_7887:
[----:B------:R-:W-:Y:S05]  /*18620*/  BSYNC B0 ;  /* 0x0000000000007941 */ /* 0x000fea0003800000 */
.L_x_7886:
        /* <DEDUP_REMOVED lines=14> */
[----:B------:R-:W-:Y:S01]  /*18710*/  VOTEU.ANY UR4, UPT, PT ;  /* 0x0000000000047886 */ /* 0x000fe200038e0100 */
[----:B------:R-:W1:Y:S01]  /*18720*/  LDC.64 R2, c[0x0][0xc60] ;  /* 0x00031800ff027b82 */ /* 0x000e620000000a00 */
[----:B------:R-:W0:Y:S02]  /*18730*/  FLO.U32 R0, UR4 ;  /* 0x0000000400007d00 */ /* 0x000e2400080e0000 */
[----:B0-----:R-:W-:-:S06]  /*18740*/  ISETP.EQ.U32.AND P0, PT, R0, R5, PT ;  /* 0x000000050000720c */ /* 0x001fcc0003f02070 */
[----:B------:R-:W1:Y:S07]  /*18750*/  POPC R5, UR4 ;  /* 0x0000000400057d09 */ /* 0x000e6e0008000000 */
[----:B-1----:R-:W2:Y:S01]  /*18760*/  @P0 ATOMG.E.ADD.STRONG.GPU PT, R3, desc[UR42][R2.64], R5 ;  /* 0x00000005020309a8 */ /* 0x002ea200081ee1ea */
[----:B------:R-:W0:Y:S02]  /*18770*/  S2R R4, SR_LTMASK ;  /* 0x0000000000047919 */ /* 0x000e240000003900 */
[----:B0-----:R-:W-:-:S04]  /*18780*/  LOP3.LUT R4, R4, UR4, RZ, 0xc0, !PT ;  /* 0x0000000404047c12 */ /* 0x001fc8000f8ec0ff */
[----:B------:R-:W0:Y:S01]  /*18790*/  POPC R7, R4 ;  /* 0x0000000400077309 */ /* 0x000e220000000000 */
[----:B--2---:R-:W0:Y:S02]  /*187a0*/  SHFL.IDX PT, R0, R3, R0, 0x1f ;  /* 0x00001f0003007589 */ /* 0x004e2400000e0000 */
[----:B0-----:R-:W-:-:S05]  /*187b0*/  IADD3 R0, R0, UR37, R7 ;  /* 0x0000002500007c10 */ /* 0x001fca000fffe007 */
[----:B------:R4:W-:Y:S01]  /*187c0*/  STL [R1], R0 ;  /* 0x0000000001007387 */ /* 0x0009e20000100800 */
[----:B------:R-:W-:Y:S05]  /*187d0*/  BRA `(.L_x_7890) ;  /* 0x0000004800787947 */ /* 0x000fea0003800000 */
.L_x_7889:
        /* <DEDUP_REMOVED lines=20> */
.L_x_7892:
[----:B------:R-:W-:Y:S05]  /*18920*/  BSYNC B6 ;  /* 0x0000000000067941 */ /* 0x000fea0003800000 */
.L_x_7891:
        /* <DEDUP_REMOVED lines=20> */
.L_x_7895:
        /* <DEDUP_REMOVED lines=16> */
.L_x_7894:
[----:B------:R-:W-:Y:S05]  /*18b70*/  BSYNC B6 ;  /* 0x0000000000067941 */ /* 0x000fea0003800000 */
.L_x_7893:
        /* <DEDUP_REMOVED lines=24> */
.L_x_8056:
        /* <DEDUP_REMOVED lines=9> */
.L_x_8059:
        /* <DEDUP_REMOVED lines=24> */
.L_x_7899:
[----:B------:R-:W2:Y:S04]  /*18f10*/  LDL R0, [R1+0x10] ;  /* 0x0000100001007983 */ /* 0x000ea80000100800 */
[----:B-1----:R-:W3:Y:S01]  /*18f20*/  LDL R2, [R1+0x18] ;  /* 0x0000180001027983 */ /* 0x002ee20000100800 */
[----:B--2---:R-:W-:Y:S01]  /*18f30*/  IMAD R0, R0, 0x8, R18 ;  /* 0x0000000800007824 */ /* 0x004fe200078e0212 */
[----:B---3--:R-:W-:-:S04]  /*18f40*/  SHF.L.U32 R2, R2, 0x1f, RZ ;  /* 0x0000001f02027819 */ /* 0x008fc800000006ff */
[----:B------:R-:W1:Y:S02]  /*18f50*/  SYNCS.PHASECHK.TRANS64.TRYWAIT P0, [R0+URZ+0x28c40], R2 ;  /* 0x028c4002000075a7 */ /* 0x000e64000800017f */
[----:B-1----:R-:W-:Y:S05]  /*18f60*/  @!P0 BRA `(.L_x_7900) ;  /* 0x0000006400f88947 */ /* 0x002fea0003800000 */
.L_x_8060:
        /* <DEDUP_REMOVED lines=11> */
.L_x_7901:
[----:B------:R-:W2:Y:S04]  /*19020*/  LDL R3, [R1+0x10] ;  /* 0x0000100001037983 */ /* 0x000ea80000100800 */
[----:B0-----:R-:W3:Y:S04]  /*19030*/  LDL R4, [R1+0x30] ;  /* 0x0000300001047983 */ /* 0x001ee80000100800 */
[----:B-1----:R-:W4:Y:S01]  /*19040*/  LDL R2, [R1+0x24] ;  /* 0x0000240001027983 */ /* 0x002f220000100800 */
        /* <DEDUP_REMOVED lines=11> */
[----:B--2---:R-:W-:Y:S01]  /*19100*/  IMAD R0, R3, 0x2000, R18 ;  /* 0x0000200003007824 */ /* 0x004fe200078e0212 */
[----:B---3--:R-:W-:-:S04]  /*19110*/  R2UR UR11, R4 ;  /* 0x00000000040b72ca */ /* 0x008fc800000e0000 */
[----:B------:R-:W-:Y:S02]  /*19120*/  R2UR UR8, R0 ;  /* 0x00000000000872ca */ /* 0x000fe400000e0000 */
[----:B----4-:R-:W-:-:S11]  /*19130*/  R2UR UR4, R2 ;  /* 0x00000000020472ca */ /* 0x010fd600000e0000 */
[----:B------:R-:W-:Y:S02]  /*19140*/  UIADD3 UR8, UR8, 0x22400, URZ ;  /* 0x0002240008087890 */ /* 0x000fe4000fffe03f */
[----:B------:R-:W-:-:S03]  /*19150*/  ULEA UR11, UR11, UR4, 0x6 ;  /* 0x000000040b0b7291 */ /* 0x000fc6000f8e303f */
[----:B------:R-:W-:-:S06]  /*19160*/  UMOV UR4, 0x0 ;  /* 0x0000000000047882 */ /* 0x000fcc0000000000 */
[----:B------:R1:W-:Y:S02]  /*19170*/  UTMALDG.4D [UR8], [UR6], desc[UR4] ;  /* 0x00000408060075b4 */ /* 0x0003e40008019000 */
[----:B-1----:R-:W-:Y:S01]  /*19180*/  NOP ;  /* 0x0000000000007918 */ /* 0x002fe20000000000 */
.L_x_7897:
        /* <DEDUP_REMOVED lines=40> */
.L_x_7903:
[----:B------:R-:W-:Y:S05]  /*19410*/  BSYNC B6 ;  /* 0x0000000000067941 */ /* 0x000fea0003800000 */
.L_x_7902:
        /* <DEDUP_REMOVED lines=89> */
.L_x_8069:
        /* <DEDUP_REMOVED lines=10> */
.L_x_7905:
        /* <DEDUP_REMOVED lines=18> */
.L_x_8070:
[----:B------:R-:W-:Y:S05]  /*19b70*/  BSYNC B0 ;  /* 0x0000000000007941 */ /* 0x000fea0003800000 */
.L_x_7906:
[----:B------:R-:W-:Y:S01]  /*19b80*/  LOP3.LUT P0, RZ, R19, 0x1, RZ, 0xc0, !PT ;  /* 0x0000000113ff7812 */ /* 0x000fe2000780c0ff */
[----:B------:R-:W-:-:S12]  /*19b90*/  BSSY B0, `(.L_x_7908) ;  /* 0x0000097000007945 */ /* 0x000fd80003800000 */
[----:B------:R-:W-:Y:S05]  /*19ba0*/  @!P0 BRA `(.L_x_7909) ;  /* 0x0000000800548947 */ /* 0x000fea0003800000 */
[----:B------:R-:W0:Y:S04]  /*19bb0*/  LDL R4, [R1+0x10] ;  /* 0x0000100001047983 */ /* 0x000e280000100800 */
        /* <DEDUP_REMOVED lines=9> */
.L_x_8071:
[----:B------:R-:W-:Y:S05]  /*19c50*/  BSYNC B1 ;  /* 0x0000000000017941 */ /* 0x000fea0003800000 */
.L_x_7910:
        /* <DEDUP_REMOVED lines=9> */
.L_x_7913:
[----:B------:R-:W-:Y:S05]  /*19cf0*/  BSYNC B1 ;  /* 0x0000000000017941 */ /* 0x000fea0003800000 */
.L_x_7912:
        /* <DEDUP_REMOVED lines=13> */
.L_x_7914:
        /* <DEDUP_REMOVED lines=15> */
.L_x_7915:
        /* <DEDUP_REMOVED lines=15> */
.L_x_7916:
        /* <DEDUP_REMOVED lines=15> */
.L_x_7917:
        /* <DEDUP_REMOVED lines=15> */
.L_x_7918:
        /* <DEDUP_REMOVED lines=15> */
.L_x_7919:
        /* <DEDUP_REMOVED lines=15> */
.L_x_7920:
        /* <DEDUP_REMOVED lines=15> */
.L_x_7921:
        /* <DEDUP_REMOVED lines=10> */
.L_x_7909:
[----:B------:R-:W-:Y:S05]  /*1a500*/  BSYNC B0 ;  /* 0x0000000000007941 */ /* 0x000fea0003800000 */
.L_x_7908:
        /* <DEDUP_REMOVED lines=55> */
.L_x_7928:
        /* <DEDUP_REMOVED lines=8> */
.L_x_8072:
[----:B------:R-:W-:Y:S05]  /*1a900*/  BSYNC B3 ;  /* 0x0000000000037941 */ /* 0x000fea0003800000 */
.L_x_7929:
        /* <DEDUP_REMOVED lines=9> */
.L_x_7932:
[----:B------:R-:W-:Y:S05]  /*1a9a0*/  BSYNC B3 ;  /* 0x0000000000037941 */ /* 0x000fea0003800000 */
.L_x_7931:
        /* <DEDUP_REMOVED lines=13> */
.L_x_7933:
        /* <DEDUP_REMOVED lines=13> */
.L_x_8073:
[----:B------:R-:W-:Y:S05]  /*1ab50*/  BSYNC B3 ;  /* 0x0000000000037941 */ /* 0x000fea0003800000 */
.L_x_7934:
        /* <DEDUP_REMOVED lines=11> */
.L_x_7937:
[----:B------:R-:W-:Y:S05]  /*1ac10*/  BSYNC B3 ;  /* 0x0000000000037941 */ /* 0x000fea0003800000 */
.L_x_7936:
        /* <DEDUP_REMOVED lines=10> */
.L_x_7938:
        /* <DEDUP_REMOVED lines=15> */
.L_x_7939:
        /* <DEDUP_REMOVED lines=15> */
.L_x_7940:
        /* <DEDUP_REMOVED lines=15> */
.L_x_7941:
        /* <DEDUP_REMOVED lines=15> */
.L_x_7942:
        /* <DEDUP_REMOVED lines=15> */
.L_x_7943:
        /* <DEDUP_REMOVED lines=15> */
.L_x_7944:
        /* <DEDUP_REMOVED lines=15> */
.L_x_7945:
        /* <DEDUP_REMOVED lines=10> */
.L_x_7927:
[----:B------:R-:W-:Y:S05]  /*1b3f0*/  BSYNC B1 ;  /* 0x0000000000017941 */ /* 0x000fea0003800000 */
.L_x_7926:
[----:B------:R-:W2:Y:S02]  /*1b400*/  LDL.LU R5, [R1+0x34] ;  /* 0x0000340001057983 */ /* 0x000ea40000300800 */
[----:B--2---:R-:W-:-:S07]  /*1b410*/  VIADD R0, R5, 0xfffffffd ;  /* 0xfffffffd05007836 */ /* 0x004fce0000000000 */
.L_x_7925:
[----:B------:R-:W-:Y:S05]  /*1b420*/  BSYNC B2 ;  /* 0x0000000000027941 */ /* 0x000fea0003800000 */
.L_x_7924:
[----:B------:R-:W-:Y:S01]  /*1b430*/  VIADD R8, R8, 0xfffffffe ;  /* 0xfffffffe08087836 */ /* 0x000fe20000000000 */
[----:B------:R-:W-:-:S04]  /*1b440*/  LOP3.LUT R4, RZ, R4, RZ, 0x33, !PT ;  /* 0x00000004ff047212 */ /* 0x000fc800078e33ff */
[----:B------:R-:W-:-:S13]  /*1b450*/  ISETP.NE.AND P0, PT, R8, R4, PT ;  /* 0x000000040800720c */ /* 0x000fda0003f05270 */
[----:B------:R-:W-:Y:S05]  /*1b460*/  @!P0 BRA `(.L_x_7923) ;  /* 0x0000001800e08947 */ /* 0x000fea0003800000 */
.L_x_7986:
        /* <DEDUP_REMOVED lines=35> */
.L_x_7948:
        /* <DEDUP_REMOVED lines=8> */
.L_x_8074:
[----:B------:R-:W-:Y:S05]  /*1b720*/  BSYNC B2 ;  /* 0x0000000000027941 */ /* 0x000fea0003800000 */
.L_x_7949:
        /* <DEDUP_REMOVED lines=9> */
.L_x_7952:
[----:B------:R-:W-:Y:S05]  /*1b7c0*/  BSYNC B2 ;  /* 0x0000000000027941 */ /* 0x000fea0003800000 */
.L_x_7951:
        /* <DEDUP_REMOVED lines=12> */
.L_x_7953:
        /* <DEDUP_REMOVED lines=13> */
.L_x_8075:
[----:B------:R-:W-:Y:S05]  /*1b960*/  BSYNC B2 ;  /* 0x0000000000027941 */ /* 0x000fea0003800000 */
.L_x_7954:
        /* <DEDUP_REMOVED lines=11> */
.L_x_7957:
[----:B------:R-:W-:Y:S05]  /*1ba20*/  BSYNC B2 ;  /* 0x0000000000027941 */ /* 0x000fea0003800000 */
.L_x_7956:
        /* <DEDUP_REMOVED lines=9> */
.L_x_7958:
        /* <DEDUP_REMOVED lines=15> */
.L_x_7959:
        /* <DEDUP_REMOVED lines=15> */
.L_x_7960:
        /* <DEDUP_REMOVED lines=15> */
.L_x_7961:
        /* <DEDUP_REMOVED lines=15> */
.L_x_7962:
        /* <DEDUP_REMOVED lines=15> */
.L_x_7963:
        /* <DEDUP_REMOVED lines=15> */
.L_x_7964:
        /* <DEDUP_REMOVED lines=15> */
.L_x_7965:
        /* <DEDUP_REMOVED lines=10> */
.L_x_7947:
[----:B------:R-:W-:Y:S05]  /*1c1f0*/  BSYNC B1 ;  /* 0x0000000000017941 */ /* 0x000fea0003800000 */
.L_x_7946:
        /* <DEDUP_REMOVED lines=35> */
.L_x_7968:
        /* <DEDUP_REMOVED lines=8> */
.L_x_8076:
[----:B------:R-:W-:Y:S05]  /*1c4b0*/  BSYNC B2 ;  /* 0x0000000000027941 */ /* 0x000fea0003800000 */
.L_x_7969:
        /* <DEDUP_REMOVED lines=9> */
.L_x_7972:
[----:B------:R-:W-:Y:S05]  /*1c550*/  BSYNC B2 ;  /* 0x0000000000027941 */ /* 0x000fea0003800000 */
.L_x_7971:
        /* <DEDUP_REMOVED lines=13> */
.L_x_7973:
        /* <DEDUP_REMOVED lines=13> */
.L_x_8077:
[----:B------:R-:W-:Y:S05]  /*1c700*/  BSYNC B2 ;  /* 0x0000000000027941 */ /* 0x000fea0003800000 */
.L_x_7974:
        /* <DEDUP_REMOVED lines=11> */
.L_x_7977:
[----:B------:R-:W-:Y:S05]  /*1c7c0*/  BSYNC B2 ;  /* 0x0000000000027941 */ /* 0x000fea0003800000 */
.L_x_7976:
        /* <DEDUP_REMOVED lines=10> */
.L_x_7978:
        /* <DEDUP_REMOVED lines=15> */
.L_x_7979:
        /* <DEDUP_REMOVED lines=15> */
.L_x_7980:
        /* <DEDUP_REMOVED lines=15> */
.L_x_7981:
        /* <DEDUP_REMOVED lines=15> */
.L_x_7982:
        /* <DEDUP_REMOVED lines=15> */
.L_x_7983:
        /* <DEDUP_REMOVED lines=15> */
.L_x_7984:
        /* <DEDUP_REMOVED lines=15> */
.L_x_7985:
        /* <DEDUP_REMOVED lines=10> */
.L_x_7967:
[----:B------:R-:W-:Y:S05]  /*1cfa0*/  BSYNC B1 ;  /* 0x0000000000017941 */ /* 0x000fea0003800000 */
.L_x_7966:
[----:B------:R-:W2:Y:S01]  /*1cfb0*/  LDL R5, [R1+0x28] ;  /* 0x0000280001057983 */ /* 0x000ea20000100800 */
[----:B------:R-:W-:Y:S01]  /*1cfc0*/  VIADD R0, R0, 0xfffffffe ;  /* 0xfffffffe00007836 */ /* 0x000fe20000000000 */
[----:B--2---:R-:W-:-:S13]  /*1cfd0*/  ISETP.GT.AND P0, PT, R6, R5, PT ;  /* 0x000000050600720c */ /* 0x004fda0003f04270 */
[----:B------:R-:W-:Y:S05]  /*1cfe0*/  @P0 BRA `(.L_x_7986) ;  /* 0xffffffe400200947 */ /* 0x000fea000383ffff */
.L_x_7923:
[----:B------:R-:W-:Y:S05]  /*1cff0*/  BSYNC B0 ;  /* 0x0000000000007941 */ /* 0x000fea0003800000 */
.L_x_7922:
        /* <DEDUP_REMOVED lines=25> */
.L_x_7988:
[----:B------:R-:W-:Y:S05]  /*1d190*/  BSYNC B0 ;  /* 0x0000000000007941 */ /* 0x000fea0003800000 */
.L_x_7987:
[----:B------:R-:W-:-:S05]  /*1d1a0*/  SEL R0, R0, RZ, P0 ;  /* 0x000000ff00007207 */ /* 0x000fca0000000000 */
[----:B------:R3:W-:Y:S02]  /*1d1b0*/  STL [R1+0x10], R0 ;  /* 0x0000100001007387 */ /* 0x0007e40000100800 */
.L_x_7890:
[----:B------:R-:W-:Y:S05]  /*1d1c0*/  BSYNC B7 ;  /* 0x0000000000077941 */ /* 0x000fea0003800000 */
.L_x_7888:
        /* <DEDUP_REMOVED lines=8> */
[----:B------:R-:W5:Y:S04]  /*1d250*/  LDS.128 R4, [R18+0x28cd0] ;  /* 0x028cd00012047984 */ /* 0x000f680000000c00 */
[----:B-----5:R0:W-:Y:S04]  /*1d260*/  STL.64 [R1], R4 ;  /* 0x0000000401007387 */ /* 0x0201e80000100a00 */
[----:B------:R0:W-:Y:S01]  /*1d270*/  STL.64 [R1+0x8], R6 ;  /* 0x0000080601007387 */ /* 0x0001e20000100a00 */
[----:B------:R-:W-:Y:S06]  /*1d280*/  BAR.ARV 0x4, 0x180 ;  /* 0x0106000000007b1d */ /* 0x000fec0000002000 */
[----:B------:R-:W-:Y:S05]  /*1d290*/  BRA `(.L_x_7990) ;  /* 0x0000001000307947 */ /* 0x000fea0003800000 */
.L_x_7989:
[----:B------:R-:W5:Y:S01]  /*1d2a0*/  S2R R16, SR_TID.X ;  /* 0x0000000000107919 */ /* 0x000f620000002100 */
[----:B------:R-:W-:Y:S01]  /*1d2b0*/  UMOV UR4, 0xffffffff ;  /* 0xffffffff00047882 */ /* 0x000fe20000000000 */
[----:B-----5:R-:W-:-:S04]  /*1d2c0*/  LOP3.LUT R16, R16, 0x1f, RZ, 0xc0, !PT ;  /* 0x0000001f10107812 */ /* 0x020fc800078ec0ff */
[----:B------:R-:W-:Y:S01]  /*1d2d0*/  ISETP.NE.AND P0, PT, R16, 0x1f, PT ;  /* 0x0000001f1000780c */ /* 0x000fe20003f05270 */
[----:B------:R-:W-:-:S12]  /*1d2e0*/  BRA.DIV UR4, `(.L_x_7991) ;  /* 0x0000002e04187947 */ /* 0x000fd8000b800000 */
[----:B--2---:R-:W0:Y:S01]  /*1d2f0*/  LDL.LU R2, [R1] ;  /* 0x0000000001027983 */ /* 0x004e220000300800 */
[----:B------:R-:W-:-:S03]  /*1d300*/  ULDC UR4, c[0x0][0xc3c] ;  /* 0x00030f0000047ab9 */ /* 0x000fc60000000800 */
[----:B------:R-:W3:Y:S01]  /*1d310*/  LDL R7, [R1+0xc] ;  /* 0x00000c0001077983 */ /* 0x000ee20000100800 */
[----:B0-----:R-:W-:Y:S02]  /*1d320*/  IMAD.MOV.U32 R10, RZ, RZ, R2 ;  /* 0x000000ffff0a7224 */ /* 0x001fe400078e0002 */
[----:B---34-:R-:W-:-:S05]  /*1d330*/  IMAD.IADD R0, R7, 0x1, R16 ;  /* 0x0000000107007824 */ /* 0x018fca00078e0210 */
[----:B------:R-:W-:-:S13]  /*1d340*/  ISETP.GE.OR P1, PT, R0, UR4, !P0 ;  /* 0x0000000400007c0c */ /* 0x000fda000c726670 */
[----:B-1----:R-:W0:Y:S08]  /*1d350*/  @!P1 LDC.64 R2, c[0x0][0xc80] ;  /* 0x00032000ff029b82 */ /* 0x002e300000000a00 */
        /* <DEDUP_REMOVED lines=9> */
[----:B------:R-:W-:Y:S01]  /*1d3f0*/  SHFL.IDX PT, R0, R10, 0x1, 0x1f ;  /* 0x00201f000a007f89 */ /* 0x000fe200000e0000 */
[C---:B------:R-:W-:Y:S02]  /*1d400*/  ISETP.GE.U32.AND P4, PT, R16.reuse, 0x8, PT ;  /* 0x000000081000780c */ /* 0x040fe40003f86070 */
[----:B------:R-:W-:Y:S01]  /*1d410*/  ISETP.GE.U32.AND P5, PT, R16, 0x10, PT ;  /* 0x000000101000780c */ /* 0x000fe20003fa6070 */
[----:B--2---:R-:W-:Y:S02]  /*1d420*/  @!P1 IMAD.MOV.U32 R4, RZ, RZ, R8 ;  /* 0x000000ffff049224 */ /* 0x004fe400078e0008 */
[----:B------:R-:W-:-:S02]  /*1d430*/  IMAD.MOV.U32 R8, RZ, RZ, RZ ;  /* 0x000000ffff087224 */ /* 0x000fc400078e00ff */
[----:B---3--:R-:W-:Y:S01]  /*1d440*/  @!P1 IMAD.MOV.U32 R6, RZ, RZ, R2 ;  /* 0x000000ffff069224 */ /* 0x008fe200078e0002 */
[----:B------:R-:W-:-:S03]  /*1d450*/  ISETP.NE.AND P1, PT, R16, RZ, PT ;  /* 0x000000ff1000720c */ /* 0x000fc60003f25270 */
[----:B------:R-:W-:-:S05]  /*1d460*/  IMAD R2, R6, R4, RZ ;  /* 0x0000000406027224 */ /* 0x000fca00078e02ff */
[----:B------:R-:W0:Y:S02]  /*1d470*/  SHFL.UP PT, R3, R2, 0x1, RZ ;  /* 0x0420000002037989 */ /* 0x000e2400000e00ff */
[----:B0-----:R-:W-:-:S05]  /*1d480*/  SEL R5, R3, RZ, P1 ;  /* 0x000000ff03057207 */ /* 0x001fca0000800000 */
[----:B------:R-:W-:Y:S02]  /*1d490*/  IMAD.IADD R2, R2, 0x1, R5 ;  /* 0x0000000102027824 */ /* 0x000fe400078e0205 */
[----:B------:R-:W-:Y:S04]  /*1d4a0*/  SHFL.IDX PT, R5, R10, RZ, 0x1f ;  /* 0x00001fff0a057589 */ /* 0x000fe800000e0000 */
        /* <DEDUP_REMOVED lines=13> */
.L_x_8087:
[----:B------:R-:W-:Y:S02]  /*1d580*/  ULDC UR4, c[0x0][0xc38] ;  /* 0x00030e0000047ab9 */ /* 0x000fe40000000800 */
[----:B------:R-:W-:-:S04]  /*1d590*/  IMAD.U32 R2, RZ, RZ, UR4 ;  /* 0x00000004ff027e24 */ /* 0x000fc8000f8e00ff */
[----:B-1----:R-:W-:-:S04]  /*1d5a0*/  IMAD R9, R9, R2, RZ ;  /* 0x0000000209097224 */ /* 0x002fc800078e02ff */
[----:B------:R-:W-:-:S05]  /*1d5b0*/  IMAD.IADD R0, R0, 0x1, R9 ;  /* 0x0000000100007824 */ /* 0x000fca00078e0209 */
[----:B------:R-:W-:-:S13]  /*1d5c0*/  ISETP.GT.AND P6, PT, R0, R5, PT ;  /* 0x000000050000720c */ /* 0x000fda0003fc4270 */
[----:B------:R-:W-:Y:S05]  /*1d5d0*/  @P6 BRA `(.L_x_7992) ;  /* 0x0000000000ac6947 */ /* 0x000fea0003800000 */
.L_x_7995:
        /* <DEDUP_REMOVED lines=37> */
.L_x_8095:
[----:B------:R-:W-:Y:S02]  /*1d830*/  ULDC UR4, c[0x0][0xc38] ;  /* 0x00030e0000047ab9 */ /* 0x000fe40000000800 */
[----:B------:R-:W-:-:S04]  /*1d840*/  IMAD.U32 R2, RZ, RZ, UR4 ;  /* 0x00000004ff027e24 */ /* 0x000fc8000f8e00ff */
[----:B-1----:R-:W-:-:S04]  /*1d850*/  IMAD R9, R9, R2, RZ ;  /* 0x0000000209097224 */ /* 0x002fc800078e02ff */
[----:B------:R-:W-:-:S05]  /*1d860*/  IMAD.IADD R0, R9, 0x1, R0 ;  /* 0x0000000109007824 */ /* 0x000fca00078e0200 */
[----:B------:R-:W-:-:S13]  /*1d870*/  ISETP.GT.AND P6, PT, R0, R5, PT ;  /* 0x000000050000720c */ /* 0x000fda0003fc4270 */
[----:B------:R-:W-:Y:S05]  /*1d880*/  @!P6 BRA `(.L_x_7995) ;  /* 0xfffffffc0054e947 */ /* 0x000fea000383ffff */
.L_x_7992:
        /* <DEDUP_REMOVED lines=12> */
.L_x_8100:
[----:B------:R-:W-:-:S13]  /*1d950*/  ISETP.NE.AND P0, PT, R0, RZ, PT ;  /* 0x000000ff0000720c */ /* 0x000fda0003f05270 */
[----:B------:R-:W-:Y:S05]  /*1d960*/  @!P0 BRA `(.L_x_7997) ;  /* 0x0000000000108947 */ /* 0x000fea0003800000 */
[----:B------:R-:W-:Y:S01]  /*1d970*/  UMOV UR4, 0xffffffff ;  /* 0xffffffff00047882 */ /* 0x000fe20000000000 */
[----:B-1----:R-:W-:Y:S02]  /*1d980*/  VIADD R7, R7, 0xffffffff ;  /* 0xffffffff07077836 */ /* 0x002fe40000000000 */
[----:B------:R-:W-:Y:S05]  /*1d990*/  BRA.DIV UR4, `(.L_x_7998) ;  /* 0x00000032040c7947 */ /* 0x000fea000b800000 */
[----:B------:R2:W3:Y:S02]  /*1d9a0*/  SHFL.IDX PT, R8, R3, R7, 0x1f ;  /* 0x00001f0703087589 */ /* 0x0004e400000e0000 */
.L_x_7997:
[----:B------:R-:W-:Y:S01]  /*1d9b0*/  ISETP.NE.AND P0, PT, R6, 0x1, PT ;  /* 0x000000010600780c */ /* 0x000fe20003f05270 */
[----:B---3--:R-:W-:-:S05]  /*1d9c0*/  IMAD R0, R8, R2, R9 ;  /* 0x0000000208007224 */ /* 0x008fca00078e0209 */
[----:B------:R3:W-:Y:S02]  /*1d9d0*/  STL [R1], R0 ;  /* 0x0000000001007387 */ /* 0x0007e40000100800 */
[----:B---3--:R-:W-:-:S05]  /*1d9e0*/  IMAD.IADD R0, R5, 0x1, -R0 ;  /* 0x0000000105007824 */ /* 0x008fca00078e0a00 */
[----:B------:R-:W-:Y:S05]  /*1d9f0*/  @!P0 BRA `(.L_x_7999) ;  /* 0x0000000000e48947 */ /* 0x000fea0003800000 */
[----:B------:R-:W-:-:S04]  /*1da00*/  IABS R5, R4 ;  /* 0x0000000400057213 */ /* 0x000fc80000000000 */
[----:B-12---:R-:W1:Y:S08]  /*1da10*/  I2F.RP R7, R5 ;  /* 0x0000000500077306 */ /* 0x006e700000209400 */
        /* <DEDUP_REMOVED lines=55> */
.L_x_7999:
[----:B0-2---:R-:W2:Y:S01]  /*1dd90*/  LDL R3, [R1+0xc] ;  /* 0x00000c0001037983 */ /* 0x005ea20000100800 */
[----:B-1----:R-:W2:Y:S02]  /*1dda0*/  LDC.64 R6, c[0x0][0xc90] ;  /* 0x00032400ff067b82 */ /* 0x002ea40000000a00 */
        /* <DEDUP_REMOVED lines=61> */
.L_x_8000:
[----:B------:R-:W-:-:S05]  /*1e180*/  LOP3.LUT R3, RZ, R0, RZ, 0x33, !PT ;  /* 0x00000000ff037212 */ /* 0x000fca00078e33ff */
[----:B------:R-:W-:-:S05]  /*1e190*/  IMAD.IADD R0, R4, 0x1, R3 ;  /* 0x0000000104007824 */ /* 0x000fca00078e0203 */
[----:B------:R2:W-:Y:S01]  /*1e1a0*/  STL [R1+0x4], R0 ;  /* 0x0000040001007387 */ /* 0x0005e20000100800 */
[----:B------:R-:W-:Y:S05]  /*1e1b0*/  BRA `(.L_x_8001) ;  /* 0x0000000000287947 */ /* 0x000fea0003800000 */
.L_x_7993:
        /* <DEDUP_REMOVED lines=10> */
.L_x_8001:
[----:B---3--:R-:W3:Y:S04]  /*1e260*/  LDL R3, [R1+0x8] ;  /* 0x0000080001037983 */ /* 0x008ee80000100800 */
[----:B01----:R-:W4:Y:S04]  /*1e270*/  LDL R2, [R1+0xc] ;  /* 0x00000c0001027983 */ /* 0x003f280000100800 */
        /* <DEDUP_REMOVED lines=14> */
.L_x_7990:
[----:B---34-:R-:W3:Y:S01]  /*1e360*/  LDL R0, [R1+0xc] ;  /* 0x00000c0001007983 */ /* 0x018ee20000100800 */
[----:B------:R-:W-:Y:S02]  /*1e370*/  ULDC UR4, c[0x0][0xc3c] ;  /* 0x00030f0000047ab9 */ /* 0x000fe40000000800 */
[----:B---3--:R-:W-:-:S13]  /*1e380*/  ISETP.GE.AND P0, PT, R0, UR4, PT ;  /* 0x0000000400007c0c */ /* 0x008fda000bf06270 */
[----:B------:R-:W-:Y:S05]  /*1e390*/  @!P0 BRA `(.L_x_8002) ;  /* 0xffffff7800a88947 */ /* 0x000fea000383ffff */
[----:B------:R-:W-:Y:S05]  /*1e3a0*/  BSYNC B8 ;  /* 0x0000000000087941 */ /* 0x000fea0003800000 */
.L_x_7834:
[----:B---3--:R-:W3:Y:S01]  /*1e3b0*/  LDL.LU R0, [R1+0x5c] ;  /* 0x00005c0001007983 */ /* 0x008ee20000300800 */
[----:B------:R-:W-:Y:S01]  /*1e3c0*/  BSSY B0, `(.L_x_8003) ;  /* 0x000000b000007945 */ /* 0x000fe20003800000 */
[----:B0-----:R-:W0:Y:S01]  /*1e3d0*/  S2R R5, SR_CgaCtaId ;  /* 0x0000000000057919 */ /* 0x001e220000008800 */
[----:B---3--:R-:W-:-:S05]  /*1e3e0*/  VIADD R0, R0, 0x1 ;  /* 0x0000000100007836 */ /* 0x008fca0000000000 */
[----:B-12---:R-:W-:-:S04]  /*1e3f0*/  LEA.HI R2, R0, R0, RZ, 0x1 ;  /* 0x0000000000027211 */ /* 0x006fc800078f08ff */
[----:B------:R-:W-:-:S05]  /*1e400*/  LOP3.LUT R3, R2, 0xfffffffe, RZ, 0xc0, !PT ;  /* 0xfffffffe02037812 */ /* 0x000fca00078ec0ff */
[----:B------:R-:W-:Y:S01]  /*1e410*/  IMAD.IADD R3, R0, 0x1, -R3 ;  /* 0x0000000100037824 */ /* 0x000fe200078e0a03 */
[----:B------:R-:W-:-:S04]  /*1e420*/  MOV R0, 0x400 ;  /* 0x0000040000007802 */ /* 0x000fc80000000f00 */
[----:B0-----:R-:W-:Y:S02]  /*1e430*/  LEA R0, R5, R0, 0x18 ;  /* 0x0000000005007211 */ /* 0x001fe400078ec0ff */
[----:B------:R-:W-:-:S04]  /*1e440*/  SHF.L.U32 R3, R3, 0x1f, RZ ;  /* 0x0000001f03037819 */ /* 0x000fc800000006ff */
[----:B------:R-:W0:Y:S02]  /*1e450*/  SYNCS.PHASECHK.TRANS64.TRYWAIT P0, [R0+URZ+0x28c20], R3 ;  /* 0x028c2003000075a7 */ /* 0x000e24000800017f */
[----:B0-----:R-:W-:Y:S05]  /*1e460*/  @!P0 BRA `(.L_x_8004) ;  /* 0x0000002400848947 */ /* 0x001fea0003800000 */
.L_x_8103:
[----:B------:R-:W-:Y:S05]  /*1e470*/  BSYNC B0 ;  /* 0x0000000000007941 */ /* 0x000fea0003800000 */
.L_x_8003:
[----:B------:R-:W-:-:S03]  /*1e480*/  UMOV UR4, 0xffffffff ;  /* 0xffffffff00047882 */ /* 0x000fc60000000000 */
[----:B------:R-:W-:Y:S05]  /*1e490*/  BRA.DIV UR4, `(.L_x_8005) ;  /* 0x00000026048c7947 */ /* 0x000fea000b800000 */
[----:B------:R-:W1:Y:S02]  /*1e4a0*/  S2R R2, SR_TID.X ;  /* 0x0000000000027919 */ /* 0x000e640000002100 */
[----:B-1----:R-:W-:-:S04]  /*1e4b0*/  SHF.R.U32.HI R2, RZ, 0x5, R2 ;  /* 0x00000005ff027819 */ /* 0x002fc80000011602 */
[----:B------:R-:W-:-:S05]  /*1e4c0*/  LOP3.LUT R2, R2, 0x3, RZ, 0xc0, !PT ;  /* 0x0000000302027812 */ /* 0x000fca00078ec0ff */
[----:B------:R1:W2:Y:S02]  /*1e4d0*/  SHFL.IDX PT, R14, R2, RZ, 0x1f ;  /* 0x00001fff020e7589 */ /* 0x0002a400000e0000 */
.L_x_8106:
[----:B--2---:R-:W-:-:S13]  /*1e4e0*/  ISETP.NE.AND P0, PT, R14, RZ, PT ;  /* 0x000000ff0e00720c */ /* 0x004fda0003f05270 */
[----:B------:R-:W-:Y:S05]  /*1e4f0*/  @P0 BRA `(.L_x_7677) ;  /* 0x0000000000940947 */ /* 0x000fea0003800000 */
[----:B------:R-:W-:-:S03]  /*1e500*/  UMOV UR4, 0xffffffff ;  /* 0xffffffff00047882 */ /* 0x000fc60000000000 */
[----:B------:R-:W-:Y:S05]  /*1e510*/  BRA.DIV UR4, `(.L_x_8006) ;  /* 0x0000002604a07947 */ /* 0x000fea000b800000 */
[----:B------:R-:W-:-:S13]  /*1e520*/  ELECT P6, URZ, PT ;  /* 0x00000000003f782f */ /* 0x000fda00038c0000 */
.L_x_8109:
[----:B------:R-:W-:Y:S05]  /*1e530*/  @!P6 BRA `(.L_x_7677) ;  /* 0x000000000084e947 */ /* 0x000fea0003800000 */
[----:B------:R-:W-:-:S06]  /*1e540*/  ULOP3.LUT UR4, UR36, 0x2, URZ, 0xfc, !UPT ;  /* 0x0000000224047892 */ /* 0x000fcc000f8efc3f */
[----:B-1----:R-:W-:-:S05]  /*1e550*/  IMAD.U32 R2, RZ, RZ, UR4 ;  /* 0x00000004ff027e24 */ /* 0x002fca000f8e00ff */
[----:B------:R-:W-:-:S13]  /*1e560*/  ISETP.NE.AND P2, PT, R2, 0x3, PT ;  /* 0x000000030200780c */ /* 0x000fda0003f45270 */
[----:B------:R-:W-:Y:S05]  /*1e570*/  @!P2 BRA `(.L_x_8007) ;  /* 0x000000000004a947 */ /* 0x000fea0003800000 */
[----:B------:R-:W-:Y:S01]  /*1e580*/  BPT.TRAP 0x1 ;  /* 0x000000040000795c */ /* 0x000fe20000300000 */
.L_x_8007:
        /* <DEDUP_REMOVED lines=14> */
.L_x_8110:
[----:B------:R-:W1:Y:S02]  /*1e670*/  SYNCS.PHASECHK.TRANS64.TRYWAIT P0, [R7+URZ], R2 ;  /* 0x00000002070075a7 */ /* 0x000e64000800017f */
[----:B-1----:R-:W-:Y:S05]  /*1e680*/  @!P0 BRA `(.L_x_8009) ;  /* 0x0000002400788947 */ /* 0x002fea0003800000 */
.L_x_8111:
[----:B------:R-:W-:Y:S05]  /*1e690*/  @!P2 BRA `(.L_x_8010) ;  /* 0x000000000004a947 */ /* 0x000fea0003800000 */
[----:B------:R-:W-:Y:S01]  /*1e6a0*/  BPT.TRAP 0x1 ;  /* 0x000000040000795c */ /* 0x000fe20000300000 */
.L_x_8010:
[----:B------:R-:W2:Y:S01]  /*1e6b0*/  LDL.LU R4, [R1+0x10] ;  /* 0x0000100001047983 */ /* 0x000ea20000300800 */
[----:B------:R-:W-:-:S04]  /*1e6c0*/  VIADD R0, R0, 0x28c60 ;  /* 0x00028c6000007836 */ /* 0x000fc80000000000 */
[----:B--2---:R-:W-:-:S04]  /*1e6d0*/  IMAD R4, R4, 0x8, R0 ;  /* 0x0000000804047824 */ /* 0x004fc800078e0200 */
[----:B------:R-:W2:Y:S02]  /*1e6e0*/  SYNCS.PHASECHK.TRANS64.TRYWAIT P0, [R4+URZ], R5 ;  /* 0x00000005040075a7 */ /* 0x000ea4000800017f */
[----:B--2---:R-:W-:Y:S05]  /*1e6f0*/  @!P0 BRA `(.L_x_8011) ;  /* 0x0000002400708947 */ /* 0x004fea0003800000 */
.L_x_8112:
[----:B------:R-:W-:-:S07]  /*1e700*/  IMAD R3, R3, 0x8, R0 ;  /* 0x0000000803037824 */ /* 0x000fce00078e0200 */
.L_x_8012:
[----:B---3--:R3:W4:Y:S02]  /*1e710*/  SYNCS.PHASECHK.TRANS64.TRYWAIT P0, [R3+URZ], R2 ;  /* 0x00000002030075a7 */ /* 0x008724000800017f */
[----:B----4-:R-:W-:Y:S05]  /*1e720*/  @!P0 NANOSLEEP.SYNCS 0x989680 ;  /* 0x009896800000895d */ /* 0x010fea0003900000 */
[----:B------:R-:W4:Y:S02]  /*1e730*/  @!P0 SYNCS.PHASECHK.TRANS64 P0, [R3+URZ], R2 ;  /* 0x00000002030085a7 */ /* 0x000f24000800007f */
[----:B----4-:R-:W-:Y:S05]  /*1e740*/  @!P0 BRA `(.L_x_8012) ;  /* 0xfffffffc00f08947 */ /* 0x010fea000383ffff */
.L_x_7677:
[----:B------:R-:W-:Y:S05]  /*1e750*/  BSYNC B9 ;  /* 0x0000000000097941 */ /* 0x000fea0003800000 */
.L_x_7674:
[----:B------:R-:W-:Y:S05]  /*1e760*/  EXIT ;  /* 0x000000000000794d */ /* 0x000fea0003800000 */
.L_x_7695:
[----:B0-----:R0:W1:Y:S02]  /*1e770*/  SYNCS.PHASECHK.TRANS64.TRYWAIT P5, [R75+URZ+0x28c90], R76 ;  /* 0x028c904c4b0075a7 */ /* 0x00106400080a017f */
[----:B-1----:R-:W-:Y:S05]  /*1e780*/  @!P5 NANOSLEEP.SYNCS 0x989680 ;  /* 0x009896800000d95d */ /* 0x002fea0003900000 */
[----:B------:R-:W1:Y:S02]  /*1e790*/  @!P5 SYNCS.PHASECHK.TRANS64 P5, [R75+URZ+0x28c90], R76 ;  /* 0x028c904c4b00d5a7 */ /* 0x000e6400080a007f */
[----:B-1----:R-:W-:Y:S05]  /*1e7a0*/  @!P5 BRA `(.L_x_7695) ;  /* 0xfffffffc00f0d947 */ /* 0x002fea000383ffff */
[----:B------:R-:W-:Y:S05]  /*1e7b0*/  BRA `(.L_x_8013) ;  /* 0xfffffe4400847947 */ /* 0x000fea000383ffff */
.L_x_7705:
[----:B-1----:R1:W2:Y:S02]  /*1e7c0*/  SYNCS.PHASECHK.TRANS64.TRYWAIT P5, [R75+URZ+0x28c90], R76 ;  /* 0x028c904c4b0075a7 */ /* 0x0022a400080a017f */
[----:B--2---:R-:W-:Y:S05]  /*1e7d0*/  @!P5 NANOSLEEP.SYNCS 0x989680 ;  /* 0x009896800000d95d */ /* 0x004fea0003900000 */
[----:B------:R-:W2:Y:S02]  /*1e7e0*/  @!P5 SYNCS.PHASECHK.TRANS64 P5, [R75+URZ+0x28c90], R76 ;  /* 0x028c904c4b00d5a7 */ /* 0x000ea400080a007f */
[----:B--2---:R-:W-:Y:S05]  /*1e7f0*/  @!P5 BRA `(.L_x_7705) ;  /* 0xfffffffc00f0d947 */ /* 0x004fea000383ffff */
[----:B------:R-:W-:Y:S05]  /*1e800*/  BRA `(.L_x_8014) ;  /* 0xfffffe5000087947 */ /* 0x000fea000383ffff */
.L_x_7710:
[----:B0-----:R0:W1:Y:S02]  /*1e810*/  SYNCS.PHASECHK.TRANS64.TRYWAIT P5, [R75+URZ+0x28c90], R76 ;  /* 0x028c904c4b0075a7 */ /* 0x00106400080a017f */
[----:B-1----:R-:W-:Y:S05]  /*1e820*/  @!P5 NANOSLEEP.SYNCS 0x989680 ;  /* 0x009896800000d95d */ /* 0x002fea0003900000 */
[----:B------:R-:W1:Y:S02]  /*1e830*/  @!P5 SYNCS.PHASECHK.TRANS64 P5, [R75+URZ+0x28c90], R76 ;  /* 0x028c904c4b00d5a7 */ /* 0x000e6400080a007f */
[----:B-1----:R-:W-:Y:S05]  /*1e840*/  @!P5 BRA `(.L_x_7710) ;  /* 0xfffffffc00f0d947 */ /* 0x002fea000383ffff */
[----:B------:R-:W-:Y:S05]  /*1e850*/  BRA `(.L_x_8015) ;  /* 0xfffffe5800487947 */ /* 0x000fea000383ffff */
.L_x_7714:
[----:B--2---:R2:W0:Y:S02]  /*1e860*/  SYNCS.PHASECHK.TRANS64.TRYWAIT P0, [R75+URZ+0x28cb0], R76 ;  /* 0x028cb04c4b0075a7 */ /* 0x004424000800017f */
[----:B0-----:R-:W-:Y:S05]  /*1e870*/  @!P0 NANOSLEEP.SYNCS 0x989680 ;  /* 0x009896800000895d */ /* 0x001fea0003900000 */
[----:B------:R-:W0:Y:S02]  /*1e880*/  @!P0 SYNCS.PHASECHK.TRANS64 P0, [R75+URZ+0x28cb0], R76 ;  /* 0x028cb04c4b0085a7 */ /* 0x000e24000800007f */
[----:B0-----:R-:W-:Y:S05]  /*1e890*/  @!P0 BRA `(.L_x_7714) ;  /* 0xfffffffc00f08947 */ /* 0x001fea000383ffff */
[----:B------:R-:W-:Y:S05]  /*1e8a0*/  BRA `(.L_x_8016) ;  /* 0xfffffe5800c07947 */ /* 0x000fea000383ffff */
.L_x_7727:
[----:B0-----:R0:W1:Y:S02]  /*1e8b0*/  SYNCS.PHASECHK.TRANS64.TRYWAIT P1, [R5+URZ+0x28c50], R10 ;  /* 0x028c500a050075a7 */ /* 0x001064000802017f */
[----:B-1----:R-:W-:Y:S05]  /*1e8c0*/  @!P1 NANOSLEEP.SYNCS 0x989680 ;  /* 0x009896800000995d */ /* 0x002fea0003900000 */
[----:B------:R-:W1:Y:S02]  /*1e8d0*/  @!P1 SYNCS.PHASECHK.TRANS64 P1, [R5+URZ+0x28c50], R10 ;  /* 0x028c500a050095a7 */ /* 0x000e64000802007f */
[----:B-1----:R-:W-:Y:S05]  /*1e8e0*/  @!P1 BRA `(.L_x_7727) ;  /* 0xfffffffc00f09947 */ /* 0x002fea000383ffff */
[----:B------:R-:W-:Y:S05]  /*1e8f0*/  BRA `(.L_x_8017) ;  /* 0xfffffe68009c7947 */ /* 0x000fea000383ffff */
.L_x_7734:
[----:B-1----:R1:W2:Y:S02]  /*1e900*/  SYNCS.PHASECHK.TRANS64.TRYWAIT P2, [R21+URZ+0x28c50], R4 ;  /* 0x028c5004150075a7 */ /* 0x0022a4000804017f */
[----:B--2---:R-:W-:Y:S05]  /*1e910*/  @!P2 NANOSLEEP.SYNCS 0x989680 ;  /* 0x009896800000a95d */ /* 0x004fea0003900000 */
[----:B------:R-:W2:Y:S02]  /*1e920*/  @!P2 SYNCS.PHASECHK.TRANS64 P2, [R21+URZ+0x28c50], R4 ;  /* 0x028c50041500a5a7 */ /* 0x000ea4000804007f */
[----:B--2---:R-:W-:Y:S05]  /*1e930*/  @!P2 BRA `(.L_x_7734) ;  /* 0xfffffffc00f0a947 */ /* 0x004fea000383ffff */
[----:B------:R-:W-:Y:S05]  /*1e940*/  BRA `(.L_x_7733) ;  /* 0xfffffe7400cc7947 */ /* 0x000fea000383ffff */
.L_x_7749:
        /* <DEDUP_REMOVED lines=8> */
.L_x_8019:
[----:B------:R-:W-:Y:S05]  /*1e9d0*/  BSYNC B1 ;  /* 0x0000000000017941 */ /* 0x000fea0003800000 */
.L_x_8018:
        /* <DEDUP_REMOVED lines=8> */
.L_x_8020:
[----:B------:R-:W-:Y:S02]  /*1ea60*/  IMAD.MOV.U32 R13, RZ, RZ, R33 ;  /* 0x000000ffff0d7224 */ /* 0x000fe400078e0021 */
[----:B------:R-:W-:-:S07]  /*1ea70*/  IMAD.MOV.U32 R4, RZ, RZ, R14 ;  /* 0x000000ffff047224 */ /* 0x000fce00078e000e */
[----:B------:R-:W-:Y:S05]  /*1ea80*/  WARPSYNC.COLLECTIVE R15, `(.L_x_8021) ;  /* 0x000000000f087348 */ /* 0x000fea0003c00000 */
[----:B------:R0:W1:Y:S02]  /*1ea90*/  SHFL.IDX P6, R14, R13, R12, R11 ;  /* 0x0000000c0d0e7389 */ /* 0x00006400000c000b */
[----:B01----:R-:W-:Y:S01]  /*1eaa0*/  ENDCOLLECTIVE ;  /* 0x000000000000791b */ /* 0x003fe20003800000 */
.L_x_8021:
[----:B------:R-:W-:Y:S02]  /*1eab0*/  IMAD.MOV.U32 R13, RZ, RZ, R30 ;  /* 0x000000ffff0d7224 */ /* 0x000fe400078e001e */
[----:B------:R-:W-:-:S07]  /*1eac0*/  IMAD.MOV.U32 R0, RZ, RZ, R14 ;  /* 0x000000ffff007224 */ /* 0x000fce00078e000e */
[----:B------:R-:W-:Y:S05]  /*1ead0*/  WARPSYNC.COLLECTIVE R15, `(.L_x_8022) ;  /* 0x000000000f087348 */ /* 0x000fea0003c00000 */
[----:B------:R0:W1:Y:S02]  /*1eae0*/  SHFL.IDX P6, R14, R13, R12, R11 ;  /* 0x0000000c0d0e7389 */ /* 0x00006400000c000b */
[----:B01----:R-:W-:Y:S01]  /*1eaf0*/  ENDCOLLECTIVE ;  /* 0x000000000000791b */ /* 0x003fe20003800000 */
.L_x_8022:
[----:B------:R-:W-:Y:S01]  /*1eb00*/  IMAD.MOV.U32 R8, RZ, RZ, R14 ;  /* 0x000000ffff087224 */ /* 0x000fe200078e000e */
[----:B------:R-:W-:Y:S06]  /*1eb10*/  BRA `(.L_x_8023) ;  /* 0xfffffe9000187947 */ /* 0x000fec000383ffff */
.L_x_7752:
[----:B------:R-:W-:Y:S01]  /*1eb20*/  BSSY B1, `(.L_x_8024) ;  /* 0x0000008000017945 */ /* 0x000fe20003800000 */
[----:B------:R-:W-:Y:S02]  /*1eb30*/  IMAD.MOV.U32 R13, RZ, RZ, R32 ;  /* 0x000000ffff0d7224 */ /* 0x000fe400078e0020 */
[----:B------:R-:W-:Y:S02]  /*1eb40*/  IMAD.MOV.U32 R12, RZ, RZ, 0x1 ;  /* 0x00000001ff0c7424 */ /* 0x000fe400078e00ff */
[----:B------:R-:W-:Y:S02]  /*1eb50*/  IMAD.MOV.U32 R11, RZ, RZ, 0x1c1f ;  /* 0x00001c1fff0b7424 */ /* 0x000fe400078e00ff */
[----:B------:R-:W-:-:S07]  /*1eb60*/  IMAD.MOV.U32 R15, RZ, RZ, -0x1 ;  /* 0xffffffffff0f7424 */ /* 0x000fce00078e00ff */
[----:B0-----:R-:W-:Y:S05]  /*1eb70*/  WARPSYNC.COLLECTIVE R15, `(.L_x_8025) ;  /* 0x000000000f087348 */ /* 0x001fea0003c00000 */
[----:B------:R1:W2:Y:S02]  /*1eb80*/  SHFL.IDX P6, R14, R13, R12, R11 ;  /* 0x0000000c0d0e7389 */ /* 0x0002a400000c000b */
[----:B012---:R-:W-:Y:S01]  /*1eb90*/  ENDCOLLECTIVE ;  /* 0x000000000000791b */ /* 0x007fe20003800000 */
.L_x_8025:
[----:B------:R-:W-:Y:S05]  /*1eba0*/  BSYNC B1 ;  /* 0x0000000000017941 */ /* 0x000fea0003800000 */
.L_x_8024:
        /* <DEDUP_REMOVED lines=8> */
.L_x_8026:
[----:B------:R-:W-:Y:S02]  /*1ec30*/  IMAD.MOV.U32 R13, RZ, RZ, R33 ;  /* 0x000000ffff0d7224 */ /* 0x000fe400078e0021 */
[----:B------:R-:W-:-:S07]  /*1ec40*/  IMAD.MOV.U32 R3, RZ, RZ, R14 ;  /* 0x000000ffff037224 */ /* 0x000fce00078e000e */
[----:B------:R-:W-:Y:S05]  /*1ec50*/  WARPSYNC.COLLECTIVE R15, `(.L_x_8027) ;  /* 0x000000000f087348 */ /* 0x000fea0003c00000 */
[----:B------:R0:W1:Y:S02]  /*1ec60*/  SHFL.IDX P6, R14, R13, R12, R11 ;  /* 0x0000000c0d0e7389 */ /* 0x00006400000c000b */
[----:B01----:R-:W-:Y:S01]  /*1ec70*/  ENDCOLLECTIVE ;  /* 0x000000000000791b */ /* 0x003fe20003800000 */
.L_x_8027:
[----:B------:R-:W-:Y:S02]  /*1ec80*/  IMAD.MOV.U32 R13, RZ, RZ, R30 ;  /* 0x000000ffff0d7224 */ /* 0x000fe400078e001e */
[----:B------:R-:W-:-:S07]  /*1ec90*/  IMAD.MOV.U32 R7, RZ, RZ, R14 ;  /* 0x000000ffff077224 */ /* 0x000fce00078e000e */
[----:B------:R-:W-:Y:S05]  /*1eca0*/  WARPSYNC.COLLECTIVE R15, `(.L_x_8028) ;  /* 0x000000000f087348 */ /* 0x000fea0003c00000 */
[----:B------:R0:W1:Y:S02]  /*1ecb0*/  SHFL.IDX P6, R14, R13, R12, R11 ;  /* 0x0000000c0d0e7389 */ /* 0x00006400000c000b */
[----:B01----:R-:W-:Y:S01]  /*1ecc0*/  ENDCOLLECTIVE ;  /* 0x000000000000791b */ /* 0x003fe20003800000 */
.L_x_8028:
[----:B------:R-:W-:Y:S01]  /*1ecd0*/  IMAD.MOV.U32 R30, RZ, RZ, R14 ;  /* 0x000000ffff1e7224 */ /* 0x000fe200078e000e */
[----:B------:R-:W-:Y:S06]  /*1ece0*/  BRA `(.L_x_8029) ;  /* 0xfffffe90006c7947 */ /* 0x000fec000383ffff */
.L_x_7756:
[----:B0-----:R0:W1:Y:S02]  /*1ecf0*/  SYNCS.PHASECHK.TRANS64.TRYWAIT P0, [R2+URZ+0x28c00], R35 ;  /* 0x028c0023020075a7 */ /* 0x001064000800017f */
[----:B-1----:R-:W-:Y:S05]  /*1ed00*/  @!P0 NANOSLEEP.SYNCS 0x989680 ;  /* 0x009896800000895d */ /* 0x002fea0003900000 */
[----:B------:R-:W1:Y:S02]  /*1ed10*/  @!P0 SYNCS.PHASECHK.TRANS64 P0, [R2+URZ+0x28c00], R35 ;  /* 0x028c0023020085a7 */ /* 0x000e64000800007f */
[----:B-1----:R-:W-:Y:S05]  /*1ed20*/  @!P0 BRA `(.L_x_7756) ;  /* 0xfffffffc00f08947 */ /* 0x002fea000383ffff */
[----:B------:R-:W-:Y:S05]  /*1ed30*/  BRA `(.L_x_8030) ;  /* 0xfffffe9400587947 */ /* 0x000fea000383ffff */
.L_x_7764:
        /* <DEDUP_REMOVED lines=8> */
.L_x_8032:
[----:B------:R-:W-:Y:S05]  /*1edc0*/  BSYNC B1 ;  /* 0x0000000000017941 */ /* 0x000fea0003800000 */
.L_x_8031:
        /* <DEDUP_REMOVED lines=8> */
.L_x_8033:
[----:B------:R-:W-:Y:S02]  /*1ee50*/  IMAD.MOV.U32 R13, RZ, RZ, R9 ;  /* 0x000000ffff0d7224 */ /* 0x000fe400078e0009 */
[----:B------:R-:W-:-:S07]  /*1ee60*/  IMAD.MOV.U32 R4, RZ, RZ, R14 ;  /* 0x000000ffff047224 */ /* 0x000fce00078e000e */
[----:B------:R-:W-:Y:S05]  /*1ee70*/  WARPSYNC.COLLECTIVE R15, `(.L_x_8034) ;  /* 0x000000000f087348 */ /* 0x000fea0003c00000 */
[----:B------:R0:W1:Y:S02]  /*1ee80*/  SHFL.IDX P6, R14, R13, R12, R11 ;  /* 0x0000000c0d0e7389 */ /* 0x00006400000c000b */
[----:B01----:R-:W-:Y:S01]  /*1ee90*/  ENDCOLLECTIVE ;  /* 0x000000000000791b */ /* 0x003fe20003800000 */
.L_x_8034:
[----:B------:R-:W-:Y:S02]  /*1eea0*/  IMAD.MOV.U32 R13, RZ, RZ, R8 ;  /* 0x000000ffff0d7224 */ /* 0x000fe400078e0008 */
[----:B------:R-:W-:-:S07]  /*1eeb0*/  IMAD.MOV.U32 R7, RZ, RZ, R14 ;  /* 0x000000ffff077224 */ /* 0x000fce00078e000e */
[----:B------:R-:W-:Y:S05]  /*1eec0*/  WARPSYNC.COLLECTIVE R15, `(.L_x_8035) ;  /* 0x000000000f087348 */ /* 0x000fea0003c00000 */
[----:B------:R0:W1:Y:S02]  /*1eed0*/  SHFL.IDX P6, R14, R13, R12, R11 ;  /* 0x0000000c0d0e7389 */ /* 0x00006400000c000b */
[----:B01----:R-:W-:Y:S01]  /*1eee0*/  ENDCOLLECTIVE ;  /* 0x000000000000791b */ /* 0x003fe20003800000 */
.L_x_8035:
[----:B------:R-:W-:Y:S01]  /*1eef0*/  IMAD.MOV.U32 R6, RZ, RZ, R14 ;  /* 0x000000ffff067224 */ /* 0x000fe200078e000e */
[----:B------:R-:W-:Y:S06]  /*1ef00*/  BRA `(.L_x_8036) ;  /* 0xfffffea000ac7947 */ /* 0x000fec000383ffff */
.L_x_7767:
        /* <DEDUP_REMOVED lines=8> */
.L_x_8038:
[----:B------:R-:W-:Y:S05]  /*1ef90*/  BSYNC B1 ;  /* 0x0000000000017941 */ /* 0x000fea0003800000 */
.L_x_8037:
        /* <DEDUP_REMOVED lines=8> */
.L_x_8039:
[----:B------:R-:W-:Y:S02]  /*1f020*/  IMAD.MOV.U32 R13, RZ, RZ, R9 ;  /* 0x000000ffff0d7224 */ /* 0x000fe400078e0009 */
[----:B------:R-:W-:-:S07]  /*1f030*/  IMAD.MOV.U32 R3, RZ, RZ, R14 ;  /* 0x000000ffff037224 */ /* 0x000fce00078e000e */
[----:B------:R-:W-:Y:S05]  /*1f040*/  WARPSYNC.COLLECTIVE R15, `(.L_x_8040) ;  /* 0x000000000f087348 */ /* 0x000fea0003c00000 */
[----:B------:R0:W1:Y:S02]  /*1f050*/  SHFL.IDX P6, R14, R13, R12, R11 ;  /* 0x0000000c0d0e7389 */ /* 0x00006400000c000b */
[----:B01----:R-:W-:Y:S01]  /*1f060*/  ENDCOLLECTIVE ;  /* 0x000000000000791b */ /* 0x003fe20003800000 */
.L_x_8040:
[----:B------:R-:W-:Y:S02]  /*1f070*/  IMAD.MOV.U32 R13, RZ, RZ, R8 ;  /* 0x000000ffff0d7224 */ /* 0x000fe400078e0008 */
[----:B------:R-:W-:-:S07]  /*1f080*/  IMAD.MOV.U32 R6, RZ, RZ, R14 ;  /* 0x000000ffff067224 */ /* 0x000fce00078e000e */
[----:B------:R-:W-:Y:S05]  /*1f090*/  WARPSYNC.COLLECTIVE R15, `(.L_x_8041) ;  /* 0x000000000f087348 */ /* 0x000fea0003c00000 */
[----:B------:R0:W1:Y:S02]  /*1f0a0*/  SHFL.IDX P6, R14, R13, R12, R11 ;  /* 0x0000000c0d0e7389 */ /* 0x00006400000c000b */
[----:B01----:R-:W-:Y:S01]  /*1f0b0*/  ENDCOLLECTIVE ;  /* 0x000000000000791b */ /* 0x003fe20003800000 */
.L_x_8041:
[----:B------:R-:W-:Y:S02]  /*1f0c0*/  IMAD.MOV.U32 R12, RZ, RZ, R3 ;  /* 0x000000ffff0c7224 */ /* 0x000fe400078e0003 */
[----:B------:R-:W-:Y:S01]  /*1f0d0*/  IMAD.MOV.U32 R13, RZ, RZ, R0 ;  /* 0x000000ffff0d7224 */ /* 0x000fe200078e0000 */
[----:B------:R-:W-:Y:S06]  /*1f0e0*/  BRA `(.L_x_8042) ;  /* 0xfffffea000d47947 */ /* 0x000fec000383ffff */
.L_x_7771:
[----:B0-----:R0:W1:Y:S02]  /*1f0f0*/  SYNCS.PHASECHK.TRANS64.TRYWAIT P1, [R2+URZ+0x28c00], R33 ;  /* 0x028c0021020075a7 */ /* 0x001064000802017f */
[----:B-1----:R-:W-:Y:S05]  /*1f100*/  @!P1 NANOSLEEP.SYNCS 0x989680 ;  /* 0x009896800000995d */ /* 0x002fea0003900000 */
[----:B------:R-:W1:Y:S02]  /*1f110*/  @!P1 SYNCS.PHASECHK.TRANS64 P1, [R2+URZ+0x28c00], R33 ;  /* 0x028c0021020095a7 */ /* 0x000e64000802007f */
[----:B-1----:R-:W-:Y:S05]  /*1f120*/  @!P1 BRA `(.L_x_7771) ;  /* 0xfffffffc00f09947 */ /* 0x002fea000383ffff */
[----:B------:R-:W-:Y:S05]  /*1f130*/  BRA `(.L_x_8043) ;  /* 0xfffffea400747947 */ /* 0x000fea000383ffff */
.L_x_7777:
[----:B0-----:R0:W1:Y:S02]  /*1f140*/  SYNCS.PHASECHK.TRANS64.TRYWAIT P2, [R20+URZ+0x28c30], R21 ;  /* 0x028c3015140075a7 */ /* 0x001064000804017f */
[----:B-1----:R-:W-:Y:S05]  /*1f150*/  @!P2 NANOSLEEP.SYNCS 0x989680 ;  /* 0x009896800000a95d */ /* 0x002fea0003900000 */
[----:B------:R-:W1:Y:S02]  /*1f160*/  @!P2 SYNCS.PHASECHK.TRANS64 P2, [R20+URZ+0x28c30], R21 ;  /* 0x028c30151400a5a7 */ /* 0x000e64000804007f */
[----:B-1----:R-:W-:Y:S05]  /*1f170*/  @!P2 BRA `(.L_x_7777) ;  /* 0xfffffffc00f0a947 */ /* 0x002fea000383ffff */
[----:B------:R-:W-:Y:S05]  /*1f180*/  BRA `(.L_x_7776) ;  /* 0xfffffeb400287947 */ /* 0x000fea000383ffff */
.L_x_7782:
[----:B--2---:R2:W0:Y:S02]  /*1f190*/  SYNCS.PHASECHK.TRANS64.TRYWAIT P2, [R20+URZ+0x28c50], R21 ;  /* 0x028c5015140075a7 */ /* 0x004424000804017f */
[----:B0-----:R-:W-:Y:S05]  /*1f1a0*/  @!P2 NANOSLEEP.SYNCS 0x989680 ;  /* 0x009896800000a95d */ /* 0x001fea0003900000 */
[----:B------:R-:W0:Y:S02]  /*1f1b0*/  @!P2 SYNCS.PHASECHK.TRANS64 P2, [R20+URZ+0x28c50], R21 ;  /* 0x028c50151400a5a7 */ /* 0x000e24000804007f */
[----:B0-----:R-:W-:Y:S05]  /*1f1c0*/  @!P2 BRA `(.L_x_7782) ;  /* 0xfffffffc00f0a947 */ /* 0x001fea000383ffff */
[----:B------:R-:W-:Y:S05]  /*1f1d0*/  BRA `(.L_x_7781) ;  /* 0xfffffec400e87947 */ /* 0x000fea000383ffff */
.L_x_7789:
[----:B-1----:R1:W2:Y:S02]  /*1f1e0*/  SYNCS.PHASECHK.TRANS64.TRYWAIT P2, [R217+URZ+0x28c30], R20 ;  /* 0x028c3014d90075a7 */ /* 0x0022a4000804017f */
[----:B--2---:R-:W-:Y:S05]  /*1f1f0*/  @!P2 NANOSLEEP.SYNCS 0x989680 ;  /* 0x009896800000a95d */ /* 0x004fea0003900000 */
[----:B------:R-:W2:Y:S02]  /*1f200*/  @!P2 SYNCS.PHASECHK.TRANS64 P2, [R217+URZ+0x28c30], R20 ;  /* 0x028c3014d900a5a7 */ /* 0x000ea4000804007f */
[----:B--2---:R-:W-:Y:S05]  /*1f210*/  @!P2 BRA `(.L_x_7789) ;  /* 0xfffffffc00f0a947 */ /* 0x004fea000383ffff */
[----:B------:R-:W-:Y:S05]  /*1f220*/  BRA `(.L_x_7788) ;  /* 0xfffffecc00207947 */ /* 0x000fea000383ffff */
.L_x_7794:
[----:B--2---:R2:W3:Y:S02]  /*1f230*/  SYNCS.PHASECHK.TRANS64.TRYWAIT P2, [R217+URZ+0x28c50], R20 ;  /* 0x028c5014d90075a7 */ /* 0x0044e4000804017f */
[----:B---3--:R-:W-:Y:S05]  /*1f240*/  @!P2 NANOSLEEP.SYNCS 0x989680 ;  /* 0x009896800000a95d */ /* 0x008fea0003900000 */
[----:B------:R-:W3:Y:S02]  /*1f250*/  @!P2 SYNCS.PHASECHK.TRANS64 P2, [R217+URZ+0x28c50], R20 ;  /* 0x028c5014d900a5a7 */ /* 0x000ee4000804007f */
[----:B---3--:R-:W-:Y:S05]  /*1f260*/  @!P2 BRA `(.L_x_7794) ;  /* 0xfffffffc00f0a947 */ /* 0x008fea000383ffff */
[----:B------:R-:W-:Y:S05]  /*1f270*/  BRA `(.L_x_7793) ;  /* 0xfffffee400f87947 */ /* 0x000fea000383ffff */
.L_x_7802:
[----:B--2---:R2:W3:Y:S02]  /*1f280*/  SYNCS.PHASECHK.TRANS64.TRYWAIT P2, [R194+URZ+0x28c30], R20 ;  /* 0x028c3014c20075a7 */ /* 0x0044e4000804017f */
[----:B---3--:R-:W-:Y:S05]  /*1f290*/  @!P2 NANOSLEEP.SYNCS 0x989680 ;  /* 0x009896800000a95d */ /* 0x008fea0003900000 */
[----:B------:R-:W3:Y:S02]  /*1f2a0*/  @!P2 SYNCS.PHASECHK.TRANS64 P2, [R194+URZ+0x28c30], R20 ;  /* 0x028c3014c200a5a7 */ /* 0x000ee4000804007f */
[----:B---3--:R-:W-:Y:S05]  /*1f2b0*/  @!P2 BRA `(.L_x_7802) ;  /* 0xfffffffc00f0a947 */ /* 0x008fea000383ffff */
[----:B------:R-:W-:Y:S05]  /*1f2c0*/  BRA `(.L_x_7801) ;  /* 0xfffffeec000c7947 */ /* 0x000fea000383ffff */
.L_x_7807:
[----:B--2---:R2:W3:Y:S02]  /*1f2d0*/  SYNCS.PHASECHK.TRANS64.TRYWAIT P2, [R194+URZ+0x28c50], R20 ;  /* 0x028c5014c20075a7 */ /* 0x0044e4000804017f */
[----:B---3--:R-:W-:Y:S05]  /*1f2e0*/  @!P2 NANOSLEEP.SYNCS 0x989680 ;  /* 0x009896800000a95d */ /* 0x008fea0003900000 */
[----:B------:R-:W3:Y:S02]  /*1f2f0*/  @!P2 SYNCS.PHASECHK.TRANS64 P2, [R194+URZ+0x28c50], R20 ;  /* 0x028c5014c200a5a7 */ /* 0x000ee4000804007f */
[----:B---3--:R-:W-:Y:S05]  /*1f300*/  @!P2 BRA `(.L_x_7807) ;  /* 0xfffffffc00f0a947 */ /* 0x008fea000383ffff */
[----:B------:R-:W-:Y:S05]  /*1f310*/  BRA `(.L_x_7806) ;  /* 0xffffff0000607947 */ /* 0x000fea000383ffff */
.L_x_7842:
        /* <DEDUP_REMOVED lines=11> */
.L_x_8045:
[----:B------:R-:W-:Y:S05]  /*1f3d0*/  BSYNC B1 ;  /* 0x0000000000017941 */ /* 0x000fea0003800000 */
.L_x_8044:
[----:B------:R-:W-:Y:S05]  /*1f3e0*/  BRA `(.L_x_8046) ;  /* 0xffffff7400407947 */ /* 0x000fea000383ffff */
.L_x_7844:
[----:B------:R-:W-:Y:S01]  /*1f3f0*/  BSSY B1, `(.L_x_8047) ;  /* 0x0000006000017945 */ /* 0x000fe20003800000 */
[----:B------:R-:W-:-:S07]  /*1f400*/  IMAD.MOV.U32 R15, RZ, RZ, -0x1 ;  /* 0xffffffffff0f7424 */ /* 0x000fce00078e00ff */
[----:B0-----:R-:W-:Y:S05]  /*1f410*/  WARPSYNC.COLLECTIVE R15, `(.L_x_8048) ;  /* 0x000000000f0c7348 */ /* 0x001fea0003c00000 */
[----:B------:R-:W-:Y:S02]  /*1f420*/  ELECT P6, UR62, PT ;  /* 0x00000000003e782f */ /* 0x000fe400038c0000 */
[----:B------:R-:W-:Y:S01]  /*1f430*/  MOV R14, UR62 ;  /* 0x0000003e000e7c02 */ /* 0x000fe20008000f00 */
[----:B0-----:R-:W-:Y:S10]  /*1f440*/  ENDCOLLECTIVE ;  /* 0x000000000000791b */ /* 0x001ff40003800000 */
.L_x_8048:
[----:B------:R-:W-:Y:S05]  /*1f450*/  BSYNC B1 ;  /* 0x0000000000017941 */ /* 0x000fea0003800000 */
.L_x_8047:
[----:B------:R-:W-:Y:S05]  /*1f460*/  BRA `(.L_x_7843) ;  /* 0xffffff7400387947 */ /* 0x000fea000383ffff */
.L_x_7846:
[----:B0-----:R0:W1:Y:S02]  /*1f470*/  SYNCS.PHASECHK.TRANS64.TRYWAIT P0, [R18+URZ+0x28c20], R4 ;  /* 0x028c2004120075a7 */ /* 0x001064000800017f */
[----:B-1----:R-:W-:Y:S05]  /*1f480*/  @!P0 NANOSLEEP.SYNCS 0x989680 ;  /* 0x009896800000895d */ /* 0x002fea0003900000 */
[----:B------:R-:W1:Y:S02]  /*1f490*/  @!P0 SYNCS.PHASECHK.TRANS64 P0, [R18+URZ+0x28c20], R4 ;  /* 0x028c2004120085a7 */ /* 0x000e64000800007f */
[----:B-1----:R-:W-:Y:S05]  /*1f4a0*/  @!P0 BRA `(.L_x_7846) ;  /* 0xfffffffc00f08947 */ /* 0x002fea000383ffff */
[----:B------:R-:W-:Y:S05]  /*1f4b0*/  BRA `(.L_x_8049) ;  /* 0xffffff7400487947 */ /* 0x000fea000383ffff */
.L_x_7850:
[----:B-1----:R1:W2:Y:S02]  /*1f4c0*/  SYNCS.PHASECHK.TRANS64.TRYWAIT P0, [R5+URZ+0x28ca0], R9 ;  /* 0x028ca009050075a7 */ /* 0x0022a4000800017f */
[----:B--2---:R-:W-:Y:S05]  /*1f4d0*/  @!P0 NANOSLEEP.SYNCS 0x989680 ;  /* 0x009896800000895d */ /* 0x004fea0003900000 */
[----:B------:R-:W2:Y:S02]  /*1f4e0*/  @!P0 SYNCS.PHASECHK.TRANS64 P0, [R5+URZ+0x28ca0], R9 ;  /* 0x028ca009050085a7 */ /* 0x000ea4000800007f */
[----:B--2---:R-:W-:Y:S05]  /*1f4f0*/  @!P0 BRA `(.L_x_7850) ;  /* 0xfffffffc00f08947 */ /* 0x004fea000383ffff */
[----:B------:R-:W-:Y:S05]  /*1f500*/  BRA `(.L_x_8050) ;  /* 0xffffff7400687947 */ /* 0x000fea000383ffff */
.L_x_7855:
[----:B0-----:R0:W2:Y:S02]  /*1f510*/  SYNCS.PHASECHK.TRANS64.TRYWAIT P0, [R5+URZ+0x28cc0], R9 ;  /* 0x028cc009050075a7 */ /* 0x0010a4000800017f */
[----:B--2---:R-:W-:Y:S05]  /*1f520*/  @!P0 NANOSLEEP.SYNCS 0x989680 ;  /* 0x009896800000895d */ /* 0x004fea0003900000 */
[----:B------:R-:W2:Y:S02]  /*1f530*/  @!P0 SYNCS.PHASECHK.TRANS64 P0, [R5+URZ+0x28cc0], R9 ;  /* 0x028cc009050085a7 */ /* 0x000ea4000800007f */
[----:B--2---:R-:W-:Y:S05]  /*1f540*/  @!P0 BRA `(.L_x_7855) ;  /* 0xfffffffc00f08947 */ /* 0x004fea000383ffff */
[----:B------:R-:W-:Y:S05]  /*1f550*/  BRA `(.L_x_8051) ;  /* 0xffffff7400e87947 */ /* 0x000fea000383ffff */
.L_x_7869:
[----:B0-----:R0:W1:Y:S02]  /*1f560*/  SYNCS.PHASECHK.TRANS64.TRYWAIT P1, [R5+URZ+0x28ca0], R6 ;  /* 0x028ca006050075a7 */ /* 0x001064000802017f */
[----:B-1----:R-:W-:Y:S05]  /*1f570*/  @!P1 NANOSLEEP.SYNCS 0x989680 ;  /* 0x009896800000995d */ /* 0x002fea0003900000 */
[----:B------:R-:W1:Y:S02]  /*1f580*/  @!P1 SYNCS.PHASECHK.TRANS64 P1, [R5+URZ+0x28ca0], R6 ;  /* 0x028ca006050095a7 */ /* 0x000e64000802007f */
[----:B-1----:R-:W-:Y:S05]  /*1f590*/  @!P1 BRA `(.L_x_7869) ;  /* 0xfffffffc00f09947 */ /* 0x002fea000383ffff */
[----:B------:R-:W-:Y:S05]  /*1f5a0*/  BRA `(.L_x_8052) ;  /* 0xffffff8000687947 */ /* 0x000fea000383ffff */
.L_x_7874:
[----:B-1----:R1:W2:Y:S02]  /*1f5b0*/  SYNCS.PHASECHK.TRANS64.TRYWAIT P1, [R5+URZ+0x28cc0], R6 ;  /* 0x028cc006050075a7 */ /* 0x0022a4000802017f */
[----:B--2---:R-:W-:Y:S05]  /*1f5c0*/  @!P1 NANOSLEEP.SYNCS 0x989680 ;  /* 0x009896800000995d */ /* 0x004fea0003900000 */
[----:B------:R-:W2:Y:S02]  /*1f5d0*/  @!P1 SYNCS.PHASECHK.TRANS64 P1, [R5+URZ+0x28cc0], R6 ;  /* 0x028cc006050095a7 */ /* 0x000ea4000802007f */
[----:B--2---:R-:W-:Y:S05]  /*1f5e0*/  @!P1 BRA `(.L_x_7874) ;  /* 0xfffffffc00f09947 */ /* 0x004fea000383ffff */
[----:B------:R-:W-:Y:S05]  /*1f5f0*/  BRA `(.L_x_8053) ;  /* 0xffffff8000e47947 */ /* 0x000fea000383ffff */
.L_x_7896:
        /* <DEDUP_REMOVED lines=11> */
.L_x_8055:
[----:B------:R-:W-:Y:S05]  /*1f6b0*/  BSYNC B0 ;  /* 0x0000000000007941 */ /* 0x000fea0003800000 */
.L_x_8054:
[----:B------:R-:W-:Y:S05]  /*1f6c0*/  BRA `(.L_x_8056) ;  /* 0xffffff94008c7947 */ /* 0x000fea000383ffff */
.L_x_7898:
[----:B------:R-:W-:Y:S01]  /*1f6d0*/  BSSY B0, `(.L_x_8057) ;  /* 0x0000006000007945 */ /* 0x000fe20003800000 */
[----:B------:R-:W-:-:S07]  /*1f6e0*/  IMAD.MOV.U32 R15, RZ, RZ, -0x1 ;  /* 0xffffffffff0f7424 */ /* 0x000fce00078e00ff */
[----:B0-----:R-:W-:Y:S05]  /*1f6f0*/  WARPSYNC.COLLECTIVE R15, `(.L_x_8058) ;  /* 0x000000000f0c7348 */ /* 0x001fea0003c00000 */
[----:B------:R-:W-:Y:S02]  /*1f700*/  ELECT P6, UR62, PT ;  /* 0x00000000003e782f */ /* 0x000fe400038c0000 */
[----:B------:R-:W-:Y:S01]  /*1f710*/  MOV R14, UR62 ;  /* 0x0000003e000e7c02 */ /* 0x000fe20008000f00 */
[----:B0-----:R-:W-:Y:S10]  /*1f720*/  ENDCOLLECTIVE ;  /* 0x000000000000791b */ /* 0x001ff40003800000 */
.L_x_8058:
[----:B------:R-:W-:Y:S05]  /*1f730*/  BSYNC B0 ;  /* 0x0000000000007941 */ /* 0x000fea0003800000 */
.L_x_8057:
[----:B------:R-:W-:Y:S05]  /*1f740*/  BRA `(.L_x_8059) ;  /* 0xffffff9400907947 */ /* 0x000fea000383ffff */
.L_x_7900:
[----:B-1----:R1:W2:Y:S02]  /*1f750*/  SYNCS.PHASECHK.TRANS64.TRYWAIT P0, [R0+URZ+0x28c40], R2 ;  /* 0x028c4002000075a7 */ /* 0x0022a4000800017f */
[----:B--2---:R-:W-:Y:S05]  /*1f760*/  @!P0 NANOSLEEP.SYNCS 0x989680 ;  /* 0x009896800000895d */ /* 0x004fea0003900000 */
[----:B------:R-:W2:Y:S02]  /*1f770*/  @!P0 SYNCS.PHASECHK.TRANS64 P0, [R0+URZ+0x28c40], R2 ;  /* 0x028c4002000085a7 */ /* 0x000ea4000800007f */
[----:B--2---:R-:W-:Y:S05]  /*1f780*/  @!P0 BRA `(.L_x_7900) ;  /* 0xfffffffc00f08947 */ /* 0x004fea000383ffff */
[----:B------:R-:W-:Y:S05]  /*1f790*/  BRA `(.L_x_8060) ;  /* 0xffffff9400f47947 */ /* 0x000fea000383ffff */
.L_x_7904:
        /* <DEDUP_REMOVED lines=15> */
.L_x_8061:
[----:B------:R-:W-:Y:S02]  /*1f890*/  IMAD.MOV.U32 R13, RZ, RZ, R4 ;  /* 0x000000ffff0d7224 */ /* 0x000fe400078e0004 */
[----:B------:R-:W-:-:S07]  /*1f8a0*/  IMAD.MOV.U32 R6, RZ, RZ, R14 ;  /* 0x000000ffff067224 */ /* 0x000fce00078e000e */
[----:B------:R-:W-:Y:S05]  /*1f8b0*/  WARPSYNC.COLLECTIVE R15, `(.L_x_8062) ;  /* 0x000000000f087348 */ /* 0x000fea0003c00000 */
[----:B------:R0:W1:Y:S02]  /*1f8c0*/  SHFL.IDX P6, R14, R13, R12, R11 ;  /* 0x0000000c0d0e7389 */ /* 0x00006400000c000b */
[----:B01----:R-:W-:Y:S01]  /*1f8d0*/  ENDCOLLECTIVE ;  /* 0x000000000000791b */ /* 0x003fe20003800000 */
.L_x_8062:
[----:B------:R-:W-:Y:S02]  /*1f8e0*/  IMAD.MOV.U32 R13, RZ, RZ, R3 ;  /* 0x000000ffff0d7224 */ /* 0x000fe400078e0003 */
[----:B------:R-:W-:Y:S02]  /*1f8f0*/  IMAD.MOV.U32 R12, RZ, RZ, 0x1 ;  /* 0x00000001ff0c7424 */ /* 0x000fe400078e00ff */
[----:B------:R-:W-:-:S07]  /*1f900*/  IMAD.MOV.U32 R7, RZ, RZ, R14 ;  /* 0x000000ffff077224 */ /* 0x000fce00078e000e */
[----:B------:R-:W-:Y:S05]  /*1f910*/  WARPSYNC.COLLECTIVE R15, `(.L_x_8063) ;  /* 0x000000000f087348 */ /* 0x000fea0003c00000 */
[----:B------:R0:W1:Y:S02]  /*1f920*/  SHFL.IDX P6, R14, R13, R12, R11 ;  /* 0x0000000c0d0e7389 */ /* 0x00006400000c000b */
[----:B01----:R-:W-:Y:S01]  /*1f930*/  ENDCOLLECTIVE ;  /* 0x000000000000791b */ /* 0x003fe20003800000 */
.L_x_8063:
        /* <DEDUP_REMOVED lines=15> */
.L_x_8064:
[----:B------:R-:W-:Y:S02]  /*1fa30*/  IMAD.MOV.U32 R13, RZ, RZ, R3 ;  /* 0x000000ffff0d7224 */ /* 0x000fe400078e0003 */
[----:B------:R-:W-:Y:S02]  /*1fa40*/  IMAD.MOV.U32 R12, RZ, RZ, 0x2 ;  /* 0x00000002ff0c7424 */ /* 0x000fe400078e00ff */
[----:B------:R-:W-:-:S07]  /*1fa50*/  IMAD.MOV.U32 R5, RZ, RZ, R14 ;  /* 0x000000ffff057224 */ /* 0x000fce00078e000e */
[----:B------:R-:W-:Y:S05]  /*1fa60*/  WARPSYNC.COLLECTIVE R15, `(.L_x_8065) ;  /* 0x000000000f087348 */ /* 0x000fea0003c00000 */
[----:B------:R0:W1:Y:S02]  /*1fa70*/  SHFL.IDX P6, R14, R13, R12, R11 ;  /* 0x0000000c0d0e7389 */ /* 0x00006400000c000b */
[----:B01----:R-:W-:Y:S01]  /*1fa80*/  ENDCOLLECTIVE ;  /* 0x000000000000791b */ /* 0x003fe20003800000 */
.L_x_8065:
        /* <DEDUP_REMOVED lines=15> */
.L_x_8066:
[----:B------:R-:W-:Y:S02]  /*1fb80*/  IMAD.MOV.U32 R13, RZ, RZ, R3 ;  /* 0x000000ffff0d7224 */ /* 0x000fe400078e0003 */
[----:B------:R-:W-:Y:S02]  /*1fb90*/  IMAD.MOV.U32 R12, RZ, RZ, 0x3 ;  /* 0x00000003ff0c7424 */ /* 0x000fe400078e00ff */
[----:B------:R-:W-:-:S07]  /*1fba0*/  IMAD.MOV.U32 R5, RZ, RZ, R14 ;  /* 0x000000ffff057224 */ /* 0x000fce00078e000e */
[----:B------:R-:W-:Y:S05]  /*1fbb0*/  WARPSYNC.COLLECTIVE R15, `(.L_x_8067) ;  /* 0x000000000f087348 */ /* 0x000fea0003c00000 */
[----:B------:R0:W1:Y:S02]  /*1fbc0*/  SHFL.IDX P6, R14, R13, R12, R11 ;  /* 0x0000000c0d0e7389 */ /* 0x00006400000c000b */
[----:B01----:R-:W-:Y:S01]  /*1fbd0*/  ENDCOLLECTIVE ;  /* 0x000000000000791b */ /* 0x003fe20003800000 */
.L_x_8067:
        /* <DEDUP_REMOVED lines=13> */
.L_x_8068:
[----:B------:R-:W-:Y:S01]  /*1fcb0*/  IMAD.MOV.U32 R3, RZ, RZ, R14 ;  /* 0x000000ffff037224 */ /* 0x000fe200078e000e */
[----:B------:R-:W-:Y:S06]  /*1fcc0*/  BRA `(.L_x_8069) ;  /* 0xffffff9c00387947 */ /* 0x000fec000383ffff */
.L_x_7907:
[----:B0-----:R0:W1:Y:S02]  /*1fcd0*/  SYNCS.PHASECHK.TRANS64.TRYWAIT P0, [R18+URZ+0x28c20], R0 ;  /* 0x028c2000120075a7 */ /* 0x001064000800017f */
[----:B-1----:R-:W-:Y:S05]  /*1fce0*/  @!P0 NANOSLEEP.SYNCS 0x989680 ;  /* 0x009896800000895d */ /* 0x002fea0003900000 */
[----:B------:R-:W1:Y:S02]  /*1fcf0*/  @!P0 SYNCS.PHASECHK.TRANS64 P0, [R18+URZ+0x28c20], R0 ;  /* 0x028c2000120085a7 */ /* 0x000e64000800007f */
[----:B-1----:R-:W-:Y:S05]  /*1fd00*/  @!P0 BRA `(.L_x_7907) ;  /* 0xfffffffc00f08947 */ /* 0x002fea000383ffff */
[----:B------:R-:W-:Y:S05]  /*1fd10*/  BRA `(.L_x_8070) ;  /* 0xffffff9c00947947 */ /* 0x000fea000383ffff */
.L_x_7911:
[----:B0-----:R0:W1:Y:S02]  /*1fd20*/  SYNCS.PHASECHK.TRANS64.TRYWAIT P0, [R0+URZ+0x28c60], R2 ;  /* 0x028c6002000075a7 */ /* 0x001064000800017f */
[----:B-1----:R-:W-:Y:S05]  /*1fd30*/  @!P0 NANOSLEEP.SYNCS 0x989680 ;  /* 0x009896800000895d */ /* 0x002fea0003900000 */
[----:B------:R-:W1:Y:S02]  /*1fd40*/  @!P0 SYNCS.PHASECHK.TRANS64 P0, [R0+URZ+0x28c60], R2 ;  /* 0x028c6002000085a7 */ /* 0x000e64000800007f */
[----:B-1----:R-:W-:Y:S05]  /*1fd50*/  @!P0 BRA `(.L_x_7911) ;  /* 0xfffffffc00f08947 */ /* 0x002fea000383ffff */
[----:B------:R-:W-:Y:S05]  /*1fd60*/  BRA `(.L_x_8071) ;  /* 0xffffff9c00b87947 */ /* 0x000fea000383ffff */
.L_x_7930:
[----:B-1----:R1:W2:Y:S02]  /*1fd70*/  SYNCS.PHASECHK.TRANS64.TRYWAIT P0, [R2+URZ+0x28c40], R6 ;  /* 0x028c4006020075a7 */ /* 0x0022a4000800017f */
[----:B--2---:R-:W-:Y:S05]  /*1fd80*/  @!P0 NANOSLEEP.SYNCS 0x989680 ;  /* 0x009896800000895d */ /* 0x004fea0003900000 */
[----:B------:R-:W2:Y:S02]  /*1fd90*/  @!P0 SYNCS.PHASECHK.TRANS64 P0, [R2+URZ+0x28c40], R6 ;  /* 0x028c4006020085a7 */ /* 0x000ea4000800007f */
[----:B--2---:R-:W-:Y:S05]  /*1fda0*/  @!P0 BRA `(.L_x_7930) ;  /* 0xfffffffc00f08947 */ /* 0x004fea000383ffff */
[----:B------:R-:W-:Y:S05]  /*1fdb0*/  BRA `(.L_x_8072) ;  /* 0xffffffa800d07947 */ /* 0x000fea000383ffff */
.L_x_7935:
[----:B0-----:R0:W2:Y:S02]  /*1fdc0*/  SYNCS.PHASECHK.TRANS64.TRYWAIT P0, [R2+URZ+0x28c60], R6 ;  /* 0x028c6006020075a7 */ /* 0x0010a4000800017f */
[----:B--2---:R-:W-:Y:S05]  /*1fdd0*/  @!P0 NANOSLEEP.SYNCS 0x989680 ;  /* 0x009896800000895d */ /* 0x004fea0003900000 */
[----:B------:R-:W2:Y:S02]  /*1fde0*/  @!P0 SYNCS.PHASECHK.TRANS64 P0, [R2+URZ+0x28c60], R6 ;  /* 0x028c6006020085a7 */ /* 0x000ea4000800007f */
[----:B--2---:R-:W-:Y:S05]  /*1fdf0*/  @!P0 BRA `(.L_x_7935) ;  /* 0xfffffffc00f08947 */ /* 0x004fea000383ffff */
[----:B------:R-:W-:Y:S05]  /*1fe00*/  BRA `(.L_x_8073) ;  /* 0xffffffac00507947 */ /* 0x000fea000383ffff */
.L_x_7950:
[----:B-1----:R1:W2:Y:S02]  /*1fe10*/  SYNCS.PHASECHK.TRANS64.TRYWAIT P0, [R2+URZ+0x28c40], R3 ;  /* 0x028c4003020075a7 */ /* 0x0022a4000800017f */
[----:B--2---:R-:W-:Y:S05]  /*1fe20*/  @!P0 NANOSLEEP.SYNCS 0x989680 ;  /* 0x009896800000895d */ /* 0x004fea0003900000 */
[----:B------:R-:W2:Y:S02]  /*1fe30*/  @!P0 SYNCS.PHASECHK.TRANS64 P0, [R2+URZ+0x28c40], R3 ;  /* 0x028c4003020085a7 */ /* 0x000ea4000800007f */
[----:B--2---:R-:W-:Y:S05]  /*1fe40*/  @!P0 BRA `(.L_x_7950) ;  /* 0xfffffffc00f08947 */ /* 0x004fea000383ffff */
[----:B------:R-:W-:Y:S05]  /*1fe50*/  BRA `(.L_x_8074) ;  /* 0xffffffb800307947 */ /* 0x000fea000383ffff */
.L_x_7955:
[----:B0-----:R0:W2:Y:S02]  /*1fe60*/  SYNCS.PHASECHK.TRANS64.TRYWAIT P0, [R2+URZ+0x28c60], R3 ;  /* 0x028c6003020075a7 */ /* 0x0010a4000800017f */
[----:B--2---:R-:W-:Y:S05]  /*1fe70*/  @!P0 NANOSLEEP.SYNCS 0x989680 ;  /* 0x009896800000895d */ /* 0x004fea0003900000 */
[----:B------:R-:W2:Y:S02]  /*1fe80*/  @!P0 SYNCS.PHASECHK.TRANS64 P0, [R2+URZ+0x28c60], R3 ;  /* 0x028c6003020085a7 */ /* 0x000ea4000800007f */
[----:B--2---:R-:W-:Y:S05]  /*1fe90*/  @!P0 BRA `(.L_x_7955) ;  /* 0xfffffffc00f08947 */ /* 0x004fea000383ffff */
[----:B------:R-:W-:Y:S05]  /*1fea0*/  BRA `(.L_x_8075) ;  /* 0xffffffb800ac7947 */ /* 0x000fea000383ffff */
.L_x_7970:
[----:B-1----:R1:W2:Y:S02]  /*1feb0*/  SYNCS.PHASECHK.TRANS64.TRYWAIT P0, [R3+URZ+0x28c40], R2 ;  /* 0x028c4002030075a7 */ /* 0x0022a4000800017f */
[----:B--2---:R-:W-:Y:S05]  /*1fec0*/  @!P0 NANOSLEEP.SYNCS 0x989680 ;  /* 0x009896800000895d */ /* 0x004fea0003900000 */
[----:B------:R-:W2:Y:S02]  /*1fed0*/  @!P0 SYNCS.PHASECHK.TRANS64 P0, [R3+URZ+0x28c40], R2 ;  /* 0x028c4002030085a7 */ /* 0x000ea4000800007f */
[----:B--2---:R-:W-:Y:S05]  /*1fee0*/  @!P0 BRA `(.L_x_7970) ;  /* 0xfffffffc00f08947 */ /* 0x004fea000383ffff */
[----:B------:R-:W-:Y:S05]  /*1fef0*/  BRA `(.L_x_8076) ;  /* 0xffffffc4006c7947 */ /* 0x000fea000383ffff */
.L_x_7975:
[----:B--2---:R2:W3:Y:S02]  /*1ff00*/  SYNCS.PHASECHK.TRANS64.TRYWAIT P0, [R3+URZ+0x28c60], R2 ;  /* 0x028c6002030075a7 */ /* 0x0044e4000800017f */
[----:B---3--:R-:W-:Y:S05]  /*1ff10*/  @!P0 NANOSLEEP.SYNCS 0x989680 ;  /* 0x009896800000895d */ /* 0x008fea0003900000 */
[----:B------:R-:W3:Y:S02]  /*1ff20*/  @!P0 SYNCS.PHASECHK.TRANS64 P0, [R3+URZ+0x28c60], R2 ;  /* 0x028c6002030085a7 */ /* 0x000ee4000800007f */
[----:B---3--:R-:W-:Y:S05]  /*1ff30*/  @!P0 BRA `(.L_x_7975) ;  /* 0xfffffffc00f08947 */ /* 0x008fea000383ffff */
[----:B------:R-:W-:Y:S05]  /*1ff40*/  BRA `(.L_x_8077) ;  /* 0xffffffc400ec7947 */ /* 0x000fea000383ffff */
.L_x_7991:
        /* <DEDUP_REMOVED lines=9> */
.L_x_8079:
[----:B------:R-:W-:Y:S05]  /*1ffe0*/  BSYNC B0 ;  /* 0x0000000000007941 */ /* 0x000fea0003800000 */
.L_x_8078:
        /* <DEDUP_REMOVED lines=9> */
.L_x_8080:
        /* <DEDUP_REMOVED lines=26> */
.L_x_8081:
        /* <DEDUP_REMOVED lines=8> */
.L_x_8082:
        /* <DEDUP_REMOVED lines=8> */
.L_x_8083:
        /* <DEDUP_REMOVED lines=8> */
.L_x_8084:
        /* <DEDUP_REMOVED lines=8> */
.L_x_8085:
        /* <DEDUP_REMOVED lines=9> */
.L_x_8086:
[----:B------:R-:W-:Y:S01]  /*204b0*/  IMAD.MOV.U32 R9, RZ, RZ, R14 ;  /* 0x000000ffff097224 */ /* 0x000fe200078e000e */
[----:B------:R-:W-:Y:S06]  /*204c0*/  BRA `(.L_x_8087) ;  /* 0xffffffd0002c7947 */ /* 0x000fec000383ffff */
.L_x_7994:
        /* <DEDUP_REMOVED lines=8> */
.L_x_8089:
[----:B------:R-:W-:Y:S05]  /*20550*/  BSYNC B0 ;  /* 0x0000000000007941 */ /* 0x000fea0003800000 */
.L_x_8088:
        /* <DEDUP_REMOVED lines=10> */
.L_x_8090:
        /* <DEDUP_REMOVED lines=8> */
.L_x_8091:
        /* <DEDUP_REMOVED lines=8> */
.L_x_8092:
        /* <DEDUP_REMOVED lines=8> */
.L_x_8093:
        /* <DEDUP_REMOVED lines=9> */
.L_x_8094:
[----:B------:R-:W-:Y:S01]  /*20810*/  IMAD.MOV.U32 R9, RZ, RZ, R14 ;  /* 0x000000ffff097224 */ /* 0x000fe200078e000e */
[----:B------:R-:W-:Y:S06]  /*20820*/  BRA `(.L_x_8095) ;  /* 0xffffffd000007947 */ /* 0x000fec000383ffff */
.L_x_7996:
[----:B------:R-:W-:Y:S01]  /*20830*/  BSSY B0, `(.L_x_8096) ;  /* 0x0000006000007945 */ /* 0x000fe20003800000 */
[----:B------:R-:W-:Y:S01]  /*20840*/  PLOP3.LUT P6, PT, P6, PT, PT, 0x8, 0x0 ;  /* 0x000000000000781c */ /* 0x000fe200037ce170 */
[----:B------:R-:W-:-:S12]  /*20850*/  IMAD.MOV.U32 R15, RZ, RZ, -0x1 ;  /* 0xffffffffff0f7424 */ /* 0x000fd800078e00ff */
[----:B0-----:R-:W-:Y:S05]  /*20860*/  WARPSYNC.COLLECTIVE R15, `(.L_x_8097) ;  /* 0x000000000f087348 */ /* 0x001fea0003c00000 */
[----:B------:R-:W-:Y:S01]  /*20870*/  VOTE.ANY R14, PT, P6 ;  /* 0x00000000000e7806 */ /* 0x000fe200030e0100 */
[----:B0-----:R-:W-:Y:S06]  /*20880*/  ENDCOLLECTIVE ;  /* 0x000000000000791b */ /* 0x001fec0003800000 */
.L_x_8097:
[----:B------:R-:W-:Y:S05]  /*20890*/  BSYNC B0 ;  /* 0x0000000000007941 */ /* 0x000fea0003800000 */
.L_x_8096:
        /* <DEDUP_REMOVED lines=10> */
.L_x_8098:
[----:B------:R-:W-:Y:S02]  /*20940*/  IMAD.MOV.U32 R13, RZ, RZ, R6 ;  /* 0x000000ffff0d7224 */ /* 0x000fe400078e0006 */
[----:B------:R-:W-:-:S07]  /*20950*/  IMAD.MOV.U32 R4, RZ, RZ, R14 ;  /* 0x000000ffff047224 */ /* 0x000fce00078e000e */
[----:B------:R-:W-:Y:S05]  /*20960*/  WARPSYNC.COLLECTIVE R15, `(.L_x_8099) ;  /* 0x000000000f087348 */ /* 0x000fea0003c00000 */
[----:B------:R0:W1:Y:S02]  /*20970*/  SHFL.IDX P6, R14, R13, R12, R11 ;  /* 0x0000000c0d0e7389 */ /* 0x00006400000c000b */
[----:B01----:R-:W-:Y:S01]  /*20980*/  ENDCOLLECTIVE ;  /* 0x000000000000791b */ /* 0x003fe20003800000 */
.L_x_8099:
[----:B------:R-:W-:Y:S02]  /*20990*/  IMAD.MOV.U32 R6, RZ, RZ, R14 ;  /* 0x000000ffff067224 */ /* 0x000fe400078e000e */
[----:B------:R-:W-:-:S05]  /*209a0*/  IMAD.IADD R10, R7, 0x1, R10 ;  /* 0x00000001070a7824 */ /* 0x000fca00078e020a */
[----:B------:R0:W-:Y:S01]  /*209b0*/  STL [R1+0xc], R10 ;  /* 0x00000c0a01007387 */ /* 0x0001e20000100800 */
[----:B------:R-:W-:Y:S05]  /*209c0*/  BRA `(.L_x_8100) ;  /* 0xffffffcc00e07947 */ /* 0x000fea000383ffff */
.L_x_7998:
        /* <DEDUP_REMOVED lines=8> */
.L_x_8102:
[----:B------:R-:W-:Y:S05]  /*20a50*/  BSYNC B0 ;  /* 0x0000000000007941 */ /* 0x000fea0003800000 */
.L_x_8101:
[----:B------:R-:W-:Y:S01]  /*20a60*/  IMAD.MOV.U32 R8, RZ, RZ, R14 ;  /* 0x000000ffff087224 */ /* 0x000fe200078e000e */
[----:B------:R-:W-:Y:S06]  /*20a70*/  BRA `(.L_x_7997) ;  /* 0xffffffcc00cc7947 */ /* 0x000fec000383ffff */
.L_x_8004:
[----:B0-----:R0:W1:Y:S02]  /*20a80*/  SYNCS.PHASECHK.TRANS64.TRYWAIT P0, [R0+URZ+0x28c20], R3 ;  /* 0x028c2003000075a7 */ /* 0x001064000800017f */
[----:B-1----:R-:W-:Y:S05]  /*20a90*/  @!P0 NANOSLEEP.SYNCS 0x989680 ;  /* 0x009896800000895d */ /* 0x002fea0003900000 */
[----:B------:R-:W1:Y:S02]  /*20aa0*/  @!P0 SYNCS.PHASECHK.TRANS64 P0, [R0+URZ+0x28c20], R3 ;  /* 0x028c2003000085a7 */ /* 0x000e64000800007f */
[----:B-1----:R-:W-:Y:S05]  /*20ab0*/  @!P0 BRA `(.L_x_8004) ;  /* 0xfffffffc00f08947 */ /* 0x002fea000383ffff */
[----:B------:R-:W-:Y:S05]  /*20ac0*/  BRA `(.L_x_8103) ;  /* 0xffffffd800687947 */ /* 0x000fea000383ffff */
.L_x_8005:
        /* <DEDUP_REMOVED lines=11> */
.L_x_8105:
[----:B------:R-:W-:Y:S05]  /*20b80*/  BSYNC B0 ;  /* 0x0000000000007941 */ /* 0x000fea0003800000 */
.L_x_8104:
[----:B------:R-:W-:Y:S05]  /*20b90*/  BRA `(.L_x_8106) ;  /* 0xffffffd800507947 */ /* 0x000fea000383ffff */
.L_x_8006:
[----:B------:R-:W-:Y:S01]  /*20ba0*/  BSSY B0, `(.L_x_8107) ;  /* 0x0000006000007945 */ /* 0x000fe20003800000 */
[----:B------:R-:W-:-:S07]  /*20bb0*/  IMAD.MOV.U32 R15, RZ, RZ, -0x1 ;  /* 0xffffffffff0f7424 */ /* 0x000fce00078e00ff */
[----:B01----:R-:W-:Y:S05]  /*20bc0*/  WARPSYNC.COLLECTIVE R15, `(.L_x_8108) ;  /* 0x000000000f0c7348 */ /* 0x003fea0003c00000 */
[----:B------:R-:W-:Y:S02]  /*20bd0*/  ELECT P6, UR62, PT ;  /* 0x00000000003e782f */ /* 0x000fe400038c0000 */
[----:B------:R-:W-:Y:S01]  /*20be0*/  MOV R14, UR62 ;  /* 0x0000003e000e7c02 */ /* 0x000fe20008000f00 */
[----:B01----:R-:W-:Y:S10]  /*20bf0*/  ENDCOLLECTIVE ;  /* 0x000000000000791b */ /* 0x003ff40003800000 */
.L_x_8108:
[----:B------:R-:W-:Y:S05]  /*20c00*/  BSYNC B0 ;  /* 0x0000000000007941 */ /* 0x000fea0003800000 */
.L_x_8107:
[----:B------:R-:W-:Y:S05]  /*20c10*/  BRA `(.L_x_8109) ;  /* 0xffffffd800447947 */ /* 0x000fea000383ffff */
.L_x_8008:
[----:B0-----:R0:W1:Y:S02]  /*20c20*/  SYNCS.PHASECHK.TRANS64.TRYWAIT P0, [R6+URZ], R5 ;  /* 0x00000005060075a7 */ /* 0x001064000800017f */
[----:B-1----:R-:W-:Y:S05]  /*20c30*/  @!P0 NANOSLEEP.SYNCS 0x989680 ;  /* 0x009896800000895d */ /* 0x002fea0003900000 */
[----:B------:R-:W1:Y:S02]  /*20c40*/  @!P0 SYNCS.PHASECHK.TRANS64 P0, [R6+URZ], R5 ;  /* 0x00000005060085a7 */ /* 0x000e64000800007f */
[----:B-1----:R-:W-:Y:S05]  /*20c50*/  @!P0 BRA `(.L_x_8008) ;  /* 0xfffffffc00f08947 */ /* 0x002fea000383ffff */
[----:B------:R-:W-:Y:S05]  /*20c60*/  BRA `(.L_x_8110) ;  /* 0xffffffd800807947 */ /* 0x000fea000383ffff */
.L_x_8009:
[----:B-1----:R1:W2:Y:S02]  /*20c70*/  SYNCS.PHASECHK.TRANS64.TRYWAIT P0, [R7+URZ], R2 ;  /* 0x00000002070075a7 */ /* 0x0022a4000800017f */
[----:B--2---:R-:W-:Y:S05]  /*20c80*/  @!P0 NANOSLEEP.SYNCS 0x989680 ;  /* 0x009896800000895d */ /* 0x004fea0003900000 */
[----:B------:R-:W2:Y:S02]  /*20c90*/  @!P0 SYNCS.PHASECHK.TRANS64 P0, [R7+URZ], R2 ;  /* 0x00000002070085a7 */ /* 0x000ea4000800007f */
[----:B--2---:R-:W-:Y:S05]  /*20ca0*/  @!P0 BRA `(.L_x_8009) ;  /* 0xfffffffc00f08947 */ /* 0x004fea000383ffff */
[----:B------:R-:W-:Y:S05]  /*20cb0*/  BRA `(.L_x_8111) ;  /* 0xffffffd800747947 */ /* 0x000fea000383ffff */
.L_x_8011:
[----:B--2---:R2:W3:Y:S02]  /*20cc0*/  SYNCS.PHASECHK.TRANS64.TRYWAIT P0, [R4+URZ], R5 ;  /* 0x00000005040075a7 */ /* 0x0044e4000800017f */
[----:B---3--:R-:W-:Y:S05]  /*20cd0*/  @!P0 NANOSLEEP.SYNCS 0x989680 ;  /* 0x009896800000895d */ /* 0x008fea0003900000 */
[----:B------:R-:W3:Y:S02]  /*20ce0*/  @!P0 SYNCS.PHASECHK.TRANS64 P0, [R4+URZ], R5 ;  /* 0x00000005040085a7 */ /* 0x000ee4000800007f */
[----:B---3--:R-:W-:Y:S05]  /*20cf0*/  @!P0 BRA `(.L_x_8011) ;  /* 0xfffffffc00f08947 */ /* 0x008fea000383ffff */
[----:B------:R-:W-:Y:S05]  /*20d00*/  BRA `(.L_x_8112) ;  /* 0xffffffd8007c7947 */ /* 0x000fea000383ffff */
.L_x_8113:
        /* <DEDUP_REMOVED lines=15> */
.L_x_15011:


//--------------------- .text._ZN7cutlass13device_kernelIN5flash11enable_sm90INS1_16FlashAttnFwdSm90INS1_25CollectiveMainloopFwdSm90ILi2EN4cute5tupleIJNS5_1CILi1EEES8_S8_EEENS6_IJNS7_ILi64EEESA_SA_EEELi512ENS_10bfloat16_tEfNS_4arch4Sm90ELb1ELb0ELb0ELb1ELb0ELb0ELb1ELb0ELb0ELb1ELb1ELb0EEENS1_21CollectiveEpilogueFwdINS6_IJSA_NS7_ILi512EEESA_EEES9_SC_SE_Li256ELb1ELb1ELb1ELb0EEENS1_36VarlenDynamicPersistentTileSchedulerILi64ELi64ELi256ELi128ELb1ELb1ELb1ELb1ELb1ELb1EEEEEEEEEvNT_6ParamsE --------------------------
	.section	.text._ZN7cutlass13device_kernelIN5flash11enable_sm90INS1_16FlashAttnFwdSm90INS1_25CollectiveMainloopFwdSm90ILi2EN4cute5tupleIJNS5_1CILi1EEES8_S8_EEENS6_IJNS7_ILi64EEESA_SA_EEELi512ENS_10bfloat16_tEfNS_4arch4Sm90ELb1ELb0ELb0ELb1ELb0ELb0ELb1ELb0ELb0ELb1ELb1ELb0EEENS1_21CollectiveEpilogueFwdINS6_IJSA_NS7_ILi512EEESA_EEES9_SC_SE_Li256ELb1ELb1ELb1ELb0EEENS1_36VarlenDynamicPersistentTileSchedulerILi64ELi64ELi256ELi128ELb1ELb1ELb1ELb1ELb1ELb1EEEEEEEEEvNT_6ParamsE,"ax",@progbits
	.align	128
.text._ZN7cutlass13device_kernelIN5flash11enable_sm90INS1_16FlashAttnFwdSm90INS1_25CollectiveMainloopFwdSm90ILi2EN4cute5tupleIJNS5_1CILi1EEES8_S8_EEENS6_IJNS7_ILi64EEESA_SA_EEELi512ENS_10bfloat16_tEfNS_4arch4Sm90ELb1ELb0ELb0ELb1ELb0ELb0ELb1ELb0ELb0ELb1ELb1ELb0EEENS1_21CollectiveEpilogueFwdINS6_IJSA_NS7_ILi512EEESA_EEES9_SC_SE_Li256ELb1ELb1ELb1ELb0EEENS1_36VarlenDynamicPersistentTileSchedulerILi64ELi64ELi256ELi128ELb1ELb1ELb1ELb1ELb1ELb1EEEEEEEEEvNT_6ParamsE:
        .type           _ZN7cutlass13device_kernelIN5flash11enable_sm90INS1_16FlashAttnFwdSm90INS1_25CollectiveMainloopFwdSm90ILi2EN4cute5tupleIJNS5_1CILi1EEES8_S8_EEENS6_IJNS7_ILi64EEESA_SA_EEELi512ENS_10bfloat16_tEfNS_4arch4Sm90ELb1ELb0ELb0ELb1ELb0ELb0ELb1ELb0ELb0ELb1ELb1ELb0EEENS1_21CollectiveEpilogueFwdINS6_IJSA_NS7_ILi512EEESA_EEES9_SC_SE_Li256ELb1ELb1ELb1ELb0EEENS1_36VarlenDynamicPersistentTileSchedulerILi64ELi64ELi256ELi128ELb1ELb1ELb1ELb1ELb1ELb1EEEEEEEEEvNT_6ParamsE,@function
        .size           _ZN7cutlass13device_kernelIN5flash11enable_sm90INS1_16FlashAttnFwdSm90INS1_25CollectiveMainloopFwdSm90ILi2EN4cute5tupleIJNS5_1CILi1EEES8_S8_EEENS6_IJNS7_ILi64EEESA_SA_EEELi512ENS_10bfloat16_tEfNS_4arch4Sm90ELb1ELb0ELb0ELb1ELb0ELb0ELb1ELb0ELb0ELb1ELb1ELb0EEENS1_21CollectiveEpilogueFwdINS6_IJSA_NS7_ILi512EEESA_EEES9_SC_SE_Li256ELb1ELb1ELb1ELb0EEENS1_36VarlenDynamicPersistentTileSchedulerILi64ELi64ELi256ELi128ELb1ELb1ELb1ELb1ELb1ELb1EEEEEEEEEvNT_6ParamsE,(.L_x_15012 - _ZN7cutlass13device_kernelIN5flash11enable_sm90INS1_16FlashAttnFwdSm90INS1_25CollectiveMainloopFwdSm90ILi2EN4cute5tupleIJNS5_1CILi1EEES8_S8_EEENS6_IJNS7_ILi64EEESA_SA_EEELi512ENS_10bfloat16_tEfNS_4arch4Sm90ELb1ELb0ELb0ELb1ELb0ELb0ELb1ELb0ELb0ELb1ELb1ELb0EEENS1_21CollectiveEpilogueFwdINS6_IJSA_NS7_ILi512EEESA_EEES9_SC_SE_Li256ELb1ELb1ELb1ELb0EEENS1_36VarlenDynamicPersistentTileSchedulerILi64ELi64ELi256ELi128ELb1ELb1ELb1ELb1ELb1ELb1EEEEEEEEEvNT_6ParamsE)
        .other          _ZN7cutlass13device_kernelIN5flash11enable_sm90INS1_16FlashAttnFwdSm90INS1_25CollectiveMainloopFwdSm90ILi2EN4cute5tupleIJNS5_1CILi1EEES8_S8_EEENS6_IJNS7_ILi64EEESA_SA_EEELi512ENS_10bfloat16_tEfNS_4arch4Sm90ELb1ELb0ELb0ELb1ELb0ELb0ELb1ELb0ELb0ELb1ELb1ELb0EEENS1_21CollectiveEpilogueFwdINS6_IJSA_NS7_ILi512EEESA_EEES9_SC_SE_Li256ELb1ELb1ELb1ELb0EEENS1_36VarlenDynamicPersistentTileSchedulerILi64ELi64ELi256ELi128ELb1ELb1ELb1ELb1ELb1ELb1EEEEEEEEEvNT_6ParamsE,@"STO_CUDA_ENTRY STV_DEFAULT"
_ZN7cutlass13device_kernelIN5flash11enable_sm90INS1_16FlashAttnFwdSm90INS1_25CollectiveMainloopFwdSm90ILi2EN4cute5tupleIJNS5_1CILi1EEES8_S8_EEENS6_IJNS7_ILi64EEESA_SA_EEELi512ENS_10bfloat16_tEfNS_4arch4Sm90ELb1ELb0ELb0ELb1ELb0ELb0ELb1ELb0ELb0ELb1ELb1ELb0EEENS1_21CollectiveEpilogueFwdINS6_IJSA_NS7_ILi512EEESA_EEES9_SC_SE_Li256ELb1ELb1ELb1ELb0EEENS1_36VarlenDynamicPersistentTileSchedulerILi64ELi64ELi256ELi128ELb1ELb1ELb1ELb1ELb1ELb1EEEEEEEEEvNT_6ParamsE:
        /* <DEDUP_REMOVED lines=18> */
.L_x_8115:
[----:B------:R-:W-:Y:S05]  /*0120*/  BSYNC B0 ;  /* 0x0000000000007941 */ /* 0x000fea0003800000 */
.L_x_8114:
        /* <DEDUP_REMOVED lines=39> */
.L_x_8116:
        /* <DEDUP_REMOVED lines=22> */
.L_x_8117:
        /* <DEDUP_REMOVED lines=18> */
.L_x_8118:
        /* <DEDUP_REMOVED lines=22> */
.L_x_8119:
        /* <DEDUP_REMOVED lines=22> */
.L_x_8120:
[----:B------:R-:W-:Y:S01]  /*08e0*/  PLOP3.LUT P0, PT, PT, PT, UP0, 0x80, 0x0 ;  /* 0x000000000000781c */ /* 0x000fe20003f0f008 */
[----:B------:R-:W-:Y:S01]  /*08f0*/  UMOV UR36, 0x1 ;  /* 0x0000000100247882 */ /* 0x000fe20000000000 */
[----:B------:R-:W-:Y:S01]  /*0900*/  NOP ;  /* 0x0000000000007918 */ /* 0x000fe20000000000 */
[----:B------:R-:W-:Y:S01]  /*0910*/  USEL UR36, UR36, 0x2, !UP0 ;  /* 0x0000000224247887 */ /* 0x000fe2000c000000 */
[----:B------:R-:W-:Y:S01]  /*0920*/  ULDC.64 UR38, c[0x0][0x208] ;  /* 0x0000820000267ab9 */ /* 0x000fe20000000a00 */
[----:B0123--:R-:W-:Y:S08]  /*0930*/  BAR.SYNC.DEFER_BLOCKING 0x0 ;  /* 0x0000000000007b1d */ /* 0x00fff00000010000 */
[----:B------:R-:W-:Y:S05]  /*0940*/  @!P0 BRA `(.L_x_8121) ;  /* 0x0000011400a48947 */ /* 0x000fea0003800000 */
.L_x_8122:
        /* <DEDUP_REMOVED lines=25> */
[----:B------:R-:W-:-:S03]  /*0ae0*/  UMOV UR40, URZ ;  /* 0x0000003f00287c82 */ /* 0x000fc60008000000 */
        /* <DEDUP_REMOVED lines=8> */
[----:B------:R-:W-:Y:S01]  /*0b70*/  LEA.HI R0, R0, R7, RZ, 0x1 ;  /* 0x0000000700007211 */ /* 0x000fe200078f08ff */
[----:B------:R-:W-:Y:S01]  /*0b80*/  IMAD.IADD R3, R6, 0x1, -R3 ;  /* 0x0000000106037824 */ /* 0x000fe200078e0a03 */
[----:B------:R-:W-:Y:S01]  /*0b90*/  LOP3.LUT R13, R8, 0xfffffff8, RZ, 0xc0, !PT ;  /* 0xfffffff8080d7812 */ /* 0x000fe200078ec0ff */
[C---:B------:R-:W-:Y:S01]  /*0ba0*/  IMAD.IADD R15, R6.reuse, 0x1, -R15 ;  /* 0x00000001060f7824 */ /* 0x040fe200078e0a0f */
[----:B------:R-:W-:Y:S02]  /*0bb0*/  LOP3.LUT R11, R5, 0xffffff80, RZ, 0xc0, !PT ;  /* 0xffffff80050b7812 */ /* 0x000fe400078ec0ff */
[--C-:B------:R-:W-:Y:S01]  /*0bc0*/  SHF.R.S32.HI R4, RZ, 0x5, R2.reuse ;  /* 0x00000005ff047819 */ /* 0x100fe20000011402 */
[C---:B------:R-:W-:Y:S01]  /*0bd0*/  IMAD.IADD R13, R6.reuse, 0x1, -R13 ;  /* 0x00000001060d7824 */ /* 0x040fe200078e0a0d */
[----:B------:R-:W-:Y:S01]  /*0be0*/  SHF.R.S32.HI R9, RZ, 0x1f, R2 ;  /* 0x0000001fff097819 */ /* 0x000fe20000011402 */
[----:B------:R-:W-:Y:S01]  /*0bf0*/  IMAD.IADD R11, R6, 0x1, -R11 ;  /* 0x00000001060b7824 */ /* 0x000fe200078e0a0b */
[----:B------:R-:W-:-:S02]  /*0c00*/  LOP3.LUT R0, R0, 0x1ffffffe, RZ, 0xc0, !PT ;  /* 0x1ffffffe00007812 */ /* 0x000fc400078ec0ff */
[----:B------:R-:W-:Y:S02]  /*0c10*/  SHF.R.S32.HI R2, RZ, 0x1f, R3 ;  /* 0x0000001fff027819 */ /* 0x000fe40000011403 */
[----:B------:R-:W-:Y:S01]  /*0c20*/  LEA.HI R9, R9, R4, RZ, 0x2 ;  /* 0x0000000409097211 */ /* 0x000fe200078f10ff */
[----:B------:R-:W-:Y:S01]  /*0c30*/  IMAD.IADD R0, R7, 0x1, -R0 ;  /* 0x0000000107007824 */ /* 0x000fe200078e0a00 */
[----:B------:R-:W-:Y:S02]  /*0c40*/  LEA.HI R6, R15, R15, RZ, 0x1 ;  /* 0x0000000f0f067211 */ /* 0x000fe400078f08ff */
[----:B------:R-:W-:Y:S01]  /*0c50*/  LEA.HI R7, R2, R3, RZ, 0x3 ;  /* 0x0000000302077211 */ /* 0x000fe200078f18ff */
[----:B------:R-:W-:Y:S01]  /*0c60*/  IMAD.SHL.U32 R0, R0, 0x8, RZ ;  /* 0x0000000800007824 */ /* 0x000fe200078e00ff */
[----:B------:R-:W-:Y:S02]  /*0c70*/  SHF.R.S32.HI R230, RZ, 0x7, R5 ;  /* 0x00000007ffe67819 */ /* 0x000fe40000011405 */
[----:B------:R-:W-:-:S02]  /*0c80*/  LOP3.LUT R9, R9, 0x3ffffc, RZ, 0xc0, !PT ;  /* 0x003ffffc09097812 */ /* 0x000fc400078ec0ff */
[----:B------:R-:W-:Y:S01]  /*0c90*/  LOP3.LUT R6, R6, 0x1ffffffe, RZ, 0xc0, !PT ;  /* 0x1ffffffe06067812 */ /* 0x000fe200078ec0ff */
[----:B------:R-:W-:Y:S01]  /*0ca0*/  IMAD R10, R230, 0x100, R3 ;  /* 0x00000100e60a7824 */ /* 0x000fe200078e0203 */
[----:B------:R-:W-:Y:S01]  /*0cb0*/  SHF.R.S32.HI R2, RZ, 0x1f, R11 ;  /* 0x0000001fff027819 */ /* 0x000fe2000001140b */
[----:B------:R-:W-:Y:S01]  /*0cc0*/  IMAD.IADD R9, R4, 0x1, -R9 ;  /* 0x0000000104097824 */ /* 0x000fe200078e0a09 */
[C---:B------:R-:W-:Y:S01]  /*0cd0*/  LOP3.LUT R8, R7.reuse, 0xfffffff8, RZ, 0xc0, !PT ;  /* 0xfffffff807087812 */ /* 0x040fe200078ec0ff */
[----:B------:R-:W-:Y:S01]  /*0ce0*/  IMAD.SHL.U32 R7, R7, 0x40, RZ ;  /* 0x0000004007077824 */ /* 0x000fe200078e00ff */
[----:B------:R-:W-:Y:S01]  /*0cf0*/  LEA.HI R5, R5, R230, RZ, 0x1 ;  /* 0x000000e605057211 */ /* 0x000fe200078f08ff */
[----:B------:R-:W-:Y:S01]  /*0d00*/  IMAD.IADD R15, R15, 0x1, -R6 ;  /* 0x000000010f0f7824 */ /* 0x000fe200078e0a06 */
[CC--:B------:R-:W-:Y:S01]  /*0d10*/  LEA.HI R6, R2.reuse, R11.reuse, RZ, 0x2 ;  /* 0x0000000b02067211 */ /* 0x0c0fe200078f10ff */
[----:B------:R-:W-:Y:S01]  /*0d20*/  IMAD.IADD R8, R3, 0x1, -R8 ;  /* 0x0000000103087824 */ /* 0x000fe200078e0a08 */
[----:B------:R-:W-:Y:S01]  /*0d30*/  LEA.HI R3, R2, R11, RZ, 0x5 ;  /* 0x0000000b02037211 */ /* 0x000fe200078f28ff */
[----:B------:R-:W-:Y:S01]  /*0d40*/  IMAD R17, R9, 0x10, R10 ;  /* 0x0000001009117824 */ /* 0x000fe200078e020a */
[----:B------:R-:W-:-:S02]  /*0d50*/  LOP3.LUT R9, R7, 0x7ffffe00, RZ, 0xc0, !PT ;  /* 0x7ffffe0007097812 */ /* 0x000fc400078ec0ff */
[----:B------:R-:W-:Y:S02]  /*0d60*/  LOP3.LUT R10, R6, 0x7ffffffc, RZ, 0xc0, !PT ;  /* 0x7ffffffc060a7812 */ /* 0x000fe400078ec0ff */
[--C-:B------:R-:W-:Y:S01]  /*0d70*/  SHF.R.S32.HI R2, RZ, 0x2, R6.reuse ;  /* 0x00000002ff027819 */ /* 0x100fe20000011406 */
[----:B------:R-:W-:Y:S01]  /*0d80*/  IMAD R4, R4, 0x400, R9 ;  /* 0x0000040004047824 */ /* 0x000fe200078e0209 */
[----:B------:R-:W-:Y:S01]  /*0d90*/  SHF.R.S32.HI R7, RZ, 0x1f, R6 ;  /* 0x0000001fff077819 */ /* 0x000fe20000011406 */
[----:B------:R-:W-:Y:S01]  /*0da0*/  IMAD.SHL.U32 R6, R8, 0x40, RZ ;  /* 0x0000004008067824 */ /* 0x000fe200078e00ff */
[----:B------:R-:W-:Y:S01]  /*0db0*/  LOP3.LUT R5, R5, 0xfffffe, RZ, 0xc0, !PT ;  /* 0x00fffffe05057812 */ /* 0x000fe200078ec0ff */
[----:B------:R-:W-:Y:S01]  /*0dc0*/  IMAD.IADD R10, R11, 0x1, -R10 ;  /* 0x000000010b0a7824 */ /* 0x000fe200078e0a0a */
[----:B------:R-:W-:Y:S02]  /*0dd0*/  LEA.HI R7, R7, R2, RZ, 0x3 ;  /* 0x0000000207077211 */ /* 0x000fe400078f18ff */
[----:B------:R-:W-:Y:S01]  /*0de0*/  LOP3.LUT R9, R6, 0x1c0, RZ, 0xc0, !PT ;  /* 0x000001c006097812 */ /* 0x000fe200078ec0ff */
[----:B------:R-:W-:Y:S01]  /*0df0*/  IMAD.IADD R5, R230, 0x1, -R5 ;  /* 0x00000001e6057824 */ /* 0x000fe200078e0a05 */
[----:B------:R-:W-:Y:S01]  /*0e00*/  LOP3.LUT R7, R7, 0xfffffff8, RZ, 0xc0, !PT ;  /* 0xfffffff807077812 */ /* 0x000fe200078ec0ff */
[--C-:B------:R-:W-:Y:S01]  /*0e10*/  IMAD.U32 R6, R17, 0x40, R0.reuse ;  /* 0x0000004011067824 */ /* 0x100fe200078e0000 */
[----:B------:R-:W-:Y:S01]  /*0e20*/  LOP3.LUT R0, R9, 0x8, R0, 0xf8, !PT ;  /* 0x0000000809007812 */ /* 0x000fe200078ef800 */
[----:B------:R-:W-:Y:S01]  /*0e30*/  IMAD.SHL.U32 R11, R5, 0x100, RZ ;  /* 0x00000100050b7824 */ /* 0x000fe200078e00ff */
[----:B------:R-:W-:Y:S01]  /*0e40*/  SHF.R.U32.HI R9, RZ, 0x3, R9 ;  /* 0x00000003ff097819 */ /* 0x000fe20000011609 */
[----:B------:R-:W-:Y:S01]  /*0e50*/  IMAD.SHL.U32 R189, R10, 0x2, RZ ;  /* 0x000000020abd7824 */ /* 0x000fe200078e00ff */
[----:B------:R0:W-:Y:S01]  /*0e60*/  STL [R1+0x6c], R6 ;  /* 0x00006c0601007387 */ /* 0x0001e20000100800 */
[----:B------:R-:W-:Y:S01]  /*0e70*/  R2P PR, R8, 0x6 ;  /* 0x0000000608007804 */ /* 0x000fe20000000000 */
[----:B------:R-:W-:Y:S01]  /*0e80*/  IMAD.SHL.U32 R17, R13, 0x8, RZ ;  /* 0x000000080d117824 */ /* 0x000fe200078e00ff */
[----:B------:R-:W-:Y:S01]  /*0e90*/  LOP3.LUT R9, R0, R9, RZ, 0x3c, !PT ;  /* 0x0000000900097212 */ /* 0x000fe200078e3cff */
[----:B------:R1:W-:Y:S01]  /*0ea0*/  STL [R1+0x68], R11 ;  /* 0x0000680b01007387 */ /* 0x0003e20000100800 */
[----:B------:R-:W-:Y:S01]  /*0eb0*/  IMAD.IADD R22, R189, 0x1, R11 ;  /* 0x00000001bd167824 */ /* 0x000fe200078e020b */
[----:B------:R-:W-:Y:S01]  /*0ec0*/  SHF.R.S32.HI R3, RZ, 0x5, R3 ;  /* 0x00000005ff037819 */ /* 0x000fe20000011403 */
[----:B------:R-:W-:Y:S01]  /*0ed0*/  IMAD.IADD R18, R2, 0x1, -R7 ;  /* 0x0000000102127824 */ /* 0x000fe200078e0a07 */
[----:B------:R-:W-:Y:S01]  /*0ee0*/  SEL R185, R185, 0xffffffe0, !P1 ;  /* 0xffffffe0b9b97807 */ /* 0x000fe20004800000 */
[----:B------:R-:W-:Y:S01]  /*0ef0*/  IMAD.IADD R9, R4, 0x1, R9 ;  /* 0x0000000104097824 */ /* 0x000fe200078e0209 */
[----:B------:R-:W-:Y:S01]  /*0f00*/  SHF.R.S32.HI R0, RZ, 0x1f, R22 ;  /* 0x0000001fff007819 */ /* 0x000fe20000011416 */
[----:B------:R-:W-:-:S02]  /*0f10*/  VIADD R194, R17, 0x40 ;  /* 0x0000004011c27836 */ /* 0x000fc40000000000 */
[C---:B------:R-:W-:Y:S02]  /*0f20*/  VIADD R227, R22.reuse, 0x8 ;  /* 0x0000000816e37836 */ /* 0x040fe40000000000 */
[C---:B------:R-:W-:Y:S02]  /*0f30*/  VIADD R226, R22.reuse, 0x10 ;  /* 0x0000001016e27836 */ /* 0x040fe40000000000 */
[C---:B------:R-:W-:Y:S01]  /*0f40*/  VIADD R224, R22.reuse, 0x20 ;  /* 0x0000002016e07836 */ /* 0x040fe20000000000 */
[----:B------:R-:W-:Y:S01]  /*0f50*/  SHF.R.S32.HI R0, RZ, 0x1f, R227 ;  /* 0x0000001fff007819 */ /* 0x000fe200000114e3 */
[----:B------:R-:W-:Y:S02]  /*0f60*/  IMAD R23, R9, 0x2, R16 ;  /* 0x0000000209177824 */ /* 0x000fe400078e0210 */
[C---:B------:R-:W-:Y:S01]  /*0f70*/  VIADD R225, R22.reuse, 0x18 ;  /* 0x0000001816e17836 */ /* 0x040fe20000000000 */
[----:B------:R-:W-:Y:S01]  /*0f80*/  SHF.R.S32.HI R0, RZ, 0x1f, R224 ;  /* 0x0000001fff007819 */ /* 0x000fe200000114e0 */
[----:B------:R-:W-:-:S02]  /*0f90*/  VIADD R223, R22, 0x28 ;  /* 0x0000002816df7836 */ /* 0x000fc40000000000 */
        /* <DEDUP_REMOVED lines=61> */
[----:B0-----:R-:W-:-:S02]  /*1370*/  IMAD.MOV.U32 R6, RZ, RZ, R14 ;  /* 0x000000ffff067224 */ /* 0x001fc400078e000e */
[----:B------:R-:W-:Y:S02]  /*1380*/  IMAD.MOV.U32 R2, RZ, RZ, RZ ;  /* 0x000000ffff027224 */ /* 0x000fe400078e00ff */
[----:B------:R-:W-:Y:S02]  /*1390*/  VIADD R193, R17, 0x80 ;  /* 0x0000008011c17836 */ /* 0x000fe40000000000 */
[----:B------:R-:W-:Y:S02]  /*13a0*/  IMAD R190, R15, 0x8, R18 ;  /* 0x000000080fbe7824 */ /* 0x000fe400078e0212 */
[----:B-1----:R-:W-:-:S07]  /*13b0*/  IMAD.IADD R185, R185, 0x1, R184 ;  /* 0x00000001b9b97824 */ /* 0x002fce00078e02b8 */
.L_x_8178:
[----:B------:R-:W-:Y:S01]  /*13c0*/  ULDC.64 UR6, c[0x0][0xd88] ;  /* 0x0003620000067ab9 */ /* 0x000fe20000000a00 */
[----:B------:R-:W-:Y:S01]  /*13d0*/  ULDC.64 UR8, c[0x0][0xb10] ;  /* 0x0002c40000087ab9 */ /* 0x000fe20000000a00 */
[----:B------:R-:W-:Y:S01]  /*13e0*/  UIMAD.WIDE UR6, UR5, 0x4, UR6 ;  /* 0x00000004050678a5 */ /* 0x000fe2000f8e0206 */
[----:B0-----:R-:W0:Y:S05]  /*13f0*/  LDC R188, c[0x0][0x288] ;  /* 0x0000a200ffbc7b82 */ /* 0x001e2a0000000800 */
[----:B-1234-:R-:W-:Y:S02]  /*1400*/  IMAD.U32 R8, RZ, RZ, UR6 ;  /* 0x00000006ff087e24 */ /* 0x01efe4000f8e00ff */
[----:B------:R-:W-:Y:S01]  /*1410*/  IMAD.U32 R9, RZ, RZ, UR7 ;  /* 0x00000007ff097e24 */ /* 0x000fe2000f8e00ff */
[----:B------:R-:W-:Y:S01]  /*1420*/  ULDC.64 UR6, c[0x0][0xb20] ;  /* 0x0002c80000067ab9 */ /* 0x000fe20000000a00 */
[----:B-----5:R-:W1:Y:S03]  /*1430*/  LDC.64 R12, c[0x0][0x418] ;  /* 0x00010600ff0c7b82 */ /* 0x020e660000000a00 */
[----:B------:R-:W2:Y:S01]  /*1440*/  LDG.E R191, desc[UR38][R8.64] ;  /* 0x0000002608bf7981 */ /* 0x000ea2000c1e1900 */
[----:B------:R-:W-:Y:S01]  /*1450*/  ISETP.NE.U32.AND P1, PT, RZ, UR6, PT ;  /* 0x00000006ff007c0c */ /* 0x000fe2000bf25070 */
[----:B------:R-:W-:Y:S01]  /*1460*/  IMAD.MOV.U32 R10, RZ, RZ, RZ ;  /* 0x000000ffff0a7224 */ /* 0x000fe200078e00ff */
[----:B------:R-:W-:-:S02]  /*1470*/  ISETP.NE.U32.AND P0, PT, RZ, UR8, PT ;  /* 0x00000008ff007c0c */ /* 0x000fc4000bf05070 */
[----:B------:R-:W-:Y:S01]  /*1480*/  ISETP.NE.AND.EX P1, PT, RZ, UR7, PT, P1 ;  /* 0x00000007ff007c0c */ /* 0x000fe2000bf25310 */
[----:B------:R-:W3:Y:S01]  /*1490*/  LDC R3, c[0x0][0x424] ;  /* 0x00010900ff037b82 */ /* 0x000ee20000000800 */
[----:B------:R-:W-:-:S07]  /*14a0*/  ISETP.NE.AND.EX P0, PT, RZ, UR9, PT, P0 ;  /* 0x00000009ff007c0c */ /* 0x000fce000bf05300 */
[----:B------:R-:W4:Y:S01]  /*14b0*/  LDC R14, c[0x0][0x2f0] ;  /* 0x0000bc00ff0e7b82 */ /* 0x000f220000000800 */
[----:B--2---:R-:W-:-:S03]  /*14c0*/  SHF.R.S32.HI R196, RZ, 0x1f, R191 ;  /* 0x0000001fffc47819 */ /* 0x004fc600000114bf */
[----:B------:R-:W-:-:S04]  /*14d0*/  @P1 LEA R4, P2, R191, UR6, 0x2 ;  /* 0x00000006bf041c11 */ /* 0x000fc8000f8410ff */
[C---:B------:R-:W-:Y:S02]  /*14e0*/  @P1 LEA.HI.X R5, R191.reuse, UR7, R196, 0x2, P2 ;  /* 0x00000007bf051c11 */ /* 0x040fe400090f14c4 */
[----:B------:R-:W-:-:S03]  /*14f0*/  @P0 LEA R8, P2, R191, UR8, 0x2 ;  /* 0x00000008bf080c11 */ /* 0x000fc6000f8410ff */
[----:B------:R2:W5:Y:S01]  /*1500*/  @P1 LDG.E R10, desc[UR38][R4.64] ;  /* 0x00000026040a1981 */ /* 0x000562000c1e1900 */
[----:B------:R-:W-:Y:S01]  /*1510*/  @P0 LEA.HI.X R9, R191, UR9, R196, 0x2, P2 ;  /* 0x00000009bf090c11 */ /* 0x000fe200090f14c4 */
[----:B------:R-:W-:-:S04]  /*1520*/  ULDC.64 UR8, c[0x0][0xb18] ;  /* 0x0002c60000087ab9 */ /* 0x000fc80000000a00 */
[----:B0-----:R2:W5:Y:S01]  /*1530*/  @P0 LDG.E R188, desc[UR38][R8.64] ;  /* 0x0000002608bc0981 */ /* 0x001562000c1e1900 */
[----:B-1----:R-:W-:Y:S02]  /*1540*/  ISETP.NE.U32.AND P1, PT, R12, RZ, PT ;  /* 0x000000ff0c00720c */ /* 0x002fe40003f25070 */
[----:B------:R-:W-:Y:S02]  /*1550*/  ISETP.NE.U32.AND P2, PT, RZ, UR8, PT ;  /* 0x00000008ff007c0c */ /* 0x000fe4000bf45070 */
[C---:B------:R-:W-:Y:S02]  /*1560*/  LOP3.LUT R0, R6.reuse, 0xff000000, RZ, 0xc0, !PT ;  /* 0xff00000006007812 */ /* 0x040fe400078ec0ff */
[----:B------:R-:W-:Y:S02]  /*1570*/  ISETP.NE.AND.EX P1, PT, R13, RZ, PT, P1 ;  /* 0x000000ff0d00720c */ /* 0x000fe40003f25310 */
[----:B------:R-:W-:Y:S02]  /*1580*/  ISETP.NE.AND.EX P2, PT, RZ, UR9, PT, P2 ;  /* 0x00000009ff007c0c */ /* 0x000fe4000bf45320 */
[----:B------:R-:W-:-:S02]  /*1590*/  LOP3.LUT R192, R6, 0xffff, RZ, 0xc0, !PT ;  /* 0x0000ffff06c07812 */ /* 0x000fc400078ec0ff */
[----:B------:R-:W-:Y:S02]  /*15a0*/  LOP3.LUT R195, R6, 0xff0000, RZ, 0xc0, !PT ;  /* 0x00ff000006c37812 */ /* 0x000fe400078ec0ff */
[----:B------:R-:W-:Y:S02]  /*15b0*/  SHF.R.U32.HI R0, RZ, 0x8, R0 ;  /* 0x00000008ff007819 */ /* 0x000fe40000011600 */
[----:B---3--:R-:W-:Y:S01]  /*15c0*/  SEL R3, R3, 0x1, P1 ;  /* 0x0000000103037807 */ /* 0x008fe20000800000 */
[----:B--2-4-:R-:W-:Y:S06]  /*15d0*/  @P0 BRA `(.L_x_8123) ;  /* 0x0000000000240947 */ /* 0x014fec0003800000 */
        /* <DEDUP_REMOVED lines=9> */
.L_x_8123:
[----:B------:R-:W-:Y:S01]  /*1670*/  LEA.HI R195, R195, R0, RZ, 0x10 ;  /* 0x00000000c3c37211 */ /* 0x000fe200078f80ff */
[----:B------:R-:W-:Y:S01]  /*1680*/  IMAD R187, R3, R14, RZ ;  /* 0x0000000e03bb7224 */ /* 0x000fe200078e02ff */
[----:B------:R-:W-:Y:S06]  /*1690*/  @!P2 BRA `(.L_x_8124) ;  /* 0x000000000010a947 */ /* 0x000fec0003800000 */
[----:B------:R-:W-:-:S04]  /*16a0*/  LEA R4, P0, R191, UR8, 0x2 ;  /* 0x00000008bf047c11 */ /* 0x000fc8000f8010ff */
[----:B------:R-:W-:-:S05]  /*16b0*/  LEA.HI.X R5, R191, UR9, R196, 0x2, P0 ;  /* 0x00000009bf057c11 */ /* 0x000fca00080f14c4 */
[----:B------:R0:W5:Y:S01]  /*16c0*/  LDG.E R187, desc[UR38][R4.64] ;  /* 0x0000002604bb7981 */ /* 0x000162000c1e1900 */
[----:B------:R-:W-:Y:S05]  /*16d0*/  BRA `(.L_x_8125) ;  /* 0x0000000000247947 */ /* 0x000fea0003800000 */
.L_x_8124:
        /* <DEDUP_REMOVED lines=9> */
.L_x_8125:
[----:B------:R-:W-:Y:S01]  /*1770*/  UISETP.NE.AND UP0, UPT, UR41, 0x1, UPT ;  /* 0x000000012900788c */ /* 0x000fe2000bf05270 */
[----:B-----5:R-:W-:Y:S01]  /*1780*/  IMAD.IADD R187, R187, 0x1, -R10 ;  /* 0x00000001bbbb7824 */ /* 0x020fe200078e0a0a */
[----:B------:R-:W-:-:S03]  /*1790*/  USHF.L.U32 UR42, UR4, 0x6, URZ ;  /* 0x00000006042a7899 */ /* 0x000fc6000800063f */
[----:B------:R-:W-:Y:S01]  /*17a0*/  VIADD R0, R187, 0x3f ;  /* 0x0000003fbb007836 */ /* 0x000fe20000000000 */
[----:B------:R-:W-:-:S04]  /*17b0*/  PLOP3.LUT P0, PT, PT, PT, UP0, 0x80, 0x0 ;  /* 0x000000000000781c */ /* 0x000fc80003f0f008 */
[----:B------:R-:W-:-:S04]  /*17c0*/  SHF.R.S32.HI R3, RZ, 0x1f, R0 ;  /* 0x0000001fff037819 */ /* 0x000fc80000011400 */
[----:B------:R-:W-:-:S04]  /*17d0*/  LEA.HI R3, R3, R0, RZ, 0x6 ;  /* 0x0000000003037211 */ /* 0x000fc800078f30ff */
[----:B------:R-:W-:Y:S01]  /*17e0*/  SHF.R.S32.HI R6, RZ, 0x6, R3 ;  /* 0x00000006ff067819 */ /* 0x000fe20000011403 */
[----:B------:R-:W-:Y:S06]  /*17f0*/  @!P0 BRA `(.L_x_8126) ;  /* 0x0000001c00d88947 */ /* 0x000fec0003800000 */
[----:B------:R-:W1:Y:S01]  /*1800*/  LDC R0, c[0x0][0x448] ;  /* 0x00011200ff007b82 */ /* 0x000e620000000800 */
[----:B------:R-:W-:Y:S01]  /*1810*/  UIADD3 UR4, UR42, 0x3f, URZ ;  /* 0x0000003f2a047890 */ /* 0x000fe2000fffe03f */
[----:B------:R-:W-:Y:S02]  /*1820*/  IADD3 R187, R187, 0x40, -R188 ;  /* 0x00000040bbbb7810 */ /* 0x000fe40007ffe8bc */
[----:B------:R-:W-:Y:S02]  /*1830*/  LOP3.LUT R8, R195, 0xff, RZ, 0xc0, !PT ;  /* 0x000000ffc3087812 */ /* 0x000fe400078ec0ff */
[----:B-1----:R-:W-:Y:S01]  /*1840*/  ISETP.NE.AND P0, PT, R0, 0x1, PT ;  /* 0x000000010000780c */ /* 0x002fe20003f05270 */
[----:B------:R-:W-:-:S12]  /*1850*/  IMAD.U32 R0, RZ, RZ, UR4 ;  /* 0x00000004ff007e24 */ /* 0x000fd8000f8e00ff */
[----:B------:R-:W1:Y:S08]  /*1860*/  @P0 LDC R3, c[0x0][0x44c] ;  /* 0x00011300ff030b82 */ /* 0x000e700000000800 */
[----:B0-----:R-:W0:Y:S01]  /*1870*/  @P0 LDC R4, c[0x0][0x450] ;  /* 0x00011400ff040b82 */ /* 0x001e220000000800 */
[----:B-1----:R-:W-:-:S05]  /*1880*/  @P0 IMAD.HI.U32 R3, R3, UR4, RZ ;  /* 0x0000000403030c27 */ /* 0x002fca000f8e00ff */
[----:B0-----:R-:W-:-:S05]  /*1890*/  @P0 SHF.R.U32.HI R0, RZ, R4, R3 ;  /* 0x00000004ff000219 */ /* 0x001fca0000011603 */
[----:B------:R-:W-:-:S05]  /*18a0*/  IMAD.IADD R0, R187, 0x1, R0 ;  /* 0x00000001bb007824 */ /* 0x000fca00078e0200 */
[----:B------:R-:W-:-:S04]  /*18b0*/  SHF.R.S32.HI R3, RZ, 0x1f, R0 ;  /* 0x0000001fff037819 */ /* 0x000fc80000011400 */
[----:B------:R-:W-:-:S04]  /*18c0*/  LEA.HI R3, R3, R0, RZ, 0x6 ;  /* 0x0000000003037211 */ /* 0x000fc800078f30ff */
[----:B------:R-:W-:-:S04]  /*18d0*/  SHF.R.S32.HI R3, RZ, 0x6, R3 ;  /* 0x00000006ff037819 */ /* 0x000fc80000011403 */
[----:B------:R-:W-:Y:S01]  /*18e0*/  VIMNMX R11, R6, R3, PT ;  /* 0x00000003060b7248 */ /* 0x000fe20003fe0100 */
[----:B------:R-:W-:-:S03]  /*18f0*/  IMAD.MOV.U32 R3, RZ, RZ, RZ ;  /* 0x000000ffff037224 */ /* 0x000fc600078e00ff */
[----:B------:R-:W-:-:S13]  /*1900*/  ISETP.GE.AND P0, PT, R11, 0x1, PT ;  /* 0x000000010b00780c */ /* 0x000fda0003f06270 */
[----:B------:R-:W-:Y:S05]  /*1910*/  @!P0 BRA `(.L_x_8127) ;  /* 0x0000000000788947 */ /* 0x000fea0003800000 */
        /* <DEDUP_REMOVED lines=30> */
.L_x_8127:
        /* <DEDUP_REMOVED lines=82> */
[----:B0-----:R-:W-:-:S04]  /*2020*/  LEA.HI R4, R3, R3, RZ, 0x1 ;  /* 0x0000000303047211 */ /* 0x001fc800078f08ff */
[----:B------:R-:W-:Y:S01]  /*2030*/  LOP3.LUT R4, R4, 0x1fffe, RZ, 0xc0, !PT ;  /* 0x0001fffe04047812 */ /* 0x000fe200078ec0ff */
[----:B------:R-:W-:-:S04]  /*2040*/  WARPGROUP.ARRIVE ;  /* 0x00000000000079c5 */ /* 0x000fc80000000000 */
        /* <DEDUP_REMOVED lines=11> */
[----:B------:R-:W-:-:S02]  /*2100*/  LOP3.LUT R3, R3, 0x2000000, RZ, 0xfc, !PT ;  /* 0x0200000003037812 */ /* 0x000fc400078efcff */
[----:B-1----:R-:W-:Y:S02]  /*2110*/  LOP3.LUT R9, R9, 0x7f, RZ, 0xc0, !PT ;  /* 0x0000007f09097812 */ /* 0x002fe400078ec0ff */
[----:B------:R-:W-:Y:S01]  /*2120*/  R2UR UR12, R7 ;  /* 0x00000000070c72ca */ /* 0x000fe200000e0000 */
[----:B------:R-:W-:Y:S01]  /*2130*/  IMAD R4, R2, 0x1000, R3 ;  /* 0x0000100002047824 */ /* 0x000fe200078e0203 */
[----:B------:R-:W-:Y:S01]  /*2140*/  ISETP.NE.AND P1, PT, R9, RZ, PT ;  /* 0x000000ff0900720c */ /* 0x000fe20003f25270 */
[C---:B------:R-:W-:Y:S02]  /*2150*/  VIADD R7, R5.reuse, 0x4 ;  /* 0x0000000405077836 */ /* 0x040fe40000000000 */
[C---:B------:R-:W-:Y:S01]  /*2160*/  VIADD R6, R4.reuse, 0x80 ;  /* 0x0000008004067836 */ /* 0x040fe20000000000 */
[----:B------:R-:W-:Y:S01]  /*2170*/  R2UR UR18, R4 ;  /* 0x00000000041272ca */ /* 0x000fe200000e0000 */
[----:B------:R-:W-:Y:S01]  /*2180*/  VIADD R5, R5, 0x6 ;  /* 0x0000000605057836 */ /* 0x000fe20000000000 */
[----:B------:R-:W-:-:S02]  /*2190*/  R2UR UR8, R7 ;  /* 0x00000000070872ca */ /* 0x000fc400000e0000 */
[----:B------:R-:W-:Y:S01]  /*21a0*/  R2UR UR14, R6 ;  /* 0x00000000060e72ca */ /* 0x000fe200000e0000 */
[C---:B------:R-:W-:Y:S01]  /*21b0*/  VIADD R6, R4.reuse, 0x100 ;  /* 0x0000010004067836 */ /* 0x040fe20000000000 */
[----:B------:R-:W-:Y:S01]  /*21c0*/  R2UR UR7, R5 ;  /* 0x00000000050772ca */ /* 0x000fe200000e0000 */
[----:B------:R-:W-:-:S03]  /*21d0*/  VIADD R4, R4, 0x180 ;  /* 0x0000018004047836 */ /* 0x000fc60000000000 */
[----:B------:R-:W-:Y:S02]  /*21e0*/  R2UR UR10, R6 ;  /* 0x00000000060a72ca */ /* 0x000fe400000e0000 */
[----:B------:R-:W-:Y:S01]  /*21f0*/  R2UR UR6, R4 ;  /* 0x00000000040672ca */ /* 0x000fe200000e0000 */
[----:B------:R-:W-:Y:S01]  /*2200*/  HGMMA.64x256x16.F32.BF16 R24, gdesc[UR16].tnspB, RZ, !UPT, gsb0 ;  /* 0x43e00000101879f0 */ /* 0x000fe2000c0018ff */
[----:B------:R-:W-:-:S04]  /*2210*/  @!P1 IMAD R4, R2, 0x8, R16 ;  /* 0x0000000802049824 */ /* 0x000fc800078e0210 */
[----:B------:R-:W-:-:S05]  /*2220*/  @!P1 VIADD R4, R4, 0x38860 ;  /* 0x0003886004049836 */ /* 0x000fca0000000000 */
[----:B------:R-:W-:Y:S01]  /*2230*/  @!P1 PRMT R4, RZ, 0x654, R4 ;  /* 0x00000654ff049816 */ /* 0x000fe20000000004 */
[----:B------:R-:W-:Y:S02]  /*2240*/  WARPGROUP.DEPBAR.LE gsb0, 0x0 ;  /* 0x00008000000079c5 */ /* 0x000fe40000010000 */
[----:B------:R-:W-:-:S15]  /*2250*/  WARPGROUP.ARRIVE ;  /* 0x00000000000079c5 */ /* 0x000fde0000000000 */
[----:B------:R-:W-:Y:S03]  /*2260*/  HGMMA.64x256x16.F32.BF16 R24, gdesc[UR12].tnspB, R24, gsb0 ;  /* 0x43e000000c1879f0 */ /* 0x000fe60008001818 */
[----:B------:R-:W-:Y:S02]  /*2270*/  WARPGROUP.DEPBAR.LE gsb0, 0x0 ;  /* 0x00008000000079c5 */ /* 0x000fe40000010000 */
[----:B------:R-:W-:-:S15]  /*2280*/  WARPGROUP.ARRIVE ;  /* 0x00000000000079c5 */ /* 0x000fde0000000000 */
[----:B------:R-:W-:-:S08]  /*2290*/  NOP ;  /* 0x0000000000007918 */ /* 0x000fd00000000000 */
[----:B------:R-:W-:Y:S01]  /*22a0*/  HGMMA.64x256x16.F32.BF16 R24, gdesc[UR8].tnspB, R24, gsb0 ;  /* 0x43e00000081879f0 */ /* 0x000fe20008001818 */
[----:B------:R-:W-:-:S03]  /*22b0*/  UIADD3 UR10, UR4, -0x2, URZ ;  /* 0xfffffffe040a7890 */ /* 0x000fc6000fffe03f */
[----:B------:R-:W-:Y:S01]  /*22c0*/  UMOV UR4, UR7 ;  /* 0x0000000700047c82 */ /* 0x000fe20008000000 */
[----:B------:R-:W-:Y:S02]  /*22d0*/  UMOV UR7, 0x40000040 ;  /* 0x4000004000077882 */ /* 0x000fe40000000000 */
[----:B------:R-:W-:Y:S01]  /*22e0*/  ISETP.LE.AND P0, PT, R0, UR10, PT ;  /* 0x0000000a00007c0c */ /* 0x000fe2000bf03270 */
[----:B------:R-:W-:Y:S02]  /*22f0*/  WARPGROUP.DEPBAR.LE gsb0, 0x0 ;  /* 0x00008000000079c5 */ /* 0x000fe40000010000 */
[----:B------:R-:W-:-:S15]  /*2300*/  WARPGROUP.ARRIVE ;  /* 0x00000000000079c5 */ /* 0x000fde0000000000 */
[----:B------:R-:W-:-:S03]  /*2310*/  NOP ;  /* 0x0000000000007918 */ /* 0x000fc60000000000 */
[----:B------:R-:W-:Y:S03]  /*2320*/  HGMMA.64x256x16.F32.BF16 R24, gdesc[UR4].tnspB, R24, gsb0 ;  /* 0x43e00000041879f0 */ /* 0x000fe60008001818 */
[----:B------:R-:W-:Y:S02]  /*2330*/  WARPGROUP.DEPBAR.LE gsb0, 0x0 ;  /* 0x00008000000079c5 */ /* 0x000fe40000010000 */
[----:B------:R-:W-:Y:S06]  /*2340*/  BAR.ARV 0xf, 0x100 ;  /* 0x03c4000000007b1d */ /* 0x000fec0000002000 */
[----:B------:R0:W-:Y:S01]  /*2350*/  @!P1 SYNCS.ARRIVE.TRANS64.RED.A1T0 RZ, [R4+URZ], RZ ;  /* 0x000000ff04ff99a7 */ /* 0x0001e2000810043f */
[----:B------:R-:W-:Y:S05]  /*2360*/  @!P0 BRA `(.L_x_8129) ;  /* 0x0000000800bc8947 */ /* 0x000fea0003800000 */
[----:B------:R-:W-:-:S05]  /*2370*/  UMOV UR20, UR10 ;  /* 0x0000000a00147c82 */ /* 0x000fca0008000000 */
.L_x_8130:
[----:B------:R-:W-:Y:S01]  /*2380*/  BAR.SYNC.DEFER_BLOCKING 0xe, 0x100 ;  /* 0x0384000000007b1d */ /* 0x000fe20000010000 */
[C---:B------:R-:W-:Y:S02]  /*2390*/  IMAD R5, R2.reuse, 0x40, R18 ;  /* 0x0000004002057824 */ /* 0x040fe400078e0212 */
[----:B------:R-:W-:Y:S02]  /*23a0*/  VIADD R2, R2, 0x1 ;  /* 0x0000000102027836 */ /* 0x000fe40000000000 */
[----:B------:R-:W-:Y:S01]  /*23b0*/  IMAD R5, R5, 0x4, R16 ;  /* 0x0000000405057824 */ /* 0x000fe200078e0210 */
[----:B------:R-:W-:Y:S01]  /*23c0*/  UMOV UR19, 0x40000040 ;  /* 0x4000004000137882 */ /* 0x000fe20000000000 */
[----:B------:R-:W-:Y:S01]  /*23d0*/  UMOV UR15, 0x40000040 ;  /* 0x40000040000f7882 */ /* 0x000fe20000000000 */
[----:B------:R-:W-:Y:S01]  /*23e0*/  ISETP.NE.AND P0, PT, R2, 0x2, PT ;  /* 0x000000020200780c */ /* 0x000fe20003f05270 */
[----:B------:R-:W-:Y:S01]  /*23f0*/  UMOV UR11, 0x40000040 ;  /* 0x40000040000b7882 */ /* 0x000fe20000000000 */
[----:B------:R-:W-:-:S02]  /*2400*/  UMOV UR7, 0x40000040 ;  /* 0x4000004000077882 */ /* 0x000fc40000000000 */
[----:B------:R-:W-:Y:S01]  /*2410*/  SEL R2, R2, RZ, P0 ;  /* 0x000000ff02027207 */ /* 0x000fe20000000000 */
        /* <DEDUP_REMOVED lines=67> */
[-C--:B-1----:R-:W-:Y:S01]  /*2850*/  FMUL.FTZ R26, R26, R6.reuse ;  /* 0x000000061a1a7220 */ /* 0x082fe20000410000 */
[-C--:B------:R-:W-:Y:S01]  /*2860*/  FMUL.FTZ R27, R27, R6.reuse ;  /* 0x000000061b1b7220 */ /* 0x080fe20000410000 */
[-C--:B------:R-:W-:Y:S01]  /*2870*/  FMUL.FTZ R30, R30, R6.reuse ;  /* 0x000000061e1e7220 */ /* 0x080fe20000410000 */
[-C--:B------:R-:W-:Y:S01]  /*2880*/  FMUL.FTZ R31, R31, R6.reuse ;  /* 0x000000061f1f7220 */ /* 0x080fe20000410000 */
[----:B------:R-:W-:Y:S01]  /*2890*/  R2UR UR18, R4 ;  /* 0x00000000041272ca */ /* 0x000fe200000e0000 */
        /* <DEDUP_REMOVED lines=60> */
[----:B------:R-:W-:-:S05]  /*2c60*/  VIADD R5, R4, 0x80 ;  /* 0x0000008004057836 */ /* 0x000fca0000000000 */
[----:B------:R-:W-:Y:S01]  /*2c70*/  WARPGROUP.ARRIVE ;  /* 0x00000000000079c5 */ /* 0x000fe20000000000 */
[----:B------:R-:W-:Y:S01]  /*2c80*/  R2UR UR14, R5 ;  /* 0x00000000050e72ca */ /* 0x000fe200000e0000 */
[C---:B------:R-:W-:Y:S02]  /*2c90*/  VIADD R5, R4.reuse, 0x100 ;  /* 0x0000010004057836 */ /* 0x040fe40000000000 */
[----:B------:R-:W-:Y:S02]  /*2ca0*/  VIADD R4, R4, 0x180 ;  /* 0x0000018004047836 */ /* 0x000fe40000000000 */
[----:B------:R-:W-:Y:S01]  /*2cb0*/  HGMMA.64x256x16.F32.BF16 R24, gdesc[UR16].tnspB, R24, gsb0 ;  /* 0x43e00000101879f0 */ /* 0x000fe20008001818 */
[----:B------:R-:W-:Y:S02]  /*2cc0*/  R2UR UR10, R5 ;  /* 0x00000000050a72ca */ /* 0x000fe400000e0000 */
[----:B------:R-:W-:Y:S01]  /*2cd0*/  R2UR UR6, R4 ;  /* 0x00000000040672ca */ /* 0x000fe200000e0000 */
[----:B------:R-:W-:Y:S01]  /*2ce0*/  @!P1 IMAD R4, R2, 0x8, R16 ;  /* 0x0000000802049824 */ /* 0x000fe200078e0210 */
[----:B------:R-:W-:-:S03]  /*2cf0*/  SEL R5, RZ, 0x1, P0 ;  /* 0x00000001ff057807 */ /* 0x000fc60000000000 */
[----:B------:R-:W-:-:S05]  /*2d00*/  @!P1 VIADD R4, R4, 0x38860 ;  /* 0x0003886004049836 */ /* 0x000fca0000000000 */
[----:B------:R-:W-:Y:S01]  /*2d10*/  @!P1 PRMT R4, RZ, 0x654, R4 ;  /* 0x00000654ff049816 */ /* 0x000fe20000000004 */
[----:B------:R-:W-:Y:S02]  /*2d20*/  WARPGROUP.DEPBAR.LE gsb0, 0x0 ;  /* 0x00008000000079c5 */ /* 0x000fe40000010000 */
[----:B------:R-:W-:-:S12]  /*2d30*/  WARPGROUP.ARRIVE ;  /* 0x00000000000079c5 */ /* 0x000fd80000000000 */
        /* <DEDUP_REMOVED lines=8> */
[----:B------:R-:W-:Y:S01]  /*2dc0*/  HGMMA.64x256x16.F32.BF16 R24, gdesc[UR4].tnspB, R24, gsb0 ;  /* 0x43e00000041879f0 */ /* 0x000fe20008001818 */
[----:B------:R-:W-:Y:S01]  /*2dd0*/  UMOV UR6, UR20 ;  /* 0x0000001400067c82 */ /* 0x000fe20008000000 */
[----:B------:R-:W-:Y:S01]  /*2de0*/  R2UR UR7, R5 ;  /* 0x00000000050772ca */ /* 0x000fe200000e0000 */
[----:B------:R-:W-:Y:S01]  /*2df0*/  UIADD3 UR20, UR20, -0x1, URZ ;  /* 0xffffffff14147890 */ /* 0x000fe2000fffe03f */
[----:B------:R-:W-:-:S11]  /*2e00*/  ISETP.LT.AND P0, PT, R0, UR6, PT ;  /* 0x0000000600007c0c */ /* 0x000fd6000bf01270 */
[----:B------:R-:W-:Y:S01]  /*2e10*/  ULOP3.LUT UR37, UR37, UR7, URZ, 0x3c, !UPT ;  /* 0x0000000725257292 */ /* 0x000fe2000f8e3c3f */
[----:B------:R-:W-:Y:S02]  /*2e20*/  WARPGROUP.DEPBAR.LE gsb0, 0x0 ;  /* 0x00008000000079c5 */ /* 0x000fe40000010000 */
[----:B------:R-:W-:Y:S06]  /*2e30*/  BAR.ARV 0xf, 0x100 ;  /* 0x03c4000000007b1d */ /* 0x000fec0000002000 */
[----:B------:R1:W-:Y:S01]  /*2e40*/  @!P1 SYNCS.ARRIVE.TRANS64.RED.A1T0 RZ, [R4+URZ], RZ ;  /* 0x000000ff04ff99a7 */ /* 0x0003e2000810043f */
[----:B------:R-:W-:Y:S05]  /*2e50*/  @P0 BRA `(.L_x_8130) ;  /* 0xfffffff400480947 */ /* 0x000fea000383ffff */
.L_x_8129:
[----:B------:R-:W-:Y:S01]  /*2e60*/  BAR.SYNC.DEFER_BLOCKING 0xe, 0x100 ;  /* 0x0384000000007b1d */ /* 0x000fe20000010000 */
[C---:B------:R-:W-:Y:S01]  /*2e70*/  IMAD R3, R2.reuse, 0x40, R18 ;  /* 0x0000004002037824 */ /* 0x040fe200078e0212 */
[----:B------:R-:W-:Y:S01]  /*2e80*/  PLOP3.LUT P0, PT, PT, PT, PT, 0x8, 0x0 ;  /* 0x000000000000781c */ /* 0x000fe20003f0e170 */
[----:B------:R-:W-:Y:S02]  /*2e90*/  VIADD R2, R2, 0x1 ;  /* 0x0000000102027836 */ /* 0x000fe40000000000 */
[----:B------:R-:W-:Y:S02]  /*2ea0*/  IMAD R16, R3, 0x4, R16 ;  /* 0x0000000403107824 */ /* 0x000fe400078e0210 */
[----:B------:R-:W-:Y:S01]  /*2eb0*/  IMAD.MOV.U32 R19, RZ, RZ, RZ ;  /* 0x000000ffff137224 */ /* 0x000fe200078e00ff */
[----:B------:R-:W-:-:S04]  /*2ec0*/  ISETP.NE.AND P1, PT, R2, 0x2, PT ;  /* 0x000000020200780c */ /* 0x000fc80003f25270 */
[----:B01----:R-:W-:Y:S02]  /*2ed0*/  SEL R4, RZ, 0x1, P1 ;  /* 0x00000001ff047807 */ /* 0x003fe40000800000 */
[----:B------:R-:W-:Y:S02]  /*2ee0*/  SEL R2, R2, RZ, P1 ;  /* 0x000000ff02027207 */ /* 0x000fe40000800000 */
[----:B------:R-:W-:Y:S01]  /*2ef0*/  R2UR UR4, R4 ;  /* 0x00000000040472ca */ /* 0x000fe200000e0000 */
[----:B------:R-:W0:Y:S04]  /*2f00*/  LDS R3, [R16+0x38400] ;  /* 0x0384000010037984 */ /* 0x000e280000000800 */
[----:B------:R-:W1:Y:S08]  /*2f10*/  LDS R0, [R16+0x38420] ;  /* 0x0384200010007984 */ /* 0x000e700000000800 */
[----:B------:R-:W-:Y:S01]  /*2f20*/  ULOP3.LUT UR37, UR37, UR4, URZ, 0x3c, !UPT ;  /* 0x0000000425257292 */ /* 0x000fe2000f8e3c3f */
        /* <DEDUP_REMOVED lines=131> */
.L_x_8126:
[----:B------:R-:W1:Y:S01]  /*3760*/  LDC R0, c[0x0][0x448] ;  /* 0x00011200ff007b82 */ /* 0x000e620000000800 */
[----:B------:R-:W-:Y:S01]  /*3770*/  UIADD3 UR4, UR42, 0x3f, URZ ;  /* 0x0000003f2a047890 */ /* 0x000fe2000fffe03f */
[----:B0-----:R-:W-:Y:S02]  /*3780*/  IADD3 R5, R187, 0x40, -R188 ;  /* 0x00000040bb057810 */ /* 0x001fe40007ffe8bc */
[----:B-1----:R-:W-:-:S13]  /*3790*/  ISETP.NE.AND P0, PT, R0, 0x1, PT ;  /* 0x000000010000780c */ /* 0x002fda0003f05270 */
[----:B------:R-:W0:Y:S08]  /*37a0*/  @P0 LDC R0, c[0x0][0x44c] ;  /* 0x00011300ff000b82 */ /* 0x000e300000000800 */
[----:B------:R-:W1:Y:S01]  /*37b0*/  @P0 LDC R4, c[0x0][0x450] ;  /* 0x00011400ff040b82 */ /* 0x000e620000000800 */
[----:B0-----:R-:W-:-:S04]  /*37c0*/  @P0 IMAD.HI.U32 R3, R0, UR4, RZ ;  /* 0x0000000400030c27 */ /* 0x001fc8000f8e00ff */
[----:B------:R-:W-:Y:S01]  /*37d0*/  IMAD.U32 R0, RZ, RZ, UR4 ;  /* 0x00000004ff007e24 */ /* 0x000fe2000f8e00ff */
[----:B------:R-:W-:Y:S01]  /*37e0*/  UMOV UR4, URZ ;  /* 0x0000003f00047c82 */ /* 0x000fe20008000000 */
[----:B-1----:R-:W-:-:S05]  /*37f0*/  @P0 SHF.R.U32.HI R0, RZ, R4, R3 ;  /* 0x00000004ff000219 */ /* 0x002fca0000011603 */
[----:B------:R-:W-:-:S05]  /*3800*/  IMAD.IADD R0, R5, 0x1, R0 ;  /* 0x0000000105007824 */ /* 0x000fca00078e0200 */
[----:B------:R-:W-:-:S04]  /*3810*/  SHF.R.S32.HI R3, RZ, 0x1f, R0 ;  /* 0x0000001fff037819 */ /* 0x000fc80000011400 */
[----:B------:R-:W-:Y:S02]  /*3820*/  LEA.HI R3, R3, R0, RZ, 0x6 ;  /* 0x0000000003037211 */ /* 0x000fe400078f30ff */
[----:B------:R-:W-:Y:S02]  /*3830*/  LOP3.LUT R0, R195, 0xff, RZ, 0xc0, !PT ;  /* 0x000000ffc3007812 */ /* 0x000fe400078ec0ff */
[----:B------:R-:W-:Y:S02]  /*3840*/  SHF.R.S32.HI R3, RZ, 0x6, R3 ;  /* 0x00000006ff037819 */ /* 0x000fe40000011403 */
[----:B------:R-:W-:Y:S02]  /*3850*/  R2UR UR43, R0 ;  /* 0x00000000002b72ca */ /* 0x000fe400000e0000 */
[----:B------:R-:W-:-:S04]  /*3860*/  VIMNMX R6, R6, R3, PT ;  /* 0x0000000306067248 */ /* 0x000fc80003fe0100 */
[----:B------:R-:W-:-:S13]  /*3870*/  ISETP.GE.AND P0, PT, R6, 0x1, PT ;  /* 0x000000010600780c */ /* 0x000fda0003f06270 */
[----:B------:R-:W-:Y:S05]  /*3880*/  @!P0 BRA `(.L_x_8131) ;  /* 0x0000000000948947 */ /* 0x000fea0003800000 */
[----:B------:R-:W-:Y:S01]  /*3890*/  SHF.R.U32.HI R5, RZ, 0x10, R195 ;  /* 0x00000010ff057819 */ /* 0x000fe200000116c3 */
[----:B------:R-:W-:-:S03]  /*38a0*/  UMOV UR4, URZ ;  /* 0x0000003f00047c82 */ /* 0x000fc60008000000 */
[----:B------:R-:W-:-:S13]  /*38b0*/  ISETP.NE.AND P0, PT, R5, RZ, PT ;  /* 0x000000ff0500720c */ /* 0x000fda0003f05270 */
[----:B------:R-:W0:Y:S02]  /*38c0*/  @!P0 LDC R5, c[0x0][0xae8] ;  /* 0x0002ba00ff058b82 */ /* 0x000e240000000800 */
[-C--:B0-----:R-:W-:Y:S02]  /*38d0*/  IABS R0, R5.reuse ;  /* 0x0000000500007213 */ /* 0x081fe40000000000 */
[----:B------:R-:W-:Y:S02]  /*38e0*/  IABS R8, R5 ;  /* 0x0000000500087213 */ /* 0x000fe40000000000 */
[----:B------:R-:W-:Y:S02]  /*38f0*/  R2UR UR8, R0 ;  /* 0x00000000000872ca */ /* 0x000fe400000e0000 */
[C---:B------:R-:W-:Y:S02]  /*3900*/  IADD3 R0, R5.reuse, -0x1, R6 ;  /* 0xffffffff05007810 */ /* 0x040fe40007ffe006 */
[----:B------:R-:W-:-:S02]  /*3910*/  R2UR UR9, R5 ;  /* 0x00000000050972ca */ /* 0x000fc400000e0000 */
[----:B------:R-:W-:Y:S02]  /*3920*/  IABS R7, R0 ;  /* 0x0000000000077213 */ /* 0x000fe40000000000 */
[----:B------:R-:W-:Y:S02]  /*3930*/  LOP3.LUT R0, R0, R5, RZ, 0x3c, !PT ;  /* 0x0000000500007212 */ /* 0x000fe400078e3cff */
[----:B------:R-:W-:-:S03]  /*3940*/  R2UR UR7, R7 ;  /* 0x00000000070772ca */ /* 0x000fc600000e0000 */
[----:B------:R-:W0:Y:S04]  /*3950*/  I2F.RP R3, UR8 ;  /* 0x0000000800037d06 */ /* 0x000e280008209400 */
[----:B------:R-:W-:-:S06]  /*3960*/  UISETP.NE.AND UP1, UPT, UR9, URZ, UPT ;  /* 0x0000003f0900728c */ /* 0x000fcc000bf25270 */
[----:B------:R-:W-:Y:S01]  /*3970*/  PLOP3.LUT P0, PT, PT, PT, UP1, 0x80, 0x0 ;  /* 0x000000000000781c */ /* 0x000fe20003f0f018 */
        /* <DEDUP_REMOVED lines=16> */
[----:B------:R-:W-:Y:S01]  /*3a80*/  UISETP.GE.AND UP2, UPT, UR6, URZ, UPT ;  /* 0x0000003f0600728c */ /* 0x000fe2000bf46270 */
[----:B------:R-:W-:-:S08]  /*3a90*/  @!P0 R2UR UR6, R5 ;  /* 0x00000000050682ca */ /* 0x000fd000000e0000 */
[----:B------:R-:W-:-:S07]  /*3aa0*/  @UP0 UIADD3 UR5, UR5, 0x1, URZ ;  /* 0x0000000105050890 */ /* 0x000fce000fffe03f */
[----:B------:R-:W-:Y:S02]  /*3ab0*/  UMOV UR4, UR5 ;  /* 0x0000000500047c82 */ /* 0x000fe40008000000 */
[----:B------:R-:W-:Y:S02]  /*3ac0*/  @!UP2 UIADD3 UR4, -UR4, URZ, URZ ;  /* 0x0000003f0404a290 */ /* 0x000fe4000fffe13f */
[----:B------:R-:W-:-:S12]  /*3ad0*/  @!UP1 ULOP3.LUT UR4, URZ, UR6, URZ, 0x33, !UPT ;  /* 0x000000063f049292 */ /* 0x000fd8000f8e333f */
.L_x_8131:
[----:B------:R-:W-:Y:S02]  /*3ae0*/  UIMAD UR43, UR43, UR4, URZ ;  /* 0x000000042b2b72a4 */ /* 0x000fe4000f8e023f */
[----:B------:R-:W-:Y:S01]  /*3af0*/  IMAD.U32 R5, RZ, RZ, UR4 ;  /* 0x00000004ff057e24 */ /* 0x000fe2000f8e00ff */
[----:B------:R-:W-:Y:S01]  /*3b00*/  PLOP3.LUT P0, PT, PT, PT, PT, 0x80, 0x0 ;  /* 0x000000000000781c */ /* 0x000fe20003f0f070 */
[----:B------:R-:W-:Y:S01]  /*3b10*/  IMAD.MOV.U32 R3, RZ, RZ, RZ ;  /* 0x000000ffff037224 */ /* 0x000fe200078e00ff */
[----:B------:R-:W-:Y:S01]  /*3b20*/  CS2R R150, SRZ ;  /* 0x0000000000967805 */ /* 0x000fe2000001ff00 */
[----:B------:R-:W-:Y:S01]  /*3b30*/  IMAD.MOV.U32 R19, RZ, RZ, RZ ;  /* 0x000000ffff137224 */ /* 0x000fe200078e00ff */
        /* <DEDUP_REMOVED lines=66> */
[----:B------:R-:W0:Y:S02]  /*3f60*/  SHFL.IDX PT, R0, R230, RZ, 0x1f ;  /* 0x00001fffe6007589 */ /* 0x000e2400000e0000 */
        /* <DEDUP_REMOVED lines=27> */
.L_x_8132:
        /* <DEDUP_REMOVED lines=10> */
[----:B------:R-:W0:Y:S02]  /*41c0*/  SYNCS.PHASECHK.TRANS64.TRYWAIT P1, [R16+URZ+0x38800], R5 ;  /* 0x03880005100075a7 */ /* 0x000e24000802017f */
[----:B0-----:R-:W-:Y:S05]  /*41d0*/  @!P1 BRA `(.L_x_8133) ;  /* 0x0000016800989947 */ /* 0x001fea0003800000 */
.L_x_8327:
[----:B------:R-:W-:Y:S05]  /*41e0*/  @!P0 BRA `(.L_x_8134) ;  /* 0x0000000000048947 */ /* 0x000fea0003800000 */
[----:B------:R-:W-:Y:S01]  /*41f0*/  BPT.TRAP 0x1 ;  /* 0x000000040000795c */ /* 0x000fe20000300000 */
.L_x_8134:
[----:B------:R-:W-:Y:S02]  /*4200*/  IMAD.U32 R6, RZ, RZ, UR37 ;  /* 0x00000025ff067e24 */ /* 0x000fe4000f8e00ff */
[----:B------:R-:W-:-:S03]  /*4210*/  IMAD R9, R2, 0x8, R16 ;  /* 0x0000000802097824 */ /* 0x000fc600078e0210 */
[----:B------:R-:W-:-:S04]  /*4220*/  SHF.L.U32 R6, R6, 0x1f, RZ ;  /* 0x0000001f06067819 */ /* 0x000fc800000006ff */
[----:B------:R1:W2:Y:S01]  /*4230*/  SYNCS.PHASECHK.TRANS64.TRYWAIT P1, [R9+URZ+0x38830], R6 ;  /* 0x03883006090075a7 */ /* 0x0002a2000802017f */
[----:B------:R-:W-:Y:S05]  /*4240*/  @!P0 BRA `(.L_x_8135) ;  /* 0x0000000000048947 */ /* 0x000fea0003800000 */
[----:B------:R-:W-:Y:S01]  /*4250*/  BPT.TRAP 0x1 ;  /* 0x000000040000795c */ /* 0x000fe20000300000 */
.L_x_8135:
[----:B------:R-:W-:-:S05]  /*4260*/  VIADD R0, R16, 0x22400 ;  /* 0x0002240010007836 */ /* 0x000fca0000000000 */
[----:B------:R-:W-:-:S04]  /*4270*/  SHF.R.U32.HI R0, RZ, 0x4, R0 ;  /* 0x00000004ff007819 */ /* 0x000fc80000011600 */
[----:B------:R-:W-:Y:S01]  /*4280*/  LOP3.LUT R0, R0, 0x3fff, RZ, 0xc0, !PT ;  /* 0x00003fff00007812 */ /* 0x000fe200078ec0ff */
[----:B--2---:R-:W-:Y:S06]  /*4290*/  @P1 BRA `(.L_x_8136) ;  /* 0x0000000000081947 */ /* 0x004fec0003800000 */
[----:B------:R-:W2:Y:S02]  /*42a0*/  SYNCS.PHASECHK.TRANS64.TRYWAIT P1, [R9+URZ+0x38830], R6 ;  /* 0x03883006090075a7 */ /* 0x000ea4000802017f */
[----:B--2---:R-:W-:Y:S05]  /*42b0*/  @!P1 BRA `(.L_x_8137) ;  /* 0x0000016800749947 */ /* 0x004fea0003800000 */
.L_x_8136:
[----:B------:R-:W-:Y:S05]  /*42c0*/  WARPSYNC.ALL ;  /* 0x0000000000007948 */ /* 0x000fea0003800000 */
[----:B------:R-:W-:Y:S01]  /*42d0*/  LOP3.LUT R0, R0, 0x10000, RZ, 0xfc, !PT ;  /* 0x0001000000007812 */ /* 0x000fe200078efcff */
[----:B------:R-:W-:Y:S01]  /*42e0*/  VIADD R3, R16, 0x20400 ;  /* 0x0002040010037836 */ /* 0x000fe20000000000 */
[----:B------:R-:W-:-:S03]  /*42f0*/  WARPGROUP.ARRIVE ;  /* 0x00000000000079c5 */ /* 0x000fc60000000000 */
[----:B------:R-:W-:Y:S01]  /*4300*/  IMAD R4, R2, 0x200, R0 ;  /* 0x0000020002047824 */ /* 0x000fe200078e0200 */
[----:B------:R-:W-:Y:S01]  /*4310*/  UMOV UR11, 0x40000040 ;  /* 0x40000040000b7882 */ /* 0x000fe20000000000 */
[----:B------:R-:W-:Y:S01]  /*4320*/  UMOV UR9, 0x40000040 ;  /* 0x4000004000097882 */ /* 0x000fe20000000000 */
[----:B------:R-:W-:Y:S01]  /*4330*/  SHF.R.U32.HI R3, RZ, 0x4, R3 ;  /* 0x00000004ff037819 */ /* 0x000fe20000011603 */
[----:B------:R-:W-:Y:S01]  /*4340*/  UMOV UR15, 0x40000040 ;  /* 0x40000040000f7882 */ /* 0x000fe20000000000 */
[----:B------:R-:W-:Y:S01]  /*4350*/  R2UR UR10, R4 ;  /* 0x00000000040a72ca */ /* 0x000fe200000e0000 */
[----:B------:R-:W-:Y:S01]  /*4360*/  UMOV UR13, 0x40000040 ;  /* 0x40000040000d7882 */ /* 0x000fe20000000000 */
[----:B------:R-:W-:Y:S01]  /*4370*/  LOP3.LUT R3, R3, 0x3fff, RZ, 0xc0, !PT ;  /* 0x00003fff03037812 */ /* 0x000fe200078ec0ff */
[----:B------:R-:W-:Y:S01]  /*4380*/  UMOV UR19, 0x40000040 ;  /* 0x4000004000137882 */ /* 0x000fe20000000000 */
[----:B------:R-:W-:Y:S01]  /*4390*/  UMOV UR17, 0x40000040 ;  /* 0x4000004000117882 */ /* 0x000fe20000000000 */
[----:B------:R-:W-:Y:S01]  /*43a0*/  UMOV UR23, 0x40000040 ;  /* 0x4000004000177882 */ /* 0x000fe20000000000 */
[----:B------:R-:W-:Y:S01]  /*43b0*/  LOP3.LUT R3, R3, 0x10000, RZ, 0xfc, !PT ;  /* 0x0001000003037812 */ /* 0x000fe200078efcff */
[----:B------:R-:W-:-:S03]  /*43c0*/  UMOV UR21, 0x40000040 ;  /* 0x4000004000157882 */ /* 0x000fc60000000000 */
[C---:B------:R-:W-:Y:S01]  /*43d0*/  R2UR UR8, R3.reuse ;  /* 0x00000000030872ca */ /* 0x040fe200000e0000 */
[C---:B------:R-:W-:Y:S02]  /*43e0*/  VIADD R4, R3.reuse, 0x2 ;  /* 0x0000000203047836 */ /* 0x040fe40000000000 */
[----:B------:R-:W-:Y:S02]  /*43f0*/  UIADD3 UR14, UR10, 0x2, URZ ;  /* 0x000000020a0e7890 */ /* 0x000fe4000fffe03f */
[----:B------:R-:W-:Y:S01]  /*4400*/  UIADD3 UR18, UR10, 0x4, URZ ;  /* 0x000000040a127890 */ /* 0x000fe2000fffe03f */
[----:B------:R-:W-:Y:S01]  /*4410*/  R2UR UR12, R4 ;  /* 0x00000000040c72ca */ /* 0x000fe200000e0000 */
[C---:B------:R-:W-:Y:S01]  /*4420*/  VIADD R4, R3.reuse, 0x4 ;  /* 0x0000000403047836 */ /* 0x040fe20000000000 */
[----:B------:R-:W-:Y:S01]  /*4430*/  UIADD3 UR22, UR10, 0x6, URZ ;  /* 0x000000060a167890 */ /* 0x000fe2000fffe03f */
[----:B------:R-:W-:-:S03]  /*4440*/  VIADD R3, R3, 0x6 ;  /* 0x0000000603037836 */ /* 0x000fc60000000000 */
[----:B------:R-:W-:Y:S01]  /*4450*/  R2UR UR16, R4 ;  /* 0x00000000041072ca */ /* 0x000fe200000e0000 */
[----:B------:R-:W-:Y:S01]  /*4460*/  HGMMA.64x64x16.F32.BF16 R24, gdesc[UR8], RZ, !UPT, gsb0 ;  /* 0x00e00000081879f0 */ /* 0x000fe2000c0018ff */
[----:B------:R-:W-:Y:S02]  /*4470*/  R2UR UR20, R3 ;  /* 0x00000000031472ca */ /* 0x000fe400000e0000 */
        /* <DEDUP_REMOVED lines=10> */
[----:B------:R-:W3:Y:S02]  /*4520*/  SYNCS.PHASECHK.TRANS64.TRYWAIT P1, [R16+URZ+0x38810], R5 ;  /* 0x03881005100075a7 */ /* 0x000ee4000802017f */
[----:B---3--:R-:W-:Y:S05]  /*4530*/  @!P1 BRA `(.L_x_8138) ;  /* 0x0000016400e89947 */ /* 0x008fea0003800000 */
.L_x_8328:
[----:B------:R-:W-:Y:S05]  /*4540*/  @!P0 BRA `(.L_x_8139) ;  /* 0x0000000000048947 */ /* 0x000fea0003800000 */
[----:B------:R-:W-:Y:S01]  /*4550*/  BPT.TRAP 0x1 ;  /* 0x000000040000795c */ /* 0x000fe20000300000 */
.L_x_8139:
[----:B------:R4:W0:Y:S01]  /*4560*/  SYNCS.PHASECHK.TRANS64.TRYWAIT P1, [R9+URZ+0x38850], R6 ;  /* 0x03885006090075a7 */ /* 0x000822000802017f */
[----:B------:R-:W-:Y:S05]  /*4570*/  @!P0 BRA `(.L_x_8140) ;  /* 0x0000000000048947 */ /* 0x000fea0003800000 */
[----:B------:R-:W-:Y:S01]  /*4580*/  BPT.TRAP 0x1 ;  /* 0x000000040000795c */ /* 0x000fe20000300000 */
.L_x_8140:
[C---:B------:R-:W-:Y:S02]  /*4590*/  VIADD R3, R16.reuse, 0x400 ;  /* 0x0000040010037836 */ /* 0x040fe40000000000 */
[----:B------:R-:W-:-:S03]  /*45a0*/  VIADD R4, R16, 0x26400 ;  /* 0x0002640010047836 */ /* 0x000fc60000000000 */
[----:B------:R-:W-:Y:S02]  /*45b0*/  SHF.R.U32.HI R3, RZ, 0x4, R3 ;  /* 0x00000004ff037819 */ /* 0x000fe40000011603 */
[----:B------:R-:W-:Y:S02]  /*45c0*/  SHF.R.U32.HI R4, RZ, 0x4, R4 ;  /* 0x00000004ff047819 */ /* 0x000fe40000011604 */
[----:B------:R-:W-:Y:S02]  /*45d0*/  LOP3.LUT R3, R3, 0x3fff, RZ, 0xc0, !PT ;  /* 0x00003fff03037812 */ /* 0x000fe400078ec0ff */
[----:B------:R-:W-:Y:S02]  /*45e0*/  LOP3.LUT R4, R4, 0x3fff, RZ, 0xc0, !PT ;  /* 0x00003fff04047812 */ /* 0x000fe400078ec0ff */
[----:B------:R-:W-:Y:S02]  /*45f0*/  LOP3.LUT R3, R3, 0x10000, RZ, 0xfc, !PT ;  /* 0x0001000003037812 */ /* 0x000fe400078efcff */
[----:B------:R-:W-:-:S03]  /*4600*/  LOP3.LUT R4, R4, 0x10000, RZ, 0xfc, !PT ;  /* 0x0001000004047812 */ /* 0x000fc600078efcff */
[----:B0--3--:R-:W-:Y:S01]  /*4610*/  IMAD R5, R2, 0x1000, R3 ;  /* 0x0000100002057824 */ /* 0x009fe200078e0203 */
[----:B------:R-:W-:Y:S06]  /*4620*/  @P1 BRA `(.L_x_8141) ;  /* 0x0000000000081947 */ /* 0x000fec0003800000 */
[----:B------:R-:W0:Y:S02]  /*4630*/  SYNCS.PHASECHK.TRANS64.TRYWAIT P1, [R9+URZ+0x38850], R6 ;  /* 0x03885006090075a7 */ /* 0x000e24000802017f */
[----:B0-----:R-:W-:Y:S05]  /*4640*/  @!P1 BRA `(.L_x_8142) ;  /* 0x0000016400b89947 */ /* 0x001fea0003800000 */
.L_x_8141:
[C---:B------:R-:W-:Y:S01]  /*4650*/  R2UR UR24, R4.reuse ;  /* 0x00000000041872ca */ /* 0x040fe200000e0000 */
[----:B------:R-:W-:Y:S01]  /*4660*/  WARPGROUP.ARRIVE ;  /* 0x00000000000079c5 */ /* 0x000fe20000000000 */
[C---:B------:R-:W-:Y:S01]  /*4670*/  R2UR UR26, R5.reuse ;  /* 0x00000000051a72ca */ /* 0x040fe200000e0000 */
[----:B------:R-:W-:Y:S01]  /*4680*/  UMOV UR25, 0x40000040 ;  /* 0x4000004000197882 */ /* 0x000fe20000000000 */
[----:B------:R-:W-:Y:S01]  /*4690*/  UMOV UR27, 0x40000040 ;  /* 0x40000040001b7882 */ /* 0x000fe20000000000 */
[C---:B------:R-:W-:Y:S01]  /*46a0*/  VIADD R7, R4.reuse, 0x2 ;  /* 0x0000000204077836 */ /* 0x040fe20000000000 */
[----:B------:R-:W-:Y:S01]  /*46b0*/  UMOV UR5, 0x40000040 ;  /* 0x4000004000057882 */ /* 0x000fe20000000000 */
[----:B012-4-:R-:W-:Y:S01]  /*46c0*/  VIADD R6, R5, 0x2 ;  /* 0x0000000205067836 */ /* 0x017fe20000000000 */
[----:B------:R-:W-:Y:S01]  /*46d0*/  UMOV UR7, 0x40000040 ;  /* 0x4000004000077882 */ /* 0x000fe20000000000 */
[----:B------:R-:W0:Y:S01]  /*46e0*/  S2R R8, SR_TID.X ;  /* 0x0000000000087919 */ /* 0x000e220000002100 */
[----:B------:R-:W-:Y:S01]  /*46f0*/  R2UR UR4, R7 ;  /* 0x00000000070472ca */ /* 0x000fe200000e0000 */
[----:B------:R-:W-:Y:S01]  /*4700*/  VIADD R7, R4, 0x4 ;  /* 0x0000000404077836 */ /* 0x000fe20000000000 */
[----:B------:R-:W-:Y:S01]  /*4710*/  R2UR UR6, R6 ;  /* 0x00000000060672ca */ /* 0x000fe200000e0000 */
[C---:B------:R-:W-:Y:S01]  /*4720*/  VIADD R6, R5.reuse, 0x4 ;  /* 0x0000000405067836 */ /* 0x040fe20000000000 */
[----:B------:R-:W1:Y:S01]  /*4730*/  S2R R14, SR_TID.X ;  /* 0x00000000000e7919 */ /* 0x000e620000002100 */
[----:B------:R-:W-:Y:S01]  /*4740*/  HGMMA.64x64x16.F32.BF16 R24, gdesc[UR24], R24, gsb0 ;  /* 0x00e00000181879f0 */ /* 0x000fe20008001818 */
[----:B------:R-:W-:Y:S01]  /*4750*/  VIADD R11, R5, 0x800 ;  /* 0x00000800050b7836 */ /* 0x000fe20000000000 */
[----:B------:R-:W-:Y:S01]  /*4760*/  UMOV UR11, 0x40000040 ;  /* 0x40000040000b7882 */ /* 0x000fe20000000000 */
[----:B------:R-:W-:Y:S01]  /*4770*/  IMAD.U32 R15, RZ, RZ, UR42 ;  /* 0x0000002aff0f7e24 */ /* 0x000fe2000f8e00ff */
[----:B------:R-:W-:Y:S01]  /*4780*/  UMOV UR15, 0x40000040 ;  /* 0x40000040000f7882 */ /* 0x000fe20000000000 */
[----:B0-----:R-:W-:-:S02]  /*4790*/  SHF.R.U32.HI R8, RZ, 0x7, R8 ;  /* 0x00000007ff087819 */ /* 0x001fc40000011608 */
[----:B-1----:R-:W-:Y:S01]  /*47a0*/  LOP3.LUT R14, R14, 0x7f, RZ, 0xc0, !PT ;  /* 0x0000007f0e0e7812 */ /* 0x002fe200078ec0ff */
        /* <DEDUP_REMOVED lines=124> */
[----:B------:R-:W0:Y:S01]  /*4f70*/  SHFL.IDX PT, R6, R8, RZ, 0x1f ;  /* 0x00001fff08067589 */ /* 0x000e2200000e0000 */
[----:B------:R-:W-:Y:S01]  /*4f80*/  VIADD R7, R4, 0x800 ;  /* 0x0000080004077836 */ /* 0x000fe20000000000 */
[----:B0-----:R-:W-:-:S04]  /*4f90*/  ISETP.GT.AND P1, PT, R6, 0x7f, PT ;  /* 0x0000007f0600780c */ /* 0x001fc80003f24270 */
[----:B------:R-:W-:-:S05]  /*4fa0*/  SEL R6, RZ, 0x2, !P1 ;  /* 0x00000002ff067807 */ /* 0x000fca0004800000 */
[C---:B------:R-:W-:Y:S02]  /*4fb0*/  IMAD.IADD R8, R6.reuse, 0x1, R7 ;  /* 0x0000000106087824 */ /* 0x040fe400078e0207 */
        /* <DEDUP_REMOVED lines=12> */
[----:B------:R-:W-:Y:S02]  /*5080*/  IMAD.IADD R13, R11, 0x1, R8 ;  /* 0x000000010b0d7824 */ /* 0x000fe400078e0208 */
[--C-:B------:R-:W-:Y:S02]  /*5090*/  IMAD.IADD R7, R7, 0x1, R10.reuse ;  /* 0x0000000107077824 */ /* 0x100fe400078e020a */
        /* <DEDUP_REMOVED lines=42> */
[----:B------:R-:W-:Y:S02]  /*5340*/  IMAD.IADD R13, R8, 0x1, R11 ;  /* 0x00000001080d7824 */ /* 0x000fe400078e020b */
        /* <DEDUP_REMOVED lines=89> */
[----:B------:R-:W-:-:S02]  /*58e0*/  IMAD.IADD R10, R10, 0x1, R11 ;  /* 0x000000010a0a7824 */ /* 0x000fc400078e020b */
[----:B------:R-:W-:Y:S01]  /*58f0*/  IMAD.MOV.U32 R11, RZ, RZ, 0x40 ;  /* 0x00000040ff0b7424 */ /* 0x000fe200078e00ff */
[----:B------:R-:W-:Y:S02]  /*5900*/  WARPGROUP.DEPBAR.LE gsb0, 0x0 ;  /* 0x00008000000079c5 */ /* 0x000fe40000010000 */
[----:B------:R-:W-:-:S06]  /*5910*/  WARPGROUP.ARRIVE ;  /* 0x00000000000079c5 */ /* 0x000fcc0000000000 */
[----:B------:R-:W-:Y:S01]  /*5920*/  HGMMA.64x64x16.F32.BF16 R24, gdesc[UR4], R24, gsb0 ;  /* 0x00e00000041879f0 */ /* 0x000fe20008001818 */
[----:B------:R-:W-:Y:S01]  /*5930*/  R2UR UR4, R6 ;  /* 0x00000000060472ca */ /* 0x000fe200000e0000 */
[----:B------:R-:W-:Y:S01]  /*5940*/  UMOV UR5, 0x40000040 ;  /* 0x4000004000057882 */ /* 0x000fe20000000000 */
[----:B------:R-:W-:Y:S01]  /*5950*/  R2UR UR6, R8 ;  /* 0x00000000080672ca */ /* 0x000fe200000e0000 */
[----:B------:R-:W-:Y:S01]  /*5960*/  UMOV UR7, 0x40000040 ;  /* 0x4000004000077882 */ /* 0x000fe20000000000 */
        /* <DEDUP_REMOVED lines=9> */
[----:B------:R-:W-:Y:S01]  /*5a00*/  IMAD.MOV.U32 R7, RZ, RZ, 0x1000 ;  /* 0x00001000ff077424 */ /* 0x000fe200078e00ff */
[----:B------:R-:W0:Y:S04]  /*5a10*/  LDC R10, c[0x0][0x448] ;  /* 0x00011200ff0a7b82 */ /* 0x000e280000000800 */
[----:B------:R-:W-:-:S04]  /*5a20*/  SEL R7, R7, 0xf80, P1 ;  /* 0x00000f8007077807 */ /* 0x000fc80000800000 */
[----:B------:R-:W-:-:S04]  /*5a30*/  LOP3.LUT R7, R7, 0x1e00, RZ, 0xc0, !PT ;  /* 0x00001e0007077812 */ /* 0x000fc800078ec0ff */
[CC--:B------:R-:W-:Y:S02]  /*5a40*/  IADD3 R8, R6.reuse, R7.reuse, R4 ;  /* 0x0000000706087210 */ /* 0x0c0fe40007ffe004 */
[----:B------:R-:W-:Y:S02]  /*5a50*/  IADD3 R5, R6, R7, R5 ;  /* 0x0000000706057210 */ /* 0x000fe40007ffe005 */
[----:B0-----:R-:W-:-:S13]  /*5a60*/  ISETP.NE.AND P1, PT, R10, 0x1, PT ;  /* 0x000000010a00780c */ /* 0x001fda0003f25270 */
[----:B------:R-:W0:Y:S08]  /*5a70*/  @P1 LDC R6, c[0x0][0x44c] ;  /* 0x00011300ff061b82 */ /* 0x000e300000000800 */
[----:B------:R-:W1:Y:S08]  /*5a80*/  @P1 LDC R7, c[0x0][0x450] ;  /* 0x00011400ff071b82 */ /* 0x000e700000000800 */
[----:B------:R-:W2:Y:S01]  /*5a90*/  @P1 LDC R13, c[0x0][0x44c] ;  /* 0x00011300ff0d1b82 */ /* 0x000ea20000000800 */
[----:B------:R-:W-:-:S02]  /*5aa0*/  WARPGROUP.DEPBAR.LE gsb0, 0x0 ;  /* 0x00008000000079c5 */ /* 0x000fc40000010000 */
[----:B------:R-:W-:Y:S01]  /*5ab0*/  WARPGROUP.ARRIVE ;  /* 0x00000000000079c5 */ /* 0x000fe20000000000 */
[----:B--2---:R-:W-:-:S05]  /*5ac0*/  @P1 IMAD.HI.U32 R13, R13, UR42, RZ ;  /* 0x0000002a0d0d1c27 */ /* 0x004fca000f8e00ff */
[----:B------:R-:W-:Y:S01]  /*5ad0*/  HGMMA.64x64x16.F32.BF16 R24, gdesc[UR4], R24, gsb0 ;  /* 0x00e00000041879f0 */ /* 0x000fe20008001818 */
[----:B------:R-:W-:Y:S01]  /*5ae0*/  R2UR UR4, R8 ;  /* 0x00000000080472ca */ /* 0x000fe200000e0000 */
[----:B------:R-:W-:Y:S01]  /*5af0*/  UMOV UR5, 0x40000040 ;  /* 0x4000004000057882 */ /* 0x000fe20000000000 */
[----:B------:R-:W-:Y:S01]  /*5b00*/  R2UR UR6, R5 ;  /* 0x00000000050672ca */ /* 0x000fe200000e0000 */
[----:B------:R-:W-:Y:S01]  /*5b10*/  UMOV UR7, 0x40000040 ;  /* 0x4000004000077882 */ /* 0x000fe20000000000 */
[----:B------:R-:W-:-:S04]  /*5b20*/  VIADD R5, R190, UR42 ;  /* 0x0000002abe057c36 */ /* 0x000fc80008000000 */
[----:B0-----:R-:W-:-:S05]  /*5b30*/  @P1 IMAD.HI.U32 R6, R5, R6, RZ ;  /* 0x0000000605061227 */ /* 0x001fca00078e00ff */
[----:B-1----:R-:W-:Y:S01]  /*5b40*/  @P1 SHF.R.U32.HI R5, RZ, R7, R6 ;  /* 0x00000007ff051219 */ /* 0x002fe20000011606 */
[C---:B------:R-:W-:Y:S02]  /*5b50*/  IMAD R6, R152.reuse, -0x40, R11 ;  /* 0xffffffc098067824 */ /* 0x040fe400078e020b */
[----:B------:R-:W-:Y:S02]  /*5b60*/  VIADD R152, R152, 0xfffffffe ;  /* 0xfffffffe98987836 */ /* 0x000fe40000000000 */
[----:B------:R-:W0:Y:S01]  /*5b70*/  SHFL.IDX PT, R8, R5, RZ, 0x1c1f ;  /* 0x001c1fff05087589 */ /* 0x000e2200000e0000 */
[----:B------:R-:W-:Y:S02]  /*5b80*/  IADD3 R7, R187, 0x1, R6 ;  /* 0x00000001bb077810 */ /* 0x000fe40007ffe006 */
[----:B------:R-:W-:Y:S01]  /*5b90*/  IADD3 R6, -R189, R6, R187 ;  /* 0x00000006bd067210 */ /* 0x000fe20007ffe1bb */
[----:B------:R-:W1:Y:S01]  /*5ba0*/  SHFL.IDX PT, R5, R5, 0x1, 0x1c1f ;  /* 0x003c1f0005057f89 */ /* 0x000e6200000e0000 */
[----:B------:R-:W-:-:S04]  /*5bb0*/  IADD3 R7, -R188, R7, -R189 ;  /* 0x00000007bc077210 */ /* 0x000fc80007ffe9bd */
[----:B0-----:R-:W-:-:S04]  /*5bc0*/  VIADDMNMX R8, R8, R7, R6, PT ;  /* 0x0000000708087246 */ /* 0x001fc80003800106 */
[C---:B------:R-:W-:Y:S02]  /*5bd0*/  ISETP.GT.AND P2, PT, R8.reuse, RZ, PT ;  /* 0x000000ff0800720c */ /* 0x040fe40003f44270 */
[C---:B------:R-:W-:Y:S02]  /*5be0*/  ISETP.GT.AND P3, PT, R8.reuse, 0x1, PT ;  /* 0x000000010800780c */ /* 0x040fe40003f64270 */
[----:B------:R-:W-:Y:S02]  /*5bf0*/  ISETP.GT.AND P4, PT, R8, 0x8, PT ;  /* 0x000000080800780c */ /* 0x000fe40003f84270 */
[----:B-1----:R-:W-:Y:S01]  /*5c00*/  VIADDMNMX R7, R5, R7, R6, PT ;  /* 0x0000000705077246 */ /* 0x002fe20003800106 */
[----:B------:R-:W-:Y:S02]  /*5c10*/  WARPGROUP.DEPBAR.LE gsb0, 0x0 ;  /* 0x00008000000079c5 */ /* 0x000fe40000010000 */
[----:B------:R-:W-:-:S06]  /*5c20*/  WARPGROUP.ARRIVE ;  /* 0x00000000000079c5 */ /* 0x000fcc0000000000 */
[----:B------:R-:W-:Y:S01]  /*5c30*/  HGMMA.64x64x16.F32.BF16 R24, gdesc[UR4], R24, gsb0 ;  /* 0x00e00000041879f0 */ /* 0x000fe20008001818 */
[----:B------:R-:W-:Y:S01]  /*5c40*/  ULDC UR4, c[0x0][0xa80] ;  /* 0x0002a00000047ab9 */ /* 0x000fe20000000800 */
[----:B------:R-:W-:Y:S01]  /*5c50*/  R2UR UR6, R152 ;  /* 0x00000000980672ca */ /* 0x000fe200000e0000 */
        /* <DEDUP_REMOVED lines=116> */
[----:B0-----:R-:W-:Y:S01]  /*63a0*/  FMNMX.FTZ R7, R8, R5, !PT ;  /* 0x0000000508077209 */ /* 0x001fe20007810000 */
[--C-:B------:R-:W-:Y:S01]  /*63b0*/  FFMA.FTZ R52, R52, UR4, -R10.reuse ;  /* 0x0000000434347c23 */ /* 0x100fe2000801080a */
[----:B------:R-:W-:-:S03]  /*63c0*/  FFMA.FTZ R10, R53, UR4, -R10 ;  /* 0x00000004350a7c23 */ /* 0x000fc6000801080a */
[----:B------:R-:W0:Y:S01]  /*63d0*/  SHFL.BFLY PT, R8, R7, 0x1, 0x1f ;  /* 0x0c201f0007087f89 */ /* 0x000e2200000e0000 */
[----:B------:R-:W-:Y:S08]  /*63e0*/  MUFU.EX2 R28, R28 ;  /* 0x0000001c001c7308 */ /* 0x000ff00000000800 */
[----:B------:R-:W2:Y:S01]  /*63f0*/  MUFU.EX2 R29, R29 ;  /* 0x0000001d001d7308 */ /* 0x000ea20000000800 */
[----:B-1----:R-:W-:-:S07]  /*6400*/  F2FP.BF16.F32.PACK_AB R152, R25, R24 ;  /* 0x000000181998723e */ /* 0x002fce00000010ff */
[----:B------:R1:W-:Y:S01]  /*6410*/  MUFU.EX2 R11, R10 ;  /* 0x0000000a000b7308 */ /* 0x0003e20000000800 */
[----:B0-----:R-:W-:-:S07]  /*6420*/  FMNMX.FTZ R5, R7, R8, !PT ;  /* 0x0000000807057209 */ /* 0x001fce0007810000 */
[----:B------:R-:W-:Y:S01]  /*6430*/  MUFU.EX2 R32, R32 ;  /* 0x0000002000207308 */ /* 0x000fe20000000800 */
[----:B-1----:R-:W-:Y:S01]  /*6440*/  IMAD R10, R2, 0x1000, R19 ;  /* 0x00001000020a7824 */ /* 0x002fe200078e0213 */
[----:B--2---:R-:W-:Y:S01]  /*6450*/  F2FP.BF16.F32.PACK_AB R154, R29, R28 ;  /* 0x0000001c1d9a723e */ /* 0x004fe200000010ff */
[C---:B------:R-:W-:Y:S01]  /*6460*/  FMUL.FTZ R7, R5.reuse, UR4 ;  /* 0x0000000405077c20 */ /* 0x040fe20008410000 */
[----:B------:R-:W-:Y:S01]  /*6470*/  FSETP.NEU.FTZ.AND P2, PT, R5, -INF , PT ;  /* 0xff8000000500780b */ /* 0x000fe20003f5d000 */
[C---:B------:R-:W-:Y:S01]  /*6480*/  VIADD R12, R10.reuse, 0x80 ;  /* 0x000000800a0c7836 */ /* 0x040fe20000000000 */
[----:B------:R-:W-:Y:S02]  /*6490*/  R2UR UR10, R10 ;  /* 0x000000000a0a72ca */ /* 0x000fe400000e0000 */
[----:B------:R-:W0:Y:S01]  /*64a0*/  MUFU.EX2 R33, R33 ;  /* 0x0000002100217308 */ /* 0x000e220000000800 */
[----:B------:R-:W-:Y:S02]  /*64b0*/  FSEL R8, R7, RZ, P2 ;  /* 0x000000ff07087208 */ /* 0x000fe40001000000 */
[----:B------:R-:W-:-:S02]  /*64c0*/  ISETP.NE.AND P2, PT, R14, RZ, PT ;  /* 0x000000ff0e00720c */ /* 0x000fc40003f45270 */
[----:B------:R-:W1:Y:S01]  /*64d0*/  @P1 LDC R14, c[0x0][0x450] ;  /* 0x00011400ff0e1b82 */ /* 0x000e620000000800 */
        /* <DEDUP_REMOVED lines=9> */
[----:B------:R-:W-:Y:S01]  /*6570*/  R2UR UR14, R12 ;  /* 0x000000000c0e72ca */ /* 0x000fe200000e0000 */
[----:B------:R-:W-:-:S02]  /*6580*/  @!P2 VIADD R7, R9, 0x38840 ;  /* 0x000388400907a836 */ /* 0x000fc40000000000 */
[--C-:B------:R-:W-:Y:S01]  /*6590*/  FFMA.FTZ R42, R42, UR4, -R8.reuse ;  /* 0x000000042a2a7c23 */ /* 0x100fe20008010808 */
[--C-:B------:R-:W-:Y:S01]  /*65a0*/  FFMA.FTZ R43, R43, UR4, -R8.reuse ;  /* 0x000000042b2b7c23 */ /* 0x100fe20008010808 */
[--C-:B------:R-:W-:Y:S01]  /*65b0*/  FFMA.FTZ R46, R46, UR4, -R8.reuse ;  /* 0x000000042e2e7c23 */ /* 0x100fe20008010808 */
[----:B------:R-:W2:Y:S01]  /*65c0*/  MUFU.EX2 R27, R27 ;  /* 0x0000001b001b7308 */ /* 0x000ea20000000800 */
[----:B------:R-:W-:Y:S01]  /*65d0*/  @!P2 PRMT R7, RZ, 0x654, R7 ;  /* 0x00000654ff07a816 */ /* 0x000fe20000000007 */
[--C-:B------:R-:W-:Y:S01]  /*65e0*/  FFMA.FTZ R47, R47, UR4, -R8.reuse ;  /* 0x000000042f2f7c23 */ /* 0x100fe20008010808 */
[--C-:B------:R-:W-:Y:S01]  /*65f0*/  FFMA.FTZ R50, R50, UR4, -R8.reuse ;  /* 0x0000000432327c23 */ /* 0x100fe20008010808 */
[--C-:B------:R-:W-:Y:S01]  /*6600*/  FFMA.FTZ R51, R51, UR4, -R8.reuse ;  /* 0x0000000433337c23 */ /* 0x100fe20008010808 */
[----:B------:R3:W-:Y:S01]  /*6610*/  @!P2 SYNCS.ARRIVE.TRANS64.RED.A1T0 RZ, [R7+URZ], RZ ;  /* 0x000000ff07ffa9a7 */ /* 0x0007e2000810043f */
[--C-:B------:R-:W-:Y:S01]  /*6620*/  FFMA.FTZ R54, R54, UR4, -R8.reuse ;  /* 0x0000000436367c23 */ /* 0x100fe20008010808 */
[----:B------:R-:W-:Y:S01]  /*6630*/  FFMA.FTZ R8, R55, UR4, -R8 ;  /* 0x0000000437087c23 */ /* 0x000fe20008010808 */
[----:B------:R-:W4:Y:S01]  /*6640*/  MUFU.EX2 R30, R30 ;  /* 0x0000001e001e7308 */ /* 0x000f220000000800 */
[----:B-1----:R-:W-:Y:S01]  /*6650*/  @P1 SHF.R.U32.HI R15, RZ, R14, R13 ;  /* 0x0000000eff0f1219 */ /* 0x002fe2000001160d */
[----:B------:R-:W-:Y:S01]  /*6660*/  @!P2 VIADD R9, R9, 0x38860 ;  /* 0x000388600909a836 */ /* 0x000fe20000000000 */
[----:B0-----:R-:W-:Y:S01]  /*6670*/  F2FP.BF16.F32.PACK_AB R156, R33, R32 ;  /* 0x00000020219c723e */ /* 0x001fe200000010ff */
[----:B---3--:R-:W-:Y:S01]  /*6680*/  FADD.FTZ R7, R24, R25 ;  /* 0x0000001918077221 */ /* 0x008fe20000010000 */
[----:B------:R-:W-:-:S03]  /*6690*/  IADD3 R15, R15, R187, -R188 ;  /* 0x000000bb0f0f7210 */ /* 0x000fc60007ffe8bc */
[----:B------:R-:W0:Y:S01]  /*66a0*/  MUFU.EX2 R31, R31 ;  /* 0x0000001f001f7308 */ /* 0x000e220000000800 */
[----:B--2---:R-:W-:Y:S01]  /*66b0*/  FADD.FTZ R13, R26, R27 ;  /* 0x0000001b1a0d7221 */ /* 0x004fe20000010000 */
[----:B------:R-:W-:Y:S01]  /*66c0*/  FADD.FTZ R12, R28, R7 ;  /* 0x000000071c0c7221 */ /* 0x000fe20000010000 */
[----:B------:R-:W-:Y:S02]  /*66d0*/  F2FP.BF16.F32.PACK_AB R153, R27, R26 ;  /* 0x0000001a1b99723e */ /* 0x000fe400000010ff */
[----:B------:R-:W-:Y:S01]  /*66e0*/  R2UR UR5, R15 ;  /* 0x000000000f0572ca */ /* 0x000fe200000e0000 */
[----:B------:R-:W-:Y:S01]  /*66f0*/  FADD.FTZ R7, R29, R12 ;  /* 0x0000000c1d077221 */ /* 0x000fe20000010000 */
[----:B------:R-:W-:Y:S01]  /*6700*/  @!P2 PRMT R9, RZ, 0x654, R9 ;  /* 0x00000654ff09a816 */ /* 0x000fe20000000009 */
[----:B------:R-:W1:Y:S01]  /*6710*/  MUFU.EX2 R34, R34 ;  /* 0x0000002200227308 */ /* 0x000e620000000800 */
[----:B----4-:R-:W-:Y:S01]  /*6720*/  FADD.FTZ R14, R30, R13 ;  /* 0x0000000d1e0e7221 */ /* 0x010fe20000010000 */
[----:B------:R-:W-:-:S04]  /*6730*/  FADD.FTZ R12, R32, R7 ;  /* 0x00000007200c7221 */ /* 0x000fc80000010000 */
[----:B------:R-:W-:Y:S02]  /*6740*/  FADD.FTZ R7, R33, R12 ;  /* 0x0000000c21077221 */ /* 0x000fe40000010000 */
[----:B------:R-:W2:Y:S01]  /*6750*/  MUFU.EX2 R35, R35 ;  /* 0x0000002300237308 */ /* 0x000ea20000000800 */
[C---:B0-----:R-:W-:Y:S01]  /*6760*/  FADD.FTZ R13, R31.reuse, R14 ;  /* 0x0000000e1f0d7221 */ /* 0x041fe20000010000 */
[----:B------:R-:W-:Y:S01]  /*6770*/  F2FP.BF16.F32.PACK_AB R155, R31, R30 ;  /* 0x0000001e1f9b723e */ /* 0x000fe200000010ff */
[----:B------:R-:W-:Y:S01]  /*6780*/  BAR.SYNC.DEFER_BLOCKING 0xf, 0x100 ;  /* 0x03c4000000007b1d */ /* 0x000fe20000010000 */
[----:B------:R-:W-:-:S04]  /*6790*/  USHF.R.S32.HI UR7, URZ, 0x1f, UR5 ;  /* 0x0000001f3f077899 */ /* 0x000fc80008011405 */
[----:B------:R-:W-:Y:S01]  /*67a0*/  ULEA.HI UR7, UR7, UR5, URZ, 0x6 ;  /* 0x0000000507077291 */ /* 0x000fe2000f8f303f */
[----:B------:R-:W0:Y:S01]  /*67b0*/  MUFU.EX2 R36, R36 ;  /* 0x0000002400247308 */ /* 0x000e220000000800 */
[----:B-1----:R-:W-:Y:S02]  /*67c0*/  FADD.FTZ R14, R34, R13 ;  /* 0x0000000d220e7221 */ /* 0x002fe40000010000 */
[----:B------:R-:W-:-:S04]  /*67d0*/  USHF.R.S32.HI UR7, URZ, 0x6, UR7 ;  /* 0x000000063f077899 */ /* 0x000fc80008011407 */
[----:B------:R-:W-:Y:S01]  /*67e0*/  UISETP.LT.AND UP0, UPT, UR43, UR7, UPT ;  /* 0x000000072b00728c */ /* 0x000fe2000bf01270 */
[----:B------:R-:W1:Y:S01]  /*67f0*/  MUFU.EX2 R38, R38 ;  /* 0x0000002600267308 */ /* 0x000e620000000800 */
[C---:B--2---:R-:W-:Y:S01]  /*6800*/  FADD.FTZ R13, R35.reuse, R14 ;  /* 0x0000000e230d7221 */ /* 0x044fe20000010000 */
[----:B------:R-:W-:Y:S01]  /*6810*/  F2FP.BF16.F32.PACK_AB R157, R35, R34 ;  /* 0x00000022239d723e */ /* 0x000fe200000010ff */
[----:B------:R-:W-:-:S04]  /*6820*/  USEL UR5, UR43, UR7, !UP0 ;  /* 0x000000072b057287 */ /* 0x000fc8000c000000 */
[----:B------:R-:W-:Y:S01]  /*6830*/  UISETP.GE.AND UP0, UPT, UR6, UR5, UPT ;  /* 0x000000050600728c */ /* 0x000fe2000bf06270 */
[----:B------:R-:W2:Y:S01]  /*6840*/  MUFU.EX2 R37, R37 ;  /* 0x0000002500257308 */ /* 0x000ea20000000800 */
[----:B0-----:R-:W-:Y:S01]  /*6850*/  FADD.FTZ R12, R36, R7 ;  /* 0x00000007240c7221 */ /* 0x001fe20000010000 */
[----:B------:R0:W-:Y:S03]  /*6860*/  STSM.16.M88.4 [R23+0x36400], R152 ;  /* 0x0364009817007844 */ /* 0x0001e60000000200 */
[----:B------:R-:W-:-:S03]  /*6870*/  PLOP3.LUT P3, PT, PT, PT, UP0, 0x80, 0x0 ;  /* 0x000000000000781c */ /* 0x000fc60003f6f008 */
[----:B------:R-:W3:Y:S01]  /*6880*/  MUFU.EX2 R39, R39 ;  /* 0x0000002700277308 */ /* 0x000ee20000000800 */
[----:B-1----:R-:W-:-:S07]  /*6890*/  FADD.FTZ R14, R38, R13 ;  /* 0x0000000d260e7221 */ /* 0x002fce0000010000 */
[----:B------:R-:W1:Y:S01]  /*68a0*/  MUFU.EX2 R40, R40 ;  /* 0x0000002800287308 */ /* 0x000e620000000800 */
[C---:B--2---:R-:W-:Y:S01]  /*68b0*/  FADD.FTZ R7, R37.reuse, R12 ;  /* 0x0000000c25077221 */ /* 0x044fe20000010000 */
[----:B------:R-:W-:-:S06]  /*68c0*/  F2FP.BF16.F32.PACK_AB R158, R37, R36 ;  /* 0x00000024259e723e */ /* 0x000fcc00000010ff */
[----:B------:R-:W2:Y:S01]  /*68d0*/  MUFU.EX2 R42, R42 ;  /* 0x0000002a002a7308 */ /* 0x000ea20000000800 */
[C---:B---3--:R-:W-:Y:S01]  /*68e0*/  FADD.FTZ R13, R39.reuse, R14 ;  /* 0x0000000e270d7221 */ /* 0x048fe20000010000 */
[----:B------:R-:W-:-:S05]  /*68f0*/  F2FP.BF16.F32.PACK_AB R159, R39, R38 ;  /* 0x00000026279f723e */ /* 0x000fca00000010ff */
[----:B------:R0:W-:Y:S01]  /*6900*/  STSM.16.M88.4 [R186], R156 ;  /* 0x0000009cba007844 */ /* 0x0001e20000000200 */
        /* <DEDUP_REMOVED lines=9> */
[----:B------:R-:W-:-:S06]  /*69a0*/  F2FP.BF16.F32.PACK_AB R161, R43, R42 ;  /* 0x0000002a2ba1723e */ /* 0x000fcc00000010ff */
[----:B------:R-:W1:Y:S01]  /*69b0*/  MUFU.EX2 R45, R45 ;  /* 0x0000002d002d7308 */ /* 0x000e620000000800 */
[----:B--2---:R-:W-:-:S07]  /*69c0*/  FADD.FTZ R12, R44, R7 ;  /* 0x000000072c0c7221 */ /* 0x004fce0000010000 */
[----:B------:R-:W2:Y:S01]  /*69d0*/  MUFU.EX2 R47, R47 ;  /* 0x0000002f002f7308 */ /* 0x000ea20000000800 */
[----:B---3--:R-:W-:-:S07]  /*69e0*/  FADD.FTZ R14, R46, R13 ;  /* 0x0000000d2e0e7221 */ /* 0x008fce0000010000 */
[----:B------:R-:W3:Y:S01]  /*69f0*/  MUFU.EX2 R48, R48 ;  /* 0x0000003000307308 */ /* 0x000ee20000000800 */
[C---:B-1----:R-:W-:Y:S01]  /*6a00*/  FADD.FTZ R7, R45.reuse, R12 ;  /* 0x0000000c2d077221 */ /* 0x042fe20000010000 */
[----:B------:R-:W-:-:S06]  /*6a10*/  F2FP.BF16.F32.PACK_AB R162, R45, R44 ;  /* 0x0000002c2da2723e */ /* 0x000fcc00000010ff */
[----:B------:R-:W1:Y:S01]  /*6a20*/  MUFU.EX2 R50, R50 ;  /* 0x0000003200327308 */ /* 0x000e620000000800 */
[C---:B--2---:R-:W-:Y:S01]  /*6a30*/  FADD.FTZ R13, R47.reuse, R14 ;  /* 0x0000000e2f0d7221 */ /* 0x044fe20000010000 */
[----:B------:R-:W-:-:S05]  /*6a40*/  F2FP.BF16.F32.PACK_AB R163, R47, R46 ;  /* 0x0000002e2fa3723e */ /* 0x000fca00000010ff */
[----:B------:R0:W-:Y:S01]  /*6a50*/  STSM.16.M88.4 [R184], R160 ;  /* 0x000000a0b8007844 */ /* 0x0001e20000000200 */
[----:B------:R-:W2:Y:S01]  /*6a60*/  MUFU.EX2 R49, R49 ;  /* 0x0000003100317308 */ /* 0x000ea20000000800 */
[----:B---3--:R-:W-:-:S07]  /*6a70*/  FADD.FTZ R12, R48, R7 ;  /* 0x00000007300c7221 */ /* 0x008fce0000010000 */
[----:B------:R-:W3:Y:S01]  /*6a80*/  MUFU.EX2 R51, R51 ;  /* 0x0000003300337308 */ /* 0x000ee20000000800 */
[----:B-1----:R-:W-:-:S07]  /*6a90*/  FADD.FTZ R14, R50, R13 ;  /* 0x0000000d320e7221 */ /* 0x002fce0000010000 */
[----:B------:R-:W1:Y:S01]  /*6aa0*/  MUFU.EX2 R52, R52 ;  /* 0x0000003400347308 */ /* 0x000e620000000800 */
[C---:B--2---:R-:W-:Y:S01]  /*6ab0*/  FADD.FTZ R7, R49.reuse, R12 ;  /* 0x0000000c31077221 */ /* 0x044fe20000010000 */
[----:B------:R-:W-:-:S06]  /*6ac0*/  F2FP.BF16.F32.PACK_AB R164, R49, R48 ;  /* 0x0000003031a4723e */ /* 0x000fcc00000010ff */
[----:B------:R-:W2:Y:S01]  /*6ad0*/  MUFU.EX2 R54, R54 ;  /* 0x0000003600367308 */ /* 0x000ea20000000800 */
[C---:B---3--:R-:W-:Y:S01]  /*6ae0*/  FADD.FTZ R13, R51.reuse, R14 ;  /* 0x0000000e330d7221 */ /* 0x048fe20000010000 */
[----:B------:R-:W-:-:S06]  /*6af0*/  F2FP.BF16.F32.PACK_AB R165, R51, R50 ;  /* 0x0000003233a5723e */ /* 0x000fcc00000010ff */
[----:B------:R3:W4:Y:S01]  /*6b00*/  MUFU.EX2 R167, R8 ;  /* 0x0000000800a77308 */ /* 0x0007220000000800 */
[----:B-1----:R-:W-:Y:S01]  /*6b10*/  F2FP.BF16.F32.PACK_AB R166, R11, R52 ;  /* 0x000000340ba6723e */ /* 0x002fe200000010ff */
[----:B---3--:R-:W-:Y:S01]  /*6b20*/  FADD.FTZ R8, R52, R7 ;  /* 0x0000000734087221 */ /* 0x008fe20000010000 */
[----:B--2---:R-:W-:-:S03]  /*6b30*/  FADD.FTZ R12, R54, R13 ;  /* 0x0000000d360c7221 */ /* 0x004fc60000010000 */
[----:B------:R-:W-:Y:S01]  /*6b40*/  FADD.FTZ R7, R11, R8 ;  /* 0x000000080b077221 */ /* 0x000fe20000010000 */
[C---:B------:R-:W-:Y:S02]  /*6b50*/  VIADD R11, R10.reuse, 0x100 ;  /* 0x000001000a0b7836 */ /* 0x040fe40000000000 */
[----:B------:R-:W-:Y:S02]  /*6b60*/  VIADD R10, R10, 0x180 ;  /* 0x000001800a0a7836 */ /* 0x000fe40000000000 */
[C---:B----4-:R-:W-:Y:S01]  /*6b70*/  FADD.FTZ R8, R167.reuse, R12 ;  /* 0x0000000ca7087221 */ /* 0x050fe20000010000 */
[----:B------:R-:W-:-:S05]  /*6b80*/  F2FP.BF16.F32.PACK_AB R167, R167, R54 ;  /* 0x00000036a7a7723e */ /* 0x000fca00000010ff */
[----:B------:R0:W-:Y:S01]  /*6b90*/  STSM.16.M88.4 [R185], R164 ;  /* 0x000000a4b9007844 */ /* 0x0001e20000000200 */
[----:B------:R-:W-:-:S06]  /*6ba0*/  WARPGROUP.ARRIVE ;  /* 0x00000000000079c5 */ /* 0x000fcc0000000000 */
[----:B------:R-:W-:Y:S01]  /*6bb0*/  HGMMA.64x256x16.F32.BF16 R24, R152, gdesc[UR8].tnspB, RZ, !UPT, gsb0 ;  /* 0x43e0000898187df0 */ /* 0x000fe2000c0018ff */
[----:B------:R-:W-:Y:S01]  /*6bc0*/  R2UR UR10, R11 ;  /* 0x000000000b0a72ca */ /* 0x000fe200000e0000 */
        /* <DEDUP_REMOVED lines=27> */
[----:B------:R-:W-:Y:S01]  /*6d80*/  ULDC UR4, c[0x0][0xa80] ;  /* 0x0002a00000047ab9 */ /* 0x000fe20000000800 */
[----:B------:R-:W-:Y:S02]  /*6d90*/  IMAD.MOV.U32 R10, RZ, RZ, R6 ;  /* 0x000000ffff0a7224 */ /* 0x000fe400078e0006 */
[----:B------:R-:W-:-:S07]  /*6da0*/  IMAD.MOV.U32 R12, RZ, RZ, R2 ;  /* 0x000000ffff0c7224 */ /* 0x000fce00078e0002 */
.L_x_8152:
        /* <DEDUP_REMOVED lines=8> */
.L_x_8144:
[----:B------:R-:W-:Y:S02]  /*6e30*/  IMAD.U32 R5, RZ, RZ, UR37 ;  /* 0x00000025ff057e24 */ /* 0x000fe4000f8e00ff */
[----:B0-----:R-:W-:-:S03]  /*6e40*/  IMAD R9, R2, 0x8, R16 ;  /* 0x0000000802097824 */ /* 0x001fc600078e0210 */
[----:B------:R-:W-:-:S04]  /*6e50*/  SHF.L.U32 R5, R5, 0x1f, RZ ;  /* 0x0000001f05057819 */ /* 0x000fc800000006ff */
[----:B------:R0:W1:Y:S01]  /*6e60*/  SYNCS.PHASECHK.TRANS64.TRYWAIT P3, [R9+URZ+0x38830], R5 ;  /* 0x03883005090075a7 */ /* 0x000062000806017f */
[----:B------:R-:W-:Y:S05]  /*6e70*/  @!P0 BRA `(.L_x_8145) ;  /* 0x0000000000048947 */ /* 0x000fea0003800000 */
[----:B------:R-:W-:Y:S01]  /*6e80*/  BPT.TRAP 0x1 ;  /* 0x000000040000795c */ /* 0x000fe20000300000 */
.L_x_8145:
[----:B------:R-:W-:Y:S01]  /*6e90*/  IMAD R6, R2, 0x200, R0 ;  /* 0x0000020002067824 */ /* 0x000fe200078e0200 */
[----:B-1----:R-:W-:Y:S06]  /*6ea0*/  @P3 BRA `(.L_x_8146) ;  /* 0x0000000000083947 */ /* 0x002fec0003800000 */
[----:B------:R-:W1:Y:S02]  /*6eb0*/  SYNCS.PHASECHK.TRANS64.TRYWAIT P3, [R9+URZ+0x38830], R5 ;  /* 0x03883005090075a7 */ /* 0x000e64000806017f */
[----:B-1----:R-:W-:Y:S05]  /*6ec0*/  @!P3 BRA `(.L_x_8147) ;  /* 0x0000013c00acb947 */ /* 0x002fea0003800000 */
.L_x_8146:
[----:B------:R-:W-:Y:S01]  /*6ed0*/  R2UR UR10, R6 ;  /* 0x00000000060a72ca */ /* 0x000fe200000e0000 */
[----:B------:R-:W-:Y:S01]  /*6ee0*/  WARPGROUP.ARRIVE ;  /* 0x00000000000079c5 */ /* 0x000fe20000000000 */
[----:B------:R-:W-:Y:S01]  /*6ef0*/  UMOV UR11, 0x40000040 ;  /* 0x40000040000b7882 */ /* 0x000fe20000000000 */
[----:B------:R-:W-:Y:S01]  /*6f00*/  UMOV UR15, 0x40000040 ;  /* 0x40000040000f7882 */ /* 0x000fe20000000000 */
[----:B------:R-:W-:Y:S01]  /*6f10*/  UMOV UR19, 0x40000040 ;  /* 0x4000004000137882 */ /* 0x000fe20000000000 */
[----:B------:R-:W-:-:S08]  /*6f20*/  UMOV UR23, 0x40000040 ;  /* 0x4000004000177882 */ /* 0x000fd00000000000 */
[----:B------:R-:W-:Y:S01]  /*6f30*/  HGMMA.64x64x16.F32.BF16 R152, gdesc[UR8], RZ, !UPT, gsb0 ;  /* 0x00e00000089879f0 */ /* 0x000fe2000c0018ff */
[----:B------:R-:W-:Y:S02]  /*6f40*/  UIADD3 UR14, UR10, 0x2, URZ ;  /* 0x000000020a0e7890 */ /* 0x000fe4000fffe03f */
[----:B------:R-:W-:Y:S02]  /*6f50*/  UIADD3 UR18, UR10, 0x4, URZ ;  /* 0x000000040a127890 */ /* 0x000fe4000fffe03f */
        /* <DEDUP_REMOVED lines=13> */
.L_x_8148:
[----:B------:R2:W3:Y:S01]  /*7030*/  SYNCS.PHASECHK.TRANS64.TRYWAIT P3, [R9+URZ+0x38850], R5 ;  /* 0x03885005090075a7 */ /* 0x0004e2000806017f */
[----:B------:R-:W-:Y:S05]  /*7040*/  @!P0 BRA `(.L_x_8149) ;  /* 0x0000000000048947 */ /* 0x000fea0003800000 */
[----:B------:R-:W-:Y:S01]  /*7050*/  BPT.TRAP 0x1 ;  /* 0x000000040000795c */ /* 0x000fe20000300000 */
.L_x_8149:
[----:B---3--:R-:W-:Y:S05]  /*7060*/  @P3 BRA `(.L_x_8150) ;  /* 0x0000000000083947 */ /* 0x008fea0003800000 */
[----:B------:R-:W3:Y:S02]  /*7070*/  SYNCS.PHASECHK.TRANS64.TRYWAIT P3, [R9+URZ+0x38850], R5 ;  /* 0x03885005090075a7 */ /* 0x000ee4000806017f */
[----:B---3--:R-:W-:Y:S05]  /*7080*/  @!P3 BRA `(.L_x_8151) ;  /* 0x0000013c0050b947 */ /* 0x008fea0003800000 */
.L_x_8150:
[----:B0123--:R-:W-:Y:S01]  /*7090*/  IMAD R5, R2, 0x1000, R3 ;  /* 0x0000100002057824 */ /* 0x00ffe200078e0203 */
[----:B------:R-:W-:Y:S01]  /*70a0*/  WARPGROUP.ARRIVE ;  /* 0x00000000000079c5 */ /* 0x000fe20000000000 */
[----:B------:R-:W-:Y:S01]  /*70b0*/  UMOV UR27, 0x40000040 ;  /* 0x40000040001b7882 */ /* 0x000fe20000000000 */
[----:B------:R-:W-:Y:S01]  /*70c0*/  VIADD R6, R4, 0x2 ;  /* 0x0000000204067836 */ /* 0x000fe20000000000 */
[----:B------:R-:W-:Y:S01]  /*70d0*/  UMOV UR29, 0x40000040 ;  /* 0x40000040001d7882 */ /* 0x000fe20000000000 */
[C---:B------:R-:W-:Y:S01]  /*70e0*/  R2UR UR26, R5.reuse ;  /* 0x00000000051a72ca */ /* 0x040fe200000e0000 */
[----:B------:R-:W-:Y:S01]  /*70f0*/  UMOV UR31, 0x40000040 ;  /* 0x40000040001f7882 */ /* 0x000fe20000000000 */
[----:B------:R-:W0:Y:S01]  /*7100*/  S2R R13, SR_TID.X ;  /* 0x00000000000d7919 */ /* 0x000e220000002100 */
[----:B------:R-:W-:Y:S01]  /*7110*/  R2UR UR28, R6 ;  /* 0x00000000061c72ca */ /* 0x000fe200000e0000 */
[C---:B------:R-:W-:Y:S01]  /*7120*/  VIADD R6, R5.reuse, 0x2 ;  /* 0x0000000205067836 */ /* 0x040fe20000000000 */
[----:B------:R-:W-:Y:S01]  /*7130*/  UMOV UR7, 0xffffffc0 ;  /* 0xffffffc000077882 */ /* 0x000fe20000000000 */
[----:B------:R-:W-:Y:S01]  /*7140*/  VIADD R20, R5, 0x800 ;  /* 0x0000080005147836 */ /* 0x000fe20000000000 */
[----:B------:R-:W-:Y:S01]  /*7150*/  UIMAD UR7, UR6, UR7, 0x1 ;  /* 0x00000001060774a4 */ /* 0x000fe2000f8e0207 */
[----:B------:R-:W-:Y:S01]  /*7160*/  IMAD.MOV.U32 R15, RZ, RZ, 0x4 ;  /* 0x00000004ff0f7424 */ /* 0x000fe200078e00ff */
[----:B------:R-:W-:Y:S01]  /*7170*/  R2UR UR30, R6 ;  /* 0x00000000061e72ca */ /* 0x000fe200000e0000 */
[----:B------:R-:W-:Y:S01]  /*7180*/  VIADD R6, R4, 0x4 ;  /* 0x0000000404067836 */ /* 0x000fe20000000000 */
[----:B------:R-:W-:Y:S01]  /*7190*/  UMOV UR11, 0x40000040 ;  /* 0x40000040000b7882 */ /* 0x000fe20000000000 */
[----:B------:R-:W-:Y:S01]  /*71a0*/  UISETP.GT.AND UP0, UPT, UR6, UR5, UPT ;  /* 0x000000050600728c */ /* 0x000fe2000bf04270 */
[----:B------:R-:W-:Y:S01]  /*71b0*/  HGMMA.64x64x16.F32.BF16 R152, gdesc[UR24], R152, gsb0 ;  /* 0x00e00000189879f0 */ /* 0x000fe20008001898 */
[----:B------:R-:W-:Y:S01]  /*71c0*/  UIADD3 UR6, UR6, -0x1, URZ ;  /* 0xffffffff06067890 */ /* 0x000fe2000fffe03f */
[----:B0-----:R-:W-:Y:S01]  /*71d0*/  SHF.R.U32.HI R13, RZ, 0x7, R13 ;  /* 0x00000007ff0d7819 */ /* 0x001fe2000001160d */
[----:B------:R-:W-:-:S02]  /*71e0*/  WARPGROUP.DEPBAR.LE gsb0, 0x0 ;  /* 0x00008000000079c5 */ /* 0x000fc40000010000 */
[----:B------:R-:W-:-:S06]  /*71f0*/  WARPGROUP.ARRIVE ;  /* 0x00000000000079c5 */ /* 0x000fcc0000000000 */
[----:B------:R-:W-:Y:S01]  /*7200*/  HGMMA.64x64x16.F32.BF16 R152, gdesc[UR28], R152, gsb0 ;  /* 0x00e000001c9879f0 */ /* 0x000fe20008001898 */
[----:B------:R-:W-:Y:S01]  /*7210*/  R2UR UR28, R6 ;  /* 0x00000000061c72ca */ /* 0x000fe200000e0000 */
[----:B------:R-:W-:Y:S01]  /*7220*/  VIADD R6, R5, 0x4 ;  /* 0x0000000405067836 */ /* 0x000fe20000000000 */
[----:B------:R-:W-:Y:S01]  /*7230*/  UMOV UR29, 0x40000040 ;  /* 0x40000040001d7882 */ /* 0x000fe20000000000 */
[----:B------:R-:W-:-:S03]  /*7240*/  UMOV UR31, 0x40000040 ;  /* 0x40000040001f7882 */ /* 0x000fc60000000000 */
[----:B------:R-:W-:Y:S01]  /*7250*/  R2UR UR30, R6 ;  /* 0x00000000061e72ca */ /* 0x000fe200000e0000 */
[----:B------:R-:W-:Y:S01]  /*7260*/  VIADD R6, R4, 0x6 ;  /* 0x0000000604067836 */ /* 0x000fe20000000000 */
[----:B------:R-:W-:Y:S02]  /*7270*/  WARPGROUP.DEPBAR.LE gsb0, 0x0 ;  /* 0x00008000000079c5 */ /* 0x000fe40000010000 */
[----:B------:R-:W-:-:S09]  /*7280*/  WARPGROUP.ARRIVE ;  /* 0x00000000000079c5 */ /* 0x000fd20000000000 */
        /* <DEDUP_REMOVED lines=113> */
[----:B------:R-:W-:Y:S02]  /*79a0*/  R2UR UR30, R6 ;  /* 0x00000000061e72ca */ /* 0x000fe400000e0000 */
[----:B------:R0:W1:Y:S02]  /*79b0*/  SHFL.IDX PT, R6, R13, RZ, 0x1f ;  /* 0x00001fff0d067589 */ /* 0x00006400000e0000 */
[----:B0-----:R-:W-:Y:S01]  /*79c0*/  VIADD R13, R4, 0x800 ;  /* 0x00000800040d7836 */ /* 0x001fe20000000000 */
[----:B-1----:R-:W-:-:S04]  /*79d0*/  ISETP.GT.AND P3, PT, R6, 0x7f, PT ;  /* 0x0000007f0600780c */ /* 0x002fc80003f64270 */
[----:B------:R-:W-:-:S05]  /*79e0*/  SEL R14, RZ, 0x2, !P3 ;  /* 0x00000002ff0e7807 */ /* 0x000fca0005800000 */
[----:B------:R-:W-:Y:S01]  /*79f0*/  IMAD.IADD R6, R13, 0x1, R14 ;  /* 0x000000010d067824 */ /* 0x000fe200078e020e */
[----:B------:R-:W-:Y:S02]  /*7a00*/  WARPGROUP.DEPBAR.LE gsb0, 0x0 ;  /* 0x00008000000079c5 */ /* 0x000fe40000010000 */
[----:B------:R-:W-:-:S06]  /*7a10*/  WARPGROUP.ARRIVE ;  /* 0x00000000000079c5 */ /* 0x000fcc0000000000 */
[----:B------:R-:W-:Y:S01]  /*7a20*/  HGMMA.64x64x16.F32.BF16 R152, gdesc[UR28], R152, gsb0 ;  /* 0x00e000001c9879f0 */ /* 0x000fe20008001898 */
[----:B------:R-:W-:Y:S01]  /*7a30*/  R2UR UR28, R6 ;  /* 0x00000000061c72ca */ /* 0x000fe200000e0000 */
[----:B------:R-:W-:Y:S01]  /*7a40*/  IMAD.IADD R6, R14, 0x1, R20 ;  /* 0x000000010e067824 */ /* 0x000fe200078e0214 */
[----:B------:R-:W-:Y:S01]  /*7a50*/  UMOV UR29, 0x40000040 ;  /* 0x40000040001d7882 */ /* 0x000fe20000000000 */
[----:B------:R-:W-:-:S03]  /*7a60*/  UMOV UR31, 0x40000040 ;  /* 0x40000040001f7882 */ /* 0x000fc60000000000 */
[----:B------:R-:W-:Y:S02]  /*7a70*/  R2UR UR30, R6 ;  /* 0x00000000061e72ca */ /* 0x000fe400000e0000 */
[C---:B------:R-:W-:Y:S02]  /*7a80*/  SEL R6, R15.reuse, 0x2, P3 ;  /* 0x000000020f067807 */ /* 0x040fe40001800000 */
[----:B------:R-:W-:-:S03]  /*7a90*/  SEL R15, R15, 0x6, !P3 ;  /* 0x000000060f0f7807 */ /* 0x000fc60005800000 */
[C---:B------:R-:W-:Y:S02]  /*7aa0*/  IMAD.IADD R21, R13.reuse, 0x1, R6 ;  /* 0x000000010d157824 */ /* 0x040fe400078e0206 */
[----:B------:R-:W-:Y:S01]  /*7ab0*/  IMAD.IADD R13, R13, 0x1, R15 ;  /* 0x000000010d0d7824 */ /* 0x000fe200078e020f */
[----:B------:R-:W-:Y:S02]  /*7ac0*/  WARPGROUP.DEPBAR.LE gsb0, 0x0 ;  /* 0x00008000000079c5 */ /* 0x000fe40000010000 */
[----:B------:R-:W-:-:S06]  /*7ad0*/  WARPGROUP.ARRIVE ;  /* 0x00000000000079c5 */ /* 0x000fcc0000000000 */
[----:B------:R-:W-:Y:S01]  /*7ae0*/  HGMMA.64x64x16.F32.BF16 R152, gdesc[UR28], R152, gsb0 ;  /* 0x00e000001c9879f0 */ /* 0x000fe20008001898 */
[----:B------:R-:W-:Y:S01]  /*7af0*/  R2UR UR28, R21 ;  /* 0x00000000151c72ca */ /* 0x000fe200000e0000 */
[C---:B------:R-:W-:Y:S01]  /*7b00*/  IMAD.IADD R21, R20.reuse, 0x1, R6 ;  /* 0x0000000114157824 */ /* 0x040fe200078e0206 */
[----:B------:R-:W-:Y:S01]  /*7b10*/  UMOV UR29, 0x40000040 ;  /* 0x40000040001d7882 */ /* 0x000fe20000000000 */
[----:B------:R-:W-:Y:S01]  /*7b20*/  UMOV UR31, 0x40000040 ;  /* 0x40000040001f7882 */ /* 0x000fe20000000000 */
[----:B------:R-:W-:Y:S02]  /*7b30*/  IMAD.IADD R20, R20, 0x1, R15 ;  /* 0x0000000114147824 */ /* 0x000fe400078e020f */
[----:B------:R-:W-:Y:S01]  /*7b40*/  R2UR UR30, R21 ;  /* 0x00000000151e72ca */ /* 0x000fe200000e0000 */
[----:B------:R-:W-:Y:S02]  /*7b50*/  WARPGROUP.DEPBAR.LE gsb0, 0x0 ;  /* 0x00008000000079c5 */ /* 0x000fe40000010000 */
[----:B------:R-:W-:-:S10]  /*7b60*/  WARPGROUP.ARRIVE ;  /* 0x00000000000079c5 */ /* 0x000fd40000000000 */
        /* <DEDUP_REMOVED lines=26> */
[----:B------:R-:W-:Y:S01]  /*7d10*/  VIADD R20, R5, 0xa00 ;  /* 0x00000a0005147836 */ /* 0x000fe20000000000 */
[----:B------:R-:W-:Y:S01]  /*7d20*/  UMOV UR29, 0x40000040 ;  /* 0x40000040001d7882 */ /* 0x000fe20000000000 */
[----:B------:R-:W-:Y:S02]  /*7d30*/  UMOV UR31, 0x40000040 ;  /* 0x40000040001f7882 */ /* 0x000fe40000000000 */
[----:B------:R-:W-:-:S05]  /*7d40*/  IMAD.IADD R21, R14, 0x1, R20 ;  /* 0x000000010e157824 */ /* 0x000fca00078e0214 */
[----:B------:R-:W-:Y:S01]  /*7d50*/  R2UR UR30, R21 ;  /* 0x00000000151e72ca */ /* 0x000fe200000e0000 */
[C---:B------:R-:W-:Y:S02]  /*7d60*/  IMAD.IADD R21, R13.reuse, 0x1, R6 ;  /* 0x000000010d157824 */ /* 0x040fe400078e0206 */
[----:B------:R-:W-:Y:S01]  /*7d70*/  IMAD.IADD R13, R13, 0x1, R15 ;  /* 0x000000010d0d7824 */ /* 0x000fe200078e020f */
[----:B------:R-:W-:Y:S02]  /*7d80*/  WARPGROUP.DEPBAR.LE gsb0, 0x0 ;  /* 0x00008000000079c5 */ /* 0x000fe40000010000 */
[----:B------:R-:W-:-:S07]  /*7d90*/  WARPGROUP.ARRIVE ;  /* 0x00000000000079c5 */ /* 0x000fce0000000000 */
[----:B------:R-:W-:Y:S01]  /*7da0*/  HGMMA.64x64x16.F32.BF16 R152, gdesc[UR28], R152, gsb0 ;  /* 0x00e000001c9879f0 */ /* 0x000fe20008001898 */
[----:B------:R-:W-:Y:S01]  /*7db0*/  R2UR UR28, R21 ;  /* 0x00000000151c72ca */ /* 0x000fe200000e0000 */
[--C-:B------:R-:W-:Y:S01]  /*7dc0*/  IMAD.IADD R21, R6, 0x1, R20.reuse ;  /* 0x0000000106157824 */ /* 0x100fe200078e0214 */
        /* <DEDUP_REMOVED lines=82> */
[--C-:B------:R-:W-:Y:S02]  /*82f0*/  IMAD.IADD R6, R6, 0x1, R20.reuse ;  /* 0x0000000106067824 */ /* 0x100fe400078e0214 */
        /* <DEDUP_REMOVED lines=21> */
[----:B------:R-:W-:-:S04]  /*8450*/  LOP3.LUT R13, R13, 0x6, RZ, 0xc0, !PT ;  /* 0x000000060d0d7812 */ /* 0x000fc800078ec0ff */
[CC--:B------:R-:W-:Y:S02]  /*8460*/  IADD3 R5, R13.reuse, R6.reuse, R5 ;  /* 0x000000060d057210 */ /* 0x0c0fe40007ffe005 */
[----:B------:R-:W-:Y:S02]  /*8470*/  IADD3 R6, R13, R6, R4 ;  /* 0x000000060d067210 */ /* 0x000fe40007ffe004 */
[----:B------:R-:W0:Y:S01]  /*8480*/  @P1 LDC R13, c[0x0][0x44c] ;  /* 0x00011300ff0d1b82 */ /* 0x000e220000000800 */
[----:B------:R-:W-:Y:S02]  /*8490*/  WARPGROUP.DEPBAR.LE gsb0, 0x0 ;  /* 0x00008000000079c5 */ /* 0x000fe40000010000 */
[----:B------:R-:W-:-:S06]  /*84a0*/  WARPGROUP.ARRIVE ;  /* 0x00000000000079c5 */ /* 0x000fcc0000000000 */
[----:B------:R-:W-:Y:S01]  /*84b0*/  HGMMA.64x64x16.F32.BF16 R152, gdesc[UR28], R152, gsb0 ;  /* 0x00e000001c9879f0 */ /* 0x000fe20008001898 */
[----:B------:R-:W-:Y:S01]  /*84c0*/  R2UR UR28, R6 ;  /* 0x00000000061c72ca */ /* 0x000fe200000e0000 */
[----:B------:R-:W-:Y:S01]  /*84d0*/  UMOV UR29, 0x40000040 ;  /* 0x40000040001d7882 */ /* 0x000fe20000000000 */
[----:B------:R-:W-:Y:S01]  /*84e0*/  R2UR UR30, R5 ;  /* 0x00000000051e72ca */ /* 0x000fe200000e0000 */
[----:B------:R-:W-:Y:S01]  /*84f0*/  UMOV UR31, 0x40000040 ;  /* 0x40000040001f7882 */ /* 0x000fe20000000000 */
[----:B------:R-:W1:Y:S01]  /*8500*/  @P1 LDC R5, c[0x0][0x450] ;  /* 0x00011400ff051b82 */ /* 0x000e620000000800 */
[----:B------:R-:W-:-:S04]  /*8510*/  VIADD R6, R190, UR42 ;  /* 0x0000002abe067c36 */ /* 0x000fc80008000000 */
[----:B0-----:R-:W-:-:S05]  /*8520*/  @P1 IMAD.HI.U32 R13, R6, R13, RZ ;  /* 0x0000000d060d1227 */ /* 0x001fca00078e00ff */
[----:B-1----:R-:W-:Y:S02]  /*8530*/  @P1 SHF.R.U32.HI R6, RZ, R5, R13 ;  /* 0x00000005ff061219 */ /* 0x002fe4000001160d */
[----:B------:R-:W-:-:S03]  /*8540*/  IADD3 R5, R187, UR7, -R189 ;  /* 0x00000007bb057c10 */ /* 0x000fc6000fffe8bd */
[----:B------:R-:W0:Y:S02]  /*8550*/  SHFL.IDX PT, R13, R6, RZ, 0x1c1f ;  /* 0x001c1fff060d7589 */ /* 0x000e2400000e0000 */
[----:B------:R-:W-:-:S04]  /*8560*/  IMAD.IADD R5, R5, 0x1, -R188 ;  /* 0x0000000105057824 */ /* 0x000fc800078e0abc */
[----:B0-----:R-:W-:-:S05]  /*8570*/  IMAD.IADD R13, R5, 0x1, R13 ;  /* 0x00000001050d7824 */ /* 0x001fca00078e020d */
[C---:B------:R-:W-:Y:S02]  /*8580*/  ISETP.GT.AND P3, PT, R13.reuse, RZ, PT ;  /* 0x000000ff0d00720c */ /* 0x040fe40003f64270 */
[C---:B------:R-:W-:Y:S02]  /*8590*/  ISETP.GT.AND P4, PT, R13.reuse, 0x1, PT ;  /* 0x000000010d00780c */ /* 0x040fe40003f84270 */
[C---:B------:R-:W-:Y:S02]  /*85a0*/  ISETP.GT.AND P6, PT, R13.reuse, 0x28, PT ;  /* 0x000000280d00780c */ /* 0x040fe40003fc4270 */
        /* <DEDUP_REMOVED lines=42> */
[----:B------:R-:W-:Y:S02]  /*8850*/  ISETP.GT.AND P6, PT, R13, 0x38, PT ;  /* 0x000000380d00780c */ /* 0x000fe40003fc4270 */
[----:B------:R-:W-:Y:S02]  /*8860*/  FMNMX.FTZ R14, R177, R14, !PT ;  /* 0x0000000eb10e7209 */ /* 0x000fe40007810000 */
[----:B------:R-:W-:-:S02]  /*8870*/  FSEL R180, R180, -INF , P6 ;  /* 0xff800000b4b47808 */ /* 0x000fc40003000000 */
[----:B------:R-:W-:Y:S02]  /*8880*/  ISETP.GT.AND P5, PT, R13, 0x39, PT ;  /* 0x000000390d00780c */ /* 0x000fe40003fa4270 */
[----:B------:R-:W-:Y:S02]  /*8890*/  FMNMX.FTZ R13, R180, R14, !PT ;  /* 0x0000000eb40d7209 */ /* 0x000fe40007810000 */
[----:B------:R-:W0:Y:S01]  /*88a0*/  SHFL.IDX PT, R14, R6, 0x1, 0x1c1f ;  /* 0x003c1f00060e7f89 */ /* 0x000e2200000e0000 */
[----:B------:R-:W-:-:S04]  /*88b0*/  FSEL R181, R181, -INF , P5 ;  /* 0xff800000b5b57808 */ /* 0x000fc80002800000 */
[----:B------:R-:W-:-:S05]  /*88c0*/  FMNMX.FTZ R13, R181, R13, !PT ;  /* 0x0000000db50d7209 */ /* 0x000fca0007810000 */
[----:B------:R-:W1:Y:S01]  /*88d0*/  SHFL.BFLY PT, R6, R13, 0x2, 0x1f ;  /* 0x0c401f000d067f89 */ /* 0x000e6200000e0000 */
[----:B0-----:R-:W-:-:S05]  /*88e0*/  IMAD.IADD R5, R5, 0x1, R14 ;  /* 0x0000000105057824 */ /* 0x001fca00078e020e */
        /* <DEDUP_REMOVED lines=13> */
[C---:B------:R-:W-:Y:S02]  /*89c0*/  ISETP.GT.AND P6, PT, R5.reuse, 0x18, PT ;  /* 0x000000180500780c */ /* 0x040fe40003fc4270 */
[----:B------:R-:W-:Y:S02]  /*89d0*/  ISETP.GT.AND P3, PT, R5, 0x19, PT ;  /* 0x000000190500780c */ /* 0x000fe40003f64270 */
[----:B------:R-:W-:Y:S02]  /*89e0*/  FSEL R162, R162, -INF , P4 ;  /* 0xff800000a2a27808 */ /* 0x000fe40002000000 */
[----:B------:R-:W-:Y:S02]  /*89f0*/  FMNMX.FTZ R14, R159, R14, !PT ;  /* 0x0000000e9f0e7209 */ /* 0x000fe40007810000 */
        /* <DEDUP_REMOVED lines=9> */
[----:B------:R-:W-:Y:S02]  /*8a90*/  FSEL R171, R171, -INF , P5 ;  /* 0xff800000abab7808 */ /* 0x000fe40002800000 */
[----:B------:R-:W-:Y:S02]  /*8aa0*/  FSEL R174, R174, -INF , P6 ;  /* 0xff800000aeae7808 */ /* 0x000fe40003000000 */
[----:B------:R-:W-:Y:S02]  /*8ab0*/  FSEL R175, R175, -INF , P3 ;  /* 0xff800000afaf7808 */ /* 0x000fe40001800000 */
[----:B------:R-:W-:-:S02]  /*8ac0*/  ISETP.GT.AND P4, PT, R5, 0x30, PT ;  /* 0x000000300500780c */ /* 0x000fc40003f84270 */
[C---:B------:R-:W-:Y:S02]  /*8ad0*/  ISETP.GT.AND P5, PT, R5.reuse, 0x31, PT ;  /* 0x000000310500780c */ /* 0x040fe40003fa4270 */
[C---:B------:R-:W-:Y:S02]  /*8ae0*/  ISETP.GT.AND P6, PT, R5.reuse, 0x38, PT ;  /* 0x000000380500780c */ /* 0x040fe40003fc4270 */
[----:B------:R-:W-:Y:S02]  /*8af0*/  ISETP.GT.AND P3, PT, R5, 0x39, PT ;  /* 0x000000390500780c */ /* 0x000fe40003f64270 */
[----:B------:R-:W-:Y:S02]  /*8b00*/  FMNMX.FTZ R5, R163, R14, !PT ;  /* 0x0000000ea3057209 */ /* 0x000fe40007810000 */
[----:B------:R-:W-:Y:S02]  /*8b10*/  FSEL R178, R178, -INF , P4 ;  /* 0xff800000b2b27808 */ /* 0x000fe40002000000 */
[----:B------:R-:W-:-:S02]  /*8b20*/  FMNMX.FTZ R5, R166, R5, !PT ;  /* 0x00000005a6057209 */ /* 0x000fc40007810000 */
[----:B-1----:R-:W-:Y:S02]  /*8b30*/  FMNMX.FTZ R6, R13, R6, !PT ;  /* 0x000000060d067209 */ /* 0x002fe40007810000 */
[----:B------:R-:W-:Y:S02]  /*8b40*/  FMNMX.FTZ R5, R167, R5, !PT ;  /* 0x00000005a7057209 */ /* 0x000fe40007810000 */
[----:B------:R-:W-:Y:S01]  /*8b50*/  FSEL R179, R179, -INF , P5 ;  /* 0xff800000b3b37808 */ /* 0x000fe20002800000 */
[----:B------:R-:W0:Y:S01]  /*8b60*/  SHFL.BFLY PT, R13, R6, 0x1, 0x1f ;  /* 0x0c201f00060d7f89 */ /* 0x000e2200000e0000 */
[----:B------:R-:W-:Y:S02]  /*8b70*/  FMNMX.FTZ R5, R170, R5, !PT ;  /* 0x00000005aa057209 */ /* 0x000fe40007810000 */
[----:B------:R-:W-:Y:S02]  /*8b80*/  FSEL R182, R182, -INF , P6 ;  /* 0xff800000b6b67808 */ /* 0x000fe40003000000 */
[----:B------:R-:W-:-:S02]  /*8b90*/  FMNMX.FTZ R5, R171, R5, !PT ;  /* 0x00000005ab057209 */ /* 0x000fc40007810000 */
[----:B------:R-:W-:Y:S02]  /*8ba0*/  FSEL R229, R183, -INF , P3 ;  /* 0xff800000b7e57808 */ /* 0x000fe40001800000 */
        /* <DEDUP_REMOVED lines=9> */
[----:B------:R-:W-:Y:S01]  /*8c40*/  FSEL R228, R228, RZ, P4 ;  /* 0x000000ffe4e47208 */ /* 0x000fe20002000000 */
[----:B------:R-:W0:Y:S04]  /*8c50*/  SHFL.BFLY PT, R15, R5, 0x2, 0x1f ;  /* 0x0c401f00050f7f89 */ /* 0x000e2800000e0000 */
        /* <DEDUP_REMOVED lines=14> */
[----:B------:R-:W-:-:S03]  /*8d40*/  FFMA.FTZ R173, R181, UR4, -R228 ;  /* 0x00000004b5ad7c23 */ /* 0x000fc600080108e4 */
[----:B------:R-:W-:Y:S01]  /*8d50*/  MUFU.EX2 R152, R152 ;  /* 0x0000009800987308 */ /* 0x000fe20000000800 */
[----:B0-----:R-:W-:Y:S01]  /*8d60*/  FMNMX.FTZ R5, R5, R15, !PT ;  /* 0x0000000f05057209 */ /* 0x001fe20007810000 */
[--C-:B------:R-:W-:Y:S01]  /*8d70*/  FFMA.FTZ R15, R169, UR4, -R228.reuse ;  /* 0x00000004a90f7c23 */ /* 0x100fe200080108e4 */
[----:B------:R-:W-:-:S03]  /*8d80*/  FFMA.FTZ R169, R177, UR4, -R228 ;  /* 0x00000004b1a97c23 */ /* 0x000fc600080108e4 */
[----:B------:R-:W0:Y:S02]  /*8d90*/  SHFL.BFLY PT, R164, R5, 0x1, 0x1f ;  /* 0x0c201f0005a47f89 */ /* 0x000e2400000e0000 */
[----:B------:R-:W-:Y:S08]  /*8da0*/  MUFU.EX2 R153, R153 ;  /* 0x0000009900997308 */ /* 0x000ff00000000800 */
[----:B------:R-:W-:Y:S08]  /*8db0*/  MUFU.EX2 R156, R156 ;  /* 0x0000009c009c7308 */ /* 0x000ff00000000800 */
[----:B------:R-:W-:Y:S01]  /*8dc0*/  MUFU.EX2 R157, R157 ;  /* 0x0000009d009d7308 */ /* 0x000fe20000000800 */
[----:B0-----:R-:W-:-:S07]  /*8dd0*/  FMNMX.FTZ R5, R5, R164, !PT ;  /* 0x000000a405057209 */ /* 0x001fce0007810000 */
[----:B------:R-:W-:Y:S01]  /*8de0*/  MUFU.EX2 R161, R161 ;  /* 0x000000a100a17308 */ /* 0x000fe20000000800 */
[C---:B------:R-:W-:Y:S01]  /*8df0*/  FSETP.NEU.FTZ.AND P3, PT, R5.reuse, -INF , PT ;  /* 0xff8000000500780b */ /* 0x040fe20003f7d000 */
[----:B------:R-:W-:-:S06]  /*8e00*/  FMUL.FTZ R164, R5, UR4 ;  /* 0x0000000405a47c20 */ /* 0x000fcc0008410000 */
[----:B------:R-:W-:Y:S01]  /*8e10*/  MUFU.EX2 R160, R160 ;  /* 0x000000a000a07308 */ /* 0x000fe20000000800 */
[----:B------:R-:W-:-:S05]  /*8e20*/  FSEL R164, R164, RZ, P3 ;  /* 0x000000ffa4a47208 */ /* 0x000fca0001800000 */
[--C-:B------:R-:W-:Y:S01]  /*8e30*/  FFMA.FTZ R165, R155, UR4, -R164.reuse ;  /* 0x000000049ba57c23 */ /* 0x100fe200080108a4 */
[--C-:B------:R-:W-:Y:S01]  /*8e40*/  FFMA.FTZ R155, R158, UR4, -R164.reuse ;  /* 0x000000049e9b7c23 */ /* 0x100fe200080108a4 */
[--C-:B------:R-:W-:Y:S01]  /*8e50*/  FFMA.FTZ R158, R162, UR4, -R164.reuse ;  /* 0x00000004a29e7c23 */ /* 0x100fe200080108a4 */
[--C-:B------:R-:W-:Y:S01]  /*8e60*/  FFMA.FTZ R162, R163, UR4, -R164.reuse ;  /* 0x00000004a3a27c23 */ /* 0x100fe200080108a4 */
[--C-:B------:R-:W-:Y:S01]  /*8e70*/  FFMA.FTZ R176, R166, UR4, -R164.reuse ;  /* 0x00000004a6b07c23 */ /* 0x100fe200080108a4 */
[----:B------:R-:W-:Y:S01]  /*8e80*/  FSEL R163, R6, RZ, P4 ;  /* 0x000000ff06a37208 */ /* 0x000fe20002000000 */
[--C-:B------:R-:W-:Y:S01]  /*8e90*/  FFMA.FTZ R154, R154, UR4, -R164.reuse ;  /* 0x000000049a9a7c23 */ /* 0x100fe200080108a4 */
[----:B------:R-:W-:Y:S01]  /*8ea0*/  FSEL R166, R5, RZ, P3 ;  /* 0x000000ff05a67208 */ /* 0x000fe20001800000 */
[----:B------:R-:W-:Y:S01]  /*8eb0*/  FFMA.FTZ R177, R167, UR4, -R164 ;  /* 0x00000004a7b17c23 */ /* 0x000fe200080108a4 */
[----:B------:R-:W-:Y:S01]  /*8ec0*/  ISETP.NE.AND P3, PT, R22, RZ, PT ;  /* 0x000000ff1600720c */ /* 0x000fe20003f65270 */
[----:B------:R-:W-:Y:S01]  /*8ed0*/  FADD.FTZ R163, -R163, R10 ;  /* 0x0000000aa3a37221 */ /* 0x000fe20000010100 */
[----:B------:R-:W-:Y:S01]  /*8ee0*/  MUFU.EX2 R165, R165 ;  /* 0x000000a500a57308 */ /* 0x000fe20000000800 */
[----:B------:R-:W-:Y:S01]  /*8ef0*/  FADD.FTZ R166, -R166, R11 ;  /* 0x0000000ba6a67221 */ /* 0x000fe20000010100 */
[----:B------:R-:W-:-:S02]  /*8f00*/  @!P2 VIADD R11, R9, 0x38840 ;  /* 0x00038840090ba836 */ /* 0x000fc40000000000 */
[----:B------:R-:W-:Y:S01]  /*8f10*/  FMUL.FTZ R163, R163, UR4 ;  /* 0x00000004a3a37c20 */ /* 0x000fe20008410000 */
[--C-:B------:R-:W-:Y:S01]  /*8f20*/  FFMA.FTZ R159, R159, UR4, -R164.reuse ;  /* 0x000000049f9f7c23 */ /* 0x100fe200080108a4 */
[----:B------:R-:W-:Y:S01]  /*8f30*/  FMUL.FTZ R166, R166, UR4 ;  /* 0x00000004a6a67c20 */ /* 0x000fe20008410000 */
[--C-:B------:R-:W-:Y:S01]  /*8f40*/  FFMA.FTZ R10, R170, UR4, -R164.reuse ;  /* 0x00000004aa0a7c23 */ /* 0x100fe200080108a4 */
[----:B------:R-:W-:Y:S01]  /*8f50*/  @!P2 PRMT R11, RZ, 0x654, R11 ;  /* 0x00000654ff0ba816 */ /* 0x000fe2000000000b */
[----:B------:R-:W-:Y:S01]  /*8f60*/  MUFU.EX2 R154, R154 ;  /* 0x0000009a009a7308 */ /* 0x000fe20000000800 */
[--C-:B------:R-:W-:Y:S01]  /*8f70*/  FFMA.FTZ R179, R179, UR4, -R164.reuse ;  /* 0x00000004b3b37c23 */ /* 0x100fe200080108a4 */
[----:B------:R-:W-:Y:S01]  /*8f80*/  FFMA.FTZ R182, R182, UR4, -R164 ;  /* 0x00000004b6b67c23 */ /* 0x000fe200080108a4 */
[----:B------:R-:W-:Y:S01]  /*8f90*/  @!P3 IMAD R167, R12, 0x40, R18 ;  /* 0x000000400ca7b824 */ /* 0x000fe200078e0212 */
[----:B------:R0:W-:Y:S01]  /*8fa0*/  @!P2 SYNCS.ARRIVE.TRANS64.RED.A1T0 RZ, [R11+URZ], RZ ;  /* 0x000000ff0bffa9a7 */ /* 0x0001e2000810043f */
[--C-:B------:R-:W-:Y:S01]  /*8fb0*/  FFMA.FTZ R12, R174, UR4, -R164.reuse ;  /* 0x00000004ae0c7c23 */ /* 0x100fe200080108a4 */
[----:B------:R-:W-:Y:S01]  /*8fc0*/  FFMA.FTZ R171, R171, UR4, -R164 ;  /* 0x00000004abab7c23 */ /* 0x000fe200080108a4 */
[----:B------:R-:W-:Y:S01]  /*8fd0*/  @!P3 IMAD R167, R167, 0x4, R16 ;  /* 0x00000004a7a7b824 */ /* 0x000fe200078e0210 */
[----:B------:R-:W1:Y:S01]  /*8fe0*/  MUFU.EX2 R163, R163 ;  /* 0x000000a300a37308 */ /* 0x000e620000000800 */
[--C-:B------:R-:W-:Y:S01]  /*8ff0*/  FFMA.FTZ R175, R175, UR4, -R164.reuse ;  /* 0x00000004afaf7c23 */ /* 0x100fe200080108a4 */
[--C-:B------:R-:W-:Y:S01]  /*9000*/  FFMA.FTZ R178, R178, UR4, -R164.reuse ;  /* 0x00000004b2b27c23 */ /* 0x100fe200080108a4 */
[----:B------:R-:W-:Y:S01]  /*9010*/  FFMA.FTZ R164, R229, UR4, -R164 ;  /* 0x00000004e5a47c23 */ /* 0x000fe200080108a4 */
[----:B------:R-:W-:-:S04]  /*9020*/  @!P2 VIADD R9, R9, 0x38860 ;  /* 0x000388600909a836 */ /* 0x000fc80000000000 */
[----:B------:R-:W2:Y:S01]  /*9030*/  MUFU.EX2 R166, R166 ;  /* 0x000000a600a67308 */ /* 0x000ea20000000800 */
[----:B------:R-:W-:-:S07]  /*9040*/  @!P2 PRMT R9, RZ, 0x654, R9 ;  /* 0x00000654ff09a816 */ /* 0x000fce0000000009 */
[----:B------:R-:W3:Y:S01]  /*9050*/  MUFU.EX2 R155, R155 ;  /* 0x0000009b009b7308 */ /* 0x000ee20000000800 */
[----:B-1----:R-:W-:Y:S01]  /*9060*/  @!P3 STS [R167+0x38400], R163 ;  /* 0x038400a3a700b388 */ /* 0x002fe20000000800 */
[-C--:B------:R-:W-:Y:S01]  /*9070*/  FMUL.FTZ R24, R24, R163.reuse ;  /* 0x000000a318187220 */ /* 0x080fe20000410000 */
[-C--:B------:R-:W-:Y:S01]  /*9080*/  FMUL.FTZ R25, R25, R163.reuse ;  /* 0x000000a319197220 */ /* 0x080fe20000410000 */
[-C--:B------:R-:W-:Y:S01]  /*9090*/  FMUL.FTZ R28, R28, R163.reuse ;  /* 0x000000a31c1c7220 */ /* 0x080fe20000410000 */
[-C--:B------:R-:W-:Y:S01]  /*90a0*/  FMUL.FTZ R29, R29, R163.reuse ;  /* 0x000000a31d1d7220 */ /* 0x080fe20000410000 */
[-C--:B------:R-:W-:Y:S01]  /*90b0*/  FMUL.FTZ R32, R32, R163.reuse ;  /* 0x000000a320207220 */ /* 0x080fe20000410000 */
[-C--:B------:R-:W-:Y:S01]  /*90c0*/  FMUL.FTZ R33, R33, R163.reuse ;  /* 0x000000a321217220 */ /* 0x080fe20000410000 */
[----:B------:R-:W1:Y:S01]  /*90d0*/  MUFU.EX2 R159, R159 ;  /* 0x0000009f009f7308 */ /* 0x000e620000000800 */
[----:B--2---:R2:W-:Y:S01]  /*90e0*/  @!P3 STS [R167+0x38420], R166 ;  /* 0x038420a6a700b388 */ /* 0x0045e20000000800 */
[----:B------:R-:W-:Y:S01]  /*90f0*/  FFMA.FTZ R8, R166, R8, R154 ;  /* 0x00000008a6087223 */ /* 0x000fe2000001009a */
[-C--:B------:R-:W-:Y:S01]  /*9100*/  FMUL.FTZ R36, R36, R163.reuse ;  /* 0x000000a324247220 */ /* 0x080fe20000410000 */
[-C--:B------:R-:W-:Y:S01]  /*9110*/  FMUL.FTZ R37, R37, R163.reuse ;  /* 0x000000a325257220 */ /* 0x080fe20000410000 */
[-C--:B------:R-:W-:Y:S01]  /*9120*/  FMUL.FTZ R40, R40, R163.reuse ;  /* 0x000000a328287220 */ /* 0x080fe20000410000 */
[----:B------:R-:W-:Y:S01]  /*9130*/  FADD.FTZ R170, R165, R8 ;  /* 0x00000008a5aa7221 */ /* 0x000fe20000010000 */
[-C--:B------:R-:W-:Y:S01]  /*9140*/  FMUL.FTZ R41, R41, R163.reuse ;  /* 0x000000a329297220 */ /* 0x080fe20000410000 */
[----:B------:R-:W4:Y:S01]  /*9150*/  MUFU.EX2 R158, R158 ;  /* 0x0000009e009e7308 */ /* 0x000f220000000800 */
[----:B------:R-:W-:Y:S01]  /*9160*/  FMUL.FTZ R44, R44, R163 ;  /* 0x000000a32c2c7220 */ /* 0x000fe20000410000 */
[----:B---3--:R-:W-:Y:S01]  /*9170*/  FADD.FTZ R170, R155, R170 ;  /* 0x000000aa9baa7221 */ /* 0x008fe20000010000 */
[----:B--2---:R-:W-:Y:S01]  /*9180*/  FFMA.FTZ R167, R163, R7, R152 ;  /* 0x00000007a3a77223 */ /* 0x004fe20000010098 */
[----:B------:R-:W-:Y:S01]  /*9190*/  F2FP.BF16.F32.PACK_AB R152, R153, R152 ;  /* 0x000000989998723e */ /* 0x000fe200000010ff */
[-C--:B------:R-:W-:Y:S01]  /*91a0*/  FMUL.FTZ R45, R45, R163.reuse ;  /* 0x000000a32d2d7220 */ /* 0x080fe20000410000 */
[-C--:B------:R-:W-:Y:S01]  /*91b0*/  FMUL.FTZ R48, R48, R163.reuse ;  /* 0x000000a330307220 */ /* 0x080fe20000410000 */
[----:B------:R-:W-:Y:S01]  /*91c0*/  FADD.FTZ R167, R153, R167 ;  /* 0x000000a799a77221 */ /* 0x000fe20000010000 */
[----:B------:R-:W2:Y:S01]  /*91d0*/  MUFU.EX2 R162, R162 ;  /* 0x000000a200a27308 */ /* 0x000ea20000000800 */
[----:B-1----:R-:W-:Y:S01]  /*91e0*/  FADD.FTZ R170, R159, R170 ;  /* 0x000000aa9faa7221 */ /* 0x002fe20000010000 */
[----:B------:R-:W-:Y:S01]  /*91f0*/  F2FP.BF16.F32.PACK_AB R153, R165, R154 ;  /* 0x0000009aa599723e */ /* 0x000fe200000010ff */
[----:B------:R-:W-:Y:S01]  /*9200*/  FADD.FTZ R167, R156, R167 ;  /* 0x000000a79ca77221 */ /* 0x000fe20000010000 */
[----:B------:R-:W-:Y:S01]  /*9210*/  F2FP.BF16.F32.PACK_AB R154, R183, R156 ;  /* 0x0000009cb79a723e */ /* 0x000fe200000010ff */
[----:B------:R-:W-:Y:S01]  /*9220*/  FMUL.FTZ R49, R49, R163 ;  /* 0x000000a331317220 */ /* 0x000fe20000410000 */
[----:B------:R-:W-:Y:S01]  /*9230*/  F2FP.BF16.F32.PACK_AB R156, R161, R157 ;  /* 0x0000009da19c723e */ /* 0x000fe200000010ff */
[----:B------:R-:W-:Y:S01]  /*9240*/  FADD.FTZ R167, R183, R167 ;  /* 0x000000a7b7a77221 */ /* 0x000fe20000010000 */
[----:B------:R-:W1:Y:S01]  /*9250*/  MUFU.EX2 R13, R13 ;  /* 0x0000000d000d7308 */ /* 0x000e620000000800 */
[----:B----4-:R-:W-:Y:S01]  /*9260*/  FADD.FTZ R170, R158, R170 ;  /* 0x000000aa9eaa7221 */ /* 0x010fe20000010000 */
[----:B------:R-:W-:Y:S01]  /*9270*/  F2FP.BF16.F32.PACK_AB R155, R159, R155 ;  /* 0x0000009b9f9b723e */ /* 0x000fe200000010ff */
[----:B------:R-:W-:Y:S01]  /*9280*/  BAR.SYNC.DEFER_BLOCKING 0xf, 0x100 ;  /* 0x03c4000000007b1d */ /* 0x000fe20000010000 */
[----:B------:R-:W-:Y:S01]  /*9290*/  FADD.FTZ R167, R157, R167 ;  /* 0x000000a79da77221 */ /* 0x000fe20000010000 */
[-C--:B------:R-:W-:Y:S01]  /*92a0*/  FMUL.FTZ R52, R52, R163.reuse ;  /* 0x000000a334347220 */ /* 0x080fe20000410000 */
[-C--:B------:R-:W-:Y:S01]  /*92b0*/  FMUL.FTZ R53, R53, R163.reuse ;  /* 0x000000a335357220 */ /* 0x080fe20000410000 */
[-C--:B------:R-:W-:Y:S01]  /*92c0*/  FMUL.FTZ R56, R56, R163.reuse ;  /* 0x000000a338387220 */ /* 0x080fe20000410000 */
[-C--:B------:R-:W-:Y:S01]  /*92d0*/  FMUL.FTZ R57, R57, R163.reuse ;  /* 0x000000a339397220 */ /* 0x080fe20000410000 */
[----:B------:R-:W-:Y:S01]  /*92e0*/  MUFU.EX2 R176, R176 ;  /* 0x000000b000b07308 */ /* 0x000fe20000000800 */
        /* <DEDUP_REMOVED lines=54> */
[----:B-1----:R-:W-:Y:S01]  /*9650*/  F2FP.BF16.F32.PACK_AB R158, R13, R160 ;  /* 0x000000a00d9e723e */ /* 0x002fe200000010ff */
[----:B0-----:R0:W1:Y:S01]  /*9660*/  MUFU.EX2 R11, R171 ;  /* 0x000000ab000b7308 */ /* 0x0010620000000800 */
[----:B--2---:R-:W-:Y:S01]  /*9670*/  F2FP.BF16.F32.PACK_AB R159, R177, R176 ;  /* 0x000000b0b19f723e */ /* 0x004fe200000010ff */
[-C--:B------:R-:W-:Y:S01]  /*9680*/  FMUL.FTZ R26, R26, R166.reuse ;  /* 0x000000a61a1a7220 */ /* 0x080fe20000410000 */
[-C--:B------:R-:W-:Y:S01]  /*9690*/  FMUL.FTZ R27, R27, R166.reuse ;  /* 0x000000a61b1b7220 */ /* 0x080fe20000410000 */
[-C--:B------:R-:W-:Y:S01]  /*96a0*/  FMUL.FTZ R30, R30, R166.reuse ;  /* 0x000000a61e1e7220 */ /* 0x080fe20000410000 */
[-C--:B------:R-:W-:Y:S01]  /*96b0*/  FMUL.FTZ R31, R31, R166.reuse ;  /* 0x000000a61f1f7220 */ /* 0x080fe20000410000 */
[-C--:B------:R-:W-:Y:S01]  /*96c0*/  FMUL.FTZ R34, R34, R166.reuse ;  /* 0x000000a622227220 */ /* 0x080fe20000410000 */
[----:B------:R-:W-:Y:S01]  /*96d0*/  FMUL.FTZ R35, R35, R166 ;  /* 0x000000a623237220 */ /* 0x000fe20000410000 */
[----:B------:R-:W-:Y:S01]  /*96e0*/  MUFU.EX2 R12, R12 ;  /* 0x0000000c000c7308 */ /* 0x000fe20000000800 */
[----:B0-----:R-:W-:-:S02]  /*96f0*/  IMAD R171, R2, 0x1000, R19 ;  /* 0x0000100002ab7824 */ /* 0x001fc400078e0213 */
[-C--:B------:R-:W-:Y:S01]  /*9700*/  FMUL.FTZ R38, R38, R166.reuse ;  /* 0x000000a626267220 */ /* 0x080fe20000410000 */
[-C--:B------:R-:W-:Y:S01]  /*9710*/  FMUL.FTZ R39, R39, R166.reuse ;  /* 0x000000a627277220 */ /* 0x080fe20000410000 */
[-C--:B------:R-:W-:Y:S01]  /*9720*/  FMUL.FTZ R42, R42, R166.reuse ;  /* 0x000000a62a2a7220 */ /* 0x080fe20000410000 */
[-C--:B------:R-:W-:Y:S01]  /*9730*/  FMUL.FTZ R43, R43, R166.reuse ;  /* 0x000000a62b2b7220 */ /* 0x080fe20000410000 */
[----:B------:R-:W-:Y:S01]  /*9740*/  R2UR UR10, R171 ;  /* 0x00000000ab0a72ca */ /* 0x000fe200000e0000 */
        /* <DEDUP_REMOVED lines=10> */
[----:B0-----:R-:W-:Y:S01]  /*97f0*/  FADD.FTZ R175, R161, R167 ;  /* 0x000000a7a1af7221 */ /* 0x001fe20000010000 */
[-C--:B------:R-:W-:Y:S01]  /*9800*/  FMUL.FTZ R62, R62, R166.reuse ;  /* 0x000000a63e3e7220 */ /* 0x080fe20000410000 */
[-C--:B------:R-:W-:Y:S01]  /*9810*/  FMUL.FTZ R63, R63, R166.reuse ;  /* 0x000000a63f3f7220 */ /* 0x080fe20000410000 */
[-C--:B------:R-:W-:Y:S01]  /*9820*/  FMUL.FTZ R66, R66, R166.reuse ;  /* 0x000000a642427220 */ /* 0x080fe20000410000 */
[----:B------:R-:W-:Y:S01]  /*9830*/  FADD.FTZ R175, R160, R175 ;  /* 0x000000afa0af7221 */ /* 0x000fe20000010000 */
        /* <DEDUP_REMOVED lines=49> */
[----:B---3--:R-:W-:Y:S01]  /*9b50*/  F2FP.BF16.F32.PACK_AB R160, R15, R14 ;  /* 0x0000000e0fa0723e */ /* 0x008fe200000010ff */
[----:B------:R3:W4:Y:S01]  /*9b60*/  MUFU.EX2 R174, R164 ;  /* 0x000000a400ae7308 */ /* 0x0007220000000800 */
[----:B-1----:R-:W-:Y:S01]  /*9b70*/  F2FP.BF16.F32.PACK_AB R161, R11, R10 ;  /* 0x0000000a0ba1723e */ /* 0x002fe200000010ff */
[----:B------:R1:W-:Y:S01]  /*9b80*/  STSM.16.M88.4 [R23+0x36400], R152 ;  /* 0x0364009817007844 */ /* 0x0003e20000000200 */
[----:B------:R-:W-:Y:S01]  /*9b90*/  F2FP.BF16.F32.PACK_AB R162, R21, R20 ;  /* 0x0000001415a2723e */ /* 0x000fe200000010ff */
[----:B------:R-:W-:Y:S01]  /*9ba0*/  FADD.FTZ R170, R176, R170 ;  /* 0x000000aab0aa7221 */ /* 0x000fe20000010000 */
[----:B--2---:R-:W-:Y:S01]  /*9bb0*/  F2FP.BF16.F32.PACK_AB R163, R7, R12 ;  /* 0x0000000c07a3723e */ /* 0x004fe200000010ff */
[----:B------:R2:W-:Y:S01]  /*9bc0*/  STSM.16.M88.4 [R186], R156 ;  /* 0x0000009cba007844 */ /* 0x0005e20000000200 */
[----:B0-----:R-:W-:Y:S01]  /*9bd0*/  F2FP.BF16.F32.PACK_AB R165, R179, R8 ;  /* 0x00000008b3a5723e */ /* 0x001fe200000010ff */
[----:B------:R-:W-:Y:S01]  /*9be0*/  FADD.FTZ R175, R13, R175 ;  /* 0x000000af0daf7221 */ /* 0x000fe20000010000 */
[----:B---3--:R-:W-:Y:S01]  /*9bf0*/  F2FP.BF16.F32.PACK_AB R164, R169, R168 ;  /* 0x000000a8a9a4723e */ /* 0x008fe200000010ff */
[----:B------:R2:W-:Y:S01]  /*9c00*/  STSM.16.M88.4 [R184], R160 ;  /* 0x000000a0b8007844 */ /* 0x0005e20000000200 */
[----:B------:R-:W-:Y:S01]  /*9c10*/  F2FP.BF16.F32.PACK_AB R166, R173, R172 ;  /* 0x000000acada6723e */ /* 0x000fe200000010ff */
[----:B------:R-:W-:Y:S01]  /*9c20*/  FADD.FTZ R170, R177, R170 ;  /* 0x000000aab1aa7221 */ /* 0x000fe20000010000 */
[----:B------:R-:W-:Y:S01]  /*9c30*/  FADD.FTZ R175, R14, R175 ;  /* 0x000000af0eaf7221 */ /* 0x000fe20000010000 */
[----:B------:R-:W-:-:S02]  /*9c40*/  PLOP3.LUT P3, PT, PT, PT, UP0, 0x80, 0x0 ;  /* 0x000000000000781c */ /* 0x000fc40003f6f008 */
[----:B------:R-:W-:Y:S01]  /*9c50*/  FADD.FTZ R170, R10, R170 ;  /* 0x000000aa0aaa7221 */ /* 0x000fe20000010000 */
[----:B----4-:R-:W-:Y:S01]  /*9c60*/  F2FP.BF16.F32.PACK_AB R167, R174, R182 ;  /* 0x000000b6aea7723e */ /* 0x010fe200000010ff */
[----:B------:R-:W-:Y:S01]  /*9c70*/  FADD.FTZ R175, R15, R175 ;  /* 0x000000af0faf7221 */ /* 0x000fe20000010000 */
[----:B------:R-:W-:Y:S02]  /*9c80*/  IMAD.MOV.U32 R10, RZ, RZ, R6 ;  /* 0x000000ffff0a7224 */ /* 0x000fe400078e0006 */
[----:B------:R-:W-:Y:S01]  /*9c90*/  FADD.FTZ R11, R11, R170 ;  /* 0x000000aa0b0b7221 */ /* 0x000fe20000010000 */
[----:B------:R2:W-:Y:S01]  /*9ca0*/  STSM.16.M88.4 [R185], R164 ;  /* 0x000000a4b9007844 */ /* 0x0005e20000000200 */
[----:B------:R-:W-:Y:S01]  /*9cb0*/  WARPGROUP.ARRIVE ;  /* 0x00000000000079c5 */ /* 0x000fe20000000000 */
[----:B------:R-:W-:Y:S01]  /*9cc0*/  FADD.FTZ R20, R20, R175 ;  /* 0x000000af14147221 */ /* 0x000fe20000010000 */
[----:B------:R-:W-:Y:S01]  /*9cd0*/  FADD.FTZ R12, R12, R11 ;  /* 0x0000000b0c0c7221 */ /* 0x000fe20000010000 */
[----:B------:R-:W-:-:S02]  /*9ce0*/  IMAD.MOV.U32 R11, RZ, RZ, R5 ;  /* 0x000000ffff0b7224 */ /* 0x000fc400078e0005 */
[----:B------:R-:W-:Y:S01]  /*9cf0*/  FADD.FTZ R21, R21, R20 ;  /* 0x0000001415157221 */ /* 0x000fe20000010000 */
[----:B------:R-:W-:Y:S01]  /*9d00*/  HGMMA.64x256x16.F32.BF16 R24, R152, gdesc[UR8].tnspB, R24, gsb0 ;  /* 0x43e0000898187df0 */ /* 0x000fe20008001818 */
[----:B------:R-:W-:Y:S01]  /*9d10*/  UMOV UR11, 0x40000040 ;  /* 0x40000040000b7882 */ /* 0x000fe20000000000 */
        /* <DEDUP_REMOVED lines=10> */
[----:B------:R-:W-:Y:S02]  /*9dc0*/  WARPGROUP.DEPBAR.LE gsb0, 0x0 ;  /* 0x00008000000079c5 */ /* 0x000fe40000010000 */
[----:B-1----:R-:W-:Y:S01]  /*9dd0*/  VIADD R152, R171, 0x80 ;  /* 0x00000080ab987836 */ /* 0x002fe20000000000 */
[----:B------:R-:W-:-:S04]  /*9de0*/  WARPGROUP.ARRIVE ;  /* 0x00000000000079c5 */ /* 0x000fc80000000000 */
[----:B------:R-:W-:Y:S01]  /*9df0*/  R2UR UR10, R152 ;  /* 0x00000000980a72ca */ /* 0x000fe200000e0000 */
[C---:B------:R-:W-:Y:S02]  /*9e00*/  VIADD R152, R171.reuse, 0x100 ;  /* 0x00000100ab987836 */ /* 0x040fe40000000000 */
[----:B------:R-:W-:-:S10]  /*9e10*/  VIADD R171, R171, 0x180 ;  /* 0x00000180abab7836 */ /* 0x000fd40000000000 */
        /* <DEDUP_REMOVED lines=24> */
.L_x_8143:
[----:B------:R-:W-:-:S06]  /*9fa0*/  UISETP.GE.AND UP0, UPT, UR6, UR43, UPT ;  /* 0x0000002b0600728c */ /* 0x000fcc000bf06270 */
[----:B------:R-:W-:-:S13]  /*9fb0*/  PLOP3.LUT P1, PT, PT, PT, UP0, 0x80, 0x0 ;  /* 0x000000000000781c */ /* 0x000fda0003f2f008 */
[----:B------:R-:W-:Y:S05]  /*9fc0*/  @!P1 BRA `(.L_x_8153) ;  /* 0x0000002c00409947 */ /* 0x000fea0003800000 */
[----:B------:R-:W-:Y:S01]  /*9fd0*/  IMAD.MOV.U32 R228, RZ, RZ, R5 ;  /* 0x000000ffffe47224 */ /* 0x000fe200078e0005 */
[----:B------:R-:W-:Y:S01]  /*9fe0*/  ULDC UR4, c[0x0][0xa80] ;  /* 0x0002a00000047ab9 */ /* 0x000fe20000000800 */
[----:B------:R-:W-:Y:S02]  /*9ff0*/  IMAD.MOV.U32 R10, RZ, RZ, R6 ;  /* 0x000000ffff0a7224 */ /* 0x000fe400078e0006 */
[----:B------:R-:W-:-:S07]  /*a000*/  IMAD.MOV.U32 R187, RZ, RZ, R2 ;  /* 0x000000ffffbb7224 */ /* 0x000fce00078e0002 */
.L_x_8162:
[----:B------:R-:W-:-:S05]  /*a010*/  VIADD R2, R187, 0x1 ;  /* 0x00000001bb027836 */ /* 0x000fca0000000000 */
[----:B------:R-:W-:-:S04]  /*a020*/  ISETP.NE.AND P1, PT, R2, 0x2, PT ;  /* 0x000000020200780c */ /* 0x000fc80003f25270 */
[----:B------:R-:W-:Y:S02]  /*a030*/  SEL R5, RZ, 0x1, P1 ;  /* 0x00000001ff057807 */ /* 0x000fe40000800000 */
[----:B------:R-:W-:Y:S02]  /*a040*/  SEL R2, R2, RZ, P1 ;  /* 0x000000ff02027207 */ /* 0x000fe40000800000 */
[----:B------:R-:W-:-:S13]  /*a050*/  R2UR UR5, R5 ;  /* 0x00000000050572ca */ /* 0x000fda00000e0000 */
[----:B------:R-:W-:Y:S01]  /*a060*/  ULOP3.LUT UR37, UR37, UR5, URZ, 0x3c, !UPT ;  /* 0x0000000525257292 */ /* 0x000fe2000f8e3c3f */
[----:B----4-:R-:W-:Y:S11]  /*a070*/  @!P0 BRA `(.L_x_8154) ;  /* 0x0000000000048947 */ /* 0x010ff60003800000 */
[----:B------:R-:W-:Y:S01]  /*a080*/  BPT.TRAP 0x1 ;  /* 0x000000040000795c */ /* 0x000fe20000300000 */
.L_x_8154:
[----:B------:R-:W-:Y:S02]  /*a090*/  IMAD.U32 R5, RZ, RZ, UR37 ;  /* 0x00000025ff057e24 */ /* 0x000fe4000f8e00ff */
[----:B0-2---:R-:W-:-:S03]  /*a0a0*/  IMAD R9, R2, 0x8, R16 ;  /* 0x0000000802097824 */ /* 0x005fc600078e0210 */
[----:B------:R-:W-:-:S04]  /*a0b0*/  SHF.L.U32 R5, R5, 0x1f, RZ ;  /* 0x0000001f05057819 */ /* 0x000fc800000006ff */
[----:B------:R0:W1:Y:S01]  /*a0c0*/  SYNCS.PHASECHK.TRANS64.TRYWAIT P1, [R9+URZ+0x38830], R5 ;  /* 0x03883005090075a7 */ /* 0x000062000802017f */
[----:B------:R-:W-:Y:S05]  /*a0d0*/  @!P0 BRA `(.L_x_8155) ;  /* 0x0000000000048947 */ /* 0x000fea0003800000 */
[----:B------:R-:W-:Y:S01]  /*a0e0*/  BPT.TRAP 0x1 ;  /* 0x000000040000795c */ /* 0x000fe20000300000 */
.L_x_8155:
[----:B------:R-:W-:Y:S01]  /*a0f0*/  IMAD R6, R2, 0x200, R0 ;  /* 0x0000020002067824 */ /* 0x000fe200078e0200 */
[----:B-1----:R-:W-:Y:S06]  /*a100*/  @P1 BRA `(.L_x_8156) ;  /* 0x0000000000081947 */ /* 0x002fec0003800000 */
[----:B------:R-:W1:Y:S02]  /*a110*/  SYNCS.PHASECHK.TRANS64.TRYWAIT P1, [R9+URZ+0x38830], R5 ;  /* 0x03883005090075a7 */ /* 0x000e64000802017f */
[----:B-1----:R-:W-:Y:S05]  /*a120*/  @!P1 BRA `(.L_x_8157) ;  /* 0x0000010c003c9947 */ /* 0x002fea0003800000 */
.L_x_8156:
        /* <DEDUP_REMOVED lines=22> */
.L_x_8158:
[----:B------:R2:W3:Y:S01]  /*a290*/  SYNCS.PHASECHK.TRANS64.TRYWAIT P1, [R9+URZ+0x38850], R5 ;  /* 0x03885005090075a7 */ /* 0x0004e2000802017f */
[----:B------:R-:W-:Y:S05]  /*a2a0*/  @!P0 BRA `(.L_x_8159) ;  /* 0x0000000000048947 */ /* 0x000fea0003800000 */
[----:B------:R-:W-:Y:S01]  /*a2b0*/  BPT.TRAP 0x1 ;  /* 0x000000040000795c */ /* 0x000fe20000300000 */
.L_x_8159:
[----:B---3--:R-:W-:Y:S05]  /*a2c0*/  @P1 BRA `(.L_x_8160) ;  /* 0x0000000000081947 */ /* 0x008fea0003800000 */
[----:B------:R-:W3:Y:S02]  /*a2d0*/  SYNCS.PHASECHK.TRANS64.TRYWAIT P1, [R9+URZ+0x38850], R5 ;  /* 0x03885005090075a7 */ /* 0x000ee4000802017f */
[----:B---3--:R-:W-:Y:S05]  /*a2e0*/  @!P1 BRA `(.L_x_8161) ;  /* 0x0000010800e09947 */ /* 0x008fea0003800000 */
.L_x_8160:
        /* <DEDUP_REMOVED lines=12> */
[----:B------:R-:W-:Y:S01]  /*a3b0*/  UISETP.GT.AND UP0, UPT, UR6, UR43, UPT ;  /* 0x0000002b0600728c */ /* 0x000fe2000bf04270 */
[----:B------:R-:W-:Y:S01]  /*a3c0*/  IMAD.MOV.U32 R13, RZ, RZ, 0x4 ;  /* 0x00000004ff0d7424 */ /* 0x000fe200078e00ff */
[----:B------:R-:W-:Y:S01]  /*a3d0*/  R2UR UR30, R6 ;  /* 0x00000000061e72ca */ /* 0x000fe200000e0000 */
[----:B------:R-:W-:Y:S01]  /*a3e0*/  VIADD R6, R4, 0x4 ;  /* 0x0000000404067836 */ /* 0x000fe20000000000 */
[----:B------:R-:W-:-:S02]  /*a3f0*/  UIADD3 UR6, UR6, -0x1, URZ ;  /* 0xffffffff06067890 */ /* 0x000fc4000fffe03f */
[----:B------:R-:W-:Y:S01]  /*a400*/  HGMMA.64x64x16.F32.BF16 R152, gdesc[UR24], R152, gsb0 ;  /* 0x00e00000189879f0 */ /* 0x000fe20008001898 */
[----:B0-----:R-:W-:Y:S02]  /*a410*/  SHF.R.U32.HI R11, RZ, 0x7, R11 ;  /* 0x00000007ff0b7819 */ /* 0x001fe4000001160b */
[----:B------:R-:W-:Y:S02]  /*a420*/  WARPGROUP.DEPBAR.LE gsb0, 0x0 ;  /* 0x00008000000079c5 */ /* 0x000fe40000010000 */
        /* <DEDUP_REMOVED lines=336> */
[----:B------:R-:W-:-:S03]  /*b930*/  FMNMX.FTZ R5, R167, R5, !PT ;  /* 0x00000005a7057209 */ /* 0x000fc60007810000 */
[----:B------:R-:W-:Y:S01]  /*b940*/  FMUL.FTZ R188, R6, UR4 ;  /* 0x0000000406bc7c20 */ /* 0x000fe20008410000 */
[----:B------:R-:W-:Y:S01]  /*b950*/  FMNMX.FTZ R5, R170, R5, !PT ;  /* 0x00000005aa057209 */ /* 0x000fe20007810000 */
[----:B------:R-:W-:Y:S02]  /*b960*/  FADD.FTZ R10, -R6, R10 ;  /* 0x0000000a060a7221 */ /* 0x000fe40000010100 */
[--C-:B------:R-:W-:Y:S01]  /*b970*/  FFMA.FTZ R229, R156, UR4, -R188.reuse ;  /* 0x000000049ce57c23 */ /* 0x100fe200080108bc */
[----:B------:R-:W-:Y:S01]  /*b980*/  FMNMX.FTZ R5, R171, R5, !PT ;  /* 0x00000005ab057209 */ /* 0x000fe20007810000 */
[--C-:B------:R-:W-:Y:S01]  /*b990*/  FFMA.FTZ R156, R160, UR4, -R188.reuse ;  /* 0x00000004a09c7c23 */ /* 0x100fe200080108bc */
[--C-:B------:R-:W-:Y:S01]  /*b9a0*/  FFMA.FTZ R160, R164, UR4, -R188.reuse ;  /* 0x00000004a4a07c23 */ /* 0x100fe200080108bc */
[----:B------:R-:W-:Y:S01]  /*b9b0*/  FMUL.FTZ R10, R10, UR4 ;  /* 0x000000040a0a7c20 */ /* 0x000fe20008410000 */
[----:B------:R-:W-:Y:S01]  /*b9c0*/  FMNMX.FTZ R5, R174, R5, !PT ;  /* 0x00000005ae057209 */ /* 0x000fe20007810000 */
[--C-:B------:R-:W-:Y:S01]  /*b9d0*/  FFMA.FTZ R20, R176, UR4, -R188.reuse ;  /* 0x00000004b0147c23 */ /* 0x100fe200080108bc */
[--C-:B------:R-:W-:Y:S01]  /*b9e0*/  FFMA.FTZ R152, R152, UR4, -R188.reuse ;  /* 0x0000000498987c23 */ /* 0x100fe200080108bc */
[----:B------:R0:W1:Y:S01]  /*b9f0*/  MUFU.EX2 R12, R10 ;  /* 0x0000000a000c7308 */ /* 0x0000620000000800 */
[----:B------:R-:W-:Y:S01]  /*ba00*/  FMNMX.FTZ R5, R175, R5, !PT ;  /* 0x00000005af057209 */ /* 0x000fe20007810000 */
[--C-:B------:R-:W-:Y:S01]  /*ba10*/  FFMA.FTZ R153, R153, UR4, -R188.reuse ;  /* 0x0000000499997c23 */ /* 0x100fe200080108bc */
[--C-:B------:R-:W-:Y:S01]  /*ba20*/  FFMA.FTZ R157, R157, UR4, -R188.reuse ;  /* 0x000000049d9d7c23 */ /* 0x100fe200080108bc */
[--C-:B------:R-:W-:Y:S01]  /*ba30*/  FFMA.FTZ R161, R161, UR4, -R188.reuse ;  /* 0x00000004a1a17c23 */ /* 0x100fe200080108bc */
[----:B------:R-:W-:Y:S01]  /*ba40*/  FMNMX.FTZ R5, R178, R5, !PT ;  /* 0x00000005b2057209 */ /* 0x000fe20007810000 */
[--C-:B------:R-:W-:Y:S01]  /*ba50*/  FFMA.FTZ R14, R172, UR4, -R188.reuse ;  /* 0x00000004ac0e7c23 */ /* 0x100fe200080108bc */
[--C-:B------:R-:W-:Y:S01]  /*ba60*/  FFMA.FTZ R15, R173, UR4, -R188.reuse ;  /* 0x00000004ad0f7c23 */ /* 0x100fe200080108bc */
[----:B------:R-:W-:Y:S01]  /*ba70*/  MUFU.EX2 R152, R152 ;  /* 0x0000009800987308 */ /* 0x000fe20000000800 */
[----:B------:R-:W-:Y:S01]  /*ba80*/  FMNMX.FTZ R5, R179, R5, !PT ;  /* 0x00000005b3057209 */ /* 0x000fe20007810000 */
[--C-:B0-----:R-:W-:Y:S01]  /*ba90*/  FFMA.FTZ R10, R165, UR4, -R188.reuse ;  /* 0x00000004a50a7c23 */ /* 0x101fe200080108bc */
[--C-:B------:R-:W-:Y:S01]  /*baa0*/  FFMA.FTZ R11, R168, UR4, -R188.reuse ;  /* 0x00000004a80b7c23 */ /* 0x100fe200080108bc */
[--C-:B------:R-:W-:Y:S01]  /*bab0*/  FFMA.FTZ R21, R177, UR4, -R188.reuse ;  /* 0x00000004b1157c23 */ /* 0x100fe200080108bc */
[----:B------:R-:W-:Y:S01]  /*bac0*/  FMNMX.FTZ R5, R182, R5, !PT ;  /* 0x00000005b6057209 */ /* 0x000fe20007810000 */
[----:B------:R-:W-:-:S02]  /*bad0*/  FFMA.FTZ R168, R180, UR4, -R188 ;  /* 0x00000004b4a87c23 */ /* 0x000fc400080108bc */
[----:B------:R-:W-:Y:S01]  /*bae0*/  MUFU.EX2 R153, R153 ;  /* 0x0000009900997308 */ /* 0x000fe20000000800 */
[----:B------:R-:W-:Y:S01]  /*baf0*/  FMNMX.FTZ R5, R183, R5, !PT ;  /* 0x00000005b7057209 */ /* 0x000fe20007810000 */
[-C--:B-1----:R-:W-:Y:S01]  /*bb00*/  FMUL.FTZ R24, R24, R12.reuse ;  /* 0x0000000c18187220 */ /* 0x082fe20000410000 */
        /* <DEDUP_REMOVED lines=28> */
[--C-:B------:R-:W-:Y:S01]  /*bcd0*/  FFMA.FTZ R13, R169, UR4, -R188.reuse ;  /* 0x00000004a90d7c23 */ /* 0x100fe200080108bc */
[----:B------:R-:W-:Y:S01]  /*bce0*/  MUFU.EX2 R161, R161 ;  /* 0x000000a100a17308 */ /* 0x000fe20000000800 */
[----:B------:R-:W-:Y:S01]  /*bcf0*/  FFMA.FTZ R169, R181, UR4, -R188 ;  /* 0x00000004b5a97c23 */ /* 0x000fe200080108bc */
        /* <DEDUP_REMOVED lines=30> */
[C---:B------:R-:W-:Y:S01]  /*bee0*/  FADD.FTZ R164, -R5.reuse, R228 ;  /* 0x000000e405a47221 */ /* 0x040fe20000010100 */
[----:B------:R-:W-:Y:S01]  /*bef0*/  FMUL.FTZ R165, R5, UR4 ;  /* 0x0000000405a57c20 */ /* 0x000fe20008410000 */
[----:B------:R-:W-:Y:S01]  /*bf00*/  MUFU.EX2 R13, R13 ;  /* 0x0000000d000d7308 */ /* 0x000fe20000000800 */
[-C--:B------:R-:W-:Y:S01]  /*bf10*/  FMUL.FTZ R121, R121, R12.reuse ;  /* 0x0000000c79797220 */ /* 0x080fe20000410000 */
[----:B------:R-:W-:Y:S01]  /*bf20*/  FMUL.FTZ R164, R164, UR4 ;  /* 0x00000004a4a47c20 */ /* 0x000fe20008410000 */
[--C-:B------:R-:W-:Y:S01]  /*bf30*/  FFMA.FTZ R176, R155, UR4, -R165.reuse ;  /* 0x000000049bb07c23 */ /* 0x100fe200080108a5 */
[--C-:B------:R-:W-:Y:S01]  /*bf40*/  FFMA.FTZ R155, R158, UR4, -R165.reuse ;  /* 0x000000049e9b7c23 */ /* 0x100fe200080108a5 */
[--C-:B------:R-:W-:Y:S01]  /*bf50*/  FFMA.FTZ R158, R162, UR4, -R165.reuse ;  /* 0x00000004a29e7c23 */ /* 0x100fe200080108a5 */
[--C-:B------:R-:W-:Y:S01]  /*bf60*/  FFMA.FTZ R162, R163, UR4, -R165.reuse ;  /* 0x00000004a3a27c23 */ /* 0x100fe200080108a5 */
[--C-:B------:R-:W-:Y:S01]  /*bf70*/  FFMA.FTZ R154, R154, UR4, -R165.reuse ;  /* 0x000000049a9a7c23 */ /* 0x100fe200080108a5 */
[----:B------:R-:W-:Y:S01]  /*bf80*/  @!P2 VIADD R163, R9, 0x38840 ;  /* 0x0003884009a3a836 */ /* 0x000fe20000000000 */
[----:B------:R-:W-:Y:S01]  /*bf90*/  MUFU.EX2 R164, R164 ;  /* 0x000000a400a47308 */ /* 0x000fe20000000800 */
[--C-:B------:R-:W-:Y:S01]  /*bfa0*/  FFMA.FTZ R159, R159, UR4, -R165.reuse ;  /* 0x000000049f9f7c23 */ /* 0x100fe200080108a5 */
[--C-:B------:R-:W-:Y:S01]  /*bfb0*/  FFMA.FTZ R172, R166, UR4, -R165.reuse ;  /* 0x00000004a6ac7c23 */ /* 0x100fe200080108a5 */
[----:B------:R-:W-:Y:S01]  /*bfc0*/  FFMA.FTZ R173, R167, UR4, -R165 ;  /* 0x00000004a7ad7c23 */ /* 0x000fe200080108a5 */
[----:B------:R-:W-:Y:S01]  /*bfd0*/  @!P2 PRMT R163, RZ, 0x654, R163 ;  /* 0x00000654ffa3a816 */ /* 0x000fe200000000a3 */
[--C-:B------:R-:W-:Y:S01]  /*bfe0*/  FFMA.FTZ R170, R170, UR4, -R165.reuse ;  /* 0x00000004aaaa7c23 */ /* 0x100fe200080108a5 */
[--C-:B------:R-:W-:Y:S01]  /*bff0*/  FFMA.FTZ R171, R171, UR4, -R165.reuse ;  /* 0x00000004abab7c23 */ /* 0x100fe200080108a5 */
[--C-:B------:R-:W-:Y:S01]  /*c000*/  FFMA.FTZ R174, R174, UR4, -R165.reuse ;  /* 0x00000004aeae7c23 */ /* 0x100fe200080108a5 */
[----:B------:R-:W0:Y:S01]  /*c010*/  MUFU.EX2 R154, R154 ;  /* 0x0000009a009a7308 */ /* 0x000e220000000800 */
[----:B------:R1:W-:Y:S01]  /*c020*/  @!P2 SYNCS.ARRIVE.TRANS64.RED.A1T0 RZ, [R163+URZ], RZ ;  /* 0x000000ffa3ffa9a7 */ /* 0x0003e2000810043f */
[--C-:B------:R-:W-:Y:S01]  /*c030*/  FFMA.FTZ R179, R179, UR4, -R165.reuse ;  /* 0x00000004b3b37c23 */ /* 0x100fe200080108a5 */
[--C-:B------:R-:W-:Y:S01]  /*c040*/  FFMA.FTZ R182, R182, UR4, -R165.reuse ;  /* 0x00000004b6b67c23 */ /* 0x100fe200080108a5 */
[--C-:B------:R-:W-:Y:S01]  /*c050*/  FFMA.FTZ R175, R175, UR4, -R165.reuse ;  /* 0x00000004afaf7c23 */ /* 0x100fe200080108a5 */
[--C-:B------:R-:W-:Y:S01]  /*c060*/  FFMA.FTZ R178, R178, UR4, -R165.reuse ;  /* 0x00000004b2b27c23 */ /* 0x100fe200080108a5 */
[----:B------:R-:W-:Y:S01]  /*c070*/  FFMA.FTZ R165, R183, UR4, -R165 ;  /* 0x00000004b7a57c23 */ /* 0x000fe200080108a5 */
[----:B------:R-:W-:Y:S01]  /*c080*/  FMUL.FTZ R124, R124, R12 ;  /* 0x0000000c7c7c7220 */ /* 0x000fe20000410000 */
[----:B------:R-:W2:Y:S01]  /*c090*/  MUFU.EX2 R176, R176 ;  /* 0x000000b000b07308 */ /* 0x000ea20000000800 */
[----:B-1----:R-:W-:-:S02]  /*c0a0*/  @!P1 IMAD R163, R187, 0x40, R18 ;  /* 0x00000040bba39824 */ /* 0x002fc400078e0212 */
[-C--:B------:R-:W-:Y:S01]  /*c0b0*/  FMUL.FTZ R125, R125, R12.reuse ;  /* 0x0000000c7d7d7220 */ /* 0x080fe20000410000 */
[-C--:B------:R-:W-:Y:S01]  /*c0c0*/  FMUL.FTZ R128, R128, R12.reuse ;  /* 0x0000000c80807220 */ /* 0x080fe20000410000 */
[-C--:B------:R-:W-:Y:S01]  /*c0d0*/  FMUL.FTZ R129, R129, R12.reuse ;  /* 0x0000000c81817220 */ /* 0x080fe20000410000 */
[----:B------:R-:W-:Y:S02]  /*c0e0*/  @!P1 IMAD R163, R163, 0x4, R16 ;  /* 0x00000004a3a39824 */ /* 0x000fe400078e0210 */
[-C--:B------:R-:W-:Y:S01]  /*c0f0*/  FMUL.FTZ R132, R132, R12.reuse ;  /* 0x0000000c84847220 */ /* 0x080fe20000410000 */
[----:B------:R-:W-:Y:S01]  /*c100*/  FMUL.FTZ R133, R133, R12 ;  /* 0x0000000c85857220 */ /* 0x000fe20000410000 */
[----:B------:R-:W1:Y:S01]  /*c110*/  MUFU.EX2 R155, R155 ;  /* 0x0000009b009b7308 */ /* 0x000e620000000800 */
[----:B0-----:R-:W-:Y:S01]  /*c120*/  FFMA.FTZ R8, R164, R8, R154 ;  /* 0x00000008a4087223 */ /* 0x001fe2000001009a */
        /* <DEDUP_REMOVED lines=11> */
[----:B------:R-:W-:Y:S01]  /*c1e0*/  FMUL.FTZ R149, R149, R12 ;  /* 0x0000000c95957220 */ /* 0x000fe20000410000 */
[-C--:B------:R-:W-:Y:S01]  /*c1f0*/  FMUL.FTZ R26, R26, R164.reuse ;  /* 0x000000a41a1a7220 */ /* 0x080fe20000410000 */
[----:B------:R-:W-:Y:S01]  /*c200*/  FMUL.FTZ R27, R27, R164 ;  /* 0x000000a41b1b7220 */ /* 0x000fe20000410000 */
[----:B0-----:R-:W-:Y:S01]  /*c210*/  FFMA.FTZ R163, R12, R7, R152 ;  /* 0x000000070ca37223 */ /* 0x001fe20000010098 */
[----:B------:R-:W0:Y:S01]  /*c220*/  MUFU.EX2 R158, R158 ;  /* 0x0000009e009e7308 */ /* 0x000e220000000800 */
[----:B-1----:R-:W-:Y:S01]  /*c230*/  FADD.FTZ R166, R155, R166 ;  /* 0x000000a69ba67221 */ /* 0x002fe20000010000 */
[C---:B------:R-:W-:Y:S01]  /*c240*/  F2FP.BF16.F32.PACK_AB R152, R153.reuse, R152 ;  /* 0x000000989998723e */ /* 0x040fe200000010ff */
[----:B------:R-:W-:Y:S01]  /*c250*/  FADD.FTZ R163, R153, R163 ;  /* 0x000000a399a37221 */ /* 0x000fe20000010000 */
[----:B------:R-:W-:Y:S01]  /*c260*/  F2FP.BF16.F32.PACK_AB R153, R176, R154 ;  /* 0x0000009ab099723e */ /* 0x000fe200000010ff */
[----:B------:R-:W-:Y:S01]  /*c270*/  IMAD R176, R2, 0x1000, R19 ;  /* 0x0000100002b07824 */ /* 0x000fe200078e0213 */
[----:B------:R-:W-:Y:S01]  /*c280*/  F2FP.BF16.F32.PACK_AB R154, R157, R229 ;  /* 0x000000e59d9a723e */ /* 0x000fe200000010ff */
[----:B------:R-:W-:Y:S01]  /*c290*/  FADD.FTZ R163, R229, R163 ;  /* 0x000000a3e5a37221 */ /* 0x000fe20000010000 */
[----:B------:R-:W1:Y:S01]  /*c2a0*/  MUFU.EX2 R162, R162 ;  /* 0x000000a200a27308 */ /* 0x000e620000000800 */
[C---:B---3--:R-:W-:Y:S01]  /*c2b0*/  FADD.FTZ R166, R159.reuse, R166 ;  /* 0x000000a69fa67221 */ /* 0x048fe20000010000 */
[----:B------:R-:W-:Y:S01]  /*c2c0*/  F2FP.BF16.F32.PACK_AB R155, R159, R155 ;  /* 0x0000009b9f9b723e */ /* 0x000fe200000010ff */
[----:B------:R-:W-:Y:S01]  /*c2d0*/  BAR.SYNC.DEFER_BLOCKING 0xf, 0x100 ;  /* 0x03c4000000007b1d */ /* 0x000fe20000010000 */
[----:B------:R-:W-:Y:S01]  /*c2e0*/  FADD.FTZ R163, R157, R163 ;  /* 0x000000a39da37221 */ /* 0x000fe20000010000 */
[----:B------:R-:W-:Y:S01]  /*c2f0*/  R2UR UR10, R176 ;  /* 0x00000000b00a72ca */ /* 0x000fe200000e0000 */
[-C--:B------:R-:W-:Y:S01]  /*c300*/  FMUL.FTZ R30, R30, R164.reuse ;  /* 0x000000a41e1e7220 */ /* 0x080fe20000410000 */
[----:B------:R-:W-:Y:S01]  /*c310*/  FMUL.FTZ R31, R31, R164 ;  /* 0x000000a41f1f7220 */ /* 0x000fe20000410000 */
[----:B------:R-:W-:Y:S01]  /*c320*/  FADD.FTZ R163, R156, R163 ;  /* 0x000000a39ca37221 */ /* 0x000fe20000010000 */
[----:B------:R-:W-:Y:S01]  /*c330*/  MUFU.EX2 R172, R172 ;  /* 0x000000ac00ac7308 */ /* 0x000fe20000000800 */
[----:B0-----:R-:W-:Y:S01]  /*c340*/  FADD.FTZ R166, R158, R166 ;  /* 0x000000a69ea67221 */ /* 0x001fe20000010000 */
[C---:B------:R-:W-:Y:S01]  /*c350*/  F2FP.BF16.F32.PACK_AB R156, R161.reuse, R156 ;  /* 0x0000009ca19c723e */ /* 0x040fe200000010ff */
[----:B------:R-:W-:Y:S01]  /*c360*/  FADD.FTZ R177, R161, R163 ;  /* 0x000000a3a1b17221 */ /* 0x000fe20000010000 */
[-C--:B------:R-:W-:Y:S01]  /*c370*/  FMUL.FTZ R34, R34, R164.reuse ;  /* 0x000000a422227220 */ /* 0x080fe20000410000 */
[-C--:B------:R-:W-:Y:S01]  /*c380*/  FMUL.FTZ R35, R35, R164.reuse ;  /* 0x000000a423237220 */ /* 0x080fe20000410000 */
[----:B------:R-:W-:Y:S01]  /*c390*/  FMUL.FTZ R38, R38, R164 ;  /* 0x000000a426267220 */ /* 0x000fe20000410000 */
[----:B------:R-:W-:Y:S01]  /*c3a0*/  FADD.FTZ R177, R160, R177 ;  /* 0x000000b1a0b17221 */ /* 0x000fe20000010000 */
[----:B------:R-:W0:Y:S01]  /*c3b0*/  MUFU.EX2 R173, R173 ;  /* 0x000000ad00ad7308 */ /* 0x000e220000000800 */
[----:B-1----:R-:W-:Y:S01]  /*c3c0*/  F2FP.BF16.F32.PACK_AB R157, R162, R158 ;  /* 0x0000009ea29d723e */ /* 0x002fe200000010ff */
[----:B------:R-:W-:Y:S01]  /*c3d0*/  FMUL.FTZ R39, R39, R164 ;  /* 0x000000a427277220 */ /* 0x000fe20000410000 */
[----:B------:R-:W-:Y:S01]  /*c3e0*/  F2FP.BF16.F32.PACK_AB R158, R10, R160 ;  /* 0x000000a00a9e723e */ /* 0x000fe200000010ff */
        /* <DEDUP_REMOVED lines=65> */
[----:B------:R-:W-:Y:S01]  /*c800*/  FMUL.FTZ R151, R151, R164 ;  /* 0x000000a497977220 */ /* 0x000fe20000410000 */
[----:B------:R-:W-:Y:S01]  /*c810*/  F2FP.BF16.F32.PACK_AB R160, R13, R11 ;  /* 0x0000000b0da0723e */ /* 0x000fe200000010ff */
[----:B------:R3:W-:Y:S01]  /*c820*/  STSM.16.M88.4 [R23+0x36400], R152 ;  /* 0x0364009817007844 */ /* 0x0007e20000000200 */
[----:B------:R-:W-:Y:S01]  /*c830*/  MUFU.EX2 R168, R168 ;  /* 0x000000a800a87308 */ /* 0x000fe20000000800 */
[----:B0-----:R-:W-:Y:S01]  /*c840*/  F2FP.BF16.F32.PACK_AB R161, R171, R170 ;  /* 0x000000aaaba1723e */ /* 0x001fe200000010ff */
[----:B------:R-:W-:Y:S01]  /*c850*/  FADD.FTZ R175, R172, R175 ;  /* 0x000000afacaf7221 */ /* 0x000fe20000010000 */
[----:B------:R-:W-:Y:S01]  /*c860*/  F2FP.BF16.F32.PACK_AB R162, R15, R14 ;  /* 0x0000000e0fa2723e */ /* 0x000fe200000010ff */
[----:B------:R4:W-:Y:S01]  /*c870*/  STSM.16.M88.4 [R186], R156 ;  /* 0x0000009cba007844 */ /* 0x0009e20000000200 */
[----:B--2---:R-:W-:Y:S01]  /*c880*/  F2FP.BF16.F32.PACK_AB R163, R7, R174 ;  /* 0x000000ae07a3723e */ /* 0x004fe200000010ff */
[----:B------:R-:W-:Y:S01]  /*c890*/  FADD.FTZ R177, R10, R177 ;  /* 0x000000b10ab17221 */ /* 0x000fe20000010000 */
[----:B------:R-:W-:Y:S01]  /*c8a0*/  FADD.FTZ R175, R173, R175 ;  /* 0x000000afadaf7221 */ /* 0x000fe20000010000 */
[----:B------:R-:W0:Y:S01]  /*c8b0*/  MUFU.EX2 R169, R169 ;  /* 0x000000a900a97308 */ /* 0x000e220000000800 */
[----:B-1----:R-:W-:Y:S01]  /*c8c0*/  F2FP.BF16.F32.PACK_AB R164, R21, R20 ;  /* 0x0000001415a4723e */ /* 0x002fe200000010ff */
[----:B------:R4:W-:Y:S01]  /*c8d0*/  STSM.16.M88.4 [R184], R160 ;  /* 0x000000a0b8007844 */ /* 0x0009e20000000200 */
[----:B------:R-:W-:Y:S01]  /*c8e0*/  FADD.FTZ R177, R11, R177 ;  /* 0x000000b10bb17221 */ /* 0x000fe20000010000 */
[----:B------:R-:W-:Y:S01]  /*c8f0*/  FADD.FTZ R170, R170, R175 ;  /* 0x000000afaaaa7221 */ /* 0x000fe20000010000 */
[----:B------:R-:W-:Y:S01]  /*c900*/  PLOP3.LUT P1, PT, PT, PT, UP0, 0x80, 0x0 ;  /* 0x000000000000781c */ /* 0x000fe20003f2f008 */
[----:B------:R-:W-:-:S02]  /*c910*/  @!P2 VIADD R9, R9, 0x38860 ;  /* 0x000388600909a836 */ /* 0x000fc40000000000 */
[----:B------:R-:W-:Y:S01]  /*c920*/  FADD.FTZ R177, R13, R177 ;  /* 0x000000b10db17221 */ /* 0x000fe20000010000 */
[----:B------:R-:W-:Y:S01]  /*c930*/  MUFU.EX2 R8, R178 ;  /* 0x000000b200087308 */ /* 0x000fe20000000800 */
[----:B------:R-:W-:Y:S01]  /*c940*/  FADD.FTZ R171, R171, R170 ;  /* 0x000000aaabab7221 */ /* 0x000fe20000010000 */
[----:B------:R-:W-:Y:S02]  /*c950*/  IMAD.MOV.U32 R187, RZ, RZ, R2 ;  /* 0x000000ffffbb7224 */ /* 0x000fe400078e0002 */
[----:B------:R-:W-:Y:S01]  /*c960*/  FADD.FTZ R14, R14, R177 ;  /* 0x000000b10e0e7221 */ /* 0x000fe20000010000 */
[----:B------:R-:W-:Y:S01]  /*c970*/  @!P2 PRMT R9, RZ, 0x654, R9 ;  /* 0x00000654ff09a816 */ /* 0x000fe20000000009 */
[----:B------:R-:W-:Y:S01]  /*c980*/  FADD.FTZ R174, R174, R171 ;  /* 0x000000abaeae7221 */ /* 0x000fe20000010000 */
[----:B------:R-:W-:Y:S02]  /*c990*/  IMAD.MOV.U32 R228, RZ, RZ, R5 ;  /* 0x000000ffffe47224 */ /* 0x000fe400078e0005 */
[----:B------:R-:W-:Y:S01]  /*c9a0*/  FADD.FTZ R15, R15, R14 ;  /* 0x0000000e0f0f7221 */ /* 0x000fe20000010000 */
[----:B------:R-:W1:Y:S01]  /*c9b0*/  MUFU.EX2 R179, R179 ;  /* 0x000000b300b37308 */ /* 0x000e620000000800 */
[----:B0-----:R-:W-:Y:S01]  /*c9c0*/  F2FP.BF16.F32.PACK_AB R166, R169, R168 ;  /* 0x000000a8a9a6723e */ /* 0x001fe200000010ff */
[----:B------:R-:W-:Y:S01]  /*c9d0*/  FADD.FTZ R7, R7, R174 ;  /* 0x000000ae07077221 */ /* 0x000fe20000010000 */
[----:B------:R-:W-:Y:S01]  /*c9e0*/  FADD.FTZ R20, R20, R15 ;  /* 0x0000000f14147221 */ /* 0x000fe20000010000 */
[----:B------:R-:W-:-:S03]  /*c9f0*/  IMAD.MOV.U32 R10, RZ, RZ, R6 ;  /* 0x000000ffff0a7224 */ /* 0x000fc600078e0006 */
[----:B------:R-:W-:Y:S01]  /*ca00*/  FADD.FTZ R21, R21, R20 ;  /* 0x0000001415157221 */ /* 0x000fe20000010000 */
[----:B------:R-:W-:Y:S03]  /*ca10*/  MUFU.EX2 R182, R182 ;  /* 0x000000b600b67308 */ /* 0x000fe60000000800 */
[----:B------:R-:W-:-:S05]  /*ca20*/  FADD.FTZ R168, R168, R21 ;  /* 0x00000015a8a87221 */ /* 0x000fca0000010000 */
[----:B------:R1:W0:Y:S02]  /*ca30*/  MUFU.EX2 R12, R165 ;  /* 0x000000a5000c7308 */ /* 0x0002240000000800 */
[----:B-1----:R-:W-:Y:S01]  /*ca40*/  F2FP.BF16.F32.PACK_AB R165, R179, R8 ;  /* 0x00000008b3a5723e */ /* 0x002fe200000010ff */
[----:B------:R-:W-:Y:S01]  /*ca50*/  FADD.FTZ R8, R8, R7 ;  /* 0x0000000708087221 */ /* 0x000fe20000010000 */
[----:B------:R-:W-:-:S03]  /*ca60*/  FADD.FTZ R7, R169, R168 ;  /* 0x000000a8a9077221 */ /* 0x000fc60000010000 */
[----:B------:R-:W-:Y:S01]  /*ca70*/  FADD.FTZ R179, R179, R8 ;  /* 0x00000008b3b37221 */ /* 0x000fe20000010000 */
[----:B0-----:R-:W-:-:S03]  /*ca80*/  F2FP.BF16.F32.PACK_AB R167, R12, R182 ;  /* 0x000000b60ca7723e */ /* 0x001fc600000010ff */
[----:B------:R-:W-:Y:S02]  /*ca90*/  FADD.FTZ R179, R182, R179 ;  /* 0x000000b3b6b37221 */ /* 0x000fe40000010000 */
[----:B------:R4:W-:Y:S01]  /*caa0*/  STSM.16.M88.4 [R185], R164 ;  /* 0x000000a4b9007844 */ /* 0x0009e20000000200 */
[----:B------:R-:W-:Y:S01]  /*cab0*/  WARPGROUP.ARRIVE ;  /* 0x00000000000079c5 */ /* 0x000fe20000000000 */
[----:B------:R-:W-:-:S05]  /*cac0*/  FADD.FTZ R8, R12, R179 ;  /* 0x000000b30c087221 */ /* 0x000fca0000010000 */
[----:B------:R-:W-:Y:S01]  /*cad0*/  HGMMA.64x256x16.F32.BF16 R24, R152, gdesc[UR8].tnspB, R24, gsb0 ;  /* 0x43e0000898187df0 */ /* 0x000fe20008001818 */
[----:B------:R-:W-:Y:S02]  /*cae0*/  UMOV UR11, 0x40000040 ;  /* 0x40000040000b7882 */ /* 0x000fe40000000000 */
[----:B------:R-:W-:Y:S02]  /*caf0*/  WARPGROUP.DEPBAR.LE gsb0, 0x0 ;  /* 0x00008000000079c5 */ /* 0x000fe40000010000 */
[----:B---3--:R-:W-:Y:S01]  /*cb00*/  VIADD R152, R176, 0x80 ;  /* 0x00000080b0987836 */ /* 0x008fe20000000000 */
[----:B------:R-:W-:-:S04]  /*cb10*/  WARPGROUP.ARRIVE ;  /* 0x00000000000079c5 */ /* 0x000fc80000000000 */
[----:B------:R-:W-:Y:S01]  /*cb20*/  R2UR UR10, R152 ;  /* 0x00000000980a72ca */ /* 0x000fe200000e0000 */
[C---:B------:R-:W-:Y:S02]  /*cb30*/  VIADD R152, R176.reuse, 0x100 ;  /* 0x00000100b0987836 */ /* 0x040fe40000000000 */
[----:B------:R-:W-:-:S15]  /*cb40*/  VIADD R176, R176, 0x180 ;  /* 0x00000180b0b07836 */ /* 0x000fde0000000000 */
        /* <DEDUP_REMOVED lines=24> */
.L_x_8153:
[----:B------:R-:W1:Y:S01]  /*ccd0*/  SHFL.BFLY PT, R0, R7, 0x2, 0x1f ;  /* 0x0c401f0007007f89 */ /* 0x000e6200000e0000 */
[----:B------:R-:W-:Y:S01]  /*cce0*/  IMAD.MOV.U32 R19, RZ, RZ, -0x800000 ;  /* 0xff800000ff137424 */ /* 0x000fe200078e00ff */
[----:B------:R-:W-:Y:S08]  /*ccf0*/  BAR.ARV 0x8, 0x100 ;  /* 0x0204000000007b1d */ /* 0x000ff00000002000 */
[----:B------:R-:W-:Y:S01]  /*cd00*/  BAR.SYNC.DEFER_BLOCKING 0xf, 0x100 ;  /* 0x03c4000000007b1d */ /* 0x000fe20000010000 */
[----:B------:R-:W-:Y:S01]  /*cd10*/  ISETP.NE.AND P3, PT, R22, RZ, PT ;  /* 0x000000ff1600720c */ /* 0x000fe20003f65270 */
[----:B------:R-:W-:-:S04]  /*cd20*/  UIADD3 UR40, UR40, 0x1, URZ ;  /* 0x0000000128287890 */ /* 0x000fc8000fffe03f */
[----:B0-2-4-:R-:W0:Y:S01]  /*cd30*/  SHFL.BFLY PT, R9, R8, 0x2, 0x1f ;  /* 0x0c401f0008097f89 */ /* 0x015e2200000e0000 */
[----:B-1----:R-:W-:-:S07]  /*cd40*/  FADD.FTZ R0, R0, R7 ;  /* 0x0000000700007221 */ /* 0x002fce0000010000 */
[----:B------:R-:W-:Y:S01]  /*cd50*/  @!P3 IMAD R7, R2, 0x40, R18 ;  /* 0x000000400207b824 */ /* 0x000fe200078e0212 */
[----:B------:R-:W1:Y:S03]  /*cd60*/  SHFL.BFLY PT, R3, R0, 0x1, 0x1f ;  /* 0x0c201f0000037f89 */ /* 0x000e6600000e0000 */
[----:B------:R-:W-:Y:S02]  /*cd70*/  @!P3 IMAD R7, R7, 0x4, R16 ;  /* 0x000000040707b824 */ /* 0x000fe400078e0210 */
[----:B0-----:R-:W-:-:S05]  /*cd80*/  FADD.FTZ R9, R9, R8 ;  /* 0x0000000809097221 */ /* 0x001fca0000010000 */
[----:B------:R-:W0:Y:S01]  /*cd90*/  SHFL.BFLY PT, R4, R9, 0x1, 0x1f ;  /* 0x0c201f0009047f89 */ /* 0x000e2200000e0000 */
[----:B-1----:R-:W-:Y:S01]  /*cda0*/  FADD.FTZ R11, R0, R3 ;  /* 0x00000003000b7221 */ /* 0x002fe20000010000 */
[----:B------:R-:W-:Y:S02]  /*cdb0*/  IMAD.U32 R3, RZ, RZ, UR4 ;  /* 0x00000004ff037e24 */ /* 0x000fe4000f8e00ff */
[----:B------:R-:W-:Y:S02]  /*cdc0*/  IMAD.MOV.U32 R0, RZ, RZ, RZ ;  /* 0x000000ffff007224 */ /* 0x000fe400078e00ff */
[----:B------:R-:W-:-:S13]  /*cdd0*/  FSETP.NE.FTZ.AND P0, PT, R11, RZ, PT ;  /* 0x000000ff0b00720b */ /* 0x000fda0003f15000 */
[----:B------:R-:W1:Y:S01]  /*cde0*/  @P0 MUFU.LG2 R10, R11 ;  /* 0x0000000b000a0308 */ /* 0x000e620000000c00 */
[----:B------:R-:W-:Y:S01]  /*cdf0*/  @P0 FMUL.FTZ R3, R3, 0.69314718246459960938 ;  /* 0x3f31721803030820 */ /* 0x000fe20000410000 */
[----:B0-----:R-:W-:Y:S01]  /*ce00*/  FADD.FTZ R8, R9, R4 ;  /* 0x0000000409087221 */ /* 0x001fe20000010000 */
[----:B------:R-:W-:-:S04]  /*ce10*/  VIADD R4, R2, 0x1 ;  /* 0x0000000102047836 */ /* 0x000fc80000000000 */
[----:B------:R-:W-:Y:S02]  /*ce20*/  FSETP.NE.FTZ.AND P2, PT, R8, RZ, PT ;  /* 0x000000ff0800720b */ /* 0x000fe40003f55000 */
[----:B------:R-:W-:-:S04]  /*ce30*/  ISETP.NE.AND P1, PT, R4, 0x2, PT ;  /* 0x000000020400780c */ /* 0x000fc80003f25270 */
[----:B------:R-:W-:Y:S01]  /*ce40*/  SEL R2, RZ, 0x1, P1 ;  /* 0x00000001ff027807 */ /* 0x000fe20000800000 */
[----:B-1----:R-:W-:-:S03]  /*ce50*/  @P0 FMUL.FTZ R10, R10, 0.69314718246459960938 ;  /* 0x3f3172180a0a0820 */ /* 0x002fc60000410000 */
[----:B------:R-:W-:Y:S01]  /*ce60*/  R2UR UR5, R2 ;  /* 0x00000000020572ca */ /* 0x000fe200000e0000 */
[----:B------:R-:W-:Y:S02]  /*ce70*/  IMAD.U32 R2, RZ, RZ, UR4 ;  /* 0x00000004ff027e24 */ /* 0x000fe4000f8e00ff */
[----:B------:R-:W0:Y:S01]  /*ce80*/  @P2 MUFU.RCP R0, R8 ;  /* 0x0000000800002308 */ /* 0x000e220000001000 */
[----:B------:R-:W-:Y:S01]  /*ce90*/  @P0 FFMA.FTZ R19, R3, R6, R10 ;  /* 0x0000000603130223 */ /* 0x000fe2000001000a */
[----:B------:R-:W-:Y:S02]  /*cea0*/  IMAD.MOV.U32 R3, RZ, RZ, RZ ;  /* 0x000000ffff037224 */ /* 0x000fe400078e00ff */
[----:B------:R-:W-:-:S04]  /*ceb0*/  @P2 FMUL.FTZ R2, R2, 0.69314718246459960938 ;  /* 0x3f31721802022820 */ /* 0x000fc80000410000 */
[----:B------:R-:W1:Y:S01]  /*cec0*/  @P0 MUFU.RCP R3, R11 ;  /* 0x0000000b00030308 */ /* 0x000e620000001000 */
[----:B------:R-:W-:Y:S01]  /*ced0*/  PLOP3.LUT P0, PT, PT, PT, PT, 0x8, 0x0 ;  /* 0x000000000000781c */ /* 0x000fe20003f0e170 */
[----:B------:R-:W-:-:S06]  /*cee0*/  ULOP3.LUT UR37, UR37, UR5, URZ, 0x3c, !UPT ;  /* 0x0000000525257292 */ /* 0x000fcc000f8e3c3f */
        /* <DEDUP_REMOVED lines=75> */
[----:B0-----:R-:W-:-:S02]  /*d3a0*/  IMAD.MOV.U32 R3, RZ, RZ, -0x800000 ;  /* 0xff800000ff037424 */ /* 0x001fc400078e00ff */
[----:B------:R-:W-:Y:S01]  /*d3b0*/  @P2 FFMA.FTZ R3, R2, R5, R6 ;  /* 0x0000000502032223 */ /* 0x000fe20000010006 */
        /* <DEDUP_REMOVED lines=57> */
[----:B------:R-:W-:Y:S01]  /*d750*/  SEL R2, R4, RZ, P1 ;  /* 0x000000ff04027207 */ /* 0x000fe20000800000 */
[----:B------:R-:W-:Y:S06]  /*d760*/  BAR.ARV 0xe, 0x100 ;  /* 0x0384000000007b1d */ /* 0x000fec0000002000 */
.L_x_8128:
[----:B------:R-:W0:Y:S01]  /*d770*/  S2R R5, SR_CgaCtaId ;  /* 0x0000000000057919 */ /* 0x000e220000008800 */
[----:B------:R-:W-:Y:S01]  /*d780*/  MOV R16, 0x400 ;  /* 0x0000040000107802 */ /* 0x000fe20000000f00 */
[----:B------:R-:W-:Y:S01]  /*d790*/  BSSY B0, `(.L_x_8163) ;  /* 0x000047f000007945 */ /* 0x000fe20003800000 */
[----:B------:R-:W-:Y:S01]  /*d7a0*/  SHF.R.U32.HI R0, RZ, 0x10, R195 ;  /* 0x00000010ff007819 */ /* 0x000fe200000116c3 */
[----:B------:R-:W-:Y:S01]  /*d7b0*/  BAR.SYNC.DEFER_BLOCKING 0x5, 0x180 ;  /* 0x0146000000007b1d */ /* 0x000fe20000010000 */
[----:B0-----:R-:W-:-:S05]  /*d7c0*/  LEA R16, R5, R16, 0x18 ;  /* 0x0000001005107211 */ /* 0x001fca00078ec0ff */
[----:B------:R-:W0:Y:S02]  /*d7d0*/  LDS.128 R4, [R16+0x388d0] ;  /* 0x0388d00010047984 */ /* 0x000e240000000c00 */
[----:B0-----:R-:W-:Y:S02]  /*d7e0*/  R2UR UR4, R5 ;  /* 0x00000000050472ca */ /* 0x001fe400000e0000 */
[----:B------:R-:W-:Y:S01]  /*d7f0*/  R2UR UR5, R7 ;  /* 0x00000000070572ca */ /* 0x000fe200000e0000 */
[----:B------:R-:W-:Y:S06]  /*d800*/  BAR.ARV 0x4, 0x180 ;  /* 0x0106000000007b1d */ /* 0x000fec0000002000 */
[----:B------:R-:W-:Y:S08]  /*d810*/  @P0 BRA `(.L_x_8164) ;  /* 0x0000003800080947 */ /* 0x000ff00003800000 */
[----:B------:R-:W2:Y:S01]  /*d820*/  LDL R8, [R1+0x6c] ;  /* 0x00006c0001087983 */ /* 0x000ea20000100800 */
[----:B------:R-:W-:Y:S01]  /*d830*/  ULDC.64 UR6, c[0x0][0xd08] ;  /* 0x0003420000067ab9 */ /* 0x000fe20000000a00 */
[----:B------:R-:W0:Y:S01]  /*d840*/  S2R R7, SR_SWINHI ;  /* 0x0000000000077919 */ /* 0x000e220000002f00 */
[----:B------:R-:W-:Y:S02]  /*d850*/  MOV R4, R16 ;  /* 0x0000001000047202 */ /* 0x000fe40000000f00 */
[----:B0-----:R-:W-:Y:S01]  /*d860*/  MOV R5, R7 ;  /* 0x0000000700057202 */ /* 0x001fe20000000f00 */
[----:B------:R-:W-:Y:S02]  /*d870*/  BAR.SYNC.DEFER_BLOCKING 0x1, 0x100 ;  /* 0x0044000000007b1d */ /* 0x000fe40000010000 */
[----:B--2---:R-:W-:-:S03]  /*d880*/  IMAD.WIDE R20, R8, 0x2, R4 ;  /* 0x0000000208147825 */ /* 0x004fc600078e0204 */
[C---:B------:R-:W-:Y:S02]  /*d890*/  IADD3 R9, P6, R20.reuse, 0x6060, RZ ;  /* 0x0000606014097810 */ /* 0x040fe40007fde0ff */
[----:B------:R-:W-:Y:S02]  /*d8a0*/  IADD3 R13, P1, R20, 0x6020, RZ ;  /* 0x00006020140d7810 */ /* 0x000fe40007f3e0ff */
        /* <DEDUP_REMOVED lines=9> */
[----:B------:R-:W-:Y:S02]  /*d940*/  MOV R166, R8 ;  /* 0x0000000800a67202 */ /* 0x000fe40000000f00 */
[----:B------:R-:W-:Y:S02]  /*d950*/  LOP3.LUT R9, R20, 0x380, RZ, 0xc0, !PT ;  /* 0x0000038014097812 */ /* 0x000fe400078ec0ff */
[----:B------:R-:W-:-:S02]  /*d960*/  LOP3.LUT R10, R11, 0x380, RZ, 0xc0, !PT ;  /* 0x000003800b0a7812 */ /* 0x000fc400078ec0ff */
[----:B------:R-:W-:Y:S02]  /*d970*/  SHF.R.U64 R9, R9, 0x3, RZ ;  /* 0x0000000309097819 */ /* 0x000fe400000012ff */
[----:B------:R-:W-:Y:S02]  /*d980*/  MOV R164, R12 ;  /* 0x0000000c00a47202 */ /* 0x000fe40000000f00 */
[----:B------:R-:W-:Y:S01]  /*d990*/  LOP3.LUT R8, R9, R20, RZ, 0x3c, !PT ;  /* 0x0000001409087212 */ /* 0x000fe200078e3cff */
[----:B------:R-:W-:Y:S01]  /*d9a0*/  IMAD.MOV.U32 R9, RZ, RZ, R21 ;  /* 0x000000ffff097224 */ /* 0x000fe200078e0015 */
[----:B------:R-:W-:Y:S02]  /*d9b0*/  SHF.R.U64 R10, R10, 0x3, RZ ;  /* 0x000000030a0a7819 */ /* 0x000fe400000012ff */
[----:B------:R-:W-:Y:S02]  /*d9c0*/  IADD3 R156, P5, R20, 0x4020, RZ ;  /* 0x00004020149c7810 */ /* 0x000fe40007fbe0ff */
[----:B------:R-:W-:-:S02]  /*d9d0*/  MOV R12, R8 ;  /* 0x00000008000c7202 */ /* 0x000fc40000000f00 */
[----:B------:R-:W0:Y:S01]  /*d9e0*/  LDC R9, c[0x0][0xbd4] ;  /* 0x0002f500ff097b82 */ /* 0x000e220000000800 */
[----:B------:R-:W-:Y:S01]  /*d9f0*/  LOP3.LUT R10, R10, R11, RZ, 0x3c, !PT ;  /* 0x0000000b0a0a7212 */ /* 0x000fe200078e3cff */
[----:B------:R-:W-:Y:S01]  /*da00*/  IMAD.X R11, RZ, RZ, R21, P0 ;  /* 0x000000ffff0b7224 */ /* 0x000fe200000e0615 */
[----:B------:R-:W-:Y:S02]  /*da10*/  IADD3 R160, P0, R20, 0x2060, RZ ;  /* 0x0000206014a07810 */ /* 0x000fe40007f1e0ff */
[----:B------:R-:W-:Y:S02]  /*da20*/  LOP3.LUT R157, R156, 0x380, RZ, 0xc0, !PT ;  /* 0x000003809c9d7812 */ /* 0x000fe400078ec0ff */
[----:B------:R-:W-:Y:S02]  /*da30*/  LOP3.LUT R161, R160, 0x380, RZ, 0xc0, !PT ;  /* 0x00000380a0a17812 */ /* 0x000fe400078ec0ff */
[----:B------:R-:W-:Y:S02]  /*da40*/  MOV R165, R10 ;  /* 0x0000000a00a57202 */ /* 0x000fe40000000f00 */
[----:B------:R-:W-:-:S02]  /*da50*/  SHF.R.U64 R161, R161, 0x3, RZ ;  /* 0x00000003a1a17819 */ /* 0x000fc400000012ff */
[----:B------:R-:W-:Y:S02]  /*da60*/  IADD3 R11, P1, R20, 0x2040, RZ ;  /* 0x00002040140b7810 */ /* 0x000fe40007f3e0ff */
        /* <DEDUP_REMOVED lines=14> */
[C---:B------:R-:W-:Y:S02]  /*db50*/  IADD3 R158, P6, R20.reuse, 0x4000, RZ ;  /* 0x00004000149e7810 */ /* 0x040fe40007fde0ff */
[----:B------:R-:W-:Y:S02]  /*db60*/  MOV R157, R8 ;  /* 0x00000008009d7202 */ /* 0x000fe40000000f00 */
[----:B------:R-:W-:Y:S02]  /*db70*/  IADD3 R9, P0, R20, 0x2020, RZ ;  /* 0x0000202014097810 */ /* 0x000fe40007f1e0ff */
[----:B------:R-:W-:Y:S02]  /*db80*/  SHF.R.U64 R14, R14, 0x3, RZ ;  /* 0x000000030e0e7819 */ /* 0x000fe400000012ff */
[----:B------:R-:W-:Y:S02]  /*db90*/  LOP3.LUT R159, R158, 0x380, RZ, 0xc0, !PT ;  /* 0x000003809e9f7812 */ /* 0x000fe400078ec0ff */
[----:B------:R-:W-:-:S02]  /*dba0*/  LOP3.LUT R8, R9, 0x380, RZ, 0xc0, !PT ;  /* 0x0000038009087812 */ /* 0x000fc400078ec0ff */
[----:B------:R-:W-:Y:S01]  /*dbb0*/  LOP3.LUT R14, R14, R15, RZ, 0x3c, !PT ;  /* 0x0000000f0e0e7212 */ /* 0x000fe200078e3cff */
[--C-:B------:R-:W-:Y:S01]  /*dbc0*/  IMAD.X R15, RZ, RZ, R21.reuse, P2 ;  /* 0x000000ffff0f7224 */ /* 0x100fe200010e0615 */
[----:B------:R-:W-:Y:S02]  /*dbd0*/  SHF.R.U64 R159, R159, 0x3, RZ ;  /* 0x000000039f9f7819 */ /* 0x000fe400000012ff */
[----:B------:R-:W-:Y:S02]  /*dbe0*/  SHF.R.U64 R8, R8, 0x3, RZ ;  /* 0x0000000308087819 */ /* 0x000fe400000012ff */
[----:B------:R-:W-:Y:S01]  /*dbf0*/  LOP3.LUT R158, R159, R158, RZ, 0x3c, !PT ;  /* 0x0000009e9f9e7212 */ /* 0x000fe200078e3cff */
[--C-:B------:R-:W-:Y:S01]  /*dc00*/  IMAD.X R159, RZ, RZ, R21.reuse, P6 ;  /* 0x000000ffff9f7224 */ /* 0x100fe200030e0615 */
[----:B------:R-:W-:Y:S01]  /*dc10*/  LOP3.LUT R8, R8, R9, RZ, 0x3c, !PT ;  /* 0x0000000908087212 */ /* 0x000fe200078e3cff */
[----:B------:R-:W-:Y:S01]  /*dc20*/  IMAD.X R9, RZ, RZ, R21, P0 ;  /* 0x000000ffff097224 */ /* 0x000fe200000e0615 */
[----:B------:R-:W-:-:S02]  /*dc30*/  MOV R163, R14 ;  /* 0x0000000e00a37202 */ /* 0x000fc40000000f00 */
[----:B------:R-:W-:Y:S02]  /*dc40*/  IADD3 R14, P0, R20, 0x20, RZ ;  /* 0x00000020140e7810 */ /* 0x000fe40007f1e0ff */
[----:B------:R-:W-:Y:S02]  /*dc50*/  MOV R158, R158 ;  /* 0x0000009e009e7202 */ /* 0x000fe40000000f00 */
[----:B------:R-:W-:Y:S02]  /*dc60*/  MOV R159, R8 ;  /* 0x00000008009f7202 */ /* 0x000fe40000000f00 */
[----:B------:R-:W-:Y:S02]  /*dc70*/  LOP3.LUT R13, R14, 0x380, RZ, 0xc0, !PT ;  /* 0x000003800e0d7812 */ /* 0x000fe400078ec0ff */
[----:B------:R-:W-:Y:S02]  /*dc80*/  F2FP.BF16.F32.PACK_AB R8, R25, R24 ;  /* 0x000000181908723e */ /* 0x000fe400000010ff */
[----:B------:R-:W-:-:S02]  /*dc90*/  F2FP.BF16.F32.PACK_AB R9, R27, R26 ;  /* 0x0000001a1b09723e */ /* 0x000fc400000010ff */
[----:B------:R-:W-:Y:S02]  /*dca0*/  F2FP.BF16.F32.PACK_AB R10, R29, R28 ;  /* 0x0000001c1d0a723e */ /* 0x000fe400000010ff */
[----:B------:R-:W-:Y:S02]  /*dcb0*/  F2FP.BF16.F32.PACK_AB R11, R31, R30 ;  /* 0x0000001e1f0b723e */ /* 0x000fe400000010ff */
[----:B------:R-:W-:Y:S02]  /*dcc0*/  SHF.R.U64 R13, R13, 0x3, RZ ;  /* 0x000000030d0d7819 */ /* 0x000fe400000012ff */
[----:B------:R-:W-:Y:S01]  /*dcd0*/  F2FP.BF16.F32.PACK_AB R15, R39, R38 ;  /* 0x00000026270f723e */ /* 0x000fe200000010ff */
[----:B------:R0:W-:Y:S01]  /*dce0*/  STSM.16.M88.4 [R12], R8 ;  /* 0x000000080c007844 */ /* 0x0001e20000000200 */
[C---:B------:R-:W-:Y:S02]  /*dcf0*/  IADD3 R153, P3, R20.reuse, 0x4060, RZ ;  /* 0x0000406014997810 */ /* 0x040fe40007f7e0ff */
[----:B------:R-:W-:-:S02]  /*dd00*/  IADD3 R154, P4, R20, 0x4040, RZ ;  /* 0x00004040149a7810 */ /* 0x000fc40007f9e0ff */
[----:B------:R-:W-:Y:S02]  /*dd10*/  LOP3.LUT R152, R153, 0x380, RZ, 0xc0, !PT ;  /* 0x0000038099987812 */ /* 0x000fe400078ec0ff */
[----:B------:R-:W-:Y:S02]  /*dd20*/  LOP3.LUT R155, R154, 0x380, RZ, 0xc0, !PT ;  /* 0x000003809a9b7812 */ /* 0x000fe400078ec0ff */
[----:B------:R-:W-:Y:S02]  /*dd30*/  SHF.R.U64 R152, R152, 0x3, RZ ;  /* 0x0000000398987819 */ /* 0x000fe400000012ff */
[----:B------:R-:W-:Y:S02]  /*dd40*/  SHF.R.U64 R155, R155, 0x3, RZ ;  /* 0x000000039b9b7819 */ /* 0x000fe400000012ff */
[----:B------:R-:W-:Y:S01]  /*dd50*/  LOP3.LUT R152, R152, R153, RZ, 0x3c, !PT ;  /* 0x0000009998987212 */ /* 0x000fe200078e3cff */
[--C-:B------:R-:W-:Y:S01]  /*dd60*/  IMAD.X R153, RZ, RZ, R21.reuse, P3 ;  /* 0x000000ffff997224 */ /* 0x100fe200018e0615 */
[----:B------:R-:W-:Y:S01]  /*dd70*/  LOP3.LUT R154, R155, R154, RZ, 0x3c, !PT ;  /* 0x0000009a9b9a7212 */ /* 0x000fe200078e3cff */
[--C-:B0-----:R-:W-:Y:S01]  /*dd80*/  IMAD.X R9, RZ, RZ, R21.reuse, P0 ;  /* 0x000000ffff097224 */ /* 0x101fe200000e0615 */
[----:B------:R-:W-:Y:S01]  /*dd90*/  LOP3.LUT R8, R13, R14, RZ, 0x3c, !PT ;  /* 0x0000000e0d087212 */ /* 0x000fe200078e3cff */
[----:B------:R-:W-:Y:S01]  /*dda0*/  IMAD.X R155, RZ, RZ, R21, P4 ;  /* 0x000000ffff9b7224 */ /* 0x000fe200020e0615 */
[----:B------:R-:W-:-:S02]  /*ddb0*/  IADD3 R10, P0, R20, 0x40, RZ ;  /* 0x00000040140a7810 */ /* 0x000fc40007f1e0ff */
[----:B------:R-:W-:Y:S02]  /*ddc0*/  MOV R8, R8 ;  /* 0x0000000800087202 */ /* 0x000fe40000000f00 */
[----:B------:R-:W-:Y:S02]  /*ddd0*/  LOP3.LUT R9, R10, 0x380, RZ, 0xc0, !PT ;  /* 0x000003800a097812 */ /* 0x000fe400078ec0ff */
[----:B------:R-:W-:Y:S02]  /*dde0*/  F2FP.BF16.F32.PACK_AB R12, R33, R32 ;  /* 0x00000020210c723e */ /* 0x000fe400000010ff */
[----:B------:R-:W-:Y:S02]  /*ddf0*/  F2FP.BF16.F32.PACK_AB R13, R35, R34 ;  /* 0x00000022230d723e */ /* 0x000fe400000010ff */
[----:B------:R-:W-:Y:S02]  /*de00*/  F2FP.BF16.F32.PACK_AB R14, R37, R36 ;  /* 0x00000024250e723e */ /* 0x000fe400000010ff */
[----:B------:R-:W-:-:S02]  /*de10*/  SHF.R.U64 R9, R9, 0x3, RZ ;  /* 0x0000000309097819 */ /* 0x000fc400000012ff */
[----:B------:R-:W-:Y:S01]  /*de20*/  F2FP.BF16.F32.PACK_AB R11, R47, R46 ;  /* 0x0000002e2f0b723e */ /* 0x000fe200000010ff */
[----:B------:R0:W-:Y:S01]  /*de30*/  STSM.16.M88.4 [R8], R12 ;  /* 0x0000000c08007844 */ /* 0x0001e20000000200 */
[----:B------:R-:W-:Y:S02]  /*de40*/  MOV R7, R152 ;  /* 0x0000009800077202 */ /* 0x000fe40000000f00 */
[----:B------:R-:W-:Y:S02]  /*de50*/  MOV R162, R154 ;  /* 0x0000009a00a27202 */ /* 0x000fe40000000f00 */
[----:B------:R-:W-:Y:S02]  /*de60*/  F2FP.BF16.F32.PACK_AB R153, R67, R66 ;  /* 0x000000424399723e */ /* 0x000fe400000010ff */
[----:B------:R-:W-:Y:S02]  /*de70*/  F2FP.BF16.F32.PACK_AB R154, R69, R68 ;  /* 0x00000044459a723e */ /* 0x000fe400000010ff */
[----:B------:R-:W-:-:S02]  /*de80*/  F2FP.BF16.F32.PACK_AB R155, R71, R70 ;  /* 0x00000046479b723e */ /* 0x000fc400000010ff */
[----:B------:R-:W-:Y:S02]  /*de90*/  MOV R160, R160 ;  /* 0x000000a000a07202 */ /* 0x000fe40000000f00 */
[----:B0-----:R-:W-:Y:S01]  /*dea0*/  LOP3.LUT R8, R9, R10, RZ, 0x3c, !PT ;  /* 0x0000000a09087212 */ /* 0x001fe200078e3cff */
[----:B------:R-:W-:Y:S01]  /*deb0*/  IMAD.X R9, RZ, RZ, R21, P0 ;  /* 0x000000ffff097224 */ /* 0x000fe200000e0615 */
[----:B------:R-:W-:Y:S02]  /*dec0*/  IADD3 R14, P0, R20, 0x2000, RZ ;  /* 0x00002000140e7810 */ /* 0x000fe40007f1e0ff */
[----:B------:R-:W-:Y:S02]  /*ded0*/  F2FP.BF16.F32.PACK_AB R10, R45, R44 ;  /* 0x0000002c2d0a723e */ /* 0x000fe400000010ff */
[----:B------:R-:W-:Y:S02]  /*dee0*/  MOV R12, R8 ;  /* 0x00000008000c7202 */ /* 0x000fe40000000f00 */
[----:B------:R-:W-:-:S02]  /*def0*/  F2FP.BF16.F32.PACK_AB R8, R41, R40 ;  /* 0x000000282908723e */ /* 0x000fc400000010ff */
[----:B------:R-:W-:Y:S02]  /*df00*/  F2FP.BF16.F32.PACK_AB R9, R43, R42 ;  /* 0x0000002a2b09723e */ /* 0x000fe400000010ff */
[----:B------:R-:W-:Y:S02]  /*df10*/  LOP3.LUT R13, R14, 0x380, RZ, 0xc0, !PT ;  /* 0x000003800e0d7812 */ /* 0x000fe400078ec0ff */
[----:B------:R-:W-:Y:S01]  /*df20*/  F2FP.BF16.F32.PACK_AB R15, R63, R62 ;  /* 0x0000003e3f0f723e */ /* 0x000fe200000010ff */
[----:B------:R0:W-:Y:S01]  /*df30*/  STSM.16.M88.4 [R12], R8 ;  /* 0x000000080c007844 */ /* 0x0001e20000000200 */
[----:B------:R-:W-:Y:S02]  /*df40*/  SHF.R.U64 R13, R13, 0x3, RZ ;  /* 0x000000030d0d7819 */ /* 0x000fe400000012ff */
[----:B0-----:R-:W-:Y:S01]  /*df50*/  IADD3 R10, P1, R20, 0x60, RZ ;  /* 0x00000060140a7810 */ /* 0x001fe20007f3e0ff */
[----:B------:R-:W-:Y:S01]  /*df60*/  IMAD.X R9, RZ, RZ, R21, P0 ;  /* 0x000000ffff097224 */ /* 0x000fe200000e0615 */
[----:B------:R-:W-:-:S02]  /*df70*/  LOP3.LUT R8, R13, R14, RZ, 0x3c, !PT ;  /* 0x0000000e0d087212 */ /* 0x000fc400078e3cff */
[----:B------:R-:W-:Y:S01]  /*df80*/  LOP3.LUT R13, R10, 0x380, RZ, 0xc0, !PT ;  /* 0x000003800a0d7812 */ /* 0x000fe200078ec0ff */
[----:B------:R-:W-:Y:S01]  /*df90*/  IMAD.X R21, RZ, RZ, R21, P1 ;  /* 0x000000ffff157224 */ /* 0x000fe200008e0615 */
[----:B------:R-:W-:Y:S02]  /*dfa0*/  MOV R152, R8 ;  /* 0x0000000800987202 */ /* 0x000fe40000000f00 */
[----:B------:R-:W-:Y:S02]  /*dfb0*/  SHF.R.U64 R13, R13, 0x3, RZ ;  /* 0x000000030d0d7819 */ /* 0x000fe400000012ff */
[----:B------:R-:W-:Y:S02]  /*dfc0*/  F2FP.BF16.F32.PACK_AB R8, R49, R48 ;  /* 0x000000303108723e */ /* 0x000fe400000010ff */
[----:B------:R-:W-:Y:S02]  /*dfd0*/  LOP3.LUT R20, R13, R10, RZ, 0x3c, !PT ;  /* 0x0000000a0d147212 */ /* 0x000fe400078e3cff */
[----:B------:R-:W-:-:S02]  /*dfe0*/  F2FP.BF16.F32.PACK_AB R9, R51, R50 ;  /* 0x000000323309723e */ /* 0x000fc400000010ff */
[----:B------:R-:W-:Y:S02]  /*dff0*/  MOV R20, R20 ;  /* 0x0000001400147202 */ /* 0x000fe40000000f00 */
[----:B------:R-:W-:Y:S02]  /*e000*/  F2FP.BF16.F32.PACK_AB R10, R53, R52 ;  /* 0x00000034350a723e */ /* 0x000fe400000010ff */
[----:B------:R-:W-:Y:S02]  /*e010*/  F2FP.BF16.F32.PACK_AB R11, R55, R54 ;  /* 0x00000036370b723e */ /* 0x000fe400000010ff */
[----:B------:R-:W-:Y:S02]  /*e020*/  F2FP.BF16.F32.PACK_AB R12, R57, R56 ;  /* 0x00000038390c723e */ /* 0x000fe400000010ff */
[----:B------:R-:W-:Y:S01]  /*e030*/  F2FP.BF16.F32.PACK_AB R13, R59, R58 ;  /* 0x0000003a3b0d723e */ /* 0x000fe200000010ff */
[----:B------:R0:W-:Y:S01]  /*e040*/  STSM.16.M88.4 [R20], R8 ;  /* 0x0000000814007844 */ /* 0x0001e20000000200 */
[----:B------:R-:W-:-:S02]  /*e050*/  F2FP.BF16.F32.PACK_AB R14, R61, R60 ;  /* 0x0000003c3d0e723e */ /* 0x000fc400000010ff */
[----:B------:R-:W-:-:S03]  /*e060*/  ISETP.NE.U32.AND P0, PT, RZ, UR6, PT ;  /* 0x00000006ff007c0c */ /* 0x000fc6000bf05070 */
[----:B------:R1:W-:Y:S01]  /*e070*/  STSM.16.M88.4 [R152], R12 ;  /* 0x0000000c98007844 */ /* 0x0003e20000000200 */
[----:B------:R-:W-:Y:S02]  /*e080*/  ISETP.NE.AND.EX P0, PT, RZ, UR7, PT, P0 ;  /* 0x00000007ff007c0c */ /* 0x000fe4000bf05300 */
[----:B0-----:R-:W-:Y:S02]  /*e090*/  F2FP.BF16.F32.PACK_AB R8, R73, R72 ;  /* 0x000000484908723e */ /* 0x001fe400000010ff */
[----:B------:R-:W-:Y:S02]  /*e0a0*/  F2FP.BF16.F32.PACK_AB R9, R75, R74 ;  /* 0x0000004a4b09723e */ /* 0x000fe400000010ff */
[----:B------:R-:W-:Y:S02]  /*e0b0*/  F2FP.BF16.F32.PACK_AB R10, R77, R76 ;  /* 0x0000004c4d0a723e */ /* 0x000fe400000010ff */
[----:B-1----:R-:W-:Y:S02]  /*e0c0*/  F2FP.BF16.F32.PACK_AB R152, R65, R64 ;  /* 0x000000404198723e */ /* 0x002fe400000010ff */
[----:B------:R-:W-:-:S02]  /*e0d0*/  F2FP.BF16.F32.PACK_AB R11, R79, R78 ;  /* 0x0000004e4f0b723e */ /* 0x000fc400000010ff */
[----:B------:R-:W-:Y:S01]  /*e0e0*/  F2FP.BF16.F32.PACK_AB R12, R81, R80 ;  /* 0x00000050510c723e */ /* 0x000fe200000010ff */
[----:B------:R0:W-:Y:S01]  /*e0f0*/  STSM.16.M88.4 [R159], R152 ;  /* 0x000000989f007844 */ /* 0x0001e20000000200 */
[----:B------:R-:W-:Y:S02]  /*e100*/  F2FP.BF16.F32.PACK_AB R13, R83, R82 ;  /* 0x00000052530d723e */ /* 0x000fe400000010ff */
[----:B------:R-:W-:Y:S01]  /*e110*/  F2FP.BF16.F32.PACK_AB R14, R85, R84 ;  /* 0x00000054550e723e */ /* 0x000fe200000010ff */
[----:B------:R1:W-:Y:S01]  /*e120*/  STSM.16.M88.4 [R157], R8 ;  /* 0x000000089d007844 */ /* 0x0003e20000000200 */
        /* <DEDUP_REMOVED lines=45> */
[----:B------:R-:W-:-:S04]  /*e400*/  @P0 LEA R8, P2, R191, UR6, 0x2 ;  /* 0x00000006bf080c11 */ /* 0x000fc8000f8410ff */
[----:B------:R-:W-:Y:S01]  /*e410*/  @P0 LEA.HI.X R9, R191, UR7, R196, 0x2, P2 ;  /* 0x00000007bf090c11 */ /* 0x000fe200090f14c4 */
[----:B------:R-:W-:Y:S01]  /*e420*/  IMAD.MOV.U32 R7, RZ, RZ, RZ ;  /* 0x000000ffff077224 */ /* 0x000fe200078e00ff */
[----:B-1----:R-:W-:-:S03]  /*e430*/  ISETP.NE.U32.AND P1, PT, R10, RZ, PT ;  /* 0x000000ff0a00720c */ /* 0x002fc60003f25070 */
[----:B------:R0:W2:Y:S01]  /*e440*/  @P0 LDG.E R14, desc[UR38][R8.64] ;  /* 0x00000026080e0981 */ /* 0x0000a2000c1e1900 */
[----:B------:R-:W-:Y:S01]  /*e450*/  ISETP.NE.AND.EX P1, PT, R11, RZ, PT, P1 ;  /* 0x000000ff0b00720c */ /* 0x000fe20003f25310 */
[----:B0-----:R-:W-:-:S12]  /*e460*/  IMAD.WIDE R8, R191, 0x4, R12 ;  /* 0x00000004bf087825 */ /* 0x001fd800078e020c */
        /* <DEDUP_REMOVED lines=10> */
.L_x_8165:
[----:B------:R-:W0:Y:S01]  /*e510*/  SHFL.IDX PT, R8, R230, RZ, 0x1f ;  /* 0x00001fffe6087589 */ /* 0x000e2200000e0000 */
[----:B------:R-:W-:Y:S02]  /*e520*/  LOP3.LUT R195, R195, 0xff, RZ, 0xc0, !PT ;  /* 0x000000ffc3c37812 */ /* 0x000fe400078ec0ff */
[----:B0-----:R-:W-:Y:S02]  /*e530*/  ISETP.NE.AND P0, PT, R8, RZ, PT ;  /* 0x000000ff0800720c */ /* 0x001fe40003f05270 */
[----:B-----5:R-:W-:-:S11]  /*e540*/  SHF.R.S32.HI R8, RZ, 0x1f, R7 ;  /* 0x0000001fff087819 */ /* 0x020fd60000011407 */
[----:B------:R-:W-:Y:S05]  /*e550*/  @P0 BRA `(.L_x_8166) ;  /* 0x0000000000f40947 */ /* 0x000fea0003800000 */
[----:B------:R-:W2:Y:S01]  /*e560*/  LDL R156, [R1+0x68] ;  /* 0x00006800019c7983 */ /* 0x000ea20000100800 */
[----:B------:R-:W-:Y:S01]  /*e570*/  IMAD.MOV.U32 R20, RZ, RZ, 0xab8 ;  /* 0x00000ab8ff147424 */ /* 0x000fe200078e00ff */
[----:B------:R-:W-:Y:S01]  /*e580*/  ISETP.GT.AND P1, PT, R0, 0x1, PT ;  /* 0x000000010000780c */ /* 0x000fe20003f24270 */
[----:B------:R-:W0:Y:S01]  /*e590*/  LDC R9, c[0x0][0xce8] ;  /* 0x00033a00ff097b82 */ /* 0x000e220000000800 */
[----:B------:R-:W-:Y:S01]  /*e5a0*/  ISETP.NE.U32.AND P0, PT, R10, RZ, PT ;  /* 0x000000ff0a00720c */ /* 0x000fe20003f05070 */
[----:B------:R-:W-:Y:S01]  /*e5b0*/  VIADD R152, R190, UR42 ;  /* 0x0000002abe987c36 */ /* 0x000fe20008000000 */
[----:B------:R-:W-:Y:S02]  /*e5c0*/  SEL R20, R20, 0xa78, P1 ;  /* 0x00000a7814147807 */ /* 0x000fe40000800000 */
[----:B------:R-:W-:-:S03]  /*e5d0*/  ISETP.NE.AND.EX P0, PT, R11, RZ, PT, P0 ;  /* 0x000000ff0b00720c */ /* 0x000fc60003f05300 */
[----:B------:R-:W1:Y:S01]  /*e5e0*/  LDC.64 R12, c[0x0][R20+0x220] ;  /* 0x00008800140c7b82 */ /* 0x000e620000000a00 */
[----:B------:R-:W-:Y:S02]  /*e5f0*/  SEL R21, R191, RZ, !P0 ;  /* 0x000000ffbf157207 */ /* 0x000fe40004000000 */
[----:B------:R-:W-:-:S05]  /*e600*/  SEL R153, R196, RZ, !P0 ;  /* 0x000000ffc4997207 */ /* 0x000fca0004000000 */
[----:B------:R-:W3:Y:S01]  /*e610*/  LDC.64 R14, c[0x0][R20+0x218] ;  /* 0x00008600140e7b82 */ /* 0x000ee20000000a00 */
[----:B0-----:R-:W-:Y:S01]  /*e620*/  ISETP.NE.AND P2, PT, R9, 0x1, PT ;  /* 0x000000010900780c */ /* 0x001fe20003f45270 */
[----:B-1----:R-:W-:-:S04]  /*e630*/  IMAD R13, R13, R21, RZ ;  /* 0x000000150d0d7224 */ /* 0x002fc800078e02ff */
[C---:B------:R-:W-:Y:S02]  /*e640*/  IMAD R153, R12.reuse, R153, R13 ;  /* 0x000000990c997224 */ /* 0x040fe400078e020d */
[----:B------:R-:W-:-:S04]  /*e650*/  IMAD.WIDE.U32 R12, R12, R21, RZ ;  /* 0x000000150c0c7225 */ /* 0x000fc800078e00ff */
[-C--:B---3--:R-:W-:Y:S02]  /*e660*/  IMAD R155, R15, R192.reuse, RZ ;  /* 0x000000c00f9b7224 */ /* 0x088fe400078e02ff */
[----:B------:R-:W-:Y:S02]  /*e670*/  IMAD.IADD R13, R13, 0x1, R153 ;  /* 0x000000010d0d7824 */ /* 0x000fe400078e0299 */
[----:B------:R-:W-:Y:S01]  /*e680*/  IMAD.WIDE.U32 R14, R14, R192, RZ ;  /* 0x000000c00e0e7225 */ /* 0x000fe200078e00ff */
[----:B------:R-:W0:Y:S03]  /*e690*/  @P2 LDC R153, c[0x0][0xcec] ;  /* 0x00033b00ff992b82 */ /* 0x000e260000000800 */
[----:B------:R-:W-:Y:S01]  /*e6a0*/  IMAD.IADD R154, R15, 0x1, R155 ;  /* 0x000000010f9a7824 */ /* 0x000fe200078e029b */
[----:B------:R-:W-:-:S04]  /*e6b0*/  IADD3 R21, P0, P3, R12, R14, R7 ;  /* 0x0000000e0c157210 */ /* 0x000fc80007b1e007 */
[----:B------:R-:W1:Y:S01]  /*e6c0*/  @P2 LDC R155, c[0x0][0xcf0] ;  /* 0x00033c00ff9b2b82 */ /* 0x000e620000000800 */
[----:B------:R-:W-:Y:S02]  /*e6d0*/  IADD3.X R154, R13, R154, R8, P0, P3 ;  /* 0x0000009a0d9a7210 */ /* 0x000fe400007e6408 */
[----:B------:R-:W-:-:S05]  /*e6e0*/  SEL R13, R195, RZ, P1 ;  /* 0x000000ffc30d7207 */ /* 0x000fca0000800000 */
[----:B------:R-:W3:Y:S01]  /*e6f0*/  LDC.64 R14, c[0x0][R20+0x228] ;  /* 0x00008a00140e7b82 */ /* 0x000ee20000000a00 */
[----:B0-----:R-:W-:-:S04]  /*e700*/  @P2 IMAD.HI.U32 R12, R152, R153, RZ ;  /* 0x00000099980c2227 */ /* 0x001fc800078e00ff */
[----:B------:R-:W-:Y:S01]  /*e710*/  IMAD.MOV.U32 R153, RZ, RZ, R152 ;  /* 0x000000ffff997224 */ /* 0x000fe200078e0098 */
[----:B-1----:R-:W-:Y:S01]  /*e720*/  @P2 SHF.R.U32.HI R153, RZ, R155, R12 ;  /* 0x0000009bff992219 */ /* 0x002fe2000001160c */
[-C--:B---3--:R-:W-:Y:S02]  /*e730*/  IMAD R155, R15, R13.reuse, RZ ;  /* 0x0000000d0f9b7224 */ /* 0x088fe400078e02ff */
[----:B------:R-:W-:Y:S02]  /*e740*/  IMAD.WIDE.U32 R14, R14, R13, RZ ;  /* 0x0000000d0e0e7225 */ /* 0x000fe400078e00ff */
[----:B------:R-:W0:Y:S02]  /*e750*/  LDC.64 R12, c[0x0][0xca8] ;  /* 0x00032a00ff0c7b82 */ /* 0x000e240000000a00 */
[----:B------:R-:W-:Y:S01]  /*e760*/  IMAD.IADD R15, R15, 0x1, R155 ;  /* 0x000000010f0f7824 */ /* 0x000fe200078e029b */
[----:B------:R-:W-:Y:S01]  /*e770*/  IADD3 R14, P0, P2, R153, R21, R14 ;  /* 0x00000015990e7210 */ /* 0x000fe20007a1e00e */
[--C-:B------:R-:W-:Y:S01]  /*e780*/  IMAD.MOV R155, RZ, RZ, -R153.reuse ;  /* 0x000000ffff9b7224 */ /* 0x100fe200078e0a99 */
[----:B------:R-:W-:-:S03]  /*e790*/  SHF.R.S32.HI R153, RZ, 0x1f, R153 ;  /* 0x0000001fff997819 */ /* 0x000fc60000011499 */
[----:B------:R-:W1:Y:S01]  /*e7a0*/  LDC.64 R20, c[0x0][R20+0x210] ;  /* 0x0000840014147b82 */ /* 0x000e620000000a00 */
[----:B------:R-:W-:Y:S01]  /*e7b0*/  IMAD R155, R9, R155, R152 ;  /* 0x0000009b099b7224 */ /* 0x000fe200078e0298 */
[----:B------:R-:W-:Y:S01]  /*e7c0*/  IADD3.X R15, R153, R154, R15, P0, P2 ;  /* 0x0000009a990f7210 */ /* 0x000fe200007e440f */
[----:B------:R-:W-:Y:S02]  /*e7d0*/  IMAD R152, R9, UR6, RZ ;  /* 0x0000000609987c24 */ /* 0x000fe4000f8e02ff */
[----:B------:R-:W-:Y:S01]  /*e7e0*/  VIADD R9, R18, UR42 ;  /* 0x0000002a12097c36 */ /* 0x000fe20008000000 */
[----:B------:R-:W-:Y:S02]  /*e7f0*/  SHF.R.S32.HI R153, RZ, 0x1f, R155 ;  /* 0x0000001fff997819 */ /* 0x000fe4000001149b */
[----:B0-----:R-:W0:Y:S08]  /*e800*/  @!P1 LDC R12, c[0x0][0xc50] ;  /* 0x00031400ff0c9b82 */ /* 0x001e300000000800 */
[----:B------:R-:W3:Y:S01]  /*e810*/  @!P1 LDC R13, c[0x0][0xc54] ;  /* 0x00031500ff0d9b82 */ /* 0x000ee20000000800 */
[----:B-1----:R-:W-:-:S02]  /*e820*/  IMAD R21, R21, R155, RZ ;  /* 0x0000009b15157224 */ /* 0x002fc400078e02ff */
[----:B------:R-:W-:-:S04]  /*e830*/  IMAD.WIDE.U32 R14, R20, R155, R14 ;  /* 0x0000009b140e7225 */ /* 0x000fc800078e000e */
[----:B------:R-:W-:-:S04]  /*e840*/  IMAD R21, R20, R153, R21 ;  /* 0x0000009914157224 */ /* 0x000fc800078e0215 */
[----:B------:R-:W-:Y:S01]  /*e850*/  IMAD.IADD R15, R15, 0x1, R21 ;  /* 0x000000010f0f7824 */ /* 0x000fe200078e0215 */
[----:B0-----:R-:W-:-:S04]  /*e860*/  LEA R20, P0, R14, R12, 0x2 ;  /* 0x0000000c0e147211 */ /* 0x001fc800078010ff */
[----:B---3--:R-:W-:Y:S02]  /*e870*/  LEA.HI.X R21, R14, R13, R15, 0x2, P0 ;  /* 0x0000000d0e157211 */ /* 0x008fe400000f140f */
[----:B------:R-:W-:Y:S04]  /*e880*/  SHFL.IDX PT, R14, R20, 0x1, 0x1c1f ;  /* 0x003c1f00140e7f89 */ /* 0x000fe800000e0000 */
        /* <DEDUP_REMOVED lines=10> */
.L_x_8166:
        /* <DEDUP_REMOVED lines=24> */
[C---:B------:R-:W-:Y:S02]  /*eab0*/  IADD3 R53, P3, R4.reuse, 0x8000, RZ ;  /* 0x0000800004357810 */ /* 0x040fe40007f7e0ff */
[----:B------:R-:W-:Y:S01]  /*eac0*/  IADD3 R45, P1, R4, 0x6000, RZ ;  /* 0x00006000042d7810 */ /* 0x000fe20007f3e0ff */
[----:B------:R-:W-:Y:S01]  /*ead0*/  IMAD R8, R8, UR8, RZ ;  /* 0x0000000808087c24 */ /* 0x000fe2000f8e02ff */
[----:B------:R-:W-:Y:S01]  /*eae0*/  SHF.R.U64 R48, R48, 0x3, RZ ;  /* 0x0000000330307819 */ /* 0x000fe200000012ff */
[C---:B------:R-:W-:Y:S01]  /*eaf0*/  VIADD R97, R17.reuse, 0x140 ;  /* 0x0000014011617836 */ /* 0x040fe20000000000 */
[----:B------:R-:W-:Y:S01]  /*eb00*/  SHF.R.U64 R40, R40, 0x3, RZ ;  /* 0x0000000328287819 */ /* 0x000fe200000012ff */
[----:B------:R-:W-:Y:S01]  /*eb10*/  VIADD R93, R17, 0x180 ;  /* 0x00000180115d7836 */ /* 0x000fe20000000000 */
[----:B------:R-:W-:Y:S01]  /*eb20*/  LOP3.LUT R52, R53, 0x380, RZ, 0xc0, !PT ;  /* 0x0000038035347812 */ /* 0x000fe200078ec0ff */
[----:B------:R-:W5:Y:S01]  /*eb30*/  LD.E.128 R24, desc[UR38][R24.64] ;  /* 0x0000002618187980 */ /* 0x000f62000c101d00 */
[----:B------:R-:W-:-:S02]  /*eb40*/  IADD3 R29, P4, R4, 0x2000, RZ ;  /* 0x00002000041d7810 */ /* 0x000fc40007f9e0ff */
[C---:B------:R-:W-:Y:S02]  /*eb50*/  IADD3 R33, P5, R4.reuse, 0x3000, RZ ;  /* 0x0000300004217810 */ /* 0x040fe40007fbe0ff */
[----:B------:R-:W-:Y:S02]  /*eb60*/  IADD3 R37, P6, R4, 0x4000, RZ ;  /* 0x0000400004257810 */ /* 0x000fe40007fde0ff */
[----:B------:R-:W-:Y:S02]  /*eb70*/  LOP3.LUT R44, R45, 0x380, RZ, 0xc0, !PT ;  /* 0x000003802d2c7812 */ /* 0x000fe400078ec0ff */
[----:B------:R-:W-:Y:S01]  /*eb80*/  LOP3.LUT R48, R48, R49, RZ, 0x3c, !PT ;  /* 0x0000003130307212 */ /* 0x000fe200078e3cff */
[--C-:B------:R-:W-:Y:S01]  /*eb90*/  IMAD.X R49, RZ, RZ, R5.reuse, P2 ;  /* 0x000000ffff317224 */ /* 0x100fe200010e0605 */
[----:B------:R-:W-:Y:S01]  /*eba0*/  LOP3.LUT R40, R40, R41, RZ, 0x3c, !PT ;  /* 0x0000002928287212 */ /* 0x000fe200078e3cff */
[----:B------:R-:W-:Y:S01]  /*ebb0*/  IMAD.X R41, RZ, RZ, R5, P0 ;  /* 0x000000ffff297224 */ /* 0x000fe200000e0605 */
[----:B------:R-:W-:-:S02]  /*ebc0*/  SHF.R.U64 R52, R52, 0x3, RZ ;  /* 0x0000000334347819 */ /* 0x000fc400000012ff */
[----:B------:R-:W-:Y:S01]  /*ebd0*/  LOP3.LUT R28, R29, 0x380, RZ, 0xc0, !PT ;  /* 0x000003801d1c7812 */ /* 0x000fe200078ec0ff */
[----:B------:R-:W5:Y:S01]  /*ebe0*/  LD.E.128 R48, desc[UR38][R48.64] ;  /* 0x0000002630307980 */ /* 0x000f62000c101d00 */
[----:B------:R-:W-:Y:S02]  /*ebf0*/  LOP3.LUT R32, R33, 0x380, RZ, 0xc0, !PT ;  /* 0x0000038021207812 */ /* 0x000fe400078ec0ff */
[----:B------:R-:W-:Y:S01]  /*ec00*/  LOP3.LUT R36, R37, 0x380, RZ, 0xc0, !PT ;  /* 0x0000038025247812 */ /* 0x000fe200078ec0ff */
[----:B------:R-:W5:Y:S01]  /*ec10*/  LD.E.128 R40, desc[UR38][R40.64] ;  /* 0x0000002628287980 */ /* 0x000f62000c101d00 */
[----:B------:R-:W-:Y:S02]  /*ec20*/  IADD3 R77, P2, R4, 0xe000, RZ ;  /* 0x0000e000044d7810 */ /* 0x000fe40007f5e0ff */
[----:B------:R-:W-:Y:S02]  /*ec30*/  SHF.R.U64 R44, R44, 0x3, RZ ;  /* 0x000000032c2c7819 */ /* 0x000fe400000012ff */
[----:B------:R-:W-:-:S02]  /*ec40*/  IADD3 R69, P0, R4, 0xc000, RZ ;  /* 0x0000c00004457810 */ /* 0x000fc40007f1e0ff */
[----:B------:R-:W-:Y:S01]  /*ec50*/  LOP3.LUT R52, R52, R53, RZ, 0x3c, !PT ;  /* 0x0000003534347212 */ /* 0x000fe200078e3cff */
[--C-:B------:R-:W-:Y:S01]  /*ec60*/  IMAD.X R53, RZ, RZ, R5.reuse, P3 ;  /* 0x000000ffff357224 */ /* 0x100fe200018e0605 */
[----:B------:R-:W-:Y:S02]  /*ec70*/  SHF.R.U64 R28, R28, 0x3, RZ ;  /* 0x000000031c1c7819 */ /* 0x000fe400000012ff */
[----:B------:R-:W-:Y:S02]  /*ec80*/  SHF.R.U64 R32, R32, 0x3, RZ ;  /* 0x0000000320207819 */ /* 0x000fe400000012ff */
[----:B------:R-:W-:Y:S01]  /*ec90*/  SHF.R.U64 R36, R36, 0x3, RZ ;  /* 0x0000000324247819 */ /* 0x000fe200000012ff */
[----:B------:R-:W5:Y:S01]  /*eca0*/  LD.E.128 R52, desc[UR38][R52.64] ;  /* 0x0000002634347980 */ /* 0x000f62000c101d00 */
[----:B------:R-:W-:Y:S02]  /*ecb0*/  LOP3.LUT R76, R77, 0x380, RZ, 0xc0, !PT ;  /* 0x000003804d4c7812 */ /* 0x000fe400078ec0ff */
[----:B------:R-:W-:Y:S01]  /*ecc0*/  LOP3.LUT R44, R44, R45, RZ, 0x3c, !PT ;  /* 0x0000002d2c2c7212 */ /* 0x000fe200078e3cff */
[----:B------:R-:W-:Y:S01]  /*ecd0*/  IMAD.X R45, RZ, RZ, R5, P1 ;  /* 0x000000ffff2d7224 */ /* 0x000fe200008e0605 */
[----:B------:R-:W-:-:S02]  /*ece0*/  LOP3.LUT R68, R69, 0x380, RZ, 0xc0, !PT ;  /* 0x0000038045447812 */ /* 0x000fc400078ec0ff */
[C---:B------:R-:W-:Y:S02]  /*ecf0*/  IADD3 R11, P3, R4.reuse, 0xf000, RZ ;  /* 0x0000f000040b7810 */ /* 0x040fe40007f7e0ff */
        /* <DEDUP_REMOVED lines=8> */
[----:B------:R-:W-:Y:S01]  /*ed80*/  SHF.R.U64 R76, R76, 0x3, RZ ;  /* 0x000000034c4c7819 */ /* 0x000fe200000012ff */
[----:B------:R-:W-:Y:S01]  /*ed90*/  IMAD.X R81, RZ, RZ, R5, P3 ;  /* 0x000000ffff517224 */ /* 0x000fe200018e0605 */
[----:B------:R-:W-:Y:S01]  /*eda0*/  SHF.R.U64 R68, R68, 0x3, RZ ;  /* 0x0000000344447819 */ /* 0x000fe200000012ff */
[----:B------:R-:W5:Y:S01]  /*edb0*/  LD.E.128 R28, desc[UR38][R28.64] ;  /* 0x000000261c1c7980 */ /* 0x000f62000c101d00 */
[----:B------:R-:W-:-:S02]  /*edc0*/  LOP3.LUT R10, R11, 0x380, RZ, 0xc0, !PT ;  /* 0x000003800b0a7812 */ /* 0x000fc400078ec0ff */
[C---:B------:R-:W-:Y:S01]  /*edd0*/  IADD3 R57, P4, R4.reuse, 0x9000, RZ ;  /* 0x0000900004397810 */ /* 0x040fe20007f9e0ff */
[----:B------:R-:W5:Y:S01]  /*ede0*/  LD.E.128 R32, desc[UR38][R32.64] ;  /* 0x0000002620207980 */ /* 0x000f62000c101d00 */
[C---:B------:R-:W-:Y:S02]  /*edf0*/  IADD3 R61, P5, R4.reuse, 0xa000, RZ ;  /* 0x0000a000043d7810 */ /* 0x040fe40007fbe0ff */
[C---:B------:R-:W-:Y:S01]  /*ee00*/  IADD3 R65, P6, R4.reuse, 0xb000, RZ ;  /* 0x0000b00004417810 */ /* 0x040fe20007fde0ff */
[----:B------:R-:W5:Y:S01]  /*ee10*/  LD.E.128 R36, desc[UR38][R36.64] ;  /* 0x0000002624247980 */ /* 0x000f62000c101d00 */
[----:B------:R-:W-:Y:S02]  /*ee20*/  LOP3.LUT R13, R4, 0x380, RZ, 0xc0, !PT ;  /* 0x00000380040d7812 */ /* 0x000fe400078ec0ff */
        /* <DEDUP_REMOVED lines=11> */
[----:B------:R-:W-:Y:S02]  /*eee0*/  SHF.R.U64 R13, R13, 0x3, RZ ;  /* 0x000000030d0d7819 */ /* 0x000fe400000012ff */
[----:B-1----:R-:W-:Y:S02]  /*eef0*/  ISETP.NE.AND P2, PT, R21, 0x1, PT ;  /* 0x000000011500780c */ /* 0x002fe40003f45270 */
[----:B------:R-:W-:-:S02]  /*ef00*/  SHF.R.U64 R72, R72, 0x3, RZ ;  /* 0x0000000348487819 */ /* 0x000fc400000012ff */
[----:B------:R-:W-:Y:S02]  /*ef10*/  ISETP.GE.AND P0, PT, R194, UR7, PT ;  /* 0x00000007c2007c0c */ /* 0x000fe4000bf06270 */
[----:B------:R-:W-:Y:S01]  /*ef20*/  LOP3.LUT R80, R10, R11, RZ, 0x3c, !PT ;  /* 0x0000000b0a507212 */ /* 0x000fe200078e3cff */
[----:B------:R-:W-:Y:S01]  /*ef30*/  IMAD R11, R7, UR9, R8 ;  /* 0x00000009070b7c24 */ /* 0x000fe2000f8e0208 */
[----:B------:R-:W-:Y:S02]  /*ef40*/  SHF.R.U64 R56, R56, 0x3, RZ ;  /* 0x0000000338387819 */ /* 0x000fe400000012ff */
[----:B------:R-:W-:Y:S02]  /*ef50*/  SHF.R.U64 R60, R60, 0x3, RZ ;  /* 0x000000033c3c7819 */ /* 0x000fe400000012ff */
[----:B------:R-:W-:Y:S01]  /*ef60*/  SHF.R.U64 R64, R64, 0x3, RZ ;  /* 0x0000000340407819 */ /* 0x000fe200000012ff */
[----:B------:R-:W0:Y:S01]  /*ef70*/  @P2 LDC R85, c[0x0][0xcec] ;  /* 0x00033b00ff552b82 */ /* 0x000e220000000800 */
[----:B------:R-:W-:Y:S01]  /*ef80*/  LOP3.LUT R4, R13, R4, RZ, 0x3c, !PT ;  /* 0x000000040d047212 */ /* 0x000fe200078e3cff */
[----:B------:R-:W5:Y:S01]  /*ef90*/  LD.E.128 R80, desc[UR38][R80.64] ;  /* 0x0000002650507980 */ /* 0x000f62000c101d00 */
[----:B------:R-:W-:Y:S01]  /*efa0*/  LOP3.LUT R72, R72, R73, RZ, 0x3c, !PT ;  /* 0x0000004948487212 */ /* 0x000fe200078e3cff */
[--C-:B------:R-:W-:Y:S01]  /*efb0*/  IMAD.X R73, RZ, RZ, R5.reuse, P1 ;  /* 0x000000ffff497224 */ /* 0x100fe200008e0605 */
[----:B------:R-:W-:Y:S01]  /*efc0*/  SEL R8, RZ, 0xffffffff, P0 ;  /* 0xffffffffff087807 */ /* 0x000fe20000000000 */
[----:B------:R1:W5:Y:S01]  /*efd0*/  LD.E.128 R12, desc[UR38][R4.64] ;  /* 0x00000026040c7980 */ /* 0x000362000c101d00 */
[----:B------:R-:W-:Y:S01]  /*efe0*/  ISETP.GE.AND P1, PT, R17, UR7, PT ;  /* 0x0000000711007c0c */ /* 0x000fe2000bf26270 */
[----:B------:R-:W2:Y:S01]  /*eff0*/  @P2 LDC R87, c[0x0][0xcf0] ;  /* 0x00033c00ff572b82 */ /* 0x000ea20000000800 */
[----:B------:R-:W-:Y:S01]  /*f000*/  LOP3.LUT R56, R56, R57, RZ, 0x3c, !PT ;  /* 0x0000003938387212 */ /* 0x000fe200078e3cff */
[--C-:B------:R-:W-:Y:S01]  /*f010*/  IMAD.X R57, RZ, RZ, R5.reuse, P4 ;  /* 0x000000ffff397224 */ /* 0x100fe200020e0605 */
[----:B------:R-:W-:Y:S01]  /*f020*/  LOP3.LUT R60, R60, R61, RZ, 0x3c, !PT ;  /* 0x0000003d3c3c7212 */ /* 0x000fe200078e3cff */
[--C-:B------:R-:W-:Y:S01]  /*f030*/  IMAD.X R61, RZ, RZ, R5.reuse, P5 ;  /* 0x000000ffff3d7224 */ /* 0x100fe200028e0605 */
[----:B------:R-:W-:Y:S01]  /*f040*/  LOP3.LUT R64, R64, R65, RZ, 0x3c, !PT ;  /* 0x0000004140407212 */ /* 0x000fe200078e3cff */
[----:B------:R-:W-:Y:S01]  /*f050*/  IMAD.X R65, RZ, RZ, R5, P6 ;  /* 0x000000ffff417224 */ /* 0x000fe200030e0605 */
[----:B------:R-:W-:Y:S01]  /*f060*/  ISETP.GE.AND P0, PT, R193, UR7, PT ;  /* 0x00000007c1007c0c */ /* 0x000fe2000bf06270 */
[----:B-1----:R-:W-:Y:S01]  /*f070*/  IMAD.WIDE.U32 R4, R7, UR8, RZ ;  /* 0x0000000807047c25 */ /* 0x002fe2000f8e00ff */
[----:B------:R-:W-:Y:S01]  /*f080*/  SEL R7, RZ, 0x1, P1 ;  /* 0x00000001ff077807 */ /* 0x000fe20000800000 */
[----:B------:R-:W-:Y:S01]  /*f090*/  ULDC.64 UR8, c[0x0][0xbe8] ;  /* 0x0002fa0000087ab9 */ /* 0x000fe20000000a00 */
[----:B------:R-:W5:Y:S01]  /*f0a0*/  LD.E.128 R56, desc[UR38][R56.64] ;  /* 0x0000002638387980 */ /* 0x000f62000c101d00 */
[----:B------:R-:W-:Y:S01]  /*f0b0*/  IMAD.SHL.U32 R10, R8, 0x2, RZ ;  /* 0x00000002080a7824 */ /* 0x000fe200078e00ff */
[----:B------:R-:W-:-:S02]  /*f0c0*/  SEL R8, RZ, 0xffffffff, P0 ;  /* 0xffffffffff087807 */ /* 0x000fc40000000000 */
[----:B------:R-:W5:Y:S02]  /*f0d0*/  LD.E.128 R60, desc[UR38][R60.64] ;  /* 0x000000263c3c7980 */ /* 0x000f64000c101d00 */
[----:B------:R-:W-:Y:S01]  /*f0e0*/  LOP3.LUT R7, R10, 0x2, R7, 0xe2, !PT ;  /* 0x000000020a077812 */ /* 0x000fe200078ee207 */
[----:B------:R-:W-:Y:S01]  /*f0f0*/  IMAD.SHL.U32 R8, R8, 0x4, RZ ;  /* 0x0000000408087824 */ /* 0x000fe200078e00ff */
[----:B------:R-:W-:Y:S01]  /*f100*/  LOP3.LUT R10, R9, 0xfffffff8, RZ, 0xc0, !PT ;  /* 0xfffffff8090a7812 */ /* 0x000fe200078ec0ff */
[----:B------:R-:W-:Y:S01]  /*f110*/  IMAD.IADD R5, R5, 0x1, R11 ;  /* 0x0000000105057824 */ /* 0x000fe200078e020b */
[----:B------:R-:W5:Y:S03]  /*f120*/  LD.E.128 R64, desc[UR38][R64.64] ;  /* 0x0000002640407980 */ /* 0x000f66000c101d00 */
[----:B------:R-:W-:Y:S01]  /*f130*/  IMAD.IADD R11, R3, 0x1, -R10 ;  /* 0x00000001030b7824 */ /* 0x000fe200078e0a0a */
[----:B------:R-:W-:Y:S01]  /*f140*/  LOP3.LUT R10, R8, 0x4, R7, 0xe2, !PT ;  /* 0x00000004080a7812 */ /* 0x000fe200078ee207 */
[----:B------:R-:W-:Y:S01]  /*f150*/  VIADD R7, R17, 0xc0 ;  /* 0x000000c011077836 */ /* 0x000fe20000000000 */
[----:B------:R-:W5:Y:S01]  /*f160*/  LD.E.128 R72, desc[UR38][R72.64] ;  /* 0x0000002648487980 */ /* 0x000f62000c101d00 */
[----:B------:R-:W-:Y:S01]  /*f170*/  IMAD.WIDE.U32 R4, R192, UR8, R4 ;  /* 0x00000008c0047c25 */ /* 0x000fe2000f8e0004 */
[----:B------:R-:W-:-:S02]  /*f180*/  SHF.R.S32.HI R9, RZ, 0x1f, R191 ;  /* 0x0000001fff097819 */ /* 0x000fc400000114bf */
[----:B------:R-:W-:Y:S01]  /*f190*/  ISETP.GE.AND P1, PT, R7, UR7, PT ;  /* 0x0000000707007c0c */ /* 0x000fe2000bf26270 */
[----:B------:R-:W-:Y:S01]  /*f1a0*/  VIADD R3, R17, 0x100 ;  /* 0x0000010011037836 */ /* 0x000fe20000000000 */
[----:B------:R-:W-:Y:S01]  /*f1b0*/  @!PT LDS RZ, [RZ] ;  /* 0x00000000fffff984 */ /* 0x000fe20000000800 */
[----:B------:R-:W-:Y:S01]  /*f1c0*/  @!PT LDS RZ, [RZ] ;  /* 0x00000000fffff984 */ /* 0x000fe20000000800 */
[----:B------:R-:W-:Y:S01]  /*f1d0*/  @!PT LDS RZ, [RZ] ;  /* 0x00000000fffff984 */ /* 0x000fe20000000800 */
[----:B------:R-:W-:Y:S01]  /*f1e0*/  @!PT LDS RZ, [RZ] ;  /* 0x00000000fffff984 */ /* 0x000fe20000000800 */
[----:B------:R1:W-:Y:S06]  /*f1f0*/  MEMBAR.ALL.CTA ;  /* 0x0000000000007992 */ /* 0x0003ec0000008000 */
[----:B-1----:R-:W1:Y:S01]  /*f200*/  FENCE.VIEW.ASYNC.S ;  /* 0x00000000000073c6 */ /* 0x002e620000000000 */
[----:B------:R-:W-:Y:S01]  /*f210*/  IMAD R5, R192, UR9, R5 ;  /* 0x00000009c0057c24 */ /* 0x000fe2000f8e0205 */
[----:B------:R-:W-:Y:S01]  /*f220*/  ULDC.64 UR8, c[0x0][0xbf0] ;  /* 0x0002fc0000087ab9 */ /* 0x000fe20000000a00 */
[----:B------:R-:W-:Y:S01]  /*f230*/  IMAD R8, R11, 0x20, R0 ;  /* 0x000000200b087824 */ /* 0x000fe200078e0200 */
[----:B------:R-:W-:Y:S01]  /*f240*/  ISETP.GE.AND P0, PT, R3, UR7, PT ;  /* 0x0000000703007c0c */ /* 0x000fe2000bf06270 */
[----:B------:R-:W-:Y:S01]  /*f250*/  IMAD R20, R9, UR8, RZ ;  /* 0x0000000809147c24 */ /* 0x000fe2000f8e02ff */
[----:B------:R-:W-:Y:S01]  /*f260*/  SEL R9, RZ, 0xffffffff, P1 ;  /* 0xffffffffff097807 */ /* 0x000fe20000800000 */
[----:B------:R-:W-:Y:S01]  /*f270*/  VIADD R84, R8, UR42 ;  /* 0x0000002a08547c36 */ /* 0x000fe20008000000 */
[----:B------:R-:W-:-:S03]  /*f280*/  SEL R11, RZ, 0xffffffff, P0 ;  /* 0xffffffffff0b7807 */ /* 0x000fc60000000000 */
[----:B------:R-:W-:Y:S02]  /*f290*/  IMAD.SHL.U32 R89, R9, 0x8, RZ ;  /* 0x0000000809597824 */ /* 0x000fe400078e00ff */
[----:B0-----:R-:W-:-:S03]  /*f2a0*/  @P2 IMAD.HI.U32 R8, R84, R85, RZ ;  /* 0x0000005554082227 */ /* 0x001fc600078e00ff */
[----:B------:R-:W-:Y:S01]  /*f2b0*/  LOP3.LUT R10, R89, 0x8, R10, 0xe2, !PT ;  /* 0x00000008590a7812 */ /* 0x000fe200078ee20a */
[----:B------:R-:W-:Y:S01]  /*f2c0*/  IMAD.MOV.U32 R9, RZ, RZ, R84 ;  /* 0x000000ffff097224 */ /* 0x000fe200078e0054 */
[----:B--2---:R-:W-:Y:S01]  /*f2d0*/  @P2 SHF.R.U32.HI R9, RZ, R87, R8 ;  /* 0x00000057ff092219 */ /* 0x004fe20000011608 */
[----:B------:R-:W-:Y:S02]  /*f2e0*/  IMAD.SHL.U32 R11, R11, 0x10, RZ ;  /* 0x000000100b0b7824 */ /* 0x000fe400078e00ff */
[C---:B------:R-:W-:Y:S02]  /*f2f0*/  IMAD R19, R191.reuse, UR9, R20 ;  /* 0x00000009bf137c24 */ /* 0x040fe4000f8e0214 */
[----:B------:R-:W-:Y:S01]  /*f300*/  IMAD.WIDE.U32 R4, R191, UR8, R4 ;  /* 0x00000008bf047c25 */ /* 0x000fe2000f8e0004 */
[----:B------:R-:W-:Y:S01]  /*f310*/  LOP3.LUT R10, R11, 0x10, R10, 0xe2, !PT ;  /* 0x000000100b0a7812 */ /* 0x000fe200078ee20a */
[----:B------:R-:W-:Y:S01]  /*f320*/  ULDC.64 UR8, c[0x0][0xbe0] ;  /* 0x0002f80000087ab9 */ /* 0x000fe20000000a00 */
[----:B------:R-:W-:Y:S01]  /*f330*/  ISETP.GE.AND P0, PT, R97, UR7, PT ;  /* 0x0000000761007c0c */ /* 0x000fe2000bf06270 */
[----:B------:R-:W-:Y:S01]  /*f340*/  IMAD.IADD R5, R5, 0x1, R19 ;  /* 0x0000000105057824 */ /* 0x000fe200078e0213 */
[--C-:B------:R-:W-:Y:S01]  /*f350*/  SHF.R.S32.HI R19, RZ, 0x1f, R9.reuse ;  /* 0x0000001fff137819 */ /* 0x100fe20000011409 */
[----:B------:R-:W-:Y:S01]  /*f360*/  IMAD.MOV R11, RZ, RZ, -R9 ;  /* 0x000000ffff0b7224 */ /* 0x000fe200078e0a09 */
[----:B------:R-:W-:-:S03]  /*f370*/  SEL R8, RZ, 0xffffffff, P0 ;  /* 0xffffffffff087807 */ /* 0x000fc60000000000 */
[----:B------:R-:W-:Y:S02]  /*f380*/  IMAD R11, R21, R11, R84 ;  /* 0x0000000b150b7224 */ /* 0x000fe400078e0254 */
[----:B------:R-:W-:Y:S01]  /*f390*/  IMAD R20, R19, UR8, RZ ;  /* 0x0000000813147c24 */ /* 0x000fe2000f8e02ff */
[----:B------:R-:W-:Y:S01]  /*f3a0*/  ISETP.GE.AND P0, PT, R93, UR7, PT ;  /* 0x000000075d007c0c */ /* 0x000fe2000bf06270 */
[----:B------:R-:W-:Y:S01]  /*f3b0*/  IMAD.SHL.U32 R85, R8, 0x20, RZ ;  /* 0x0000002008557824 */ /* 0x000fe200078e00ff */
[----:B------:R-:W-:Y:S01]  /*f3c0*/  SHF.R.S32.HI R8, RZ, 0x1f, R11 ;  /* 0x0000001fff087819 */ /* 0x000fe2000001140b */
[----:B------:R-:W-:-:S04]  /*f3d0*/  IMAD.WIDE.U32 R4, R9, UR8, R4 ;  /* 0x0000000809047c25 */ /* 0x000fc8000f8e0004 */
[----:B------:R-:W-:Y:S01]  /*f3e0*/  IMAD R19, R9, UR9, R20 ;  /* 0x0000000909137c24 */ /* 0x000fe2000f8e0214 */
[----:B------:R-:W-:Y:S01]  /*f3f0*/  ULDC.64 UR8, c[0x0][0xbd8] ;  /* 0x0002f60000087ab9 */ /* 0x000fe20000000a00 */
[----:B------:R-:W-:Y:S01]  /*f400*/  LOP3.LUT R10, R85, 0x20, R10, 0xe2, !PT ;  /* 0x00000020550a7812 */ /* 0x000fe200078ee20a */
[----:B------:R-:W-:Y:S01]  /*f410*/  IMAD R8, R8, UR8, RZ ;  /* 0x0000000808087c24 */ /* 0x000fe2000f8e02ff */
[----:B------:R-:W-:Y:S01]  /*f420*/  SEL R9, RZ, 0x40, P0 ;  /* 0x00000040ff097807 */ /* 0x000fe20000000000 */
[----:B------:R-:W-:Y:S02]  /*f430*/  IMAD.IADD R5, R5, 0x1, R19 ;  /* 0x0000000105057824 */ /* 0x000fe400078e0213 */
[----:B------:R-:W-:Y:S02]  /*f440*/  IMAD R91, R21, UR6, RZ ;  /* 0x00000006155b7c24 */ /* 0x000fe4000f8e02ff */
[----:B------:R-:W-:Y:S01]  /*f450*/  VIADD R90, R0, UR42 ;  /* 0x0000002a005a7c36 */ /* 0x000fe20008000000 */
[----:B------:R-:W-:Y:S01]  /*f460*/  LOP3.LUT R19, R10, R9, RZ, 0xfc, !PT ;  /* 0x000000090a137212 */ /* 0x000fe200078efcff */
[----:B------:R-:W-:-:S02]  /*f470*/  IMAD R9, R11, UR9, R8 ;  /* 0x000000090b097c24 */ /* 0x000fc4000f8e0208 */
[----:B------:R-:W-:Y:S01]  /*f480*/  IMAD.WIDE.U32 R4, R11, UR8, R4 ;  /* 0x000000080b047c25 */ /* 0x000fe2000f8e0004 */
[----:B------:R-:W-:Y:S01]  /*f490*/  ISETP.GE.AND P1, PT, R90, R91, PT ;  /* 0x0000005b5a00720c */ /* 0x000fe20003f26270 */
[----:B------:R-:W-:Y:S02]  /*f4a0*/  ULDC.64 UR8, c[0x0][0xb80] ;  /* 0x0002e00000087ab9 */ /* 0x000fe40000000a00 */
[----:B------:R-:W-:Y:S01]  /*f4b0*/  VIADD R95, R17, 0x1c0 ;  /* 0x000001c0115f7836 */ /* 0x000fe20000000000 */
[----:B------:R-:W-:Y:S01]  /*f4c0*/  LEA R88, P2, R4, UR8, 0x1 ;  /* 0x0000000804587c11 */ /* 0x000fe2000f8408ff */
[----:B------:R-:W-:Y:S02]  /*f4d0*/  IMAD.IADD R5, R5, 0x1, R9 ;  /* 0x0000000105057824 */ /* 0x000fe400078e0209 */
[----:B------:R-:W-:Y:S01]  /*f4e0*/  VIADD R8, R16, 0x38820 ;  /* 0x0003882010087836 */ /* 0x000fe20000000000 */
[----:B------:R-:W-:Y:S02]  /*f4f0*/  ISETP.GE.AND P0, PT, R95, UR7, PT ;  /* 0x000000075f007c0c */ /* 0x000fe4000bf06270 */
[----:B------:R-:W-:-:S02]  /*f500*/  LEA.HI.X R89, R4, UR9, R5, 0x1, P2 ;  /* 0x0000000904597c11 */ /* 0x000fc400090f0c05 */
[----:B------:R-:W-:Y:S01]  /*f510*/  PRMT R8, RZ, 0x654, R8 ;  /* 0x00000654ff087816 */ /* 0x000fe20000000008 */
[----:B-1----:R0:W1:Y:S01]  /*f520*/  SHFL.IDX PT, R4, R88, RZ, 0x181f ;  /* 0x00181fff58047589 */ /* 0x00206200000e0000 */
[----:B------:R-:W-:Y:S01]  /*f530*/  SEL R0, RZ, 0x80, P0 ;  /* 0x00000080ff007807 */ /* 0x000fe20000000000 */
[----:B------:R-:W-:Y:S01]  /*f540*/  BSSY B1, `(.L_x_8168) ;  /* 0x000002b000017945 */ /* 0x000fe20003800000 */
[----:B------:R0:W-:Y:S01]  /*f550*/  SYNCS.ARRIVE.TRANS64.RED.A1T0 RZ, [R8+URZ], RZ ;  /* 0x000000ff08ff79a7 */ /* 0x0001e2000810043f */
        /* <DEDUP_REMOVED lines=11> */
[CC--:B01----:R-:W-:Y:S01]  /*f610*/  @!P1 LEA R8, P2, R194.reuse, R4.reuse, 0x1 ;  /* 0x00000004c2089211 */ /* 0x0c3fe200078408ff */
        /* <DEDUP_REMOVED lines=14> */
[----:B0-----:R-:W-:Y:S01]  /*f700*/  SHF.R.S32.HI R11, RZ, 0x1f, R93 ;  /* 0x0000001fff0b7819 */ /* 0x001fe2000001145d */
[----:B------:R3:W-:Y:S01]  /*f710*/  @!P3 ST.E.128 desc[UR38][R84.64], R44 ;  /* 0x0000002c5400b985 */ /* 0x0007e2000c101d26 */
[----:B------:R-:W-:-:S02]  /*f720*/  @!P2 LEA.HI.X R87, R3, R5, R87, 0x1, P5 ;  /* 0x000000050357a211 */ /* 0x000fc400028f0c57 */
[----:B-1----:R-:W-:Y:S02]  /*f730*/  SHF.R.S32.HI R9, RZ, 0x1f, R97 ;  /* 0x0000001fff097819 */ /* 0x002fe40000011461 */
[CC--:B------:R-:W-:Y:S01]  /*f740*/  @!P1 LEA R8, P5, R97.reuse, R4.reuse, 0x1 ;  /* 0x0000000461089211 */ /* 0x0c0fe200078a08ff */
[----:B------:R3:W-:Y:S01]  /*f750*/  @!P2 ST.E.128 desc[UR38][R86.64], R52 ;  /* 0x000000345600a985 */ /* 0x0007e2000c101d26 */
[----:B------:R-:W-:Y:S02]  /*f760*/  SHF.R.S32.HI R12, RZ, 0x1f, R95 ;  /* 0x0000001fff0c7819 */ /* 0x000fe4000001145f */
        /* <DEDUP_REMOVED lines=8> */
.L_x_8169:
[----:B------:R-:W-:Y:S05]  /*f7f0*/  BSYNC B1 ;  /* 0x0000000000017941 */ /* 0x000fea0003800000 */
.L_x_8168:
[----:B0--3--:R-:W-:Y:S01]  /*f800*/  VIADD R8, R90, 0x20 ;  /* 0x000000205a087836 */ /* 0x009fe20000000000 */
[----:B--2---:R4:W0:Y:S04]  /*f810*/  SHFL.IDX PT, R5, R89, 0x1, 0x181f ;  /* 0x00381f0059057f89 */ /* 0x00482800000e0000 */
[----:B------:R-:W-:Y:S01]  /*f820*/  ISETP.GE.AND P0, PT, R8, R91, PT ;  /* 0x0000005b0800720c */ /* 0x000fe20003f06270 */
[----:B-1----:R4:W1:-:S12]  /*f830*/  SHFL.IDX PT, R4, R88, 0x1, 0x181f ;  /* 0x00381f0058047f89 */ /* 0x00285800000e0000 */
[----:B----4-:R-:W-:Y:S05]  /*f840*/  @P0 BRA `(.L_x_8170) ;  /* 0x0000002400cc0947 */ /* 0x010fea0003800000 */
[----:B------:R-:W-:Y:S02]  /*f850*/  ISETP.GE.AND P0, PT, R17, UR7, PT ;  /* 0x0000000711007c0c */ /* 0x000fe4000bf06270 */
[----:B------:R-:W-:Y:S02]  /*f860*/  ISETP.GE.AND P4, PT, R194, UR7, PT ;  /* 0x00000007c2007c0c */ /* 0x000fe4000bf86270 */
[----:B------:R-:W-:Y:S02]  /*f870*/  ISETP.GE.AND P3, PT, R193, UR7, PT ;  /* 0x00000007c1007c0c */ /* 0x000fe4000bf66270 */
[----:B------:R-:W-:Y:S02]  /*f880*/  ISETP.GE.AND P2, PT, R7, UR7, PT ;  /* 0x0000000707007c0c */ /* 0x000fe4000bf46270 */
[----:B------:R-:W-:Y:S02]  /*f890*/  ISETP.GE.AND P1, PT, R3, UR7, PT ;  /* 0x0000000703007c0c */ /* 0x000fe4000bf26270 */
[----:B-----5:R-:W-:-:S02]  /*f8a0*/  SHF.R.S32.HI R13, RZ, 0x1f, R193 ;  /* 0x0000001fff0d7819 */ /* 0x020fc400000114c1 */
[----:B------:R-:W-:Y:S01]  /*f8b0*/  SHF.R.S32.HI R15, RZ, 0x1f, R7 ;  /* 0x0000001fff0f7819 */ /* 0x000fe20000011407 */
[----:B01----:R-:W-:Y:S02]  /*f8c0*/  @!P0 IMAD.WIDE R8, R17, 0x2, R4 ;  /* 0x0000000211088825 */ /* 0x003fe400078e0204 */
[CC--:B------:R-:W-:Y:S02]  /*f8d0*/  @!P4 LEA R10, P5, R194.reuse, R4.reuse, 0x1 ;  /* 0x00000004c20ac211 */ /* 0x0c0fe400078a08ff */
[-C--:B------:R-:W-:Y:S01]  /*f8e0*/  @!P3 LEA R12, P6, R193, R4.reuse, 0x1 ;  /* 0x00000004c10cb211 */ /* 0x080fe200078c08ff */
[----:B------:R0:W-:Y:S01]  /*f8f0*/  @!P0 ST.E.128 desc[UR38][R8.64], R24 ;  /* 0x0000001808008985 */ /* 0x0001e2000c101d26 */
[----:B------:R-:W-:Y:S02]  /*f900*/  ISETP.GE.AND P0, PT, R97, UR7, PT ;  /* 0x0000000761007c0c */ /* 0x000fe4000bf06270 */
[----:B------:R-:W-:Y:S02]  /*f910*/  @!P4 LEA.HI.X R11, R194, R5, R152, 0x1, P5 ;  /* 0x00000005c20bc211 */ /* 0x000fe400028f0c98 */
        /* <DEDUP_REMOVED lines=26> */
.L_x_8167:
[----:B------:R-:W-:Y:S01]  /*fac0*/  ULDC UR7, c[0x0][0xce8] ;  /* 0x00033a0000077ab9 */ /* 0x000fe20000000800 */
[----:B------:R-:W-:Y:S01]  /*fad0*/  ULDC.64 UR8, c[0x0][0xc08] ;  /* 0x0003020000087ab9 */ /* 0x000fe20000000a00 */
[----:B------:R-:W-:Y:S01]  /*fae0*/  UISETP.NE.AND UP0, UPT, UR7, 0x1, UPT ;  /* 0x000000010700788c */ /* 0x000fe2000bf05270 */
[----:B------:R-:W-:Y:S01]  /*faf0*/  IMAD R8, R8, UR8, RZ ;  /* 0x0000000808087c24 */ /* 0x000fe2000f8e02ff */
[----:B------:R-:W-:Y:S01]  /*fb00*/  SHF.R.S32.HI R0, RZ, 0x1f, R191 ;  /* 0x0000001fff007819 */ /* 0x000fe200000114bf */
[C---:B------:R-:W-:Y:S01]  /*fb10*/  IMAD.WIDE.U32 R4, R7.reuse, UR8, RZ ;  /* 0x0000000807047c25 */ /* 0x040fe2000f8e00ff */
[----:B------:R-:W-:Y:S01]  /*fb20*/  ULDC.64 UR10, c[0x0][0xc40] ;  /* 0x00031000000a7ab9 */ /* 0x000fe20000000a00 */
[----:B------:R-:W-:Y:S01]  /*fb30*/  UIMAD UR6, UR6, UR7, URZ ;  /* 0x00000007060672a4 */ /* 0x000fe2000f8e023f */
[----:B------:R-:W-:Y:S01]  /*fb40*/  PLOP3.LUT P0, PT, PT, PT, UP0, 0x80, 0x0 ;  /* 0x000000000000781c */ /* 0x000fe20003f0f008 */
[----:B------:R-:W-:Y:S01]  /*fb50*/  IMAD R7, R7, UR9, R8 ;  /* 0x0000000907077c24 */ /* 0x000fe2000f8e0208 */
[----:B------:R-:W-:Y:S01]  /*fb60*/  ULDC.64 UR8, c[0x0][0xc38] ;  /* 0x00030e0000087ab9 */ /* 0x000fe20000000a00 */
[----:B------:R-:W-:Y:S01]  /*fb70*/  IMAD R0, R0, UR10, RZ ;  /* 0x0000000a00007c24 */ /* 0x000fe2000f8e02ff */
[----:B------:R-:W-:Y:S01]  /*fb80*/  BSSY B1, `(.L_x_8171) ;  /* 0x00000c3000017945 */ /* 0x000fe20003800000 */
[----:B------:R-:W-:Y:S01]  /*fb90*/  IMAD.IADD R5, R5, 0x1, R7 ;  /* 0x0000000105057824 */ /* 0x000fe200078e0207 */
[----:B0-----:R-:W-:Y:S01]  /*fba0*/  SHF.R.S32.HI R19, RZ, 0x1f, R204 ;  /* 0x0000001fff137819 */ /* 0x001fe200000114cc */
[----:B------:R-:W-:Y:S01]  /*fbb0*/  VIADD R8, R190, UR42 ;  /* 0x0000002abe087c36 */ /* 0x000fe20008000000 */
[----:B------:R-:W-:Y:S01]  /*fbc0*/  SHF.R.S32.HI R152, RZ, 0x1f, R205 ;  /* 0x0000001fff987819 */ /* 0x000fe200000114cd */
[----:B------:R-:W-:Y:S01]  /*fbd0*/  IMAD.WIDE.U32 R4, R192, UR8, R4 ;  /* 0x00000008c0047c25 */ /* 0x000fe2000f8e0004 */
[----:B------:R-:W-:Y:S01]  /*fbe0*/  @UP0 ULDC UR8, c[0x0][0xcec] ;  /* 0x00033b0000080ab9 */ /* 0x000fe20000000800 */
[----:B------:R-:W-:-:S02]  /*fbf0*/  SHF.R.S32.HI R153, RZ, 0x1f, R206 ;  /* 0x0000001fff997819 */ /* 0x000fc400000114ce */
[C---:B------:R-:W-:Y:S01]  /*fc00*/  IMAD R7, R191.reuse, UR11, R0 ;  /* 0x0000000bbf077c24 */ /* 0x040fe2000f8e0200 */
[----:B------:R-:W-:Y:S01]  /*fc10*/  SHF.R.S32.HI R154, RZ, 0x1f, R207 ;  /* 0x0000001fff9a7819 */ /* 0x000fe200000114cf */
[----:B------:R-:W-:Y:S01]  /*fc20*/  @P0 IMAD.HI.U32 R0, R8, UR8, RZ ;  /* 0x0000000808000c27 */ /* 0x000fe2000f8e00ff */
[----:B------:R-:W-:Y:S01]  /*fc30*/  @UP0 ULDC UR8, c[0x0][0xcf0] ;  /* 0x00033c0000080ab9 */ /* 0x000fe20000000800 */
[----:B------:R-:W-:Y:S02]  /*fc40*/  SHF.R.S32.HI R155, RZ, 0x1f, R208 ;  /* 0x0000001fff9b7819 */ /* 0x000fe400000114d0 */
[----:B------:R-:W-:Y:S01]  /*fc50*/  IMAD R5, R192, UR9, R5 ;  /* 0x00000009c0057c24 */ /* 0x000fe2000f8e0205 */
[----:B------:R-:W-:Y:S01]  /*fc60*/  SHF.R.S32.HI R156, RZ, 0x1f, R209 ;  /* 0x0000001fff9c7819 */ /* 0x000fe200000114d1 */
[----:B------:R-:W-:Y:S01]  /*fc70*/  IMAD.MOV.U32 R3, RZ, RZ, R8 ;  /* 0x000000ffff037224 */ /* 0x000fe200078e0008 */
[----:B------:R-:W-:Y:S01]  /*fc80*/  @P0 SHF.R.U32.HI R3, RZ, UR8, R0 ;  /* 0x00000008ff030c19 */ /* 0x000fe20008011600 */
[----:B------:R-:W-:Y:S01]  /*fc90*/  IMAD.WIDE.U32 R4, R191, UR10, R4 ;  /* 0x0000000abf047c25 */ /* 0x000fe2000f8e0004 */
[----:B------:R-:W-:Y:S01]  /*fca0*/  ULDC.64 UR10, c[0x0][0xc30] ;  /* 0x00030c00000a7ab9 */ /* 0x000fe20000000a00 */
[----:B------:R-:W-:Y:S01]  /*fcb0*/  ULDC.64 UR8, c[0x0][0xc48] ;  /* 0x0003120000087ab9 */ /* 0x000fe20000000a00 */
[----:B------:R-:W-:Y:S01]  /*fcc0*/  SHF.R.S32.HI R0, RZ, 0x1f, R3 ;  /* 0x0000001fff007819 */ /* 0x000fe20000011403 */
[----:B------:R-:W-:Y:S01]  /*fcd0*/  IMAD.IADD R5, R5, 0x1, R7 ;  /* 0x0000000105057824 */ /* 0x000fe200078e0207 */
[----:B------:R-:W-:Y:S01]  /*fce0*/  SHF.R.S32.HI R157, RZ, 0x1f, R210 ;  /* 0x0000001fff9d7819 */ /* 0x000fe200000114d2 */
[----:B------:R-:W-:Y:S01]  /*fcf0*/  IMAD.MOV R7, RZ, RZ, -R3 ;  /* 0x000000ffff077224 */ /* 0x000fe200078e0a03 */
[----:B------:R-:W-:Y:S01]  /*fd00*/  SHF.R.S32.HI R158, RZ, 0x1f, R211 ;  /* 0x0000001fff9e7819 */ /* 0x000fe200000114d3 */
[----:B------:R-:W-:Y:S01]  /*fd10*/  IMAD R0, R0, UR10, RZ ;  /* 0x0000000a00007c24 */ /* 0x000fe2000f8e02ff */
[----:B------:R-:W-:Y:S01]  /*fd20*/  SHF.R.S32.HI R159, RZ, 0x1f, R212 ;  /* 0x0000001fff9f7819 */ /* 0x000fe200000114d4 */
[----:B------:R-:W-:Y:S01]  /*fd30*/  IMAD R7, R7, UR7, R8 ;  /* 0x0000000707077c24 */ /* 0x000fe2000f8e0208 */
[----:B------:R-:W-:Y:S01]  /*fd40*/  SHF.R.S32.HI R160, RZ, 0x1f, R213 ;  /* 0x0000001fffa07819 */ /* 0x000fe200000114d5 */
[----:B------:R-:W-:Y:S01]  /*fd50*/  IMAD.WIDE.U32 R4, R195, UR8, R4 ;  /* 0x00000008c3047c25 */ /* 0x000fe2000f8e0004 */
[----:B------:R-:W-:-:S02]  /*fd60*/  SHF.R.S32.HI R161, RZ, 0x1f, R214 ;  /* 0x0000001fffa17819 */ /* 0x000fc400000114d6 */
[----:B------:R-:W-:Y:S01]  /*fd70*/  SHF.R.S32.HI R162, RZ, 0x1f, R215 ;  /* 0x0000001fffa27819 */ /* 0x000fe200000114d7 */
[----:B------:R-:W-:Y:S01]  /*fd80*/  IMAD R9, R3, UR11, R0 ;  /* 0x0000000b03097c24 */ /* 0x000fe2000f8e0200 */
[----:B------:R-:W-:Y:S01]  /*fd90*/  SHF.R.S32.HI R0, RZ, 0x1f, R7 ;  /* 0x0000001fff007819 */ /* 0x000fe20000011407 */
[----:B------:R-:W-:Y:S01]  /*fda0*/  IMAD R5, R195, UR9, R5 ;  /* 0x00000009c3057c24 */ /* 0x000fe2000f8e0205 */
[----:B------:R-:W-:Y:S01]  /*fdb0*/  ULDC.64 UR8, c[0x0][0xc28] ;  /* 0x00030a0000087ab9 */ /* 0x000fe20000000a00 */
[----:B------:R-:W-:Y:S01]  /*fdc0*/  VIADD R8, R16, 0x38820 ;  /* 0x0003882010087836 */ /* 0x000fe20000000000 */
[----:B------:R-:W-:Y:S01]  /*fdd0*/  SHF.R.S32.HI R163, RZ, 0x1f, R216 ;  /* 0x0000001fffa37819 */ /* 0x000fe200000114d8 */
[----:B------:R-:W-:Y:S01]  /*fde0*/  IMAD.WIDE.U32 R4, R3, UR10, R4 ;  /* 0x0000000a03047c25 */ /* 0x000fe2000f8e0004 */
[----:B------:R-:W-:Y:S02]  /*fdf0*/  SHF.R.S32.HI R164, RZ, 0x1f, R217 ;  /* 0x0000001fffa47819 */ /* 0x000fe400000114d9 */
[----:B------:R-:W-:Y:S01]  /*fe00*/  PRMT R8, RZ, 0x654, R8 ;  /* 0x00000654ff087816 */ /* 0x000fe20000000008 */
[----:B------:R-:W-:Y:S01]  /*fe10*/  IMAD R0, R0, UR8, RZ ;  /* 0x0000000800007c24 */ /* 0x000fe2000f8e02ff */
[----:B------:R-:W-:Y:S01]  /*fe20*/  SHF.R.S32.HI R165, RZ, 0x1f, R218 ;  /* 0x0000001fffa57819 */ /* 0x000fe200000114da */
[----:B------:R-:W-:Y:S01]  /*fe30*/  IMAD.IADD R5, R5, 0x1, R9 ;  /* 0x0000000105057824 */ /* 0x000fe200078e0209 */
[----:B------:R0:W-:Y:S01]  /*fe40*/  SYNCS.ARRIVE.TRANS64.RED.A1T0 RZ, [R8+URZ], RZ ;  /* 0x000000ff08ff79a7 */ /* 0x0001e2000810043f */
        /* <DEDUP_REMOVED lines=16> */
[----:B------:R-:W-:-:S02]  /*ff50*/  SHF.R.S32.HI R14, RZ, 0x1f, R225 ;  /* 0x0000001fff0e7819 */ /* 0x000fc400000114e1 */
        /* <DEDUP_REMOVED lines=124> */
[----:B------:R-:W-:Y:S02]  /*10720*/  @!P4 LEA.HI.X R5, R200, R13, R234, 0x2, P0 ;  /* 0x0000000dc805c211 */ /* 0x000fe400000f14ea */
[----:B0-----:R-:W-:-:S03]  /*10730*/  @!P2 LEA R8, P1, R198, R12, 0x2 ;  /* 0x0000000cc608a211 */ /* 0x001fc600078210ff */
[----:B------:R0:W-:Y:S01]  /*10740*/  @!P4 ST.E.64 desc[UR38][R4.64], R136 ;  /* 0x000000880400c985 */ /* 0x0001e2000c101b26 */
[C---:B------:R-:W-:Y:S02]  /*10750*/  @!P5 LEA R12, P0, R197.reuse, R12, 0x2 ;  /* 0x0000000cc50cd211 */ /* 0x040fe400078010ff */
[-C--:B------:R-:W-:Y:S01]  /*10760*/  @!P2 LEA.HI.X R9, R198, R13.reuse, R232, 0x2, P1 ;  /* 0x0000000dc609a211 */ /* 0x080fe200008f14e8 */
[----:B------:R0:W-:Y:S01]  /*10770*/  @!P3 ST.E.64 desc[UR38][R10.64], R140 ;  /* 0x0000008c0a00b985 */ /* 0x0001e2000c101b26 */
[----:B------:R-:W-:-:S03]  /*10780*/  @!P5 LEA.HI.X R13, R197, R13, R231, 0x2, P0 ;  /* 0x0000000dc50dd211 */ /* 0x000fc600000f14e7 */
[----:B------:R0:W-:Y:S04]  /*10790*/  @!P2 ST.E.64 desc[UR38][R8.64], R144 ;  /* 0x000000900800a985 */ /* 0x0001e8000c101b26 */
[----:B------:R0:W-:Y:S02]  /*107a0*/  @!P5 ST.E.64 desc[UR38][R12.64], R148 ;  /* 0x000000940c00d985 */ /* 0x0001e4000c101b26 */
.L_x_8172:
[----:B------:R-:W-:Y:S05]  /*107b0*/  BSYNC B1 ;  /* 0x0000000000017941 */ /* 0x000fea0003800000 */
.L_x_8171:
[----:B------:R-:W-:Y:S01]  /*107c0*/  VIADD R0, R0, 0x8 ;  /* 0x0000000800007836 */ /* 0x000fe20000000000 */
[----:B------:R3:W4:Y:S04]  /*107d0*/  SHFL.IDX PT, R24, R7, 0x1, 0x1c1f ;  /* 0x003c1f0007187f89 */ /* 0x00072800000e0000 */
[----:B------:R-:W-:Y:S01]  /*107e0*/  ISETP.GE.AND P0, PT, R0, UR6, PT ;  /* 0x0000000600007c0c */ /* 0x000fe2000bf06270 */
[----:B------:R-:W0:-:S12]  /*107f0*/  SHFL.IDX PT, R3, R3, 0x1, 0x1c1f ;  /* 0x003c1f0003037f89 */ /* 0x000e1800000e0000 */
[----:B---3--:R-:W-:Y:S05]  /*10800*/  @P0 BRA `(.L_x_8170) ;  /* 0x0000001400dc0947 */ /* 0x008fea0003800000 */
[----:B------:R-:W-:Y:S02]  /*10810*/  ULDC UR6, c[0x0][0xbc8] ;  /* 0x0002f20000067ab9 */ /* 0x000fe40000000800 */
[----:B------:R-:W-:Y:S02]  /*10820*/  ISETP.GE.AND P4, PT, R22, UR6, PT ;  /* 0x0000000616007c0c */ /* 0x000fe4000bf86270 */
[----:B------:R-:W-:Y:S02]  /*10830*/  ISETP.GE.AND P2, PT, R227, UR6, PT ;  /* 0x00000006e3007c0c */ /* 0x000fe4000bf46270 */
[----:B------:R-:W-:Y:S02]  /*10840*/  ISETP.GE.AND P1, PT, R226, UR6, PT ;  /* 0x00000006e2007c0c */ /* 0x000fe4000bf26270 */
[----:B------:R-:W-:-:S07]  /*10850*/  ISETP.GE.AND P0, PT, R225, UR6, PT ;  /* 0x00000006e1007c0c */ /* 0x000fce000bf06270 */
[CC--:B01----:R-:W-:Y:S02]  /*10860*/  @!P4 LEA R12, P3, R22.reuse, R3.reuse, 0x2 ;  /* 0x00000003160cc211 */ /* 0x0c3fe400078610ff */
[-C--:B------:R-:W-:Y:S02]  /*10870*/  @!P2 LEA R4, P6, R227, R3.reuse, 0x2 ;  /* 0x00000003e304a211 */ /* 0x080fe400078c10ff */
[----:B--2-4-:R-:W-:Y:S02]  /*10880*/  @!P4 LEA.HI.X R13, R22, R24, R21, 0x2, P3 ;  /* 0x00000018160dc211 */ /* 0x014fe400018f1415 */
        /* <DEDUP_REMOVED lines=27> */
[----:B--2---:R-:W-:-:S02]  /*10a40*/  @!P1 LEA R8, P5, R220, R3, 0x2 ;  /* 0x00000003dc089211 */ /* 0x004fc400078a10ff */
        /* <DEDUP_REMOVED lines=8> */
[-C--:B---3--:R-:W-:Y:S01]  /*10ad0*/  @!P3 LEA R12, P6, R218, R3.reuse, 0x2 ;  /* 0x00000003da0cb211 */ /* 0x088fe200078c10ff */
        /* <DEDUP_REMOVED lines=11> */
[-C--:B--2---:R-:W-:Y:S01]  /*10b90*/  @!P1 LEA R8, P3, R214, R3.reuse, 0x2 ;  /* 0x00000003d6089211 */ /* 0x084fe200078610ff */
[----:B------:R0:W-:Y:S01]  /*10ba0*/  @!P5 ST.E.64 desc[UR38][R20.64], R74 ;  /* 0x0000004a1400d985 */ /* 0x0001e2000c101b26 */
[----:B------:R-:W-:Y:S02]  /*10bb0*/  @!P0 LEA.HI.X R5, R215, R24, R162, 0x2, P4 ;  /* 0x00000018d7058211 */ /* 0x000fe400020f14a2 */
[----:B------:R-:W-:Y:S02]  /*10bc0*/  ISETP.GE.AND P4, PT, R211, UR6, PT ;  /* 0x00000006d3007c0c */ /* 0x000fe4000bf86270 */
[----:B------:R-:W-:Y:S01]  /*10bd0*/  ISETP.GE.AND P5, PT, R212, UR6, PT ;  /* 0x00000006d4007c0c */ /* 0x000fe2000bfa6270 */
[----:B------:R2:W-:Y:S01]  /*10be0*/  @!P0 ST.E.64 desc[UR38][R4.64], R78 ;  /* 0x0000004e04008985 */ /* 0x0005e2000c101b26 */
[----:B---3--:R-:W-:-:S02]  /*10bf0*/  @!P2 LEA R10, P6, R213, R3, 0x2 ;  /* 0x00000003d50aa211 */ /* 0x008fc400078c10ff */
        /* <DEDUP_REMOVED lines=17> */
[-C--:B--2---:R-:W-:Y:S02]  /*10d10*/  @!P2 LEA R4, P6, R209, R3.reuse, 0x2 ;  /* 0x00000003d104a211 */ /* 0x084fe400078c10ff */
[----:B------:R-:W-:Y:S01]  /*10d20*/  ISETP.GE.AND P4, PT, R205, UR6, PT ;  /* 0x00000006cd007c0c */ /* 0x000fe2000bf86270 */
[----:B------:R2:W-:Y:S01]  /*10d30*/  @!P3 ST.E.64 desc[UR38][R20.64], R98 ;  /* 0x000000621400b985 */ /* 0x0005e2000c101b26 */
[-C--:B---3--:R-:W-:Y:S02]  /*10d40*/  @!P1 LEA R8, P3, R208, R3.reuse, 0x2 ;  /* 0x00000003d0089211 */ /* 0x088fe400078610ff */
        /* <DEDUP_REMOVED lines=13> */
[C---:B--2---:R-:W-:Y:S01]  /*10e20*/  @!P3 LEA R20, P6, R204.reuse, R3, 0x2 ;  /* 0x00000003cc14b211 */ /* 0x044fe200078c10ff */
        /* <DEDUP_REMOVED lines=11> */
[-C--:B---3--:R-:W-:Y:S01]  /*10ee0*/  @!P1 LEA R8, P6, R202, R3.reuse, 0x2 ;  /* 0x00000003ca089211 */ /* 0x088fe200078c10ff */
[----:B------:R3:W-:Y:S02]  /*10ef0*/  @!P0 ST.E.64 desc[UR38][R4.64], R126 ;  /* 0x0000007e04008985 */ /* 0x0007e4000c101b26 */
[----:B0-----:R-:W-:-:S02]  /*10f00*/  @!P4 LEA R10, P0, R201, R3, 0x2 ;  /* 0x00000003c90ac211 */ /* 0x001fc400078010ff */
[-C--:B------:R-:W-:Y:S02]  /*10f10*/  @!P1 LEA.HI.X R9, R202, R24.reuse, R236, 0x2, P6 ;  /* 0x00000018ca099211 */ /* 0x080fe400030f14ec */
[-C--:B--2---:R-:W-:Y:S02]  /*10f20*/  @!P3 LEA R12, P6, R200, R3.reuse, 0x2 ;  /* 0x00000003c80cb211 */ /* 0x084fe400078c10ff */
        /* <DEDUP_REMOVED lines=17> */
.L_x_8164:
[----:B------:R-:W0:Y:S01]  /*11040*/  LDC.64 R8, c[0x0][0xd00] ;  /* 0x00034000ff087b82 */ /* 0x000e220000000a00 */
[----:B------:R-:W-:Y:S01]  /*11050*/  ULDC.64 UR6, c[0x0][0xd08] ;  /* 0x0003420000067ab9 */ /* 0x000fe20000000a00 */
[----:B------:R-:W-:Y:S01]  /*11060*/  IMAD.MOV.U32 R3, RZ, RZ, RZ ;  /* 0x000000ffff037224 */ /* 0x000fe200078e00ff */
[----:B------:R-:W-:-:S04]  /*11070*/  ISETP.NE.U32.AND P1, PT, RZ, UR6, PT ;  /* 0x00000006ff007c0c */ /* 0x000fc8000bf25070 */
[----:B------:R-:W-:Y:S01]  /*11080*/  ISETP.NE.AND.EX P1, PT, RZ, UR7, PT, P1 ;  /* 0x00000007ff007c0c */ /* 0x000fe2000bf25310 */
[----:B------:R-:W1:Y:S01]  /*11090*/  LDC.64 R4, c[0x0][0xd00] ;  /* 0x00034000ff047b82 */ /* 0x000e620000000a00 */
[----:B0-----:R-:W-:-:S04]  /*110a0*/  ISETP.NE.U32.AND P0, PT, R8, RZ, PT ;  /* 0x000000ff0800720c */ /* 0x001fc80003f05070 */
[----:B------:R-:W-:-:S07]  /*110b0*/  ISETP.NE.AND.EX P0, PT, R9, RZ, PT, P0 ;  /* 0x000000ff0900720c */ /* 0x000fce0003f05300 */
[C---:B------:R-:W-:Y:S01]  /*110c0*/  @P1 LEA R8, P2, R191.reuse, UR6, 0x2 ;  /* 0x00000006bf081c11 */ /* 0x040fe2000f8410ff */
[----:B------:R-:W-:Y:S01]  /*110d0*/  ULDC UR6, c[0x0][0xb88] ;  /* 0x0002e20000067ab9 */ /* 0x000fe20000000800 */
[C---:B-1----:R-:W-:Y:S02]  /*110e0*/  IMAD.WIDE R4, R191.reuse, 0x4, R4 ;  /* 0x00000004bf047825 */ /* 0x042fe400078e0204 */
[----:B------:R-:W-:Y:S02]  /*110f0*/  @P1 LEA.HI.X R9, R191, UR7, R196, 0x2, P2 ;  /* 0x00000007bf091c11 */ /* 0x000fe400090f14c4 */
[----:B------:R-:W-:Y:S01]  /*11100*/  IMAD.U32 R7, RZ, RZ, UR6 ;  /* 0x00000006ff077e24 */ /* 0x000fe2000f8e00ff */
[----:B------:R0:W5:Y:S05]  /*11110*/  @P0 LDG.E R3, desc[UR38][R4.64] ;  /* 0x0000002604030981 */ /* 0x00016a000c1e1900 */
        /* <DEDUP_REMOVED lines=12> */
.L_x_8173:
[----:B------:R-:W-:Y:S01]  /*111e0*/  BSSY B1, `(.L_x_8174) ;  /* 0x0000038000017945 */ /* 0x000fe20003800000 */
[----:B------:R-:W-:Y:S02]  /*111f0*/  SEL R191, R191, RZ, !P0 ;  /* 0x000000ffbfbf7207 */ /* 0x000fe40004000000 */
[----:B------:R-:W-:Y:S02]  /*11200*/  SEL R196, R196, RZ, !P0 ;  /* 0x000000ffc4c47207 */ /* 0x000fe40004000000 */
[----:B-----5:R-:W-:Y:S01]  /*11210*/  SHF.R.S32.HI R26, RZ, 0x1f, R3 ;  /* 0x0000001fff1a7819 */ /* 0x020fe20000011403 */
[----:B------:R-:W-:Y:S06]  /*11220*/  @P3 BRA `(.L_x_8175) ;  /* 0x0000000000cc3947 */ /* 0x000fec0003800000 */
[----:B------:R-:W0:Y:S01]  /*11230*/  S2R R29, SR_TID.X ;  /* 0x00000000001d7919 */ /* 0x000e220000002100 */
[----:B------:R-:W1:Y:S01]  /*11240*/  LDC R28, c[0x0][0xce8] ;  /* 0x00033a00ff1c7b82 */ /* 0x000e620000000800 */
[----:B------:R-:W-:Y:S02]  /*11250*/  IMAD.U32 R8, RZ, RZ, UR42 ;  /* 0x0000002aff087e24 */ /* 0x000fe4000f8e00ff */
[----:B-1----:R-:W-:-:S03]  /*11260*/  IMAD R4, R7, R28, RZ ;  /* 0x0000001c07047224 */ /* 0x002fc600078e02ff */
        /* <DEDUP_REMOVED lines=47> */
.L_x_8175:
[----:B------:R-:W-:Y:S05]  /*11560*/  BSYNC B1 ;  /* 0x0000000000017941 */ /* 0x000fea0003800000 */
.L_x_8174:
[----:B------:R-:W-:Y:S05]  /*11570*/  @P2 BRA `(.L_x_8170) ;  /* 0x0000000800802947 */ /* 0x000fea0003800000 */
[----:B------:R-:W1:Y:S01]  /*11580*/  LDC R10, c[0x0][0xce8] ;  /* 0x00033a00ff0a7b82 */ /* 0x000e620000000800 */
[----:B------:R-:W-:Y:S01]  /*11590*/  ULDC.64 UR6, c[0x0][0xba0] ;  /* 0x0002e80000067ab9 */ /* 0x000fe20000000a00 */
[----:B------:R-:W-:Y:S01]  /*115a0*/  ULDC UR8, c[0x0][0xbc8] ;  /* 0x0002f20000087ab9 */ /* 0x000fe20000000800 */
[----:B------:R-:W-:Y:S01]  /*115b0*/  IMAD R0, R26, UR6, RZ ;  /* 0x000000061a007c24 */ /* 0x000fe2000f8e02ff */
[----:B------:R-:W-:Y:S01]  /*115c0*/  ISETP.GE.AND P1, PT, R194, UR8, PT ;  /* 0x00000008c2007c0c */ /* 0x000fe2000bf26270 */
[----:B0-----:R-:W-:Y:S01]  /*115d0*/  IMAD.WIDE.U32 R4, R3, UR6, RZ ;  /* 0x0000000603047c25 */ /* 0x001fe2000f8e00ff */
[----:B------:R-:W-:Y:S01]  /*115e0*/  ISETP.GE.AND P2, PT, R17, UR8, PT ;  /* 0x0000000811007c0c */ /* 0x000fe2000bf46270 */
[----:B------:R-:W-:Y:S01]  /*115f0*/  BSSY B1, `(.L_x_8176) ;  /* 0x0000074000017945 */ /* 0x000fe20003800000 */
[----:B------:R-:W-:Y:S01]  /*11600*/  SHF.R.S32.HI R36, RZ, 0x1f, R193 ;  /* 0x0000001fff247819 */ /* 0x000fe200000114c1 */
[----:B------:R-:W-:Y:S01]  /*11610*/  IMAD R3, R3, UR7, R0 ;  /* 0x0000000703037c24 */ /* 0x000fe2000f8e0200 */
[----:B------:R-:W-:Y:S01]  /*11620*/  ULDC.64 UR6, c[0x0][0xbe8] ;  /* 0x0002fa0000067ab9 */ /* 0x000fe20000000a00 */
[----:B------:R-:W-:Y:S01]  /*11630*/  SEL R0, RZ, 0x1, P2 ;  /* 0x00000001ff007807 */ /* 0x000fe20001000000 */
[----:B------:R-:W-:Y:S01]  /*11640*/  VIADD R29, R17, 0xc0 ;  /* 0x000000c0111d7836 */ /* 0x000fe20000000000 */
[----:B------:R-:W-:Y:S01]  /*11650*/  ISETP.GE.AND P2, PT, R193, UR8, PT ;  /* 0x00000008c1007c0c */ /* 0x000fe2000bf46270 */
[----:B------:R-:W-:Y:S01]  /*11660*/  IMAD.IADD R5, R5, 0x1, R3 ;  /* 0x0000000105057824 */ /* 0x000fe200078e0203 */
[----:B------:R-:W-:Y:S01]  /*11670*/  SHF.R.S32.HI R3, RZ, 0x1f, R30 ;  /* 0x0000001fff037819 */ /* 0x000fe2000001141e */
[----:B------:R-:W-:Y:S01]  /*11680*/  VIADD R27, R17, 0x100 ;  /* 0x00000100111b7836 */ /* 0x000fe20000000000 */
[----:B------:R-:W-:Y:S01]  /*11690*/  SEL R14, RZ, 0xffffffff, P2 ;  /* 0xffffffffff0e7807 */ /* 0x000fe20001000000 */
[----:B------:R-:W-:Y:S01]  /*116a0*/  IMAD.WIDE.U32 R4, R192, UR6, R4 ;  /* 0x00000006c0047c25 */ /* 0x000fe2000f8e0004 */
[----:B------:R-:W-:-:S02]  /*116b0*/  LEA.HI R8, R3, R30, RZ, 0x3 ;  /* 0x0000001e03087211 */ /* 0x000fc400078f18ff */
[----:B------:R-:W-:Y:S01]  /*116c0*/  SEL R3, RZ, 0xffffffff, P1 ;  /* 0xffffffffff037807 */ /* 0x000fe20000800000 */
[----:B------:R-:W-:Y:S01]  /*116d0*/  IMAD R5, R192, UR7, R5 ;  /* 0x00000007c0057c24 */ /* 0x000fe2000f8e0205 */
[----:B------:R-:W-:Y:S01]  /*116e0*/  LOP3.LUT R9, R8, 0xfffffff8, RZ, 0xc0, !PT ;  /* 0xfffffff808097812 */ /* 0x000fe200078ec0ff */
[----:B------:R-:W-:Y:S01]  /*116f0*/  ULDC.64 UR6, c[0x0][0xbf0] ;  /* 0x0002fc0000067ab9 */ /* 0x000fe20000000a00 */
[----:B-1----:R-:W-:Y:S01]  /*11700*/  ISETP.NE.AND P0, PT, R10, 0x1, PT ;  /* 0x000000010a00780c */ /* 0x002fe20003f05270 */
[----:B------:R-:W-:Y:S01]  /*11710*/  IMAD.SHL.U32 R15, R3, 0x2, RZ ;  /* 0x00000002030f7824 */ /* 0x000fe200078e00ff */
[----:B------:R-:W-:Y:S01]  /*11720*/  SHF.R.S32.HI R20, RZ, 0x3, R8 ;  /* 0x00000003ff147819 */ /* 0x000fe20000011408 */
[----:B------:R-:W-:Y:S01]  /*11730*/  IMAD.IADD R3, R30, 0x1, -R9 ;  /* 0x000000011e037824 */ /* 0x000fe200078e0a09 */
[----:B------:R-:W-:Y:S01]  /*11740*/  ISETP.GE.AND P1, PT, R29, UR8, PT ;  /* 0x000000081d007c0c */ /* 0x000fe2000bf26270 */
[----:B------:R-:W-:Y:S01]  /*11750*/  IMAD.WIDE.U32 R4, R191, UR6, R4 ;  /* 0x00000006bf047c25 */ /* 0x000fe2000f8e0004 */
[----:B------:R-:W-:-:S02]  /*11760*/  LOP3.LUT R12, R15, 0x2, R0, 0xe2, !PT ;  /* 0x000000020f0c7812 */ /* 0x000fc400078ee200 */
[----:B------:R-:W-:Y:S01]  /*11770*/  SHF.R.S32.HI R26, RZ, 0x1f, R29 ;  /* 0x0000001fff1a7819 */ /* 0x000fe2000001141d */
[----:B------:R-:W-:Y:S01]  /*11780*/  IMAD R3, R3, 0x20, R20 ;  /* 0x0000002003037824 */ /* 0x000fe200078e0214 */
[----:B------:R-:W-:Y:S01]  /*11790*/  SHF.R.S32.HI R34, RZ, 0x1f, R27 ;  /* 0x0000001fff227819 */ /* 0x000fe2000001141b */
[----:B------:R-:W-:Y:S01]  /*117a0*/  IMAD R0, R196, UR6, RZ ;  /* 0x00000006c4007c24 */ /* 0x000fe2000f8e02ff */
[----:B------:R-:W-:Y:S01]  /*117b0*/  SHF.R.S32.HI R37, RZ, 0x1f, R194 ;  /* 0x0000001fff257819 */ /* 0x000fe200000114c2 */
[----:B------:R-:W0:Y:S01]  /*117c0*/  @P0 LDC R11, c[0x0][0xcec] ;  /* 0x00033b00ff0b0b82 */ /* 0x000e220000000800 */
[----:B------:R-:W-:Y:S02]  /*117d0*/  VIADD R8, R3, UR42 ;  /* 0x0000002a03087c36 */ /* 0x000fe40008000000 */
[----:B------:R-:W-:Y:S01]  /*117e0*/  IMAD R9, R191, UR7, R0 ;  /* 0x00000007bf097c24 */ /* 0x000fe2000f8e0200 */
[----:B------:R-:W-:Y:S01]  /*117f0*/  ULDC.64 UR6, c[0x0][0xbe0] ;  /* 0x0002f80000067ab9 */ /* 0x000fe20000000a00 */
[----:B------:R-:W-:Y:S01]  /*11800*/  IMAD.SHL.U32 R15, R14, 0x4, RZ ;  /* 0x000000040e0f7824 */ /* 0x000fe200078e00ff */
[----:B------:R-:W-:Y:S01]  /*11810*/  SEL R14, RZ, 0xffffffff, P1 ;  /* 0xffffffffff0e7807 */ /* 0x000fe20000800000 */
[----:B------:R-:W-:Y:S01]  /*11820*/  IMAD.MOV.U32 R3, RZ, RZ, R8 ;  /* 0x000000ffff037224 */ /* 0x000fe200078e0008 */
[----:B------:R-:W1:Y:S01]  /*11830*/  @P0 LDC R13, c[0x0][0xcf0] ;  /* 0x00033c00ff0d0b82 */ /* 0x000e620000000800 */
[----:B------:R-:W-:Y:S01]  /*11840*/  IMAD.IADD R5, R5, 0x1, R9 ;  /* 0x0000000105057824 */ /* 0x000fe200078e0209 */
[----:B------:R-:W-:Y:S01]  /*11850*/  LOP3.LUT R12, R15, 0x4, R12, 0xe2, !PT ;  /* 0x000000040f0c7812 */ /* 0x000fe200078ee20c */
[----:B------:R-:W-:-:S02]  /*11860*/  VIADD R35, R17, 0x140 ;  /* 0x0000014011237836 */ /* 0x000fc40000000000 */
[----:B------:R-:W-:Y:S02]  /*11870*/  VIADD R33, R17, 0x180 ;  /* 0x0000018011217836 */ /* 0x000fe40000000000 */
[----:B------:R-:W-:Y:S01]  /*11880*/  IMAD R25, R7, R10, RZ ;  /* 0x0000000a07197224 */ /* 0x000fe200078e02ff */
[----:B------:R-:W-:Y:S01]  /*11890*/  SHF.R.S32.HI R32, RZ, 0x1f, R35 ;  /* 0x0000001fff207819 */ /* 0x000fe20000011423 */
[----:B------:R-:W-:Y:S01]  /*118a0*/  VIADD R31, R17, 0x1c0 ;  /* 0x000001c0111f7836 */ /* 0x000fe20000000000 */
[----:B------:R-:W-:-:S04]  /*118b0*/  SHF.R.S32.HI R28, RZ, 0x1f, R33 ;  /* 0x0000001fff1c7819 */ /* 0x000fc80000011421 */
[----:B------:R-:W-:Y:S01]  /*118c0*/  ISETP.GE.AND P1, PT, R31, UR8, PT ;  /* 0x000000081f007c0c */ /* 0x000fe2000bf26270 */
[----:B0-----:R-:W-:Y:S01]  /*118d0*/  @P0 IMAD.HI.U32 R0, R8, R11, RZ ;  /* 0x0000000b08000227 */ /* 0x001fe200078e00ff */
[----:B------:R-:W-:-:S03]  /*118e0*/  SHF.R.S32.HI R30, RZ, 0x1f, R31 ;  /* 0x0000001fff1e7819 */ /* 0x000fc6000001141f */
[----:B------:R-:W-:Y:S01]  /*118f0*/  IMAD.SHL.U32 R11, R14, 0x8, RZ ;  /* 0x000000080e0b7824 */ /* 0x000fe200078e00ff */
[----:B-1----:R-:W-:Y:S02]  /*11900*/  @P0 SHF.R.U32.HI R3, RZ, R13, R0 ;  /* 0x0000000dff030219 */ /* 0x002fe40000011600 */
[----:B------:R-:W-:Y:S02]  /*11910*/  ISETP.GE.AND P0, PT, R27, UR8, PT ;  /* 0x000000081b007c0c */ /* 0x000fe4000bf06270 */
[--C-:B------:R-:W-:Y:S01]  /*11920*/  SHF.R.S32.HI R0, RZ, 0x1f, R3.reuse ;  /* 0x0000001fff007819 */ /* 0x100fe20000011403 */
[----:B------:R-:W-:Y:S01]  /*11930*/  IMAD.MOV R9, RZ, RZ, -R3 ;  /* 0x000000ffff097224 */ /* 0x000fe200078e0a03 */
[----:B------:R-:W-:Y:S01]  /*11940*/  LOP3.LUT R12, R11, 0x8, R12, 0xe2, !PT ;  /* 0x000000080b0c7812 */ /* 0x000fe200078ee20c */
[----:B------:R-:W-:Y:S01]  /*11950*/  IMAD.WIDE.U32 R4, R3, UR6, R4 ;  /* 0x0000000603047c25 */ /* 0x000fe2000f8e0004 */
[----:B------:R-:W-:Y:S02]  /*11960*/  SEL R11, RZ, 0xffffffff, P0 ;  /* 0xffffffffff0b7807 */ /* 0x000fe40000000000 */
[----:B------:R-:W-:Y:S01]  /*11970*/  ISETP.GE.AND P0, PT, R35, UR8, PT ;  /* 0x0000000823007c0c */ /* 0x000fe2000bf06270 */
[----:B------:R-:W-:-:S02]  /*11980*/  IMAD R0, R0, UR6, RZ ;  /* 0x0000000600007c24 */ /* 0x000fc4000f8e02ff */
[----:B------:R-:W-:Y:S02]  /*11990*/  IMAD R9, R10, R9, R8 ;  /* 0x000000090a097224 */ /* 0x000fe400078e0208 */
[----:B------:R-:W-:Y:S02]  /*119a0*/  IMAD.SHL.U32 R13, R11, 0x10, RZ ;  /* 0x000000100b0d7824 */ /* 0x000fe400078e00ff */
[----:B------:R-:W-:Y:S01]  /*119b0*/  IMAD R11, R3, UR7, R0 ;  /* 0x00000007030b7c24 */ /* 0x000fe2000f8e0200 */
[----:B------:R-:W-:Y:S01]  /*119c0*/  SHF.R.S32.HI R0, RZ, 0x1f, R9 ;  /* 0x0000001fff007819 */ /* 0x000fe20000011409 */
[----:B------:R-:W-:Y:S01]  /*119d0*/  ULDC.64 UR6, c[0x0][0xbd8] ;  /* 0x0002f60000067ab9 */ /* 0x000fe20000000a00 */
[----:B------:R-:W-:Y:S01]  /*119e0*/  SEL R3, RZ, 0xffffffff, P0 ;  /* 0xffffffffff037807 */ /* 0x000fe20000000000 */
[----:B------:R-:W-:Y:S01]  /*119f0*/  IMAD.IADD R5, R5, 0x1, R11 ;  /* 0x0000000105057824 */ /* 0x000fe200078e020b */
[----:B------:R-:W-:Y:S01]  /*11a00*/  ISETP.GE.AND P0, PT, R33, UR8, PT ;  /* 0x0000000821007c0c */ /* 0x000fe2000bf06270 */
[----:B------:R-:W-:Y:S01]  /*11a10*/  IMAD R0, R0, UR6, RZ ;  /* 0x0000000600007c24 */ /* 0x000fe2000f8e02ff */
[----:B------:R-:W-:Y:S01]  /*11a20*/  LOP3.LUT R12, R13, 0x10, R12, 0xe2, !PT ;  /* 0x000000100d0c7812 */ /* 0x000fe200078ee20c */
[----:B------:R-:W-:-:S02]  /*11a30*/  IMAD.SHL.U32 R11, R3, 0x20, RZ ;  /* 0x00000020030b7824 */ /* 0x000fc400078e00ff */
[C---:B------:R-:W-:Y:S02]  /*11a40*/  IMAD R3, R9.reuse, UR7, R0 ;  /* 0x0000000709037c24 */ /* 0x040fe4000f8e0200 */
[----:B------:R-:W-:Y:S01]  /*11a50*/  IMAD.WIDE.U32 R4, R9, UR6, R4 ;  /* 0x0000000609047c25 */ /* 0x000fe2000f8e0004 */
[----:B------:R-:W-:Y:S01]  /*11a60*/  ULDC.64 UR6, c[0x0][0xb80] ;  /* 0x0002e00000067ab9 */ /* 0x000fe20000000a00 */
[----:B------:R-:W-:Y:S02]  /*11a70*/  SEL R9, RZ, 0x40, P0 ;  /* 0x00000040ff097807 */ /* 0x000fe40000000000 */
[----:B------:R-:W-:Y:S01]  /*11a80*/  IMAD.IADD R3, R5, 0x1, R3 ;  /* 0x0000000105037824 */ /* 0x000fe200078e0203 */
[----:B------:R-:W-:Y:S01]  /*11a90*/  LEA R19, P0, R4, UR6, 0x1 ;  /* 0x0000000604137c11 */ /* 0x000fe2000f8008ff */
[----:B------:R-:W-:Y:S01]  /*11aa0*/  VIADD R0, R20, UR42 ;  /* 0x0000002a14007c36 */ /* 0x000fe20008000000 */
[----:B------:R-:W-:Y:S02]  /*11ab0*/  LOP3.LUT R12, R11, 0x20, R12, 0xe2, !PT ;  /* 0x000000200b0c7812 */ /* 0x000fe400078ee20c */
[----:B------:R-:W-:Y:S01]  /*11ac0*/  LEA.HI.X R3, R4, UR7, R3, 0x1, P0 ;  /* 0x0000000704037c11 */ /* 0x000fe200080f0c03 */
[----:B------:R0:W1:Y:S01]  /*11ad0*/  SHFL.IDX PT, R8, R19, RZ, 0x181f ;  /* 0x00181fff13087589 */ /* 0x00006200000e0000 */
[----:B------:R-:W-:-:S02]  /*11ae0*/  ISETP.GE.AND P0, PT, R0, R25, PT ;  /* 0x000000190000720c */ /* 0x000fc40003f06270 */
[----:B------:R-:W-:Y:S02]  /*11af0*/  LOP3.LUT R24, R12, R9, RZ, 0xfc, !PT ;  /* 0x000000090c187212 */ /* 0x000fe400078efcff */
[----:B------:R-:W-:Y:S01]  /*11b00*/  SEL R5, RZ, 0x80, P1 ;  /* 0x00000080ff057807 */ /* 0x000fe20000800000 */
[----:B------:R0:W2:Y:S03]  /*11b10*/  SHFL.IDX PT, R9, R3, RZ, 0x181f ;  /* 0x00181fff03097589 */ /* 0x0000a600000e0000 */
[----:B------:R-:W-:-:S05]  /*11b20*/  LOP3.LUT R7, R24, R5, RZ, 0xfc, !PT ;  /* 0x0000000518077212 */ /* 0x000fca00078efcff */
        /* <DEDUP_REMOVED lines=32> */
.L_x_8177:
[----:B------:R-:W-:Y:S05]  /*11d30*/  BSYNC B1 ;  /* 0x0000000000017941 */ /* 0x000fea0003800000 */
.L_x_8176:
        /* <DEDUP_REMOVED lines=36> */
.L_x_8170:
[----:B------:R-:W-:Y:S05]  /*11f80*/  BSYNC B0 ;  /* 0x0000000000007941 */ /* 0x000fea0003800000 */
.L_x_8163:
[----:B------:R-:W-:Y:S02]  /*11f90*/  ULDC UR6, c[0x0][0xd3c] ;  /* 0x00034f0000067ab9 */ /* 0x000fe40000000800 */
[----:B------:R-:W-:-:S06]  /*11fa0*/  UISETP.GE.AND UP0, UPT, UR5, UR6, UPT ;  /* 0x000000060500728c */ /* 0x000fcc000bf06270 */
[----:B------:R-:W-:-:S13]  /*11fb0*/  PLOP3.LUT P0, PT, PT, PT, UP0, 0x80, 0x0 ;  /* 0x000000000000781c */ /* 0x000fda0003f0f008 */
[----:B------:R-:W-:Y:S05]  /*11fc0*/  @!P0 BRA `(.L_x_8178) ;  /* 0xfffffef000fc8947 */ /* 0x000fea000383ffff */
[----:B------:R-:W-:Y:S05]  /*11fd0*/  EXIT ;  /* 0x000000000000794d */ /* 0x000fea0003800000 */
.L_x_8121:
        /* <DEDUP_REMOVED lines=18> */
.L_x_8179:
        /* <DEDUP_REMOVED lines=43> */
.L_x_8183:
        /* <DEDUP_REMOVED lines=39> */
.L_x_8181:
        /* <DEDUP_REMOVED lines=12> */
.L_x_8184:
        /* <DEDUP_REMOVED lines=63> */
.L_x_8185:
        /* <DEDUP_REMOVED lines=61> */
.L_x_8186:
[----:B01----:R-:W-:-:S05]  /*12ea0*/  LOP3.LUT R3, RZ, R2, RZ, 0x33, !PT ;  /* 0x00000002ff037212 */ /* 0x003fca00078e33ff */
[----:B------:R-:W-:-:S05]  /*12eb0*/  IMAD.IADD R2, R4, 0x1, R3 ;  /* 0x0000000104027824 */ /* 0x000fca00078e0203 */
[----:B------:R1:W-:Y:S01]  /*12ec0*/  STL [R1+0x4], R2 ;  /* 0x0000040201007387 */ /* 0x0003e20000100800 */
[----:B------:R-:W-:Y:S05]  /*12ed0*/  BRA `(.L_x_8187) ;  /* 0x0000000000107947 */ /* 0x000fea0003800000 */
.L_x_8182:
[----:B------:R-:W-:Y:S01]  /*12ee0*/  IMAD.U32 R2, RZ, RZ, UR6 ;  /* 0x00000006ff027e24 */ /* 0x000fe2000f8e00ff */
[----:B------:R0:W-:Y:S04]  /*12ef0*/  STL [R1+0x4], RZ ;  /* 0x000004ff01007387 */ /* 0x0001e80000100800 */
[----:B------:R0:W-:Y:S04]  /*12f00*/  STL [R1+0x8], RZ ;  /* 0x000008ff01007387 */ /* 0x0001e80000100800 */
[----:B------:R0:W-:Y:S02]  /*12f10*/  STL [R1], R2 ;  /* 0x0000000201007387 */ /* 0x0001e40000100800 */
.L_x_8187:
        /* <DEDUP_REMOVED lines=10> */
.L_x_8180:
        /* <DEDUP_REMOVED lines=38> */
.L_x_8314:
[----:B--2---:R-:W2:Y:S01]  /*13220*/  LDL R0, [R1+0xc] ;  /* 0x00000c0001007983 */ /* 0x004ea20000100800 */
[----:B------:R-:W2:Y:S01]  /*13230*/  LDC.64 R2, c[0x0][0xd88] ;  /* 0x00036200ff027b82 */ /* 0x000ea20000000a00 */
[----:B------:R-:W-:Y:S05]  /*13240*/  YIELD ;  /* 0x0000000000007946 */ /* 0x000fea0003800000 */
[----:B------:R-:W-:Y:S01]  /*13250*/  ULDC.64 UR4, c[0x0][0xb20] ;  /* 0x0002c80000047ab9 */ /* 0x000fe20000000a00 */
[----:B0---4-:R-:W-:Y:S01]  /*13260*/  IMAD.MOV.U32 R6, RZ, RZ, RZ ;  /* 0x000000ffff067224 */ /* 0x011fe200078e00ff */
        /* <DEDUP_REMOVED lines=51> */
.L_x_8189:
        /* <DEDUP_REMOVED lines=18> */
.L_x_8190:
[----:B------:R-:W-:Y:S05]  /*136c0*/  @!P0 BRA `(.L_x_8191) ;  /* 0x00000000000c8947 */ /* 0x000fea0003800000 */
[----:B------:R-:W3:Y:S04]  /*136d0*/  LDG.E R6, desc[UR38][R4.64] ;  /* 0x0000002604067981 */ /* 0x000ee8000c1e1900 */
[----:B------:R-:W3:Y:S02]  /*136e0*/  LDG.E R4, desc[UR38][R4.64+0x4] ;  /* 0x0000042604047981 */ /* 0x000ee4000c1e1900 */
[----:B---3--:R-:W-:-:S07]  /*136f0*/  IMAD.IADD R6, R4, 0x1, -R6 ;  /* 0x0000000104067824 */ /* 0x008fce00078e0a06 */
.L_x_8191:
        /* <DEDUP_REMOVED lines=60> */
.L_x_8193:
[----:B------:R-:W-:Y:S05]  /*13ac0*/  BSYNC B0 ;  /* 0x0000000000007941 */ /* 0x000fea0003800000 */
.L_x_8192:
        /* <DEDUP_REMOVED lines=15> */
[----:B------:R-:W3:Y:S01]  /*13bc0*/  POPC R4, UR4 ;  /* 0x0000000400047d09 */ /* 0x000ee20008000000 */
[----:B-1----:R-:W-:-:S02]  /*13bd0*/  ISETP.EQ.U32.AND P0, PT, R0, R2, PT ;  /* 0x000000020000720c */ /* 0x002fc40003f02070 */
[----:B------:R-:W3:Y:S11]  /*13be0*/  LDC.64 R2, c[0x0][0xd60] ;  /* 0x00035800ff027b82 */ /* 0x000ef60000000a00 */
[----:B---3--:R-:W3:Y:S04]  /*13bf0*/  @P0 ATOMG.E.ADD.STRONG.GPU PT, R2, desc[UR38][R2.64], R4 ;  /* 0x00000004020209a8 */ /* 0x008ee800081ee1e6 */
[----:B---3--:R1:W3:Y:S02]  /*13c00*/  SHFL.IDX PT, R2, R2, R0, 0x1f ;  /* 0x00001f0002027589 */ /* 0x0082e400000e0000 */
[----:B-1----:R-:W1:Y:S02]  /*13c10*/  S2R R0, SR_LTMASK ;  /* 0x0000000000007919 */ /* 0x002e640000003900 */
[----:B-1----:R-:W-:-:S06]  /*13c20*/  LOP3.LUT R0, R0, UR4, RZ, 0xc0, !PT ;  /* 0x0000000400007c12 */ /* 0x002fcc000f8ec0ff */
[----:B------:R-:W3:Y:S02]  /*13c30*/  POPC R0, R0 ;  /* 0x0000000000007309 */ /* 0x000ee40000000000 */
[----:B---3--:R-:W-:-:S05]  /*13c40*/  IADD3 R0, R2, UR37, R0 ;  /* 0x0000002502007c10 */ /* 0x008fca000fffe000 */
[----:B------:R1:W-:Y:S01]  /*13c50*/  STL [R1], R0 ;  /* 0x0000000001007387 */ /* 0x0003e20000100800 */
[----:B------:R-:W-:Y:S05]  /*13c60*/  BRA `(.L_x_8196) ;  /* 0x0000005800847947 */ /* 0x000fea0003800000 */
.L_x_8195:
        /* <DEDUP_REMOVED lines=20> */
.L_x_8198:
[----:B------:R-:W-:Y:S05]  /*13db0*/  BSYNC B6 ;  /* 0x0000000000067941 */ /* 0x000fea0003800000 */
.L_x_8197:
        /* <DEDUP_REMOVED lines=20> */
.L_x_8201:
        /* <DEDUP_REMOVED lines=16> */
.L_x_8200:
[----:B------:R-:W-:Y:S05]  /*14000*/  BSYNC B6 ;  /* 0x0000000000067941 */ /* 0x000fea0003800000 */
.L_x_8199:
        /* <DEDUP_REMOVED lines=24> */
.L_x_8331:
        /* <DEDUP_REMOVED lines=9> */
.L_x_8334:
        /* <DEDUP_REMOVED lines=24> */
.L_x_8205:
[----:B------:R-:W3:Y:S04]  /*143a0*/  LDL R0, [R1+0x10] ;  /* 0x0000100001007983 */ /* 0x000ee80000100800 */
[----:B-1----:R-:W4:Y:S01]  /*143b0*/  LDL R2, [R1+0x18] ;  /* 0x0000180001027983 */ /* 0x002f220000100800 */
[----:B---3--:R-:W-:Y:S01]  /*143c0*/  IMAD R0, R0, 0x8, R18 ;  /* 0x0000000800007824 */ /* 0x008fe200078e0212 */
[----:B----4-:R-:W-:-:S04]  /*143d0*/  SHF.L.U32 R2, R2, 0x1f, RZ ;  /* 0x0000001f02027819 */ /* 0x010fc800000006ff */
[----:B------:R-:W1:Y:S02]  /*143e0*/  SYNCS.PHASECHK.TRANS64.TRYWAIT P0, [R0+URZ+0x38840], R2 ;  /* 0x03884002000075a7 */ /* 0x000e64000800017f */
[----:B-1----:R-:W-:Y:S05]  /*143f0*/  @!P0 BRA `(.L_x_8206) ;  /* 0x0000006c00048947 */ /* 0x002fea0003800000 */
.L_x_8335:
        /* <DEDUP_REMOVED lines=11> */
.L_x_8207:
        /* <DEDUP_REMOVED lines=23> */
.L_x_8203:
[----:B0-----:R-:W3:Y:S04]  /*14620*/  LDL.LU R4, [R1+0x28] ;  /* 0x0000280001047983 */ /* 0x001ee80000300800 */
[----:B------:R-:W4:Y:S04]  /*14630*/  LDL.LU R3, [R1+0x48] ;  /* 0x0000480001037983 */ /* 0x000f280000300800 */
[----:B------:R-:W5:Y:S01]  /*14640*/  LDL R2, [R1+0x2c] ;  /* 0x00002c0001027983 */ /* 0x000f620000100800 */
        /* <DEDUP_REMOVED lines=8> */
[----:B---3--:R-:W-:Y:S02]  /*146d0*/  SEL R4, R4, RZ, !P0 ;  /* 0x000000ff04047207 */ /* 0x008fe40004000000 */
[----:B----4-:R-:W-:-:S03]  /*146e0*/  SEL R3, R3, RZ, !P0 ;  /* 0x000000ff03037207 */ /* 0x010fc60004000000 */
[----:B------:R0:W-:Y:S01]  /*146f0*/  STL [R1+0x38], R4 ;  /* 0x0000380401007387 */ /* 0x0001e20000100800 */
[----:B-----5:R-:W-:-:S05]  /*14700*/  SHF.R.S32.HI R0, RZ, 0x1f, R2 ;  /* 0x0000001fff007819 */ /* 0x020fca0000011402 */
[----:B------:R0:W-:Y:S04]  /*14710*/  STL [R1+0x50], R0 ;  /* 0x0000500001007387 */ /* 0x0001e80000100800 */
[----:B------:R0:W-:Y:S01]  /*14720*/  STL [R1+0x58], R3 ;  /* 0x0000580301007387 */ /* 0x0001e20000100800 */
        /* <DEDUP_REMOVED lines=17> */
.L_x_8209:
[----:B------:R-:W-:Y:S05]  /*14840*/  BSYNC B6 ;  /* 0x0000000000067941 */ /* 0x000fea0003800000 */
.L_x_8208:
[----:B--2---:R-:W2:Y:S01]  /*14850*/  LDL R10, [R1+0x4] ;  /* 0x00000400010a7983 */ /* 0x004ea20000100800 */
[----:B------:R-:W1:Y:S01]  /*14860*/  LDC R7, c[0x0][0x448] ;  /* 0x00011200ff077b82 */ /* 0x000e620000000800 */
[----:B------:R-:W-:Y:S01]  /*14870*/  ULDC.64 UR4, c[0x0][0x298] ;  /* 0x0000a60000047ab9 */ /* 0x000fe20000000a00 */
[----:B------:R-:W-:Y:S01]  /*14880*/  ULDC.64 UR6, c[0x0][0x280] ;  /* 0x0000a00000067ab9 */ /* 0x000fe20000000a00 */
[----:B0-----:R-:W3:Y:S04]  /*14890*/  LDL R4, [R1+0x50] ;  /* 0x0000500001047983 */ /* 0x001ee80000100800 */
        /* <DEDUP_REMOVED lines=93> */
.L_x_8344:
        /* <DEDUP_REMOVED lines=12> */
.L_x_8211:
        /* <DEDUP_REMOVED lines=37> */
.L_x_8213:
[----:B------:R-:W-:Y:S05]  /*15180*/  BSYNC B6 ;  /* 0x0000000000067941 */ /* 0x000fea0003800000 */
.L_x_8212:
        /* <DEDUP_REMOVED lines=183> */
.L_x_8354:
        /* <DEDUP_REMOVED lines=30> */
.L_x_8216:
[----:B------:R-:W-:Y:S05]  /*15ee0*/  BSYNC B0 ;  /* 0x0000000000007941 */ /* 0x000fea0003800000 */
.L_x_8215:
[----:B------:R-:W-:Y:S01]  /*15ef0*/  NOP ;  /* 0x0000000000007918 */ /* 0x000fe20000000000 */
[----:B------:R-:W-:-:S13]  /*15f00*/  PLOP3.LUT P0, PT, PT, PT, PT, 0x80, 0x0 ;  /* 0x000000000000781c */ /* 0x000fda0003f0f070 */
.L_x_8217:
        /* <DEDUP_REMOVED lines=18> */
.L_x_8355:
[----:B------:R-:W-:Y:S05]  /*16030*/  BSYNC B0 ;  /* 0x0000000000007941 */ /* 0x000fea0003800000 */
.L_x_8218:
        /* <DEDUP_REMOVED lines=13> */
.L_x_8356:
[----:B------:R-:W-:Y:S05]  /*16110*/  BSYNC B1 ;  /* 0x0000000000017941 */ /* 0x000fea0003800000 */
.L_x_8222:
        /* <DEDUP_REMOVED lines=9> */
.L_x_8225:
[----:B------:R-:W-:Y:S05]  /*161b0*/  BSYNC B1 ;  /* 0x0000000000017941 */ /* 0x000fea0003800000 */
.L_x_8224:
        /* <DEDUP_REMOVED lines=13> */
.L_x_8226:
        /* <DEDUP_REMOVED lines=15> */
.L_x_8227:
        /* <DEDUP_REMOVED lines=15> */
.L_x_8228:
        /* <DEDUP_REMOVED lines=15> */
.L_x_8229:
        /* <DEDUP_REMOVED lines=15> */
.L_x_8230:
        /* <DEDUP_REMOVED lines=15> */
.L_x_8231:
        /* <DEDUP_REMOVED lines=15> */
.L_x_8232:
        /* <DEDUP_REMOVED lines=15> */
.L_x_8233:
        /* <DEDUP_REMOVED lines=10> */
.L_x_8221:
[----:B------:R-:W-:Y:S05]  /*169c0*/  BSYNC B0 ;  /* 0x0000000000007941 */ /* 0x000fea0003800000 */
.L_x_8220:
        /* <DEDUP_REMOVED lines=55> */
.L_x_8240:
        /* <DEDUP_REMOVED lines=8> */
.L_x_8357:
[----:B------:R-:W-:Y:S05]  /*16dc0*/  BSYNC B3 ;  /* 0x0000000000037941 */ /* 0x000fea0003800000 */
.L_x_8241:
        /* <DEDUP_REMOVED lines=9> */
.L_x_8244:
[----:B------:R-:W-:Y:S05]  /*16e60*/  BSYNC B3 ;  /* 0x0000000000037941 */ /* 0x000fea0003800000 */
.L_x_8243:
        /* <DEDUP_REMOVED lines=13> */
.L_x_8245:
        /* <DEDUP_REMOVED lines=13> */
.L_x_8358:
[----:B------:R-:W-:Y:S05]  /*17010*/  BSYNC B3 ;  /* 0x0000000000037941 */ /* 0x000fea0003800000 */
.L_x_8246:
        /* <DEDUP_REMOVED lines=11> */
.L_x_8249:
[----:B------:R-:W-:Y:S05]  /*170d0*/  BSYNC B3 ;  /* 0x0000000000037941 */ /* 0x000fea0003800000 */
.L_x_8248:
        /* <DEDUP_REMOVED lines=10> */
.L_x_8250:
        /* <DEDUP_REMOVED lines=15> */
.L_x_8251:
        /* <DEDUP_REMOVED lines=15> */
.L_x_8252:
        /* <DEDUP_REMOVED lines=15> */
.L_x_8253:
        /* <DEDUP_REMOVED lines=15> */
.L_x_8254:
        /* <DEDUP_REMOVED lines=15> */
.L_x_8255:
        /* <DEDUP_REMOVED lines=15> */
.L_x_8256:
        /* <DEDUP_REMOVED lines=15> */
.L_x_8257:
        /* <DEDUP_REMOVED lines=10> */
.L_x_8239:
[----:B------:R-:W-:Y:S05]  /*178b0*/  BSYNC B1 ;  /* 0x0000000000017941 */ /* 0x000fea0003800000 */
.L_x_8238:
[----:B------:R-:W2:Y:S02]  /*178c0*/  LDL.LU R5, [R1+0x40] ;  /* 0x0000400001057983 */ /* 0x000ea40000300800 */
[----:B--2---:R-:W-:-:S07]  /*178d0*/  VIADD R0, R5, 0xfffffffd ;  /* 0xfffffffd05007836 */ /* 0x004fce0000000000 */
.L_x_8237:
[----:B------:R-:W-:Y:S05]  /*178e0*/  BSYNC B2 ;  /* 0x0000000000027941 */ /* 0x000fea0003800000 */
.L_x_8236:
[----:B------:R-:W-:Y:S01]  /*178f0*/  VIADD R8, R8, 0xfffffffe ;  /* 0xfffffffe08087836 */ /* 0x000fe20000000000 */
[----:B------:R-:W-:-:S04]  /*17900*/  LOP3.LUT R4, RZ, R4, RZ, 0x33, !PT ;  /* 0x00000004ff047212 */ /* 0x000fc800078e33ff */
[----:B------:R-:W-:-:S13]  /*17910*/  ISETP.NE.AND P0, PT, R8, R4, PT ;  /* 0x000000040800720c */ /* 0x000fda0003f05270 */
[----:B------:R-:W-:Y:S05]  /*17920*/  @!P0 BRA `(.L_x_8235) ;  /* 0x0000001800e08947 */ /* 0x000fea0003800000 */
.L_x_8298:
        /* <DEDUP_REMOVED lines=35> */
.L_x_8260:
        /* <DEDUP_REMOVED lines=8> */
.L_x_8359:
[----:B------:R-:W-:Y:S05]  /*17be0*/  BSYNC B2 ;  /* 0x0000000000027941 */ /* 0x000fea0003800000 */
.L_x_8261:
        /* <DEDUP_REMOVED lines=9> */
.L_x_8264:
[----:B------:R-:W-:Y:S05]  /*17c80*/  BSYNC B2 ;  /* 0x0000000000027941 */ /* 0x000fea0003800000 */
.L_x_8263:
        /* <DEDUP_REMOVED lines=12> */
.L_x_8265:
        /* <DEDUP_REMOVED lines=13> */
.L_x_8360:
[----:B------:R-:W-:Y:S05]  /*17e20*/  BSYNC B2 ;  /* 0x0000000000027941 */ /* 0x000fea0003800000 */
.L_x_8266:
        /* <DEDUP_REMOVED lines=11> */
.L_x_8269:
[----:B------:R-:W-:Y:S05]  /*17ee0*/  BSYNC B2 ;  /* 0x0000000000027941 */ /* 0x000fea0003800000 */
.L_x_8268:
        /* <DEDUP_REMOVED lines=9> */
.L_x_8270:
        /* <DEDUP_REMOVED lines=15> */
.L_x_8271:
        /* <DEDUP_REMOVED lines=15> */
.L_x_8272:
        /* <DEDUP_REMOVED lines=15> */
.L_x_8273:
        /* <DEDUP_REMOVED lines=15> */
.L_x_8274:
        /* <DEDUP_REMOVED lines=15> */
.L_x_8275:
        /* <DEDUP_REMOVED lines=15> */
.L_x_8276:
        /* <DEDUP_REMOVED lines=15> */
.L_x_8277:
        /* <DEDUP_REMOVED lines=10> */
.L_x_8259:
[----:B------:R-:W-:Y:S05]  /*186b0*/  BSYNC B1 ;  /* 0x0000000000017941 */ /* 0x000fea0003800000 */
.L_x_8258:
        /* <DEDUP_REMOVED lines=35> */
.L_x_8280:
        /* <DEDUP_REMOVED lines=8> */
.L_x_8361:
[----:B------:R-:W-:Y:S05]  /*18970*/  BSYNC B2 ;  /* 0x0000000000027941 */ /* 0x000fea0003800000 */
.L_x_8281:
        /* <DEDUP_REMOVED lines=9> */
.L_x_8284:
[----:B------:R-:W-:Y:S05]  /*18a10*/  BSYNC B2 ;  /* 0x0000000000027941 */ /* 0x000fea0003800000 */
.L_x_8283:
        /* <DEDUP_REMOVED lines=13> */
.L_x_8285:
        /* <DEDUP_REMOVED lines=13> */
.L_x_8362:
[----:B------:R-:W-:Y:S05]  /*18bc0*/  BSYNC B2 ;  /* 0x0000000000027941 */ /* 0x000fea0003800000 */
.L_x_8286:
        /* <DEDUP_REMOVED lines=11> */
.L_x_8289:
[----:B------:R-:W-:Y:S05]  /*18c80*/  BSYNC B2 ;  /* 0x0000000000027941 */ /* 0x000fea0003800000 */
.L_x_8288:
        /* <DEDUP_REMOVED lines=10> */
.L_x_8290:
        /* <DEDUP_REMOVED lines=15> */
.L_x_8291:
        /* <DEDUP_REMOVED lines=15> */
.L_x_8292:
        /* <DEDUP_REMOVED lines=15> */
.L_x_8293:
        /* <DEDUP_REMOVED lines=15> */
.L_x_8294:
        /* <DEDUP_REMOVED lines=15> */
.L_x_8295:
        /* <DEDUP_REMOVED lines=15> */
.L_x_8296:
        /* <DEDUP_REMOVED lines=15> */
.L_x_8297:
        /* <DEDUP_REMOVED lines=10> */
.L_x_8279:
[----:B------:R-:W-:Y:S05]  /*19460*/  BSYNC B1 ;  /* 0x0000000000017941 */ /* 0x000fea0003800000 */
.L_x_8278:
[----:B------:R-:W2:Y:S01]  /*19470*/  LDL R2, [R1+0x24] ;  /* 0x0000240001027983 */ /* 0x000ea20000100800 */
[----:B------:R-:W-:Y:S01]  /*19480*/  VIADD R0, R0, 0xfffffffe ;  /* 0xfffffffe00007836 */ /* 0x000fe20000000000 */
[----:B--2---:R-:W-:-:S13]  /*19490*/  ISETP.GT.AND P0, PT, R6, R2, PT ;  /* 0x000000020600720c */ /* 0x004fda0003f04270 */
[----:B------:R-:W-:Y:S05]  /*194a0*/  @P0 BRA `(.L_x_8298) ;  /* 0xffffffe400200947 */ /* 0x000fea000383ffff */
.L_x_8235:
[----:B------:R-:W-:Y:S05]  /*194b0*/  BSYNC B0 ;  /* 0x0000000000007941 */ /* 0x000fea0003800000 */
.L_x_8234:
        /* <DEDUP_REMOVED lines=25> */
.L_x_8300:
[----:B------:R-:W-:Y:S05]  /*19650*/  BSYNC B0 ;  /* 0x0000000000007941 */ /* 0x000fea0003800000 */
.L_x_8299:
[----:B------:R-:W-:-:S05]  /*19660*/  SEL R0, R0, RZ, P0 ;  /* 0x000000ff00007207 */ /* 0x000fca0000000000 */
[----:B------:R3:W-:Y:S02]  /*19670*/  STL [R1+0x10], R0 ;  /* 0x0000100001007387 */ /* 0x0007e40000100800 */
.L_x_8196:
[----:B------:R-:W-:Y:S05]  /*19680*/  BSYNC B7 ;  /* 0x0000000000077941 */ /* 0x000fea0003800000 */
.L_x_8194:
        /* <DEDUP_REMOVED lines=8> */
[----:B0-----:R-:W0:Y:S04]  /*19710*/  LDS.128 R4, [R18+0x388d0] ;  /* 0x0388d00012047984 */ /* 0x001e280000000c00 */
[----:B0-----:R0:W-:Y:S04]  /*19720*/  STL.64 [R1], R4 ;  /* 0x0000000401007387 */ /* 0x0011e80000100a00 */
[----:B------:R0:W-:Y:S01]  /*19730*/  STL.64 [R1+0x8], R6 ;  /* 0x0000080601007387 */ /* 0x0001e20000100a00 */
[----:B------:R-:W-:Y:S06]  /*19740*/  BAR.ARV 0x4, 0x180 ;  /* 0x0106000000007b1d */ /* 0x000fec0000002000 */
[----:B------:R-:W-:Y:S05]  /*19750*/  BRA `(.L_x_8302) ;  /* 0x0000001000307947 */ /* 0x000fea0003800000 */
.L_x_8301:
[----:B------:R-:W4:Y:S01]  /*19760*/  S2R R16, SR_TID.X ;  /* 0x0000000000107919 */ /* 0x000f220000002100 */
[----:B------:R-:W-:Y:S01]  /*19770*/  UMOV UR4, 0xffffffff ;  /* 0xffffffff00047882 */ /* 0x000fe20000000000 */
[----:B----4-:R-:W-:-:S04]  /*19780*/  LOP3.LUT R16, R16, 0x1f, RZ, 0xc0, !PT ;  /* 0x0000001f10107812 */ /* 0x010fc800078ec0ff */
[----:B------:R-:W-:Y:S01]  /*19790*/  ISETP.NE.AND P0, PT, R16, 0x1f, PT ;  /* 0x0000001f1000780c */ /* 0x000fe20003f05270 */
[----:B------:R-:W-:-:S12]  /*197a0*/  BRA.DIV UR4, `(.L_x_8303) ;  /* 0x0000002a04f87947 */ /* 0x000fd8000b800000 */
[----:B-1----:R-:W0:Y:S01]  /*197b0*/  LDL.LU R3, [R1] ;  /* 0x0000000001037983 */ /* 0x002e220000300800 */
[----:B------:R-:W-:-:S03]  /*197c0*/  ULDC UR4, c[0x0][0xd3c] ;  /* 0x00034f0000047ab9 */ /* 0x000fc60000000800 */
[----:B------:R-:W3:Y:S01]  /*197d0*/  LDL R4, [R1+0xc] ;  /* 0x00000c0001047983 */ /* 0x000ee20000100800 */
[----:B0-----:R-:W-:Y:S02]  /*197e0*/  IMAD.MOV.U32 R8, RZ, RZ, R3 ;  /* 0x000000ffff087224 */ /* 0x001fe400078e0003 */
[----:B---3--:R-:W-:-:S05]  /*197f0*/  IMAD.IADD R0, R4, 0x1, R16 ;  /* 0x0000000104007824 */ /* 0x008fca00078e0210 */
        /* <DEDUP_REMOVED lines=35> */
.L_x_8372:
[----:B------:R-:W-:Y:S02]  /*19a30*/  ULDC UR4, c[0x0][0xd38] ;  /* 0x00034e0000047ab9 */ /* 0x000fe40000000800 */
[----:B------:R-:W-:-:S04]  /*19a40*/  IMAD.U32 R8, RZ, RZ, UR4 ;  /* 0x00000004ff087e24 */ /* 0x000fc8000f8e00ff */
[----:B-1----:R-:W-:-:S04]  /*19a50*/  IMAD R10, R10, R8, RZ ;  /* 0x000000080a0a7224 */ /* 0x002fc800078e02ff */
[----:B------:R-:W-:-:S05]  /*19a60*/  IMAD.IADD R4, R9, 0x1, R10 ;  /* 0x0000000109047824 */ /* 0x000fca00078e020a */
[----:B------:R-:W-:-:S13]  /*19a70*/  ISETP.GT.AND P6, PT, R4, R0, PT ;  /* 0x000000000400720c */ /* 0x000fda0003fc4270 */
[----:B------:R-:W-:Y:S05]  /*19a80*/  @P6 BRA `(.L_x_8304) ;  /* 0x0000000000ac6947 */ /* 0x000fea0003800000 */
.L_x_8307:
        /* <DEDUP_REMOVED lines=37> */
.L_x_8380:
[----:B------:R-:W-:Y:S02]  /*19ce0*/  ULDC UR4, c[0x0][0xd38] ;  /* 0x00034e0000047ab9 */ /* 0x000fe40000000800 */
[----:B------:R-:W-:-:S04]  /*19cf0*/  IMAD.U32 R8, RZ, RZ, UR4 ;  /* 0x00000004ff087e24 */ /* 0x000fc8000f8e00ff */
[----:B-1----:R-:W-:-:S04]  /*19d00*/  IMAD R10, R10, R8, RZ ;  /* 0x000000080a0a7224 */ /* 0x002fc800078e02ff */
[----:B------:R-:W-:-:S05]  /*19d10*/  IMAD.IADD R4, R10, 0x1, R4 ;  /* 0x000000010a047824 */ /* 0x000fca00078e0204 */
[----:B------:R-:W-:-:S13]  /*19d20*/  ISETP.GT.AND P6, PT, R4, R0, PT ;  /* 0x000000000400720c */ /* 0x000fda0003fc4270 */
[----:B------:R-:W-:Y:S05]  /*19d30*/  @!P6 BRA `(.L_x_8307) ;  /* 0xfffffffc0054e947 */ /* 0x000fea000383ffff */
.L_x_8304:
        /* <DEDUP_REMOVED lines=12> */
.L_x_8385:
[----:B------:R-:W-:-:S13]  /*19e00*/  ISETP.NE.AND P0, PT, R3, RZ, PT ;  /* 0x000000ff0300720c */ /* 0x000fda0003f05270 */
[----:B------:R-:W-:Y:S05]  /*19e10*/  @!P0 BRA `(.L_x_8309) ;  /* 0x0000000000148947 */ /* 0x000fea0003800000 */
[----:B------:R-:W-:Y:S01]  /*19e20*/  UMOV UR4, 0xffffffff ;  /* 0xffffffff00047882 */ /* 0x000fe20000000000 */
[----:B---3--:R-:W-:Y:S02]  /*19e30*/  VIADD R9, R9, 0xffffffff ;  /* 0xffffffff09097836 */ /* 0x008fe40000000000 */
[----:B------:R-:W-:Y:S05]  /*19e40*/  BRA.DIV UR4, `(.L_x_8310) ;  /* 0x0000002e04ec7947 */ /* 0x000fea000b800000 */
[----:B0-----:R0:W1:Y:S02]  /*19e50*/  SHFL.IDX PT, R2, R2, R9, 0x1f ;  /* 0x00001f0902027589 */ /* 0x00106400000e0000 */
.L_x_8388:
[----:B-1----:R-:W-:-:S07]  /*19e60*/  IMAD.MOV.U32 R6, RZ, RZ, R2 ;  /* 0x000000ffff067224 */ /* 0x002fce00078e0002 */
.L_x_8309:
        /* <DEDUP_REMOVED lines=62> */
.L_x_8311:
[----:B---3--:R-:W2:Y:S01]  /*1a250*/  LDL R5, [R1+0xc] ;  /* 0x00000c0001057983 */ /* 0x008ea20000100800 */
        /* <DEDUP_REMOVED lines=62> */
.L_x_8312:
[----:B------:R-:W-:-:S05]  /*1a640*/  LOP3.LUT R0, RZ, R0, RZ, 0x33, !PT ;  /* 0x00000000ff007212 */ /* 0x000fca00078e33ff */
[----:B------:R-:W-:-:S05]  /*1a650*/  IMAD.IADD R0, R4, 0x1, R0 ;  /* 0x0000000104007824 */ /* 0x000fca00078e0200 */
[----:B------:R2:W-:Y:S01]  /*1a660*/  STL [R1+0x4], R0 ;  /* 0x0000040001007387 */ /* 0x0005e20000100800 */
[----:B------:R-:W-:Y:S05]  /*1a670*/  BRA `(.L_x_8313) ;  /* 0x0000000000287947 */ /* 0x000fea0003800000 */
.L_x_8305:
        /* <DEDUP_REMOVED lines=10> */
.L_x_8313:
        /* <DEDUP_REMOVED lines=16> */
.L_x_8302:
[----:B-1-3--:R-:W3:Y:S01]  /*1a820*/  LDL R0, [R1+0xc] ;  /* 0x00000c0001007983 */ /* 0x00aee20000100800 */
[----:B------:R-:W-:Y:S02]  /*1a830*/  ULDC UR4, c[0x0][0xd3c] ;  /* 0x00034f0000047ab9 */ /* 0x000fe40000000800 */
[----:B---3--:R-:W-:-:S13]  /*1a840*/  ISETP.GE.AND P0, PT, R0, UR4, PT ;  /* 0x0000000400007c0c */ /* 0x008fda000bf06270 */
[----:B------:R-:W-:Y:S05]  /*1a850*/  @!P0 BRA `(.L_x_8314) ;  /* 0xffffff8800708947 */ /* 0x000fea000383ffff */
[----:B------:R-:W-:Y:S05]  /*1a860*/  BSYNC B8 ;  /* 0x0000000000087941 */ /* 0x000fea0003800000 */
.L_x_8188:
[----:B---3--:R-:W3:Y:S01]  /*1a870*/  LDL.LU R0, [R1+0x64] ;  /* 0x0000640001007983 */ /* 0x008ee20000300800 */
[----:B------:R-:W-:Y:S01]  /*1a880*/  BSSY B0, `(.L_x_8315) ;  /* 0x000000b000007945 */ /* 0x000fe20003800000 */
[----:B0---4-:R-:W0:Y:S01]  /*1a890*/  S2R R5, SR_CgaCtaId ;  /* 0x0000000000057919 */ /* 0x011e220000008800 */
        /* <DEDUP_REMOVED lines=9> */
.L_x_8389:
[----:B------:R-:W-:Y:S05]  /*1a930*/  BSYNC B0 ;  /* 0x0000000000007941 */ /* 0x000fea0003800000 */
.L_x_8315:
[----:B------:R-:W-:-:S03]  /*1a940*/  UMOV UR4, 0xffffffff ;  /* 0xffffffff00047882 */ /* 0x000fc60000000000 */
[----:B------:R-:W-:Y:S05]  /*1a950*/  BRA.DIV UR4, `(.L_x_8317) ;  /* 0x0000002604687947 */ /* 0x000fea000b800000 */
[----:B------:R-:W1:Y:S02]  /*1a960*/  S2R R2, SR_TID.X ;  /* 0x0000000000027919 */ /* 0x000e640000002100 */
[----:B-1----:R-:W-:-:S04]  /*1a970*/  SHF.R.U32.HI R2, RZ, 0x5, R2 ;  /* 0x00000005ff027819 */ /* 0x002fc80000011602 */
[----:B------:R-:W-:-:S05]  /*1a980*/  LOP3.LUT R2, R2, 0x3, RZ, 0xc0, !PT ;  /* 0x0000000302027812 */ /* 0x000fca00078ec0ff */
[----:B------:R1:W2:Y:S02]  /*1a990*/  SHFL.IDX PT, R14, R2, RZ, 0x1f ;  /* 0x00001fff020e7589 */ /* 0x0002a400000e0000 */
.L_x_8392:
[----:B--2---:R-:W-:Y:S01]  /*1a9a0*/  ISETP.NE.AND P0, PT, R14, RZ, PT ;  /* 0x000000ff0e00720c */ /* 0x004fe20003f05270 */
[----:B------:R-:W-:-:S12]  /*1a9b0*/  BSSY B0, `(.L_x_8318) ;  /* 0x0000027000007945 */ /* 0x000fd80003800000 */
[----:B------:R-:W-:Y:S05]  /*1a9c0*/  @P0 BRA `(.L_x_8319) ;  /* 0x0000000000940947 */ /* 0x000fea0003800000 */
[----:B------:R-:W-:-:S03]  /*1a9d0*/  UMOV UR4, 0xffffffff ;  /* 0xffffffff00047882 */ /* 0x000fc60000000000 */
[----:B------:R-:W-:Y:S05]  /*1a9e0*/  BRA.DIV UR4, `(.L_x_8320) ;  /* 0x0000002604787947 */ /* 0x000fea000b800000 */
[----:B------:R-:W-:-:S13]  /*1a9f0*/  ELECT P6, URZ, PT ;  /* 0x00000000003f782f */ /* 0x000fda00038c0000 */
.L_x_8395:
[----:B------:R-:W-:Y:S05]  /*1aa00*/  @!P6 BRA `(.L_x_8319) ;  /* 0x000000000084e947 */ /* 0x000fea0003800000 */
[----:B------:R-:W-:-:S06]  /*1aa10*/  ULOP3.LUT UR4, UR36, 0x2, URZ, 0xfc, !UPT ;  /* 0x0000000224047892 */ /* 0x000fcc000f8efc3f */
[----:B-1----:R-:W-:-:S05]  /*1aa20*/  IMAD.U32 R2, RZ, RZ, UR4 ;  /* 0x00000004ff027e24 */ /* 0x002fca000f8e00ff */
[----:B------:R-:W-:-:S13]  /*1aa30*/  ISETP.NE.AND P2, PT, R2, 0x3, PT ;  /* 0x000000030200780c */ /* 0x000fda0003f45270 */
[----:B------:R-:W-:Y:S05]  /*1aa40*/  @!P2 BRA `(.L_x_8321) ;  /* 0x000000000004a947 */ /* 0x000fea0003800000 */
[----:B------:R-:W-:Y:S01]  /*1aa50*/  BPT.TRAP 0x1 ;  /* 0x000000040000795c */ /* 0x000fe20000300000 */
.L_x_8321:
        /* <DEDUP_REMOVED lines=14> */
.L_x_8396:
[----:B------:R-:W1:Y:S02]  /*1ab40*/  SYNCS.PHASECHK.TRANS64.TRYWAIT P0, [R7+URZ], R2 ;  /* 0x00000002070075a7 */ /* 0x000e64000800017f */
[----:B-1----:R-:W-:Y:S05]  /*1ab50*/  @!P0 BRA `(.L_x_8323) ;  /* 0x0000002400508947 */ /* 0x002fea0003800000 */
.L_x_8397:
[----:B------:R-:W-:Y:S05]  /*1ab60*/  @!P2 BRA `(.L_x_8324) ;  /* 0x000000000004a947 */ /* 0x000fea0003800000 */
[----:B------:R-:W-:Y:S01]  /*1ab70*/  BPT.TRAP 0x1 ;  /* 0x000000040000795c */ /* 0x000fe20000300000 */
.L_x_8324:
[----:B------:R-:W2:Y:S01]  /*1ab80*/  LDL.LU R4, [R1+0x10] ;  /* 0x0000100001047983 */ /* 0x000ea20000300800 */
[----:B------:R-:W-:-:S04]  /*1ab90*/  VIADD R0, R0, 0x38860 ;  /* 0x0003886000007836 */ /* 0x000fc80000000000 */
[----:B--2---:R-:W-:-:S04]  /*1aba0*/  IMAD R4, R4, 0x8, R0 ;  /* 0x0000000804047824 */ /* 0x004fc800078e0200 */
[----:B------:R-:W2:Y:S02]  /*1abb0*/  SYNCS.PHASECHK.TRANS64.TRYWAIT P0, [R4+URZ], R5 ;  /* 0x00000005040075a7 */ /* 0x000ea4000800017f */
[----:B--2---:R-:W-:Y:S05]  /*1abc0*/  @!P0 BRA `(.L_x_8325) ;  /* 0x0000002400488947 */ /* 0x004fea0003800000 */
.L_x_8398:
[----:B------:R-:W-:-:S07]  /*1abd0*/  IMAD R3, R3, 0x8, R0 ;  /* 0x0000000803037824 */ /* 0x000fce00078e0200 */
.L_x_8326:
[----:B---3--:R3:W4:Y:S02]  /*1abe0*/  SYNCS.PHASECHK.TRANS64.TRYWAIT P0, [R3+URZ], R2 ;  /* 0x00000002030075a7 */ /* 0x008724000800017f */
[----:B----4-:R-:W-:Y:S05]  /*1abf0*/  @!P0 NANOSLEEP.SYNCS 0x989680 ;  /* 0x009896800000895d */ /* 0x010fea0003900000 */
[----:B------:R-:W4:Y:S02]  /*1ac00*/  @!P0 SYNCS.PHASECHK.TRANS64 P0, [R3+URZ], R2 ;  /* 0x00000002030085a7 */ /* 0x000f24000800007f */
[----:B----4-:R-:W-:Y:S05]  /*1ac10*/  @!P0 BRA `(.L_x_8326) ;  /* 0xfffffffc00f08947 */ /* 0x010fea000383ffff */
.L_x_8319:
[----:B------:R-:W-:Y:S05]  /*1ac20*/  BSYNC B0 ;  /* 0x0000000000007941 */ /* 0x000fea0003800000 */
.L_x_8318:
[----:B------:R-:W-:Y:S05]  /*1ac30*/  EXIT ;  /* 0x000000000000794d */ /* 0x000fea0003800000 */
.L_x_8133:
[----:B0-----:R0:W1:Y:S02]  /*1ac40*/  SYNCS.PHASECHK.TRANS64.TRYWAIT P1, [R16+URZ+0x38800], R5 ;  /* 0x03880005100075a7 */ /* 0x001064000802017f */
[----:B-1----:R-:W-:Y:S05]  /*1ac50*/  @!P1 NANOSLEEP.SYNCS 0x989680 ;  /* 0x009896800000995d */ /* 0x002fea0003900000 */
[----:B------:R-:W1:Y:S02]  /*1ac60*/  @!P1 SYNCS.PHASECHK.TRANS64 P1, [R16+URZ+0x38800], R5 ;  /* 0x03880005100095a7 */ /* 0x000e64000802007f */
[----:B-1----:R-:W-:Y:S05]  /*1ac70*/  @!P1 BRA `(.L_x_8133) ;  /* 0xfffffffc00f09947 */ /* 0x002fea000383ffff */
[----:B------:R-:W-:Y:S05]  /*1ac80*/  BRA `(.L_x_8327) ;  /* 0xfffffe9400547947 */ /* 0x000fea000383ffff */
.L_x_8137:
[----:B--2---:R2:W3:Y:S02]  /*1ac90*/  SYNCS.PHASECHK.TRANS64.TRYWAIT P1, [R9+URZ+0x38830], R6 ;  /* 0x03883006090075a7 */ /* 0x0044e4000802017f */
[----:B---3--:R-:W-:Y:S05]  /*1aca0*/  @!P1 NANOSLEEP.SYNCS 0x989680 ;  /* 0x009896800000995d */ /* 0x008fea0003900000 */
[----:B------:R-:W3:Y:S02]  /*1acb0*/  @!P1 SYNCS.PHASECHK.TRANS64 P1, [R9+URZ+0x38830], R6 ;  /* 0x03883006090095a7 */ /* 0x000ee4000802007f */
[----:B---3--:R-:W-:Y:S05]  /*1acc0*/  @!P1 BRA `(.L_x_8137) ;  /* 0xfffffffc00f09947 */ /* 0x008fea000383ffff */
[----:B------:R-:W-:Y:S05]  /*1acd0*/  BRA `(.L_x_8136) ;  /* 0xfffffe9400787947 */ /* 0x000fea000383ffff */
.L_x_8138:
[----:B---3--:R3:W4:Y:S02]  /*1ace0*/  SYNCS.PHASECHK.TRANS64.TRYWAIT P1, [R16+URZ+0x38810], R5 ;  /* 0x03881005100075a7 */ /* 0x008724000802017f */
[----:B----4-:R-:W-:Y:S05]  /*1acf0*/  @!P1 NANOSLEEP.SYNCS 0x989680 ;  /* 0x009896800000995d */ /* 0x010fea0003900000 */
[----:B------:R-:W4:Y:S02]  /*1ad00*/  @!P1 SYNCS.PHASECHK.TRANS64 P1, [R16+URZ+0x38810], R5 ;  /* 0x03881005100095a7 */ /* 0x000f24000802007f */
[----:B----4-:R-:W-:Y:S05]  /*1ad10*/  @!P1 BRA `(.L_x_8138) ;  /* 0xfffffffc00f09947 */ /* 0x010fea000383ffff */
[----:B------:R-:W-:Y:S05]  /*1ad20*/  BRA `(.L_x_8328) ;  /* 0xfffffe9800047947 */ /* 0x000fea000383ffff */
.L_x_8142:
[----:B0-----:R0:W3:Y:S02]  /*1ad30*/  SYNCS.PHASECHK.TRANS64.TRYWAIT P1, [R9+URZ+0x38850], R6 ;  /* 0x03885006090075a7 */ /* 0x0010e4000802017f */
[----:B---3--:R-:W-:Y:S05]  /*1ad40*/  @!P1 NANOSLEEP.SYNCS 0x989680 ;  /* 0x009896800000995d */ /* 0x008fea0003900000 */
[----:B------:R-:W3:Y:S02]  /*1ad50*/  @!P1 SYNCS.PHASECHK.TRANS64 P1, [R9+URZ+0x38850], R6 ;  /* 0x03885006090095a7 */ /* 0x000ee4000802007f */
[----:B---3--:R-:W-:Y:S05]  /*1ad60*/  @!P1 BRA `(.L_x_8142) ;  /* 0xfffffffc00f09947 */ /* 0x008fea000383ffff */
[----:B------:R-:W-:Y:S05]  /*1ad70*/  BRA `(.L_x_8141) ;  /* 0xfffffe9800347947 */ /* 0x000fea000383ffff */
.L_x_8147:
[----:B-1----:R1:W2:Y:S02]  /*1ad80*/  SYNCS.PHASECHK.TRANS64.TRYWAIT P3, [R9+URZ+0x38830], R5 ;  /* 0x03883005090075a7 */ /* 0x0022a4000806017f */
[----:B--2---:R-:W-:Y:S05]  /*1ad90*/  @!P3 NANOSLEEP.SYNCS 0x989680 ;  /* 0x009896800000b95d */ /* 0x004fea0003900000 */
[----:B------:R-:W2:Y:S02]  /*1ada0*/  @!P3 SYNCS.PHASECHK.TRANS64 P3, [R9+URZ+0x38830], R5 ;  /* 0x038830050900b5a7 */ /* 0x000ea4000806007f */
[----:B--2---:R-:W-:Y:S05]  /*1adb0*/  @!P3 BRA `(.L_x_8147) ;  /* 0xfffffffc00f0b947 */ /* 0x004fea000383ffff */
[----:B------:R-:W-:Y:S05]  /*1adc0*/  BRA `(.L_x_8146) ;  /* 0xfffffec000407947 */ /* 0x000fea000383ffff */
.L_x_8151:
[----:B---3--:R3:W4:Y:S02]  /*1add0*/  SYNCS.PHASECHK.TRANS64.TRYWAIT P3, [R9+URZ+0x38850], R5 ;  /* 0x03885005090075a7 */ /* 0x008724000806017f */
[----:B----4-:R-:W-:Y:S05]  /*1ade0*/  @!P3 NANOSLEEP.SYNCS 0x989680 ;  /* 0x009896800000b95d */ /* 0x010fea0003900000 */
[----:B------:R-:W4:Y:S02]  /*1adf0*/  @!P3 SYNCS.PHASECHK.TRANS64 P3, [R9+URZ+0x38850], R5 ;  /* 0x038850050900b5a7 */ /* 0x000f24000806007f */
[----:B----4-:R-:W-:Y:S05]  /*1ae00*/  @!P3 BRA `(.L_x_8151) ;  /* 0xfffffffc00f0b947 */ /* 0x010fea000383ffff */
[----:B------:R-:W-:Y:S05]  /*1ae10*/  BRA `(.L_x_8150) ;  /* 0xfffffec0009c7947 */ /* 0x000fea000383ffff */
.L_x_8157:
[----:B-1----:R1:W2:Y:S02]  /*1ae20*/  SYNCS.PHASECHK.TRANS64.TRYWAIT P1, [R9+URZ+0x38830], R5 ;  /* 0x03883005090075a7 */ /* 0x0022a4000802017f */
[----:B--2---:R-:W-:Y:S05]  /*1ae30*/  @!P1 NANOSLEEP.SYNCS 0x989680 ;  /* 0x009896800000995d */ /* 0x004fea0003900000 */
[----:B------:R-:W2:Y:S02]  /*1ae40*/  @!P1 SYNCS.PHASECHK.TRANS64 P1, [R9+URZ+0x38830], R5 ;  /* 0x03883005090095a7 */ /* 0x000ea4000802007f */
[----:B--2---:R-:W-:Y:S05]  /*1ae50*/  @!P1 BRA `(.L_x_8157) ;  /* 0xfffffffc00f09947 */ /* 0x004fea000383ffff */
[----:B------:R-:W-:Y:S05]  /*1ae60*/  BRA `(.L_x_8156) ;  /* 0xfffffef000b07947 */ /* 0x000fea000383ffff */
.L_x_8161:
[----:B---3--:R3:W4:Y:S02]  /*1ae70*/  SYNCS.PHASECHK.TRANS64.TRYWAIT P1, [R9+URZ+0x38850], R5 ;  /* 0x03885005090075a7 */ /* 0x008724000802017f */
[----:B----4-:R-:W-:Y:S05]  /*1ae80*/  @!P1 NANOSLEEP.SYNCS 0x989680 ;  /* 0x009896800000995d */ /* 0x010fea0003900000 */
[----:B------:R-:W4:Y:S02]  /*1ae90*/  @!P1 SYNCS.PHASECHK.TRANS64 P1, [R9+URZ+0x38850], R5 ;  /* 0x03885005090095a7 */ /* 0x000f24000802007f */
[----:B----4-:R-:W-:Y:S05]  /*1aea0*/  @!P1 BRA `(.L_x_8161) ;  /* 0xfffffffc00f09947 */ /* 0x010fea000383ffff */
[----:B------:R-:W-:Y:S05]  /*1aeb0*/  BRA `(.L_x_8160) ;  /* 0xfffffef4000c7947 */ /* 0x000fea000383ffff */
.L_x_8202:
        /* <DEDUP_REMOVED lines=11> */
.L_x_8330:
[----:B------:R-:W-:Y:S05]  /*1af70*/  BSYNC B0 ;  /* 0x0000000000007941 */ /* 0x000fea0003800000 */
.L_x_8329:
[----:B------:R-:W-:Y:S05]  /*1af80*/  BRA `(.L_x_8331) ;  /* 0xffffff9000807947 */ /* 0x000fea000383ffff */
.L_x_8204:
[----:B------:R-:W-:Y:S01]  /*1af90*/  BSSY B0, `(.L_x_8332) ;  /* 0x0000006000007945 */ /* 0x000fe20003800000 */
[----:B------:R-:W-:-:S07]  /*1afa0*/  IMAD.MOV.U32 R15, RZ, RZ, -0x1 ;  /* 0xffffffffff0f7424 */ /* 0x000fce00078e00ff */
[----:B0-2---:R-:W-:Y:S05]  /*1afb0*/  WARPSYNC.COLLECTIVE R15, `(.L_x_8333) ;  /* 0x000000000f0c7348 */ /* 0x005fea0003c00000 */
[----:B------:R-:W-:Y:S02]  /*1afc0*/  ELECT P6, UR62, PT ;  /* 0x00000000003e782f */ /* 0x000fe400038c0000 */
[----:B------:R-:W-:Y:S01]  /*1afd0*/  MOV R14, UR62 ;  /* 0x0000003e000e7c02 */ /* 0x000fe20008000f00 */
[----:B0-2---:R-:W-:Y:S10]  /*1afe0*/  ENDCOLLECTIVE ;  /* 0x000000000000791b */ /* 0x005ff40003800000 */
.L_x_8333:
[----:B------:R-:W-:Y:S05]  /*1aff0*/  BSYNC B0 ;  /* 0x0000000000007941 */ /* 0x000fea0003800000 */
.L_x_8332:
[----:B------:R-:W-:Y:S05]  /*1b000*/  BRA `(.L_x_8334) ;  /* 0xffffff9000847947 */ /* 0x000fea000383ffff */
.L_x_8206:
[----:B-1----:R1:W3:Y:S02]  /*1b010*/  SYNCS.PHASECHK.TRANS64.TRYWAIT P0, [R0+URZ+0x38840], R2 ;  /* 0x03884002000075a7 */ /* 0x0022e4000800017f */
[----:B---3--:R-:W-:Y:S05]  /*1b020*/  @!P0 NANOSLEEP.SYNCS 0x989680 ;  /* 0x009896800000895d */ /* 0x008fea0003900000 */
[----:B------:R-:W3:Y:S02]  /*1b030*/  @!P0 SYNCS.PHASECHK.TRANS64 P0, [R0+URZ+0x38840], R2 ;  /* 0x03884002000085a7 */ /* 0x000ee4000800007f */
[----:B---3--:R-:W-:Y:S05]  /*1b040*/  @!P0 BRA `(.L_x_8206) ;  /* 0xfffffffc00f08947 */ /* 0x008fea000383ffff */
[----:B------:R-:W-:Y:S05]  /*1b050*/  BRA `(.L_x_8335) ;  /* 0xffffff9000e87947 */ /* 0x000fea000383ffff */
.L_x_8210:
        /* <DEDUP_REMOVED lines=9> */
.L_x_8336:
[----:B------:R-:W-:Y:S02]  /*1b0f0*/  IMAD.MOV.U32 R13, RZ, RZ, R3 ;  /* 0x000000ffff0d7224 */ /* 0x000fe400078e0003 */
[----:B------:R-:W-:Y:S01]  /*1b100*/  IMAD.MOV.U32 R4, RZ, RZ, R14 ;  /* 0x000000ffff047224 */ /* 0x000fe200078e000e */
[----:B------:R-:W-:-:S07]  /*1b110*/  LOP3.LUT R6, R6, 0x7f, RZ, 0xc0, !PT ;  /* 0x0000007f06067812 */ /* 0x000fce00078ec0ff */
[----:B------:R-:W-:Y:S05]  /*1b120*/  WARPSYNC.COLLECTIVE R15, `(.L_x_8337) ;  /* 0x000000000f087348 */ /* 0x000fea0003c00000 */
[----:B------:R0:W1:Y:S02]  /*1b130*/  SHFL.IDX P6, R14, R13, R12, R11 ;  /* 0x0000000c0d0e7389 */ /* 0x00006400000c000b */
[----:B01----:R-:W-:Y:S01]  /*1b140*/  ENDCOLLECTIVE ;  /* 0x000000000000791b */ /* 0x003fe20003800000 */
.L_x_8337:
        /* <DEDUP_REMOVED lines=9> */
.L_x_8338:
[----:B------:R-:W-:Y:S02]  /*1b1e0*/  IMAD.MOV.U32 R13, RZ, RZ, R3 ;  /* 0x000000ffff0d7224 */ /* 0x000fe400078e0003 */
[----:B------:R-:W-:-:S07]  /*1b1f0*/  IMAD.MOV.U32 R6, RZ, RZ, R14 ;  /* 0x000000ffff067224 */ /* 0x000fce00078e000e */
[----:B------:R-:W-:Y:S05]  /*1b200*/  WARPSYNC.COLLECTIVE R15, `(.L_x_8339) ;  /* 0x000000000f087348 */ /* 0x000fea0003c00000 */
[----:B------:R0:W1:Y:S02]  /*1b210*/  SHFL.IDX P6, R14, R13, R12, R11 ;  /* 0x0000000c0d0e7389 */ /* 0x00006400000c000b */
[----:B01----:R-:W-:Y:S01]  /*1b220*/  ENDCOLLECTIVE ;  /* 0x000000000000791b */ /* 0x003fe20003800000 */
.L_x_8339:
        /* <DEDUP_REMOVED lines=22> */
.L_x_8340:
        /* <DEDUP_REMOVED lines=10> */
.L_x_8341:
        /* <DEDUP_REMOVED lines=11> */
.L_x_8342:
        /* <DEDUP_REMOVED lines=14> */
.L_x_8343:
[----:B------:R-:W-:Y:S01]  /*1b5c0*/  IMAD.MOV.U32 R3, RZ, RZ, R14 ;  /* 0x000000ffff037224 */ /* 0x000fe200078e000e */
[----:B------:R-:W-:Y:S06]  /*1b5d0*/  BRA `(.L_x_8344) ;  /* 0xffffff9800247947 */ /* 0x000fec000383ffff */
.L_x_8214:
        /* <DEDUP_REMOVED lines=26> */
.L_x_8346:
[----:B------:R-:W-:Y:S05]  /*1b780*/  BSYNC B0 ;  /* 0x0000000000007941 */ /* 0x000fea0003800000 */
.L_x_8345:
        /* <DEDUP_REMOVED lines=13> */
.L_x_8347:
        /* <DEDUP_REMOVED lines=41> */
.L_x_8348:
        /* <DEDUP_REMOVED lines=16> */
.L_x_8349:
        /* <DEDUP_REMOVED lines=29> */
.L_x_8350:
        /* <DEDUP_REMOVED lines=12> */
.L_x_8351:
        /* <DEDUP_REMOVED lines=34> */
.L_x_8352:
[----:B------:R-:W-:Y:S02]  /*1c0a0*/  IMAD.MOV.U32 R13, RZ, RZ, R0 ;  /* 0x000000ffff0d7224 */ /* 0x000fe400078e0000 */
[----:B------:R-:W-:-:S07]  /*1c0b0*/  IMAD.MOV.U32 R4, RZ, RZ, R14 ;  /* 0x000000ffff047224 */ /* 0x000fce00078e000e */
[----:B------:R-:W-:Y:S05]  /*1c0c0*/  WARPSYNC.COLLECTIVE R15, `(.L_x_8353) ;  /* 0x000000000f087348 */ /* 0x000fea0003c00000 */
[----:B------:R0:W1:Y:S02]  /*1c0d0*/  SHFL.IDX P6, R14, R13, R12, R11 ;  /* 0x0000000c0d0e7389 */ /* 0x00006400000c000b */
[----:B01----:R-:W-:Y:S01]  /*1c0e0*/  ENDCOLLECTIVE ;  /* 0x000000000000791b */ /* 0x003fe20003800000 */
.L_x_8353:
[----:B------:R-:W-:Y:S01]  /*1c0f0*/  IMAD.MOV.U32 R0, RZ, RZ, R14 ;  /* 0x000000ffff007224 */ /* 0x000fe200078e000e */
[----:B------:R-:W-:Y:S06]  /*1c100*/  BRA `(.L_x_8354) ;  /* 0xffffff9800fc7947 */ /* 0x000fec000383ffff */
.L_x_8219:
[----:B0-----:R0:W2:Y:S02]  /*1c110*/  SYNCS.PHASECHK.TRANS64.TRYWAIT P0, [R18+URZ+0x38820], R0 ;  /* 0x03882000120075a7 */ /* 0x0010a4000800017f */
[----:B--2---:R-:W-:Y:S05]  /*1c120*/  @!P0 NANOSLEEP.SYNCS 0x989680 ;  /* 0x009896800000895d */ /* 0x004fea0003900000 */
[----:B------:R-:W2:Y:S02]  /*1c130*/  @!P0 SYNCS.PHASECHK.TRANS64 P0, [R18+URZ+0x38820], R0 ;  /* 0x03882000120085a7 */ /* 0x000ea4000800007f */
[----:B--2---:R-:W-:Y:S05]  /*1c140*/  @!P0 BRA `(.L_x_8219) ;  /* 0xfffffffc00f08947 */ /* 0x004fea000383ffff */
[----:B------:R-:W-:Y:S05]  /*1c150*/  BRA `(.L_x_8355) ;  /* 0xffffff9c00b47947 */ /* 0x000fea000383ffff */
.L_x_8223:
[----:B0-----:R0:W1:Y:S02]  /*1c160*/  SYNCS.PHASECHK.TRANS64.TRYWAIT P0, [R0+URZ+0x38860], R2 ;  /* 0x03886002000075a7 */ /* 0x001064000800017f */
[----:B-1----:R-:W-:Y:S05]  /*1c170*/  @!P0 NANOSLEEP.SYNCS 0x989680 ;  /* 0x009896800000895d */ /* 0x002fea0003900000 */
[----:B------:R-:W1:Y:S02]  /*1c180*/  @!P0 SYNCS.PHASECHK.TRANS64 P0, [R0+URZ+0x38860], R2 ;  /* 0x03886002000085a7 */ /* 0x000e64000800007f */
[----:B-1----:R-:W-:Y:S05]  /*1c190*/  @!P0 BRA `(.L_x_8223) ;  /* 0xfffffffc00f08947 */ /* 0x002fea000383ffff */
[----:B------:R-:W-:Y:S05]  /*1c1a0*/  BRA `(.L_x_8356) ;  /* 0xffffff9c00d87947 */ /* 0x000fea000383ffff */
.L_x_8242:
[----:B--2---:R2:W3:Y:S02]  /*1c1b0*/  SYNCS.PHASECHK.TRANS64.TRYWAIT P0, [R3+URZ+0x38840], R2 ;  /* 0x03884002030075a7 */ /* 0x0044e4000800017f */
[----:B---3--:R-:W-:Y:S05]  /*1c1c0*/  @!P0 NANOSLEEP.SYNCS 0x989680 ;  /* 0x009896800000895d */ /* 0x008fea0003900000 */
[----:B------:R-:W3:Y:S02]  /*1c1d0*/  @!P0 SYNCS.PHASECHK.TRANS64 P0, [R3+URZ+0x38840], R2 ;  /* 0x03884002030085a7 */ /* 0x000ee4000800007f */
[----:B---3--:R-:W-:Y:S05]  /*1c1e0*/  @!P0 BRA `(.L_x_8242) ;  /* 0xfffffffc00f08947 */ /* 0x008fea000383ffff */
[----:B------:R-:W-:Y:S05]  /*1c1f0*/  BRA `(.L_x_8357) ;  /* 0xffffffa800f07947 */ /* 0x000fea000383ffff */
.L_x_8247:
[----:B0-----:R0:W1:Y:S02]  /*1c200*/  SYNCS.PHASECHK.TRANS64.TRYWAIT P0, [R3+URZ+0x38860], R2 ;  /* 0x03886002030075a7 */ /* 0x001064000800017f */
[----:B-1----:R-:W-:Y:S05]  /*1c210*/  @!P0 NANOSLEEP.SYNCS 0x989680 ;  /* 0x009896800000895d */ /* 0x002fea0003900000 */
[----:B------:R-:W1:Y:S02]  /*1c220*/  @!P0 SYNCS.PHASECHK.TRANS64 P0, [R3+URZ+0x38860], R2 ;  /* 0x03886002030085a7 */ /* 0x000e64000800007f */
[----:B-1----:R-:W-:Y:S05]  /*1c230*/  @!P0 BRA `(.L_x_8247) ;  /* 0xfffffffc00f08947 */ /* 0x002fea000383ffff */
[----:B------:R-:W-:Y:S05]  /*1c240*/  BRA `(.L_x_8358) ;  /* 0xffffffac00707947 */ /* 0x000fea000383ffff */
.L_x_8262:
[----:B-1----:R1:W2:Y:S02]  /*1c250*/  SYNCS.PHASECHK.TRANS64.TRYWAIT P0, [R4+URZ+0x38840], R2 ;  /* 0x03884002040075a7 */ /* 0x0022a4000800017f */
[----:B--2---:R-:W-:Y:S05]  /*1c260*/  @!P0 NANOSLEEP.SYNCS 0x989680 ;  /* 0x009896800000895d */ /* 0x004fea0003900000 */
[----:B------:R-:W2:Y:S02]  /*1c270*/  @!P0 SYNCS.PHASECHK.TRANS64 P0, [R4+URZ+0x38840], R2 ;  /* 0x03884002040085a7 */ /* 0x000ea4000800007f */
[----:B--2---:R-:W-:Y:S05]  /*1c280*/  @!P0 BRA `(.L_x_8262) ;  /* 0xfffffffc00f08947 */ /* 0x004fea000383ffff */
[----:B------:R-:W-:Y:S05]  /*1c290*/  BRA `(.L_x_8359) ;  /* 0xffffffb800507947 */ /* 0x000fea000383ffff */
.L_x_8267:
[----:B0-----:R0:W2:Y:S02]  /*1c2a0*/  SYNCS.PHASECHK.TRANS64.TRYWAIT P0, [R4+URZ+0x38860], R2 ;  /* 0x03886002040075a7 */ /* 0x0010a4000800017f */
[----:B--2---:R-:W-:Y:S05]  /*1c2b0*/  @!P0 NANOSLEEP.SYNCS 0x989680 ;  /* 0x009896800000895d */ /* 0x004fea0003900000 */
[----:B------:R-:W2:Y:S02]  /*1c2c0*/  @!P0 SYNCS.PHASECHK.TRANS64 P0, [R4+URZ+0x38860], R2 ;  /* 0x03886002040085a7 */ /* 0x000ea4000800007f */
[----:B--2---:R-:W-:Y:S05]  /*1c2d0*/  @!P0 BRA `(.L_x_8267) ;  /* 0xfffffffc00f08947 */ /* 0x004fea000383ffff */
[----:B------:R-:W-:Y:S05]  /*1c2e0*/  BRA `(.L_x_8360) ;  /* 0xffffffb800cc7947 */ /* 0x000fea000383ffff */
.L_x_8282:
[----:B-1----:R1:W2:Y:S02]  /*1c2f0*/  SYNCS.PHASECHK.TRANS64.TRYWAIT P0, [R4+URZ+0x38840], R2 ;  /* 0x03884002040075a7 */ /* 0x0022a4000800017f */
[----:B--2---:R-:W-:Y:S05]  /*1c300*/  @!P0 NANOSLEEP.SYNCS 0x989680 ;  /* 0x009896800000895d */ /* 0x004fea0003900000 */
[----:B------:R-:W2:Y:S02]  /*1c310*/  @!P0 SYNCS.PHASECHK.TRANS64 P0, [R4+URZ+0x38840], R2 ;  /* 0x03884002040085a7 */ /* 0x000ea4000800007f */
[----:B--2---:R-:W-:Y:S05]  /*1c320*/  @!P0 BRA `(.L_x_8282) ;  /* 0xfffffffc00f08947 */ /* 0x004fea000383ffff */
[----:B------:R-:W-:Y:S05]  /*1c330*/  BRA `(.L_x_8361) ;  /* 0xffffffc4008c7947 */ /* 0x000fea000383ffff */
.L_x_8287:
[----:B0-----:R0:W2:Y:S02]  /*1c340*/  SYNCS.PHASECHK.TRANS64.TRYWAIT P0, [R4+URZ+0x38860], R2 ;  /* 0x03886002040075a7 */ /* 0x0010a4000800017f */
[----:B--2---:R-:W-:Y:S05]  /*1c350*/  @!P0 NANOSLEEP.SYNCS 0x989680 ;  /* 0x009896800000895d */ /* 0x004fea0003900000 */
[----:B------:R-:W2:Y:S02]  /*1c360*/  @!P0 SYNCS.PHASECHK.TRANS64 P0, [R4+URZ+0x38860], R2 ;  /* 0x03886002040085a7 */ /* 0x000ea4000800007f */
[----:B--2---:R-:W-:Y:S05]  /*1c370*/  @!P0 BRA `(.L_x_8287) ;  /* 0xfffffffc00f08947 */ /* 0x004fea000383ffff */
[----:B------:R-:W-:Y:S05]  /*1c380*/  BRA `(.L_x_8362) ;  /* 0xffffffc8000c7947 */ /* 0x000fea000383ffff */
.L_x_8303:
[----:B-1----:R-:W4:Y:S01]  /*1c390*/  LDL R3, [R1] ;  /* 0x0000000001037983 */ /* 0x002f220000100800 */
        /* <DEDUP_REMOVED lines=8> */
.L_x_8364:
[----:B------:R-:W-:Y:S05]  /*1c420*/  BSYNC B0 ;  /* 0x0000000000007941 */ /* 0x000fea0003800000 */
.L_x_8363:
        /* <DEDUP_REMOVED lines=9> */
.L_x_8365:
        /* <DEDUP_REMOVED lines=25> */
.L_x_8366:
        /* <DEDUP_REMOVED lines=8> */
.L_x_8367:
        /* <DEDUP_REMOVED lines=8> */
.L_x_8368:
        /* <DEDUP_REMOVED lines=8> */
.L_x_8369:
        /* <DEDUP_REMOVED lines=8> */
.L_x_8370:
        /* <DEDUP_REMOVED lines=9> */
.L_x_8371:
[----:B------:R-:W-:Y:S01]  /*1c8e0*/  IMAD.MOV.U32 R10, RZ, RZ, R14 ;  /* 0x000000ffff0a7224 */ /* 0x000fe200078e000e */
[----:B------:R-:W-:Y:S06]  /*1c8f0*/  BRA `(.L_x_8372) ;  /* 0xffffffd0004c7947 */ /* 0x000fec000383ffff */
.L_x_8306:
        /* <DEDUP_REMOVED lines=8> */
.L_x_8374:
[----:B------:R-:W-:Y:S05]  /*1c980*/  BSYNC B0 ;  /* 0x0000000000007941 */ /* 0x000fea0003800000 */
.L_x_8373:
        /* <DEDUP_REMOVED lines=10> */
.L_x_8375:
        /* <DEDUP_REMOVED lines=8> */
.L_x_8376:
        /* <DEDUP_REMOVED lines=8> */
.L_x_8377:
        /* <DEDUP_REMOVED lines=8> */
.L_x_8378:
        /* <DEDUP_REMOVED lines=9> */
.L_x_8379:
[----:B------:R-:W-:Y:S01]  /*1cc40*/  IMAD.MOV.U32 R10, RZ, RZ, R14 ;  /* 0x000000ffff0a7224 */ /* 0x000fe200078e000e */
[----:B------:R-:W-:Y:S06]  /*1cc50*/  BRA `(.L_x_8380) ;  /* 0xffffffd000207947 */ /* 0x000fec000383ffff */
.L_x_8308:
[----:B------:R-:W-:Y:S01]  /*1cc60*/  BSSY B0, `(.L_x_8381) ;  /* 0x0000006000007945 */ /* 0x000fe20003800000 */
[----:B------:R-:W-:Y:S01]  /*1cc70*/  PLOP3.LUT P6, PT, P6, PT, PT, 0x8, 0x0 ;  /* 0x000000000000781c */ /* 0x000fe200037ce170 */
[----:B------:R-:W-:-:S12]  /*1cc80*/  IMAD.MOV.U32 R15, RZ, RZ, -0x1 ;  /* 0xffffffffff0f7424 */ /* 0x000fd800078e00ff */
[----:B0-----:R-:W-:Y:S05]  /*1cc90*/  WARPSYNC.COLLECTIVE R15, `(.L_x_8382) ;  /* 0x000000000f087348 */ /* 0x001fea0003c00000 */
[----:B------:R-:W-:Y:S01]  /*1cca0*/  VOTE.ANY R14, PT, P6 ;  /* 0x00000000000e7806 */ /* 0x000fe200030e0100 */
[----:B0-----:R-:W-:Y:S06]  /*1ccb0*/  ENDCOLLECTIVE ;  /* 0x000000000000791b */ /* 0x001fec0003800000 */
.L_x_8382:
[----:B------:R-:W-:Y:S05]  /*1ccc0*/  BSYNC B0 ;  /* 0x0000000000007941 */ /* 0x000fea0003800000 */
.L_x_8381:
        /* <DEDUP_REMOVED lines=10> */
.L_x_8383:
[----:B------:R-:W-:Y:S02]  /*1cd70*/  IMAD.MOV.U32 R13, RZ, RZ, R7 ;  /* 0x000000ffff0d7224 */ /* 0x000fe400078e0007 */
[----:B------:R-:W-:-:S07]  /*1cd80*/  IMAD.MOV.U32 R4, RZ, RZ, R14 ;  /* 0x000000ffff047224 */ /* 0x000fce00078e000e */
[----:B------:R-:W-:Y:S05]  /*1cd90*/  WARPSYNC.COLLECTIVE R15, `(.L_x_8384) ;  /* 0x000000000f087348 */ /* 0x000fea0003c00000 */
[----:B------:R0:W1:Y:S02]  /*1cda0*/  SHFL.IDX P6, R14, R13, R12, R11 ;  /* 0x0000000c0d0e7389 */ /* 0x00006400000c000b */
[----:B01----:R-:W-:Y:S01]  /*1cdb0*/  ENDCOLLECTIVE ;  /* 0x000000000000791b */ /* 0x003fe20003800000 */
.L_x_8384:
[----:B------:R-:W-:Y:S02]  /*1cdc0*/  IMAD.MOV.U32 R7, RZ, RZ, R14 ;  /* 0x000000ffff077224 */ /* 0x000fe400078e000e */
[----:B------:R-:W-:-:S05]  /*1cdd0*/  IMAD.IADD R5, R9, 0x1, R16 ;  /* 0x0000000109057824 */ /* 0x000fca00078e0210 */
[----:B------:R0:W-:Y:S01]  /*1cde0*/  STL [R1+0xc], R5 ;  /* 0x00000c0501007387 */ /* 0x0001e20000100800 */
[----:B------:R-:W-:Y:S05]  /*1cdf0*/  BRA `(.L_x_8385) ;  /* 0xffffffd000007947 */ /* 0x000fea000383ffff */
.L_x_8310:
        /* <DEDUP_REMOVED lines=8> */
.L_x_8387:
[----:B------:R-:W-:Y:S05]  /*1ce80*/  BSYNC B0 ;  /* 0x0000000000007941 */ /* 0x000fea0003800000 */
.L_x_8386:
[----:B------:R-:W-:Y:S01]  /*1ce90*/  IMAD.MOV.U32 R2, RZ, RZ, R14 ;  /* 0x000000ffff027224 */ /* 0x000fe200078e000e */
[----:B------:R-:W-:Y:S06]  /*1cea0*/  BRA `(.L_x_8388) ;  /* 0xffffffcc00ec7947 */ /* 0x000fec000383ffff */
.L_x_8316:
[----:B0-----:R0:W1:Y:S02]  /*1ceb0*/  SYNCS.PHASECHK.TRANS64.TRYWAIT P0, [R0+URZ+0x38820], R3 ;  /* 0x03882003000075a7 */ /* 0x001064000800017f */
[----:B-1----:R-:W-:Y:S05]  /*1cec0*/  @!P0 NANOSLEEP.SYNCS 0x989680 ;  /* 0x009896800000895d */ /* 0x002fea0003900000 */
[----:B------:R-:W1:Y:S02]  /*1ced0*/  @!P0 SYNCS.PHASECHK.TRANS64 P0, [R0+URZ+0x38820], R3 ;  /* 0x03882003000085a7 */ /* 0x000e64000800007f */
[----:B-1----:R-:W-:Y:S05]  /*1cee0*/  @!P0 BRA `(.L_x_8316) ;  /* 0xfffffffc00f08947 */ /* 0x002fea000383ffff */
[----:B------:R-:W-:Y:S05]  /*1cef0*/  BRA `(.L_x_8389) ;  /* 0xffffffd8008c7947 */ /* 0x000fea000383ffff */
.L_x_8317:
        /* <DEDUP_REMOVED lines=11> */
.L_x_8391:
[----:B------:R-:W-:Y:S05]  /*1cfb0*/  BSYNC B0 ;  /* 0x0000000000007941 */ /* 0x000fea0003800000 */
.L_x_8390:
[----:B------:R-:W-:Y:S05]  /*1cfc0*/  BRA `(.L_x_8392) ;  /* 0xffffffd800747947 */ /* 0x000fea000383ffff */
.L_x_8320:
[----:B------:R-:W-:Y:S01]  /*1cfd0*/  BSSY B1, `(.L_x_8393) ;  /* 0x0000006000017945 */ /* 0x000fe20003800000 */
[----:B------:R-:W-:-:S07]  /*1cfe0*/  IMAD.MOV.U32 R15, RZ, RZ, -0x1 ;  /* 0xffffffffff0f7424 */ /* 0x000fce00078e00ff */
[----:B01----:R-:W-:Y:S05]  /*1cff0*/  WARPSYNC.COLLECTIVE R15, `(.L_x_8394) ;  /* 0x000000000f0c7348 */ /* 0x003fea0003c00000 */
[----:B------:R-:W-:Y:S02]  /*1d000*/  ELECT P6, UR62, PT ;  /* 0x00000000003e782f */ /* 0x000fe400038c0000 */
[----:B------:R-:W-:Y:S01]  /*1d010*/  MOV R14, UR62 ;  /* 0x0000003e000e7c02 */ /* 0x000fe20008000f00 */
[----:B01----:R-:W-:Y:S10]  /*1d020*/  ENDCOLLECTIVE ;  /* 0x000000000000791b */ /* 0x003ff40003800000 */
.L_x_8394:
[----:B------:R-:W-:Y:S05]  /*1d030*/  BSYNC B1 ;  /* 0x0000000000017941 */ /* 0x000fea0003800000 */
.L_x_8393:
[----:B------:R-:W-:Y:S05]  /*1d040*/  BRA `(.L_x_8395) ;  /* 0xffffffd8006c7947 */ /* 0x000fea000383ffff */
.L_x_8322:
[----:B0-----:R0:W1:Y:S02]  /*1d050*/  SYNCS.PHASECHK.TRANS64.TRYWAIT P0, [R6+URZ], R5 ;  /* 0x00000005060075a7 */ /* 0x001064000800017f */
[----:B-1----:R-:W-:Y:S05]  /*1d060*/  @!P0 NANOSLEEP.SYNCS 0x989680 ;  /* 0x009896800000895d */ /* 0x002fea0003900000 */
[----:B------:R-:W1:Y:S02]  /*1d070*/  @!P0 SYNCS.PHASECHK.TRANS64 P0, [R6+URZ], R5 ;  /* 0x00000005060085a7 */ /* 0x000e64000800007f */
[----:B-1----:R-:W-:Y:S05]  /*1d080*/  @!P0 BRA `(.L_x_8322) ;  /* 0xfffffffc00f08947 */ /* 0x002fea000383ffff */
[----:B------:R-:W-:Y:S05]  /*1d090*/  BRA `(.L_x_8396) ;  /* 0xffffffd800a87947 */ /* 0x000fea000383ffff */
.L_x_8323:
[----:B-1----:R1:W2:Y:S02]  /*1d0a0*/  SYNCS.PHASECHK.TRANS64.TRYWAIT P0, [R7+URZ], R2 ;  /* 0x00000002070075a7 */ /* 0x0022a4000800017f */
[----:B--2---:R-:W-:Y:S05]  /*1d0b0*/  @!P0 NANOSLEEP.SYNCS 0x989680 ;  /* 0x009896800000895d */ /* 0x004fea0003900000 */
[----:B------:R-:W2:Y:S02]  /*1d0c0*/  @!P0 SYNCS.PHASECHK.TRANS64 P0, [R7+URZ], R2 ;  /* 0x00000002070085a7 */ /* 0x000ea4000800007f */
[----:B--2---:R-:W-:Y:S05]  /*1d0d0*/  @!P0 BRA `(.L_x_8323) ;  /* 0xfffffffc00f08947 */ /* 0x004fea000383ffff */
[----:B------:R-:W-:Y:S05]  /*1d0e0*/  BRA `(.L_x_8397) ;  /* 0xffffffd8009c7947 */ /* 0x000fea000383ffff */
.L_x_8325:
[----:B--2---:R2:W3:Y:S02]  /*1d0f0*/  SYNCS.PHASECHK.TRANS64.TRYWAIT P0, [R4+URZ], R5 ;  /* 0x00000005040075a7 */ /* 0x0044e4000800017f */
[----:B---3--:R-:W-:Y:S05]  /*1d100*/  @!P0 NANOSLEEP.SYNCS 0x989680 ;  /* 0x009896800000895d */ /* 0x008fea0003900000 */
[----:B------:R-:W3:Y:S02]  /*1d110*/  @!P0 SYNCS.PHASECHK.TRANS64 P0, [R4+URZ], R5 ;  /* 0x00000005040085a7 */ /* 0x000ee4000800007f */
[----:B---3--:R-:W-:Y:S05]  /*1d120*/  @!P0 BRA `(.L_x_8325) ;  /* 0xfffffffc00f08947 */ /* 0x008fea000383ffff */
[----:B------:R-:W-:Y:S05]  /*1d130*/  BRA `(.L_x_8398) ;  /* 0xffffffd800a47947 */ /* 0x000fea000383ffff */
.L_x_8399:
        /* <DEDUP_REMOVED lines=12> */
.L_x_15012:


//--------------------- .text._ZN7cutlass13device_kernelIN5flash11enable_sm90INS1_16FlashAttnFwdSm90INS1_25CollectiveMainloopFwdSm90ILi2EN4cute5tupleIJNS5_1CILi1EEES8_S8_EEENS6_IJNS7_ILi64EEESA_SA_EEELi512ENS_10bfloat16_tEfNS_4arch4Sm90ELb1ELb0ELb0ELb1ELb0ELb1ELb1ELb0ELb0ELb1ELb1ELb0EEENS1_21CollectiveEpilogueFwdINS6_IJSA_NS7_ILi512EEESA_EEES9_SC_SE_Li256ELb1ELb1ELb1ELb0EEENS1_36VarlenDynamicPersistentTileSchedulerILi64ELi64ELi256ELi128ELb1ELb1ELb1ELb1ELb1ELb1EEEEEEEEEvNT_6ParamsE --------------------------
	.section	.text._ZN7cutlass13device_kernelIN5flash11enable_sm90INS1_16FlashAttnFwdSm90INS1_25CollectiveMainloopFwdSm90ILi2EN4cute5tupleIJNS5_1CILi1EEES8_S8_EEENS6_IJNS7_ILi64EEESA_SA_EEELi512ENS_10bfloat16_tEfNS_4arch4Sm90ELb1ELb0ELb0ELb1ELb0ELb1ELb1ELb0ELb0ELb1ELb1ELb0EEENS1_21CollectiveEpilogueFwdINS6_IJSA_NS7_ILi512EEESA_EEES9_SC_SE_Li256ELb1ELb1ELb1ELb0EEENS1_36VarlenDynamicPersistentTileSchedulerILi64ELi64ELi256ELi128ELb1ELb1ELb1ELb1ELb1ELb1EEEEEEEEEvNT_6ParamsE,"ax",@progbits
	.align	128
.text._ZN7cutlass13device_kernelIN5flash11enable_sm90INS1_16FlashAttnFwdSm90INS1_25CollectiveMainloopFwdSm90ILi2EN4cute5tupleIJNS5_1CILi1EEES8_S8_EEENS6_IJNS7_ILi64EEESA_SA_EEELi512ENS_10bfloat16_tEfNS_4arch4Sm90ELb1ELb0ELb0ELb1ELb0ELb1ELb1ELb0ELb0ELb1ELb1ELb0EEENS1_21CollectiveEpilogueFwdINS6_IJSA_NS7_ILi512EEESA_EEES9_SC_SE_Li256ELb1ELb1ELb1ELb0EEENS1_36VarlenDynamicPersistentTileSchedulerILi64ELi64ELi256ELi128ELb1ELb1ELb1ELb1ELb1ELb1EEEEEEEEEvNT_6ParamsE:
        .type           _ZN7cutlass13device_kernelIN5flash11enable_sm90INS1_16FlashAttnFwdSm90INS1_25CollectiveMainloopFwdSm90ILi2EN4cute5tupleIJNS5_1CILi1EEES8_S8_EEENS6_IJNS7_ILi64EEESA_SA_EEELi512ENS_10bfloat16_tEfNS_4arch4Sm90ELb1ELb0ELb0ELb1ELb0ELb1ELb1ELb0ELb0ELb1ELb1ELb0EEENS1_21CollectiveEpilogueFwdINS6_IJSA_NS7_ILi512EEESA_EEES9_SC_SE_Li256ELb1ELb1ELb1ELb0EEENS1_36VarlenDynamicPersistentTileSchedulerILi64ELi64ELi256ELi128ELb1ELb1ELb1ELb1ELb1ELb1EEEEEEEEEvNT_6ParamsE,@function
        .size           _ZN7cutlass13device_kernelIN5flash11enable_sm90INS1_16FlashAttnFwdSm90INS1_25CollectiveMainloopFwdSm90ILi2EN4cute5tupleIJNS5_1CILi1EEES8_S8_EEENS6_IJNS7_ILi64EEESA_SA_EEELi512ENS_10bfloat16_tEfNS_4arch4Sm90ELb1ELb0ELb0ELb1ELb0ELb1ELb1ELb0ELb0ELb1ELb1ELb0EEENS1_21CollectiveEpilogueFwdINS6_IJSA_NS7_ILi512EEESA_EEES9_SC_SE_Li256ELb1ELb1ELb1ELb0EEENS1_36VarlenDynamicPersistentTileSchedulerILi64ELi64ELi256ELi128ELb1ELb1ELb1ELb1ELb1ELb1EEEEEEEEEvNT_6ParamsE,(.L_x_15013 - _ZN7cutlass13device_kernelIN5flash11enable_sm90INS1_16FlashAttnFwdSm90INS1_25CollectiveMainloopFwdSm90ILi2EN4cute5tupleIJNS5_1CILi1EEES8_S8_EEENS6_IJNS7_ILi64EEESA_SA_EEELi512ENS_10bfloat16_tEfNS_4arch4Sm90ELb1ELb0ELb0ELb1ELb0ELb1ELb1ELb0ELb0ELb1ELb1ELb0EEENS1_21CollectiveEpilogueFwdINS6_IJSA_NS7_ILi512EEESA_EEES9_SC_SE_Li256ELb1ELb1ELb1ELb0EEENS1_36VarlenDynamicPersistentTileSchedulerILi64ELi64ELi256ELi128ELb1ELb1ELb1ELb1ELb1ELb1EEEEEEEEEvNT_6ParamsE)
        .other          _ZN7cutlass13device_kernelIN5flash11enable_sm90INS1_16FlashAttnFwdSm90INS1_25CollectiveMainloopFwdSm90ILi2EN4cute5tupleIJNS5_1CILi1EEES8_S8_EEENS6_IJNS7_ILi64EEESA_SA_EEELi512ENS_10bfloat16_tEfNS_4arch4Sm90ELb1ELb0ELb0ELb1ELb0ELb1ELb1ELb0ELb0ELb1ELb1ELb0EEENS1_21CollectiveEpilogueFwdINS6_IJSA_NS7_ILi512EEESA_EEES9_SC_SE_Li256ELb1ELb1ELb1ELb0EEENS1_36VarlenDynamicPersistentTileSchedulerILi64ELi64ELi256ELi128ELb1ELb1ELb1ELb1ELb1ELb1EEEEEEEEEvNT_6ParamsE,@"STO_CUDA_ENTRY STV_DEFAULT"
_ZN7cutlass13device_kernelIN5flash11enable_sm90INS1_16FlashAttnFwdSm90INS1_25CollectiveMainloopFwdSm90ILi2EN4cute5tupleIJNS5_1CILi1EEES8_S8_EEENS6_IJNS7_ILi64EEESA_SA_EEELi512ENS_10bfloat16_tEfNS_4arch4Sm90ELb1ELb0ELb0ELb1ELb0ELb1ELb1ELb0ELb0ELb1ELb1ELb0EEENS1_21CollectiveEpilogueFwdINS6_IJSA_NS7_ILi512EEESA_EEES9_SC_SE_Li256ELb1ELb1ELb1ELb0EEENS1_36VarlenDynamicPersistentTileSchedulerILi64ELi64ELi256ELi128ELb1ELb1ELb1ELb1ELb1ELb1EEEEEEEEEvNT_6ParamsE:
        /* <DEDUP_REMOVED lines=24> */
.L_x_8401:
[----:B------:R-:W-:Y:S05]  /*0180*/  BSYNC B0 ;  /* 0x0000000000007941 */ /* 0x000fea0003800000 */
.L_x_8400:
        /* <DEDUP_REMOVED lines=39> */
.L_x_8402:
        /* <DEDUP_REMOVED lines=22> */
.L_x_8403:
        /* <DEDUP_REMOVED lines=18> */
.L_x_8404:
        /* <DEDUP_REMOVED lines=22> */
.L_x_8405:
        /* <DEDUP_REMOVED lines=22> */
.L_x_8406:
        /* <DEDUP_REMOVED lines=8> */
.L_x_8409:
        /* <DEDUP_REMOVED lines=34> */
[----:B------:R-:W-:Y:S01]  /*0be0*/  SHF.R.S32.HI R5, RZ, 0x1f, R5 ;  /* 0x0000001fff057819 */ /* 0x000fe20000011405 */
[C---:B------:R-:W-:Y:S01]  /*0bf0*/  IMAD.IADD R15, R6.reuse, 0x1, -R15 ;  /* 0x00000001060f7824 */ /* 0x040fe200078e0a0f */
[----:B------:R-:W-:Y:S01]  /*0c00*/  SHF.R.S32.HI R7, RZ, 0x4, R4 ;  /* 0x00000004ff077819 */ /* 0x000fe20000011404 */
[----:B------:R-:W-:Y:S01]  /*0c10*/  IMAD.IADD R3, R6, 0x1, -R3 ;  /* 0x0000000106037824 */ /* 0x000fe200078e0a03 */
[----:B------:R-:W-:Y:S01]  /*0c20*/  LOP3.LUT R9, R0, 0xffffff80, RZ, 0xc0, !PT ;  /* 0xffffff8000097812 */ /* 0x000fe200078ec0ff */
[----:B------:R-:W-:Y:S01]  /*0c30*/  IMAD.SHL.U32 R187, R15, 0x8, RZ ;  /* 0x000000080fbb7824 */ /* 0x000fe200078e00ff */
[----:B------:R-:W-:Y:S02]  /*0c40*/  LEA.HI R5, R5, R214, RZ, 0x2 ;  /* 0x000000d605057211 */ /* 0x000fe400078f10ff */
[----:B------:R-:W-:Y:S01]  /*0c50*/  LEA.HI R4, R4, R7, RZ, 0x1 ;  /* 0x0000000704047211 */ /* 0x000fe200078f08ff */
[C---:B------:R-:W-:Y:S01]  /*0c60*/  IMAD.IADD R9, R6.reuse, 0x1, -R9 ;  /* 0x0000000106097824 */ /* 0x040fe200078e0a09 */
        /* <DEDUP_REMOVED lines=18> */
[C---:B------:R-:W-:Y:S01]  /*0d90*/  LOP3.LUT R12, R10.reuse, 0xfffffff8, RZ, 0xc0, !PT ;  /* 0xfffffff80a0c7812 */ /* 0x040fe200078ec0ff */
        /* <DEDUP_REMOVED lines=31> */
[----:B------:R-:W-:Y:S01]  /*0f90*/  SHF.R.U32.HI R20, RZ, 0x3, R7 ;  /* 0x00000003ff147819 */ /* 0x000fe20000011607 */
[----:B------:R-:W-:Y:S01]  /*0fa0*/  IMAD R3, R214, 0x400, R3 ;  /* 0x00000400d6037824 */ /* 0x000fe200078e0203 */
[----:B------:R-:W-:-:S02]  /*0fb0*/  LOP3.LUT R7, R7, 0x38, R16, 0xf8, !PT ;  /* 0x0000003807077812 */ /* 0x000fc400078ef810 */
[----:B------:R-:W-:Y:S01]  /*0fc0*/  LOP3.LUT R0, R0, 0xfffffe, RZ, 0xc0, !PT ;  /* 0x00fffffe00007812 */ /* 0x000fe200078ec0ff */
[----:B------:R-:W-:Y:S01]  /*0fd0*/  IMAD.IADD R3, R3, 0x1, R4 ;  /* 0x0000000103037824 */ /* 0x000fe200078e0204 */
[----:B0-----:R-:W-:Y:S02]  /*0fe0*/  LOP3.LUT R8, R9, 0xfffffe00, RZ, 0xc0, !PT ;  /* 0xfffffe0009087812 */ /* 0x001fe400078ec0ff */
[----:B------:R-:W-:Y:S01]  /*0ff0*/  SHF.R.S32.HI R4, RZ, 0x1f, R13 ;  /* 0x0000001fff047819 */ /* 0x000fe2000001140d */
[----:B------:R-:W-:Y:S01]  /*1000*/  IMAD.IADD R0, R24, 0x1, -R0 ;  /* 0x0000000118007824 */ /* 0x000fe200078e0a00 */
[----:B------:R-:W-:Y:S01]  /*1010*/  LOP3.LUT R21, R8, R7, R20, 0xf6, !PT ;  /* 0x0000000708157212 */ /* 0x000fe200078ef614 */
[----:B------:R-:W-:Y:S01]  /*1020*/  IMAD R195, R3, 0x2, R2 ;  /* 0x0000000203c37824 */ /* 0x000fe200078e0202 */
[----:B------:R-:W-:Y:S01]  /*1030*/  LEA.HI R8, R184, R184, RZ, 0x1 ;  /* 0x000000b8b8087211 */ /* 0x000fe200078f08ff */
[----:B------:R-:W-:Y:S01]  /*1040*/  IMAD.MOV.U32 R7, RZ, RZ, R19 ;  /* 0x000000ffff077224 */ /* 0x000fe200078e0013 */
[----:B------:R-:W-:Y:S01]  /*1050*/  LEA.HI R4, R4, R23, RZ, 0x3 ;  /* 0x0000001704047211 */ /* 0x000fe200078f18ff */
[C---:B------:R-:W-:Y:S01]  /*1060*/  VIADD R212, R195.reuse, 0x36400 ;  /* 0x00036400c3d47836 */ /* 0x040fe20000000000 */
[----:B------:R-:W-:Y:S01]  /*1070*/  LOP3.LUT R9, R8, 0x1ffffffe, RZ, 0xc0, !PT ;  /* 0x1ffffffe08097812 */ /* 0x000fe200078ec0ff */
[----:B------:R-:W-:Y:S01]  /*1080*/  IMAD.SHL.U32 R8, R0, 0x100, RZ ;  /* 0x0000010000087824 */ /* 0x000fe200078e00ff */
[----:B------:R-:W-:Y:S01]  /*1090*/  LOP3.LUT R4, R4, 0xfffffff8, RZ, 0xc0, !PT ;  /* 0xfffffff804047812 */ /* 0x000fe200078ec0ff */
[----:B------:R-:W-:Y:S01]  /*10a0*/  VIADD R203, R195, 0x36440 ;  /* 0x00036440c3cb7836 */ /* 0x000fe20000000000 */
[----:B------:R-:W-:Y:S01]  /*10b0*/  SHF.R.S32.HI R6, RZ, 0x5, R6 ;  /* 0x00000005ff067819 */ /* 0x000fe20000011406 */
[----:B------:R-:W-:Y:S01]  /*10c0*/  IMAD.IADD R192, R215, 0x1, R8 ;  /* 0x00000001d7c07824 */ /* 0x000fe200078e0208 */
[----:B------:R-:W-:Y:S01]  /*10d0*/  R2P PR, R12, 0x6 ;  /* 0x000000060c007804 */ /* 0x000fe20000000000 */
[----:B------:R-:W-:Y:S01]  /*10e0*/  IMAD.IADD R189, R23, 0x1, -R4 ;  /* 0x0000000117bd7824 */ /* 0x000fe200078e0a04 */
[----:B------:R-:W-:Y:S01]  /*10f0*/  SHF.R.S32.HI R4, RZ, 0x1f, R225 ;  /* 0x0000001fff047819 */ /* 0x000fe200000114e1 */
[----:B------:R-:W-:Y:S01]  /*1100*/  IMAD R188, R6, 0x10, R11 ;  /* 0x0000001006bc7824 */ /* 0x000fe200078e020b */
[----:B------:R-:W-:Y:S01]  /*1110*/  SHF.R.S32.HI R4, RZ, 0x1f, R223 ;  /* 0x0000001fff047819 */ /* 0x000fe200000114df */
[----:B------:R-:W-:Y:S01]  /*1120*/  IMAD.IADD R9, R184, 0x1, -R9 ;  /* 0x00000001b8097824 */ /* 0x000fe200078e0a09 */
[----:B------:R-:W-:Y:S01]  /*1130*/  SHF.R.S32.HI R0, RZ, 0x1f, R228 ;  /* 0x0000001fff007819 */ /* 0x000fe200000114e4 */
[C---:B------:R-:W-:Y:S01]  /*1140*/  VIADD R36, R192.reuse, 0x8 ;  /* 0x00000008c0247836 */ /* 0x040fe20000000000 */
[----:B------:R0:W-:Y:S01]  /*1150*/  STL [R1+0x78], R8 ;  /* 0x0000780801007387 */ /* 0x0001e20000100800 */
[C---:B------:R-:W-:Y:S01]  /*1160*/  VIADD R33, R192.reuse, 0x20 ;  /* 0x00000020c0217836 */ /* 0x040fe20000000000 */
[----:B------:R-:W-:Y:S01]  /*1170*/  SHF.R.S32.HI R0, RZ, 0x1f, R224 ;  /* 0x0000001fff007819 */ /* 0x000fe200000114e0 */
[----:B------:R-:W-:Y:S01]  /*1180*/  IMAD R4, R21, 0x2, R2 ;  /* 0x0000000215047824 */ /* 0x000fe200078e0202 */
[----:B------:R-:W-:Y:S01]  /*1190*/  SHF.R.S32.HI R0, RZ, 0x1f, R222 ;  /* 0x0000001fff007819 */ /* 0x000fe200000114de */
[C---:B------:R-:W-:Y:S01]  /*11a0*/  VIADD R30, R192.reuse, 0x38 ;  /* 0x00000038c01e7836 */ /* 0x040fe20000000000 */
[----:B------:R-:W-:Y:S01]  /*11b0*/  SHF.R.S32.HI R0, RZ, 0x1f, R192 ;  /* 0x0000001fff007819 */ /* 0x000fe200000114c0 */
[C---:B------:R-:W-:Y:S01]  /*11c0*/  VIADD R27, R192.reuse, 0x50 ;  /* 0x00000050c01b7836 */ /* 0x040fe20000000000 */
[----:B------:R1:W-:Y:S01]  /*11d0*/  STL [R1+0x74], R4 ;  /* 0x0000740401007387 */ /* 0x0003e20000100800 */
[----:B------:R-:W-:Y:S01]  /*11e0*/  VIADD R24, R192, 0x68 ;  /* 0x00000068c0187836 */ /* 0x000fe20000000000 */
[----:B------:R-:W-:Y:S01]  /*11f0*/  SEL R210, R210, 0xffffffe0, !P1 ;  /* 0xffffffe0d2d27807 */ /* 0x000fe20004800000 */
[----:B------:R-:W-:Y:S01]  /*1200*/  IMAD R216, R9, 0x8, R188 ;  /* 0x0000000809d87824 */ /* 0x000fe200078e02bc */
[----:B------:R-:W-:Y:S01]  /*1210*/  SHF.R.S32.HI R9, RZ, 0x1f, R36 ;  /* 0x0000001fff097819 */ /* 0x000fe20000011424 */
[C---:B------:R-:W-:Y:S01]  /*1220*/  VIADD R15, R192.reuse, 0x80 ;  /* 0x00000080c00f7836 */ /* 0x040fe20000000000 */
[----:B------:R-:W-:Y:S01]  /*1230*/  SHF.R.S32.HI R9, RZ, 0x1f, R33 ;  /* 0x0000001fff097819 */ /* 0x000fe20000011421 */
[C---:B------:R-:W-:Y:S01]  /*1240*/  VIADD R12, R192.reuse, 0x98 ;  /* 0x00000098c00c7836 */ /* 0x040fe20000000000 */
[----:B------:R-:W-:Y:S01]  /*1250*/  SHF.R.S32.HI R9, RZ, 0x1f, R30 ;  /* 0x0000001fff097819 */ /* 0x000fe2000001141e */
[C---:B0-----:R-:W-:Y:S01]  /*1260*/  VIADD R8, R192.reuse, 0xb0 ;  /* 0x000000b0c0087836 */ /* 0x041fe20000000000 */
[----:B------:R-:W-:Y:S01]  /*1270*/  SHF.R.S32.HI R9, RZ, 0x1f, R27 ;  /* 0x0000001fff097819 */ /* 0x000fe2000001141b */
        /* <DEDUP_REMOVED lines=51> */
[----:B------:R-:W-:Y:S01]  /*15b0*/  CS2R R18, SRZ ;  /* 0x0000000000127805 */ /* 0x000fe2000001ff00 */
[----:B------:R-:W-:Y:S01]  /*15c0*/  IMAD.IADD R212, R212, 0x1, R210 ;  /* 0x00000001d4d47824 */ /* 0x000fe200078e02d2 */
[----:B------:R-:W-:Y:S01]  /*15d0*/  SHF.R.S32.HI R3, RZ, 0x1f, R232 ;  /* 0x0000001fff037819 */ /* 0x000fe200000114e8 */
[----:B------:R-:W-:Y:S01]  /*15e0*/  VIADD R191, R184, 0x10 ;  /* 0x00000010b8bf7836 */ /* 0x000fe20000000000 */
[----:B------:R-:W-:Y:S01]  /*15f0*/  SHF.R.S32.HI R0, RZ, 0x1f, R231 ;  /* 0x0000001fff007819 */ /* 0x000fe200000114e7 */
[----:B------:R-:W-:-:S07]  /*1600*/  IMAD.IADD R210, R210, 0x1, R203 ;  /* 0x00000001d2d27824 */ /* 0x000fce00078e02cb */
.L_x_8552:
[----:B01234-:R-:W0:Y:S01]  /*1610*/  LDC.64 R8, c[0x0][0xd88] ;  /* 0x00036200ff087b82 */ /* 0x01fe220000000a00 */
        /* <DEDUP_REMOVED lines=54> */
.L_x_8411:
[----:B------:R-:W-:Y:S02]  /*1980*/  IMAD.U32 R40, RZ, RZ, UR5 ;  /* 0x00000005ff287e24 */ /* 0x000fe4000f8e00ff */
[----:B------:R-:W-:Y:S01]  /*1990*/  IMAD.U32 R24, RZ, RZ, UR4 ;  /* 0x00000004ff187e24 */ /* 0x000fe2000f8e00ff */
[----:B------:R-:W-:Y:S06]  /*19a0*/  @!P2 BRA `(.L_x_8412) ;  /* 0x000000000010a947 */ /* 0x000fec0003800000 */
[----:B------:R-:W-:-:S04]  /*19b0*/  IADD3 R6, P0, R220, UR8, RZ ;  /* 0x00000008dc067c10 */ /* 0x000fc8000ff1e0ff */
[----:B------:R-:W-:-:S05]  /*19c0*/  IADD3.X R7, R221, UR9, RZ, P0, !PT ;  /* 0x00000009dd077c10 */ /* 0x000fca00087fe4ff */
[----:B------:R0:W5:Y:S01]  /*19d0*/  LDG.E R24, desc[UR42][R6.64] ;  /* 0x0000002a06187981 */ /* 0x000162000c1e1900 */
[----:B------:R-:W-:Y:S05]  /*19e0*/  BRA `(.L_x_8413) ;  /* 0x0000000000107947 */ /* 0x000fea0003800000 */
.L_x_8412:
[----:B------:R-:W-:Y:S05]  /*19f0*/  @!P0 BRA `(.L_x_8413) ;  /* 0x00000000000c8947 */ /* 0x000fea0003800000 */
[----:B------:R-:W2:Y:S04]  /*1a00*/  LDG.E R3, desc[UR42][R8.64] ;  /* 0x0000002a08037981 */ /* 0x000ea8000c1e1900 */
[----:B------:R-:W2:Y:S02]  /*1a10*/  LDG.E R24, desc[UR42][R8.64+0x4] ;  /* 0x0000042a08187981 */ /* 0x000ea4000c1e1900 */
[----:B--2---:R-:W-:-:S07]  /*1a20*/  IMAD.IADD R24, R24, 0x1, -R3 ;  /* 0x0000000118187824 */ /* 0x004fce00078e0a03 */
.L_x_8413:
        /* <DEDUP_REMOVED lines=34> */
[----:B------:R-:W-:Y:S01]  /*1c50*/  SHF.R.S32.HI R43, RZ, 0x6, R3 ;  /* 0x00000006ff2b7819 */ /* 0x000fe20000011403 */
[----:B------:R-:W-:Y:S01]  /*1c60*/  IMAD.MOV.U32 R3, RZ, RZ, RZ ;  /* 0x000000ffff037224 */ /* 0x000fe200078e00ff */
[----:B------:R-:W-:-:S04]  /*1c70*/  LEA.HI R5, R5, R4, RZ, 0x6 ;  /* 0x0000000405057211 */ /* 0x000fc800078f30ff */
[----:B------:R-:W-:-:S04]  /*1c80*/  SHF.R.S32.HI R0, RZ, 0x6, R5 ;  /* 0x00000006ff007819 */ /* 0x000fc80000011405 */
[----:B---3--:R-:W-:-:S04]  /*1c90*/  VIMNMX R9, R43, R0, PT ;  /* 0x000000002b097248 */ /* 0x008fc80003fe0100 */
        /* <DEDUP_REMOVED lines=31> */
.L_x_8415:
[----:B------:R-:W-:Y:S05]  /*1e90*/  BSYNC B0 ;  /* 0x0000000000007941 */ /* 0x000fea0003800000 */
.L_x_8414:
        /* <DEDUP_REMOVED lines=36> */
.L_x_8418:
[----:B------:R-:W-:Y:S05]  /*20e0*/  BSYNC B6 ;  /* 0x0000000000067941 */ /* 0x000fea0003800000 */
.L_x_8417:
        /* <DEDUP_REMOVED lines=20> */
.L_x_8420:
[----:B------:R-:W-:Y:S05]  /*2230*/  BSYNC B6 ;  /* 0x0000000000067941 */ /* 0x000fea0003800000 */
.L_x_8419:
[----:B------:R-:W-:Y:S01]  /*2240*/  ULDC.64 UR4, c[0x0][0xaf0] ;  /* 0x0002bc0000047ab9 */ /* 0x000fe20000000a00 */
[----:B------:R-:W-:Y:S01]  /*2250*/  IMAD.MOV.U32 R0, RZ, RZ, R219 ;  /* 0x000000ffff007224 */ /* 0x000fe200078e00db */
[----:B------:R-:W-:Y:S01]  /*2260*/  ISETP.NE.U32.AND P0, PT, RZ, UR4, PT ;  /* 0x00000004ff007c0c */ /* 0x000fe2000bf05070 */
[----:B------:R-:W0:Y:S01]  /*2270*/  LDC.64 R6, c[0x0][0x300] ;  /* 0x0000c000ff067b82 */ /* 0x000e220000000a00 */
[----:B------:R-:W-:Y:S01]  /*2280*/  IMAD.IADD R38, R25, 0x1, R24 ;  /* 0x0000000119267824 */ /* 0x000fe200078e0218 */
[----:B------:R-:W-:Y:S01]  /*2290*/  SHF.R.S32.HI R17, RZ, 0x1f, R16 ;  /* 0x0000001fff117819 */ /* 0x000fe20000011410 */
[----:B------:R-:W-:Y:S01]  /*22a0*/  ULDC.64 UR6, c[0x0][0xb00] ;  /* 0x0002c00000067ab9 */ /* 0x000fe20000000a00 */
[----:B------:R-:W-:-:S04]  /*22b0*/  ISETP.NE.AND.EX P0, PT, RZ, UR5, PT, P0 ;  /* 0x00000005ff007c0c */ /* 0x000fc8000bf05300 */
[----:B------:R-:W1:Y:S08]  /*22c0*/  LDC R15, c[0x0][0x3f4] ;  /* 0x0000fd00ff0f7b82 */ /* 0x000e700000000800 */
[----:B------:R-:W2:Y:S01]  /*22d0*/  LDC.64 R56, c[0x0][0x408] ;  /* 0x00010200ff387b82 */ /* 0x000ea20000000a00 */
[----:B------:R-:W-:-:S04]  /*22e0*/  @P0 IADD3 R4, P1, R220, UR4, RZ ;  /* 0x00000004dc040c10 */ /* 0x000fc8000ff3e0ff */
        /* <DEDUP_REMOVED lines=11> */
[----:B------:R-:W-:Y:S01]  /*23a0*/  ULDC.64 UR6, c[0x0][0x338] ;  /* 0x0000ce0000067ab9 */ /* 0x000fe20000000a00 */
[----:B---3--:R-:W3:Y:S01]  /*23b0*/  LDC.64 R4, c[0x0][0x3f8] ;  /* 0x0000fe00ff047b82 */ /* 0x008ee20000000a00 */
[----:B-1----:R-:W-:Y:S01]  /*23c0*/  ISETP.GE.AND P2, PT, R16, R15, PT ;  /* 0x0000000f1000720c */ /* 0x002fe20003f46270 */
[----:B------:R-:W-:Y:S01]  /*23d0*/  IMAD R3, R38, R7, R3 ;  /* 0x0000000726037224 */ /* 0x000fe200078e0203 */
[----:B------:R-:W-:Y:S01]  /*23e0*/  SHF.R.S32.HI R185, RZ, 0x1f, R184 ;  /* 0x0000001fffb97819 */ /* 0x000fe200000114b8 */
[----:B------:R-:W-:Y:S01]  /*23f0*/  IMAD R29, R217, UR5, R29 ;  /* 0x00000005d91d7c24 */ /* 0x000fe2000f8e021d */
[----:B------:R-:W-:Y:S01]  /*2400*/  ULDC.64 UR4, c[0x0][0x308] ;  /* 0x0000c20000047ab9 */ /* 0x000fe20000000a00 */
[----:B------:R-:W-:Y:S01]  /*2410*/  IMAD.IADD R21, R21, 0x1, R3 ;  /* 0x0000000115157824 */ /* 0x000fe200078e0203 */
[----:B------:R-:W-:Y:S01]  /*2420*/  P2R R74, PR, RZ, 0x4 ;  /* 0x00000004ff4a7803 */ /* 0x000fe20000000000 */
[----:B------:R-:W-:Y:S01]  /*2430*/  IMAD R12, R73, R6, RZ ;  /* 0x00000006490c7224 */ /* 0x000fe200078e02ff */
[----:B------:R-:W-:Y:S01]  /*2440*/  SHF.L.U64.HI R62, R6, 0x6, R7 ;  /* 0x00000006063e7819 */ /* 0x000fe20000010207 */
[----:B------:R-:W-:-:S04]  /*2450*/  IMAD.WIDE.U32 R20, R217, UR4, R20 ;  /* 0x00000004d9147c25 */ /* 0x000fc8000f8e0014 */
[----:B------:R-:W-:Y:S01]  /*2460*/  IMAD R21, R217, UR5, R21 ;  /* 0x00000005d9157c24 */ /* 0x000fe2000f8e0215 */
[----:B------:R-:W-:Y:S01]  /*2470*/  ULDC.64 UR4, c[0x0][0x310] ;  /* 0x0000c40000047ab9 */ /* 0x000fe20000000a00 */
[----:B------:R-:W-:Y:S02]  /*2480*/  IMAD R12, R23, R7, R12 ;  /* 0x00000007170c7224 */ /* 0x000fe400078e020c */
[----:B------:R-:W-:Y:S02]  /*2490*/  IMAD.SHL.U32 R58, R189, 0x40, RZ ;  /* 0x00000040bd3a7824 */ /* 0x000fe400078e00ff */
[----:B--2---:R-:W-:-:S03]  /*24a0*/  IMAD.WIDE.U32 R34, R23, R56, R184 ;  /* 0x0000003817227225 */ /* 0x004fc600078e00b8 */
[----:B------:R-:W-:Y:S01]  /*24b0*/  LOP3.LUT R58, R58, 0x1c0, RZ, 0xc0, !PT ;  /* 0x000001c03a3a7812 */ /* 0x000fe200078ec0ff */
[C---:B------:R-:W-:Y:S01]  /*24c0*/  IMAD.WIDE.U32 R36, R23.reuse, R56, R16 ;  /* 0x0000003817247225 */ /* 0x040fe200078e0010 */
[----:B---3--:R-:W-:Y:S02]  /*24d0*/  SHF.L.U64.HI R60, R4, 0x6, R5 ;  /* 0x00000006043c7819 */ /* 0x008fe40000010205 */
        /* <DEDUP_REMOVED lines=9> */
[----:B----4-:R-:W-:-:S04]  /*2570*/  SHF.R.S32.HI R3, RZ, 0x1f, R0 ;  /* 0x0000001fff037819 */ /* 0x010fc80000011400 */
[----:B------:R-:W-:Y:S02]  /*2580*/  SEL R8, R3, RZ, !P0 ;  /* 0x000000ff03087207 */ /* 0x000fe40004000000 */
[----:B------:R-:W-:-:S03]  /*2590*/  SEL R3, R0, RZ, !P0 ;  /* 0x000000ff00037207 */ /* 0x000fc60004000000 */
[----:B------:R-:W-:Y:S02]  /*25a0*/  IMAD R0, R8, UR4, RZ ;  /* 0x0000000408007c24 */ /* 0x000fe4000f8e02ff */
[C---:B------:R-:W-:Y:S01]  /*25b0*/  IMAD.WIDE.U32 R20, R3.reuse, UR4, R20 ;  /* 0x0000000403147c25 */ /* 0x040fe2000f8e0014 */
[----:B------:R-:W-:Y:S02]  /*25c0*/  ULDC UR4, c[0x0][0x2f4] ;  /* 0x0000bd0000047ab9 */ /* 0x000fe40000000800 */
[----:B------:R-:W-:Y:S01]  /*25d0*/  ISETP.GE.AND P4, PT, R16, UR4, PT ;  /* 0x0000000410007c0c */ /* 0x000fe2000bf86270 */
[----:B------:R-:W-:Y:S01]  /*25e0*/  IMAD R65, R3, UR5, R0 ;  /* 0x0000000503417c24 */ /* 0x000fe2000f8e0200 */
[----:B------:R-:W-:Y:S01]  /*25f0*/  ISETP.GE.AND P3, PT, R55, UR4, PT ;  /* 0x0000000437007c0c */ /* 0x000fe2000bf66270 */
[----:B------:R-:W-:Y:S02]  /*2600*/  IMAD R0, R8, UR6, RZ ;  /* 0x0000000608007c24 */ /* 0x000fe4000f8e02ff */
[----:B------:R-:W-:-:S04]  /*2610*/  IMAD.WIDE.U32 R8, R23, R6, R16 ;  /* 0x0000000617087225 */ /* 0x000fc800078e0010 */
[----:B------:R-:W-:Y:S01]  /*2620*/  IMAD.WIDE.U32 R28, R3, UR6, R28 ;  /* 0x00000006031c7c25 */ /* 0x000fe2000f8e001c */
[----:B------:R-:W-:-:S03]  /*2630*/  IADD3 R72, P0, R20, R8, RZ ;  /* 0x0000000814487210 */ /* 0x000fc60007f1e0ff */
[----:B------:R-:W-:Y:S01]  /*2640*/  IMAD R13, R3, UR7, R0 ;  /* 0x00000007030d7c24 */ /* 0x000fe2000f8e0200 */
[----:B------:R-:W-:Y:S01]  /*2650*/  SEL R3, R15, RZ, P2 ;  /* 0x000000ff0f037207 */ /* 0x000fe20001000000 */
[----:B------:R-:W-:Y:S02]  /*2660*/  IMAD R0, R73, R4, RZ ;  /* 0x0000000449007224 */ /* 0x000fe400078e02ff */
[----:B------:R-:W-:Y:S02]  /*2670*/  IMAD.IADD R65, R21, 0x1, R65 ;  /* 0x0000000115417824 */ /* 0x000fe400078e0241 */
[----:B------:R-:W-:Y:S02]  /*2680*/  IMAD R11, R23, R5, R0 ;  /* 0x00000005170b7224 */ /* 0x000fe400078e0200 */
[----:B------:R-:W-:Y:S01]  /*2690*/  IMAD R0, R73, R56, RZ ;  /* 0x0000003849007224 */ /* 0x000fe200078e02ff */
[----:B------:R-:W-:Y:S01]  /*26a0*/  IADD3.X R64, R65, R9, R12, P0, !PT ;  /* 0x0000000941407210 */ /* 0x000fe200007fe40c */
[----:B------:R-:W-:Y:S01]  /*26b0*/  IMAD.IADD R3, R16, 0x1, R3 ;  /* 0x0000000110037824 */ /* 0x000fe200078e0203 */
[C---:B------:R-:W-:Y:S01]  /*26c0*/  IADD3 R38, P0, R23.reuse, R38, RZ ;  /* 0x0000002617267210 */ /* 0x040fe20007f1e0ff */
[----:B------:R-:W-:-:S02]  /*26d0*/  IMAD R9, R23, R57, R0 ;  /* 0x0000003917097224 */ /* 0x000fc400078e0200 */
[----:B------:R-:W-:Y:S01]  /*26e0*/  IMAD.IADD R31, R31, 0x1, R11 ;  /* 0x000000011f1f7824 */ /* 0x000fe200078e020b */
[----:B------:R-:W-:Y:S01]  /*26f0*/  SHF.R.S32.HI R0, RZ, 0x1f, R3 ;  /* 0x0000001fff007819 */ /* 0x000fe20000011403 */
[----:B------:R-:W-:Y:S02]  /*2700*/  IMAD.IADD R35, R35, 0x1, R9 ;  /* 0x0000000123237824 */ /* 0x000fe400078e0209 */
        /* <DEDUP_REMOVED lines=28> */
.L_x_8450:
        /* <DEDUP_REMOVED lines=58> */
.L_x_8425:
[----:B------:R-:W-:Y:S05]  /*2c70*/  BSYNC B1 ;  /* 0x0000000000017941 */ /* 0x000fea0003800000 */
.L_x_8424:
        /* <DEDUP_REMOVED lines=20> */
.L_x_8426:
[----:B------:R-:W-:Y:S01]  /*2dc0*/  IMAD R75, R22, 0x8, R2 ;  /* 0x00000008164b7824 */ /* 0x000fe200078e0202 */
[----:B------:R-:W-:Y:S01]  /*2dd0*/  SHF.L.U32 R76, R186, 0x1f, RZ ;  /* 0x0000001fba4c7819 */ /* 0x000fe200000006ff */
[----:B------:R-:W-:Y:S03]  /*2de0*/  BSSY B1, `(.L_x_8427) ;  /* 0x0000003000017945 */ /* 0x000fe60003800000 */
[----:B------:R-:W0:Y:S02]  /*2df0*/  SYNCS.PHASECHK.TRANS64.TRYWAIT P5, [R75+URZ+0x38890], R76 ;  /* 0x0388904c4b0075a7 */ /* 0x000e2400080a017f */
[----:B0-----:R-:W-:Y:S05]  /*2e00*/  @!P5 BRA `(.L_x_8428) ;  /* 0x0000021000a0d947 */ /* 0x001fea0003800000 */
.L_x_8747:
[----:B------:R-:W-:Y:S05]  /*2e10*/  BSYNC B1 ;  /* 0x0000000000017941 */ /* 0x000fea0003800000 */
.L_x_8427:
        /* <DEDUP_REMOVED lines=53> */
.L_x_8433:
[----:B------:R-:W-:Y:S05]  /*3170*/  BSYNC B2 ;  /* 0x0000000000027941 */ /* 0x000fea0003800000 */
.L_x_8432:
[----:B--2---:R1:W-:Y:S02]  /*3180*/  STG.E.128 desc[UR42][R12.64], R4 ;  /* 0x000000040c007986 */ /* 0x0043e4000c101d2a */
.L_x_8431:
[----:B------:R-:W-:Y:S05]  /*3190*/  BSYNC B1 ;  /* 0x0000000000017941 */ /* 0x000fea0003800000 */
.L_x_8430:
        /* <DEDUP_REMOVED lines=56> */
.L_x_8435:
[----:B------:R-:W-:Y:S05]  /*3520*/  BSYNC B1 ;  /* 0x0000000000017941 */ /* 0x000fea0003800000 */
.L_x_8434:
[----:B-1----:R2:W-:Y:S01]  /*3530*/  STG.E.128 desc[UR42][R12.64+0x40], R4 ;  /* 0x000040040c007986 */ /* 0x0025e2000c101d2a */
[----:B------:R-:W-:Y:S05]  /*3540*/  BRA `(.L_x_8429) ;  /* 0x0000000c00507947 */ /* 0x000fea0003800000 */
.L_x_8423:
        /* <DEDUP_REMOVED lines=44> */
.L_x_8436:
[----:B------:R-:W-:Y:S01]  /*3810*/  IMAD R75, R22, 0x8, R2 ;  /* 0x00000008164b7824 */ /* 0x000fe200078e0202 */
[----:B------:R-:W-:Y:S01]  /*3820*/  SHF.L.U32 R76, R186, 0x1f, RZ ;  /* 0x0000001fba4c7819 */ /* 0x000fe200000006ff */
[----:B------:R-:W0:Y:S01]  /*3830*/  LDC R77, c[0x0][0x2f4] ;  /* 0x0000bd00ff4d7b82 */ /* 0x000e220000000800 */
[----:B------:R-:W-:Y:S02]  /*3840*/  BSSY B1, `(.L_x_8437) ;  /* 0x0000003000017945 */ /* 0x000fe40003800000 */
[----:B------:R-:W1:Y:S02]  /*3850*/  SYNCS.PHASECHK.TRANS64.TRYWAIT P5, [R75+URZ+0x38890], R76 ;  /* 0x0388904c4b0075a7 */ /* 0x000e6400080a017f */
[----:B-1----:R-:W-:Y:S05]  /*3860*/  @!P5 BRA `(.L_x_8438) ;  /* 0x00000208001cd947 */ /* 0x002fea0003800000 */
.L_x_8748:
[----:B------:R-:W-:Y:S05]  /*3870*/  BSYNC B1 ;  /* 0x0000000000017941 */ /* 0x000fea0003800000 */
.L_x_8437:
        /* <DEDUP_REMOVED lines=125> */
.L_x_8440:
[----:B------:R-:W-:Y:S05]  /*4050*/  BSYNC B1 ;  /* 0x0000000000017941 */ /* 0x000fea0003800000 */
.L_x_8439:
        /* <DEDUP_REMOVED lines=10> */
.L_x_8422:
[----:B------:R-:W-:-:S06]  /*4100*/  UISETP.NE.AND UP0, UPT, UR37, 0x3, UPT ;  /* 0x000000032500788c */ /* 0x000fcc000bf05270 */
[----:B------:R-:W-:-:S13]  /*4110*/  PLOP3.LUT P0, PT, PT, PT, UP0, 0x80, 0x0 ;  /* 0x000000000000781c */ /* 0x000fda0003f0f008 */
[----:B------:R-:W-:Y:S05]  /*4120*/  @!P0 BRA `(.L_x_8441) ;  /* 0x0000000000048947 */ /* 0x000fea0003800000 */
[----:B------:R-:W-:Y:S01]  /*4130*/  BPT.TRAP 0x1 ;  /* 0x000000040000795c */ /* 0x000fe20000300000 */
.L_x_8441:
        /* <DEDUP_REMOVED lines=8> */
.L_x_8749:
[----:B------:R-:W-:Y:S05]  /*41c0*/  BSYNC B1 ;  /* 0x0000000000017941 */ /* 0x000fea0003800000 */
.L_x_8442:
        /* <DEDUP_REMOVED lines=12> */
.L_x_8429:
[----:B------:R-:W-:Y:S05]  /*4290*/  BSYNC B0 ;  /* 0x0000000000007941 */ /* 0x000fea0003800000 */
.L_x_8421:
        /* <DEDUP_REMOVED lines=17> */
.L_x_8445:
[----:B------:R-:W-:Y:S05]  /*43b0*/  BSYNC B0 ;  /* 0x0000000000007941 */ /* 0x000fea0003800000 */
.L_x_8444:
[----:B------:R-:W2:Y:S01]  /*43c0*/  SYNCS.PHASECHK.TRANS64.TRYWAIT P0, [R75+URZ+0x388b0], R76 ;  /* 0x0388b04c4b0075a7 */ /* 0x000ea2000800017f */
[----:B------:R-:W-:Y:S04]  /*43d0*/  BSSY B0, `(.L_x_8446) ;  /* 0x0000002000007945 */ /* 0x000fe80003800000 */
[----:B--2---:R-:W-:Y:S05]  /*43e0*/  @!P0 BRA `(.L_x_8447) ;  /* 0x000001fc00648947 */ /* 0x004fea0003800000 */
.L_x_8750:
[----:B------:R-:W-:Y:S05]  /*43f0*/  BSYNC B0 ;  /* 0x0000000000007941 */ /* 0x000fea0003800000 */
.L_x_8446:
        /* <DEDUP_REMOVED lines=82> */
.L_x_8449:
[----:B------:R-:W-:Y:S05]  /*4920*/  BSYNC B0 ;  /* 0x0000000000007941 */ /* 0x000fea0003800000 */
.L_x_8448:
        /* <DEDUP_REMOVED lines=17> */
.L_x_8416:
[----:B------:R-:W-:Y:S04]  /*4a40*/  BSSY B0, `(.L_x_8451) ;  /* 0x0000004000007945 */ /* 0x000fe80003800000 */
[----:B------:R-:W-:Y:S05]  /*4a50*/  @P0 BRA `(.L_x_8452) ;  /* 0x0000000000080947 */ /* 0x000fea0003800000 */
[----:B------:R-:W1:Y:S02]  /*4a60*/  FENCE.VIEW.ASYNC.G ;  /* 0x00000000000073c6 */ /* 0x000e640000000100 */
[----:B-1----:R-:W-:Y:S06]  /*4a70*/  BAR.ARV 0xc, 0x180 ;  /* 0x0306000000007b1d */ /* 0x002fec0000002000 */
.L_x_8452:
[----:B------:R-:W-:Y:S05]  /*4a80*/  BSYNC B0 ;  /* 0x0000000000007941 */ /* 0x000fea0003800000 */
.L_x_8451:
[----:B------:R-:W-:Y:S01]  /*4a90*/  UISETP.NE.AND UP0, UPT, UR38, 0x1, UPT ;  /* 0x000000012600788c */ /* 0x000fe2000bf05270 */
[----:B------:R-:W-:Y:S05]  /*4aa0*/  BSSY B7, `(.L_x_8453) ;  /* 0x0000ff2000077945 */ /* 0x000fea0003800000 */
[----:B------:R-:W-:-:S13]  /*4ab0*/  PLOP3.LUT P0, PT, PT, PT, UP0, 0x80, 0x0 ;  /* 0x000000000000781c */ /* 0x000fda0003f0f008 */
[----:B------:R-:W-:Y:S05]  /*4ac0*/  @!P0 BRA `(.L_x_8454) ;  /* 0x0000002000188947 */ /* 0x000fea0003800000 */
[----:B------:R-:W1:Y:S01]  /*4ad0*/  LDC R0, c[0x0][0x448] ;  /* 0x00011200ff007b82 */ /* 0x000e620000000800 */
[----:B------:R-:W-:Y:S01]  /*4ae0*/  VIADD R3, R194, 0x3f ;  /* 0x0000003fc2037836 */ /* 0x000fe20000000000 */
[----:B------:R-:W-:Y:S01]  /*4af0*/  BSSY B0, `(.L_x_8455) ;  /* 0x000002a000007945 */ /* 0x000fe20003800000 */
[----:B-1----:R-:W-:-:S13]  /*4b00*/  ISETP.NE.AND P0, PT, R0, 0x1, PT ;  /* 0x000000010000780c */ /* 0x002fda0003f05270 */
[----:B------:R-:W1:Y:S08]  /*4b10*/  @P0 LDC R0, c[0x0][0x44c] ;  /* 0x00011300ff000b82 */ /* 0x000e700000000800 */
[----:B------:R-:W2:Y:S01]  /*4b20*/  @P0 LDC R5, c[0x0][0x450] ;  /* 0x00011400ff050b82 */ /* 0x000ea20000000800 */
[----:B-1----:R-:W-:-:S05]  /*4b30*/  @P0 IMAD.HI.U32 R0, R3, R0, RZ ;  /* 0x0000000003000227 */ /* 0x002fca00078e00ff */
[----:B--2---:R-:W-:Y:S01]  /*4b40*/  @P0 SHF.R.U32.HI R3, RZ, R5, R0 ;  /* 0x00000005ff030219 */ /* 0x004fe20000011600 */
[----:B------:R-:W-:-:S04]  /*4b50*/  IMAD.MOV.U32 R5, RZ, RZ, RZ ;  /* 0x000000ffff057224 */ /* 0x000fc800078e00ff */
        /* <DEDUP_REMOVED lines=35> */
.L_x_8456:
[----:B------:R-:W-:Y:S05]  /*4d90*/  BSYNC B0 ;  /* 0x0000000000007941 */ /* 0x000fea0003800000 */
.L_x_8455:
        /* <DEDUP_REMOVED lines=144> */
.L_x_8460:
        /* <DEDUP_REMOVED lines=185> */
.L_x_8459:
[----:B------:R-:W-:Y:S05]  /*6230*/  BSYNC B0 ;  /* 0x0000000000007941 */ /* 0x000fea0003800000 */
.L_x_8458:
        /* <DEDUP_REMOVED lines=143> */
.L_x_8454:
        /* <DEDUP_REMOVED lines=45> */
.L_x_8462:
[----:B------:R-:W-:Y:S05]  /*6e00*/  BSYNC B0 ;  /* 0x0000000000007941 */ /* 0x000fea0003800000 */
.L_x_8461:
        /* <DEDUP_REMOVED lines=101> */
.L_x_8464:
[----:B------:R-:W-:Y:S05]  /*7460*/  BSYNC B6 ;  /* 0x0000000000067941 */ /* 0x000fea0003800000 */
.L_x_8463:
        /* <DEDUP_REMOVED lines=12> */
.L_x_8468:
[----:B-1----:R1:W2:Y:S02]  /*7530*/  SYNCS.PHASECHK.TRANS64.TRYWAIT P0, [R2+URZ+0x38800], R3 ;  /* 0x03880003020075a7 */ /* 0x0022a4000800017f */
[----:B--2---:R-:W-:Y:S05]  /*7540*/  @!P0 NANOSLEEP.SYNCS 0x989680 ;  /* 0x009896800000895d */ /* 0x004fea0003900000 */
[----:B------:R-:W2:Y:S02]  /*7550*/  @!P0 SYNCS.PHASECHK.TRANS64 P0, [R2+URZ+0x38800], R3 ;  /* 0x03880003020085a7 */ /* 0x000ea4000800007f */
[----:B--2---:R-:W-:Y:S05]  /*7560*/  @!P0 BRA `(.L_x_8468) ;  /* 0xfffffffc00f08947 */ /* 0x004fea000383ffff */
.L_x_8467:
[----:B------:R-:W-:Y:S05]  /*7570*/  BSYNC B0 ;  /* 0x0000000000007941 */ /* 0x000fea0003800000 */
.L_x_8466:
[----:B------:R-:W-:Y:S05]  /*7580*/  BRA `(.L_x_8469) ;  /* 0x0000002c00907947 */ /* 0x000fea0003800000 */
.L_x_8465:
        /* <DEDUP_REMOVED lines=31> */
.L_x_8471:
[----:B------:R-:W-:Y:S05]  /*7780*/  BSYNC B6 ;  /* 0x0000000000067941 */ /* 0x000fea0003800000 */
.L_x_8470:
        /* <DEDUP_REMOVED lines=45> */
.L_x_8756:
        /* <DEDUP_REMOVED lines=29> */
.L_x_8476:
[----:B------:R-:W-:Y:S05]  /*7c30*/  BSYNC B1 ;  /* 0x0000000000017941 */ /* 0x000fea0003800000 */
.L_x_8475:
        /* <DEDUP_REMOVED lines=10> */
[----:B------:R-:W-:-:S02]  /*7ce0*/  IMAD.MOV.U32 R4, RZ, RZ, R28 ;  /* 0x000000ffff047224 */ /* 0x000fc400078e001c */
        /* <DEDUP_REMOVED lines=8> */
.L_x_8762:
        /* <DEDUP_REMOVED lines=23> */
[----:B------:R-:W-:-:S03]  /*7ee0*/  CS2R R14, SRZ ;  /* 0x00000000000e7805 */ /* 0x000fc6000001ff00 */
[-C--:B0-----:R-:W-:Y:S02]  /*7ef0*/  @!P3 IADD3 R4, P0, R6, R9.reuse, RZ ;  /* 0x000000090604b210 */ /* 0x081fe40007f1e0ff */
[----:B------:R-:W-:Y:S01]  /*7f00*/  @!P3 IADD3 R6, P1, R30, R9, RZ ;  /* 0x000000091e06b210 */ /* 0x000fe20007f3e0ff */
[----:B----4-:R-:W-:Y:S02]  /*7f10*/  IMAD.MOV.U32 R9, RZ, RZ, R7 ;  /* 0x000000ffff097224 */ /* 0x010fe400078e0007 */
        /* <DEDUP_REMOVED lines=8> */
.L_x_8479:
[----:B------:R-:W-:Y:S05]  /*7fa0*/  BSYNC B1 ;  /* 0x0000000000017941 */ /* 0x000fea0003800000 */
.L_x_8478:
[----:B------:R-:W0:Y:S01]  /*7fb0*/  SYNCS.PHASECHK.TRANS64.TRYWAIT P0, [R2+URZ+0x38800], R37 ;  /* 0x03880025020075a7 */ /* 0x000e22000800017f */
[----:B--2---:R-:W-:Y:S01]  /*7fc0*/  LOP3.LUT R3, R32, 0x1c0, RZ, 0xc0, !PT ;  /* 0x000001c020037812 */ /* 0x004fe200078ec0ff */
[----:B-1---5:R-:W-:Y:S01]  /*7fd0*/  IMAD.MOV.U32 R5, RZ, RZ, R8 ;  /* 0x000000ffff057224 */ /* 0x022fe200078e0008 */
[----:B------:R-:W-:Y:S01]  /*7fe0*/  VIADDMNMX R32, R35, -R194, 0x40, PT ;  /* 0x0000004023207446 */ /* 0x000fe200038009c2 */
[----:B----4-:R-:W-:Y:S01]  /*7ff0*/  IMAD.MOV.U32 R7, RZ, RZ, R10 ;  /* 0x000000ffff077224 */ /* 0x010fe200078e000a */
[----:B------:R-:W-:Y:S01]  /*8000*/  LOP3.LUT R4, R3, 0x18, R16, 0xf8, !PT ;  /* 0x0000001803047812 */ /* 0x000fe200078ef810 */
[----:B---3--:R-:W-:Y:S01]  /*8010*/  IMAD.MOV.U32 R6, RZ, RZ, R13 ;  /* 0x000000ffff067224 */ /* 0x008fe200078e000d */
        /* <DEDUP_REMOVED lines=14> */
[----:B0-----:R-:W-:Y:S01]  /*8100*/  IMAD R30, R3, 0x2, R2 ;  /* 0x00000002031e7824 */ /* 0x001fe200078e0202 */
[----:B------:R-:W-:Y:S02]  /*8110*/  PRMT R35, R4, 0x7610, R35 ;  /* 0x0000761004237816 */ /* 0x000fe40000000023 */
[----:B------:R-:W-:Y:S01]  /*8120*/  PRMT R48, R5, 0x7610, R48 ;  /* 0x0000761005307816 */ /* 0x000fe20000000030 */
[----:B------:R-:W-:-:S02]  /*8130*/  IMAD.MOV.U32 R5, RZ, RZ, R15 ;  /* 0x000000ffff057224 */ /* 0x000fc400078e000f */
[C---:B------:R-:W-:Y:S02]  /*8140*/  VIADD R4, R30.reuse, 0x20400 ;  /* 0x000204001e047836 */ /* 0x040fe40000000000 */
[----:B------:R-:W-:Y:S01]  /*8150*/  VIADD R3, R30, 0x20440 ;  /* 0x000204401e037836 */ /* 0x000fe20000000000 */
[----:B------:R-:W-:Y:S06]  /*8160*/  @!P0 BRA `(.L_x_8481) ;  /* 0x000001c400008947 */ /* 0x000fec0003800000 */
.L_x_8763:
[----:B------:R-:W-:Y:S05]  /*8170*/  BSYNC B1 ;  /* 0x0000000000017941 */ /* 0x000fea0003800000 */
.L_x_8480:
        /* <DEDUP_REMOVED lines=11> */
[----:B0-----:R-:W-:Y:S02]  /*8230*/  SHF.R.U32.HI R37, RZ, 0x10, R27 ;  /* 0x00000010ff257819 */ /* 0x001fe4000001161b */
[----:B------:R-:W-:Y:S02]  /*8240*/  SHF.R.U64 R39, R28, 0x10, R29 ;  /* 0x000000101c277819 */ /* 0x000fe4000000121d */
        /* <DEDUP_REMOVED lines=42> */
.L_x_8485:
[----:B------:R-:W-:Y:S05]  /*84f0*/  BSYNC B2 ;  /* 0x0000000000027941 */ /* 0x000fea0003800000 */
.L_x_8484:
[----:B------:R-:W-:Y:S05]  /*8500*/  @P1 BRA `(.L_x_8483) ;  /* 0x0000000000b81947 */ /* 0x000fea0003800000 */
[----:B-1----:R-:W1:Y:S01]  /*8510*/  LDS.128 R4, [R3] ;  /* 0x0000000003047984 */ /* 0x002e620000000c00 */
[----:B------:R-:W-:Y:S02]  /*8520*/  SHF.R.U32.HI R36, RZ, 0x10, R21 ;  /* 0x00000010ff247819 */ /* 0x000fe40000011615 */
[----:B------:R-:W-:Y:S02]  /*8530*/  SHF.R.U32.HI R27, RZ, 0x10, R25 ;  /* 0x00000010ff1b7819 */ /* 0x000fe40000011619 */
[----:B------:R-:W-:Y:S02]  /*8540*/  PRMT R36, R46, 0x5432, R36 ;  /* 0x000054322e247816 */ /* 0x000fe40000000024 */
[----:B------:R-:W-:Y:S02]  /*8550*/  PRMT R27, R44, 0x5410, R27 ;  /* 0x000054102c1b7816 */ /* 0x000fe4000000001b */
[----:B------:R-:W-:Y:S01]  /*8560*/  SHF.R.U64 R29, R20, 0x10, R21 ;  /* 0x00000010141d7819 */ /* 0x000fe20000001215 */
[----:B0-----:R-:W-:Y:S01]  /*8570*/  IMAD.U32 R37, R36, 0x10000, RZ ;  /* 0x0001000024257824 */ /* 0x001fe200078e00ff */
        /* <DEDUP_REMOVED lines=39> */
.L_x_8483:
[----:B------:R-:W-:Y:S05]  /*87f0*/  BSYNC B1 ;  /* 0x0000000000017941 */ /* 0x000fea0003800000 */
.L_x_8482:
        /* <DEDUP_REMOVED lines=54> */
.L_x_8488:
[----:B------:R-:W-:Y:S05]  /*8b60*/  BSYNC B1 ;  /* 0x0000000000017941 */ /* 0x000fea0003800000 */
.L_x_8487:
        /* <DEDUP_REMOVED lines=46> */
[----:B------:R3:W-:Y:S01]  /*8e50*/  STS.128 [R3+0x1000], R4 ;  /* 0x0010000403007388 */ /* 0x0007e20000000c00 */
[----:B------:R-:W-:Y:S05]  /*8e60*/  BRA `(.L_x_8486) ;  /* 0x0000001400347947 */ /* 0x000fea0003800000 */
.L_x_8473:
        /* <DEDUP_REMOVED lines=34> */
.L_x_8769:
        /* <DEDUP_REMOVED lines=15> */
.L_x_8491:
[----:B------:R-:W-:Y:S05]  /*9180*/  BSYNC B1 ;  /* 0x0000000000017941 */ /* 0x000fea0003800000 */
.L_x_8490:
[----:B-12--5:R-:W-:Y:S01]  /*9190*/  IMAD.MOV.U32 R4, RZ, RZ, R28 ;  /* 0x000000ffff047224 */ /* 0x026fe200078e001c */
[----:B------:R-:W-:Y:S01]  /*91a0*/  UMOV UR4, 0xffffffff ;  /* 0xffffffff00047882 */ /* 0x000fe20000000000 */
[----:B------:R-:W-:Y:S02]  /*91b0*/  IMAD.MOV.U32 R5, RZ, RZ, R29 ;  /* 0x000000ffff057224 */ /* 0x000fe400078e001d */
[----:B----4-:R-:W-:Y:S02]  /*91c0*/  IMAD.MOV.U32 R6, RZ, RZ, R30 ;  /* 0x000000ffff067224 */ /* 0x010fe400078e001e */
[----:B---3--:R-:W-:Y:S01]  /*91d0*/  IMAD.MOV.U32 R7, RZ, RZ, R31 ;  /* 0x000000ffff077224 */ /* 0x008fe200078e001f */
[----:B------:R-:W-:Y:S01]  /*91e0*/  PRMT R39, R4, 0x5410, R5 ;  /* 0x0000541004277816 */ /* 0x000fe20000000005 */
[----:B------:R-:W-:Y:S02]  /*91f0*/  IMAD.MOV.U32 R4, RZ, RZ, R24 ;  /* 0x000000ffff047224 */ /* 0x000fe400078e0018 */
[----:B------:R-:W-:Y:S01]  /*9200*/  IMAD.MOV.U32 R5, RZ, RZ, R25 ;  /* 0x000000ffff057224 */ /* 0x000fe200078e0019 */
[----:B------:R-:W-:Y:S01]  /*9210*/  PRMT R41, R7, 0x5410, R6 ;  /* 0x0000541007297816 */ /* 0x000fe20000000006 */
[----:B------:R-:W-:-:S02]  /*9220*/  IMAD.MOV.U32 R6, RZ, RZ, R26 ;  /* 0x000000ffff067224 */ /* 0x000fc400078e001a */
[----:B------:R-:W-:Y:S01]  /*9230*/  IMAD.MOV.U32 R7, RZ, RZ, R27 ;  /* 0x000000ffff077224 */ /* 0x000fe200078e001b */
[----:B------:R-:W-:Y:S02]  /*9240*/  PRMT R50, R50, 0x5410, R5 ;  /* 0x0000541032327816 */ /* 0x000fe40000000005 */
[----:B------:R-:W-:Y:S02]  /*9250*/  PRMT R47, R6, 0x5410, R4 ;  /* 0x00005410062f7816 */ /* 0x000fe40000000004 */
[----:B------:R-:W-:Y:S02]  /*9260*/  CS2R R4, SRZ ;  /* 0x0000000000047805 */ /* 0x000fe4000001ff00 */
        /* <DEDUP_REMOVED lines=8> */
.L_x_8775:
        /* <DEDUP_REMOVED lines=23> */
.L_x_8494:
[----:B------:R-:W-:Y:S05]  /*9460*/  BSYNC B1 ;  /* 0x0000000000017941 */ /* 0x000fea0003800000 */
.L_x_8493:
        /* <DEDUP_REMOVED lines=19> */
[----:B------:R-:W-:-:S02]  /*95a0*/  PRMT R52, R12, 0x7610, R52 ;  /* 0x000076100c347816 */ /* 0x000fc40000000034 */
[----:B------:R-:W-:Y:S01]  /*95b0*/  PRMT R53, R15, 0x7610, R53 ;  /* 0x000076100f357816 */ /* 0x000fe20000000035 */
[----:B--2---:R-:W-:Y:S06]  /*95c0*/  @!P1 BRA `(.L_x_8496) ;  /* 0x000001b000e89947 */ /* 0x004fec0003800000 */
.L_x_8776:
[----:B------:R-:W-:Y:S05]  /*95d0*/  BSYNC B1 ;  /* 0x0000000000017941 */ /* 0x000fea0003800000 */
.L_x_8495:
[----:B------:R-:W-:Y:S04]  /*95e0*/  BSSY B1, `(.L_x_8497) ;  /* 0x000006a000017945 */ /* 0x000fe80003800000 */
[----:B------:R-:W-:Y:S05]  /*95f0*/  @P2 BRA `(.L_x_8498) ;  /* 0x0000000400a02947 */ /* 0x000fea0003800000 */
[----:B------:R-:W-:Y:S01]  /*9600*/  IMAD.SHL.U32 R12, R189, 0x40, RZ ;  /* 0x00000040bd0c7824 */ /* 0x000fe200078e00ff */
[----:B------:R-:W-:Y:S01]  /*9610*/  SHF.R.U64 R45, R28, 0x10, R29 ;  /* 0x000000101c2d7819 */ /* 0x000fe2000000121d */
[----:B------:R-:W-:Y:S01]  /*9620*/  IMAD.IADD R14, R16, 0x1, R3 ;  /* 0x00000001100e7824 */ /* 0x000fe200078e0203 */
[----:B------:R-:W-:Y:S02]  /*9630*/  SHF.R.U64 R40, R24, 0x10, R25 ;  /* 0x0000001018287819 */ /* 0x000fe40000001219 */
[----:B------:R-:W-:Y:S02]  /*9640*/  LOP3.LUT R15, R12, 0x1c0, RZ, 0xc0, !PT ;  /* 0x000001c00c0f7812 */ /* 0x000fe400078ec0ff */
[----:B------:R-:W-:Y:S02]  /*9650*/  SHF.R.U64 R43, R26, 0x10, R27 ;  /* 0x000000101a2b7819 */ /* 0x000fe4000000121b */
[----:B0-----:R-:W-:Y:S02]  /*9660*/  SHF.R.U32.HI R33, RZ, 0x3, R15 ;  /* 0x00000003ff217819 */ /* 0x001fe4000001160f */
[----:B------:R-:W-:-:S02]  /*9670*/  LOP3.LUT R14, R15, 0x38, R14, 0xf8, !PT ;  /* 0x000000380f0e7812 */ /* 0x000fc400078ef80e */
[----:B------:R-:W-:Y:S02]  /*9680*/  LOP3.LUT R12, R15, 0x38, R16, 0xf8, !PT ;  /* 0x000000380f0c7812 */ /* 0x000fe400078ef810 */
[-C--:B------:R-:W-:Y:S02]  /*9690*/  LOP3.LUT R15, R14, R33.reuse, RZ, 0x3c, !PT ;  /* 0x000000210e0f7212 */ /* 0x080fe400078e3cff */
[----:B------:R-:W-:Y:S02]  /*96a0*/  LOP3.LUT R13, R12, R33, RZ, 0x3c, !PT ;  /* 0x000000210c0d7212 */ /* 0x000fe400078e3cff */
[----:B------:R-:W-:Y:S01]  /*96b0*/  PRMT R45, R39, 0x5410, R45 ;  /* 0x00005410272d7816 */ /* 0x000fe2000000002d */
[----:B------:R-:W-:Y:S01]  /*96c0*/  IMAD R33, R214, 0x200, R15 ;  /* 0x00000200d6217824 */ /* 0x000fe200078e020f */
[----:B------:R-:W-:Y:S01]  /*96d0*/  SHF.R.U64 R48, R30, 0x10, R31 ;  /* 0x000000101e307819 */ /* 0x000fe2000000121f */
[----:B------:R-:W-:Y:S01]  /*96e0*/  IMAD R13, R214, 0x200, R13 ;  /* 0x00000200d60d7824 */ /* 0x000fe200078e020d */
[----:B------:R-:W-:Y:S01]  /*96f0*/  SHF.R.U32.HI R49, RZ, 0x10, R31 ;  /* 0x00000010ff317819 */ /* 0x000fe2000001161f */
[----:B------:R-:W-:Y:S01]  /*9700*/  IMAD R38, R33, 0x2, R2 ;  /* 0x0000000221267824 */ /* 0x000fe200078e0202 */
[----:B------:R-:W-:Y:S01]  /*9710*/  PRMT R40, R47, 0x5432, R40 ;  /* 0x000054322f287816 */ /* 0x000fe20000000028 */
[----:B------:R-:W-:Y:S01]  /*9720*/  IMAD R37, R13, 0x2, R2 ;  /* 0x000000020d257824 */ /* 0x000fe200078e0202 */
[----:B------:R-:W-:-:S02]  /*9730*/  SHF.R.U32.HI R44, RZ, 0x10, R27 ;  /* 0x00000010ff2c7819 */ /* 0x000fc4000001161b */
[----:B------:R-:W0:Y:S01]  /*9740*/  LDS.128 R32, [R38+0x20400] ;  /* 0x0204000026207984 */ /* 0x000e220000000c00 */
[----:B------:R-:W-:Y:S02]  /*9750*/  SHF.R.U32.HI R46, RZ, 0x10, R29 ;  /* 0x00000010ff2e7819 */ /* 0x000fe4000001161d */
[----:B------:R-:W-:Y:S01]  /*9760*/  PRMT R43, R47, 0x5410, R43 ;  /* 0x000054102f2b7816 */ /* 0x000fe2000000002b */
[----:B------:R-:W1:Y:S01]  /*9770*/  LDS.128 R12, [R37+0x20400] ;  /* 0x02040000250c7984 */ /* 0x000e620000000c00 */
[----:B------:R-:W-:Y:S01]  /*9780*/  PRMT R48, R41, 0x5432, R48 ;  /* 0x0000543229307816 */ /* 0x000fe20000000030 */
[----:B------:R-:W-:Y:S01]  /*9790*/  IMAD.U32 R47, R45, 0x10000, RZ ;  /* 0x000100002d2f7824 */ /* 0x000fe200078e00ff */
[----:B------:R-:W-:Y:S01]  /*97a0*/  PRMT R49, R41, 0x5410, R49 ;  /* 0x0000541029317816 */ /* 0x000fe20000000031 */
[----:B------:R-:W-:Y:S01]  /*97b0*/  IMAD.U32 R41, R40, 0x10000, RZ ;  /* 0x0001000028297824 */ /* 0x000fe200078e00ff */
[----:B------:R-:W-:Y:S02]  /*97c0*/  SHF.R.U32.HI R42, RZ, 0x10, R25 ;  /* 0x00000010ff2a7819 */ /* 0x000fe40000011619 */
[----:B------:R-:W-:-:S02]  /*97d0*/  PRMT R44, R51, 0x5432, R44 ;  /* 0x00005432332c7816 */ /* 0x000fc4000000002c */
[----:B------:R-:W-:Y:S02]  /*97e0*/  PRMT R46, R39, 0x5432, R46 ;  /* 0x00005432272e7816 */ /* 0x000fe4000000002e */
[----:B------:R-:W-:Y:S02]  /*97f0*/  LOP3.LUT R45, R45, 0xffff0000, RZ, 0xc0, !PT ;  /* 0xffff00002d2d7812 */ /* 0x000fe400078ec0ff */
[----:B------:R-:W-:Y:S02]  /*9800*/  PRMT R42, R50, 0x5432, R42 ;  /* 0x00005432322a7816 */ /* 0x000fe4000000002a */
[----:B------:R-:W-:Y:S01]  /*9810*/  LOP3.LUT R40, R40, 0xffff0000, RZ, 0xc0, !PT ;  /* 0xffff000028287812 */ /* 0x000fe200078ec0ff */
        /* <DEDUP_REMOVED lines=12> */
[C---:B------:R-:W-:Y:S01]  /*98e0*/  FFMA.FTZ R51, R24.reuse, R41, -R51 ;  /* 0x0000002918337223 */ /* 0x040fe20000010833 */
[C---:B------:R-:W-:Y:S01]  /*98f0*/  FMUL.FTZ R41, R29.reuse, R45 ;  /* 0x0000002d1d297220 */ /* 0x040fe20000410000 */
[----:B------:R-:W-:Y:S01]  /*9900*/  FFMA.FTZ R35, R24, R47, R35 ;  /* 0x0000002f18237223 */ /* 0x000fe20000010023 */
[----:B------:R-:W-:Y:S02]  /*9910*/  IMAD.U32 R28, R46, 0x10000, RZ ;  /* 0x000100002e1c7824 */ /* 0x000fe400078e00ff */
[----:B------:R-:W-:Y:S01]  /*9920*/  FMUL.FTZ R29, R29, R40 ;  /* 0x000000281d1d7220 */ /* 0x000fe20000410000 */
[----:B------:R-:W-:-:S02]  /*9930*/  IMAD.U32 R24, R42, 0x10000, RZ ;  /* 0x000100002a187824 */ /* 0x000fc400078e00ff */
[----:B------:R-:W-:Y:S01]  /*9940*/  FFMA.FTZ R40, R12, R40, -R41 ;  /* 0x000000280c287223 */ /* 0x000fe20000010829 */
[----:B------:R-:W-:Y:S02]  /*9950*/  IMAD.U32 R25, R13, 0x10000, RZ ;  /* 0x000100000d197824 */ /* 0x000fe400078e00ff */
[----:B------:R-:W-:Y:S01]  /*9960*/  FMUL.FTZ R50, R30, R28 ;  /* 0x0000001c1e327220 */ /* 0x000fe20000410000 */
[----:B------:R-:W-:Y:S01]  /*9970*/  LOP3.LUT R46, R46, 0xffff0000, RZ, 0xc0, !PT ;  /* 0xffff00002e2e7812 */ /* 0x000fe200078ec0ff */
[-C--:B------:R-:W-:Y:S01]  /*9980*/  FMUL.FTZ R41, R30, R24.reuse ;  /* 0x000000181e297220 */ /* 0x080fe20000410000 */
[----:B------:R-:W-:Y:S01]  /*9990*/  LOP3.LUT R42, R42, 0xffff0000, RZ, 0xc0, !PT ;  /* 0xffff00002a2a7812 */ /* 0x000fe200078ec0ff */
[----:B------:R-:W-:Y:S01]  /*99a0*/  FFMA.FTZ R50, R25, R24, -R50 ;  /* 0x0000001819327223 */ /* 0x000fe20000010832 */
[----:B------:R-:W-:Y:S01]  /*99b0*/  LOP3.LUT R13, R13, 0xffff0000, RZ, 0xc0, !PT ;  /* 0xffff00000d0d7812 */ /* 0x000fe200078ec0ff */
[----:B------:R-:W-:Y:S01]  /*99c0*/  FFMA.FTZ R41, R25, R28, R41 ;  /* 0x0000001c19297223 */ /* 0x000fe20000010029 */
[----:B------:R-:W-:Y:S01]  /*99d0*/  FMUL.FTZ R24, R32, R46 ;  /* 0x0000002e20187220 */ /* 0x000fe20000410000 */
[----:B------:R-:W-:-:S02]  /*99e0*/  IMAD.U32 R25, R48, 0x10000, RZ ;  /* 0x0001000030197824 */ /* 0x000fc400078e00ff */
[----:B------:R-:W-:Y:S01]  /*99f0*/  FFMA.FTZ R30, R12, R45, R29 ;  /* 0x0000002d0c1e7223 */ /* 0x000fe2000001001d */
[-C--:B------:R-:W-:Y:S01]  /*9a00*/  FMUL.FTZ R32, R32, R42.reuse ;  /* 0x0000002a20207220 */ /* 0x080fe20000410000 */
[----:B------:R-:W-:Y:S02]  /*9a10*/  IMAD.U32 R26, R14, 0x10000, RZ ;  /* 0x000100000e1a7824 */ /* 0x000fe400078e00ff */
[----:B------:R-:W-:Y:S01]  /*9a20*/  FFMA.FTZ R29, R13, R42, -R24 ;  /* 0x0000002a0d1d7223 */ /* 0x000fe20000010818 */
[----:B------:R-:W-:Y:S02]  /*9a30*/  IMAD.U32 R12, R43, 0x10000, RZ ;  /* 0x000100002b0c7824 */ /* 0x000fe400078e00ff */
[----:B------:R-:W-:Y:S01]  /*9a40*/  FMUL.FTZ R45, R31, R25 ;  /* 0x000000191f2d7220 */ /* 0x000fe20000410000 */
[----:B------:R-:W-:Y:S02]  /*9a50*/  IMAD.U32 R28, R49, 0x10000, RZ ;  /* 0x00010000311c7824 */ /* 0x000fe400078e00ff */
[----:B------:R-:W-:Y:S01]  /*9a60*/  FFMA.FTZ R32, R13, R46, R32 ;  /* 0x0000002e0d207223 */ /* 0x000fe20000010020 */
[----:B------:R-:W-:-:S02]  /*9a70*/  IMAD.U32 R24, R44, 0x10000, RZ ;  /* 0x000100002c187824 */ /* 0x000fc400078e00ff */
[----:B------:R-:W-:Y:S01]  /*9a80*/  FMUL.FTZ R42, R31, R12 ;  /* 0x0000000c1f2a7220 */ /* 0x000fe20000410000 */
[----:B------:R-:W-:Y:S02]  /*9a90*/  IMAD.U32 R27, R15, 0x10000, RZ ;  /* 0x000100000f1b7824 */ /* 0x000fe400078e00ff */
[C---:B------:R-:W-:Y:S01]  /*9aa0*/  FMUL.FTZ R46, R39.reuse, R28 ;  /* 0x0000001c272e7220 */ /* 0x040fe20000410000 */
[----:B------:R-:W-:Y:S01]  /*9ab0*/  FFMA.FTZ R45, R26, R12, -R45 ;  /* 0x0000000c1a2d7223 */ /* 0x000fe2000001082d */
[-C--:B------:R-:W-:Y:S01]  /*9ac0*/  FMUL.FTZ R12, R39, R24.reuse ;  /* 0x00000018270c7220 */ /* 0x080fe20000410000 */
[----:B------:R-:W-:Y:S01]  /*9ad0*/  LOP3.LUT R48, R48, 0xffff0000, RZ, 0xc0, !PT ;  /* 0xffff000030307812 */ /* 0x000fe200078ec0ff */
[----:B------:R-:W-:Y:S01]  /*9ae0*/  FFMA.FTZ R46, R27, R24, -R46 ;  /* 0x000000181b2e7223 */ /* 0x000fe2000001082e */
        /* <DEDUP_REMOVED lines=8> */
[----:B------:R-:W-:Y:S01]  /*9b70*/  LOP3.LUT R15, R15, 0xffff0000, RZ, 0xc0, !PT ;  /* 0xffff00000f0f7812 */ /* 0x000fe200078ec0ff */
[----:B------:R-:W-:Y:S01]  /*9b80*/  FMUL.FTZ R34, R34, R44 ;  /* 0x0000002c22227220 */ /* 0x000fe20000410000 */
[----:B------:R-:W-:Y:S01]  /*9b90*/  FFMA.FTZ R26, R26, R25, R42 ;  /* 0x000000191a1a7223 */ /* 0x000fe2000001002a */
        /* <DEDUP_REMOVED lines=14> */
.L_x_8498:
[----:B------:R-:W-:Y:S05]  /*9c80*/  BSYNC B1 ;  /* 0x0000000000017941 */ /* 0x000fea0003800000 */
.L_x_8497:
        /* <DEDUP_REMOVED lines=16> */
[----:B------:R-:W-:Y:S01]  /*9d90*/  SHF.R.U32.HI R34, RZ, 0x10, R5 ;  /* 0x00000010ff227819 */ /* 0x000fe20000011605 */
[----:B------:R-:W-:Y:S01]  /*9da0*/  IMAD.IADD R3, R12, 0x1, R3 ;  /* 0x000000010c037824 */ /* 0x000fe200078e0203 */
[----:B------:R-:W-:Y:S01]  /*9db0*/  PRMT R28, R55, 0x5432, R28 ;  /* 0x00005432371c7816 */ /* 0x000fe2000000001c */
[----:B0-----:R-:W-:Y:S01]  /*9dc0*/  IMAD.U32 R33, R32, 0x10000, RZ ;  /* 0x0001000020217824 */ /* 0x001fe200078e00ff */
[--C-:B------:R-:W-:Y:S01]  /*9dd0*/  SHF.R.U64 R30, R10, 0x10, R11.reuse ;  /* 0x000000100a1e7819 */ /* 0x100fe2000000120b */
[----:B------:R-:W-:Y:S01]  /*9de0*/  IMAD R3, R3, 0x2, R2 ;  /* 0x0000000203037824 */ /* 0x000fe200078e0202 */
[----:B------:R-:W-:-:S02]  /*9df0*/  SHF.R.U32.HI R31, RZ, 0x10, R11 ;  /* 0x00000010ff1f7819 */ /* 0x000fc4000001160b */
[----:B------:R-:W-:Y:S02]  /*9e00*/  SHF.R.U64 R35, R6, 0x10, R7 ;  /* 0x0000001006237819 */ /* 0x000fe40000001207 */
[----:B------:R-:W0:Y:S01]  /*9e10*/  LDS.128 R24, [R3+0x20400] ;  /* 0x0204000003187984 */ /* 0x000e220000000c00 */
[----:B------:R-:W-:Y:S02]  /*9e20*/  SHF.R.U32.HI R29, RZ, 0x10, R9 ;  /* 0x00000010ff1d7819 */ /* 0x000fe40000011609 */
[----:B------:R-:W-:Y:S02]  /*9e30*/  SHF.R.U32.HI R36, RZ, 0x10, R7 ;  /* 0x00000010ff247819 */ /* 0x000fe40000011607 */
[----:B------:R-:W-:Y:S02]  /*9e40*/  PRMT R34, R53, 0x5432, R34 ;  /* 0x0000543235227816 */ /* 0x000fe40000000022 */
[C---:B------:R-:W-:Y:S02]  /*9e50*/  PRMT R30, R21.reuse, 0x5432, R30 ;  /* 0x00005432151e7816 */ /* 0x040fe4000000001e */
[----:B------:R-:W-:-:S02]  /*9e60*/  PRMT R31, R21, 0x5410, R31 ;  /* 0x00005410151f7816 */ /* 0x000fc4000000001f */
[----:B------:R-:W-:Y:S02]  /*9e70*/  PRMT R29, R53, 0x5410, R29 ;  /* 0x00005410351d7816 */ /* 0x000fe4000000001d */
[----:B------:R-:W-:Y:S02]  /*9e80*/  PRMT R36, R54, 0x5432, R36 ;  /* 0x0000543236247816 */ /* 0x000fe40000000024 */
[----:B------:R-:W-:Y:S02]  /*9e90*/  LOP3.LUT R32, R32, 0xffff0000, RZ, 0xc0, !PT ;  /* 0xffff000020207812 */ /* 0x000fe400078ec0ff */
[----:B------:R-:W-:Y:S01]  /*9ea0*/  PRMT R35, R52, 0x5410, R35 ;  /* 0x0000541034237816 */ /* 0x000fe20000000023 */
[----:B------:R-:W-:Y:S02]  /*9eb0*/  IMAD.U32 R38, R36, 0x10000, RZ ;  /* 0x0001000024267824 */ /* 0x000fe400078e00ff */
[C---:B0-----:R-:W-:Y:S01]  /*9ec0*/  IMAD.U32 R10, R24.reuse, 0x10000, RZ ;  /* 0x00010000180a7824 */ /* 0x041fe200078e00ff */
[----:B------:R-:W-:Y:S01]  /*9ed0*/  LOP3.LUT R11, R24, 0xffff0000, RZ, 0xc0, !PT ;  /* 0xffff0000180b7812 */ /* 0x000fe200078ec0ff */
[----:B------:R-:W-:Y:S01]  /*9ee0*/  IMAD.U32 R21, R27, 0x10000, RZ ;  /* 0x000100001b157824 */ /* 0x000fe200078e00ff */
[----:B------:R-:W-:Y:S01]  /*9ef0*/  LOP3.LUT R24, R25, 0xffff0000, RZ, 0xc0, !PT ;  /* 0xffff000019187812 */ /* 0x000fe200078ec0ff */
[----:B------:R-:W-:Y:S01]  /*9f00*/  FMUL.FTZ R37, R10, R33 ;  /* 0x000000210a257220 */ /* 0x000fe20000410000 */
[----:B------:R-:W-:Y:S01]  /*9f10*/  LOP3.LUT R20, R26, 0xffff0000, RZ, 0xc0, !PT ;  /* 0xffff00001a147812 */ /* 0x000fe200078ec0ff */
[----:B--2---:R-:W0:Y:S02]  /*9f20*/  LDS.128 R12, [R40+0x20400] ;  /* 0x02040000280c7984 */ /* 0x004e240000000c00 */
        /* <DEDUP_REMOVED lines=8> */
[C---:B------:R-:W-:Y:S01]  /*9fb0*/  IMAD.U32 R25, R28.reuse, 0x10000, RZ ;  /* 0x000100001c197824 */ /* 0x040fe200078e00ff */
[----:B------:R-:W-:Y:S01]  /*9fc0*/  LOP3.LUT R28, R28, 0xffff0000, RZ, 0xc0, !PT ;  /* 0xffff00001c1c7812 */ /* 0x000fe200078ec0ff */
[----:B------:R-:W-:-:S02]  /*9fd0*/  IMAD.U32 R9, R15, 0x10000, RZ ;  /* 0x000100000f097824 */ /* 0x000fc400078e00ff */
[----:B------:R-:W-:Y:S01]  /*9fe0*/  IMAD.U32 R15, R26, 0x10000, RZ ;  /* 0x000100001a0f7824 */ /* 0x000fe200078e00ff */
[----:B------:R-:W-:Y:S01]  /*9ff0*/  LOP3.LUT R26, R27, 0xffff0000, RZ, 0xc0, !PT ;  /* 0xffff00001b1a7812 */ /* 0x000fe200078ec0ff */
[----:B------:R-:W-:Y:S02]  /*a000*/  IMAD.U32 R27, R34, 0x10000, RZ ;  /* 0x00010000221b7824 */ /* 0x000fe400078e00ff */
[-C--:B------:R-:W-:Y:S01]  /*a010*/  FMUL.FTZ R39, R10, R25.reuse ;  /* 0x000000190a277220 */ /* 0x080fe20000410000 */
[C---:B------:R-:W-:Y:S01]  /*a020*/  FFMA.FTZ R37, R4.reuse, R25, -R37 ;  /* 0x0000001904257223 */ /* 0x040fe20000010825 */
[----:B------:R-:W-:Y:S02]  /*a030*/  IMAD.U32 R10, R29, 0x10000, RZ ;  /* 0x000100001d0a7824 */ /* 0x000fe400078e00ff */
[----:B------:R-:W-:Y:S01]  /*a040*/  FMUL.FTZ R25, R13, R27 ;  /* 0x0000001b0d197220 */ /* 0x000fe20000410000 */
[----:B------:R-:W-:Y:S01]  /*a050*/  FFMA.FTZ R39, R4, R33, R39 ;  /* 0x0000002104277223 */ /* 0x000fe20000010027 */
[----:B------:R-:W-:-:S02]  /*a060*/  IMAD.U32 R4, R31, 0x10000, RZ ;  /* 0x000100001f047824 */ /* 0x000fc400078e00ff */
[-C--:B------:R-:W-:Y:S01]  /*a070*/  FMUL.FTZ R13, R13, R10.reuse ;  /* 0x0000000a0d0d7220 */ /* 0x080fe20000410000 */
[C---:B------:R-:W-:Y:S01]  /*a080*/  FFMA.FTZ R25, R6.reuse, R10, -R25 ;  /* 0x0000000a06197223 */ /* 0x040fe20000010819 */
[C---:B------:R-:W-:Y:S01]  /*a090*/  FMUL.FTZ R10, R21.reuse, R38 ;  /* 0x00000026150a7220 */ /* 0x040fe20000410000 */
[-C--:B------:R-:W-:Y:S01]  /*a0a0*/  FMUL.FTZ R33, R21, R4.reuse ;  /* 0x0000000415217220 */ /* 0x080fe20000410000 */
[----:B------:R-:W-:Y:S01]  /*a0b0*/  LOP3.LUT R29, R29, 0xffff0000, RZ, 0xc0, !PT ;  /* 0xffff00001d1d7812 */ /* 0x000fe200078ec0ff */
[----:B------:R-:W-:Y:S01]  /*a0c0*/  FFMA.FTZ R13, R6, R27, R13 ;  /* 0x0000001b060d7223 */ /* 0x000fe2000001000d */
[C---:B------:R-:W-:Y:S01]  /*a0d0*/  FFMA.FTZ R21, R9.reuse, R4, -R10 ;  /* 0x0000000409157223 */ /* 0x040fe2000001080a */
[----:B------:R-:W-:Y:S01]  /*a0e0*/  FFMA.FTZ R33, R9, R38, R33 ;  /* 0x0000002609217223 */ /* 0x000fe20000010021 */
[----:B------:R-:W-:Y:S01]  /*a0f0*/  LOP3.LUT R9, R34, 0xffff0000, RZ, 0xc0, !PT ;  /* 0xffff000022097812 */ /* 0x000fe200078ec0ff */
[C---:B------:R-:W-:Y:S01]  /*a100*/  FMUL.FTZ R4, R11.reuse, R32 ;  /* 0x000000200b047220 */ /* 0x040fe20000410000 */
[----:B------:R-:W-:Y:S01]  /*a110*/  FMUL.FTZ R10, R11, R28 ;  /* 0x0000001c0b0a7220 */ /* 0x000fe20000410000 */
[----:B------:R-:W-:Y:S01]  /*a120*/  FMUL.FTZ R34, R24, R29 ;  /* 0x0000001d18227220 */ /* 0x000fe20000410000 */
[----:B------:R-:W-:-:S02]  /*a130*/  IMAD.U32 R6, R35, 0x10000, RZ ;  /* 0x0001000023067824 */ /* 0x000fc400078e00ff */
[C---:B------:R-:W-:Y:S01]  /*a140*/  FFMA.FTZ R28, R5.reuse, R28, -R4 ;  /* 0x0000001c051c7223 */ /* 0x040fe20000010804 */
[-C--:B------:R-:W-:Y:S01]  /*a150*/  FMUL.FTZ R11, R24, R9.reuse ;  /* 0x00000009180b7220 */ /* 0x080fe20000410000 */
[----:B------:R-:W-:Y:S02]  /*a160*/  IMAD.U32 R4, R30, 0x10000, RZ ;  /* 0x000100001e047824 */ /* 0x000fe400078e00ff */
[----:B------:R-:W-:Y:S01]  /*a170*/  FFMA.FTZ R10, R5, R32, R10 ;  /* 0x00000020050a7223 */ /* 0x000fe2000001000a */
[C---:B------:R-:W-:Y:S01]  /*a180*/  FFMA.FTZ R34, R12.reuse, R9, R34 ;  /* 0x000000090c227223 */ /* 0x040fe20000010022 */
[----:B------:R-:W-:Y:S01]  /*a190*/  FFMA.FTZ R24, R12, R29, -R11 ;  /* 0x0000001d0c187223 */ /* 0x000fe2000001080b */
[C---:B------:R-:W-:Y:S01]  /*a1a0*/  FMUL.FTZ R32, R15.reuse, R6 ;  /* 0x000000060f207220 */ /* 0x040fe20000410000 */
[-C--:B------:R-:W-:Y:S01]  /*a1b0*/  FMUL.FTZ R12, R15, R4.reuse ;  /* 0x000000040f0c7220 */ /* 0x080fe20000410000 */
[----:B------:R-:W-:Y:S02]  /*a1c0*/  LOP3.LUT R35, R35, 0xffff0000, RZ, 0xc0, !PT ;  /* 0xffff000023237812 */ /* 0x000fe400078ec0ff */
[----:B------:R-:W-:Y:S01]  /*a1d0*/  LOP3.LUT R5, R30, 0xffff0000, RZ, 0xc0, !PT ;  /* 0xffff00001e057812 */ /* 0x000fe200078ec0ff */
[C---:B------:R-:W-:Y:S01]  /*a1e0*/  FFMA.FTZ R32, R7.reuse, R4, -R32 ;  /* 0x0000000407207223 */ /* 0x040fe20000010820 */
        /* <DEDUP_REMOVED lines=21> */
.L_x_8486:
[----:B------:R-:W-:Y:S05]  /*a340*/  BSYNC B0 ;  /* 0x0000000000007941 */ /* 0x000fea0003800000 */
.L_x_8472:
        /* <DEDUP_REMOVED lines=8> */
.L_x_8469:
[----:B0123--:R-:W-:-:S05]  /*a3d0*/  IMAD.U32 R3, RZ, RZ, UR37 ;  /* 0x00000025ff037e24 */ /* 0x00ffca000f8e00ff */
[----:B------:R-:W-:-:S13]  /*a3e0*/  ISETP.NE.AND P0, PT, R3, 0x3, PT ;  /* 0x000000030300780c */ /* 0x000fda0003f05270 */
[----:B------:R-:W-:Y:S05]  /*a3f0*/  @!P0 BRA `(.L_x_8499) ;  /* 0x0000000000048947 */ /* 0x000fea0003800000 */
[----:B------:R-:W-:Y:S01]  /*a400*/  BPT.TRAP 0x1 ;  /* 0x000000040000795c */ /* 0x000fe20000300000 */
.L_x_8499:
[----:B------:R-:W-:Y:S01]  /*a410*/  IMAD R169, R18, 0x8, R2 ;  /* 0x0000000812a97824 */ /* 0x000fe200078e0202 */
[----:B------:R-:W-:-:S04]  /*a420*/  SHF.L.U32 R20, R19, 0x1f, RZ ;  /* 0x0000001f13147819 */ /* 0x000fc800000006ff */
[----:B------:R0:W1:Y:S01]  /*a430*/  SYNCS.PHASECHK.TRANS64.TRYWAIT P1, [R169+URZ+0x38830], R20 ;  /* 0x03883014a90075a7 */ /* 0x000062000802017f */
[----:B------:R-:W-:Y:S05]  /*a440*/  @!P0 BRA `(.L_x_8500) ;  /* 0x0000000000048947 */ /* 0x000fea0003800000 */
[----:B------:R-:W-:Y:S01]  /*a450*/  BPT.TRAP 0x1 ;  /* 0x000000040000795c */ /* 0x000fe20000300000 */
.L_x_8500:
        /* <DEDUP_REMOVED lines=10> */
.L_x_8501:
        /* <DEDUP_REMOVED lines=13> */
[----:B------:R-:W-:Y:S01]  /*a5d0*/  SHF.L.U32 R3, R0, 0x1f, RZ ;  /* 0x0000001f00037819 */ /* 0x000fe200000006ff */
[----:B------:R-:W-:Y:S01]  /*a5e0*/  IMAD.MOV.U32 R9, RZ, RZ, 0x40000040 ;  /* 0x40000040ff097424 */ /* 0x000fe200078e00ff */
[----:B------:R-:W-:Y:S01]  /*a5f0*/  BSSY B0, `(.L_x_8503) ;  /* 0x0000022000007945 */ /* 0x000fe20003800000 */
[----:B------:R-:W-:-:S02]  /*a600*/  VIADD R10, R4, 0x4 ;  /* 0x00000004040a7836 */ /* 0x000fc40000000000 */
[----:B------:R-:W-:Y:S02]  /*a610*/  IMAD.MOV.U32 R11, RZ, RZ, 0x40000040 ;  /* 0x40000040ff0b7424 */ /* 0x000fe400078e00ff */
[----:B------:R-:W-:-:S04]  /*a620*/  IMAD.MOV.U32 R7, RZ, RZ, 0x40000040 ;  /* 0x40000040ff077424 */ /* 0x000fc800078e00ff */
[----:B------:R-:W-:Y:S01]  /*a630*/  HGMMA.64x64x16.F32.BF16 R24, gdesc[UR4], RZ, !UPT, gsb0 ;  /* 0x00e00000041879f0 */ /* 0x000fe2000c0018ff */
[----:B------:R-:W-:Y:S02]  /*a640*/  R2UR UR4, R12 ;  /* 0x000000000c0472ca */ /* 0x000fe400000e0000 */
[----:B------:R-:W-:Y:S02]  /*a650*/  R2UR UR5, R13 ;  /* 0x000000000d0572ca */ /* 0x000fe400000e0000 */
[----:B------:R-:W-:Y:S01]  /*a660*/  R2UR UR6, R8 ;  /* 0x00000000080672ca */ /* 0x000fe200000e0000 */
[C---:B------:R-:W-:Y:S01]  /*a670*/  VIADD R8, R6.reuse, 0x4 ;  /* 0x0000000406087836 */ /* 0x040fe20000000000 */
[----:B------:R-:W-:Y:S01]  /*a680*/  R2UR UR7, R9 ;  /* 0x00000000090772ca */ /* 0x000fe200000e0000 */
[----:B------:R-:W-:Y:S02]  /*a690*/  IMAD.MOV.U32 R9, RZ, RZ, 0x40000040 ;  /* 0x40000040ff097424 */ /* 0x000fe400078e00ff */
[----:B------:R-:W-:Y:S01]  /*a6a0*/  VIADD R6, R6, 0x6 ;  /* 0x0000000606067836 */ /* 0x000fe20000000000 */
[----:B------:R-:W-:-:S02]  /*a6b0*/  WARPGROUP.DEPBAR.LE gsb0, 0x0 ;  /* 0x00008000000079c5 */ /* 0x000fc40000010000 */
        /* <DEDUP_REMOVED lines=19> */
[----:B------:R-:W2:Y:S02]  /*a7f0*/  SYNCS.PHASECHK.TRANS64.TRYWAIT P1, [R2+URZ+0x38810], R3 ;  /* 0x03881003020075a7 */ /* 0x000ea4000802017f */
[----:B--2---:R-:W-:Y:S05]  /*a800*/  @!P1 BRA `(.L_x_8504) ;  /* 0x000001a000809947 */ /* 0x004fea0003800000 */
.L_x_8777:
[----:B------:R-:W-:Y:S05]  /*a810*/  BSYNC B0 ;  /* 0x0000000000007941 */ /* 0x000fea0003800000 */
.L_x_8503:
[----:B------:R-:W-:Y:S05]  /*a820*/  @!P0 BRA `(.L_x_8505) ;  /* 0x0000000000048947 */ /* 0x000fea0003800000 */
[----:B------:R-:W-:Y:S01]  /*a830*/  BPT.TRAP 0x1 ;  /* 0x000000040000795c */ /* 0x000fe20000300000 */
.L_x_8505:
[----:B------:R3:W4:Y:S01]  /*a840*/  SYNCS.PHASECHK.TRANS64.TRYWAIT P2, [R169+URZ+0x38850], R20 ;  /* 0x03885014a90075a7 */ /* 0x000722000804017f */
[----:B------:R-:W-:Y:S05]  /*a850*/  @!P0 BRA `(.L_x_8506) ;  /* 0x0000000000048947 */ /* 0x000fea0003800000 */
[----:B------:R-:W-:Y:S01]  /*a860*/  BPT.TRAP 0x1 ;  /* 0x000000040000795c */ /* 0x000fe20000300000 */
.L_x_8506:
[----:B--2---:R-:W2:Y:S01]  /*a870*/  S2R R3, SR_TID.X ;  /* 0x0000000000037919 */ /* 0x004ea20000002100 */
[----:B------:R-:W-:Y:S01]  /*a880*/  VIADD R0, R2, 0x400 ;  /* 0x0000040002007836 */ /* 0x000fe20000000000 */
[----:B------:R-:W-:Y:S04]  /*a890*/  BSSY B0, `(.L_x_8507) ;  /* 0x0000008000007945 */ /* 0x000fe80003800000 */
[----:B------:R-:W-:-:S04]  /*a8a0*/  SHF.R.U32.HI R0, RZ, 0x4, R0 ;  /* 0x00000004ff007819 */ /* 0x000fc80000011600 */
[----:B------:R-:W-:Y:S02]  /*a8b0*/  LOP3.LUT R0, R0, 0x3fff, RZ, 0xc0, !PT ;  /* 0x00003fff00007812 */ /* 0x000fe400078ec0ff */
[----:B--2---:R-:W-:-:S04]  /*a8c0*/  LOP3.LUT R3, R3, 0x7f, RZ, 0xc0, !PT ;  /* 0x0000007f03037812 */ /* 0x004fc800078ec0ff */
[----:B------:R-:W-:Y:S01]  /*a8d0*/  ISETP.NE.AND P1, PT, R3, RZ, PT ;  /* 0x000000ff0300720c */ /* 0x000fe20003f25270 */
[----:B----4-:R-:W-:-:S12]  /*a8e0*/  @P2 BRA `(.L_x_8508) ;  /* 0x0000000000082947 */ /* 0x010fd80003800000 */
[----:B------:R-:W2:Y:S02]  /*a8f0*/  SYNCS.PHASECHK.TRANS64.TRYWAIT P2, [R169+URZ+0x38850], R20 ;  /* 0x03885014a90075a7 */ /* 0x000ea4000804017f */
[----:B--2---:R-:W-:Y:S05]  /*a900*/  @!P2 BRA `(.L_x_8509) ;  /* 0x000001a00054a947 */ /* 0x004fea0003800000 */
.L_x_8508:
[----:B------:R-:W-:Y:S05]  /*a910*/  BSYNC B0 ;  /* 0x0000000000007941 */ /* 0x000fea0003800000 */
.L_x_8507:
[----:B------:R-:W-:Y:S05]  /*a920*/  WARPSYNC.ALL ;  /* 0x0000000000007948 */ /* 0x000fea0003800000 */
[----:B------:R-:W-:Y:S01]  /*a930*/  LOP3.LUT R15, R0, 0x10000, RZ, 0xfc, !PT ;  /* 0x00010000000f7812 */ /* 0x000fe200078efcff */
[----:B------:R-:W-:Y:S01]  /*a940*/  VIADD R0, R2, 0x26400 ;  /* 0x0002640002007836 */ /* 0x000fe20000000000 */
[----:B------:R-:W-:-:S03]  /*a950*/  WARPGROUP.ARRIVE ;  /* 0x00000000000079c5 */ /* 0x000fc60000000000 */
[----:B0123--:R-:W-:-:S03]  /*a960*/  IMAD R20, R18, 0x1000, R15 ;  /* 0x0000100012147824 */ /* 0x00ffc600078e020f */
[----:B------:R-:W0:Y:S01]  /*a970*/  S2R R3, SR_TID.X ;  /* 0x0000000000037919 */ /* 0x000e220000002100 */
        /* <DEDUP_REMOVED lines=14> */
[C---:B------:R-:W-:Y:S01]  /*aa60*/  VIADD R58, R6.reuse, 0x2 ;  /* 0x00000002063a7836 */ /* 0x040fe20000000000 */
[----:B------:R-:W-:Y:S01]  /*aa70*/  ULDC UR39, c[0x0][0xa80] ;  /* 0x0002a00000277ab9 */ /* 0x000fe20000000800 */
[----:B------:R-:W-:Y:S01]  /*aa80*/  VIADD R60, R6, 0x800 ;  /* 0x00000800063c7836 */ /* 0x000fe20000000000 */
[----:B------:R-:W-:Y:S01]  /*aa90*/  ULDC UR40, c[0x0][0xa80] ;  /* 0x0002a00000287ab9 */ /* 0x000fe20000000800 */
[----:B------:R-:W-:Y:S01]  /*aaa0*/  IMAD.MOV.U32 R172, RZ, RZ, R194 ;  /* 0x000000ffffac7224 */ /* 0x000fe200078e00c2 */
[----:B------:R-:W-:Y:S01]  /*aab0*/  BSSY B0, `(.L_x_8510) ;  /* 0x000061e000007945 */ /* 0x000fe20003800000 */
[----:B------:R-:W-:-:S02]  /*aac0*/  IMAD R170, R18, 0x1000, R190 ;  /* 0x0000100012aa7824 */ /* 0x000fc400078e02be */
[----:B------:R-:W-:-:S04]  /*aad0*/  IMAD.MOV.U32 R171, RZ, RZ, 0x40000040 ;  /* 0x40000040ffab7424 */ /* 0x000fc800078e00ff */
        /* <DEDUP_REMOVED lines=10> */
[----:B------:R-:W0:Y:S02]  /*ab80*/  SHFL.IDX PT, R0, R3, RZ, 0x1f ;  /* 0x00001fff03007589 */ /* 0x000e2400000e0000 */
[----:B0-----:R-:W-:-:S04]  /*ab90*/  ISETP.GT.AND P2, PT, R0, 0x7f, PT ;  /* 0x0000007f0000780c */ /* 0x001fc80003f44270 */
        /* <DEDUP_REMOVED lines=341> */
[----:B------:R-:W-:Y:S02]  /*c0f0*/  R2UR UR6, R56 ;  /* 0x00000000380672ca */ /* 0x000fe400000e0000 */
[----:B------:R-:W-:Y:S01]  /*c100*/  R2UR UR7, R57 ;  /* 0x00000000390772ca */ /* 0x000fe200000e0000 */
[----:B------:R-:W-:Y:S01]  /*c110*/  IMAD.MOV.U32 R57, RZ, RZ, 0x40000040 ;  /* 0x40000040ff397424 */ /* 0x000fe200078e00ff */
[----:B------:R-:W-:Y:S01]  /*c120*/  R2UR UR4, R58 ;  /* 0x000000003a0472ca */ /* 0x000fe200000e0000 */
[----:B------:R-:W-:Y:S01]  /*c130*/  IMAD.MOV.U32 R58, RZ, RZ, 0x40 ;  /* 0x00000040ff3a7424 */ /* 0x000fe200078e00ff */
[----:B------:R-:W-:Y:S02]  /*c140*/  R2UR UR5, R59 ;  /* 0x000000003b0572ca */ /* 0x000fe400000e0000 */
[----:B------:R-:W0:Y:S02]  /*c150*/  LDC R59, c[0x0][0x448] ;  /* 0x00011200ff3b7b82 */ /* 0x000e240000000800 */
[----:B------:R-:W-:-:S04]  /*c160*/  SEL R0, R58, 0x3e, P2 ;  /* 0x0000003e3a007807 */ /* 0x000fc80001000000 */
[----:B------:R-:W-:Y:S01]  /*c170*/  LOP3.LUT R21, R0, 0x6, RZ, 0xc0, !PT ;  /* 0x0000000600157812 */ /* 0x000fe200078ec0ff */
[----:B------:R-:W-:-:S03]  /*c180*/  IMAD.IADD R0, R216, 0x1, R194 ;  /* 0x00000001d8007824 */ /* 0x000fc600078e02c2 */
[CC--:B------:R-:W-:Y:S02]  /*c190*/  IADD3 R56, R21.reuse, R3.reuse, R6 ;  /* 0x0000000315387210 */ /* 0x0c0fe40007ffe006 */
[----:B------:R-:W-:Y:S01]  /*c1a0*/  IADD3 R20, R21, R3, R20 ;  /* 0x0000000315147210 */ /* 0x000fe20007ffe014 */
[----:B------:R-:W-:Y:S01]  /*c1b0*/  IMAD.MOV.U32 R21, RZ, RZ, 0x40000040 ;  /* 0x40000040ff157424 */ /* 0x000fe200078e00ff */
[----:B0-----:R-:W-:-:S13]  /*c1c0*/  ISETP.NE.AND P2, PT, R59, 0x1, PT ;  /* 0x000000013b00780c */ /* 0x001fda0003f45270 */
[----:B------:R-:W0:Y:S02]  /*c1d0*/  @P2 LDC R3, c[0x0][0x44c] ;  /* 0x00011300ff032b82 */ /* 0x000e240000000800 */
[----:B0-----:R-:W-:Y:S01]  /*c1e0*/  @P2 IMAD.HI.U32 R3, R0, R3, RZ ;  /* 0x0000000300032227 */ /* 0x001fe200078e00ff */
[----:B------:R-:W-:Y:S02]  /*c1f0*/  WARPGROUP.DEPBAR.LE gsb0, 0x0 ;  /* 0x00008000000079c5 */ /* 0x000fe40000010000 */
[----:B------:R-:W-:-:S06]  /*c200*/  WARPGROUP.ARRIVE ;  /* 0x00000000000079c5 */ /* 0x000fcc0000000000 */
[----:B------:R-:W-:Y:S01]  /*c210*/  HGMMA.64x64x16.F32.BF16 R24, gdesc[UR4], R24, gsb0 ;  /* 0x00e00000041879f0 */ /* 0x000fe20008001818 */
[----:B------:R-:W-:Y:S02]  /*c220*/  R2UR UR4, R56 ;  /* 0x00000000380472ca */ /* 0x000fe400000e0000 */
[----:B------:R-:W-:Y:S02]  /*c230*/  R2UR UR5, R57 ;  /* 0x00000000390572ca */ /* 0x000fe400000e0000 */
[----:B------:R-:W-:Y:S02]  /*c240*/  R2UR UR6, R20 ;  /* 0x00000000140672ca */ /* 0x000fe400000e0000 */
[----:B------:R-:W-:Y:S01]  /*c250*/  R2UR UR7, R21 ;  /* 0x00000000150772ca */ /* 0x000fe200000e0000 */
[----:B------:R-:W0:Y:S02]  /*c260*/  @P2 LDC R20, c[0x0][0x450] ;  /* 0x00011400ff142b82 */ /* 0x000e240000000800 */
[----:B0-----:R-:W-:Y:S01]  /*c270*/  @P2 SHF.R.U32.HI R0, RZ, R20, R3 ;  /* 0x00000014ff002219 */ /* 0x001fe20000011603 */
[----:B------:R-:W-:-:S02]  /*c280*/  IMAD R20, R201, -0x40, R58 ;  /* 0xffffffc0c9147824 */ /* 0x000fc400078e023a */
        /* <DEDUP_REMOVED lines=9> */
[----:B------:R-:W-:Y:S01]  /*c320*/  ISETP.GT.AND P5, PT, R21, 0x8, PT ;  /* 0x000000081500780c */ /* 0x000fe20003fa4270 */
[----:B------:R-:W-:Y:S02]  /*c330*/  WARPGROUP.DEPBAR.LE gsb0, 0x0 ;  /* 0x00008000000079c5 */ /* 0x000fe40000010000 */
[----:B------:R-:W-:-:S06]  /*c340*/  WARPGROUP.ARRIVE ;  /* 0x00000000000079c5 */ /* 0x000fcc0000000000 */
[----:B------:R-:W-:Y:S01]  /*c350*/  HGMMA.64x64x16.F32.BF16 R24, gdesc[UR4], R24, gsb0 ;  /* 0x00e00000041879f0 */ /* 0x000fe20008001818 */
[----:B------:R-:W-:Y:S01]  /*c360*/  ULDC UR4, c[0x0][0xa80] ;  /* 0x0002a00000047ab9 */ /* 0x000fe20000000800 */
[----:B------:R-:W-:Y:S02]  /*c370*/  R2UR UR6, R170 ;  /* 0x00000000aa0672ca */ /* 0x000fe400000e0000 */
[----:B------:R-:W-:Y:S01]  /*c380*/  R2UR UR7, R171 ;  /* 0x00000000ab0772ca */ /* 0x000fe200000e0000 */
[----:B------:R-:W-:Y:S01]  /*c390*/  IMAD.MOV.U32 R171, RZ, RZ, 0x40000040 ;  /* 0x40000040ffab7424 */ /* 0x000fe200078e00ff */
[----:B------:R-:W-:Y:S02]  /*c3a0*/  WARPGROUP.DEPBAR.LE gsb0, 0x0 ;  /* 0x00008000000079c5 */ /* 0x000fe40000010000 */
[----:B------:R-:W-:Y:S02]  /*c3b0*/  FSEL R64, R24, -INF , P3 ;  /* 0xff80000018407808 */ /* 0x000fe40001800000 */
[----:B------:R-:W-:-:S02]  /*c3c0*/  FSEL R25, R25, -INF , P4 ;  /* 0xff80000019197808 */ /* 0x000fc40002000000 */
[C---:B------:R-:W-:Y:S02]  /*c3d0*/  ISETP.GT.AND P3, PT, R21.reuse, 0x9, PT ;  /* 0x000000091500780c */ /* 0x040fe40003f64270 */
[----:B------:R-:W-:Y:S02]  /*c3e0*/  FSEL R66, R28, -INF , P5 ;  /* 0xff8000001c427808 */ /* 0x000fe40002800000 */
[----:B------:R-:W-:Y:S02]  /*c3f0*/  FMNMX.FTZ R57, R64, R25, !PT ;  /* 0x0000001940397209 */ /* 0x000fe40007810000 */
[----:B------:R-:W-:Y:S02]  /*c400*/  ISETP.GT.AND P4, PT, R21, 0x10, PT ;  /* 0x000000101500780c */ /* 0x000fe40003f84270 */
[----:B------:R-:W-:Y:S02]  /*c410*/  FSEL R68, R29, -INF , P3 ;  /* 0xff8000001d447808 */ /* 0x000fe40001800000 */
[----:B------:R-:W-:-:S02]  /*c420*/  FMNMX.FTZ R57, R66, R57, !PT ;  /* 0x0000003942397209 */ /* 0x000fc40007810000 */
        /* <DEDUP_REMOVED lines=35> */
[----:B-1----:R-:W-:-:S02]  /*c660*/  VIADDMNMX R21, R0, R62, R3, PT ;  /* 0x0000003e00157246 */ /* 0x002fc40003800103 */
[----:B------:R-:W-:Y:S02]  /*c670*/  FMNMX.FTZ R57, R60, R57, !PT ;  /* 0x000000393c397209 */ /* 0x000fe40007810000 */
[C---:B------:R-:W-:Y:S02]  /*c680*/  ISETP.GT.AND P3, PT, R21.reuse, RZ, PT ;  /* 0x000000ff1500720c */ /* 0x040fe40003f64270 */
[C---:B------:R-:W-:Y:S01]  /*c690*/  ISETP.GT.AND P4, PT, R21.reuse, 0x1, PT ;  /* 0x000000011500780c */ /* 0x040fe20003f84270 */
[----:B------:R-:W0:Y:S01]  /*c6a0*/  SHFL.BFLY PT, R70, R57, 0x2, 0x1f ;  /* 0x0c401f0039467f89 */ /* 0x000e2200000e0000 */
[----:B------:R-:W-:Y:S02]  /*c6b0*/  ISETP.GT.AND P5, PT, R21, 0x8, PT ;  /* 0x000000081500780c */ /* 0x000fe40003fa4270 */
[----:B------:R-:W-:Y:S02]  /*c6c0*/  FSEL R41, R27, -INF , P4 ;  /* 0xff8000001b297808 */ /* 0x000fe40002000000 */
[----:B------:R-:W-:-:S02]  /*c6d0*/  FSEL R72, R30, -INF , P5 ;  /* 0xff8000001e487808 */ /* 0x000fc40002800000 */
[C---:B------:R-:W-:Y:S02]  /*c6e0*/  ISETP.GT.AND P4, PT, R21.reuse, 0x10, PT ;  /* 0x000000101500780c */ /* 0x040fe40003f84270 */
[C---:B------:R-:W-:Y:S02]  /*c6f0*/  ISETP.GT.AND P5, PT, R21.reuse, 0x21, PT ;  /* 0x000000211500780c */ /* 0x040fe40003fa4270 */
[----:B------:R-:W-:Y:S02]  /*c700*/  FSEL R34, R34, -INF , P4 ;  /* 0xff80000022227808 */ /* 0x000fe40002000000 */
[----:B------:R-:W-:-:S04]  /*c710*/  ISETP.GT.AND P4, PT, R21, 0x18, PT ;  /* 0x000000181500780c */ /* 0x000fc80003f84270 */
[----:B------:R-:W-:Y:S02]  /*c720*/  FSEL R74, R38, -INF , P4 ;  /* 0xff800000264a7808 */ /* 0x000fe40002000000 */
[----:B------:R-:W-:Y:S02]  /*c730*/  ISETP.GT.AND P4, PT, R21, 0x20, PT ;  /* 0x000000201500780c */ /* 0x000fe40003f84270 */
[----:B------:R-:W-:Y:S02]  /*c740*/  FSEL R38, R43, -INF , P5 ;  /* 0xff8000002b267808 */ /* 0x000fe40002800000 */
[----:B------:R-:W1:Y:S01]  /*c750*/  @P2 LDC R43, c[0x0][0x44c] ;  /* 0x00011300ff2b2b82 */ /* 0x000e620000000800 */
[----:B0-----:R-:W-:Y:S02]  /*c760*/  FMNMX.FTZ R29, R57, R70, !PT ;  /* 0x00000046391d7209 */ /* 0x001fe40007810000 */
[----:B------:R-:W-:Y:S02]  /*c770*/  FSEL R70, R26, -INF , P3 ;  /* 0xff8000001a467808 */ /* 0x000fe40001800000 */
        /* <DEDUP_REMOVED lines=12> */
[----:B------:R-:W-:Y:S01]  /*c840*/  FMNMX.FTZ R27, R74, R3, !PT ;  /* 0x000000034a1b7209 */ /* 0x000fe20007810000 */
[----:B------:R-:W-:Y:S01]  /*c850*/  IMAD.U32 R3, RZ, RZ, UR4 ;  /* 0x00000004ff037e24 */ /* 0x000fe2000f8e00ff */
[----:B------:R-:W-:Y:S02]  /*c860*/  ISETP.GT.AND P3, PT, R21, 0x29, PT ;  /* 0x000000291500780c */ /* 0x000fe40003f64270 */
[----:B0-----:R-:W-:-:S02]  /*c870*/  FMNMX.FTZ R0, R29, R62, !PT ;  /* 0x0000003e1d007209 */ /* 0x001fc40007810000 */
[----:B------:R-:W-:Y:S02]  /*c880*/  FSEL R62, R42, -INF , P4 ;  /* 0xff8000002a3e7808 */ /* 0x000fe40002000000 */
[----:B------:R-:W-:Y:S01]  /*c890*/  FMNMX.FTZ R27, R76, R27, !PT ;  /* 0x0000001b4c1b7209 */ /* 0x000fe20007810000 */
[----:B------:R-:W-:Y:S01]  /*c8a0*/  FMUL.FTZ R29, R0, R3 ;  /* 0x00000003001d7220 */ /* 0x000fe20000410000 */
[----:B------:R-:W-:Y:S02]  /*c8b0*/  ISETP.GT.AND P4, PT, R21, 0x28, PT ;  /* 0x000000281500780c */ /* 0x000fe40003f84270 */
[----:B------:R-:W-:Y:S02]  /*c8c0*/  FMNMX.FTZ R27, R62, R27, !PT ;  /* 0x0000001b3e1b7209 */ /* 0x000fe40007810000 */
[----:B------:R-:W-:Y:S02]  /*c8d0*/  FSEL R46, R46, -INF , P4 ;  /* 0xff8000002e2e7808 */ /* 0x000fe40002000000 */
[----:B------:R-:W-:-:S02]  /*c8e0*/  FMNMX.FTZ R27, R38, R27, !PT ;  /* 0x0000001b261b7209 */ /* 0x000fc40007810000 */
[----:B------:R-:W-:Y:S02]  /*c8f0*/  FSETP.NEU.FTZ.AND P5, PT, R0, -INF , PT ;  /* 0xff8000000000780b */ /* 0x000fe40003fbd000 */
[----:B------:R-:W-:Y:S02]  /*c900*/  ISETP.GT.AND P4, PT, R21, 0x30, PT ;  /* 0x000000301500780c */ /* 0x000fe40003f84270 */
[----:B------:R-:W-:Y:S02]  /*c910*/  FSEL R42, R47, -INF , P3 ;  /* 0xff8000002f2a7808 */ /* 0x000fe40001800000 */
[----:B------:R-:W-:Y:S01]  /*c920*/  FMNMX.FTZ R27, R46, R27, !PT ;  /* 0x0000001b2e1b7209 */ /* 0x000fe20007810000 */
[----:B------:R-:W0:Y:S01]  /*c930*/  @P2 LDC R47, c[0x0][0x450] ;  /* 0x00011400ff2f2b82 */ /* 0x000e220000000800 */
[----:B------:R-:W-:Y:S02]  /*c940*/  FSEL R39, R29, RZ, P5 ;  /* 0x000000ff1d277208 */ /* 0x000fe40002800000 */
[----:B------:R-:W-:-:S02]  /*c950*/  ISETP.GT.AND P3, PT, R21, 0x31, PT ;  /* 0x000000311500780c */ /* 0x000fc40003f64270 */
[----:B------:R-:W-:Y:S01]  /*c960*/  FSEL R50, R50, -INF , P4 ;  /* 0xff80000032327808 */ /* 0x000fe20002000000 */
[--C-:B-----5:R-:W-:Y:S01]  /*c970*/  FFMA.FTZ R152, R64, R3, -R39.reuse ;  /* 0x0000000340987223 */ /* 0x120fe20000010827 */
        /* <DEDUP_REMOVED lines=13> */
[----:B-1----:R-:W-:Y:S01]  /*ca50*/  @P2 IMAD.HI.U32 R24, R194, R43, RZ ;  /* 0x0000002bc2182227 */ /* 0x002fe200078e00ff */
[----:B------:R-:W-:Y:S01]  /*ca60*/  FSEL R78, R55, -INF , P3 ;  /* 0xff800000374e7808 */ /* 0x000fe20001800000 */
[----:B------:R-:W1:Y:S01]  /*ca70*/  MUFU.EX2 R25, R25 ;  /* 0x0000001900197308 */ /* 0x000e620000000800 */
[----:B------:R-:W-:Y:S01]  /*ca80*/  FMNMX.FTZ R27, R54, R27, !PT ;  /* 0x0000001b361b7209 */ /* 0x000fe20007810000 */
[--C-:B------:R-:W-:Y:S01]  /*ca90*/  FFMA.FTZ R158, R36, R3, -R39.reuse ;  /* 0x00000003249e7223 */ /* 0x100fe20000010827 */
[----:B0-----:R-:W-:Y:S01]  /*caa0*/  @P2 SHF.R.U32.HI R172, RZ, R47, R24 ;  /* 0x0000002fffac2219 */ /* 0x001fe20000011618 */
[--C-:B------:R-:W-:Y:S01]  /*cab0*/  FFMA.FTZ R29, R28, R3, -R39.reuse ;  /* 0x000000031c1d7223 */ /* 0x100fe20000010827 */
[----:B------:R-:W-:Y:S01]  /*cac0*/  FMNMX.FTZ R21, R78, R27, !PT ;  /* 0x0000001b4e157209 */ /* 0x000fe20007810000 */
[-CC-:B------:R-:W-:Y:S01]  /*cad0*/  FFMA.FTZ R27, R68, R3.reuse, -R39.reuse ;  /* 0x00000003441b7223 */ /* 0x180fe20000010827 */
[-CC-:B------:R-:W-:Y:S01]  /*cae0*/  FFMA.FTZ R160, R40, R3.reuse, -R39.reuse ;  /* 0x0000000328a07223 */ /* 0x180fe20000010827 */
[----:B------:R-:W0:Y:S01]  /*caf0*/  MUFU.EX2 R154, R154 ;  /* 0x0000009a009a7308 */ /* 0x000e220000000800 */
[-CC-:B------:R-:W-:Y:S01]  /*cb00*/  FFMA.FTZ R162, R44, R3.reuse, -R39.reuse ;  /* 0x000000032ca27223 */ /* 0x180fe20000010827 */
[----:B------:R-:W2:Y:S01]  /*cb10*/  SHFL.BFLY PT, R66, R21, 0x2, 0x1f ;  /* 0x0c401f0015427f89 */ /* 0x000ea200000e0000 */
[-CC-:B------:R-:W-:Y:S01]  /*cb20*/  FFMA.FTZ R35, R56, R3.reuse, -R39.reuse ;  /* 0x0000000338237223 */ /* 0x180fe20000010827 */
[-CC-:B------:R-:W-:Y:S01]  /*cb30*/  FFMA.FTZ R164, R48, R3.reuse, -R39.reuse ;  /* 0x0000000330a47223 */ /* 0x180fe20000010827 */
[-CC-:B------:R-:W-:Y:S01]  /*cb40*/  FFMA.FTZ R37, R58, R3.reuse, -R39.reuse ;  /* 0x000000033a257223 */ /* 0x180fe20000010827 */
[-CC-:B------:R-:W-:Y:S01]  /*cb50*/  FFMA.FTZ R166, R52, R3.reuse, -R39.reuse ;  /* 0x0000000334a67223 */ /* 0x180fe20000010827 */
[----:B------:R-:W-:Y:S01]  /*cb60*/  FFMA.FTZ R39, R60, R3, -R39 ;  /* 0x000000033c277223 */ /* 0x000fe20000010827 */
[----:B------:R-:W3:Y:S01]  /*cb70*/  MUFU.EX2 R27, R27 ;  /* 0x0000001b001b7308 */ /* 0x000ee20000000800 */
[----:B-1----:R-:W-:Y:S01]  /*cb80*/  FADD.FTZ R43, R152, R25 ;  /* 0x00000019982b7221 */ /* 0x002fe20000010000 */
[----:B------:R-:W-:-:S06]  /*cb90*/  F2FP.BF16.F32.PACK_AB R152, R25, R152 ;  /* 0x000000981998723e */ /* 0x000fcc00000010ff */
[----:B------:R-:W-:Y:S08]  /*cba0*/  MUFU.EX2 R156, R156 ;  /* 0x0000009c009c7308 */ /* 0x000ff00000000800 */
[----:B------:R-:W-:Y:S01]  /*cbb0*/  MUFU.EX2 R31, R31 ;  /* 0x0000001f001f7308 */ /* 0x000fe20000000800 */
[----:B--2---:R-:W-:-:S05]  /*cbc0*/  FMNMX.FTZ R66, R21, R66, !PT ;  /* 0x0000004215427209 */ /* 0x004fca0007810000 */
[----:B------:R-:W1:Y:S02]  /*cbd0*/  SHFL.BFLY PT, R21, R66, 0x1, 0x1f ;  /* 0x0c201f0042157f89 */ /* 0x000e6400000e0000 */
[----:B------:R-:W-:Y:S08]  /*cbe0*/  MUFU.EX2 R158, R158 ;  /* 0x0000009e009e7308 */ /* 0x000ff00000000800 */
[----:B------:R-:W-:Y:S08]  /*cbf0*/  MUFU.EX2 R29, R29 ;  /* 0x0000001d001d7308 */ /* 0x000ff00000000800 */
[----:B------:R-:W-:Y:S01]  /*cc00*/  MUFU.EX2 R160, R160 ;  /* 0x000000a000a07308 */ /* 0x000fe20000000800 */
[----:B-1----:R-:W-:-:S07]  /*cc10*/  FMNMX.FTZ R168, R66, R21, !PT ;  /* 0x0000001542a87209 */ /* 0x002fce0007810000 */
[----:B------:R-:W-:Y:S01]  /*cc20*/  MUFU.EX2 R33, R33 ;  /* 0x0000002100217308 */ /* 0x000fe20000000800 */
[C---:B------:R-:W-:Y:S01]  /*cc30*/  FSETP.NEU.FTZ.AND P3, PT, R168.reuse, -INF , PT ;  /* 0xff800000a800780b */ /* 0x040fe20003f7d000 */
[----:B------:R-:W-:-:S06]  /*cc40*/  FMUL.FTZ R20, R168, R3 ;  /* 0x00000003a8147220 */ /* 0x000fcc0000410000 */
[----:B------:R-:W-:Y:S01]  /*cc50*/  MUFU.EX2 R162, R162 ;  /* 0x000000a200a27308 */ /* 0x000fe20000000800 */
[----:B------:R-:W-:Y:S01]  /*cc60*/  FSEL R21, R20, RZ, P3 ;  /* 0x000000ff14157208 */ /* 0x000fe20001800000 */
[C---:B------:R-:W-:Y:S02]  /*cc70*/  @!P1 VIADD R20, R169.reuse, 0x38840 ;  /* 0x00038840a9149836 */ /* 0x040fe40000000000 */
[----:B------:R-:W-:Y:S02]  /*cc80*/  @!P1 VIADD R169, R169, 0x38860 ;  /* 0x00038860a9a99836 */ /* 0x000fe40000000000 */
        /* <DEDUP_REMOVED lines=8> */
[----:B------:R-:W-:Y:S01]  /*cd10*/  @!P1 PRMT R20, RZ, 0x654, R20 ;  /* 0x00000654ff149816 */ /* 0x000fe20000000014 */
[-CC-:B------:R-:W-:Y:S01]  /*cd20*/  FFMA.FTZ R76, R76, R3.reuse, -R21.reuse ;  /* 0x000000034c4c7223 */ /* 0x180fe20000010815 */
[-CC-:B------:R-:W-:Y:S01]  /*cd30*/  FFMA.FTZ R62, R62, R3.reuse, -R21.reuse ;  /* 0x000000033e3e7223 */ /* 0x180fe20000010815 */
[-CC-:B------:R-:W-:Y:S01]  /*cd40*/  FFMA.FTZ R38, R38, R3.reuse, -R21.reuse ;  /* 0x0000000326267223 */ /* 0x180fe20000010815 */
[----:B------:R0:W-:Y:S01]  /*cd50*/  @!P1 SYNCS.ARRIVE.TRANS64.RED.A1T0 RZ, [R20+URZ], RZ ;  /* 0x000000ff14ff99a7 */ /* 0x0001e2000810043f */
[-CC-:B------:R-:W-:Y:S01]  /*cd60*/  FFMA.FTZ R46, R46, R3.reuse, -R21.reuse ;  /* 0x000000032e2e7223 */ /* 0x180fe20000010815 */
[----:B------:R-:W1:Y:S01]  /*cd70*/  MUFU.EX2 R41, R41 ;  /* 0x0000002900297308 */ /* 0x000e620000000800 */
[-CC-:B------:R-:W-:Y:S01]  /*cd80*/  FFMA.FTZ R42, R42, R3.reuse, -R21.reuse ;  /* 0x000000032a2a7223 */ /* 0x180fe20000010815 */
[-CC-:B------:R-:W-:Y:S01]  /*cd90*/  FFMA.FTZ R50, R50, R3.reuse, -R21.reuse ;  /* 0x0000000332327223 */ /* 0x180fe20000010815 */
[-CC-:B------:R-:W-:Y:S01]  /*cda0*/  FFMA.FTZ R64, R64, R3.reuse, -R21.reuse ;  /* 0x0000000340407223 */ /* 0x180fe20000010815 */
[-CC-:B------:R-:W-:Y:S01]  /*cdb0*/  FFMA.FTZ R54, R54, R3.reuse, -R21.reuse ;  /* 0x0000000336367223 */ /* 0x180fe20000010815 */
[----:B------:R-:W-:Y:S01]  /*cdc0*/  FFMA.FTZ R78, R78, R3, -R21 ;  /* 0x000000034e4e7223 */ /* 0x000fe20000010815 */
[----:B0-----:R-:W-:Y:S01]  /*cdd0*/  FADD.FTZ R20, R154, R43 ;  /* 0x0000002b9a147221 */ /* 0x001fe20000010000 */
[C---:B---3--:R-:W-:Y:S01]  /*cde0*/  F2FP.BF16.F32.PACK_AB R154, R27.reuse, R154 ;  /* 0x0000009a1b9a723e */ /* 0x048fe200000010ff */
[----:B------:R-:W0:Y:S01]  /*cdf0*/  MUFU.EX2 R72, R72 ;  /* 0x0000004800487308 */ /* 0x000e220000000800 */
[----:B------:R-:W-:Y:S01]  /*ce00*/  @!P1 PRMT R169, RZ, 0x654, R169 ;  /* 0x00000654ffa99816 */ /* 0x000fe200000000a9 */
[----:B------:R-:W-:Y:S01]  /*ce10*/  FADD.FTZ R21, R27, R20 ;  /* 0x000000141b157221 */ /* 0x000fe20000010000 */
[----:B------:R-:W-:-:S05]  /*ce20*/  VIADD R20, R170, 0x80 ;  /* 0x00000080aa147836 */ /* 0x000fca0000000000 */
[----:B------:R-:W2:Y:S01]  /*ce30*/  MUFU.EX2 R155, R26 ;  /* 0x0000001a009b7308 */ /* 0x000ea20000000800 */
[----:B-1----:R-:W-:Y:S01]  /*ce40*/  FADD.FTZ R45, R70, R41 ;  /* 0x00000029462d7221 */ /* 0x002fe20000010000 */
[----:B------:R-:W-:Y:S02]  /*ce50*/  R2UR UR10, R20 ;  /* 0x00000000140a72ca */ /* 0x000fe400000e0000 */
[----:B------:R-:W-:-:S04]  /*ce60*/  F2FP.BF16.F32.PACK_AB R153, R41, R70 ;  /* 0x000000462999723e */ /* 0x000fc800000010ff */
[----:B------:R-:W1:Y:S01]  /*ce70*/  MUFU.EX2 R34, R34 ;  /* 0x0000002200227308 */ /* 0x000e620000000800 */
[----:B0-----:R-:W-:-:S07]  /*ce80*/  FADD.FTZ R24, R72, R45 ;  /* 0x0000002d48187221 */ /* 0x001fce0000010000 */
[----:B------:R-:W0:Y:S01]  /*ce90*/  MUFU.EX2 R157, R30 ;  /* 0x0000001e009d7308 */ /* 0x000e220000000800 */
[C---:B--2---:R-:W-:Y:S01]  /*cea0*/  FADD.FTZ R43, R155.reuse, R24 ;  /* 0x000000189b2b7221 */ /* 0x044fe20000010000 */
[----:B------:R-:W-:Y:S01]  /*ceb0*/  FADD.FTZ R24, R156, R21 ;  /* 0x000000159c187221 */ /* 0x000fe20000010000 */
[----:B------:R-:W-:Y:S01]  /*cec0*/  IMAD.MOV.U32 R21, RZ, RZ, 0x40000040 ;  /* 0x40000040ff157424 */ /* 0x000fe200078e00ff */
[----:B------:R-:W-:Y:S01]  /*ced0*/  F2FP.BF16.F32.PACK_AB R155, R155, R72 ;  /* 0x000000489b9b723e */ /* 0x000fe200000010ff */
[----:B------:R-:W-:Y:S01]  /*cee0*/  BAR.SYNC.DEFER_BLOCKING 0xf, 0x100 ;  /* 0x03c4000000007b1d */ /* 0x000fe20000010000 */
[----:B------:R-:W-:Y:S02]  /*cef0*/  F2FP.BF16.F32.PACK_AB R156, R31, R156 ;  /* 0x0000009c1f9c723e */ /* 0x000fe400000010ff */
[----:B------:R-:W-:Y:S01]  /*cf00*/  R2UR UR11, R21 ;  /* 0x00000000150b72ca */ /* 0x000fe200000e0000 */
[----:B-1----:R-:W-:Y:S01]  /*cf10*/  FADD.FTZ R26, R34, R43 ;  /* 0x0000002b221a7221 */ /* 0x002fe20000010000 */
[----:B------:R-:W-:Y:S01]  /*cf20*/  FADD.FTZ R43, R31, R24 ;  /* 0x000000181f2b7221 */ /* 0x000fe20000010000 */
[----:B------:R-:W1:Y:S03]  /*cf30*/  MUFU.EX2 R74, R74 ;  /* 0x0000004a004a7308 */ /* 0x000e660000000800 */
[----:B------:R-:W-:Y:S01]  /*cf40*/  FADD.FTZ R24, R158, R43 ;  /* 0x0000002b9e187221 */ /* 0x000fe20000010000 */
[----:B------:R-:W-:Y:S01]  /*cf50*/  F2FP.BF16.F32.PACK_AB R158, R29, R158 ;  /* 0x0000009e1d9e723e */ /* 0x000fe200000010ff */
[----:B0-----:R-:W-:-:S02]  /*cf60*/  FADD.FTZ R45, R157, R26 ;  /* 0x0000001a9d2d7221 */ /* 0x001fc40000010000 */
[----:B------:R-:W-:Y:S01]  /*cf70*/  FADD.FTZ R21, R29, R24 ;  /* 0x000000181d157221 */ /* 0x000fe20000010000 */
[----:B------:R-:W0:Y:S01]  /*cf80*/  MUFU.EX2 R159, R76 ;  /* 0x0000004c009f7308 */ /* 0x000e220000000800 */
[----:B------:R-:W-:-:S07]  /*cf90*/  F2FP.BF16.F32.PACK_AB R157, R157, R34 ;  /* 0x000000229d9d723e */ /* 0x000fce00000010ff */
[----:B------:R-:W2:Y:S01]  /*cfa0*/  MUFU.EX2 R62, R62 ;  /* 0x0000003e003e7308 */ /* 0x000ea20000000800 */
[----:B-1----:R-:W-:Y:S01]  /*cfb0*/  FADD.FTZ R20, R74, R45 ;  /* 0x0000002d4a147221 */ /* 0x002fe20000010000 */
[----:B------:R1:W-:Y:S06]  /*cfc0*/  STSM.16.M88.4 [R195+0x36400], R152 ;  /* 0x03640098c3007844 */ /* 0x0003ec0000000200 */
[----:B------:R-:W3:Y:S01]  /*cfd0*/  MUFU.EX2 R161, R38 ;  /* 0x0000002600a17308 */ /* 0x000ee20000000800 */
[C---:B0-----:R-:W-:Y:S01]  /*cfe0*/  FADD.FTZ R25, R159.reuse, R20 ;  /* 0x000000149f197221 */ /* 0x041fe20000010000 */
[----:B------:R-:W-:Y:S01]  /*cff0*/  FADD.FTZ R20, R160, R21 ;  /* 0x00000015a0147221 */ /* 0x000fe20000010000 */
[----:B------:R-:W-:-:S02]  /*d000*/  F2FP.BF16.F32.PACK_AB R159, R159, R74 ;  /* 0x0000004a9f9f723e */ /* 0x000fc400000010ff */
[C---:B------:R-:W-:Y:S01]  /*d010*/  F2FP.BF16.F32.PACK_AB R160, R33.reuse, R160 ;  /* 0x000000a021a0723e */ /* 0x040fe200000010ff */
[----:B------:R-:W-:Y:S02]  /*d020*/  FADD.FTZ R21, R33, R20 ;  /* 0x0000001421157221 */ /* 0x000fe40000010000 */
[----:B------:R-:W0:Y:S01]  /*d030*/  MUFU.EX2 R46, R46 ;  /* 0x0000002e002e7308 */ /* 0x000e220000000800 */
[----:B--2---:R-:W-:Y:S01]  /*d040*/  FADD.FTZ R24, R62, R25 ;  /* 0x000000193e187221 */ /* 0x004fe20000010000 */
[----:B------:R-:W-:Y:S01]  /*d050*/  FADD.FTZ R20, R162, R21 ;  /* 0x00000015a2147221 */ /* 0x000fe20000010000 */
[----:B------:R2:W-:Y:S05]  /*d060*/  STSM.16.M88.4 [R212], R156 ;  /* 0x0000009cd4007844 */ /* 0x0005ea0000000200 */
[----:B------:R-:W4:Y:S01]  /*d070*/  MUFU.EX2 R163, R42 ;  /* 0x0000002a00a37308 */ /* 0x000f220000000800 */
[C---:B---3--:R-:W-:Y:S01]  /*d080*/  FADD.FTZ R25, R161.reuse, R24 ;  /* 0x00000018a1197221 */ /* 0x048fe20000010000 */
[----:B------:R-:W-:-:S06]  /*d090*/  F2FP.BF16.F32.PACK_AB R161, R161, R62 ;  /* 0x0000003ea1a1723e */ /* 0x000fcc00000010ff */
[----:B------:R-:W3:Y:S01]  /*d0a0*/  MUFU.EX2 R35, R35 ;  /* 0x0000002300237308 */ /* 0x000ee20000000800 */
[----:B0-----:R-:W-:-:S07]  /*d0b0*/  FADD.FTZ R24, R46, R25 ;  /* 0x000000192e187221 */ /* 0x001fce0000010000 */
[----:B------:R-:W0:Y:S01]  /*d0c0*/  MUFU.EX2 R50, R50 ;  /* 0x0000003200327308 */ /* 0x000e220000000800 */
[C---:B----4-:R-:W-:Y:S01]  /*d0d0*/  FADD.FTZ R25, R163.reuse, R24 ;  /* 0x00000018a3197221 */ /* 0x050fe20000010000 */
[----:B------:R-:W-:-:S06]  /*d0e0*/  F2FP.BF16.F32.PACK_AB R163, R163, R46 ;  /* 0x0000002ea3a3723e */ /* 0x000fcc00000010ff */
[----:B------:R-:W4:Y:S01]  /*d0f0*/  MUFU.EX2 R164, R164 ;  /* 0x000000a400a47308 */ /* 0x000f220000000800 */
[C---:B---3--:R-:W-:Y:S01]  /*d100*/  FADD.FTZ R21, R35.reuse, R20 ;  /* 0x0000001423157221 */ /* 0x048fe20000010000 */
[----:B------:R-:W-:-:S05]  /*d110*/  F2FP.BF16.F32.PACK_AB R162, R35, R162 ;  /* 0x000000a223a2723e */ /* 0x000fca00000010ff */
[----:B------:R2:W-:Y:S01]  /*d120*/  STSM.16.M88.4 [R203], R160 ;  /* 0x000000a0cb007844 */ /* 0x0005e20000000200 */
[----:B------:R-:W3:Y:S01]  /*d130*/  MUFU.EX2 R165, R64 ;  /* 0x0000004000a57308 */ /* 0x000ee20000000800 */
[----:B0-----:R-:W-:-:S07]  /*d140*/  FADD.FTZ R24, R50, R25 ;  /* 0x0000001932187221 */ /* 0x001fce0000010000 */
[----:B------:R-:W0:Y:S01]  /*d150*/  MUFU.EX2 R37, R37 ;  /* 0x0000002500257308 */ /* 0x000e220000000800 */
[----:B----4-:R-:W-:-:S07]  /*d160*/  FADD.FTZ R20, R164, R21 ;  /* 0x00000015a4147221 */ /* 0x010fce0000010000 */
[----:B------:R-:W4:Y:S01]  /*d170*/  MUFU.EX2 R54, R54 ;  /* 0x0000003600367308 */ /* 0x000f220000000800 */
[C---:B---3--:R-:W-:Y:S01]  /*d180*/  FADD.FTZ R25, R165.reuse, R24 ;  /* 0x00000018a5197221 */ /* 0x048fe20000010000 */
[----:B------:R-:W-:-:S06]  /*d190*/  F2FP.BF16.F32.PACK_AB R165, R165, R50 ;  /* 0x00000032a5a5723e */ /* 0x000fcc00000010ff */
[----:B------:R-:W3:Y:S01]  /*d1a0*/  MUFU.EX2 R166, R166 ;  /* 0x000000a600a67308 */ /* 0x000ee20000000800 */
[C---:B0-----:R-:W-:Y:S01]  /*d1b0*/  FADD.FTZ R21, R37.reuse, R20 ;  /* 0x0000001425157221 */ /* 0x041fe20000010000 */
[----:B------:R-:W-:-:S06]  /*d1c0*/  F2FP.BF16.F32.PACK_AB R164, R37, R164 ;  /* 0x000000a425a4723e */ /* 0x000fcc00000010ff */
[----:B------:R-:W0:Y:S01]  /*d1d0*/  MUFU.EX2 R167, R78 ;  /* 0x0000004e00a77308 */ /* 0x000e220000000800 */
[----:B----4-:R-:W-:-:S07]  /*d1e0*/  FADD.FTZ R24, R54, R25 ;  /* 0x0000001936187221 */ /* 0x010fce0000010000 */
[----:B------:R-:W4:Y:S01]  /*d1f0*/  MUFU.EX2 R39, R39 ;  /* 0x0000002700277308 */ /* 0x000f220000000800 */
[----:B---3--:R-:W-:Y:S01]  /*d200*/  FADD.FTZ R20, R166, R21 ;  /* 0x00000015a6147221 */ /* 0x008fe20000010000 */
[C---:B0-----:R-:W-:Y:S01]  /*d210*/  FADD.FTZ R21, R167.reuse, R24 ;  /* 0x00000018a7157221 */ /* 0x041fe20000010000 */
[----:B------:R-:W-:Y:S02]  /*d220*/  F2FP.BF16.F32.PACK_AB R167, R167, R54 ;  /* 0x00000036a7a7723e */ /* 0x000fe400000010ff */
[C---:B----4-:R-:W-:Y:S01]  /*d230*/  F2FP.BF16.F32.PACK_AB R166, R39.reuse, R166 ;  /* 0x000000a627a6723e */ /* 0x050fe200000010ff */
[----:B------:R-:W-:-:S04]  /*d240*/  FADD.FTZ R20, R39, R20 ;  /* 0x0000001427147221 */ /* 0x000fc80000010000 */
[----:B------:R2:W-:Y:S01]  /*d250*/  STSM.16.M88.4 [R210], R164 ;  /* 0x000000a4d2007844 */ /* 0x0005e20000000200 */
[----:B------:R-:W-:-:S06]  /*d260*/  WARPGROUP.ARRIVE ;  /* 0x00000000000079c5 */ /* 0x000fcc0000000000 */
[----:B------:R-:W-:Y:S03]  /*d270*/  HGMMA.64x256x16.F32.BF16 R24, R152, gdesc[UR4].tnspB, RZ, !UPT, gsb0 ;  /* 0x43e0000498187df0 */ /* 0x000fe6000c0018ff */
[----:B------:R-:W-:Y:S02]  /*d280*/  WARPGROUP.DEPBAR.LE gsb0, 0x0 ;  /* 0x00008000000079c5 */ /* 0x000fe40000010000 */
[----:B------:R-:W-:Y:S01]  /*d290*/  WARPGROUP.ARRIVE ;  /* 0x00000000000079c5 */ /* 0x000fe20000000000 */
[C---:B-1----:R-:W-:Y:S02]  /*d2a0*/  VIADD R152, R170.reuse, 0x100 ;  /* 0x00000100aa987836 */ /* 0x042fe40000000000 */
[----:B------:R-:W-:Y:S02]  /*d2b0*/  IMAD.MOV.U32 R153, RZ, RZ, 0x40000040 ;  /* 0x40000040ff997424 */ /* 0x000fe400078e00ff */
[----:B------:R-:W-:-:S15]  /*d2c0*/  VIADD R170, R170, 0x180 ;  /* 0x00000180aaaa7836 */ /* 0x000fde0000000000 */
[----:B------:R-:W-:-:S03]  /*d2d0*/  NOP ;  /* 0x0000000000007918 */ /* 0x000fc60000000000 */
[----:B------:R-:W-:Y:S01]  /*d2e0*/  HGMMA.64x256x16.F32.BF16 R24, R156, gdesc[UR8].tnspB, R24, gsb0 ;  /* 0x43e000089c187df0 */ /* 0x000fe20008001818 */
[----:B------:R-:W-:Y:S02]  /*d2f0*/  R2UR UR6, R152 ;  /* 0x00000000980672ca */ /* 0x000fe400000e0000 */
[----:B------:R-:W-:Y:S02]  /*d300*/  R2UR UR7, R153 ;  /* 0x00000000990772ca */ /* 0x000fe400000e0000 */
[----:B------:R-:W-:-:S04]  /*d310*/  IADD3 R152, R172, R211, -R193 ;  /* 0x000000d3ac987210 */ /* 0x000fc80007ffe8c1 */
[----:B------:R-:W-:-:S04]  /*d320*/  SHF.R.S32.HI R153, RZ, 0x1f, R152 ;  /* 0x0000001fff997819 */ /* 0x000fc80000011498 */
[----:B------:R-:W-:-:S04]  /*d330*/  LEA.HI R153, R153, R152, RZ, 0x6 ;  /* 0x0000009899997211 */ /* 0x000fc800078f30ff */
[----:B------:R-:W-:-:S04]  /*d340*/  SHF.R.S32.HI R153, RZ, 0x6, R153 ;  /* 0x00000006ff997819 */ /* 0x000fc80000011499 */
[----:B------:R-:W-:-:S04]  /*d350*/  VIMNMX R198, R213, R153, !PT ;  /* 0x00000099d5c67248 */ /* 0x000fc80007fe0100 */
[----:B------:R-:W-:Y:S01]  /*d360*/  ISETP.GE.AND P3, PT, R201, R198, PT ;  /* 0x000000c6c900720c */ /* 0x000fe20003f66270 */
[----:B------:R-:W-:Y:S02]  /*d370*/  WARPGROUP.DEPBAR.LE gsb0, 0x0 ;  /* 0x00008000000079c5 */ /* 0x000fe40000010000 */
[----:B------:R-:W-:-:S06]  /*d380*/  WARPGROUP.ARRIVE ;  /* 0x00000000000079c5 */ /* 0x000fcc0000000000 */
        /* <DEDUP_REMOVED lines=21> */
[----:B------:R-:W-:Y:S02]  /*d4e0*/  IMAD.MOV.U32 R199, RZ, RZ, R0 ;  /* 0x000000ffffc77224 */ /* 0x000fe400078e0000 */
[----:B------:R-:W-:-:S07]  /*d4f0*/  IMAD.MOV.U32 R201, RZ, RZ, R18 ;  /* 0x000000ffffc97224 */ /* 0x000fce00078e0012 */
.L_x_8523:
[----:B------:R-:W-:-:S05]  /*d500*/  VIADD R18, R201, 0x1 ;  /* 0x00000001c9127836 */ /* 0x000fca0000000000 */
[----:B------:R-:W-:-:S04]  /*d510*/  ISETP.NE.AND P3, PT, R18, 0x2, PT ;  /* 0x000000021200780c */ /* 0x000fc80003f65270 */
[----:B------:R-:W-:Y:S02]  /*d520*/  SEL R0, RZ, 0x1, P3 ;  /* 0x00000001ff007807 */ /* 0x000fe40001800000 */
[----:B------:R-:W-:Y:S02]  /*d530*/  SEL R18, R18, RZ, P3 ;  /* 0x000000ff12127207 */ /* 0x000fe40001800000 */
[----:B------:R-:W-:Y:S01]  /*d540*/  LOP3.LUT R19, R19, R0, RZ, 0x3c, !PT ;  /* 0x0000000013137212 */ /* 0x000fe200078e3cff */
[----:B0-----:R-:W-:Y:S06]  /*d550*/  @!P0 BRA `(.L_x_8513) ;  /* 0x0000000000048947 */ /* 0x001fec0003800000 */
[----:B------:R-:W-:Y:S01]  /*d560*/  BPT.TRAP 0x1 ;  /* 0x000000040000795c */ /* 0x000fe20000300000 */
.L_x_8513:
[----:B------:R-:W-:Y:S01]  /*d570*/  IMAD R197, R18, 0x8, R2 ;  /* 0x0000000812c57824 */ /* 0x000fe200078e0202 */
[----:B------:R-:W-:-:S04]  /*d580*/  SHF.L.U32 R0, R19, 0x1f, RZ ;  /* 0x0000001f13007819 */ /* 0x000fc800000006ff */
[----:B------:R0:W1:Y:S01]  /*d590*/  SYNCS.PHASECHK.TRANS64.TRYWAIT P3, [R197+URZ+0x38830], R0 ;  /* 0x03883000c50075a7 */ /* 0x000062000806017f */
[----:B------:R-:W-:Y:S05]  /*d5a0*/  @!P0 BRA `(.L_x_8514) ;  /* 0x0000000000048947 */ /* 0x000fea0003800000 */
[----:B------:R-:W-:Y:S01]  /*d5b0*/  BPT.TRAP 0x1 ;  /* 0x000000040000795c */ /* 0x000fe20000300000 */
.L_x_8514:
[----:B------:R-:W-:Y:S01]  /*d5c0*/  BSSY B2, `(.L_x_8515) ;  /* 0x0000006000027945 */ /* 0x000fe20003800000 */
[----:B--2---:R-:W-:Y:S02]  /*d5d0*/  IMAD R156, R18, 0x200, R14 ;  /* 0x00000200129c7824 */ /* 0x004fe400078e020e */
[----:B------:R-:W-:Y:S01]  /*d5e0*/  IMAD.MOV.U32 R157, RZ, RZ, 0x40000040 ;  /* 0x40000040ff9d7424 */ /* 0x000fe200078e00ff */
[----:B-1----:R-:W-:Y:S06]  /*d5f0*/  @P3 BRA `(.L_x_8516) ;  /* 0x0000000000083947 */ /* 0x002fec0003800000 */
[----:B------:R-:W1:Y:S02]  /*d600*/  SYNCS.PHASECHK.TRANS64.TRYWAIT P3, [R197+URZ+0x38830], R0 ;  /* 0x03883000c50075a7 */ /* 0x000e64000806017f */
[----:B-1----:R-:W-:Y:S05]  /*d610*/  @!P3 BRA `(.L_x_8517) ;  /* 0x000001740024b947 */ /* 0x002fea0003800000 */
.L_x_8516:
[----:B------:R-:W-:Y:S05]  /*d620*/  BSYNC B2 ;  /* 0x0000000000027941 */ /* 0x000fea0003800000 */
.L_x_8515:
        /* <DEDUP_REMOVED lines=36> */
.L_x_8518:
[----:B------:R2:W3:Y:S01]  /*d870*/  SYNCS.PHASECHK.TRANS64.TRYWAIT P3, [R197+URZ+0x38850], R0 ;  /* 0x03885000c50075a7 */ /* 0x0004e2000806017f */
[----:B------:R-:W-:Y:S05]  /*d880*/  @!P0 BRA `(.L_x_8519) ;  /* 0x0000000000048947 */ /* 0x000fea0003800000 */
[----:B------:R-:W-:Y:S01]  /*d890*/  BPT.TRAP 0x1 ;  /* 0x000000040000795c */ /* 0x000fe20000300000 */
.L_x_8519:
[----:B------:R-:W-:Y:S04]  /*d8a0*/  BSSY B2, `(.L_x_8520) ;  /* 0x0000004000027945 */ /* 0x000fe80003800000 */
[----:B---3--:R-:W-:Y:S05]  /*d8b0*/  @P3 BRA `(.L_x_8521) ;  /* 0x0000000000083947 */ /* 0x008fea0003800000 */
[----:B------:R-:W3:Y:S02]  /*d8c0*/  SYNCS.PHASECHK.TRANS64.TRYWAIT P3, [R197+URZ+0x38850], R0 ;  /* 0x03885000c50075a7 */ /* 0x000ee4000806017f */
[----:B---3--:R-:W-:Y:S05]  /*d8d0*/  @!P3 BRA `(.L_x_8522) ;  /* 0x000001700088b947 */ /* 0x008fea0003800000 */
.L_x_8521:
[----:B------:R-:W-:Y:S05]  /*d8e0*/  BSYNC B2 ;  /* 0x0000000000027941 */ /* 0x000fea0003800000 */
.L_x_8520:
        /* <DEDUP_REMOVED lines=12> */
[----:B------:R-:W-:-:S05]  /*d9b0*/  IMAD.MOV.U32 R209, RZ, RZ, 0xa00 ;  /* 0x00000a00ffd17424 */ /* 0x000fca00078e00ff */
        /* <DEDUP_REMOVED lines=9> */
[----:B----4-:R-:W-:-:S05]  /*da50*/  SHF.R.U32.HI R3, RZ, 0x7, R3 ;  /* 0x00000007ff037819 */ /* 0x010fca0000011603 */
[----:B0123--:R0:W1:Y:S02]  /*da60*/  SHFL.IDX PT, R0, R3, RZ, 0x1f ;  /* 0x00001fff03007589 */ /* 0x00f06400000e0000 */
[----:B0-----:R-:W-:Y:S01]  /*da70*/  IMAD.MOV.U32 R3, RZ, RZ, 0x4 ;  /* 0x00000004ff037424 */ /* 0x001fe200078e00ff */
[----:B-1----:R-:W-:-:S04]  /*da80*/  ISETP.GT.AND P3, PT, R0, 0x7f, PT ;  /* 0x0000007f0000780c */ /* 0x002fc80003f64270 */
        /* <DEDUP_REMOVED lines=311> */
[----:B------:R-:W-:Y:S02]  /*ee00*/  IMAD.MOV.U32 R209, RZ, RZ, 0x40000040 ;  /* 0x40000040ffd17424 */ /* 0x000fe400078e00ff */
[----:B------:R-:W-:Y:S01]  /*ee10*/  IMAD.IADD R206, R0, 0x1, R208 ;  /* 0x0000000100ce7824 */ /* 0x000fe200078e02d0 */
[----:B------:R-:W-:-:S02]  /*ee20*/  WARPGROUP.DEPBAR.LE gsb0, 0x0 ;  /* 0x00008000000079c5 */ /* 0x000fc40000010000 */
[----:B------:R-:W-:-:S07]  /*ee30*/  WARPGROUP.ARRIVE ;  /* 0x00000000000079c5 */ /* 0x000fce0000000000 */
[----:B------:R-:W-:Y:S01]  /*ee40*/  HGMMA.64x64x16.F32.BF16 R152, gdesc[UR4], R152, gsb0 ;  /* 0x00e00000049879f0 */ /* 0x000fe20008001898 */
[----:B------:R-:W-:Y:S01]  /*ee50*/  R2UR UR6, R206 ;  /* 0x00000000ce0672ca */ /* 0x000fe200000e0000 */
[----:B------:R-:W-:Y:S01]  /*ee60*/  IMAD.IADD R206, R205, 0x1, R0 ;  /* 0x00000001cdce7824 */ /* 0x000fe200078e0200 */
[----:B------:R-:W-:Y:S01]  /*ee70*/  R2UR UR7, R207 ;  /* 0x00000000cf0772ca */ /* 0x000fe200000e0000 */
[----:B------:R-:W-:Y:S02]  /*ee80*/  IMAD.MOV.U32 R207, RZ, RZ, 0x40000040 ;  /* 0x40000040ffcf7424 */ /* 0x000fe400078e00ff */
[----:B------:R-:W-:Y:S01]  /*ee90*/  IMAD.MOV.U32 R0, RZ, RZ, 0x1000 ;  /* 0x00001000ff007424 */ /* 0x000fe200078e00ff */
[----:B------:R-:W-:Y:S01]  /*eea0*/  R2UR UR4, R206 ;  /* 0x00000000ce0472ca */ /* 0x000fe200000e0000 */
[----:B------:R-:W-:Y:S01]  /*eeb0*/  IMAD.IADD R206, R205, 0x1, R202 ;  /* 0x00000001cdce7824 */ /* 0x000fe200078e02ca */
[----:B------:R-:W-:Y:S01]  /*eec0*/  R2UR UR5, R207 ;  /* 0x00000000cf0572ca */ /* 0x000fe200000e0000 */
[----:B------:R-:W-:Y:S01]  /*eed0*/  IMAD.MOV.U32 R207, RZ, RZ, 0x40000040 ;  /* 0x40000040ffcf7424 */ /* 0x000fe200078e00ff */
[----:B------:R-:W-:-:S04]  /*eee0*/  SEL R0, R0, 0xf80, P3 ;  /* 0x00000f8000007807 */ /* 0x000fc80001800000 */
[----:B------:R-:W-:Y:S01]  /*eef0*/  LOP3.LUT R0, R0, 0x1e00, RZ, 0xc0, !PT ;  /* 0x00001e0000007812 */ /* 0x000fe200078ec0ff */
[----:B------:R-:W-:Y:S02]  /*ef00*/  WARPGROUP.DEPBAR.LE gsb0, 0x0 ;  /* 0x00008000000079c5 */ /* 0x000fe40000010000 */
[----:B------:R-:W-:-:S06]  /*ef10*/  WARPGROUP.ARRIVE ;  /* 0x00000000000079c5 */ /* 0x000fcc0000000000 */
[----:B------:R-:W-:Y:S01]  /*ef20*/  HGMMA.64x64x16.F32.BF16 R152, gdesc[UR4], R152, gsb0 ;  /* 0x00e00000049879f0 */ /* 0x000fe20008001898 */
[----:B------:R-:W-:Y:S01]  /*ef30*/  R2UR UR4, R206 ;  /* 0x00000000ce0472ca */ /* 0x000fe200000e0000 */
[--C-:B------:R-:W-:Y:S01]  /*ef40*/  IMAD.IADD R206, R202, 0x1, R208.reuse ;  /* 0x00000001cace7824 */ /* 0x100fe200078e02d0 */
[----:B------:R-:W-:Y:S01]  /*ef50*/  R2UR UR5, R207 ;  /* 0x00000000cf0572ca */ /* 0x000fe200000e0000 */
[----:B------:R-:W-:Y:S01]  /*ef60*/  IMAD.MOV.U32 R207, RZ, RZ, 0x40000040 ;  /* 0x40000040ffcf7424 */ /* 0x000fe200078e00ff */
[----:B------:R-:W0:Y:S01]  /*ef70*/  @P2 LDC R202, c[0x0][0x44c] ;  /* 0x00011300ffca2b82 */ /* 0x000e220000000800 */
[----:B------:R-:W-:Y:S01]  /*ef80*/  IMAD.IADD R208, R3, 0x1, R208 ;  /* 0x0000000103d07824 */ /* 0x000fe200078e02d0 */
[----:B------:R-:W-:Y:S01]  /*ef90*/  R2UR UR6, R206 ;  /* 0x00000000ce0672ca */ /* 0x000fe200000e0000 */
[----:B------:R-:W-:Y:S01]  /*efa0*/  IMAD.IADD R206, R205, 0x1, R3 ;  /* 0x00000001cdce7824 */ /* 0x000fe200078e0203 */
[----:B------:R-:W-:Y:S01]  /*efb0*/  R2UR UR7, R207 ;  /* 0x00000000cf0772ca */ /* 0x000fe200000e0000 */
[----:B------:R-:W-:-:S02]  /*efc0*/  IMAD.MOV.U32 R207, RZ, RZ, 0x40000040 ;  /* 0x40000040ffcf7424 */ /* 0x000fc400078e00ff */
[----:B------:R-:W-:Y:S02]  /*efd0*/  IMAD.MOV.U32 R205, RZ, RZ, 0x40 ;  /* 0x00000040ffcd7424 */ /* 0x000fe400078e00ff */
[----:B------:R-:W-:-:S03]  /*efe0*/  IMAD.IADD R3, R216, 0x1, R194 ;  /* 0x00000001d8037824 */ /* 0x000fc600078e02c2 */
[----:B------:R-:W-:-:S04]  /*eff0*/  SEL R205, R205, 0x3e, P3 ;  /* 0x0000003ecdcd7807 */ /* 0x000fc80001800000 */
[----:B------:R-:W-:-:S04]  /*f000*/  LOP3.LUT R205, R205, 0x6, RZ, 0xc0, !PT ;  /* 0x00000006cdcd7812 */ /* 0x000fc800078ec0ff */
[----:B------:R-:W-:Y:S01]  /*f010*/  IADD3 R204, R205, R0, R204 ;  /* 0x00000000cdcc7210 */ /* 0x000fe20007ffe0cc */
[----:B0-----:R-:W-:Y:S01]  /*f020*/  @P2 IMAD.HI.U32 R202, R3, R202, RZ ;  /* 0x000000ca03ca2227 */ /* 0x001fe200078e00ff */
        /* <DEDUP_REMOVED lines=10> */
[----:B------:R-:W0:Y:S02]  /*f0d0*/  @P2 LDC R0, c[0x0][0x450] ;  /* 0x00011400ff002b82 */ /* 0x000e240000000800 */
[----:B0-----:R-:W-:Y:S01]  /*f0e0*/  @P2 SHF.R.U32.HI R3, RZ, R0, R202 ;  /* 0x00000000ff032219 */ /* 0x001fe200000116ca */
[----:B------:R-:W-:-:S04]  /*f0f0*/  IMAD.MOV.U32 R0, RZ, RZ, -0x40 ;  /* 0xffffffc0ff007424 */ /* 0x000fc800078e00ff */
[----:B------:R-:W-:-:S05]  /*f100*/  IMAD R0, R196, R0, 0x1 ;  /* 0x00000001c4007424 */ /* 0x000fca00078e0200 */
[----:B------:R-:W-:-:S05]  /*f110*/  IADD3 R0, R211, R0, -R215 ;  /* 0x00000000d3007210 */ /* 0x000fca0007ffe8d7 */
[----:B------:R-:W-:Y:S01]  /*f120*/  IMAD.IADD R0, R0, 0x1, -R193 ;  /* 0x0000000100007824 */ /* 0x000fe200078e0ac1 */
[----:B------:R-:W-:Y:S02]  /*f130*/  WARPGROUP.DEPBAR.LE gsb0, 0x0 ;  /* 0x00008000000079c5 */ /* 0x000fe40000010000 */
[----:B------:R-:W-:-:S06]  /*f140*/  WARPGROUP.ARRIVE ;  /* 0x00000000000079c5 */ /* 0x000fcc0000000000 */
[----:B------:R-:W-:Y:S01]  /*f150*/  HGMMA.64x64x16.F32.BF16 R152, gdesc[UR4], R152, gsb0 ;  /* 0x00e00000049879f0 */ /* 0x000fe20008001898 */
[----:B------:R-:W-:Y:S02]  /*f160*/  R2UR UR4, R206 ;  /* 0x00000000ce0472ca */ /* 0x000fe400000e0000 */
[----:B------:R-:W-:Y:S02]  /*f170*/  R2UR UR5, R207 ;  /* 0x00000000cf0572ca */ /* 0x000fe400000e0000 */
[----:B------:R-:W-:Y:S02]  /*f180*/  R2UR UR6, R204 ;  /* 0x00000000cc0672ca */ /* 0x000fe400000e0000 */
[----:B------:R-:W-:Y:S02]  /*f190*/  R2UR UR7, R205 ;  /* 0x00000000cd0772ca */ /* 0x000fe400000e0000 */
[----:B------:R-:W0:Y:S02]  /*f1a0*/  SHFL.IDX PT, R205, R3, RZ, 0x1c1f ;  /* 0x001c1fff03cd7589 */ /* 0x000e2400000e0000 */
        /* <DEDUP_REMOVED lines=40> */
[----:B------:R-:W-:Y:S01]  /*f430*/  FMNMX.FTZ R172, R202, R172, !PT ;  /* 0x000000accaac7209 */ /* 0x000fe20007810000 */
[----:B------:R-:W0:Y:S01]  /*f440*/  SHFL.IDX PT, R173, R3, 0x1, 0x1c1f ;  /* 0x003c1f0003ad7f89 */ /* 0x000e2200000e0000 */
        /* <DEDUP_REMOVED lines=10> */
[----:B------:R-:W-:Y:S01]  /*f4f0*/  FMNMX.FTZ R172, R180, R172, !PT ;  /* 0x000000acb4ac7209 */ /* 0x000fe20007810000 */
[----:B0-----:R-:W-:-:S03]  /*f500*/  IMAD.IADD R0, R0, 0x1, R173 ;  /* 0x0000000100007824 */ /* 0x001fc600078e02ad */
[----:B------:R-:W-:Y:S01]  /*f510*/  FMNMX.FTZ R205, R181, R172, !PT ;  /* 0x000000acb5cd7209 */ /* 0x000fe20007810000 */
[----:B------:R-:W-:Y:S02]  /*f520*/  IMAD.MOV.U32 R173, RZ, RZ, 0x40000040 ;  /* 0x40000040ffad7424 */ /* 0x000fe400078e00ff */
[----:B------:R-:W-:Y:S01]  /*f530*/  IMAD R172, R18, 0x1000, R190 ;  /* 0x0000100012ac7824 */ /* 0x000fe200078e02be */
[C---:B------:R-:W-:Y:S01]  /*f540*/  ISETP.GT.AND P4, PT, R0.reuse, RZ, PT ;  /* 0x000000ff0000720c */ /* 0x040fe20003f84270 */
[----:B------:R-:W0:Y:S01]  /*f550*/  SHFL.BFLY PT, R3, R205, 0x2, 0x1f ;  /* 0x0c401f00cd037f89 */ /* 0x000e2200000e0000 */
[----:B------:R-:W-:Y:S02]  /*f560*/  ISETP.GT.AND P5, PT, R0, 0x1, PT ;  /* 0x000000010000780c */ /* 0x000fe40003fa4270 */
[----:B------:R-:W-:Y:S02]  /*f570*/  FSEL R154, R154, -INF , P4 ;  /* 0xff8000009a9a7808 */ /* 0x000fe40002000000 */
[----:B------:R-:W-:-:S02]  /*f580*/  ISETP.GT.AND P4, PT, R0, 0x10, PT ;  /* 0x000000100000780c */ /* 0x000fc40003f84270 */
[----:B------:R-:W-:Y:S02]  /*f590*/  ISETP.GT.AND P6, PT, R0, 0x8, PT ;  /* 0x000000080000780c */ /* 0x000fe40003fc4270 */
[----:B------:R-:W-:Y:S02]  /*f5a0*/  FSEL R162, R162, -INF , P4 ;  /* 0xff800000a2a27808 */ /* 0x000fe40002000000 */
[----:B------:R-:W-:Y:S02]  /*f5b0*/  ISETP.GT.AND P4, PT, R0, 0x20, PT ;  /* 0x000000200000780c */ /* 0x000fe40003f84270 */
[----:B------:R-:W-:Y:S02]  /*f5c0*/  FSEL R155, R155, -INF , P5 ;  /* 0xff8000009b9b7808 */ /* 0x000fe40002800000 */
[----:B------:R-:W-:Y:S02]  /*f5d0*/  FMNMX.FTZ R206, R154, R200, !PT ;  /* 0x000000c89ace7209 */ /* 0x000fe40007810000 */
[----:B------:R-:W-:-:S02]  /*f5e0*/  ISETP.GT.AND P3, PT, R0, 0x9, PT ;  /* 0x000000090000780c */ /* 0x000fc40003f64270 */
[----:B------:R-:W-:Y:S02]  /*f5f0*/  FSEL R158, R158, -INF , P6 ;  /* 0xff8000009e9e7808 */ /* 0x000fe40003000000 */
[----:B------:R-:W-:Y:S02]  /*f600*/  FSEL R159, R159, -INF , P3 ;  /* 0xff8000009f9f7808 */ /* 0x000fe40001800000 */
[----:B------:R-:W-:Y:S02]  /*f610*/  ISETP.GT.AND P5, PT, R0, 0x11, PT ;  /* 0x000000110000780c */ /* 0x000fe40003fa4270 */
[----:B0-----:R-:W-:Y:S02]  /*f620*/  FMNMX.FTZ R3, R205, R3, !PT ;  /* 0x00000003cd037209 */ /* 0x001fe40007810000 */
        /* <DEDUP_REMOVED lines=10> */
[----:B------:R-:W-:Y:S02]  /*f6d0*/  FSEL R167, R167, -INF , P3 ;  /* 0xff800000a7a77808 */ /* 0x000fe40001800000 */
[----:B------:R-:W-:Y:S02]  /*f6e0*/  FMNMX.FTZ R170, R166, R170, !PT ;  /* 0x000000aaa6aa7209 */ /* 0x000fe40007810000 */
[----:B------:R-:W-:Y:S02]  /*f6f0*/  ISETP.GT.AND P5, PT, R0, 0x21, PT ;  /* 0x000000210000780c */ /* 0x000fe40003fa4270 */
        /* <DEDUP_REMOVED lines=13> */
[----:B------:R-:W-:Y:S02]  /*f7d0*/  R2UR UR7, R173 ;  /* 0x00000000ad0772ca */ /* 0x000fe400000e0000 */
[C---:B------:R-:W-:Y:S01]  /*f7e0*/  ISETP.GT.AND P6, PT, R0.reuse, 0x38, PT ;  /* 0x000000380000780c */ /* 0x040fe20003fc4270 */
[----:B------:R-:W0:Y:S01]  /*f7f0*/  SHFL.BFLY PT, R173, R3, 0x1, 0x1f ;  /* 0x0c201f0003ad7f89 */ /* 0x000e2200000e0000 */
[----:B------:R-:W-:Y:S02]  /*f800*/  FSEL R226, R179, -INF , P5 ;  /* 0xff800000b3e27808 */ /* 0x000fe40002800000 */
[----:B------:R-:W-:Y:S02]  /*f810*/  FMNMX.FTZ R170, R209, R170, !PT ;  /* 0x000000aad1aa7209 */ /* 0x000fe40007810000 */
[----:B------:R-:W-:Y:S02]  /*f820*/  ISETP.GT.AND P3, PT, R0, 0x39, PT ;  /* 0x000000390000780c */ /* 0x000fe40003f64270 */
[----:B------:R-:W-:-:S02]  /*f830*/  FSEL R227, R182, -INF , P6 ;  /* 0xff800000b6e37808 */ /* 0x000fc40003000000 */
[----:B------:R-:W-:Y:S02]  /*f840*/  FMNMX.FTZ R170, R226, R170, !PT ;  /* 0x000000aae2aa7209 */ /* 0x000fe40007810000 */
[----:B------:R-:W-:Y:S02]  /*f850*/  FSEL R183, R183, -INF , P3 ;  /* 0xff800000b7b77808 */ /* 0x000fe40001800000 */
[----:B------:R-:W-:Y:S02]  /*f860*/  FMNMX.FTZ R170, R227, R170, !PT ;  /* 0x000000aae3aa7209 */ /* 0x000fe40007810000 */
[----:B------:R-:W-:Y:S02]  /*f870*/  R2UR UR6, R172 ;  /* 0x00000000ac0672ca */ /* 0x000fe400000e0000 */
[----:B------:R-:W-:-:S05]  /*f880*/  FMNMX.FTZ R174, R183, R170, !PT ;  /* 0x000000aab7ae7209 */ /* 0x000fca0007810000 */
[----:B------:R-:W1:Y:S01]  /*f890*/  SHFL.BFLY PT, R175, R174, 0x2, 0x1f ;  /* 0x0c401f00aeaf7f89 */ /* 0x000e6200000e0000 */
[----:B0-----:R-:W-:Y:S01]  /*f8a0*/  FMNMX.FTZ R0, R3, R173, !PT ;  /* 0x000000ad03007209 */ /* 0x001fe20007810000 */
[----:B------:R-:W-:-:S03]  /*f8b0*/  IMAD.U32 R3, RZ, RZ, UR40 ;  /* 0x00000028ff037e24 */ /* 0x000fc6000f8e00ff */
[C---:B------:R-:W-:Y:S01]  /*f8c0*/  FSETP.NEU.FTZ.AND P4, PT, R0.reuse, -INF , PT ;  /* 0xff8000000000780b */ /* 0x040fe20003f9d000 */
[----:B------:R-:W-:-:S05]  /*f8d0*/  FMUL.FTZ R178, R0, R3 ;  /* 0x0000000300b27220 */ /* 0x000fca0000410000 */
[----:B------:R-:W-:-:S05]  /*f8e0*/  FSEL R178, R178, RZ, P4 ;  /* 0x000000ffb2b27208 */ /* 0x000fca0002000000 */
[-CC-:B------:R-:W-:Y:S01]  /*f8f0*/  FFMA.FTZ R173, R168, R3.reuse, -R178.reuse ;  /* 0x00000003a8ad7223 */ /* 0x180fe200000108b2 */
[-CC-:B------:R-:W-:Y:S01]  /*f900*/  FFMA.FTZ R182, R157, R3.reuse, -R178.reuse ;  /* 0x000000039db67223 */ /* 0x180fe200000108b2 */
[-CC-:B------:R-:W-:Y:S01]  /*f910*/  FFMA.FTZ R157, R160, R3.reuse, -R178.reuse ;  /* 0x00000003a09d7223 */ /* 0x180fe200000108b2 */
[-CC-:B------:R-:W-:Y:S01]  /*f920*/  FFMA.FTZ R160, R161, R3.reuse, -R178.reuse ;  /* 0x00000003a1a07223 */ /* 0x180fe200000108b2 */
[-CC-:B------:R-:W-:Y:S01]  /*f930*/  FFMA.FTZ R170, R164, R3.reuse, -R178.reuse ;  /* 0x00000003a4aa7223 */ /* 0x180fe200000108b2 */
[-CC-:B------:R-:W-:Y:S01]  /*f940*/  FFMA.FTZ R171, R165, R3.reuse, -R178.reuse ;  /* 0x00000003a5ab7223 */ /* 0x180fe200000108b2 */
[--C-:B------:R-:W-:Y:S01]  /*f950*/  FFMA.FTZ R152, R152, R3, -R178.reuse ;  /* 0x0000000398987223 */ /* 0x100fe200000108b2 */
[----:B-1----:R-:W-:Y:S01]  /*f960*/  FMNMX.FTZ R168, R174, R175, !PT ;  /* 0x000000afaea87209 */ /* 0x002fe20007810000 */
[-CC-:B------:R-:W-:Y:S01]  /*f970*/  FFMA.FTZ R153, R153, R3.reuse, -R178.reuse ;  /* 0x0000000399997223 */ /* 0x180fe200000108b2 */
[-CC-:B------:R-:W-:Y:S01]  /*f980*/  FFMA.FTZ R180, R180, R3.reuse, -R178.reuse ;  /* 0x00000003b4b47223 */ /* 0x180fe200000108b2 */
[-CC-:B------:R-:W-:Y:S01]  /*f990*/  FFMA.FTZ R156, R156, R3.reuse, -R178.reuse ;  /* 0x000000039c9c7223 */ /* 0x180fe200000108b2 */
[-CC-:B------:R-:W-:Y:S01]  /*f9a0*/  FFMA.FTZ R169, R169, R3.reuse, -R178.reuse ;  /* 0x00000003a9a97223 */ /* 0x180fe200000108b2 */
[----:B------:R-:W0:Y:S01]  /*f9b0*/  SHFL.BFLY PT, R161, R168, 0x1, 0x1f ;  /* 0x0c201f00a8a17f89 */ /* 0x000e2200000e0000 */
[----:B------:R-:W-:Y:S01]  /*f9c0*/  MUFU.EX2 R152, R152 ;  /* 0x0000009800987308 */ /* 0x000fe20000000800 */
[-CC-:B------:R-:W-:Y:S01]  /*f9d0*/  FFMA.FTZ R174, R202, R3.reuse, -R178.reuse ;  /* 0x00000003caae7223 */ /* 0x180fe200000108b2 */
[-CC-:B------:R-:W-:Y:S01]  /*f9e0*/  FFMA.FTZ R175, R204, R3.reuse, -R178.reuse ;  /* 0x00000003ccaf7223 */ /* 0x180fe200000108b2 */
[-CC-:B------:R-:W-:Y:S01]  /*f9f0*/  FFMA.FTZ R176, R176, R3.reuse, -R178.reuse ;  /* 0x00000003b0b07223 */ /* 0x180fe200000108b2 */
[-CC-:B------:R-:W-:Y:S01]  /*fa00*/  FFMA.FTZ R177, R177, R3.reuse, -R178.reuse ;  /* 0x00000003b1b17223 */ /* 0x180fe200000108b2 */
[----:B------:R-:W-:-:S03]  /*fa10*/  FFMA.FTZ R179, R181, R3, -R178 ;  /* 0x00000003b5b37223 */ /* 0x000fc600000108b2 */
[----:B------:R1:W-:Y:S08]  /*fa20*/  MUFU.EX2 R178, R180 ;  /* 0x000000b400b27308 */ /* 0x0003f00000000800 */
[----:B------:R-:W-:Y:S01]  /*fa30*/  MUFU.EX2 R153, R153 ;  /* 0x0000009900997308 */ /* 0x000fe20000000800 */
[----:B0-----:R-:W-:-:S07]  /*fa40*/  FMNMX.FTZ R168, R168, R161, !PT ;  /* 0x000000a1a8a87209 */ /* 0x001fce0007810000 */
[----:B------:R-:W-:Y:S01]  /*fa50*/  MUFU.EX2 R156, R156 ;  /* 0x0000009c009c7308 */ /* 0x000fe20000000800 */
[C---:B------:R-:W-:Y:S01]  /*fa60*/  FSETP.NEU.FTZ.AND P3, PT, R168.reuse, -INF , PT ;  /* 0xff800000a800780b */ /* 0x040fe20003f7d000 */
[----:B------:R-:W-:-:S03]  /*fa70*/  FMUL.FTZ R161, R168, R3 ;  /* 0x00000003a8a17220 */ /* 0x000fc60000410000 */
[----:B------:R-:W-:-:S03]  /*fa80*/  FSEL R165, R168, RZ, P3 ;  /* 0x000000ffa8a57208 */ /* 0x000fc60001800000 */
[----:B------:R-:W-:Y:S01]  /*fa90*/  MUFU.EX2 R182, R182 ;  /* 0x000000b600b67308 */ /* 0x000fe20000000800 */
[----:B------:R-:W-:Y:S02]  /*faa0*/  FSEL R161, R161, RZ, P3 ;  /* 0x000000ffa1a17208 */ /* 0x000fe40001800000 */
[----:B------:R-:W-:Y:S01]  /*fab0*/  ISETP.NE.AND P3, PT, R192, RZ, PT ;  /* 0x000000ffc000720c */ /* 0x000fe20003f65270 */
[----:B------:R-:W-:Y:S02]  /*fac0*/  FADD.FTZ R165, -R165, R200 ;  /* 0x000000c8a5a57221 */ /* 0x000fe40000010100 */
[-CC-:B------:R-:W-:Y:S01]  /*fad0*/  FFMA.FTZ R164, R155, R3.reuse, -R161.reuse ;  /* 0x000000039ba47223 */ /* 0x180fe200000108a1 */
[-CC-:B------:R-:W-:Y:S01]  /*fae0*/  FFMA.FTZ R155, R158, R3.reuse, -R161.reuse ;  /* 0x000000039e9b7223 */ /* 0x180fe200000108a1 */
[-CC-:B------:R-:W-:Y:S01]  /*faf0*/  FFMA.FTZ R158, R162, R3.reuse, -R161.reuse ;  /* 0x00000003a29e7223 */ /* 0x180fe200000108a1 */
[-CC-:B------:R-:W-:Y:S01]  /*fb00*/  FFMA.FTZ R162, R163, R3.reuse, -R161.reuse ;  /* 0x00000003a3a27223 */ /* 0x180fe200000108a1 */
[----:B------:R-:W-:Y:S01]  /*fb10*/  FSEL R163, R0, RZ, P4 ;  /* 0x000000ff00a37208 */ /* 0x000fe20002000000 */
[-C--:B------:R-:W-:Y:S01]  /*fb20*/  FMUL.FTZ R165, R165, R3.reuse ;  /* 0x00000003a5a57220 */ /* 0x080fe20000410000 */
[-CC-:B------:R-:W-:Y:S01]  /*fb30*/  FFMA.FTZ R154, R154, R3.reuse, -R161.reuse ;  /* 0x000000039a9a7223 */ /* 0x180fe200000108a1 */
[----:B-1----:R-:W-:Y:S01]  /*fb40*/  FFMA.FTZ R180, R166, R3, -R161 ;  /* 0x00000003a6b47223 */ /* 0x002fe200000108a1 */
[----:B------:R-:W-:-:S02]  /*fb50*/  @!P1 VIADD R166, R197, 0x38840 ;  /* 0x00038840c5a69836 */ /* 0x000fc40000000000 */
[----:B------:R-:W-:Y:S01]  /*fb60*/  FADD.FTZ R163, -R163, R199 ;  /* 0x000000c7a3a37221 */ /* 0x000fe20000010100 */
[----:B------:R-:W-:Y:S01]  /*fb70*/  MUFU.EX2 R164, R164 ;  /* 0x000000a400a47308 */ /* 0x000fe20000000800 */
[-CC-:B------:R-:W-:Y:S01]  /*fb80*/  FFMA.FTZ R159, R159, R3.reuse, -R161.reuse ;  /* 0x000000039f9f7223 */ /* 0x180fe200000108a1 */
[-CC-:B------:R-:W-:Y:S01]  /*fb90*/  FFMA.FTZ R181, R167, R3.reuse, -R161.reuse ;  /* 0x00000003a7b57223 */ /* 0x180fe200000108a1 */
[-C--:B------:R-:W-:Y:S01]  /*fba0*/  FMUL.FTZ R163, R163, R3.reuse ;  /* 0x00000003a3a37220 */ /* 0x080fe20000410000 */
[----:B------:R-:W-:Y:S01]  /*fbb0*/  @!P1 PRMT R166, RZ, 0x654, R166 ;  /* 0x00000654ffa69816 */ /* 0x000fe200000000a6 */
[-CC-:B------:R-:W-:Y:S01]  /*fbc0*/  FFMA.FTZ R199, R205, R3.reuse, -R161.reuse ;  /* 0x00000003cdc77223 */ /* 0x180fe200000108a1 */
[-CC-:B------:R-:W-:Y:S01]  /*fbd0*/  FFMA.FTZ R200, R206, R3.reuse, -R161.reuse ;  /* 0x00000003cec87223 */ /* 0x180fe200000108a1 */
[-CC-:B------:R-:W-:Y:S01]  /*fbe0*/  FFMA.FTZ R202, R209, R3.reuse, -R161.reuse ;  /* 0x00000003d1ca7223 */ /* 0x180fe200000108a1 */
[----:B------:R-:W0:Y:S01]  /*fbf0*/  MUFU.EX2 R165, R165 ;  /* 0x000000a500a57308 */ /* 0x000e220000000800 */
[----:B------:R1:W-:Y:S01]  /*fc00*/  @!P1 SYNCS.ARRIVE.TRANS64.RED.A1T0 RZ, [R166+URZ], RZ ;  /* 0x000000ffa6ff99a7 */ /* 0x0003e2000810043f */
[-CC-:B------:R-:W-:Y:S01]  /*fc10*/  FFMA.FTZ R206, R227, R3.reuse, -R161.reuse ;  /* 0x00000003e3ce7223 */ /* 0x180fe200000108a1 */
[-CC-:B------:R-:W-:Y:S01]  /*fc20*/  FFMA.FTZ R208, R208, R3.reuse, -R161.reuse ;  /* 0x00000003d0d07223 */ /* 0x180fe200000108a1 */
[----:B------:R-:W-:Y:S01]  /*fc30*/  FFMA.FTZ R226, R226, R3, -R161 ;  /* 0x00000003e2e27223 */ /* 0x000fe200000108a1 */
[----:B------:R-:W-:-:S03]  /*fc40*/  @!P1 VIADD R197, R197, 0x38860 ;  /* 0x00038860c5c59836 */ /* 0x000fc60000000000 */
[----:B------:R-:W2:Y:S01]  /*fc50*/  MUFU.EX2 R163, R163 ;  /* 0x000000a300a37308 */ /* 0x000ea20000000800 */
[----:B-1----:R-:W-:Y:S02]  /*fc60*/  @!P3 IMAD R166, R201, 0x40, R188 ;  /* 0x00000040c9a6b824 */ /* 0x002fe400078e02bc */
[-CC-:B------:R-:W-:Y:S01]  /*fc70*/  FFMA.FTZ R201, R207, R3.reuse, -R161.reuse ;  /* 0x00000003cfc97223 */ /* 0x180fe200000108a1 */
[----:B------:R-:W-:Y:S01]  /*fc80*/  FFMA.FTZ R207, R183, R3, -R161 ;  /* 0x00000003b7cf7223 */ /* 0x000fe200000108a1 */
[----:B------:R-:W-:Y:S01]  /*fc90*/  @!P1 PRMT R197, RZ, 0x654, R197 ;  /* 0x00000654ffc59816 */ /* 0x000fe200000000c5 */
[----:B------:R-:W-:Y:S02]  /*fca0*/  @!P3 IMAD R166, R166, 0x4, R2 ;  /* 0x00000004a6a6b824 */ /* 0x000fe400078e0202 */
[----:B------:R-:W1:Y:S01]  /*fcb0*/  MUFU.EX2 R154, R154 ;  /* 0x0000009a009a7308 */ /* 0x000e620000000800 */
[-C--:B0-----:R-:W-:Y:S02]  /*fcc0*/  FMUL.FTZ R26, R26, R165.reuse ;  /* 0x000000a51a1a7220 */ /* 0x081fe40000410000 */
[----:B------:R-:W-:Y:S01]  /*fcd0*/  @!P3 STS [R166+0x38420], R165 ;  /* 0x038420a5a600b388 */ /* 0x000fe20000000800 */
[-C--:B------:R-:W-:Y:S01]  /*fce0*/  FMUL.FTZ R27, R27, R165.reuse ;  /* 0x000000a51b1b7220 */ /* 0x080fe20000410000 */
[-C--:B------:R-:W-:Y:S01]  /*fcf0*/  FMUL.FTZ R30, R30, R165.reuse ;  /* 0x000000a51e1e7220 */ /* 0x080fe20000410000 */
[-C--:B------:R-:W-:Y:S01]  /*fd00*/  FMUL.FTZ R31, R31, R165.reuse ;  /* 0x000000a51f1f7220 */ /* 0x080fe20000410000 */
[-C--:B------:R-:W-:Y:S01]  /*fd10*/  FMUL.FTZ R34, R34, R165.reuse ;  /* 0x000000a522227220 */ /* 0x080fe20000410000 */
[----:B------:R-:W-:Y:S01]  /*fd20*/  FMUL.FTZ R35, R35, R165 ;  /* 0x000000a523237220 */ /* 0x000fe20000410000 */
[----:B------:R-:W0:Y:S01]  /*fd30*/  MUFU.EX2 R155, R155 ;  /* 0x0000009b009b7308 */ /* 0x000e220000000800 */
[----:B--2---:R-:W-:Y:S01]  /*fd40*/  FFMA.FTZ R20, R163, R20, R152 ;  /* 0x00000014a3147223 */ /* 0x004fe20000010098 */
[----:B------:R2:W-:Y:S01]  /*fd50*/  @!P3 STS [R166+0x38400], R163 ;  /* 0x038400a3a600b388 */ /* 0x0005e20000000800 */
[C---:B------:R-:W-:Y:S01]  /*fd60*/  F2FP.BF16.F32.PACK_AB R152, R153.reuse, R152 ;  /* 0x000000989998723e */ /* 0x040fe200000010ff */
[-C--:B------:R-:W-:Y:S01]  /*fd70*/  FMUL.FTZ R24, R24, R163.reuse ;  /* 0x000000a318187220 */ /* 0x080fe20000410000 */
[----:B------:R-:W-:Y:S01]  /*fd80*/  FADD.FTZ R20, R153, R20 ;  /* 0x0000001499147221 */ /* 0x000fe20000010000 */
[-C--:B------:R-:W-:Y:S01]  /*fd90*/  FMUL.FTZ R25, R25, R163.reuse ;  /* 0x000000a319197220 */ /* 0x080fe20000410000 */
[----:B------:R-:W-:Y:S01]  /*fda0*/  FMUL.FTZ R28, R28, R163 ;  /* 0x000000a31c1c7220 */ /* 0x000fe20000410000 */
[----:B------:R-:W3:Y:S01]  /*fdb0*/  MUFU.EX2 R159, R159 ;  /* 0x0000009f009f7308 */ /* 0x000ee20000000800 */
[----:B-1----:R-:W-:Y:S01]  /*fdc0*/  FFMA.FTZ R21, R165, R21, R154 ;  /* 0x00000015a5157223 */ /* 0x002fe2000001009a */
[----:B------:R-:W-:Y:S01]  /*fdd0*/  FADD.FTZ R20, R156, R20 ;  /* 0x000000149c147221 */ /* 0x000fe20000010000 */
[C---:B------:R-:W-:Y:S01]  /*fde0*/  F2FP.BF16.F32.PACK_AB R153, R164.reuse, R154 ;  /* 0x0000009aa499723e */ /* 0x040fe200000010ff */
[-C--:B------:R-:W-:Y:S01]  /*fdf0*/  FMUL.FTZ R29, R29, R163.reuse ;  /* 0x000000a31d1d7220 */ /* 0x080fe20000410000 */
[----:B------:R-:W-:Y:S01]  /*fe00*/  FADD.FTZ R21, R164, R21 ;  /* 0x00000015a4157221 */ /* 0x000fe20000010000 */
[C---:B------:R-:W-:Y:S01]  /*fe10*/  FADD.FTZ R20, R182.reuse, R20 ;  /* 0x00000014b6147221 */ /* 0x040fe20000010000 */
[----:B------:R-:W-:Y:S01]  /*fe20*/  F2FP.BF16.F32.PACK_AB R154, R182, R156 ;  /* 0x0000009cb69a723e */ /* 0x000fe200000010ff */
[----:B------:R-:W1:Y:S01]  /*fe30*/  MUFU.EX2 R157, R157 ;  /* 0x0000009d009d7308 */ /* 0x000e620000000800 */
        /* <DEDUP_REMOVED lines=10> */
[----:B------:R-:W-:Y:S01]  /*fee0*/  BAR.SYNC.DEFER_BLOCKING 0xf, 0x100 ;  /* 0x03c4000000007b1d */ /* 0x000fe20000010000 */
        /* <DEDUP_REMOVED lines=22> */
[C---:B---3--:R-:W-:Y:S01]  /*10050*/  F2FP.BF16.F32.PACK_AB R156, R160.reuse, R157 ;  /* 0x0000009da09c723e */ /* 0x048fe200000010ff */
[----:B------:R-:W-:Y:S01]  /*10060*/  FADD.FTZ R204, R160, R20 ;  /* 0x00000014a0cc7221 */ /* 0x000fe20000010000 */
[-C--:B------:R-:W-:Y:S01]  /*10070*/  FMUL.FTZ R77, R77, R163.reuse ;  /* 0x000000a34d4d7220 */ /* 0x080fe20000410000 */
[-C--:B------:R-:W-:Y:S01]  /*10080*/  FMUL.FTZ R80, R80, R163.reuse ;  /* 0x000000a350507220 */ /* 0x080fe20000410000 */
[-C--:B------:R-:W-:Y:S01]  /*10090*/  FMUL.FTZ R81, R81, R163.reuse ;  /* 0x000000a351517220 */ /* 0x080fe20000410000 */
[-C--:B------:R-:W-:Y:S01]  /*100a0*/  FMUL.FTZ R84, R84, R163.reuse ;  /* 0x000000a354547220 */ /* 0x080fe20000410000 */
[-C--:B------:R-:W-:Y:S01]  /*100b0*/  FMUL.FTZ R85, R85, R163.reuse ;  /* 0x000000a355557220 */ /* 0x080fe20000410000 */
[----:B------:R-:W0:Y:S01]  /*100c0*/  MUFU.EX2 R171, R171 ;  /* 0x000000ab00ab7308 */ /* 0x000e220000000800 */
[C---:B-1----:R-:W-:Y:S01]  /*100d0*/  F2FP.BF16.F32.PACK_AB R157, R162.reuse, R158 ;  /* 0x0000009ea29d723e */ /* 0x042fe200000010ff */
        /* <DEDUP_REMOVED lines=36> */
[----:B------:R-:W-:Y:S01]  /*10320*/  FMUL.FTZ R149, R149, R163 ;  /* 0x000000a395957220 */ /* 0x000fe20000410000 */
[----:B0-----:R-:W-:Y:S01]  /*10330*/  F2FP.BF16.F32.PACK_AB R158, R171, R170 ;  /* 0x000000aaab9e723e */ /* 0x001fe200000010ff */
        /* <DEDUP_REMOVED lines=67> */
[----:B------:R-:W-:Y:S01]  /*10770*/  FMUL.FTZ R151, R151, R165 ;  /* 0x000000a597977220 */ /* 0x000fe20000410000 */
[----:B---3--:R-:W-:Y:S01]  /*10780*/  F2FP.BF16.F32.PACK_AB R160, R169, R173 ;  /* 0x000000ada9a0723e */ /* 0x008fe200000010ff */
[----:B------:R3:W-:Y:S01]  /*10790*/  STSM.16.M88.4 [R195+0x36400], R152 ;  /* 0x03640098c3007844 */ /* 0x0007e20000000200 */
[----:B0-----:R-:W-:Y:S01]  /*107a0*/  F2FP.BF16.F32.PACK_AB R161, R200, R199 ;  /* 0x000000c7c8a1723e */ /* 0x001fe200000010ff */
[----:B------:R-:W-:Y:S01]  /*107b0*/  VIADD R20, R172, 0x80 ;  /* 0x00000080ac147836 */ /* 0x000fe20000000000 */
[----:B------:R-:W-:Y:S01]  /*107c0*/  MUFU.EX2 R202, R202 ;  /* 0x000000ca00ca7308 */ /* 0x000fe20000000800 */
[----:B------:R-:W-:Y:S01]  /*107d0*/  F2FP.BF16.F32.PACK_AB R162, R175, R174 ;  /* 0x000000aeafa2723e */ /* 0x000fe200000010ff */
[----:B------:R0:W-:Y:S01]  /*107e0*/  STSM.16.M88.4 [R212], R156 ;  /* 0x0000009cd4007844 */ /* 0x0001e20000000200 */
[----:B--2---:R-:W-:Y:S01]  /*107f0*/  F2FP.BF16.F32.PACK_AB R163, R183, R201 ;  /* 0x000000c9b7a3723e */ /* 0x004fe200000010ff */
[----:B------:R-:W-:Y:S01]  /*10800*/  IMAD.MOV.U32 R21, RZ, RZ, 0x40000040 ;  /* 0x40000040ff157424 */ /* 0x000fe200078e00ff */
[----:B-1----:R-:W-:Y:S01]  /*10810*/  F2FP.BF16.F32.PACK_AB R164, R177, R176 ;  /* 0x000000b0b1a4723e */ /* 0x002fe200000010ff */
[----:B------:R-:W-:Y:S01]  /*10820*/  FADD.FTZ R204, R170, R204 ;  /* 0x000000ccaacc7221 */ /* 0x000fe20000010000 */
[----:B------:R-:W-:Y:S01]  /*10830*/  FADD.FTZ R205, R180, R205 ;  /* 0x000000cdb4cd7221 */ /* 0x000fe20000010000 */
[----:B------:R-:W1:Y:S01]  /*10840*/  MUFU.EX2 R182, R226 ;  /* 0x000000e200b67308 */ /* 0x000e620000000800 */
[----:B----4-:R-:W-:Y:S01]  /*10850*/  F2FP.BF16.F32.PACK_AB R166, R179, R178 ;  /* 0x000000b2b3a6723e */ /* 0x010fe200000010ff */
[----:B------:R0:W-:Y:S01]  /*10860*/  STSM.16.M88.4 [R203], R160 ;  /* 0x000000a0cb007844 */ /* 0x0001e20000000200 */
[----:B------:R-:W-:Y:S01]  /*10870*/  FADD.FTZ R204, R171, R204 ;  /* 0x000000ccabcc7221 */ /* 0x000fe20000010000 */
[----:B------:R-:W-:Y:S01]  /*10880*/  FADD.FTZ R205, R181, R205 ;  /* 0x000000cdb5cd7221 */ /* 0x000fe20000010000 */
[----:B------:R-:W-:-:S02]  /*10890*/  ISETP.GT.AND P3, PT, R196, R198, PT ;  /* 0x000000c6c400720c */ /* 0x000fc40003f64270 */
[----:B------:R-:W-:Y:S01]  /*108a0*/  FADD.FTZ R204, R173, R204 ;  /* 0x000000ccadcc7221 */ /* 0x000fe20000010000 */
[----:B------:R-:W-:Y:S01]  /*108b0*/  MUFU.EX2 R206, R206 ;  /* 0x000000ce00ce7308 */ /* 0x000fe20000000800 */
[----:B------:R-:W-:Y:S01]  /*108c0*/  FADD.FTZ R205, R199, R205 ;  /* 0x000000cdc7cd7221 */ /* 0x000fe20000010000 */
[----:B------:R-:W-:Y:S02]  /*108d0*/  IMAD.MOV.U32 R199, RZ, RZ, R0 ;  /* 0x000000ffffc77224 */ /* 0x000fe400078e0000 */
[----:B------:R-:W-:Y:S01]  /*108e0*/  FADD.FTZ R204, R169, R204 ;  /* 0x000000cca9cc7221 */ /* 0x000fe20000010000 */
[----:B------:R-:W-:Y:S01]  /*108f0*/  FADD.FTZ R205, R200, R205 ;  /* 0x000000cdc8cd7221 */ /* 0x000fe20000010000 */
[----:B------:R-:W-:Y:S02]  /*10900*/  IMAD.MOV.U32 R200, RZ, RZ, R168 ;  /* 0x000000ffffc87224 */ /* 0x000fe400078e00a8 */
[----:B------:R-:W-:Y:S01]  /*10910*/  FADD.FTZ R204, R174, R204 ;  /* 0x000000ccaecc7221 */ /* 0x000fe20000010000 */
[----:B------:R-:W2:Y:S01]  /*10920*/  MUFU.EX2 R207, R207 ;  /* 0x000000cf00cf7308 */ /* 0x000ea20000000800 */
[----:B-1----:R-:W-:Y:S01]  /*10930*/  F2FP.BF16.F32.PACK_AB R165, R182, R202 ;  /* 0x000000cab6a5723e */ /* 0x002fe200000010ff */
[----:B------:R-:W-:Y:S01]  /*10940*/  FADD.FTZ R205, R201, R205 ;  /* 0x000000cdc9cd7221 */ /* 0x000fe20000010000 */
[----:B------:R-:W-:Y:S01]  /*10950*/  FADD.FTZ R204, R175, R204 ;  /* 0x000000ccafcc7221 */ /* 0x000fe20000010000 */
[----:B------:R-:W-:-:S02]  /*10960*/  IMAD.MOV.U32 R201, RZ, RZ, R18 ;  /* 0x000000ffffc97224 */ /* 0x000fc400078e0012 */
[----:B------:R-:W-:Y:S01]  /*10970*/  FADD.FTZ R205, R183, R205 ;  /* 0x000000cdb7cd7221 */ /* 0x000fe20000010000 */
[----:B------:R-:W-:-:S03]  /*10980*/  FADD.FTZ R204, R176, R204 ;  /* 0x000000ccb0cc7221 */ /* 0x000fc60000010000 */
[----:B------:R-:W-:Y:S01]  /*10990*/  FADD.FTZ R205, R202, R205 ;  /* 0x000000cdcacd7221 */ /* 0x000fe20000010000 */
[----:B------:R-:W-:-:S03]  /*109a0*/  FADD.FTZ R204, R177, R204 ;  /* 0x000000ccb1cc7221 */ /* 0x000fc60000010000 */
[----:B------:R-:W-:Y:S01]  /*109b0*/  FADD.FTZ R205, R182, R205 ;  /* 0x000000cdb6cd7221 */ /* 0x000fe20000010000 */
[----:B------:R-:W-:Y:S01]  /*109c0*/  FADD.FTZ R204, R178, R204 ;  /* 0x000000ccb2cc7221 */ /* 0x000fe20000010000 */
[----:B--2---:R-:W-:Y:S02]  /*109d0*/  F2FP.BF16.F32.PACK_AB R167, R207, R206 ;  /* 0x000000cecfa7723e */ /* 0x004fe400000010ff */
[----:B------:R-:W-:-:S03]  /*109e0*/  FADD.FTZ R205, R206, R205 ;  /* 0x000000cdcecd7221 */ /* 0x000fc60000010000 */
[----:B------:R0:W-:Y:S01]  /*109f0*/  STSM.16.M88.4 [R210], R164 ;  /* 0x000000a4d2007844 */ /* 0x0001e20000000200 */
[----:B------:R-:W-:-:S06]  /*10a00*/  WARPGROUP.ARRIVE ;  /* 0x00000000000079c5 */ /* 0x000fcc0000000000 */
[----:B------:R-:W-:Y:S01]  /*10a10*/  HGMMA.64x256x16.F32.BF16 R24, R152, gdesc[UR4].tnspB, R24, gsb0 ;  /* 0x43e0000498187df0 */ /* 0x000fe20008001818 */
[----:B------:R-:W-:Y:S01]  /*10a20*/  R2UR UR6, R20 ;  /* 0x00000000140672ca */ /* 0x000fe200000e0000 */
[----:B------:R-:W-:Y:S01]  /*10a30*/  VIADD R20, R172, 0x100 ;  /* 0x00000100ac147836 */ /* 0x000fe20000000000 */
[----:B------:R-:W-:Y:S01]  /*10a40*/  R2UR UR7, R21 ;  /* 0x00000000150772ca */ /* 0x000fe200000e0000 */
[----:B------:R-:W-:Y:S01]  /*10a50*/  IMAD.MOV.U32 R21, RZ, RZ, 0x40000040 ;  /* 0x40000040ff157424 */ /* 0x000fe200078e00ff */
[----:B------:R-:W-:Y:S02]  /*10a60*/  WARPGROUP.DEPBAR.LE gsb0, 0x0 ;  /* 0x00008000000079c5 */ /* 0x000fe40000010000 */
[----:B------:R-:W-:Y:S01]  /*10a70*/  WARPGROUP.ARRIVE ;  /* 0x00000000000079c5 */ /* 0x000fe20000000000 */
[----:B---3--:R-:W-:-:S04]  /*10a80*/  VIADD R152, R196, 0xffffffff ;  /* 0xffffffffc4987836 */ /* 0x008fc80000000000 */
[----:B------:R-:W-:-:S15]  /*10a90*/  IMAD.MOV.U32 R196, RZ, RZ, R152 ;  /* 0x000000ffffc47224 */ /* 0x000fde00078e0098 */
[----:B------:R-:W-:-:S01]  /*10aa0*/  NOP ;  /* 0x0000000000007918 */ /* 0x000fc20000000000 */
        /* <DEDUP_REMOVED lines=9> */
[----:B------:R-:W-:Y:S01]  /*10b40*/  R2UR UR6, R20 ;  /* 0x00000000140672ca */ /* 0x000fe200000e0000 */
[----:B------:R-:W-:Y:S01]  /*10b50*/  FADD.FTZ R20, R179, R204 ;  /* 0x000000ccb3147221 */ /* 0x000fe20000010000 */
[----:B------:R-:W-:Y:S01]  /*10b60*/  R2UR UR7, R21 ;  /* 0x00000000150772ca */ /* 0x000fe200000e0000 */
[----:B------:R-:W-:Y:S01]  /*10b70*/  FADD.FTZ R21, R207, R205 ;  /* 0x000000cdcf157221 */ /* 0x000fe20000010000 */
        /* <DEDUP_REMOVED lines=15> */
[----:B------:R-:W-:Y:S05]  /*10c70*/  BSYNC B1 ;  /* 0x0000000000017941 */ /* 0x000fea0003800000 */
.L_x_8512:
[----:B------:R-:W-:-:S07]  /*10c80*/  IMAD.MOV.U32 R201, RZ, RZ, R152 ;  /* 0x000000ffffc97224 */ /* 0x000fce00078e0098 */
.L_x_8511:
[----:B------:R-:W-:Y:S05]  /*10c90*/  BSYNC B0 ;  /* 0x0000000000007941 */ /* 0x000fea0003800000 */
.L_x_8510:
[----:B------:R-:W-:Y:S01]  /*10ca0*/  ISETP.GE.AND P2, PT, R201, R213, PT ;  /* 0x000000d5c900720c */ /* 0x000fe20003f46270 */
[----:B------:R-:W-:-:S12]  /*10cb0*/  BSSY B0, `(.L_x_8524) ;  /* 0x0000329000007945 */ /* 0x000fd80003800000 */
[----:B------:R-:W-:Y:S05]  /*10cc0*/  @!P2 BRA `(.L_x_8525) ;  /* 0x00000030009ca947 */ /* 0x000fea0003800000 */
[----:B------:R-:W-:Y:S02]  /*10cd0*/  IMAD.MOV.U32 R200, RZ, RZ, R168 ;  /* 0x000000ffffc87224 */ /* 0x000fe400078e00a8 */
[----:B------:R-:W-:Y:S02]  /*10ce0*/  IMAD.MOV.U32 R198, RZ, RZ, R0 ;  /* 0x000000ffffc67224 */ /* 0x000fe400078e0000 */
[----:B------:R-:W-:-:S07]  /*10cf0*/  IMAD.MOV.U32 R199, RZ, RZ, R18 ;  /* 0x000000ffffc77224 */ /* 0x000fce00078e0012 */
.L_x_8536:
[----:B------:R-:W-:-:S05]  /*10d00*/  VIADD R18, R199, 0x1 ;  /* 0x00000001c7127836 */ /* 0x000fca0000000000 */
[----:B------:R-:W-:-:S04]  /*10d10*/  ISETP.NE.AND P2, PT, R18, 0x2, PT ;  /* 0x000000021200780c */ /* 0x000fc80003f45270 */
[----:B------:R-:W-:Y:S02]  /*10d20*/  SEL R0, RZ, 0x1, P2 ;  /* 0x00000001ff007807 */ /* 0x000fe40001000000 */
[----:B------:R-:W-:Y:S02]  /*10d30*/  SEL R18, R18, RZ, P2 ;  /* 0x000000ff12127207 */ /* 0x000fe40001000000 */
[----:B------:R-:W-:Y:S01]  /*10d40*/  LOP3.LUT R19, R19, R0, RZ, 0x3c, !PT ;  /* 0x0000000013137212 */ /* 0x000fe200078e3cff */
[----:B---3--:R-:W-:Y:S06]  /*10d50*/  @!P0 BRA `(.L_x_8526) ;  /* 0x0000000000048947 */ /* 0x008fec0003800000 */
[----:B------:R-:W-:Y:S01]  /*10d60*/  BPT.TRAP 0x1 ;  /* 0x000000040000795c */ /* 0x000fe20000300000 */
.L_x_8526:
[----:B------:R-:W-:Y:S01]  /*10d70*/  IMAD R193, R18, 0x8, R2 ;  /* 0x0000000812c17824 */ /* 0x000fe200078e0202 */
[----:B------:R-:W-:-:S04]  /*10d80*/  SHF.L.U32 R0, R19, 0x1f, RZ ;  /* 0x0000001f13007819 */ /* 0x000fc800000006ff */
[----:B------:R1:W3:Y:S01]  /*10d90*/  SYNCS.PHASECHK.TRANS64.TRYWAIT P2, [R193+URZ+0x38830], R0 ;  /* 0x03883000c10075a7 */ /* 0x0002e2000804017f */
[----:B------:R-:W-:Y:S05]  /*10da0*/  @!P0 BRA `(.L_x_8527) ;  /* 0x0000000000048947 */ /* 0x000fea0003800000 */
[----:B------:R-:W-:Y:S01]  /*10db0*/  BPT.TRAP 0x1 ;  /* 0x000000040000795c */ /* 0x000fe20000300000 */
.L_x_8527:
[----:B------:R-:W-:Y:S01]  /*10dc0*/  BSSY B1, `(.L_x_8528) ;  /* 0x0000006000017945 */ /* 0x000fe20003800000 */
[----:B0-2---:R-:W-:Y:S02]  /*10dd0*/  IMAD R156, R18, 0x200, R14 ;  /* 0x00000200129c7824 */ /* 0x005fe400078e020e */
[----:B------:R-:W-:Y:S01]  /*10de0*/  IMAD.MOV.U32 R157, RZ, RZ, 0x40000040 ;  /* 0x40000040ff9d7424 */ /* 0x000fe200078e00ff */
[----:B---3--:R-:W-:Y:S06]  /*10df0*/  @P2 BRA `(.L_x_8529) ;  /* 0x0000000000082947 */ /* 0x008fec0003800000 */
[----:B------:R-:W0:Y:S02]  /*10e00*/  SYNCS.PHASECHK.TRANS64.TRYWAIT P2, [R193+URZ+0x38830], R0 ;  /* 0x03883000c10075a7 */ /* 0x000e24000804017f */
[----:B0-----:R-:W-:Y:S05]  /*10e10*/  @!P2 BRA `(.L_x_8530) ;  /* 0x0000013c004ca947 */ /* 0x001fea0003800000 */
.L_x_8529:
[----:B------:R-:W-:Y:S05]  /*10e20*/  BSYNC B1 ;  /* 0x0000000000017941 */ /* 0x000fea0003800000 */
.L_x_8528:
        /* <DEDUP_REMOVED lines=36> */
.L_x_8531:
[----:B------:R2:W3:Y:S01]  /*11070*/  SYNCS.PHASECHK.TRANS64.TRYWAIT P2, [R193+URZ+0x38850], R0 ;  /* 0x03885000c10075a7 */ /* 0x0004e2000804017f */
[----:B------:R-:W-:Y:S05]  /*11080*/  @!P0 BRA `(.L_x_8532) ;  /* 0x0000000000048947 */ /* 0x000fea0003800000 */
[----:B------:R-:W-:Y:S01]  /*11090*/  BPT.TRAP 0x1 ;  /* 0x000000040000795c */ /* 0x000fe20000300000 */
.L_x_8532:
[----:B------:R-:W-:Y:S04]  /*110a0*/  BSSY B1, `(.L_x_8533) ;  /* 0x0000004000017945 */ /* 0x000fe80003800000 */
[----:B---3--:R-:W-:Y:S05]  /*110b0*/  @P2 BRA `(.L_x_8534) ;  /* 0x0000000000082947 */ /* 0x008fea0003800000 */
[----:B------:R-:W3:Y:S02]  /*110c0*/  SYNCS.PHASECHK.TRANS64.TRYWAIT P2, [R193+URZ+0x38850], R0 ;  /* 0x03885000c10075a7 */ /* 0x000ee4000804017f */
[----:B---3--:R-:W-:Y:S05]  /*110d0*/  @!P2 BRA `(.L_x_8535) ;  /* 0x0000013800b0a947 */ /* 0x008fea0003800000 */
.L_x_8534:
[----:B------:R-:W-:Y:S05]  /*110e0*/  BSYNC B1 ;  /* 0x0000000000017941 */ /* 0x000fea0003800000 */
.L_x_8533:
        /* <DEDUP_REMOVED lines=14> */
[----:B------:R-:W-:Y:S01]  /*111d0*/  IMAD.MOV.U32 R209, RZ, RZ, 0xa00 ;  /* 0x00000a00ffd17424 */ /* 0x000fe200078e00ff */
        /* <DEDUP_REMOVED lines=182> */
[C---:B------:R-:W-:Y:S02]  /*11d40*/  SEL R196, R3.reuse, 0x2, P2 ;  /* 0x0000000203c47807 */ /* 0x040fe40001000000 */
[----:B------:R-:W-:-:S03]  /*11d50*/  SEL R3, R3, 0x6, !P2 ;  /* 0x0000000603037807 */ /* 0x000fc60005000000 */
[----:B------:R-:W-:Y:S01]  /*11d60*/  IMAD.IADD R206, R202, 0x1, R196 ;  /* 0x00000001cace7824 */ /* 0x000fe200078e02c4 */
        /* <DEDUP_REMOVED lines=115> */
[----:B------:R-:W-:Y:S01]  /*124a0*/  IMAD.MOV.U32 R197, RZ, RZ, 0x40000040 ;  /* 0x40000040ffc57424 */ /* 0x000fe200078e00ff */
        /* <DEDUP_REMOVED lines=35> */
[----:B------:R-:W-:Y:S01]  /*126e0*/  SEL R0, R0, 0xf80, P2 ;  /* 0x00000f8000007807 */ /* 0x000fe20001000000 */
[----:B------:R-:W-:-:S03]  /*126f0*/  IMAD.IADD R196, R196, 0x1, R202 ;  /* 0x00000001c4c47824 */ /* 0x000fc600078e02ca */
        /* <DEDUP_REMOVED lines=75> */
[----:B------:R-:W-:Y:S01]  /*12bb0*/  SHFL.BFLY PT, R207, R206, 0x2, 0x1f ;  /* 0x0c401f00cecf7f89 */ /* 0x000fe200000e0000 */
[----:B0-----:R-:W-:-:S05]  /*12bc0*/  FMNMX.FTZ R0, R0, R3, !PT ;  /* 0x0000000300007209 */ /* 0x001fca0007810000 */
        /* <DEDUP_REMOVED lines=18> */
[--C-:B0-----:R-:W-:Y:S01]  /*12cf0*/  FFMA.FTZ R198, R168, R3, -R204.reuse ;  /* 0x00000003a8c67223 */ /* 0x101fe200000108cc */
[----:B------:R-:W-:Y:S01]  /*12d00*/  FMNMX.FTZ R168, R206, R207, !PT ;  /* 0x000000cfcea87209 */ /* 0x000fe20007810000 */
[-CC-:B------:R-:W-:Y:S01]  /*12d10*/  FFMA.FTZ R173, R173, R3.reuse, -R204.reuse ;  /* 0x00000003adad7223 */ /* 0x180fe200000108cc */
[-CC-:B------:R-:W-:Y:S01]  /*12d20*/  FFMA.FTZ R176, R176, R3.reuse, -R204.reuse ;  /* 0x00000003b0b07223 */ /* 0x180fe200000108cc */
[-CC-:B------:R-:W-:Y:S01]  /*12d30*/  FFMA.FTZ R177, R177, R3.reuse, -R204.reuse ;  /* 0x00000003b1b17223 */ /* 0x180fe200000108cc */
[-CC-:B------:R-:W-:Y:S01]  /*12d40*/  FFMA.FTZ R180, R180, R3.reuse, -R204.reuse ;  /* 0x00000003b4b47223 */ /* 0x180fe200000108cc */
[----:B------:R-:W0:Y:S01]  /*12d50*/  SHFL.BFLY PT, R164, R168, 0x1, 0x1f ;  /* 0x0c201f00a8a47f89 */ /* 0x000e2200000e0000 */
[----:B------:R-:W3:Y:S01]  /*12d60*/  MUFU.EX2 R153, R153 ;  /* 0x0000009900997308 */ /* 0x000ee20000000800 */
[-C--:B------:R-:W-:Y:S01]  /*12d70*/  FFMA.FTZ R181, R181, R3.reuse, -R204 ;  /* 0x00000003b5b57223 */ /* 0x080fe200000108cc */
[-C--:B-1----:R-:W-:Y:S01]  /*12d80*/  FMUL.FTZ R24, R24, R202.reuse ;  /* 0x000000ca18187220 */ /* 0x082fe20000410000 */
[-C--:B------:R-:W-:Y:S01]  /*12d90*/  FMUL.FTZ R25, R25, R202.reuse ;  /* 0x000000ca19197220 */ /* 0x080fe20000410000 */
[-C--:B------:R-:W-:Y:S01]  /*12da0*/  FMUL.FTZ R28, R28, R202.reuse ;  /* 0x000000ca1c1c7220 */ /* 0x080fe20000410000 */
[-C--:B------:R-:W-:Y:S01]  /*12db0*/  FMUL.FTZ R29, R29, R202.reuse ;  /* 0x000000ca1d1d7220 */ /* 0x080fe20000410000 */
[-C--:B------:R-:W-:Y:S01]  /*12dc0*/  FMUL.FTZ R32, R32, R202.reuse ;  /* 0x000000ca20207220 */ /* 0x080fe20000410000 */
[----:B------:R-:W-:Y:S01]  /*12dd0*/  FMUL.FTZ R33, R33, R202 ;  /* 0x000000ca21217220 */ /* 0x000fe20000410000 */
[----:B------:R-:W1:Y:S01]  /*12de0*/  MUFU.EX2 R205, R205 ;  /* 0x000000cd00cd7308 */ /* 0x000e620000000800 */
[----:B--2---:R-:W-:Y:S01]  /*12df0*/  FFMA.FTZ R20, R202, R20, R152 ;  /* 0x00000014ca147223 */ /* 0x004fe20000010098 */
        /* <DEDUP_REMOVED lines=12> */
[----:B------:R-:W-:Y:S01]  /*12ec0*/  FMUL.FTZ R53, R53, R202 ;  /* 0x000000ca35357220 */ /* 0x000fe20000410000 */
[----:B0-----:R-:W-:Y:S01]  /*12ed0*/  FMNMX.FTZ R168, R168, R164, !PT ;  /* 0x000000a4a8a87209 */ /* 0x001fe20007810000 */
[----:B------:R-:W-:Y:S01]  /*12ee0*/  MUFU.EX2 R156, R156 ;  /* 0x0000009c009c7308 */ /* 0x000fe20000000800 */
[----:B-1----:R-:W-:Y:S01]  /*12ef0*/  FADD.FTZ R20, R205, R20 ;  /* 0x00000014cd147221 */ /* 0x002fe20000010000 */
[-C--:B------:R-:W-:Y:S01]  /*12f00*/  FMUL.FTZ R56, R56, R202.reuse ;  /* 0x000000ca38387220 */ /* 0x080fe20000410000 */
        /* <DEDUP_REMOVED lines=17> */
[-C--:B------:R-:W-:Y:S01]  /*13020*/  FFMA.FTZ R170, R170, R3.reuse, -R206 ;  /* 0x00000003aaaa7223 */ /* 0x080fe200000108ce */
[----:B------:R-:W-:Y:S01]  /*13030*/  @!P1 PRMT R162, RZ, 0x654, R162 ;  /* 0x00000654ffa29816 */ /* 0x000fe200000000a2 */
[----:B------:R-:W1:Y:S01]  /*13040*/  MUFU.EX2 R154, R154 ;  /* 0x0000009a009a7308 */ /* 0x000e620000000800 */
[----:B------:R-:W-:Y:S02]  /*13050*/  @!P2 IMAD R163, R163, 0x4, R2 ;  /* 0x00000004a3a3a824 */ /* 0x000fe400078e0202 */
[-CC-:B------:R-:W-:Y:S01]  /*13060*/  FFMA.FTZ R171, R171, R3.reuse, -R206.reuse ;  /* 0x00000003abab7223 */ /* 0x180fe200000108ce */
[----:B------:R3:W-:Y:S01]  /*13070*/  @!P1 SYNCS.ARRIVE.TRANS64.RED.A1T0 RZ, [R162+URZ], RZ ;  /* 0x000000ffa2ff99a7 */ /* 0x0007e2000810043f */
[-CC-:B------:R-:W-:Y:S01]  /*13080*/  FFMA.FTZ R174, R174, R3.reuse, -R206.reuse ;  /* 0x00000003aeae7223 */ /* 0x180fe200000108ce */
[-CC-:B------:R-:W-:Y:S01]  /*13090*/  FFMA.FTZ R175, R175, R3.reuse, -R206.reuse ;  /* 0x00000003afaf7223 */ /* 0x180fe200000108ce */
[-CC-:B------:R-:W-:Y:S01]  /*130a0*/  FFMA.FTZ R178, R178, R3.reuse, -R206.reuse ;  /* 0x00000003b2b27223 */ /* 0x180fe200000108ce */
[-CC-:B------:R-:W-:Y:S01]  /*130b0*/  FFMA.FTZ R179, R179, R3.reuse, -R206.reuse ;  /* 0x00000003b3b37223 */ /* 0x180fe200000108ce */
[----:B------:R-:W4:Y:S01]  /*130c0*/  MUFU.EX2 R207, R207 ;  /* 0x000000cf00cf7308 */ /* 0x000f220000000800 */
[-CC-:B------:R-:W-:Y:S01]  /*130d0*/  FFMA.FTZ R199, R183, R3.reuse, -R206.reuse ;  /* 0x00000003b7c77223 */ /* 0x180fe200000108ce */
[----:B------:R5:W-:Y:S01]  /*130e0*/  @!P2 STS [R163+0x38400], R202 ;  /* 0x038400caa300a388 */ /* 0x000be20000000800 */
[----:B---3--:R-:W-:Y:S01]  /*130f0*/  FFMA.FTZ R162, R182, R3, -R206 ;  /* 0x00000003b6a27223 */ /* 0x008fe200000108ce */
[----:B--2---:R-:W-:Y:S01]  /*13100*/  FADD.FTZ R20, R157, R20 ;  /* 0x000000149d147221 */ /* 0x004fe20000010000 */
[-C--:B------:R-:W-:Y:S01]  /*13110*/  FMUL.FTZ R64, R64, R202.reuse ;  /* 0x000000ca40407220 */ /* 0x080fe20000410000 */
[----:B0-----:R0:W-:Y:S01]  /*13120*/  @!P2 STS [R163+0x38420], R164 ;  /* 0x038420a4a300a388 */ /* 0x0011e20000000800 */
[-C--:B------:R-:W-:Y:S01]  /*13130*/  FMUL.FTZ R65, R65, R202.reuse ;  /* 0x000000ca41417220 */ /* 0x080fe20000410000 */
[----:B------:R-:W2:Y:S01]  /*13140*/  MUFU.EX2 R155, R155 ;  /* 0x0000009b009b7308 */ /* 0x000ea20000000800 */
[----:B-1----:R-:W-:Y:S01]  /*13150*/  FFMA.FTZ R21, R164, R21, R154 ;  /* 0x00000015a4157223 */ /* 0x002fe2000001009a */
[----:B------:R-:W-:Y:S01]  /*13160*/  FADD.FTZ R20, R156, R20 ;  /* 0x000000149c147221 */ /* 0x000fe20000010000 */
[-C--:B------:R-:W-:Y:S01]  /*13170*/  FMUL.FTZ R68, R68, R202.reuse ;  /* 0x000000ca44447220 */ /* 0x080fe20000410000 */
[-C--:B------:R-:W-:Y:S01]  /*13180*/  FMUL.FTZ R69, R69, R202.reuse ;  /* 0x000000ca45457220 */ /* 0x080fe20000410000 */
[-C--:B------:R-:W-:Y:S01]  /*13190*/  FMUL.FTZ R72, R72, R202.reuse ;  /* 0x000000ca48487220 */ /* 0x080fe20000410000 */
[-C--:B------:R-:W-:Y:S01]  /*131a0*/  FMUL.FTZ R73, R73, R202.reuse ;  /* 0x000000ca49497220 */ /* 0x080fe20000410000 */
[----:B------:R-:W-:Y:S01]  /*131b0*/  FMUL.FTZ R76, R76, R202 ;  /* 0x000000ca4c4c7220 */ /* 0x000fe20000410000 */
[----:B------:R-:W1:Y:S01]  /*131c0*/  MUFU.EX2 R165, R165 ;  /* 0x000000a500a57308 */ /* 0x000e620000000800 */
        /* <DEDUP_REMOVED lines=18> */
[----:B------:R-:W-:Y:S01]  /*132f0*/  BAR.SYNC.DEFER_BLOCKING 0xf, 0x100 ;  /* 0x03c4000000007b1d */ /* 0x000fe20000010000 */
        /* <DEDUP_REMOVED lines=35> */
[----:B------:R-:W-:Y:S01]  /*13530*/  F2FP.BF16.F32.PACK_AB R156, R161, R156 ;  /* 0x0000009ca19c723e */ /* 0x000fe200000010ff */
[----:B-----5:R-:W-:Y:S01]  /*13540*/  FADD.FTZ R202, R160, R20 ;  /* 0x00000014a0ca7221 */ /* 0x020fe20000010000 */
[----:B------:R-:W1:Y:S01]  /*13550*/  MUFU.EX2 R204, R204 ;  /* 0x000000cc00cc7308 */ /* 0x000e620000000800 */
[----:B--2---:R-:W-:Y:S01]  /*13560*/  F2FP.BF16.F32.PACK_AB R158, R197, R160 ;  /* 0x000000a0c59e723e */ /* 0x004fe200000010ff */
        /* <DEDUP_REMOVED lines=74> */
[----:B--2---:R-:W-:Y:S01]  /*13a10*/  F2FP.BF16.F32.PACK_AB R160, R169, R198 ;  /* 0x000000c6a9a0723e */ /* 0x004fe200000010ff */
[----:B------:R2:W-:Y:S01]  /*13a20*/  STSM.16.M88.4 [R195+0x36400], R152 ;  /* 0x03640098c3007844 */ /* 0x0005e20000000200 */
[----:B-1----:R-:W-:Y:S01]  /*13a30*/  F2FP.BF16.F32.PACK_AB R161, R171, R170 ;  /* 0x000000aaaba1723e */ /* 0x002fe200000010ff */
[----:B------:R-:W-:Y:S01]  /*13a40*/  VIADD R20, R196, 0x80 ;  /* 0x00000080c4147836 */ /* 0x000fe20000000000 */
[----:B------:R-:W1:Y:S01]  /*13a50*/  MUFU.EX2 R177, R177 ;  /* 0x000000b100b17308 */ /* 0x000e620000000800 */
[----:B0-----:R-:W-:Y:S01]  /*13a60*/  F2FP.BF16.F32.PACK_AB R163, R175, R174 ;  /* 0x000000aeafa3723e */ /* 0x001fe200000010ff */
[----:B------:R3:W-:Y:S01]  /*13a70*/  STSM.16.M88.4 [R212], R156 ;  /* 0x0000009cd4007844 */ /* 0x0007e20000000200 */
[----:B------:R-:W-:-:S02]  /*13a80*/  IMAD.MOV.U32 R21, RZ, RZ, 0x40000040 ;  /* 0x40000040ff157424 */ /* 0x000fc400078e00ff */
[----:B------:R-:W-:Y:S01]  /*13a90*/  FADD.FTZ R182, R200, R182 ;  /* 0x000000b6c8b67221 */ /* 0x000fe20000010000 */
[----:B------:R-:W-:Y:S01]  /*13aa0*/  FADD.FTZ R202, R197, R202 ;  /* 0x000000cac5ca7221 */ /* 0x000fe20000010000 */
[----:B------:R-:W-:Y:S01]  /*13ab0*/  ISETP.GT.AND P2, PT, R201, R213, PT ;  /* 0x000000d5c900720c */ /* 0x000fe20003f44270 */
[----:B------:R-:W-:Y:S01]  /*13ac0*/  @!P1 VIADD R193, R193, 0x38860 ;  /* 0x00038860c1c19836 */ /* 0x000fe20000000000 */
[----:B------:R-:W-:Y:S01]  /*13ad0*/  MUFU.EX2 R180, R180 ;  /* 0x000000b400b47308 */ /* 0x000fe20000000800 */
[----:B------:R-:W-:Y:S01]  /*13ae0*/  FADD.FTZ R182, R204, R182 ;  /* 0x000000b6ccb67221 */ /* 0x000fe20000010000 */
[----:B------:R-:W-:Y:S01]  /*13af0*/  FADD.FTZ R202, R198, R202 ;  /* 0x000000cac6ca7221 */ /* 0x000fe20000010000 */
[----:B------:R-:W-:Y:S01]  /*13b00*/  IMAD.MOV.U32 R200, RZ, RZ, R168 ;  /* 0x000000ffffc87224 */ /* 0x000fe200078e00a8 */
[----:B------:R-:W-:Y:S01]  /*13b10*/  @!P1 PRMT R193, RZ, 0x654, R193 ;  /* 0x00000654ffc19816 */ /* 0x000fe200000000c1 */
[----:B------:R-:W-:Y:S01]  /*13b20*/  FADD.FTZ R182, R170, R182 ;  /* 0x000000b6aab67221 */ /* 0x000fe20000010000 */
[----:B------:R-:W-:Y:S01]  /*13b30*/  FADD.FTZ R202, R169, R202 ;  /* 0x000000caa9ca7221 */ /* 0x000fe20000010000 */
[----:B------:R-:W-:Y:S01]  /*13b40*/  IMAD.MOV.U32 R198, RZ, RZ, R0 ;  /* 0x000000ffffc67224 */ /* 0x000fe200078e0000 */
[----:B------:R-:W0:Y:S01]  /*13b50*/  MUFU.EX2 R181, R181 ;  /* 0x000000b500b57308 */ /* 0x000e220000000800 */
[----:B-1----:R-:W-:Y:S01]  /*13b60*/  F2FP.BF16.F32.PACK_AB R164, R177, R176 ;  /* 0x000000b0b1a4723e */ /* 0x002fe200000010ff */
[----:B------:R-:W-:Y:S01]  /*13b70*/  FADD.FTZ R182, R171, R182 ;  /* 0x000000b6abb67221 */ /* 0x000fe20000010000 */
[----:B------:R-:W-:-:S03]  /*13b80*/  FADD.FTZ R202, R172, R202 ;  /* 0x000000caacca7221 */ /* 0x000fc60000010000 */
[----:B------:R-:W-:Y:S01]  /*13b90*/  FADD.FTZ R182, R174, R182 ;  /* 0x000000b6aeb67221 */ /* 0x000fe20000010000 */
[----:B------:R-:W-:Y:S01]  /*13ba0*/  FADD.FTZ R202, R173, R202 ;  /* 0x000000caadca7221 */ /* 0x000fe20000010000 */
[----:B------:R-:W1:Y:S02]  /*13bb0*/  MUFU.EX2 R178, R178 ;  /* 0x000000b200b27308 */ /* 0x000e640000000800 */
[----:B------:R-:W-:Y:S01]  /*13bc0*/  FADD.FTZ R182, R175, R182 ;  /* 0x000000b6afb67221 */ /* 0x000fe20000010000 */
[----:B------:R-:W-:-:S04]  /*13bd0*/  FADD.FTZ R202, R176, R202 ;  /* 0x000000cab0ca7221 */ /* 0x000fc80000010000 */
[----:B------:R-:W-:Y:S01]  /*13be0*/  FADD.FTZ R202, R177, R202 ;  /* 0x000000cab1ca7221 */ /* 0x000fe20000010000 */
[----:B------:R-:W4:Y:S01]  /*13bf0*/  MUFU.EX2 R179, R179 ;  /* 0x000000b300b37308 */ /* 0x000f220000000800 */
[----:B0-----:R-:W-:Y:S02]  /*13c00*/  F2FP.BF16.F32.PACK_AB R166, R181, R180 ;  /* 0x000000b4b5a6723e */ /* 0x001fe400000010ff */
[----:B------:R-:W-:-:S05]  /*13c10*/  FADD.FTZ R202, R180, R202 ;  /* 0x000000cab4ca7221 */ /* 0x000fca0000010000 */
[----:B------:R0:W5:Y:S01]  /*13c20*/  MUFU.EX2 R183, R162 ;  /* 0x000000a200b77308 */ /* 0x0001620000000800 */
[----:B-1----:R-:W-:-:S07]  /*13c30*/  FADD.FTZ R182, R178, R182 ;  /* 0x000000b6b2b67221 */ /* 0x002fce0000010000 */
[----:B------:R-:W1:Y:S01]  /*13c40*/  MUFU.EX2 R199, R199 ;  /* 0x000000c700c77308 */ /* 0x000e620000000800 */
[----:B0-----:R-:W-:Y:S01]  /*13c50*/  F2FP.BF16.F32.PACK_AB R162, R173, R172 ;  /* 0x000000acada2723e */ /* 0x001fe200000010ff */
[C---:B----4-:R-:W-:Y:S01]  /*13c60*/  FADD.FTZ R182, R179.reuse, R182 ;  /* 0x000000b6b3b67221 */ /* 0x050fe20000010000 */
[----:B------:R-:W-:-:S03]  /*13c70*/  F2FP.BF16.F32.PACK_AB R165, R179, R178 ;  /* 0x000000b2b3a5723e */ /* 0x000fc600000010ff */
[----:B------:R3:W-:Y:S01]  /*13c80*/  STSM.16.M88.4 [R203], R160 ;  /* 0x000000a0cb007844 */ /* 0x0007e20000000200 */
[----:B-----5:R-:W-:Y:S01]  /*13c90*/  FADD.FTZ R182, R183, R182 ;  /* 0x000000b6b7b67221 */ /* 0x020fe20000010000 */
[----:B-1----:R-:W-:-:S05]  /*13ca0*/  F2FP.BF16.F32.PACK_AB R167, R199, R183 ;  /* 0x000000b7c7a7723e */ /* 0x002fca00000010ff */
        /* <DEDUP_REMOVED lines=9> */
[----:B--2---:R-:W-:-:S04]  /*13d40*/  VIADD R152, R201, 0xffffffff ;  /* 0xffffffffc9987836 */ /* 0x004fc80000000000 */
        /* <DEDUP_REMOVED lines=15> */
[----:B------:R-:W-:Y:S01]  /*13e40*/  IMAD.MOV.U32 R199, RZ, RZ, R18 ;  /* 0x000000ffffc77224 */ /* 0x000fe200078e0012 */
[----:B------:R-:W-:Y:S02]  /*13e50*/  WARPGROUP.DEPBAR.LE gsb0, 0x0 ;  /* 0x00008000000079c5 */ /* 0x000fe40000010000 */
[----:B------:R-:W-:-:S15]  /*13e60*/  WARPGROUP.ARRIVE ;  /* 0x00000000000079c5 */ /* 0x000fde0000000000 */
[----:B------:R-:W-:-:S05]  /*13e70*/  NOP ;  /* 0x0000000000007918 */ /* 0x000fca0000000000 */
        /* <DEDUP_REMOVED lines=12> */
.L_x_8525:
[----:B------:R-:W-:Y:S05]  /*13f40*/  BSYNC B0 ;  /* 0x0000000000007941 */ /* 0x000fea0003800000 */
.L_x_8524:
[----:B------:R-:W1:Y:S01]  /*13f50*/  SHFL.BFLY PT, R4, R20, 0x2, 0x1f ;  /* 0x0c401f0014047f89 */ /* 0x000e6200000e0000 */
[----:B------:R-:W-:Y:S02]  /*13f60*/  IMAD.MOV.U32 R154, RZ, RZ, -0x800000 ;  /* 0xff800000ff9a7424 */ /* 0x000fe400078e00ff */
[----:B------:R-:W-:Y:S01]  /*13f70*/  VIADD R229, R229, 0x1 ;  /* 0x00000001e5e57836 */ /* 0x000fe20000000000 */
[----:B------:R-:W-:Y:S08]  /*13f80*/  BAR.ARV 0x8, 0x100 ;  /* 0x0204000000007b1d */ /* 0x000ff00000002000 */
[----:B------:R-:W-:Y:S01]  /*13f90*/  BAR.SYNC.DEFER_BLOCKING 0xf, 0x100 ;  /* 0x03c4000000007b1d */ /* 0x000fe20000010000 */
[----:B-1----:R-:W-:-:S05]  /*13fa0*/  FADD.FTZ R4, R4, R20 ;  /* 0x0000001404047221 */ /* 0x002fca0000010000 */
[----:B------:R-:W1:Y:S02]  /*13fb0*/  SHFL.BFLY PT, R5, R4, 0x1, 0x1f ;  /* 0x0c201f0004057f89 */ /* 0x000e6400000e0000 */
[----:B-1----:R-:W-:Y:S01]  /*13fc0*/  FADD.FTZ R5, R4, R5 ;  /* 0x0000000504057221 */ /* 0x002fe20000010000 */
[----:B------:R-:W-:-:S04]  /*13fd0*/  IMAD.MOV.U32 R4, RZ, RZ, RZ ;  /* 0x000000ffff047224 */ /* 0x000fc800078e00ff */
[----:B------:R-:W-:-:S13]  /*13fe0*/  FSETP.NE.FTZ.AND P0, PT, R5, RZ, PT ;  /* 0x000000ff0500720b */ /* 0x000fda0003f15000 */
        /* <DEDUP_REMOVED lines=14> */
[----:B------:R-:W-:Y:S01]  /*140d0*/  FMUL.FTZ R44, R44, R4 ;  /* 0x000000042c2c7220 */ /* 0x000fe20000410000 */
[----:B------:R-:W-:Y:S01]  /*140e0*/  @P0 FFMA.FTZ R154, R6, R0, R5 ;  /* 0x00000000069a0223 */ /* 0x000fe20000010005 */
        /* <DEDUP_REMOVED lines=25> */
[----:B-1----:R-:W-:Y:S01]  /*14280*/  FADD.FTZ R0, R0, R21 ;  /* 0x0000001500007221 */ /* 0x002fe20000010000 */
        /* <DEDUP_REMOVED lines=31> */
[----:B------:R-:W-:Y:S01]  /*14480*/  FMUL.FTZ R149, R149, R4 ;  /* 0x0000000495957220 */ /* 0x000fe20000410000 */
[----:B------:R-:W-:-:S13]  /*14490*/  FSETP.NE.FTZ.AND P0, PT, R5, RZ, PT ;  /* 0x000000ff0500720b */ /* 0x000fda0003f15000 */
[----:B------:R-:W1:Y:S08]  /*144a0*/  @P0 MUFU.LG2 R6, R5 ;  /* 0x0000000500060308 */ /* 0x000e700000000c00 */
[----:B------:R4:W5:Y:S02]  /*144b0*/  @P0 MUFU.RCP R0, R5 ;  /* 0x0000000500000308 */ /* 0x0009640000001000 */
[----:B----4-:R-:W-:Y:S01]  /*144c0*/  @P0 FMUL.FTZ R5, R3, 0.69314718246459960938 ;  /* 0x3f31721803050820 */ /* 0x010fe20000410000 */
[----:B-1----:R-:W-:Y:S01]  /*144d0*/  @P0 FMUL.FTZ R6, R6, 0.69314718246459960938 ;  /* 0x3f31721806060820 */ /* 0x002fe20000410000 */
[----:B------:R-:W-:-:S03]  /*144e0*/  IMAD.MOV.U32 R3, RZ, RZ, -0x800000 ;  /* 0xff800000ff037424 */ /* 0x000fc600078e00ff */
[----:B------:R-:W-:Y:S01]  /*144f0*/  @P0 FFMA.FTZ R3, R5, R168, R6 ;  /* 0x000000a805030223 */ /* 0x000fe20000010006 */
[----:B------:R-:W-:Y:S01]  /*14500*/  ISETP.NE.AND P0, PT, R192, RZ, PT ;  /* 0x000000ffc000720c */ /* 0x000fe20003f05270 */
[-C--:B-----5:R-:W-:Y:S01]  /*14510*/  FMUL.FTZ R26, R26, R0.reuse ;  /* 0x000000001a1a7220 */ /* 0x0a0fe20000410000 */
        /* <DEDUP_REMOVED lines=10> */
[C---:B------:R-:W-:Y:S02]  /*145c0*/  @!P0 IMAD R5, R18.reuse, 0x40, R188 ;  /* 0x0000004012058824 */ /* 0x040fe400078e02bc */
        /* <DEDUP_REMOVED lines=63> */
.L_x_8457:
[----:B------:R-:W-:Y:S05]  /*149c0*/  BSYNC B7 ;  /* 0x0000000000077941 */ /* 0x000fea0003800000 */
.L_x_8453:
[----:B------:R-:W4:Y:S08]  /*149d0*/  S2UR UR5, SR_CgaCtaId ;  /* 0x00000000000579c3 */ /* 0x000f300000008800 */
[----:B------:R-:W-:Y:S06]  /*149e0*/  BAR.SYNC.DEFER_BLOCKING 0x5, 0x180 ;  /* 0x0146000000007b1d */ /* 0x000fec0000010000 */
[----:B------:R-:W-:Y:S01]  /*149f0*/  UMOV UR4, 0x400 ;  /* 0x0000040000047882 */ /* 0x000fe20000000000 */
[----:B------:R-:W-:Y:S01]  /*14a00*/  BSSY B0, `(.L_x_8537) ;  /* 0x00004a7000007945 */ /* 0x000fe20003800000 */
[----:B----4-:R-:W-:-:S06]  /*14a10*/  ULEA UR4, UR5, UR4, 0x18 ;  /* 0x0000000405047291 */ /* 0x010fcc000f8ec03f */
[----:B------:R-:W-:-:S05]  /*14a20*/  IMAD.U32 R2, RZ, RZ, UR4 ;  /* 0x00000004ff027e24 */ /* 0x000fca000f8e00ff */
[----:B01----:R0:W1:Y:S01]  /*14a30*/  LDS.128 R4, [R2+0x388d0] ;  /* 0x0388d00002047984 */ /* 0x0030620000000c00 */
[----:B------:R-:W-:Y:S06]  /*14a40*/  BAR.ARV 0x4, 0x180 ;  /* 0x0106000000007b1d */ /* 0x000fec0000002000 */
[----:B------:R-:W-:Y:S05]  /*14a50*/  @P0 BRA `(.L_x_8538) ;  /* 0x0000003800c40947 */ /* 0x000fea0003800000 */
[----:B------:R-:W4:Y:S01]  /*14a60*/  LDL R8, [R1+0x7c] ;  /* 0x00007c0001087983 */ /* 0x000f220000100800 */
[----:B------:R-:W-:Y:S01]  /*14a70*/  F2FP.BF16.F32.PACK_AB R10, R29, R28 ;  /* 0x0000001c1d0a723e */ /* 0x000fe200000010ff */
[----:B------:R-:W-:Y:S01]  /*14a80*/  ULDC.64 UR6, c[0x0][0xd00] ;  /* 0x0003400000067ab9 */ /* 0x000fe20000000a00 */
[----:B------:R-:W-:Y:S01]  /*14a90*/  F2FP.BF16.F32.PACK_AB R11, R31, R30 ;  /* 0x0000001e1f0b723e */ /* 0x000fe200000010ff */
[----:B------:R-:W2:Y:S01]  /*14aa0*/  S2R R0, SR_SWINHI ;  /* 0x0000000000007919 */ /* 0x000ea20000002f00 */
[----:B------:R-:W-:Y:S01]  /*14ab0*/  F2FP.BF16.F32.PACK_AB R12, R33, R32 ;  /* 0x00000020210c723e */ /* 0x000fe200000010ff */
[----:B------:R-:W-:Y:S01]  /*14ac0*/  ULDC.64 UR4, c[0x0][0xd08] ;  /* 0x0003420000047ab9 */ /* 0x000fe20000000a00 */
[----:B------:R-:W-:Y:S02]  /*14ad0*/  F2FP.BF16.F32.PACK_AB R13, R35, R34 ;  /* 0x00000022230d723e */ /* 0x000fe400000010ff */
[----:B------:R-:W-:Y:S02]  /*14ae0*/  F2FP.BF16.F32.PACK_AB R14, R37, R36 ;  /* 0x00000024250e723e */ /* 0x000fe400000010ff */
[----:B------:R-:W-:-:S02]  /*14af0*/  F2FP.BF16.F32.PACK_AB R15, R39, R38 ;  /* 0x00000026270f723e */ /* 0x000fc400000010ff */
[----:B------:R-:W-:Y:S02]  /*14b00*/  MOV R20, R2 ;  /* 0x0000000200147202 */ /* 0x000fe40000000f00 */
[----:B--2---:R-:W-:Y:S01]  /*14b10*/  MOV R21, R0 ;  /* 0x0000000000157202 */ /* 0x004fe20000000f00 */
        /* <DEDUP_REMOVED lines=10> */
[----:B--2---:R-:W-:Y:S02]  /*14bc0*/  IADD3 R8, P0, R152, 0x20, RZ ;  /* 0x0000002098087810 */ /* 0x004fe40007f1e0ff */
        /* <DEDUP_REMOVED lines=8> */
[----:B--2---:R-:W-:Y:S02]  /*14c50*/  IADD3 R8, P0, R152, 0x40, RZ ;  /* 0x0000004098087810 */ /* 0x004fe40007f1e0ff */
        /* <DEDUP_REMOVED lines=140> */
[----:B-1----:R-:W-:Y:S02]  /*15520*/  MOV R4, R8 ;  /* 0x0000000800047202 */ /* 0x002fe40000000f00 */
        /* <DEDUP_REMOVED lines=27> */
[----:B-1----:R-:W2:Y:S02]  /*156e0*/  LDG.E R8, desc[UR42][R8.64+0x4] ;  /* 0x0000042a08087981 */ /* 0x002ea4000c1e1900 */
[----:B--2---:R-:W-:-:S07]  /*156f0*/  IMAD.IADD R4, R8, 0x1, -R4 ;  /* 0x0000000108047824 */ /* 0x004fce00078e0a04 */
.L_x_8539:
[----:B-1----:R-:W2:Y:S01]  /*15700*/  LDL R8, [R1+0x64] ;  /* 0x0000640001087983 */ /* 0x002ea20000100800 */
[----:B------:R-:W-:Y:S01]  /*15710*/  ISETP.NE.AND P1, PT, R218, RZ, PT ;  /* 0x000000ffda00720c */ /* 0x000fe20003f25270 */
[----:B------:R-:W-:-:S03]  /*15720*/  ULDC UR4, c[0x0][0xbd4] ;  /* 0x0002f50000047ab9 */ /* 0x000fc60000000800 */
[----:B------:R-:W-:Y:S01]  /*15730*/  SEL R218, R218, UR4, P1 ;  /* 0x00000004dada7c07 */ /* 0x000fe20008800000 */
[----:B--2---:R-:W1:Y:S02]  /*15740*/  SHFL.IDX PT, R8, R8, RZ, 0x1f ;  /* 0x00001fff08087589 */ /* 0x004e6400000e0000 */
[----:B-1----:R-:W-:Y:S02]  /*15750*/  ISETP.NE.AND P0, PT, R8, RZ, PT ;  /* 0x000000ff0800720c */ /* 0x002fe40003f05270 */
[----:B-----5:R-:W-:-:S11]  /*15760*/  SHF.R.S32.HI R8, RZ, 0x1f, R0 ;  /* 0x0000001fff087819 */ /* 0x020fd60000011400 */
[----:B------:R-:W-:Y:S05]  /*15770*/  @P0 BRA `(.L_x_8540) ;  /* 0x0000000000f80947 */ /* 0x000fea0003800000 */
[----:B------:R-:W2:Y:S01]  /*15780*/  LDL.LU R14, [R1+0x60] ;  /* 0x00006000010e7983 */ /* 0x000ea20000300800 */
[----:B------:R-:W-:Y:S01]  /*15790*/  IMAD.MOV.U32 R9, RZ, RZ, 0xab8 ;  /* 0x00000ab8ff097424 */ /* 0x000fe200078e00ff */
[----:B------:R-:W-:Y:S01]  /*157a0*/  ISETP.GT.AND P1, PT, R218, 0x1, PT ;  /* 0x00000001da00780c */ /* 0x000fe20003f24270 */
[----:B---3--:R-:W1:Y:S01]  /*157b0*/  LDC R156, c[0x0][0xce8] ;  /* 0x00033a00ff9c7b82 */ /* 0x008e620000000800 */
[----:B------:R-:W3:Y:S01]  /*157c0*/  LDL R157, [R1+0x78] ;  /* 0x00007800019d7983 */ /* 0x000ee20000100800 */
[----:B------:R-:W-:Y:S02]  /*157d0*/  ISETP.NE.U32.AND P0, PT, RZ, UR6, PT ;  /* 0x00000006ff007c0c */ /* 0x000fe4000bf05070 */
[----:B------:R-:W-:Y:S02]  /*157e0*/  SEL R9, R9, 0xa78, P1 ;  /* 0x00000a7809097807 */ /* 0x000fe40000800000 */
[----:B------:R-:W-:Y:S02]  /*157f0*/  ISETP.NE.AND.EX P0, PT, RZ, UR7, PT, P0 ;  /* 0x00000007ff007c0c */ /* 0x000fe4000bf05300 */
[----:B------:R-:W4:Y:S02]  /*15800*/  LDC.64 R12, c[0x0][R9+0x220] ;  /* 0x00008800090c7b82 */ /* 0x000f240000000a00 */
[----:B------:R-:W-:-:S06]  /*15810*/  SEL R15, R219, RZ, !P0 ;  /* 0x000000ffdb0f7207 */ /* 0x000fcc0004000000 */
[----:B------:R-:W5:Y:S01]  /*15820*/  LDC.64 R10, c[0x0][R9+0x218] ;  /* 0x00008600090a7b82 */ /* 0x000f620000000a00 */
[----:B------:R-:W-:Y:S02]  /*15830*/  IMAD.IADD R153, R216, 0x1, R194 ;  /* 0x00000001d8997824 */ /* 0x000fe400078e02c2 */
[----:B----4-:R-:W-:Y:S01]  /*15840*/  IMAD R13, R13, R15, RZ ;  /* 0x0000000f0d0d7224 */ /* 0x010fe200078e02ff */
[----:B------:R-:W-:Y:S02]  /*15850*/  SEL R155, R230, RZ, P1 ;  /* 0x000000ffe69b7207 */ /* 0x000fe40000800000 */
[----:B--2---:R-:W-:Y:S02]  /*15860*/  SEL R14, R14, RZ, !P0 ;  /* 0x000000ff0e0e7207 */ /* 0x004fe40004000000 */
[----:B-1----:R-:W-:-:S03]  /*15870*/  ISETP.NE.AND P0, PT, R156, 0x1, PT ;  /* 0x000000019c00780c */ /* 0x002fc60003f05270 */
[C---:B------:R-:W-:Y:S02]  /*15880*/  IMAD R14, R12.reuse, R14, R13 ;  /* 0x0000000e0c0e7224 */ /* 0x040fe400078e020d */
[----:B------:R-:W-:-:S04]  /*15890*/  IMAD.WIDE.U32 R12, R12, R15, RZ ;  /* 0x0000000f0c0c7225 */ /* 0x000fc800078e00ff */
[-C--:B-----5:R-:W-:Y:S02]  /*158a0*/  IMAD R15, R11, R217.reuse, RZ ;  /* 0x000000d90b0f7224 */ /* 0x0a0fe400078e02ff */
[----:B------:R-:W-:-:S04]  /*158b0*/  IMAD.WIDE.U32 R10, R10, R217, RZ ;  /* 0x000000d90a0a7225 */ /* 0x000fc800078e00ff */
[----:B------:R-:W-:Y:S02]  /*158c0*/  IMAD.IADD R15, R11, 0x1, R15 ;  /* 0x000000010b0f7824 */ /* 0x000fe400078e020f */
[----:B------:R-:W1:Y:S01]  /*158d0*/  @P0 LDC R11, c[0x0][0xcec] ;  /* 0x00033b00ff0b0b82 */ /* 0x000e620000000800 */
[----:B------:R-:W-:-:S07]  /*158e0*/  IADD3 R152, P2, P3, R12, R10, R0 ;  /* 0x0000000a0c987210 */ /* 0x000fce0007b5e000 */
[----:B------:R-:W2:Y:S01]  /*158f0*/  @P0 LDC R10, c[0x0][0xcf0] ;  /* 0x00033c00ff0a0b82 */ /* 0x000ea20000000800 */
[----:B------:R-:W-:-:S05]  /*15900*/  IMAD.IADD R14, R13, 0x1, R14 ;  /* 0x000000010d0e7824 */ /* 0x000fca00078e020e */
[----:B------:R-:W-:Y:S01]  /*15910*/  IADD3.X R14, R14, R15, R8, P2, P3 ;  /* 0x0000000f0e0e7210 */ /* 0x000fe200017e6408 */
[----:B------:R-:W-:Y:S02]  /*15920*/  IMAD.MOV.U32 R15, RZ, RZ, R153 ;  /* 0x000000ffff0f7224 */ /* 0x000fe400078e0099 */
[----:B-1----:R-:W-:-:S05]  /*15930*/  @P0 IMAD.HI.U32 R11, R153, R11, RZ ;  /* 0x0000000b990b0227 */ /* 0x002fca00078e00ff */
[----:B--2---:R-:W-:Y:S02]  /*15940*/  @P0 SHF.R.U32.HI R15, RZ, R10, R11 ;  /* 0x0000000aff0f0219 */ /* 0x004fe4000001160b */
[----:B------:R-:W1:Y:S02]  /*15950*/  LDC.64 R10, c[0x0][R9+0x228] ;  /* 0x00008a00090a7b82 */ /* 0x000e640000000a00 */
[----:B-1----:R-:W-:-:S04]  /*15960*/  IMAD.WIDE.U32 R12, R10, R155, RZ ;  /* 0x0000009b0a0c7225 */ /* 0x002fc800078e00ff */
[----:B------:R-:W-:-:S04]  /*15970*/  IMAD R10, R11, R155, RZ ;  /* 0x0000009b0b0a7224 */ /* 0x000fc800078e02ff */
[----:B------:R-:W-:Y:S02]  /*15980*/  IMAD.IADD R13, R13, 0x1, R10 ;  /* 0x000000010d0d7824 */ /* 0x000fe400078e020a */
[----:B------:R1:W2:Y:S01]  /*15990*/  LDC.64 R10, c[0x0][R9+0x210] ;  /* 0x00008400090a7b82 */ /* 0x0002a20000000a00 */
[----:B------:R-:W-:Y:S01]  /*159a0*/  IADD3 R12, P0, P2, R15, R152, R12 ;  /* 0x000000980f0c7210 */ /* 0x000fe20007a1e00c */
[--C-:B------:R-:W-:Y:S01]  /*159b0*/  IMAD.MOV R152, RZ, RZ, -R15.reuse ;  /* 0x000000ffff987224 */ /* 0x100fe200078e0a0f */
[----:B------:R-:W-:-:S03]  /*159c0*/  SHF.R.S32.HI R15, RZ, 0x1f, R15 ;  /* 0x0000001fff0f7819 */ /* 0x000fc6000001140f */
[----:B------:R-:W-:Y:S01]  /*159d0*/  IMAD R152, R156, R152, R153 ;  /* 0x000000989c987224 */ /* 0x000fe200078e0299 */
[----:B------:R-:W-:-:S04]  /*159e0*/  IADD3.X R13, R15, R14, R13, P0, P2 ;  /* 0x0000000e0f0d7210 */ /* 0x000fc800007e440d */
[----:B-1----:R-:W-:Y:S01]  /*159f0*/  SHF.R.S32.HI R9, RZ, 0x1f, R152 ;  /* 0x0000001fff097819 */ /* 0x002fe20000011498 */
[-C--:B--2---:R-:W-:Y:S02]  /*15a00*/  IMAD R11, R11, R152.reuse, RZ ;  /* 0x000000980b0b7224 */ /* 0x084fe400078e02ff */
[----:B------:R-:W-:-:S04]  /*15a10*/  IMAD.WIDE.U32 R12, R10, R152, R12 ;  /* 0x000000980a0c7225 */ /* 0x000fc800078e000c */
[----:B------:R-:W-:Y:S02]  /*15a20*/  IMAD R9, R10, R9, R11 ;  /* 0x000000090a097224 */ /* 0x000fe400078e020b */
[----:B------:R-:W1:Y:S08]  /*15a30*/  LDC.64 R10, c[0x0][0xca8] ;  /* 0x00032a00ff0a7b82 */ /* 0x000e700000000a00 */
[----:B-1----:R-:W1:Y:S08]  /*15a40*/  @!P1 LDC R10, c[0x0][0xc50] ;  /* 0x00031400ff0a9b82 */ /* 0x002e700000000800 */
[----:B------:R-:W2:Y:S01]  /*15a50*/  @!P1 LDC R11, c[0x0][0xc54] ;  /* 0x00031500ff0b9b82 */ /* 0x000ea20000000800 */
[----:B------:R-:W-:-:S02]  /*15a60*/  IMAD.IADD R9, R13, 0x1, R9 ;  /* 0x000000010d097824 */ /* 0x000fc400078e0209 */
[----:B------:R-:W-:Y:S01]  /*15a70*/  IMAD.IADD R14, R188, 0x1, R194 ;  /* 0x00000001bc0e7824 */ /* 0x000fe200078e02c2 */
[----:B-1----:R-:W-:Y:S01]  /*15a80*/  LEA R13, P0, R12, R10, 0x2 ;  /* 0x0000000a0c0d7211 */ /* 0x002fe200078010ff */
[----:B---3--:R-:W-:-:S03]  /*15a90*/  IMAD.MOV R10, RZ, RZ, -R157 ;  /* 0x000000ffff0a7224 */ /* 0x008fc600078e0a9d */
[----:B--2---:R-:W-:Y:S02]  /*15aa0*/  LEA.HI.X R9, R12, R11, R9, 0x2, P0 ;  /* 0x0000000b0c097211 */ /* 0x004fe400000f1409 */
[----:B------:R-:W-:Y:S01]  /*15ab0*/  ISETP.NE.AND P0, PT, R215, R10, PT ;  /* 0x0000000ad700720c */ /* 0x000fe20003f05270 */
[----:B------:R-:W-:Y:S04]  /*15ac0*/  SHFL.IDX PT, R12, R13, 0x1, 0x1c1f ;  /* 0x003c1f000d0c7f89 */ /* 0x000fe800000e0000 */
[----:B------:R-:W-:Y:S04]  /*15ad0*/  SHFL.IDX PT, R10, R13, RZ, 0x1c1f ;  /* 0x001c1fff0d0a7589 */ /* 0x000fe800000e0000 */
        /* <DEDUP_REMOVED lines=8> */
.L_x_8540:
[----:B------:R-:W-:Y:S02]  /*15b60*/  ISETP.GT.AND P1, PT, R218, 0x1, PT ;  /* 0x00000001da00780c */ /* 0x000fe40003f24270 */
[----:B------:R-:W-:-:S04]  /*15b70*/  ISETP.NE.U32.AND P0, PT, RZ, UR6, PT ;  /* 0x00000006ff007c0c */ /* 0x000fc8000bf05070 */
[----:B------:R-:W-:-:S04]  /*15b80*/  ISETP.NE.AND.EX P0, PT, RZ, UR7, PT, P0 ;  /* 0x00000007ff007c0c */ /* 0x000fc8000bf05300 */
[----:B------:R-:W-:-:S03]  /*15b90*/  SEL R219, R219, RZ, !P0 ;  /* 0x000000ffdbdb7207 */ /* 0x000fc60004000000 */
[----:B------:R-:W-:Y:S06]  /*15ba0*/  @P1 BRA `(.L_x_8541) ;  /* 0x0000001000381947 */ /* 0x000fec0003800000 */
[----:B-1----:R-:W1:Y:S01]  /*15bb0*/  S2R R10, SR_TID.X ;  /* 0x00000000000a7919 */ /* 0x002e620000002100 */
[----:B------:R-:W2:Y:S01]  /*15bc0*/  LDC R87, c[0x0][0xce8] ;  /* 0x00033a00ff577b82 */ /* 0x000ea20000000800 */
        /* <DEDUP_REMOVED lines=17> */
[----:B------:R-:W-:Y:S01]  /*15ce0*/  IADD3 R45, P1, R20, 0x6000, RZ ;  /* 0x00006000142d7810 */ /* 0x000fe20007f3e0ff */
[----:B--2---:R-:W-:Y:S01]  /*15cf0*/  IMAD R90, R4, R87, RZ ;  /* 0x00000057045a7224 */ /* 0x004fe200078e02ff */
[----:B------:R-:W-:Y:S01]  /*15d00*/  IADD3 R49, P2, R20, 0x7000, RZ ;  /* 0x0000700014317810 */ /* 0x000fe20007f5e0ff */
[----:B------:R-:W5:Y:S01]  /*15d10*/  LD.E.128 R24, desc[UR42][R24.64] ;  /* 0x0000002a18187980 */ /* 0x000f62000c101d00 */
        /* <DEDUP_REMOVED lines=75> */
[----:B------:R-:W-:Y:S01]  /*161d0*/  ISETP.NE.AND P3, PT, R87, 0x1, PT ;  /* 0x000000015700780c */ /* 0x000fe20003f65270 */
[C---:B------:R-:W-:Y:S01]  /*161e0*/  IMAD R21, R0.reuse, UR5, R9 ;  /* 0x0000000500157c24 */ /* 0x040fe2000f8e0209 */
[----:B------:R-:W-:Y:S01]  /*161f0*/  LOP3.LUT R11, R11, 0xfffffff8, RZ, 0xc0, !PT ;  /* 0xfffffff80b0b7812 */ /* 0x000fe200078ec0ff */
[----:B------:R-:W-:Y:S01]  /*16200*/  IMAD.WIDE.U32 R8, R0, UR4, RZ ;  /* 0x0000000400087c25 */ /* 0x000fe2000f8e00ff */
[----:B------:R-:W-:Y:S01]  /*16210*/  ULDC.64 UR4, c[0x0][0xbe8] ;  /* 0x0002fa0000047ab9 */ /* 0x000fe20000000a00 */
[----:B------:R-:W1:Y:S01]  /*16220*/  LDC R0, c[0x0][0xbc8] ;  /* 0x0002f200ff007b82 */ /* 0x000e620000000800 */
[----:B------:R-:W5:Y:S01]  /*16230*/  LD.E.128 R12, desc[UR42][R12.64] ;  /* 0x0000002a0c0c7980 */ /* 0x000f62000c101d00 */
[----:B------:R-:W-:-:S03]  /*16240*/  IMAD.IADD R9, R9, 0x1, R21 ;  /* 0x0000000109097824 */ /* 0x000fc600078e0215 */
[----:B------:R-:W5:Y:S03]  /*16250*/  LD.E.128 R56, desc[UR42][R56.64] ;  /* 0x0000002a38387980 */ /* 0x000f66000c101d00 */
[----:B------:R-:W2:Y:S01]  /*16260*/  @P3 LDC R89, c[0x0][0xcec] ;  /* 0x00033b00ff593b82 */ /* 0x000ea20000000800 */
[C---:B------:R-:W-:Y:S01]  /*16270*/  IMAD.WIDE.U32 R8, R217.reuse, UR4, R8 ;  /* 0x00000004d9087c25 */ /* 0x040fe2000f8e0008 */
[----:B------:R-:W5:Y:S03]  /*16280*/  LD.E.128 R60, desc[UR42][R60.64] ;  /* 0x0000002a3c3c7980 */ /* 0x000f66000c101d00 */
[----:B------:R-:W-:Y:S01]  /*16290*/  IMAD.IADD R20, R10, 0x1, -R11 ;  /* 0x000000010a147824 */ /* 0x000fe200078e0a0b */
[----:B------:R-:W5:Y:S02]  /*162a0*/  LD.E.128 R64, desc[UR42][R64.64] ;  /* 0x0000002a40407980 */ /* 0x000f64000c101d00 */
[----:B------:R-:W4:Y:S01]  /*162b0*/  @P3 LDC R91, c[0x0][0xcf0] ;  /* 0x00033c00ff5b3b82 */ /* 0x000f220000000800 */
[----:B------:R-:W-:Y:S01]  /*162c0*/  SHF.R.S32.HI R10, RZ, 0x1f, R219 ;  /* 0x0000001fff0a7819 */ /* 0x000fe200000114db */
[----:B------:R-:W-:Y:S01]  /*162d0*/  IMAD R9, R217, UR5, R9 ;  /* 0x00000005d9097c24 */ /* 0x000fe2000f8e0209 */
[----:B------:R-:W-:Y:S01]  /*162e0*/  ULDC.64 UR4, c[0x0][0xbf0] ;  /* 0x0002fc0000047ab9 */ /* 0x000fe20000000a00 */
[----:B------:R-:W5:Y:S02]  /*162f0*/  LD.E.128 R68, desc[UR42][R68.64] ;  /* 0x0000002a44447980 */ /* 0x000f64000c101d00 */
[----:B------:R-:W-:Y:S01]  /*16300*/  IMAD R10, R10, UR4, RZ ;  /* 0x000000040a0a7c24 */ /* 0x000fe2000f8e02ff */
[-C--:B-1----:R-:W-:Y:S01]  /*16310*/  ISETP.GE.AND P1, PT, R228, R0.reuse, PT ;  /* 0x00000000e400720c */ /* 0x082fe20003f26270 */
[----:B------:R-:W-:Y:S01]  /*16320*/  IMAD R11, R20, 0x20, R3 ;  /* 0x00000020140b7824 */ /* 0x000fe200078e0203 */
[----:B------:R-:W5:Y:S01]  /*16330*/  LD.E.128 R72, desc[UR42][R72.64] ;  /* 0x0000002a48487980 */ /* 0x000f62000c101d00 */
[----:B------:R-:W-:Y:S01]  /*16340*/  IMAD R85, R219, UR5, R10 ;  /* 0x00000005db557c24 */ /* 0x000fe2000f8e020a */
[----:B------:R-:W-:Y:S01]  /*16350*/  SEL R10, RZ, 0xffffffff, P1 ;  /* 0xffffffffff0a7807 */ /* 0x000fe20000800000 */
[----:B------:R-:W-:Y:S01]  /*16360*/  IMAD.IADD R3, R3, 0x1, R194 ;  /* 0x0000000103037824 */ /* 0x000fe200078e02c2 */
[-C--:B------:R-:W-:Y:S01]  /*16370*/  ISETP.GE.AND P0, PT, R225, R0.reuse, PT ;  /* 0x00000000e100720c */ /* 0x080fe20003f06270 */
[----:B------:R-:W-:Y:S01]  /*16380*/  IMAD.IADD R194, R194, 0x1, R11 ;  /* 0x00000001c2c27824 */ /* 0x000fe200078e020b */
[----:B------:R-:W5:Y:S01]  /*16390*/  LD.E.128 R76, desc[UR42][R76.64] ;  /* 0x0000002a4c4c7980 */ /* 0x000f62000c101d00 */
[----:B------:R-:W-:Y:S01]  /*163a0*/  IMAD.SHL.U32 R93, R10, 0x2, RZ ;  /* 0x000000020a5d7824 */ /* 0x000fe200078e00ff */
[----:B------:R-:W-:Y:S01]  /*163b0*/  SEL R21, RZ, 0xffffffff, P0 ;  /* 0xffffffffff157807 */ /* 0x000fe20000000000 */
[----:B--2---:R-:W-:Y:S01]  /*163c0*/  @P3 IMAD.HI.U32 R10, R194, R89, RZ ;  /* 0x00000059c20a3227 */ /* 0x004fe200078e00ff */
[-C--:B------:R-:W-:Y:S01]  /*163d0*/  ISETP.GE.AND P2, PT, R187, R0.reuse, PT ;  /* 0x00000000bb00720c */ /* 0x080fe20003f46270 */
[----:B------:R-:W5:Y:S01]  /*163e0*/  LD.E.128 R80, desc[UR42][R80.64] ;  /* 0x0000002a50507980 */ /* 0x000f62000c101d00 */
[-C--:B------:R-:W-:Y:S01]  /*163f0*/  ISETP.GE.AND P0, PT, R224, R0.reuse, PT ;  /* 0x00000000e000720c */ /* 0x080fe20003f06270 */
        /* <DEDUP_REMOVED lines=9> */
[-C--:B------:R-:W-:Y:S01]  /*16490*/  ISETP.GE.AND P0, PT, R223, R0.reuse, PT ;  /* 0x00000000df00720c */ /* 0x080fe20003f06270 */
[----:B------:R-:W-:Y:S01]  /*164a0*/  IMAD.SHL.U32 R85, R10, 0x8, RZ ;  /* 0x000000080a557824 */ /* 0x000fe200078e00ff */
[--C-:B------:R-:W-:Y:S01]  /*164b0*/  SHF.R.S32.HI R10, RZ, 0x1f, R11.reuse ;  /* 0x0000001fff0a7819 */ /* 0x100fe2000001140b */
[----:B------:R-:W-:Y:S01]  /*164c0*/  @!PT LDS RZ, [RZ] ;  /* 0x00000000fffff984 */ /* 0x000fe20000000800 */
[----:B------:R-:W-:Y:S01]  /*164d0*/  @!PT LDS RZ, [RZ] ;  /* 0x00000000fffff984 */ /* 0x000fe20000000800 */
[----:B------:R-:W-:Y:S01]  /*164e0*/  @!PT LDS RZ, [RZ] ;  /* 0x00000000fffff984 */ /* 0x000fe20000000800 */
[----:B------:R-:W-:Y:S01]  /*164f0*/  @!PT LDS RZ, [RZ] ;  /* 0x00000000fffff984 */ /* 0x000fe20000000800 */
[----:B------:R1:W-:Y:S06]  /*16500*/  MEMBAR.ALL.CTA ;  /* 0x0000000000007992 */ /* 0x0003ec0000008000 */
[----:B-1----:R-:W1:Y:S01]  /*16510*/  FENCE.VIEW.ASYNC.S ;  /* 0x00000000000073c6 */ /* 0x002e620000000000 */
        /* <DEDUP_REMOVED lines=9> */
[----:B------:R-:W-:-:S04]  /*165b0*/  IMAD.WIDE.U32 R8, R11, UR4, R8 ;  /* 0x000000040b087c25 */ /* 0x000fc8000f8e0008 */
        /* <DEDUP_REMOVED lines=33> */
[----:B---3--:R-:W-:Y:S01]  /*167d0*/  SHF.R.S32.HI R156, RZ, 0x1f, R228 ;  /* 0x0000001fff9c7819 */ /* 0x008fe200000114e4 */
[----:B--2---:R-:W-:Y:S06]  /*167e0*/  @P1 BRA `(.L_x_8543) ;  /* 0x0000000000841947 */ /* 0x004fec0003800000 */
        /* <DEDUP_REMOVED lines=33> */
.L_x_8543:
[----:B------:R-:W-:Y:S05]  /*16a00*/  BSYNC B1 ;  /* 0x0000000000017941 */ /* 0x000fea0003800000 */
.L_x_8542:
[----:B------:R-:W-:Y:S01]  /*16a10*/  VIADD R3, R3, 0x20 ;  /* 0x0000002003037836 */ /* 0x000fe20000000000 */
[----:B-1-3--:R1:W2:Y:S04]  /*16a20*/  SHFL.IDX PT, R9, R88, 0x1, 0x181f ;  /* 0x00381f0058097f89 */ /* 0x00a2a800000e0000 */
[----:B------:R-:W-:Y:S01]  /*16a30*/  ISETP.GE.AND P0, PT, R3, R90, PT ;  /* 0x0000005a0300720c */ /* 0x000fe20003f06270 */
[----:B----4-:R1:W3:-:S12]  /*16a40*/  SHFL.IDX PT, R8, R87, 0x1, 0x181f ;  /* 0x00381f0057087f89 */ /* 0x0102d800000e0000 */
[----:B-1----:R-:W-:Y:S05]  /*16a50*/  @P0 BRA `(.L_x_8544) ;  /* 0x0000002800840947 */ /* 0x002fea0003800000 */
[-C--:B------:R-:W-:Y:S02]  /*16a60*/  ISETP.GE.AND P5, PT, R228, R0.reuse, PT ;  /* 0x00000000e400720c */ /* 0x080fe40003fa6270 */
[-C--:B------:R-:W-:Y:S02]  /*16a70*/  ISETP.GE.AND P6, PT, R187, R0.reuse, PT ;  /* 0x00000000bb00720c */ /* 0x080fe40003fc6270 */
[-C--:B------:R-:W-:Y:S02]  /*16a80*/  ISETP.GE.AND P4, PT, R225, R0.reuse, PT ;  /* 0x00000000e100720c */ /* 0x080fe40003f86270 */
[-C--:B------:R-:W-:Y:S02]  /*16a90*/  ISETP.GE.AND P2, PT, R223, R0.reuse, PT ;  /* 0x00000000df00720c */ /* 0x080fe40003f46270 */
[----:B------:R-:W-:Y:S02]  /*16aa0*/  ISETP.GE.AND P3, PT, R224, R0, PT ;  /* 0x00000000e000720c */ /* 0x000fe40003f66270 */
[----:B------:R-:W-:-:S03]  /*16ab0*/  LOP3.LUT P0, RZ, R86, 0x40, RZ, 0xc0, !PT ;  /* 0x0000004056ff7812 */ /* 0x000fc6000780c0ff */
[C---:B---3-5:R-:W-:Y:S02]  /*16ac0*/  @!P5 LEA R12, P1, R228.reuse, R8, 0x1 ;  /* 0x00000008e40cd211 */ /* 0x068fe400078208ff */
[----:B--2---:R-:W-:Y:S02]  /*16ad0*/  @!P6 IMAD.WIDE R10, R187, 0x2, R8 ;  /* 0x00000002bb0ae825 */ /* 0x004fe400078e0208 */
[----:B------:R-:W-:Y:S02]  /*16ae0*/  @!P5 LEA.HI.X R13, R228, R9, R156, 0x1, P1 ;  /* 0x00000009e40dd211 */ /* 0x000fe400008f0c9c */
[----:B------:R-:W-:Y:S01]  /*16af0*/  ISETP.GE.AND P1, PT, R222, R0, PT ;  /* 0x00000000de00720c */ /* 0x000fe20003f26270 */
[----:B------:R1:W-:Y:S01]  /*16b00*/  @!P6 ST.E.128 desc[UR42][R10.64], R24 ;  /* 0x000000180a00e985 */ /* 0x0003e2000c101d2a */
[----:B------:R-:W-:-:S03]  /*16b10*/  SHF.R.S32.HI R0, RZ, 0x1f, R89 ;  /* 0x0000001fff007819 */ /* 0x000fc60000011459 */
        /* <DEDUP_REMOVED lines=23> */
.L_x_8541:
        /* <DEDUP_REMOVED lines=15> */
[----:B---3--:R-:W-:Y:S01]  /*16d80*/  SHF.R.S32.HI R156, RZ, 0x1f, R235 ;  /* 0x0000001fff9c7819 */ /* 0x008fe200000114eb */
[----:B------:R-:W-:Y:S01]  /*16d90*/  IMAD.MOV.U32 R3, RZ, RZ, R11 ;  /* 0x000000ffff037224 */ /* 0x000fe200078e000b */
[----:B------:R-:W-:Y:S01]  /*16da0*/  SHF.R.S32.HI R157, RZ, 0x1f, R236 ;  /* 0x0000001fff9d7819 */ /* 0x000fe200000114ec */
[----:B------:R-:W-:Y:S01]  /*16db0*/  IMAD.WIDE.U32 R8, R217, UR4, R8 ;  /* 0x00000004d9087c25 */ /* 0x000fe2000f8e0008 */
[----:B------:R-:W-:-:S03]  /*16dc0*/  SHF.R.S32.HI R158, RZ, 0x1f, R237 ;  /* 0x0000001fff9e7819 */ /* 0x000fc600000114ed */
[----:B------:R-:W-:Y:S01]  /*16dd0*/  IMAD R9, R217, UR5, R9 ;  /* 0x00000005d9097c24 */ /* 0x000fe2000f8e0209 */
[----:B-1----:R-:W-:Y:S01]  /*16de0*/  ISETP.NE.AND P0, PT, R10, 0x1, PT ;  /* 0x000000010a00780c */ /* 0x002fe20003f05270 */
[----:B------:R-:W-:Y:S01]  /*16df0*/  ULDC.64 UR4, c[0x0][0xc40] ;  /* 0x0003100000047ab9 */ /* 0x000fe20000000a00 */
[----:B------:R-:W-:Y:S02]  /*16e00*/  IMAD R4, R4, R10, RZ ;  /* 0x0000000a04047224 */ /* 0x000fe400078e02ff */
[----:B------:R-:W-:Y:S02]  /*16e10*/  IMAD R0, R0, UR4, RZ ;  /* 0x0000000400007c24 */ /* 0x000fe4000f8e02ff */
[----:B------:R-:W-:-:S04]  /*16e20*/  IMAD.WIDE.U32 R8, R219, UR4, R8 ;  /* 0x00000004db087c25 */ /* 0x000fc8000f8e0008 */
[----:B------:R-:W-:Y:S01]  /*16e30*/  IMAD R0, R219, UR5, R0 ;  /* 0x00000005db007c24 */ /* 0x000fe2000f8e0200 */
[----:B------:R-:W-:Y:S01]  /*16e40*/  ULDC.64 UR4, c[0x0][0xc48] ;  /* 0x0003120000047ab9 */ /* 0x000fe20000000a00 */
[C---:B------:R-:W-:Y:S01]  /*16e50*/  VIADD R160, R192.reuse, 0xc0 ;  /* 0x000000c0c0a07836 */ /* 0x040fe20000000000 */
[----:B------:R-:W1:Y:S01]  /*16e60*/  @P0 LDC R12, c[0x0][0xcec] ;  /* 0x00033b00ff0c0b82 */ /* 0x000e620000000800 */
[----:B------:R-:W-:Y:S01]  /*16e70*/  IMAD.IADD R9, R9, 0x1, R0 ;  /* 0x0000000109097824 */ /* 0x000fe200078e0200 */
[----:B------:R-:W-:Y:S01]  /*16e80*/  SHF.R.S32.HI R219, RZ, 0x1f, R192 ;  /* 0x0000001fffdb7819 */ /* 0x000fe200000114c0 */
[----:B------:R-:W-:Y:S01]  /*16e90*/  VIADD R162, R192, 0xb8 ;  /* 0x000000b8c0a27836 */ /* 0x000fe20000000000 */
[----:B------:R-:W-:Y:S01]  /*16ea0*/  SHF.R.S32.HI R160, RZ, 0x1f, R160 ;  /* 0x0000001fffa07819 */ /* 0x000fe200000114a0 */
[----:B------:R-:W-:-:S03]  /*16eb0*/  IMAD.WIDE.U32 R8, R230, UR4, R8 ;  /* 0x00000004e6087c25 */ /* 0x000fc6000f8e0008 */
[----:B------:R-:W2:Y:S01]  /*16ec0*/  @P0 LDC R0, c[0x0][0xcf0] ;  /* 0x00033c00ff000b82 */ /* 0x000ea20000000800 */
[----:B------:R-:W-:Y:S01]  /*16ed0*/  IMAD R9, R230, UR5, R9 ;  /* 0x00000005e6097c24 */ /* 0x000fe2000f8e0209 */
[----:B------:R-:W-:Y:S01]  /*16ee0*/  ULDC.64 UR4, c[0x0][0xc30] ;  /* 0x00030c0000047ab9 */ /* 0x000fe20000000a00 */
[C---:B------:R-:W-:Y:S01]  /*16ef0*/  VIADD R164, R192.reuse, 0xb0 ;  /* 0x000000b0c0a47836 */ /* 0x040fe20000000000 */
[----:B------:R-:W-:Y:S01]  /*16f00*/  SHF.R.S32.HI R162, RZ, 0x1f, R162 ;  /* 0x0000001fffa27819 */ /* 0x000fe200000114a2 */
        /* <DEDUP_REMOVED lines=16> */
[----:B--2---:R-:W-:Y:S01]  /*17010*/  @P0 SHF.R.U32.HI R3, RZ, R0, R12 ;  /* 0x00000000ff030219 */ /* 0x004fe2000001160c */
        /* <DEDUP_REMOVED lines=11> */
[----:B------:R-:W-:Y:S02]  /*170d0*/  VIADD R198, R192, 0x50 ;  /* 0x00000050c0c67836 */ /* 0x000fe40000000000 */
[----:B------:R-:W-:Y:S01]  /*170e0*/  IMAD R10, R10, UR4, RZ ;  /* 0x000000040a0a7c24 */ /* 0x000fe2000f8e02ff */
[----:B------:R-:W-:Y:S01]  /*170f0*/  SHF.R.S32.HI R196, RZ, 0x1f, R196 ;  /* 0x0000001fffc47819 */ /* 0x000fe200000114c4 */
[C---:B------:R-:W-:Y:S01]  /*17100*/  VIADD R200, R192.reuse, 0x48 ;  /* 0x00000048c0c87836 */ /* 0x040fe20000000000 */
        /* <DEDUP_REMOVED lines=13> */
[----:B------:R-:W-:Y:S01]  /*171e0*/  LEA R0, P0, R8, UR4, 0x2 ;  /* 0x0000000408007c11 */ /* 0x000fe2000f8010ff */
[----:B------:R-:W-:Y:S02]  /*171f0*/  IMAD.IADD R3, R9, 0x1, R3 ;  /* 0x0000000109037824 */ /* 0x000fe400078e0203 */
[C---:B------:R-:W-:Y:S01]  /*17200*/  VIADD R207, R192.reuse, 0x30 ;  /* 0x00000030c0cf7836 */ /* 0x040fe20000000000 */
[----:B------:R-:W-:Y:S01]  /*17210*/  SHF.R.S32.HI R205, RZ, 0x1f, R205 ;  /* 0x0000001fffcd7819 */ /* 0x000fe200000114cd */
[----:B------:R-:W-:Y:S01]  /*17220*/  VIADD R209, R192, 0x28 ;  /* 0x00000028c0d17836 */ /* 0x000fe20000000000 */
[----:B------:R-:W-:Y:S01]  /*17230*/  LEA.HI.X R3, R8, UR5, R3, 0x2, P0 ;  /* 0x0000000508037c11 */ /* 0x000fe200080f1403 */
[----:B------:R-:W-:Y:S01]  /*17240*/  VIADD R8, R2, 0x38820 ;  /* 0x0003882002087836 */ /* 0x000fe20000000000 */
[----:B------:R-:W-:Y:S01]  /*17250*/  ISETP.GE.AND P0, PT, R194, R4, PT ;  /* 0x00000004c200720c */ /* 0x000fe20003f06270 */
[C---:B------:R-:W-:Y:S01]  /*17260*/  VIADD R213, R192.reuse, 0x20 ;  /* 0x00000020c0d57836 */ /* 0x040fe20000000000 */
[----:B------:R1:W2:Y:S01]  /*17270*/  SHFL.IDX PT, R15, R0, RZ, 0x1c1f ;  /* 0x001c1fff000f7589 */ /* 0x0002a200000e0000 */
[C---:B------:R-:W-:Y:S01]  /*17280*/  VIADD R220, R192.reuse, 0x18 ;  /* 0x00000018c0dc7836 */ /* 0x040fe20000000000 */
[----:B------:R-:W-:Y:S01]  /*17290*/  PRMT R8, RZ, 0x654, R8 ;  /* 0x00000654ff087816 */ /* 0x000fe20000000008 */
[C---:B------:R-:W-:Y:S01]  /*172a0*/  VIADD R226, R192.reuse, 0x10 ;  /* 0x00000010c0e27836 */ /* 0x040fe20000000000 */
[----:B------:R1:W3:Y:S01]  /*172b0*/  SHFL.IDX PT, R14, R3, RZ, 0x1c1f ;  /* 0x001c1fff030e7589 */ /* 0x0002e200000e0000 */
[C---:B------:R-:W-:Y:S01]  /*172c0*/  VIADD R217, R192.reuse, 0x8 ;  /* 0x00000008c0d97836 */ /* 0x040fe20000000000 */
[----:B------:R1:W-:Y:S01]  /*172d0*/  SYNCS.ARRIVE.TRANS64.RED.A1T0 RZ, [R8+URZ], RZ ;  /* 0x000000ff08ff79a7 */ /* 0x0003e2000810043f */
        /* <DEDUP_REMOVED lines=29> */
[----:B------:R-:W-:Y:S01]  /*174b0*/  VIADD R227, R192, 0x8 ;  /* 0x00000008c0e37836 */ /* 0x000fe20000000000 */
[----:B-123--:R-:W-:Y:S06]  /*174c0*/  @P0 BRA `(.L_x_8546) ;  /* 0x0000000800040947 */ /* 0x00efec0003800000 */
        /* <DEDUP_REMOVED lines=129> */
.L_x_8546:
[----:B------:R-:W-:Y:S05]  /*17ce0*/  BSYNC B1 ;  /* 0x0000000000017941 */ /* 0x000fea0003800000 */
.L_x_8545:
[----:B-1----:R-:W-:Y:S01]  /*17cf0*/  VIADD R9, R194, 0x8 ;  /* 0x00000008c2097836 */ /* 0x002fe20000000000 */
[----:B------:R-:W1:Y:S04]  /*17d00*/  SHFL.IDX PT, R3, R3, 0x1, 0x1c1f ;  /* 0x003c1f0003037f89 */ /* 0x000e6800000e0000 */
[----:B------:R-:W-:Y:S01]  /*17d10*/  ISETP.GE.AND P0, PT, R9, R4, PT ;  /* 0x000000040900720c */ /* 0x000fe20003f06270 */
[----:B------:R-:W2:-:S12]  /*17d20*/  SHFL.IDX PT, R0, R0, 0x1, 0x1c1f ;  /* 0x003c1f0000007f89 */ /* 0x000e9800000e0000 */
[----:B------:R-:W-:Y:S05]  /*17d30*/  @P0 BRA `(.L_x_8544) ;  /* 0x0000001400cc0947 */ /* 0x000fea0003800000 */
[----:B------:R-:W-:Y:S02]  /*17d40*/  ULDC UR4, c[0x0][0xbc8] ;  /* 0x0002f20000047ab9 */ /* 0x000fe40000000800 */
[----:B------:R-:W-:Y:S02]  /*17d50*/  ISETP.GE.AND P4, PT, R192, UR4, PT ;  /* 0x00000004c0007c0c */ /* 0x000fe4000bf86270 */
[----:B------:R-:W-:Y:S02]  /*17d60*/  ISETP.GE.AND P2, PT, R227, UR4, PT ;  /* 0x00000004e3007c0c */ /* 0x000fe4000bf46270 */
[----:B------:R-:W-:Y:S02]  /*17d70*/  ISETP.GE.AND P1, PT, R221, UR4, PT ;  /* 0x00000004dd007c0c */ /* 0x000fe4000bf26270 */
[----:B------:R-:W-:-:S07]  /*17d80*/  ISETP.GE.AND P0, PT, R218, UR4, PT ;  /* 0x00000004da007c0c */ /* 0x000fce000bf06270 */
[----:B--2---:R-:W-:-:S04]  /*17d90*/  @!P4 LEA R8, P3, R192, R0, 0x2 ;  /* 0x00000000c008c211 */ /* 0x004fc800078610ff */
[-C--:B-1----:R-:W-:Y:S02]  /*17da0*/  @!P4 LEA.HI.X R9, R192, R3.reuse, R219, 0x2, P3 ;  /* 0x00000003c009c211 */ /* 0x082fe400018f14db */
[----:B------:R-:W-:Y:S02]  /*17db0*/  ISETP.GE.AND P3, PT, R211, UR4, PT ;  /* 0x00000004d3007c0c */ /* 0x000fe4000bf66270 */
[C---:B------:R-:W-:Y:S01]  /*17dc0*/  @!P1 LEA R10, P5, R221.reuse, R0, 0x2 ;  /* 0x00000000dd0a9211 */ /* 0x040fe200078a10ff */
        /* <DEDUP_REMOVED lines=12> */
[CC--:B-1----:R-:W-:Y:S02]  /*17e90*/  @!P3 LEA R8, P1, R211.reuse, R0.reuse, 0x2 ;  /* 0x00000000d308b211 */ /* 0x0c2fe400078210ff */
[----:B--2---:R-:W-:Y:S02]  /*17ea0*/  @!P4 LEA R10, P2, R208, R0, 0x2 ;  /* 0x00000000d00ac211 */ /* 0x004fe400078410ff */
[----:B------:R-:W-:-:S02]  /*17eb0*/  @!P3 LEA.HI.X R9, R211, R3, R213, 0x2, P1 ;  /* 0x00000003d309b211 */ /* 0x000fc400008f14d5 */
[----:B------:R-:W-:Y:S02]  /*17ec0*/  ISETP.GE.AND P1, PT, R201, UR4, PT ;  /* 0x00000004c9007c0c */ /* 0x000fe4000bf26270 */
[-C--:B------:R-:W-:Y:S01]  /*17ed0*/  @!P4 LEA.HI.X R11, R208, R3.reuse, R209, 0x2, P2 ;  /* 0x00000003d00bc211 */ /* 0x080fe200010f14d1 */
        /* <DEDUP_REMOVED lines=21> */
[-C--:B--2---:R-:W-:Y:S02]  /*18030*/  @!P4 LEA R10, P2, R193, R0.reuse, 0x2 ;  /* 0x00000000c10ac211 */ /* 0x084fe400078410ff */
        /* <DEDUP_REMOVED lines=29> */
[----:B---3--:R-:W-:Y:S01]  /*18210*/  @!P3 LEA R12, P6, R171, R0, 0x2 ;  /* 0x00000000ab0cb211 */ /* 0x008fe200078c10ff */
[----:B------:R2:W-:Y:S01]  /*18220*/  @!P4 ST.E.64 desc[UR42][R10.64], R94 ;  /* 0x0000005e0a00c985 */ /* 0x0005e2000c101b2a */
[----:B------:R-:W-:Y:S02]  /*18230*/  ISETP.GE.AND P4, PT, R161, UR4, PT ;  /* 0x00000004a1007c0c */ /* 0x000fe4000bf86270 */
[----:B------:R-:W-:-:S02]  /*18240*/  @!P3 LEA.HI.X R13, R171, R3, R172, 0x2, P6 ;  /* 0x00000003ab0db211 */ /* 0x000fc400030f14ac */
[----:B------:R-:W-:-:S03]  /*18250*/  @!P2 LEA R14, P6, R169, R0, 0x2 ;  /* 0x00000000a90ea211 */ /* 0x000fc600078c10ff */
[----:B------:R3:W-:Y:S01]  /*18260*/  @!P3 ST.E.64 desc[UR42][R12.64], R98 ;  /* 0x000000620c00b985 */ /* 0x0007e2000c101b2a */
[-C--:B------:R-:W-:Y:S02]  /*18270*/  @!P1 LEA R20, P3, R167, R0.reuse, 0x2 ;  /* 0x00000000a7149211 */ /* 0x080fe400078610ff */
[-C--:B------:R-:W-:Y:S02]  /*18280*/  @!P2 LEA.HI.X R15, R169, R3.reuse, R170, 0x2, P6 ;  /* 0x00000003a90fa211 */ /* 0x080fe400030f14aa */
[-C--:B------:R-:W-:Y:S02]  /*18290*/  @!P0 LEA R24, P6, R165, R0.reuse, 0x2 ;  /* 0x00000000a5188211 */ /* 0x080fe400078c10ff */
[-C--:B------:R-:W-:Y:S01]  /*182a0*/  @!P1 LEA.HI.X R21, R167, R3.reuse, R168, 0x2, P3 ;  /* 0x00000003a7159211 */ /* 0x080fe200018f14a8 */
[----:B------:R4:W-:Y:S01]  /*182b0*/  @!P2 ST.E.64 desc[UR42][R14.64], R102 ;  /* 0x000000660e00a985 */ /* 0x0009e2000c101b2a */
[----:B------:R-:W-:Y:S02]  /*182c0*/  ISETP.GE.AND P3, PT, R159, UR4, PT ;  /* 0x000000049f007c0c */ /* 0x000fe4000bf66270 */
[----:B------:R-:W-:Y:S01]  /*182d0*/  @!P0 LEA.HI.X R25, R165, R3, R166, 0x2, P6 ;  /* 0x00000003a5198211 */ /* 0x000fe200030f14a6 */
[----:B------:R5:W-:Y:S01]  /*182e0*/  @!P1 ST.E.64 desc[UR42][R20.64], R106 ;  /* 0x0000006a14009985 */ /* 0x000be2000c101b2a */
[----:B-1----:R-:W-:-:S02]  /*182f0*/  @!P5 LEA R8, P1, R163, R0, 0x2 ;  /* 0x00000000a308d211 */ /* 0x002fc400078210ff */
[-C--:B--2---:R-:W-:Y:S01]  /*18300*/  @!P4 LEA R10, P2, R161, R0.reuse, 0x2 ;  /* 0x00000000a10ac211 */ /* 0x084fe200078410ff */
[----:B------:R-:W-:Y:S01]  /*18310*/  @!P0 ST.E.64 desc[UR42][R24.64], R110 ;  /* 0x0000006e18008985 */ /* 0x000fe2000c101b2a */
[----:B------:R-:W-:Y:S02]  /*18320*/  ISETP.GE.AND P0, PT, R237, UR4, PT ;  /* 0x00000004ed007c0c */ /* 0x000fe4000bf06270 */
[-C--:B------:R-:W-:Y:S02]  /*18330*/  @!P5 LEA.HI.X R9, R163, R3.reuse, R164, 0x2, P1 ;  /* 0x00000003a309d211 */ /* 0x080fe400008f14a4 */
[----:B------:R-:W-:Y:S02]  /*18340*/  ISETP.GE.AND P1, PT, R236, UR4, PT ;  /* 0x00000004ec007c0c */ /* 0x000fe4000bf26270 */
[----:B---3--:R-:W-:Y:S01]  /*18350*/  @!P3 LEA R12, P6, R159, R0, 0x2 ;  /* 0x000000009f0cb211 */ /* 0x008fe200078c10ff */
[----:B------:R1:W-:Y:S01]  /*18360*/  @!P5 ST.E.64 desc[UR42][R8.64], R114 ;  /* 0x000000720800d985 */ /* 0x0003e2000c101b2a */
[----:B------:R-:W-:-:S02]  /*18370*/  @!P4 LEA.HI.X R11, R161, R3, R162, 0x2, P2 ;  /* 0x00000003a10bc211 */ /* 0x000fc400010f14a2 */
[-C--:B------:R-:W-:Y:S02]  /*18380*/  @!P3 LEA.HI.X R13, R159, R3.reuse, R160, 0x2, P6 ;  /* 0x000000039f0db211 */ /* 0x080fe400030f14a0 */
[----:B------:R-:W-:Y:S01]  /*18390*/  ISETP.GE.AND P2, PT, R233, UR4, PT ;  /* 0x00000004e9007c0c */ /* 0x000fe2000bf46270 */
[----:B------:R2:W-:Y:S01]  /*183a0*/  @!P4 ST.E.64 desc[UR42][R10.64], R118 ;  /* 0x000000760a00c985 */ /* 0x0005e2000c101b2a */
[----:B------:R-:W-:Y:S02]  /*183b0*/  ISETP.GE.AND P4, PT, R235, UR4, PT ;  /* 0x00000004eb007c0c */ /* 0x000fe4000bf86270 */
[C---:B----4-:R-:W-:Y:S01]  /*183c0*/  @!P0 LEA R14, P5, R237.reuse, R0, 0x2 ;  /* 0x00000000ed0e8211 */ /* 0x050fe200078a10ff */
[----:B------:R3:W-:Y:S01]  /*183d0*/  @!P3 ST.E.64 desc[UR42][R12.64], R122 ;  /* 0x0000007a0c00b985 */ /* 0x0007e2000c101b2a */
[----:B------:R-:W-:Y:S02]  /*183e0*/  ISETP.GE.AND P3, PT, R234, UR4, PT ;  /* 0x00000004ea007c0c */ /* 0x000fe4000bf66270 */
[----:B------:R-:W-:-:S02]  /*183f0*/  @!P0 LEA.HI.X R15, R237, R3, R158, 0x2, P5 ;  /* 0x00000003ed0f8211 */ /* 0x000fc400028f149e */
[----:B------:R-:W-:Y:S02]  /*18400*/  ISETP.GE.AND P5, PT, R232, UR4, PT ;  /* 0x00000004e8007c0c */ /* 0x000fe4000bfa6270 */
[CC--:B-----5:R-:W-:Y:S01]  /*18410*/  @!P1 LEA R20, P6, R236.reuse, R0.reuse, 0x2 ;  /* 0x00000000ec149211 */ /* 0x0e0fe200078c10ff */
[----:B------:R4:W-:Y:S02]  /*18420*/  @!P0 ST.E.64 desc[UR42][R14.64], R126 ;  /* 0x0000007e0e008985 */ /* 0x0009e4000c101b2a */
        /* <DEDUP_REMOVED lines=20> */
.L_x_8538:
        /* <DEDUP_REMOVED lines=26> */
.L_x_8547:
[----:B------:R-:W2:Y:S01]  /*18710*/  LDL.LU R4, [R1+0x60] ;  /* 0x0000600001047983 */ /* 0x000ea20000300800 */
[----:B------:R-:W-:Y:S01]  /*18720*/  BSSY B1, `(.L_x_8548) ;  /* 0x0000036000017945 */ /* 0x000fe20003800000 */
[----:B------:R-:W-:Y:S02]  /*18730*/  SEL R219, R219, RZ, !P0 ;  /* 0x000000ffdbdb7207 */ /* 0x000fe40004000000 */
[----:B-----5:R-:W-:Y:S02]  /*18740*/  SHF.R.S32.HI R28, RZ, 0x1f, R3 ;  /* 0x0000001fff1c7819 */ /* 0x020fe40000011403 */
[----:B--2---:R-:W-:Y:S01]  /*18750*/  SEL R30, R4, RZ, !P0 ;  /* 0x000000ff041e7207 */ /* 0x004fe20004000000 */
        /* <DEDUP_REMOVED lines=41> */
[-C--:B---3--:R-:W-:Y:S01]  /*189f0*/  IMAD R4, R11, R15.reuse, RZ ;  /* 0x0000000f0b047224 */ /* 0x088fe200078e02ff */
[----:B------:R-:W-:Y:S01]  /*18a00*/  SHF.R.S32.HI R21, RZ, 0x1f, R15 ;  /* 0x0000001fff157819 */ /* 0x000fe2000001140f */
[----:B------:R-:W-:Y:S02]  /*18a10*/  IMAD.MOV.U32 R11, RZ, RZ, -0x800000 ;  /* 0xff800000ff0b7424 */ /* 0x000fe400078e00ff */
[----:B------:R-:W-:-:S04]  /*18a20*/  IMAD.WIDE.U32 R12, R10, R15, R12 ;  /* 0x0000000f0a0c7225 */ /* 0x000fc800078e000c */
[----:B------:R-:W-:Y:S01]  /*18a30*/  IMAD R21, R10, R21, R4 ;  /* 0x000000150a157224 */ /* 0x000fe200078e0204 */
[----:B0-----:R-:W-:-:S03]  /*18a40*/  LEA R8, P0, R12, R8, 0x2 ;  /* 0x000000080c087211 */ /* 0x001fc600078010ff */
[----:B------:R-:W-:-:S05]  /*18a50*/  IMAD.IADD R4, R13, 0x1, R21 ;  /* 0x000000010d047824 */ /* 0x000fca00078e0215 */
[----:B-1----:R-:W-:-:S05]  /*18a60*/  LEA.HI.X R9, R12, R9, R4, 0x2, P0 ;  /* 0x000000090c097211 */ /* 0x002fca00000f1404 */
[----:B------:R1:W-:Y:S02]  /*18a70*/  STG.E desc[UR42][R8.64], R11 ;  /* 0x0000000b08007986 */ /* 0x0003e4000c10192a */
.L_x_8549:
[----:B------:R-:W-:Y:S05]  /*18a80*/  BSYNC B1 ;  /* 0x0000000000017941 */ /* 0x000fea0003800000 */
.L_x_8548:
[----:B------:R-:W-:Y:S05]  /*18a90*/  @P2 BRA `(.L_x_8544) ;  /* 0x0000000800742947 */ /* 0x000fea0003800000 */
[----:B------:R-:W2:Y:S01]  /*18aa0*/  LDC R13, c[0x0][0xce8] ;  /* 0x00033a00ff0d7b82 */ /* 0x000ea20000000800 */
        /* <DEDUP_REMOVED lines=10> */
[----:B------:R-:W-:Y:S01]  /*18b50*/  VIADD R33, R187, 0x180 ;  /* 0x00000180bb217836 */ /* 0x000fe20000000000 */
        /* <DEDUP_REMOVED lines=14> */
[----:B------:R-:W-:Y:S01]  /*18c40*/  IMAD R29, R0, R13, RZ ;  /* 0x0000000d001d7224 */ /* 0x000fe200078e02ff */
[----:B------:R-:W-:Y:S01]  /*18c50*/  SHF.R.S32.HI R32, RZ, 0x1f, R33 ;  /* 0x0000001fff207819 */ /* 0x000fe20000011421 */
[----:B------:R-:W-:Y:S02]  /*18c60*/  IMAD.IADD R10, R194, 0x1, R11 ;  /* 0x00000001c20a7824 */ /* 0x000fe400078e020b */
[----:B------:R-:W-:Y:S01]  /*18c70*/  IMAD R3, R30, UR4, RZ ;  /* 0x000000041e037c24 */ /* 0x000fe2000f8e02ff */
[-C--:B-1----:R-:W-:Y:S01]  /*18c80*/  ISETP.GE.AND P1, PT, R228, R26.reuse, PT ;  /* 0x0000001ae400720c */ /* 0x082fe20003f26270 */
[----:B------:R-:W-:Y:S01]  /*18c90*/  IMAD.WIDE.U32 R8, R219, UR4, R8 ;  /* 0x00000004db087c25 */ /* 0x000fe2000f8e0008 */
[----:B------:R-:W-:-:S02]  /*18ca0*/  ISETP.GE.AND P2, PT, R187, R26, PT ;  /* 0x0000001abb00720c */ /* 0x000fc40003f46270 */
[----:B------:R-:W-:Y:S01]  /*18cb0*/  SHF.R.S32.HI R30, RZ, 0x1f, R31 ;  /* 0x0000001fff1e7819 */ /* 0x000fe2000001141f */
        /* <DEDUP_REMOVED lines=8> */
[----:B------:R-:W2:Y:S01]  /*18d40*/  @P0 LDC R21, c[0x0][0xcf0] ;  /* 0x00033c00ff150b82 */ /* 0x000ea20000000800 */
[----:B-1----:R-:W-:-:S05]  /*18d50*/  @P0 IMAD.HI.U32 R4, R10, R15, RZ ;  /* 0x0000000f0a040227 */ /* 0x002fca00078e00ff */
        /* <DEDUP_REMOVED lines=38> */
[----:B------:R-:W-:Y:S02]  /*18fc0*/  LOP3.LUT R27, R0, R11, RZ, 0xfc, !PT ;  /* 0x0000000b001b7212 */ /* 0x000fe400078efcff */
[----:B------:R-:W-:Y:S02]  /*18fd0*/  LEA.HI.X R3, R8, UR5, R3, 0x1, P1 ;  /* 0x0000000508037c11 */ /* 0x000fe400088f0c03 */
[----:B------:R-:W-:Y:S01]  /*18fe0*/  SEL R0, RZ, 0x80, P2 ;  /* 0x00000080ff007807 */ /* 0x000fe20001000000 */
[----:B------:R1:W2:Y:S03]  /*18ff0*/  SHFL.IDX PT, R8, R4, RZ, 0x181f ;  /* 0x00181fff04087589 */ /* 0x0002a600000e0000 */
[----:B------:R-:W-:Y:S01]  /*19000*/  LOP3.LUT R28, R27, R0, RZ, 0xfc, !PT ;  /* 0x000000001b1c7212 */ /* 0x000fe200078efcff */
        /* <DEDUP_REMOVED lines=33> */
.L_x_8551:
[----:B------:R-:W-:Y:S05]  /*19220*/  BSYNC B1 ;  /* 0x0000000000017941 */ /* 0x000fea0003800000 */
.L_x_8550:
        /* <DEDUP_REMOVED lines=10> */
[C---:B--2---:R-:W-:Y:S02]  /*192d0*/  @!P5 LEA R12, P3, R228.reuse, R8, 0x1 ;  /* 0x00000008e40cd211 */ /* 0x044fe400078608ff */
[----:B0-----:R-:W-:Y:S02]  /*192e0*/  @!P4 IMAD.WIDE R10, R187, 0x2, R8 ;  /* 0x00000002bb0ac825 */ /* 0x001fe400078e0208 */
[----:B------:R-:W-:Y:S02]  /*192f0*/  @!P5 LEA.HI.X R13, R228, R9, R38, 0x1, P3 ;  /* 0x00000009e40dd211 */ /* 0x000fe400018f0c26 */
[----:B------:R-:W-:Y:S01]  /*19300*/  ISETP.GE.AND P3, PT, R223, R26, PT ;  /* 0x0000001adf00720c */ /* 0x000fe20003f66270 */
        /* <DEDUP_REMOVED lines=22> */
.L_x_8544:
[----:B------:R-:W-:Y:S05]  /*19470*/  BSYNC B0 ;  /* 0x0000000000007941 */ /* 0x000fea0003800000 */
.L_x_8537:
[----:B------:R-:W-:Y:S02]  /*19480*/  ULDC UR4, c[0x0][0xd3c] ;  /* 0x00034f0000047ab9 */ /* 0x000fe40000000800 */
[----:B------:R-:W-:-:S13]  /*19490*/  ISETP.GE.AND P0, PT, R7, UR4, PT ;  /* 0x0000000407007c0c */ /* 0x000fda000bf06270 */
[----:B------:R-:W-:Y:S05]  /*194a0*/  @!P0 BRA `(.L_x_8552) ;  /* 0xfffffe8000588947 */ /* 0x000fea000383ffff */
[----:B------:R-:W-:Y:S05]  /*194b0*/  BRA `(.L_x_8410) ;  /* 0x000000a800ec7947 */ /* 0x000fea0003800000 */
.L_x_8408:
        /* <DEDUP_REMOVED lines=18> */
.L_x_8553:
        /* <DEDUP_REMOVED lines=43> */
.L_x_8557:
        /* <DEDUP_REMOVED lines=39> */
.L_x_8555:
        /* <DEDUP_REMOVED lines=12> */
.L_x_8558:
        /* <DEDUP_REMOVED lines=63> */
.L_x_8559:
        /* <DEDUP_REMOVED lines=61> */
.L_x_8560:
[----:B01----:R-:W-:-:S05]  /*1a380*/  LOP3.LUT R3, RZ, R2, RZ, 0x33, !PT ;  /* 0x00000002ff037212 */ /* 0x003fca00078e33ff */
[----:B------:R-:W-:-:S05]  /*1a390*/  IMAD.IADD R2, R4, 0x1, R3 ;  /* 0x0000000104027824 */ /* 0x000fca00078e0203 */
[----:B------:R1:W-:Y:S01]  /*1a3a0*/  STL [R1+0x4], R2 ;  /* 0x0000040201007387 */ /* 0x0003e20000100800 */
[----:B------:R-:W-:Y:S05]  /*1a3b0*/  BRA `(.L_x_8561) ;  /* 0x0000000000107947 */ /* 0x000fea0003800000 */
.L_x_8556:
[----:B------:R-:W-:Y:S01]  /*1a3c0*/  IMAD.U32 R2, RZ, RZ, UR6 ;  /* 0x00000006ff027e24 */ /* 0x000fe2000f8e00ff */
[----:B------:R0:W-:Y:S04]  /*1a3d0*/  STL [R1+0x4], RZ ;  /* 0x000004ff01007387 */ /* 0x0001e80000100800 */
[----:B------:R0:W-:Y:S04]  /*1a3e0*/  STL [R1+0x8], RZ ;  /* 0x000008ff01007387 */ /* 0x0001e80000100800 */
[----:B------:R0:W-:Y:S02]  /*1a3f0*/  STL [R1], R2 ;  /* 0x0000000201007387 */ /* 0x0001e40000100800 */
.L_x_8561:
        /* <DEDUP_REMOVED lines=10> */
.L_x_8554:
        /* <DEDUP_REMOVED lines=40> */
.L_x_8736:
[----:B--2---:R-:W2:Y:S01]  /*1a720*/  LDL R0, [R1+0xc] ;  /* 0x00000c0001007983 */ /* 0x004ea20000100800 */
[----:B-1----:R-:W2:Y:S01]  /*1a730*/  LDC.64 R2, c[0x0][0xd88] ;  /* 0x00036200ff027b82 */ /* 0x002ea20000000a00 */
[----:B------:R-:W-:Y:S05]  /*1a740*/  YIELD ;  /* 0x0000000000007946 */ /* 0x000fea0003800000 */
[----:B------:R-:W-:Y:S01]  /*1a750*/  ULDC.64 UR4, c[0x0][0xb20] ;  /* 0x0002c80000047ab9 */ /* 0x000fe20000000a00 */
[----:B0-----:R-:W-:Y:S02]  /*1a760*/  CS2R R8, SRZ ;  /* 0x0000000000087805 */ /* 0x001fe4000001ff00 */
        /* <DEDUP_REMOVED lines=27> */
[----:B------:R-:W-:Y:S02]  /*1a920*/  IADD3.X R3, R15, UR5, RZ, P4, !PT ;  /* 0x000000050f037c10 */ /* 0x000fe4000a7fe4ff */
        /* <DEDUP_REMOVED lines=32> */
.L_x_8563:
        /* <DEDUP_REMOVED lines=17> */
.L_x_8564:
[----:B------:R-:W-:Y:S05]  /*1ac40*/  @!P0 BRA `(.L_x_8565) ;  /* 0x00000000000c8947 */ /* 0x000fea0003800000 */
[----:B------:R-:W2:Y:S04]  /*1ac50*/  LDG.E R8, desc[UR42][R6.64] ;  /* 0x0000002a06087981 */ /* 0x000ea8000c1e1900 */
[----:B------:R-:W2:Y:S02]  /*1ac60*/  LDG.E R6, desc[UR42][R6.64+0x4] ;  /* 0x0000042a06067981 */ /* 0x000ea4000c1e1900 */
[----:B--2---:R-:W-:-:S07]  /*1ac70*/  IMAD.IADD R8, R6, 0x1, -R8 ;  /* 0x0000000106087824 */ /* 0x004fce00078e0a08 */
.L_x_8565:
        /* <DEDUP_REMOVED lines=60> */
.L_x_8567:
[----:B------:R-:W-:Y:S05]  /*1b040*/  BSYNC B0 ;  /* 0x0000000000007941 */ /* 0x000fea0003800000 */
.L_x_8566:
        /* <DEDUP_REMOVED lines=24> */
.L_x_8780:
[----:B-1----:R-:W-:Y:S02]  /*1b1d0*/  ISETP.NE.AND P0, PT, R14, RZ, PT ;  /* 0x000000ff0e00720c */ /* 0x002fe40003f05270 */
[----:B------:R-:W-:-:S11]  /*1b1e0*/  PLOP3.LUT P6, PT, PT, PT, PT, 0x8, 0x0 ;  /* 0x000000000000781c */ /* 0x000fd60003fce170 */
[----:B------:R-:W-:Y:S05]  /*1b1f0*/  @P0 BRA `(.L_x_8571) ;  /* 0x00000000000c0947 */ /* 0x000fea0003800000 */
[----:B------:R-:W-:-:S03]  /*1b200*/  UMOV UR4, 0xffffffff ;  /* 0xffffffff00047882 */ /* 0x000fc60000000000 */
[----:B------:R-:W-:Y:S05]  /*1b210*/  BRA.DIV UR4, `(.L_x_8572) ;  /* 0x0000009a04a87947 */ /* 0x000fea000b800000 */
[----:B------:R-:W-:-:S13]  /*1b220*/  ELECT P6, URZ, PT ;  /* 0x00000000003f782f */ /* 0x000fda00038c0000 */
.L_x_8571:
        /* <DEDUP_REMOVED lines=9> */
.L_x_8783:
[----:B------:R-:W-:Y:S05]  /*1b2c0*/  BSYNC B1 ;  /* 0x0000000000017941 */ /* 0x000fea0003800000 */
.L_x_8573:
        /* <DEDUP_REMOVED lines=12> */
.L_x_8784:
[----:B------:R-:W-:Y:S05]  /*1b390*/  BSYNC B2 ;  /* 0x0000000000027941 */ /* 0x000fea0003800000 */
.L_x_8577:
        /* <DEDUP_REMOVED lines=9> */
.L_x_8580:
[----:B------:R-:W-:Y:S05]  /*1b430*/  BSYNC B2 ;  /* 0x0000000000027941 */ /* 0x000fea0003800000 */
.L_x_8579:
        /* <DEDUP_REMOVED lines=13> */
.L_x_8581:
        /* <DEDUP_REMOVED lines=13> */
.L_x_8785:
[----:B------:R-:W-:Y:S05]  /*1b5e0*/  BSYNC B2 ;  /* 0x0000000000027941 */ /* 0x000fea0003800000 */
.L_x_8582:
        /* <DEDUP_REMOVED lines=11> */
.L_x_8585:
[----:B------:R-:W-:Y:S05]  /*1b6a0*/  BSYNC B2 ;  /* 0x0000000000027941 */ /* 0x000fea0003800000 */
.L_x_8584:
        /* <DEDUP_REMOVED lines=10> */
.L_x_8586:
        /* <DEDUP_REMOVED lines=15> */
.L_x_8587:
        /* <DEDUP_REMOVED lines=15> */
.L_x_8588:
        /* <DEDUP_REMOVED lines=15> */
.L_x_8589:
        /* <DEDUP_REMOVED lines=15> */
.L_x_8590:
        /* <DEDUP_REMOVED lines=15> */
.L_x_8591:
        /* <DEDUP_REMOVED lines=15> */
.L_x_8592:
        /* <DEDUP_REMOVED lines=15> */
.L_x_8593:
        /* <DEDUP_REMOVED lines=10> */
.L_x_8576:
[----:B------:R-:W-:Y:S05]  /*1be80*/  BSYNC B1 ;  /* 0x0000000000017941 */ /* 0x000fea0003800000 */
.L_x_8575:
        /* <DEDUP_REMOVED lines=13> */
.L_x_8613:
        /* <DEDUP_REMOVED lines=13> */
.L_x_8786:
[----:B------:R-:W-:Y:S05]  /*1c030*/  BSYNC B2 ;  /* 0x0000000000027941 */ /* 0x000fea0003800000 */
.L_x_8596:
        /* <DEDUP_REMOVED lines=9> */
.L_x_8599:
[----:B------:R-:W-:Y:S05]  /*1c0d0*/  BSYNC B2 ;  /* 0x0000000000027941 */ /* 0x000fea0003800000 */
.L_x_8598:
        /* <DEDUP_REMOVED lines=12> */
.L_x_8600:
        /* <DEDUP_REMOVED lines=13> */
.L_x_8787:
[----:B------:R-:W-:Y:S05]  /*1c270*/  BSYNC B2 ;  /* 0x0000000000027941 */ /* 0x000fea0003800000 */
.L_x_8601:
        /* <DEDUP_REMOVED lines=11> */
.L_x_8604:
[----:B------:R-:W-:Y:S05]  /*1c330*/  BSYNC B2 ;  /* 0x0000000000027941 */ /* 0x000fea0003800000 */
.L_x_8603:
        /* <DEDUP_REMOVED lines=10> */
.L_x_8605:
        /* <DEDUP_REMOVED lines=15> */
.L_x_8606:
        /* <DEDUP_REMOVED lines=15> */
.L_x_8607:
        /* <DEDUP_REMOVED lines=15> */
.L_x_8608:
        /* <DEDUP_REMOVED lines=15> */
.L_x_8609:
        /* <DEDUP_REMOVED lines=15> */
.L_x_8610:
        /* <DEDUP_REMOVED lines=15> */
.L_x_8611:
        /* <DEDUP_REMOVED lines=15> */
.L_x_8612:
        /* <DEDUP_REMOVED lines=10> */
.L_x_8595:
[----:B------:R-:W-:Y:S05]  /*1cb10*/  BSYNC B1 ;  /* 0x0000000000017941 */ /* 0x000fea0003800000 */
.L_x_8594:
        /* <DEDUP_REMOVED lines=12> */
.L_x_8569:
[----:B------:R-:W-:Y:S05]  /*1cbe0*/  BSYNC B0 ;  /* 0x0000000000007941 */ /* 0x000fea0003800000 */
.L_x_8568:
        /* <DEDUP_REMOVED lines=49> */
.L_x_8615:
[----:B------:R-:W-:Y:S05]  /*1cf00*/  BSYNC B0 ;  /* 0x0000000000007941 */ /* 0x000fea0003800000 */
.L_x_8614:
        /* <DEDUP_REMOVED lines=19> */
[----:B-1----:R-:W2:Y:S04]  /*1d040*/  @P0 ATOMG.E.ADD.STRONG.GPU PT, R2, desc[UR42][R4.64], R2 ;  /* 0x00000002040209a8 */ /* 0x002ea800081ee1ea */
[----:B--2---:R0:W1:Y:S02]  /*1d050*/  SHFL.IDX PT, R2, R2, R0, 0x1f ;  /* 0x00001f0002027589 */ /* 0x00406400000e0000 */
[----:B0-----:R-:W0:Y:S02]  /*1d060*/  S2R R0, SR_LTMASK ;  /* 0x0000000000007919 */ /* 0x001e240000003900 */
[----:B0-----:R-:W-:-:S06]  /*1d070*/  LOP3.LUT R0, R0, UR4, RZ, 0xc0, !PT ;  /* 0x0000000400007c12 */ /* 0x001fcc000f8ec0ff */
[----:B------:R-:W1:Y:S02]  /*1d080*/  POPC R0, R0 ;  /* 0x0000000000007309 */ /* 0x000e640000000000 */
[----:B-1----:R-:W-:-:S05]  /*1d090*/  IADD3 R0, R2, UR37, R0 ;  /* 0x0000002502007c10 */ /* 0x002fca000fffe000 */
[----:B------:R4:W-:Y:S01]  /*1d0a0*/  STL [R1], R0 ;  /* 0x0000000001007387 */ /* 0x0009e20000100800 */
[----:B------:R-:W-:Y:S05]  /*1d0b0*/  BRA `(.L_x_8618) ;  /* 0x0000005800847947 */ /* 0x000fea0003800000 */
.L_x_8617:
        /* <DEDUP_REMOVED lines=20> */
.L_x_8620:
[----:B------:R-:W-:Y:S05]  /*1d200*/  BSYNC B6 ;  /* 0x0000000000067941 */ /* 0x000fea0003800000 */
.L_x_8619:
        /* <DEDUP_REMOVED lines=20> */
.L_x_8623:
        /* <DEDUP_REMOVED lines=16> */
.L_x_8622:
[----:B------:R-:W-:Y:S05]  /*1d450*/  BSYNC B6 ;  /* 0x0000000000067941 */ /* 0x000fea0003800000 */
.L_x_8621:
        /* <DEDUP_REMOVED lines=24> */
.L_x_8790:
        /* <DEDUP_REMOVED lines=9> */
.L_x_8793:
        /* <DEDUP_REMOVED lines=24> */
.L_x_8627:
[----:B------:R-:W2:Y:S04]  /*1d7f0*/  LDL R0, [R1+0x10] ;  /* 0x0000100001007983 */ /* 0x000ea80000100800 */
[----:B-1----:R-:W3:Y:S01]  /*1d800*/  LDL R2, [R1+0x1c] ;  /* 0x00001c0001027983 */ /* 0x002ee20000100800 */
[----:B--2---:R-:W-:Y:S01]  /*1d810*/  IMAD R0, R0, 0x8, R18 ;  /* 0x0000000800007824 */ /* 0x004fe200078e0212 */
[----:B---3--:R-:W-:-:S04]  /*1d820*/  SHF.L.U32 R2, R2, 0x1f, RZ ;  /* 0x0000001f02027819 */ /* 0x008fc800000006ff */
[----:B------:R-:W1:Y:S02]  /*1d830*/  SYNCS.PHASECHK.TRANS64.TRYWAIT P0, [R0+URZ+0x38840], R2 ;  /* 0x03884002000075a7 */ /* 0x000e64000800017f */
[----:B-1----:R-:W-:Y:S05]  /*1d840*/  @!P0 BRA `(.L_x_8628) ;  /* 0x0000007400f48947 */ /* 0x002fea0003800000 */
.L_x_8794:
        /* <DEDUP_REMOVED lines=11> */
.L_x_8629:
        /* <DEDUP_REMOVED lines=23> */
.L_x_8625:
[----:B0-----:R-:W2:Y:S04]  /*1da70*/  LDL.LU R4, [R1+0x30] ;  /* 0x0000300001047983 */ /* 0x001ea80000300800 */
        /* <DEDUP_REMOVED lines=33> */
.L_x_8631:
[----:B------:R-:W-:Y:S05]  /*1dc90*/  BSYNC B6 ;  /* 0x0000000000067941 */ /* 0x000fea0003800000 */
.L_x_8630:
        /* <DEDUP_REMOVED lines=98> */
.L_x_8803:
        /* <DEDUP_REMOVED lines=12> */
.L_x_8633:
        /* <DEDUP_REMOVED lines=37> */
.L_x_8635:
[----:B------:R-:W-:Y:S05]  /*1e5d0*/  BSYNC B6 ;  /* 0x0000000000067941 */ /* 0x000fea0003800000 */
.L_x_8634:
        /* <DEDUP_REMOVED lines=183> */
.L_x_8813:
        /* <DEDUP_REMOVED lines=30> */
.L_x_8638:
[----:B------:R-:W-:Y:S05]  /*1f330*/  BSYNC B0 ;  /* 0x0000000000007941 */ /* 0x000fea0003800000 */
.L_x_8637:
[----:B------:R-:W-:Y:S01]  /*1f340*/  NOP ;  /* 0x0000000000007918 */ /* 0x000fe20000000000 */
[----:B------:R-:W-:-:S13]  /*1f350*/  PLOP3.LUT P0, PT, PT, PT, PT, 0x80, 0x0 ;  /* 0x000000000000781c */ /* 0x000fda0003f0f070 */
.L_x_8639:
        /* <DEDUP_REMOVED lines=18> */
.L_x_8814:
[----:B------:R-:W-:Y:S05]  /*1f480*/  BSYNC B0 ;  /* 0x0000000000007941 */ /* 0x000fea0003800000 */
.L_x_8640:
        /* <DEDUP_REMOVED lines=13> */
.L_x_8815:
[----:B------:R-:W-:Y:S05]  /*1f560*/  BSYNC B1 ;  /* 0x0000000000017941 */ /* 0x000fea0003800000 */
.L_x_8644:
        /* <DEDUP_REMOVED lines=9> */
.L_x_8647:
[----:B------:R-:W-:Y:S05]  /*1f600*/  BSYNC B1 ;  /* 0x0000000000017941 */ /* 0x000fea0003800000 */
.L_x_8646:
        /* <DEDUP_REMOVED lines=13> */
.L_x_8648:
        /* <DEDUP_REMOVED lines=15> */
.L_x_8649:
        /* <DEDUP_REMOVED lines=15> */
.L_x_8650:
        /* <DEDUP_REMOVED lines=15> */
.L_x_8651:
        /* <DEDUP_REMOVED lines=15> */
.L_x_8652:
        /* <DEDUP_REMOVED lines=15> */
.L_x_8653:
        /* <DEDUP_REMOVED lines=15> */
.L_x_8654:
        /* <DEDUP_REMOVED lines=15> */
.L_x_8655:
        /* <DEDUP_REMOVED lines=10> */
.L_x_8643:
[----:B------:R-:W-:Y:S05]  /*1fe10*/  BSYNC B0 ;  /* 0x0000000000007941 */ /* 0x000fea0003800000 */
.L_x_8642:
        /* <DEDUP_REMOVED lines=55> */
.L_x_8662:
        /* <DEDUP_REMOVED lines=8> */
.L_x_8816:
[----:B------:R-:W-:Y:S05]  /*20210*/  BSYNC B3 ;  /* 0x0000000000037941 */ /* 0x000fea0003800000 */
.L_x_8663:
        /* <DEDUP_REMOVED lines=9> */
.L_x_8666:
[----:B------:R-:W-:Y:S05]  /*202b0*/  BSYNC B3 ;  /* 0x0000000000037941 */ /* 0x000fea0003800000 */
.L_x_8665:
        /* <DEDUP_REMOVED lines=13> */
.L_x_8667:
        /* <DEDUP_REMOVED lines=13> */
.L_x_8817:
[----:B------:R-:W-:Y:S05]  /*20460*/  BSYNC B3 ;  /* 0x0000000000037941 */ /* 0x000fea0003800000 */
.L_x_8668:
        /* <DEDUP_REMOVED lines=11> */
.L_x_8671:
[----:B------:R-:W-:Y:S05]  /*20520*/  BSYNC B3 ;  /* 0x0000000000037941 */ /* 0x000fea0003800000 */
.L_x_8670:
        /* <DEDUP_REMOVED lines=10> */
.L_x_8672:
        /* <DEDUP_REMOVED lines=15> */
.L_x_8673:
        /* <DEDUP_REMOVED lines=15> */
.L_x_8674:
        /* <DEDUP_REMOVED lines=15> */
.L_x_8675:
        /* <DEDUP_REMOVED lines=15> */
.L_x_8676:
        /* <DEDUP_REMOVED lines=15> */
.L_x_8677:
        /* <DEDUP_REMOVED lines=15> */
.L_x_8678:
        /* <DEDUP_REMOVED lines=15> */
.L_x_8679:
        /* <DEDUP_REMOVED lines=10> */
.L_x_8661:
[----:B------:R-:W-:Y:S05]  /*20d00*/  BSYNC B1 ;  /* 0x0000000000017941 */ /* 0x000fea0003800000 */
.L_x_8660:
[----:B------:R-:W2:Y:S02]  /*20d10*/  LDL.LU R5, [R1+0x4c] ;  /* 0x00004c0001057983 */ /* 0x000ea40000300800 */
[----:B--2---:R-:W-:-:S07]  /*20d20*/  VIADD R0, R5, 0xfffffffd ;  /* 0xfffffffd05007836 */ /* 0x004fce0000000000 */
.L_x_8659:
[----:B------:R-:W-:Y:S05]  /*20d30*/  BSYNC B2 ;  /* 0x0000000000027941 */ /* 0x000fea0003800000 */
.L_x_8658:
[----:B------:R-:W-:Y:S01]  /*20d40*/  VIADD R8, R8, 0xfffffffe ;  /* 0xfffffffe08087836 */ /* 0x000fe20000000000 */
[----:B------:R-:W-:-:S04]  /*20d50*/  LOP3.LUT R4, RZ, R4, RZ, 0x33, !PT ;  /* 0x00000004ff047212 */ /* 0x000fc800078e33ff */
[----:B------:R-:W-:-:S13]  /*20d60*/  ISETP.NE.AND P0, PT, R8, R4, PT ;  /* 0x000000040800720c */ /* 0x000fda0003f05270 */
[----:B------:R-:W-:Y:S05]  /*20d70*/  @!P0 BRA `(.L_x_8657) ;  /* 0x0000001800e08947 */ /* 0x000fea0003800000 */
.L_x_8720:
        /* <DEDUP_REMOVED lines=35> */
.L_x_8682:
        /* <DEDUP_REMOVED lines=8> */
.L_x_8818:
[----:B------:R-:W-:Y:S05]  /*21030*/  BSYNC B2 ;  /* 0x0000000000027941 */ /* 0x000fea0003800000 */
.L_x_8683:
        /* <DEDUP_REMOVED lines=9> */
.L_x_8686:
[----:B------:R-:W-:Y:S05]  /*210d0*/  BSYNC B2 ;  /* 0x0000000000027941 */ /* 0x000fea0003800000 */
.L_x_8685:
        /* <DEDUP_REMOVED lines=12> */
.L_x_8687:
        /* <DEDUP_REMOVED lines=13> */
.L_x_8819:
[----:B------:R-:W-:Y:S05]  /*21270*/  BSYNC B2 ;  /* 0x0000000000027941 */ /* 0x000fea0003800000 */
.L_x_8688:
        /* <DEDUP_REMOVED lines=11> */
.L_x_8691:
[----:B------:R-:W-:Y:S05]  /*21330*/  BSYNC B2 ;  /* 0x0000000000027941 */ /* 0x000fea0003800000 */
.L_x_8690:
        /* <DEDUP_REMOVED lines=9> */
.L_x_8692:
        /* <DEDUP_REMOVED lines=15> */
.L_x_8693:
        /* <DEDUP_REMOVED lines=15> */
.L_x_8694:
        /* <DEDUP_REMOVED lines=15> */
.L_x_8695:
        /* <DEDUP_REMOVED lines=15> */
.L_x_8696:
        /* <DEDUP_REMOVED lines=15> */
.L_x_8697:
        /* <DEDUP_REMOVED lines=15> */
.L_x_8698:
        /* <DEDUP_REMOVED lines=15> */
.L_x_8699:
        /* <DEDUP_REMOVED lines=10> */
.L_x_8681:
[----:B------:R-:W-:Y:S05]  /*21b00*/  BSYNC B1 ;  /* 0x0000000000017941 */ /* 0x000fea0003800000 */
.L_x_8680:
        /* <DEDUP_REMOVED lines=35> */
.L_x_8702:
        /* <DEDUP_REMOVED lines=8> */
.L_x_8820:
[----:B------:R-:W-:Y:S05]  /*21dc0*/  BSYNC B2 ;  /* 0x0000000000027941 */ /* 0x000fea0003800000 */
.L_x_8703:
        /* <DEDUP_REMOVED lines=9> */
.L_x_8706:
[----:B------:R-:W-:Y:S05]  /*21e60*/  BSYNC B2 ;  /* 0x0000000000027941 */ /* 0x000fea0003800000 */
.L_x_8705:
        /* <DEDUP_REMOVED lines=13> */
.L_x_8707:
        /* <DEDUP_REMOVED lines=13> */
.L_x_8821:
[----:B------:R-:W-:Y:S05]  /*22010*/  BSYNC B2 ;  /* 0x0000000000027941 */ /* 0x000fea0003800000 */
.L_x_8708:
        /* <DEDUP_REMOVED lines=11> */
.L_x_8711:
[----:B------:R-:W-:Y:S05]  /*220d0*/  BSYNC B2 ;  /* 0x0000000000027941 */ /* 0x000fea0003800000 */
.L_x_8710:
        /* <DEDUP_REMOVED lines=10> */
.L_x_8712:
        /* <DEDUP_REMOVED lines=15> */
.L_x_8713:
        /* <DEDUP_REMOVED lines=15> */
.L_x_8714:
        /* <DEDUP_REMOVED lines=15> */
.L_x_8715:
        /* <DEDUP_REMOVED lines=15> */
.L_x_8716:
        /* <DEDUP_REMOVED lines=15> */
.L_x_8717:
        /* <DEDUP_REMOVED lines=15> */
.L_x_8718:
        /* <DEDUP_REMOVED lines=15> */
.L_x_8719:
        /* <DEDUP_REMOVED lines=10> */
.L_x_8701:
[----:B------:R-:W-:Y:S05]  /*228b0*/  BSYNC B1 ;  /* 0x0000000000017941 */ /* 0x000fea0003800000 */
.L_x_8700:
[----:B------:R-:W2:Y:S01]  /*228c0*/  LDL R5, [R1+0x2c] ;  /* 0x00002c0001057983 */ /* 0x000ea20000100800 */
[----:B------:R-:W-:Y:S01]  /*228d0*/  VIADD R0, R0, 0xfffffffe ;  /* 0xfffffffe00007836 */ /* 0x000fe20000000000 */
[----:B--2---:R-:W-:-:S13]  /*228e0*/  ISETP.GT.AND P0, PT, R6, R5, PT ;  /* 0x000000050600720c */ /* 0x004fda0003f04270 */
[----:B------:R-:W-:Y:S05]  /*228f0*/  @P0 BRA `(.L_x_8720) ;  /* 0xffffffe400200947 */ /* 0x000fea000383ffff */
.L_x_8657:
[----:B------:R-:W-:Y:S05]  /*22900*/  BSYNC B0 ;  /* 0x0000000000007941 */ /* 0x000fea0003800000 */
.L_x_8656:
        /* <DEDUP_REMOVED lines=25> */
.L_x_8722:
[----:B------:R-:W-:Y:S05]  /*22aa0*/  BSYNC B0 ;  /* 0x0000000000007941 */ /* 0x000fea0003800000 */
.L_x_8721:
[----:B------:R-:W-:-:S05]  /*22ab0*/  SEL R0, R0, RZ, P0 ;  /* 0x000000ff00007207 */ /* 0x000fca0000000000 */
[----:B------:R3:W-:Y:S02]  /*22ac0*/  STL [R1+0x10], R0 ;  /* 0x0000100001007387 */ /* 0x0007e40000100800 */
.L_x_8618:
[----:B------:R-:W-:Y:S05]  /*22ad0*/  BSYNC B7 ;  /* 0x0000000000077941 */ /* 0x000fea0003800000 */
.L_x_8616:
        /* <DEDUP_REMOVED lines=13> */
.L_x_8723:
[----:B------:R-:W5:Y:S01]  /*22bb0*/  S2R R16, SR_TID.X ;  /* 0x0000000000107919 */ /* 0x000f620000002100 */
[----:B------:R-:W-:Y:S01]  /*22bc0*/  UMOV UR4, 0xffffffff ;  /* 0xffffffff00047882 */ /* 0x000fe20000000000 */
[----:B-----5:R-:W-:-:S04]  /*22bd0*/  LOP3.LUT R16, R16, 0x1f, RZ, 0xc0, !PT ;  /* 0x0000001f10107812 */ /* 0x020fc800078ec0ff */
[----:B------:R-:W-:Y:S01]  /*22be0*/  ISETP.NE.AND P0, PT, R16, 0x1f, PT ;  /* 0x0000001f1000780c */ /* 0x000fe20003f05270 */
[----:B------:R-:W-:-:S12]  /*22bf0*/  BRA.DIV UR4, `(.L_x_8725) ;  /* 0x0000003604e87947 */ /* 0x000fd8000b800000 */
[----:B--2---:R-:W0:Y:S01]  /*22c00*/  LDL.LU R2, [R1] ;  /* 0x0000000001027983 */ /* 0x004e220000300800 */
[----:B------:R-:W-:-:S03]  /*22c10*/  ULDC UR4, c[0x0][0xd3c] ;  /* 0x00034f0000047ab9 */ /* 0x000fc60000000800 */
[----:B-1----:R-:W3:Y:S01]  /*22c20*/  LDL R3, [R1+0xc] ;  /* 0x00000c0001037983 */ /* 0x002ee20000100800 */
[----:B0-----:R-:W-:Y:S02]  /*22c30*/  IMAD.MOV.U32 R10, RZ, RZ, R2 ;  /* 0x000000ffff0a7224 */ /* 0x001fe400078e0002 */
[----:B---34-:R-:W-:-:S05]  /*22c40*/  IMAD.IADD R0, R3, 0x1, R16 ;  /* 0x0000000103007824 */ /* 0x018fca00078e0210 */
        /* <DEDUP_REMOVED lines=36> */
.L_x_8831:
[----:B------:R-:W-:Y:S02]  /*22e90*/  ULDC UR4, c[0x0][0xd38] ;  /* 0x00034e0000047ab9 */ /* 0x000fe40000000800 */
[----:B------:R-:W-:-:S04]  /*22ea0*/  IMAD.U32 R2, RZ, RZ, UR4 ;  /* 0x00000004ff027e24 */ /* 0x000fc8000f8e00ff */
[----:B-1----:R-:W-:-:S04]  /*22eb0*/  IMAD R9, R9, R2, RZ ;  /* 0x0000000209097224 */ /* 0x002fc800078e02ff */
[----:B------:R-:W-:-:S05]  /*22ec0*/  IMAD.IADD R4, R4, 0x1, R9 ;  /* 0x0000000104047824 */ /* 0x000fca00078e0209 */
[----:B------:R-:W-:-:S13]  /*22ed0*/  ISETP.GT.AND P6, PT, R4, R5, PT ;  /* 0x000000050400720c */ /* 0x000fda0003fc4270 */
[----:B------:R-:W-:Y:S05]  /*22ee0*/  @P6 BRA `(.L_x_8726) ;  /* 0x0000000000ac6947 */ /* 0x000fea0003800000 */
.L_x_8729:
        /* <DEDUP_REMOVED lines=37> */
.L_x_8839:
[----:B------:R-:W-:Y:S02]  /*23140*/  ULDC UR4, c[0x0][0xd38] ;  /* 0x00034e0000047ab9 */ /* 0x000fe40000000800 */
[----:B------:R-:W-:-:S04]  /*23150*/  IMAD.U32 R2, RZ, RZ, UR4 ;  /* 0x00000004ff027e24 */ /* 0x000fc8000f8e00ff */
[----:B-1----:R-:W-:-:S04]  /*23160*/  IMAD R9, R9, R2, RZ ;  /* 0x0000000209097224 */ /* 0x002fc800078e02ff */
[----:B------:R-:W-:-:S05]  /*23170*/  IMAD.IADD R4, R9, 0x1, R4 ;  /* 0x0000000109047824 */ /* 0x000fca00078e0204 */
[----:B------:R-:W-:-:S13]  /*23180*/  ISETP.GT.AND P6, PT, R4, R5, PT ;  /* 0x000000050400720c */ /* 0x000fda0003fc4270 */
[----:B------:R-:W-:Y:S05]  /*23190*/  @!P6 BRA `(.L_x_8729) ;  /* 0xfffffffc0054e947 */ /* 0x000fea000383ffff */
.L_x_8726:
        /* <DEDUP_REMOVED lines=12> */
.L_x_8844:
[----:B------:R-:W-:-:S13]  /*23260*/  ISETP.NE.AND P0, PT, R3, RZ, PT ;  /* 0x000000ff0300720c */ /* 0x000fda0003f05270 */
[----:B------:R-:W-:Y:S05]  /*23270*/  @!P0 BRA `(.L_x_8731) ;  /* 0x0000000000148947 */ /* 0x000fea0003800000 */
[----:B------:R-:W-:Y:S01]  /*23280*/  UMOV UR4, 0xffffffff ;  /* 0xffffffff00047882 */ /* 0x000fe20000000000 */
[----:B-1----:R-:W-:Y:S02]  /*23290*/  VIADD R4, R4, 0xffffffff ;  /* 0xffffffff04047836 */ /* 0x002fe40000000000 */
[----:B------:R-:W-:Y:S05]  /*232a0*/  BRA.DIV UR4, `(.L_x_8732) ;  /* 0x0000003a04dc7947 */ /* 0x000fea000b800000 */
[----:B------:R1:W2:Y:S02]  /*232b0*/  SHFL.IDX PT, R4, R7, R4, 0x1f ;  /* 0x00001f0407047589 */ /* 0x0002a400000e0000 */
.L_x_8847:
[----:B--2---:R-:W-:-:S07]  /*232c0*/  IMAD.MOV.U32 R8, RZ, RZ, R4 ;  /* 0x000000ffff087224 */ /* 0x004fce00078e0004 */
.L_x_8731:
        /* <DEDUP_REMOVED lines=62> */
.L_x_8733:
[----:B0-----:R-:W2:Y:S01]  /*236b0*/  LDL R3, [R1+0xc] ;  /* 0x00000c0001037983 */ /* 0x001ea20000100800 */
[----:B------:R-:W2:Y:S02]  /*236c0*/  LDC.64 R4, c[0x0][0xd90] ;  /* 0x00036400ff047b82 */ /* 0x000ea40000000a00 */
        /* <DEDUP_REMOVED lines=61> */
.L_x_8734:
[----:B------:R-:W-:-:S05]  /*23aa0*/  LOP3.LUT R7, RZ, R7, RZ, 0x33, !PT ;  /* 0x00000007ff077212 */ /* 0x000fca00078e33ff */
[----:B------:R-:W-:-:S05]  /*23ab0*/  IMAD.IADD R0, R0, 0x1, R7 ;  /* 0x0000000100007824 */ /* 0x000fca00078e0207 */
[----:B------:R2:W-:Y:S01]  /*23ac0*/  STL [R1+0x4], R0 ;  /* 0x0000040001007387 */ /* 0x0005e20000100800 */
[----:B------:R-:W-:Y:S05]  /*23ad0*/  BRA `(.L_x_8735) ;  /* 0x0000000000287947 */ /* 0x000fea0003800000 */
.L_x_8727:
        /* <DEDUP_REMOVED lines=10> */
.L_x_8735:
        /* <DEDUP_REMOVED lines=16> */
.L_x_8724:
[----:B---34-:R-:W3:Y:S01]  /*23c80*/  LDL R0, [R1+0xc] ;  /* 0x00000c0001007983 */ /* 0x018ee20000100800 */
[----:B------:R-:W-:Y:S02]  /*23c90*/  ULDC UR4, c[0x0][0xd3c] ;  /* 0x00034f0000047ab9 */ /* 0x000fe40000000800 */
[----:B---3--:R-:W-:-:S13]  /*23ca0*/  ISETP.GE.AND P0, PT, R0, UR4, PT ;  /* 0x0000000400007c0c */ /* 0x008fda000bf06270 */
[----:B------:R-:W-:Y:S05]  /*23cb0*/  @!P0 BRA `(.L_x_8736) ;  /* 0xffffff6800988947 */ /* 0x000fea000383ffff */
[----:B------:R-:W-:Y:S05]  /*23cc0*/  BSYNC B8 ;  /* 0x0000000000087941 */ /* 0x000fea0003800000 */
.L_x_8562:
        /* <DEDUP_REMOVED lines=12> */
.L_x_8848:
[----:B------:R-:W-:Y:S05]  /*23d90*/  BSYNC B0 ;  /* 0x0000000000007941 */ /* 0x000fea0003800000 */
.L_x_8737:
[----:B------:R-:W-:-:S03]  /*23da0*/  UMOV UR4, 0xffffffff ;  /* 0xffffffff00047882 */ /* 0x000fc60000000000 */
[----:B------:R-:W-:Y:S05]  /*23db0*/  BRA.DIV UR4, `(.L_x_8739) ;  /* 0x0000003204587947 */ /* 0x000fea000b800000 */
[----:B------:R-:W1:Y:S02]  /*23dc0*/  S2R R2, SR_TID.X ;  /* 0x0000000000027919 */ /* 0x000e640000002100 */
[----:B-1----:R-:W-:-:S04]  /*23dd0*/  SHF.R.U32.HI R2, RZ, 0x5, R2 ;  /* 0x00000005ff027819 */ /* 0x002fc80000011602 */
[----:B------:R-:W-:-:S05]  /*23de0*/  LOP3.LUT R2, R2, 0x3, RZ, 0xc0, !PT ;  /* 0x0000000302027812 */ /* 0x000fca00078ec0ff */
[----:B------:R1:W2:Y:S02]  /*23df0*/  SHFL.IDX PT, R14, R2, RZ, 0x1f ;  /* 0x00001fff020e7589 */ /* 0x0002a400000e0000 */
.L_x_8851:
[----:B--2---:R-:W-:-:S13]  /*23e00*/  ISETP.NE.AND P0, PT, R14, RZ, PT ;  /* 0x000000ff0e00720c */ /* 0x004fda0003f05270 */
[----:B------:R-:W-:Y:S05]  /*23e10*/  @P0 BRA `(.L_x_8410) ;  /* 0x0000000000940947 */ /* 0x000fea0003800000 */
[----:B------:R-:W-:-:S03]  /*23e20*/  UMOV UR4, 0xffffffff ;  /* 0xffffffff00047882 */ /* 0x000fc60000000000 */
[----:B------:R-:W-:Y:S05]  /*23e30*/  BRA.DIV UR4, `(.L_x_8740) ;  /* 0x00000032046c7947 */ /* 0x000fea000b800000 */
[----:B------:R-:W-:-:S13]  /*23e40*/  ELECT P6, URZ, PT ;  /* 0x00000000003f782f */ /* 0x000fda00038c0000 */
.L_x_8854:
[----:B------:R-:W-:Y:S05]  /*23e50*/  @!P6 BRA `(.L_x_8410) ;  /* 0x000000000084e947 */ /* 0x000fea0003800000 */
[----:B------:R-:W-:-:S06]  /*23e60*/  ULOP3.LUT UR4, UR36, 0x2, URZ, 0xfc, !UPT ;  /* 0x0000000224047892 */ /* 0x000fcc000f8efc3f */
[----:B-1----:R-:W-:-:S05]  /*23e70*/  IMAD.U32 R2, RZ, RZ, UR4 ;  /* 0x00000004ff027e24 */ /* 0x002fca000f8e00ff */
[----:B------:R-:W-:-:S13]  /*23e80*/  ISETP.NE.AND P2, PT, R2, 0x3, PT ;  /* 0x000000030200780c */ /* 0x000fda0003f45270 */
[----:B------:R-:W-:Y:S05]  /*23e90*/  @!P2 BRA `(.L_x_8741) ;  /* 0x000000000004a947 */ /* 0x000fea0003800000 */
[----:B------:R-:W-:Y:S01]  /*23ea0*/  BPT.TRAP 0x1 ;  /* 0x000000040000795c */ /* 0x000fe20000300000 */
.L_x_8741:
        /* <DEDUP_REMOVED lines=14> */
.L_x_8855:
[----:B------:R-:W1:Y:S02]  /*23f90*/  SYNCS.PHASECHK.TRANS64.TRYWAIT P0, [R7+URZ], R2 ;  /* 0x00000002070075a7 */ /* 0x000e64000800017f */
[----:B-1----:R-:W-:Y:S05]  /*23fa0*/  @!P0 BRA `(.L_x_8743) ;  /* 0x0000003000448947 */ /* 0x002fea0003800000 */
.L_x_8856:
[----:B------:R-:W-:Y:S05]  /*23fb0*/  @!P2 BRA `(.L_x_8744) ;  /* 0x000000000004a947 */ /* 0x000fea0003800000 */
[----:B------:R-:W-:Y:S01]  /*23fc0*/  BPT.TRAP 0x1 ;  /* 0x000000040000795c */ /* 0x000fe20000300000 */
.L_x_8744:
[----:B------:R-:W2:Y:S01]  /*23fd0*/  LDL.LU R4, [R1+0x10] ;  /* 0x0000100001047983 */ /* 0x000ea20000300800 */
[----:B------:R-:W-:-:S04]  /*23fe0*/  VIADD R0, R0, 0x38860 ;  /* 0x0003886000007836 */ /* 0x000fc80000000000 */
[----:B--2---:R-:W-:-:S04]  /*23ff0*/  IMAD R4, R4, 0x8, R0 ;  /* 0x0000000804047824 */ /* 0x004fc800078e0200 */
[----:B------:R-:W2:Y:S02]  /*24000*/  SYNCS.PHASECHK.TRANS64.TRYWAIT P0, [R4+URZ], R5 ;  /* 0x00000005040075a7 */ /* 0x000ea4000800017f */
[----:B--2---:R-:W-:Y:S05]  /*24010*/  @!P0 BRA `(.L_x_8745) ;  /* 0x00000030003c8947 */ /* 0x004fea0003800000 */
.L_x_8857:
[----:B------:R-:W-:-:S07]  /*24020*/  IMAD R3, R3, 0x8, R0 ;  /* 0x0000000803037824 */ /* 0x000fce00078e0200 */
.L_x_8746:
[----:B---3--:R3:W4:Y:S02]  /*24030*/  SYNCS.PHASECHK.TRANS64.TRYWAIT P0, [R3+URZ], R2 ;  /* 0x00000002030075a7 */ /* 0x008724000800017f */
[----:B----4-:R-:W-:Y:S05]  /*24040*/  @!P0 NANOSLEEP.SYNCS 0x989680 ;  /* 0x009896800000895d */ /* 0x010fea0003900000 */
[----:B------:R-:W4:Y:S02]  /*24050*/  @!P0 SYNCS.PHASECHK.TRANS64 P0, [R3+URZ], R2 ;  /* 0x00000002030085a7 */ /* 0x000f24000800007f */
[----:B----4-:R-:W-:Y:S05]  /*24060*/  @!P0 BRA `(.L_x_8746) ;  /* 0xfffffffc00f08947 */ /* 0x010fea000383ffff */
.L_x_8410:
[----:B------:R-:W-:Y:S05]  /*24070*/  BSYNC B9 ;  /* 0x0000000000097941 */ /* 0x000fea0003800000 */
.L_x_8407:
[----:B------:R-:W-:Y:S05]  /*24080*/  EXIT ;  /* 0x000000000000794d */ /* 0x000fea0003800000 */
.L_x_8428:
[----:B0-----:R0:W1:Y:S02]  /*24090*/  SYNCS.PHASECHK.TRANS64.TRYWAIT P5, [R75+URZ+0x38890], R76 ;  /* 0x0388904c4b0075a7 */ /* 0x00106400080a017f */
[----:B-1----:R-:W-:Y:S05]  /*240a0*/  @!P5 NANOSLEEP.SYNCS 0x989680 ;  /* 0x009896800000d95d */ /* 0x002fea0003900000 */
[----:B------:R-:W1:Y:S02]  /*240b0*/  @!P5 SYNCS.PHASECHK.TRANS64 P5, [R75+URZ+0x38890], R76 ;  /* 0x0388904c4b00d5a7 */ /* 0x000e6400080a007f */
[----:B-1----:R-:W-:Y:S05]  /*240c0*/  @!P5 BRA `(.L_x_8428) ;  /* 0xfffffffc00f0d947 */ /* 0x002fea000383ffff */
[----:B------:R-:W-:Y:S05]  /*240d0*/  BRA `(.L_x_8747) ;  /* 0xfffffdec004c7947 */ /* 0x000fea000383ffff */
.L_x_8438:
[----:B-1----:R1:W2:Y:S02]  /*240e0*/  SYNCS.PHASECHK.TRANS64.TRYWAIT P5, [R75+URZ+0x38890], R76 ;  /* 0x0388904c4b0075a7 */ /* 0x0022a400080a017f */
[----:B--2---:R-:W-:Y:S05]  /*240f0*/  @!P5 NANOSLEEP.SYNCS 0x989680 ;  /* 0x009896800000d95d */ /* 0x004fea0003900000 */
[----:B------:R-:W2:Y:S02]  /*24100*/  @!P5 SYNCS.PHASECHK.TRANS64 P5, [R75+URZ+0x38890], R76 ;  /* 0x0388904c4b00d5a7 */ /* 0x000ea400080a007f */
[----:B--2---:R-:W-:Y:S05]  /*24110*/  @!P5 BRA `(.L_x_8438) ;  /* 0xfffffffc00f0d947 */ /* 0x004fea000383ffff */
[----:B------:R-:W-:Y:S05]  /*24120*/  BRA `(.L_x_8748) ;  /* 0xfffffdf400d07947 */ /* 0x000fea000383ffff */
.L_x_8443:
[----:B0-----:R0:W1:Y:S02]  /*24130*/  SYNCS.PHASECHK.TRANS64.TRYWAIT P5, [R75+URZ+0x38890], R76 ;  /* 0x0388904c4b0075a7 */ /* 0x00106400080a017f */
[----:B-1----:R-:W-:Y:S05]  /*24140*/  @!P5 NANOSLEEP.SYNCS 0x989680 ;  /* 0x009896800000d95d */ /* 0x002fea0003900000 */
[----:B------:R-:W1:Y:S02]  /*24150*/  @!P5 SYNCS.PHASECHK.TRANS64 P5, [R75+URZ+0x38890], R76 ;  /* 0x0388904c4b00d5a7 */ /* 0x000e6400080a007f */
[----:B-1----:R-:W-:Y:S05]  /*24160*/  @!P5 BRA `(.L_x_8443) ;  /* 0xfffffffc00f0d947 */ /* 0x002fea000383ffff */
[----:B------:R-:W-:Y:S05]  /*24170*/  BRA `(.L_x_8749) ;  /* 0xfffffe0000107947 */ /* 0x000fea000383ffff */
.L_x_8447:
[----:B--2---:R2:W0:Y:S02]  /*24180*/  SYNCS.PHASECHK.TRANS64.TRYWAIT P0, [R75+URZ+0x388b0], R76 ;  /* 0x0388b04c4b0075a7 */ /* 0x004424000800017f */
[----:B0-----:R-:W-:Y:S05]  /*24190*/  @!P0 NANOSLEEP.SYNCS 0x989680 ;  /* 0x009896800000895d */ /* 0x001fea0003900000 */
[----:B------:R-:W0:Y:S02]  /*241a0*/  @!P0 SYNCS.PHASECHK.TRANS64 P0, [R75+URZ+0x388b0], R76 ;  /* 0x0388b04c4b0085a7 */ /* 0x000e24000800007f */
[----:B0-----:R-:W-:Y:S05]  /*241b0*/  @!P0 BRA `(.L_x_8447) ;  /* 0xfffffffc00f08947 */ /* 0x001fea000383ffff */
[----:B------:R-:W-:Y:S05]  /*241c0*/  BRA `(.L_x_8750) ;  /* 0xfffffe0000887947 */ /* 0x000fea000383ffff */
.L_x_8474:
        /* <DEDUP_REMOVED lines=8> */
.L_x_8752:
[----:B------:R-:W-:Y:S05]  /*24250*/  BSYNC B1 ;  /* 0x0000000000017941 */ /* 0x000fea0003800000 */
.L_x_8751:
        /* <DEDUP_REMOVED lines=8> */
.L_x_8753:
[----:B------:R-:W-:Y:S02]  /*242e0*/  IMAD.MOV.U32 R13, RZ, RZ, R33 ;  /* 0x000000ffff0d7224 */ /* 0x000fe400078e0021 */
[----:B------:R-:W-:-:S07]  /*242f0*/  IMAD.MOV.U32 R4, RZ, RZ, R14 ;  /* 0x000000ffff047224 */ /* 0x000fce00078e000e */
[----:B------:R-:W-:Y:S05]  /*24300*/  WARPSYNC.COLLECTIVE R15, `(.L_x_8754) ;  /* 0x000000000f087348 */ /* 0x000fea0003c00000 */
[----:B------:R0:W1:Y:S02]  /*24310*/  SHFL.IDX P6, R14, R13, R12, R11 ;  /* 0x0000000c0d0e7389 */ /* 0x00006400000c000b */
[----:B01----:R-:W-:Y:S01]  /*24320*/  ENDCOLLECTIVE ;  /* 0x000000000000791b */ /* 0x003fe20003800000 */
.L_x_8754:
[----:B------:R-:W-:Y:S02]  /*24330*/  IMAD.MOV.U32 R13, RZ, RZ, R30 ;  /* 0x000000ffff0d7224 */ /* 0x000fe400078e001e */
[----:B------:R-:W-:-:S07]  /*24340*/  IMAD.MOV.U32 R0, RZ, RZ, R14 ;  /* 0x000000ffff007224 */ /* 0x000fce00078e000e */
[----:B------:R-:W-:Y:S05]  /*24350*/  WARPSYNC.COLLECTIVE R15, `(.L_x_8755) ;  /* 0x000000000f087348 */ /* 0x000fea0003c00000 */
[----:B------:R0:W1:Y:S02]  /*24360*/  SHFL.IDX P6, R14, R13, R12, R11 ;  /* 0x0000000c0d0e7389 */ /* 0x00006400000c000b */
[----:B01----:R-:W-:Y:S01]  /*24370*/  ENDCOLLECTIVE ;  /* 0x000000000000791b */ /* 0x003fe20003800000 */
.L_x_8755:
[----:B------:R-:W-:Y:S01]  /*24380*/  IMAD.MOV.U32 R8, RZ, RZ, R14 ;  /* 0x000000ffff087224 */ /* 0x000fe200078e000e */
[----:B------:R-:W-:Y:S06]  /*24390*/  BRA `(.L_x_8756) ;  /* 0xfffffe3400b07947 */ /* 0x000fec000383ffff */
.L_x_8477:
        /* <DEDUP_REMOVED lines=8> */
.L_x_8758:
[----:B------:R-:W-:Y:S05]  /*24420*/  BSYNC B1 ;  /* 0x0000000000017941 */ /* 0x000fea0003800000 */
.L_x_8757:
        /* <DEDUP_REMOVED lines=8> */
.L_x_8759:
[----:B------:R-:W-:Y:S02]  /*244b0*/  IMAD.MOV.U32 R13, RZ, RZ, R33 ;  /* 0x000000ffff0d7224 */ /* 0x000fe400078e0021 */
[----:B------:R-:W-:-:S07]  /*244c0*/  IMAD.MOV.U32 R6, RZ, RZ, R14 ;  /* 0x000000ffff067224 */ /* 0x000fce00078e000e */
[----:B------:R-:W-:Y:S05]  /*244d0*/  WARPSYNC.COLLECTIVE R15, `(.L_x_8760) ;  /* 0x000000000f087348 */ /* 0x000fea0003c00000 */
[----:B------:R0:W1:Y:S02]  /*244e0*/  SHFL.IDX P6, R14, R13, R12, R11 ;  /* 0x0000000c0d0e7389 */ /* 0x00006400000c000b */
[----:B01----:R-:W-:Y:S01]  /*244f0*/  ENDCOLLECTIVE ;  /* 0x000000000000791b */ /* 0x003fe20003800000 */
.L_x_8760:
[----:B------:R-:W-:Y:S02]  /*24500*/  IMAD.MOV.U32 R13, RZ, RZ, R30 ;  /* 0x000000ffff0d7224 */ /* 0x000fe400078e001e */
[----:B------:R-:W-:-:S07]  /*24510*/  IMAD.MOV.U32 R7, RZ, RZ, R14 ;  /* 0x000000ffff077224 */ /* 0x000fce00078e000e */
[----:B------:R-:W-:Y:S05]  /*24520*/  WARPSYNC.COLLECTIVE R15, `(.L_x_8761) ;  /* 0x000000000f087348 */ /* 0x000fea0003c00000 */
[----:B------:R0:W1:Y:S02]  /*24530*/  SHFL.IDX P6, R14, R13, R12, R11 ;  /* 0x0000000c0d0e7389 */ /* 0x00006400000c000b */
[----:B01----:R-:W-:Y:S01]  /*24540*/  ENDCOLLECTIVE ;  /* 0x000000000000791b */ /* 0x003fe20003800000 */
.L_x_8761:
[----:B------:R-:W-:Y:S01]  /*24550*/  IMAD.MOV.U32 R30, RZ, RZ, R14 ;  /* 0x000000ffff1e7224 */ /* 0x000fe200078e000e */
[----:B------:R-:W-:Y:S06]  /*24560*/  BRA `(.L_x_8762) ;  /* 0xfffffe3800007947 */ /* 0x000fec000383ffff */
.L_x_8481:
[----:B0-----:R0:W1:Y:S02]  /*24570*/  SYNCS.PHASECHK.TRANS64.TRYWAIT P0, [R2+URZ+0x38800], R37 ;  /* 0x03880025020075a7 */ /* 0x001064000800017f */
[----:B-1----:R-:W-:Y:S05]  /*24580*/  @!P0 NANOSLEEP.SYNCS 0x989680 ;  /* 0x009896800000895d */ /* 0x002fea0003900000 */
[----:B------:R-:W1:Y:S02]  /*24590*/  @!P0 SYNCS.PHASECHK.TRANS64 P0, [R2+URZ+0x38800], R37 ;  /* 0x03880025020085a7 */ /* 0x000e64000800007f */
[----:B-1----:R-:W-:Y:S05]  /*245a0*/  @!P0 BRA `(.L_x_8481) ;  /* 0xfffffffc00f08947 */ /* 0x002fea000383ffff */
[----:B------:R-:W-:Y:S05]  /*245b0*/  BRA `(.L_x_8763) ;  /* 0xfffffe3800ec7947 */ /* 0x000fea000383ffff */
.L_x_8489:
        /* <DEDUP_REMOVED lines=8> */
.L_x_8765:
[----:B------:R-:W-:Y:S05]  /*24640*/  BSYNC B1 ;  /* 0x0000000000017941 */ /* 0x000fea0003800000 */
.L_x_8764:
        /* <DEDUP_REMOVED lines=8> */
.L_x_8766:
[----:B------:R-:W-:Y:S02]  /*246d0*/  IMAD.MOV.U32 R13, RZ, RZ, R9 ;  /* 0x000000ffff0d7224 */ /* 0x000fe400078e0009 */
[----:B------:R-:W-:-:S07]  /*246e0*/  IMAD.MOV.U32 R4, RZ, RZ, R14 ;  /* 0x000000ffff047224 */ /* 0x000fce00078e000e */
[----:B------:R-:W-:Y:S05]  /*246f0*/  WARPSYNC.COLLECTIVE R15, `(.L_x_8767) ;  /* 0x000000000f087348 */ /* 0x000fea0003c00000 */
[----:B------:R0:W1:Y:S02]  /*24700*/  SHFL.IDX P6, R14, R13, R12, R11 ;  /* 0x0000000c0d0e7389 */ /* 0x00006400000c000b */
[----:B01----:R-:W-:Y:S01]  /*24710*/  ENDCOLLECTIVE ;  /* 0x000000000000791b */ /* 0x003fe20003800000 */
.L_x_8767:
[----:B------:R-:W-:Y:S02]  /*24720*/  IMAD.MOV.U32 R13, RZ, RZ, R8 ;  /* 0x000000ffff0d7224 */ /* 0x000fe400078e0008 */
[----:B------:R-:W-:-:S07]  /*24730*/  IMAD.MOV.U32 R7, RZ, RZ, R14 ;  /* 0x000000ffff077224 */ /* 0x000fce00078e000e */
[----:B------:R-:W-:Y:S05]  /*24740*/  WARPSYNC.COLLECTIVE R15, `(.L_x_8768) ;  /* 0x000000000f087348 */ /* 0x000fea0003c00000 */
[----:B------:R0:W1:Y:S02]  /*24750*/  SHFL.IDX P6, R14, R13, R12, R11 ;  /* 0x0000000c0d0e7389 */ /* 0x00006400000c000b */
[----:B01----:R-:W-:Y:S01]  /*24760*/  ENDCOLLECTIVE ;  /* 0x000000000000791b */ /* 0x003fe20003800000 */
.L_x_8768:
[----:B------:R-:W-:Y:S01]  /*24770*/  IMAD.MOV.U32 R6, RZ, RZ, R14 ;  /* 0x000000ffff067224 */ /* 0x000fe200078e000e */
[----:B------:R-:W-:Y:S06]  /*24780*/  BRA `(.L_x_8769) ;  /* 0xfffffe4800407947 */ /* 0x000fec000383ffff */
.L_x_8492:
        /* <DEDUP_REMOVED lines=8> */
.L_x_8771:
[----:B------:R-:W-:Y:S05]  /*24810*/  BSYNC B1 ;  /* 0x0000000000017941 */ /* 0x000fea0003800000 */
.L_x_8770:
        /* <DEDUP_REMOVED lines=8> */
.L_x_8772:
[----:B------:R-:W-:Y:S02]  /*248a0*/  IMAD.MOV.U32 R13, RZ, RZ, R9 ;  /* 0x000000ffff0d7224 */ /* 0x000fe400078e0009 */
[----:B------:R-:W-:-:S07]  /*248b0*/  IMAD.MOV.U32 R3, RZ, RZ, R14 ;  /* 0x000000ffff037224 */ /* 0x000fce00078e000e */
[----:B------:R-:W-:Y:S05]  /*248c0*/  WARPSYNC.COLLECTIVE R15, `(.L_x_8773) ;  /* 0x000000000f087348 */ /* 0x000fea0003c00000 */
[----:B------:R0:W1:Y:S02]  /*248d0*/  SHFL.IDX P6, R14, R13, R12, R11 ;  /* 0x0000000c0d0e7389 */ /* 0x00006400000c000b */
[----:B01----:R-:W-:Y:S01]  /*248e0*/  ENDCOLLECTIVE ;  /* 0x000000000000791b */ /* 0x003fe20003800000 */
.L_x_8773:
[----:B------:R-:W-:Y:S02]  /*248f0*/  IMAD.MOV.U32 R13, RZ, RZ, R8 ;  /* 0x000000ffff0d7224 */ /* 0x000fe400078e0008 */
[----:B------:R-:W-:-:S07]  /*24900*/  IMAD.MOV.U32 R6, RZ, RZ, R14 ;  /* 0x000000ffff067224 */ /* 0x000fce00078e000e */
[----:B------:R-:W-:Y:S05]  /*24910*/  WARPSYNC.COLLECTIVE R15, `(.L_x_8774) ;  /* 0x000000000f087348 */ /* 0x000fea0003c00000 */
[----:B------:R0:W1:Y:S02]  /*24920*/  SHFL.IDX P6, R14, R13, R12, R11 ;  /* 0x0000000c0d0e7389 */ /* 0x00006400000c000b */
[----:B01----:R-:W-:Y:S01]  /*24930*/  ENDCOLLECTIVE ;  /* 0x000000000000791b */ /* 0x003fe20003800000 */
.L_x_8774:
[----:B------:R-:W-:Y:S02]  /*24940*/  IMAD.MOV.U32 R12, RZ, RZ, R3 ;  /* 0x000000ffff0c7224 */ /* 0x000fe400078e0003 */
[----:B------:R-:W-:Y:S01]  /*24950*/  IMAD.MOV.U32 R13, RZ, RZ, R0 ;  /* 0x000000ffff0d7224 */ /* 0x000fe200078e0000 */
[----:B------:R-:W-:Y:S06]  /*24960*/  BRA `(.L_x_8775) ;  /* 0xfffffe4800607947 */ /* 0x000fec000383ffff */
.L_x_8496:
[----:B0-----:R0:W1:Y:S02]  /*24970*/  SYNCS.PHASECHK.TRANS64.TRYWAIT P1, [R2+URZ+0x38800], R33 ;  /* 0x03880021020075a7 */ /* 0x001064000802017f */
[----:B-1----:R-:W-:Y:S05]  /*24980*/  @!P1 NANOSLEEP.SYNCS 0x989680 ;  /* 0x009896800000995d */ /* 0x002fea0003900000 */
[----:B------:R-:W1:Y:S02]  /*24990*/  @!P1 SYNCS.PHASECHK.TRANS64 P1, [R2+URZ+0x38800], R33 ;  /* 0x03880021020095a7 */ /* 0x000e64000802007f */
[----:B-1----:R-:W-:Y:S05]  /*249a0*/  @!P1 BRA `(.L_x_8496) ;  /* 0xfffffffc00f09947 */ /* 0x002fea000383ffff */
[----:B------:R-:W-:Y:S05]  /*249b0*/  BRA `(.L_x_8776) ;  /* 0xfffffe4c00047947 */ /* 0x000fea000383ffff */
.L_x_8502:
[----:B-1----:R1:W2:Y:S02]  /*249c0*/  SYNCS.PHASECHK.TRANS64.TRYWAIT P1, [R169+URZ+0x38830], R20 ;  /* 0x03883014a90075a7 */ /* 0x0022a4000802017f */
[----:B--2---:R-:W-:Y:S05]  /*249d0*/  @!P1 NANOSLEEP.SYNCS 0x989680 ;  /* 0x009896800000995d */ /* 0x004fea0003900000 */
[----:B------:R-:W2:Y:S02]  /*249e0*/  @!P1 SYNCS.PHASECHK.TRANS64 P1, [R169+URZ+0x38830], R20 ;  /* 0x03883014a90095a7 */ /* 0x000ea4000802007f */
[----:B--2---:R-:W-:Y:S05]  /*249f0*/  @!P1 BRA `(.L_x_8502) ;  /* 0xfffffffc00f09947 */ /* 0x004fea000383ffff */
[----:B------:R-:W-:Y:S05]  /*24a00*/  BRA `(.L_x_8501) ;  /* 0xfffffe5800bc7947 */ /* 0x000fea000383ffff */
.L_x_8504:
[----:B--2---:R2:W3:Y:S02]  /*24a10*/  SYNCS.PHASECHK.TRANS64.TRYWAIT P1, [R2+URZ+0x38810], R3 ;  /* 0x03881003020075a7 */ /* 0x0044e4000802017f */
[----:B---3--:R-:W-:Y:S05]  /*24a20*/  @!P1 NANOSLEEP.SYNCS 0x989680 ;  /* 0x009896800000995d */ /* 0x008fea0003900000 */
[----:B------:R-:W3:Y:S02]  /*24a30*/  @!P1 SYNCS.PHASECHK.TRANS64 P1, [R2+URZ+0x38810], R3 ;  /* 0x03881003020095a7 */ /* 0x000ee4000802007f */
[----:B---3--:R-:W-:Y:S05]  /*24a40*/  @!P1 BRA `(.L_x_8504) ;  /* 0xfffffffc00f09947 */ /* 0x008fea000383ffff */
[----:B------:R-:W-:Y:S05]  /*24a50*/  BRA `(.L_x_8777) ;  /* 0xfffffe5c006c7947 */ /* 0x000fea000383ffff */
.L_x_8509:
[----:B--2---:R2:W4:Y:S02]  /*24a60*/  SYNCS.PHASECHK.TRANS64.TRYWAIT P2, [R169+URZ+0x38850], R20 ;  /* 0x03885014a90075a7 */ /* 0x004524000804017f */
[----:B----4-:R-:W-:Y:S05]  /*24a70*/  @!P2 NANOSLEEP.SYNCS 0x989680 ;  /* 0x009896800000a95d */ /* 0x010fea0003900000 */
[----:B------:R-:W4:Y:S02]  /*24a80*/  @!P2 SYNCS.PHASECHK.TRANS64 P2, [R169+URZ+0x38850], R20 ;  /* 0x03885014a900a5a7 */ /* 0x000f24000804007f */
[----:B----4-:R-:W-:Y:S05]  /*24a90*/  @!P2 BRA `(.L_x_8509) ;  /* 0xfffffffc00f0a947 */ /* 0x010fea000383ffff */
[----:B------:R-:W-:Y:S05]  /*24aa0*/  BRA `(.L_x_8508) ;  /* 0xfffffe5c00987947 */ /* 0x000fea000383ffff */
.L_x_8517:
[----:B-1----:R1:W2:Y:S02]  /*24ab0*/  SYNCS.PHASECHK.TRANS64.TRYWAIT P3, [R197+URZ+0x38830], R0 ;  /* 0x03883000c50075a7 */ /* 0x0022a4000806017f */
[----:B--2---:R-:W-:Y:S05]  /*24ac0*/  @!P3 NANOSLEEP.SYNCS 0x989680 ;  /* 0x009896800000b95d */ /* 0x004fea0003900000 */
[----:B------:R-:W2:Y:S02]  /*24ad0*/  @!P3 SYNCS.PHASECHK.TRANS64 P3, [R197+URZ+0x38830], R0 ;  /* 0x03883000c500b5a7 */ /* 0x000ea4000806007f */
[----:B--2---:R-:W-:Y:S05]  /*24ae0*/  @!P3 BRA `(.L_x_8517) ;  /* 0xfffffffc00f0b947 */ /* 0x004fea000383ffff */
[----:B------:R-:W-:Y:S05]  /*24af0*/  BRA `(.L_x_8516) ;  /* 0xfffffe8800c87947 */ /* 0x000fea000383ffff */
.L_x_8522:
[----:B---3--:R3:W4:Y:S02]  /*24b00*/  SYNCS.PHASECHK.TRANS64.TRYWAIT P3, [R197+URZ+0x38850], R0 ;  /* 0x03885000c50075a7 */ /* 0x008724000806017f */
[----:B----4-:R-:W-:Y:S05]  /*24b10*/  @!P3 NANOSLEEP.SYNCS 0x989680 ;  /* 0x009896800000b95d */ /* 0x010fea0003900000 */
[----:B------:R-:W4:Y:S02]  /*24b20*/  @!P3 SYNCS.PHASECHK.TRANS64 P3, [R197+URZ+0x38850], R0 ;  /* 0x03885000c500b5a7 */ /* 0x000f24000806007f */
[----:B----4-:R-:W-:Y:S05]  /*24b30*/  @!P3 BRA `(.L_x_8522) ;  /* 0xfffffffc00f0b947 */ /* 0x010fea000383ffff */
[----:B------:R-:W-:Y:S05]  /*24b40*/  BRA `(.L_x_8521) ;  /* 0xfffffe8c00647947 */ /* 0x000fea000383ffff */
.L_x_8530:
[----:B0-----:R0:W2:Y:S02]  /*24b50*/  SYNCS.PHASECHK.TRANS64.TRYWAIT P2, [R193+URZ+0x38830], R0 ;  /* 0x03883000c10075a7 */ /* 0x0010a4000804017f */
[----:B--2---:R-:W-:Y:S05]  /*24b60*/  @!P2 NANOSLEEP.SYNCS 0x989680 ;  /* 0x009896800000a95d */ /* 0x004fea0003900000 */
[----:B------:R-:W2:Y:S02]  /*24b70*/  @!P2 SYNCS.PHASECHK.TRANS64 P2, [R193+URZ+0x38830], R0 ;  /* 0x03883000c100a5a7 */ /* 0x000ea4000804007f */
[----:B--2---:R-:W-:Y:S05]  /*24b80*/  @!P2 BRA `(.L_x_8530) ;  /* 0xfffffffc00f0a947 */ /* 0x004fea000383ffff */
[----:B------:R-:W-:Y:S05]  /*24b90*/  BRA `(.L_x_8529) ;  /* 0xfffffec000a07947 */ /* 0x000fea000383ffff */
.L_x_8535:
[----:B---3--:R3:W4:Y:S02]  /*24ba0*/  SYNCS.PHASECHK.TRANS64.TRYWAIT P2, [R193+URZ+0x38850], R0 ;  /* 0x03885000c10075a7 */ /* 0x008724000804017f */
[----:B----4-:R-:W-:Y:S05]  /*24bb0*/  @!P2 NANOSLEEP.SYNCS 0x989680 ;  /* 0x009896800000a95d */ /* 0x010fea0003900000 */
[----:B------:R-:W4:Y:S02]  /*24bc0*/  @!P2 SYNCS.PHASECHK.TRANS64 P2, [R193+URZ+0x38850], R0 ;  /* 0x03885000c100a5a7 */ /* 0x000f24000804007f */
[----:B----4-:R-:W-:Y:S05]  /*24bd0*/  @!P2 BRA `(.L_x_8535) ;  /* 0xfffffffc00f0a947 */ /* 0x010fea000383ffff */
[----:B------:R-:W-:Y:S05]  /*24be0*/  BRA `(.L_x_8534) ;  /* 0xfffffec4003c7947 */ /* 0x000fea000383ffff */
.L_x_8570:
        /* <DEDUP_REMOVED lines=11> */
.L_x_8779:
[----:B------:R-:W-:Y:S05]  /*24ca0*/  BSYNC B1 ;  /* 0x0000000000017941 */ /* 0x000fea0003800000 */
.L_x_8778:
[----:B------:R-:W-:Y:S05]  /*24cb0*/  BRA `(.L_x_8780) ;  /* 0xffffff6400447947 */ /* 0x000fea000383ffff */
.L_x_8572:
[----:B------:R-:W-:Y:S01]  /*24cc0*/  BSSY B1, `(.L_x_8781) ;  /* 0x0000006000017945 */ /* 0x000fe20003800000 */
[----:B------:R-:W-:-:S07]  /*24cd0*/  IMAD.MOV.U32 R15, RZ, RZ, -0x1 ;  /* 0xffffffffff0f7424 */ /* 0x000fce00078e00ff */
[----:B0-----:R-:W-:Y:S05]  /*24ce0*/  WARPSYNC.COLLECTIVE R15, `(.L_x_8782) ;  /* 0x000000000f0c7348 */ /* 0x001fea0003c00000 */
[----:B------:R-:W-:Y:S02]  /*24cf0*/  ELECT P6, UR62, PT ;  /* 0x00000000003e782f */ /* 0x000fe400038c0000 */
[----:B------:R-:W-:Y:S01]  /*24d00*/  MOV R14, UR62 ;  /* 0x0000003e000e7c02 */ /* 0x000fe20008000f00 */
[----:B0-----:R-:W-:Y:S10]  /*24d10*/  ENDCOLLECTIVE ;  /* 0x000000000000791b */ /* 0x001ff40003800000 */
.L_x_8782:
[----:B------:R-:W-:Y:S05]  /*24d20*/  BSYNC B1 ;  /* 0x0000000000017941 */ /* 0x000fea0003800000 */
.L_x_8781:
[----:B------:R-:W-:Y:S05]  /*24d30*/  BRA `(.L_x_8571) ;  /* 0xffffff64003c7947 */ /* 0x000fea000383ffff */
.L_x_8574:
[----:B0-----:R0:W1:Y:S02]  /*24d40*/  SYNCS.PHASECHK.TRANS64.TRYWAIT P0, [R18+URZ+0x38820], R3 ;  /* 0x03882003120075a7 */ /* 0x001064000800017f */
[----:B-1----:R-:W-:Y:S05]  /*24d50*/  @!P0 NANOSLEEP.SYNCS 0x989680 ;  /* 0x009896800000895d */ /* 0x002fea0003900000 */
[----:B------:R-:W1:Y:S02]  /*24d60*/  @!P0 SYNCS.PHASECHK.TRANS64 P0, [R18+URZ+0x38820], R3 ;  /* 0x03882003120085a7 */ /* 0x000e64000800007f */
[----:B-1----:R-:W-:Y:S05]  /*24d70*/  @!P0 BRA `(.L_x_8574) ;  /* 0xfffffffc00f08947 */ /* 0x002fea000383ffff */
[----:B------:R-:W-:Y:S05]  /*24d80*/  BRA `(.L_x_8783) ;  /* 0xffffff64004c7947 */ /* 0x000fea000383ffff */
.L_x_8578:
[----:B-1----:R1:W2:Y:S02]  /*24d90*/  SYNCS.PHASECHK.TRANS64.TRYWAIT P0, [R4+URZ+0x388a0], R8 ;  /* 0x0388a008040075a7 */ /* 0x0022a4000800017f */
[----:B--2---:R-:W-:Y:S05]  /*24da0*/  @!P0 NANOSLEEP.SYNCS 0x989680 ;  /* 0x009896800000895d */ /* 0x004fea0003900000 */
[----:B------:R-:W2:Y:S02]  /*24db0*/  @!P0 SYNCS.PHASECHK.TRANS64 P0, [R4+URZ+0x388a0], R8 ;  /* 0x0388a008040085a7 */ /* 0x000ea4000800007f */
[----:B--2---:R-:W-:Y:S05]  /*24dc0*/  @!P0 BRA `(.L_x_8578) ;  /* 0xfffffffc00f08947 */ /* 0x004fea000383ffff */
[----:B------:R-:W-:Y:S05]  /*24dd0*/  BRA `(.L_x_8784) ;  /* 0xffffff64006c7947 */ /* 0x000fea000383ffff */
.L_x_8583:
[----:B0-----:R0:W2:Y:S02]  /*24de0*/  SYNCS.PHASECHK.TRANS64.TRYWAIT P0, [R4+URZ+0x388c0], R8 ;  /* 0x0388c008040075a7 */ /* 0x0010a4000800017f */
[----:B--2---:R-:W-:Y:S05]  /*24df0*/  @!P0 NANOSLEEP.SYNCS 0x989680 ;  /* 0x009896800000895d */ /* 0x004fea0003900000 */
[----:B------:R-:W2:Y:S02]  /*24e00*/  @!P0 SYNCS.PHASECHK.TRANS64 P0, [R4+URZ+0x388c0], R8 ;  /* 0x0388c008040085a7 */ /* 0x000ea4000800007f */
[----:B--2---:R-:W-:Y:S05]  /*24e10*/  @!P0 BRA `(.L_x_8583) ;  /* 0xfffffffc00f08947 */ /* 0x004fea000383ffff */
[----:B------:R-:W-:Y:S05]  /*24e20*/  BRA `(.L_x_8785) ;  /* 0xffffff6400ec7947 */ /* 0x000fea000383ffff */
.L_x_8597:
[----:B0-----:R0:W1:Y:S02]  /*24e30*/  SYNCS.PHASECHK.TRANS64.TRYWAIT P1, [R4+URZ+0x388a0], R5 ;  /* 0x0388a005040075a7 */ /* 0x001064000802017f */
[----:B-1----:R-:W-:Y:S05]  /*24e40*/  @!P1 NANOSLEEP.SYNCS 0x989680 ;  /* 0x009896800000995d */ /* 0x002fea0003900000 */
[----:B------:R-:W1:Y:S02]  /*24e50*/  @!P1 SYNCS.PHASECHK.TRANS64 P1, [R4+URZ+0x388a0], R5 ;  /* 0x0388a005040095a7 */ /* 0x000e64000802007f */
[----:B-1----:R-:W-:Y:S05]  /*24e60*/  @!P1 BRA `(.L_x_8597) ;  /* 0xfffffffc00f09947 */ /* 0x002fea000383ffff */
[----:B------:R-:W-:Y:S05]  /*24e70*/  BRA `(.L_x_8786) ;  /* 0xffffff70006c7947 */ /* 0x000fea000383ffff */
.L_x_8602:
[----:B-1----:R1:W2:Y:S02]  /*24e80*/  SYNCS.PHASECHK.TRANS64.TRYWAIT P1, [R4+URZ+0x388c0], R5 ;  /* 0x0388c005040075a7 */ /* 0x0022a4000802017f */
[----:B--2---:R-:W-:Y:S05]  /*24e90*/  @!P1 NANOSLEEP.SYNCS 0x989680 ;  /* 0x009896800000995d */ /* 0x004fea0003900000 */
[----:B------:R-:W2:Y:S02]  /*24ea0*/  @!P1 SYNCS.PHASECHK.TRANS64 P1, [R4+URZ+0x388c0], R5 ;  /* 0x0388c005040095a7 */ /* 0x000ea4000802007f */
[----:B--2---:R-:W-:Y:S05]  /*24eb0*/  @!P1 BRA `(.L_x_8602) ;  /* 0xfffffffc00f09947 */ /* 0x004fea000383ffff */
[----:B------:R-:W-:Y:S05]  /*24ec0*/  BRA `(.L_x_8787) ;  /* 0xffffff7000e87947 */ /* 0x000fea000383ffff */
.L_x_8624:
        /* <DEDUP_REMOVED lines=11> */
.L_x_8789:
[----:B------:R-:W-:Y:S05]  /*24f80*/  BSYNC B0 ;  /* 0x0000000000007941 */ /* 0x000fea0003800000 */
.L_x_8788:
[----:B------:R-:W-:Y:S05]  /*24f90*/  BRA `(.L_x_8790) ;  /* 0xffffff8400907947 */ /* 0x000fea000383ffff */
.L_x_8626:
[----:B------:R-:W-:Y:S01]  /*24fa0*/  BSSY B0, `(.L_x_8791) ;  /* 0x0000006000007945 */ /* 0x000fe20003800000 */
[----:B------:R-:W-:-:S07]  /*24fb0*/  IMAD.MOV.U32 R15, RZ, RZ, -0x1 ;  /* 0xffffffffff0f7424 */ /* 0x000fce00078e00ff */
[----:B0-----:R-:W-:Y:S05]  /*24fc0*/  WARPSYNC.COLLECTIVE R15, `(.L_x_8792) ;  /* 0x000000000f0c7348 */ /* 0x001fea0003c00000 */
[----:B------:R-:W-:Y:S02]  /*24fd0*/  ELECT P6, UR62, PT ;  /* 0x00000000003e782f */ /* 0x000fe400038c0000 */
[----:B------:R-:W-:Y:S01]  /*24fe0*/  MOV R14, UR62 ;  /* 0x0000003e000e7c02 */ /* 0x000fe20008000f00 */
[----:B0-----:R-:W-:Y:S10]  /*24ff0*/  ENDCOLLECTIVE ;  /* 0x000000000000791b */ /* 0x001ff40003800000 */
.L_x_8792:
[----:B------:R-:W-:Y:S05]  /*25000*/  BSYNC B0 ;  /* 0x0000000000007941 */ /* 0x000fea0003800000 */
.L_x_8791:
[----:B------:R-:W-:Y:S05]  /*25010*/  BRA `(.L_x_8793) ;  /* 0xffffff8400947947 */ /* 0x000fea000383ffff */
.L_x_8628:
[----:B-1----:R1:W2:Y:S02]  /*25020*/  SYNCS.PHASECHK.TRANS64.TRYWAIT P0, [R0+URZ+0x38840], R2 ;  /* 0x03884002000075a7 */ /* 0x0022a4000800017f */
[----:B--2---:R-:W-:Y:S05]  /*25030*/  @!P0 NANOSLEEP.SYNCS 0x989680 ;  /* 0x009896800000895d */ /* 0x004fea0003900000 */
[----:B------:R-:W2:Y:S02]  /*25040*/  @!P0 SYNCS.PHASECHK.TRANS64 P0, [R0+URZ+0x38840], R2 ;  /* 0x03884002000085a7 */ /* 0x000ea4000800007f */
[----:B--2---:R-:W-:Y:S05]  /*25050*/  @!P0 BRA `(.L_x_8628) ;  /* 0xfffffffc00f08947 */ /* 0x004fea000383ffff */
[----:B------:R-:W-:Y:S05]  /*25060*/  BRA `(.L_x_8794) ;  /* 0xffffff8400f87947 */ /* 0x000fea000383ffff */
.L_x_8632:
        /* <DEDUP_REMOVED lines=9> */
.L_x_8795:
[----:B------:R-:W-:Y:S02]  /*25100*/  IMAD.MOV.U32 R13, RZ, RZ, R3 ;  /* 0x000000ffff0d7224 */ /* 0x000fe400078e0003 */
[----:B------:R-:W-:Y:S01]  /*25110*/  IMAD.MOV.U32 R4, RZ, RZ, R14 ;  /* 0x000000ffff047224 */ /* 0x000fe200078e000e */
[----:B------:R-:W-:-:S07]  /*25120*/  LOP3.LUT R6, R6, 0x7f, RZ, 0xc0, !PT ;  /* 0x0000007f06067812 */ /* 0x000fce00078ec0ff */
[----:B------:R-:W-:Y:S05]  /*25130*/  WARPSYNC.COLLECTIVE R15, `(.L_x_8796) ;  /* 0x000000000f087348 */ /* 0x000fea0003c00000 */
[----:B------:R0:W1:Y:S02]  /*25140*/  SHFL.IDX P6, R14, R13, R12, R11 ;  /* 0x0000000c0d0e7389 */ /* 0x00006400000c000b */
[----:B01----:R-:W-:Y:S01]  /*25150*/  ENDCOLLECTIVE ;  /* 0x000000000000791b */ /* 0x003fe20003800000 */
.L_x_8796:
        /* <DEDUP_REMOVED lines=9> */
.L_x_8797:
[----:B------:R-:W-:Y:S02]  /*251f0*/  IMAD.MOV.U32 R13, RZ, RZ, R3 ;  /* 0x000000ffff0d7224 */ /* 0x000fe400078e0003 */
[----:B------:R-:W-:-:S07]  /*25200*/  IMAD.MOV.U32 R6, RZ, RZ, R14 ;  /* 0x000000ffff067224 */ /* 0x000fce00078e000e */
[----:B------:R-:W-:Y:S05]  /*25210*/  WARPSYNC.COLLECTIVE R15, `(.L_x_8798) ;  /* 0x000000000f087348 */ /* 0x000fea0003c00000 */
[----:B------:R0:W1:Y:S02]  /*25220*/  SHFL.IDX P6, R14, R13, R12, R11 ;  /* 0x0000000c0d0e7389 */ /* 0x00006400000c000b */
[----:B01----:R-:W-:Y:S01]  /*25230*/  ENDCOLLECTIVE ;  /* 0x000000000000791b */ /* 0x003fe20003800000 */
.L_x_8798:
        /* <DEDUP_REMOVED lines=22> */
.L_x_8799:
        /* <DEDUP_REMOVED lines=10> */
.L_x_8800:
        /* <DEDUP_REMOVED lines=11> */
.L_x_8801:
        /* <DEDUP_REMOVED lines=14> */
.L_x_8802:
[----:B------:R-:W-:Y:S01]  /*255d0*/  IMAD.MOV.U32 R3, RZ, RZ, R14 ;  /* 0x000000ffff037224 */ /* 0x000fe200078e000e */
[----:B------:R-:W-:Y:S06]  /*255e0*/  BRA `(.L_x_8803) ;  /* 0xffffff8c00347947 */ /* 0x000fec000383ffff */
.L_x_8636:
        /* <DEDUP_REMOVED lines=26> */
.L_x_8805:
[----:B------:R-:W-:Y:S05]  /*25790*/  BSYNC B0 ;  /* 0x0000000000007941 */ /* 0x000fea0003800000 */
.L_x_8804:
        /* <DEDUP_REMOVED lines=13> */
.L_x_8806:
        /* <DEDUP_REMOVED lines=40> */
.L_x_8807:
        /* <DEDUP_REMOVED lines=17> */
.L_x_8808:
        /* <DEDUP_REMOVED lines=29> */
.L_x_8809:
        /* <DEDUP_REMOVED lines=12> */
.L_x_8810:
        /* <DEDUP_REMOVED lines=34> */
.L_x_8811:
[----:B------:R-:W-:Y:S02]  /*260b0*/  IMAD.MOV.U32 R13, RZ, RZ, R0 ;  /* 0x000000ffff0d7224 */ /* 0x000fe400078e0000 */
[----:B------:R-:W-:-:S07]  /*260c0*/  IMAD.MOV.U32 R4, RZ, RZ, R14 ;  /* 0x000000ffff047224 */ /* 0x000fce00078e000e */
[----:B------:R-:W-:Y:S05]  /*260d0*/  WARPSYNC.COLLECTIVE R15, `(.L_x_8812) ;  /* 0x000000000f087348 */ /* 0x000fea0003c00000 */
[----:B------:R0:W1:Y:S02]  /*260e0*/  SHFL.IDX P6, R14, R13, R12, R11 ;  /* 0x0000000c0d0e7389 */ /* 0x00006400000c000b */
[----:B01----:R-:W-:Y:S01]  /*260f0*/  ENDCOLLECTIVE ;  /* 0x000000000000791b */ /* 0x003fe20003800000 */
.L_x_8812:
[----:B------:R-:W-:Y:S01]  /*26100*/  IMAD.MOV.U32 R0, RZ, RZ, R14 ;  /* 0x000000ffff007224 */ /* 0x000fe200078e000e */
[----:B------:R-:W-:Y:S06]  /*26110*/  BRA `(.L_x_8813) ;  /* 0xffffff90000c7947 */ /* 0x000fec000383ffff */
.L_x_8641:
[----:B0-----:R0:W2:Y:S02]  /*26120*/  SYNCS.PHASECHK.TRANS64.TRYWAIT P0, [R18+URZ+0x38820], R0 ;  /* 0x03882000120075a7 */ /* 0x0010a4000800017f */
[----:B--2---:R-:W-:Y:S05]  /*26130*/  @!P0 NANOSLEEP.SYNCS 0x989680 ;  /* 0x009896800000895d */ /* 0x004fea0003900000 */
[----:B------:R-:W2:Y:S02]  /*26140*/  @!P0 SYNCS.PHASECHK.TRANS64 P0, [R18+URZ+0x38820], R0 ;  /* 0x03882000120085a7 */ /* 0x000ea4000800007f */
[----:B--2---:R-:W-:Y:S05]  /*26150*/  @!P0 BRA `(.L_x_8641) ;  /* 0xfffffffc00f08947 */ /* 0x004fea000383ffff */
[----:B------:R-:W-:Y:S05]  /*26160*/  BRA `(.L_x_8814) ;  /* 0xffffff9000c47947 */ /* 0x000fea000383ffff */
.L_x_8645:
[----:B0-----:R0:W1:Y:S02]  /*26170*/  SYNCS.PHASECHK.TRANS64.TRYWAIT P0, [R0+URZ+0x38860], R2 ;  /* 0x03886002000075a7 */ /* 0x001064000800017f */
[----:B-1----:R-:W-:Y:S05]  /*26180*/  @!P0 NANOSLEEP.SYNCS 0x989680 ;  /* 0x009896800000895d */ /* 0x002fea0003900000 */
[----:B------:R-:W1:Y:S02]  /*26190*/  @!P0 SYNCS.PHASECHK.TRANS64 P0, [R0+URZ+0x38860], R2 ;  /* 0x03886002000085a7 */ /* 0x000e64000800007f */
[----:B-1----:R-:W-:Y:S05]  /*261a0*/  @!P0 BRA `(.L_x_8645) ;  /* 0xfffffffc00f08947 */ /* 0x002fea000383ffff */
[----:B------:R-:W-:Y:S05]  /*261b0*/  BRA `(.L_x_8815) ;  /* 0xffffff9000e87947 */ /* 0x000fea000383ffff */
.L_x_8664:
[----:B-1----:R1:W2:Y:S02]  /*261c0*/  SYNCS.PHASECHK.TRANS64.TRYWAIT P0, [R2+URZ+0x38840], R6 ;  /* 0x03884006020075a7 */ /* 0x0022a4000800017f */
[----:B--2---:R-:W-:Y:S05]  /*261d0*/  @!P0 NANOSLEEP.SYNCS 0x989680 ;  /* 0x009896800000895d */ /* 0x004fea0003900000 */
[----:B------:R-:W2:Y:S02]  /*261e0*/  @!P0 SYNCS.PHASECHK.TRANS64 P0, [R2+URZ+0x38840], R6 ;  /* 0x03884006020085a7 */ /* 0x000ea4000800007f */
[----:B--2---:R-:W-:Y:S05]  /*261f0*/  @!P0 BRA `(.L_x_8664) ;  /* 0xfffffffc00f08947 */ /* 0x004fea000383ffff */
[----:B------:R-:W-:Y:S05]  /*26200*/  BRA `(.L_x_8816) ;  /* 0xffffffa000007947 */ /* 0x000fea000383ffff */
.L_x_8669:
[----:B0-----:R0:W2:Y:S02]  /*26210*/  SYNCS.PHASECHK.TRANS64.TRYWAIT P0, [R2+URZ+0x38860], R6 ;  /* 0x03886006020075a7 */ /* 0x0010a4000800017f */
[----:B--2---:R-:W-:Y:S05]  /*26220*/  @!P0 NANOSLEEP.SYNCS 0x989680 ;  /* 0x009896800000895d */ /* 0x004fea0003900000 */
[----:B------:R-:W2:Y:S02]  /*26230*/  @!P0 SYNCS.PHASECHK.TRANS64 P0, [R2+URZ+0x38860], R6 ;  /* 0x03886006020085a7 */ /* 0x000ea4000800007f */
[----:B--2---:R-:W-:Y:S05]  /*26240*/  @!P0 BRA `(.L_x_8669) ;  /* 0xfffffffc00f08947 */ /* 0x004fea000383ffff */
[----:B------:R-:W-:Y:S05]  /*26250*/  BRA `(.L_x_8817) ;  /* 0xffffffa000807947 */ /* 0x000fea000383ffff */
.L_x_8684:
[----:B-1----:R1:W2:Y:S02]  /*26260*/  SYNCS.PHASECHK.TRANS64.TRYWAIT P0, [R3+URZ+0x38840], R2 ;  /* 0x03884002030075a7 */ /* 0x0022a4000800017f */
[----:B--2---:R-:W-:Y:S05]  /*26270*/  @!P0 NANOSLEEP.SYNCS 0x989680 ;  /* 0x009896800000895d */ /* 0x004fea0003900000 */
[----:B------:R-:W2:Y:S02]  /*26280*/  @!P0 SYNCS.PHASECHK.TRANS64 P0, [R3+URZ+0x38840], R2 ;  /* 0x03884002030085a7 */ /* 0x000ea4000800007f */
[----:B--2---:R-:W-:Y:S05]  /*26290*/  @!P0 BRA `(.L_x_8684) ;  /* 0xfffffffc00f08947 */ /* 0x004fea000383ffff */
[----:B------:R-:W-:Y:S05]  /*262a0*/  BRA `(.L_x_8818) ;  /* 0xffffffac00607947 */ /* 0x000fea000383ffff */
.L_x_8689:
[----:B0-----:R0:W2:Y:S02]  /*262b0*/  SYNCS.PHASECHK.TRANS64.TRYWAIT P0, [R3+URZ+0x38860], R2 ;  /* 0x03886002030075a7 */ /* 0x0010a4000800017f */
[----:B--2---:R-:W-:Y:S05]  /*262c0*/  @!P0 NANOSLEEP.SYNCS 0x989680 ;  /* 0x009896800000895d */ /* 0x004fea0003900000 */
[----:B------:R-:W2:Y:S02]  /*262d0*/  @!P0 SYNCS.PHASECHK.TRANS64 P0, [R3+URZ+0x38860], R2 ;  /* 0x03886002030085a7 */ /* 0x000ea4000800007f */
[----:B--2---:R-:W-:Y:S05]  /*262e0*/  @!P0 BRA `(.L_x_8689) ;  /* 0xfffffffc00f08947 */ /* 0x004fea000383ffff */
[----:B------:R-:W-:Y:S05]  /*262f0*/  BRA `(.L_x_8819) ;  /* 0xffffffac00dc7947 */ /* 0x000fea000383ffff */
.L_x_8704:
[----:B-1----:R1:W2:Y:S02]  /*26300*/  SYNCS.PHASECHK.TRANS64.TRYWAIT P0, [R3+URZ+0x38840], R2 ;  /* 0x03884002030075a7 */ /* 0x0022a4000800017f */
[----:B--2---:R-:W-:Y:S05]  /*26310*/  @!P0 NANOSLEEP.SYNCS 0x989680 ;  /* 0x009896800000895d */ /* 0x004fea0003900000 */
[----:B------:R-:W2:Y:S02]  /*26320*/  @!P0 SYNCS.PHASECHK.TRANS64 P0, [R3+URZ+0x38840], R2 ;  /* 0x03884002030085a7 */ /* 0x000ea4000800007f */
[----:B--2---:R-:W-:Y:S05]  /*26330*/  @!P0 BRA `(.L_x_8704) ;  /* 0xfffffffc00f08947 */ /* 0x004fea000383ffff */
[----:B------:R-:W-:Y:S05]  /*26340*/  BRA `(.L_x_8820) ;  /* 0xffffffb8009c7947 */ /* 0x000fea000383ffff */
.L_x_8709:
[----:B--2---:R2:W3:Y:S02]  /*26350*/  SYNCS.PHASECHK.TRANS64.TRYWAIT P0, [R3+URZ+0x38860], R2 ;  /* 0x03886002030075a7 */ /* 0x0044e4000800017f */
[----:B---3--:R-:W-:Y:S05]  /*26360*/  @!P0 NANOSLEEP.SYNCS 0x989680 ;  /* 0x009896800000895d */ /* 0x008fea0003900000 */
[----:B------:R-:W3:Y:S02]  /*26370*/  @!P0 SYNCS.PHASECHK.TRANS64 P0, [R3+URZ+0x38860], R2 ;  /* 0x03886002030085a7 */ /* 0x000ee4000800007f */
[----:B---3--:R-:W-:Y:S05]  /*26380*/  @!P0 BRA `(.L_x_8709) ;  /* 0xfffffffc00f08947 */ /* 0x008fea000383ffff */
[----:B------:R-:W-:Y:S05]  /*26390*/  BRA `(.L_x_8821) ;  /* 0xffffffbc001c7947 */ /* 0x000fea000383ffff */
.L_x_8725:
[----:B--2---:R-:W2:Y:S01]  /*263a0*/  LDL R2, [R1] ;  /* 0x0000000001027983 */ /* 0x004ea20000100800 */
[----:B------:R-:W-:Y:S01]  /*263b0*/  BSSY B0, `(.L_x_8822) ;  /* 0x0000008000007945 */ /* 0x000fe20003800000 */
[----:B------:R-:W-:Y:S02]  /*263c0*/  IMAD.MOV.U32 R12, RZ, RZ, RZ ;  /* 0x000000ffff0c7224 */ /* 0x000fe400078e00ff */
[----:B------:R-:W-:Y:S02]  /*263d0*/  IMAD.MOV.U32 R11, RZ, RZ, 0x1f ;  /* 0x0000001fff0b7424 */ /* 0x000fe400078e00ff */
[----:B------:R-:W-:Y:S02]  /*263e0*/  IMAD.MOV.U32 R15, RZ, RZ, -0x1 ;  /* 0xffffffffff0f7424 */ /* 0x000fe400078e00ff */
[----:B--2---:R-:W-:-:S07]  /*263f0*/  IMAD.MOV.U32 R13, RZ, RZ, R2 ;  /* 0x000000ffff0d7224 */ /* 0x004fce00078e0002 */
[----:B01-34-:R-:W-:Y:S05]  /*26400*/  WARPSYNC.COLLECTIVE R15, `(.L_x_8823) ;  /* 0x000000000f087348 */ /* 0x01bfea0003c00000 */
[----:B------:R2:W0:Y:S02]  /*26410*/  SHFL.IDX P6, R14, R13, R12, R11 ;  /* 0x0000000c0d0e7389 */ /* 0x00042400000c000b */
[----:B01234-:R-:W-:Y:S01]  /*26420*/  ENDCOLLECTIVE ;  /* 0x000000000000791b */ /* 0x01ffe20003800000 */
.L_x_8823:
[----:B------:R-:W-:Y:S05]  /*26430*/  BSYNC B0 ;  /* 0x0000000000007941 */ /* 0x000fea0003800000 */
.L_x_8822:
        /* <DEDUP_REMOVED lines=9> */
.L_x_8824:
        /* <DEDUP_REMOVED lines=26> */
.L_x_8825:
        /* <DEDUP_REMOVED lines=8> */
.L_x_8826:
        /* <DEDUP_REMOVED lines=8> */
.L_x_8827:
        /* <DEDUP_REMOVED lines=8> */
.L_x_8828:
        /* <DEDUP_REMOVED lines=8> */
.L_x_8829:
        /* <DEDUP_REMOVED lines=9> */
.L_x_8830:
[----:B------:R-:W-:Y:S01]  /*26900*/  IMAD.MOV.U32 R9, RZ, RZ, R14 ;  /* 0x000000ffff097224 */ /* 0x000fe200078e000e */
[----:B------:R-:W-:Y:S06]  /*26910*/  BRA `(.L_x_8831) ;  /* 0xffffffc4005c7947 */ /* 0x000fec000383ffff */
.L_x_8728:
        /* <DEDUP_REMOVED lines=8> */
.L_x_8833:
[----:B------:R-:W-:Y:S05]  /*269a0*/  BSYNC B0 ;  /* 0x0000000000007941 */ /* 0x000fea0003800000 */
.L_x_8832:
        /* <DEDUP_REMOVED lines=10> */
.L_x_8834:
        /* <DEDUP_REMOVED lines=8> */
.L_x_8835:
        /* <DEDUP_REMOVED lines=8> */
.L_x_8836:
        /* <DEDUP_REMOVED lines=8> */
.L_x_8837:
        /* <DEDUP_REMOVED lines=9> */
.L_x_8838:
[----:B------:R-:W-:Y:S01]  /*26c60*/  IMAD.MOV.U32 R9, RZ, RZ, R14 ;  /* 0x000000ffff097224 */ /* 0x000fe200078e000e */
[----:B------:R-:W-:Y:S06]  /*26c70*/  BRA `(.L_x_8839) ;  /* 0xffffffc400307947 */ /* 0x000fec000383ffff */
.L_x_8730:
[----:B------:R-:W-:Y:S01]  /*26c80*/  BSSY B0, `(.L_x_8840) ;  /* 0x0000006000007945 */ /* 0x000fe20003800000 */
[----:B------:R-:W-:Y:S01]  /*26c90*/  PLOP3.LUT P6, PT, P6, PT, PT, 0x8, 0x0 ;  /* 0x000000000000781c */ /* 0x000fe200037ce170 */
[----:B------:R-:W-:-:S12]  /*26ca0*/  IMAD.MOV.U32 R15, RZ, RZ, -0x1 ;  /* 0xffffffffff0f7424 */ /* 0x000fd800078e00ff */
[----:B0-----:R-:W-:Y:S05]  /*26cb0*/  WARPSYNC.COLLECTIVE R15, `(.L_x_8841) ;  /* 0x000000000f087348 */ /* 0x001fea0003c00000 */
[----:B------:R-:W-:Y:S01]  /*26cc0*/  VOTE.ANY R14, PT, P6 ;  /* 0x00000000000e7806 */ /* 0x000fe200030e0100 */
[----:B0-----:R-:W-:Y:S06]  /*26cd0*/  ENDCOLLECTIVE ;  /* 0x000000000000791b */ /* 0x001fec0003800000 */
.L_x_8841:
[----:B------:R-:W-:Y:S05]  /*26ce0*/  BSYNC B0 ;  /* 0x0000000000007941 */ /* 0x000fea0003800000 */
.L_x_8840:
        /* <DEDUP_REMOVED lines=10> */
.L_x_8842:
[----:B------:R-:W-:Y:S02]  /*26d90*/  IMAD.MOV.U32 R13, RZ, RZ, R6 ;  /* 0x000000ffff0d7224 */ /* 0x000fe400078e0006 */
[----:B------:R-:W-:-:S07]  /*26da0*/  IMAD.MOV.U32 R0, RZ, RZ, R14 ;  /* 0x000000ffff007224 */ /* 0x000fce00078e000e */
[----:B------:R-:W-:Y:S05]  /*26db0*/  WARPSYNC.COLLECTIVE R15, `(.L_x_8843) ;  /* 0x000000000f087348 */ /* 0x000fea0003c00000 */
[----:B------:R0:W1:Y:S02]  /*26dc0*/  SHFL.IDX P6, R14, R13, R12, R11 ;  /* 0x0000000c0d0e7389 */ /* 0x00006400000c000b */
[----:B01----:R-:W-:Y:S01]  /*26dd0*/  ENDCOLLECTIVE ;  /* 0x000000000000791b */ /* 0x003fe20003800000 */
.L_x_8843:
[----:B------:R-:W-:Y:S02]  /*26de0*/  IMAD.MOV.U32 R6, RZ, RZ, R14 ;  /* 0x000000ffff067224 */ /* 0x000fe400078e000e */
[----:B------:R-:W-:-:S05]  /*26df0*/  IMAD.IADD R10, R4, 0x1, R10 ;  /* 0x00000001040a7824 */ /* 0x000fca00078e020a */
[----:B------:R0:W-:Y:S01]  /*26e00*/  STL [R1+0xc], R10 ;  /* 0x00000c0a01007387 */ /* 0x0001e20000100800 */
[----:B------:R-:W-:Y:S05]  /*26e10*/  BRA `(.L_x_8844) ;  /* 0xffffffc400107947 */ /* 0x000fea000383ffff */
.L_x_8732:
        /* <DEDUP_REMOVED lines=8> */
.L_x_8846:
[----:B------:R-:W-:Y:S05]  /*26ea0*/  BSYNC B0 ;  /* 0x0000000000007941 */ /* 0x000fea0003800000 */
.L_x_8845:
[----:B------:R-:W-:Y:S01]  /*26eb0*/  IMAD.MOV.U32 R4, RZ, RZ, R14 ;  /* 0x000000ffff047224 */ /* 0x000fe200078e000e */
[----:B------:R-:W-:Y:S06]  /*26ec0*/  BRA `(.L_x_8847) ;  /* 0xffffffc000fc7947 */ /* 0x000fec000383ffff */
.L_x_8738:
[----:B0-----:R0:W1:Y:S02]  /*26ed0*/  SYNCS.PHASECHK.TRANS64.TRYWAIT P0, [R0+URZ+0x38820], R3 ;  /* 0x03882003000075a7 */ /* 0x001064000800017f */
[----:B-1----:R-:W-:Y:S05]  /*26ee0*/  @!P0 NANOSLEEP.SYNCS 0x989680 ;  /* 0x009896800000895d */ /* 0x002fea0003900000 */
[----:B------:R-:W1:Y:S02]  /*26ef0*/  @!P0 SYNCS.PHASECHK.TRANS64 P0, [R0+URZ+0x38820], R3 ;  /* 0x03882003000085a7 */ /* 0x000e64000800007f */
[----:B-1----:R-:W-:Y:S05]  /*26f00*/  @!P0 BRA `(.L_x_8738) ;  /* 0xfffffffc00f08947 */ /* 0x002fea000383ffff */
[----:B------:R-:W-:Y:S05]  /*26f10*/  BRA `(.L_x_8848) ;  /* 0xffffffcc009c7947 */ /* 0x000fea000383ffff */
.L_x_8739:
        /* <DEDUP_REMOVED lines=11> */
.L_x_8850:
[----:B------:R-:W-:Y:S05]  /*26fd0*/  BSYNC B0 ;  /* 0x0000000000007941 */ /* 0x000fea0003800000 */
.L_x_8849:
[----:B------:R-:W-:Y:S05]  /*26fe0*/  BRA `(.L_x_8851) ;  /* 0xffffffcc00847947 */ /* 0x000fea000383ffff */
.L_x_8740:
[----:B------:R-:W-:Y:S01]  /*26ff0*/  BSSY B0, `(.L_x_8852) ;  /* 0x0000006000007945 */ /* 0x000fe20003800000 */
[----:B------:R-:W-:-:S07]  /*27000*/  IMAD.MOV.U32 R15, RZ, RZ, -0x1 ;  /* 0xffffffffff0f7424 */ /* 0x000fce00078e00ff */
[----:B01----:R-:W-:Y:S05]  /*27010*/  WARPSYNC.COLLECTIVE R15, `(.L_x_8853) ;  /* 0x000000000f0c7348 */ /* 0x003fea0003c00000 */
[----:B------:R-:W-:Y:S02]  /*27020*/  ELECT P6, UR62, PT ;  /* 0x00000000003e782f */ /* 0x000fe400038c0000 */
[----:B------:R-:W-:Y:S01]  /*27030*/  MOV R14, UR62 ;  /* 0x0000003e000e7c02 */ /* 0x000fe20008000f00 */
[----:B01----:R-:W-:Y:S10]  /*27040*/  ENDCOLLECTIVE ;  /* 0x000000000000791b */ /* 0x003ff40003800000 */
.L_x_8853:
[----:B------:R-:W-:Y:S05]  /*27050*/  BSYNC B0 ;  /* 0x0000000000007941 */ /* 0x000fea0003800000 */
.L_x_8852:
[----:B------:R-:W-:Y:S05]  /*27060*/  BRA `(.L_x_8854) ;  /* 0xffffffcc00787947 */ /* 0x000fea000383ffff */
.L_x_8742:
[----:B0-----:R0:W1:Y:S02]  /*27070*/  SYNCS.PHASECHK.TRANS64.TRYWAIT P0, [R6+URZ], R5 ;  /* 0x00000005060075a7 */ /* 0x001064000800017f */
[----:B-1----:R-:W-:Y:S05]  /*27080*/  @!P0 NANOSLEEP.SYNCS 0x989680 ;  /* 0x009896800000895d */ /* 0x002fea0003900000 */
[----:B------:R-:W1:Y:S02]  /*27090*/  @!P0 SYNCS.PHASECHK.TRANS64 P0, [R6+URZ], R5 ;  /* 0x00000005060085a7 */ /* 0x000e64000800007f */
[----:B-1----:R-:W-:Y:S05]  /*270a0*/  @!P0 BRA `(.L_x_8742) ;  /* 0xfffffffc00f08947 */ /* 0x002fea000383ffff */
[----:B------:R-:W-:Y:S05]  /*270b0*/  BRA `(.L_x_8855) ;  /* 0xffffffcc00b47947 */ /* 0x000fea000383ffff */
.L_x_8743:
[----:B-1----:R1:W2:Y:S02]  /*270c0*/  SYNCS.PHASECHK.TRANS64.TRYWAIT P0, [R7+URZ], R2 ;  /* 0x00000002070075a7 */ /* 0x0022a4000800017f */
[----:B--2---:R-:W-:Y:S05]  /*270d0*/  @!P0 NANOSLEEP.SYNCS 0x989680 ;  /* 0x009896800000895d */ /* 0x004fea0003900000 */
[----:B------:R-:W2:Y:S02]  /*270e0*/  @!P0 SYNCS.PHASECHK.TRANS64 P0, [R7+URZ], R2 ;  /* 0x00000002070085a7 */ /* 0x000ea4000800007f */
[----:B--2---:R-:W-:Y:S05]  /*270f0*/  @!P0 BRA `(.L_x_8743) ;  /* 0xfffffffc00f08947 */ /* 0x004fea000383ffff */
[----:B------:R-:W-:Y:S05]  /*27100*/  BRA `(.L_x_8856) ;  /* 0xffffffcc00a87947 */ /* 0x000fea000383ffff */
.L_x_8745:
[----:B--2---:R2:W3:Y:S02]  /*27110*/  SYNCS.PHASECHK.TRANS64.TRYWAIT P0, [R4+URZ], R5 ;  /* 0x00000005040075a7 */ /* 0x0044e4000800017f */
[----:B---3--:R-:W-:Y:S05]  /*27120*/  @!P0 NANOSLEEP.SYNCS 0x989680 ;  /* 0x009896800000895d */ /* 0x008fea0003900000 */
[----:B------:R-:W3:Y:S02]  /*27130*/  @!P0 SYNCS.PHASECHK.TRANS64 P0, [R4+URZ], R5 ;  /* 0x00000005040085a7 */ /* 0x000ee4000800007f */
[----:B---3--:R-:W-:Y:S05]  /*27140*/  @!P0 BRA `(.L_x_8745) ;  /* 0xfffffffc00f08947 */ /* 0x008fea000383ffff */
[----:B------:R-:W-:Y:S05]  /*27150*/  BRA `(.L_x_8857) ;  /* 0xffffffcc00b07947 */ /* 0x000fea000383ffff */
.L_x_8858:
        /* <DEDUP_REMOVED lines=10> */
.L_x_15013:


//--------------------- .text._ZN7cutlass13device_kernelIN5flash11enable_sm90INS1_16FlashAttnFwdSm90INS1_25CollectiveMainloopFwdSm90ILi2EN4cute5tupleIJNS5_1CILi1EEES8_S8_EEENS6_IJNS7_ILi128EEENS7_ILi96EEENS7_ILi64EEEEEELi256ENS_10bfloat16_tEfNS_4arch4Sm90ELb0ELb0ELb0ELb0ELb0ELb0ELb0ELb1ELb0ELb1ELb1ELb0EEENS1_21CollectiveEpilogueFwdINS6_IJSA_NS7_ILi256EEESB_EEES9_SE_SG_Li256ELb0ELb1ELb1ELb0EEENS1_19SingleTileSchedulerILb0ELb1ELb1ELi128EEEEEEEEEvNT_6ParamsE --------------------------
	.section	.text._ZN7cutlass13device_kernelIN5flash11enable_sm90INS1_16FlashAttnFwdSm90INS1_25CollectiveMainloopFwdSm90ILi2EN4cute5tupleIJNS5_1CILi1EEES8_S8_EEENS6_IJNS7_ILi128EEENS7_ILi96EEENS7_ILi64EEEEEELi256ENS_10bfloat16_tEfNS_4arch4Sm90ELb0ELb0ELb0ELb0ELb0ELb0ELb0ELb1ELb0ELb1ELb1ELb0EEENS1_21CollectiveEpilogueFwdINS6_IJSA_NS7_ILi256EEESB_EEES9_SE_SG_Li256ELb0ELb1ELb1ELb0EEENS1_19SingleTileSchedulerILb0ELb1ELb1ELi128EEEEEEEEEvNT_6ParamsE,"ax",@progbits
	.align	128
.text._ZN7cutlass13device_kernelIN5flash11enable_sm90INS1_16FlashAttnFwdSm90INS1_25CollectiveMainloopFwdSm90ILi2EN4cute5tupleIJNS5_1CILi1EEES8_S8_EEENS6_IJNS7_ILi128EEENS7_ILi96EEENS7_ILi64EEEEEELi256ENS_10bfloat16_tEfNS_4arch4Sm90ELb0ELb0ELb0ELb0ELb0ELb0ELb0ELb1ELb0ELb1ELb1ELb0EEENS1_21CollectiveEpilogueFwdINS6_IJSA_NS7_ILi256EEESB_EEES9_SE_SG_Li256ELb0ELb1ELb1ELb0EEENS1_19SingleTileSchedulerILb0ELb1ELb1ELi128EEEEEEEEEvNT_6ParamsE:
        .type           _ZN7cutlass13device_kernelIN5flash11enable_sm90INS1_16FlashAttnFwdSm90INS1_25CollectiveMainloopFwdSm90ILi2EN4cute5tupleIJNS5_1CILi1EEES8_S8_EEENS6_IJNS7_ILi128EEENS7_ILi96EEENS7_ILi64EEEEEELi256ENS_10bfloat16_tEfNS_4arch4Sm90ELb0ELb0ELb0ELb0ELb0ELb0ELb0ELb1ELb0ELb1ELb1ELb0EEENS1_21CollectiveEpilogueFwdINS6_IJSA_NS7_ILi256EEESB_EEES9_SE_SG_Li256ELb0ELb1ELb1ELb0EEENS1_19SingleTileSchedulerILb0ELb1ELb1ELi128EEEEEEEEEvNT_6ParamsE,@function
        .size           _ZN7cutlass13device_kernelIN5flash11enable_sm90INS1_16FlashAttnFwdSm90INS1_25CollectiveMainloopFwdSm90ILi2EN4cute5tupleIJNS5_1CILi1EEES8_S8_EEENS6_IJNS7_ILi128EEENS7_ILi96EEENS7_ILi64EEEEEELi256ENS_10bfloat16_tEfNS_4arch4Sm90ELb0ELb0ELb0ELb0ELb0ELb0ELb0ELb1ELb0ELb1ELb1ELb0EEENS1_21CollectiveEpilogueFwdINS6_IJSA_NS7_ILi256EEESB_EEES9_SE_SG_Li256ELb0ELb1ELb1ELb0EEENS1_19SingleTileSchedulerILb0ELb1ELb1ELi128EEEEEEEEEvNT_6ParamsE,(.L_x_15014 - _ZN7cutlass13device_kernelIN5flash11enable_sm90INS1_16FlashAttnFwdSm90INS1_25CollectiveMainloopFwdSm90ILi2EN4cute5tupleIJNS5_1CILi1EEES8_S8_EEENS6_IJNS7_ILi128EEENS7_ILi96EEENS7_ILi64EEEEEELi256ENS_10bfloat16_tEfNS_4arch4Sm90ELb0ELb0ELb0ELb0ELb0ELb0ELb0ELb1ELb0ELb1ELb1ELb0EEENS1_21CollectiveEpilogueFwdINS6_IJSA_NS7_ILi256EEESB_EEES9_SE_SG_Li256ELb0ELb1ELb1ELb0EEENS1_19SingleTileSchedulerILb0ELb1ELb1ELi128EEEEEEEEEvNT_6ParamsE)
        .other          _ZN7cutlass13device_kernelIN5flash11enable_sm90INS1_16FlashAttnFwdSm90INS1_25CollectiveMainloopFwdSm90ILi2EN4cute5tupleIJNS5_1CILi1EEES8_S8_EEENS6_IJNS7_ILi128EEENS7_ILi96EEENS7_ILi64EEEEEELi256ENS_10bfloat16_tEfNS_4arch4Sm90ELb0ELb0ELb0ELb0ELb0ELb0ELb0ELb1ELb0ELb1ELb1ELb0EEENS1_21CollectiveEpilogueFwdINS6_IJSA_NS7_ILi256EEESB_EEES9_SE_SG_Li256ELb0ELb1ELb1ELb0EEENS1_19SingleTileSchedulerILb0ELb1ELb1ELi128EEEEEEEEEvNT_6ParamsE,@"STO_CUDA_ENTRY STV_DEFAULT"
_ZN7cutlass13device_kernelIN5flash11enable_sm90INS1_16FlashAttnFwdSm90INS1_25CollectiveMainloopFwdSm90ILi2EN4cute5tupleIJNS5_1CILi1EEES8_S8_EEENS6_IJNS7_ILi128EEENS7_ILi96EEENS7_ILi64EEEEEELi256ENS_10bfloat16_tEfNS_4arch4Sm90ELb0ELb0ELb0ELb0ELb0ELb0ELb0ELb1ELb0ELb1ELb1ELb0EEENS1_21CollectiveEpilogueFwdINS6_IJSA_NS7_ILi256EEESB_EEES9_SE_SG_Li256ELb0ELb1ELb1ELb0EEENS1_19SingleTileSchedulerILb0ELb1ELb1ELi128EEEEEEEEEvNT_6ParamsE:
        /* <DEDUP_REMOVED lines=18> */
.L_x_8860:
[----:B------:R-:W-:Y:S05]  /*0120*/  BSYNC B0 ;  /* 0x0000000000007941 */ /* 0x000fea0003800000 */
.L_x_8859:
        /* <DEDUP_REMOVED lines=41> */
.L_x_8861:
        /* <DEDUP_REMOVED lines=22> */
.L_x_8862:
        /* <DEDUP_REMOVED lines=18> */
.L_x_8863:
        /* <DEDUP_REMOVED lines=22> */
.L_x_8864:
        /* <DEDUP_REMOVED lines=22> */
.L_x_8865:
        /* <DEDUP_REMOVED lines=8> */
.L_x_8868:
[----:B------:R-:W-:-:S08]  /*0980*/  NOP ;  /* 0x0000000000007918 */ /* 0x000fd00000000000 */
[----:B------:R-:W0:Y:S02]  /*0990*/  USETMAXREG.TRY_ALLOC.CTAPOOL UP0, 0xf0 ;  /* 0x000000f0000079c8 */ /* 0x000e240008000600 */
[----:B0-----:R-:W-:-:S13]  /*09a0*/  PLOP3.LUT P0, PT, PT, PT, UP0, 0x80, 0x0 ;  /* 0x000000000000781c */ /* 0x001fda0003f0f008 */
[----:B------:R-:W-:Y:S05]  /*09b0*/  @!P0 BRA `(.L_x_8868) ;  /* 0xfffffffc00f08947 */ /* 0x000fea000383ffff */
[----:B------:R-:W0:Y:S01]  /*09c0*/  S2UR UR6, SR_CTAID.Y ;  /* 0x00000000000679c3 */ /* 0x000e220000002600 */
[----:B------:R-:W-:-:S07]  /*09d0*/  ULDC UR7, c[0x0][0xc50] ;  /* 0x0003140000077ab9 */ /* 0x000fce0000000800 */
[----:B------:R-:W-:Y:S08]  /*09e0*/  BAR.ARV 0x8, 0x180 ;  /* 0x0206000000007b1d */ /* 0x000ff00000002000 */
[----:B------:R-:W1:Y:S01]  /*09f0*/  S2UR UR8, SR_CTAID.Z ;  /* 0x00000000000879c3 */ /* 0x000e620000002700 */
[----:B------:R-:W-:Y:S01]  /*0a00*/  ISETP.NE.AND P0, PT, R2, 0x1, PT ;  /* 0x000000010200780c */ /* 0x000fe20003f05270 */
[----:B------:R-:W-:-:S11]  /*0a10*/  UISETP.NE.AND UP0, UPT, UR7, 0x1, UPT ;  /* 0x000000010700788c */ /* 0x000fd6000bf05270 */
[----:B------:R-:W-:Y:S01]  /*0a20*/  @UP0 ULDC UR4, c[0x0][0xc54] ;  /* 0x0003150000040ab9 */ /* 0x000fe20000000800 */
[----:B------:R-:W-:Y:S06]  /*0a30*/  @!P0 BAR.ARV 0x9, 0x100 ;  /* 0x0244000000008b1d */ /* 0x000fec0000002000 */
[----:B0-----:R-:W-:Y:S01]  /*0a40*/  UIMAD.WIDE.U32 UR4, UR6, UR4, URZ ;  /* 0x00000004060472a5 */ /* 0x001fe2000f8e003f */
[----:B------:R-:W-:Y:S01]  /*0a50*/  @UP0 ULDC UR9, c[0x0][0xc58] ;  /* 0x0003160000090ab9 */ /* 0x000fe20000000800 */
[----:B------:R-:W-:Y:S01]  /*0a60*/  UMOV UR36, UR6 ;  /* 0x0000000600247c82 */ /* 0x000fe20008000000 */
[----:B-1----:R-:W-:Y:S01]  /*0a70*/  ISETP.LE.AND P0, PT, RZ, UR8, PT ;  /* 0x00000008ff007c0c */ /* 0x002fe2000bf03270 */
[----:B------:R-:W-:-:S04]  /*0a80*/  @UP0 USHF.R.U32.HI UR36, URZ, UR9, UR5 ;  /* 0x000000093f240299 */ /* 0x000fc80008011605 */
[----:B------:R-:W-:-:S04]  /*0a90*/  UIADD3 UR4, -UR36, URZ, URZ ;  /* 0x0000003f24047290 */ /* 0x000fc8000fffe13f */
[----:B------:R-:W-:-:S04]  /*0aa0*/  UIMAD UR7, UR7, UR4, UR6 ;  /* 0x00000004070772a4 */ /* 0x000fc8000f8e0206 */
[----:B------:R-:W-:Y:S08]  /*0ab0*/  @!P0 BRA `(.L_x_8869) ;  /* 0x000000ac00188947 */ /* 0x000ff00003800000 */
[----:B------:R-:W-:Y:S01]  /*0ac0*/  ULDC.64 UR4, c[0x0][0x418] ;  /* 0x0001060000047ab9 */ /* 0x000fe20000000a00 */
[----:B------:R-:W-:Y:S01]  /*0ad0*/  ULDC UR39, c[0x0][0x424] ;  /* 0x0001090000277ab9 */ /* 0x000fe20000000800 */
[----:B------:R-:W-:Y:S02]  /*0ae0*/  UISETP.NE.U32.AND UP0, UPT, UR4, URZ, UPT ;  /* 0x0000003f0400728c */ /* 0x000fe4000bf05070 */
        /* <DEDUP_REMOVED lines=8> */
[----:B------:R-:W-:-:S04]  /*0b70*/  UIMAD.WIDE UR4, UR4, 0x2aaaaaab, URZ ;  /* 0x2aaaaaab040478a5 */ /* 0x000fc8000f8e023f */
[----:B------:R-:W-:-:S03]  /*0b80*/  USHF.R.U32.HI UR6, URZ, 0x1f, UR5 ;  /* 0x0000001f3f067899 */ /* 0x000fc60008011605 */
[----:B------:R-:W-:Y:S01]  /*0b90*/  UMOV UR4, URZ ;  /* 0x0000003f00047c82 */ /* 0x000fe20008000000 */
[----:B------:R-:W-:-:S04]  /*0ba0*/  ULEA.HI.SX32 UR6, UR5, UR6, 0x1c ;  /* 0x0000000605067291 */ /* 0x000fc8000f8fe23f */
[----:B------:R-:W-:Y:S08]  /*0bb0*/  @!P0 BRA `(.L_x_8870) ;  /* 0x0000000000908947 */ /* 0x000ff00003800000 */
        /* <DEDUP_REMOVED lines=36> */
.L_x_8870:
[----:B------:R-:W-:Y:S01]  /*0e00*/  UIMAD UR37, UR37, UR4, URZ ;  /* 0x00000004252572a4 */ /* 0x000fe2000f8e023f */
[----:B------:R-:W-:Y:S01]  /*0e10*/  IMAD.U32 R0, RZ, RZ, UR6 ;  /* 0x00000006ff007e24 */ /* 0x000fe2000f8e00ff */
[----:B------:R-:W0:Y:S01]  /*0e20*/  S2R R4, SR_TID.X ;  /* 0x0000000000047919 */ /* 0x000e220000002100 */
[----:B------:R-:W-:Y:S01]  /*0e30*/  IMAD.U32 R3, RZ, RZ, UR4 ;  /* 0x00000004ff037e24 */ /* 0x000fe2000f8e00ff */
[----:B------:R-:W-:Y:S01]  /*0e40*/  PLOP3.LUT P0, PT, PT, PT, PT, 0x80, 0x0 ;  /* 0x000000000000781c */ /* 0x000fe20003f0f070 */
[----:B------:R-:W-:Y:S01]  /*0e50*/  IMAD.MOV.U32 R6, RZ, RZ, RZ ;  /* 0x000000ffff067224 */ /* 0x000fe200078e00ff */
[----:B------:R-:W-:Y:S02]  /*0e60*/  MOV R5, RZ ;  /* 0x000000ff00057202 */ /* 0x000fe40000000f00 */
        /* <DEDUP_REMOVED lines=104> */
.L_x_8872:
[----:B------:R-:W-:Y:S01]  /*14f0*/  SHF.L.U32 R8, RZ, 0x1f, RZ ;  /* 0x0000001fff087819 */ /* 0x000fe200000006ff */
[----:B------:R-:W-:-:S03]  /*1500*/  VIADD R0, R2, 0x8 ;  /* 0x0000000802007836 */ /* 0x000fc60000000000 */
[----:B------:R-:W0:Y:S02]  /*1510*/  SYNCS.PHASECHK.TRANS64.TRYWAIT P0, [UR38+0x22800], R8 ;  /* 0x02280008ff0075a7 */ /* 0x000e240008000166 */
[----:B0-----:R-:W-:Y:S05]  /*1520*/  @!P0 BRA `(.L_x_8873) ;  /* 0x000000a000848947 */ /* 0x001fea0003800000 */
.L_x_8979:
[----:B------:R-:W-:Y:S05]  /*1530*/  WARPSYNC.ALL ;  /* 0x0000000000007948 */ /* 0x000fea0003800000 */
[----:B------:R-:W-:Y:S01]  /*1540*/  ULOP3.LUT UR4, UR42, 0x1, URZ, 0xfc, !UPT ;  /* 0x000000012a047892 */ /* 0x000fe2000f8efc3f */
[----:B------:R1:W-:Y:S03]  /*1550*/  BAR.SYNC.DEFER_BLOCKING R0, 0x100 ;  /* 0x000400000000751d */ /* 0x0003e60000010000 */
[----:B------:R-:W-:-:S06]  /*1560*/  UISETP.NE.AND UP0, UPT, UR4, 0x3, UPT ;  /* 0x000000030400788c */ /* 0x000fcc000bf05270 */
[----:B------:R-:W-:-:S13]  /*1570*/  PLOP3.LUT P0, PT, PT, PT, UP0, 0x80, 0x0 ;  /* 0x000000000000781c */ /* 0x000fda0003f0f008 */
[----:B-1----:R-:W-:Y:S05]  /*1580*/  @!P0 BRA `(.L_x_8874) ;  /* 0x0000000000048947 */ /* 0x002fea0003800000 */
[----:B------:R-:W-:Y:S01]  /*1590*/  BPT.TRAP 0x1 ;  /* 0x000000040000795c */ /* 0x000fe20000300000 */
.L_x_8874:
[----:B------:R1:W2:Y:S01]  /*15a0*/  SYNCS.PHASECHK.TRANS64.TRYWAIT P1, [UR38+0x22830], R8 ;  /* 0x02283008ff0075a7 */ /* 0x0002a20008020166 */
[----:B------:R-:W-:Y:S05]  /*15b0*/  @!P0 BRA `(.L_x_8875) ;  /* 0x0000000000048947 */ /* 0x000fea0003800000 */
[----:B------:R-:W-:Y:S01]  /*15c0*/  BPT.TRAP 0x1 ;  /* 0x000000040000795c */ /* 0x000fe20000300000 */
.L_x_8875:
[----:B--2---:R-:W-:Y:S05]  /*15d0*/  @P1 BRA `(.L_x_8876) ;  /* 0x0000000000081947 */ /* 0x004fea0003800000 */
[----:B------:R-:W2:Y:S02]  /*15e0*/  SYNCS.PHASECHK.TRANS64.TRYWAIT P1, [UR38+0x22830], R8 ;  /* 0x02283008ff0075a7 */ /* 0x000ea40008020166 */
[----:B--2---:R-:W-:Y:S05]  /*15f0*/  @!P1 BRA `(.L_x_8877) ;  /* 0x000000a000689947 */ /* 0x004fea0003800000 */
.L_x_8876:
[----:B------:R-:W-:Y:S01]  /*1600*/  UIADD3 UR4, UR38, 0x1c400, URZ ;  /* 0x0001c40026047890 */ /* 0x000fe2000fffe03f */
[----:B------:R-:W-:Y:S01]  /*1610*/  WARPGROUP.ARRIVE ;  /* 0x00000000000079c5 */ /* 0x000fe20000000000 */
[----:B------:R-:W-:Y:S01]  /*1620*/  ULOP3.LUT UR8, UR41, 0x10000, URZ, 0xfc, !UPT ;  /* 0x0001000029087892 */ /* 0x000fe2000f8efc3f */
[----:B------:R-:W-:Y:S01]  /*1630*/  LOP3.LUT R17, R17, 0xffffff80, RZ, 0xc0, !PT ;  /* 0xffffff8011117812 */ /* 0x000fe200078ec0ff */
[----:B------:R-:W-:Y:S01]  /*1640*/  USHF.R.U32.HI UR4, URZ, 0x4, UR4 ;  /* 0x000000043f047899 */ /* 0x000fe20008011604 */
[----:B------:R-:W-:Y:S01]  /*1650*/  P2R R5, PR, RZ, 0x1 ;  /* 0x00000001ff057803 */ /* 0x000fe20000000000 */
[----:B------:R-:W-:Y:S01]  /*1660*/  UMOV UR9, 0x40000040 ;  /* 0x4000004000097882 */ /* 0x000fe20000000000 */
[----:B------:R-:W-:Y:S01]  /*1670*/  UMOV UR7, 0x40000040 ;  /* 0x4000004000077882 */ /* 0x000fe20000000000 */
[----:B------:R-:W-:Y:S01]  /*1680*/  ULOP3.LUT UR4, UR4, 0x3fff, URZ, 0xc0, !UPT ;  /* 0x00003fff04047892 */ /* 0x000fe2000f8ec03f */
[----:B------:R-:W-:Y:S01]  /*1690*/  IADD3 R17, R16, -R17, RZ ;  /* 0x8000001110117210 */ /* 0x000fe20007ffe0ff */
[----:B------:R-:W-:Y:S01]  /*16a0*/  UMOV UR5, UR9 ;  /* 0x0000000900057c82 */ /* 0x000fe20008000000 */
[----:B------:R-:W-:Y:S01]  /*16b0*/  UIADD3 UR12, UR8, 0x2, URZ ;  /* 0x00000002080c7890 */ /* 0x000fe2000fffe03f */
[----:B------:R-:W2:Y:S01]  /*16c0*/  S2R R12, SR_TID.X ;  /* 0x00000000000c7919 */ /* 0x000ea20000002100 */
[----:B------:R-:W-:Y:S01]  /*16d0*/  ULOP3.LUT UR6, UR4, 0x10000, URZ, 0xfc, !UPT ;  /* 0x0001000004067892 */ /* 0x000fe2000f8efc3f */
[----:B------:R-:W-:Y:S01]  /*16e0*/  SHF.R.S32.HI R4, RZ, 0x1f, R17 ;  /* 0x0000001fff047819 */ /* 0x000fe20000011411 */
[----:B------:R-:W-:Y:S01]  /*16f0*/  UMOV UR13, 0x40000040 ;  /* 0x40000040000d7882 */ /* 0x000fe20000000000 */
[----:B------:R-:W-:Y:S01]  /*1700*/  UMOV UR4, UR8 ;  /* 0x0000000800047c82 */ /* 0x000fe20008000000 */
[----:B------:R-:W-:Y:S01]  /*1710*/  UIADD3 UR14, UR6, 0x2, URZ ;  /* 0x00000002060e7890 */ /* 0x000fe2000fffe03f */
[----:B------:R-:W-:Y:S01]  /*1720*/  LEA.HI R4, R4, R17, RZ, 0x2 ;  /* 0x0000001104047211 */ /* 0x000fe200078f10ff */
[----:B------:R-:W-:Y:S01]  /*1730*/  UMOV UR15, 0x40000040 ;  /* 0x40000040000f7882 */ /* 0x000fe20000000000 */
[----:B------:R-:W-:-:S02]  /*1740*/  UIADD3 UR16, UR8, 0x4, URZ ;  /* 0x0000000408107890 */ /* 0x000fc4000fffe03f */
[----:B------:R-:W-:Y:S01]  /*1750*/  HGMMA.64x96x16.F32.BF16 R24, gdesc[UR4], RZ, !UPT, gsb0 ;  /* 0x01600000041879f0 */ /* 0x000fe2000c0018ff */
[----:B------:R-:W-:Y:S01]  /*1760*/  UIADD3 UR18, UR6, 0x4, URZ ;  /* 0x0000000406127890 */ /* 0x000fe2000fffe03f */
[----:B------:R-:W-:Y:S01]  /*1770*/  LOP3.LUT R4, R4, 0x7ffffffc, RZ, 0xc0, !PT ;  /* 0x7ffffffc04047812 */ /* 0x000fe200078ec0ff */
[----:B------:R-:W-:Y:S01]  /*1780*/  UMOV UR17, 0x40000040 ;  /* 0x4000004000117882 */ /* 0x000fe20000000000 */
[----:B------:R-:W-:Y:S01]  /*1790*/  UMOV UR19, 0x40000040 ;  /* 0x4000004000137882 */ /* 0x000fe20000000000 */
[----:B------:R-:W-:Y:S02]  /*17a0*/  UIADD3 UR20, UR8, 0x6, URZ ;  /* 0x0000000608147890 */ /* 0x000fe4000fffe03f */
[----:B------:R-:W-:Y:S01]  /*17b0*/  UIADD3 UR22, UR6, 0x6, URZ ;  /* 0x0000000606167890 */ /* 0x000fe2000fffe03f */
[----:B------:R-:W-:Y:S01]  /*17c0*/  IMAD.IADD R4, R17, 0x1, -R4 ;  /* 0x0000000111047824 */ /* 0x000fe200078e0a04 */
[----:B------:R-:W-:Y:S01]  /*17d0*/  UMOV UR21, 0x40000040 ;  /* 0x4000004000157882 */ /* 0x000fe20000000000 */
[----:B------:R-:W-:Y:S01]  /*17e0*/  UMOV UR23, 0x40000040 ;  /* 0x4000004000177882 */ /* 0x000fe20000000000 */
[----:B------:R-:W-:Y:S01]  /*17f0*/  UIMAD UR39, UR40, -0x60, UR39 ;  /* 0xffffffa0282778a4 */ /* 0x000fe2000f8e0227 */
[----:B------:R-:W-:-:S03]  /*1800*/  ULDC UR7, c[0x0][0x988] ;  /* 0x0002620000077ab9 */ /* 0x000fc60000000800 */
[----:B------:R-:W-:-:S06]  /*1810*/  UIADD3 UR39, UR39, 0x60, URZ ;  /* 0x0000006027277890 */ /* 0x000fcc000fffe03f */
[----:B0-----:R-:W-:Y:S01]  /*1820*/  IMAD.U32 R3, RZ, RZ, UR39 ;  /* 0x00000027ff037e24 */ /* 0x001fe2000f8e00ff */
[----:B--2---:R-:W-:-:S03]  /*1830*/  LOP3.LUT R12, R12, 0x7f, RZ, 0xc0, !PT ;  /* 0x0000007f0c0c7812 */ /* 0x004fc600078ec0ff */
[----:B------:R-:W-:-:S05]  /*1840*/  IMAD R4, R4, -0x2, R3 ;  /* 0xfffffffe04047824 */ /* 0x000fca00078e0203 */
        /* <DEDUP_REMOVED lines=105> */
[----:B------:R-:W-:Y:S02]  /*1ee0*/  FSEL R71, R71, -INF , P1 ;  /* 0xff80000047477808 */ /* 0x000fe40000800000 */
[----:B0-----:R-:W-:-:S05]  /*1ef0*/  FMNMX.FTZ R7, R6, R3, !PT ;  /* 0x0000000306077209 */ /* 0x001fca0007810000 */
[----:B------:R-:W0:Y:S02]  /*1f00*/  SHFL.BFLY PT, R4, R7, 0x1, 0x1f ;  /* 0x0c201f0007047f89 */ /* 0x000e2400000e0000 */
[----:B0-----:R-:W-:Y:S02]  /*1f10*/  FMNMX.FTZ R3, R7, R4, !PT ;  /* 0x0000000407037209 */ /* 0x001fe40007810000 */
[----:B------:R-:W-:-:S05]  /*1f20*/  IADD3 R7, -R2, 0xb, RZ ;  /* 0x0000000b02077810 */ /* 0x000fca0007ffe1ff */
[----:B------:R0:W-:Y:S06]  /*1f30*/  BAR.ARV R7, 0x100 ;  /* 0x000400070000751d */ /* 0x0001ec0000002000 */
[C---:B------:R-:W-:Y:S01]  /*1f40*/  FMUL.FTZ R4, R3.reuse, UR7 ;  /* 0x0000000703047c20 */ /* 0x040fe20008410000 */
[----:B------:R-:W-:-:S04]  /*1f50*/  FSETP.NEU.FTZ.AND P0, PT, R3, -INF , PT ;  /* 0xff8000000300780b */ /* 0x000fc80003f1d000 */
[----:B------:R-:W-:Y:S02]  /*1f60*/  FSEL R9, R4, RZ, P0 ;  /* 0x000000ff04097208 */ /* 0x000fe40000000000 */
[----:B------:R-:W-:Y:S02]  /*1f70*/  ISETP.NE.AND P0, PT, R5, RZ, PT ;  /* 0x000000ff0500720c */ /* 0x000fe40003f05270 */
        /* <DEDUP_REMOVED lines=15> */
[----:B------:R-:W2:Y:S01]  /*2070*/  MUFU.EX2 R25, R25 ;  /* 0x0000001900197308 */ /* 0x000ea20000000800 */
        /* <DEDUP_REMOVED lines=15> */
[----:B------:R-:W3:Y:S01]  /*2170*/  MUFU.EX2 R29, R29 ;  /* 0x0000001d001d7308 */ /* 0x000ee20000000800 */
[----:B------:R-:W-:Y:S01]  /*2180*/  FMNMX.FTZ R5, R43, R4, !PT ;  /* 0x000000042b057209 */ /* 0x000fe20007810000 */
[--C-:B------:R-:W-:Y:S01]  /*2190*/  FFMA.FTZ R64, R64, UR7, -R9.reuse ;  /* 0x0000000740407c23 */ /* 0x100fe20008010809 */
[--C-:B------:R-:W-:Y:S01]  /*21a0*/  FFMA.FTZ R65, R65, UR7, -R9.reuse ;  /* 0x0000000741417c23 */ /* 0x100fe20008010809 */
[--C-:B------:R-:W-:Y:S01]  /*21b0*/  FFMA.FTZ R68, R68, UR7, -R9.reuse ;  /* 0x0000000744447c23 */ /* 0x100fe20008010809 */
[----:B------:R-:W-:Y:S01]  /*21c0*/  FMNMX.FTZ R4, R46, R5, !PT ;  /* 0x000000052e047209 */ /* 0x000fe20007810000 */
[----:B------:R-:W-:Y:S01]  /*21d0*/  FFMA.FTZ R9, R69, UR7, -R9 ;  /* 0x0000000745097c23 */ /* 0x000fe20008010809 */
[----:B--2---:R-:W-:Y:S01]  /*21e0*/  F2FP.BF16.F32.PACK_AB R152, R25, R24 ;  /* 0x000000181998723e */ /* 0x004fe200000010ff */
[----:B------:R-:W-:Y:S01]  /*21f0*/  MUFU.EX2 R32, R32 ;  /* 0x0000002000207308 */ /* 0x000fe20000000800 */
[----:B------:R-:W-:-:S04]  /*2200*/  FMNMX.FTZ R5, R47, R4, !PT ;  /* 0x000000042f057209 */ /* 0x000fc80007810000 */
[----:B------:R-:W-:-:S03]  /*2210*/  FMNMX.FTZ R4, R50, R5, !PT ;  /* 0x0000000532047209 */ /* 0x000fc60007810000 */
[----:B------:R-:W2:Y:S01]  /*2220*/  MUFU.EX2 R33, R33 ;  /* 0x0000002100217308 */ /* 0x000ea20000000800 */
[----:B------:R-:W-:Y:S02]  /*2230*/  FMNMX.FTZ R5, R51, R4, !PT ;  /* 0x0000000433057209 */ /* 0x000fe40007810000 */
[----:B---3--:R-:W-:Y:S02]  /*2240*/  F2FP.BF16.F32.PACK_AB R154, R29, R28 ;  /* 0x0000001c1d9a723e */ /* 0x008fe400000010ff */
[----:B------:R-:W-:-:S03]  /*2250*/  FMNMX.FTZ R4, R54, R5, !PT ;  /* 0x0000000536047209 */ /* 0x000fc60007810000 */
[----:B------:R-:W-:Y:S01]  /*2260*/  MUFU.EX2 R36, R36 ;  /* 0x0000002400247308 */ /* 0x000fe20000000800 */
[----:B------:R-:W-:-:S04]  /*2270*/  FMNMX.FTZ R5, R55, R4, !PT ;  /* 0x0000000437057209 */ /* 0x000fc80007810000 */
[----:B------:R-:W-:-:S03]  /*2280*/  FMNMX.FTZ R4, R58, R5, !PT ;  /* 0x000000053a047209 */ /* 0x000fc60007810000 */
[----:B------:R-:W3:Y:S01]  /*2290*/  MUFU.EX2 R37, R37 ;  /* 0x0000002500257308 */ /* 0x000ee20000000800 */
[----:B------:R-:W-:Y:S02]  /*22a0*/  FMNMX.FTZ R5, R59, R4, !PT ;  /* 0x000000043b057209 */ /* 0x000fe40007810000 */
[----:B--2---:R-:W-:Y:S02]  /*22b0*/  F2FP.BF16.F32.PACK_AB R156, R33, R32 ;  /* 0x00000020219c723e */ /* 0x004fe400000010ff */
[----:B------:R-:W-:-:S03]  /*22c0*/  FMNMX.FTZ R4, R62, R5, !PT ;  /* 0x000000053e047209 */ /* 0x000fc60007810000 */
        /* <DEDUP_REMOVED lines=8> */
[----:B------:R-:W-:-:S05]  /*2350*/  FMNMX.FTZ R4, R71, R4, !PT ;  /* 0x0000000447047209 */ /* 0x000fca0007810000 */
[----:B------:R-:W3:Y:S02]  /*2360*/  SHFL.BFLY PT, R5, R4, 0x2, 0x1f ;  /* 0x0c401f0004057f89 */ /* 0x000ee400000e0000 */
[----:B------:R-:W-:Y:S01]  /*2370*/  MUFU.EX2 R44, R44 ;  /* 0x0000002c002c7308 */ /* 0x000fe20000000800 */
[----:B--2---:R-:W-:-:S07]  /*2380*/  F2FP.BF16.F32.PACK_AB R160, R41, R40 ;  /* 0x0000002829a0723e */ /* 0x004fce00000010ff */
[----:B------:R-:W2:Y:S08]  /*2390*/  MUFU.EX2 R45, R45 ;  /* 0x0000002d002d7308 */ /* 0x000eb00000000800 */
[----:B------:R-:W-:Y:S01]  /*23a0*/  MUFU.EX2 R48, R48 ;  /* 0x0000003000307308 */ /* 0x000fe20000000800 */
[----:B---3--:R-:W-:-:S07]  /*23b0*/  FMNMX.FTZ R5, R4, R5, !PT ;  /* 0x0000000504057209 */ /* 0x008fce0007810000 */
[----:B------:R-:W3:Y:S01]  /*23c0*/  MUFU.EX2 R49, R49 ;  /* 0x0000003100317308 */ /* 0x000ee20000000800 */
[----:B--2---:R-:W-:Y:S01]  /*23d0*/  F2FP.BF16.F32.PACK_AB R162, R45, R44 ;  /* 0x0000002c2da2723e */ /* 0x004fe200000010ff */
[----:B------:R-:W2:Y:S06]  /*23e0*/  SHFL.BFLY PT, R4, R5, 0x1, 0x1f ;  /* 0x0c201f0005047f89 */ /* 0x000eac00000e0000 */
[----:B------:R-:W-:Y:S08]  /*23f0*/  MUFU.EX2 R52, R52 ;  /* 0x0000003400347308 */ /* 0x000ff00000000800 */
[----:B------:R-:W4:Y:S01]  /*2400*/  MUFU.EX2 R53, R53 ;  /* 0x0000003500357308 */ /* 0x000f220000000800 */
[----:B---3--:R-:W-:-:S07]  /*2410*/  F2FP.BF16.F32.PACK_AB R164, R49, R48 ;  /* 0x0000003031a4723e */ /* 0x008fce00000010ff */
[----:B------:R-:W-:Y:S01]  /*2420*/  MUFU.EX2 R56, R56 ;  /* 0x0000003800387308 */ /* 0x000fe20000000800 */
[----:B--2---:R-:W-:-:S04]  /*2430*/  FMNMX.FTZ R4, R5, R4, !PT ;  /* 0x0000000405047209 */ /* 0x004fc80007810000 */
[C---:B------:R-:W-:Y:S01]  /*2440*/  FSETP.NEU.FTZ.AND P1, PT, R4.reuse, -INF , PT ;  /* 0xff8000000400780b */ /* 0x040fe20003f3d000 */
[----:B------:R-:W-:Y:S02]  /*2450*/  FMUL.FTZ R5, R4, UR7 ;  /* 0x0000000704057c20 */ /* 0x000fe40008410000 */
[----:B------:R-:W-:Y:S01]  /*2460*/  MUFU.EX2 R57, R57 ;  /* 0x0000003900397308 */ /* 0x000fe20000000800 */
[----:B----4-:R-:W-:Y:S02]  /*2470*/  F2FP.BF16.F32.PACK_AB R166, R53, R52 ;  /* 0x0000003435a6723e */ /* 0x010fe400000010ff */
[----:B------:R-:W-:Y:S01]  /*2480*/  FSEL R6, R5, RZ, P1 ;  /* 0x000000ff05067208 */ /* 0x000fe20000800000 */
[----:B------:R-:W-:Y:S01]  /*2490*/  FADD.FTZ R5, R24, R25 ;  /* 0x0000001918057221 */ /* 0x000fe20000010000 */
[----:B------:R-:W-:-:S03]  /*24a0*/  ISETP.NE.AND P1, PT, R12, RZ, PT ;  /* 0x000000ff0c00720c */ /* 0x000fc60003f25270 */
[----:B------:R-:W-:Y:S01]  /*24b0*/  MUFU.EX2 R60, R60 ;  /* 0x0000003c003c7308 */ /* 0x000fe20000000800 */
[--C-:B------:R-:W-:Y:S01]  /*24c0*/  FFMA.FTZ R26, R26, UR7, -R6.reuse ;  /* 0x000000071a1a7c23 */ /* 0x100fe20008010806 */
[--C-:B------:R-:W-:Y:S01]  /*24d0*/  FFMA.FTZ R27, R27, UR7, -R6.reuse ;  /* 0x000000071b1b7c23 */ /* 0x100fe20008010806 */
[--C-:B------:R-:W-:Y:S01]  /*24e0*/  FFMA.FTZ R30, R30, UR7, -R6.reuse ;  /* 0x000000071e1e7c23 */ /* 0x100fe20008010806 */
[--C-:B------:R-:W-:Y:S01]  /*24f0*/  FFMA.FTZ R31, R31, UR7, -R6.reuse ;  /* 0x000000071f1f7c23 */ /* 0x100fe20008010806 */
[--C-:B------:R-:W-:Y:S01]  /*2500*/  FFMA.FTZ R34, R34, UR7, -R6.reuse ;  /* 0x0000000722227c23 */ /* 0x100fe20008010806 */
[----:B------:R-:W-:Y:S01]  /*2510*/  FADD.FTZ R10, R28, R5 ;  /* 0x000000051c0a7221 */ /* 0x000fe20000010000 */
[--C-:B------:R-:W-:Y:S01]  /*2520*/  FFMA.FTZ R35, R35, UR7, -R6.reuse ;  /* 0x0000000723237c23 */ /* 0x100fe20008010806 */
[----:B------:R-:W-:Y:S01]  /*2530*/  MUFU.EX2 R26, R26 ;  /* 0x0000001a001a7308 */ /* 0x000fe20000000800 */
[----:B------:R-:W-:Y:S01]  /*2540*/  FFMA.FTZ R38, R38, UR7, -R6 ;  /* 0x0000000726267c23 */ /* 0x000fe20008010806 */
[----:B------:R-:W-:Y:S01]  /*2550*/  FADD.FTZ R5, R29, R10 ;  /* 0x0000000a1d057221 */ /* 0x000fe20000010000 */
[--C-:B------:R-:W-:Y:S01]  /*2560*/  FFMA.FTZ R39, R39, UR7, -R6.reuse ;  /* 0x0000000727277c23 */ /* 0x100fe20008010806 */
[--C-:B------:R-:W-:Y:S01]  /*2570*/  FFMA.FTZ R42, R42, UR7, -R6.reuse ;  /* 0x000000072a2a7c23 */ /* 0x100fe20008010806 */
[--C-:B------:R-:W-:Y:S01]  /*2580*/  FFMA.FTZ R43, R43, UR7, -R6.reuse ;  /* 0x000000072b2b7c23 */ /* 0x100fe20008010806 */
[----:B------:R-:W-:Y:S01]  /*2590*/  FADD.FTZ R10, R32, R5 ;  /* 0x00000005200a7221 */ /* 0x000fe20000010000 */
[--C-:B------:R-:W-:Y:S01]  /*25a0*/  FFMA.FTZ R46, R46, UR7, -R6.reuse ;  /* 0x000000072e2e7c23 */ /* 0x100fe20008010806 */
[----:B------:R-:W2:Y:S01]  /*25b0*/  MUFU.EX2 R27, R27 ;  /* 0x0000001b001b7308 */ /* 0x000ea20000000800 */
[----:B------:R-:W-:Y:S01]  /*25c0*/  FFMA.FTZ R47, R47, UR7, -R6 ;  /* 0x000000072f2f7c23 */ /* 0x000fe20008010806 */
[----:B------:R-:W-:Y:S01]  /*25d0*/  FADD.FTZ R9, R33, R10 ;  /* 0x0000000a21097221 */ /* 0x000fe20000010000 */
[--C-:B------:R-:W-:Y:S01]  /*25e0*/  FFMA.FTZ R50, R50, UR7, -R6.reuse ;  /* 0x0000000732327c23 */ /* 0x100fe20008010806 */
[--C-:B------:R-:W-:Y:S01]  /*25f0*/  FFMA.FTZ R51, R51, UR7, -R6.reuse ;  /* 0x0000000733337c23 */ /* 0x100fe20008010806 */
[--C-:B------:R-:W-:Y:S01]  /*2600*/  FFMA.FTZ R54, R54, UR7, -R6.reuse ;  /* 0x0000000736367c23 */ /* 0x100fe20008010806 */
[----:B------:R-:W-:Y:S01]  /*2610*/  FADD.FTZ R12, R36, R9 ;  /* 0x00000009240c7221 */ /* 0x000fe20000010000 */
[----:B------:R-:W-:Y:S01]  /*2620*/  IMAD.U32 R9, RZ, RZ, UR38 ;  /* 0x00000026ff097e24 */ /* 0x000fe2000f8e00ff */
[----:B------:R-:W3:Y:S01]  /*2630*/  MUFU.EX2 R30, R30 ;  /* 0x0000001e001e7308 */ /* 0x000ee20000000800 */
[----:B------:R-:W-:Y:S01]  /*2640*/  FFMA.FTZ R55, R55, UR7, -R6 ;  /* 0x0000000737377c23 */ /* 0x000fe20008010806 */
[----:B------:R-:W-:Y:S01]  /*2650*/  FADD.FTZ R15, R37, R12 ;  /* 0x0000000c250f7221 */ /* 0x000fe20000010000 */
[--C-:B------:R-:W-:Y:S01]  /*2660*/  FFMA.FTZ R58, R58, UR7, -R6.reuse ;  /* 0x000000073a3a7c23 */ /* 0x100fe20008010806 */
[--C-:B------:R-:W-:Y:S01]  /*2670*/  FFMA.FTZ R59, R59, UR7, -R6.reuse ;  /* 0x000000073b3b7c23 */ /* 0x100fe20008010806 */
[--C-:B------:R-:W-:Y:S01]  /*2680*/  FFMA.FTZ R62, R62, UR7, -R6.reuse ;  /* 0x000000073e3e7c23 */ /* 0x100fe20008010806 */
[----:B------:R-:W-:Y:S01]  /*2690*/  FADD.FTZ R12, R40, R15 ;  /* 0x0000000f280c7221 */ /* 0x000fe20000010000 */
[----:B------:R-:W-:Y:S01]  /*26a0*/  FFMA.FTZ R63, R63, UR7, -R6 ;  /* 0x000000073f3f7c23 */ /* 0x000fe20008010806 */
[----:B------:R-:W4:Y:S01]  /*26b0*/  MUFU.EX2 R31, R31 ;  /* 0x0000001f001f7308 */ /* 0x000f220000000800 */
[----:B--2---:R-:W-:Y:S01]  /*26c0*/  FADD.FTZ R5, R26, R27 ;  /* 0x0000001b1a057221 */ /* 0x004fe20000010000 */
[----:B------:R-:W-:Y:S01]  /*26d0*/  FADD.FTZ R15, R41, R12 ;  /* 0x0000000c290f7221 */ /* 0x000fe20000010000 */
[--C-:B------:R-:W-:Y:S01]  /*26e0*/  FFMA.FTZ R66, R66, UR7, -R6.reuse ;  /* 0x0000000742427c23 */ /* 0x100fe20008010806 */
[--C-:B------:R-:W-:Y:S01]  /*26f0*/  FFMA.FTZ R67, R67, UR7, -R6.reuse ;  /* 0x0000000743437c23 */ /* 0x100fe20008010806 */
[--C-:B------:R-:W-:Y:S01]  /*2700*/  FFMA.FTZ R70, R70, UR7, -R6.reuse ;  /* 0x0000000746467c23 */ /* 0x100fe20008010806 */
[----:B------:R-:W-:Y:S01]  /*2710*/  FADD.FTZ R12, R44, R15 ;  /* 0x0000000f2c0c7221 */ /* 0x000fe20000010000 */
[----:B------:R-:W-:Y:S01]  /*2720*/  FFMA.FTZ R6, R71, UR7, -R6 ;  /* 0x0000000747067c23 */ /* 0x000fe20008010806 */
[----:B------:R-:W2:Y:S01]  /*2730*/  MUFU.EX2 R34, R34 ;  /* 0x0000002200227308 */ /* 0x000ea20000000800 */
[----:B---3--:R-:W-:Y:S01]  /*2740*/  FADD.FTZ R10, R30, R5 ;  /* 0x000000051e0a7221 */ /* 0x008fe20000010000 */
[----:B------:R-:W-:-:S02]  /*2750*/  @!P1 VIADD R5, R9, 0x22840 ;  /* 0x0002284009059836 */ /* 0x000fc40000000000 */
[----:B------:R-:W-:Y:S01]  /*2760*/  FADD.FTZ R15, R45, R12 ;  /* 0x0000000c2d0f7221 */ /* 0x000fe20000010000 */
[----:B------:R-:W-:Y:S02]  /*2770*/  F2FP.BF16.F32.PACK_AB R168, R57, R56 ;  /* 0x0000003839a8723e */ /* 0x000fe400000010ff */
[----:B------:R-:W-:Y:S01]  /*2780*/  F2FP.BF16.F32.PACK_AB R153, R27, R26 ;  /* 0x0000001a1b99723e */ /* 0x000fe200000010ff */
[----:B------:R-:W-:Y:S01]  /*2790*/  FADD.FTZ R12, R48, R15 ;  /* 0x0000000f300c7221 */ /* 0x000fe20000010000 */
[----:B------:R-:W3:Y:S01]  /*27a0*/  MUFU.EX2 R35, R35 ;  /* 0x0000002300237308 */ /* 0x000ee20000000800 */
[C---:B----4-:R-:W-:Y:S01]  /*27b0*/  FADD.FTZ R13, R31.reuse, R10 ;  /* 0x0000000a1f0d7221 */ /* 0x050fe20000010000 */
[----:B------:R-:W-:Y:S02]  /*27c0*/  @!P1 PRMT R5, RZ, 0x654, R5 ;  /* 0x00000654ff059816 */ /* 0x000fe40000000005 */
[----:B------:R-:W-:Y:S02]  /*27d0*/  F2FP.BF16.F32.PACK_AB R155, R31, R30 ;  /* 0x0000001e1f9b723e */ /* 0x000fe400000010ff */
[----:B------:R4:W-:Y:S02]  /*27e0*/  @!P1 SYNCS.ARRIVE.TRANS64.RED.A1T0 RZ, [R5+URZ], RZ ;  /* 0x000000ff05ff99a7 */ /* 0x0009e4000810043f */
[----:B------:R-:W5:Y:S01]  /*27f0*/  MUFU.EX2 R38, R38 ;  /* 0x0000002600267308 */ /* 0x000f620000000800 */
[----:B--2---:R-:W-:-:S07]  /*2800*/  FADD.FTZ R10, R34, R13 ;  /* 0x0000000d220a7221 */ /* 0x004fce0000010000 */
[----:B------:R-:W2:Y:S01]  /*2810*/  MUFU.EX2 R39, R39 ;  /* 0x0000002700277308 */ /* 0x000ea20000000800 */
[C---:B---3--:R-:W-:Y:S01]  /*2820*/  FADD.FTZ R13, R35.reuse, R10 ;  /* 0x0000000a230d7221 */ /* 0x048fe20000010000 */
[----:B------:R-:W-:-:S06]  /*2830*/  F2FP.BF16.F32.PACK_AB R157, R35, R34 ;  /* 0x00000022239d723e */ /* 0x000fcc00000010ff */
[----:B------:R-:W3:Y:S01]  /*2840*/  MUFU.EX2 R42, R42 ;  /* 0x0000002a002a7308 */ /* 0x000ee20000000800 */
[----:B-----5:R-:W-:-:S07]  /*2850*/  FADD.FTZ R10, R38, R13 ;  /* 0x0000000d260a7221 */ /* 0x020fce0000010000 */
[----:B------:R-:W4:Y:S01]  /*2860*/  MUFU.EX2 R43, R43 ;  /* 0x0000002b002b7308 */ /* 0x000f220000000800 */
[C---:B--2---:R-:W-:Y:S01]  /*2870*/  FADD.FTZ R13, R39.reuse, R10 ;  /* 0x0000000a270d7221 */ /* 0x044fe20000010000 */
[----:B------:R-:W-:-:S06]  /*2880*/  F2FP.BF16.F32.PACK_AB R159, R39, R38 ;  /* 0x00000026279f723e */ /* 0x000fcc00000010ff */
[----:B------:R-:W2:Y:S01]  /*2890*/  MUFU.EX2 R46, R46 ;  /* 0x0000002e002e7308 */ /* 0x000ea20000000800 */
[----:B---3--:R-:W-:Y:S01]  /*28a0*/  FADD.FTZ R10, R42, R13 ;  /* 0x0000000d2a0a7221 */ /* 0x008fe20000010000 */
[----:B------:R-:W-:-:S04]  /*28b0*/  FADD.FTZ R13, R49, R12 ;  /* 0x0000000c310d7221 */ /* 0x000fc80000010000 */
[----:B------:R-:W-:Y:S02]  /*28c0*/  FADD.FTZ R12, R52, R13 ;  /* 0x0000000d340c7221 */ /* 0x000fe40000010000 */
[----:B------:R-:W3:Y:S01]  /*28d0*/  MUFU.EX2 R47, R47 ;  /* 0x0000002f002f7308 */ /* 0x000ee20000000800 */
[----:B----4-:R-:W-:Y:S01]  /*28e0*/  FADD.FTZ R5, R43, R10 ;  /* 0x0000000a2b057221 */ /* 0x010fe20000010000 */
[----:B------:R-:W-:Y:S01]  /*28f0*/  FADD.FTZ R13, R53, R12 ;  /* 0x0000000c350d7221 */ /* 0x000fe20000010000 */
[----:B------:R-:W-:-:S03]  /*2900*/  F2FP.BF16.F32.PACK_AB R161, R43, R42 ;  /* 0x0000002a2ba1723e */ /* 0x000fc600000010ff */
[----:B------:R-:W-:Y:S02]  /*2910*/  FADD.FTZ R12, R56, R13 ;  /* 0x0000000d380c7221 */ /* 0x000fe40000010000 */
[----:B------:R-:W4:Y:S01]  /*2920*/  MUFU.EX2 R50, R50 ;  /* 0x0000003200327308 */ /* 0x000f220000000800 */
[----:B--2---:R-:W-:Y:S01]  /*2930*/  FADD.FTZ R10, R46, R5 ;  /* 0x000000052e0a7221 */ /* 0x004fe20000010000 */
[----:B------:R-:W-:-:S04]  /*2940*/  FADD.FTZ R13, R57, R12 ;  /* 0x0000000c390d7221 */ /* 0x000fc80000010000 */
[----:B------:R-:W-:Y:S02]  /*2950*/  FADD.FTZ R12, R60, R13 ;  /* 0x0000000d3c0c7221 */ /* 0x000fe40000010000 */
[----:B------:R-:W2:Y:S01]  /*2960*/  MUFU.EX2 R51, R51 ;  /* 0x0000003300337308 */ /* 0x000ea20000000800 */
[C---:B---3--:R-:W-:Y:S01]  /*2970*/  FADD.FTZ R5, R47.reuse, R10 ;  /* 0x0000000a2f057221 */ /* 0x048fe20000010000 */
[----:B------:R-:W-:-:S06]  /*2980*/  F2FP.BF16.F32.PACK_AB R163, R47, R46 ;  /* 0x0000002e2fa3723e */ /* 0x000fcc00000010ff */
[----:B------:R-:W3:Y:S01]  /*2990*/  MUFU.EX2 R54, R54 ;  /* 0x0000003600367308 */ /* 0x000ee20000000800 */
[----:B----4-:R-:W-:-:S07]  /*29a0*/  FADD.FTZ R10, R50, R5 ;  /* 0x00000005320a7221 */ /* 0x010fce0000010000 */
[----:B------:R-:W4:Y:S01]  /*29b0*/  MUFU.EX2 R55, R55 ;  /* 0x0000003700377308 */ /* 0x000f220000000800 */
[C---:B--2---:R-:W-:Y:S01]  /*29c0*/  FADD.FTZ R5, R51.reuse, R10 ;  /* 0x0000000a33057221 */ /* 0x044fe20000010000 */
[----:B------:R-:W-:-:S06]  /*29d0*/  F2FP.BF16.F32.PACK_AB R165, R51, R50 ;  /* 0x0000003233a5723e */ /* 0x000fcc00000010ff */
[----:B------:R-:W2:Y:S01]  /*29e0*/  MUFU.EX2 R61, R61 ;  /* 0x0000003d003d7308 */ /* 0x000ea20000000800 */
[----:B---3--:R-:W-:-:S07]  /*29f0*/  FADD.FTZ R10, R54, R5 ;  /* 0x00000005360a7221 */ /* 0x008fce0000010000 */
[----:B------:R-:W3:Y:S01]  /*2a00*/  MUFU.EX2 R58, R58 ;  /* 0x0000003a003a7308 */ /* 0x000ee20000000800 */
[C---:B----4-:R-:W-:Y:S01]  /*2a10*/  FADD.FTZ R5, R55.reuse, R10 ;  /* 0x0000000a37057221 */ /* 0x050fe20000010000 */
[----:B------:R-:W-:-:S06]  /*2a20*/  F2FP.BF16.F32.PACK_AB R167, R55, R54 ;  /* 0x0000003637a7723e */ /* 0x000fcc00000010ff */
[----:B------:R-:W4:Y:S01]  /*2a30*/  MUFU.EX2 R64, R64 ;  /* 0x0000004000407308 */ /* 0x000f220000000800 */
[C---:B--2---:R-:W-:Y:S01]  /*2a40*/  FADD.FTZ R13, R61.reuse, R12 ;  /* 0x0000000c3d0d7221 */ /* 0x044fe20000010000 */
[----:B------:R-:W-:-:S06]  /*2a50*/  F2FP.BF16.F32.PACK_AB R170, R61, R60 ;  /* 0x0000003c3daa723e */ /* 0x000fcc00000010ff */
[----:B------:R-:W2:Y:S01]  /*2a60*/  MUFU.EX2 R59, R59 ;  /* 0x0000003b003b7308 */ /* 0x000ea20000000800 */
[----:B---3--:R-:W-:-:S07]  /*2a70*/  FADD.FTZ R10, R58, R5 ;  /* 0x000000053a0a7221 */ /* 0x008fce0000010000 */
[----:B------:R-:W3:Y:S01]  /*2a80*/  MUFU.EX2 R65, R65 ;  /* 0x0000004100417308 */ /* 0x000ee20000000800 */
[----:B----4-:R-:W-:-:S07]  /*2a90*/  FADD.FTZ R12, R64, R13 ;  /* 0x0000000d400c7221 */ /* 0x010fce0000010000 */
[----:B------:R-:W4:Y:S01]  /*2aa0*/  MUFU.EX2 R62, R62 ;  /* 0x0000003e003e7308 */ /* 0x000f220000000800 */
[C---:B--2---:R-:W-:Y:S01]  /*2ab0*/  FADD.FTZ R5, R59.reuse, R10 ;  /* 0x0000000a3b057221 */ /* 0x044fe20000010000 */
[----:B------:R-:W-:-:S06]  /*2ac0*/  F2FP.BF16.F32.PACK_AB R169, R59, R58 ;  /* 0x0000003a3ba9723e */ /* 0x000fcc00000010ff */
[----:B------:R-:W2:Y:S01]  /*2ad0*/  MUFU.EX2 R68, R68 ;  /* 0x0000004400447308 */ /* 0x000ea20000000800 */
[C---:B---3--:R-:W-:Y:S01]  /*2ae0*/  FADD.FTZ R13, R65.reuse, R12 ;  /* 0x0000000c410d7221 */ /* 0x048fe20000010000 */
[----:B------:R-:W-:-:S06]  /*2af0*/  F2FP.BF16.F32.PACK_AB R172, R65, R64 ;  /* 0x0000004041ac723e */ /* 0x000fcc00000010ff */
[----:B------:R-:W3:Y:S01]  /*2b00*/  MUFU.EX2 R63, R63 ;  /* 0x0000003f003f7308 */ /* 0x000ee20000000800 */
[----:B----4-:R-:W-:-:S07]  /*2b10*/  FADD.FTZ R10, R62, R5 ;  /* 0x000000053e0a7221 */ /* 0x010fce0000010000 */
[----:B------:R-:W4:Y:S01]  /*2b20*/  MUFU.EX2 R66, R66 ;  /* 0x0000004200427308 */ /* 0x000f220000000800 */
[----:B--2---:R-:W-:Y:S01]  /*2b30*/  FADD.FTZ R12, R68, R13 ;  /* 0x0000000d440c7221 */ /* 0x004fe20000010000 */
[----:B------:R-:W-:-:S03]  /*2b40*/  F2FP.BF16.F32.PACK_AB R174, R11, R68 ;  /* 0x000000440bae723e */ /* 0x000fc600000010ff */
[----:B------:R-:W-:-:S03]  /*2b50*/  FADD.FTZ R5, R11, R12 ;  /* 0x0000000c0b057221 */ /* 0x000fc60000010000 */
[----:B------:R-:W2:Y:S01]  /*2b60*/  MUFU.EX2 R67, R67 ;  /* 0x0000004300437308 */ /* 0x000ea20000000800 */
[C---:B---3--:R-:W-:Y:S01]  /*2b70*/  FADD.FTZ R13, R63.reuse, R10 ;  /* 0x0000000a3f0d7221 */ /* 0x048fe20000010000 */
[----:B------:R-:W-:-:S06]  /*2b80*/  F2FP.BF16.F32.PACK_AB R171, R63, R62 ;  /* 0x0000003e3fab723e */ /* 0x000fcc00000010ff */
[----:B------:R-:W3:Y:S01]  /*2b90*/  MUFU.EX2 R70, R70 ;  /* 0x0000004600467308 */ /* 0x000ee20000000800 */
[----:B----4-:R-:W-:-:S07]  /*2ba0*/  FADD.FTZ R10, R66, R13 ;  /* 0x0000000d420a7221 */ /* 0x010fce0000010000 */
[----:B------:R3:W4:Y:S01]  /*2bb0*/  MUFU.EX2 R175, R6 ;  /* 0x0000000600af7308 */ /* 0x0007220000000800 */
[C---:B--2---:R-:W-:Y:S01]  /*2bc0*/  FADD.FTZ R11, R67.reuse, R10 ;  /* 0x0000000a430b7221 */ /* 0x044fe20000010000 */
[----:B------:R-:W-:-:S03]  /*2bd0*/  F2FP.BF16.F32.PACK_AB R173, R67, R66 ;  /* 0x0000004243ad723e */ /* 0x000fc600000010ff */
[----:B---3--:R-:W-:-:S04]  /*2be0*/  FADD.FTZ R6, R70, R11 ;  /* 0x0000000b46067221 */ /* 0x008fc80000010000 */
[C---:B----4-:R-:W-:Y:S01]  /*2bf0*/  FADD.FTZ R6, R175.reuse, R6 ;  /* 0x00000006af067221 */ /* 0x050fe20000010000 */
[----:B------:R-:W-:Y:S01]  /*2c00*/  F2FP.BF16.F32.PACK_AB R175, R175, R70 ;  /* 0x00000046afaf723e */ /* 0x000fe200000010ff */
[----:B0-----:R-:W-:Y:S06]  /*2c10*/  @!P0 BRA `(.L_x_8878) ;  /* 0x0000000000048947 */ /* 0x001fec0003800000 */
[----:B------:R-:W-:Y:S01]  /*2c20*/  BPT.TRAP 0x1 ;  /* 0x000000040000795c */ /* 0x000fe20000300000 */
.L_x_8878:
[----:B------:R0:W2:Y:S01]  /*2c30*/  SYNCS.PHASECHK.TRANS64.TRYWAIT P2, [UR38+0x22850], R8 ;  /* 0x02285008ff0075a7 */ /* 0x0000a20008040166 */
[----:B------:R-:W-:Y:S05]  /*2c40*/  @!P0 BRA `(.L_x_8879) ;  /* 0x0000000000048947 */ /* 0x000fea0003800000 */
[----:B------:R-:W-:Y:S01]  /*2c50*/  BPT.TRAP 0x1 ;  /* 0x000000040000795c */ /* 0x000fe20000300000 */
.L_x_8879:
[----:B--2---:R-:W-:Y:S05]  /*2c60*/  @P2 BRA `(.L_x_8880) ;  /* 0x0000000000082947 */ /* 0x004fea0003800000 */
[----:B------:R-:W2:Y:S02]  /*2c70*/  SYNCS.PHASECHK.TRANS64.TRYWAIT P2, [UR38+0x22850], R8 ;  /* 0x02285008ff0075a7 */ /* 0x000ea40008040166 */
[----:B--2---:R-:W-:Y:S05]  /*2c80*/  @!P2 BRA `(.L_x_8881) ;  /* 0x0000008800dca947 */ /* 0x004fea0003800000 */
.L_x_8880:
[----:B------:R3:W-:Y:S01]  /*2c90*/  BAR.SYNC.DEFER_BLOCKING R0, 0x100 ;  /* 0x000400000000751d */ /* 0x0007e20000010000 */
[----:B------:R-:W-:Y:S01]  /*2ca0*/  UIADD3 UR4, UR38, 0x400, URZ ;  /* 0x0000040026047890 */ /* 0x000fe2000fffe03f */
[----:B--2---:R-:W-:Y:S01]  /*2cb0*/  @!P1 VIADD R9, R9, 0x22860 ;  /* 0x0002286009099836 */ /* 0x004fe20000000000 */
[----:B------:R-:W-:Y:S02]  /*2cc0*/  UIADD3 UR40, UR40, -0x2, URZ ;  /* 0xfffffffe28287890 */ /* 0x000fe4000fffe03f */
[----:B------:R-:W-:Y:S01]  /*2cd0*/  USHF.R.U32.HI UR4, URZ, 0x4, UR4 ;  /* 0x000000043f047899 */ /* 0x000fe20008011604 */
[----:B------:R-:W-:Y:S01]  /*2ce0*/  UMOV UR11, 0x40000040 ;  /* 0x40000040000b7882 */ /* 0x000fe20000000000 */
[----:B------:R-:W-:Y:S01]  /*2cf0*/  UISETP.GE.AND UP0, UPT, UR40, UR37, UPT ;  /* 0x000000252800728c */ /* 0x000fe2000bf06270 */
[----:B------:R-:W-:Y:S01]  /*2d00*/  @!P1 PRMT R9, RZ, 0x654, R9 ;  /* 0x00000654ff099816 */ /* 0x000fe20000000009 */
[----:B------:R-:W-:-:S04]  /*2d10*/  ULOP3.LUT UR4, UR4, 0x3fff, URZ, 0xc0, !UPT ;  /* 0x00003fff04047892 */ /* 0x000fc8000f8ec03f */
[----:B------:R-:W-:Y:S01]  /*2d20*/  ULOP3.LUT UR24, UR4, 0x3000000, URZ, 0xfc, !UPT ;  /* 0x0300000004187892 */ /* 0x000fe2000f8efc3f */
[----:B------:R-:W-:-:S03]  /*2d30*/  PLOP3.LUT P2, PT, PT, PT, UP0, 0x80, 0x0 ;  /* 0x000000000000781c */ /* 0x000fc60003f4f008 */
[----:B------:R-:W-:-:S03]  /*2d40*/  UIADD3 UR4, UR24, 0x80, URZ ;  /* 0x0000008018047890 */ /* 0x000fc6000fffe03f */
[----:B------:R-:W-:Y:S01]  /*2d50*/  UMOV UR10, UR24 ;  /* 0x00000018000a7c82 */ /* 0x000fe20008000000 */
[----:B------:R-:W-:-:S06]  /*2d60*/  WARPGROUP.ARRIVE ;  /* 0x00000000000079c5 */ /* 0x000fcc0000000000 */
[----:B------:R-:W-:Y:S01]  /*2d70*/  HGMMA.64x256x16.F32.BF16 R24, R152, gdesc[UR8].tnspB, RZ, !UPT, gsb0 ;  /* 0x43e0000898187df0 */ /* 0x000fe2000c0018ff */
        /* <DEDUP_REMOVED lines=35> */
[----:B------:R3:W-:Y:S01]  /*2fb0*/  @!P1 SYNCS.ARRIVE.TRANS64.RED.A1T0 RZ, [R9+URZ], RZ ;  /* 0x000000ff09ff99a7 */ /* 0x0007e2000810043f */
[----:B------:R-:W-:Y:S05]  /*2fc0*/  @!P2 BRA `(.L_x_8882) ;  /* 0x0000001c0044a947 */ /* 0x000fea0003800000 */
[----:B------:R-:W-:Y:S01]  /*2fd0*/  IMAD.MOV.U32 R13, RZ, RZ, R4 ;  /* 0x000000ffff0d7224 */ /* 0x000fe200078e0004 */
[----:B------:R-:W-:Y:S01]  /*2fe0*/  UMOV UR4, URZ ;  /* 0x0000003f00047c82 */ /* 0x000fe20008000000 */
[----:B01----:R-:W-:Y:S01]  /*2ff0*/  IMAD.MOV.U32 R8, RZ, RZ, R3 ;  /* 0x000000ffff087224 */ /* 0x003fe200078e0003 */
[----:B------:R-:W-:Y:S01]  /*3000*/  UMOV UR5, URZ ;  /* 0x0000003f00057c82 */ /* 0x000fe20008000000 */
[----:B------:R-:W-:-:S05]  /*3010*/  ULDC UR7, c[0x0][0x988] ;  /* 0x0002620000077ab9 */ /* 0x000fca0000000800 */
.L_x_8891:
        /* <DEDUP_REMOVED lines=8> */
[----:B--2---:R-:W-:Y:S11]  /*30a0*/  @!P0 BRA `(.L_x_8883) ;  /* 0x0000000000048947 */ /* 0x004ff60003800000 */
[----:B------:R-:W-:Y:S01]  /*30b0*/  BPT.TRAP 0x1 ;  /* 0x000000040000795c */ /* 0x000fe20000300000 */
.L_x_8883:
[----:B------:R-:W-:Y:S01]  /*30c0*/  IMAD.U32 R3, RZ, RZ, UR4 ;  /* 0x00000004ff037e24 */ /* 0x000fe2000f8e00ff */
[----:B------:R-:W-:-:S04]  /*30d0*/  ULEA UR26, UR5, UR38, 0x3 ;  /* 0x00000026051a7291 */ /* 0x000fc8000f8e183f */
[----:B------:R-:W-:-:S04]  /*30e0*/  SHF.L.U32 R3, R3, 0x1f, RZ ;  /* 0x0000001f03037819 */ /* 0x000fc800000006ff */
[----:B------:R-:W-:-:S13]  /*30f0*/  R2UR UR25, R3 ;  /* 0x00000000031972ca */ /* 0x000fda00000e0000 */
[----:B------:R-:W-:-:S04]  /*3100*/  IMAD.U32 R3, RZ, RZ, UR25 ;  /* 0x00000019ff037e24 */ /* 0x000fc8000f8e00ff */
[----:B------:R0:W1:Y:S01]  /*3110*/  SYNCS.PHASECHK.TRANS64.TRYWAIT P3, [UR26+0x22830], R3 ;  /* 0x02283003ff0075a7 */ /* 0x000062000806015a */
[----:B------:R-:W-:Y:S05]  /*3120*/  @!P0 BRA `(.L_x_8884) ;  /* 0x0000000000048947 */ /* 0x000fea0003800000 */
[----:B------:R-:W-:Y:S01]  /*3130*/  BPT.TRAP 0x1 ;  /* 0x000000040000795c */ /* 0x000fe20000300000 */
.L_x_8884:
[----:B-1----:R-:W-:Y:S05]  /*3140*/  @P3 BRA `(.L_x_8885) ;  /* 0x00000000000c3947 */ /* 0x002fea0003800000 */
[----:B0-----:R-:W-:-:S04]  /*3150*/  MOV R3, UR25 ;  /* 0x0000001900037c02 */ /* 0x001fc80008000f00 */
[----:B------:R-:W0:Y:S02]  /*3160*/  SYNCS.PHASECHK.TRANS64.TRYWAIT P3, [UR26+0x22830], R3 ;  /* 0x02283003ff0075a7 */ /* 0x000e24000806015a */
[----:B0-----:R-:W-:Y:S05]  /*3170*/  @!P3 BRA `(.L_x_8886) ;  /* 0x0000008400b4b947 */ /* 0x001fea0003800000 */
.L_x_8885:
[----:B------:R-:W-:Y:S01]  /*3180*/  UIMAD UR10, UR5, 0x300, UR6 ;  /* 0x00000300050a78a4 */ /* 0x000fe2000f8e0206 */
[----:B------:R-:W-:Y:S01]  /*3190*/  WARPGROUP.ARRIVE ;  /* 0x00000000000079c5 */ /* 0x000fe20000000000 */
[----:B------:R-:W-:Y:S01]  /*31a0*/  UMOV UR11, 0x40000040 ;  /* 0x40000040000b7882 */ /* 0x000fe20000000000 */
[----:B------:R-:W-:Y:S01]  /*31b0*/  UMOV UR15, 0x40000040 ;  /* 0x40000040000f7882 */ /* 0x000fe20000000000 */
[----:B------:R-:W-:Y:S02]  /*31c0*/  UIADD3 UR14, UR10, 0x2, URZ ;  /* 0x000000020a0e7890 */ /* 0x000fe4000fffe03f */
[----:B------:R-:W-:Y:S01]  /*31d0*/  UIADD3 UR18, UR10, 0x4, URZ ;  /* 0x000000040a127890 */ /* 0x000fe2000fffe03f */
[----:B------:R-:W-:Y:S02]  /*31e0*/  UMOV UR19, 0x40000040 ;  /* 0x4000004000137882 */ /* 0x000fe40000000000 */
[----:B------:R-:W-:Y:S01]  /*31f0*/  HGMMA.64x96x16.F32.BF16 R152, gdesc[UR8], RZ, !UPT, gsb0 ;  /* 0x01600000089879f0 */ /* 0x000fe2000c0018ff */
[----:B------:R-:W-:Y:S01]  /*3200*/  UIADD3 UR22, UR10, 0x6, URZ ;  /* 0x000000060a167890 */ /* 0x000fe2000fffe03f */
[----:B------:R-:W-:Y:S01]  /*3210*/  UMOV UR23, 0x40000040 ;  /* 0x4000004000177882 */ /* 0x000fe20000000000 */
        /* <DEDUP_REMOVED lines=10> */
[----:B0-----:R-:W-:-:S04]  /*32c0*/  FMNMX.FTZ R4, R152, R8, !PT ;  /* 0x0000000898047209 */ /* 0x001fc80007810000 */
        /* <DEDUP_REMOVED lines=22> */
[----:B---3--:R-:W-:-:S05]  /*3430*/  FMNMX.FTZ R9, R197, R4, !PT ;  /* 0x00000004c5097209 */ /* 0x008fca0007810000 */
[----:B------:R-:W0:Y:S02]  /*3440*/  SHFL.BFLY PT, R4, R9, 0x2, 0x1f ;  /* 0x0c401f0009047f89 */ /* 0x000e2400000e0000 */
[----:B0-----:R-:W-:-:S05]  /*3450*/  FMNMX.FTZ R10, R9, R4, !PT ;  /* 0x00000004090a7209 */ /* 0x001fca0007810000 */
[----:B------:R-:W0:Y:S02]  /*3460*/  SHFL.BFLY PT, R3, R10, 0x1, 0x1f ;  /* 0x0c201f000a037f89 */ /* 0x000e2400000e0000 */
[----:B0-----:R-:W-:-:S05]  /*3470*/  FMNMX.FTZ R3, R10, R3, !PT ;  /* 0x000000030a037209 */ /* 0x001fca0007810000 */
[C---:B------:R-:W-:Y:S01]  /*3480*/  FADD.FTZ R4, -R3.reuse, R8 ;  /* 0x0000000803047221 */ /* 0x040fe20000010100 */
[----:B------:R-:W-:-:S03]  /*3490*/  FMUL.FTZ R7, R3, UR7 ;  /* 0x0000000703077c20 */ /* 0x000fc60008410000 */
[----:B------:R-:W-:Y:S01]  /*34a0*/  FMUL.FTZ R8, R4, UR7 ;  /* 0x0000000704087c20 */ /* 0x000fe20008410000 */
[----:B------:R-:W-:Y:S01]  /*34b0*/  FMNMX.FTZ R4, R154, R13, !PT ;  /* 0x0000000d9a047209 */ /* 0x000fe20007810000 */
[--C-:B------:R-:W-:Y:S01]  /*34c0*/  FFMA.FTZ R12, R152, UR7, -R7.reuse ;  /* 0x00000007980c7c23 */ /* 0x100fe20008010807 */
[--C-:B------:R-:W-:Y:S01]  /*34d0*/  FFMA.FTZ R10, R156, UR7, -R7.reuse ;  /* 0x000000079c0a7c23 */ /* 0x100fe20008010807 */
[--C-:B------:R-:W-:Y:S01]  /*34e0*/  FFMA.FTZ R156, R160, UR7, -R7.reuse ;  /* 0x00000007a09c7c23 */ /* 0x100fe20008010807 */
[----:B------:R-:W-:Y:S01]  /*34f0*/  FMNMX.FTZ R11, R155, R4, !PT ;  /* 0x000000049b0b7209 */ /* 0x000fe20007810000 */
[----:B------:R0:W-:Y:S01]  /*3500*/  MUFU.EX2 R9, R12 ;  /* 0x0000000c00097308 */ /* 0x0001e20000000800 */
        /* <DEDUP_REMOVED lines=8> */
[--C-:B0-----:R-:W-:Y:S01]  /*3590*/  FFMA.FTZ R12, R164, UR7, -R7.reuse ;  /* 0x00000007a40c7c23 */ /* 0x101fe20008010807 */
        /* <DEDUP_REMOVED lines=8> */
[----:B------:R-:W0:Y:S01]  /*3620*/  MUFU.EX2 R8, R8 ;  /* 0x0000000800087308 */ /* 0x000e220000000800 */
[----:B------:R-:W-:Y:S01]  /*3630*/  FMNMX.FTZ R4, R166, R11, !PT ;  /* 0x0000000ba6047209 */ /* 0x000fe20007810000 */
[----:B------:R-:W-:-:S03]  /*3640*/  FFMA.FTZ R11, R157, UR7, -R7 ;  /* 0x000000079d0b7c23 */ /* 0x000fc60008010807 */
[----:B------:R-:W-:-:S03]  /*3650*/  FMNMX.FTZ R15, R167, R4, !PT ;  /* 0x00000004a70f7209 */ /* 0x000fc60007810000 */
[----:B------:R-:W1:Y:S01]  /*3660*/  MUFU.EX2 R152, R152 ;  /* 0x0000009800987308 */ /* 0x000e620000000800 */
[----:B------:R-:W-:-:S04]  /*3670*/  FMNMX.FTZ R4, R170, R15, !PT ;  /* 0x0000000faa047209 */ /* 0x000fc80007810000 */
[----:B------:R-:W-:-:S03]  /*3680*/  FMNMX.FTZ R15, R171, R4, !PT ;  /* 0x00000004ab0f7209 */ /* 0x000fc60007810000 */
[----:B------:R-:W-:Y:S01]  /*3690*/  MUFU.EX2 R10, R10 ;  /* 0x0000000a000a7308 */ /* 0x000fe20000000800 */
[----:B------:R-:W-:Y:S01]  /*36a0*/  FMNMX.FTZ R4, R174, R15, !PT ;  /* 0x0000000fae047209 */ /* 0x000fe20007810000 */
[--C-:B------:R-:W-:Y:S01]  /*36b0*/  FFMA.FTZ R15, R161, UR7, -R7.reuse ;  /* 0x00000007a10f7c23 */ /* 0x100fe20008010807 */
[----:B------:R-:W-:Y:S01]  /*36c0*/  FFMA.FTZ R161, R189, UR7, -R7 ;  /* 0x00000007bda17c23 */ /* 0x000fe20008010807 */
[----:B0-----:R-:W-:Y:S01]  /*36d0*/  FFMA.FTZ R5, R8, R5, R9 ;  /* 0x0000000508057223 */ /* 0x001fe20000010009 */
[----:B------:R-:W-:Y:S01]  /*36e0*/  FMNMX.FTZ R17, R175, R4, !PT ;  /* 0x00000004af117209 */ /* 0x000fe20007810000 */
[-C--:B------:R-:W-:Y:S01]  /*36f0*/  FMUL.FTZ R24, R24, R8.reuse ;  /* 0x0000000818187220 */ /* 0x080fe20000410000 */
[-C--:B------:R-:W-:Y:S01]  /*3700*/  FMUL.FTZ R25, R25, R8.reuse ;  /* 0x0000000819197220 */ /* 0x080fe20000410000 */
[----:B------:R-:W-:Y:S01]  /*3710*/  MUFU.EX2 R11, R11 ;  /* 0x0000000b000b7308 */ /* 0x000fe20000000800 */
[----:B------:R-:W-:Y:S01]  /*3720*/  FMNMX.FTZ R4, R178, R17, !PT ;  /* 0x00000011b2047209 */ /* 0x000fe20007810000 */
[C---:B-1----:R-:W-:Y:S01]  /*3730*/  FADD.FTZ R5, R152.reuse, R5 ;  /* 0x0000000598057221 */ /* 0x042fe20000010000 */
[----:B------:R-:W-:Y:S01]  /*3740*/  F2FP.BF16.F32.PACK_AB R152, R152, R9 ;  /* 0x000000099898723e */ /* 0x000fe200000010ff */
[----:B------:R-:W-:Y:S01]  /*3750*/  FMUL.FTZ R28, R28, R8 ;  /* 0x000000081c1c7220 */ /* 0x000fe20000410000 */
[----:B------:R-:W-:Y:S01]  /*3760*/  FMNMX.FTZ R17, R179, R4, !PT ;  /* 0x00000004b3117209 */ /* 0x000fe20007810000 */
[-C--:B------:R-:W-:Y:S01]  /*3770*/  FMUL.FTZ R29, R29, R8.reuse ;  /* 0x000000081d1d7220 */ /* 0x080fe20000410000 */
[-C--:B------:R-:W-:Y:S01]  /*3780*/  FMUL.FTZ R32, R32, R8.reuse ;  /* 0x0000000820207220 */ /* 0x080fe20000410000 */
[----:B------:R-:W-:Y:S01]  /*3790*/  MUFU.EX2 R156, R156 ;  /* 0x0000009c009c7308 */ /* 0x000fe20000000800 */
[----:B------:R-:W-:Y:S01]  /*37a0*/  FMNMX.FTZ R4, R182, R17, !PT ;  /* 0x00000011b6047209 */ /* 0x000fe20007810000 */
[--C-:B------:R-:W-:Y:S01]  /*37b0*/  FFMA.FTZ R17, R165, UR7, -R7.reuse ;  /* 0x00000007a5117c23 */ /* 0x100fe20008010807 */
[--C-:B------:R-:W-:Y:S01]  /*37c0*/  FFMA.FTZ R165, R193, UR7, -R7.reuse ;  /* 0x00000007c1a57c23 */ /* 0x100fe20008010807 */
[----:B------:R-:W-:Y:S01]  /*37d0*/  FMUL.FTZ R33, R33, R8 ;  /* 0x0000000821217220 */ /* 0x000fe20000410000 */
[----:B------:R-:W-:Y:S01]  /*37e0*/  FMNMX.FTZ R19, R183, R4, !PT ;  /* 0x00000004b7137209 */ /* 0x000fe20007810000 */
[-C--:B------:R-:W-:Y:S01]  /*37f0*/  FMUL.FTZ R36, R36, R8.reuse ;  /* 0x0000000824247220 */ /* 0x080fe20000410000 */
[-C--:B------:R-:W-:Y:S01]  /*3800*/  FMUL.FTZ R37, R37, R8.reuse ;  /* 0x0000000825257220 */ /* 0x080fe20000410000 */
        /* <DEDUP_REMOVED lines=9> */
[----:B------:R-:W-:Y:S01]  /*38a0*/  FMNMX.FTZ R4, R190, R19, !PT ;  /* 0x00000013be047209 */ /* 0x000fe20007810000 */
[--C-:B------:R-:W-:Y:S01]  /*38b0*/  FFMA.FTZ R19, R169, UR7, -R7.reuse ;  /* 0x00000007a9137c23 */ /* 0x100fe20008010807 */
[-C--:B------:R-:W-:Y:S01]  /*38c0*/  FMUL.FTZ R49, R49, R8.reuse ;  /* 0x0000000831317220 */ /* 0x080fe20000410000 */
        /* <DEDUP_REMOVED lines=46> */
[----:B0-----:R-:W-:Y:S01]  /*3bb0*/  FMNMX.FTZ R20, R4, R157, !PT ;  /* 0x0000009d04147209 */ /* 0x001fe20007810000 */
[----:B------:R-:W-:Y:S01]  /*3bc0*/  FFMA.FTZ R157, R185, UR7, -R7 ;  /* 0x00000007b99d7c23 */ /* 0x000fe20008010807 */
        /* <DEDUP_REMOVED lines=21> */
[----:B0-----:R-:W-:-:S07]  /*3d20*/  FMNMX.FTZ R4, R20, R169, !PT ;  /* 0x000000a914047209 */ /* 0x001fce0007810000 */
[----:B------:R-:W-:Y:S01]  /*3d30*/  MUFU.EX2 R168, R168 ;  /* 0x000000a800a87308 */ /* 0x000fe20000000800 */
[C---:B------:R-:W-:Y:S01]  /*3d40*/  FMUL.FTZ R185, R4.reuse, UR7 ;  /* 0x0000000704b97c20 */ /* 0x040fe20008410000 */
[----:B------:R-:W-:-:S03]  /*3d50*/  FADD.FTZ R7, -R4, R13 ;  /* 0x0000000d04077221 */ /* 0x000fc60000010100 */
[--C-:B------:R-:W-:Y:S01]  /*3d60*/  FFMA.FTZ R22, R154, UR7, -R185.reuse ;  /* 0x000000079a167c23 */ /* 0x100fe200080108b9 */
[----:B------:R-:W-:Y:S01]  /*3d70*/  FMUL.FTZ R7, R7, UR7 ;  /* 0x0000000707077c20 */ /* 0x000fe20008410000 */
[--C-:B------:R-:W-:Y:S01]  /*3d80*/  FFMA.FTZ R155, R155, UR7, -R185.reuse ;  /* 0x000000079b9b7c23 */ /* 0x100fe200080108b9 */
[--C-:B------:R-:W-:Y:S01]  /*3d90*/  FFMA.FTZ R173, R158, UR7, -R185.reuse ;  /* 0x000000079ead7c23 */ /* 0x100fe200080108b9 */
[--C-:B------:R-:W-:Y:S01]  /*3da0*/  FFMA.FTZ R176, R159, UR7, -R185.reuse ;  /* 0x000000079fb07c23 */ /* 0x100fe200080108b9 */
[----:B------:R0:W-:Y:S01]  /*3db0*/  MUFU.EX2 R169, R7 ;  /* 0x0000000700a97308 */ /* 0x0001e20000000800 */
[--C-:B------:R-:W-:Y:S01]  /*3dc0*/  FFMA.FTZ R192, R175, UR7, -R185.reuse ;  /* 0x00000007afc07c23 */ /* 0x100fe200080108b9 */
[--C-:B------:R-:W-:Y:S01]  /*3dd0*/  FFMA.FTZ R175, R178, UR7, -R185.reuse ;  /* 0x00000007b2af7c23 */ /* 0x100fe200080108b9 */
[--C-:B------:R-:W-:Y:S01]  /*3de0*/  FFMA.FTZ R159, R162, UR7, -R185.reuse ;  /* 0x00000007a29f7c23 */ /* 0x100fe200080108b9 */
[----:B------:R-:W-:Y:S01]  /*3df0*/  FFMA.FTZ R178, R179, UR7, -R185 ;  /* 0x00000007b3b27c23 */ /* 0x000fe200080108b9 */
[----:B------:R-:W-:-:S02]  /*3e00*/  IMAD.U32 R179, RZ, RZ, UR26 ;  /* 0x0000001affb37e24 */ /* 0x000fc4000f8e00ff */
[--C-:B------:R-:W-:Y:S01]  /*3e10*/  FFMA.FTZ R180, R163, UR7, -R185.reuse ;  /* 0x00000007a3b47c23 */ /* 0x100fe200080108b9 */
[--C-:B------:R-:W-:Y:S01]  /*3e20*/  FFMA.FTZ R163, R166, UR7, -R185.reuse ;  /* 0x00000007a6a37c23 */ /* 0x100fe200080108b9 */
[----:B------:R-:W1:Y:S01]  /*3e30*/  MUFU.EX2 R22, R22 ;  /* 0x0000001600167308 */ /* 0x000e620000000800 */
[----:B------:R-:W-:Y:S01]  /*3e40*/  @!P1 VIADD R154, R179, 0x22840 ;  /* 0x00022840b39a9836 */ /* 0x000fe20000000000 */
[----:B0-----:R-:W-:Y:S01]  /*3e50*/  IADD3 R7, -R2, 0xb, RZ ;  /* 0x0000000b02077810 */ /* 0x001fe20007ffe1ff */
[--C-:B------:R-:W-:Y:S01]  /*3e60*/  FFMA.FTZ R184, R167, UR7, -R185.reuse ;  /* 0x00000007a7b87c23 */ /* 0x100fe200080108b9 */
[--C-:B------:R-:W-:Y:S01]  /*3e70*/  FFMA.FTZ R167, R170, UR7, -R185.reuse ;  /* 0x00000007aaa77c23 */ /* 0x100fe200080108b9 */
[--C-:B------:R-:W-:Y:S01]  /*3e80*/  FFMA.FTZ R188, R171, UR7, -R185.reuse ;  /* 0x00000007abbc7c23 */ /* 0x100fe200080108b9 */
[----:B------:R-:W-:Y:S01]  /*3e90*/  @!P1 PRMT R154, RZ, 0x654, R154 ;  /* 0x00000654ff9a9816 */ /* 0x000fe2000000009a */
[----:B------:R0:W-:Y:S06]  /*3ea0*/  BAR.ARV R7, 0x100 ;  /* 0x000400070000751d */ /* 0x0001ec0000002000 */
[----:B------:R-:W2:Y:S01]  /*3eb0*/  MUFU.EX2 R155, R155 ;  /* 0x0000009b009b7308 */ /* 0x000ea20000000800 */
[----:B------:R3:W-:Y:S01]  /*3ec0*/  @!P1 SYNCS.ARRIVE.TRANS64.RED.A1T0 RZ, [R154+URZ], RZ ;  /* 0x000000ff9aff99a7 */ /* 0x0007e2000810043f */
[--C-:B------:R-:W-:Y:S01]  /*3ed0*/  FFMA.FTZ R171, R174, UR7, -R185.reuse ;  /* 0x00000007aeab7c23 */ /* 0x100fe200080108b9 */
[--C-:B------:R-:W-:Y:S01]  /*3ee0*/  FFMA.FTZ R177, R182, UR7, -R185.reuse ;  /* 0x00000007b6b17c23 */ /* 0x100fe200080108b9 */
[----:B-1----:R-:W-:Y:S01]  /*3ef0*/  FFMA.FTZ R6, R169, R6, R22 ;  /* 0x00000006a9067223 */ /* 0x002fe20000010016 */
[--C-:B------:R-:W-:Y:S01]  /*3f00*/  FFMA.FTZ R182, R183, UR7, -R185.reuse ;  /* 0x00000007b7b67c23 */ /* 0x100fe200080108b9 */
[--C-:B------:R-:W-:Y:S01]  /*3f10*/  FFMA.FTZ R181, R186, UR7, -R185.reuse ;  /* 0x00000007bab57c23 */ /* 0x100fe200080108b9 */
[----:B------:R-:W-:Y:S01]  /*3f20*/  FFMA.FTZ R186, R187, UR7, -R185 ;  /* 0x00000007bbba7c23 */ /* 0x000fe200080108b9 */
[----:B------:R-:W1:Y:S01]  /*3f30*/  MUFU.EX2 R173, R173 ;  /* 0x000000ad00ad7308 */ /* 0x000e620000000800 */
[----:B---3--:R-:W-:Y:S01]  /*3f40*/  FADD.FTZ R154, R10, R5 ;  /* 0x000000050a9a7221 */ /* 0x008fe20000010000 */
[--C-:B------:R-:W-:Y:S01]  /*3f50*/  FFMA.FTZ R183, R190, UR7, -R185.reuse ;  /* 0x00000007beb77c23 */ /* 0x100fe200080108b9 */
[--C-:B------:R-:W-:Y:S01]  /*3f60*/  FFMA.FTZ R190, R191, UR7, -R185.reuse ;  /* 0x00000007bfbe7c23 */ /* 0x100fe200080108b9 */
[--C-:B------:R-:W-:Y:S01]  /*3f70*/  FFMA.FTZ R194, R194, UR7, -R185.reuse ;  /* 0x00000007c2c27c23 */ /* 0x100fe200080108b9 */
[----:B------:R-:W-:Y:S01]  /*3f80*/  FADD.FTZ R5, R11, R154 ;  /* 0x0000009a0b057221 */ /* 0x000fe20000010000 */
[--C-:B------:R-:W-:Y:S01]  /*3f90*/  FFMA.FTZ R195, R195, UR7, -R185.reuse ;  /* 0x00000007c3c37c23 */ /* 0x100fe200080108b9 */
[----:B------:R-:W-:Y:S01]  /*3fa0*/  FFMA.FTZ R198, R198, UR7, -R185 ;  /* 0x00000007c6c67c23 */ /* 0x000fe200080108b9 */
[----:B------:R-:W3:Y:S01]  /*3fb0*/  MUFU.EX2 R176, R176 ;  /* 0x000000b000b07308 */ /* 0x000ee20000000800 */
[----:B--2---:R-:W-:Y:S01]  /*3fc0*/  FADD.FTZ R6, R155, R6 ;  /* 0x000000069b067221 */ /* 0x004fe20000010000 */
[----:B------:R-:W-:Y:S01]  /*3fd0*/  FADD.FTZ R154, R156, R5 ;  /* 0x000000059c9a7221 */ /* 0x000fe20000010000 */
[----:B------:R-:W-:Y:S01]  /*3fe0*/  FFMA.FTZ R199, R199, UR7, -R185 ;  /* 0x00000007c7c77c23 */ /* 0x000fe200080108b9 */
[----:B------:R-:W-:Y:S01]  /*3ff0*/  F2FP.BF16.F32.PACK_AB R166, R153, R16 ;  /* 0x0000001099a6723e */ /* 0x000fe200000010ff */
[-C--:B------:R-:W-:Y:S01]  /*4000*/  FMUL.FTZ R26, R26, R169.reuse ;  /* 0x000000a91a1a7220 */ /* 0x080fe20000410000 */
[----:B------:R-:W-:Y:S01]  /*4010*/  FADD.FTZ R5, R15, R154 ;  /* 0x0000009a0f057221 */ /* 0x000fe20000010000 */
[-C--:B------:R-:W-:Y:S01]  /*4020*/  FMUL.FTZ R27, R27, R169.reuse ;  /* 0x000000a91b1b7220 */ /* 0x080fe20000410000 */
[----:B------:R-:W2:Y:S01]  /*4030*/  MUFU.EX2 R159, R159 ;  /* 0x0000009f009f7308 */ /* 0x000ea20000000800 */
[----:B-1----:R-:W-:Y:S01]  /*4040*/  FADD.FTZ R9, R173, R6 ;  /* 0x00000006ad097221 */ /* 0x002fe20000010000 */
[----:B------:R-:W-:Y:S01]  /*4050*/  FADD.FTZ R154, R12, R5 ;  /* 0x000000050c9a7221 */ /* 0x000fe20000010000 */
[-C--:B------:R-:W-:Y:S01]  /*4060*/  FMUL.FTZ R30, R30, R169.reuse ;  /* 0x000000a91e1e7220 */ /* 0x080fe20000410000 */
[-C--:B------:R-:W-:Y:S01]  /*4070*/  FMUL.FTZ R31, R31, R169.reuse ;  /* 0x000000a91f1f7220 */ /* 0x080fe20000410000 */
[-C--:B------:R-:W-:Y:S01]  /*4080*/  FMUL.FTZ R34, R34, R169.reuse ;  /* 0x000000a922227220 */ /* 0x080fe20000410000 */
[----:B------:R-:W-:Y:S01]  /*4090*/  FADD.FTZ R5, R17, R154 ;  /* 0x0000009a11057221 */ /* 0x000fe20000010000 */
[-C--:B------:R-:W-:Y:S01]  /*40a0*/  FMUL.FTZ R35, R35, R169.reuse ;  /* 0x000000a923237220 */ /* 0x080fe20000410000 */
[----:B------:R-:W1:Y:S01]  /*40b0*/  MUFU.EX2 R180, R180 ;  /* 0x000000b400b47308 */ /* 0x000e620000000800 */
        /* <DEDUP_REMOVED lines=8> */
[----:B--2---:R-:W-:Y:S01]  /*4140*/  FADD.FTZ R9, R159, R6 ;  /* 0x000000069f097221 */ /* 0x004fe20000010000 */
[----:B------:R-:W-:Y:S01]  /*4150*/  FADD.FTZ R154, R14, R5 ;  /* 0x000000050e9a7221 */ /* 0x000fe20000010000 */
[-C--:B------:R-:W-:Y:S01]  /*4160*/  FMUL.FTZ R46, R46, R169.reuse ;  /* 0x000000a92e2e7220 */ /* 0x080fe20000410000 */
[-C--:B------:R-:W-:Y:S01]  /*4170*/  FMUL.FTZ R47, R47, R169.reuse ;  /* 0x000000a92f2f7220 */ /* 0x080fe20000410000 */
        /* <DEDUP_REMOVED lines=18> */
[----:B------:R-:W-:Y:S01]  /*42a0*/  F2FP.BF16.F32.PACK_AB R153, R155, R22 ;  /* 0x000000169b99723e */ /* 0x000fe200000010ff */
[----:B------:R-:W3:Y:S01]  /*42b0*/  MUFU.EX2 R188, R188 ;  /* 0x000000bc00bc7308 */ /* 0x000ee20000000800 */
[----:B--2---:R-:W-:Y:S01]  /*42c0*/  FADD.FTZ R6, R184, R9 ;  /* 0x00000009b8067221 */ /* 0x004fe20000010000 */
[----:B------:R-:W-:Y:S01]  /*42d0*/  FADD.FTZ R154, R168, R5 ;  /* 0x00000005a89a7221 */ /* 0x000fe20000010000 */
        /* <DEDUP_REMOVED lines=56> */
[----:B------:R-:W-:Y:S01]  /*4660*/  FMUL.FTZ R151, R151, R169 ;  /* 0x000000a997977220 */ /* 0x000fe20000410000 */
[----:B------:R-:W-:-:S02]  /*4670*/  F2FP.BF16.F32.PACK_AB R155, R176, R173 ;  /* 0x000000adb09b723e */ /* 0x000fc400000010ff */
[----:B------:R-:W-:Y:S02]  /*4680*/  F2FP.BF16.F32.PACK_AB R156, R15, R156 ;  /* 0x0000009c0f9c723e */ /* 0x000fe400000010ff */
[----:B------:R-:W1:Y:S01]  /*4690*/  MUFU.EX2 R157, R157 ;  /* 0x0000009d009d7308 */ /* 0x000e620000000800 */
[----:B---3--:R-:W-:Y:S01]  /*46a0*/  FADD.FTZ R6, R182, R9 ;  /* 0x00000009b6067221 */ /* 0x008fe20000010000 */
[----:B------:R-:W-:Y:S02]  /*46b0*/  F2FP.BF16.F32.PACK_AB R158, R17, R12 ;  /* 0x0000000c119e723e */ /* 0x000fe400000010ff */
[----:B------:R-:W-:Y:S02]  /*46c0*/  F2FP.BF16.F32.PACK_AB R160, R19, R160 ;  /* 0x000000a013a0723e */ /* 0x000fe400000010ff */
[----:B------:R-:W-:Y:S02]  /*46d0*/  F2FP.BF16.F32.PACK_AB R162, R21, R14 ;  /* 0x0000000e15a2723e */ /* 0x000fe400000010ff */
[----:B------:R-:W3:Y:S01]  /*46e0*/  MUFU.EX2 R186, R186 ;  /* 0x000000ba00ba7308 */ /* 0x000ee20000000800 */
[----:B--2---:R-:W-:Y:S01]  /*46f0*/  FADD.FTZ R9, R181, R6 ;  /* 0x00000006b5097221 */ /* 0x004fe20000010000 */
[----:B------:R-:W-:-:S06]  /*4700*/  F2FP.BF16.F32.PACK_AB R164, R23, R164 ;  /* 0x000000a417a4723e */ /* 0x000fcc00000010ff */
[----:B------:R-:W2:Y:S01]  /*4710*/  MUFU.EX2 R18, R18 ;  /* 0x0000001200127308 */ /* 0x000ea20000000800 */
[C---:B-1----:R-:W-:Y:S01]  /*4720*/  FADD.FTZ R5, R157.reuse, R154 ;  /* 0x0000009a9d057221 */ /* 0x042fe20000010000 */
[----:B------:R-:W-:Y:S02]  /*4730*/  F2FP.BF16.F32.PACK_AB R168, R157, R168 ;  /* 0x000000a89da8723e */ /* 0x000fe400000010ff */
[----:B------:R-:W-:Y:S02]  /*4740*/  F2FP.BF16.F32.PACK_AB R157, R180, R159 ;  /* 0x0000009fb49d723e */ /* 0x000fe400000010ff */
[----:B------:R-:W-:Y:S02]  /*4750*/  F2FP.BF16.F32.PACK_AB R159, R184, R163 ;  /* 0x000000a3b89f723e */ /* 0x000fe400000010ff */
[----:B------:R-:W1:Y:S01]  /*4760*/  MUFU.EX2 R183, R183 ;  /* 0x000000b700b77308 */ /* 0x000e620000000800 */
[----:B---3--:R-:W-:Y:S01]  /*4770*/  FADD.FTZ R6, R186, R9 ;  /* 0x00000009ba067221 */ /* 0x008fe20000010000 */
[----:B------:R-:W-:-:S02]  /*4780*/  F2FP.BF16.F32.PACK_AB R163, R192, R171 ;  /* 0x000000abc0a3723e */ /* 0x000fc400000010ff */
[----:B------:R-:W-:-:S04]  /*4790*/  F2FP.BF16.F32.PACK_AB R169, R186, R181 ;  /* 0x000000b5baa9723e */ /* 0x000fc800000010ff */
[----:B------:R-:W3:Y:S01]  /*47a0*/  MUFU.EX2 R161, R161 ;  /* 0x000000a100a17308 */ /* 0x000ee20000000800 */
[----:B--2---:R-:W-:-:S07]  /*47b0*/  FADD.FTZ R154, R18, R5 ;  /* 0x00000005129a7221 */ /* 0x004fce0000010000 */
[----:B------:R-:W2:Y:S01]  /*47c0*/  MUFU.EX2 R190, R190 ;  /* 0x000000be00be7308 */ /* 0x000ea20000000800 */
[----:B-1----:R-:W-:-:S07]  /*47d0*/  FADD.FTZ R9, R183, R6 ;  /* 0x00000006b7097221 */ /* 0x002fce0000010000 */
[----:B------:R-:W1:Y:S01]  /*47e0*/  MUFU.EX2 R172, R172 ;  /* 0x000000ac00ac7308 */ /* 0x000e620000000800 */
[----:B---3--:R-:W-:Y:S01]  /*47f0*/  FADD.FTZ R5, R161, R154 ;  /* 0x0000009aa1057221 */ /* 0x008fe20000010000 */
[----:B------:R-:W-:Y:S02]  /*4800*/  F2FP.BF16.F32.PACK_AB R154, R11, R10 ;  /* 0x0000000a0b9a723e */ /* 0x000fe400000010ff */
[----:B------:R-:W-:Y:S02]  /*4810*/  F2FP.BF16.F32.PACK_AB R170, R161, R18 ;  /* 0x00000012a1aa723e */ /* 0x000fe400000010ff */
[----:B------:R-:W-:Y:S02]  /*4820*/  F2FP.BF16.F32.PACK_AB R161, R188, R167 ;  /* 0x000000a7bca1723e */ /* 0x000fe400000010ff */
[----:B------:R-:W3:Y:S01]  /*4830*/  MUFU.EX2 R185, R194 ;  /* 0x000000c200b97308 */ /* 0x000ee20000000800 */
[----:B--2---:R-:W-:Y:S01]  /*4840*/  FADD.FTZ R6, R190, R9 ;  /* 0x00000009be067221 */ /* 0x004fe20000010000 */
[----:B------:R-:W-:-:S02]  /*4850*/  F2FP.BF16.F32.PACK_AB R167, R182, R177 ;  /* 0x000000b1b6a7723e */ /* 0x000fc400000010ff */
[----:B------:R-:W-:-:S04]  /*4860*/  F2FP.BF16.F32.PACK_AB R171, R190, R183 ;  /* 0x000000b7beab723e */ /* 0x000fc800000010ff */
[----:B------:R-:W2:Y:S01]  /*4870*/  MUFU.EX2 R165, R165 ;  /* 0x000000a500a57308 */ /* 0x000ea20000000800 */
[----:B-1----:R-:W-:-:S07]  /*4880*/  FADD.FTZ R10, R172, R5 ;  /* 0x00000005ac0a7221 */ /* 0x002fce0000010000 */
[----:B------:R-:W1:Y:S01]  /*4890*/  MUFU.EX2 R8, R195 ;  /* 0x000000c300087308 */ /* 0x000e620000000800 */
[----:B---3--:R-:W-:-:S07]  /*48a0*/  FADD.FTZ R9, R185, R6 ;  /* 0x00000006b9097221 */ /* 0x008fce0000010000 */
[----:B------:R-:W3:Y:S01]  /*48b0*/  MUFU.EX2 R20, R196 ;  /* 0x000000c400147308 */ /* 0x000ee20000000800 */
[C---:B--2---:R-:W-:Y:S01]  /*48c0*/  FADD.FTZ R5, R165.reuse, R10 ;  /* 0x0000000aa5057221 */ /* 0x044fe20000010000 */
[----:B------:R-:W-:Y:S02]  /*48d0*/  F2FP.BF16.F32.PACK_AB R172, R165, R172 ;  /* 0x000000aca5ac723e */ /* 0x000fe400000010ff */
[----:B------:R-:W-:-:S04]  /*48e0*/  F2FP.BF16.F32.PACK_AB R165, R178, R175 ;  /* 0x000000afb2a5723e */ /* 0x000fc800000010ff */
[----:B------:R-:W2:Y:S01]  /*48f0*/  MUFU.EX2 R198, R198 ;  /* 0x000000c600c67308 */ /* 0x000ea20000000800 */
[C---:B-1----:R-:W-:Y:S01]  /*4900*/  FADD.FTZ R9, R8.reuse, R9 ;  /* 0x0000000908097221 */ /* 0x042fe20000010000 */
[----:B------:R-:W-:-:S06]  /*4910*/  F2FP.BF16.F32.PACK_AB R173, R8, R185 ;  /* 0x000000b908ad723e */ /* 0x000fcc00000010ff */
[----:B------:R-:W1:Y:S01]  /*4920*/  MUFU.EX2 R13, R197 ;  /* 0x000000c5000d7308 */ /* 0x000e620000000800 */
[----:B---3--:R-:W-:-:S07]  /*4930*/  FADD.FTZ R10, R20, R5 ;  /* 0x00000005140a7221 */ /* 0x008fce0000010000 */
[----:B------:R-:W3:Y:S01]  /*4940*/  MUFU.EX2 R199, R199 ;  /* 0x000000c700c77308 */ /* 0x000ee20000000800 */
[----:B--2---:R-:W-:Y:S01]  /*4950*/  FADD.FTZ R6, R198, R9 ;  /* 0x00000009c6067221 */ /* 0x004fe20000010000 */
[C---:B-1----:R-:W-:Y:S01]  /*4960*/  FADD.FTZ R5, R13.reuse, R10 ;  /* 0x0000000a0d057221 */ /* 0x042fe20000010000 */
[----:B------:R-:W-:Y:S02]  /*4970*/  F2FP.BF16.F32.PACK_AB R174, R13, R20 ;  /* 0x000000140dae723e */ /* 0x000fe400000010ff */
[C---:B---3--:R-:W-:Y:S01]  /*4980*/  FADD.FTZ R6, R199.reuse, R6 ;  /* 0x00000006c7067221 */ /* 0x048fe20000010000 */
[----:B------:R-:W-:Y:S01]  /*4990*/  F2FP.BF16.F32.PACK_AB R175, R199, R198 ;  /* 0x000000c6c7af723e */ /* 0x000fe200000010ff */
[----:B0-----:R-:W-:Y:S06]  /*49a0*/  @!P0 BRA `(.L_x_8887) ;  /* 0x0000000000048947 */ /* 0x001fec0003800000 */
[----:B------:R-:W-:Y:S01]  /*49b0*/  BPT.TRAP 0x1 ;  /* 0x000000040000795c */ /* 0x000fe20000300000 */
.L_x_8887:
[----:B------:R-:W-:-:S04]  /*49c0*/  IMAD.U32 R8, RZ, RZ, UR25 ;  /* 0x00000019ff087e24 */ /* 0x000fc8000f8e00ff */
[----:B------:R0:W1:Y:S01]  /*49d0*/  SYNCS.PHASECHK.TRANS64.TRYWAIT P3, [UR26+0x22850], R8 ;  /* 0x02285008ff0075a7 */ /* 0x000062000806015a */
[----:B------:R-:W-:Y:S05]  /*49e0*/  @!P0 BRA `(.L_x_8888) ;  /* 0x0000000000048947 */ /* 0x000fea0003800000 */
[----:B------:R-:W-:Y:S01]  /*49f0*/  BPT.TRAP 0x1 ;  /* 0x000000040000795c */ /* 0x000fe20000300000 */
.L_x_8888:
[----:B-1----:R-:W-:Y:S05]  /*4a00*/  @P3 BRA `(.L_x_8889) ;  /* 0x00000000000c3947 */ /* 0x002fea0003800000 */
[----:B0-----:R-:W-:-:S04]  /*4a10*/  IMAD.U32 R8, RZ, RZ, UR25 ;  /* 0x00000019ff087e24 */ /* 0x001fc8000f8e00ff */
[----:B------:R-:W0:Y:S02]  /*4a20*/  SYNCS.PHASECHK.TRANS64.TRYWAIT P3, [UR26+0x22850], R8 ;  /* 0x02285008ff0075a7 */ /* 0x000e24000806015a */
[----:B0-----:R-:W-:Y:S05]  /*4a30*/  @!P3 BRA `(.L_x_8890) ;  /* 0x0000006c00a0b947 */ /* 0x001fea0003800000 */
.L_x_8889:
[----:B------:R2:W-:Y:S01]  /*4a40*/  BAR.SYNC.DEFER_BLOCKING R0, 0x100 ;  /* 0x000400000000751d */ /* 0x0005e20000010000 */
[----:B------:R-:W-:Y:S01]  /*4a50*/  UIMAD UR10, UR5, 0xc00, UR24 ;  /* 0x00000c00050a78a4 */ /* 0x000fe2000f8e0218 */
[----:B0-----:R-:W-:Y:S02]  /*4a60*/  @!P1 VIADD R179, R179, 0x22860 ;  /* 0x00022860b3b39836 */ /* 0x001fe40000000000 */
[----:B------:R-:W-:Y:S01]  /*4a70*/  IMAD.MOV.U32 R13, RZ, RZ, R4 ;  /* 0x000000ffff0d7224 */ /* 0x000fe200078e0004 */
[----:B------:R-:W-:Y:S01]  /*4a80*/  UIADD3 UR14, UR10, 0x80, URZ ;  /* 0x000000800a0e7890 */ /* 0x000fe2000fffe03f */
[----:B------:R-:W-:Y:S01]  /*4a90*/  IMAD.MOV.U32 R8, RZ, RZ, R3 ;  /* 0x000000ffff087224 */ /* 0x000fe200078e0003 */
[----:B------:R-:W-:Y:S01]  /*4aa0*/  UMOV UR11, 0x40000040 ;  /* 0x40000040000b7882 */ /* 0x000fe20000000000 */
[----:B------:R-:W-:Y:S01]  /*4ab0*/  UMOV UR15, 0x40000040 ;  /* 0x40000040000f7882 */ /* 0x000fe20000000000 */
[----:B------:R-:W-:Y:S01]  /*4ac0*/  @!P1 PRMT R179, RZ, 0x654, R179 ;  /* 0x00000654ffb39816 */ /* 0x000fe200000000b3 */
        /* <DEDUP_REMOVED lines=31> */
[----:B------:R2:W-:Y:S01]  /*4cc0*/  @!P1 SYNCS.ARRIVE.TRANS64.RED.A1T0 RZ, [R179+URZ], RZ ;  /* 0x000000ffb3ff99a7 */ /* 0x0005e2000810043f */
[----:B------:R-:W-:Y:S05]  /*4cd0*/  @P2 BRA `(.L_x_8891) ;  /* 0xffffffe000d02947 */ /* 0x000fea000383ffff */
.L_x_8882:
[----:B--23--:R-:W2:Y:S01]  /*4ce0*/  SHFL.BFLY PT, R0, R5, 0x2, 0x1f ;  /* 0x0c401f0005007f89 */ /* 0x00cea200000e0000 */
[----:B01----:R-:W-:Y:S01]  /*4cf0*/  IMAD.MOV.U32 R8, RZ, RZ, RZ ;  /* 0x000000ffff087224 */ /* 0x003fe200078e00ff */
[----:B------:R0:W-:Y:S08]  /*4d00*/  BAR.ARV R7, 0x100 ;  /* 0x000400070000751d */ /* 0x0001f00000002000 */
[----:B------:R-:W-:Y:S06]  /*4d10*/  BAR.ARV 0x8, 0x180 ;  /* 0x0206000000007b1d */ /* 0x000fec0000002000 */
[----:B------:R-:W-:Y:S01]  /*4d20*/  PLOP3.LUT P0, PT, PT, PT, PT, 0x8, 0x0 ;  /* 0x000000000000781c */ /* 0x000fe20003f0e170 */
[----:B------:R-:W1:Y:S01]  /*4d30*/  SHFL.BFLY PT, R11, R6, 0x2, 0x1f ;  /* 0x0c401f00060b7f89 */ /* 0x000e6200000e0000 */
[----:B--2---:R-:W-:Y:S01]  /*4d40*/  FADD.FTZ R2, R0, R5 ;  /* 0x0000000500027221 */ /* 0x004fe20000010000 */
[----:B------:R-:W-:-:S04]  /*4d50*/  IMAD.MOV.U32 R5, RZ, RZ, -0x800000 ;  /* 0xff800000ff057424 */ /* 0x000fc800078e00ff */
[----:B------:R-:W2:Y:S01]  /*4d60*/  SHFL.BFLY PT, R9, R2, 0x1, 0x1f ;  /* 0x0c201f0002097f89 */ /* 0x000ea200000e0000 */
[----:B-1----:R-:W-:Y:S01]  /*4d70*/  FADD.FTZ R11, R11, R6 ;  /* 0x000000060b0b7221 */ /* 0x002fe20000010000 */
[----:B------:R-:W-:-:S04]  /*4d80*/  MOV R6, 0xff800000 ;  /* 0xff80000000067802 */ /* 0x000fc80000000f00 */
[----:B------:R-:W1:Y:S01]  /*4d90*/  SHFL.BFLY PT, R0, R11, 0x1, 0x1f ;  /* 0x0c201f000b007f89 */ /* 0x000e6200000e0000 */
[----:B--2---:R-:W-:Y:S01]  /*4da0*/  FADD.FTZ R12, R2, R9 ;  /* 0x00000009020c7221 */ /* 0x004fe20000010000 */
[----:B------:R-:W-:-:S04]  /*4db0*/  IMAD.U32 R2, RZ, RZ, UR7 ;  /* 0x00000007ff027e24 */ /* 0x000fc8000f8e00ff */
[----:B------:R-:W-:-:S13]  /*4dc0*/  FSETP.NE.FTZ.AND P1, PT, R12, RZ, PT ;  /* 0x000000ff0c00720b */ /* 0x000fda0003f35000 */
[----:B------:R-:W2:Y:S01]  /*4dd0*/  @P1 MUFU.RCP R8, R12 ;  /* 0x0000000c00081308 */ /* 0x000ea20000001000 */
[----:B------:R-:W-:Y:S01]  /*4de0*/  @P1 FMUL.FTZ R2, R2, 0.69314718246459960938 ;  /* 0x3f31721802021820 */ /* 0x000fe20000410000 */
[----:B-1----:R-:W-:Y:S01]  /*4df0*/  FADD.FTZ R13, R11, R0 ;  /* 0x000000000b0d7221 */ /* 0x002fe20000010000 */
[----:B------:R-:W-:-:S04]  /*4e00*/  IMAD.MOV.U32 R0, RZ, RZ, RZ ;  /* 0x000000ffff007224 */ /* 0x000fc800078e00ff */
[----:B------:R-:W-:Y:S01]  /*4e10*/  FSETP.NE.FTZ.AND P2, PT, R13, RZ, PT ;  /* 0x000000ff0d00720b */ /* 0x000fe20003f55000 */
[----:B------:R-:W1:Y:S01]  /*4e20*/  @P1 MUFU.LG2 R9, R12 ;  /* 0x0000000c00091308 */ /* 0x000e620000000c00 */
[-C--:B--2---:R-:W-:Y:S01]  /*4e30*/  FMUL.FTZ R24, R24, R8.reuse ;  /* 0x0000000818187220 */ /* 0x084fe20000410000 */
[-C--:B------:R-:W-:Y:S01]  /*4e40*/  FMUL.FTZ R25, R25, R8.reuse ;  /* 0x0000000819197220 */ /* 0x080fe20000410000 */
[----:B------:R-:W-:-:S09]  /*4e50*/  FMUL.FTZ R28, R28, R8 ;  /* 0x000000081c1c7220 */ /* 0x000fd20000410000 */
[----:B------:R-:W0:Y:S01]  /*4e60*/  @P2 MUFU.LG2 R10, R13 ;  /* 0x0000000d000a2308 */ /* 0x000e220000000c00 */
[-C--:B------:R-:W-:Y:S01]  /*4e70*/  FMUL.FTZ R29, R29, R8.reuse ;  /* 0x000000081d1d7220 */ /* 0x080fe20000410000 */
[-C--:B------:R-:W-:Y:S01]  /*4e80*/  FMUL.FTZ R32, R32, R8.reuse ;  /* 0x0000000820207220 */ /* 0x080fe20000410000 */
[-C--:B------:R-:W-:Y:S01]  /*4e90*/  FMUL.FTZ R33, R33, R8.reuse ;  /* 0x0000000821217220 */ /* 0x080fe20000410000 */
[-C--:B------:R-:W-:Y:S01]  /*4ea0*/  FMUL.FTZ R36, R36, R8.reuse ;  /* 0x0000000824247220 */ /* 0x080fe20000410000 */
[-C--:B------:R-:W-:Y:S01]  /*4eb0*/  FMUL.FTZ R37, R37, R8.reuse ;  /* 0x0000000825257220 */ /* 0x080fe20000410000 */
[-C--:B------:R-:W-:Y:S01]  /*4ec0*/  FMUL.FTZ R40, R40, R8.reuse ;  /* 0x0000000828287220 */ /* 0x080fe20000410000 */
[-C--:B------:R-:W-:Y:S01]  /*4ed0*/  FMUL.FTZ R41, R41, R8.reuse ;  /* 0x0000000829297220 */ /* 0x080fe20000410000 */
[----:B------:R-:W2:Y:S01]  /*4ee0*/  @P2 MUFU.RCP R0, R13 ;  /* 0x0000000d00002308 */ /* 0x000ea20000001000 */
        /* <DEDUP_REMOVED lines=54> */
[----:B------:R-:W-:-:S02]  /*5250*/  IMAD.U32 R8, RZ, RZ, UR7 ;  /* 0x00000007ff087e24 */ /* 0x000fc4000f8e00ff */
[----:B-1----:R-:W-:Y:S01]  /*5260*/  @P1 FMUL.FTZ R9, R9, 0.69314718246459960938 ;  /* 0x3f31721809091820 */ /* 0x002fe20000410000 */
[----:B0-----:R-:W-:Y:S01]  /*5270*/  @P2 FMUL.FTZ R7, R10, 0.69314718246459960938 ;  /* 0x3f3172180a072820 */ /* 0x001fe20000410000 */
[-C--:B--2---:R-:W-:Y:S01]  /*5280*/  FMUL.FTZ R26, R26, R0.reuse ;  /* 0x000000001a1a7220 */ /* 0x084fe20000410000 */
        /* <DEDUP_REMOVED lines=65> */
[----:B------:R-:W-:-:S07]  /*56a0*/  @P2 FFMA.FTZ R5, R8, R4, R7 ;  /* 0x0000000408052223 */ /* 0x000fce0000010007 */
.L_x_8871:
[----:B------:R-:W-:Y:S05]  /*56b0*/  @P0 BRA `(.L_x_8892) ;  /* 0x00000020004c0947 */ /* 0x000fea0003800000 */
[----:B------:R-:W0:Y:S01]  /*56c0*/  S2R R0, SR_TID.X ;  /* 0x0000000000007919 */ /* 0x000e220000002100 */
[----:B------:R-:W1:Y:S01]  /*56d0*/  LDC R8, c[0x0][0xbe8] ;  /* 0x0002fa00ff087b82 */ /* 0x000e620000000800 */
[----:B------:R-:W-:Y:S01]  /*56e0*/  USHF.R.S32.HI UR7, URZ, 0x1f, UR36 ;  /* 0x0000001f3f077899 */ /* 0x000fe20008011424 */
[----:B------:R-:W-:Y:S01]  /*56f0*/  BSSY B0, `(.L_x_8893) ;  /* 0x000014b000007945 */ /* 0x000fe20003800000 */
[----:B------:R-:W2:Y:S01]  /*5700*/  S2R R16, SR_CTAID.X ;  /* 0x0000000000107919 */ /* 0x000ea20000002500 */
[----:B------:R-:W-:Y:S02]  /*5710*/  ULDC.64 UR8, c[0x0][0xbd0] ;  /* 0x0002f40000087ab9 */ /* 0x000fe40000000a00 */
[----:B------:R-:W-:Y:S02]  /*5720*/  UIMAD UR6, UR7, UR8, URZ ;  /* 0x00000008070672a4 */ /* 0x000fe4000f8e023f */
[----:B------:R-:W3:Y:S01]  /*5730*/  S2UR UR12, SR_CTAID.Z ;  /* 0x00000000000c79c3 */ /* 0x000ee20000002700 */
[----:B------:R-:W-:-:S02]  /*5740*/  UIMAD.WIDE.U32 UR4, UR36, UR8, URZ ;  /* 0x00000008240472a5 */ /* 0x000fc4000f8e003f */
[----:B------:R-:W-:-:S03]  /*5750*/  UIMAD UR6, UR36, UR9, UR6 ;  /* 0x00000009240672a4 */ /* 0x000fc6000f8e0206 */
[----:B------:R-:W-:Y:S01]  /*5760*/  ULDC.64 UR8, c[0x0][0xb38] ;  /* 0x0002ce0000087ab9 */ /* 0x000fe20000000a00 */
[----:B------:R-:W-:Y:S01]  /*5770*/  UIADD3 UR6, UR5, UR6, URZ ;  /* 0x0000000605067290 */ /* 0x000fe2000fffe03f */
[----:B------:R-:W4:Y:S01]  /*5780*/  LDC.64 R18, c[0x0][0xbd8] ;  /* 0x0002f600ff127b82 */ /* 0x000f220000000a00 */
[----:B------:R-:W-:-:S07]  /*5790*/  UIMAD UR7, UR7, UR8, URZ ;  /* 0x00000008070772a4 */ /* 0x000fce000f8e023f */
[----:B------:R-:W-:Y:S01]  /*57a0*/  BAR.SYNC.DEFER_BLOCKING 0x1, 0x100 ;  /* 0x0044000000007b1d */ /* 0x000fe20000010000 */
[----:B-1----:R-:W-:-:S07]  /*57b0*/  ISETP.NE.AND P0, PT, R8, 0x1, PT ;  /* 0x000000010800780c */ /* 0x002fce0003f05270 */
[----:B------:R-:W1:Y:S01]  /*57c0*/  S2UR UR11, SR_CTAID.Y ;  /* 0x00000000000b79c3 */ /* 0x000e620000002600 */
[----:B0-----:R-:W-:Y:S01]  /*57d0*/  VIADD R14, R0, 0xffffff80 ;  /* 0xffffff80000e7836 */ /* 0x001fe20000000000 */
[----:B---3--:R-:W-:-:S06]  /*57e0*/  USHF.R.S32.HI UR10, URZ, 0x1f, UR12 ;  /* 0x0000001f3f0a7899 */ /* 0x008fcc000801140c */
[----:B------:R-:W1:Y:S01]  /*57f0*/  LDC R23, c[0x0][0xc50] ;  /* 0x00031400ff177b82 */ /* 0x000e620000000800 */
[----:B------:R-:W-:-:S04]  /*5800*/  SHF.R.S32.HI R7, RZ, 0x1f, R14 ;  /* 0x0000001fff077819 */ /* 0x000fc8000001140e */
[----:B------:R-:W-:-:S03]  /*5810*/  LEA.HI R2, R7, R14, RZ, 0x7 ;  /* 0x0000000e07027211 */ /* 0x000fc600078f38ff */
[----:B------:R-:W0:Y:S01]  /*5820*/  LDC.64 R20, c[0x0][0xb40] ;  /* 0x0002d000ff147b82 */ /* 0x000e220000000a00 */
[----:B------:R-:W-:Y:S02]  /*5830*/  LEA.HI R7, R7, R14, RZ, 0x2 ;  /* 0x0000000e07077211 */ /* 0x000fe400078f10ff */
[----:B------:R-:W-:Y:S02]  /*5840*/  LOP3.LUT R3, R2, 0xffffff80, RZ, 0xc0, !PT ;  /* 0xffffff8002037812 */ /* 0x000fe400078ec0ff */
[----:B------:R-:W-:Y:S02]  /*5850*/  SHF.R.S32.HI R9, RZ, 0x7, R2 ;  /* 0x00000007ff097819 */ /* 0x000fe40000011402 */
[----:B------:R-:W-:Y:S01]  /*5860*/  LOP3.LUT R7, R7, 0xfffffffc, RZ, 0xc0, !PT ;  /* 0xfffffffc07077812 */ /* 0x000fe200078ec0ff */
[----:B------:R-:W-:Y:S01]  /*5870*/  IMAD.IADD R0, R14, 0x1, -R3 ;  /* 0x000000010e007824 */ /* 0x000fe200078e0a03 */
[----:B------:R-:W-:Y:S01]  /*5880*/  LEA.HI R2, R2, R9, RZ, 0x1 ;  /* 0x0000000902027211 */ /* 0x000fe200078f08ff */
[----:B------:R-:W3:Y:S02]  /*5890*/  @P0 LDC R17, c[0x0][0xbf0] ;  /* 0x0002fc00ff110b82 */ /* 0x000ee40000000800 */
[----:B------:R-:W-:Y:S01]  /*58a0*/  IMAD.IADD R7, R14, 0x1, -R7 ;  /* 0x000000010e077824 */ /* 0x000fe200078e0a07 */
[----:B------:R-:W-:-:S02]  /*58b0*/  SHF.R.S32.HI R11, RZ, 0x1f, R0 ;  /* 0x0000001fff0b7819 */ /* 0x000fc40000011400 */
[----:B------:R-:W-:Y:S02]  /*58c0*/  LOP3.LUT R2, R2, 0x3fffffe, RZ, 0xc0, !PT ;  /* 0x03fffffe02027812 */ /* 0x000fe400078ec0ff */
[----:B------:R-:W-:Y:S01]  /*58d0*/  LEA.HI R10, R11, R0, RZ, 0x2 ;  /* 0x000000000b0a7211 */ /* 0x000fe200078f10ff */
[----:B------:R-:W5:Y:S03]  /*58e0*/  @P0 LDC R14, c[0x0][0xbec] ;  /* 0x0002fb00ff0e0b82 */ /* 0x000f660000000800 */
[--C-:B------:R-:W-:Y:S02]  /*58f0*/  SHF.R.S32.HI R3, RZ, 0x2, R10.reuse ;  /* 0x00000002ff037819 */ /* 0x100fe4000001140a */
[----:B------:R-:W-:-:S03]  /*5900*/  SHF.R.S32.HI R4, RZ, 0x1f, R10 ;  /* 0x0000001fff047819 */ /* 0x000fc6000001140a */
[----:B------:R-:W3:Y:S01]  /*5910*/  @P0 LDC R22, c[0x0][0xbec] ;  /* 0x0002fb00ff160b82 */ /* 0x000ee20000000800 */
[----:B------:R-:W-:-:S04]  /*5920*/  LEA.HI R4, R4, R3, RZ, 0x3 ;  /* 0x0000000304047211 */ /* 0x000fc800078f18ff */
[----:B------:R-:W-:Y:S01]  /*5930*/  LOP3.LUT R12, R4, 0xfffffff8, RZ, 0xc0, !PT ;  /* 0xfffffff8040c7812 */ /* 0x000fe200078ec0ff */
[----:B------:R-:W-:Y:S01]  /*5940*/  IMAD.IADD R4, R9, 0x1, -R2 ;  /* 0x0000000109047824 */ /* 0x000fe200078e0a02 */
[----:B------:R-:W-:Y:S01]  /*5950*/  LEA.HI R9, R7, R7, RZ, 0x1 ;  /* 0x0000000707097211 */ /* 0x000fe200078f08ff */
[----:B------:R-:W3:Y:S01]  /*5960*/  @P0 LDC R153, c[0x0][0xbf0] ;  /* 0x0002fc00ff990b82 */ /* 0x000ee20000000800 */
[----:B------:R-:W-:Y:S01]  /*5970*/  LEA.HI R2, R11, R0, RZ, 0x5 ;  /* 0x000000000b027211 */ /* 0x000fe200078f28ff */
[----:B------:R-:W-:Y:S01]  /*5980*/  IMAD.IADD R3, R3, 0x1, -R12 ;  /* 0x0000000103037824 */ /* 0x000fe200078e0a0c */
[----:B------:R-:W-:Y:S02]  /*5990*/  LOP3.LUT R12, R9, 0x1ffffffe, RZ, 0xc0, !PT ;  /* 0x1ffffffe090c7812 */ /* 0x000fe400078ec0ff */
[----:B------:R-:W-:-:S03]  /*59a0*/  SHF.R.S32.HI R2, RZ, 0x5, R2 ;  /* 0x00000005ff027819 */ /* 0x000fc60000011402 */
[----:B------:R-:W-:Y:S02]  /*59b0*/  IMAD.IADD R12, R7, 0x1, -R12 ;  /* 0x00000001070c7824 */ /* 0x000fe400078e0a0c */
[----:B------:R-:W-:Y:S01]  /*59c0*/  IMAD R7, R2, 0x10, R3 ;  /* 0x0000001002077824 */ /* 0x000fe200078e0203 */
[----:B------:R-:W-:Y:S01]  /*59d0*/  MOV R3, UR5 ;  /* 0x0000000500037c02 */ /* 0x000fe20008000f00 */
[----:B------:R-:W-:Y:S01]  /*59e0*/  IMAD.U32 R2, RZ, RZ, UR4 ;  /* 0x00000004ff027e24 */ /* 0x000fe2000f8e00ff */
[----:B------:R-:W-:Y:S01]  /*59f0*/  UIMAD.WIDE.U32 UR4, UR36, UR8, URZ ;  /* 0x00000008240472a5 */ /* 0x000fe2000f8e003f */
[----:B------:R-:W-:Y:S02]  /*5a00*/  IMAD R9, R4, 0x40, R7 ;  /* 0x0000004004097824 */ /* 0x000fe400078e0207 */
[----:B------:R-:W-:Y:S01]  /*5a10*/  IMAD.U32 R3, RZ, RZ, UR6 ;  /* 0x00000006ff037e24 */ /* 0x000fe2000f8e00ff */
[----:B------:R-:W-:Y:S01]  /*5a20*/  UIMAD UR6, UR36, UR9, UR7 ;  /* 0x00000009240672a4 */ /* 0x000fe2000f8e0207 */
[----:B------:R-:W-:-:S02]  /*5a30*/  IMAD R12, R12, 0x8, R9 ;  /* 0x000000080c0c7824 */ /* 0x000fc400078e0209 */
[----:B----4-:R-:W-:Y:S01]  /*5a40*/  IMAD R4, R18, UR10, RZ ;  /* 0x0000000a12047c24 */ /* 0x010fe2000f8e02ff */
[----:B------:R-:W-:Y:S01]  /*5a50*/  UIADD3 UR6, UR5, UR6, URZ ;  /* 0x0000000605067290 */ /* 0x000fe2000fffe03f */
[----:B--2---:R-:W-:Y:S01]  /*5a60*/  IMAD R7, R16, 0x80, R12 ;  /* 0x0000008010077824 */ /* 0x004fe200078e020c */
[----:B------:R-:W-:Y:S01]  /*5a70*/  ULDC.64 UR8, c[0x0][0xb28] ;  /* 0x0002ca0000087ab9 */ /* 0x000fe20000000a00 */
[----:B------:R-:W-:-:S04]  /*5a80*/  IMAD.WIDE.U32 R2, R18, UR12, R2 ;  /* 0x0000000c12027c25 */ /* 0x000fc8000f8e0002 */
[----:B------:R-:W-:Y:S02]  /*5a90*/  IMAD R18, RZ, RZ, -UR36 ;  /* 0x80000024ff127e24 */ /* 0x000fe4000f8e02ff */
[----:B------:R-:W-:Y:S02]  /*5aa0*/  IMAD R15, R19, UR12, R4 ;  /* 0x0000000c130f7c24 */ /* 0x000fe4000f8e0204 */
[----:B-----5:R-:W-:-:S04]  /*5ab0*/  @P0 IMAD.HI.U32 R4, R7, R14, RZ ;  /* 0x0000000e07040227 */ /* 0x020fc800078e00ff */
[----:B------:R-:W-:Y:S02]  /*5ac0*/  IMAD.U32 R13, RZ, RZ, UR5 ;  /* 0x00000005ff0d7e24 */ /* 0x000fe4000f8e00ff */
[C---:B0-----:R-:W-:Y:S02]  /*5ad0*/  IMAD R14, R20.reuse, UR10, RZ ;  /* 0x0000000a140e7c24 */ /* 0x041fe4000f8e02ff */
[----:B-1----:R-:W-:Y:S02]  /*5ae0*/  IMAD R23, R23, R18, UR11 ;  /* 0x0000000b17177e24 */ /* 0x002fe4000f8e0212 */
[----:B------:R-:W-:Y:S01]  /*5af0*/  IMAD.U32 R12, RZ, RZ, UR4 ;  /* 0x00000004ff0c7e24 */ /* 0x000fe2000f8e00ff */
[----:B------:R-:W-:Y:S01]  /*5b00*/  ULDC.64 UR4, c[0x0][0xbe0] ;  /* 0x0002f80000047ab9 */ /* 0x000fe20000000a00 */
[----:B------:R-:W-:Y:S01]  /*5b10*/  IMAD.U32 R13, RZ, RZ, UR6 ;  /* 0x00000006ff0d7e24 */ /* 0x000fe2000f8e00ff */
[----:B------:R-:W-:Y:S01]  /*5b20*/  ULDC.64 UR6, c[0x0][0xb48] ;  /* 0x0002d20000067ab9 */ /* 0x000fe20000000a00 */
[----:B------:R-:W-:Y:S01]  /*5b30*/  IMAD.MOV.U32 R11, RZ, RZ, R7 ;  /* 0x000000ffff0b7224 */ /* 0x000fe200078e0007 */
[----:B---3--:R-:W-:Y:S01]  /*5b40*/  @P0 SHF.R.U32.HI R11, RZ, R17, R4 ;  /* 0x00000011ff0b0219 */ /* 0x008fe20000011604 */
[----:B------:R-:W-:Y:S01]  /*5b50*/  IMAD R17, R21, UR12, R14 ;  /* 0x0000000c15117c24 */ /* 0x000fe2000f8e020e */
[----:B------:R-:W-:Y:S01]  /*5b60*/  SHF.R.S32.HI R14, RZ, 0x1f, R23 ;  /* 0x0000001fff0e7819 */ /* 0x000fe20000011417 */
[----:B------:R-:W-:-:S04]  /*5b70*/  IMAD.WIDE.U32 R12, R20, UR12, R12 ;  /* 0x0000000c140c7c25 */ /* 0x000fc8000f8e000c */
[----:B------:R-:W-:Y:S01]  /*5b80*/  IMAD.IADD R3, R3, 0x1, R15 ;  /* 0x0000000103037824 */ /* 0x000fe200078e020f */
[----:B------:R-:W-:Y:S01]  /*5b90*/  MOV R15, R7 ;  /* 0x00000007000f7202 */ /* 0x000fe20000000f00 */
[----:B------:R-:W-:-:S04]  /*5ba0*/  @P0 IMAD.HI.U32 R22, R7, R22, RZ ;  /* 0x0000001607160227 */ /* 0x000fc800078e00ff */
[----:B------:R-:W-:Y:S01]  /*5bb0*/  IMAD.IADD R13, R13, 0x1, R17 ;  /* 0x000000010d0d7824 */ /* 0x000fe200078e0211 */
[----:B------:R-:W-:Y:S01]  /*5bc0*/  @P0 SHF.R.U32.HI R15, RZ, R153, R22 ;  /* 0x00000099ff0f0219 */ /* 0x000fe20000011616 */
[C---:B------:R-:W-:Y:S02]  /*5bd0*/  IMAD R4, R14.reuse, UR4, RZ ;  /* 0x000000040e047c24 */ /* 0x040fe4000f8e02ff */
[----:B------:R-:W-:Y:S02]  /*5be0*/  IMAD R17, R14, UR6, RZ ;  /* 0x000000060e117c24 */ /* 0x000fe4000f8e02ff */
[----:B------:R-:W-:-:S04]  /*5bf0*/  IMAD.WIDE.U32 R2, R23, UR4, R2 ;  /* 0x0000000417027c25 */ /* 0x000fc8000f8e0002 */
[----:B------:R-:W-:Y:S01]  /*5c00*/  IMAD R14, R23, UR5, R4 ;  /* 0x00000005170e7c24 */ /* 0x000fe2000f8e0204 */
[----:B------:R-:W-:Y:S01]  /*5c10*/  IADD3 R2, P0, R11, R2, RZ ;  /* 0x000000020b027210 */ /* 0x000fe20007f1e0ff */
[----:B------:R-:W-:Y:S01]  /*5c20*/  IMAD R19, R23, UR7, R17 ;  /* 0x0000000717137c24 */ /* 0x000fe2000f8e0211 */
[--C-:B------:R-:W-:Y:S01]  /*5c30*/  SHF.R.S32.HI R17, RZ, 0x1f, R11.reuse ;  /* 0x0000001fff117819 */ /* 0x100fe2000001140b */
[----:B------:R-:W-:Y:S01]  /*5c40*/  IMAD.MOV R11, RZ, RZ, -R11 ;  /* 0x000000ffff0b7224 */ /* 0x000fe200078e0a0b */
[--C-:B------:R-:W-:Y:S01]  /*5c50*/  SHF.R.S32.HI R4, RZ, 0x1f, R15.reuse ;  /* 0x0000001fff047819 */ /* 0x100fe2000001140f */
[----:B------:R-:W-:Y:S01]  /*5c60*/  ULDC.64 UR4, c[0x0][0xb30] ;  /* 0x0002cc0000047ab9 */ /* 0x000fe20000000a00 */
[----:B------:R-:W-:Y:S01]  /*5c70*/  IMAD.MOV R18, RZ, RZ, -R15 ;  /* 0x000000ffff127224 */ /* 0x000fe200078e0a0f */
[----:B------:R-:W-:Y:S01]  /*5c80*/  IADD3.X R3, R17, R3, R14, P0, !PT ;  /* 0x0000000311037210 */ /* 0x000fe200007fe40e */
[----:B------:R-:W-:Y:S02]  /*5c90*/  IMAD R11, R8, R11, R7 ;  /* 0x0000000b080b7224 */ /* 0x000fe400078e0207 */
[----:B------:R-:W-:-:S02]  /*5ca0*/  IMAD R4, R4, UR4, RZ ;  /* 0x0000000404047c24 */ /* 0x000fc4000f8e02ff */
[----:B------:R-:W-:Y:S01]  /*5cb0*/  IMAD.WIDE.U32 R12, R23, UR6, R12 ;  /* 0x00000006170c7c25 */ /* 0x000fe2000f8e000c */
[----:B------:R-:W-:-:S03]  /*5cc0*/  ULDC.64 UR6, c[0x0][0xbc8] ;  /* 0x0002f20000067ab9 */ /* 0x000fc60000000a00 */
[----:B------:R-:W-:Y:S02]  /*5cd0*/  IMAD R7, R8, R18, R7 ;  /* 0x0000001208077224 */ /* 0x000fe400078e0207 */
[----:B------:R-:W-:Y:S01]  /*5ce0*/  IMAD R17, R15, UR5, R4 ;  /* 0x000000050f117c24 */ /* 0x000fe2000f8e0204 */
[----:B------:R-:W-:Y:S01]  /*5cf0*/  SHF.R.S32.HI R4, RZ, 0x1f, R11 ;  /* 0x0000001fff047819 */ /* 0x000fe2000001140b */
[----:B------:R-:W-:Y:S01]  /*5d00*/  IMAD.IADD R13, R13, 0x1, R19 ;  /* 0x000000010d0d7824 */ /* 0x000fe200078e0213 */
[----:B------:R-:W-:Y:S01]  /*5d10*/  SHF.R.S32.HI R14, RZ, 0x1f, R7 ;  /* 0x0000001fff0e7819 */ /* 0x000fe20000011407 */
[----:B------:R-:W0:Y:S01]  /*5d20*/  S2UR UR5, SR_CgaCtaId ;  /* 0x00000000000579c3 */ /* 0x000e220000008800 */
[----:B------:R-:W-:-:S04]  /*5d30*/  IMAD.WIDE.U32 R2, R11, UR6, R2 ;  /* 0x000000060b027c25 */ /* 0x000fc8000f8e0002 */
[----:B------:R-:W-:Y:S01]  /*5d40*/  IMAD.WIDE.U32 R12, R15, UR4, R12 ;  /* 0x000000040f0c7c25 */ /* 0x000fe2000f8e000c */
[----:B------:R-:W-:-:S03]  /*5d50*/  UMOV UR4, 0x400 ;  /* 0x0000040000047882 */ /* 0x000fc60000000000 */
[----:B------:R-:W-:Y:S02]  /*5d60*/  IMAD R4, R4, UR6, RZ ;  /* 0x0000000604047c24 */ /* 0x000fe4000f8e02ff */
[----:B------:R-:W-:Y:S02]  /*5d70*/  IMAD.IADD R13, R13, 0x1, R17 ;  /* 0x000000010d0d7824 */ /* 0x000fe400078e0211 */
[----:B------:R-:W-:Y:S02]  /*5d80*/  IMAD R14, R14, UR8, RZ ;  /* 0x000000080e0e7c24 */ /* 0x000fe4000f8e02ff */
[----:B------:R-:W-:Y:S01]  /*5d90*/  IMAD R15, R11, UR7, R4 ;  /* 0x000000070b0f7c24 */ /* 0x000fe2000f8e0204 */
[----:B------:R-:W-:Y:S01]  /*5da0*/  ULDC.64 UR6, c[0x0][0xba8] ;  /* 0x0002ea0000067ab9 */ /* 0x000fe20000000a00 */
[C---:B------:R-:W-:Y:S01]  /*5db0*/  IMAD R11, R7.reuse, UR9, R14 ;  /* 0x00000009070b7c24 */ /* 0x040fe2000f8e020e */
[----:B------:R-:W-:Y:S01]  /*5dc0*/  LEA R17, P0, R2, UR6, 0x2 ;  /* 0x0000000602117c11 */ /* 0x000fe2000f8010ff */
[----:B------:R-:W-:Y:S01]  /*5dd0*/  IMAD.WIDE.U32 R12, R7, UR8, R12 ;  /* 0x00000008070c7c25 */ /* 0x000fe2000f8e000c */
[----:B------:R-:W-:Y:S01]  /*5de0*/  ULDC.64 UR8, c[0x0][0xb00] ;  /* 0x0002c00000087ab9 */ /* 0x000fe20000000a00 */
[----:B------:R-:W-:-:S02]  /*5df0*/  ULDC UR6, c[0x0][0xa88] ;  /* 0x0002a20000067ab9 */ /* 0x000fc40000000800 */
[----:B------:R-:W-:Y:S01]  /*5e00*/  IMAD.IADD R3, R3, 0x1, R15 ;  /* 0x0000000103037824 */ /* 0x000fe200078e020f */
[----:B------:R-:W-:Y:S01]  /*5e10*/  LEA R4, P1, R12, UR8, 0x2 ;  /* 0x000000080c047c11 */ /* 0x000fe2000f8210ff */
[----:B------:R-:W-:Y:S01]  /*5e20*/  IMAD.IADD R7, R13, 0x1, R11 ;  /* 0x000000010d077824 */ /* 0x000fe200078e020b */
[----:B------:R-:W-:Y:S01]  /*5e30*/  SHFL.IDX PT, R14, R17, 0x1, 0x1c1f ;  /* 0x003c1f00110e7f89 */ /* 0x000fe200000e0000 */
[----:B------:R-:W-:Y:S01]  /*5e40*/  IMAD R11, R16, 0x80, R9 ;  /* 0x00000080100b7824 */ /* 0x000fe200078e0209 */
[----:B------:R-:W-:Y:S01]  /*5e50*/  LEA.HI.X R18, R2, UR7, R3, 0x2, P0 ;  /* 0x0000000702127c11 */ /* 0x000fe200080f1403 */
[----:B0-----:R-:W-:Y:S01]  /*5e60*/  ULEA UR4, UR5, UR4, 0x18 ;  /* 0x0000000405047291 */ /* 0x001fe2000f8ec03f */
[----:B------:R-:W-:Y:S01]  /*5e70*/  LEA.HI.X R7, R12, UR9, R7, 0x2, P1 ;  /* 0x000000090c077c11 */ /* 0x000fe200088f1407 */
[----:B------:R-:W-:Y:S01]  /*5e80*/  IMAD R8, R8, UR6, RZ ;  /* 0x0000000608087c24 */ /* 0x000fe2000f8e02ff */
[----:B------:R0:W-:Y:S01]  /*5e90*/  SHFL.IDX PT, R12, R17, RZ, 0x1c1f ;  /* 0x001c1fff110c7589 */ /* 0x0001e200000e0000 */
[----:B------:R-:W-:Y:S01]  /*5ea0*/  LOP3.LUT P0, RZ, R0, 0x3, RZ, 0xc0, !PT ;  /* 0x0000000300ff7812 */ /* 0x000fe2000780c0ff */
[C---:B------:R-:W-:Y:S01]  /*5eb0*/  VIADD R9, R11.reuse, 0x8 ;  /* 0x000000080b097836 */ /* 0x040fe20000000000 */
[----:B------:R-:W-:Y:S01]  /*5ec0*/  UIADD3 UR4, UR4, 0x22820, URZ ;  /* 0x0002282004047890 */ /* 0x000fe2000fffe03f */
[----:B------:R-:W1:Y:S01]  /*5ed0*/  SHFL.IDX PT, R13, R18, RZ, 0x1c1f ;  /* 0x001c1fff120d7589 */ /* 0x000e6200000e0000 */
[----:B------:R-:W-:-:S02]  /*5ee0*/  ISETP.GE.OR P1, PT, R11, R8, P0 ;  /* 0x000000080b00720c */ /* 0x000fc40000726670 */
[-C--:B------:R-:W-:Y:S01]  /*5ef0*/  ISETP.GE.OR P0, PT, R9, R8.reuse, P0 ;  /* 0x000000080900720c */ /* 0x080fe20000706670 */
[----:B------:R-:W2:Y:S01]  /*5f00*/  SHFL.IDX PT, R15, R18, 0x1, 0x1c1f ;  /* 0x003c1f00120f7f89 */ /* 0x000ea200000e0000 */
[----:B------:R-:W-:Y:S01]  /*5f10*/  UPRMT UR4, URZ, 0x654, UR4 ;  /* 0x000006543f047896 */ /* 0x000fe20008000004 */
[----:B------:R-:W-:Y:S02]  /*5f20*/  ISETP.GE.AND P2, PT, R11, R8, PT ;  /* 0x000000080b00720c */ /* 0x000fe40003f46270 */
[----:B0-----:R-:W-:Y:S01]  /*5f30*/  LOP3.LUT R17, R10, 0x7ffffffc, RZ, 0xc0, !PT ;  /* 0x7ffffffc0a117812 */ /* 0x001fe200078ec0ff */
[----:B------:R0:W3:Y:S04]  /*5f40*/  SHFL.IDX PT, R2, R4, RZ, 0x1c1f ;  /* 0x001c1fff04027589 */ /* 0x0000e800000e0000 */
[----:B------:R-:W-:Y:S01]  /*5f50*/  IMAD.IADD R0, R0, 0x1, -R17 ;  /* 0x0000000100007824 */ /* 0x000fe200078e0a11 */
[----:B------:R-:W-:Y:S01]  /*5f60*/  SYNCS.ARRIVE.TRANS64.RED.A1T0 RZ, [UR4], RZ ;  /* 0x000000ffffff79a7 */ /* 0x000fe20008100404 */
[----:B------:R0:W4:Y:S03]  /*5f70*/  SHFL.IDX PT, R3, R7, RZ, 0x1c1f ;  /* 0x001c1fff07037589 */ /* 0x00012600000e0000 */
[----:B------:R-:W-:Y:S01]  /*5f80*/  SHF.L.U32 R0, R0, 0x1, RZ ;  /* 0x0000000100007819 */ /* 0x000fe200000006ff */
[----:B-1----:R0:W-:Y:S04]  /*5f90*/  @!P1 ST.E desc[UR44][R12.64], R6 ;  /* 0x000000060c009985 */ /* 0x0021e8000c10192c */
[----:B--2---:R0:W-:Y:S01]  /*5fa0*/  @!P0 ST.E desc[UR44][R14.64], R5 ;  /* 0x000000050e008985 */ /* 0x0041e2000c10192c */
[----:B------:R-:W-:Y:S05]  /*5fb0*/  @P2 BRA `(.L_x_8894) ;  /* 0x0000000800f82947 */ /* 0x000fea0003800000 */
[C---:B0-----:R-:W-:Y:S01]  /*5fc0*/  VIADD R5, R0.reuse, 0x8 ;  /* 0x0000000800057836 */ /* 0x041fe20000000000 */
[----:B------:R-:W-:Y:S01]  /*5fd0*/  ULDC UR4, c[0x0][0xac8] ;  /* 0x0002b20000047ab9 */ /* 0x000fe20000000800 */
[C---:B------:R-:W-:Y:S01]  /*5fe0*/  VIADD R6, R0.reuse, 0x10 ;  /* 0x0000001000067836 */ /* 0x040fe20000000000 */
[C---:B------:R-:W-:Y:S01]  /*5ff0*/  ISETP.GE.AND P2, PT, R0.reuse, UR4, PT ;  /* 0x0000000400007c0c */ /* 0x040fe2000bf46270 */
[C---:B------:R-:W-:Y:S01]  /*6000*/  VIADD R10, R0.reuse, 0x18 ;  /* 0x00000018000a7836 */ /* 0x040fe20000000000 */
[----:B------:R-:W-:Y:S01]  /*6010*/  ISETP.GE.AND P3, PT, R5, UR4, PT ;  /* 0x0000000405007c0c */ /* 0x000fe2000bf66270 */
[----:B------:R-:W-:Y:S01]  /*6020*/  VIADD R18, R0, 0x20 ;  /* 0x0000002000127836 */ /* 0x000fe20000000000 */
[----:B------:R-:W-:Y:S01]  /*6030*/  ISETP.GE.AND P4, PT, R6, UR4, PT ;  /* 0x0000000406007c0c */ /* 0x000fe2000bf86270 */
[----:B------:R-:W-:Y:S01]  /*6040*/  VIADD R19, R0, 0x28 ;  /* 0x0000002800137836 */ /* 0x000fe20000000000 */
[----:B------:R-:W-:Y:S01]  /*6050*/  ISETP.GE.AND P5, PT, R10, UR4, PT ;  /* 0x000000040a007c0c */ /* 0x000fe2000bfa6270 */
[----:B------:R-:W-:Y:S01]  /*6060*/  VIADD R20, R0, 0x40 ;  /* 0x0000004000147836 */ /* 0x000fe20000000000 */
[----:B------:R-:W-:Y:S01]  /*6070*/  ISETP.GE.AND P0, PT, R18, UR4, PT ;  /* 0x0000000412007c0c */ /* 0x000fe2000bf06270 */
[C---:B------:R-:W-:Y:S01]  /*6080*/  VIADD R21, R0.reuse, 0x48 ;  /* 0x0000004800157836 */ /* 0x040fe20000000000 */
[----:B------:R-:W-:Y:S01]  /*6090*/  ISETP.GE.AND P1, PT, R19, UR4, PT ;  /* 0x0000000413007c0c */ /* 0x000fe2000bf26270 */
[C---:B------:R-:W-:Y:S01]  /*60a0*/  VIADD R22, R0.reuse, 0x50 ;  /* 0x0000005000167836 */ /* 0x040fe20000000000 */
[----:B------:R-:W-:-:S03]  /*60b0*/  IADD3 R23, R0, 0x58, RZ ;  /* 0x0000005800177810 */ /* 0x000fc60007ffe0ff */
[----:B------:R-:W-:Y:S02]  /*60c0*/  @!P3 LEA.HI R5, R5, R5, RZ, 0x1 ;  /* 0x000000050505b211 */ /* 0x000fe400078f08ff */
[----:B------:R-:W-:Y:S02]  /*60d0*/  @!P4 LEA.HI R6, R6, R6, RZ, 0x1 ;  /* 0x000000060606c211 */ /* 0x000fe400078f08ff */
[----:B------:R-:W-:Y:S02]  /*60e0*/  @!P5 LEA.HI R10, R10, R10, RZ, 0x1 ;  /* 0x0000000a0a0ad211 */ /* 0x000fe400078f08ff */
[----:B------:R-:W-:Y:S02]  /*60f0*/  @!P3 LOP3.LUT R5, R5, 0xfffffffe, RZ, 0xc0, !PT ;  /* 0xfffffffe0505b812 */ /* 0x000fe400078ec0ff */
[----:B------:R-:W-:Y:S01]  /*6100*/  @!P4 LOP3.LUT R15, R6, 0xfffffffe, RZ, 0xc0, !PT ;  /* 0xfffffffe060fc812 */ /* 0x000fe200078ec0ff */
[----:B------:R-:W-:Y:S01]  /*6110*/  VIADD R6, R0, 0x38 ;  /* 0x0000003800067836 */ /* 0x000fe20000000000 */
[----:B------:R-:W-:Y:S01]  /*6120*/  @!P5 LOP3.LUT R17, R10, 0xfffffffe, RZ, 0xc0, !PT ;  /* 0xfffffffe0a11d812 */ /* 0x000fe200078ec0ff */
[----:B---34-:R-:W-:Y:S01]  /*6130*/  @!P2 IMAD.WIDE R10, R0, 0x4, R2 ;  /* 0x00000004000aa825 */ /* 0x018fe200078e0202 */
[----:B------:R-:W-:-:S02]  /*6140*/  ISETP.GE.AND P6, PT, R22, UR4, PT ;  /* 0x0000000416007c0c */ /* 0x000fc4000bfc6270 */
[----:B------:R-:W-:Y:S01]  /*6150*/  @!P0 LEA.HI R18, R18, R18, RZ, 0x1 ;  /* 0x0000001212128211 */ /* 0x000fe200078f08ff */
[--C-:B------:R-:W-:Y:S01]  /*6160*/  @!P3 IMAD.WIDE R12, R5, 0x4, R2.reuse ;  /* 0x00000004050cb825 */ /* 0x100fe200078e0202 */
[----:B------:R0:W-:Y:S01]  /*6170*/  @!P2 ST.E.64 desc[UR44][R10.64], R24 ;  /* 0x000000180a00a985 */ /* 0x0001e2000c101b2c */
[----:B------:R-:W-:Y:S02]  /*6180*/  @!P1 LEA.HI R19, R19, R19, RZ, 0x1 ;  /* 0x0000001313139211 */ /* 0x000fe400078f08ff */
[----:B------:R-:W-:Y:S01]  /*6190*/  VIADD R5, R0, 0x30 ;  /* 0x0000003000057836 */ /* 0x000fe20000000000 */
[----:B------:R1:W-:Y:S01]  /*61a0*/  @!P3 ST.E.64 desc[UR44][R12.64], R28 ;  /* 0x0000001c0c00b985 */ /* 0x0003e2000c101b2c */
[--C-:B------:R-:W-:Y:S01]  /*61b0*/  @!P4 IMAD.WIDE R14, R15, 0x4, R2.reuse ;  /* 0x000000040f0ec825 */ /* 0x100fe200078e0202 */
[----:B------:R-:W-:Y:S02]  /*61c0*/  ISETP.GE.AND P3, PT, R6, UR4, PT ;  /* 0x0000000406007c0c */ /* 0x000fe4000bf66270 */
[----:B------:R-:W-:Y:S01]  /*61d0*/  ISETP.GE.AND P2, PT, R5, UR4, PT ;  /* 0x0000000405007c0c */ /* 0x000fe2000bf46270 */
[----:B------:R-:W-:Y:S01]  /*61e0*/  @!P5 IMAD.WIDE R16, R17, 0x4, R2 ;  /* 0x000000041110d825 */ /* 0x000fe200078e0202 */
[----:B------:R2:W-:Y:S01]  /*61f0*/  @!P4 ST.E.64 desc[UR44][R14.64], R32 ;  /* 0x000000200e00c985 */ /* 0x0005e2000c101b2c */
[----:B------:R-:W-:-:S02]  /*6200*/  ISETP.GE.AND P4, PT, R20, UR4, PT ;  /* 0x0000000414007c0c */ /* 0x000fc4000bf86270 */
[----:B------:R-:W-:Y:S01]  /*6210*/  @!P6 LEA.HI R22, R22, R22, RZ, 0x1 ;  /* 0x000000161616e211 */ /* 0x000fe200078f08ff */
[----:B------:R3:W-:Y:S01]  /*6220*/  @!P5 ST.E.64 desc[UR44][R16.64], R36 ;  /* 0x000000241000d985 */ /* 0x0007e2000c101b2c */
[----:B------:R-:W-:Y:S01]  /*6230*/  ISETP.GE.AND P5, PT, R21, UR4, PT ;  /* 0x0000000415007c0c */ /* 0x000fe2000bfa6270 */
[----:B0-----:R-:W-:Y:S01]  /*6240*/  VIADD R24, R0, 0x60 ;  /* 0x0000006000187836 */ /* 0x001fe20000000000 */
[----:B------:R-:W-:Y:S02]  /*6250*/  @!P0 LOP3.LUT R11, R18, 0xfffffffe, RZ, 0xc0, !PT ;  /* 0xfffffffe120b8812 */ /* 0x000fe400078ec0ff */
[----:B-1----:R-:W-:Y:S02]  /*6260*/  @!P1 LOP3.LUT R13, R19, 0xfffffffe, RZ, 0xc0, !PT ;  /* 0xfffffffe130d9812 */ /* 0x002fe400078ec0ff */
[----:B------:R-:W-:Y:S01]  /*6270*/  @!P2 LEA.HI R5, R5, R5, RZ, 0x1 ;  /* 0x000000050505a211 */ /* 0x000fe200078f08ff */
[----:B------:R-:W-:Y:S01]  /*6280*/  @!P0 IMAD.WIDE R10, R11, 0x4, R2 ;  /* 0x000000040b0a8825 */ /* 0x000fe200078e0202 */
[----:B------:R-:W-:-:S02]  /*6290*/  @!P3 LEA.HI R6, R6, R6, RZ, 0x1 ;  /* 0x000000060606b211 */ /* 0x000fc400078f08ff */
[----:B------:R-:W-:Y:S01]  /*62a0*/  @!P4 LEA.HI R20, R20, R20, RZ, 0x1 ;  /* 0x000000141414c211 */ /* 0x000fe200078f08ff */
[----:B------:R-:W-:Y:S01]  /*62b0*/  @!P1 IMAD.WIDE R12, R13, 0x4, R2 ;  /* 0x000000040d0c9825 */ /* 0x000fe200078e0202 */
[----:B------:R-:W-:Y:S01]  /*62c0*/  @!P2 LOP3.LUT R5, R5, 0xfffffffe, RZ, 0xc0, !PT ;  /* 0xfffffffe0505a812 */ /* 0x000fe200078ec0ff */
[----:B------:R0:W-:Y:S01]  /*62d0*/  @!P0 ST.E.64 desc[UR44][R10.64], R40 ;  /* 0x000000280a008985 */ /* 0x0001e2000c101b2c */
[----:B------:R-:W-:Y:S02]  /*62e0*/  @!P5 LEA.HI R21, R21, R21, RZ, 0x1 ;  /* 0x000000151515d211 */ /* 0x000fe400078f08ff */
[----:B--2---:R-:W-:Y:S01]  /*62f0*/  @!P3 LOP3.LUT R15, R6, 0xfffffffe, RZ, 0xc0, !PT ;  /* 0xfffffffe060fb812 */ /* 0x004fe200078ec0ff */
[----:B------:R1:W-:Y:S01]  /*6300*/  @!P1 ST.E.64 desc[UR44][R12.64], R44 ;  /* 0x0000002c0c009985 */ /* 0x0003e2000c101b2c */
[----:B---3--:R-:W-:Y:S01]  /*6310*/  @!P4 LOP3.LUT R17, R20, 0xfffffffe, RZ, 0xc0, !PT ;  /* 0xfffffffe1411c812 */ /* 0x008fe200078ec0ff */
[C---:B------:R-:W-:Y:S01]  /*6320*/  VIADD R6, R0.reuse, 0x70 ;  /* 0x0000007000067836 */ /* 0x040fe20000000000 */
[----:B------:R-:W-:Y:S01]  /*6330*/  @!P5 LOP3.LUT R21, R21, 0xfffffffe, RZ, 0xc0, !PT ;  /* 0xfffffffe1515d812 */ /* 0x000fe200078ec0ff */
[----:B------:R-:W-:Y:S01]  /*6340*/  VIADD R20, R0, 0x78 ;  /* 0x0000007800147836 */ /* 0x000fe20000000000 */
[----:B------:R-:W-:Y:S01]  /*6350*/  @!P6 LOP3.LUT R19, R22, 0xfffffffe, RZ, 0xc0, !PT ;  /* 0xfffffffe1613e812 */ /* 0x000fe200078ec0ff */
[----:B------:R-:W-:Y:S01]  /*6360*/  VIADD R22, R0, 0x88 ;  /* 0x0000008800167836 */ /* 0x000fe20000000000 */
[----:B------:R-:W-:-:S02]  /*6370*/  ISETP.GE.AND P1, PT, R23, UR4, PT ;  /* 0x0000000417007c0c */ /* 0x000fc4000bf26270 */
[----:B------:R-:W-:Y:S01]  /*6380*/  ISETP.GE.AND P0, PT, R24, UR4, PT ;  /* 0x0000000418007c0c */ /* 0x000fe2000bf06270 */
[----:B0-----:R-:W-:-:S04]  /*6390*/  @!P2 IMAD.WIDE R10, R5, 0x4, R2 ;  /* 0x00000004050aa825 */ /* 0x001fc800078e0202 */
        /* <DEDUP_REMOVED lines=8> */
[----:B------:R-:W-:Y:S01]  /*6420*/  VIADD R5, R0, 0x68 ;  /* 0x0000006800057836 */ /* 0x000fe20000000000 */
[----:B------:R3:W-:Y:S01]  /*6430*/  @!P5 ST.E.64 desc[UR44][R16.64], R60 ;  /* 0x0000003c1000d985 */ /* 0x0007e2000c101b2c */
[----:B------:R-:W-:Y:S01]  /*6440*/  @!P6 IMAD.WIDE R18, R19, 0x4, R2 ;  /* 0x000000041312e825 */ /* 0x000fe200078e0202 */
[----:B------:R-:W-:Y:S02]  /*6450*/  ISETP.GE.AND P5, PT, R20, UR4, PT ;  /* 0x0000000414007c0c */ /* 0x000fe4000bfa6270 */
[----:B------:R-:W-:Y:S01]  /*6460*/  ISETP.GE.AND P2, PT, R5, UR4, PT ;  /* 0x0000000405007c0c */ /* 0x000fe2000bf46270 */
[----:B------:R-:W-:Y:S01]  /*6470*/  VIADD R21, R0, 0x80 ;  /* 0x0000008000157836 */ /* 0x000fe20000000000 */
[----:B------:R4:W-:Y:S01]  /*6480*/  @!P6 ST.E.64 desc[UR44][R18.64], R64 ;  /* 0x000000401200e985 */ /* 0x0009e2000c101b2c */
[----:B------:R-:W-:Y:S02]  /*6490*/  ISETP.GE.AND P6, PT, R6, UR4, PT ;  /* 0x0000000406007c0c */ /* 0x000fe4000bfc6270 */
[----:B------:R-:W-:-:S02]  /*64a0*/  @!P0 LEA.HI R24, R24, R24, RZ, 0x1 ;  /* 0x0000001818188211 */ /* 0x000fc400078f08ff */
[----:B------:R-:W-:Y:S02]  /*64b0*/  ISETP.GE.AND P4, PT, R21, UR4, PT ;  /* 0x0000000415007c0c */ /* 0x000fe4000bf86270 */
        /* <DEDUP_REMOVED lines=9> */
[----:B------:R-:W-:Y:S01]  /*6550*/  @!P2 LOP3.LUT R5, R5, 0xfffffffe, RZ, 0xc0, !PT ;  /* 0xfffffffe0505a812 */ /* 0x000fe200078ec0ff */
[----:B------:R0:W-:Y:S01]  /*6560*/  @!P1 ST.E.64 desc[UR44][R10.64], R68 ;  /* 0x000000440a009985 */ /* 0x0001e2000c101b2c */
[----:B------:R-:W-:-:S02]  /*6570*/  @!P4 LEA.HI R21, R21, R21, RZ, 0x1 ;  /* 0x000000151515c211 */ /* 0x000fc400078f08ff */
[----:B------:R-:W-:Y:S01]  /*6580*/  @!P3 LEA.HI R22, R22, R22, RZ, 0x1 ;  /* 0x000000161616b211 */ /* 0x000fe200078f08ff */
[----:B------:R1:W-:Y:S01]  /*6590*/  @!P0 ST.E.64 desc[UR44][R12.64], R72 ;  /* 0x000000480c008985 */ /* 0x0003e2000c101b2c */
[----:B--2---:R-:W-:Y:S01]  /*65a0*/  @!P6 LOP3.LUT R15, R6, 0xfffffffe, RZ, 0xc0, !PT ;  /* 0xfffffffe060fe812 */ /* 0x004fe200078ec0ff */
[----:B------:R-:W-:Y:S01]  /*65b0*/  VIADD R6, R0, 0xa8 ;  /* 0x000000a800067836 */ /* 0x000fe20000000000 */
[----:B---3--:R-:W-:Y:S02]  /*65c0*/  @!P5 LOP3.LUT R17, R20, 0xfffffffe, RZ, 0xc0, !PT ;  /* 0xfffffffe1411d812 */ /* 0x008fe400078ec0ff */
[----:B------:R-:W-:Y:S02]  /*65d0*/  @!P4 LOP3.LUT R21, R21, 0xfffffffe, RZ, 0xc0, !PT ;  /* 0xfffffffe1515c812 */ /* 0x000fe400078ec0ff */
[----:B----4-:R-:W-:Y:S01]  /*65e0*/  @!P3 LOP3.LUT R19, R22, 0xfffffffe, RZ, 0xc0, !PT ;  /* 0xfffffffe1613b812 */ /* 0x010fe200078ec0ff */
[----:B------:R-:W-:Y:S01]  /*65f0*/  VIADD R22, R0, 0xc0 ;  /* 0x000000c000167836 */ /* 0x000fe20000000000 */
[----:B------:R-:W-:Y:S01]  /*6600*/  ISETP.GE.AND P0, PT, R23, UR4, PT ;  /* 0x0000000417007c0c */ /* 0x000fe2000bf06270 */
[----:B0-----:R-:W-:Y:S01]  /*6610*/  @!P2 IMAD.WIDE R10, R5, 0x4, R2 ;  /* 0x00000004050aa825 */ /* 0x001fe200078e0202 */
[----:B------:R-:W-:-:S02]  /*6620*/  ISETP.GE.AND P1, PT, R24, UR4, PT ;  /* 0x0000000418007c0c */ /* 0x000fc4000bf26270 */
[C---:B------:R-:W-:Y:S01]  /*6630*/  IADD3 R20, R0.reuse, 0xb0, RZ ;  /* 0x000000b000147810 */ /* 0x040fe20007ffe0ff */
[----:B------:R-:W-:Y:S01]  /*6640*/  VIADD R5, R0, 0xa0 ;  /* 0x000000a000057836 */ /* 0x000fe20000000000 */
[----:B------:R0:W-:Y:S01]  /*6650*/  @!P2 ST.E.64 desc[UR44][R10.64], R76 ;  /* 0x0000004c0a00a985 */ /* 0x0001e2000c101b2c */
[----:B-1----:R-:W-:-:S03]  /*6660*/  @!P6 IMAD.WIDE R12, R15, 0x4, R2 ;  /* 0x000000040f0ce825 */ /* 0x002fc600078e0202 */
[----:B------:R-:W-:Y:S01]  /*6670*/  ISETP.GE.AND P2, PT, R5, UR4, PT ;  /* 0x0000000405007c0c */ /* 0x000fe2000bf46270 */
        /* <DEDUP_REMOVED lines=9> */
[----:B------:R-:W-:Y:S01]  /*6710*/  VIADD R21, R0, 0xb8 ;  /* 0x000000b800157836 */ /* 0x000fe20000000000 */
[----:B------:R4:W-:Y:S01]  /*6720*/  @!P3 ST.E.64 desc[UR44][R18.64], R92 ;  /* 0x0000005c1200b985 */ /* 0x0009e2000c101b2c */
[----:B------:R-:W-:Y:S02]  /*6730*/  ISETP.GE.AND P3, PT, R6, UR4, PT ;  /* 0x0000000406007c0c */ /* 0x000fe4000bf66270 */
[----:B------:R-:W-:Y:S02]  /*6740*/  @!P1 LEA.HI R24, R24, R24, RZ, 0x1 ;  /* 0x0000001818189211 */ /* 0x000fe400078f08ff */
[----:B------:R-:W-:Y:S02]  /*6750*/  ISETP.GE.AND P5, PT, R21, UR4, PT ;  /* 0x0000000415007c0c */ /* 0x000fe4000bfa6270 */
[----:B------:R-:W-:Y:S02]  /*6760*/  @!P2 LEA.HI R5, R5, R5, RZ, 0x1 ;  /* 0x000000050505a211 */ /* 0x000fe400078f08ff */
[----:B0-----:R-:W-:-:S02]  /*6770*/  @!P0 LOP3.LUT R11, R23, 0xfffffffe, RZ, 0xc0, !PT ;  /* 0xfffffffe170b8812 */ /* 0x001fc400078ec0ff */
[----:B-1----:R-:W-:Y:S02]  /*6780*/  @!P1 LOP3.LUT R13, R24, 0xfffffffe, RZ, 0xc0, !PT ;  /* 0xfffffffe180d9812 */ /* 0x002fe400078ec0ff */
[----:B------:R-:W-:Y:S01]  /*6790*/  @!P2 LOP3.LUT R5, R5, 0xfffffffe, RZ, 0xc0, !PT ;  /* 0xfffffffe0505a812 */ /* 0x000fe200078ec0ff */
[--C-:B------:R-:W-:Y:S01]  /*67a0*/  @!P0 IMAD.WIDE R10, R11, 0x4, R2.reuse ;  /* 0x000000040b0a8825 */ /* 0x100fe200078e0202 */
[----:B------:R-:W-:Y:S02]  /*67b0*/  @!P3 LEA.HI R6, R6, R6, RZ, 0x1 ;  /* 0x000000060606b211 */ /* 0x000fe400078f08ff */
[----:B------:R-:W-:Y:S01]  /*67c0*/  @!P4 LEA.HI R20, R20, R20, RZ, 0x1 ;  /* 0x000000141414c211 */ /* 0x000fe200078f08ff */
[--C-:B------:R-:W-:Y:S01]  /*67d0*/  @!P1 IMAD.WIDE R12, R13, 0x4, R2.reuse ;  /* 0x000000040d0c9825 */ /* 0x100fe200078e0202 */
[----:B------:R-:W-:Y:S01]  /*67e0*/  @!P6 LEA.HI R22, R22, R22, RZ, 0x1 ;  /* 0x000000161616e211 */ /* 0x000fe200078f08ff */
[----:B------:R0:W-:Y:S01]  /*67f0*/  @!P0 ST.E.64 desc[UR44][R10.64], R96 ;  /* 0x000000600a008985 */ /* 0x0001e2000c101b2c */
[----:B------:R-:W-:Y:S01]  /*6800*/  @!P5 LEA.HI R21, R21, R21, RZ, 0x1 ;  /* 0x000000151515d211 */ /* 0x000fe200078f08ff */
[--C-:B--2---:R-:W-:Y:S01]  /*6810*/  @!P2 IMAD.WIDE R14, R5, 0x4, R2.reuse ;  /* 0x00000004050ea825 */ /* 0x104fe200078e0202 */
[----:B---3--:R-:W-:Y:S01]  /*6820*/  @!P3 LOP3.LUT R17, R6, 0xfffffffe, RZ, 0xc0, !PT ;  /* 0xfffffffe0611b812 */ /* 0x008fe200078ec0ff */
[----:B------:R1:W-:Y:S01]  /*6830*/  @!P1 ST.E.64 desc[UR44][R12.64], R100 ;  /* 0x000000640c009985 */ /* 0x0003e2000c101b2c */
[----:B----4-:R-:W-:Y:S01]  /*6840*/  @!P4 LOP3.LUT R19, R20, 0xfffffffe, RZ, 0xc0, !PT ;  /* 0xfffffffe1413c812 */ /* 0x010fe200078ec0ff */
[----:B------:R-:W-:Y:S01]  /*6850*/  VIADD R6, R0, 0xd0 ;  /* 0x000000d000067836 */ /* 0x000fe20000000000 */
[----:B------:R-:W-:Y:S01]  /*6860*/  @!P6 LOP3.LUT R5, R22, 0xfffffffe, RZ, 0xc0, !PT ;  /* 0xfffffffe1605e812 */ /* 0x000fe200078ec0ff */
[----:B------:R2:W-:Y:S01]  /*6870*/  @!P2 ST.E.64 desc[UR44][R14.64], R104 ;  /* 0x000000680e00a985 */ /* 0x0005e2000c101b2c */
[----:B------:R-:W-:Y:S01]  /*6880*/  @!P5 LOP3.LUT R21, R21, 0xfffffffe, RZ, 0xc0, !PT ;  /* 0xfffffffe1515d812 */ /* 0x000fe200078ec0ff */
[----:B------:R-:W-:Y:S01]  /*6890*/  VIADD R20, R0, 0xd8 ;  /* 0x000000d800147836 */ /* 0x000fe20000000000 */
[----:B------:R-:W-:Y:S01]  /*68a0*/  ISETP.GE.AND P1, PT, R6, UR4, PT ;  /* 0x0000000406007c0c */ /* 0x000fe2000bf26270 */
[----:B0-----:R-:W-:-:S03]  /*68b0*/  @!P3 IMAD.WIDE R10, R17, 0x4, R2 ;  /* 0x00000004110ab825 */ /* 0x001fc600078e0202 */
[----:B------:R-:W-:Y:S01]  /*68c0*/  ISETP.GE.AND P2, PT, R20, UR4, PT ;  /* 0x0000000414007c0c */ /* 0x000fe2000bf46270 */
[--C-:B-1----:R-:W-:Y:S01]  /*68d0*/  @!P4 IMAD.WIDE R12, R19, 0x4, R2.reuse ;  /* 0x00000004130cc825 */ /* 0x102fe200078e0202 */
[----:B------:R0:W-:Y:S03]  /*68e0*/  @!P3 ST.E.64 desc[UR44][R10.64], R108 ;  /* 0x0000006c0a00b985 */ /* 0x0001e6000c101b2c */
[----:B------:R-:W-:Y:S01]  /*68f0*/  @!P6 IMAD.WIDE R18, R5, 0x4, R2 ;  /* 0x000000040512e825 */ /* 0x000fe200078e0202 */
[----:B------:R1:W-:Y:S03]  /*6900*/  @!P4 ST.E.64 desc[UR44][R12.64], R112 ;  /* 0x000000700c00c985 */ /* 0x0003e6000c101b2c */
[----:B------:R-:W-:Y:S01]  /*6910*/  @!P1 LEA.HI R6, R6, R6, RZ, 0x1 ;  /* 0x0000000606069211 */ /* 0x000fe200078f08ff */
[----:B------:R-:W-:-:S02]  /*6920*/  VIADD R5, R0, 0xc8 ;  /* 0x000000c800057836 */ /* 0x000fc40000000000 */
[----:B------:R-:W-:Y:S01]  /*6930*/  @!P5 IMAD.WIDE R16, R21, 0x4, R2 ;  /* 0x000000041510d825 */ /* 0x000fe200078e0202 */
[----:B------:R-:W-:Y:S02]  /*6940*/  @!P2 LEA.HI R20, R20, R20, RZ, 0x1 ;  /* 0x000000141414a211 */ /* 0x000fe400078f08ff */
[----:B------:R-:W-:Y:S01]  /*6950*/  ISETP.GE.AND P0, PT, R5, UR4, PT ;  /* 0x0000000405007c0c */ /* 0x000fe2000bf06270 */
[C---:B------:R-:W-:Y:S01]  /*6960*/  VIADD R21, R0.reuse, 0xe0 ;  /* 0x000000e000157836 */ /* 0x040fe20000000000 */
[----:B------:R3:W-:Y:S01]  /*6970*/  @!P5 ST.E.64 desc[UR44][R16.64], R116 ;  /* 0x000000741000d985 */ /* 0x0007e2000c101b2c */
[C---:B--2---:R-:W-:Y:S02]  /*6980*/  VIADD R14, R0.reuse, 0xe8 ;  /* 0x000000e8000e7836 */ /* 0x044fe40000000000 */
[C---:B------:R-:W-:Y:S01]  /*6990*/  VIADD R15, R0.reuse, 0xf0 ;  /* 0x000000f0000f7836 */ /* 0x040fe20000000000 */
[----:B------:R2:W-:Y:S01]  /*69a0*/  @!P6 ST.E.64 desc[UR44][R18.64], R120 ;  /* 0x000000781200e985 */ /* 0x0005e2000c101b2c */
[----:B0-----:R-:W-:Y:S01]  /*69b0*/  VIADD R11, R0, 0xf8 ;  /* 0x000000f8000b7836 */ /* 0x001fe20000000000 */
[----:B------:R-:W-:-:S02]  /*69c0*/  ISETP.GE.AND P3, PT, R21, UR4, PT ;  /* 0x0000000415007c0c */ /* 0x000fc4000bf66270 */
[----:B------:R-:W-:Y:S02]  /*69d0*/  ISETP.GE.AND P4, PT, R14, UR4, PT ;  /* 0x000000040e007c0c */ /* 0x000fe4000bf86270 */
[----:B------:R-:W-:Y:S02]  /*69e0*/  ISETP.GE.AND P5, PT, R15, UR4, PT ;  /* 0x000000040f007c0c */ /* 0x000fe4000bfa6270 */
[----:B------:R-:W-:Y:S02]  /*69f0*/  ISETP.GE.AND P6, PT, R11, UR4, PT ;  /* 0x000000040b007c0c */ /* 0x000fe4000bfc6270 */
[----:B------:R-:W-:Y:S02]  /*6a00*/  @!P0 LEA.HI R5, R5, R5, RZ, 0x1 ;  /* 0x0000000505058211 */ /* 0x000fe400078f08ff */
[----:B-1----:R-:W-:Y:S02]  /*6a10*/  @!P1 LOP3.LUT R13, R6, 0xfffffffe, RZ, 0xc0, !PT ;  /* 0xfffffffe060d9812 */ /* 0x002fe400078ec0ff */
[----:B------:R-:W-:-:S02]  /*6a20*/  @!P0 LOP3.LUT R5, R5, 0xfffffffe, RZ, 0xc0, !PT ;  /* 0xfffffffe05058812 */ /* 0x000fc400078ec0ff */
[----:B------:R-:W-:Y:S01]  /*6a30*/  @!P3 LEA.HI R21, R21, R21, RZ, 0x1 ;  /* 0x000000151515b211 */ /* 0x000fe200078f08ff */
[----:B------:R-:W-:Y:S01]  /*6a40*/  @!P1 IMAD.WIDE R12, R13, 0x4, R2 ;  /* 0x000000040d0c9825 */ /* 0x000fe200078e0202 */
[----:B------:R-:W-:Y:S02]  /*6a50*/  @!P4 LEA.HI R14, R14, R14, RZ, 0x1 ;  /* 0x0000000e0e0ec211 */ /* 0x000fe400078f08ff */
[----:B------:R-:W-:Y:S02]  /*6a60*/  @!P5 LEA.HI R10, R15, R15, RZ, 0x1 ;  /* 0x0000000f0f0ad211 */ /* 0x000fe400078f08ff */
[----:B------:R-:W-:Y:S02]  /*6a70*/  @!P6 LEA.HI R11, R11, R11, RZ, 0x1 ;  /* 0x0000000b0b0be211 */ /* 0x000fe400078f08ff */
[----:B------:R-:W-:Y:S02]  /*6a80*/  @!P2 LOP3.LUT R15, R20, 0xfffffffe, RZ, 0xc0, !PT ;  /* 0xfffffffe140fa812 */ /* 0x000fe400078ec0ff */
[----:B---3--:R-:W-:-:S02]  /*6a90*/  @!P3 LOP3.LUT R17, R21, 0xfffffffe, RZ, 0xc0, !PT ;  /* 0xfffffffe1511b812 */ /* 0x008fc400078ec0ff */
[----:B--2---:R-:W-:Y:S01]  /*6aa0*/  @!P4 LOP3.LUT R19, R14, 0xfffffffe, RZ, 0xc0, !PT ;  /* 0xfffffffe0e13c812 */ /* 0x004fe200078ec0ff */
        /* <DEDUP_REMOVED lines=13> */
[----:B------:R1:W-:Y:S04]  /*6b80*/  @!P5 ST.E.64 desc[UR44][R20.64], R144 ;  /* 0x000000901400d985 */ /* 0x0003e8000c101b2c */
[----:B------:R1:W-:Y:S02]  /*6b90*/  @!P6 ST.E.64 desc[UR44][R2.64], R148 ;  /* 0x000000940200e985 */ /* 0x0003e4000c101b2c */
.L_x_8894:
[----:B------:R-:W-:Y:S05]  /*6ba0*/  BSYNC B0 ;  /* 0x0000000000007941 */ /* 0x000fea0003800000 */
.L_x_8893:
[----:B------:R-:W-:Y:S01]  /*6bb0*/  ISETP.GE.AND P0, PT, R9, R8, PT ;  /* 0x000000080900720c */ /* 0x000fe20003f06270 */
[----:B-1--4-:R1:W2:Y:S04]  /*6bc0*/  SHFL.IDX PT, R3, R7, 0x1, 0x1c1f ;  /* 0x003c1f0007037f89 */ /* 0x0122a800000e0000 */
[----:B---3--:R1:W3:Y:S08]  /*6bd0*/  SHFL.IDX PT, R2, R4, 0x1, 0x1c1f ;  /* 0x003c1f0004027f89 */ /* 0x0082f000000e0000 */
[----:B-1----:R-:W-:Y:S05]  /*6be0*/  @P0 BRA `(.L_x_8869) ;  /* 0x0000004800cc0947 */ /* 0x002fea0003800000 */
[C---:B0-----:R-:W-:Y:S01]  /*6bf0*/  VIADD R4, R0.reuse, 0x8 ;  /* 0x0000000800047836 */ /* 0x041fe20000000000 */
[C---:B------:R-:W-:Y:S01]  /*6c00*/  IADD3 R5, R0.reuse, 0x10, RZ ;  /* 0x0000001000057810 */ /* 0x040fe20007ffe0ff */
[----:B------:R-:W-:Y:S01]  /*6c10*/  ULDC UR4, c[0x0][0xac8] ;  /* 0x0002b20000047ab9 */ /* 0x000fe20000000800 */
[C---:B------:R-:W-:Y:S01]  /*6c20*/  VIADD R10, R0.reuse, 0x18 ;  /* 0x00000018000a7836 */ /* 0x040fe20000000000 */
[C---:B------:R-:W-:Y:S01]  /*6c30*/  ISETP.GE.AND P0, PT, R0.reuse, UR4, PT ;  /* 0x0000000400007c0c */ /* 0x040fe2000bf06270 */
[----:B------:R-:W-:Y:S01]  /*6c40*/  VIADD R11, R0, 0x20 ;  /* 0x00000020000b7836 */ /* 0x000fe20000000000 */
        /* <DEDUP_REMOVED lines=8> */
[C---:B------:R-:W-:Y:S02]  /*6cd0*/  VIADD R16, R0.reuse, 0x48 ;  /* 0x0000004800107836 */ /* 0x040fe40000000000 */
[C---:B------:R-:W-:Y:S01]  /*6ce0*/  VIADD R18, R0.reuse, 0x50 ;  /* 0x0000005000127836 */ /* 0x040fe20000000000 */
[----:B------:R-:W-:Y:S01]  /*6cf0*/  ISETP.GE.AND P3, PT, R15, UR4, PT ;  /* 0x000000040f007c0c */ /* 0x000fe2000bf66270 */
[----:B------:R-:W-:Y:S01]  /*6d00*/  VIADD R19, R0, 0x58 ;  /* 0x0000005800137836 */ /* 0x000fe20000000000 */
[----:B------:R-:W-:Y:S01]  /*6d10*/  @!P1 LEA.HI R4, R4, R4, RZ, 0x1 ;  /* 0x0000000404049211 */ /* 0x000fe200078f08ff */
[----:B------:R-:W-:Y:S01]  /*6d20*/  VIADD R20, R0, 0x80 ;  /* 0x0000008000147836 */ /* 0x000fe20000000000 */
[----:B------:R-:W-:Y:S02]  /*6d30*/  @!P2 LEA.HI R5, R5, R5, RZ, 0x1 ;  /* 0x000000050505a211 */ /* 0x000fe400078f08ff */
[----:B------:R-:W-:Y:S02]  /*6d40*/  @!P1 LOP3.LUT R7, R4, 0xfffffffe, RZ, 0xc0, !PT ;  /* 0xfffffffe04079812 */ /* 0x000fe400078ec0ff */
[----:B------:R-:W-:Y:S01]  /*6d50*/  @!P2 LOP3.LUT R9, R5, 0xfffffffe, RZ, 0xc0, !PT ;  /* 0xfffffffe0509a812 */ /* 0x000fe200078ec0ff */
[----:B--23--:R-:W-:Y:S01]  /*6d60*/  @!P0 IMAD.WIDE R4, R0, 0x4, R2 ;  /* 0x0000000400048825 */ /* 0x00cfe200078e0202 */
[----:B------:R-:W-:-:S02]  /*6d70*/  ISETP.GE.AND P4, PT, R16, UR4, PT ;  /* 0x0000000410007c0c */ /* 0x000fc4000bf86270 */
[----:B------:R-:W-:Y:S01]  /*6d80*/  @!P5 LEA.HI R10, R10, R10, RZ, 0x1 ;  /* 0x0000000a0a0ad211 */ /* 0x000fe200078f08ff */
        /* <DEDUP_REMOVED lines=18> */
[----:B--2---:R-:W-:Y:S01]  /*6eb0*/  @!P0 LOP3.LUT R9, R12, 0xfffffffe, RZ, 0xc0, !PT ;  /* 0xfffffffe0c098812 */ /* 0x004fe200078ec0ff */
[----:B------:R0:W-:Y:S01]  /*6ec0*/  @!P5 ST.E.64 desc[UR44][R4.64], R38 ;  /* 0x000000260400d985 */ /* 0x0001e2000c101b2c */
[----:B------:R-:W-:Y:S02]  /*6ed0*/  @!P1 LOP3.LUT R13, R13, 0xfffffffe, RZ, 0xc0, !PT ;  /* 0xfffffffe0d0d9812 */ /* 0x000fe400078ec0ff */
[----:B------:R-:W-:Y:S01]  /*6ee0*/  @!P2 LOP3.LUT R11, R14, 0xfffffffe, RZ, 0xc0, !PT ;  /* 0xfffffffe0e0ba812 */ /* 0x000fe200078ec0ff */
[----:B------:R1:W-:Y:S01]  /*6ef0*/  @!P6 ST.E.64 desc[UR44][R6.64], R42 ;  /* 0x0000002a0600e985 */ /* 0x0003e2000c101b2c */
        /* <DEDUP_REMOVED lines=83> */
[C---:B------:R-:W-:Y:S01]  /*7430*/  VIADD R16, R0.reuse, 0xe0 ;  /* 0x000000e000107836 */ /* 0x040fe20000000000 */
[----:B------:R-:W-:Y:S02]  /*7440*/  @!P2 LOP3.LUT R17, R17, 0xfffffffe, RZ, 0xc0, !PT ;  /* 0xfffffffe1111a812 */ /* 0x000fe400078ec0ff */
[----:B------:R-:W-:Y:S02]  /*7450*/  IADD3 R18, R0, 0xc0, RZ ;  /* 0x000000c000127810 */ /* 0x000fe40007ffe0ff */
[----:B----4-:R-:W-:Y:S01]  /*7460*/  @!P1 LOP3.LUT R13, R20, 0xfffffffe, RZ, 0xc0, !PT ;  /* 0xfffffffe140d9812 */ /* 0x010fe200078ec0ff */
[----:B0-----:R-:W-:Y:S01]  /*7470*/  @!P0 IMAD.WIDE R4, R9, 0x4, R2 ;  /* 0x0000000409048825 */ /* 0x001fe200078e0202 */
[----:B------:R-:W-:-:S02]  /*7480*/  ISETP.GE.AND P5, PT, R18, UR4, PT ;  /* 0x0000000412007c0c */ /* 0x000fc4000bfa6270 */
        /* <DEDUP_REMOVED lines=16> */
[C---:B------:R-:W-:Y:S01]  /*7590*/  VIADD R20, R0.reuse, 0xf0 ;  /* 0x000000f000147836 */ /* 0x040fe20000000000 */
[----:B------:R-:W-:Y:S01]  /*75a0*/  ISETP.GE.AND P1, PT, R15, UR4, PT ;  /* 0x000000040f007c0c */ /* 0x000fe2000bf26270 */
[----:B------:R-:W-:Y:S01]  /*75b0*/  VIADD R0, R0, 0xf8 ;  /* 0x000000f800007836 */ /* 0x000fe20000000000 */
[----:B------:R-:W-:-:S02]  /*75c0*/  ISETP.GE.AND P3, PT, R17, UR4, PT ;  /* 0x0000000411007c0c */ /* 0x000fc4000bf66270 */
[----:B------:R-:W-:Y:S02]  /*75d0*/  ISETP.GE.AND P4, PT, R20, UR4, PT ;  /* 0x0000000414007c0c */ /* 0x000fe4000bf86270 */
        /* <DEDUP_REMOVED lines=33> */
.L_x_8892:
        /* <DEDUP_REMOVED lines=19> */
[----:B------:R-:W1:Y:S01]  /*7920*/  LDC.64 R10, c[0x0][0xbd8] ;  /* 0x0002f600ff0a7b82 */ /* 0x000e620000000a00 */
[----:B------:R-:W-:-:S04]  /*7930*/  UIMAD UR6, UR36, UR9, UR6 ;  /* 0x00000009240672a4 */ /* 0x000fc8000f8e0206 */
[----:B------:R-:W-:Y:S02]  /*7940*/  UIADD3 UR6, UR5, UR6, URZ ;  /* 0x0000000605067290 */ /* 0x000fe4000fffe03f */
[----:B------:R-:W-:Y:S01]  /*7950*/  IMAD.U32 R3, RZ, RZ, UR5 ;  /* 0x00000005ff037e24 */ /* 0x000fe2000f8e00ff */
[----:B------:R-:W2:Y:S01]  /*7960*/  @P0 LDC R7, c[0x0][0xbec] ;  /* 0x0002fb00ff070b82 */ /* 0x000ea20000000800 */
[----:B------:R-:W-:Y:S01]  /*7970*/  IMAD.U32 R2, RZ, RZ, UR4 ;  /* 0x00000004ff027e24 */ /* 0x000fe2000f8e00ff */
[----:B------:R-:W-:Y:S01]  /*7980*/  ULDC.64 UR4, c[0x0][0xbe0] ;  /* 0x0002f80000047ab9 */ /* 0x000fe20000000a00 */
[----:B------:R-:W-:-:S05]  /*7990*/  IMAD.U32 R3, RZ, RZ, UR6 ;  /* 0x00000006ff037e24 */ /* 0x000fca000f8e00ff */
[----:B------:R-:W3:Y:S01]  /*79a0*/  @P0 LDC R9, c[0x0][0xbf0] ;  /* 0x0002fc00ff090b82 */ /* 0x000ee20000000800 */
[----:B0-----:R-:W-:-:S07]  /*79b0*/  USHF.R.S32.HI UR8, URZ, 0x1f, UR7 ;  /* 0x0000001f3f087899 */ /* 0x001fce0008011407 */
[----:B------:R-:W0:Y:S01]  /*79c0*/  S2UR UR10, SR_CTAID.Y ;  /* 0x00000000000a79c3 */ /* 0x000e220000002600 */
[C---:B-1----:R-:W-:Y:S02]  /*79d0*/  IMAD R12, R10.reuse, UR8, RZ ;  /* 0x000000080a0c7c24 */ /* 0x042fe4000f8e02ff */
[----:B------:R-:W-:-:S04]  /*79e0*/  IMAD.WIDE.U32 R2, R10, UR7, R2 ;  /* 0x000000070a027c25 */ /* 0x000fc8000f8e0002 */
[----:B------:R-:W-:Y:S01]  /*79f0*/  IMAD R11, R11, UR7, R12 ;  /* 0x000000070b0b7c24 */ /* 0x000fe2000f8e020c */
[----:B------:R-:W0:Y:S01]  /*7a00*/  LDC R8, c[0x0][0xc50] ;  /* 0x00031400ff087b82 */ /* 0x000e220000000800 */
[----:B--2---:R-:W-:-:S04]  /*7a10*/  @P0 IMAD.HI.U32 R4, R0, R7, RZ ;  /* 0x0000000700040227 */ /* 0x004fc800078e00ff */
[----:B------:R-:W-:Y:S02]  /*7a20*/  IMAD R7, RZ, RZ, -UR36 ;  /* 0x80000024ff077e24 */ /* 0x000fe4000f8e02ff */
[----:B------:R-:W-:Y:S01]  /*7a30*/  IMAD.IADD R3, R11, 0x1, R3 ;  /* 0x000000010b037824 */ /* 0x000fe200078e0203 */
[----:B---3--:R-:W-:Y:S01]  /*7a40*/  @P0 SHF.R.U32.HI R5, RZ, R9, R4 ;  /* 0x00000009ff050219 */ /* 0x008fe20000011604 */
[----:B0-----:R-:W-:-:S04]  /*7a50*/  IMAD R9, R8, R7, UR10 ;  /* 0x0000000a08097e24 */ /* 0x001fc8000f8e0207 */
        /* <DEDUP_REMOVED lines=21> */
.L_x_8867:
        /* <DEDUP_REMOVED lines=18> */
.L_x_8895:
[----:B------:R-:W-:Y:S01]  /*7cd0*/  ULDC UR7, c[0x0][0xc50] ;  /* 0x0003140000077ab9 */ /* 0x000fe20000000800 */
[----:B------:R-:W-:Y:S01]  /*7ce0*/  UMOV UR36, UR6 ;  /* 0x0000000600247c82 */ /* 0x000fe20008000000 */
[----:B------:R-:W-:-:S11]  /*7cf0*/  UISETP.NE.AND UP0, UPT, UR7, 0x1, UPT ;  /* 0x000000010700788c */ /* 0x000fd6000bf05270 */
[----:B------:R-:W-:Y:S01]  /*7d00*/  @UP0 ULDC UR4, c[0x0][0xc54] ;  /* 0x0003150000040ab9 */ /* 0x000fe20000000800 */
[----:B------:R-:W-:Y:S01]  /*7d10*/  @UP0 ULDC UR8, c[0x0][0xc58] ;  /* 0x0003160000080ab9 */ /* 0x000fe20000000800 */
[----:B------:R-:W-:-:S04]  /*7d20*/  UIMAD.WIDE.U32 UR4, UR6, UR4, URZ ;  /* 0x00000004060472a5 */ /* 0x000fc8000f8e003f */
[----:B------:R-:W-:-:S12]  /*7d30*/  @UP0 USHF.R.U32.HI UR36, URZ, UR8, UR5 ;  /* 0x000000083f240299 */ /* 0x000fd80008011605 */
.L_x_8896:
[----:B------:R-:W-:Y:S01]  /*7d40*/  ISETP.GE.AND P0, PT, R17, RZ, PT ;  /* 0x000000ff1100720c */ /* 0x000fe20003f06270 */
[----:B------:R-:W-:Y:S01]  /*7d50*/  UIADD3 UR4, -UR36, URZ, URZ ;  /* 0x0000003f24047290 */ /* 0x000fe2000fffe13f */
[----:B------:R-:W-:Y:S01]  /*7d60*/  IMAD.MOV.U32 R0, RZ, RZ, 0x1 ;  /* 0x00000001ff007424 */ /* 0x000fe200078e00ff */
[----:B------:R-:W-:Y:S01]  /*7d70*/  MOV R9, 0x1 ;  /* 0x0000000100097802 */ /* 0x000fe20000000f00 */
[----:B------:R-:W-:Y:S01]  /*7d80*/  IMAD.MOV.U32 R6, RZ, RZ, RZ ;  /* 0x000000ffff067224 */ /* 0x000fe200078e00ff */
[----:B------:R-:W-:-:S08]  /*7d90*/  UIMAD UR6, UR7, UR4, UR6 ;  /* 0x00000004070672a4 */ /* 0x000fd0000f8e0206 */
[----:B------:R-:W-:Y:S05]  /*7da0*/  @!P0 BRA `(.L_x_8897) ;  /* 0x00000034009c8947 */ /* 0x000fea0003800000 */
[----:B------:R-:W-:Y:S01]  /*7db0*/  ULDC.64 UR4, c[0x0][0x418] ;  /* 0x0001060000047ab9 */ /* 0x000fe20000000a00 */
[----:B------:R-:W-:Y:S02]  /*7dc0*/  ULOP3.LUT UR41, UR6, 0xffff, URZ, 0xc0, !UPT ;  /* 0x0000ffff06297892 */ /* 0x000fe4000f8ec03f */
[----:B------:R-:W-:Y:S01]  /*7dd0*/  UISETP.NE.U32.AND UP0, UPT, UR4, URZ, UPT ;  /* 0x0000003f0400728c */ /* 0x000fe2000bf05070 */
[----:B------:R-:W-:Y:S02]  /*7de0*/  UMOV UR43, URZ ;  /* 0x0000003f002b7c82 */ /* 0x000fe40008000000 */
[----:B------:R-:W-:Y:S01]  /*7df0*/  ULDC UR4, c[0x0][0x424] ;  /* 0x0001090000047ab9 */ /* 0x000fe20000000800 */
[----:B------:R-:W-:-:S03]  /*7e00*/  UISETP.NE.AND.EX UP0, UPT, UR5, URZ, UPT, UP0 ;  /* 0x0000003f0500728c */ /* 0x000fc6000bf05300 */
[----:B------:R-:W-:Y:S01]  /*7e10*/  ULDC UR5, c[0x0][0x2f0] ;  /* 0x0000bc0000057ab9 */ /* 0x000fe20000000800 */
[----:B------:R-:W-:-:S04]  /*7e20*/  USEL UR4, UR4, 0x1, UP0 ;  /* 0x0000000104047887 */ /* 0x000fc80008000000 */
[----:B------:R-:W-:-:S04]  /*7e30*/  UIMAD UR4, UR4, UR5, URZ ;  /* 0x00000005040472a4 */ /* 0x000fc8000f8e023f */
[----:B------:R-:W-:Y:S02]  /*7e40*/  UISETP.GE.AND UP0, UPT, UR4, 0x1, UPT ;  /* 0x000000010400788c */ /* 0x000fe4000bf06270 */
[----:B------:R-:W-:-:S04]  /*7e50*/  UIADD3 UR5, UR4, 0x5f, URZ ;  /* 0x0000005f04057890 */ /* 0x000fc8000fffe03f */
[----:B------:R-:W-:Y:S01]  /*7e60*/  PLOP3.LUT P0, PT, PT, PT, UP0, 0x80, 0x0 ;  /* 0x000000000000781c */ /* 0x000fe20003f0f008 */
[----:B------:R-:W-:-:S04]  /*7e70*/  UIMAD.WIDE UR4, UR5, 0x2aaaaaab, URZ ;  /* 0x2aaaaaab050478a5 */ /* 0x000fc8000f8e023f */
[----:B------:R-:W-:-:S04]  /*7e80*/  USHF.R.U32.HI UR39, URZ, 0x1f, UR5 ;  /* 0x0000001f3f277899 */ /* 0x000fc80008011605 */
        /* <DEDUP_REMOVED lines=38> */
.L_x_8898:
        /* <DEDUP_REMOVED lines=20> */
[----:B------:R-:W-:Y:S01]  /*8230*/  MOV R4, UR6 ;  /* 0x0000000600047c02 */ /* 0x000fe20008000f00 */
[----:B------:R-:W-:Y:S01]  /*8240*/  IMAD.U32 R5, RZ, RZ, UR7 ;  /* 0x00000007ff057e24 */ /* 0x000fe2000f8e00ff */
        /* <DEDUP_REMOVED lines=10> */
.L_x_8899:
        /* <DEDUP_REMOVED lines=20> */
.L_x_8901:
        /* <DEDUP_REMOVED lines=15> */
.L_x_8900:
        /* <DEDUP_REMOVED lines=17> */
.L_x_8981:
        /* <DEDUP_REMOVED lines=8> */
.L_x_8984:
[----:B------:R-:W-:Y:S05]  /*86b0*/  @!P6 BRA `(.L_x_8903) ;  /* 0x0000000000d4e947 */ /* 0x000fea0003800000 */
[----:B------:R-:W-:Y:S01]  /*86c0*/  IMAD.MOV.U32 R16, RZ, RZ, R17 ;  /* 0x000000ffff107224 */ /* 0x000fe200078e0011 */
[----:B------:R-:W-:Y:S06]  /*86d0*/  @!P1 BRA `(.L_x_8905) ;  /* 0x0000000000509947 */ /* 0x000fec0003800000 */
[----:B------:R-:W-:Y:S01]  /*86e0*/  IMAD.MOV.U32 R9, RZ, RZ, R0 ;  /* 0x000000ffff097224 */ /* 0x000fe200078e0000 */
[----:B------:R-:W-:Y:S01]  /*86f0*/  ULDC.64 UR4, c[0x0][0x428] ;  /* 0x00010a0000047ab9 */ /* 0x000fe20000000a00 */
[----:B------:R-:W0:Y:S01]  /*8700*/  LDC R0, c[0x0][0x43c] ;  /* 0x00010f00ff007b82 */ /* 0x000e220000000800 */
[----:B------:R-:W-:Y:S02]  /*8710*/  IMAD R8, R18, UR4, RZ ;  /* 0x0000000412087c24 */ /* 0x000fe4000f8e02ff */
[----:B------:R-:W-:Y:S02]  /*8720*/  MOV R6, R9 ;  /* 0x0000000900067202 */ /* 0x000fe40000000f00 */
        /* <DEDUP_REMOVED lines=15> */
.L_x_8905:
[----:B------:R-:W-:Y:S01]  /*8820*/  IMAD.MOV.U32 R0, RZ, RZ, 0x1 ;  /* 0x00000001ff007424 */ /* 0x000fe200078e00ff */
[----:B0-----:R-:W0:Y:S04]  /*8830*/  S2R R9, SR_TID.X ;  /* 0x0000000000097919 */ /* 0x001e280000002100 */
[----:B------:R-:W-:-:S04]  /*8840*/  SHF.L.U32 R0, R0, 0x1f, RZ ;  /* 0x0000001f00007819 */ /* 0x000fc800000006ff */
[----:B------:R-:W1:Y:S01]  /*8850*/  SYNCS.PHASECHK.TRANS64.TRYWAIT P0, [UR38+0x22840], R0 ;  /* 0x02284000ff0075a7 */ /* 0x000e620008000166 */
[----:B0-----:R-:W-:-:S04]  /*8860*/  LOP3.LUT R2, R9, 0x7f, RZ, 0xc0, !PT ;  /* 0x0000007f09027812 */ /* 0x001fc800078ec0ff */
[----:B------:R-:W-:Y:S01]  /*8870*/  ISETP.NE.AND P1, PT, R2, RZ, PT ;  /* 0x000000ff0200720c */ /* 0x000fe20003f25270 */
[----:B-1----:R-:W-:-:S12]  /*8880*/  @!P0 BRA `(.L_x_8906) ;  /* 0x0000003000648947 */ /* 0x002fd80003800000 */
.L_x_8985:
[----:B------:R-:W-:Y:S05]  /*8890*/  @P1 BRA `(.L_x_8907) ;  /* 0x0000000000181947 */ /* 0x000fea0003800000 */
[----:B------:R-:W1:Y:S01]  /*88a0*/  S2R R2, SR_TID.X ;  /* 0x0000000000027919 */ /* 0x000e620000002100 */
[----:B0-----:R-:W-:-:S04]  /*88b0*/  IMAD.MOV.U32 R0, RZ, RZ, 0x3000 ;  /* 0x00003000ff007424 */ /* 0x001fc800078e00ff */
[----:B------:R2:W-:Y:S01]  /*88c0*/  SYNCS.ARRIVE.TRANS64 RZ, [UR38+0x22830], R0 ;  /* 0x02283000ffff79a7 */ /* 0x0005e20008000026 */
[----:B-1----:R-:W-:-:S13]  /*88d0*/  LOP3.LUT P0, RZ, R2, 0x1f, RZ, 0xc0, !PT ;  /* 0x0000001f02ff7812 */ /* 0x002fda000780c0ff */
[----:B--2---:R-:W-:Y:S05]  /*88e0*/  @!P0 BRA `(.L_x_8907) ;  /* 0x0000000000048947 */ /* 0x004fea0003800000 */
[----:B------:R-:W-:Y:S01]  /*88f0*/  BPT.TRAP 0x1 ;  /* 0x000000040000795c */ /* 0x000fe20000300000 */
.L_x_8907:
        /* <DEDUP_REMOVED lines=14> */
[----:B------:R-:W-:-:S09]  /*89e0*/  UIMAD UR11, UR11, 0x60, URZ ;  /* 0x000000600b0b78a4 */ /* 0x000fd2000f8e023f */
[----:B------:R0:W-:Y:S02]  /*89f0*/  UTMALDG.4D [UR8], [UR4], desc[UR6] ;  /* 0x00000608040075b4 */ /* 0x0001e40008019000 */
[----:B0-----:R-:W-:Y:S01]  /*8a00*/  NOP ;  /* 0x0000000000007918 */ /* 0x001fe20000000000 */
.L_x_8903:
        /* <DEDUP_REMOVED lines=22> */
.L_x_8908:
        /* <DEDUP_REMOVED lines=28> */
[----:B------:R-:W-:Y:S02]  /*8d30*/  IMAD.IADD R3, R3, 0x1, R9 ;  /* 0x0000000103037824 */ /* 0x000fe400078e0209 */
[----:B------:R-:W-:Y:S02]  /*8d40*/  IMAD.MOV R9, RZ, RZ, -R5 ;  /* 0x000000ffff097224 */ /* 0x000fe400078e0a05 */
[----:B------:R-:W-:-:S02]  /*8d50*/  IMAD R6, R6, UR4, RZ ;  /* 0x0000000406067c24 */ /* 0x000fc4000f8e02ff */
[----:B------:R-:W-:Y:S02]  /*8d60*/  IMAD R0, R4, R9, R0 ;  /* 0x0000000904007224 */ /* 0x000fe400078e0200 */
[C---:B------:R-:W-:Y:S02]  /*8d70*/  IMAD R9, R5.reuse, UR5, R6 ;  /* 0x0000000505097c24 */ /* 0x040fe4000f8e0206 */
[----:B------:R-:W-:Y:S01]  /*8d80*/  IMAD.WIDE.U32 R2, R5, UR4, R2 ;  /* 0x0000000405027c25 */ /* 0x000fe2000f8e0002 */
[----:B------:R-:W-:Y:S01]  /*8d90*/  SHF.R.S32.HI R5, RZ, 0x1f, R0 ;  /* 0x0000001fff057819 */ /* 0x000fe20000011400 */
[----:B------:R-:W-:Y:S02]  /*8da0*/  ULDC.64 UR4, c[0x0][0x2c8] ;  /* 0x0000b20000047ab9 */ /* 0x000fe40000000a00 */
[----:B------:R-:W-:Y:S01]  /*8db0*/  IMAD.SHL.U32 R6, R11, 0x8, RZ ;  /* 0x000000080b067824 */ /* 0x000fe200078e00ff */
[----:B------:R-:W-:Y:S01]  /*8dc0*/  IADD3 R3, R3, R9, RZ ;  /* 0x0000000903037210 */ /* 0x000fe20007ffe0ff */
[----:B------:R-:W-:-:S04]  /*8dd0*/  IMAD R5, R5, UR4, RZ ;  /* 0x0000000405057c24 */ /* 0x000fc8000f8e02ff */
[C---:B------:R-:W-:Y:S02]  /*8de0*/  IMAD R5, R0.reuse, UR5, R5 ;  /* 0x0000000500057c24 */ /* 0x040fe4000f8e0205 */
[----:B------:R-:W-:Y:S01]  /*8df0*/  IMAD.WIDE.U32 R2, R0, UR4, R2 ;  /* 0x0000000400027c25 */ /* 0x000fe2000f8e0002 */
[----:B------:R-:W-:-:S03]  /*8e00*/  ULDC.64 UR4, c[0x0][0x280] ;  /* 0x0000a00000047ab9 */ /* 0x000fc60000000a00 */
[----:B------:R-:W-:Y:S01]  /*8e10*/  IMAD.IADD R5, R3, 0x1, R5 ;  /* 0x0000000103057824 */ /* 0x000fe200078e0205 */
[----:B------:R-:W-:Y:S01]  /*8e20*/  LEA R0, P0, R2, UR4, 0x1 ;  /* 0x0000000402007c11 */ /* 0x000fe2000f8008ff */
[----:B------:R-:W-:-:S03]  /*8e30*/  ULDC UR4, c[0x0][0x2b8] ;  /* 0x0000ae0000047ab9 */ /* 0x000fc60000000800 */
        /* <DEDUP_REMOVED lines=22> */
[----:B------:R-:W-:Y:S01]  /*8fa0*/  ISETP.GE.AND P1, PT, R11, R4, PT ;  /* 0x000000040b00720c */ /* 0x000fe20003f26270 */
[----:B------:R-:W-:-:S02]  /*8fb0*/  VIADD R11, R7, 0x30 ;  /* 0x00000030070b7836 */ /* 0x000fc40000000000 */
[----:B-1----:R-:W1:Y:S01]  /*8fc0*/  SHFL.IDX PT, R2, R5, 0x1, 0x181f ;  /* 0x00381f0005027f89 */ /* 0x002e6200000e0000 */
[----:B------:R-:W-:-:S09]  /*8fd0*/  IADD3 R9, R7, 0x20, RZ ;  /* 0x0000002007097810 */ /* 0x000fd20007ffe0ff */
[----:B------:R-:W-:Y:S02]  /*8fe0*/  @!P1 LEA R21, R6, UR38, 0x1 ;  /* 0x0000002606159c11 */ /* 0x000fe4000f8e08ff */
[----:B0-----:R-:W-:-:S05]  /*8ff0*/  @!P1 LEA R14, P2, R8, R14, 0x1 ;  /* 0x0000000e080e9211 */ /* 0x001fca00078408ff */
[----:B-1----:R-:W-:Y:S02]  /*9000*/  @!P1 IMAD.X R3, RZ, RZ, R2, P2 ;  /* 0x000000ffff039224 */ /* 0x002fe400010e0602 */
[----:B------:R-:W-:Y:S02]  /*9010*/  @!P1 IMAD.MOV.U32 R2, RZ, RZ, R14 ;  /* 0x000000ffff029224 */ /* 0x000fe400078e000e */
[----:B------:R-:W0:Y:S04]  /*9020*/  SHFL.IDX PT, R14, R0, 0x2, 0x181f ;  /* 0x00581f00000e7f89 */ /* 0x000e2800000e0000 */
[----:B------:R1:W-:Y:S01]  /*9030*/  @!P1 LDGSTS.E.BYPASS.LTC128B.128 [R21+0x18c00], desc[UR44][R2.64], !P0 ;  /* 0x18c0000002159fae */ /* 0x0003e2000c101d6c */
[----:B------:R-:W-:-:S03]  /*9040*/  ISETP.GE.AND P1, PT, R9, R4, PT ;  /* 0x000000040900720c */ /* 0x000fc60003f26270 */
[----:B-1----:R-:W1:Y:S10]  /*9050*/  SHFL.IDX PT, R2, R5, 0x2, 0x181f ;  /* 0x00581f0005027f89 */ /* 0x002e7400000e0000 */
[----:B------:R-:W-:-:S02]  /*9060*/  @!P1 LEA R9, R6, UR38, 0x1 ;  /* 0x0000002606099c11 */ /* 0x000fc4000f8e08ff */
        /* <DEDUP_REMOVED lines=8> */
[----:B------:R-:W-:-:S09]  /*90f0*/  VIADD R9, R7, 0x40 ;  /* 0x0000004007097836 */ /* 0x000fd20000000000 */
        /* <DEDUP_REMOVED lines=18> */
[----:B0-----:R-:W-:-:S04]  /*9220*/  @!P1 LEA R14, P2, R8, R14, 0x1 ;  /* 0x0000000e080e9211 */ /* 0x001fc800078408ff */
[----:B-1----:R-:W-:Y:S01]  /*9230*/  @!P1 IADD3.X R3, RZ, R2, RZ, P2, !PT ;  /* 0x00000002ff039210 */ /* 0x002fe200017fe4ff */
[----:B------:R-:W-:Y:S02]  /*9240*/  @!P1 IMAD.MOV.U32 R2, RZ, RZ, R14 ;  /* 0x000000ffff029224 */ /* 0x000fe400078e000e */
        /* <DEDUP_REMOVED lines=11> */
.L_x_9002:
[----:B------:R-:W-:-:S05]  /*9300*/  VIADD R7, R7, 0x70 ;  /* 0x0000007007077836 */ /* 0x000fca0000000000 */
[----:B------:R-:W-:Y:S01]  /*9310*/  ISETP.GE.AND P1, PT, R7, R4, PT ;  /* 0x000000040700720c */ /* 0x000fe20003f26270 */
[----:B------:R-:W-:-:S05]  /*9320*/  IMAD.MOV.U32 R4, RZ, RZ, 0x1 ;  /* 0x00000001ff047424 */ /* 0x000fca00078e00ff */
[----:B------:R-:W-:-:S07]  /*9330*/  SHF.L.U32 R4, R4, 0x1f, RZ ;  /* 0x0000001f04047819 */ /* 0x000fce00000006ff */
[----:B01----:R-:W-:-:S05]  /*9340*/  @!P1 LEA R2, P2, R8, R14, 0x1 ;  /* 0x0000000e08029211 */ /* 0x003fca00078408ff */
[----:B------:R-:W-:Y:S01]  /*9350*/  @!P1 IMAD.X R3, RZ, RZ, R5, P2 ;  /* 0x000000ffff039224 */ /* 0x000fe200010e0605 */
[----:B------:R-:W-:-:S05]  /*9360*/  @!P1 LEA R5, R6, UR38, 0x1 ;  /* 0x0000002606059c11 */ /* 0x000fca000f8e08ff */
        /* <DEDUP_REMOVED lines=11> */
.L_x_9003:
        /* <DEDUP_REMOVED lines=9> */
.L_x_9004:
        /* <DEDUP_REMOVED lines=8> */
.L_x_8915:
[----:B------:R-:W-:Y:S05]  /*9530*/  BSYNC B1 ;  /* 0x0000000000017941 */ /* 0x000fea0003800000 */
.L_x_8914:
        /* <DEDUP_REMOVED lines=10> */
[----:B--2---:R-:W-:-:S08]  /*95e0*/  IMAD R2, R2, 0x60, RZ ;  /* 0x0000006002027824 */ /* 0x004fd000078e02ff */
.L_x_8916:
        /* <DEDUP_REMOVED lines=13> */
.L_x_8917:
        /* <DEDUP_REMOVED lines=13> */
.L_x_8918:
        /* <DEDUP_REMOVED lines=13> */
.L_x_8919:
        /* <DEDUP_REMOVED lines=8> */
.L_x_8912:
[----:B------:R-:W-:Y:S05]  /*98e0*/  BSYNC B0 ;  /* 0x0000000000007941 */ /* 0x000fea0003800000 */
.L_x_8911:
        /* <DEDUP_REMOVED lines=30> */
.L_x_8953:
[----:B------:R-:W-:Y:S01]  /*9ad0*/  ISETP.NE.AND P0, PT, R19, RZ, PT ;  /* 0x000000ff1300720c */ /* 0x000fe20003f05270 */
[----:B------:R-:W-:Y:S01]  /*9ae0*/  VIADD R8, R8, 0xfffffffe ;  /* 0xfffffffe08087836 */ /* 0x000fe20000000000 */
[----:B------:R-:W-:Y:S04]  /*9af0*/  BSSY B1, `(.L_x_8921) ;  /* 0x0000082000017945 */ /* 0x000fe80003800000 */
[----:B------:R-:W-:-:S07]  /*9b00*/  ISETP.NE.AND P1, PT, R8, RZ, PT ;  /* 0x000000ff0800720c */ /* 0x000fce0003f25270 */
[----:B------:R-:W-:Y:S06]  /*9b10*/  @!P0 BRA `(.L_x_8922) ;  /* 0x0000000400fc8947 */ /* 0x000fec0003800000 */
        /* <DEDUP_REMOVED lines=23> */
.L_x_8923:
[----:B------:R-:W1:Y:S01]  /*9c90*/  S2R R2, SR_TID.X ;  /* 0x0000000000027919 */ /* 0x000e620000002100 */
[----:B------:R-:W-:Y:S01]  /*9ca0*/  BSSY B2, `(.L_x_8924) ;  /* 0x0000006000027945 */ /* 0x000fe20003800000 */
[----:B-1----:R-:W-:Y:S02]  /*9cb0*/  LOP3.LUT R3, R2, 0x7f, RZ, 0xc0, !PT ;  /* 0x0000007f02037812 */ /* 0x002fe400078ec0ff */
[----:B------:R-:W-:Y:S02]  /*9cc0*/  SHF.L.U32 R2, R0, 0x1f, RZ ;  /* 0x0000001f00027819 */ /* 0x000fe400000006ff */
[----:B------:R-:W-:Y:S02]  /*9cd0*/  ISETP.NE.AND P2, PT, R3, RZ, PT ;  /* 0x000000ff0300720c */ /* 0x000fe40003f45270 */
[----:B------:R-:W1:Y:S02]  /*9ce0*/  SYNCS.PHASECHK.TRANS64.TRYWAIT P0, [UR38+0x22848], R2 ;  /* 0x02284802ff0075a7 */ /* 0x000e640008000166 */
[----:B-1----:R-:W-:Y:S09]  /*9cf0*/  @!P0 BRA `(.L_x_8925) ;  /* 0x0000002400fc8947 */ /* 0x002ff20003800000 */
.L_x_9005:
[----:B------:R-:W-:Y:S05]  /*9d00*/  BSYNC B2 ;  /* 0x0000000000027941 */ /* 0x000fea0003800000 */
.L_x_8924:
[----:B------:R-:W-:Y:S04]  /*9d10*/  BSSY B2, `(.L_x_8926) ;  /* 0x0000007000027945 */ /* 0x000fe80003800000 */
[----:B------:R-:W-:Y:S05]  /*9d20*/  @P2 BRA `(.L_x_8927) ;  /* 0x0000000000142947 */ /* 0x000fea0003800000 */
[----:B------:R-:W-:Y:S01]  /*9d30*/  ISETP.NE.AND P0, PT, R10, RZ, PT ;  /* 0x000000ff0a00720c */ /* 0x000fe20003f05270 */
[----:B-1----:R-:W-:-:S04]  /*9d40*/  IMAD.MOV.U32 R3, RZ, RZ, 0x3000 ;  /* 0x00003000ff037424 */ /* 0x002fc800078e00ff */
[----:B------:R2:W-:Y:S08]  /*9d50*/  SYNCS.ARRIVE.TRANS64 RZ, [UR38+0x22838], R3 ;  /* 0x02283803ffff79a7 */ /* 0x0005f00008000026 */
[----:B--2---:R-:W-:Y:S05]  /*9d60*/  @!P0 BRA `(.L_x_8927) ;  /* 0x0000000000048947 */ /* 0x004fea0003800000 */
[----:B------:R-:W-:Y:S01]  /*9d70*/  BPT.TRAP 0x1 ;  /* 0x000000040000795c */ /* 0x000fe20000300000 */
.L_x_8927:
[----:B------:R-:W-:Y:S05]  /*9d80*/  BSYNC B2 ;  /* 0x0000000000027941 */ /* 0x000fea0003800000 */
.L_x_8926:
[----:B0-----:R-:W-:Y:S01]  /*9d90*/  IMAD.MOV.U32 R4, RZ, RZ, RZ ;  /* 0x000000ffff047224 */ /* 0x001fe200078e00ff */
[----:B------:R-:W-:Y:S01]  /*9da0*/  ULDC.64 UR4, c[0x0][0x198] ;  /* 0x0000660000047ab9 */ /* 0x000fe20000000a00 */
[----:B------:R-:W-:Y:S01]  /*9db0*/  PLOP3.LUT P0, PT, PT, PT, PT, 0x80, 0x0 ;  /* 0x000000000000781c */ /* 0x000fe20003f0f070 */
[----:B------:R-:W-:Y:S01]  /*9dc0*/  UIADD3 UR4, UP0, UR4, 0x370, URZ ;  /* 0x0000037004047890 */ /* 0x000fe2000ff1e03f */
[----:B------:R-:W-:Y:S01]  /*9dd0*/  IMAD R5, R13, 0x60, RZ ;  /* 0x000000600d057824 */ /* 0x000fe200078e02ff */
[----:B------:R-:W-:Y:S01]  /*9de0*/  R2UR UR34, R4 ;  /* 0x00000000042272ca */ /* 0x000fe200000e0000 */
[----:B------:R-:W-:Y:S02]  /*9df0*/  UIADD3 UR32, UR38, 0x1f400, URZ ;  /* 0x0001f40026207890 */ /* 0x000fe4000fffe03f */
[----:B------:R-:W-:Y:S02]  /*9e00*/  UIADD3 UR33, UR38, 0x22838, URZ ;  /* 0x0002283826217890 */ /* 0x000fe4000fffe03f */
[----:B------:R-:W-:Y:S01]  /*9e10*/  UIADD3.X UR5, URZ, UR5, URZ, UP0, !UPT ;  /* 0x000000053f057290 */ /* 0x000fe200087fe43f */
[----:B------:R-:W-:Y:S01]  /*9e20*/  UMOV UR6, 0x0 ;  /* 0x0000000000067882 */ /* 0x000fe20000000000 */
[----:B------:R-:W-:-:S10]  /*9e30*/  UMOV UR7, 0x14f00000 ;  /* 0x14f0000000077882 */ /* 0x000fd40000000000 */
.L_x_8928:
        /* <DEDUP_REMOVED lines=10> */
.L_x_9006:
[----:B------:R-:W-:Y:S05]  /*9ee0*/  BSYNC B2 ;  /* 0x0000000000027941 */ /* 0x000fea0003800000 */
.L_x_8929:
        /* <DEDUP_REMOVED lines=9> */
.L_x_8932:
[----:B------:R-:W-:Y:S05]  /*9f80*/  BSYNC B2 ;  /* 0x0000000000027941 */ /* 0x000fea0003800000 */
.L_x_8931:
        /* <DEDUP_REMOVED lines=9> */
.L_x_8933:
        /* <DEDUP_REMOVED lines=13> */
.L_x_8934:
        /* <DEDUP_REMOVED lines=13> */
.L_x_8935:
        /* <DEDUP_REMOVED lines=13> */
.L_x_8936:
        /* <DEDUP_REMOVED lines=8> */
.L_x_8922:
[----:B------:R-:W-:Y:S05]  /*a310*/  BSYNC B1 ;  /* 0x0000000000017941 */ /* 0x000fea0003800000 */
.L_x_8921:
[----:B------:R-:W-:Y:S01]  /*a320*/  ISETP.NE.AND P3, PT, R19, RZ, PT ;  /* 0x000000ff1300720c */ /* 0x000fe20003f65270 */
[----:B------:R-:W-:Y:S01]  /*a330*/  BSSY B1, `(.L_x_8937) ;  /* 0x0000083000017945 */ /* 0x000fe20003800000 */
[----:B------:R-:W-:-:S11]  /*a340*/  LOP3.LUT R0, R0, 0x1, RZ, 0x3c, !PT ;  /* 0x0000000100007812 */ /* 0x000fd600078e3cff */
[----:B------:R-:W-:Y:S05]  /*a350*/  @!P3 BRA `(.L_x_8938) ;  /* 0x000000080000b947 */ /* 0x000fea0003800000 */
[----:B------:R-:W2:Y:S01]  /*a360*/  LDL R2, [R1] ;  /* 0x0000000001027983 */ /* 0x000ea20000100800 */
[----:B------:R-:W-:Y:S02]  /*a370*/  IADD3 R12, R7, -0x1, RZ ;  /* 0xffffffff070c7810 */ /* 0x000fe40007ffe0ff */
        /* <DEDUP_REMOVED lines=21> */
.L_x_8939:
[----:B------:R-:W1:Y:S01]  /*a4d0*/  S2R R2, SR_TID.X ;  /* 0x0000000000027919 */ /* 0x000e620000002100 */
[----:B------:R-:W-:Y:S01]  /*a4e0*/  BSSY B2, `(.L_x_8940) ;  /* 0x0000006000027945 */ /* 0x000fe20003800000 */
[----:B-1----:R-:W-:Y:S02]  /*a4f0*/  LOP3.LUT R3, R2, 0x7f, RZ, 0xc0, !PT ;  /* 0x0000007f02037812 */ /* 0x002fe400078ec0ff */
[----:B------:R-:W-:Y:S02]  /*a500*/  SHF.L.U32 R2, R0, 0x1f, RZ ;  /* 0x0000001f00027819 */ /* 0x000fe400000006ff */
[----:B------:R-:W-:Y:S02]  /*a510*/  ISETP.NE.AND P2, PT, R3, RZ, PT ;  /* 0x000000ff0300720c */ /* 0x000fe40003f45270 */
[----:B------:R-:W1:Y:S02]  /*a520*/  SYNCS.PHASECHK.TRANS64.TRYWAIT P0, [UR38+0x22840], R2 ;  /* 0x02284002ff0075a7 */ /* 0x000e640008000166 */
[----:B-1----:R-:W-:Y:S09]  /*a530*/  @!P0 BRA `(.L_x_8941) ;  /* 0x00000020001c8947 */ /* 0x002ff20003800000 */
.L_x_9007:
[----:B------:R-:W-:Y:S05]  /*a540*/  BSYNC B2 ;  /* 0x0000000000027941 */ /* 0x000fea0003800000 */
.L_x_8940:
[----:B------:R-:W-:Y:S04]  /*a550*/  BSSY B2, `(.L_x_8942) ;  /* 0x0000007000027945 */ /* 0x000fe80003800000 */
[----:B------:R-:W-:Y:S05]  /*a560*/  @P2 BRA `(.L_x_8943) ;  /* 0x0000000000142947 */ /* 0x000fea0003800000 */
[----:B------:R-:W-:Y:S01]  /*a570*/  ISETP.NE.AND P0, PT, R10, RZ, PT ;  /* 0x000000ff0a00720c */ /* 0x000fe20003f05270 */
[----:B-1----:R-:W-:-:S04]  /*a580*/  IMAD.MOV.U32 R3, RZ, RZ, 0x3000 ;  /* 0x00003000ff037424 */ /* 0x002fc800078e00ff */
[----:B------:R2:W-:Y:S08]  /*a590*/  SYNCS.ARRIVE.TRANS64 RZ, [UR38+0x22830], R3 ;  /* 0x02283003ffff79a7 */ /* 0x0005f00008000026 */
[----:B--2---:R-:W-:Y:S05]  /*a5a0*/  @!P0 BRA `(.L_x_8943) ;  /* 0x0000000000048947 */ /* 0x004fea0003800000 */
[----:B------:R-:W-:Y:S01]  /*a5b0*/  BPT.TRAP 0x1 ;  /* 0x000000040000795c */ /* 0x000fe20000300000 */
.L_x_8943:
[----:B------:R-:W-:Y:S05]  /*a5c0*/  BSYNC B2 ;  /* 0x0000000000027941 */ /* 0x000fea0003800000 */
.L_x_8942:
        /* <DEDUP_REMOVED lines=11> */
.L_x_8944:
        /* <DEDUP_REMOVED lines=11> */
.L_x_9008:
[----:B------:R-:W-:Y:S05]  /*a730*/  BSYNC B2 ;  /* 0x0000000000027941 */ /* 0x000fea0003800000 */
.L_x_8945:
        /* <DEDUP_REMOVED lines=9> */
.L_x_8948:
[----:B------:R-:W-:Y:S05]  /*a7d0*/  BSYNC B2 ;  /* 0x0000000000027941 */ /* 0x000fea0003800000 */
.L_x_8947:
        /* <DEDUP_REMOVED lines=9> */
.L_x_8949:
        /* <DEDUP_REMOVED lines=13> */
.L_x_8950:
        /* <DEDUP_REMOVED lines=13> */
.L_x_8951:
        /* <DEDUP_REMOVED lines=13> */
.L_x_8952:
        /* <DEDUP_REMOVED lines=8> */
.L_x_8938:
[----:B------:R-:W-:Y:S05]  /*ab60*/  BSYNC B1 ;  /* 0x0000000000017941 */ /* 0x000fea0003800000 */
.L_x_8937:
[----:B------:R-:W-:Y:S01]  /*ab70*/  IADD3 R7, R7, -0x2, RZ ;  /* 0xfffffffe07077810 */ /* 0x000fe20007ffe0ff */
[----:B------:R-:W-:Y:S06]  /*ab80*/  @P1 BRA `(.L_x_8953) ;  /* 0xffffffec00d01947 */ /* 0x000fec000383ffff */
[----:B------:R-:W-:Y:S05]  /*ab90*/  BSYNC B0 ;  /* 0x0000000000007941 */ /* 0x000fea0003800000 */
.L_x_8920:
        /* <DEDUP_REMOVED lines=27> */
.L_x_8956:
[----:B------:R-:W1:Y:S01]  /*ad50*/  S2R R2, SR_TID.X ;  /* 0x0000000000027919 */ /* 0x000e620000002100 */
[----:B------:R-:W-:Y:S01]  /*ad60*/  BSSY B1, `(.L_x_8957) ;  /* 0x0000006000017945 */ /* 0x000fe20003800000 */
[----:B-1----:R-:W-:Y:S02]  /*ad70*/  LOP3.LUT R3, R2, 0x7f, RZ, 0xc0, !PT ;  /* 0x0000007f02037812 */ /* 0x002fe400078ec0ff */
[----:B------:R-:W-:Y:S02]  /*ad80*/  SHF.L.U32 R2, R0, 0x1f, RZ ;  /* 0x0000001f00027819 */ /* 0x000fe400000006ff */
[----:B------:R-:W-:Y:S02]  /*ad90*/  ISETP.NE.AND P1, PT, R3, RZ, PT ;  /* 0x000000ff0300720c */ /* 0x000fe40003f25270 */
[----:B------:R-:W1:Y:S02]  /*ada0*/  SYNCS.PHASECHK.TRANS64.TRYWAIT P0, [UR38+0x22848], R2 ;  /* 0x02284802ff0075a7 */ /* 0x000e640008000166 */
[----:B-1----:R-:W-:Y:S09]  /*adb0*/  @!P0 BRA `(.L_x_8958) ;  /* 0x00000018002c8947 */ /* 0x002ff20003800000 */
.L_x_9009:
[----:B------:R-:W-:Y:S05]  /*adc0*/  BSYNC B1 ;  /* 0x0000000000017941 */ /* 0x000fea0003800000 */
.L_x_8957:
[----:B------:R-:W-:Y:S04]  /*add0*/  BSSY B1, `(.L_x_8959) ;  /* 0x0000007000017945 */ /* 0x000fe80003800000 */
[----:B------:R-:W-:Y:S05]  /*ade0*/  @P1 BRA `(.L_x_8960) ;  /* 0x0000000000141947 */ /* 0x000fea0003800000 */
[----:B------:R-:W-:Y:S01]  /*adf0*/  ISETP.NE.AND P0, PT, R10, RZ, PT ;  /* 0x000000ff0a00720c */ /* 0x000fe20003f05270 */
[----:B-1----:R-:W-:-:S04]  /*ae00*/  IMAD.MOV.U32 R3, RZ, RZ, 0x3000 ;  /* 0x00003000ff037424 */ /* 0x002fc800078e00ff */
[----:B------:R2:W-:Y:S08]  /*ae10*/  SYNCS.ARRIVE.TRANS64 RZ, [UR38+0x22838], R3 ;  /* 0x02283803ffff79a7 */ /* 0x0005f00008000026 */
[----:B--2---:R-:W-:Y:S05]  /*ae20*/  @!P0 BRA `(.L_x_8960) ;  /* 0x0000000000048947 */ /* 0x004fea0003800000 */
[----:B------:R-:W-:Y:S01]  /*ae30*/  BPT.TRAP 0x1 ;  /* 0x000000040000795c */ /* 0x000fe20000300000 */
.L_x_8960:
[----:B------:R-:W-:Y:S05]  /*ae40*/  BSYNC B1 ;  /* 0x0000000000017941 */ /* 0x000fea0003800000 */
.L_x_8959:
[----:B------:R-:W-:Y:S01]  /*ae50*/  IMAD.MOV.U32 R4, RZ, RZ, RZ ;  /* 0x000000ffff047224 */ /* 0x000fe200078e00ff */
        /* <DEDUP_REMOVED lines=10> */
.L_x_8961:
[----:B------:R-:W-:-:S13]  /*af00*/  @P0 ELECT P2, URZ, PT ;  /* 0x00000000003f082f */ /* 0x000fda0003840000 */
[----:B-----5:R-:W-:Y:S01]  /*af10*/  @P2 R2UR UR13, R16 ;  /* 0x00000000100d22ca */ /* 0x020fe200000e0000 */
[----:B------:R-:W-:Y:S01]  /*af20*/  UMOV UR12, UR36 ;  /* 0x00000024000c7c82 */ /* 0x000fe20008000000 */
[----:B------:R-:W-:Y:S02]  /*af30*/  @P2 R2UR UR11, R7 ;  /* 0x00000000070b22ca */ /* 0x000fe400000e0000 */
[----:B------:R-:W-:Y:S02]  /*af40*/  @P2 PLOP3.LUT P0, PT, P2, PT, PT, 0x8, 0x0 ;  /* 0x000000000000281c */ /* 0x000fe4000170e170 */
[----:B------:R-:W-:-:S09]  /*af50*/  PLOP3.LUT P2, PT, PT, PT, PT, 0x8, 0x0 ;  /* 0x000000000000781c */ /* 0x000fd20003f4e170 */
[----:B------:R2:W-:Y:S02]  /*af60*/  UTMALDG.4D [UR8], [UR4], desc[UR6] ;  /* 0x00000608040075b4 */ /* 0x0005e40008019000 */
[----:B--2---:R-:W-:Y:S05]  /*af70*/  @P0 BRA.U.ANY `(.L_x_8961) ;  /* 0xfffffffd00e00947 */ /* 0x004fea000393ffff */
[----:B------:R-:W2:Y:S01]  /*af80*/  SYNCS.PHASECHK.TRANS64.TRYWAIT P0, [UR38+0x22868], R2 ;  /* 0x02286802ff0075a7 */ /* 0x000ea20008000166 */
[----:B------:R-:W-:Y:S04]  /*af90*/  BSSY B1, `(.L_x_8962) ;  /* 0x0000002000017945 */ /* 0x000fe80003800000 */
[----:B--2---:R-:W-:Y:S05]  /*afa0*/  @!P0 BRA `(.L_x_8963) ;  /* 0x0000001400c88947 */ /* 0x004fea0003800000 */
.L_x_9010:
[----:B------:R-:W-:Y:S05]  /*afb0*/  BSYNC B1 ;  /* 0x0000000000017941 */ /* 0x000fea0003800000 */
.L_x_8962:
        /* <DEDUP_REMOVED lines=9> */
.L_x_8965:
[----:B------:R-:W-:Y:S05]  /*b050*/  BSYNC B1 ;  /* 0x0000000000017941 */ /* 0x000fea0003800000 */
.L_x_8964:
        /* <DEDUP_REMOVED lines=9> */
.L_x_8966:
        /* <DEDUP_REMOVED lines=13> */
.L_x_8967:
        /* <DEDUP_REMOVED lines=13> */
.L_x_8968:
        /* <DEDUP_REMOVED lines=13> */
.L_x_8969:
        /* <DEDUP_REMOVED lines=8> */
.L_x_8955:
[----:B------:R-:W-:Y:S05]  /*b3e0*/  BSYNC B0 ;  /* 0x0000000000007941 */ /* 0x000fea0003800000 */
.L_x_8954:
[----:B------:R-:W-:Y:S01]  /*b3f0*/  LOP3.LUT R0, R0, 0x1, RZ, 0x3c, !PT ;  /* 0x0000000100007812 */ /* 0x000fe200078e3cff */
[----:B------:R-:W-:Y:S01]  /*b400*/  IMAD.MOV.U32 R9, RZ, RZ, RZ ;  /* 0x000000ffff097224 */ /* 0x000fe200078e00ff */
[----:B------:R-:W-:-:S07]  /*b410*/  MOV R6, RZ ;  /* 0x000000ff00067202 */ /* 0x000fce0000000f00 */
.L_x_8897:
[----:B------:R-:W1:Y:S01]  /*b420*/  S2R R3, SR_CgaCtaId ;  /* 0x0000000000037919 */ /* 0x000e620000008800 */
[----:B------:R-:W-:Y:S02]  /*b430*/  MOV R2, 0x400 ;  /* 0x0000040000027802 */ /* 0x000fe40000000f00 */
[----:B------:R-:W-:Y:S02]  /*b440*/  SHF.L.U32 R9, R9, 0x1f, RZ ;  /* 0x0000001f09097819 */ /* 0x000fe400000006ff */
[----:B-1----:R-:W-:-:S04]  /*b450*/  LEA R2, R3, R2, 0x18 ;  /* 0x0000000203027211 */ /* 0x002fc800078ec0ff */
[----:B------:R-:W1:Y:S02]  /*b460*/  SYNCS.PHASECHK.TRANS64.TRYWAIT P0, [R2+URZ+0x22820], R9 ;  /* 0x02282009020075a7 */ /* 0x000e64000800017f */
[----:B-1----:R-:W-:Y:S05]  /*b470*/  @!P0 BRA `(.L_x_8970) ;  /* 0x0000001000ac8947 */ /* 0x002fea0003800000 */
.L_x_9011:
[----:B------:R-:W-:-:S03]  /*b480*/  UMOV UR4, 0xffffffff ;  /* 0xffffffff00047882 */ /* 0x000fc60000000000 */
[----:B------:R-:W-:Y:S05]  /*b490*/  BRA.DIV UR4, `(.L_x_8971) ;  /* 0x0000001204b87947 */ /* 0x000fea000b800000 */
[----:B------:R-:W2:Y:S02]  /*b4a0*/  S2R R3, SR_TID.X ;  /* 0x0000000000037919 */ /* 0x000ea40000002100 */
[----:B--2---:R-:W-:-:S04]  /*b4b0*/  SHF.R.U32.HI R3, RZ, 0x5, R3 ;  /* 0x00000005ff037819 */ /* 0x004fc80000011603 */
[----:B------:R-:W-:-:S05]  /*b4c0*/  LOP3.LUT R3, R3, 0x3, RZ, 0xc0, !PT ;  /* 0x0000000303037812 */ /* 0x000fca00078ec0ff */
[----:B------:R2:W3:Y:S02]  /*b4d0*/  SHFL.IDX PT, R14, R3, RZ, 0x1f ;  /* 0x00001fff030e7589 */ /* 0x0004e400000e0000 */
.L_x_9014:
[----:B---3--:R-:W-:-:S13]  /*b4e0*/  ISETP.NE.AND P0, PT, R14, RZ, PT ;  /* 0x000000ff0e00720c */ /* 0x008fda0003f05270 */
[----:B------:R-:W-:Y:S05]  /*b4f0*/  @P0 BRA `(.L_x_8869) ;  /* 0x0000000000880947 */ /* 0x000fea0003800000 */
[----:B------:R-:W-:-:S03]  /*b500*/  UMOV UR4, 0xffffffff ;  /* 0xffffffff00047882 */ /* 0x000fc60000000000 */
[----:B------:R-:W-:Y:S05]  /*b510*/  BRA.DIV UR4, `(.L_x_8972) ;  /* 0x0000001204cc7947 */ /* 0x000fea000b800000 */
[----:B------:R-:W-:-:S13]  /*b520*/  ELECT P6, URZ, PT ;  /* 0x00000000003f782f */ /* 0x000fda00038c0000 */
.L_x_9017:
[----:B------:R-:W-:Y:S05]  /*b530*/  @!P6 BRA `(.L_x_8869) ;  /* 0x000000000078e947 */ /* 0x000fea0003800000 */
[----:B------:R-:W-:-:S06]  /*b540*/  ULOP3.LUT UR4, UR42, 0x2, URZ, 0xfc, !UPT ;  /* 0x000000022a047892 */ /* 0x000fcc000f8efc3f */
[----:B--2---:R-:W-:-:S05]  /*b550*/  IMAD.U32 R3, RZ, RZ, UR4 ;  /* 0x00000004ff037e24 */ /* 0x004fca000f8e00ff */
[----:B------:R-:W-:-:S13]  /*b560*/  ISETP.NE.AND P2, PT, R3, 0x3, PT ;  /* 0x000000030300780c */ /* 0x000fda0003f45270 */
[----:B------:R-:W-:Y:S05]  /*b570*/  @!P2 BRA `(.L_x_8973) ;  /* 0x000000000004a947 */ /* 0x000fea0003800000 */
[----:B------:R-:W-:Y:S01]  /*b580*/  BPT.TRAP 0x1 ;  /* 0x000000040000795c */ /* 0x000fe20000300000 */
.L_x_8973:
        /* <DEDUP_REMOVED lines=12> */
.L_x_9018:
[----:B------:R-:W3:Y:S02]  /*b650*/  SYNCS.PHASECHK.TRANS64.TRYWAIT P0, [R5+URZ], R0 ;  /* 0x00000000050075a7 */ /* 0x000ee4000800017f */
[----:B---3--:R-:W-:Y:S05]  /*b660*/  @!P0 BRA `(.L_x_8975) ;  /* 0x0000001000ac8947 */ /* 0x008fea0003800000 */
.L_x_9019:
[----:B------:R-:W-:Y:S05]  /*b670*/  @!P2 BRA `(.L_x_8976) ;  /* 0x000000000004a947 */ /* 0x000fea0003800000 */
[----:B------:R-:W-:Y:S01]  /*b680*/  BPT.TRAP 0x1 ;  /* 0x000000040000795c */ /* 0x000fe20000300000 */
.L_x_8976:
[----:B-1----:R-:W-:-:S04]  /*b690*/  VIADD R2, R2, 0x22860 ;  /* 0x0002286002027836 */ /* 0x002fc80000000000 */
[----:B---3--:R-:W-:-:S04]  /*b6a0*/  IMAD R5, R6, 0x8, R2 ;  /* 0x0000000806057824 */ /* 0x008fc800078e0202 */
[----:B------:R-:W1:Y:S02]  /*b6b0*/  SYNCS.PHASECHK.TRANS64.TRYWAIT P0, [R5+URZ], R4 ;  /* 0x00000004050075a7 */ /* 0x000e64000800017f */
[----:B-1----:R-:W-:Y:S05]  /*b6c0*/  @!P0 BRA `(.L_x_8977) ;  /* 0x0000001000a88947 */ /* 0x002fea0003800000 */
.L_x_9020:
[----:B------:R-:W-:-:S07]  /*b6d0*/  IMAD R3, R3, 0x8, R2 ;  /* 0x0000000803037824 */ /* 0x000fce00078e0202 */
.L_x_8978:
[----:B---3--:R3:W4:Y:S02]  /*b6e0*/  SYNCS.PHASECHK.TRANS64.TRYWAIT P0, [R3+URZ], R0 ;  /* 0x00000000030075a7 */ /* 0x008724000800017f */
[----:B----4-:R-:W-:Y:S05]  /*b6f0*/  @!P0 NANOSLEEP.SYNCS 0x989680 ;  /* 0x009896800000895d */ /* 0x010fea0003900000 */
[----:B------:R-:W4:Y:S02]  /*b700*/  @!P0 SYNCS.PHASECHK.TRANS64 P0, [R3+URZ], R0 ;  /* 0x00000000030085a7 */ /* 0x000f24000800007f */
[----:B----4-:R-:W-:Y:S05]  /*b710*/  @!P0 BRA `(.L_x_8978) ;  /* 0xfffffffc00f08947 */ /* 0x010fea000383ffff */
.L_x_8869:
[----:B------:R-:W-:Y:S05]  /*b720*/  BSYNC B6 ;  /* 0x0000000000067941 */ /* 0x000fea0003800000 */
.L_x_8866:
[----:B------:R-:W-:Y:S05]  /*b730*/  EXIT ;  /* 0x000000000000794d */ /* 0x000fea0003800000 */
.L_x_8873:
[----:B0-----:R-:W-:-:S04]  /*b740*/  MOV R3, UR38 ;  /* 0x0000002600037c02 */ /* 0x001fc80008000f00 */
[----:B------:R0:W1:Y:S03]  /*b750*/  SYNCS.PHASECHK.TRANS64.TRYWAIT P0, [R3+URZ+0x22800], R8 ;  /* 0x02280008030075a7 */ /* 0x000066000800017f */
[----:B-1----:R-:W-:Y:S05]  /*b760*/  @!P0 NANOSLEEP.SYNCS 0x989680 ;  /* 0x009896800000895d */ /* 0x002fea0003900000 */
[----:B------:R-:W1:Y:S02]  /*b770*/  @!P0 SYNCS.PHASECHK.TRANS64 P0, [R3+URZ+0x22800], R8 ;  /* 0x02280008030085a7 */ /* 0x000e64000800007f */
[----:B-1----:R-:W-:Y:S05]  /*b780*/  @!P0 BRA `(.L_x_8873) ;  /* 0xfffffffc00ec8947 */ /* 0x002fea000383ffff */
[----:B------:R-:W-:Y:S05]  /*b790*/  BRA `(.L_x_8979) ;  /* 0xffffff5c00647947 */ /* 0x000fea000383ffff */
.L_x_8877:
[----:B0-----:R-:W-:-:S04]  /*b7a0*/  IMAD.U32 R3, RZ, RZ, UR38 ;  /* 0x00000026ff037e24 */ /* 0x001fc8000f8e00ff */
[----:B------:R0:W2:Y:S03]  /*b7b0*/  SYNCS.PHASECHK.TRANS64.TRYWAIT P1, [R3+URZ+0x22830], R8 ;  /* 0x02283008030075a7 */ /* 0x0000a6000802017f */
[----:B--2---:R-:W-:Y:S05]  /*b7c0*/  @!P1 NANOSLEEP.SYNCS 0x989680 ;  /* 0x009896800000995d */ /* 0x004fea0003900000 */
[----:B------:R-:W2:Y:S02]  /*b7d0*/  @!P1 SYNCS.PHASECHK.TRANS64 P1, [R3+URZ+0x22830], R8 ;  /* 0x02283008030095a7 */ /* 0x000ea4000802007f */
[----:B--2---:R-:W-:Y:S05]  /*b7e0*/  @!P1 BRA `(.L_x_8877) ;  /* 0xfffffffc00ec9947 */ /* 0x004fea000383ffff */
[----:B------:R-:W-:Y:S05]  /*b7f0*/  BRA `(.L_x_8876) ;  /* 0xffffff5c00807947 */ /* 0x000fea000383ffff */
.L_x_8881:
[----:B--2---:R2:W3:Y:S02]  /*b800*/  SYNCS.PHASECHK.TRANS64.TRYWAIT P2, [R9+URZ+0x22850], R8 ;  /* 0x02285008090075a7 */ /* 0x0044e4000804017f */
[----:B---3--:R-:W-:Y:S05]  /*b810*/  @!P2 NANOSLEEP.SYNCS 0x989680 ;  /* 0x009896800000a95d */ /* 0x008fea0003900000 */
[----:B------:R-:W3:Y:S02]  /*b820*/  @!P2 SYNCS.PHASECHK.TRANS64 P2, [R9+URZ+0x22850], R8 ;  /* 0x022850080900a5a7 */ /* 0x000ee4000804007f */
[----:B---3--:R-:W-:Y:S05]  /*b830*/  @!P2 BRA `(.L_x_8881) ;  /* 0xfffffffc00f0a947 */ /* 0x008fea000383ffff */
[----:B------:R-:W-:Y:S05]  /*b840*/  BRA `(.L_x_8880) ;  /* 0xffffff7400107947 */ /* 0x000fea000383ffff */
.L_x_8886:
[----:B0-----:R-:W-:Y:S02]  /*b850*/  IMAD.U32 R3, RZ, RZ, UR26 ;  /* 0x0000001aff037e24 */ /* 0x001fe4000f8e00ff */
[----:B------:R-:W-:-:S04]  /*b860*/  IMAD.U32 R4, RZ, RZ, UR25 ;  /* 0x00000019ff047e24 */ /* 0x000fc8000f8e00ff */
[----:B------:R0:W1:Y:S03]  /*b870*/  SYNCS.PHASECHK.TRANS64.TRYWAIT P3, [R3+URZ+0x22830], R4 ;  /* 0x02283004030075a7 */ /* 0x000066000806017f */
[----:B-1----:R-:W-:Y:S05]  /*b880*/  @!P3 NANOSLEEP.SYNCS 0x989680 ;  /* 0x009896800000b95d */ /* 0x002fea0003900000 */
[----:B------:R-:W1:Y:S02]  /*b890*/  @!P3 SYNCS.PHASECHK.TRANS64 P3, [R3+URZ+0x22830], R4 ;  /* 0x022830040300b5a7 */ /* 0x000e64000806007f */
[----:B-1----:R-:W-:Y:S05]  /*b8a0*/  @!P3 BRA `(.L_x_8886) ;  /* 0xfffffffc00e8b947 */ /* 0x002fea000383ffff */
[----:B------:R-:W-:Y:S05]  /*b8b0*/  BRA `(.L_x_8885) ;  /* 0xffffff7800307947 */ /* 0x000fea000383ffff */
.L_x_8890:
[----:B0-----:R-:W-:-:S04]  /*b8c0*/  IMAD.U32 R8, RZ, RZ, UR25 ;  /* 0x00000019ff087e24 */ /* 0x001fc8000f8e00ff */
[----:B------:R0:W1:Y:S03]  /*b8d0*/  SYNCS.PHASECHK.TRANS64.TRYWAIT P3, [R179+URZ+0x22850], R8 ;  /* 0x02285008b30075a7 */ /* 0x000066000806017f */
[----:B-1----:R-:W-:Y:S05]  /*b8e0*/  @!P3 NANOSLEEP.SYNCS 0x989680 ;  /* 0x009896800000b95d */ /* 0x002fea0003900000 */
[----:B------:R-:W1:Y:S02]  /*b8f0*/  @!P3 SYNCS.PHASECHK.TRANS64 P3, [R179+URZ+0x22850], R8 ;  /* 0x02285008b300b5a7 */ /* 0x000e64000806007f */
[----:B-1----:R-:W-:Y:S05]  /*b900*/  @!P3 BRA `(.L_x_8890) ;  /* 0xfffffffc00ecb947 */ /* 0x002fea000383ffff */
[----:B------:R-:W-:Y:S05]  /*b910*/  BRA `(.L_x_8889) ;  /* 0xffffff9000487947 */ /* 0x000fea000383ffff */
.L_x_8902:
[----:B------:R-:W-:Y:S02]  /*b920*/  IMAD.MOV.U32 R13, RZ, RZ, R19 ;  /* 0x000000ffff0d7224 */ /* 0x000fe400078e0013 */
[----:B------:R-:W-:Y:S02]  /*b930*/  IMAD.MOV.U32 R12, RZ, RZ, RZ ;  /* 0x000000ffff0c7224 */ /* 0x000fe400078e00ff */
[----:B------:R-:W-:Y:S02]  /*b940*/  IMAD.MOV.U32 R11, RZ, RZ, 0x1f ;  /* 0x0000001fff0b7424 */ /* 0x000fe400078e00ff */
[----:B------:R-:W-:-:S07]  /*b950*/  IMAD.MOV.U32 R15, RZ, RZ, -0x1 ;  /* 0xffffffffff0f7424 */ /* 0x000fce00078e00ff */
[----:B------:R-:W-:Y:S05]  /*b960*/  WARPSYNC.COLLECTIVE R15, `(.L_x_8980) ;  /* 0x000000000f087348 */ /* 0x000fea0003c00000 */
[----:B------:R0:W1:Y:S02]  /*b970*/  SHFL.IDX P6, R14, R13, R12, R11 ;  /* 0x0000000c0d0e7389 */ /* 0x00006400000c000b */
[----:B01----:R-:W-:Y:S01]  /*b980*/  ENDCOLLECTIVE ;  /* 0x000000000000791b */ /* 0x003fe20003800000 */
.L_x_8980:
[----:B------:R-:W-:Y:S05]  /*b990*/  BRA `(.L_x_8981) ;  /* 0xffffffcc00247947 */ /* 0x000fea000383ffff */
.L_x_8904:
[----:B------:R-:W-:Y:S01]  /*b9a0*/  BSSY B0, `(.L_x_8982) ;  /* 0x0000006000007945 */ /* 0x000fe20003800000 */
[----:B------:R-:W-:-:S07]  /*b9b0*/  IMAD.MOV.U32 R15, RZ, RZ, -0x1 ;  /* 0xffffffffff0f7424 */ /* 0x000fce00078e00ff */
[----:B------:R-:W-:Y:S05]  /*b9c0*/  WARPSYNC.COLLECTIVE R15, `(.L_x_8983) ;  /* 0x000000000f0c7348 */ /* 0x000fea0003c00000 */
[----:B------:R-:W-:Y:S02]  /*b9d0*/  ELECT P6, UR62, PT ;  /* 0x00000000003e782f */ /* 0x000fe400038c0000 */
[----:B------:R-:W-:Y:S01]  /*b9e0*/  MOV R14, UR62 ;  /* 0x0000003e000e7c02 */ /* 0x000fe20008000f00 */
[----:B------:R-:W-:Y:S10]  /*b9f0*/  ENDCOLLECTIVE ;  /* 0x000000000000791b */ /* 0x000ff40003800000 */
.L_x_8983:
[----:B------:R-:W-:Y:S05]  /*ba00*/  BSYNC B0 ;  /* 0x0000000000007941 */ /* 0x000fea0003800000 */
.L_x_8982:
[----:B------:R-:W-:Y:S05]  /*ba10*/  BRA `(.L_x_8984) ;  /* 0xffffffcc00247947 */ /* 0x000fea000383ffff */
.L_x_8906:
[----:B0-----:R-:W-:-:S04]  /*ba20*/  MOV R3, UR38 ;  /* 0x0000002600037c02 */ /* 0x001fc80008000f00 */
[----:B------:R0:W1:Y:S03]  /*ba30*/  SYNCS.PHASECHK.TRANS64.TRYWAIT P0, [R3+URZ+0x22840], R0 ;  /* 0x02284000030075a7 */ /* 0x000066000800017f */
[----:B-1----:R-:W-:Y:S05]  /*ba40*/  @!P0 NANOSLEEP.SYNCS 0x989680 ;  /* 0x009896800000895d */ /* 0x002fea0003900000 */
[----:B------:R-:W1:Y:S02]  /*ba50*/  @!P0 SYNCS.PHASECHK.TRANS64 P0, [R3+URZ+0x22840], R0 ;  /* 0x02284000030085a7 */ /* 0x000e64000800007f */
[----:B-1----:R-:W-:Y:S05]  /*ba60*/  @!P0 BRA `(.L_x_8906) ;  /* 0xfffffffc00ec8947 */ /* 0x002fea000383ffff */
[----:B------:R-:W-:Y:S05]  /*ba70*/  BRA `(.L_x_8985) ;  /* 0xffffffcc00847947 */ /* 0x000fea000383ffff */
.L_x_8909:
        /* <DEDUP_REMOVED lines=8> */
.L_x_8986:
[----:B------:R-:W-:Y:S01]  /*bb00*/  IADD3 R21, R7, 0x10, RZ ;  /* 0x0000001007157810 */ /* 0x000fe20007ffe0ff */
[----:B------:R-:W-:Y:S02]  /*bb10*/  IMAD.MOV.U32 R13, RZ, RZ, R0 ;  /* 0x000000ffff0d7224 */ /* 0x000fe400078e0000 */
[----:B------:R-:W-:-:S07]  /*bb20*/  IMAD.MOV.U32 R2, RZ, RZ, R14 ;  /* 0x000000ffff027224 */ /* 0x000fce00078e000e */
[----:B------:R-:W-:Y:S05]  /*bb30*/  WARPSYNC.COLLECTIVE R15, `(.L_x_8987) ;  /* 0x000000000f087348 */ /* 0x000fea0003c00000 */
[----:B------:R0:W1:Y:S02]  /*bb40*/  SHFL.IDX P6, R14, R13, R12, R11 ;  /* 0x0000000c0d0e7389 */ /* 0x00006400000c000b */
[----:B01----:R-:W-:Y:S01]  /*bb50*/  ENDCOLLECTIVE ;  /* 0x000000000000791b */ /* 0x003fe20003800000 */
.L_x_8987:
        /* <DEDUP_REMOVED lines=12> */
.L_x_8988:
[----:B------:R-:W-:Y:S01]  /*bc20*/  @!PT LDS RZ, [RZ] ;  /* 0x00000000fffff984 */ /* 0x000fe20000000800 */
[----:B------:R-:W-:Y:S01]  /*bc30*/  @!PT LDS RZ, [RZ] ;  /* 0x00000000fffff984 */ /* 0x000fe20000000800 */
[----:B------:R-:W-:Y:S01]  /*bc40*/  @!PT LDS RZ, [RZ] ;  /* 0x00000000fffff984 */ /* 0x000fe20000000800 */
[----:B------:R0:W-:Y:S01]  /*bc50*/  @!P1 LDGSTS.E.BYPASS.LTC128B.128 [R9+0x18400], desc[UR44][R2.64], !P0 ;  /* 0x1840000002099fae */ /* 0x0001e2000c101d6c */
[----:B------:R-:W-:Y:S01]  /*bc60*/  ISETP.GE.AND P1, PT, R21, R4, PT ;  /* 0x000000041500720c */ /* 0x000fe20003f26270 */
[----:B------:R-:W-:Y:S02]  /*bc70*/  IMAD.MOV.U32 R13, RZ, RZ, R0 ;  /* 0x000000ffff0d7224 */ /* 0x000fe400078e0000 */
[----:B0-----:R-:W-:-:S10]  /*bc80*/  VIADD R9, R7, 0x20 ;  /* 0x0000002007097836 */ /* 0x001fd40000000000 */
[----:B------:R-:W-:Y:S01]  /*bc90*/  @!P1 LEA R21, R6, UR38, 0x1 ;  /* 0x0000002606159c11 */ /* 0x000fe2000f8e08ff */
[----:B------:R-:W-:-:S07]  /*bca0*/  IMAD.MOV.U32 R2, RZ, RZ, R14 ;  /* 0x000000ffff027224 */ /* 0x000fce00078e000e */
[----:B------:R-:W-:Y:S05]  /*bcb0*/  WARPSYNC.COLLECTIVE R15, `(.L_x_8989) ;  /* 0x000000000f087348 */ /* 0x000fea0003c00000 */
[----:B------:R0:W1:Y:S02]  /*bcc0*/  SHFL.IDX P6, R14, R13, R12, R11 ;  /* 0x0000000c0d0e7389 */ /* 0x00006400000c000b */
[----:B01----:R-:W-:Y:S01]  /*bcd0*/  ENDCOLLECTIVE ;  /* 0x000000000000791b */ /* 0x003fe20003800000 */
.L_x_8989:
        /* <DEDUP_REMOVED lines=8> */
.L_x_8990:
[----:B------:R-:W-:Y:S01]  /*bd60*/  @!PT LDS RZ, [RZ] ;  /* 0x00000000fffff984 */ /* 0x000fe20000000800 */
[----:B------:R-:W-:Y:S01]  /*bd70*/  @!PT LDS RZ, [RZ] ;  /* 0x00000000fffff984 */ /* 0x000fe20000000800 */
[----:B------:R-:W-:Y:S01]  /*bd80*/  @!PT LDS RZ, [RZ] ;  /* 0x00000000fffff984 */ /* 0x000fe20000000800 */
[----:B------:R0:W-:Y:S01]  /*bd90*/  @!P1 LDGSTS.E.BYPASS.LTC128B.128 [R21+0x18c00], desc[UR44][R2.64], !P0 ;  /* 0x18c0000002159fae */ /* 0x0001e2000c101d6c */
[----:B------:R-:W-:Y:S01]  /*bda0*/  ISETP.GE.AND P1, PT, R9, R4, PT ;  /* 0x000000040900720c */ /* 0x000fe20003f26270 */
[----:B------:R-:W-:Y:S02]  /*bdb0*/  IMAD.MOV.U32 R13, RZ, RZ, R0 ;  /* 0x000000ffff0d7224 */ /* 0x000fe400078e0000 */
[----:B0-----:R-:W-:-:S10]  /*bdc0*/  VIADD R21, R7, 0x30 ;  /* 0x0000003007157836 */ /* 0x001fd40000000000 */
[----:B------:R-:W-:Y:S02]  /*bdd0*/  @!P1 LEA R9, R6, UR38, 0x1 ;  /* 0x0000002606099c11 */ /* 0x000fe4000f8e08ff */
[----:B------:R-:W-:-:S07]  /*bde0*/  MOV R2, R14 ;  /* 0x0000000e00027202 */ /* 0x000fce0000000f00 */
[----:B------:R-:W-:Y:S05]  /*bdf0*/  WARPSYNC.COLLECTIVE R15, `(.L_x_8991) ;  /* 0x000000000f087348 */ /* 0x000fea0003c00000 */
[----:B------:R0:W1:Y:S02]  /*be00*/  SHFL.IDX P6, R14, R13, R12, R11 ;  /* 0x0000000c0d0e7389 */ /* 0x00006400000c000b */
[----:B01----:R-:W-:Y:S01]  /*be10*/  ENDCOLLECTIVE ;  /* 0x000000000000791b */ /* 0x003fe20003800000 */
.L_x_8991:
        /* <DEDUP_REMOVED lines=8> */
.L_x_8992:
        /* <DEDUP_REMOVED lines=12> */
.L_x_8993:
[----:B------:R-:W-:Y:S02]  /*bf60*/  IMAD.MOV.U32 R13, RZ, RZ, R5 ;  /* 0x000000ffff0d7224 */ /* 0x000fe400078e0005 */
[----:B------:R-:W-:Y:S01]  /*bf70*/  IMAD.MOV.U32 R12, RZ, RZ, 0x4 ;  /* 0x00000004ff0c7424 */ /* 0x000fe200078e00ff */
[----:B------:R-:W-:-:S05]  /*bf80*/  @!P1 LEA R14, P2, R8, R14, 0x1 ;  /* 0x0000000e080e9211 */ /* 0x000fca00078408ff */
[----:B------:R-:W-:Y:S01]  /*bf90*/  @!P1 IMAD.X R3, RZ, RZ, R2, P2 ;  /* 0x000000ffff039224 */ /* 0x000fe200010e0602 */
[----:B------:R-:W-:-:S07]  /*bfa0*/  @!P1 MOV R2, R14 ;  /* 0x0000000e00029202 */ /* 0x000fce0000000f00 */
[----:B------:R-:W-:Y:S05]  /*bfb0*/  WARPSYNC.COLLECTIVE R15, `(.L_x_8994) ;  /* 0x000000000f087348 */ /* 0x000fea0003c00000 */
[----:B------:R0:W1:Y:S02]  /*bfc0*/  SHFL.IDX P6, R14, R13, R12, R11 ;  /* 0x0000000c0d0e7389 */ /* 0x00006400000c000b */
[----:B01----:R-:W-:Y:S01]  /*bfd0*/  ENDCOLLECTIVE ;  /* 0x000000000000791b */ /* 0x003fe20003800000 */
.L_x_8994:
        /* <DEDUP_REMOVED lines=12> */
.L_x_8995:
[----:B------:R-:W-:Y:S01]  /*c0a0*/  IMAD.MOV.U32 R13, RZ, RZ, R5 ;  /* 0x000000ffff0d7224 */ /* 0x000fe200078e0005 */
[----:B------:R-:W-:Y:S02]  /*c0b0*/  MOV R12, 0x5 ;  /* 0x00000005000c7802 */ /* 0x000fe40000000f00 */
[----:B------:R-:W-:-:S05]  /*c0c0*/  @!P1 LEA R14, P2, R8, R14, 0x1 ;  /* 0x0000000e080e9211 */ /* 0x000fca00078408ff */
[----:B------:R-:W-:Y:S02]  /*c0d0*/  @!P1 IMAD.X R3, RZ, RZ, R2, P2 ;  /* 0x000000ffff039224 */ /* 0x000fe400010e0602 */
[----:B------:R-:W-:-:S07]  /*c0e0*/  @!P1 IMAD.MOV.U32 R2, RZ, RZ, R14 ;  /* 0x000000ffff029224 */ /* 0x000fce00078e000e */
[----:B------:R-:W-:Y:S05]  /*c0f0*/  WARPSYNC.COLLECTIVE R15, `(.L_x_8996) ;  /* 0x000000000f087348 */ /* 0x000fea0003c00000 */
[----:B------:R0:W1:Y:S02]  /*c100*/  SHFL.IDX P6, R14, R13, R12, R11 ;  /* 0x0000000c0d0e7389 */ /* 0x00006400000c000b */
[----:B01----:R-:W-:Y:S01]  /*c110*/  ENDCOLLECTIVE ;  /* 0x000000000000791b */ /* 0x003fe20003800000 */
.L_x_8996:
        /* <DEDUP_REMOVED lines=11> */
.L_x_8997:
        /* <DEDUP_REMOVED lines=8> */
.L_x_8998:
[----:B------:R-:W-:Y:S01]  /*c250*/  @!PT LDS RZ, [RZ] ;  /* 0x00000000fffff984 */ /* 0x000fe20000000800 */
[----:B------:R-:W-:Y:S01]  /*c260*/  @!PT LDS RZ, [RZ] ;  /* 0x00000000fffff984 */ /* 0x000fe20000000800 */
[----:B------:R-:W-:Y:S01]  /*c270*/  @!PT LDS RZ, [RZ] ;  /* 0x00000000fffff984 */ /* 0x000fe20000000800 */
[----:B------:R0:W-:Y:S01]  /*c280*/  @!P1 LDGSTS.E.BYPASS.LTC128B.128 [R21+0x1ac00], desc[UR44][R2.64], !P0 ;  /* 0x1ac0000002159fae */ /* 0x0001e2000c101d6c */
[----:B------:R-:W-:Y:S02]  /*c290*/  IMAD.MOV.U32 R13, RZ, RZ, R0 ;  /* 0x000000ffff0d7224 */ /* 0x000fe400078e0000 */
[----:B0-----:R-:W-:-:S05]  /*c2a0*/  VIADD R3, R7, 0x60 ;  /* 0x0000006007037836 */ /* 0x001fca0000000000 */
[----:B------:R-:W-:Y:S01]  /*c2b0*/  ISETP.GE.AND P1, PT, R3, R4, PT ;  /* 0x000000040300720c */ /* 0x000fe20003f26270 */
[----:B------:R-:W-:-:S12]  /*c2c0*/  IMAD.MOV.U32 R2, RZ, RZ, R14 ;  /* 0x000000ffff027224 */ /* 0x000fd800078e000e */
[----:B------:R-:W-:Y:S05]  /*c2d0*/  WARPSYNC.COLLECTIVE R15, `(.L_x_8999) ;  /* 0x000000000f087348 */ /* 0x000fea0003c00000 */
[----:B------:R0:W1:Y:S02]  /*c2e0*/  SHFL.IDX P6, R14, R13, R12, R11 ;  /* 0x0000000c0d0e7389 */ /* 0x00006400000c000b */
[----:B01----:R-:W-:Y:S01]  /*c2f0*/  ENDCOLLECTIVE ;  /* 0x000000000000791b */ /* 0x003fe20003800000 */
.L_x_8999:
[----:B------:R-:W-:Y:S01]  /*c300*/  @!P1 LEA R9, R6, UR38, 0x1 ;  /* 0x0000002606099c11 */ /* 0x000fe2000f8e08ff */
        /* <DEDUP_REMOVED lines=8> */
.L_x_9000:
[----:B------:R-:W-:Y:S01]  /*c390*/  @!PT LDS RZ, [RZ] ;  /* 0x00000000fffff984 */ /* 0x000fe20000000800 */
[----:B------:R-:W-:Y:S01]  /*c3a0*/  @!PT LDS RZ, [RZ] ;  /* 0x00000000fffff984 */ /* 0x000fe20000000800 */
[----:B------:R-:W-:Y:S01]  /*c3b0*/  @!PT LDS RZ, [RZ] ;  /* 0x00000000fffff984 */ /* 0x000fe20000000800 */
[----:B------:R0:W-:Y:S01]  /*c3c0*/  @!P1 LDGSTS.E.BYPASS.LTC128B.128 [R9+0x1b400], desc[UR44][R2.64], !P0 ;  /* 0x1b40000002099fae */ /* 0x0001e2000c101d6c */
[----:B------:R-:W-:Y:S02]  /*c3d0*/  IMAD.MOV.U32 R13, RZ, RZ, R0 ;  /* 0x000000ffff0d7224 */ /* 0x000fe400078e0000 */
[----:B------:R-:W-:-:S07]  /*c3e0*/  IMAD.MOV.U32 R5, RZ, RZ, R14 ;  /* 0x000000ffff057224 */ /* 0x000fce00078e000e */
[----:B0-----:R-:W-:Y:S05]  /*c3f0*/  WARPSYNC.COLLECTIVE R15, `(.L_x_9001) ;  /* 0x000000000f087348 */ /* 0x001fea0003c00000 */
[----:B------:R1:W2:Y:S02]  /*c400*/  SHFL.IDX P6, R14, R13, R12, R11 ;  /* 0x0000000c0d0e7389 */ /* 0x0002a400000c000b */
[----:B012---:R-:W-:Y:S01]  /*c410*/  ENDCOLLECTIVE ;  /* 0x000000000000791b */ /* 0x007fe20003800000 */
.L_x_9001:
[----:B------:R-:W-:Y:S05]  /*c420*/  BRA `(.L_x_9002) ;  /* 0xffffffcc00b47947 */ /* 0x000fea000383ffff */
.L_x_8910:
[----:B0-----:R-:W-:-:S04]  /*c430*/  IMAD.U32 R3, RZ, RZ, UR38 ;  /* 0x00000026ff037e24 */ /* 0x001fc8000f8e00ff */
[----:B------:R0:W1:Y:S03]  /*c440*/  SYNCS.PHASECHK.TRANS64.TRYWAIT P0, [R3+URZ+0x22820], R4 ;  /* 0x02282004030075a7 */ /* 0x000066000800017f */
[----:B-1----:R-:W-:Y:S05]  /*c450*/  @!P0 NANOSLEEP.SYNCS 0x989680 ;  /* 0x009896800000895d */ /* 0x002fea0003900000 */
[----:B------:R-:W1:Y:S02]  /*c460*/  @!P0 SYNCS.PHASECHK.TRANS64 P0, [R3+URZ+0x22820], R4 ;  /* 0x02282004030085a7 */ /* 0x000e64000800007f */
[----:B-1----:R-:W-:Y:S05]  /*c470*/  @!P0 BRA `(.L_x_8910) ;  /* 0xfffffffc00ec8947 */ /* 0x002fea000383ffff */
[----:B------:R-:W-:Y:S05]  /*c480*/  BRA `(.L_x_9003) ;  /* 0xffffffcc00e47947 */ /* 0x000fea000383ffff */
.L_x_8913:
[----:B0-----:R-:W-:-:S04]  /*c490*/  IMAD.U32 R3, RZ, RZ, UR38 ;  /* 0x00000026ff037e24 */ /* 0x001fc8000f8e00ff */
[----:B------:R0:W1:Y:S03]  /*c4a0*/  SYNCS.PHASECHK.TRANS64.TRYWAIT P0, [R3+URZ+0x22860], R4 ;  /* 0x02286004030075a7 */ /* 0x000066000800017f */
[----:B-1----:R-:W-:Y:S05]  /*c4b0*/  @!P0 NANOSLEEP.SYNCS 0x989680 ;  /* 0x009896800000895d */ /* 0x002fea0003900000 */
[----:B------:R-:W1:Y:S02]  /*c4c0*/  @!P0 SYNCS.PHASECHK.TRANS64 P0, [R3+URZ+0x22860], R4 ;  /* 0x02286004030085a7 */ /* 0x000e64000800007f */
[----:B-1----:R-:W-:Y:S05]  /*c4d0*/  @!P0 BRA `(.L_x_8913) ;  /* 0xfffffffc00ec8947 */ /* 0x002fea000383ffff */
[----:B------:R-:W-:Y:S05]  /*c4e0*/  BRA `(.L_x_9004) ;  /* 0xffffffcc00f07947 */ /* 0x000fea000383ffff */
.L_x_8925:
[----:B-1----:R-:W-:-:S04]  /*c4f0*/  IMAD.U32 R3, RZ, RZ, UR38 ;  /* 0x00000026ff037e24 */ /* 0x002fc8000f8e00ff */
[----:B------:R1:W2:Y:S03]  /*c500*/  SYNCS.PHASECHK.TRANS64.TRYWAIT P0, [R3+URZ+0x22848], R2 ;  /* 0x02284802030075a7 */ /* 0x0002a6000800017f */
[----:B--2---:R-:W-:Y:S05]  /*c510*/  @!P0 NANOSLEEP.SYNCS 0x989680 ;  /* 0x009896800000895d */ /* 0x004fea0003900000 */
[----:B------:R-:W2:Y:S02]  /*c520*/  @!P0 SYNCS.PHASECHK.TRANS64 P0, [R3+URZ+0x22848], R2 ;  /* 0x02284802030085a7 */ /* 0x000ea4000800007f */
[----:B--2---:R-:W-:Y:S05]  /*c530*/  @!P0 BRA `(.L_x_8925) ;  /* 0xfffffffc00ec8947 */ /* 0x004fea000383ffff */
[----:B------:R-:W-:Y:S05]  /*c540*/  BRA `(.L_x_9005) ;  /* 0xffffffd400ec7947 */ /* 0x000fea000383ffff */
.L_x_8930:
[----:B01----:R-:W-:-:S04]  /*c550*/  IMAD.U32 R3, RZ, RZ, UR38 ;  /* 0x00000026ff037e24 */ /* 0x003fc8000f8e00ff */
[----:B------:R0:W1:Y:S03]  /*c560*/  SYNCS.PHASECHK.TRANS64.TRYWAIT P0, [R3+URZ+0x22868], R2 ;  /* 0x02286802030075a7 */ /* 0x000066000800017f */
[----:B-1----:R-:W-:Y:S05]  /*c570*/  @!P0 NANOSLEEP.SYNCS 0x989680 ;  /* 0x009896800000895d */ /* 0x002fea0003900000 */
[----:B------:R-:W1:Y:S02]  /*c580*/  @!P0 SYNCS.PHASECHK.TRANS64 P0, [R3+URZ+0x22868], R2 ;  /* 0x02286802030085a7 */ /* 0x000e64000800007f */
[----:B-1----:R-:W-:Y:S05]  /*c590*/  @!P0 BRA `(.L_x_8930) ;  /* 0xfffffffc00ec8947 */ /* 0x002fea000383ffff */
[----:B------:R-:W-:Y:S05]  /*c5a0*/  BRA `(.L_x_9006) ;  /* 0xffffffd8004c7947 */ /* 0x000fea000383ffff */
.L_x_8941:
[----:B-1----:R-:W-:-:S04]  /*c5b0*/  MOV R3, UR38 ;  /* 0x0000002600037c02 */ /* 0x002fc80008000f00 */
[----:B------:R1:W2:Y:S03]  /*c5c0*/  SYNCS.PHASECHK.TRANS64.TRYWAIT P0, [R3+URZ+0x22840], R2 ;  /* 0x02284002030075a7 */ /* 0x0002a6000800017f */
[----:B--2---:R-:W-:Y:S05]  /*c5d0*/  @!P0 NANOSLEEP.SYNCS 0x989680 ;  /* 0x009896800000895d */ /* 0x004fea0003900000 */
[----:B------:R-:W2:Y:S02]  /*c5e0*/  @!P0 SYNCS.PHASECHK.TRANS64 P0, [R3+URZ+0x22840], R2 ;  /* 0x02284002030085a7 */ /* 0x000ea4000800007f */
[----:B--2---:R-:W-:Y:S05]  /*c5f0*/  @!P0 BRA `(.L_x_8941) ;  /* 0xfffffffc00ec8947 */ /* 0x004fea000383ffff */
[----:B------:R-:W-:Y:S05]  /*c600*/  BRA `(.L_x_9007) ;  /* 0xffffffdc00cc7947 */ /* 0x000fea000383ffff */
.L_x_8946:
[----:B01----:R-:W-:-:S04]  /*c610*/  IMAD.U32 R3, RZ, RZ, UR38 ;  /* 0x00000026ff037e24 */ /* 0x003fc8000f8e00ff */
[----:B------:R0:W1:Y:S03]  /*c620*/  SYNCS.PHASECHK.TRANS64.TRYWAIT P0, [R3+URZ+0x22860], R2 ;  /* 0x02286002030075a7 */ /* 0x000066000800017f */
[----:B-1----:R-:W-:Y:S05]  /*c630*/  @!P0 NANOSLEEP.SYNCS 0x989680 ;  /* 0x009896800000895d */ /* 0x002fea0003900000 */
[----:B------:R-:W1:Y:S02]  /*c640*/  @!P0 SYNCS.PHASECHK.TRANS64 P0, [R3+URZ+0x22860], R2 ;  /* 0x02286002030085a7 */ /* 0x000e64000800007f */
[----:B-1----:R-:W-:Y:S05]  /*c650*/  @!P0 BRA `(.L_x_8946) ;  /* 0xfffffffc00ec8947 */ /* 0x002fea000383ffff */
[----:B------:R-:W-:Y:S05]  /*c660*/  BRA `(.L_x_9008) ;  /* 0xffffffe000307947 */ /* 0x000fea000383ffff */
.L_x_8958:
[----:B-1----:R-:W-:-:S04]  /*c670*/  IMAD.U32 R3, RZ, RZ, UR38 ;  /* 0x00000026ff037e24 */ /* 0x002fc8000f8e00ff */
[----:B------:R1:W2:Y:S03]  /*c680*/  SYNCS.PHASECHK.TRANS64.TRYWAIT P0, [R3+URZ+0x22848], R2 ;  /* 0x02284802030075a7 */ /* 0x0002a6000800017f */
[----:B--2---:R-:W-:Y:S05]  /*c690*/  @!P0 NANOSLEEP.SYNCS 0x989680 ;  /* 0x009896800000895d */ /* 0x004fea0003900000 */
[----:B------:R-:W2:Y:S02]  /*c6a0*/  @!P0 SYNCS.PHASECHK.TRANS64 P0, [R3+URZ+0x22848], R2 ;  /* 0x02284802030085a7 */ /* 0x000ea4000800007f */
[----:B--2---:R-:W-:Y:S05]  /*c6b0*/  @!P0 BRA `(.L_x_8958) ;  /* 0xfffffffc00ec8947 */ /* 0x004fea000383ffff */
[----:B------:R-:W-:Y:S05]  /*c6c0*/  BRA `(.L_x_9009) ;  /* 0xffffffe400bc7947 */ /* 0x000fea000383ffff */
.L_x_8963:
[----:B-1----:R-:W-:-:S04]  /*c6d0*/  IMAD.U32 R3, RZ, RZ, UR38 ;  /* 0x00000026ff037e24 */ /* 0x002fc8000f8e00ff */
[----:B------:R1:W2:Y:S03]  /*c6e0*/  SYNCS.PHASECHK.TRANS64.TRYWAIT P0, [R3+URZ+0x22868], R2 ;  /* 0x02286802030075a7 */ /* 0x0002a6000800017f */
[----:B--2---:R-:W-:Y:S05]  /*c6f0*/  @!P0 NANOSLEEP.SYNCS 0x989680 ;  /* 0x009896800000895d */ /* 0x004fea0003900000 */
[----:B------:R-:W2:Y:S02]  /*c700*/  @!P0 SYNCS.PHASECHK.TRANS64 P0, [R3+URZ+0x22868], R2 ;  /* 0x02286802030085a7 */ /* 0x000ea4000800007f */
[----:B--2---:R-:W-:Y:S05]  /*c710*/  @!P0 BRA `(.L_x_8963) ;  /* 0xfffffffc00ec8947 */ /* 0x004fea000383ffff */
[----:B------:R-:W-:Y:S05]  /*c720*/  BRA `(.L_x_9010) ;  /* 0xffffffe800207947 */ /* 0x000fea000383ffff */
.L_x_8970:
[----:B-1----:R1:W2:Y:S02]  /*c730*/  SYNCS.PHASECHK.TRANS64.TRYWAIT P0, [R2+URZ+0x22820], R9 ;  /* 0x02282009020075a7 */ /* 0x0022a4000800017f */
[----:B--2---:R-:W-:Y:S05]  /*c740*/  @!P0 NANOSLEEP.SYNCS 0x989680 ;  /* 0x009896800000895d */ /* 0x004fea0003900000 */
[----:B------:R-:W2:Y:S02]  /*c750*/  @!P0 SYNCS.PHASECHK.TRANS64 P0, [R2+URZ+0x22820], R9 ;  /* 0x02282009020085a7 */ /* 0x000ea4000800007f */
[----:B--2---:R-:W-:Y:S05]  /*c760*/  @!P0 BRA `(.L_x_8970) ;  /* 0xfffffffc00f08947 */ /* 0x004fea000383ffff */
[----:B------:R-:W-:Y:S05]  /*c770*/  BRA `(.L_x_9011) ;  /* 0xffffffec00407947 */ /* 0x000fea000383ffff */
.L_x_8971:
[----:B------:R-:W2:Y:S01]  /*c780*/  S2R R3, SR_TID.X ;  /* 0x0000000000037919 */ /* 0x000ea20000002100 */
[----:B------:R-:W-:Y:S01]  /*c790*/  BSSY B0, `(.L_x_9012) ;  /* 0x000000a000007945 */ /* 0x000fe20003800000 */
[----:B------:R-:W-:Y:S02]  /*c7a0*/  IMAD.MOV.U32 R12, RZ, RZ, RZ ;  /* 0x000000ffff0c7224 */ /* 0x000fe400078e00ff */
[----:B------:R-:W-:Y:S02]  /*c7b0*/  IMAD.MOV.U32 R11, RZ, RZ, 0x1f ;  /* 0x0000001fff0b7424 */ /* 0x000fe400078e00ff */
[----:B------:R-:W-:Y:S01]  /*c7c0*/  IMAD.MOV.U32 R15, RZ, RZ, -0x1 ;  /* 0xffffffffff0f7424 */ /* 0x000fe200078e00ff */
[----:B--2---:R-:W-:-:S04]  /*c7d0*/  SHF.R.U32.HI R3, RZ, 0x5, R3 ;  /* 0x00000005ff037819 */ /* 0x004fc80000011603 */
[----:B------:R-:W-:-:S05]  /*c7e0*/  LOP3.LUT R3, R3, 0x3, RZ, 0xc0, !PT ;  /* 0x0000000303037812 */ /* 0x000fca00078ec0ff */
[----:B------:R-:W-:-:S07]  /*c7f0*/  IMAD.MOV.U32 R13, RZ, RZ, R3 ;  /* 0x000000ffff0d7224 */ /* 0x000fce00078e0003 */
[----:B01----:R-:W-:Y:S05]  /*c800*/  WARPSYNC.COLLECTIVE R15, `(.L_x_9013) ;  /* 0x000000000f087348 */ /* 0x003fea0003c00000 */
[----:B------:R2:W3:Y:S02]  /*c810*/  SHFL.IDX P6, R14, R13, R12, R11 ;  /* 0x0000000c0d0e7389 */ /* 0x0004e400000c000b */
[----:B0123--:R-:W-:Y:S01]  /*c820*/  ENDCOLLECTIVE ;  /* 0x000000000000791b */ /* 0x00ffe20003800000 */
.L_x_9013:
[----:B------:R-:W-:Y:S05]  /*c830*/  BSYNC B0 ;  /* 0x0000000000007941 */ /* 0x000fea0003800000 */
.L_x_9012:
[----:B------:R-:W-:Y:S05]  /*c840*/  BRA `(.L_x_9014) ;  /* 0xffffffec00247947 */ /* 0x000fea000383ffff */
.L_x_8972:
[----:B------:R-:W-:Y:S01]  /*c850*/  BSSY B0, `(.L_x_9015) ;  /* 0x0000006000007945 */ /* 0x000fe20003800000 */
[----:B------:R-:W-:-:S07]  /*c860*/  IMAD.MOV.U32 R15, RZ, RZ, -0x1 ;  /* 0xffffffffff0f7424 */ /* 0x000fce00078e00ff */
[----:B012---:R-:W-:Y:S05]  /*c870*/  WARPSYNC.COLLECTIVE R15, `(.L_x_9016) ;  /* 0x000000000f0c7348 */ /* 0x007fea0003c00000 */
[----:B------:R-:W-:Y:S02]  /*c880*/  ELECT P6, UR62, PT ;  /* 0x00000000003e782f */ /* 0x000fe400038c0000 */
[----:B------:R-:W-:Y:S01]  /*c890*/  MOV R14, UR62 ;  /* 0x0000003e000e7c02 */ /* 0x000fe20008000f00 */
[----:B012---:R-:W-:Y:S10]  /*c8a0*/  ENDCOLLECTIVE ;  /* 0x000000000000791b */ /* 0x007ff40003800000 */
.L_x_9016:
[----:B------:R-:W-:Y:S05]  /*c8b0*/  BSYNC B0 ;  /* 0x0000000000007941 */ /* 0x000fea0003800000 */
.L_x_9015:
[----:B------:R-:W-:Y:S05]  /*c8c0*/  BRA `(.L_x_9017) ;  /* 0xffffffec00187947 */ /* 0x000fea000383ffff */
.L_x_8974:
[----:B--2---:R2:W3:Y:S02]  /*c8d0*/  SYNCS.PHASECHK.TRANS64.TRYWAIT P0, [R7+URZ], R4 ;  /* 0x00000004070075a7 */ /* 0x0044e4000800017f */
[----:B---3--:R-:W-:Y:S05]  /*c8e0*/  @!P0 NANOSLEEP.SYNCS 0x989680 ;  /* 0x009896800000895d */ /* 0x008fea0003900000 */
[----:B------:R-:W3:Y:S02]  /*c8f0*/  @!P0 SYNCS.PHASECHK.TRANS64 P0, [R7+URZ], R4 ;  /* 0x00000004070085a7 */ /* 0x000ee4000800007f */
[----:B---3--:R-:W-:Y:S05]  /*c900*/  @!P0 BRA `(.L_x_8974) ;  /* 0xfffffffc00f08947 */ /* 0x008fea000383ffff */
[----:B------:R-:W-:Y:S05]  /*c910*/  BRA `(.L_x_9018) ;  /* 0xffffffec004c7947 */ /* 0x000fea000383ffff */
.L_x_8975:
[----:B---3--:R3:W4:Y:S02]  /*c920*/  SYNCS.PHASECHK.TRANS64.TRYWAIT P0, [R5+URZ], R0 ;  /* 0x00000000050075a7 */ /* 0x008724000800017f */
[----:B----4-:R-:W-:Y:S05]  /*c930*/  @!P0 NANOSLEEP.SYNCS 0x989680 ;  /* 0x009896800000895d */ /* 0x010fea0003900000 */
[----:B------:R-:W4:Y:S02]  /*c940*/  @!P0 SYNCS.PHASECHK.TRANS64 P0, [R5+URZ], R0 ;  /* 0x00000000050085a7 */ /* 0x000f24000800007f */
[----:B----4-:R-:W-:Y:S05]  /*c950*/  @!P0 BRA `(.L_x_8975) ;  /* 0xfffffffc00f08947 */ /* 0x010fea000383ffff */
[----:B------:R-:W-:Y:S05]  /*c960*/  BRA `(.L_x_9019) ;  /* 0xffffffec00407947 */ /* 0x000fea000383ffff */
.L_x_8977:
[----:B-1----:R1:W3:Y:S02]  /*c970*/  SYNCS.PHASECHK.TRANS64.TRYWAIT P0, [R5+URZ], R4 ;  /* 0x00000004050075a7 */ /* 0x0022e4000800017f */
[----:B---3--:R-:W-:Y:S05]  /*c980*/  @!P0 NANOSLEEP.SYNCS 0x989680 ;  /* 0x009896800000895d */ /* 0x008fea0003900000 */
[----:B------:R-:W3:Y:S02]  /*c990*/  @!P0 SYNCS.PHASECHK.TRANS64 P0, [R5+URZ], R4 ;  /* 0x00000004050085a7 */ /* 0x000ee4000800007f */
[----:B---3--:R-:W-:Y:S05]  /*c9a0*/  @!P0 BRA `(.L_x_8977) ;  /* 0xfffffffc00f08947 */ /* 0x008fea000383ffff */
[----:B------:R-:W-:Y:S05]  /*c9b0*/  BRA `(.L_x_9020) ;  /* 0xffffffec00447947 */ /* 0x000fea000383ffff */
.L_x_9021:
        /* <DEDUP_REMOVED lines=12> */
.L_x_15014:


//--------------------- .text._ZN7cutlass13device_kernelIN5flash11enable_sm90INS1_16FlashAttnFwdSm90INS1_25CollectiveMainloopFwdSm90ILi2EN4cute5tupleIJNS5_1CILi1EEES8_S8_EEENS6_IJNS7_ILi128EEENS7_ILi96EEENS7_ILi64EEEEEELi256ENS_10bfloat16_tEfNS_4arch4Sm90ELb0ELb0ELb0ELb0ELb0ELb0ELb1ELb1ELb0ELb1ELb1ELb0EEENS1_21CollectiveEpilogueFwdINS6_IJSA_NS7_ILi256EEESB_EEES9_SE_SG_Li256ELb0ELb1ELb1ELb0EEENS1_19SingleTileSchedulerILb0ELb1ELb1ELi128EEEEEEEEEvNT_6ParamsE --------------------------
	.section	.text._ZN7cutlass13device_kernelIN5flash11enable_sm90INS1_16FlashAttnFwdSm90INS1_25CollectiveMainloopFwdSm90ILi2EN4cute5tupleIJNS5_1CILi1EEES8_S8_EEENS6_IJNS7_ILi128EEENS7_ILi96EEENS7_ILi64EEEEEELi256ENS_10bfloat16_tEfNS_4arch4Sm90ELb0ELb0ELb0ELb0ELb0ELb0ELb1ELb1ELb0ELb1ELb1ELb0EEENS1_21CollectiveEpilogueFwdINS6_IJSA_NS7_ILi256EEESB_EEES9_SE_SG_Li256ELb0ELb1ELb1ELb0EEENS1_19SingleTileSchedulerILb0ELb1ELb1ELi128EEEEEEEEEvNT_6ParamsE,"ax",@progbits
	.align	128
.text._ZN7cutlass13device_kernelIN5flash11enable_sm90INS1_16FlashAttnFwdSm90INS1_25CollectiveMainloopFwdSm90ILi2EN4cute5tupleIJNS5_1CILi1EEES8_S8_EEENS6_IJNS7_ILi128EEENS7_ILi96EEENS7_ILi64EEEEEELi256ENS_10bfloat16_tEfNS_4arch4Sm90ELb0ELb0ELb0ELb0ELb0ELb0ELb1ELb1ELb0ELb1ELb1ELb0EEENS1_21CollectiveEpilogueFwdINS6_IJSA_NS7_ILi256EEESB_EEES9_SE_SG_Li256ELb0ELb1ELb1ELb0EEENS1_19SingleTileSchedulerILb0ELb1ELb1ELi128EEEEEEEEEvNT_6ParamsE:
        .type           _ZN7cutlass13device_kernelIN5flash11enable_sm90INS1_16FlashAttnFwdSm90INS1_25CollectiveMainloopFwdSm90ILi2EN4cute5tupleIJNS5_1CILi1EEES8_S8_EEENS6_IJNS7_ILi128EEENS7_ILi96EEENS7_ILi64EEEEEELi256ENS_10bfloat16_tEfNS_4arch4Sm90ELb0ELb0ELb0ELb0ELb0ELb0ELb1ELb1ELb0ELb1ELb1ELb0EEENS1_21CollectiveEpilogueFwdINS6_IJSA_NS7_ILi256EEESB_EEES9_SE_SG_Li256ELb0ELb1ELb1ELb0EEENS1_19SingleTileSchedulerILb0ELb1ELb1ELi128EEEEEEEEEvNT_6ParamsE,@function
        .size           _ZN7cutlass13device_kernelIN5flash11enable_sm90INS1_16FlashAttnFwdSm90INS1_25CollectiveMainloopFwdSm90ILi2EN4cute5tupleIJNS5_1CILi1EEES8_S8_EEENS6_IJNS7_ILi128EEENS7_ILi96EEENS7_ILi64EEEEEELi256ENS_10bfloat16_tEfNS_4arch4Sm90ELb0ELb0ELb0ELb0ELb0ELb0ELb1ELb1ELb0ELb1ELb1ELb0EEENS1_21CollectiveEpilogueFwdINS6_IJSA_NS7_ILi256EEESB_EEES9_SE_SG_Li256ELb0ELb1ELb1ELb0EEENS1_19SingleTileSchedulerILb0ELb1ELb1ELi128EEEEEEEEEvNT_6ParamsE,(.L_x_15015 - _ZN7cutlass13device_kernelIN5flash11enable_sm90INS1_16FlashAttnFwdSm90INS1_25CollectiveMainloopFwdSm90ILi2EN4cute5tupleIJNS5_1CILi1EEES8_S8_EEENS6_IJNS7_ILi128EEENS7_ILi96EEENS7_ILi64EEEEEELi256ENS_10bfloat16_tEfNS_4arch4Sm90ELb0ELb0ELb0ELb0ELb0ELb0ELb1ELb1ELb0ELb1ELb1ELb0EEENS1_21CollectiveEpilogueFwdINS6_IJSA_NS7_ILi256EEESB_EEES9_SE_SG_Li256ELb0ELb1ELb1ELb0EEENS1_19SingleTileSchedulerILb0ELb1ELb1ELi128EEEEEEEEEvNT_6ParamsE)
        .other          _ZN7cutlass13device_kernelIN5flash11enable_sm90INS1_16FlashAttnFwdSm90INS1_25CollectiveMainloopFwdSm90ILi2EN4cute5tupleIJNS5_1CILi1EEES8_S8_EEENS6_IJNS7_ILi128EEENS7_ILi96EEENS7_ILi64EEEEEELi256ENS_10bfloat16_tEfNS_4arch4Sm90ELb0ELb0ELb0ELb0ELb0ELb0ELb1ELb1ELb0ELb1ELb1ELb0EEENS1_21CollectiveEpilogueFwdINS6_IJSA_NS7_ILi256EEESB_EEES9_SE_SG_Li256ELb0ELb1ELb1ELb0EEENS1_19SingleTileSchedulerILb0ELb1ELb1ELi128EEEEEEEEEvNT_6ParamsE,@"STO_CUDA_ENTRY STV_DEFAULT"
_ZN7cutlass13device_kernelIN5flash11enable_sm90INS1_16FlashAttnFwdSm90INS1_25CollectiveMainloopFwdSm90ILi2EN4cute5tupleIJNS5_1CILi1EEES8_S8_EEENS6_IJNS7_ILi128EEENS7_ILi96EEENS7_ILi64EEEEEELi256ENS_10bfloat16_tEfNS_4arch4Sm90ELb0ELb0ELb0ELb0ELb0ELb0ELb1ELb1ELb0ELb1ELb1ELb0EEENS1_21CollectiveEpilogueFwdINS6_IJSA_NS7_ILi256EEESB_EEES9_SE_SG_Li256ELb0ELb1ELb1ELb0EEENS1_19SingleTileSchedulerILb0ELb1ELb1ELi128EEEEEEEEEvNT_6ParamsE:
        /* <DEDUP_REMOVED lines=18> */
.L_x_9023:
[----:B------:R-:W-:Y:S05]  /*0120*/  BSYNC B0 ;  /* 0x0000000000007941 */ /* 0x000fea0003800000 */
.L_x_9022:
        /* <DEDUP_REMOVED lines=43> */
.L_x_9024:
        /* <DEDUP_REMOVED lines=22> */
.L_x_9025:
        /* <DEDUP_REMOVED lines=18> */
.L_x_9026:
        /* <DEDUP_REMOVED lines=22> */
.L_x_9027:
        /* <DEDUP_REMOVED lines=22> */
.L_x_9028:
        /* <DEDUP_REMOVED lines=9> */
.L_x_9031:
[----:B------:R-:W-:-:S08]  /*09b0*/  NOP ;  /* 0x0000000000007918 */ /* 0x000fd00000000000 */
[----:B------:R-:W1:Y:S02]  /*09c0*/  USETMAXREG.TRY_ALLOC.CTAPOOL UP0, 0xf0 ;  /* 0x000000f0000079c8 */ /* 0x000e640008000600 */
[----:B-1----:R-:W-:-:S13]  /*09d0*/  PLOP3.LUT P0, PT, PT, PT, UP0, 0x80, 0x0 ;  /* 0x000000000000781c */ /* 0x002fda0003f0f008 */
[----:B------:R-:W-:Y:S05]  /*09e0*/  @!P0 BRA `(.L_x_9031) ;  /* 0xfffffffc00f08947 */ /* 0x000fea000383ffff */
[----:B------:R-:W1:Y:S01]  /*09f0*/  S2UR UR6, SR_CTAID.Y ;  /* 0x00000000000679c3 */ /* 0x000e620000002600 */
[----:B------:R-:W-:-:S07]  /*0a00*/  ULDC UR7, c[0x0][0xd50] ;  /* 0x0003540000077ab9 */ /* 0x000fce0000000800 */
[----:B------:R-:W-:Y:S08]  /*0a10*/  BAR.ARV 0x8, 0x180 ;  /* 0x0206000000007b1d */ /* 0x000ff00000002000 */
[----:B------:R-:W2:Y:S01]  /*0a20*/  S2UR UR8, SR_CTAID.Z ;  /* 0x00000000000879c3 */ /* 0x000ea20000002700 */
[----:B------:R-:W-:Y:S01]  /*0a30*/  ISETP.NE.AND P0, PT, R19, 0x1, PT ;  /* 0x000000011300780c */ /* 0x000fe20003f05270 */
[----:B------:R-:W-:-:S11]  /*0a40*/  UISETP.NE.AND UP0, UPT, UR7, 0x1, UPT ;  /* 0x000000010700788c */ /* 0x000fd6000bf05270 */
[----:B------:R-:W-:Y:S01]  /*0a50*/  @UP0 ULDC UR4, c[0x0][0xd54] ;  /* 0x0003550000040ab9 */ /* 0x000fe20000000800 */
[----:B------:R-:W-:Y:S06]  /*0a60*/  @!P0 BAR.ARV 0x9, 0x100 ;  /* 0x0244000000008b1d */ /* 0x000fec0000002000 */
[----:B-1----:R-:W-:Y:S01]  /*0a70*/  UIMAD.WIDE.U32 UR4, UR6, UR4, URZ ;  /* 0x00000004060472a5 */ /* 0x002fe2000f8e003f */
[----:B------:R-:W-:Y:S01]  /*0a80*/  @UP0 ULDC UR9, c[0x0][0xd58] ;  /* 0x0003560000090ab9 */ /* 0x000fe20000000800 */
[----:B------:R-:W-:Y:S01]  /*0a90*/  UMOV UR10, UR6 ;  /* 0x00000006000a7c82 */ /* 0x000fe20008000000 */
[----:B--2---:R-:W-:Y:S01]  /*0aa0*/  ISETP.LE.AND P0, PT, RZ, UR8, PT ;  /* 0x00000008ff007c0c */ /* 0x004fe2000bf03270 */
[----:B------:R-:W-:-:S04]  /*0ab0*/  @UP0 USHF.R.U32.HI UR10, URZ, UR9, UR5 ;  /* 0x000000093f0a0299 */ /* 0x000fc80008011605 */
[----:B------:R-:W-:Y:S02]  /*0ac0*/  UIADD3 UR4, -UR10, URZ, URZ ;  /* 0x0000003f0a047290 */ /* 0x000fe4000fffe13f */
[----:B------:R-:W-:Y:S02]  /*0ad0*/  IMAD.U32 R18, RZ, RZ, UR10 ;  /* 0x0000000aff127e24 */ /* 0x000fe4000f8e00ff */
        /* <DEDUP_REMOVED lines=54> */
.L_x_9033:
[----:B------:R-:W-:Y:S01]  /*0e40*/  UIMAD UR5, UR9, UR4, URZ ;  /* 0x00000004090572a4 */ /* 0x000fe2000f8e023f */
[----:B------:R-:W-:Y:S01]  /*0e50*/  IMAD.U32 R0, RZ, RZ, UR6 ;  /* 0x00000006ff007e24 */ /* 0x000fe2000f8e00ff */
[----:B0-----:R-:W0:Y:S01]  /*0e60*/  S2R R2, SR_TID.X ;  /* 0x0000000000027919 */ /* 0x001e220000002100 */
[----:B------:R-:W-:Y:S01]  /*0e70*/  IMAD.U32 R3, RZ, RZ, UR4 ;  /* 0x00000004ff037e24 */ /* 0x000fe2000f8e00ff */
[----:B------:R-:W-:Y:S02]  /*0e80*/  PLOP3.LUT P0, PT, PT, PT, PT, 0x80, 0x0 ;  /* 0x000000000000781c */ /* 0x000fe40003f0f070 */
[----:B------:R-:W-:Y:S01]  /*0e90*/  CS2R R150, SRZ ;  /* 0x0000000000967805 */ /* 0x000fe2000001ff00 */
[----:B------:R-:W-:Y:S01]  /*0ea0*/  IMAD.U32 R17, RZ, RZ, UR5 ;  /* 0x00000005ff117e24 */ /* 0x000fe2000f8e00ff */
        /* <DEDUP_REMOVED lines=77> */
[----:B------:R-:W-:Y:S02]  /*1380*/  UIADD3 UR6, UR7, 0x18400, URZ ;  /* 0x0001840007067890 */ /* 0x000fe4000fffe03f */
[----:B------:R-:W-:Y:S02]  /*1390*/  IMAD.U32 R16, RZ, RZ, UR7 ;  /* 0x00000007ff107e24 */ /* 0x000fe4000f8e00ff */
[----:B------:R-:W-:Y:S01]  /*13a0*/  ULOP3.LUT UP0, URZ, UR6, 0x1bf, URZ, 0xc0, !UPT ;  /* 0x000001bf063f7892 */ /* 0x000fe2000f80c03f */
[----:B-1----:R-:W-:-:S05]  /*13b0*/  R2UR UR4, R0 ;  /* 0x00000000000472ca */ /* 0x002fca00000e0000 */
[----:B------:R-:W-:-:S08]  /*13c0*/  PLOP3.LUT P0, PT, PT, PT, UP0, 0x80, 0x0 ;  /* 0x000000000000781c */ /* 0x000fd00003f0f008 */
[----:B------:R-:W-:-:S04]  /*13d0*/  ULEA.HI UR5, UR4, UR4, URZ, 0x1 ;  /* 0x0000000404057291 */ /* 0x000fc8000f8f083f */
[----:B------:R-:W-:-:S04]  /*13e0*/  ULOP3.LUT UR5, UR5, 0xffffe, URZ, 0xc0, !UPT ;  /* 0x000ffffe05057892 */ /* 0x000fc8000f8ec03f */
[----:B------:R-:W-:Y:S01]  /*13f0*/  UIADD3 UR36, UR4, -UR5, URZ ;  /* 0x8000000504247290 */ /* 0x000fe2000fffe03f */
        /* <DEDUP_REMOVED lines=17> */
.L_x_9035:
[----:B------:R-:W-:Y:S01]  /*1510*/  R2UR UR4, R16 ;  /* 0x00000000100472ca */ /* 0x000fe200000e0000 */
[----:B------:R-:W-:Y:S01]  /*1520*/  VIADD R15, R19, 0x8 ;  /* 0x00000008130f7836 */ /* 0x000fe20000000000 */
[----:B------:R-:W-:-:S11]  /*1530*/  SHF.L.U32 R10, RZ, 0x1f, RZ ;  /* 0x0000001fff0a7819 */ /* 0x000fd600000006ff */
[----:B------:R-:W0:Y:S02]  /*1540*/  SYNCS.PHASECHK.TRANS64.TRYWAIT P0, [UR4+0x32400], R10 ;  /* 0x0324000aff0075a7 */ /* 0x000e240008000144 */
[----:B0-----:R-:W-:Y:S05]  /*1550*/  @!P0 BRA `(.L_x_9036) ;  /* 0x000000c000f48947 */ /* 0x001fea0003800000 */
.L_x_9147:
[----:B------:R-:W-:Y:S05]  /*1560*/  WARPSYNC.ALL ;  /* 0x0000000000007948 */ /* 0x000fea0003800000 */
[----:B------:R-:W2:Y:S01]  /*1570*/  LDL R0, [R1+0x30] ;  /* 0x0000300001007983 */ /* 0x000ea20000100800 */
[----:B------:R1:W-:Y:S01]  /*1580*/  BAR.SYNC.DEFER_BLOCKING R15, 0x100 ;  /* 0x0004000f0000751d */ /* 0x0003e20000010000 */
[----:B--2---:R-:W-:-:S13]  /*1590*/  R2UR UR4, R0 ;  /* 0x00000000000472ca */ /* 0x004fda00000e0000 */
[----:B------:R-:W-:-:S04]  /*15a0*/  ULOP3.LUT UR4, UR4, 0x1, URZ, 0xfc, !UPT ;  /* 0x0000000104047892 */ /* 0x000fc8000f8efc3f */
[----:B------:R-:W-:-:S06]  /*15b0*/  UISETP.NE.AND UP0, UPT, UR4, 0x3, UPT ;  /* 0x000000030400788c */ /* 0x000fcc000bf05270 */
[----:B------:R-:W-:-:S13]  /*15c0*/  PLOP3.LUT P0, PT, PT, PT, UP0, 0x80, 0x0 ;  /* 0x000000000000781c */ /* 0x000fda0003f0f008 */
[----:B-1----:R-:W-:Y:S05]  /*15d0*/  @!P0 BRA `(.L_x_9037) ;  /* 0x0000000000048947 */ /* 0x002fea0003800000 */
[----:B------:R-:W-:Y:S01]  /*15e0*/  BPT.TRAP 0x1 ;  /* 0x000000040000795c */ /* 0x000fe20000300000 */
.L_x_9037:
[----:B------:R-:W-:-:S13]  /*15f0*/  R2UR UR4, R16 ;  /* 0x00000000100472ca */ /* 0x000fda00000e0000 */
[----:B------:R1:W2:Y:S01]  /*1600*/  SYNCS.PHASECHK.TRANS64.TRYWAIT P1, [UR4+0x32430], R10 ;  /* 0x0324300aff0075a7 */ /* 0x0002a20008020144 */
[----:B------:R-:W-:Y:S05]  /*1610*/  @!P0 BRA `(.L_x_9038) ;  /* 0x0000000000048947 */ /* 0x000fea0003800000 */
[----:B------:R-:W-:Y:S01]  /*1620*/  BPT.TRAP 0x1 ;  /* 0x000000040000795c */ /* 0x000fe20000300000 */
.L_x_9038:
[----:B--2---:R-:W-:Y:S05]  /*1630*/  @P1 BRA `(.L_x_9039) ;  /* 0x00000000000c1947 */ /* 0x004fea0003800000 */
[----:B------:R-:W-:-:S13]  /*1640*/  R2UR UR4, R16 ;  /* 0x00000000100472ca */ /* 0x000fda00000e0000 */
[----:B------:R-:W2:Y:S02]  /*1650*/  SYNCS.PHASECHK.TRANS64.TRYWAIT P1, [UR4+0x32430], R10 ;  /* 0x0324300aff0075a7 */ /* 0x000ea40008020144 */
[----:B--2---:R-:W-:Y:S05]  /*1660*/  @!P1 BRA `(.L_x_9040) ;  /* 0x000000c000cc9947 */ /* 0x004fea0003800000 */
.L_x_9039:
[----:B------:R-:W-:Y:S01]  /*1670*/  R2UR UR9, R16 ;  /* 0x00000000100972ca */ /* 0x000fe200000e0000 */
[----:B------:R-:W-:Y:S01]  /*1680*/  WARPGROUP.ARRIVE ;  /* 0x00000000000079c5 */ /* 0x000fe20000000000 */
[----:B------:R-:W-:Y:S01]  /*1690*/  UMOV UR7, 0x40000040 ;  /* 0x4000004000077882 */ /* 0x000fe20000000000 */
[----:B------:R-:W-:Y:S01]  /*16a0*/  UMOV UR13, 0x40000040 ;  /* 0x40000040000d7882 */ /* 0x000fe20000000000 */
[----:B0-----:R-:W-:Y:S02]  /*16b0*/  IMAD.U32 R3, RZ, RZ, UR7 ;  /* 0x00000007ff037e24 */ /* 0x001fe4000f8e00ff */
[----:B------:R-:W-:-:S07]  /*16c0*/  IMAD.U32 R5, RZ, RZ, UR13 ;  /* 0x0000000dff057e24 */ /* 0x000fce000f8e00ff */
[----:B------:R-:W-:Y:S02]  /*16d0*/  ULEA UR36, UR36, UR9, 0xd ;  /* 0x0000000924247291 */ /* 0x000fe4000f8e683f */
[----:B------:R-:W-:Y:S02]  /*16e0*/  UIADD3 UR5, UR9, 0x1c400, URZ ;  /* 0x0001c40009057890 */ /* 0x000fe4000fffe03f */
[----:B------:R-:W-:Y:S02]  /*16f0*/  UIADD3 UR4, UR36, 0x18400, URZ ;  /* 0x0001840024047890 */ /* 0x000fe4000fffe03f */
[----:B------:R-:W-:Y:S02]  /*1700*/  USHF.R.U32.HI UR5, URZ, 0x4, UR5 ;  /* 0x000000043f057899 */ /* 0x000fe40008011605 */
[----:B------:R-:W-:Y:S02]  /*1710*/  USHF.R.U32.HI UR4, URZ, 0x4, UR4 ;  /* 0x000000043f047899 */ /* 0x000fe40008011604 */
[----:B------:R-:W-:-:S02]  /*1720*/  ULOP3.LUT UR5, UR5, 0x3fff, URZ, 0xc0, !UPT ;  /* 0x00003fff05057892 */ /* 0x000fc4000f8ec03f */
[----:B------:R-:W-:Y:S02]  /*1730*/  ULOP3.LUT UR4, UR4, 0x3fff, URZ, 0xc0, !UPT ;  /* 0x00003fff04047892 */ /* 0x000fe4000f8ec03f */
[----:B------:R-:W-:Y:S02]  /*1740*/  ULOP3.LUT UR10, UR5, 0x10000, URZ, 0xfc, !UPT ;  /* 0x00010000050a7892 */ /* 0x000fe4000f8efc3f */
[----:B------:R-:W-:Y:S01]  /*1750*/  ULOP3.LUT UR8, UR4, 0x10000, URZ, 0xfc, !UPT ;  /* 0x0001000004087892 */ /* 0x000fe2000f8efc3f */
[----:B------:R-:W-:-:S03]  /*1760*/  UMOV UR5, UR7 ;  /* 0x0000000700057c82 */ /* 0x000fc60008000000 */
[----:B------:R-:W-:-:S03]  /*1770*/  IMAD.U32 R0, RZ, RZ, UR10 ;  /* 0x0000000aff007e24 */ /* 0x000fc6000f8e00ff */
[----:B------:R-:W-:Y:S02]  /*1780*/  UMOV UR6, UR8 ;  /* 0x0000000800067c82 */ /* 0x000fe40008000000 */
[----:B------:R-:W-:Y:S01]  /*1790*/  IMAD.U32 R2, RZ, RZ, UR6 ;  /* 0x00000006ff027e24 */ /* 0x000fe2000f8e00ff */
[----:B------:R-:W-:Y:S01]  /*17a0*/  UMOV UR4, UR6 ;  /* 0x0000000600047c82 */ /* 0x000fe20008000000 */
[----:B------:R-:W-:Y:S02]  /*17b0*/  UMOV UR6, UR10 ;  /* 0x0000000a00067c82 */ /* 0x000fe40008000000 */
[----:B------:R-:W-:Y:S01]  /*17c0*/  HGMMA.64x96x16.F32.BF16 R24, gdesc[UR4], RZ, !UPT, gsb0 ;  /* 0x01600000041879f0 */ /* 0x000fe2000c0018ff */
[----:B------:R-:W-:Y:S02]  /*17d0*/  UIADD3 UR4, UR8, 0x2, URZ ;  /* 0x0000000208047890 */ /* 0x000fe4000fffe03f */
[----:B------:R-:W-:Y:S01]  /*17e0*/  UIADD3 UR6, UR10, 0x2, URZ ;  /* 0x000000020a067890 */ /* 0x000fe2000fffe03f */
[----:B------:R-:W-:Y:S01]  /*17f0*/  UMOV UR5, UR13 ;  /* 0x0000000d00057c82 */ /* 0x000fe20008000000 */
[----:B------:R-:W-:Y:S01]  /*1800*/  UMOV UR7, 0x40000040 ;  /* 0x4000004000077882 */ /* 0x000fe20000000000 */
[----:B------:R-:W-:-:S02]  /*1810*/  UMOV UR13, 0x40000040 ;  /* 0x40000040000d7882 */ /* 0x000fc40000000000 */
[----:B------:R-:W-:Y:S01]  /*1820*/  UMOV UR12, UR4 ;  /* 0x00000004000c7c82 */ /* 0x000fe20008000000 */
[----:B------:R-:W-:Y:S01]  /*1830*/  IMAD.U32 R7, RZ, RZ, UR13 ;  /* 0x0000000dff077e24 */ /* 0x000fe2000f8e00ff */
[----:B------:R-:W-:Y:S01]  /*1840*/  UMOV UR4, UR12 ;  /* 0x0000000c00047c82 */ /* 0x000fe20008000000 */
[----:B------:R-:W-:Y:S01]  /*1850*/  IMAD.U32 R4, RZ, RZ, UR12 ;  /* 0x0000000cff047e24 */ /* 0x000fe2000f8e00ff */
[----:B------:R-:W-:Y:S02]  /*1860*/  WARPGROUP.DEPBAR.LE gsb0, 0x0 ;  /* 0x00008000000079c5 */ /* 0x000fe40000010000 */
[----:B------:R-:W-:-:S06]  /*1870*/  WARPGROUP.ARRIVE ;  /* 0x00000000000079c5 */ /* 0x000fcc0000000000 */
[----:B------:R-:W-:Y:S01]  /*1880*/  HGMMA.64x96x16.F32.BF16 R24, gdesc[UR4], R24, gsb0 ;  /* 0x01600000041879f0 */ /* 0x000fe20008001818 */
[----:B------:R-:W-:Y:S02]  /*1890*/  UIADD3 UR4, UR8, 0x4, URZ ;  /* 0x0000000408047890 */ /* 0x000fe4000fffe03f */
[----:B------:R-:W-:Y:S01]  /*18a0*/  UIADD3 UR6, UR10, 0x4, URZ ;  /* 0x000000040a067890 */ /* 0x000fe2000fffe03f */
[----:B------:R-:W-:Y:S01]  /*18b0*/  UMOV UR5, UR13 ;  /* 0x0000000d00057c82 */ /* 0x000fe20008000000 */
[----:B------:R-:W-:-:S03]  /*18c0*/  UMOV UR7, 0x40000040 ;  /* 0x4000004000077882 */ /* 0x000fc60000000000 */
[----:B------:R-:W-:Y:S02]  /*18d0*/  UMOV UR12, UR4 ;  /* 0x00000004000c7c82 */ /* 0x000fe40008000000 */
[----:B------:R-:W-:Y:S01]  /*18e0*/  UMOV UR4, UR12 ;  /* 0x0000000c00047c82 */ /* 0x000fe20008000000 */
[----:B------:R-:W-:Y:S01]  /*18f0*/  IMAD.U32 R6, RZ, RZ, UR12 ;  /* 0x0000000cff067e24 */ /* 0x000fe2000f8e00ff */
[----:B------:R-:W-:Y:S02]  /*1900*/  WARPGROUP.DEPBAR.LE gsb0, 0x0 ;  /* 0x00008000000079c5 */ /* 0x000fe40000010000 */
[----:B------:R-:W-:-:S06]  /*1910*/  WARPGROUP.ARRIVE ;  /* 0x00000000000079c5 */ /* 0x000fcc0000000000 */
[----:B------:R-:W-:Y:S01]  /*1920*/  HGMMA.64x96x16.F32.BF16 R24, gdesc[UR4], R24, gsb0 ;  /* 0x01600000041879f0 */ /* 0x000fe20008001818 */
[----:B------:R-:W-:Y:S02]  /*1930*/  UIADD3 UR4, UR8, 0x6, URZ ;  /* 0x0000000608047890 */ /* 0x000fe4000fffe03f */
[----:B------:R-:W-:Y:S01]  /*1940*/  UIADD3 UR6, UR10, 0x6, URZ ;  /* 0x000000060a067890 */ /* 0x000fe2000fffe03f */
[----:B------:R-:W-:Y:S01]  /*1950*/  UMOV UR5, 0x40000040 ;  /* 0x4000004000057882 */ /* 0x000fe20000000000 */
[----:B------:R-:W-:Y:S02]  /*1960*/  UMOV UR7, 0x40000040 ;  /* 0x4000004000077882 */ /* 0x000fe40000000000 */
[----:B------:R-:W-:Y:S02]  /*1970*/  IMAD.U32 R8, RZ, RZ, UR4 ;  /* 0x00000004ff087e24 */ /* 0x000fe4000f8e00ff */
[----:B------:R-:W-:Y:S01]  /*1980*/  IMAD.U32 R9, RZ, RZ, UR5 ;  /* 0x00000005ff097e24 */ /* 0x000fe2000f8e00ff */
[----:B------:R-:W-:-:S02]  /*1990*/  WARPGROUP.DEPBAR.LE gsb0, 0x0 ;  /* 0x00008000000079c5 */ /* 0x000fc40000010000 */
[----:B------:R-:W-:-:S06]  /*19a0*/  WARPGROUP.ARRIVE ;  /* 0x00000000000079c5 */ /* 0x000fcc0000000000 */
[----:B------:R-:W-:Y:S03]  /*19b0*/  HGMMA.64x96x16.F32.BF16 R24, gdesc[UR4], R24, gsb0 ;  /* 0x01600000041879f0 */ /* 0x000fe60008001818 */
[----:B------:R-:W-:Y:S02]  /*19c0*/  WARPGROUP.DEPBAR.LE gsb0, 0x0 ;  /* 0x00008000000079c5 */ /* 0x000fe40000010000 */
[----:B------:R-:W0:Y:S02]  /*19d0*/  SYNCS.PHASECHK.TRANS64.TRYWAIT P1, [UR9+0x32410], R10 ;  /* 0x0324100aff0075a7 */ /* 0x000e240008020149 */
[----:B0-----:R-:W-:Y:S05]  /*19e0*/  @!P1 BRA `(.L_x_9041) ;  /* 0x000000c000089947 */ /* 0x001fea0003800000 */
.L_x_9148:
[----:B------:R-:W-:Y:S05]  /*19f0*/  @!P0 BRA `(.L_x_9042) ;  /* 0x0000000000048947 */ /* 0x000fea0003800000 */
[----:B------:R-:W-:Y:S01]  /*1a00*/  BPT.TRAP 0x1 ;  /* 0x000000040000795c */ /* 0x000fe20000300000 */
.L_x_9042:
[----:B------:R-:W-:-:S13]  /*1a10*/  R2UR UR4, R16 ;  /* 0x00000000100472ca */ /* 0x000fda00000e0000 */
[----:B------:R2:W3:Y:S01]  /*1a20*/  SYNCS.PHASECHK.TRANS64.TRYWAIT P1, [UR4+0x32450], R10 ;  /* 0x0324500aff0075a7 */ /* 0x0004e20008020144 */
[----:B------:R-:W-:Y:S05]  /*1a30*/  @!P0 BRA `(.L_x_9043) ;  /* 0x0000000000048947 */ /* 0x000fea0003800000 */
[----:B------:R-:W-:Y:S01]  /*1a40*/  BPT.TRAP 0x1 ;  /* 0x000000040000795c */ /* 0x000fe20000300000 */
.L_x_9043:
[----:B---3--:R-:W-:Y:S05]  /*1a50*/  @P1 BRA `(.L_x_9044) ;  /* 0x00000000000c1947 */ /* 0x008fea0003800000 */
[----:B------:R-:W-:-:S13]  /*1a60*/  R2UR UR4, R16 ;  /* 0x00000000100472ca */ /* 0x000fda00000e0000 */
[----:B------:R-:W3:Y:S02]  /*1a70*/  SYNCS.PHASECHK.TRANS64.TRYWAIT P1, [UR4+0x32450], R10 ;  /* 0x0324500aff0075a7 */ /* 0x000ee40008020144 */
[----:B---3--:R-:W-:Y:S05]  /*1a80*/  @!P1 BRA `(.L_x_9045) ;  /* 0x000000bc00fc9947 */ /* 0x008fea0003800000 */
.L_x_9044:
[----:B------:R-:W-:Y:S01]  /*1a90*/  R2UR UR57, R16 ;  /* 0x00000000103972ca */ /* 0x000fe200000e0000 */
[----:B------:R-:W-:Y:S01]  /*1aa0*/  UIADD3 UR36, UR36, 0x22400, URZ ;  /* 0x0002240024247890 */ /* 0x000fe2000fffe03f */
[----:B------:R-:W-:Y:S01]  /*1ab0*/  WARPGROUP.ARRIVE ;  /* 0x00000000000079c5 */ /* 0x000fe20000000000 */
[----:B------:R-:W-:Y:S01]  /*1ac0*/  UMOV UR9, 0x40000040 ;  /* 0x4000004000097882 */ /* 0x000fe20000000000 */
[----:B------:R-:W-:Y:S01]  /*1ad0*/  UMOV UR11, 0x40000040 ;  /* 0x40000040000b7882 */ /* 0x000fe20000000000 */
[----:B------:R-:W-:Y:S01]  /*1ae0*/  USHF.R.U32.HI UR36, URZ, 0x4, UR36 ;  /* 0x000000043f247899 */ /* 0x000fe20008011624 */
[----:B0-----:R-:W-:Y:S01]  /*1af0*/  IMAD.U32 R11, RZ, RZ, UR9 ;  /* 0x00000009ff0b7e24 */ /* 0x001fe2000f8e00ff */
[----:B------:R-:W-:Y:S01]  /*1b00*/  UMOV UR13, 0x40000040 ;  /* 0x40000040000d7882 */ /* 0x000fe20000000000 */
[----:B------:R-:W-:Y:S01]  /*1b10*/  UMOV UR5, 0x40000040 ;  /* 0x4000004000057882 */ /* 0x000fe20000000000 */
[----:B------:R-:W-:Y:S01]  /*1b20*/  ULOP3.LUT UR6, UR36, 0x3fff, URZ, 0xc0, !UPT ;  /* 0x00003fff24067892 */ /* 0x000fe2000f8ec03f */
[----:B------:R-:W-:Y:S01]  /*1b30*/  IMAD.U32 R13, RZ, RZ, UR13 ;  /* 0x0000000dff0d7e24 */ /* 0x000fe2000f8e00ff */
[----:B------:R-:W-:Y:S01]  /*1b40*/  UMOV UR15, 0x40000040 ;  /* 0x40000040000f7882 */ /* 0x000fe20000000000 */
[----:B------:R-:W-:Y:S01]  /*1b50*/  UMOV UR17, 0x40000040 ;  /* 0x4000004000117882 */ /* 0x000fe20000000000 */
[----:B------:R-:W-:Y:S01]  /*1b60*/  UIADD3 UR4, UR57, 0x400, URZ ;  /* 0x0000040039047890 */ /* 0x000fe2000fffe03f */
[----:B------:R-:W-:Y:S01]  /*1b70*/  LOP3.LUT R23, R23, 0xffffff80, RZ, 0xc0, !PT ;  /* 0xffffff8017177812 */ /* 0x000fe200078ec0ff */
[----:B------:R-:W-:Y:S01]  /*1b80*/  ULOP3.LUT UR6, UR6, 0x10000, URZ, 0xfc, !UPT ;  /* 0x0001000006067892 */ /* 0x000fe2000f8efc3f */
[----:B------:R-:W0:Y:S01]  /*1b90*/  S2R R72, SR_TID.X ;  /* 0x0000000000487919 */ /* 0x000e220000002100 */
[----:B------:R-:W-:-:S02]  /*1ba0*/  USHF.R.U32.HI UR4, URZ, 0x4, UR4 ;  /* 0x000000043f047899 */ /* 0x000fc40008011604 */
[----:B------:R-:W-:Y:S01]  /*1bb0*/  UIADD3 UR16, UR6, 0x402, URZ ;  /* 0x0000040206107890 */ /* 0x000fe2000fffe03f */
[----:B------:R-:W-:Y:S01]  /*1bc0*/  IMAD.IADD R23, R22, 0x1, -R23 ;  /* 0x0000000116177824 */ /* 0x000fe200078e0a17 */
[----:B------:R-:W-:Y:S01]  /*1bd0*/  ULOP3.LUT UR7, UR4, 0x3fff, URZ, 0xc0, !UPT ;  /* 0x00003fff04077892 */ /* 0x000fe2000f8ec03f */
[----:B------:R-:W-:Y:S01]  /*1be0*/  UMOV UR8, UR6 ;  /* 0x0000000600087c82 */ /* 0x000fe20008000000 */
[----:B------:R-:W-:Y:S01]  /*1bf0*/  UIADD3 UR4, UR6, 0x2, URZ ;  /* 0x0000000206047890 */ /* 0x000fe2000fffe03f */
[----:B-12---:R-:W-:Y:S01]  /*1c00*/  IMAD.U32 R10, RZ, RZ, UR8 ;  /* 0x00000008ff0a7e24 */ /* 0x006fe2000f8e00ff */
[----:B------:R-:W-:Y:S01]  /*1c10*/  ULOP3.LUT UR58, UR7, 0x10000, URZ, 0xfc, !UPT ;  /* 0x00010000073a7892 */ /* 0x000fe2000f8efc3f */
[----:B------:R-:W-:Y:S01]  /*1c20*/  SHF.R.S32.HI R20, RZ, 0x1f, R23 ;  /* 0x0000001fff147819 */ /* 0x000fe20000011417 */
[----:B------:R-:W-:Y:S01]  /*1c30*/  UMOV UR19, 0x40000040 ;  /* 0x4000004000137882 */ /* 0x000fe20000000000 */
[----:B------:R-:W-:Y:S02]  /*1c40*/  UIADD3 UR20, UR6, 0x404, URZ ;  /* 0x0000040406147890 */ /* 0x000fe4000fffe03f */
[----:B------:R-:W-:Y:S01]  /*1c50*/  UMOV UR12, UR4 ;  /* 0x00000004000c7c82 */ /* 0x000fe20008000000 */
[----:B------:R-:W-:Y:S01]  /*1c60*/  UIADD3 UR4, UR6, 0x4, URZ ;  /* 0x0000000406047890 */ /* 0x000fe2000fffe03f */
[----:B------:R-:W-:Y:S01]  /*1c70*/  IMAD.U32 R12, RZ, RZ, UR12 ;  /* 0x0000000cff0c7e24 */ /* 0x000fe2000f8e00ff */
[----:B------:R-:W-:Y:S01]  /*1c80*/  UMOV UR10, UR58 ;  /* 0x0000003a000a7c82 */ /* 0x000fe20008000000 */
[----:B------:R-:W-:Y:S01]  /*1c90*/  UIADD3 UR14, UR58, 0x300, URZ ;  /* 0x000003003a0e7890 */ /* 0x000fe2000fffe03f */
[----:B------:R-:W-:Y:S01]  /*1ca0*/  HGMMA.64x96x16.F32.BF16 R24, gdesc[UR8], R24, gsb0 ;  /* 0x01600000081879f0 */ /* 0x000fe20008001818 */
[----:B------:R-:W-:-:S02]  /*1cb0*/  UIADD3 UR10, UR58, 0x2, URZ ;  /* 0x000000023a0a7890 */ /* 0x000fc4000fffe03f */
[----:B------:R-:W-:Y:S01]  /*1cc0*/  IMAD.U32 R14, RZ, RZ, UR58 ;  /* 0x0000003aff0e7e24 */ /* 0x000fe2000f8e00ff */
[----:B------:R-:W-:Y:S01]  /*1cd0*/  UMOV UR8, UR12 ;  /* 0x0000000c00087c82 */ /* 0x000fe20008000000 */
[----:B------:R-:W-:Y:S01]  /*1ce0*/  UMOV UR9, UR13 ;  /* 0x0000000d00097c82 */ /* 0x000fe20008000000 */
[----:B------:R-:W-:Y:S01]  /*1cf0*/  UMOV UR11, 0x40000040 ;  /* 0x40000040000b7882 */ /* 0x000fe20000000000 */
[----:B------:R-:W-:Y:S01]  /*1d00*/  UIADD3 UR12, UR6, 0x400, URZ ;  /* 0x00000400060c7890 */ /* 0x000fe2000fffe03f */
[----:B------:R-:W-:Y:S01]  /*1d10*/  LEA.HI R20, R20, R23, RZ, 0x2 ;  /* 0x0000001714147211 */ /* 0x000fe200078f10ff */
[----:B------:R-:W-:Y:S01]  /*1d20*/  UMOV UR13, 0x40000040 ;  /* 0x40000040000d7882 */ /* 0x000fe20000000000 */
[----:B------:R-:W-:Y:S02]  /*1d30*/  UIADD3 UR18, UR58, 0x302, URZ ;  /* 0x000003023a127890 */ /* 0x000fe4000fffe03f */
[----:B------:R-:W-:Y:S01]  /*1d40*/  UIADD3 UR22, UR58, 0x304, URZ ;  /* 0x000003043a167890 */ /* 0x000fe2000fffe03f */
[----:B------:R-:W-:Y:S01]  /*1d50*/  LOP3.LUT R20, R20, 0x7ffffffc, RZ, 0xc0, !PT ;  /* 0x7ffffffc14147812 */ /* 0x000fe200078ec0ff */
[----:B------:R-:W-:Y:S01]  /*1d60*/  UMOV UR21, 0x40000040 ;  /* 0x4000004000157882 */ /* 0x000fe20000000000 */
[----:B------:R-:W-:Y:S01]  /*1d70*/  UMOV UR23, 0x40000040 ;  /* 0x4000004000177882 */ /* 0x000fe20000000000 */
[----:B------:R-:W-:Y:S01]  /*1d80*/  UIADD3 UR24, UR6, 0x406, URZ ;  /* 0x0000040606187890 */ /* 0x000fe2000fffe03f */
[----:B0-----:R-:W-:Y:S01]  /*1d90*/  LOP3.LUT R72, R72, 0x7f, RZ, 0xc0, !PT ;  /* 0x0000007f48487812 */ /* 0x001fe200078ec0ff */
[----:B------:R-:W-:Y:S01]  /*1da0*/  UIADD3 UR26, UR58, 0x306, URZ ;  /* 0x000003063a1a7890 */ /* 0x000fe2000fffe03f */
[----:B------:R-:W-:Y:S01]  /*1db0*/  IMAD.IADD R20, R23, 0x1, -R20 ;  /* 0x0000000117147824 */ /* 0x000fe200078e0a14 */
        /* <DEDUP_REMOVED lines=30> */
[----:B------:R-:W-:Y:S01]  /*1fa0*/  UIADD3 UR56, UR6, 0xc06, URZ ;  /* 0x00000c0606387890 */ /* 0x000fe2000fffe03f */
[----:B------:R-:W-:Y:S01]  /*1fb0*/  UMOV UR59, 0x40000040 ;  /* 0x40000040003b7882 */ /* 0x000fe20000000000 */
[----:B------:R-:W-:Y:S02]  /*1fc0*/  UIMAD UR61, UR60, -0x60, UR61 ;  /* 0xffffffa03c3d78a4 */ /* 0x000fe4000f8e023d */
[----:B------:R-:W-:Y:S02]  /*1fd0*/  ULOP3.LUT UR7, UR7, 0x3000000, URZ, 0xfc, !UPT ;  /* 0x0300000007077892 */ /* 0x000fe4000f8efc3f */
[----:B------:R-:W-:Y:S02]  /*1fe0*/  UIADD3 UR61, UR61, 0x60, URZ ;  /* 0x000000603d3d7890 */ /* 0x000fe4000fffe03f */
[----:B------:R-:W-:-:S02]  /*1ff0*/  UIADD3 UR60, UR60, -0x2, URZ ;  /* 0xfffffffe3c3c7890 */ /* 0x000fc4000fffe03f */
[----:B------:R-:W-:Y:S02]  /*2000*/  IMAD.U32 R206, RZ, RZ, UR7 ;  /* 0x00000007ffce7e24 */ /* 0x000fe4000f8e00ff */
[----:B------:R-:W-:-:S04]  /*2010*/  IMAD.U32 R21, RZ, RZ, UR61 ;  /* 0x0000003dff157e24 */ /* 0x000fc8000f8e00ff */
        /* <DEDUP_REMOVED lines=9> */
[----:B------:R-:W-:Y:S01]  /*20b0*/  HGMMA.64x96x16.F32.BF16 R24, gdesc[UR8], R24, gsb0 ;  /* 0x01600000081879f0 */ /* 0x000fe20008001818 */
[----:B------:R-:W-:Y:S01]  /*20c0*/  UIADD3 UR10, UR58, 0x4, URZ ;  /* 0x000000043a0a7890 */ /* 0x000fe2000fffe03f */
[----:B------:R-:W-:Y:S01]  /*20d0*/  UMOV UR8, UR4 ;  /* 0x0000000400087c82 */ /* 0x000fe20008000000 */
[----:B------:R-:W-:Y:S01]  /*20e0*/  UMOV UR9, UR5 ;  /* 0x0000000500097c82 */ /* 0x000fe20008000000 */
[----:B------:R-:W-:Y:S01]  /*20f0*/  UMOV UR11, 0x40000040 ;  /* 0x40000040000b7882 */ /* 0x000fe20000000000 */
[----:B------:R-:W-:Y:S02]  /*2100*/  WARPGROUP.DEPBAR.LE gsb0, 0x0 ;  /* 0x00008000000079c5 */ /* 0x000fe40000010000 */
[----:B------:R-:W-:-:S06]  /*2110*/  WARPGROUP.ARRIVE ;  /* 0x00000000000079c5 */ /* 0x000fcc0000000000 */
[----:B------:R-:W-:Y:S01]  /*2120*/  HGMMA.64x96x16.F32.BF16 R24, gdesc[UR8], R24, gsb0 ;  /* 0x01600000081879f0 */ /* 0x000fe20008001818 */
[----:B------:R-:W-:Y:S02]  /*2130*/  UIADD3 UR8, UR6, 0x6, URZ ;  /* 0x0000000606087890 */ /* 0x000fe4000fffe03f */
[----:B------:R-:W-:Y:S01]  /*2140*/  UIADD3 UR10, UR58, 0x6, URZ ;  /* 0x000000063a0a7890 */ /* 0x000fe2000fffe03f */
[----:B------:R-:W-:Y:S01]  /*2150*/  UMOV UR9, 0x40000040 ;  /* 0x4000004000097882 */ /* 0x000fe20000000000 */
[----:B------:R-:W-:Y:S01]  /*2160*/  UMOV UR11, 0x40000040 ;  /* 0x40000040000b7882 */ /* 0x000fe20000000000 */
[----:B------:R-:W-:Y:S01]  /*2170*/  UIADD3 UR58, UR58, 0x906, URZ ;  /* 0x000009063a3a7890 */ /* 0x000fe2000fffe03f */
[----:B------:R-:W-:Y:S01]  /*2180*/  ULDC UR6, c[0x0][0xa80] ;  /* 0x0002a00000067ab9 */ /* 0x000fe20000000800 */
[----:B------:R-:W-:Y:S02]  /*2190*/  WARPGROUP.DEPBAR.LE gsb0, 0x0 ;  /* 0x00008000000079c5 */ /* 0x000fe40000010000 */
[----:B------:R-:W-:-:S06]  /*21a0*/  WARPGROUP.ARRIVE ;  /* 0x00000000000079c5 */ /* 0x000fcc0000000000 */
[----:B------:R-:W-:Y:S01]  /*21b0*/  HGMMA.64x96x16.F32.BF16 R24, gdesc[UR8], R24, gsb0 ;  /* 0x01600000081879f0 */ /* 0x000fe20008001818 */
[----:B------:R-:W-:Y:S01]  /*21c0*/  UMOV UR11, UR57 ;  /* 0x00000039000b7c82 */ /* 0x000fe20008000000 */
[----:B------:R-:W-:Y:S01]  /*21d0*/  UMOV UR57, 0x40000040 ;  /* 0x4000004000397882 */ /* 0x000fe20000000000 */
[----:B------:R-:W-:Y:S01]  /*21e0*/  IMAD.U32 R198, RZ, RZ, UR11 ;  /* 0x0000000bffc67e24 */ /* 0x000fe2000f8e00ff */
[----:B------:R-:W-:Y:S01]  /*21f0*/  UMOV UR10, UR7 ;  /* 0x00000007000a7c82 */ /* 0x000fe20008000000 */
[----:B------:R-:W-:Y:S01]  /*2200*/  UMOV UR11, 0x40000040 ;  /* 0x40000040000b7882 */ /* 0x000fe20000000000 */
        /* <DEDUP_REMOVED lines=42> */
[----:B------:R-:W-:Y:S02]  /*24b0*/  FSEL R26, R29, -INF , P5 ;  /* 0xff8000001d1a7808 */ /* 0x000fe40002800000 */
[----:B------:R-:W-:Y:S02]  /*24c0*/  FMNMX.FTZ R21, R28, R21, !PT ;  /* 0x000000151c157209 */ /* 0x000fe40007810000 */
[----:B------:R-:W-:Y:S02]  /*24d0*/  FSEL R156, R32, -INF , P4 ;  /* 0xff800000209c7808 */ /* 0x000fe40002000000 */
[----:B------:R-:W-:Y:S02]  /*24e0*/  FMNMX.FTZ R21, R26, R21, !PT ;  /* 0x000000151a157209 */ /* 0x000fe40007810000 */
[----:B------:R-:W-:-:S02]  /*24f0*/  ISETP.GT.AND P2, PT, R20, 0x18, PT ;  /* 0x000000181400780c */ /* 0x000fc40003f44270 */
[----:B------:R-:W-:Y:S02]  /*2500*/  FSEL R158, R33, -INF , P3 ;  /* 0xff800000219e7808 */ /* 0x000fe40001800000 */
[----:B------:R-:W-:Y:S02]  /*2510*/  FMNMX.FTZ R21, R156, R21, !PT ;  /* 0x000000159c157209 */ /* 0x000fe40007810000 */
[----:B------:R-:W-:Y:S02]  /*2520*/  FSEL R27, R27, -INF , P1 ;  /* 0xff8000001b1b7808 */ /* 0x000fe40000800000 */
[----:B------:R-:W-:Y:S02]  /*2530*/  ISETP.GT.AND P1, PT, R20, 0x19, PT ;  /* 0x000000191400780c */ /* 0x000fe40003f24270 */
[----:B------:R-:W-:Y:S02]  /*2540*/  FSEL R25, R30, -INF , P6 ;  /* 0xff8000001e197808 */ /* 0x000fe40003000000 */
[----:B------:R-:W-:-:S02]  /*2550*/  FSEL R161, R36, -INF , P2 ;  /* 0xff80000024a17808 */ /* 0x000fc40001000000 */
[----:B------:R-:W-:Y:S02]  /*2560*/  FMNMX.FTZ R32, R158, R21, !PT ;  /* 0x000000159e207209 */ /* 0x000fe40007810000 */
        /* <DEDUP_REMOVED lines=29> */
[----:B------:R-:W-:Y:S02]  /*2740*/  FSEL R160, R42, -INF , P6 ;  /* 0xff8000002aa07808 */ /* 0x000fe40003000000 */
        /* <DEDUP_REMOVED lines=11> */
[C---:B------:R-:W-:Y:S02]  /*2800*/  ISETP.GT.AND P4, PT, R20.reuse, 0x40, PT ;  /* 0x000000401400780c */ /* 0x040fe40003f84270 */
        /* <DEDUP_REMOVED lines=14> */
[----:B------:R-:W-:Y:S02]  /*28f0*/  FSEL R176, R54, -INF , P6 ;  /* 0xff80000036b07808 */ /* 0x000fe40003000000 */
[----:B------:R-:W-:Y:S02]  /*2900*/  ISETP.GT.AND P6, PT, R20, 0x49, PT ;  /* 0x000000491400780c */ /* 0x000fe40003fc4270 */
        /* <DEDUP_REMOVED lines=13> */
[----:B------:R-:W-:Y:S02]  /*29e0*/  FSEL R187, R59, -INF , P3 ;  /* 0xff8000003bbb7808 */ /* 0x000fe40001800000 */
[C---:B------:R-:W-:Y:S02]  /*29f0*/  ISETP.GT.AND P4, PT, R20.reuse, 0x58, PT ;  /* 0x000000581400780c */ /* 0x040fe40003f84270 */
        /* <DEDUP_REMOVED lines=16> */
[----:B------:R-:W-:Y:S02]  /*2b00*/  FSEL R201, R70, -INF , P4 ;  /* 0xff80000046c97808 */ /* 0x000fe40002000000 */
[----:B------:R-:W-:Y:S02]  /*2b10*/  FMNMX.FTZ R20, R200, R21, !PT ;  /* 0x00000015c8147209 */ /* 0x000fe40007810000 */
[----:B------:R-:W-:Y:S02]  /*2b20*/  FMNMX.FTZ R29, R188, R29, !PT ;  /* 0x0000001dbc1d7209 */ /* 0x000fe40007810000 */
[----:B------:R-:W-:Y:S02]  /*2b30*/  FSEL R205, R71, -INF , P3 ;  /* 0xff80000047cd7808 */ /* 0x000fe40001800000 */
[----:B------:R-:W-:Y:S01]  /*2b40*/  FMNMX.FTZ R20, R201, R20, !PT ;  /* 0x00000014c9147209 */ /* 0x000fe20007810000 */
[----:B------:R-:W0:Y:S03]  /*2b50*/  SHFL.BFLY PT, R30, R29, 0x2, 0x1f ;  /* 0x0c401f001d1e7f89 */ /* 0x000e2600000e0000 */
[----:B------:R-:W-:-:S05]  /*2b60*/  FMNMX.FTZ R21, R205, R20, !PT ;  /* 0x00000014cd157209 */ /* 0x000fca0007810000 */
[----:B------:R-:W1:Y:S01]  /*2b70*/  SHFL.BFLY PT, R20, R21, 0x2, 0x1f ;  /* 0x0c401f0015147f89 */ /* 0x000e6200000e0000 */
[----:B0-----:R-:W-:-:S05]  /*2b80*/  FMNMX.FTZ R30, R29, R30, !PT ;  /* 0x0000001e1d1e7209 */ /* 0x001fca0007810000 */
[----:B------:R-:W0:Y:S01]  /*2b90*/  SHFL.BFLY PT, R33, R30, 0x1, 0x1f ;  /* 0x0c201f001e217f89 */ /* 0x000e2200000e0000 */
[----:B-1----:R-:W-:-:S05]  /*2ba0*/  FMNMX.FTZ R29, R21, R20, !PT ;  /* 0x00000014151d7209 */ /* 0x002fca0007810000 */
[----:B------:R-:W1:Y:S01]  /*2bb0*/  SHFL.BFLY PT, R32, R29, 0x1, 0x1f ;  /* 0x0c201f001d207f89 */ /* 0x000e6200000e0000 */
[----:B0-----:R-:W-:-:S04]  /*2bc0*/  FMNMX.FTZ R20, R30, R33, !PT ;  /* 0x000000211e147209 */ /* 0x001fc80007810000 */
[C---:B------:R-:W-:Y:S01]  /*2bd0*/  FSETP.NEU.FTZ.AND P1, PT, R20.reuse, -INF , PT ;  /* 0xff8000001400780b */ /* 0x040fe20003f3d000 */
[----:B------:R-:W-:Y:S01]  /*2be0*/  FMUL.FTZ R203, R20, UR6 ;  /* 0x0000000614cb7c20 */ /* 0x000fe20008410000 */
[----:B-1----:R-:W-:-:S04]  /*2bf0*/  FMNMX.FTZ R21, R29, R32, !PT ;  /* 0x000000201d157209 */ /* 0x002fc80007810000 */
[----:B------:R-:W-:Y:S02]  /*2c00*/  FSEL R203, R203, RZ, P1 ;  /* 0x000000ffcbcb7208 */ /* 0x000fe40000800000 */
[C---:B------:R-:W-:Y:S01]  /*2c10*/  FSETP.NEU.FTZ.AND P1, PT, R21.reuse, -INF , PT ;  /* 0xff8000001500780b */ /* 0x040fe20003f3d000 */
[----:B------:R-:W-:Y:S02]  /*2c20*/  FMUL.FTZ R204, R21, UR6 ;  /* 0x0000000615cc7c20 */ /* 0x000fe40008410000 */
[--C-:B------:R-:W-:Y:S01]  /*2c30*/  FFMA.FTZ R190, R24, UR6, -R203.reuse ;  /* 0x0000000618be7c23 */ /* 0x100fe200080108cb */
[--C-:B------:R-:W-:Y:S01]  /*2c40*/  FFMA.FTZ R189, R22, UR6, -R203.reuse ;  /* 0x0000000616bd7c23 */ /* 0x100fe200080108cb */
[----:B------:R-:W-:Y:S01]  /*2c50*/  IADD3 R22, -R19, 0xb, RZ ;  /* 0x0000000b13167810 */ /* 0x000fe20007ffe1ff */
[--C-:B------:R-:W-:Y:S01]  /*2c60*/  FFMA.FTZ R192, R28, UR6, -R203.reuse ;  /* 0x000000061cc07c23 */ /* 0x100fe200080108cb */
[----:B------:R-:W-:Y:S01]  /*2c70*/  FSEL R204, R204, RZ, P1 ;  /* 0x000000ffcccc7208 */ /* 0x000fe20000800000 */
[--C-:B------:R-:W-:Y:S01]  /*2c80*/  FFMA.FTZ R193, R26, UR6, -R203.reuse ;  /* 0x000000061ac17c23 */ /* 0x100fe200080108cb */
[----:B------:R-:W-:Y:S01]  /*2c90*/  ISETP.NE.AND P1, PT, R72, RZ, PT ;  /* 0x000000ff4800720c */ /* 0x000fe20003f25270 */
        /* <DEDUP_REMOVED lines=10> */
[----:B------:R-:W-:Y:S01]  /*2d40*/  FFMA.FTZ R161, R165, UR6, -R203 ;  /* 0x00000006a5a17c23 */ /* 0x000fe200080108cb */
[----:B------:R-:W-:Y:S01]  /*2d50*/  FFMA.FTZ R23, R23, UR6, -R204 ;  /* 0x0000000617177c23 */ /* 0x000fe200080108cc */
[----:B------:R-:W-:-:S02]  /*2d60*/  @!P1 VIADD R24, R198, 0x32440 ;  /* 0x00032440c6189836 */ /* 0x000fc40000000000 */
[--C-:B------:R-:W-:Y:S01]  /*2d70*/  FFMA.FTZ R157, R159, UR6, -R204.reuse ;  /* 0x000000069f9d7c23 */ /* 0x100fe200080108cc */
[----:B------:R-:W-:Y:S01]  /*2d80*/  FFMA.FTZ R210, R163, UR6, -R204 ;  /* 0x00000006a3d27c23 */ /* 0x000fe200080108cc */
[--C-:B------:R-:W-:Y:S01]  /*2d90*/  FFMA.FTZ R159, R162, UR6, -R203.reuse ;  /* 0x00000006a29f7c23 */ /* 0x100fe200080108cb */
[----:B------:R-:W-:Y:S01]  /*2da0*/  MUFU.EX2 R192, R192 ;  /* 0x000000c000c07308 */ /* 0x000fe20000000800 */
[----:B------:R-:W-:Y:S01]  /*2db0*/  @!P1 PRMT R24, RZ, 0x654, R24 ;  /* 0x00000654ff189816 */ /* 0x000fe20000000018 */
[----:B------:R1:W-:Y:S06]  /*2dc0*/  BAR.ARV R22, 0x100 ;  /* 0x000400160000751d */ /* 0x0003ec0000002000 */
[----:B------:R2:W-:Y:S01]  /*2dd0*/  @!P1 SYNCS.ARRIVE.TRANS64.RED.A1T0 RZ, [R24+URZ], RZ ;  /* 0x000000ff18ff99a7 */ /* 0x0005e2000810043f */
[----:B------:R-:W3:Y:S01]  /*2de0*/  MUFU.EX2 R193, R193 ;  /* 0x000000c100c17308 */ /* 0x000ee20000000800 */
[----:B0-----:R-:W-:Y:S01]  /*2df0*/  F2FP.BF16.F32.PACK_AB R152, R189, R190 ;  /* 0x000000bebd98723e */ /* 0x001fe200000010ff */
        /* <DEDUP_REMOVED lines=15> */
[----:B---3--:R-:W-:Y:S01]  /*2ef0*/  F2FP.BF16.F32.PACK_AB R154, R193, R192 ;  /* 0x000000c0c19a723e */ /* 0x008fe200000010ff */
        /* <DEDUP_REMOVED lines=15> */
[----:B0-----:R-:W-:Y:S01]  /*2ff0*/  F2FP.BF16.F32.PACK_AB R153, R196, R191 ;  /* 0x000000bfc499723e */ /* 0x001fe200000010ff */
[--C-:B------:R-:W-:Y:S01]  /*3000*/  FFMA.FTZ R188, R197, UR6, -R204.reuse ;  /* 0x00000006c5bc7c23 */ /* 0x100fe200080108cc */
[--C-:B------:R-:W-:Y:S01]  /*3010*/  FFMA.FTZ R197, R200, UR6, -R204.reuse ;  /* 0x00000006c8c57c23 */ /* 0x100fe200080108cc */
[----:B------:R-:W-:Y:S01]  /*3020*/  FFMA.FTZ R179, R179, UR6, -R203 ;  /* 0x00000006b3b37c23 */ /* 0x000fe200080108cb */
[--C-:B------:R-:W-:Y:S01]  /*3030*/  FFMA.FTZ R199, R201, UR6, -R204.reuse ;  /* 0x00000006c9c77c23 */ /* 0x100fe200080108cc */
[----:B------:R-:W-:Y:S01]  /*3040*/  FFMA.FTZ R200, R205, UR6, -R204 ;  /* 0x00000006cdc87c23 */ /* 0x000fe200080108cc */
[----:B------:R-:W-:Y:S01]  /*3050*/  FADD.FTZ R189, R190, R189 ;  /* 0x000000bdbebd7221 */ /* 0x000fe20000010000 */
[----:B------:R-:W-:Y:S01]  /*3060*/  MUFU.EX2 R156, R156 ;  /* 0x0000009c009c7308 */ /* 0x000fe20000000800 */
[----:B------:R-:W-:Y:S01]  /*3070*/  FADD.FTZ R191, R191, R196 ;  /* 0x000000c4bfbf7221 */ /* 0x000fe20000010000 */
[----:B------:R-:W-:-:S02]  /*3080*/  @!P1 VIADD R198, R198, 0x32460 ;  /* 0x00032460c6c69836 */ /* 0x000fc40000000000 */
[----:B------:R-:W-:-:S04]  /*3090*/  FADD.FTZ R192, R192, R189 ;  /* 0x000000bdc0c07221 */ /* 0x000fc80000010000 */
[----:B------:R-:W-:Y:S01]  /*30a0*/  FADD.FTZ R193, R193, R192 ;  /* 0x000000c0c1c17221 */ /* 0x000fe20000010000 */
[----:B------:R-:W0:Y:S01]  /*30b0*/  MUFU.EX2 R207, R207 ;  /* 0x000000cf00cf7308 */ /* 0x000e220000000800 */
[----:B---3--:R-:W-:Y:S01]  /*30c0*/  F2FP.BF16.F32.PACK_AB R155, R195, R194 ;  /* 0x000000c2c39b723e */ /* 0x008fe200000010ff */
[----:B------:R1:W-:Y:S01]  /*30d0*/  BAR.SYNC.DEFER_BLOCKING R15, 0x100 ;  /* 0x0004000f0000751d */ /* 0x0003e20000010000 */
[----:B------:R-:W-:Y:S01]  /*30e0*/  FADD.FTZ R194, R194, R191 ;  /* 0x000000bfc2c27221 */ /* 0x000fe20000010000 */
[----:B------:R-:W-:-:S03]  /*30f0*/  @!P1 PRMT R198, RZ, 0x654, R198 ;  /* 0x00000654ffc69816 */ /* 0x000fc600000000c6 */
[----:B------:R-:W-:Y:S01]  /*3100*/  FADD.FTZ R194, R195, R194 ;  /* 0x000000c2c3c27221 */ /* 0x000fe20000010000 */
[----:B------:R-:W-:Y:S08]  /*3110*/  MUFU.EX2 R158, R158 ;  /* 0x0000009e009e7308 */ /* 0x000ff00000000800 */
[----:B------:R-:W-:Y:S08]  /*3120*/  MUFU.EX2 R161, R161 ;  /* 0x000000a100a17308 */ /* 0x000ff00000000800 */
[----:B------:R-:W-:Y:S01]  /*3130*/  MUFU.EX2 R23, R23 ;  /* 0x0000001700177308 */ /* 0x000fe20000000800 */
[----:B--2---:R-:W-:-:S06]  /*3140*/  WARPGROUP.ARRIVE ;  /* 0x00000000000079c5 */ /* 0x004fcc0000000000 */
[----:B------:R-:W-:Y:S01]  /*3150*/  HGMMA.64x256x16.F32.BF16 R24, R152, gdesc[UR8].tnspB, RZ, !UPT, gsb0 ;  /* 0x43e0000898187df0 */ /* 0x000fe2000c0018ff */
[----:B------:R-:W2:Y:S01]  /*3160*/  MUFU.EX2 R208, R208 ;  /* 0x000000d000d07308 */ /* 0x000ea20000000800 */
[----:B------:R-:W-:Y:S01]  /*3170*/  UIADD3 UR10, UR7, 0x80, URZ ;  /* 0x00000080070a7890 */ /* 0x000fe2000fffe03f */
[----:B------:R-:W-:-:S06]  /*3180*/  UMOV UR11, 0x40000040 ;  /* 0x40000040000b7882 */ /* 0x000fcc0000000000 */
[----:B------:R-:W-:Y:S08]  /*3190*/  MUFU.EX2 R157, R157 ;  /* 0x0000009d009d7308 */ /* 0x000ff00000000800 */
[----:B------:R-:W3:Y:S08]  /*31a0*/  MUFU.EX2 R210, R210 ;  /* 0x000000d200d27308 */ /* 0x000ef00000000800 */
[----:B------:R-:W-:Y:S08]  /*31b0*/  MUFU.EX2 R159, R159 ;  /* 0x0000009f009f7308 */ /* 0x000ff00000000800 */
[----:B------:R-:W4:Y:S08]  /*31c0*/  MUFU.EX2 R162, R162 ;  /* 0x000000a200a27308 */ /* 0x000f300000000800 */
[----:B------:R-:W-:Y:S08]  /*31d0*/  MUFU.EX2 R163, R163 ;  /* 0x000000a300a37308 */ /* 0x000ff00000000800 */
[----:B------:R-:W-:Y:S08]  /*31e0*/  MUFU.EX2 R166, R166 ;  /* 0x000000a600a67308 */ /* 0x000ff00000000800 */
[----:B------:R-:W-:Y:S08]  /*31f0*/  MUFU.EX2 R160, R160 ;  /* 0x000000a000a07308 */ /* 0x000ff00000000800 */
[----:B------:R-:W5:Y:S08]  /*3200*/  MUFU.EX2 R165, R165 ;  /* 0x000000a500a57308 */ /* 0x000f700000000800 */
[----:B------:R-:W-:Y:S08]  /*3210*/  MUFU.EX2 R164, R164 ;  /* 0x000000a400a47308 */ /* 0x000ff00000000800 */
[----:B------:R-:W1:Y:S08]  /*3220*/  MUFU.EX2 R167, R167 ;  /* 0x000000a700a77308 */ /* 0x000e700000000800 */
[----:B------:R-:W-:Y:S08]  /*3230*/  MUFU.EX2 R169, R169 ;  /* 0x000000a900a97308 */ /* 0x000ff00000000800 */
[----:B------:R-:W1:Y:S08]  /*3240*/  MUFU.EX2 R170, R170 ;  /* 0x000000aa00aa7308 */ /* 0x000e700000000800 */
[----:B------:R-:W-:Y:S08]  /*3250*/  MUFU.EX2 R171, R171 ;  /* 0x000000ab00ab7308 */ /* 0x000ff00000000800 */
[----:B------:R-:W-:Y:S08]  /*3260*/  MUFU.EX2 R174, R174 ;  /* 0x000000ae00ae7308 */ /* 0x000ff00000000800 */
[----:B------:R-:W-:Y:S08]  /*3270*/  MUFU.EX2 R168, R168 ;  /* 0x000000a800a87308 */ /* 0x000ff00000000800 */
[----:B------:R-:W1:Y:S08]  /*3280*/  MUFU.EX2 R173, R173 ;  /* 0x000000ad00ad7308 */ /* 0x000e700000000800 */
        /* <DEDUP_REMOVED lines=16> */
[----:B------:R-:W-:Y:S01]  /*3390*/  MUFU.EX2 R199, R199 ;  /* 0x000000c700c77308 */ /* 0x000fe20000000800 */
[----:B------:R-:W-:-:S02]  /*33a0*/  WARPGROUP.DEPBAR.LE gsb0, 0x0 ;  /* 0x00008000000079c5 */ /* 0x000fc40000010000 */
[----:B0-----:R-:W-:-:S05]  /*33b0*/  F2FP.BF16.F32.PACK_AB R152, R207, R156 ;  /* 0x0000009ccf98723e */ /* 0x001fca00000010ff */
[----:B------:R-:W0:Y:S01]  /*33c0*/  MUFU.EX2 R200, R200 ;  /* 0x000000c800c87308 */ /* 0x000e220000000800 */
[----:B--2---:R-:W-:Y:S01]  /*33d0*/  F2FP.BF16.F32.PACK_AB R153, R208, R23 ;  /* 0x00000017d099723e */ /* 0x004fe200000010ff */
[----:B------:R-:W-:Y:S01]  /*33e0*/  FADD.FTZ R156, R156, R193 ;  /* 0x000000c19c9c7221 */ /* 0x000fe20000010000 */
[----:B------:R-:W-:Y:S01]  /*33f0*/  F2FP.BF16.F32.PACK_AB R154, R161, R158 ;  /* 0x0000009ea19a723e */ /* 0x000fe200000010ff */
[----:B------:R-:W-:Y:S01]  /*3400*/  FADD.FTZ R23, R23, R194 ;  /* 0x000000c217177221 */ /* 0x000fe20000010000 */
[----:B---3--:R-:W-:Y:S01]  /*3410*/  F2FP.BF16.F32.PACK_AB R155, R210, R157 ;  /* 0x0000009dd29b723e */ /* 0x008fe200000010ff */
[----:B------:R-:W-:Y:S02]  /*3420*/  FADD.FTZ R207, R207, R156 ;  /* 0x0000009ccfcf7221 */ /* 0x000fe40000010000 */
[----:B------:R-:W-:Y:S01]  /*3430*/  FADD.FTZ R208, R208, R23 ;  /* 0x00000017d0d07221 */ /* 0x000fe20000010000 */
[----:B------:R-:W-:Y:S01]  /*3440*/  WARPGROUP.ARRIVE ;  /* 0x00000000000079c5 */ /* 0x000fe20000000000 */
[----:B------:R-:W-:-:S02]  /*3450*/  FADD.FTZ R158, R158, R207 ;  /* 0x000000cf9e9e7221 */ /* 0x000fc40000010000 */
[----:B------:R-:W-:Y:S02]  /*3460*/  FADD.FTZ R157, R157, R208 ;  /* 0x000000d09d9d7221 */ /* 0x000fe40000010000 */
[----:B------:R-:W-:Y:S01]  /*3470*/  FADD.FTZ R158, R161, R158 ;  /* 0x0000009ea19e7221 */ /* 0x000fe20000010000 */
[----:B------:R-:W-:Y:S01]  /*3480*/  HGMMA.64x256x16.F32.BF16 R24, R152, gdesc[UR8].tnspB, R24, gsb0 ;  /* 0x43e0000898187df0 */ /* 0x000fe20008001818 */
[----:B------:R-:W-:Y:S01]  /*3490*/  UIADD3 UR10, UR7, 0x100, URZ ;  /* 0x00000100070a7890 */ /* 0x000fe2000fffe03f */
[----:B------:R-:W-:Y:S01]  /*34a0*/  FADD.FTZ R157, R210, R157 ;  /* 0x0000009dd29d7221 */ /* 0x000fe20000010000 */
[----:B------:R-:W-:Y:S01]  /*34b0*/  UMOV UR11, 0x40000040 ;  /* 0x40000040000b7882 */ /* 0x000fe20000000000 */
[----:B------:R-:W-:Y:S02]  /*34c0*/  WARPGROUP.DEPBAR.LE gsb0, 0x0 ;  /* 0x00008000000079c5 */ /* 0x000fe40000010000 */
[----:B----4-:R-:W-:Y:S01]  /*34d0*/  F2FP.BF16.F32.PACK_AB R152, R162, R159 ;  /* 0x0000009fa298723e */ /* 0x010fe200000010ff */
[----:B------:R-:W-:Y:S01]  /*34e0*/  FADD.FTZ R159, R159, R158 ;  /* 0x0000009e9f9f7221 */ /* 0x000fe20000010000 */
[----:B-----5:R-:W-:Y:S01]  /*34f0*/  F2FP.BF16.F32.PACK_AB R153, R165, R160 ;  /* 0x000000a0a599723e */ /* 0x020fe200000010ff */
[----:B------:R-:W-:Y:S01]  /*3500*/  FADD.FTZ R160, R160, R157 ;  /* 0x0000009da0a07221 */ /* 0x000fe20000010000 */
[----:B------:R-:W-:Y:S01]  /*3510*/  F2FP.BF16.F32.PACK_AB R154, R166, R163 ;  /* 0x000000a3a69a723e */ /* 0x000fe200000010ff */
[----:B------:R-:W-:Y:S01]  /*3520*/  FADD.FTZ R162, R162, R159 ;  /* 0x0000009fa2a27221 */ /* 0x000fe20000010000 */
[----:B-1----:R-:W-:Y:S01]  /*3530*/  F2FP.BF16.F32.PACK_AB R155, R167, R164 ;  /* 0x000000a4a79b723e */ /* 0x002fe200000010ff */
[----:B------:R-:W-:-:S02]  /*3540*/  FADD.FTZ R165, R165, R160 ;  /* 0x000000a0a5a57221 */ /* 0x000fc40000010000 */
[----:B------:R-:W-:Y:S01]  /*3550*/  FADD.FTZ R163, R163, R162 ;  /* 0x000000a2a3a37221 */ /* 0x000fe20000010000 */
[----:B------:R-:W-:Y:S01]  /*3560*/  WARPGROUP.ARRIVE ;  /* 0x00000000000079c5 */ /* 0x000fe20000000000 */
[----:B------:R-:W-:Y:S02]  /*3570*/  FADD.FTZ R164, R164, R165 ;  /* 0x000000a5a4a47221 */ /* 0x000fe40000010000 */
[----:B------:R-:W-:Y:S02]  /*3580*/  FADD.FTZ R166, R166, R163 ;  /* 0x000000a3a6a67221 */ /* 0x000fe40000010000 */
[----:B------:R-:W-:-:S07]  /*3590*/  FADD.FTZ R167, R167, R164 ;  /* 0x000000a4a7a77221 */ /* 0x000fce0000010000 */
[----:B------:R-:W-:Y:S01]  /*35a0*/  HGMMA.64x256x16.F32.BF16 R24, R152, gdesc[UR8].tnspB, R24, gsb0 ;  /* 0x43e0000898187df0 */ /* 0x000fe20008001818 */
[----:B------:R-:W-:Y:S01]  /*35b0*/  UIADD3 UR10, UR7, 0x180, URZ ;  /* 0x00000180070a7890 */ /* 0x000fe2000fffe03f */
[----:B------:R-:W-:Y:S01]  /*35c0*/  UMOV UR11, 0x40000040 ;  /* 0x40000040000b7882 */ /* 0x000fe20000000000 */
[----:B------:R-:W-:Y:S02]  /*35d0*/  WARPGROUP.DEPBAR.LE gsb0, 0x0 ;  /* 0x00008000000079c5 */ /* 0x000fe40000010000 */
[----:B------:R-:W-:Y:S01]  /*35e0*/  F2FP.BF16.F32.PACK_AB R152, R170, R169 ;  /* 0x000000a9aa98723e */ /* 0x000fe200000010ff */
[----:B------:R-:W-:Y:S01]  /*35f0*/  FADD.FTZ R169, R169, R166 ;  /* 0x000000a6a9a97221 */ /* 0x000fe20000010000 */
[----:B------:R-:W-:Y:S01]  /*3600*/  F2FP.BF16.F32.PACK_AB R153, R173, R168 ;  /* 0x000000a8ad99723e */ /* 0x000fe200000010ff */
[----:B------:R-:W-:Y:S01]  /*3610*/  FADD.FTZ R168, R168, R167 ;  /* 0x000000a7a8a87221 */ /* 0x000fe20000010000 */
[----:B------:R-:W-:Y:S01]  /*3620*/  F2FP.BF16.F32.PACK_AB R154, R174, R171 ;  /* 0x000000abae9a723e */ /* 0x000fe200000010ff */
[----:B------:R-:W-:Y:S01]  /*3630*/  FADD.FTZ R170, R170, R169 ;  /* 0x000000a9aaaa7221 */ /* 0x000fe20000010000 */
[----:B------:R-:W-:Y:S01]  /*3640*/  F2FP.BF16.F32.PACK_AB R155, R177, R172 ;  /* 0x000000acb19b723e */ /* 0x000fe200000010ff */
[----:B------:R-:W-:-:S02]  /*3650*/  FADD.FTZ R173, R173, R168 ;  /* 0x000000a8adad7221 */ /* 0x000fc40000010000 */
[----:B------:R-:W-:Y:S01]  /*3660*/  FADD.FTZ R171, R171, R170 ;  /* 0x000000aaabab7221 */ /* 0x000fe20000010000 */
[----:B------:R-:W-:Y:S01]  /*3670*/  WARPGROUP.ARRIVE ;  /* 0x00000000000079c5 */ /* 0x000fe20000000000 */
[----:B------:R-:W-:Y:S02]  /*3680*/  FADD.FTZ R172, R172, R173 ;  /* 0x000000adacac7221 */ /* 0x000fe40000010000 */
[----:B------:R-:W-:Y:S02]  /*3690*/  FADD.FTZ R174, R174, R171 ;  /* 0x000000abaeae7221 */ /* 0x000fe40000010000 */
[----:B------:R-:W-:-:S08]  /*36a0*/  FADD.FTZ R177, R177, R172 ;  /* 0x000000acb1b17221 */ /* 0x000fd00000010000 */
        /* <DEDUP_REMOVED lines=19> */
[----:B------:R-:W-:Y:S01]  /*37e0*/  R2UR UR7, R17 ;  /* 0x00000000110772ca */ /* 0x000fe200000e0000 */
[----:B------:R-:W-:-:S12]  /*37f0*/  UMOV UR11, 0x40000040 ;  /* 0x40000040000b7882 */ /* 0x000fd80000000000 */
[----:B------:R-:W-:-:S06]  /*3800*/  UISETP.GE.AND UP0, UPT, UR60, UR7, UPT ;  /* 0x000000073c00728c */ /* 0x000fcc000bf06270 */
[----:B------:R-:W-:Y:S01]  /*3810*/  PLOP3.LUT P2, PT, PT, PT, UP0, 0x80, 0x0 ;  /* 0x000000000000781c */ /* 0x000fe20003f4f008 */
[----:B------:R-:W-:Y:S02]  /*3820*/  WARPGROUP.DEPBAR.LE gsb0, 0x0 ;  /* 0x00008000000079c5 */ /* 0x000fe40000010000 */
[----:B------:R-:W-:Y:S01]  /*3830*/  F2FP.BF16.F32.PACK_AB R152, R184, R179 ;  /* 0x000000b3b898723e */ /* 0x000fe200000010ff */
[----:B------:R-:W-:Y:S01]  /*3840*/  FADD.FTZ R179, R179, R178 ;  /* 0x000000b2b3b37221 */ /* 0x000fe20000010000 */
[C---:B------:R-:W-:Y:S01]  /*3850*/  F2FP.BF16.F32.PACK_AB R153, R197.reuse, R188 ;  /* 0x000000bcc599723e */ /* 0x040fe200000010ff */
[----:B------:R-:W-:Y:S01]  /*3860*/  FADD.FTZ R188, R188, R187 ;  /* 0x000000bbbcbc7221 */ /* 0x000fe20000010000 */
[----:B------:R-:W-:Y:S01]  /*3870*/  F2FP.BF16.F32.PACK_AB R154, R186, R183 ;  /* 0x000000b7ba9a723e */ /* 0x000fe200000010ff */
[----:B------:R-:W-:Y:S01]  /*3880*/  FADD.FTZ R184, R184, R179 ;  /* 0x000000b3b8b87221 */ /* 0x000fe20000010000 */
[----:B0-----:R-:W-:Y:S01]  /*3890*/  F2FP.BF16.F32.PACK_AB R155, R200, R199 ;  /* 0x000000c7c89b723e */ /* 0x001fe200000010ff */
[----:B------:R-:W-:-:S02]  /*38a0*/  FADD.FTZ R188, R197, R188 ;  /* 0x000000bcc5bc7221 */ /* 0x000fc40000010000 */
[----:B------:R-:W-:Y:S01]  /*38b0*/  FADD.FTZ R23, R183, R184 ;  /* 0x000000b8b7177221 */ /* 0x000fe20000010000 */
[----:B------:R-:W-:Y:S01]  /*38c0*/  WARPGROUP.ARRIVE ;  /* 0x00000000000079c5 */ /* 0x000fe20000000000 */
[----:B------:R-:W-:Y:S02]  /*38d0*/  FADD.FTZ R199, R199, R188 ;  /* 0x000000bcc7c77221 */ /* 0x000fe40000010000 */
[----:B------:R-:W-:Y:S02]  /*38e0*/  FADD.FTZ R23, R186, R23 ;  /* 0x00000017ba177221 */ /* 0x000fe40000010000 */
[----:B------:R-:W-:Y:S01]  /*38f0*/  FADD.FTZ R201, R200, R199 ;  /* 0x000000c7c8c97221 */ /* 0x000fe20000010000 */
[----:B------:R-:W-:Y:S03]  /*3900*/  HGMMA.64x256x16.F32.BF16 R24, R152, gdesc[UR8].tnspB, R24, gsb0 ;  /* 0x43e0000898187df0 */ /* 0x000fe60008001818 */
[----:B------:R-:W-:-:S02]  /*3910*/  WARPGROUP.DEPBAR.LE gsb0, 0x0 ;  /* 0x00008000000079c5 */ /* 0x000fc40000010000 */
[----:B------:R0:W-:Y:S01]  /*3920*/  @!P1 SYNCS.ARRIVE.TRANS64.RED.A1T0 RZ, [R198+URZ], RZ ;  /* 0x000000ffc6ff99a7 */ /* 0x0001e2000810043f */
[----:B------:R-:W-:Y:S05]  /*3930*/  @!P2 BRA `(.L_x_9046) ;  /* 0x000000240038a947 */ /* 0x000fea0003800000 */
[----:B------:R-:W-:Y:S01]  /*3940*/  UMOV UR6, URZ ;  /* 0x0000003f00067c82 */ /* 0x000fe20008000000 */
[----:B------:R-:W-:Y:S02]  /*3950*/  IMAD.MOV.U32 R204, RZ, RZ, R21 ;  /* 0x000000ffffcc7224 */ /* 0x000fe400078e0015 */
[----:B------:R-:W-:Y:S02]  /*3960*/  IMAD.MOV.U32 R203, RZ, RZ, R20 ;  /* 0x000000ffffcb7224 */ /* 0x000fe400078e0014 */
[----:B------:R-:W-:Y:S02]  /*3970*/  IMAD.U32 R210, RZ, RZ, UR6 ;  /* 0x00000006ffd27e24 */ /* 0x000fe4000f8e00ff */
[----:B------:R-:W-:Y:S01]  /*3980*/  IMAD.U32 R209, RZ, RZ, UR60 ;  /* 0x0000003cffd17e24 */ /* 0x000fe2000f8e00ff */
[----:B------:R-:W-:-:S06]  /*3990*/  UMOV UR60, URZ ;  /* 0x0000003f003c7c82 */ /* 0x000fcc0008000000 */
.L_x_9055:
[----:B------:R-:W-:Y:S01]  /*39a0*/  R2UR UR6, R209 ;  /* 0x00000000d10672ca */ /* 0x000fe200000e0000 */
[----:B------:R-:W-:Y:S01]  /*39b0*/  UIADD3 UR60, UR60, 0x1, URZ ;  /* 0x000000013c3c7890 */ /* 0x000fe2000fffe03f */
[----:B------:R-:W-:Y:S02]  /*39c0*/  R2UR UR7, R210 ;  /* 0x00000000d20772ca */ /* 0x000fe400000e0000 */
[----:B------:R-:W-:Y:S01]  /*39d0*/  R2UR UR10, R17 ;  /* 0x00000000110a72ca */ /* 0x000fe200000e0000 */
[----:B------:R-:W-:-:S04]  /*39e0*/  UISETP.NE.AND UP0, UPT, UR60, 0x2, UPT ;  /* 0x000000023c00788c */ /* 0x000fc8000bf05270 */
[----:B------:R-:W-:-:S04]  /*39f0*/  USEL UR60, UR60, URZ, UP0 ;  /* 0x0000003f3c3c7287 */ /* 0x000fc80008000000 */
[----:B------:R-:W-:Y:S01]  /*3a00*/  IMAD.U32 R20, RZ, RZ, UR6 ;  /* 0x00000006ff147e24 */ /* 0x000fe2000f8e00ff */
[----:B------:R-:W-:-:S04]  /*3a10*/  UIADD3 UR6, UR6, -0x1, URZ ;  /* 0xffffffff06067890 */ /* 0x000fc8000fffe03f */
[----:B------:R-:W-:Y:S02]  /*3a20*/  ISETP.GT.AND P2, PT, R20, UR10, PT ;  /* 0x0000000a14007c0c */ /* 0x000fe4000bf44270 */
[----:B------:R-:W-:Y:S01]  /*3a30*/  IMAD.U32 R209, RZ, RZ, UR6 ;  /* 0x00000006ffd17e24 */ /* 0x000fe2000f8e00ff */
[----:B------:R-:W-:-:S04]  /*3a40*/  USEL UR6, URZ, 0x1, UP0 ;  /* 0x000000013f067887 */ /* 0x000fc80008000000 */
[----:B------:R-:W-:-:S06]  /*3a50*/  ULOP3.LUT UR7, UR7, UR6, URZ, 0x3c, !UPT ;  /* 0x0000000607077292 */ /* 0x000fcc000f8e3c3f */
[----:B------:R-:W-:Y:S01]  /*3a60*/  IMAD.U32 R210, RZ, RZ, UR7 ;  /* 0x00000007ffd27e24 */ /* 0x000fe2000f8e00ff */
[----:B-1----:R-:W-:Y:S06]  /*3a70*/  @!P0 BRA `(.L_x_9047) ;  /* 0x0000000000048947 */ /* 0x002fec0003800000 */
[----:B------:R-:W-:Y:S01]  /*3a80*/  BPT.TRAP 0x1 ;  /* 0x000000040000795c */ /* 0x000fe20000300000 */
.L_x_9047:
[----:B------:R-:W-:Y:S02]  /*3a90*/  R2UR UR7, R16 ;  /* 0x00000000100772ca */ /* 0x000fe400000e0000 */
[----:B------:R-:W-:-:S11]  /*3aa0*/  R2UR UR6, R210 ;  /* 0x00000000d20672ca */ /* 0x000fd600000e0000 */
[----:B------:R-:W-:Y:S02]  /*3ab0*/  ULEA UR61, UR60, UR7, 0x3 ;  /* 0x000000073c3d7291 */ /* 0x000fe4000f8e183f */
[----:B------:R-:W-:-:S05]  /*3ac0*/  IMAD.U32 R20, RZ, RZ, UR6 ;  /* 0x00000006ff147e24 */ /* 0x000fca000f8e00ff */
[----:B------:R-:W-:-:S04]  /*3ad0*/  SHF.L.U32 R20, R20, 0x1f, RZ ;  /* 0x0000001f14147819 */ /* 0x000fc800000006ff */
[----:B------:R1:W2:Y:S01]  /*3ae0*/  SYNCS.PHASECHK.TRANS64.TRYWAIT P3, [UR61+0x32430], R20 ;  /* 0x03243014ff0075a7 */ /* 0x0002a2000806017d */
[----:B------:R-:W-:Y:S05]  /*3af0*/  @!P0 BRA `(.L_x_9048) ;  /* 0x0000000000048947 */ /* 0x000fea0003800000 */
[----:B------:R-:W-:Y:S01]  /*3b00*/  BPT.TRAP 0x1 ;  /* 0x000000040000795c */ /* 0x000fe20000300000 */
.L_x_9048:
[----:B--2---:R-:W-:Y:S05]  /*3b10*/  @P3 BRA `(.L_x_9049) ;  /* 0x0000000000083947 */ /* 0x004fea0003800000 */
[----:B------:R-:W2:Y:S02]  /*3b20*/  SYNCS.PHASECHK.TRANS64.TRYWAIT P3, [UR61+0x32430], R20 ;  /* 0x03243014ff0075a7 */ /* 0x000ea4000806017d */
[----:B--2---:R-:W-:Y:S05]  /*3b30*/  @!P3 BRA `(.L_x_9050) ;  /* 0x0000009c00ecb947 */ /* 0x004fea0003800000 */
.L_x_9049:
[----:B------:R-:W-:Y:S01]  /*3b40*/  R2UR UR6, R0 ;  /* 0x00000000000672ca */ /* 0x000fe200000e0000 */
[----:B0-----:R-:W-:Y:S01]  /*3b50*/  WARPGROUP.ARRIVE ;  /* 0x00000000000079c5 */ /* 0x001fe20000000000 */
[----:B--2---:R-:W-:Y:S01]  /*3b60*/  MOV R21, UR21 ;  /* 0x0000001500157c02 */ /* 0x004fe20008000f00 */
        /* <DEDUP_REMOVED lines=9> */
[----:B------:R-:W-:Y:S01]  /*3c00*/  UIMAD UR6, UR60, 0x300, UR6 ;  /* 0x000003003c0678a4 */ /* 0x000fe2000f8e0206 */
[----:B------:R-:W-:Y:S02]  /*3c10*/  R2UR UR16, R4 ;  /* 0x00000000041072ca */ /* 0x000fe400000e0000 */
[----:B------:R-:W-:Y:S01]  /*3c20*/  R2UR UR17, R5 ;  /* 0x00000000051172ca */ /* 0x000fe200000e0000 */
[----:B------:R-:W-:Y:S01]  /*3c30*/  UIADD3 UR7, UR6, 0x2, URZ ;  /* 0x0000000206077890 */ /* 0x000fe2000fffe03f */
[----:B------:R-:W-:Y:S02]  /*3c40*/  MOV R205, UR13 ;  /* 0x0000000d00cd7c02 */ /* 0x000fe40008000f00 */
[----:B------:R-:W-:Y:S01]  /*3c50*/  UMOV UR22, UR6 ;  /* 0x0000000600167c82 */ /* 0x000fe20008000000 */
[----:B------:R-:W-:Y:S01]  /*3c60*/  MOV R207, UR12 ;  /* 0x0000000c00cf7c02 */ /* 0x000fe20008000f00 */
[----:B------:R-:W-:Y:S01]  /*3c70*/  HGMMA.64x96x16.F32.BF16 R152, gdesc[UR20], RZ, !UPT, gsb0 ;  /* 0x01600000149879f0 */ /* 0x000fe2000c0018ff */
[----:B------:R-:W-:Y:S01]  /*3c80*/  R2UR UR12, R6 ;  /* 0x00000000060c72ca */ /* 0x000fe200000e0000 */
[----:B------:R-:W-:Y:S01]  /*3c90*/  UMOV UR18, UR7 ;  /* 0x0000000700127c82 */ /* 0x000fe20008000000 */
[----:B------:R-:W-:Y:S01]  /*3ca0*/  R2UR UR13, R7 ;  /* 0x00000000070d72ca */ /* 0x000fe200000e0000 */
[----:B------:R-:W-:Y:S01]  /*3cb0*/  UIADD3 UR7, UR6, 0x4, URZ ;  /* 0x0000000406077890 */ /* 0x000fe2000fffe03f */
[----:B------:R-:W-:Y:S01]  /*3cc0*/  MOV R208, UR9 ;  /* 0x0000000900d07c02 */ /* 0x000fe20008000f00 */
[----:B------:R-:W-:Y:S01]  /*3cd0*/  UIADD3 UR6, UR6, 0x6, URZ ;  /* 0x0000000606067890 */ /* 0x000fe2000fffe03f */
[----:B------:R-:W-:-:S02]  /*3ce0*/  MOV R211, UR8 ;  /* 0x0000000800d37c02 */ /* 0x000fc40008000f00 */
[----:B------:R-:W-:Y:S02]  /*3cf0*/  R2UR UR8, R8 ;  /* 0x00000000080872ca */ /* 0x000fe400000e0000 */
[----:B------:R-:W-:Y:S01]  /*3d00*/  UMOV UR14, UR7 ;  /* 0x00000007000e7c82 */ /* 0x000fe20008000000 */
[----:B------:R-:W-:Y:S01]  /*3d10*/  R2UR UR9, R9 ;  /* 0x00000000090972ca */ /* 0x000fe200000e0000 */
[----:B------:R-:W-:Y:S01]  /*3d20*/  UMOV UR10, UR6 ;  /* 0x00000006000a7c82 */ /* 0x000fe20008000000 */
        /* <DEDUP_REMOVED lines=18> */
[----:B------:R-:W-:-:S12]  /*3e50*/  @!P0 BRA `(.L_x_9051) ;  /* 0x0000000000048947 */ /* 0x000fd80003800000 */
[----:B------:R-:W-:Y:S01]  /*3e60*/  BPT.TRAP 0x1 ;  /* 0x000000040000795c */ /* 0x000fe20000300000 */
.L_x_9051:
[----:B------:R0:W2:Y:S01]  /*3e70*/  SYNCS.PHASECHK.TRANS64.TRYWAIT P3, [UR61+0x32450], R20 ;  /* 0x03245014ff0075a7 */ /* 0x0000a2000806017d */
[----:B------:R-:W-:Y:S05]  /*3e80*/  @!P0 BRA `(.L_x_9052) ;  /* 0x0000000000048947 */ /* 0x000fea0003800000 */
[----:B------:R-:W-:Y:S01]  /*3e90*/  BPT.TRAP 0x1 ;  /* 0x000000040000795c */ /* 0x000fe20000300000 */
.L_x_9052:
[----:B--2---:R-:W-:Y:S05]  /*3ea0*/  @P3 BRA `(.L_x_9053) ;  /* 0x0000000000083947 */ /* 0x004fea0003800000 */
[----:B------:R-:W2:Y:S02]  /*3eb0*/  SYNCS.PHASECHK.TRANS64.TRYWAIT P3, [UR61+0x32450], R20 ;  /* 0x03245014ff0075a7 */ /* 0x000ea4000806017d */
[----:B--2---:R-:W-:Y:S05]  /*3ec0*/  @!P3 BRA `(.L_x_9054) ;  /* 0x0000009c0020b947 */ /* 0x004fea0003800000 */
.L_x_9053:
[----:B------:R-:W-:Y:S01]  /*3ed0*/  R2UR UR6, R14 ;  /* 0x000000000e0672ca */ /* 0x000fe200000e0000 */
[----:B------:R-:W-:Y:S01]  /*3ee0*/  WARPGROUP.ARRIVE ;  /* 0x00000000000079c5 */ /* 0x000fe20000000000 */
[----:B012---:R-:W-:Y:S01]  /*3ef0*/  MOV R20, UR49 ;  /* 0x0000003100147c02 */ /* 0x007fe20008000f00 */
[----:B------:R-:W-:Y:S01]  /*3f00*/  UMOV UR51, 0x40000040 ;  /* 0x4000004000337882 */ /* 0x000fe20000000000 */
[----:B------:R-:W-:Y:S01]  /*3f10*/  MOV R21, UR48 ;  /* 0x0000003000157c02 */ /* 0x000fe20008000f00 */
        /* <DEDUP_REMOVED lines=8> */
[----:B------:R-:W-:Y:S01]  /*3fa0*/  UIMAD UR58, UR60, 0xc00, UR6 ;  /* 0x00000c003c3a78a4 */ /* 0x000fe2000f8e0206 */
[----:B------:R-:W-:Y:S01]  /*3fb0*/  R2UR UR52, R12 ;  /* 0x000000000c3472ca */ /* 0x000fe200000e0000 */
[----:B------:R-:W-:Y:S01]  /*3fc0*/  UMOV UR19, 0x40000040 ;  /* 0x4000004000137882 */ /* 0x000fe20000000000 */
[----:B------:R-:W-:Y:S01]  /*3fd0*/  R2UR UR53, R13 ;  /* 0x000000000d3572ca */ /* 0x000fe200000e0000 */
[----:B------:R-:W-:Y:S01]  /*3fe0*/  UIADD3 UR6, UR58, 0x2, URZ ;  /* 0x000000023a067890 */ /* 0x000fe2000fffe03f */
[----:B------:R-:W-:Y:S01]  /*3ff0*/  IMAD.U32 R211, RZ, RZ, UR61 ;  /* 0x0000003dffd37e24 */ /* 0x000fe2000f8e00ff */
[----:B------:R-:W-:-:S02]  /*4000*/  UIADD3 UR10, UR58, 0x6, URZ ;  /* 0x000000063a0a7890 */ /* 0x000fc4000fffe03f */
[----:B------:R-:W-:Y:S01]  /*4010*/  UMOV UR50, UR58 ;  /* 0x0000003a00327c82 */ /* 0x000fe20008000000 */
[----:B------:R-:W-:Y:S01]  /*4020*/  UIADD3 UR14, UR58, 0x300, URZ ;  /* 0x000003003a0e7890 */ /* 0x000fe2000fffe03f */
[----:B------:R-:W-:Y:S01]  /*4030*/  HGMMA.64x96x16.F32.BF16 R152, gdesc[UR48], R152, gsb0 ;  /* 0x01600000309879f0 */ /* 0x000fe20008001898 */
[----:B------:R-:W-:Y:S01]  /*4040*/  UMOV UR54, UR6 ;  /* 0x0000000600367c82 */ /* 0x000fe20008000000 */
[----:B------:R-:W-:Y:S01]  /*4050*/  UIADD3 UR6, UR58, 0x4, URZ ;  /* 0x000000043a067890 */ /* 0x000fe2000fffe03f */
[----:B------:R-:W-:Y:S01]  /*4060*/  R2UR UR49, R20 ;  /* 0x00000000143172ca */ /* 0x000fe200000e0000 */
[----:B------:R-:W-:Y:S01]  /*4070*/  UIADD3 UR18, UR58, 0x302, URZ ;  /* 0x000003023a127890 */ /* 0x000fe2000fffe03f */
[----:B------:R-:W-:Y:S01]  /*4080*/  R2UR UR48, R21 ;  /* 0x00000000153072ca */ /* 0x000fe200000e0000 */
[----:B------:R-:W-:Y:S01]  /*4090*/  UIADD3 UR22, UR58, 0x304, URZ ;  /* 0x000003043a167890 */ /* 0x000fe2000fffe03f */
[----:B------:R-:W-:Y:S01]  /*40a0*/  UMOV UR23, 0x40000040 ;  /* 0x4000004000177882 */ /* 0x000fe20000000000 */
        /* <DEDUP_REMOVED lines=14> */
[----:B------:R-:W-:Y:S01]  /*4190*/  UMOV UR59, 0x40000040 ;  /* 0x40000040003b7882 */ /* 0x000fe20000000000 */
[----:B------:R-:W-:-:S02]  /*41a0*/  WARPGROUP.DEPBAR.LE gsb0, 0x0 ;  /* 0x00008000000079c5 */ /* 0x000fc40000010000 */
[----:B------:R-:W-:-:S06]  /*41b0*/  WARPGROUP.ARRIVE ;  /* 0x00000000000079c5 */ /* 0x000fcc0000000000 */
[----:B------:R-:W-:Y:S01]  /*41c0*/  HGMMA.64x96x16.F32.BF16 R152, gdesc[UR52], R152, gsb0 ;  /* 0x01600000349879f0 */ /* 0x000fe20008001898 */
[----:B------:R-:W-:Y:S01]  /*41d0*/  R2UR UR53, R22 ;  /* 0x00000000163572ca */ /* 0x000fe200000e0000 */
[----:B------:R-:W-:Y:S01]  /*41e0*/  UIADD3 UR54, UR58, 0x904, URZ ;  /* 0x000009043a367890 */ /* 0x000fe2000fffe03f */
[----:B------:R-:W-:Y:S01]  /*41f0*/  R2UR UR52, R200 ;  /* 0x00000000c83472ca */ /* 0x000fe200000e0000 */
[----:B------:R-:W-:Y:S01]  /*4200*/  UMOV UR55, 0x40000040 ;  /* 0x4000004000377882 */ /* 0x000fe20000000000 */
[----:B------:R-:W-:Y:S01]  /*4210*/  UIADD3 UR58, UR58, 0x906, URZ ;  /* 0x000009063a3a7890 */ /* 0x000fe2000fffe03f */
[----:B------:R-:W-:Y:S02]  /*4220*/  WARPGROUP.DEPBAR.LE gsb0, 0x0 ;  /* 0x00008000000079c5 */ /* 0x000fe40000010000 */
[----:B------:R-:W-:-:S06]  /*4230*/  WARPGROUP.ARRIVE ;  /* 0x00000000000079c5 */ /* 0x000fcc0000000000 */
[----:B------:R-:W-:Y:S01]  /*4240*/  HGMMA.64x96x16.F32.BF16 R152, gdesc[UR4], R152, gsb0 ;  /* 0x01600000049879f0 */ /* 0x000fe20008001898 */
[----:B------:R-:W-:Y:S01]  /*4250*/  ULDC UR6, c[0x0][0xa80] ;  /* 0x0002a00000067ab9 */ /* 0x000fe20000000800 */
[----:B------:R-:W-:-:S13]  /*4260*/  R2UR UR7, R206 ;  /* 0x00000000ce0772ca */ /* 0x000fda00000e0000 */
[----:B------:R-:W-:Y:S01]  /*4270*/  UIMAD UR7, UR60, 0xc00, UR7 ;  /* 0x00000c003c0778a4 */ /* 0x000fe2000f8e0207 */
[----:B------:R-:W-:Y:S02]  /*4280*/  WARPGROUP.DEPBAR.LE gsb0, 0x0 ;  /* 0x00008000000079c5 */ /* 0x000fe40000010000 */
[----:B------:R-:W-:-:S06]  /*4290*/  WARPGROUP.ARRIVE ;  /* 0x00000000000079c5 */ /* 0x000fcc0000000000 */
[----:B------:R-:W-:Y:S01]  /*42a0*/  HGMMA.64x96x16.F32.BF16 R152, gdesc[UR8], R152, gsb0 ;  /* 0x01600000089879f0 */ /* 0x000fe20008001898 */
        /* <DEDUP_REMOVED lines=81> */
[----:B------:R-:W-:-:S03]  /*47c0*/  FMNMX.FTZ R20, R190, R21, !PT ;  /* 0x00000015be147209 */ /* 0x000fc60007810000 */
[----:B------:R-:W0:Y:S01]  /*47d0*/  SHFL.BFLY PT, R205, R22, 0x2, 0x1f ;  /* 0x0c401f0016cd7f89 */ /* 0x000e2200000e0000 */
[----:B------:R-:W-:-:S04]  /*47e0*/  FMNMX.FTZ R21, R191, R20, !PT ;  /* 0x00000014bf157209 */ /* 0x000fc80007810000 */
[----:B------:R-:W-:-:S04]  /*47f0*/  FMNMX.FTZ R20, R194, R21, !PT ;  /* 0x00000015c2147209 */ /* 0x000fc80007810000 */
[----:B------:R-:W-:-:S04]  /*4800*/  FMNMX.FTZ R21, R195, R20, !PT ;  /* 0x00000014c3157209 */ /* 0x000fc80007810000 */
[----:B------:R-:W-:-:S04]  /*4810*/  FMNMX.FTZ R20, R198, R21, !PT ;  /* 0x00000015c6147209 */ /* 0x000fc80007810000 */
[----:B------:R-:W-:-:S05]  /*4820*/  FMNMX.FTZ R21, R199, R20, !PT ;  /* 0x00000014c7157209 */ /* 0x000fca0007810000 */
[----:B------:R-:W1:Y:S01]  /*4830*/  SHFL.BFLY PT, R20, R21, 0x2, 0x1f ;  /* 0x0c401f0015147f89 */ /* 0x000e6200000e0000 */
[----:B0-----:R-:W-:-:S05]  /*4840*/  FMNMX.FTZ R202, R22, R205, !PT ;  /* 0x000000cd16ca7209 */ /* 0x001fca0007810000 */
[----:B------:R-:W0:Y:S01]  /*4850*/  SHFL.BFLY PT, R205, R202, 0x1, 0x1f ;  /* 0x0c201f00cacd7f89 */ /* 0x000e2200000e0000 */
[----:B-1----:R-:W-:-:S05]  /*4860*/  FMNMX.FTZ R207, R21, R20, !PT ;  /* 0x0000001415cf7209 */ /* 0x002fca0007810000 */
[----:B------:R-:W1:Y:S01]  /*4870*/  SHFL.BFLY PT, R22, R207, 0x1, 0x1f ;  /* 0x0c201f00cf167f89 */ /* 0x000e6200000e0000 */
[----:B0-----:R-:W-:-:S05]  /*4880*/  FMNMX.FTZ R20, R202, R205, !PT ;  /* 0x000000cdca147209 */ /* 0x001fca0007810000 */
[C---:B------:R-:W-:Y:S01]  /*4890*/  FMUL.FTZ R205, R20.reuse, UR6 ;  /* 0x0000000614cd7c20 */ /* 0x040fe20008410000 */
[----:B------:R-:W-:-:S03]  /*48a0*/  FADD.FTZ R200, -R20, R203 ;  /* 0x000000cb14c87221 */ /* 0x000fc60000010100 */
[--C-:B------:R-:W-:Y:S01]  /*48b0*/  FFMA.FTZ R203, R152, UR6, -R205.reuse ;  /* 0x0000000698cb7c23 */ /* 0x100fe200080108cd */
[----:B------:R-:W-:Y:S02]  /*48c0*/  @!P1 VIADD R152, R211, 0x32440 ;  /* 0x00032440d3989836 */ /* 0x000fe40000000000 */
[----:B------:R-:W-:Y:S01]  /*48d0*/  FMUL.FTZ R200, R200, UR6 ;  /* 0x00000006c8c87c20 */ /* 0x000fe20008410000 */
[--C-:B------:R-:W-:Y:S01]  /*48e0*/  FFMA.FTZ R202, R153, UR6, -R205.reuse ;  /* 0x0000000699ca7c23 */ /* 0x100fe200080108cd */
[--C-:B------:R-:W-:Y:S01]  /*48f0*/  FFMA.FTZ R156, R156, UR6, -R205.reuse ;  /* 0x000000069c9c7c23 */ /* 0x100fe200080108cd */
[--C-:B------:R-:W-:Y:S01]  /*4900*/  FFMA.FTZ R157, R157, UR6, -R205.reuse ;  /* 0x000000069d9d7c23 */ /* 0x100fe200080108cd */
[----:B------:R-:W-:Y:S01]  /*4910*/  @!P1 PRMT R152, RZ, 0x654, R152 ;  /* 0x00000654ff989816 */ /* 0x000fe20000000098 */
[----:B------:R-:W-:Y:S01]  /*4920*/  MUFU.EX2 R203, R203 ;  /* 0x000000cb00cb7308 */ /* 0x000fe20000000800 */
[--C-:B------:R-:W-:Y:S01]  /*4930*/  FFMA.FTZ R160, R160, UR6, -R205.reuse ;  /* 0x00000006a0a07c23 */ /* 0x100fe200080108cd */
[--C-:B------:R-:W-:Y:S01]  /*4940*/  FFMA.FTZ R161, R161, UR6, -R205.reuse ;  /* 0x00000006a1a17c23 */ /* 0x100fe200080108cd */
[--C-:B------:R-:W-:Y:S01]  /*4950*/  FFMA.FTZ R164, R164, UR6, -R205.reuse ;  /* 0x00000006a4a47c23 */ /* 0x100fe200080108cd */
[--C-:B------:R-:W-:Y:S01]  /*4960*/  FFMA.FTZ R165, R165, UR6, -R205.reuse ;  /* 0x00000006a5a57c23 */ /* 0x100fe200080108cd */
[--C-:B------:R-:W-:Y:S01]  /*4970*/  FFMA.FTZ R168, R168, UR6, -R205.reuse ;  /* 0x00000006a8a87c23 */ /* 0x100fe200080108cd */
[----:B-1----:R-:W-:Y:S01]  /*4980*/  FMNMX.FTZ R21, R207, R22, !PT ;  /* 0x00000016cf157209 */ /* 0x002fe20007810000 */
[--C-:B------:R-:W-:Y:S01]  /*4990*/  FFMA.FTZ R169, R169, UR6, -R205.reuse ;  /* 0x00000006a9a97c23 */ /* 0x100fe200080108cd */
[----:B------:R-:W0:Y:S01]  /*49a0*/  MUFU.EX2 R200, R200 ;  /* 0x000000c800c87308 */ /* 0x000e220000000800 */
[--C-:B------:R-:W-:Y:S01]  /*49b0*/  FFMA.FTZ R172, R172, UR6, -R205.reuse ;  /* 0x00000006acac7c23 */ /* 0x100fe200080108cd */
[--C-:B------:R-:W-:Y:S01]  /*49c0*/  FFMA.FTZ R173, R173, UR6, -R205.reuse ;  /* 0x00000006adad7c23 */ /* 0x100fe200080108cd */
[C---:B------:R-:W-:Y:S01]  /*49d0*/  FADD.FTZ R22, -R21.reuse, R204 ;  /* 0x000000cc15167221 */ /* 0x040fe20000010100 */
[----:B------:R-:W-:Y:S01]  /*49e0*/  FMUL.FTZ R212, R21, UR6 ;  /* 0x0000000615d47c20 */ /* 0x000fe20008410000 */
[--C-:B------:R-:W-:Y:S01]  /*49f0*/  FFMA.FTZ R176, R176, UR6, -R205.reuse ;  /* 0x00000006b0b07c23 */ /* 0x100fe200080108cd */
[--C-:B------:R-:W-:Y:S01]  /*4a00*/  FFMA.FTZ R177, R177, UR6, -R205.reuse ;  /* 0x00000006b1b17c23 */ /* 0x100fe200080108cd */
[----:B------:R-:W-:Y:S01]  /*4a10*/  FMUL.FTZ R204, R22, UR6 ;  /* 0x0000000616cc7c20 */ /* 0x000fe20008410000 */
[----:B------:R-:W-:Y:S01]  /*4a20*/  IADD3 R22, -R19, 0xb, RZ ;  /* 0x0000000b13167810 */ /* 0x000fe20007ffe1ff */
[--C-:B------:R-:W-:Y:S01]  /*4a30*/  FFMA.FTZ R207, R154, UR6, -R212.reuse ;  /* 0x000000069acf7c23 */ /* 0x100fe200080108d4 */
[--C-:B------:R-:W-:Y:S01]  /*4a40*/  FFMA.FTZ R208, R155, UR6, -R212.reuse ;  /* 0x000000069bd07c23 */ /* 0x100fe200080108d4 */
[--C-:B------:R-:W-:Y:S01]  /*4a50*/  FFMA.FTZ R158, R158, UR6, -R212.reuse ;  /* 0x000000069e9e7c23 */ /* 0x100fe200080108d4 */
[--C-:B------:R-:W-:Y:S01]  /*4a60*/  FFMA.FTZ R159, R159, UR6, -R212.reuse ;  /* 0x000000069f9f7c23 */ /* 0x100fe200080108d4 */
[----:B------:R1:W-:Y:S06]  /*4a70*/  BAR.ARV R22, 0x100 ;  /* 0x000400160000751d */ /* 0x0003ec0000002000 */
[----:B------:R2:W-:Y:S01]  /*4a80*/  @!P1 SYNCS.ARRIVE.TRANS64.RED.A1T0 RZ, [R152+URZ], RZ ;  /* 0x000000ff98ff99a7 */ /* 0x0005e2000810043f */
[----:B------:R-:W3:Y:S01]  /*4a90*/  MUFU.EX2 R204, R204 ;  /* 0x000000cc00cc7308 */ /* 0x000ee20000000800 */
[-C--:B0-----:R-:W-:Y:S01]  /*4aa0*/  FMUL.FTZ R24, R24, R200.reuse ;  /* 0x000000c818187220 */ /* 0x081fe20000410000 */
        /* <DEDUP_REMOVED lines=134> */
[----:B--2---:R-:W-:Y:S01]  /*5310*/  F2FP.BF16.F32.PACK_AB R152, R202, R203 ;  /* 0x000000cbca98723e */ /* 0x004fe200000010ff */
[--C-:B------:R-:W-:Y:S01]  /*5320*/  FFMA.FTZ R162, R162, UR6, -R212.reuse ;  /* 0x00000006a2a27c23 */ /* 0x100fe200080108d4 */
[----:B0-----:R-:W-:Y:S01]  /*5330*/  F2FP.BF16.F32.PACK_AB R154, R157, R156 ;  /* 0x0000009c9d9a723e */ /* 0x001fe200000010ff */
[--C-:B------:R-:W-:Y:S01]  /*5340*/  FFMA.FTZ R163, R163, UR6, -R212.reuse ;  /* 0x00000006a3a37c23 */ /* 0x100fe200080108d4 */
[----:B----4-:R-:W-:Y:S01]  /*5350*/  F2FP.BF16.F32.PACK_AB R153, R208, R207 ;  /* 0x000000cfd099723e */ /* 0x010fe200000010ff */
[--C-:B------:R-:W-:Y:S01]  /*5360*/  FFMA.FTZ R166, R166, UR6, -R212.reuse ;  /* 0x00000006a6a67c23 */ /* 0x100fe200080108d4 */
[----:B-----5:R-:W-:Y:S01]  /*5370*/  F2FP.BF16.F32.PACK_AB R155, R159, R158 ;  /* 0x0000009e9f9b723e */ /* 0x020fe200000010ff */
[----:B------:R1:W-:Y:S01]  /*5380*/  BAR.SYNC.DEFER_BLOCKING R15, 0x100 ;  /* 0x0004000f0000751d */ /* 0x0003e20000010000 */
        /* <DEDUP_REMOVED lines=23> */
[----:B------:R-:W-:Y:S01]  /*5500*/  WARPGROUP.ARRIVE ;  /* 0x00000000000079c5 */ /* 0x000fe20000000000 */
[--C-:B------:R-:W-:Y:S01]  /*5510*/  FFMA.FTZ R193, R193, UR6, -R205.reuse ;  /* 0x00000006c1c17c23 */ /* 0x100fe200080108cd */
[--C-:B------:R-:W-:Y:S01]  /*5520*/  FFMA.FTZ R196, R196, UR6, -R205.reuse ;  /* 0x00000006c4c47c23 */ /* 0x100fe200080108cd */
[----:B------:R-:W-:Y:S01]  /*5530*/  FFMA.FTZ R197, R197, UR6, -R205 ;  /* 0x00000006c5c57c23 */ /* 0x000fe200080108cd */
[--C-:B------:R-:W-:Y:S01]  /*5540*/  FFMA.FTZ R194, R194, UR6, -R212.reuse ;  /* 0x00000006c2c27c23 */ /* 0x100fe200080108d4 */
[--C-:B------:R-:W-:Y:S01]  /*5550*/  FFMA.FTZ R195, R195, UR6, -R212.reuse ;  /* 0x00000006c3c37c23 */ /* 0x100fe200080108d4 */
[----:B------:R-:W-:Y:S01]  /*5560*/  HGMMA.64x256x16.F32.BF16 R24, R152, gdesc[UR8].tnspB, R24, gsb0 ;  /* 0x43e0000898187df0 */ /* 0x000fe20008001818 */
[----:B------:R-:W-:Y:S01]  /*5570*/  MUFU.EX2 R165, R165 ;  /* 0x000000a500a57308 */ /* 0x000fe20000000800 */
[----:B------:R-:W-:Y:S01]  /*5580*/  UIADD3 UR10, UR7, 0x80, URZ ;  /* 0x00000080070a7890 */ /* 0x000fe2000fffe03f */
[--C-:B------:R-:W-:Y:S01]  /*5590*/  FFMA.FTZ R198, R198, UR6, -R212.reuse ;  /* 0x00000006c6c67c23 */ /* 0x100fe200080108d4 */
[----:B------:R-:W-:Y:S01]  /*55a0*/  UMOV UR11, 0x40000040 ;  /* 0x40000040000b7882 */ /* 0x000fe20000000000 */
[----:B------:R-:W-:Y:S01]  /*55b0*/  FFMA.FTZ R199, R199, UR6, -R212 ;  /* 0x00000006c7c77c23 */ /* 0x000fe200080108d4 */
[----:B------:R-:W-:Y:S01]  /*55c0*/  FFMA.FTZ R23, R200, R23, R203 ;  /* 0x00000017c8177223 */ /* 0x000fe200000100cb */
[----:B------:R-:W-:Y:S01]  /*55d0*/  FFMA.FTZ R201, R204, R201, R207 ;  /* 0x000000c9ccc97223 */ /* 0x000fe200000100cf */
        /* <DEDUP_REMOVED lines=9> */
[----:B------:R-:W2:Y:S01]  /*5670*/  MUFU.EX2 R163, R163 ;  /* 0x000000a300a37308 */ /* 0x000ea20000000800 */
[----:B------:R-:W-:Y:S01]  /*5680*/  FADD.FTZ R157, R157, R156 ;  /* 0x0000009c9d9d7221 */ /* 0x000fe20000010000 */
[----:B------:R-:W-:-:S06]  /*5690*/  FADD.FTZ R159, R159, R158 ;  /* 0x0000009e9f9f7221 */ /* 0x000fcc0000010000 */
        /* <DEDUP_REMOVED lines=40> */
[----:B------:R-:W-:Y:S01]  /*5920*/  MUFU.EX2 R198, R198 ;  /* 0x000000c600c67308 */ /* 0x000fe20000000800 */
[----:B------:R-:W-:Y:S01]  /*5930*/  WARPGROUP.ARRIVE ;  /* 0x00000000000079c5 */ /* 0x000fe20000000000 */
[----:B------:R-:W-:Y:S01]  /*5940*/  FADD.FTZ R163, R163, R162 ;  /* 0x000000a2a3a37221 */ /* 0x000fe20000010000 */
[----:B------:R-:W-:-:S03]  /*5950*/  FADD.FTZ R164, R164, R161 ;  /* 0x000000a1a4a47221 */ /* 0x000fc60000010000 */
[----:B------:R-:W-:Y:S01]  /*5960*/  FADD.FTZ R166, R166, R163 ;  /* 0x000000a3a6a67221 */ /* 0x000fe20000010000 */
[----:B------:R-:W-:Y:S01]  /*5970*/  HGMMA.64x256x16.F32.BF16 R24, R152, gdesc[UR8].tnspB, R24, gsb0 ;  /* 0x43e0000898187df0 */ /* 0x000fe20008001818 */
[----:B------:R-:W-:Y:S01]  /*5980*/  UIADD3 UR10, UR7, 0x100, URZ ;  /* 0x00000100070a7890 */ /* 0x000fe2000fffe03f */
[----:B------:R-:W2:Y:S01]  /*5990*/  MUFU.EX2 R199, R199 ;  /* 0x000000c700c77308 */ /* 0x000ea20000000800 */
[----:B------:R-:W-:Y:S01]  /*59a0*/  UMOV UR11, 0x40000040 ;  /* 0x40000040000b7882 */ /* 0x000fe20000000000 */
[----:B------:R-:W-:Y:S01]  /*59b0*/  FADD.FTZ R165, R165, R164 ;  /* 0x000000a4a5a57221 */ /* 0x000fe20000010000 */
[----:B------:R-:W-:Y:S01]  /*59c0*/  FADD.FTZ R167, R167, R166 ;  /* 0x000000a6a7a77221 */ /* 0x000fe20000010000 */
        /* <DEDUP_REMOVED lines=13> */
[----:B------:R-:W-:-:S05]  /*5aa0*/  FADD.FTZ R175, R175, R174 ;  /* 0x000000aeafaf7221 */ /* 0x000fca0000010000 */
        /* <DEDUP_REMOVED lines=40> */
[----:B0-----:R-:W-:Y:S01]  /*5d30*/  F2FP.BF16.F32.PACK_AB R153, R195, R194 ;  /* 0x000000c2c399723e */ /* 0x001fe200000010ff */
[----:B------:R-:W-:Y:S01]  /*5d40*/  FADD.FTZ R194, R194, R191 ;  /* 0x000000bfc2c27221 */ /* 0x000fe20000010000 */
[----:B------:R-:W-:Y:S01]  /*5d50*/  F2FP.BF16.F32.PACK_AB R154, R197, R196 ;  /* 0x000000c4c59a723e */ /* 0x000fe200000010ff */
[----:B------:R-:W-:Y:S01]  /*5d60*/  FADD.FTZ R193, R193, R192 ;  /* 0x000000c0c1c17221 */ /* 0x000fe20000010000 */
[----:B--2---:R-:W-:Y:S01]  /*5d70*/  F2FP.BF16.F32.PACK_AB R155, R199, R198 ;  /* 0x000000c6c79b723e */ /* 0x004fe200000010ff */
[----:B------:R-:W-:-:S02]  /*5d80*/  FADD.FTZ R195, R195, R194 ;  /* 0x000000c2c3c37221 */ /* 0x000fc40000010000 */
[----:B------:R-:W-:Y:S01]  /*5d90*/  FADD.FTZ R196, R196, R193 ;  /* 0x000000c1c4c47221 */ /* 0x000fe20000010000 */
[----:B------:R-:W-:Y:S01]  /*5da0*/  WARPGROUP.ARRIVE ;  /* 0x00000000000079c5 */ /* 0x000fe20000000000 */
[----:B------:R-:W-:Y:S02]  /*5db0*/  FADD.FTZ R198, R198, R195 ;  /* 0x000000c3c6c67221 */ /* 0x000fe40000010000 */
[----:B------:R-:W-:Y:S02]  /*5dc0*/  FADD.FTZ R23, R197, R196 ;  /* 0x000000c4c5177221 */ /* 0x000fe40000010000 */
[----:B------:R-:W-:-:S08]  /*5dd0*/  FADD.FTZ R201, R199, R198 ;  /* 0x000000c6c7c97221 */ /* 0x000fd00000010000 */
[----:B------:R-:W-:Y:S03]  /*5de0*/  HGMMA.64x256x16.F32.BF16 R24, R152, gdesc[UR8].tnspB, R24, gsb0 ;  /* 0x43e0000898187df0 */ /* 0x000fe60008001818 */
[----:B------:R-:W-:Y:S02]  /*5df0*/  WARPGROUP.DEPBAR.LE gsb0, 0x0 ;  /* 0x00008000000079c5 */ /* 0x000fe40000010000 */
[----:B------:R1:W-:Y:S01]  /*5e00*/  @!P1 SYNCS.ARRIVE.TRANS64.RED.A1T0 RZ, [R211+URZ], RZ ;  /* 0x000000ffd3ff99a7 */ /* 0x0003e2000810043f */
[----:B------:R-:W-:Y:S05]  /*5e10*/  @P2 BRA `(.L_x_9055) ;  /* 0xffffffd800e02947 */ /* 0x000fea000383ffff */
.L_x_9046:
[----:B------:R-:W2:Y:S01]  /*5e20*/  SHFL.BFLY PT, R0, R23, 0x2, 0x1f ;  /* 0x0c401f0017007f89 */ /* 0x000ea200000e0000 */
[----:B------:R3:W-:Y:S08]  /*5e30*/  BAR.ARV R22, 0x100 ;  /* 0x000400160000751d */ /* 0x0007f00000002000 */
[----:B------:R-:W-:Y:S06]  /*5e40*/  BAR.ARV 0x8, 0x180 ;  /* 0x0206000000007b1d */ /* 0x000fec0000002000 */
[----:B------:R-:W-:Y:S01]  /*5e50*/  PLOP3.LUT P0, PT, PT, PT, PT, 0x8, 0x0 ;  /* 0x000000000000781c */ /* 0x000fe20003f0e170 */
[----:B------:R-:W4:Y:S01]  /*5e60*/  SHFL.BFLY PT, R4, R201, 0x2, 0x1f ;  /* 0x0c401f00c9047f89 */ /* 0x000f2200000e0000 */
[----:B--2---:R-:W-:Y:S01]  /*5e70*/  FADD.FTZ R2, R0, R23 ;  /* 0x0000001700027221 */ /* 0x004fe20000010000 */
[----:B------:R-:W-:-:S04]  /*5e80*/  IMAD.MOV.U32 R0, RZ, RZ, RZ ;  /* 0x000000ffff007224 */ /* 0x000fc800078e00ff */
[----:B------:R-:W2:Y:S01]  /*5e90*/  SHFL.BFLY PT, R3, R2, 0x1, 0x1f ;  /* 0x0c201f0002037f89 */ /* 0x000ea200000e0000 */
[----:B----4-:R-:W-:-:S05]  /*5ea0*/  FADD.FTZ R4, R4, R201 ;  /* 0x000000c904047221 */ /* 0x010fca0000010000 */
[----:B------:R-:W4:Y:S01]  /*5eb0*/  SHFL.BFLY PT, R5, R4, 0x1, 0x1f ;  /* 0x0c201f0004057f89 */ /* 0x000f2200000e0000 */
[----:B--2---:R-:W-:Y:S01]  /*5ec0*/  FADD.FTZ R7, R2, R3 ;  /* 0x0000000302077221 */ /* 0x004fe20000010000 */
[----:B------:R-:W-:Y:S02]  /*5ed0*/  IMAD.MOV.U32 R3, RZ, RZ, RZ ;  /* 0x000000ffff037224 */ /* 0x000fe400078e00ff */
[----:B------:R-:W-:Y:S02]  /*5ee0*/  IMAD.MOV.U32 R2, RZ, RZ, -0x800000 ;  /* 0xff800000ff027424 */ /* 0x000fe400078e00ff */
[----:B------:R-:W-:-:S13]  /*5ef0*/  FSETP.NE.FTZ.AND P1, PT, R7, RZ, PT ;  /* 0x000000ff0700720b */ /* 0x000fda0003f35000 */
[----:B------:R-:W2:Y:S01]  /*5f00*/  @P1 MUFU.LG2 R6, R7 ;  /* 0x0000000700061308 */ /* 0x000ea20000000c00 */
[----:B----4-:R-:W-:-:S05]  /*5f10*/  FADD.FTZ R5, R4, R5 ;  /* 0x0000000504057221 */ /* 0x010fca0000010000 */
[----:B------:R-:W-:Y:S02]  /*5f20*/  FSETP.NE.FTZ.AND P2, PT, R5, RZ, PT ;  /* 0x000000ff0500720b */ /* 0x000fe40003f55000 */
[----:B------:R4:W5:Y:S02]  /*5f30*/  @P1 MUFU.RCP R3, R7 ;  /* 0x0000000700031308 */ /* 0x0009640000001000 */
[----:B----4-:R-:W-:Y:S02]  /*5f40*/  IMAD.U32 R7, RZ, RZ, UR6 ;  /* 0x00000006ff077e24 */ /* 0x010fe4000f8e00ff */
[----:B--2---:R-:W-:-:S07]  /*5f50*/  @P1 FMUL.FTZ R6, R6, 0.69314718246459960938 ;  /* 0x3f31721806061820 */ /* 0x004fce0000410000 */
[----:B------:R-:W2:Y:S01]  /*5f60*/  @P2 MUFU.LG2 R4, R5 ;  /* 0x0000000500042308 */ /* 0x000ea20000000c00 */
[----:B------:R-:W-:Y:S01]  /*5f70*/  @P2 FMUL.FTZ R7, R7, 0.69314718246459960938 ;  /* 0x3f31721807072820 */ /* 0x000fe20000410000 */
[-C--:B-----5:R-:W-:Y:S01]  /*5f80*/  FMUL.FTZ R24, R24, R3.reuse ;  /* 0x0000000318187220 */ /* 0x0a0fe20000410000 */
[-C--:B------:R-:W-:Y:S01]  /*5f90*/  FMUL.FTZ R25, R25, R3.reuse ;  /* 0x0000000319197220 */ /* 0x080fe20000410000 */
[----:B------:R-:W-:-:S04]  /*5fa0*/  FMUL.FTZ R28, R28, R3 ;  /* 0x000000031c1c7220 */ /* 0x000fc80000410000 */
[----:B------:R4:W5:Y:S01]  /*5fb0*/  @P2 MUFU.RCP R0, R5 ;  /* 0x0000000500002308 */ /* 0x0009620000001000 */
        /* <DEDUP_REMOVED lines=8> */
[----:B----4-:R-:W-:Y:S02]  /*6040*/  IMAD.U32 R5, RZ, RZ, UR6 ;  /* 0x00000006ff057e24 */ /* 0x010fe4000f8e00ff */
[----:B--2---:R-:W-:Y:S01]  /*6050*/  @P2 FMUL.FTZ R4, R4, 0.69314718246459960938 ;  /* 0x3f31721804042820 */ /* 0x004fe20000410000 */
        /* <DEDUP_REMOVED lines=120> */
[----:B---3--:R-:W-:-:S07]  /*67e0*/  @P2 FFMA.FTZ R2, R7, R21, R4 ;  /* 0x0000001507022223 */ /* 0x008fce0000010004 */
.L_x_9034:
[----:B------:R-:W-:Y:S05]  /*67f0*/  @P0 BRA `(.L_x_9056) ;  /* 0x0000002000600947 */ /* 0x000fea0003800000 */
[----:B------:R-:W2:Y:S01]  /*6800*/  S2R R0, SR_TID.X ;  /* 0x0000000000007919 */ /* 0x000ea20000002100 */
[----:B------:R-:W3:Y:S01]  /*6810*/  LDC R8, c[0x0][0xce8] ;  /* 0x00033a00ff087b82 */ /* 0x000ee20000000800 */
[----:B------:R-:W-:Y:S01]  /*6820*/  R2UR UR13, R18 ;  /* 0x00000000120d72ca */ /* 0x000fe200000e0000 */
[----:B------:R-:W-:Y:S01]  /*6830*/  ULDC.64 UR8, c[0x0][0xcd0] ;  /* 0x0003340000087ab9 */ /* 0x000fe20000000a00 */
[----:B------:R-:W4:Y:S01]  /*6840*/  S2R R16, SR_CTAID.X ;  /* 0x0000000000107919 */ /* 0x000f220000002500 */
[----:B------:R-:W-:Y:S01]  /*6850*/  ULDC.64 UR14, c[0x0][0x208] ;  /* 0x00008200000e7ab9 */ /* 0x000fe20000000a00 */
[----:B------:R-:W-:Y:S03]  /*6860*/  BSSY B0, `(.L_x_9057) ;  /* 0x000014b000007945 */ /* 0x000fe60003800000 */
[----:B------:R-:W5:Y:S06]  /*6870*/  S2UR UR12, SR_CTAID.Z ;  /* 0x00000000000c79c3 */ /* 0x000f6c0000002700 */
[----:B------:R-:W-:-:S02]  /*6880*/  USHF.R.S32.HI UR7, URZ, 0x1f, UR13 ;  /* 0x0000001f3f077899 */ /* 0x000fc4000801140d */
[----:B------:R-:W-:Y:S01]  /*6890*/  IMAD R19, RZ, RZ, -UR13 ;  /* 0x8000000dff137e24 */ /* 0x000fe2000f8e02ff */
[----:B------:R-:W0:Y:S01]  /*68a0*/  LDC.64 R20, c[0x0][0xcd8] ;  /* 0x00033600ff147b82 */ /* 0x000e220000000a00 */
[----:B------:R-:W-:Y:S02]  /*68b0*/  UIMAD.WIDE.U32 UR4, UR13, UR8, URZ ;  /* 0x000000080d0472a5 */ /* 0x000fe4000f8e003f */
[----:B------:R-:W-:-:S04]  /*68c0*/  UIMAD UR6, UR7, UR8, URZ ;  /* 0x00000008070672a4 */ /* 0x000fc8000f8e023f */
[----:B------:R-:W-:Y:S01]  /*68d0*/  UIMAD UR6, UR13, UR9, UR6 ;  /* 0x000000090d0672a4 */ /* 0x000fe2000f8e0206 */
[----:B---3--:R-:W-:Y:S01]  /*68e0*/  ISETP.NE.AND P0, PT, R8, 0x1, PT ;  /* 0x000000010800780c */ /* 0x008fe20003f05270 */
[----:B------:R-:W3:Y:S01]  /*68f0*/  S2UR UR11, SR_CTAID.Y ;  /* 0x00000000000b79c3 */ /* 0x000ee20000002600 */
[----:B------:R-:W-:Y:S01]  /*6900*/  ULDC.64 UR8, c[0x0][0xc38] ;  /* 0x00030e0000087ab9 */ /* 0x000fe20000000a00 */
[----:B------:R-:W-:Y:S02]  /*6910*/  UIADD3 UR6, UR5, UR6, URZ ;  /* 0x0000000605067290 */ /* 0x000fe4000fffe03f */
[----:B------:R-:W-:Y:S01]  /*6920*/  UIMAD UR7, UR7, UR8, URZ ;  /* 0x00000008070772a4 */ /* 0x000fe2000f8e023f */
[----:B--2---:R-:W-:Y:S01]  /*6930*/  VIADD R14, R0, 0xffffff80 ;  /* 0xffffff80000e7836 */ /* 0x004fe20000000000 */
[----:B-----5:R-:W-:Y:S02]  /*6940*/  USHF.R.S32.HI UR10, URZ, 0x1f, UR12 ;  /* 0x0000001f3f0a7899 */ /* 0x020fe4000801140c */
[----:B------:R-:W3:Y:S02]  /*6950*/  LDC R152, c[0x0][0xd50] ;  /* 0x00035400ff987b82 */ /* 0x000ee40000000800 */
[----:B------:R-:W-:-:S04]  /*6960*/  SHF.R.S32.HI R7, RZ, 0x1f, R14 ;  /* 0x0000001fff077819 */ /* 0x000fc8000001140e */
[CC--:B------:R-:W-:Y:S02]  /*6970*/  LEA.HI R4, R7.reuse, R14.reuse, RZ, 0x7 ;  /* 0x0000000e07047211 */ /* 0x0c0fe400078f38ff */
[----:B------:R-:W2:Y:S01]  /*6980*/  LDC.64 R22, c[0x0][0xc40] ;  /* 0x00031000ff167b82 */ /* 0x000ea20000000a00 */
[----:B------:R-:W-:Y:S02]  /*6990*/  LEA.HI R7, R7, R14, RZ, 0x2 ;  /* 0x0000000e07077211 */ /* 0x000fe400078f10ff */
[----:B------:R-:W-:Y:S02]  /*69a0*/  LOP3.LUT R5, R4, 0xffffff80, RZ, 0xc0, !PT ;  /* 0xffffff8004057812 */ /* 0x000fe400078ec0ff */
[----:B------:R-:W-:Y:S02]  /*69b0*/  SHF.R.S32.HI R9, RZ, 0x7, R4 ;  /* 0x00000007ff097819 */ /* 0x000fe40000011404 */
[----:B------:R-:W-:Y:S01]  /*69c0*/  LOP3.LUT R7, R7, 0xfffffffc, RZ, 0xc0, !PT ;  /* 0xfffffffc07077812 */ /* 0x000fe200078ec0ff */
[----:B------:R-:W-:Y:S01]  /*69d0*/  IMAD.IADD R0, R14, 0x1, -R5 ;  /* 0x000000010e007824 */ /* 0x000fe200078e0a05 */
[----:B------:R-:W-:Y:S01]  /*69e0*/  LEA.HI R4, R4, R9, RZ, 0x1 ;  /* 0x0000000904047211 */ /* 0x000fe200078f08ff */
[----:B------:R-:W5:Y:S02]  /*69f0*/  @P0 LDC R17, c[0x0][0xcf0] ;  /* 0x00033c00ff110b82 */ /* 0x000f640000000800 */
[----:B------:R-:W-:Y:S01]  /*6a00*/  IMAD.IADD R7, R14, 0x1, -R7 ;  /* 0x000000010e077824 */ /* 0x000fe200078e0a07 */
[----:B------:R-:W-:-:S02]  /*6a10*/  SHF.R.S32.HI R11, RZ, 0x1f, R0 ;  /* 0x0000001fff0b7819 */ /* 0x000fc40000011400 */
[----:B------:R-:W-:Y:S02]  /*6a20*/  LOP3.LUT R4, R4, 0x3fffffe, RZ, 0xc0, !PT ;  /* 0x03fffffe04047812 */ /* 0x000fe400078ec0ff */
[----:B------:R-:W-:Y:S01]  /*6a30*/  LEA.HI R10, R11, R0, RZ, 0x2 ;  /* 0x000000000b0a7211 */ /* 0x000fe200078f10ff */
[----:B------:R-:W1:Y:S03]  /*6a40*/  @P0 LDC R14, c[0x0][0xcec] ;  /* 0x00033b00ff0e0b82 */ /* 0x000e660000000800 */
[--C-:B------:R-:W-:Y:S02]  /*6a50*/  SHF.R.S32.HI R5, RZ, 0x2, R10.reuse ;  /* 0x00000002ff057819 */ /* 0x100fe4000001140a */
[----:B------:R-:W-:-:S03]  /*6a60*/  SHF.R.S32.HI R6, RZ, 0x1f, R10 ;  /* 0x0000001fff067819 */ /* 0x000fc6000001140a */
[----:B------:R-:W5:Y:S01]  /*6a70*/  @P0 LDC R154, c[0x0][0xcec] ;  /* 0x00033b00ff9a0b82 */ /* 0x000f620000000800 */
[----:B------:R-:W-:-:S04]  /*6a80*/  LEA.HI R6, R6, R5, RZ, 0x3 ;  /* 0x0000000506067211 */ /* 0x000fc800078f18ff */
[----:B------:R-:W-:Y:S01]  /*6a90*/  LOP3.LUT R12, R6, 0xfffffff8, RZ, 0xc0, !PT ;  /* 0xfffffff8060c7812 */ /* 0x000fe200078ec0ff */
[----:B------:R-:W-:Y:S01]  /*6aa0*/  IMAD.IADD R6, R9, 0x1, -R4 ;  /* 0x0000000109067824 */ /* 0x000fe200078e0a04 */
[----:B------:R-:W-:Y:S01]  /*6ab0*/  LEA.HI R9, R7, R7, RZ, 0x1 ;  /* 0x0000000707097211 */ /* 0x000fe200078f08ff */
[----:B------:R-:W5:Y:S01]  /*6ac0*/  @P0 LDC R153, c[0x0][0xcf0] ;  /* 0x00033c00ff990b82 */ /* 0x000f620000000800 */
[----:B------:R-:W-:Y:S01]  /*6ad0*/  LEA.HI R4, R11, R0, RZ, 0x5 ;  /* 0x000000000b047211 */ /* 0x000fe200078f28ff */
[----:B------:R-:W-:Y:S01]  /*6ae0*/  IMAD.IADD R5, R5, 0x1, -R12 ;  /* 0x0000000105057824 */ /* 0x000fe200078e0a0c */
[----:B------:R-:W-:Y:S02]  /*6af0*/  LOP3.LUT R12, R9, 0x1ffffffe, RZ, 0xc0, !PT ;  /* 0x1ffffffe090c7812 */ /* 0x000fe400078ec0ff */
[----:B------:R-:W-:-:S03]  /*6b00*/  SHF.R.S32.HI R4, RZ, 0x5, R4 ;  /* 0x00000005ff047819 */ /* 0x000fc60000011404 */
[----:B------:R-:W-:Y:S02]  /*6b10*/  IMAD.IADD R12, R7, 0x1, -R12 ;  /* 0x00000001070c7824 */ /* 0x000fe400078e0a0c */
[----:B------:R-:W-:Y:S02]  /*6b20*/  IMAD R7, R4, 0x10, R5 ;  /* 0x0000001004077824 */ /* 0x000fe400078e0205 */
[----:B------:R-:W-:Y:S02]  /*6b30*/  IMAD.U32 R5, RZ, RZ, UR5 ;  /* 0x00000005ff057e24 */ /* 0x000fe4000f8e00ff */
[----:B------:R-:W-:Y:S02]  /*6b40*/  IMAD R9, R6, 0x40, R7 ;  /* 0x0000004006097824 */ /* 0x000fe400078e0207 */
[----:B------:R-:W-:Y:S01]  /*6b50*/  IMAD.U32 R4, RZ, RZ, UR4 ;  /* 0x00000004ff047e24 */ /* 0x000fe2000f8e00ff */
[----:B------:R-:W-:Y:S01]  /*6b60*/  UIMAD.WIDE.U32 UR4, UR13, UR8, URZ ;  /* 0x000000080d0472a5 */ /* 0x000fe2000f8e003f */
[----:B------:R-:W-:Y:S01]  /*6b70*/  IMAD.U32 R5, RZ, RZ, UR6 ;  /* 0x00000006ff057e24 */ /* 0x000fe2000f8e00ff */
[----:B------:R-:W-:Y:S01]  /*6b80*/  UIMAD UR6, UR13, UR9, UR7 ;  /* 0x000000090d0672a4 */ /* 0x000fe2000f8e0207 */
[----:B------:R-:W-:-:S02]  /*6b90*/  IMAD R12, R12, 0x8, R9 ;  /* 0x000000080c0c7824 */ /* 0x000fc400078e0209 */
[----:B0-----:R-:W-:Y:S01]  /*6ba0*/  IMAD R6, R20, UR10, RZ ;  /* 0x0000000a14067c24 */ /* 0x001fe2000f8e02ff */
[----:B------:R-:W-:Y:S01]  /*6bb0*/  UIADD3 UR6, UR5, UR6, URZ ;  /* 0x0000000605067290 */ /* 0x000fe2000fffe03f */
[----:B----4-:R-:W-:Y:S01]  /*6bc0*/  IMAD R11, R16, 0x80, R12 ;  /* 0x00000080100b7824 */ /* 0x010fe200078e020c */
[----:B------:R-:W-:Y:S01]  /*6bd0*/  ULDC.64 UR8, c[0x0][0xc28] ;  /* 0x00030a0000087ab9 */ /* 0x000fe20000000a00 */
[----:B------:R-:W-:Y:S02]  /*6be0*/  IMAD R15, R21, UR12, R6 ;  /* 0x0000000c150f7c24 */ /* 0x000fe4000f8e0206 */
[----:B-1----:R-:W-:-:S04]  /*6bf0*/  @P0 IMAD.HI.U32 R12, R11, R14, RZ ;  /* 0x0000000e0b0c0227 */ /* 0x002fc800078e00ff */
[----:B------:R-:W-:Y:S02]  /*6c00*/  IMAD.U32 R7, RZ, RZ, UR5 ;  /* 0x00000005ff077e24 */ /* 0x000fe4000f8e00ff */
[----:B--2---:R-:W-:Y:S02]  /*6c10*/  IMAD R14, R22, UR10, RZ ;  /* 0x0000000a160e7c24 */ /* 0x004fe4000f8e02ff */
[----:B---3--:R-:W-:Y:S02]  /*6c20*/  IMAD R21, R152, R19, UR11 ;  /* 0x0000000b98157e24 */ /* 0x008fe4000f8e0213 */
[----:B------:R-:W-:Y:S01]  /*6c30*/  IMAD.U32 R6, RZ, RZ, UR4 ;  /* 0x00000004ff067e24 */ /* 0x000fe2000f8e00ff */
[----:B------:R-:W-:Y:S01]  /*6c40*/  ULDC.64 UR4, c[0x0][0xce0] ;  /* 0x0003380000047ab9 */ /* 0x000fe20000000a00 */
[----:B------:R-:W-:Y:S01]  /*6c50*/  IMAD.U32 R7, RZ, RZ, UR6 ;  /* 0x00000006ff077e24 */ /* 0x000fe2000f8e00ff */
[----:B------:R-:W-:Y:S01]  /*6c60*/  ULDC.64 UR6, c[0x0][0xc48] ;  /* 0x0003120000067ab9 */ /* 0x000fe20000000a00 */
[----:B------:R-:W-:-:S04]  /*6c70*/  IMAD.WIDE.U32 R4, R20, UR12, R4 ;  /* 0x0000000c14047c25 */ /* 0x000fc8000f8e0004 */
[----:B------:R-:W-:Y:S01]  /*6c80*/  IMAD.MOV.U32 R13, RZ, RZ, R11 ;  /* 0x000000ffff0d7224 */ /* 0x000fe200078e000b */
[----:B-----5:R-:W-:Y:S01]  /*6c90*/  @P0 SHF.R.U32.HI R13, RZ, R17, R12 ;  /* 0x00000011ff0d0219 */ /* 0x020fe2000001160c */
[----:B------:R-:W-:Y:S01]  /*6ca0*/  IMAD R17, R23, UR12, R14 ;  /* 0x0000000c17117c24 */ /* 0x000fe2000f8e020e */
[----:B------:R-:W-:Y:S01]  /*6cb0*/  SHF.R.S32.HI R14, RZ, 0x1f, R21 ;  /* 0x0000001fff0e7819 */ /* 0x000fe20000011415 */
[----:B------:R-:W-:-:S04]  /*6cc0*/  IMAD.WIDE.U32 R6, R22, UR12, R6 ;  /* 0x0000000c16067c25 */ /* 0x000fc8000f8e0006 */
[----:B------:R-:W-:Y:S02]  /*6cd0*/  IMAD.IADD R5, R5, 0x1, R15 ;  /* 0x0000000105057824 */ /* 0x000fe400078e020f */
[----:B------:R-:W-:-:S04]  /*6ce0*/  @P0 IMAD.HI.U32 R154, R11, R154, RZ ;  /* 0x0000009a0b9a0227 */ /* 0x000fc800078e00ff */
[----:B------:R-:W-:Y:S02]  /*6cf0*/  IMAD.IADD R7, R7, 0x1, R17 ;  /* 0x0000000107077824 */ /* 0x000fe400078e0211 */
[----:B------:R-:W-:Y:S01]  /*6d00*/  IMAD.MOV.U32 R15, RZ, RZ, R11 ;  /* 0x000000ffff0f7224 */ /* 0x000fe200078e000b */
[----:B------:R-:W-:Y:S01]  /*6d10*/  @P0 SHF.R.U32.HI R15, RZ, R153, R154 ;  /* 0x00000099ff0f0219 */ /* 0x000fe2000001169a */
[C---:B------:R-:W-:Y:S02]  /*6d20*/  IMAD R12, R14.reuse, UR4, RZ ;  /* 0x000000040e0c7c24 */ /* 0x040fe4000f8e02ff */
[----:B------:R-:W-:Y:S02]  /*6d30*/  IMAD R17, R14, UR6, RZ ;  /* 0x000000060e117c24 */ /* 0x000fe4000f8e02ff */
[----:B------:R-:W-:-:S04]  /*6d40*/  IMAD.WIDE.U32 R4, R21, UR4, R4 ;  /* 0x0000000415047c25 */ /* 0x000fc8000f8e0004 */
[C---:B------:R-:W-:Y:S01]  /*6d50*/  IMAD R14, R21.reuse, UR5, R12 ;  /* 0x00000005150e7c24 */ /* 0x040fe2000f8e020c */
[----:B------:R-:W-:Y:S01]  /*6d60*/  BAR.SYNC.DEFER_BLOCKING 0x1, 0x100 ;  /* 0x0044000000007b1d */ /* 0x000fe20000010000 */
[----:B------:R-:W-:Y:S01]  /*6d70*/  IMAD R19, R21, UR7, R17 ;  /* 0x0000000715137c24 */ /* 0x000fe2000f8e0211 */
[----:B------:R-:W-:Y:S01]  /*6d80*/  SHF.R.S32.HI R17, RZ, 0x1f, R13 ;  /* 0x0000001fff117819 */ /* 0x000fe2000001140d */
[----:B------:R-:W-:Y:S01]  /*6d90*/  IMAD.MOV R20, RZ, RZ, -R15 ;  /* 0x000000ffff147224 */ /* 0x000fe200078e0a0f */
[----:B------:R-:W-:Y:S01]  /*6da0*/  IADD3 R4, P0, R13, R4, RZ ;  /* 0x000000040d047210 */ /* 0x000fe20007f1e0ff */
[----:B------:R-:W-:Y:S01]  /*6db0*/  IMAD.MOV R13, RZ, RZ, -R13 ;  /* 0x000000ffff0d7224 */ /* 0x000fe200078e0a0d */
[----:B------:R-:W-:Y:S01]  /*6dc0*/  SHF.R.S32.HI R12, RZ, 0x1f, R15 ;  /* 0x0000001fff0c7819 */ /* 0x000fe2000001140f */
[----:B------:R-:W-:Y:S01]  /*6dd0*/  ULDC.64 UR4, c[0x0][0xc30] ;  /* 0x00030c0000047ab9 */ /* 0x000fe20000000a00 */
[----:B------:R-:W-:Y:S01]  /*6de0*/  IMAD.WIDE.U32 R6, R21, UR6, R6 ;  /* 0x0000000615067c25 */ /* 0x000fe2000f8e0006 */
[----:B------:R-:W-:Y:S01]  /*6df0*/  IADD3.X R5, R17, R5, R14, P0, !PT ;  /* 0x0000000511057210 */ /* 0x000fe200007fe40e */
[----:B------:R-:W-:-:S02]  /*6e00*/  ULDC.64 UR6, c[0x0][0xcc8] ;  /* 0x0003320000067ab9 */ /* 0x000fc40000000a00 */
[----:B------:R-:W-:Y:S02]  /*6e10*/  IMAD R12, R12, UR4, RZ ;  /* 0x000000040c0c7c24 */ /* 0x000fe4000f8e02ff */
[C-C-:B------:R-:W-:Y:S02]  /*6e20*/  IMAD R13, R8.reuse, R13, R11.reuse ;  /* 0x0000000d080d7224 */ /* 0x140fe400078e020b */
        /* <DEDUP_REMOVED lines=28> */
[----:B------:R-:W-:Y:S01]  /*6ff0*/  SHFL.IDX PT, R12, R19, RZ, 0x1c1f ;  /* 0x001c1fff130c7589 */ /* 0x000fe200000e0000 */
[----:B------:R-:W-:Y:S01]  /*7000*/  LOP3.LUT P0, RZ, R0, 0x3, RZ, 0xc0, !PT ;  /* 0x0000000300ff7812 */ /* 0x000fe2000780c0ff */
[C---:B------:R-:W-:Y:S01]  /*7010*/  VIADD R9, R11.reuse, 0x8 ;  /* 0x000000080b097836 */ /* 0x040fe20000000000 */
[----:B------:R-:W-:Y:S01]  /*7020*/  UIADD3 UR4, UR4, 0x32420, URZ ;  /* 0x0003242004047890 */ /* 0x000fe2000fffe03f */
[----:B------:R-:W0:Y:S01]  /*7030*/  SHFL.IDX PT, R13, R17, RZ, 0x1c1f ;  /* 0x001c1fff110d7589 */ /* 0x000e2200000e0000 */
[----:B------:R-:W-:-:S02]  /*7040*/  ISETP.GE.OR P1, PT, R11, R8, P0 ;  /* 0x000000080b00720c */ /* 0x000fc40000726670 */
[-C--:B------:R-:W-:Y:S01]  /*7050*/  ISETP.GE.OR P0, PT, R9, R8.reuse, P0 ;  /* 0x000000080900720c */ /* 0x080fe20000706670 */
[----:B------:R1:W2:Y:S01]  /*7060*/  SHFL.IDX PT, R15, R17, 0x1, 0x1c1f ;  /* 0x003c1f00110f7f89 */ /* 0x0002a200000e0000 */
[----:B------:R-:W-:Y:S01]  /*7070*/  ISETP.GE.AND P2, PT, R11, R8, PT ;  /* 0x000000080b00720c */ /* 0x000fe20003f46270 */
[----:B------:R-:W-:Y:S02]  /*7080*/  UPRMT UR4, URZ, 0x654, UR4 ;  /* 0x000006543f047896 */ /* 0x000fe40008000004 */
[----:B------:R3:W4:Y:S01]  /*7090*/  SHFL.IDX PT, R4, R6, RZ, 0x1c1f ;  /* 0x001c1fff06047589 */ /* 0x00072200000e0000 */
[----:B-1----:R-:W-:-:S03]  /*70a0*/  LOP3.LUT R17, R10, 0x7ffffffc, RZ, 0xc0, !PT ;  /* 0x7ffffffc0a117812 */ /* 0x002fc600078ec0ff */
[----:B------:R3:W1:Y:S03]  /*70b0*/  SHFL.IDX PT, R5, R7, RZ, 0x1c1f ;  /* 0x001c1fff07057589 */ /* 0x00066600000e0000 */
[----:B------:R-:W-:Y:S01]  /*70c0*/  SYNCS.ARRIVE.TRANS64.RED.A1T0 RZ, [UR4], RZ ;  /* 0x000000ffffff79a7 */ /* 0x000fe20008100404 */
[----:B------:R-:W-:-:S04]  /*70d0*/  IMAD.IADD R0, R0, 0x1, -R17 ;  /* 0x0000000100007824 */ /* 0x000fc800078e0a11 */
[----:B------:R-:W-:Y:S01]  /*70e0*/  IMAD.SHL.U32 R0, R0, 0x2, RZ ;  /* 0x0000000200007824 */ /* 0x000fe200078e00ff */
[----:B0-----:R3:W-:Y:S04]  /*70f0*/  @!P1 ST.E desc[UR14][R12.64], R3 ;  /* 0x000000030c009985 */ /* 0x0017e8000c10190e */
[----:B--2---:R3:W-:Y:S01]  /*7100*/  @!P0 ST.E desc[UR14][R14.64], R2 ;  /* 0x000000020e008985 */ /* 0x0047e2000c10190e */
[----:B------:R-:W-:Y:S05]  /*7110*/  @P2 BRA `(.L_x_9058) ;  /* 0x0000000800fc2947 */ /* 0x000fea0003800000 */
[C---:B---3--:R-:W-:Y:S01]  /*7120*/  VIADD R2, R0.reuse, 0x8 ;  /* 0x0000000800027836 */ /* 0x048fe20000000000 */
        /* <DEDUP_REMOVED lines=9> */
[----:B------:R-:W-:Y:S01]  /*71c0*/  VIADD R19, R0, 0x30 ;  /* 0x0000003000137836 */ /* 0x000fe20000000000 */
[----:B------:R-:W-:Y:S01]  /*71d0*/  ISETP.GE.AND P0, PT, R16, UR4, PT ;  /* 0x0000000410007c0c */ /* 0x000fe2000bf06270 */
[C---:B------:R-:W-:Y:S01]  /*71e0*/  VIADD R20, R0.reuse, 0x38 ;  /* 0x0000003800147836 */ /* 0x040fe20000000000 */
[----:B------:R-:W-:Y:S01]  /*71f0*/  ISETP.GE.AND P1, PT, R17, UR4, PT ;  /* 0x0000000411007c0c */ /* 0x000fe2000bf26270 */
[----:B------:R-:W-:Y:S01]  /*7200*/  ULDC.64 UR6, c[0x0][0x208] ;  /* 0x0000820000067ab9 */ /* 0x000fe20000000a00 */
[----:B------:R-:W-:-:S02]  /*7210*/  VIADD R21, R0, 0x40 ;  /* 0x0000004000157836 */ /* 0x000fc40000000000 */
[----:B------:R-:W-:Y:S01]  /*7220*/  VIADD R22, R0, 0x48 ;  /* 0x0000004800167836 */ /* 0x000fe20000000000 */
[----:B------:R-:W-:Y:S01]  /*7230*/  @!P3 LEA.HI R2, R2, R2, RZ, 0x1 ;  /* 0x000000020202b211 */ /* 0x000fe200078f08ff */
[----:B------:R-:W-:Y:S01]  /*7240*/  VIADD R23, R0, 0x50 ;  /* 0x0000005000177836 */ /* 0x000fe20000000000 */
[----:B------:R-:W-:Y:S02]  /*7250*/  @!P4 LEA.HI R3, R3, R3, RZ, 0x1 ;  /* 0x000000030303c211 */ /* 0x000fe400078f08ff */
[----:B------:R-:W-:Y:S02]  /*7260*/  @!P5 LEA.HI R10, R10, R10, RZ, 0x1 ;  /* 0x0000000a0a0ad211 */ /* 0x000fe400078f08ff */
[----:B------:R-:W-:Y:S02]  /*7270*/  @!P3 LOP3.LUT R11, R2, 0xfffffffe, RZ, 0xc0, !PT ;  /* 0xfffffffe020bb812 */ /* 0x000fe400078ec0ff */
[----:B------:R-:W-:Y:S01]  /*7280*/  @!P4 LOP3.LUT R13, R3, 0xfffffffe, RZ, 0xc0, !PT ;  /* 0xfffffffe030dc812 */ /* 0x000fe200078ec0ff */
[----:B-1--4-:R-:W-:Y:S01]  /*7290*/  @!P2 IMAD.WIDE R2, R0, 0x4, R4 ;  /* 0x000000040002a825 */ /* 0x012fe200078e0204 */
        /* <DEDUP_REMOVED lines=14> */
[C---:B0-----:R-:W-:Y:S01]  /*7380*/  VIADD R24, R0.reuse, 0x58 ;  /* 0x0000005800187836 */ /* 0x041fe20000000000 */
[----:B------:R-:W-:Y:S01]  /*7390*/  @!P1 LEA.HI R17, R17, R17, RZ, 0x1 ;  /* 0x0000001111119211 */ /* 0x000fe200078f08ff */
[----:B------:R-:W-:Y:S01]  /*73a0*/  VIADD R25, R0, 0x60 ;  /* 0x0000006000197836 */ /* 0x000fe20000000000 */
        /* <DEDUP_REMOVED lines=10> */
[----:B------:R-:W-:Y:S01]  /*7450*/  @!P2 LOP3.LUT R19, R19, 0xfffffffe, RZ, 0xc0, !PT ;  /* 0xfffffffe1313a812 */ /* 0x000fe200078ec0ff */
[----:B------:R1:W-:Y:S01]  /*7460*/  @!P1 ST.E.64 desc[UR6][R10.64], R44 ;  /* 0x0000002c0a009985 */ /* 0x0003e2000c101b06 */
[----:B--2---:R-:W-:Y:S01]  /*7470*/  @!P3 LOP3.LUT R13, R20, 0xfffffffe, RZ, 0xc0, !PT ;  /* 0xfffffffe140db812 */ /* 0x004fe200078ec0ff */
[----:B------:R-:W-:Y:S01]  /*7480*/  VIADD R20, R0, 0x70 ;  /* 0x0000007000147836 */ /* 0x000fe20000000000 */
[----:B------:R-:W-:-:S02]  /*7490*/  @!P4 LOP3.LUT R21, R21, 0xfffffffe, RZ, 0xc0, !PT ;  /* 0xfffffffe1515c812 */ /* 0x000fc400078ec0ff */
[----:B---3--:R-:W-:Y:S01]  /*74a0*/  @!P5 LOP3.LUT R15, R22, 0xfffffffe, RZ, 0xc0, !PT ;  /* 0xfffffffe160fd812 */ /* 0x008fe200078ec0ff */
[C---:B------:R-:W-:Y:S01]  /*74b0*/  VIADD R22, R0.reuse, 0x80 ;  /* 0x0000008000167836 */ /* 0x040fe20000000000 */
[----:B------:R-:W-:Y:S01]  /*74c0*/  @!P6 LOP3.LUT R17, R23, 0xfffffffe, RZ, 0xc0, !PT ;  /* 0xfffffffe1711e812 */ /* 0x000fe200078ec0ff */
        /* <DEDUP_REMOVED lines=34> */
[----:B------:R-:W-:Y:S01]  /*76f0*/  @!P2 LOP3.LUT R19, R19, 0xfffffffe, RZ, 0xc0, !PT ;  /* 0xfffffffe1313a812 */ /* 0x000fe200078ec0ff */
[----:B------:R1:W-:Y:S01]  /*7700*/  @!P0 ST.E.64 desc[UR6][R10.64], R72 ;  /* 0x000000480a008985 */ /* 0x0003e2000c101b06 */
[----:B--2---:R-:W-:Y:S01]  /*7710*/  @!P6 LOP3.LUT R13, R20, 0xfffffffe, RZ, 0xc0, !PT ;  /* 0xfffffffe140de812 */ /* 0x004fe200078ec0ff */
[----:B------:R-:W-:Y:S01]  /*7720*/  VIADD R20, R0, 0xa8 ;  /* 0x000000a800147836 */ /* 0x000fe20000000000 */
[----:B------:R-:W-:Y:S02]  /*7730*/  @!P5 LOP3.LUT R21, R21, 0xfffffffe, RZ, 0xc0, !PT ;  /* 0xfffffffe1515d812 */ /* 0x000fe400078ec0ff */
[----:B---3--:R-:W-:Y:S01]  /*7740*/  @!P4 LOP3.LUT R15, R22, 0xfffffffe, RZ, 0xc0, !PT ;  /* 0xfffffffe160fc812 */ /* 0x008fe200078ec0ff */
[C---:B------:R-:W-:Y:S01]  /*7750*/  VIADD R22, R0.reuse, 0xb8 ;  /* 0x000000b800167836 */ /* 0x040fe20000000000 */
        /* <DEDUP_REMOVED lines=29> */
[--C-:B------:R-:W-:Y:S01]  /*7930*/  @!P1 IMAD.WIDE R10, R11, 0x4, R4.reuse ;  /* 0x000000040b0a9825 */ /* 0x100fe200078e0204 */
[----:B------:R-:W-:Y:S01]  /*7940*/  @!P4 LEA.HI R21, R21, R21, RZ, 0x1 ;  /* 0x000000151515c211 */ /* 0x000fe200078f08ff */
[----:B------:R0:W-:Y:S01]  /*7950*/  @!P0 ST.E.64 desc[UR6][R2.64], R96 ;  /* 0x0000006002008985 */ /* 0x0001e2000c101b06 */
[----:B--2---:R-:W-:Y:S01]  /*7960*/  @!P2 LOP3.LUT R13, R19, 0xfffffffe, RZ, 0xc0, !PT ;  /* 0xfffffffe130da812 */ /* 0x004fe200078ec0ff */
[----:B------:R-:W-:Y:S01]  /*7970*/  VIADD R19, R0, 0xc8 ;  /* 0x000000c800137836 */ /* 0x000fe20000000000 */
[----:B---3--:R-:W-:Y:S01]  /*7980*/  @!P3 LOP3.LUT R15, R20, 0xfffffffe, RZ, 0xc0, !PT ;  /* 0xfffffffe140fb812 */ /* 0x008fe200078ec0ff */
[----:B------:R1:W-:Y:S01]  /*7990*/  @!P1 ST.E.64 desc[UR6][R10.64], R100 ;  /* 0x000000640a009985 */ /* 0x0003e2000c101b06 */
[----:B------:R-:W-:Y:S01]  /*79a0*/  @!P6 LEA.HI R23, R23, R23, RZ, 0x1 ;  /* 0x000000171717e211 */ /* 0x000fe200078f08ff */
[----:B------:R-:W-:Y:S01]  /*79b0*/  @!P2 IMAD.WIDE R12, R13, 0x4, R4 ;  /* 0x000000040d0ca825 */ /* 0x000fe200078e0204 */
[----:B------:R-:W-:-:S02]  /*79c0*/  @!P4 LOP3.LUT R21, R21, 0xfffffffe, RZ, 0xc0, !PT ;  /* 0xfffffffe1515c812 */ /* 0x000fc400078ec0ff */
[----:B----4-:R-:W-:Y:S01]  /*79d0*/  @!P5 LOP3.LUT R17, R22, 0xfffffffe, RZ, 0xc0, !PT ;  /* 0xfffffffe1611d812 */ /* 0x010fe200078ec0ff */
[C---:B------:R-:W-:Y:S01]  /*79e0*/  VIADD R20, R0.reuse, 0xd0 ;  /* 0x000000d000147836 */ /* 0x040fe20000000000 */
[----:B------:R-:W-:Y:S01]  /*79f0*/  @!P6 LOP3.LUT R23, R23, 0xfffffffe, RZ, 0xc0, !PT ;  /* 0xfffffffe1717e812 */ /* 0x000fe200078ec0ff */
[----:B------:R2:W-:Y:S01]  /*7a00*/  @!P2 ST.E.64 desc[UR6][R12.64], R104 ;  /* 0x000000680c00a985 */ /* 0x0005e2000c101b06 */
        /* <DEDUP_REMOVED lines=14> */
[----:B--2---:R-:W-:Y:S01]  /*7af0*/  VIADD R12, R0, 0xe8 ;  /* 0x000000e8000c7836 */ /* 0x004fe20000000000 */
        /* <DEDUP_REMOVED lines=8> */
[----:B-1----:R-:W-:Y:S02]  /*7b80*/  @!P1 LOP3.LUT R11, R20, 0xfffffffe, RZ, 0xc0, !PT ;  /* 0xfffffffe140b9812 */ /* 0x002fe400078ec0ff */
[----:B---3--:R-:W-:Y:S02]  /*7b90*/  @!P3 LOP3.LUT R15, R22, 0xfffffffe, RZ, 0xc0, !PT ;  /* 0xfffffffe160fb812 */ /* 0x008fe400078ec0ff */
[----:B------:R-:W-:Y:S02]  /*7ba0*/  @!P2 LEA.HI R21, R21, R21, RZ, 0x1 ;  /* 0x000000151515a211 */ /* 0x000fe400078f08ff */
[----:B------:R-:W-:Y:S01]  /*7bb0*/  @!P4 LEA.HI R12, R12, R12, RZ, 0x1 ;  /* 0x0000000c0c0cc211 */ /* 0x000fe200078f08ff */
[----:B------:R-:W-:Y:S01]  /*7bc0*/  @!P3 IMAD.WIDE R14, R15, 0x4, R4 ;  /* 0x000000040f0eb825 */ /* 0x000fe200078e0204 */
[----:B------:R-:W-:-:S02]  /*7bd0*/  @!P6 LEA.HI R10, R3, R3, RZ, 0x1 ;  /* 0x00000003030ae211 */ /* 0x000fc400078f08ff */
[----:B------:R-:W-:Y:S02]  /*7be0*/  @!P5 LEA.HI R2, R13, R13, RZ, 0x1 ;  /* 0x0000000d0d02d211 */ /* 0x000fe400078f08ff */
[----:B------:R-:W-:Y:S02]  /*7bf0*/  @!P0 LOP3.LUT R3, R19, 0xfffffffe, RZ, 0xc0, !PT ;  /* 0xfffffffe13038812 */ /* 0x000fe400078ec0ff */
[----:B------:R-:W-:Y:S02]  /*7c00*/  @!P2 LOP3.LUT R13, R21, 0xfffffffe, RZ, 0xc0, !PT ;  /* 0xfffffffe150da812 */ /* 0x000fe400078ec0ff */
[----:B----4-:R-:W-:Y:S02]  /*7c10*/  @!P4 LOP3.LUT R17, R12, 0xfffffffe, RZ, 0xc0, !PT ;  /* 0xfffffffe0c11c812 */ /* 0x010fe400078ec0ff */
        /* <DEDUP_REMOVED lines=15> */
.L_x_9058:
[----:B------:R-:W-:Y:S05]  /*7d10*/  BSYNC B0 ;  /* 0x0000000000007941 */ /* 0x000fea0003800000 */
.L_x_9057:
[----:B------:R-:W-:Y:S01]  /*7d20*/  ISETP.GE.AND P0, PT, R9, R8, PT ;  /* 0x000000080900720c */ /* 0x000fe20003f06270 */
[----:B0--3--:R2:W3:Y:S04]  /*7d30*/  SHFL.IDX PT, R3, R7, 0x1, 0x1c1f ;  /* 0x003c1f0007037f89 */ /* 0x0094e800000e0000 */
[----:B------:R2:W0:Y:S08]  /*7d40*/  SHFL.IDX PT, R2, R6, 0x1, 0x1c1f ;  /* 0x003c1f0006027f89 */ /* 0x00043000000e0000 */
[----:B--2---:R-:W-:Y:S05]  /*7d50*/  @P0 BRA `(.L_x_9032) ;  /* 0x0000005800ec0947 */ /* 0x004fea0003800000 */
[C---:B----4-:R-:W-:Y:S01]  /*7d60*/  VIADD R4, R0.reuse, 0x8 ;  /* 0x0000000800047836 */ /* 0x050fe20000000000 */
[----:B------:R-:W-:Y:S01]  /*7d70*/  ULDC UR4, c[0x0][0xbc8] ;  /* 0x0002f20000047ab9 */ /* 0x000fe20000000800 */
[C---:B-1----:R-:W-:Y:S01]  /*7d80*/  VIADD R5, R0.reuse, 0x10 ;  /* 0x0000001000057836 */ /* 0x042fe20000000000 */
        /* <DEDUP_REMOVED lines=11> */
[C---:B------:R-:W-:Y:S02]  /*7e40*/  VIADD R15, R0.reuse, 0x40 ;  /* 0x00000040000f7836 */ /* 0x040fe40000000000 */
[----:B------:R-:W-:Y:S01]  /*7e50*/  VIADD R16, R0, 0x48 ;  /* 0x0000004800107836 */ /* 0x000fe20000000000 */
[----:B------:R-:W-:Y:S01]  /*7e60*/  @!P1 LEA.HI R4, R4, R4, RZ, 0x1 ;  /* 0x0000000404049211 */ /* 0x000fe200078f08ff */
[C---:B------:R-:W-:Y:S01]  /*7e70*/  VIADD R19, R0.reuse, 0x50 ;  /* 0x0000005000137836 */ /* 0x040fe20000000000 */
[----:B------:R-:W-:Y:S01]  /*7e80*/  @!P2 LEA.HI R5, R5, R5, RZ, 0x1 ;  /* 0x000000050505a211 */ /* 0x000fe200078f08ff */
[----:B------:R-:W-:Y:S01]  /*7e90*/  VIADD R20, R0, 0x58 ;  /* 0x0000005800147836 */ /* 0x000fe20000000000 */
[----:B------:R-:W-:Y:S01]  /*7ea0*/  @!P1 LOP3.LUT R7, R4, 0xfffffffe, RZ, 0xc0, !PT ;  /* 0xfffffffe04079812 */ /* 0x000fe200078ec0ff */
[C---:B------:R-:W-:Y:S01]  /*7eb0*/  VIADD R21, R0.reuse, 0x80 ;  /* 0x0000008000157836 */ /* 0x040fe20000000000 */
[----:B------:R-:W-:Y:S01]  /*7ec0*/  @!P2 LOP3.LUT R9, R5, 0xfffffffe, RZ, 0xc0, !PT ;  /* 0xfffffffe0509a812 */ /* 0x000fe200078ec0ff */
[----:B0--3--:R-:W-:Y:S01]  /*7ed0*/  @!P0 IMAD.WIDE R4, R0, 0x4, R2 ;  /* 0x0000000400048825 */ /* 0x009fe200078e0202 */
        /* <DEDUP_REMOVED lines=89> */
[C---:B------:R-:W-:Y:S01]  /*8470*/  VIADD R17, R0.reuse, 0xb0 ;  /* 0x000000b000117836 */ /* 0x040fe20000000000 */
        /* <DEDUP_REMOVED lines=40> */
[----:B------:R-:W-:Y:S01]  /*8700*/  VIADD R17, R0, 0xe8 ;  /* 0x000000e800117836 */ /* 0x000fe20000000000 */
        /* <DEDUP_REMOVED lines=35> */
[----:B--2---:R-:W-:-:S05]  /*8940*/  LOP3.LUT R5, R0, 0xfffffffe, RZ, 0xc0, !PT ;  /* 0xfffffffe00057812 */ /* 0x004fca00078ec0ff */
[----:B------:R-:W-:-:S05]  /*8950*/  IMAD.WIDE R2, R5, 0x4, R2 ;  /* 0x0000000405027825 */ /* 0x000fca00078e0202 */
[----:B------:R0:W-:Y:S01]  /*8960*/  ST.E.64 desc[UR4][R2.64], R150 ;  /* 0x0000009602007985 */ /* 0x0001e2000c101b04 */
[----:B------:R-:W-:Y:S05]  /*8970*/  BRA `(.L_x_9032) ;  /* 0x0000004c00e47947 */ /* 0x000fea0003800000 */
.L_x_9056:
[----:B------:R-:W2:Y:S02]  /*8980*/  S2R R0, SR_TID.X ;  /* 0x0000000000007919 */ /* 0x000ea40000002100 */
[----:B--2---:R-:W-:-:S05]  /*8990*/  VIADD R2, R0, 0xffffff80 ;  /* 0xffffff8000027836 */ /* 0x004fca0000000000 */
[----:B------:R-:W-:-:S13]  /*89a0*/  ISETP.GT.AND P0, PT, R2, 0x7f, PT ;  /* 0x0000007f0200780c */ /* 0x000fda0003f04270 */
[----:B------:R-:W-:Y:S05]  /*89b0*/  @P0 BRA `(.L_x_9032) ;  /* 0x0000004c00d40947 */ /* 0x000fea0003800000 */
[----:B------:R-:W2:Y:S01]  /*89c0*/  S2R R3, SR_CTAID.X ;  /* 0x0000000000037919 */ /* 0x000ea20000002500 */
[----:B------:R-:W3:Y:S01]  /*89d0*/  LDC R6, c[0x0][0xce8] ;  /* 0x00033a00ff067b82 */ /* 0x000ee20000000800 */
[----:B------:R-:W-:Y:S01]  /*89e0*/  ULDC UR4, c[0x0][0xb88] ;  /* 0x0002e20000047ab9 */ /* 0x000fe20000000800 */
[----:B--2---:R-:W-:Y:S02]  /*89f0*/  IMAD R0, R3, 0x80, R0 ;  /* 0x0000008003007824 */ /* 0x004fe400078e0200 */
[----:B---3--:R-:W-:Y:S02]  /*8a00*/  IMAD R3, R6, UR4, RZ ;  /* 0x0000000406037c24 */ /* 0x008fe4000f8e02ff */
[----:B------:R-:W-:-:S05]  /*8a10*/  VIADD R0, R0, 0xffffff80 ;  /* 0xffffff8000007836 */ /* 0x000fca0000000000 */
[----:B------:R-:W-:-:S13]  /*8a20*/  ISETP.GE.AND P0, PT, R0, R3, PT ;  /* 0x000000030000720c */ /* 0x000fda0003f06270 */
[----:B------:R-:W-:Y:S05]  /*8a30*/  @P0 BRA `(.L_x_9032) ;  /* 0x0000004c00b40947 */ /* 0x000fea0003800000 */
[----:B------:R-:W-:Y:S01]  /*8a40*/  ISETP.NE.AND P0, PT, R6, 0x1, PT ;  /* 0x000000010600780c */ /* 0x000fe20003f05270 */
[----:B------:R-:W2:Y:S01]  /*8a50*/  S2UR UR7, SR_CTAID.Z ;  /* 0x00000000000779c3 */ /* 0x000ea20000002700 */
[----:B------:R-:W-:Y:S01]  /*8a60*/  R2UR UR11, R18 ;  /* 0x00000000120b72ca */ /* 0x000fe200000e0000 */
[----:B------:R-:W-:Y:S01]  /*8a70*/  ULDC.64 UR8, c[0x0][0xcd0] ;  /* 0x0003340000087ab9 */ /* 0x000fe20000000a00 */
[----:B------:R-:W-:Y:S01]  /*8a80*/  IMAD.MOV.U32 R5, RZ, RZ, R0 ;  /* 0x000000ffff057224 */ /* 0x000fe200078e0000 */
[----:B------:R-:W-:-:S04]  /*8a90*/  ULDC.64 UR12, c[0x0][0x208] ;  /* 0x00008200000c7ab9 */ /* 0x000fc80000000a00 */
[----:B------:R-:W3:Y:S06]  /*8aa0*/  LDC.64 R10, c[0x0][0xcd8] ;  /* 0x00033600ff0a7b82 */ /* 0x000eec0000000a00 */
[----:B------:R-:W-:Y:S02]  /*8ab0*/  USHF.R.S32.HI UR6, URZ, 0x1f, UR11 ;  /* 0x0000001f3f067899 */ /* 0x000fe4000801140b */
[----:B------:R-:W4:Y:S01]  /*8ac0*/  @P0 LDC R7, c[0x0][0xcec] ;  /* 0x00033b00ff070b82 */ /* 0x000f220000000800 */
[----:B------:R-:W-:Y:S02]  /*8ad0*/  UIMAD.WIDE.U32 UR4, UR11, UR8, URZ ;  /* 0x000000080b0472a5 */ /* 0x000fe4000f8e003f */
[----:B------:R-:W-:-:S04]  /*8ae0*/  UIMAD UR6, UR6, UR8, URZ ;  /* 0x00000008060672a4 */ /* 0x000fc8000f8e023f */
[----:B------:R-:W-:Y:S01]  /*8af0*/  UIMAD UR6, UR11, UR9, UR6 ;  /* 0x000000090b0672a4 */ /* 0x000fe2000f8e0206 */
[----:B------:R-:W5:Y:S01]  /*8b00*/  @P0 LDC R9, c[0x0][0xcf0] ;  /* 0x00033c00ff090b82 */ /* 0x000f620000000800 */
[----:B--2---:R-:W-:Y:S01]  /*8b10*/  USHF.R.S32.HI UR8, URZ, 0x1f, UR7 ;  /* 0x0000001f3f087899 */ /* 0x004fe20008011407 */
[----:B------:R-:W-:Y:S01]  /*8b20*/  IMAD.U32 R3, RZ, RZ, UR5 ;  /* 0x00000005ff037e24 */ /* 0x000fe2000f8e00ff */
[----:B------:R-:W-:Y:S01]  /*8b30*/  UIADD3 UR6, UR5, UR6, URZ ;  /* 0x0000000605067290 */ /* 0x000fe2000fffe03f */
[----:B------:R-:W-:Y:S02]  /*8b40*/  IMAD.U32 R2, RZ, RZ, UR4 ;  /* 0x00000004ff027e24 */ /* 0x000fe4000f8e00ff */
[----:B------:R-:W-:Y:S02]  /*8b50*/  ULDC.64 UR4, c[0x0][0xce0] ;  /* 0x0003380000047ab9 */ /* 0x000fe40000000a00 */
[----:B------:R-:W2:Y:S01]  /*8b60*/  S2UR UR10, SR_CTAID.Y ;  /* 0x00000000000a79c3 */ /* 0x000ea20000002600 */
[----:B------:R-:W-:-:S02]  /*8b70*/  IMAD.U32 R3, RZ, RZ, UR6 ;  /* 0x00000006ff037e24 */ /* 0x000fc4000f8e00ff */
[C---:B---3--:R-:W-:Y:S02]  /*8b80*/  IMAD R12, R10.reuse, UR8, RZ ;  /* 0x000000080a0c7c24 */ /* 0x048fe4000f8e02ff */
[----:B------:R-:W-:-:S03]  /*8b90*/  IMAD.WIDE.U32 R2, R10, UR7, R2 ;  /* 0x000000070a027c25 */ /* 0x000fc6000f8e0002 */
[----:B------:R-:W2:Y:S01]  /*8ba0*/  LDC R8, c[0x0][0xd50] ;  /* 0x00035400ff087b82 */ /* 0x000ea20000000800 */
[----:B----4-:R-:W-:-:S04]  /*8bb0*/  @P0 IMAD.HI.U32 R4, R0, R7, RZ ;  /* 0x0000000700040227 */ /* 0x010fc800078e00ff */
[----:B------:R-:W-:Y:S02]  /*8bc0*/  IMAD R7, RZ, RZ, -UR11 ;  /* 0x8000000bff077e24 */ /* 0x000fe4000f8e02ff */
[----:B------:R-:W-:Y:S01]  /*8bd0*/  IMAD R11, R11, UR7, R12 ;  /* 0x000000070b0b7c24 */ /* 0x000fe2000f8e020c */
[----:B-----5:R-:W-:-:S03]  /*8be0*/  @P0 SHF.R.U32.HI R5, RZ, R9, R4 ;  /* 0x00000009ff050219 */ /* 0x020fc60000011604 */
[----:B------:R-:W-:Y:S02]  /*8bf0*/  IMAD.IADD R3, R11, 0x1, R3 ;  /* 0x000000010b037824 */ /* 0x000fe400078e0203 */
[----:B--2---:R-:W-:Y:S02]  /*8c00*/  IMAD R9, R8, R7, UR10 ;  /* 0x0000000a08097e24 */ /* 0x004fe4000f8e0207 */
        /* <DEDUP_REMOVED lines=21> */
.L_x_9030:
        /* <DEDUP_REMOVED lines=18> */
.L_x_9059:
[----:B------:R-:W-:Y:S01]  /*8e80*/  ULDC UR7, c[0x0][0xd50] ;  /* 0x0003540000077ab9 */ /* 0x000fe20000000800 */
[----:B------:R-:W-:Y:S01]  /*8e90*/  UMOV UR36, UR6 ;  /* 0x0000000600247c82 */ /* 0x000fe20008000000 */
[----:B------:R-:W-:-:S11]  /*8ea0*/  UISETP.NE.AND UP0, UPT, UR7, 0x1, UPT ;  /* 0x000000010700788c */ /* 0x000fd6000bf05270 */
[----:B------:R-:W-:Y:S01]  /*8eb0*/  @UP0 ULDC UR4, c[0x0][0xd54] ;  /* 0x0003550000040ab9 */ /* 0x000fe20000000800 */
[----:B------:R-:W-:Y:S01]  /*8ec0*/  @UP0 ULDC UR8, c[0x0][0xd58] ;  /* 0x0003560000080ab9 */ /* 0x000fe20000000800 */
[----:B------:R-:W-:-:S04]  /*8ed0*/  UIMAD.WIDE.U32 UR4, UR6, UR4, URZ ;  /* 0x00000004060472a5 */ /* 0x000fc8000f8e003f */
[----:B------:R-:W-:-:S12]  /*8ee0*/  @UP0 USHF.R.U32.HI UR36, URZ, UR8, UR5 ;  /* 0x000000083f240299 */ /* 0x000fd80008011605 */
.L_x_9060:
        /* <DEDUP_REMOVED lines=59> */
.L_x_9062:
[----:B------:R-:W-:Y:S01]  /*92a0*/  UIMAD UR39, UR44, UR42, URZ ;  /* 0x0000002a2c2772a4 */ /* 0x000fe2000f8e023f */
[----:B------:R-:W-:Y:S02]  /*92b0*/  IMAD.U32 R2, RZ, RZ, UR41 ;  /* 0x00000029ff027e24 */ /* 0x000fe4000f8e00ff */
[----:B------:R-:W-:Y:S02]  /*92c0*/  IMAD.MOV.U32 R6, RZ, RZ, RZ ;  /* 0x000000ffff067224 */ /* 0x000fe400078e00ff */
[----:B------:R-:W-:Y:S02]  /*92d0*/  IMAD.MOV.U32 R7, RZ, RZ, 0x1 ;  /* 0x00000001ff077424 */ /* 0x000fe400078e00ff */
[----:B------:R-:W-:-:S05]  /*92e0*/  IMAD.U32 R3, RZ, RZ, UR39 ;  /* 0x00000027ff037e24 */ /* 0x000fca000f8e00ff */
[----:B------:R-:W-:-:S04]  /*92f0*/  VIADDMNMX R2, R3, UR42, R2, PT ;  /* 0x0000002a03027c46 */ /* 0x000fc8000b800102 */
[----:B------:R-:W-:-:S13]  /*9300*/  R2UR UR40, R2 ;  /* 0x00000000022872ca */ /* 0x000fda00000e0000 */
[----:B------:R-:W-:-:S06]  /*9310*/  UISETP.GT.AND UP0, UPT, UR40, UR39, UPT ;  /* 0x000000272800728c */ /* 0x000fcc000bf04270 */
[----:B------:R-:W-:-:S13]  /*9320*/  PLOP3.LUT P0, PT, PT, PT, UP0, 0x80, 0x0 ;  /* 0x000000000000781c */ /* 0x000fda0003f0f008 */
[----:B------:R-:W-:Y:S05]  /*9330*/  @!P0 BRA `(.L_x_9061) ;  /* 0x0000004000ac8947 */ /* 0x000fea0003800000 */
        /* <DEDUP_REMOVED lines=23> */
.L_x_9063:
        /* <DEDUP_REMOVED lines=20> */
.L_x_9065:
        /* <DEDUP_REMOVED lines=15> */
.L_x_9064:
        /* <DEDUP_REMOVED lines=14> */
[----:B------:R-:W-:Y:S01]  /*97c0*/  IMAD.U32 R0, RZ, RZ, UR40 ;  /* 0x00000028ff007e24 */ /* 0x000fe2000f8e00ff */
[----:B------:R-:W0:Y:S01]  /*97d0*/  S2R R16, SR_TID.X ;  /* 0x0000000000107919 */ /* 0x000e220000002100 */
[----:B------:R-:W-:Y:S02]  /*97e0*/  ISETP.NE.AND.EX P1, PT, R5, RZ, PT, P0 ;  /* 0x000000ff0500720c */ /* 0x000fe40003f25300 */
[----:B------:R-:W-:Y:S01]  /*97f0*/  LOP3.LUT R17, R17, 0xfffffffe, RZ, 0xc0, !PT ;  /* 0xfffffffe11117812 */ /* 0x000fe200078ec0ff */
[----:B------:R-:W-:-:S10]  /*9800*/  VIADD R0, R0, 0xffffffff ;  /* 0xffffffff00007836 */ /* 0x000fd40000000000 */
[----:B------:R-:W-:Y:S02]  /*9810*/  @P1 LOP3.LUT R17, R17, 0x1, RZ, 0xfc, !PT ;  /* 0x0000000111111812 */ /* 0x000fe400078efcff */
[----:B0-----:R-:W-:-:S04]  /*9820*/  SHF.R.U32.HI R6, RZ, 0x5, R16 ;  /* 0x00000005ff067819 */ /* 0x001fc80000011610 */
[----:B------:R-:W-:Y:S02]  /*9830*/  LOP3.LUT R6, R6, 0x3, RZ, 0xc0, !PT ;  /* 0x0000000306067812 */ /* 0x000fe400078ec0ff */
[----:B--2---:R-:W-:Y:S02]  /*9840*/  SHF.R.S32.HI R19, RZ, 0x1f, R18 ;  /* 0x0000001fff137819 */ /* 0x004fe40000011412 */
[----:B------:R-:W-:Y:S01]  /*9850*/  SEL R16, R18, RZ, !P1 ;  /* 0x000000ff12107207 */ /* 0x000fe20004800000 */
[----:B------:R-:W-:Y:S06]  /*9860*/  BRA.DIV UR4, `(.L_x_9066) ;  /* 0x0000004204d07947 */ /* 0x000fec000b800000 */
[----:B------:R0:W1:Y:S02]  /*9870*/  SHFL.IDX PT, R14, R6, RZ, 0x1f ;  /* 0x00001fff060e7589 */ /* 0x00006400000e0000 */
.L_x_9150:
        /* <DEDUP_REMOVED lines=9> */
.L_x_9153:
        /* <DEDUP_REMOVED lines=24> */
.L_x_9069:
[----:B------:R-:W-:Y:S01]  /*9a90*/  IMAD.MOV.U32 R0, RZ, RZ, 0x1 ;  /* 0x00000001ff007424 */ /* 0x000fe200078e00ff */
[----:B01----:R-:W0:Y:S04]  /*9aa0*/  S2R R6, SR_TID.X ;  /* 0x0000000000067919 */ /* 0x003e280000002100 */
[----:B------:R-:W-:-:S04]  /*9ab0*/  SHF.L.U32 R0, R0, 0x1f, RZ ;  /* 0x0000001f00007819 */ /* 0x000fc800000006ff */
[----:B------:R-:W1:Y:S01]  /*9ac0*/  SYNCS.PHASECHK.TRANS64.TRYWAIT P0, [UR38+0x32440], R0 ;  /* 0x03244000ff0075a7 */ /* 0x000e620008000166 */
[----:B0-----:R-:W-:-:S04]  /*9ad0*/  LOP3.LUT R2, R6, 0x7f, RZ, 0xc0, !PT ;  /* 0x0000007f06027812 */ /* 0x001fc800078ec0ff */
[----:B------:R-:W-:Y:S01]  /*9ae0*/  ISETP.NE.AND P1, PT, R2, RZ, PT ;  /* 0x000000ff0200720c */ /* 0x000fe20003f25270 */
[----:B-1----:R-:W-:-:S12]  /*9af0*/  @!P0 BRA `(.L_x_9070) ;  /* 0x00000040006c8947 */ /* 0x002fd80003800000 */
.L_x_9154:
[----:B------:R-:W-:Y:S05]  /*9b00*/  @P1 BRA `(.L_x_9071) ;  /* 0x0000000000181947 */ /* 0x000fea0003800000 */
[----:B------:R-:W1:Y:S01]  /*9b10*/  S2R R2, SR_TID.X ;  /* 0x0000000000027919 */ /* 0x000e620000002100 */
[----:B0-----:R-:W-:-:S04]  /*9b20*/  IMAD.MOV.U32 R0, RZ, RZ, 0x3000 ;  /* 0x00003000ff007424 */ /* 0x001fc800078e00ff */
[----:B------:R2:W-:Y:S01]  /*9b30*/  SYNCS.ARRIVE.TRANS64 RZ, [UR38+0x32430], R0 ;  /* 0x03243000ffff79a7 */ /* 0x0005e20008000026 */
[----:B-1----:R-:W-:-:S13]  /*9b40*/  LOP3.LUT P0, RZ, R2, 0x1f, RZ, 0xc0, !PT ;  /* 0x0000001f02ff7812 */ /* 0x002fda000780c0ff */
[----:B--2---:R-:W-:Y:S05]  /*9b50*/  @!P0 BRA `(.L_x_9071) ;  /* 0x0000000000048947 */ /* 0x004fea0003800000 */
[----:B------:R-:W-:Y:S01]  /*9b60*/  BPT.TRAP 0x1 ;  /* 0x000000040000795c */ /* 0x000fe20000300000 */
.L_x_9071:
        /* <DEDUP_REMOVED lines=15> */
[----:B------:R-:W-:-:S09]  /*9c60*/  UIMAD UR11, UR11, 0x60, URZ ;  /* 0x000000600b0b78a4 */ /* 0x000fd2000f8e023f */
[----:B------:R1:W-:Y:S02]  /*9c70*/  UTMALDG.4D [UR8], [UR4], desc[UR6] ;  /* 0x00000608040075b4 */ /* 0x0003e40008019000 */
[----:B-1----:R-:W-:Y:S01]  /*9c80*/  NOP ;  /* 0x0000000000007918 */ /* 0x002fe20000000000 */
.L_x_9067:
        /* <DEDUP_REMOVED lines=24> */
.L_x_9072:
        /* <DEDUP_REMOVED lines=54> */
[----:B------:R-:W-:-:S05]  /*a170*/  LOP3.LUT R10, R5, 0x200, R2, 0xf8, !PT ;  /* 0x00000200050a7812 */ /* 0x000fca00078ef802 */
[----:B------:R0:W-:Y:S01]  /*a180*/  STL [R1], R10 ;  /* 0x0000000a01007387 */ /* 0x0001e20000100800 */
[----:B------:R-:W-:Y:S05]  /*a190*/  BRA.DIV UR4, `(.L_x_9073) ;  /* 0x0000003a04dc7947 */ /* 0x000fea000b800000 */
[----:B------:R-:W1:Y:S01]  /*a1a0*/  S2R R4, SR_CTAID.X ;  /* 0x0000000000047919 */ /* 0x000e620000002500 */
[----:B------:R-:W-:Y:S01]  /*a1b0*/  ULDC UR4, c[0x0][0x288] ;  /* 0x0000a20000047ab9 */ /* 0x000fe20000000800 */
[----:B------:R-:W-:Y:S01]  /*a1c0*/  ULDC.64 UR6, c[0x0][0x208] ;  /* 0x0000820000067ab9 */ /* 0x000fe20000000a00 */
[----:B------:R-:W-:Y:S01]  /*a1d0*/  IMAD R2, R7, UR4, RZ ;  /* 0x0000000407027c24 */ /* 0x000fe2000f8e02ff */
[----:B------:R-:W2:Y:S01]  /*a1e0*/  S2R R8, SR_TID.X ;  /* 0x0000000000087919 */ /* 0x000ea20000002100 */
[----:B------:R-:W3:Y:S04]  /*a1f0*/  SHFL.IDX PT, R5, R0, RZ, 0x181f ;  /* 0x00181fff00057589 */ /* 0x000ee800000e0000 */
[----:B------:R-:W-:Y:S04]  /*a200*/  SHFL.IDX PT, R7, R0, 0x1, 0x181f ;  /* 0x00381f0000077f89 */ /* 0x000fe800000e0000 */
[----:B------:R-:W-:Y:S01]  /*a210*/  SHFL.IDX PT, R14, R0, 0x2, 0x181f ;  /* 0x00581f00000e7f89 */ /* 0x000fe200000e0000 */
[----:B-1----:R-:W-:-:S03]  /*a220*/  IMAD R12, R4, 0x80, R6 ;  /* 0x00000080040c7824 */ /* 0x002fc600078e0206 */
[----:B------:R-:W1:Y:S01]  /*a230*/  SHFL.IDX PT, R4, R3, RZ, 0x181f ;  /* 0x00181fff03047589 */ /* 0x000e6200000e0000 */
[----:B--2---:R-:W-:Y:S01]  /*a240*/  IMAD.SHL.U32 R11, R8, 0x8, RZ ;  /* 0x00000008080b7824 */ /* 0x004fe200078e00ff */
[CC--:B------:R-:W-:Y:S02]  /*a250*/  ISETP.GE.AND P1, PT, R12.reuse, R2.reuse, PT ;  /* 0x000000020c00720c */ /* 0x0c0fe40003f26270 */
[----:B------:R-:W2:Y:S01]  /*a260*/  SHFL.IDX PT, R6, R3, 0x1, 0x181f ;  /* 0x00381f0003067f89 */ /* 0x000ea200000e0000 */
[C---:B------:R-:W-:Y:S01]  /*a270*/  VIADD R8, R12.reuse, 0x10 ;  /* 0x000000100c087836 */ /* 0x040fe20000000000 */
[----:B------:R-:W-:Y:S02]  /*a280*/  LOP3.LUT R11, R11, 0x38, RZ, 0xc0, !PT ;  /* 0x000000380b0b7812 */ /* 0x000fe400078ec0ff */
[----:B------:R-:W-:Y:S01]  /*a290*/  STL [R1+0x4], R12 ;  /* 0x0000040c01007387 */ /* 0x000fe20000100800 */
[----:B------:R-:W-:Y:S01]  /*a2a0*/  VIADD R13, R12, 0x20 ;  /* 0x000000200c0d7836 */ /* 0x000fe20000000000 */
[----:B------:R-:W-:-:S02]  /*a2b0*/  ISETP.GE.AND P2, PT, R8, R2, PT ;  /* 0x000000020800720c */ /* 0x000fc40003f46270 */
[----:B------:R4:W-:Y:S03]  /*a2c0*/  STL [R1+0xc], R8 ;  /* 0x00000c0801007387 */ /* 0x0009e60000100800 */
[----:B---3--:R-:W-:Y:S01]  /*a2d0*/  @!P1 LEA R5, P3, R11, R5, 0x1 ;  /* 0x000000050b059211 */ /* 0x008fe200078608ff */
[----:B------:R-:W-:Y:S01]  /*a2e0*/  STL [R1+0x10], R13 ;  /* 0x0000100d01007387 */ /* 0x000fe20000100800 */
[----:B----4-:R-:W-:-:S03]  /*a2f0*/  @!P1 LEA R8, R10, UR38, 0x1 ;  /* 0x000000260a089c11 */ /* 0x010fc6000f8e08ff */
[----:B-1----:R-:W-:-:S03]  /*a300*/  @!P1 IMAD.X R4, RZ, RZ, R4, P3 ;  /* 0x000000ffff049224 */ /* 0x002fc600018e0604 */
[----:B------:R-:W-:Y:S02]  /*a310*/  @!P2 LEA R9, R10, UR38, 0x1 ;  /* 0x000000260a09ac11 */ /* 0x000fe4000f8e08ff */
[----:B------:R-:W-:-:S04]  /*a320*/  @!P1 LOP3.LUT R5, R5, R4, RZ, 0x3c, !PT ;  /* 0x0000000405059212 */ /* 0x000fc800078e3cff */
[----:B------:R-:W-:-:S04]  /*a330*/  @!P1 LOP3.LUT R4, R5, R4, RZ, 0x3c, !PT ;  /* 0x0000000405049212 */ /* 0x000fc800078e3cff */
[----:B------:R-:W-:-:S05]  /*a340*/  @!P1 LOP3.LUT R5, R5, R4, RZ, 0x3c, !PT ;  /* 0x0000000405059212 */ /* 0x000fca00078e3cff */
[----:B------:R1:W-:Y:S02]  /*a350*/  @!P1 LDGSTS.E.BYPASS.LTC128B.128 [R8+0x18400], desc[UR6][R4.64], !P0 ;  /* 0x1840000004089fae */ /* 0x0003e4000c101d46 */
[----:B-1----:R-:W-:Y:S01]  /*a360*/  @!P2 LEA R4, P1, R11, R7, 0x1 ;  /* 0x000000070b04a211 */ /* 0x002fe200078208ff */
[----:B------:R-:W-:-:S04]  /*a370*/  VIADD R8, R12, 0x30 ;  /* 0x000000300c087836 */ /* 0x000fc80000000000 */
[----:B--2---:R-:W-:Y:S01]  /*a380*/  @!P2 IMAD.X R5, RZ, RZ, R6, P1 ;  /* 0x000000ffff05a224 */ /* 0x004fe200008e0606 */
[----:B------:R-:W-:Y:S01]  /*a390*/  ISETP.GE.AND P1, PT, R13, R2, PT ;  /* 0x000000020d00720c */ /* 0x000fe20003f26270 */
[----:B------:R-:W-:Y:S04]  /*a3a0*/  STL [R1+0x14], R8 ;  /* 0x0000140801007387 */ /* 0x000fe80000100800 */
[----:B------:R1:W-:Y:S08]  /*a3b0*/  @!P2 LDGSTS.E.BYPASS.LTC128B.128 [R9+0x18c00], desc[UR6][R4.64], !P0 ;  /* 0x18c000000409afae */ /* 0x0003f0000c101d46 */
[----:B------:R-:W-:-:S02]  /*a3c0*/  @!P1 LEA R6, P2, R11, R14, 0x1 ;  /* 0x0000000e0b069211 */ /* 0x000fc400078408ff */
[----:B------:R-:W-:Y:S01]  /*a3d0*/  @!P1 LEA R7, R10, UR38, 0x1 ;  /* 0x000000260a079c11 */ /* 0x000fe2000f8e08ff */
[----:B------:R-:W-:Y:S04]  /*a3e0*/  SHFL.IDX PT, R14, R0, 0x3, 0x181f ;  /* 0x00781f00000e7f89 */ /* 0x000fe800000e0000 */
[----:B-1----:R-:W1:Y:S02]  /*a3f0*/  SHFL.IDX PT, R4, R3, 0x2, 0x181f ;  /* 0x00581f0003047f89 */ /* 0x002e6400000e0000 */
[----:B-1----:R-:W-:Y:S02]  /*a400*/  @!P1 IMAD.X R5, RZ, RZ, R4, P2 ;  /* 0x000000ffff059224 */ /* 0x002fe400010e0604 */
[----:B------:R-:W-:-:S05]  /*a410*/  @!P1 IMAD.MOV.U32 R4, RZ, RZ, R6 ;  /* 0x000000ffff049224 */ /* 0x000fca00078e0006 */
[----:B------:R1:W-:Y:S01]  /*a420*/  @!P1 LDGSTS.E.BYPASS.LTC128B.128 [R7+0x19400], desc[UR6][R4.64], !P0 ;  /* 0x1940000004079fae */ /* 0x0003e2000c101d46 */
[----:B------:R-:W-:-:S03]  /*a430*/  ISETP.GE.AND P1, PT, R8, R2, PT ;  /* 0x000000020800720c */ /* 0x000fc60003f26270 */
[----:B-1----:R-:W1:Y:S01]  /*a440*/  SHFL.IDX PT, R4, R3, 0x3, 0x181f ;  /* 0x00781f0003047f89 */ /* 0x002e6200000e0000 */
[----:B------:R-:W-:-:S09]  /*a450*/  VIADD R7, R12, 0x40 ;  /* 0x000000400c077836 */ /* 0x000fd20000000000 */
[----:B------:R-:W-:Y:S02]  /*a460*/  @!P1 LEA R5, P2, R11, R14, 0x1 ;  /* 0x0000000e0b059211 */ /* 0x000fe400078408ff */
[----:B------:R-:W-:Y:S01]  /*a470*/  @!P1 LEA R6, R10, UR38, 0x1 ;  /* 0x000000260a069c11 */ /* 0x000fe2000f8e08ff */
[----:B------:R2:W-:Y:S02]  /*a480*/  STL [R1+0x18], R7 ;  /* 0x0000180701007387 */ /* 0x0005e40000100800 */
[----:B-1----:R-:W-:-:S05]  /*a490*/  @!P1 IMAD.X R4, RZ, RZ, R4, P2 ;  /* 0x000000ffff049224 */ /* 0x002fca00010e0604 */
[----:B------:R-:W-:-:S04]  /*a4a0*/  @!P1 LOP3.LUT R5, R5, R4, RZ, 0x3c, !PT ;  /* 0x0000000405059212 */ /* 0x000fc800078e3cff */
[----:B------:R-:W-:-:S04]  /*a4b0*/  @!P1 LOP3.LUT R4, R5, R4, RZ, 0x3c, !PT ;  /* 0x0000000405049212 */ /* 0x000fc800078e3cff */
[----:B------:R-:W-:-:S05]  /*a4c0*/  @!P1 LOP3.LUT R5, R5, R4, RZ, 0x3c, !PT ;  /* 0x0000000405059212 */ /* 0x000fca00078e3cff */
[----:B------:R1:W-:Y:S01]  /*a4d0*/  @!P1 LDGSTS.E.BYPASS.LTC128B.128 [R6+0x19c00], desc[UR6][R4.64], !P0 ;  /* 0x19c0000004069fae */ /* 0x0003e2000c101d46 */
[----:B------:R-:W-:Y:S01]  /*a4e0*/  ISETP.GE.AND P1, PT, R7, R2, PT ;  /* 0x000000020700720c */ /* 0x000fe20003f26270 */
[----:B--2---:R-:W-:-:S05]  /*a4f0*/  VIADD R7, R12, 0x50 ;  /* 0x000000500c077836 */ /* 0x004fca0000000000 */
[----:B------:R-:W-:Y:S04]  /*a500*/  STL [R1+0x1c], R7 ;  /* 0x00001c0701007387 */ /* 0x000fe80000100800 */
[----:B-1----:R-:W1:Y:S03]  /*a510*/  SHFL.IDX PT, R5, R0, 0x4, 0x181f ;  /* 0x00981f0000057f89 */ /* 0x002e6600000e0000 */
[----:B------:R-:W-:Y:S01]  /*a520*/  @!P1 LEA R6, R10, UR38, 0x1 ;  /* 0x000000260a069c11 */ /* 0x000fe2000f8e08ff */
[----:B------:R-:W2:Y:S01]  /*a530*/  SHFL.IDX PT, R4, R3, 0x4, 0x181f ;  /* 0x00981f0003047f89 */ /* 0x000ea200000e0000 */
[----:B-1----:R-:W-:-:S05]  /*a540*/  @!P1 LEA R5, P2, R11, R5, 0x1 ;  /* 0x000000050b059211 */ /* 0x002fca00078408ff */
[----:B--2---:R-:W-:-:S05]  /*a550*/  @!P1 IMAD.X R4, RZ, RZ, R4, P2 ;  /* 0x000000ffff049224 */ /* 0x004fca00010e0604 */
[----:B------:R-:W-:-:S04]  /*a560*/  @!P1 LOP3.LUT R5, R5, R4, RZ, 0x3c, !PT ;  /* 0x0000000405059212 */ /* 0x000fc800078e3cff */
[----:B------:R-:W-:-:S04]  /*a570*/  @!P1 LOP3.LUT R4, R5, R4, RZ, 0x3c, !PT ;  /* 0x0000000405049212 */ /* 0x000fc800078e3cff */
[----:B------:R-:W-:-:S05]  /*a580*/  @!P1 LOP3.LUT R5, R5, R4, RZ, 0x3c, !PT ;  /* 0x0000000405059212 */ /* 0x000fca00078e3cff */
[----:B------:R1:W-:Y:S01]  /*a590*/  @!P1 LDGSTS.E.BYPASS.LTC128B.128 [R6+0x1a400], desc[UR6][R4.64], !P0 ;  /* 0x1a40000004069fae */ /* 0x0003e2000c101d46 */
[----:B------:R-:W-:Y:S01]  /*a5a0*/  ISETP.GE.AND P1, PT, R7, R2, PT ;  /* 0x000000020700720c */ /* 0x000fe20003f26270 */
[----:B------:R-:W-:-:S05]  /*a5b0*/  VIADD R7, R12, 0x60 ;  /* 0x000000600c077836 */ /* 0x000fca0000000000 */
        /* <DEDUP_REMOVED lines=10> */
[----:B------:R-:W-:-:S03]  /*a660*/  ISETP.GE.AND P1, PT, R7, R2, PT ;  /* 0x000000020700720c */ /* 0x000fc60003f26270 */
[----:B-1----:R-:W1:Y:S10]  /*a670*/  SHFL.IDX PT, R5, R0, 0x6, 0x181f ;  /* 0x00d81f0000057f89 */ /* 0x002e7400000e0000 */
[----:B------:R-:W-:Y:S01]  /*a680*/  @!P1 LEA R6, R10, UR38, 0x1 ;  /* 0x000000260a069c11 */ /* 0x000fe2000f8e08ff */
[----:B------:R-:W2:Y:S04]  /*a690*/  SHFL.IDX PT, R4, R3, 0x6, 0x181f ;  /* 0x00d81f0003047f89 */ /* 0x000ea800000e0000 */
[----:B------:R-:W3:Y:S04]  /*a6a0*/  SHFL.IDX PT, R3, R3, 0x7, 0x181f ;  /* 0x00f81f0003037f89 */ /* 0x000ee800000e0000 */
[----:B------:R-:W4:Y:S01]  /*a6b0*/  SHFL.IDX PT, R0, R0, 0x7, 0x181f ;  /* 0x00f81f0000007f89 */ /* 0x000f2200000e0000 */
[----:B-1----:R-:W-:-:S05]  /*a6c0*/  @!P1 LEA R5, P2, R11, R5, 0x1 ;  /* 0x000000050b059211 */ /* 0x002fca00078408ff */
[----:B--2---:R-:W-:-:S05]  /*a6d0*/  @!P1 IMAD.X R4, RZ, RZ, R4, P2 ;  /* 0x000000ffff049224 */ /* 0x004fca00010e0604 */
[----:B------:R-:W-:-:S04]  /*a6e0*/  @!P1 LOP3.LUT R5, R5, R4, RZ, 0x3c, !PT ;  /* 0x0000000405059212 */ /* 0x000fc800078e3cff */
[----:B------:R-:W-:-:S04]  /*a6f0*/  @!P1 LOP3.LUT R4, R5, R4, RZ, 0x3c, !PT ;  /* 0x0000000405049212 */ /* 0x000fc800078e3cff */
[----:B------:R-:W-:-:S05]  /*a700*/  @!P1 LOP3.LUT R5, R5, R4, RZ, 0x3c, !PT ;  /* 0x0000000405059212 */ /* 0x000fca00078e3cff */
[----:B---34-:R1:W-:Y:S02]  /*a710*/  @!P1 LDGSTS.E.BYPASS.LTC128B.128 [R6+0x1b400], desc[UR6][R4.64], !P0 ;  /* 0x1b40000004069fae */ /* 0x0183e4000c101d46 */
.L_x_9171:
[----:B-1----:R-:W2:Y:S01]  /*a720*/  LDL R5, [R1+0x4] ;  /* 0x0000040001057983 */ /* 0x002ea20000100800 */
[----:B------:R-:W-:Y:S01]  /*a730*/  ULDC.64 UR4, c[0x0][0x208] ;  /* 0x0000820000047ab9 */ /* 0x000fe20000000a00 */
[----:B------:R-:W1:Y:S02]  /*a740*/  S2R R4, SR_TID.X ;  /* 0x0000000000047919 */ /* 0x000e640000002100 */
[----:B-1----:R-:W-:-:S05]  /*a750*/  IMAD.SHL.U32 R4, R4, 0x8, RZ ;  /* 0x0000000804047824 */ /* 0x002fca00078e00ff */
        /* <DEDUP_REMOVED lines=14> */
[----:B--2---:R-:W2:Y:S01]  /*a840*/  LDC.64 R2, c[0x0][0x3d8] ;  /* 0x0000f600ff027b82 */ /* 0x004ea20000000a00 */
[----:B------:R-:W-:Y:S01]  /*a850*/  NOP ;  /* 0x0000000000007918 */ /* 0x000fe20000000000 */
[C---:B--2---:R-:W-:Y:S01]  /*a860*/  IMAD R0, R2.reuse, UR43, RZ ;  /* 0x0000002b02007c24 */ /* 0x044fe2000f8e02ff */
[----:B------:R-:W-:Y:S01]  /*a870*/  UIADD3 UR4, UR38, 0x22400, URZ ;  /* 0x0002240026047890 */ /* 0x000fe2000fffe03f */
[----:B-1----:R-:W-:Y:S01]  /*a880*/  IMAD.WIDE.U32 R4, R2, UR36, RZ ;  /* 0x0000002402047c25 */ /* 0x002fe2000f8e00ff */
        /* <DEDUP_REMOVED lines=17> */
[----:B0-----:R-:W-:Y:S02]  /*a9a0*/  IMAD.U32 R10, RZ, RZ, UR4 ;  /* 0x00000004ff0a7e24 */ /* 0x001fe4000f8e00ff */
[----:B------:R-:W-:Y:S02]  /*a9b0*/  IMAD.U32 R11, RZ, RZ, UR5 ;  /* 0x00000005ff0b7e24 */ /* 0x000fe4000f8e00ff */
[----:B------:R-:W-:Y:S02]  /*a9c0*/  IMAD.MOV.U32 R8, RZ, RZ, 0x70 ;  /* 0x00000070ff087424 */ /* 0x000fe400078e00ff */
[----:B------:R-:W-:Y:S02]  /*a9d0*/  IMAD.MOV.U32 R12, RZ, RZ, 0x1 ;  /* 0x00000001ff0c7424 */ /* 0x000fe400078e00ff */
[----:B------:R-:W-:-:S07]  /*a9e0*/  IMAD.MOV.U32 R13, RZ, RZ, RZ ;  /* 0x000000ffff0d7224 */ /* 0x000fce00078e00ff */
[----:B------:R-:W-:-:S07]  /*a9f0*/  LEPC R20, `(.L_x_9074) ;  /* 0x000000001014794e */ /* 0x000fce0000000000 */
[----:B-1----:R-:W-:Y:S05]  /*aa00*/  CALL.ABS.NOINC R2 ;  /* 0x0000000002007343 */ /* 0x002fea0003c00000 */
.L_x_9074:
[----:B-1----:R-:W2:Y:S01]  /*aa10*/  LDL.LU.64 R4, [R1+0x28] ;  /* 0x0000280001047983 */ /* 0x002ea20000300a00 */
[----:B------:R-:W1:Y:S01]  /*aa20*/  LDC R6, c[0x0][0x448] ;  /* 0x00011200ff067b82 */ /* 0x000e620000000800 */
[----:B------:R-:W-:Y:S02]  /*aa30*/  ULDC.64 UR8, c[0x0][0x3e0] ;  /* 0x0000f80000087ab9 */ /* 0x000fe40000000a00 */
[----:B------:R-:W3:Y:S01]  /*aa40*/  LDL.LU R2, [R1+0x34] ;  /* 0x0000340001027983 */ /* 0x000ee20000300800 */
[----:B------:R-:W-:Y:S01]  /*aa50*/  UIMAD UR6, UR46, UR8, URZ ;  /* 0x000000082e0672a4 */ /* 0x000fe2000f8e023f */
[----:B------:R-:W4:Y:S03]  /*aa60*/  S2R R3, SR_TID.X ;  /* 0x0000000000037919 */ /* 0x000f260000002100 */
[----:B------:R-:W-:Y:S01]  /*aa70*/  UIMAD UR6, UR45, UR9, UR6 ;  /* 0x000000092d0672a4 */ /* 0x000fe2000f8e0206 */
[----:B-1----:R-:W-:-:S02]  /*aa80*/  ISETP.NE.AND P0, PT, R6, 0x1, PT ;  /* 0x000000010600780c */ /* 0x002fc40003f05270 */
[C---:B----4-:R-:W-:Y:S01]  /*aa90*/  LOP3.LUT R0, R3.reuse, 0x7f, RZ, 0xc0, !PT ;  /* 0x0000007f03007812 */ /* 0x050fe200078ec0ff */
[----:B------:R-:W-:-:S10]  /*aaa0*/  IMAD.SHL.U32 R15, R3, 0x10, RZ ;  /* 0x00000010030f7824 */ /* 0x000fd400078e00ff */
[----:B------:R-:W1:Y:S01]  /*aab0*/  @P0 LDC R3, c[0x0][0x44c] ;  /* 0x00011300ff030b82 */ /* 0x000e620000000800 */
[----:B--2---:R-:W-:Y:S02]  /*aac0*/  R2UR UR5, R5 ;  /* 0x00000000050572ca */ /* 0x004fe400000e0000 */
[----:B------:R-:W-:Y:S01]  /*aad0*/  R2UR UR4, R4 ;  /* 0x00000000040472ca */ /* 0x000fe200000e0000 */
[----:B------:R-:W2:Y:S01]  /*aae0*/  S2R R5, SR_TID.X ;  /* 0x0000000000057919 */ /* 0x000ea20000002100 */
[----:B---3--:R-:W-:Y:S02]  /*aaf0*/  R2UR UR5, R2 ;  /* 0x00000000020572ca */ /* 0x008fe400000e0000 */
[----:B------:R-:W-:Y:S01]  /*ab00*/  SHF.R.U32.HI R4, RZ, 0x3, R0 ;  /* 0x00000003ff047819 */ /* 0x000fe20000011600 */
[----:B------:R-:W3:Y:S01]  /*ab10*/  S2R R2, SR_CTAID.X ;  /* 0x0000000000027919 */ /* 0x000ee20000002500 */
[----:B------:R-:W4:Y:S02]  /*ab20*/  @P0 LDC R0, c[0x0][0x450] ;  /* 0x00011400ff000b82 */ /* 0x000f240000000800 */
[----:B------:R-:W-:-:S07]  /*ab30*/  LOP3.LUT R4, R4, 0x70, R15, 0xf8, !PT ;  /* 0x0000007004047812 */ /* 0x000fce00078ef80f */
[----:B------:R-:W-:-:S03]  /*ab40*/  UIMAD.WIDE.U32 UR4, UR45, UR8, UR4 ;  /* 0x000000082d0472a5 */ /* 0x000fc6000f8e0004 */
[----:B------:R-:W-:Y:S01]  /*ab50*/  ULDC.64 UR8, c[0x0][0x3d0] ;  /* 0x0000f40000087ab9 */ /* 0x000fe20000000a00 */
[----:B------:R-:W-:Y:S01]  /*ab60*/  UIADD3 UR5, UR5, UR6, URZ ;  /* 0x0000000605057290 */ /* 0x000fe2000fffe03f */
[----:B--2---:R-:W-:Y:S02]  /*ab70*/  IMAD.SHL.U32 R8, R5, 0x8, RZ ;  /* 0x0000000805087824 */ /* 0x004fe400078e00ff */
[----:B---3--:R-:W-:-:S03]  /*ab80*/  IMAD R4, R2, 0x80, R4 ;  /* 0x0000008002047824 */ /* 0x008fc600078e0204 */
[----:B------:R-:W-:Y:S01]  /*ab90*/  LOP3.LUT R8, R8, 0x38, RZ, 0xc0, !PT ;  /* 0x0000003808087812 */ /* 0x000fe200078ec0ff */
[----:B-1----:R-:W-:-:S04]  /*aba0*/  @P0 IMAD.HI.U32 R3, R4, R3, RZ ;  /* 0x0000000304030227 */ /* 0x002fc800078e00ff */
[----:B------:R-:W-:Y:S01]  /*abb0*/  IMAD.MOV.U32 R2, RZ, RZ, R4 ;  /* 0x000000ffff027224 */ /* 0x000fe200078e0004 */
[----:B----4-:R-:W-:Y:S01]  /*abc0*/  @P0 SHF.R.U32.HI R2, RZ, R0, R3 ;  /* 0x00000000ff020219 */ /* 0x010fe20000011603 */
[----:B------:R-:W-:-:S04]  /*abd0*/  IMAD.U32 R3, RZ, RZ, UR8 ;  /* 0x00000008ff037e24 */ /* 0x000fc8000f8e00ff */
[----:B------:R-:W-:-:S04]  /*abe0*/  IMAD.MOV R0, RZ, RZ, -R2 ;  /* 0x000000ffff007224 */ /* 0x000fc800078e0a02 */
[----:B------:R-:W-:Y:S01]  /*abf0*/  IMAD R0, R6, R0, R4 ;  /* 0x0000000006007224 */ /* 0x000fe200078e0204 */
[----:B------:R-:W-:-:S05]  /*ac00*/  SHF.R.S32.HI R4, RZ, 0x1f, R2 ;  /* 0x0000001fff047819 */ /* 0x000fca0000011402 */
[----:B------:R-:W-:-:S04]  /*ac10*/  IMAD R4, R4, UR8, RZ ;  /* 0x0000000804047c24 */ /* 0x000fc8000f8e02ff */
[C---:B------:R-:W-:Y:S02]  /*ac20*/  IMAD R4, R2.reuse, UR9, R4 ;  /* 0x0000000902047c24 */ /* 0x040fe4000f8e0204 */
[----:B------:R-:W-:Y:S01]  /*ac30*/  IMAD.WIDE.U32 R2, R2, R3, UR4 ;  /* 0x0000000402027e25 */ /* 0x000fe2000f8e0003 */
[----:B------:R-:W-:-:S03]  /*ac40*/  ULDC.64 UR4, c[0x0][0x3c8] ;  /* 0x0000f20000047ab9 */ /* 0x000fc60000000a00 */
[----:B------:R-:W-:Y:S01]  /*ac50*/  IMAD.IADD R3, R3, 0x1, R4 ;  /* 0x0000000103037824 */ /* 0x000fe200078e0204 */
[----:B------:R-:W-:Y:S01]  /*ac60*/  SHF.R.S32.HI R4, RZ, 0x1f, R0 ;  /* 0x0000001fff047819 */ /* 0x000fe20000011400 */
[----:B------:R-:W-:-:S04]  /*ac70*/  IMAD.WIDE.U32 R2, R0, UR4, R2 ;  /* 0x0000000400027c25 */ /* 0x000fc8000f8e0002 */
[----:B------:R-:W-:-:S04]  /*ac80*/  IMAD R4, R4, UR4, RZ ;  /* 0x0000000404047c24 */ /* 0x000fc8000f8e02ff */
[----:B------:R-:W-:Y:S01]  /*ac90*/  IMAD R4, R0, UR5, R4 ;  /* 0x0000000500047c24 */ /* 0x000fe2000f8e0204 */
[----:B------:R-:W-:Y:S01]  /*aca0*/  ULDC.64 UR4, c[0x0][0x390] ;  /* 0x0000e40000047ab9 */ /* 0x000fe20000000a00 */
[----:B------:R-:W-:Y:S02]  /*acb0*/  LOP3.LUT R0, R8, 0x40, RZ, 0xfc, !PT ;  /* 0x0000004008007812 */ /* 0x000fe400078efcff */
[----:B------:R-:W-:Y:S01]  /*acc0*/  IMAD.IADD R4, R3, 0x1, R4 ;  /* 0x0000000103047824 */ /* 0x000fe200078e0204 */
[----:B------:R-:W-:Y:S01]  /*acd0*/  LEA R5, P0, R2, UR4, 0x1 ;  /* 0x0000000402057c11 */ /* 0x000fe2000f8008ff */
[----:B------:R-:W-:Y:S02]  /*ace0*/  ULDC UR4, c[0x0][0x3b8] ;  /* 0x0000ee0000047ab9 */ /* 0x000fe40000000800 */
[----:B------:R-:W-:Y:S02]  /*acf0*/  ISETP.GE.AND P3, PT, R8, UR4, PT ;  /* 0x0000000408007c0c */ /* 0x000fe4000bf66270 */
[----:B------:R-:W-:-:S02]  /*ad00*/  LEA.HI.X R4, R2, UR5, R4, 0x1, P0 ;  /* 0x0000000502047c11 */ /* 0x000fc400080f0c04 */
[----:B------:R-:W-:Y:S02]  /*ad10*/  ISETP.GE.AND P0, PT, R0, UR4, PT ;  /* 0x0000000400007c0c */ /* 0x000fe4000bf06270 */
[----:B------:R-:W-:-:S04]  /*ad20*/  LOP3.LUT R0, R8, 0x80, RZ, 0xfc, !PT ;  /* 0x0000008008007812 */ /* 0x000fc800078efcff */
[----:B------:R-:W-:Y:S02]  /*ad30*/  ISETP.GE.AND P1, PT, R0, UR4, PT ;  /* 0x0000000400007c0c */ /* 0x000fe4000bf26270 */
[----:B------:R-:W-:-:S04]  /*ad40*/  LOP3.LUT R0, R8, 0xc0, RZ, 0xfc, !PT ;  /* 0x000000c008007812 */ /* 0x000fc800078efcff */
[----:B------:R-:W-:Y:S01]  /*ad50*/  ISETP.GE.AND P2, PT, R0, UR4, PT ;  /* 0x0000000400007c0c */ /* 0x000fe2000bf46270 */
[----:B------:R-:W-:-:S03]  /*ad60*/  UMOV UR4, 0xffffffff ;  /* 0xffffffff00047882 */ /* 0x000fc60000000000 */
[----:B------:R-:W-:Y:S09]  /*ad70*/  BRA.DIV UR4, `(.L_x_9075) ;  /* 0x0000003a04dc7947 */ /* 0x000ff2000b800000 */
[----:B------:R-:W2:Y:S01]  /*ad80*/  LDL.LU R3, [R1+0x4] ;  /* 0x0000040001037983 */ /* 0x000ea20000300800 */
[----:B------:R-:W-:-:S03]  /*ad90*/  ULDC UR4, c[0x0][0x288] ;  /* 0x0000a20000047ab9 */ /* 0x000fc60000000800 */
[----:B------:R-:W3:Y:S01]  /*ada0*/  LDL.LU R2, [R1+0xc] ;  /* 0x00000c0001027983 */ /* 0x000ee20000300800 */
[----:B------:R-:W-:-:S03]  /*adb0*/  IMAD R0, R6, UR4, RZ ;  /* 0x0000000406007c24 */ /* 0x000fc6000f8e02ff */
[----:B------:R-:W4:Y:S01]  /*adc0*/  LDL.LU R13, [R1+0x10] ;  /* 0x00001000010d7983 */ /* 0x000f220000300800 */
[----:B0-----:R-:W0:Y:S01]  /*add0*/  S2R R10, SR_TID.X ;  /* 0x00000000000a7919 */ /* 0x001e220000002100 */
[----:B------:R-:W1:Y:S02]  /*ade0*/  S2R R7, SR_TID.X ;  /* 0x0000000000077919 */ /* 0x000e640000002100 */
[----:B------:R-:W5:Y:S01]  /*adf0*/  LDL.LU R8, [R1+0x14] ;  /* 0x0000140001087983 */ /* 0x000f620000300800 */
[----:B0-----:R-:W-:Y:S01]  /*ae00*/  LOP3.LUT R10, R10, 0x7f, RZ, 0xc0, !PT ;  /* 0x0000007f0a0a7812 */ /* 0x001fe200078ec0ff */
[----:B-1----:R-:W-:-:S04]  /*ae10*/  IMAD.SHL.U32 R12, R7, 0x8, RZ ;  /* 0x00000008070c7824 */ /* 0x002fc800078e00ff */
[----:B------:R-:W-:Y:S02]  /*ae20*/  IMAD.SHL.U32 R11, R10, 0x8, RZ ;  /* 0x000000080a0b7824 */ /* 0x000fe400078e00ff */
[----:B------:R-:W-:Y:S01]  /*ae30*/  IMAD.SHL.U32 R10, R7, 0x8, RZ ;  /* 0x00000008070a7824 */ /* 0x000fe200078e00ff */
[----:B------:R-:W-:-:S04]  /*ae40*/  LOP3.LUT R12, R12, 0x38, RZ, 0xc0, !PT ;  /* 0x000000380c0c7812 */ /* 0x000fc800078ec0ff */
[----:B------:R-:W-:-:S04]  /*ae50*/  LOP3.LUT R10, R10, 0x1f8, RZ, 0xc0, !PT ;  /* 0x000001f80a0a7812 */ /* 0x000fc800078ec0ff */
[----:B------:R-:W-:Y:S02]  /*ae60*/  LOP3.LUT R10, R10, 0x38, R7, 0x78, !PT ;  /* 0x000000380a0a7812 */ /* 0x000fe400078e7807 */
[----:B------:R-:W5:Y:S02]  /*ae70*/  LDL.LU R7, [R1+0x18] ;  /* 0x0000180001077983 */ /* 0x000f640000300800 */
[----:B------:R-:W-:Y:S01]  /*ae80*/  LOP3.LUT R10, R10, 0x200, R11, 0xf8, !PT ;  /* 0x000002000a0a7812 */ /* 0x000fe200078ef80b */
[----:B------:R-:W-:Y:S01]  /*ae90*/  ULDC.64 UR6, c[0x0][0x208] ;  /* 0x0000820000067ab9 */ /* 0x000fe20000000a00 */
[----:B------:R-:W-:Y:S04]  /*aea0*/  SHFL.IDX PT, R6, R4, 0x1, 0x181f ;  /* 0x00381f0004067f89 */ /* 0x000fe800000e0000 */
[----:B------:R-:W5:Y:S01]  /*aeb0*/  LDL.LU R15, [R1+0x1c] ;  /* 0x00001c00010f7983 */ /* 0x000f620000300800 */
[----:B--2---:R-:W-:-:S03]  /*aec0*/  ISETP.GE.AND P5, PT, R3, R0, PT ;  /* 0x000000000300720c */ /* 0x004fc60003fa6270 */
[----:B------:R-:W0:Y:S01]  /*aed0*/  SHFL.IDX PT, R3, R5, RZ, 0x181f ;  /* 0x00181fff05037589 */ /* 0x000e2200000e0000 */
[----:B---3--:R-:W-:-:S03]  /*aee0*/  ISETP.GE.AND P4, PT, R2, R0, PT ;  /* 0x000000000200720c */ /* 0x008fc60003f86270 */
[----:B------:R-:W1:Y:S06]  /*aef0*/  SHFL.IDX PT, R2, R4, RZ, 0x181f ;  /* 0x00181fff04027589 */ /* 0x000e6c00000e0000 */
[----:B0-----:R-:W-:-:S05]  /*af00*/  @!P5 LEA R3, P6, R12, R3, 0x1 ;  /* 0x000000030c03d211 */ /* 0x001fca00078c08ff */
[----:B-1----:R-:W-:-:S05]  /*af10*/  @!P5 IMAD.X R2, RZ, RZ, R2, P6 ;  /* 0x000000ffff02d224 */ /* 0x002fca00030e0602 */
[----:B------:R-:W-:-:S04]  /*af20*/  @!P5 LOP3.LUT R3, R3, R2, RZ, 0x3c, !PT ;  /* 0x000000020303d212 */ /* 0x000fc800078e3cff */
[C---:B------:R-:W-:Y:S02]  /*af30*/  @!P5 LOP3.LUT R2, R3.reuse, R2, RZ, 0x3c, !PT ;  /* 0x000000020302d212 */ /* 0x040fe400078e3cff */
[----:B------:R-:W-:Y:S02]  /*af40*/  @!P5 LEA R21, R10, UR38, 0x1 ;  /* 0x000000260a15dc11 */ /* 0x000fe4000f8e08ff */
[----:B------:R-:W-:-:S05]  /*af50*/  @!P5 LOP3.LUT R3, R3, R2, RZ, 0x3c, !PT ;  /* 0x000000020303d212 */ /* 0x000fca00078e3cff */
[----:B------:R-:W-:Y:S04]  /*af60*/  @!P5 LDGSTS.E.BYPASS.LTC128B.128 [R21+0x22400], desc[UR6][R2.64], !P3 ;  /* 0x224000000215dfae */ /* 0x000fe8000d901d46 */
[----:B------:R-:W-:Y:S04]  /*af70*/  @!P5 LDGSTS.E.BYPASS.LTC128B.128 [R21+0x26400], desc[UR6][R2.64+0x80], !P0 ;  /* 0x264000800215dfae */ /* 0x000fe8000c101d46 */
[----:B------:R-:W-:Y:S04]  /*af80*/  @!P5 LDGSTS.E.BYPASS.LTC128B.128 [R21+0x2a400], desc[UR6][R2.64+0x100], !P1 ;  /* 0x2a4001000215dfae */ /* 0x000fe8000c901d46 */
[----:B------:R0:W-:Y:S04]  /*af90*/  @!P5 LDGSTS.E.BYPASS.LTC128B.128 [R21+0x2e400], desc[UR6][R2.64+0x180], !P2 ;  /* 0x2e4001800215dfae */ /* 0x0001e8000d101d46 */
[----:B0-----:R-:W0:Y:S01]  /*afa0*/  SHFL.IDX PT, R2, R5, 0x1, 0x181f ;  /* 0x00381f0005027f89 */ /* 0x001e2200000e0000 */
[----:B------:R-:W-:-:S02]  /*afb0*/  @!P4 LEA R9, R10, UR38, 0x1 ;  /* 0x000000260a09cc11 */ /* 0x000fc4000f8e08ff */
[----:B0-----:R-:W-:-:S05]  /*afc0*/  @!P4 LEA R2, P6, R12, R2, 0x1 ;  /* 0x000000020c02c211 */ /* 0x001fca00078c08ff */
[----:B------:R-:W-:-:S05]  /*afd0*/  @!P4 IMAD.X R3, RZ, RZ, R6, P6 ;  /* 0x000000ffff03c224 */ /* 0x000fca00030e0606 */
[----:B------:R-:W-:Y:S04]  /*afe0*/  @!P4 LDGSTS.E.BYPASS.LTC128B.128 [R9+0x22c00], desc[UR6][R2.64], !P3 ;  /* 0x22c000000209cfae */ /* 0x000fe8000d901d46 */
[----:B------:R-:W-:Y:S04]  /*aff0*/  @!P4 LDGSTS.E.BYPASS.LTC128B.128 [R9+0x26c00], desc[UR6][R2.64+0x80], !P0 ;  /* 0x26c000800209cfae */ /* 0x000fe8000c101d46 */
[----:B------:R-:W-:Y:S04]  /*b000*/  @!P4 LDGSTS.E.BYPASS.LTC128B.128 [R9+0x2ac00], desc[UR6][R2.64+0x100], !P1 ;  /* 0x2ac001000209cfae */ /* 0x000fe8000c901d46 */
[----:B------:R0:W-:Y:S01]  /*b010*/  @!P4 LDGSTS.E.BYPASS.LTC128B.128 [R9+0x2ec00], desc[UR6][R2.64+0x180], !P2 ;  /* 0x2ec001800209cfae */ /* 0x0001e2000d101d46 */
[----:B----4-:R-:W-:-:S03]  /*b020*/  ISETP.GE.AND P4, PT, R13, R0, PT ;  /* 0x000000000d00720c */ /* 0x010fc60003f86270 */
[----:B------:R-:W2:Y:S04]  /*b030*/  LDL.LU R13, [R1+0x20] ;  /* 0x00002000010d7983 */ /* 0x000ea80000300800 */
[----:B0-----:R-:W0:Y:S04]  /*b040*/  SHFL.IDX PT, R2, R5, 0x2, 0x181f ;  /* 0x00581f0005027f89 */ /* 0x001e2800000e0000 */
[----:B------:R-:W1:Y:S02]  /*b050*/  SHFL.IDX PT, R6, R4, 0x2, 0x181f ;  /* 0x00581f0004067f89 */ /* 0x000e6400000e0000 */
[----:B------:R-:W-:-:S02]  /*b060*/  @!P4 LEA R21, R10, UR38, 0x1 ;  /* 0x000000260a15cc11 */ /* 0x000fc4000f8e08ff */
[----:B------:R-:W3:Y:S01]  /*b070*/  SHFL.IDX PT, R14, R5, 0x3, 0x181f ;  /* 0x00781f00050e7f89 */ /* 0x000ee200000e0000 */
[----:B0-----:R-:W-:-:S05]  /*b080*/  @!P4 LEA R2, P6, R12, R2, 0x1 ;  /* 0x000000020c02c211 */ /* 0x001fca00078c08ff */
[----:B-1----:R-:W-:Y:S02]  /*b090*/  @!P4 IMAD.X R3, RZ, RZ, R6, P6 ;  /* 0x000000ffff03c224 */ /* 0x002fe400030e0606 */
[----:B------:R-:W0:Y:S04]  /*b0a0*/  SHFL.IDX PT, R6, R4, 0x3, 0x181f ;  /* 0x00781f0004067f89 */ /* 0x000e2800000e0000 */
[----:B------:R-:W-:Y:S04]  /*b0b0*/  @!P4 LDGSTS.E.BYPASS.LTC128B.128 [R21+0x23400], desc[UR6][R2.64], !P3 ;  /* 0x234000000215cfae */ /* 0x000fe8000d901d46 */
[----:B------:R-:W-:Y:S04]  /*b0c0*/  @!P4 LDGSTS.E.BYPASS.LTC128B.128 [R21+0x27400], desc[UR6][R2.64+0x80], !P0 ;  /* 0x274000800215cfae */ /* 0x000fe8000c101d46 */
[----:B------:R-:W-:Y:S04]  /*b0d0*/  @!P4 LDGSTS.E.BYPASS.LTC128B.128 [R21+0x2b400], desc[UR6][R2.64+0x100], !P1 ;  /* 0x2b4001000215cfae */ /* 0x000fe8000c901d46 */
[----:B------:R3:W-:Y:S01]  /*b0e0*/  @!P4 LDGSTS.E.BYPASS.LTC128B.128 [R21+0x2f400], desc[UR6][R2.64+0x180], !P2 ;  /* 0x2f4001800215cfae */ /* 0x0007e2000d101d46 */
[----:B-----5:R-:W-:-:S13]  /*b0f0*/  ISETP.GE.AND P4, PT, R8, R0, PT ;  /* 0x000000000800720c */ /* 0x020fda0003f86270 */
[----:B---3--:R-:W-:Y:S02]  /*b100*/  @!P4 LEA R2, P6, R12, R14, 0x1 ;  /* 0x0000000e0c02c211 */ /* 0x008fe400078c08ff */
[----:B------:R-:W1:Y:S01]  /*b110*/  SHFL.IDX PT, R14, R5, 0x4, 0x181f ;  /* 0x00981f00050e7f89 */ /* 0x000e6200000e0000 */
[----:B------:R-:W-:Y:S02]  /*b120*/  @!P4 LEA R9, R10, UR38, 0x1 ;  /* 0x000000260a09cc11 */ /* 0x000fe4000f8e08ff */
[----:B0-----:R-:W-:Y:S02]  /*b130*/  @!P4 IMAD.X R3, RZ, RZ, R6, P6 ;  /* 0x000000ffff03c224 */ /* 0x001fe400030e0606 */
[----:B------:R-:W0:Y:S04]  /*b140*/  SHFL.IDX PT, R6, R4, 0x4, 0x181f ;  /* 0x00981f0004067f89 */ /* 0x000e2800000e0000 */
[----:B------:R-:W-:Y:S04]  /*b150*/  @!P4 LDGSTS.E.BYPASS.LTC128B.128 [R9+0x23c00], desc[UR6][R2.64], !P3 ;  /* 0x23c000000209cfae */ /* 0x000fe8000d901d46 */
[----:B------:R-:W-:Y:S04]  /*b160*/  @!P4 LDGSTS.E.BYPASS.LTC128B.128 [R9+0x27c00], desc[UR6][R2.64+0x80], !P0 ;  /* 0x27c000800209cfae */ /* 0x000fe8000c101d46 */
[----:B------:R-:W-:Y:S04]  /*b170*/  @!P4 LDGSTS.E.BYPASS.LTC128B.128 [R9+0x2bc00], desc[UR6][R2.64+0x100], !P1 ;  /* 0x2bc001000209cfae */ /* 0x000fe8000c901d46 */
[----:B------:R3:W-:Y:S01]  /*b180*/  @!P4 LDGSTS.E.BYPASS.LTC128B.128 [R9+0x2fc00], desc[UR6][R2.64+0x180], !P2 ;  /* 0x2fc001800209cfae */ /* 0x0007e2000d101d46 */
[----:B------:R-:W-:-:S13]  /*b190*/  ISETP.GE.AND P4, PT, R7, R0, PT ;  /* 0x000000000700720c */ /* 0x000fda0003f86270 */
[----:B-1----:R-:W-:Y:S02]  /*b1a0*/  @!P4 LEA R8, P6, R12, R14, 0x1 ;  /* 0x0000000e0c08c211 */ /* 0x002fe400078c08ff */
[----:B------:R-:W1:Y:S03]  /*b1b0*/  SHFL.IDX PT, R14, R5, 0x5, 0x181f ;  /* 0x00b81f00050e7f89 */ /* 0x000e6600000e0000 */
[----:B0-----:R-:W-:Y:S01]  /*b1c0*/  @!P4 IMAD.X R21, RZ, RZ, R6, P6 ;  /* 0x000000ffff15c224 */ /* 0x001fe200030e0606 */
[----:B------:R-:W-:Y:S01]  /*b1d0*/  @!P4 LEA R7, R10, UR38, 0x1 ;  /* 0x000000260a07cc11 */ /* 0x000fe2000f8e08ff */
[----:B---3--:R-:W-:Y:S02]  /*b1e0*/  @!P4 IMAD.MOV.U32 R2, RZ, RZ, R8 ;  /* 0x000000ffff02c224 */ /* 0x008fe400078e0008 */
[----:B------:R-:W-:Y:S01]  /*b1f0*/  @!P4 IMAD.MOV.U32 R3, RZ, RZ, R21 ;  /* 0x000000ffff03c224 */ /* 0x000fe200078e0015 */
[----:B------:R-:W0:Y:S04]  /*b200*/  SHFL.IDX PT, R6, R4, 0x5, 0x181f ;  /* 0x00b81f0004067f89 */ /* 0x000e2800000e0000 */
[----:B------:R-:W-:Y:S04]  /*b210*/  @!P4 LDGSTS.E.BYPASS.LTC128B.128 [R7+0x24400], desc[UR6][R2.64], !P3 ;  /* 0x244000000207cfae */ /* 0x000fe8000d901d46 */
[----:B------:R-:W-:Y:S04]  /*b220*/  @!P4 LDGSTS.E.BYPASS.LTC128B.128 [R7+0x28400], desc[UR6][R2.64+0x80], !P0 ;  /* 0x284000800207cfae */ /* 0x000fe8000c101d46 */
[----:B------:R-:W-:Y:S04]  /*b230*/  @!P4 LDGSTS.E.BYPASS.LTC128B.128 [R7+0x2c400], desc[UR6][R2.64+0x100], !P1 ;  /* 0x2c4001000207cfae */ /* 0x000fe8000c901d46 */
[----:B------:R3:W-:Y:S01]  /*b240*/  @!P4 LDGSTS.E.BYPASS.LTC128B.128 [R7+0x30400], desc[UR6][R2.64+0x180], !P2 ;  /* 0x304001800207cfae */ /* 0x0007e2000d101d46 */
[----:B------:R-:W-:-:S13]  /*b250*/  ISETP.GE.AND P4, PT, R15, R0, PT ;  /* 0x000000000f00720c */ /* 0x000fda0003f86270 */
[----:B-1----:R-:W-:-:S05]  /*b260*/  @!P4 LEA R14, P6, R12, R14, 0x1 ;  /* 0x0000000e0c0ec211 */ /* 0x002fca00078c08ff */
[----:B0-----:R-:W-:Y:S02]  /*b270*/  @!P4 IMAD.X R9, RZ, RZ, R6, P6 ;  /* 0x000000ffff09c224 */ /* 0x001fe400030e0606 */
[----:B---3--:R-:W-:Y:S02]  /*b280*/  @!P4 IMAD.MOV.U32 R2, RZ, RZ, R14 ;  /* 0x000000ffff02c224 */ /* 0x008fe400078e000e */
[----:B------:R-:W0:Y:S01]  /*b290*/  SHFL.IDX PT, R14, R5, 0x6, 0x181f ;  /* 0x00d81f00050e7f89 */ /* 0x000e2200000e0000 */
[----:B------:R-:W-:Y:S01]  /*b2a0*/  @!P4 LEA R21, R10, UR38, 0x1 ;  /* 0x000000260a15cc11 */ /* 0x000fe2000f8e08ff */
[----:B------:R-:W-:Y:S02]  /*b2b0*/  @!P4 IMAD.MOV.U32 R3, RZ, RZ, R9 ;  /* 0x000000ffff03c224 */ /* 0x000fe400078e0009 */
[----:B------:R-:W1:Y:S04]  /*b2c0*/  SHFL.IDX PT, R6, R4, 0x6, 0x181f ;  /* 0x00d81f0004067f89 */ /* 0x000e6800000e0000 */
[----:B------:R-:W-:Y:S04]  /*b2d0*/  @!P4 LDGSTS.E.BYPASS.LTC128B.128 [R21+0x24c00], desc[UR6][R2.64], !P3 ;  /* 0x24c000000215cfae */ /* 0x000fe8000d901d46 */
[----:B------:R-:W-:Y:S04]  /*b2e0*/  @!P4 LDGSTS.E.BYPASS.LTC128B.128 [R21+0x28c00], desc[UR6][R2.64+0x80], !P0 ;  /* 0x28c000800215cfae */ /* 0x000fe8000c101d46 */
[----:B------:R-:W-:Y:S04]  /*b2f0*/  @!P4 LDGSTS.E.BYPASS.LTC128B.128 [R21+0x2cc00], desc[UR6][R2.64+0x100], !P1 ;  /* 0x2cc001000215cfae */ /* 0x000fe8000c901d46 */
[----:B------:R3:W-:Y:S01]  /*b300*/  @!P4 LDGSTS.E.BYPASS.LTC128B.128 [R21+0x30c00], desc[UR6][R2.64+0x180], !P2 ;  /* 0x30c001800215cfae */ /* 0x0007e2000d101d46 */
[----:B--2---:R-:W-:-:S13]  /*b310*/  ISETP.GE.AND P4, PT, R13, R0, PT ;  /* 0x000000000d00720c */ /* 0x004fda0003f86270 */
[----:B0-----:R-:W-:-:S05]  /*b320*/  @!P4 LEA R14, P6, R12, R14, 0x1 ;  /* 0x0000000e0c0ec211 */ /* 0x001fca00078c08ff */
[----:B-1----:R-:W-:Y:S01]  /*b330*/  @!P4 IMAD.X R7, RZ, RZ, R6, P6 ;  /* 0x000000ffff07c224 */ /* 0x002fe200030e0606 */
[----:B------:R-:W-:Y:S01]  /*b340*/  @!P4 LEA R9, R10, UR38, 0x1 ;  /* 0x000000260a09cc11 */ /* 0x000fe2000f8e08ff */
[----:B---3--:R-:W-:Y:S02]  /*b350*/  @!P4 IMAD.MOV.U32 R2, RZ, RZ, R14 ;  /* 0x000000ffff02c224 */ /* 0x008fe400078e000e */
[----:B------:R-:W-:Y:S01]  /*b360*/  @!P4 IMAD.MOV.U32 R3, RZ, RZ, R7 ;  /* 0x000000ffff03c224 */ /* 0x000fe200078e0007 */
[----:B------:R0:W1:Y:S04]  /*b370*/  SHFL.IDX PT, R6, R4, 0x7, 0x181f ;  /* 0x00f81f0004067f89 */ /* 0x00006800000e0000 */
[----:B------:R0:W-:Y:S04]  /*b380*/  @!P4 LDGSTS.E.BYPASS.LTC128B.128 [R9+0x25400], desc[UR6][R2.64], !P3 ;  /* 0x254000000209cfae */ /* 0x0001e8000d901d46 */
[----:B------:R0:W-:Y:S04]  /*b390*/  @!P4 LDGSTS.E.BYPASS.LTC128B.128 [R9+0x29400], desc[UR6][R2.64+0x80], !P0 ;  /* 0x294000800209cfae */ /* 0x0001e8000c101d46 */
[----:B------:R0:W-:Y:S04]  /*b3a0*/  @!P4 LDGSTS.E.BYPASS.LTC128B.128 [R9+0x2d400], desc[UR6][R2.64+0x100], !P1 ;  /* 0x2d4001000209cfae */ /* 0x0001e8000c901d46 */
[----:B------:R0:W-:Y:S04]  /*b3b0*/  @!P4 LDGSTS.E.BYPASS.LTC128B.128 [R9+0x31400], desc[UR6][R2.64+0x180], !P2 ;  /* 0x314001800209cfae */ /* 0x0001e8000d101d46 */
[----:B------:R0:W2:Y:S02]  /*b3c0*/  SHFL.IDX PT, R14, R5, 0x7, 0x181f ;  /* 0x00f81f00050e7f89 */ /* 0x0000a400000e0000 */
.L_x_9189:
[----:B------:R-:W3:Y:S01]  /*b3d0*/  LDL.LU R10, [R1+0x24] ;  /* 0x00002400010a7983 */ /* 0x000ee20000300800 */
[----:B------:R-:W-:Y:S01]  /*b3e0*/  BSSY B0, `(.L_x_9076) ;  /* 0x0000018000007945 */ /* 0x000fe20003800000 */
[----:B---3--:R-:W-:-:S13]  /*b3f0*/  ISETP.GE.AND P4, PT, R10, R0, PT ;  /* 0x000000000a00720c */ /* 0x008fda0003f86270 */
[----:B------:R-:W-:Y:S05]  /*b400*/  @P4 BRA `(.L_x_9077) ;  /* 0x0000000000544947 */ /* 0x000fea0003800000 */
[----:B------:R-:W3:Y:S01]  /*b410*/  S2R R10, SR_TID.X ;  /* 0x00000000000a7919 */ /* 0x000ee20000002100 */
[----:B------:R-:W-:Y:S01]  /*b420*/  ULDC.64 UR4, c[0x0][0x208] ;  /* 0x0000820000047ab9 */ /* 0x000fe20000000a00 */
[----:B0-----:R-:W0:Y:S01]  /*b430*/  S2R R3, SR_TID.X ;  /* 0x0000000000037919 */ /* 0x001e220000002100 */
[----:B---3--:R-:W-:Y:S01]  /*b440*/  LOP3.LUT R10, R10, 0x7f, RZ, 0xc0, !PT ;  /* 0x0000007f0a0a7812 */ /* 0x008fe200078ec0ff */
[----:B0-----:R-:W-:-:S04]  /*b450*/  IMAD.SHL.U32 R2, R3, 0x8, RZ ;  /* 0x0000000803027824 */ /* 0x001fc800078e00ff */
[----:B------:R-:W-:Y:S02]  /*b460*/  IMAD.SHL.U32 R4, R10, 0x8, RZ ;  /* 0x000000080a047824 */ /* 0x000fe400078e00ff */
[----:B------:R-:W-:Y:S01]  /*b470*/  IMAD.SHL.U32 R10, R3, 0x8, RZ ;  /* 0x00000008030a7824 */ /* 0x000fe200078e00ff */
[----:B------:R-:W-:-:S04]  /*b480*/  LOP3.LUT R2, R2, 0x38, RZ, 0xc0, !PT ;  /* 0x0000003802027812 */ /* 0x000fc800078ec0ff */
[----:B------:R-:W-:Y:S02]  /*b490*/  LOP3.LUT R10, R10, 0x1f8, RZ, 0xc0, !PT ;  /* 0x000001f80a0a7812 */ /* 0x000fe400078ec0ff */
[----:B--2---:R-:W-:Y:S02]  /*b4a0*/  LEA R2, P4, R2, R14, 0x1 ;  /* 0x0000000e02027211 */ /* 0x004fe400078808ff */
[----:B------:R-:W-:-:S03]  /*b4b0*/  LOP3.LUT R10, R10, 0x38, R3, 0x78, !PT ;  /* 0x000000380a0a7812 */ /* 0x000fc600078e7803 */
[----:B-1----:R-:W-:Y:S01]  /*b4c0*/  IMAD.X R3, RZ, RZ, R6, P4 ;  /* 0x000000ffff037224 */ /* 0x002fe200020e0606 */
[----:B------:R-:W-:-:S04]  /*b4d0*/  LOP3.LUT R10, R10, 0x200, R4, 0xf8, !PT ;  /* 0x000002000a0a7812 */ /* 0x000fc800078ef804 */
[----:B------:R-:W-:-:S05]  /*b4e0*/  LEA R5, R10, UR38, 0x1 ;  /* 0x000000260a057c11 */ /* 0x000fca000f8e08ff */
[----:B------:R-:W-:Y:S01]  /*b4f0*/  @!PT LDS RZ, [RZ] ;  /* 0x00000000fffff984 */ /* 0x000fe20000000800 */
[----:B------:R-:W-:Y:S01]  /*b500*/  @!PT LDS RZ, [RZ] ;  /* 0x00000000fffff984 */ /* 0x000fe20000000800 */
[----:B------:R-:W-:Y:S01]  /*b510*/  @!PT LDS RZ, [RZ] ;  /* 0x00000000fffff984 */ /* 0x000fe20000000800 */
[----:B------:R3:W-:Y:S04]  /*b520*/  LDGSTS.E.BYPASS.LTC128B.128 [R5+0x25c00], desc[UR4][R2.64], !P3 ;  /* 0x25c0000002057fae */ /* 0x0007e8000d901d44 */
[----:B------:R3:W-:Y:S04]  /*b530*/  LDGSTS.E.BYPASS.LTC128B.128 [R5+0x29c00], desc[UR4][R2.64+0x80], !P0 ;  /* 0x29c0008002057fae */ /* 0x0007e8000c101d44 */
[----:B------:R3:W-:Y:S04]  /*b540*/  LDGSTS.E.BYPASS.LTC128B.128 [R5+0x2dc00], desc[UR4][R2.64+0x100], !P1 ;  /* 0x2dc0010002057fae */ /* 0x0007e8000c901d44 */
[----:B------:R3:W-:Y:S02]  /*b550*/  LDGSTS.E.BYPASS.LTC128B.128 [R5+0x31c00], desc[UR4][R2.64+0x180], !P2 ;  /* 0x31c0018002057fae */ /* 0x0007e4000d101d44 */
.L_x_9077:
[----:B------:R-:W-:Y:S05]  /*b560*/  BSYNC B0 ;  /* 0x0000000000007941 */ /* 0x000fea0003800000 */
.L_x_9076:
[----:B------:R-:W-:Y:S01]  /*b570*/  NOP ;  /* 0x0000000000007918 */ /* 0x000fe20000000000 */
[----:B------:R-:W-:Y:S01]  /*b580*/  SYNCS.ARRIVE.TRANS64.RED.A0T1 RZ, [UR38+0x32410], RZ ;  /* 0x032410ffffff79a7 */ /* 0x000fe20008200426 */
[----:B0--3--:R-:W-:Y:S01]  /*b590*/  IMAD.MOV.U32 R2, RZ, RZ, 0x1 ;  /* 0x00000001ff027424 */ /* 0x009fe200078e00ff */
[----:B------:R-:W-:Y:S04]  /*b5a0*/  ARRIVES.LDGSTSBAR.64.TRANSCNT [UR38+0x32410] ;  /* 0x03241000ff0079b0 */ /* 0x000fe80008000aa6 */
[----:B------:R-:W-:Y:S01]  /*b5b0*/  SHF.L.U32 R2, R2, 0x1f, RZ ;  /* 0x0000001f02027819 */ /* 0x000fe200000006ff */
[----:B------:R-:W-:Y:S01]  /*b5c0*/  NOP ;  /* 0x0000000000007918 */ /* 0x000fe20000000000 */
[----:B------:R-:W-:Y:S02]  /*b5d0*/  SYNCS.ARRIVE.TRANS64.A1T0 RZ, [UR38+0x32410], RZ ;  /* 0x032410ffffff79a7 */ /* 0x000fe40008100026 */
[----:B------:R-:W0:Y:S02]  /*b5e0*/  SYNCS.PHASECHK.TRANS64.TRYWAIT P0, [UR38+0x32420], R2 ;  /* 0x03242002ff0075a7 */ /* 0x000e240008000166 */
[----:B0-----:R-:W-:Y:S05]  /*b5f0*/  @!P0 BRA `(.L_x_9078) ;  /* 0x0000004000208947 */ /* 0x001fea0003800000 */
.L_x_9190:
        /* <DEDUP_REMOVED lines=9> */
.L_x_9191:
        /* <DEDUP_REMOVED lines=8> */
.L_x_9083:
[----:B------:R-:W-:Y:S05]  /*b710*/  BSYNC B1 ;  /* 0x0000000000017941 */ /* 0x000fea0003800000 */
.L_x_9082:
        /* <DEDUP_REMOVED lines=10> */
[----:B---3--:R-:W-:-:S08]  /*b7c0*/  IMAD R2, R2, 0x60, RZ ;  /* 0x0000006002027824 */ /* 0x008fd000078e02ff */
.L_x_9084:
        /* <DEDUP_REMOVED lines=13> */
.L_x_9085:
        /* <DEDUP_REMOVED lines=13> */
.L_x_9086:
        /* <DEDUP_REMOVED lines=13> */
.L_x_9087:
        /* <DEDUP_REMOVED lines=8> */
.L_x_9080:
[----:B------:R-:W-:Y:S05]  /*bac0*/  BSYNC B0 ;  /* 0x0000000000007941 */ /* 0x000fea0003800000 */
.L_x_9079:
[----:B------:R-:W-:Y:S01]  /*bad0*/  UIADD3 UR6, UR40, -0x2, URZ ;  /* 0xfffffffe28067890 */ /* 0x000fe2000fffe03f */
[----:B------:R-:W-:Y:S02]  /*bae0*/  IMAD.MOV.U32 R7, RZ, RZ, RZ ;  /* 0x000000ffff077224 */ /* 0x000fe400078e00ff */
[----:B-1----:R-:W-:Y:S01]  /*baf0*/  IMAD.MOV.U32 R6, RZ, RZ, 0x1 ;  /* 0x00000001ff067424 */ /* 0x002fe200078e00ff */
[----:B------:R-:W-:-:S06]  /*bb00*/  UISETP.GE.AND UP0, UPT, UR6, UR39, UPT ;  /* 0x000000270600728c */ /* 0x000fcc000bf06270 */
[----:B------:R-:W-:-:S13]  /*bb10*/  PLOP3.LUT P0, PT, PT, PT, UP0, 0x80, 0x0 ;  /* 0x000000000000781c */ /* 0x000fda0003f0f008 */
[----:B------:R-:W-:Y:S05]  /*bb20*/  @!P0 BRA `(.L_x_9061) ;  /* 0x0000001800b08947 */ /* 0x000fea0003800000 */
[----:B------:R-:W-:Y:S01]  /*bb30*/  UIADD3 UR4, UR44, 0x1, URZ ;  /* 0x000000012c047890 */ /* 0x000fe2000fffe03f */
[----:B------:R-:W-:Y:S01]  /*bb40*/  LOP3.LUT R0, RZ, UR39, RZ, 0x33, !PT ;  /* 0x00000027ff007c12 */ /* 0x000fe2000f8e33ff */
[----:B------:R-:W1:Y:S01]  /*bb50*/  S2R R4, SR_TID.X ;  /* 0x0000000000047919 */ /* 0x000e620000002100 */
[----:B------:R-:W-:Y:S01]  /*bb60*/  IMAD.U32 R8, RZ, RZ, UR6 ;  /* 0x00000006ff087e24 */ /* 0x000fe2000f8e00ff */
[----:B------:R-:W-:Y:S01]  /*bb70*/  UIMAD UR4, UR4, UR42, URZ ;  /* 0x0000002a040472a4 */ /* 0x000fe2000f8e023f */
[----:B------:R-:W-:-:S03]  /*bb80*/  IMAD.MOV.U32 R6, RZ, RZ, 0x1 ;  /* 0x00000001ff067424 */ /* 0x000fc600078e00ff */
[----:B------:R-:W-:-:S04]  /*bb90*/  UISETP.LT.AND UP0, UPT, UR41, UR4, UPT ;  /* 0x000000042900728c */ /* 0x000fc8000bf01270 */
[----:B------:R-:W-:-:S06]  /*bba0*/  USEL UR4, UR41, UR4, UP0 ;  /* 0x0000000429047287 */ /* 0x000fcc0008000000 */
[----:B0-----:R-:W-:-:S05]  /*bbb0*/  IMAD R3, RZ, RZ, -UR4 ;  /* 0x80000004ff037e24 */ /* 0x001fca000f8e02ff */
[----:B------:R-:W-:-:S04]  /*bbc0*/  VIADDMNMX R0, R3, 0x1, R0, !PT ;  /* 0x0000000103007846 */ /* 0x000fc80007800100 */
[----:B------:R-:W-:Y:S02]  /*bbd0*/  R2UR UR5, R0 ;  /* 0x00000000000572ca */ /* 0x000fe400000e0000 */
[----:B------:R-:W-:Y:S02]  /*bbe0*/  LOP3.LUT R0, RZ, UR4, RZ, 0x33, !PT ;  /* 0x00000004ff007c12 */ /* 0x000fe4000f8e33ff */
[----:B-1----:R-:W-:-:S09]  /*bbf0*/  LOP3.LUT R10, R4, 0x1f, RZ, 0xc0, !PT ;  /* 0x0000001f040a7812 */ /* 0x002fd200078ec0ff */
        /* <DEDUP_REMOVED lines=12> */
.L_x_9121:
        /* <DEDUP_REMOVED lines=28> */
.L_x_9091:
[----:B------:R-:W1:Y:S01]  /*be80*/  S2R R2, SR_TID.X ;  /* 0x0000000000027919 */ /* 0x000e620000002100 */
[----:B------:R-:W-:Y:S01]  /*be90*/  BSSY B2, `(.L_x_9092) ;  /* 0x0000006000027945 */ /* 0x000fe20003800000 */
[----:B-1----:R-:W-:Y:S02]  /*bea0*/  LOP3.LUT R3, R2, 0x7f, RZ, 0xc0, !PT ;  /* 0x0000007f02037812 */ /* 0x002fe400078ec0ff */
[----:B------:R-:W-:Y:S02]  /*beb0*/  SHF.L.U32 R2, R0, 0x1f, RZ ;  /* 0x0000001f00027819 */ /* 0x000fe400000006ff */
[----:B------:R-:W-:Y:S02]  /*bec0*/  ISETP.NE.AND P2, PT, R3, RZ, PT ;  /* 0x000000ff0300720c */ /* 0x000fe40003f45270 */
[----:B------:R-:W1:Y:S02]  /*bed0*/  SYNCS.PHASECHK.TRANS64.TRYWAIT P0, [UR38+0x32448], R2 ;  /* 0x03244802ff0075a7 */ /* 0x000e640008000166 */
[----:B-1----:R-:W-:Y:S09]  /*bee0*/  @!P0 BRA `(.L_x_9093) ;  /* 0x0000003800148947 */ /* 0x002ff20003800000 */
.L_x_9192:
[----:B------:R-:W-:Y:S05]  /*bef0*/  BSYNC B2 ;  /* 0x0000000000027941 */ /* 0x000fea0003800000 */
.L_x_9092:
[----:B------:R-:W-:Y:S04]  /*bf00*/  BSSY B2, `(.L_x_9094) ;  /* 0x0000007000027945 */ /* 0x000fe80003800000 */
[----:B------:R-:W-:Y:S05]  /*bf10*/  @P2 BRA `(.L_x_9095) ;  /* 0x0000000000142947 */ /* 0x000fea0003800000 */
[----:B------:R-:W-:Y:S01]  /*bf20*/  ISETP.NE.AND P0, PT, R10, RZ, PT ;  /* 0x000000ff0a00720c */ /* 0x000fe20003f05270 */
[----:B-1----:R-:W-:-:S04]  /*bf30*/  IMAD.MOV.U32 R3, RZ, RZ, 0x3000 ;  /* 0x00003000ff037424 */ /* 0x002fc800078e00ff */
[----:B------:R3:W-:Y:S08]  /*bf40*/  SYNCS.ARRIVE.TRANS64 RZ, [UR38+0x32438], R3 ;  /* 0x03243803ffff79a7 */ /* 0x0007f00008000026 */
[----:B---3--:R-:W-:Y:S05]  /*bf50*/  @!P0 BRA `(.L_x_9095) ;  /* 0x0000000000048947 */ /* 0x008fea0003800000 */
[----:B------:R-:W-:Y:S01]  /*bf60*/  BPT.TRAP 0x1 ;  /* 0x000000040000795c */ /* 0x000fe20000300000 */
.L_x_9095:
[----:B------:R-:W-:Y:S05]  /*bf70*/  BSYNC B2 ;  /* 0x0000000000027941 */ /* 0x000fea0003800000 */
.L_x_9094:
        /* <DEDUP_REMOVED lines=11> */
.L_x_9096:
        /* <DEDUP_REMOVED lines=10> */
.L_x_9193:
[----:B------:R-:W-:Y:S05]  /*c0d0*/  BSYNC B2 ;  /* 0x0000000000027941 */ /* 0x000fea0003800000 */
.L_x_9097:
        /* <DEDUP_REMOVED lines=9> */
.L_x_9100:
[----:B------:R-:W-:Y:S05]  /*c170*/  BSYNC B2 ;  /* 0x0000000000027941 */ /* 0x000fea0003800000 */
.L_x_9099:
        /* <DEDUP_REMOVED lines=9> */
.L_x_9101:
        /* <DEDUP_REMOVED lines=13> */
.L_x_9102:
        /* <DEDUP_REMOVED lines=13> */
.L_x_9103:
        /* <DEDUP_REMOVED lines=13> */
.L_x_9104:
        /* <DEDUP_REMOVED lines=8> */
.L_x_9090:
[----:B------:R-:W-:Y:S05]  /*c500*/  BSYNC B1 ;  /* 0x0000000000017941 */ /* 0x000fea0003800000 */
.L_x_9089:
        /* <DEDUP_REMOVED lines=27> */
.L_x_9107:
[----:B------:R-:W1:Y:S01]  /*c6c0*/  S2R R2, SR_TID.X ;  /* 0x0000000000027919 */ /* 0x000e620000002100 */
[----:B------:R-:W-:Y:S01]  /*c6d0*/  BSSY B2, `(.L_x_9108) ;  /* 0x0000006000027945 */ /* 0x000fe20003800000 */
[----:B-1----:R-:W-:Y:S02]  /*c6e0*/  LOP3.LUT R3, R2, 0x7f, RZ, 0xc0, !PT ;  /* 0x0000007f02037812 */ /* 0x002fe400078ec0ff */
[----:B------:R-:W-:Y:S02]  /*c6f0*/  SHF.L.U32 R2, R0, 0x1f, RZ ;  /* 0x0000001f00027819 */ /* 0x000fe400000006ff */
[----:B------:R-:W-:Y:S02]  /*c700*/  ISETP.NE.AND P2, PT, R3, RZ, PT ;  /* 0x000000ff0300720c */ /* 0x000fe40003f45270 */
[----:B------:R-:W1:Y:S02]  /*c710*/  SYNCS.PHASECHK.TRANS64.TRYWAIT P0, [UR38+0x32440], R2 ;  /* 0x03244002ff0075a7 */ /* 0x000e640008000166 */
[----:B-1----:R-:W-:Y:S09]  /*c720*/  @!P0 BRA `(.L_x_9109) ;  /* 0x0000003000348947 */ /* 0x002ff20003800000 */
.L_x_9194:
[----:B------:R-:W-:Y:S05]  /*c730*/  BSYNC B2 ;  /* 0x0000000000027941 */ /* 0x000fea0003800000 */
.L_x_9108:
[----:B------:R-:W-:Y:S04]  /*c740*/  BSSY B2, `(.L_x_9110) ;  /* 0x0000007000027945 */ /* 0x000fe80003800000 */
[----:B------:R-:W-:Y:S05]  /*c750*/  @P2 BRA `(.L_x_9111) ;  /* 0x0000000000142947 */ /* 0x000fea0003800000 */
[----:B------:R-:W-:Y:S01]  /*c760*/  ISETP.NE.AND P0, PT, R10, RZ, PT ;  /* 0x000000ff0a00720c */ /* 0x000fe20003f05270 */
[----:B-1----:R-:W-:-:S04]  /*c770*/  IMAD.MOV.U32 R3, RZ, RZ, 0x3000 ;  /* 0x00003000ff037424 */ /* 0x002fc800078e00ff */
[----:B------:R3:W-:Y:S08]  /*c780*/  SYNCS.ARRIVE.TRANS64 RZ, [UR38+0x32430], R3 ;  /* 0x03243003ffff79a7 */ /* 0x0007f00008000026 */
[----:B---3--:R-:W-:Y:S05]  /*c790*/  @!P0 BRA `(.L_x_9111) ;  /* 0x0000000000048947 */ /* 0x008fea0003800000 */
[----:B------:R-:W-:Y:S01]  /*c7a0*/  BPT.TRAP 0x1 ;  /* 0x000000040000795c */ /* 0x000fe20000300000 */
.L_x_9111:
[----:B------:R-:W-:Y:S05]  /*c7b0*/  BSYNC B2 ;  /* 0x0000000000027941 */ /* 0x000fea0003800000 */
.L_x_9110:
        /* <DEDUP_REMOVED lines=11> */
.L_x_9112:
        /* <DEDUP_REMOVED lines=11> */
.L_x_9195:
[----:B------:R-:W-:Y:S05]  /*c920*/  BSYNC B2 ;  /* 0x0000000000027941 */ /* 0x000fea0003800000 */
.L_x_9113:
        /* <DEDUP_REMOVED lines=9> */
.L_x_9116:
[----:B------:R-:W-:Y:S05]  /*c9c0*/  BSYNC B2 ;  /* 0x0000000000027941 */ /* 0x000fea0003800000 */
.L_x_9115:
        /* <DEDUP_REMOVED lines=9> */
.L_x_9117:
        /* <DEDUP_REMOVED lines=13> */
.L_x_9118:
        /* <DEDUP_REMOVED lines=13> */
.L_x_9119:
        /* <DEDUP_REMOVED lines=13> */
.L_x_9120:
        /* <DEDUP_REMOVED lines=8> */
.L_x_9106:
[----:B------:R-:W-:Y:S05]  /*cd50*/  BSYNC B1 ;  /* 0x0000000000017941 */ /* 0x000fea0003800000 */
.L_x_9105:
[----:B------:R-:W-:Y:S01]  /*cd60*/  VIADD R8, R8, 0xfffffffe ;  /* 0xfffffffe08087836 */ /* 0x000fe20000000000 */
[----:B------:R-:W-:Y:S06]  /*cd70*/  @P1 BRA `(.L_x_9121) ;  /* 0xffffffec00d01947 */ /* 0x000fec000383ffff */
[----:B------:R-:W-:Y:S05]  /*cd80*/  BSYNC B0 ;  /* 0x0000000000007941 */ /* 0x000fea0003800000 */
.L_x_9088:
        /* <DEDUP_REMOVED lines=26> */
.L_x_9124:
[----:B------:R-:W1:Y:S01]  /*cf30*/  S2R R2, SR_TID.X ;  /* 0x0000000000027919 */ /* 0x000e620000002100 */
[----:B------:R-:W-:Y:S01]  /*cf40*/  BSSY B1, `(.L_x_9125) ;  /* 0x0000006000017945 */ /* 0x000fe20003800000 */
[----:B-1----:R-:W-:Y:S02]  /*cf50*/  LOP3.LUT R3, R2, 0x7f, RZ, 0xc0, !PT ;  /* 0x0000007f02037812 */ /* 0x002fe400078ec0ff */
[----:B------:R-:W-:Y:S02]  /*cf60*/  SHF.L.U32 R2, R0, 0x1f, RZ ;  /* 0x0000001f00027819 */ /* 0x000fe400000006ff */
[----:B------:R-:W-:Y:S02]  /*cf70*/  ISETP.NE.AND P1, PT, R3, RZ, PT ;  /* 0x000000ff0300720c */ /* 0x000fe40003f25270 */
[----:B------:R-:W1:Y:S02]  /*cf80*/  SYNCS.PHASECHK.TRANS64.TRYWAIT P0, [UR38+0x32448], R2 ;  /* 0x03244802ff0075a7 */ /* 0x000e640008000166 */
[----:B-1----:R-:W-:Y:S09]  /*cf90*/  @!P0 BRA `(.L_x_9126) ;  /* 0x0000002800488947 */ /* 0x002ff20003800000 */
.L_x_9196:
[----:B------:R-:W-:Y:S05]  /*cfa0*/  BSYNC B1 ;  /* 0x0000000000017941 */ /* 0x000fea0003800000 */
.L_x_9125:
[----:B------:R-:W-:Y:S04]  /*cfb0*/  BSSY B1, `(.L_x_9127) ;  /* 0x0000007000017945 */ /* 0x000fe80003800000 */
[----:B------:R-:W-:Y:S05]  /*cfc0*/  @P1 BRA `(.L_x_9128) ;  /* 0x0000000000141947 */ /* 0x000fea0003800000 */
[----:B------:R-:W-:Y:S01]  /*cfd0*/  ISETP.NE.AND P0, PT, R10, RZ, PT ;  /* 0x000000ff0a00720c */ /* 0x000fe20003f05270 */
[----:B-1----:R-:W-:-:S04]  /*cfe0*/  IMAD.MOV.U32 R3, RZ, RZ, 0x3000 ;  /* 0x00003000ff037424 */ /* 0x002fc800078e00ff */
[----:B------:R3:W-:Y:S08]  /*cff0*/  SYNCS.ARRIVE.TRANS64 RZ, [UR38+0x32438], R3 ;  /* 0x03243803ffff79a7 */ /* 0x0007f00008000026 */
[----:B---3--:R-:W-:Y:S05]  /*d000*/  @!P0 BRA `(.L_x_9128) ;  /* 0x0000000000048947 */ /* 0x008fea0003800000 */
[----:B------:R-:W-:Y:S01]  /*d010*/  BPT.TRAP 0x1 ;  /* 0x000000040000795c */ /* 0x000fe20000300000 */
.L_x_9128:
[----:B------:R-:W-:Y:S05]  /*d020*/  BSYNC B1 ;  /* 0x0000000000017941 */ /* 0x000fea0003800000 */
.L_x_9127:
        /* <DEDUP_REMOVED lines=11> */
.L_x_9129:
        /* <DEDUP_REMOVED lines=11> */
.L_x_9197:
[----:B------:R-:W-:Y:S05]  /*d190*/  BSYNC B1 ;  /* 0x0000000000017941 */ /* 0x000fea0003800000 */
.L_x_9130:
        /* <DEDUP_REMOVED lines=9> */
.L_x_9133:
[----:B------:R-:W-:Y:S05]  /*d230*/  BSYNC B1 ;  /* 0x0000000000017941 */ /* 0x000fea0003800000 */
.L_x_9132:
        /* <DEDUP_REMOVED lines=9> */
.L_x_9134:
        /* <DEDUP_REMOVED lines=13> */
.L_x_9135:
        /* <DEDUP_REMOVED lines=13> */
.L_x_9136:
        /* <DEDUP_REMOVED lines=13> */
.L_x_9137:
        /* <DEDUP_REMOVED lines=8> */
.L_x_9123:
[----:B------:R-:W-:Y:S05]  /*d5c0*/  BSYNC B0 ;  /* 0x0000000000007941 */ /* 0x000fea0003800000 */
.L_x_9122:
[----:B------:R-:W-:Y:S02]  /*d5d0*/  LOP3.LUT R0, R0, 0x1, RZ, 0x3c, !PT ;  /* 0x0000000100007812 */ /* 0x000fe400078e3cff */
[----:B------:R-:W-:-:S07]  /*d5e0*/  CS2R R6, SRZ ;  /* 0x0000000000067805 */ /* 0x000fce000001ff00 */
.L_x_9061:
[----:B0-----:R-:W0:Y:S01]  /*d5f0*/  S2R R3, SR_CgaCtaId ;  /* 0x0000000000037919 */ /* 0x001e220000008800 */
[----:B------:R-:W-:Y:S02]  /*d600*/  MOV R2, 0x400 ;  /* 0x0000040000027802 */ /* 0x000fe40000000f00 */
[----:B------:R-:W-:Y:S02]  /*d610*/  SHF.L.U32 R7, R7, 0x1f, RZ ;  /* 0x0000001f07077819 */ /* 0x000fe400000006ff */
[----:B0-----:R-:W-:-:S04]  /*d620*/  LEA R2, R3, R2, 0x18 ;  /* 0x0000000203027211 */ /* 0x001fc800078ec0ff */
[----:B------:R-:W0:Y:S02]  /*d630*/  SYNCS.PHASECHK.TRANS64.TRYWAIT P0, [R2+URZ+0x32420], R7 ;  /* 0x03242007020075a7 */ /* 0x000e24000800017f */
[----:B0-----:R-:W-:Y:S05]  /*d640*/  @!P0 BRA `(.L_x_9138) ;  /* 0x0000002000cc8947 */ /* 0x001fea0003800000 */
.L_x_9198:
[----:B------:R-:W-:-:S03]  /*d650*/  UMOV UR4, 0xffffffff ;  /* 0xffffffff00047882 */ /* 0x000fc60000000000 */
[----:B------:R-:W-:Y:S05]  /*d660*/  BRA.DIV UR4, `(.L_x_9139) ;  /* 0x0000002204d87947 */ /* 0x000fea000b800000 */
[----:B------:R-:W1:Y:S02]  /*d670*/  S2R R3, SR_TID.X ;  /* 0x0000000000037919 */ /* 0x000e640000002100 */
[----:B-1----:R-:W-:-:S04]  /*d680*/  SHF.R.U32.HI R3, RZ, 0x5, R3 ;  /* 0x00000005ff037819 */ /* 0x002fc80000011603 */
[----:B------:R-:W-:-:S05]  /*d690*/  LOP3.LUT R3, R3, 0x3, RZ, 0xc0, !PT ;  /* 0x0000000303037812 */ /* 0x000fca00078ec0ff */
[----:B--2---:R1:W2:Y:S02]  /*d6a0*/  SHFL.IDX PT, R14, R3, RZ, 0x1f ;  /* 0x00001fff030e7589 */ /* 0x0042a400000e0000 */
.L_x_9201:
[----:B--2---:R-:W-:-:S13]  /*d6b0*/  ISETP.NE.AND P0, PT, R14, RZ, PT ;  /* 0x000000ff0e00720c */ /* 0x004fda0003f05270 */
[----:B------:R-:W-:Y:S05]  /*d6c0*/  @P0 BRA `(.L_x_9032) ;  /* 0x0000000000900947 */ /* 0x000fea0003800000 */
[----:B------:R-:W-:-:S03]  /*d6d0*/  UMOV UR4, 0xffffffff ;  /* 0xffffffff00047882 */ /* 0x000fc60000000000 */
[----:B------:R-:W-:Y:S05]  /*d6e0*/  BRA.DIV UR4, `(.L_x_9140) ;  /* 0x0000002204ec7947 */ /* 0x000fea000b800000 */
[----:B------:R-:W-:-:S13]  /*d6f0*/  ELECT P6, URZ, PT ;  /* 0x00000000003f782f */ /* 0x000fda00038c0000 */
.L_x_9204:
        /* <DEDUP_REMOVED lines=8> */
.L_x_9141:
[----:B------:R-:W-:Y:S01]  /*d780*/  VIADD R8, R2, 0x32440 ;  /* 0x0003244002087836 */ /* 0x000fe20000000000 */
[----:B------:R-:W-:Y:S01]  /*d790*/  SHF.L.U32 R4, R0, 0x1f, RZ ;  /* 0x0000001f00047819 */ /* 0x000fe200000006ff */
[C---:B------:R-:W-:Y:S02]  /*d7a0*/  VIADD R3, R6.reuse, 0x1 ;  /* 0x0000000106037836 */ /* 0x040fe40000000000 */
[----:B0-----:R-:W-:-:S03]  /*d7b0*/  IMAD R7, R6, 0x8, R8 ;  /* 0x0000000806077824 */ /* 0x001fc600078e0208 */
        /* <DEDUP_REMOVED lines=8> */
.L_x_9205:
[----:B------:R-:W1:Y:S02]  /*d840*/  SYNCS.PHASECHK.TRANS64.TRYWAIT P0, [R5+URZ], R0 ;  /* 0x00000000050075a7 */ /* 0x000e64000800017f */
[----:B-1----:R-:W-:Y:S05]  /*d850*/  @!P0 BRA `(.L_x_9143) ;  /* 0x0000002000c48947 */ /* 0x002fea0003800000 */
.L_x_9206:
[----:B------:R-:W-:Y:S05]  /*d860*/  @!P2 BRA `(.L_x_9144) ;  /* 0x000000000004a947 */ /* 0x000fea0003800000 */
[----:B------:R-:W-:Y:S01]  /*d870*/  BPT.TRAP 0x1 ;  /* 0x000000040000795c */ /* 0x000fe20000300000 */
.L_x_9144:
[----:B------:R-:W-:-:S04]  /*d880*/  VIADD R2, R2, 0x32460 ;  /* 0x0003246002027836 */ /* 0x000fc80000000000 */
[----:B-1----:R-:W-:-:S04]  /*d890*/  IMAD R5, R6, 0x8, R2 ;  /* 0x0000000806057824 */ /* 0x002fc800078e0202 */
[----:B------:R-:W1:Y:S02]  /*d8a0*/  SYNCS.PHASECHK.TRANS64.TRYWAIT P0, [R5+URZ], R4 ;  /* 0x00000004050075a7 */ /* 0x000e64000800017f */
[----:B-1----:R-:W-:Y:S05]  /*d8b0*/  @!P0 BRA `(.L_x_9145) ;  /* 0x0000002000c08947 */ /* 0x002fea0003800000 */
.L_x_9207:
[----:B------:R-:W-:-:S07]  /*d8c0*/  IMAD R3, R3, 0x8, R2 ;  /* 0x0000000803037824 */ /* 0x000fce00078e0202 */
.L_x_9146:
[----:B--2---:R2:W3:Y:S02]  /*d8d0*/  SYNCS.PHASECHK.TRANS64.TRYWAIT P0, [R3+URZ], R0 ;  /* 0x00000000030075a7 */ /* 0x0044e4000800017f */
[----:B---3--:R-:W-:Y:S05]  /*d8e0*/  @!P0 NANOSLEEP.SYNCS 0x989680 ;  /* 0x009896800000895d */ /* 0x008fea0003900000 */
[----:B------:R-:W3:Y:S02]  /*d8f0*/  @!P0 SYNCS.PHASECHK.TRANS64 P0, [R3+URZ], R0 ;  /* 0x00000000030085a7 */ /* 0x000ee4000800007f */
[----:B---3--:R-:W-:Y:S05]  /*d900*/  @!P0 BRA `(.L_x_9146) ;  /* 0xfffffffc00f08947 */ /* 0x008fea000383ffff */
.L_x_9032:
[----:B------:R-:W-:Y:S05]  /*d910*/  BSYNC B6 ;  /* 0x0000000000067941 */ /* 0x000fea0003800000 */
.L_x_9029:
[----:B------:R-:W-:Y:S05]  /*d920*/  EXIT ;  /* 0x000000000000794d */ /* 0x000fea0003800000 */
.L_x_9036:
[----:B------:R-:W-:-:S13]  /*d930*/  R2UR UR4, R16 ;  /* 0x00000000100472ca */ /* 0x000fda00000e0000 */
[----:B0-----:R-:W-:-:S04]  /*d940*/  IMAD.U32 R3, RZ, RZ, UR4 ;  /* 0x00000004ff037e24 */ /* 0x001fc8000f8e00ff */
[----:B------:R0:W1:Y:S03]  /*d950*/  SYNCS.PHASECHK.TRANS64.TRYWAIT P0, [R3+URZ+0x32400], R10 ;  /* 0x0324000a030075a7 */ /* 0x000066000800017f */
[----:B-1----:R-:W-:Y:S05]  /*d960*/  @!P0 NANOSLEEP.SYNCS 0x989680 ;  /* 0x009896800000895d */ /* 0x002fea0003900000 */
[----:B------:R-:W1:Y:S02]  /*d970*/  @!P0 SYNCS.PHASECHK.TRANS64 P0, [R3+URZ+0x32400], R10 ;  /* 0x0324000a030085a7 */ /* 0x000e64000800007f */
[----:B-1----:R-:W-:Y:S05]  /*d980*/  @!P0 BRA `(.L_x_9036) ;  /* 0xfffffffc00e88947 */ /* 0x002fea000383ffff */
[----:B------:R-:W-:Y:S05]  /*d990*/  BRA `(.L_x_9147) ;  /* 0xffffff3800f07947 */ /* 0x000fea000383ffff */
.L_x_9040:
[----:B------:R-:W-:-:S13]  /*d9a0*/  R2UR UR4, R16 ;  /* 0x00000000100472ca */ /* 0x000fda00000e0000 */
[----:B0-----:R-:W-:-:S04]  /*d9b0*/  IMAD.U32 R3, RZ, RZ, UR4 ;  /* 0x00000004ff037e24 */ /* 0x001fc8000f8e00ff */
[----:B------:R0:W2:Y:S03]  /*d9c0*/  SYNCS.PHASECHK.TRANS64.TRYWAIT P1, [R3+URZ+0x32430], R10 ;  /* 0x0324300a030075a7 */ /* 0x0000a6000802017f */
[----:B--2---:R-:W-:Y:S05]  /*d9d0*/  @!P1 NANOSLEEP.SYNCS 0x989680 ;  /* 0x009896800000995d */ /* 0x004fea0003900000 */
[----:B------:R-:W2:Y:S02]  /*d9e0*/  @!P1 SYNCS.PHASECHK.TRANS64 P1, [R3+URZ+0x32430], R10 ;  /* 0x0324300a030095a7 */ /* 0x000ea4000802007f */
[----:B--2---:R-:W-:Y:S05]  /*d9f0*/  @!P1 BRA `(.L_x_9040) ;  /* 0xfffffffc00e89947 */ /* 0x004fea000383ffff */
[----:B------:R-:W-:Y:S05]  /*da00*/  BRA `(.L_x_9039) ;  /* 0xffffff3c00187947 */ /* 0x000fea000383ffff */
.L_x_9041:
[----:B------:R-:W-:-:S13]  /*da10*/  R2UR UR4, R16 ;  /* 0x00000000100472ca */ /* 0x000fda00000e0000 */
[----:B0-----:R-:W-:-:S04]  /*da20*/  IMAD.U32 R11, RZ, RZ, UR4 ;  /* 0x00000004ff0b7e24 */ /* 0x001fc8000f8e00ff */
[----:B------:R0:W2:Y:S03]  /*da30*/  SYNCS.PHASECHK.TRANS64.TRYWAIT P1, [R11+URZ+0x32410], R10 ;  /* 0x0324100a0b0075a7 */ /* 0x0000a6000802017f */
[----:B--2---:R-:W-:Y:S05]  /*da40*/  @!P1 NANOSLEEP.SYNCS 0x989680 ;  /* 0x009896800000995d */ /* 0x004fea0003900000 */
[----:B------:R-:W2:Y:S02]  /*da50*/  @!P1 SYNCS.PHASECHK.TRANS64 P1, [R11+URZ+0x32410], R10 ;  /* 0x0324100a0b0095a7 */ /* 0x000ea4000802007f */
[----:B--2---:R-:W-:Y:S05]  /*da60*/  @!P1 BRA `(.L_x_9041) ;  /* 0xfffffffc00e89947 */ /* 0x004fea000383ffff */
[----:B------:R-:W-:Y:S05]  /*da70*/  BRA `(.L_x_9148) ;  /* 0xffffff3c00dc7947 */ /* 0x000fea000383ffff */
.L_x_9045:
[----:B------:R-:W-:-:S13]  /*da80*/  R2UR UR4, R16 ;  /* 0x00000000100472ca */ /* 0x000fda00000e0000 */
[----:B0-----:R-:W-:-:S04]  /*da90*/  IMAD.U32 R11, RZ, RZ, UR4 ;  /* 0x00000004ff0b7e24 */ /* 0x001fc8000f8e00ff */
[----:B------:R0:W3:Y:S03]  /*daa0*/  SYNCS.PHASECHK.TRANS64.TRYWAIT P1, [R11+URZ+0x32450], R10 ;  /* 0x0324500a0b0075a7 */ /* 0x0000e6000802017f */
[----:B---3--:R-:W-:Y:S05]  /*dab0*/  @!P1 NANOSLEEP.SYNCS 0x989680 ;  /* 0x009896800000995d */ /* 0x008fea0003900000 */
[----:B------:R-:W3:Y:S02]  /*dac0*/  @!P1 SYNCS.PHASECHK.TRANS64 P1, [R11+URZ+0x32450], R10 ;  /* 0x0324500a0b0095a7 */ /* 0x000ee4000802007f */
[----:B---3--:R-:W-:Y:S05]  /*dad0*/  @!P1 BRA `(.L_x_9045) ;  /* 0xfffffffc00e89947 */ /* 0x008fea000383ffff */
[----:B------:R-:W-:Y:S05]  /*dae0*/  BRA `(.L_x_9044) ;  /* 0xffffff3c00e87947 */ /* 0x000fea000383ffff */
.L_x_9050:
[----:B--2---:R-:W-:-:S04]  /*daf0*/  IMAD.U32 R21, RZ, RZ, UR61 ;  /* 0x0000003dff157e24 */ /* 0x004fc8000f8e00ff */
[----:B------:R2:W3:Y:S03]  /*db00*/  SYNCS.PHASECHK.TRANS64.TRYWAIT P3, [R21+URZ+0x32430], R20 ;  /* 0x03243014150075a7 */ /* 0x0004e6000806017f */
[----:B---3--:R-:W-:Y:S05]  /*db10*/  @!P3 NANOSLEEP.SYNCS 0x989680 ;  /* 0x009896800000b95d */ /* 0x008fea0003900000 */
[----:B------:R-:W3:Y:S02]  /*db20*/  @!P3 SYNCS.PHASECHK.TRANS64 P3, [R21+URZ+0x32430], R20 ;  /* 0x032430141500b5a7 */ /* 0x000ee4000806007f */
[----:B---3--:R-:W-:Y:S05]  /*db30*/  @!P3 BRA `(.L_x_9050) ;  /* 0xfffffffc00ecb947 */ /* 0x008fea000383ffff */
[----:B------:R-:W-:Y:S05]  /*db40*/  BRA `(.L_x_9049) ;  /* 0xffffff5c00fc7947 */ /* 0x000fea000383ffff */
.L_x_9054:
[----:B--2---:R-:W-:-:S04]  /*db50*/  IMAD.U32 R21, RZ, RZ, UR61 ;  /* 0x0000003dff157e24 */ /* 0x004fc8000f8e00ff */
[----:B------:R2:W3:Y:S03]  /*db60*/  SYNCS.PHASECHK.TRANS64.TRYWAIT P3, [R21+URZ+0x32450], R20 ;  /* 0x03245014150075a7 */ /* 0x0004e6000806017f */
[----:B---3--:R-:W-:Y:S05]  /*db70*/  @!P3 NANOSLEEP.SYNCS 0x989680 ;  /* 0x009896800000b95d */ /* 0x008fea0003900000 */
[----:B------:R-:W3:Y:S02]  /*db80*/  @!P3 SYNCS.PHASECHK.TRANS64 P3, [R21+URZ+0x32450], R20 ;  /* 0x032450141500b5a7 */ /* 0x000ee4000806007f */
[----:B---3--:R-:W-:Y:S05]  /*db90*/  @!P3 BRA `(.L_x_9054) ;  /* 0xfffffffc00ecb947 */ /* 0x008fea000383ffff */
[----:B------:R-:W-:Y:S05]  /*dba0*/  BRA `(.L_x_9053) ;  /* 0xffffff6000c87947 */ /* 0x000fea000383ffff */
.L_x_9066:
[----:B------:R-:W-:Y:S02]  /*dbb0*/  IMAD.MOV.U32 R13, RZ, RZ, R6 ;  /* 0x000000ffff0d7224 */ /* 0x000fe400078e0006 */
[----:B------:R-:W-:Y:S02]  /*dbc0*/  IMAD.MOV.U32 R12, RZ, RZ, RZ ;  /* 0x000000ffff0c7224 */ /* 0x000fe400078e00ff */
[----:B------:R-:W-:Y:S02]  /*dbd0*/  IMAD.MOV.U32 R11, RZ, RZ, 0x1f ;  /* 0x0000001fff0b7424 */ /* 0x000fe400078e00ff */
[----:B------:R-:W-:-:S07]  /*dbe0*/  IMAD.MOV.U32 R15, RZ, RZ, -0x1 ;  /* 0xffffffffff0f7424 */ /* 0x000fce00078e00ff */
[----:B------:R-:W-:Y:S05]  /*dbf0*/  WARPSYNC.COLLECTIVE R15, `(.L_x_9149) ;  /* 0x000000000f087348 */ /* 0x000fea0003c00000 */
[----:B------:R0:W1:Y:S02]  /*dc00*/  SHFL.IDX P6, R14, R13, R12, R11 ;  /* 0x0000000c0d0e7389 */ /* 0x00006400000c000b */
[----:B01----:R-:W-:Y:S01]  /*dc10*/  ENDCOLLECTIVE ;  /* 0x000000000000791b */ /* 0x003fe20003800000 */
.L_x_9149:
[----:B------:R-:W-:Y:S05]  /*dc20*/  BRA `(.L_x_9150) ;  /* 0xffffffbc00147947 */ /* 0x000fea000383ffff */
.L_x_9068:
[----:B------:R-:W-:Y:S01]  /*dc30*/  BSSY B0, `(.L_x_9151) ;  /* 0x0000006000007945 */ /* 0x000fe20003800000 */
[----:B------:R-:W-:-:S07]  /*dc40*/  IMAD.MOV.U32 R15, RZ, RZ, -0x1 ;  /* 0xffffffffff0f7424 */ /* 0x000fce00078e00ff */
[----:B0-----:R-:W-:Y:S05]  /*dc50*/  WARPSYNC.COLLECTIVE R15, `(.L_x_9152) ;  /* 0x000000000f0c7348 */ /* 0x001fea0003c00000 */
[----:B------:R-:W-:Y:S02]  /*dc60*/  ELECT P6, UR62, PT ;  /* 0x00000000003e782f */ /* 0x000fe400038c0000 */
[----:B------:R-:W-:Y:S01]  /*dc70*/  MOV R14, UR62 ;  /* 0x0000003e000e7c02 */ /* 0x000fe20008000f00 */
[----:B0-----:R-:W-:Y:S10]  /*dc80*/  ENDCOLLECTIVE ;  /* 0x000000000000791b */ /* 0x001ff40003800000 */
.L_x_9152:
[----:B------:R-:W-:Y:S05]  /*dc90*/  BSYNC B0 ;  /* 0x0000000000007941 */ /* 0x000fea0003800000 */
.L_x_9151:
[----:B------:R-:W-:Y:S05]  /*dca0*/  BRA `(.L_x_9153) ;  /* 0xffffffbc00187947 */ /* 0x000fea000383ffff */
.L_x_9070:
[----:B0-----:R-:W-:-:S04]  /*dcb0*/  IMAD.U32 R3, RZ, RZ, UR38 ;  /* 0x00000026ff037e24 */ /* 0x001fc8000f8e00ff */
[----:B------:R0:W1:Y:S03]  /*dcc0*/  SYNCS.PHASECHK.TRANS64.TRYWAIT P0, [R3+URZ+0x32440], R0 ;  /* 0x03244000030075a7 */ /* 0x000066000800017f */
[----:B-1----:R-:W-:Y:S05]  /*dcd0*/  @!P0 NANOSLEEP.SYNCS 0x989680 ;  /* 0x009896800000895d */ /* 0x002fea0003900000 */
[----:B------:R-:W1:Y:S02]  /*dce0*/  @!P0 SYNCS.PHASECHK.TRANS64 P0, [R3+URZ+0x32440], R0 ;  /* 0x03244000030085a7 */ /* 0x000e64000800007f */
[----:B-1----:R-:W-:Y:S05]  /*dcf0*/  @!P0 BRA `(.L_x_9070) ;  /* 0xfffffffc00ec8947 */ /* 0x002fea000383ffff */
[----:B------:R-:W-:Y:S05]  /*dd00*/  BRA `(.L_x_9154) ;  /* 0xffffffbc007c7947 */ /* 0x000fea000383ffff */
.L_x_9073:
[----:B------:R-:W-:Y:S02]  /*dd10*/  IMAD R6, R12, 0x80, R6 ;  /* 0x000000800c067824 */ /* 0x000fe400078e0206 */
[----:B------:R-:W-:Y:S02]  /*dd20*/  IMAD.MOV.U32 R13, RZ, RZ, R3 ;  /* 0x000000ffff0d7224 */ /* 0x000fe400078e0003 */
[----:B------:R-:W-:Y:S01]  /*dd30*/  IMAD.MOV.U32 R12, RZ, RZ, RZ ;  /* 0x000000ffff0c7224 */ /* 0x000fe200078e00ff */
[----:B------:R1:W-:Y:S01]  /*dd40*/  STL [R1+0x4], R6 ;  /* 0x0000040601007387 */ /* 0x0003e20000100800 */
[----:B------:R-:W-:Y:S02]  /*dd50*/  IMAD.MOV.U32 R11, RZ, RZ, 0x181f ;  /* 0x0000181fff0b7424 */ /* 0x000fe400078e00ff */
[----:B------:R-:W-:-:S07]  /*dd60*/  IMAD.MOV.U32 R15, RZ, RZ, -0x1 ;  /* 0xffffffffff0f7424 */ /* 0x000fce00078e00ff */
[----:B01----:R-:W-:Y:S05]  /*dd70*/  WARPSYNC.COLLECTIVE R15, `(.L_x_9155) ;  /* 0x000000000f087348 */ /* 0x003fea0003c00000 */
[----:B------:R2:W3:Y:S02]  /*dd80*/  SHFL.IDX P6, R14, R13, R12, R11 ;  /* 0x0000000c0d0e7389 */ /* 0x0004e400000c000b */
[----:B0123--:R-:W-:Y:S01]  /*dd90*/  ENDCOLLECTIVE ;  /* 0x000000000000791b */ /* 0x00ffe20003800000 */
.L_x_9155:
[----:B------:R-:W-:Y:S02]  /*dda0*/  IMAD.MOV.U32 R13, RZ, RZ, R0 ;  /* 0x000000ffff0d7224 */ /* 0x000fe400078e0000 */
[----:B------:R-:W-:-:S07]  /*ddb0*/  IMAD.MOV.U32 R4, RZ, RZ, R14 ;  /* 0x000000ffff047224 */ /* 0x000fce00078e000e */
[----:B------:R-:W-:Y:S05]  /*ddc0*/  WARPSYNC.COLLECTIVE R15, `(.L_x_9156) ;  /* 0x000000000f087348 */ /* 0x000fea0003c00000 */
[----:B------:R0:W1:Y:S02]  /*ddd0*/  SHFL.IDX P6, R14, R13, R12, R11 ;  /* 0x0000000c0d0e7389 */ /* 0x00006400000c000b */
[----:B01----:R-:W-:Y:S01]  /*dde0*/  ENDCOLLECTIVE ;  /* 0x000000000000791b */ /* 0x003fe20003800000 */
.L_x_9156:
[----:B------:R-:W-:Y:S01]  /*ddf0*/  ULDC UR4, c[0x0][0x288] ;  /* 0x0000a20000047ab9 */ /* 0x000fe20000000800 */
[----:B------:R-:W-:Y:S01]  /*de00*/  ULDC.64 UR6, c[0x0][0x208] ;  /* 0x0000820000067ab9 */ /* 0x000fe20000000a00 */
[----:B------:R-:W-:Y:S02]  /*de10*/  IMAD R2, R7, UR4, RZ ;  /* 0x0000000407027c24 */ /* 0x000fe4000f8e02ff */
[----:B------:R-:W-:-:S05]  /*de20*/  IMAD.MOV.U32 R7, RZ, RZ, R6 ;  /* 0x000000ffff077224 */ /* 0x000fca00078e0006 */
[----:B------:R-:W-:Y:S01]  /*de30*/  ISETP.GE.AND P1, PT, R7, R2, PT ;  /* 0x000000020700720c */ /* 0x000fe20003f26270 */
[----:B------:R-:W-:Y:S02]  /*de40*/  IMAD.MOV.U32 R13, RZ, RZ, R3 ;  /* 0x000000ffff0d7224 */ /* 0x000fe400078e0003 */
[----:B------:R-:W-:Y:S02]  /*de50*/  IMAD.MOV.U32 R12, RZ, RZ, 0x1 ;  /* 0x00000001ff0c7424 */ /* 0x000fe400078e00ff */
[----:B------:R-:W-:-:S08]  /*de60*/  IMAD.MOV.U32 R5, RZ, RZ, R14 ;  /* 0x000000ffff057224 */ /* 0x000fd000078e000e */
        /* <DEDUP_REMOVED lines=13> */
.L_x_9157:
[----:B------:R-:W-:-:S05]  /*df40*/  IMAD.SHL.U32 R8, R9, 0x8, RZ ;  /* 0x0000000809087824 */ /* 0x000fca00078e00ff */
[----:B------:R-:W-:Y:S01]  /*df50*/  LOP3.LUT R8, R8, 0x38, RZ, 0xc0, !PT ;  /* 0x0000003808087812 */ /* 0x000fe200078ec0ff */
[----:B------:R-:W-:Y:S02]  /*df60*/  IMAD.MOV.U32 R13, RZ, RZ, R0 ;  /* 0x000000ffff0d7224 */ /* 0x000fe400078e0000 */
[----:B------:R-:W-:-:S07]  /*df70*/  IMAD.MOV.U32 R6, RZ, RZ, R14 ;  /* 0x000000ffff067224 */ /* 0x000fce00078e000e */
[----:B------:R-:W-:Y:S05]  /*df80*/  WARPSYNC.COLLECTIVE R15, `(.L_x_9158) ;  /* 0x000000000f087348 */ /* 0x000fea0003c00000 */
[----:B------:R0:W1:Y:S02]  /*df90*/  SHFL.IDX P6, R14, R13, R12, R11 ;  /* 0x0000000c0d0e7389 */ /* 0x00006400000c000b */
[----:B01----:R-:W-:Y:S01]  /*dfa0*/  ENDCOLLECTIVE ;  /* 0x000000000000791b */ /* 0x003fe20003800000 */
.L_x_9158:
[----:B------:R-:W-:Y:S01]  /*dfb0*/  ULDC.64 UR4, c[0x0][0x208] ;  /* 0x0000820000047ab9 */ /* 0x000fe20000000a00 */
[----:B------:R-:W-:Y:S02]  /*dfc0*/  IMAD.MOV.U32 R15, RZ, RZ, R7 ;  /* 0x000000ffff0f7224 */ /* 0x000fe400078e0007 */
[----:B------:R-:W-:Y:S02]  /*dfd0*/  IMAD.MOV.U32 R13, RZ, RZ, R3 ;  /* 0x000000ffff0d7224 */ /* 0x000fe400078e0003 */
[----:B------:R-:W-:Y:S02]  /*dfe0*/  VIADD R4, R15, 0x10 ;  /* 0x000000100f047836 */ /* 0x000fe40000000000 */
[----:B------:R-:W-:-:S03]  /*dff0*/  IMAD.MOV.U32 R12, RZ, RZ, 0x2 ;  /* 0x00000002ff0c7424 */ /* 0x000fc600078e00ff */
[----:B------:R-:W-:Y:S01]  /*e000*/  ISETP.GE.AND P2, PT, R4, R2, PT ;  /* 0x000000020400720c */ /* 0x000fe20003f46270 */
[----:B------:R-:W-:Y:S01]  /*e010*/  IMAD.MOV.U32 R7, RZ, RZ, R14 ;  /* 0x000000ffff077224 */ /* 0x000fe200078e000e */
[----:B------:R0:W-:Y:S11]  /*e020*/  STL [R1+0xc], R4 ;  /* 0x00000c0401007387 */ /* 0x0001f60000100800 */
[----:B0-----:R-:W-:-:S02]  /*e030*/  @!P2 LEA R4, P1, R8, R7, 0x1 ;  /* 0x000000070804a211 */ /* 0x001fc400078208ff */
[----:B------:R-:W-:-:S03]  /*e040*/  @!P2 LEA R9, R10, UR38, 0x1 ;  /* 0x000000260a09ac11 */ /* 0x000fc6000f8e08ff */
[----:B------:R-:W-:-:S05]  /*e050*/  @!P2 IMAD.X R5, RZ, RZ, R6, P1 ;  /* 0x000000ffff05a224 */ /* 0x000fca00008e0606 */
[----:B------:R-:W-:Y:S01]  /*e060*/  @!PT LDS RZ, [RZ] ;  /* 0x00000000fffff984 */ /* 0x000fe20000000800 */
[----:B------:R-:W-:Y:S01]  /*e070*/  @!PT LDS RZ, [RZ] ;  /* 0x00000000fffff984 */ /* 0x000fe20000000800 */
[----:B------:R-:W-:Y:S01]  /*e080*/  @!PT LDS RZ, [RZ] ;  /* 0x00000000fffff984 */ /* 0x000fe20000000800 */
[----:B------:R0:W-:Y:S02]  /*e090*/  @!P2 LDGSTS.E.BYPASS.LTC128B.128 [R9+0x18c00], desc[UR4][R4.64], !P0 ;  /* 0x18c000000409afae */ /* 0x0001e4000c101d44 */
[----:B0-----:R-:W-:Y:S02]  /*e0a0*/  IMAD.MOV.U32 R9, RZ, RZ, R15 ;  /* 0x000000ffff097224 */ /* 0x001fe400078e000f */
[----:B------:R-:W-:Y:S02]  /*e0b0*/  IMAD.MOV.U32 R15, RZ, RZ, -0x1 ;  /* 0xffffffffff0f7424 */ /* 0x000fe400078e00ff */
[----:B------:R-:W-:-:S07]  /*e0c0*/  VIADD R5, R9, 0x20 ;  /* 0x0000002009057836 */ /* 0x000fce0000000000 */
[----:B------:R-:W-:Y:S05]  /*e0d0*/  WARPSYNC.COLLECTIVE R15, `(.L_x_9159) ;  /* 0x000000000f087348 */ /* 0x000fea0003c00000 */
[----:B------:R0:W1:Y:S02]  /*e0e0*/  SHFL.IDX P6, R14, R13, R12, R11 ;  /* 0x0000000c0d0e7389 */ /* 0x00006400000c000b */
[----:B01----:R-:W-:Y:S01]  /*e0f0*/  ENDCOLLECTIVE ;  /* 0x000000000000791b */ /* 0x003fe20003800000 */
.L_x_9159:
[----:B------:R-:W-:Y:S01]  /*e100*/  ISETP.GE.AND P1, PT, R5, R2, PT ;  /* 0x000000020500720c */ /* 0x000fe20003f26270 */
[----:B------:R0:W-:Y:S01]  /*e110*/  STL [R1+0x10], R5 ;  /* 0x0000100501007387 */ /* 0x0001e20000100800 */
[----:B------:R-:W-:-:S11]  /*e120*/  IMAD.MOV.U32 R13, RZ, RZ, R0 ;  /* 0x000000ffff0d7224 */ /* 0x000fd600078e0000 */
[----:B------:R-:W-:Y:S01]  /*e130*/  @!P1 LEA R7, R10, UR38, 0x1 ;  /* 0x000000260a079c11 */ /* 0x000fe2000f8e08ff */
[----:B0-----:R-:W-:-:S07]  /*e140*/  IMAD.MOV.U32 R4, RZ, RZ, R14 ;  /* 0x000000ffff047224 */ /* 0x001fce00078e000e */
[----:B------:R-:W-:Y:S05]  /*e150*/  WARPSYNC.COLLECTIVE R15, `(.L_x_9160) ;  /* 0x000000000f087348 */ /* 0x000fea0003c00000 */
[----:B------:R0:W1:Y:S02]  /*e160*/  SHFL.IDX P6, R14, R13, R12, R11 ;  /* 0x0000000c0d0e7389 */ /* 0x00006400000c000b */
[----:B01----:R-:W-:Y:S01]  /*e170*/  ENDCOLLECTIVE ;  /* 0x000000000000791b */ /* 0x003fe20003800000 */
.L_x_9160:
[----:B------:R-:W-:Y:S01]  /*e180*/  ULDC.64 UR4, c[0x0][0x208] ;  /* 0x0000820000047ab9 */ /* 0x000fe20000000a00 */
[----:B------:R-:W-:Y:S02]  /*e190*/  IMAD.MOV.U32 R13, RZ, RZ, R3 ;  /* 0x000000ffff0d7224 */ /* 0x000fe400078e0003 */
[----:B------:R-:W-:Y:S01]  /*e1a0*/  IMAD.MOV.U32 R12, RZ, RZ, 0x3 ;  /* 0x00000003ff0c7424 */ /* 0x000fe200078e00ff */
[----:B------:R-:W-:-:S05]  /*e1b0*/  @!P1 LEA R6, P2, R8, R14, 0x1 ;  /* 0x0000000e08069211 */ /* 0x000fca00078408ff */
[----:B------:R-:W-:Y:S02]  /*e1c0*/  @!P1 IMAD.X R5, RZ, RZ, R4, P2 ;  /* 0x000000ffff059224 */ /* 0x000fe400010e0604 */
[----:B------:R-:W-:Y:S02]  /*e1d0*/  @!P1 IMAD.MOV.U32 R4, RZ, RZ, R6 ;  /* 0x000000ffff049224 */ /* 0x000fe400078e0006 */
[----:B------:R-:W-:-:S03]  /*e1e0*/  VIADD R6, R9, 0x30 ;  /* 0x0000003009067836 */ /* 0x000fc60000000000 */
[----:B------:R-:W-:Y:S01]  /*e1f0*/  @!PT LDS RZ, [RZ] ;  /* 0x00000000fffff984 */ /* 0x000fe20000000800 */
[----:B------:R-:W-:Y:S01]  /*e200*/  @!PT LDS RZ, [RZ] ;  /* 0x00000000fffff984 */ /* 0x000fe20000000800 */
[----:B------:R-:W-:Y:S01]  /*e210*/  @!PT LDS RZ, [RZ] ;  /* 0x00000000fffff984 */ /* 0x000fe20000000800 */
[----:B------:R0:W-:Y:S02]  /*e220*/  @!P1 LDGSTS.E.BYPASS.LTC128B.128 [R7+0x19400], desc[UR4][R4.64], !P0 ;  /* 0x1940000004079fae */ /* 0x0001e4000c101d44 */
[----:B------:R-:W-:-:S13]  /*e230*/  ISETP.GE.AND P1, PT, R6, R2, PT ;  /* 0x000000020600720c */ /* 0x000fda0003f26270 */
[----:B0-----:R-:W-:Y:S05]  /*e240*/  WARPSYNC.COLLECTIVE R15, `(.L_x_9161) ;  /* 0x000000000f087348 */ /* 0x001fea0003c00000 */
[----:B------:R1:W2:Y:S02]  /*e250*/  SHFL.IDX P6, R14, R13, R12, R11 ;  /* 0x0000000c0d0e7389 */ /* 0x0002a400000c000b */
[----:B012---:R-:W-:Y:S01]  /*e260*/  ENDCOLLECTIVE ;  /* 0x000000000000791b */ /* 0x007fe20003800000 */
.L_x_9161:
[----:B------:R0:W-:Y:S01]  /*e270*/  STL [R1+0x14], R6 ;  /* 0x0000140601007387 */ /* 0x0001e20000100800 */
[----:B------:R-:W-:-:S05]  /*e280*/  VIADD R7, R9, 0x40 ;  /* 0x0000004009077836 */ /* 0x000fca0000000000 */
[----:B------:R1:W-:Y:S01]  /*e290*/  STL [R1+0x18], R7 ;  /* 0x0000180701007387 */ /* 0x0003e20000100800 */
[----:B------:R-:W-:Y:S01]  /*e2a0*/  IMAD.MOV.U32 R13, RZ, RZ, R0 ;  /* 0x000000ffff0d7224 */ /* 0x000fe200078e0000 */
[----:B0-----:R-:W-:Y:S01]  /*e2b0*/  @!P1 LEA R6, R10, UR38, 0x1 ;  /* 0x000000260a069c11 */ /* 0x001fe2000f8e08ff */
[----:B------:R-:W-:-:S07]  /*e2c0*/  IMAD.MOV.U32 R4, RZ, RZ, R14 ;  /* 0x000000ffff047224 */ /* 0x000fce00078e000e */
[----:B-1----:R-:W-:Y:S05]  /*e2d0*/  WARPSYNC.COLLECTIVE R15, `(.L_x_9162) ;  /* 0x000000000f087348 */ /* 0x002fea0003c00000 */
[----:B------:R0:W2:Y:S02]  /*e2e0*/  SHFL.IDX P6, R14, R13, R12, R11 ;  /* 0x0000000c0d0e7389 */ /* 0x0000a400000c000b */
[----:B012---:R-:W-:Y:S01]  /*e2f0*/  ENDCOLLECTIVE ;  /* 0x000000000000791b */ /* 0x007fe20003800000 */
.L_x_9162:
        /* <DEDUP_REMOVED lines=13> */
[----:B------:R-:W-:-:S12]  /*e3d0*/  VIADD R7, R9, 0x50 ;  /* 0x0000005009077836 */ /* 0x000fd80000000000 */
[----:B0-----:R-:W-:Y:S05]  /*e3e0*/  WARPSYNC.COLLECTIVE R15, `(.L_x_9163) ;  /* 0x000000000f087348 */ /* 0x001fea0003c00000 */
[----:B------:R1:W2:Y:S02]  /*e3f0*/  SHFL.IDX P6, R14, R13, R12, R11 ;  /* 0x0000000c0d0e7389 */ /* 0x0002a400000c000b */
[----:B012---:R-:W-:Y:S01]  /*e400*/  ENDCOLLECTIVE ;  /* 0x000000000000791b */ /* 0x007fe20003800000 */
.L_x_9163:
[----:B------:R0:W-:Y:S01]  /*e410*/  STL [R1+0x1c], R7 ;  /* 0x00001c0701007387 */ /* 0x0001e20000100800 */
[----:B------:R-:W-:Y:S01]  /*e420*/  @!P1 LEA R6, R10, UR38, 0x1 ;  /* 0x000000260a069c11 */ /* 0x000fe2000f8e08ff */
[----:B------:R-:W-:Y:S02]  /*e430*/  IMAD.MOV.U32 R13, RZ, RZ, R0 ;  /* 0x000000ffff0d7224 */ /* 0x000fe400078e0000 */
[----:B------:R-:W-:-:S07]  /*e440*/  IMAD.MOV.U32 R4, RZ, RZ, R14 ;  /* 0x000000ffff047224 */ /* 0x000fce00078e000e */
[----:B0-----:R-:W-:Y:S05]  /*e450*/  WARPSYNC.COLLECTIVE R15, `(.L_x_9164) ;  /* 0x000000000f087348 */ /* 0x001fea0003c00000 */
[----:B------:R1:W2:Y:S02]  /*e460*/  SHFL.IDX P6, R14, R13, R12, R11 ;  /* 0x0000000c0d0e7389 */ /* 0x0002a400000c000b */
[----:B012---:R-:W-:Y:S01]  /*e470*/  ENDCOLLECTIVE ;  /* 0x000000000000791b */ /* 0x007fe20003800000 */
.L_x_9164:
        /* <DEDUP_REMOVED lines=18> */
.L_x_9165:
[----:B------:R0:W-:Y:S01]  /*e5a0*/  STL [R1+0x20], R7 ;  /* 0x0000200701007387 */ /* 0x0001e20000100800 */
[----:B------:R-:W-:Y:S01]  /*e5b0*/  @!P1 LEA R6, R10, UR38, 0x1 ;  /* 0x000000260a069c11 */ /* 0x000fe2000f8e08ff */
[----:B------:R-:W-:Y:S02]  /*e5c0*/  IMAD.MOV.U32 R13, RZ, RZ, R0 ;  /* 0x000000ffff0d7224 */ /* 0x000fe400078e0000 */
[----:B------:R-:W-:-:S07]  /*e5d0*/  IMAD.MOV.U32 R4, RZ, RZ, R14 ;  /* 0x000000ffff047224 */ /* 0x000fce00078e000e */
[----:B0-----:R-:W-:Y:S05]  /*e5e0*/  WARPSYNC.COLLECTIVE R15, `(.L_x_9166) ;  /* 0x000000000f087348 */ /* 0x001fea0003c00000 */
[----:B------:R1:W2:Y:S02]  /*e5f0*/  SHFL.IDX P6, R14, R13, R12, R11 ;  /* 0x0000000c0d0e7389 */ /* 0x0002a400000c000b */
[----:B012---:R-:W-:Y:S01]  /*e600*/  ENDCOLLECTIVE ;  /* 0x000000000000791b */ /* 0x007fe20003800000 */
.L_x_9166:
        /* <DEDUP_REMOVED lines=17> */
.L_x_9167:
[----:B------:R-:W-:Y:S01]  /*e720*/  @!P1 LEA R6, R10, UR38, 0x1 ;  /* 0x000000260a069c11 */ /* 0x000fe2000f8e08ff */
[----:B------:R-:W-:Y:S02]  /*e730*/  IMAD.MOV.U32 R13, RZ, RZ, R0 ;  /* 0x000000ffff0d7224 */ /* 0x000fe400078e0000 */
[----:B------:R-:W-:-:S07]  /*e740*/  IMAD.MOV.U32 R4, RZ, RZ, R14 ;  /* 0x000000ffff047224 */ /* 0x000fce00078e000e */
[----:B------:R-:W-:Y:S05]  /*e750*/  WARPSYNC.COLLECTIVE R15, `(.L_x_9168) ;  /* 0x000000000f087348 */ /* 0x000fea0003c00000 */
[----:B------:R0:W1:Y:S02]  /*e760*/  SHFL.IDX P6, R14, R13, R12, R11 ;  /* 0x0000000c0d0e7389 */ /* 0x00006400000c000b */
[----:B01----:R-:W-:Y:S01]  /*e770*/  ENDCOLLECTIVE ;  /* 0x000000000000791b */ /* 0x003fe20003800000 */
.L_x_9168:
        /* <DEDUP_REMOVED lines=16> */
.L_x_9169:
[----:B------:R-:W-:Y:S02]  /*e880*/  IMAD.MOV.U32 R13, RZ, RZ, R0 ;  /* 0x000000ffff0d7224 */ /* 0x000fe400078e0000 */
[----:B------:R-:W-:-:S07]  /*e890*/  IMAD.MOV.U32 R3, RZ, RZ, R14 ;  /* 0x000000ffff037224 */ /* 0x000fce00078e000e */
[----:B------:R-:W-:Y:S05]  /*e8a0*/  WARPSYNC.COLLECTIVE R15, `(.L_x_9170) ;  /* 0x000000000f087348 */ /* 0x000fea0003c00000 */
[----:B------:R0:W1:Y:S02]  /*e8b0*/  SHFL.IDX P6, R14, R13, R12, R11 ;  /* 0x0000000c0d0e7389 */ /* 0x00006400000c000b */
[----:B01----:R-:W-:Y:S01]  /*e8c0*/  ENDCOLLECTIVE ;  /* 0x000000000000791b */ /* 0x003fe20003800000 */
.L_x_9170:
[----:B------:R-:W-:Y:S01]  /*e8d0*/  IMAD.MOV.U32 R0, RZ, RZ, R14 ;  /* 0x000000ffff007224 */ /* 0x000fe200078e000e */
[----:B------:R-:W-:Y:S06]  /*e8e0*/  BRA `(.L_x_9171) ;  /* 0xffffffbc008c7947 */ /* 0x000fec000383ffff */
.L_x_9075:
[----:B------:R-:W-:Y:S01]  /*e8f0*/  BSSY B0, `(.L_x_9172) ;  /* 0x0000008000007945 */ /* 0x000fe20003800000 */
[----:B------:R-:W-:Y:S02]  /*e900*/  IMAD.MOV.U32 R13, RZ, RZ, R4 ;  /* 0x000000ffff0d7224 */ /* 0x000fe400078e0004 */
[----:B------:R-:W-:Y:S02]  /*e910*/  IMAD.MOV.U32 R12, RZ, RZ, RZ ;  /* 0x000000ffff0c7224 */ /* 0x000fe400078e00ff */
[----:B------:R-:W-:Y:S02]  /*e920*/  IMAD.MOV.U32 R11, RZ, RZ, 0x181f ;  /* 0x0000181fff0b7424 */ /* 0x000fe400078e00ff */
[----:B------:R-:W-:-:S07]  /*e930*/  IMAD.MOV.U32 R15, RZ, RZ, -0x1 ;  /* 0xffffffffff0f7424 */ /* 0x000fce00078e00ff */
[----:B0-----:R-:W-:Y:S05]  /*e940*/  WARPSYNC.COLLECTIVE R15, `(.L_x_9173) ;  /* 0x000000000f087348 */ /* 0x001fea0003c00000 */
[----:B------:R1:W2:Y:S02]  /*e950*/  SHFL.IDX P6, R14, R13, R12, R11 ;  /* 0x0000000c0d0e7389 */ /* 0x0002a400000c000b */
[----:B012---:R-:W-:Y:S01]  /*e960*/  ENDCOLLECTIVE ;  /* 0x000000000000791b */ /* 0x007fe20003800000 */
.L_x_9173:
[----:B------:R-:W-:Y:S05]  /*e970*/  BSYNC B0 ;  /* 0x0000000000007941 */ /* 0x000fea0003800000 */
.L_x_9172:
[----:B------:R-:W-:Y:S01]  /*e980*/  IMAD.MOV.U32 R13, RZ, RZ, R5 ;  /* 0x000000ffff0d7224 */ /* 0x000fe200078e0005 */
[----:B------:R0:W5:Y:S01]  /*e990*/  LDL.LU R9, [R1+0x1c] ;  /* 0x00001c0001097983 */ /* 0x0001620000300800 */
[----:B------:R-:W-:Y:S02]  /*e9a0*/  IMAD.MOV.U32 R12, RZ, RZ, RZ ;  /* 0x000000ffff0c7224 */ /* 0x000fe400078e00ff */
[----:B------:R-:W-:Y:S01]  /*e9b0*/  IMAD.MOV.U32 R11, RZ, RZ, 0x181f ;  /* 0x0000181fff0b7424 */ /* 0x000fe200078e00ff */
[----:B------:R0:W5:Y:S01]  /*e9c0*/  LDL.LU R7, [R1+0x20] ;  /* 0x0000200001077983 */ /* 0x0001620000300800 */
[----:B------:R-:W-:Y:S02]  /*e9d0*/  IMAD.MOV.U32 R15, RZ, RZ, -0x1 ;  /* 0xffffffffff0f7424 */ /* 0x000fe400078e00ff */
[----:B------:R-:W-:Y:S01]  /*e9e0*/  IMAD.MOV.U32 R2, RZ, RZ, R14 ;  /* 0x000000ffff027224 */ /* 0x000fe200078e000e */
[----:B------:R0:W5:Y:S06]  /*e9f0*/  LDL R10, [R1] ;  /* 0x00000000010a7983 */ /* 0x00016c0000100800 */
[----:B0----5:R-:W-:Y:S05]  /*ea00*/  WARPSYNC.COLLECTIVE R15, `(.L_x_9174) ;  /* 0x000000000f087348 */ /* 0x021fea0003c00000 */
[----:B------:R1:W2:Y:S02]  /*ea10*/  SHFL.IDX P6, R14, R13, R12, R11 ;  /* 0x0000000c0d0e7389 */ /* 0x0002a400000c000b */
[----:B012--5:R-:W-:Y:S01]  /*ea20*/  ENDCOLLECTIVE ;  /* 0x000000000000791b */ /* 0x027fe20003800000 */
.L_x_9174:
[----:B------:R-:W-:Y:S01]  /*ea30*/  ULDC UR4, c[0x0][0x288] ;  /* 0x0000a20000047ab9 */ /* 0x000fe20000000800 */
[----:B------:R-:W2:Y:S04]  /*ea40*/  LDL.LU R13, [R1+0xc] ;  /* 0x00000c00010d7983 */ /* 0x000ea80000300800 */
[----:B------:R-:W3:Y:S04]  /*ea50*/  LDL.LU R12, [R1+0x10] ;  /* 0x00001000010c7983 */ /* 0x000ee80000300800 */
[----:B------:R-:W4:Y:S04]  /*ea60*/  LDL.LU R11, [R1+0x14] ;  /* 0x00001400010b7983 */ /* 0x000f280000300800 */
[----:B------:R-:W5:Y:S01]  /*ea70*/  LDL.LU R15, [R1+0x18] ;  /* 0x00001800010f7983 */ /* 0x000f620000300800 */
[----:B------:R-:W-:-:S03]  /*ea80*/  IMAD.MOV.U32 R3, RZ, RZ, R14 ;  /* 0x000000ffff037224 */ /* 0x000fc600078e000e */
[----:B------:R-:W5:Y:S01]  /*ea90*/  LDL.LU R14, [R1+0x4] ;  /* 0x00000400010e7983 */ /* 0x000f620000300800 */
[----:B------:R-:W-:Y:S01]  /*eaa0*/  IMAD R0, R6, UR4, RZ ;  /* 0x0000000406007c24 */ /* 0x000fe2000f8e02ff */
[----:B------:R-:W-:Y:S01]  /*eab0*/  LOP3.LUT R17, R17, 0xffffffbf, RZ, 0xc0, !PT ;  /* 0xffffffbf11117812 */ /* 0x000fe200078ec0ff */
[----:B------:R-:W-:-:S03]  /*eac0*/  ULDC.64 UR6, c[0x0][0x208] ;  /* 0x0000820000067ab9 */ /* 0x000fc60000000a00 */
[-C--:B--2---:R-:W-:Y:S01]  /*ead0*/  ISETP.GE.AND P6, PT, R13, R0.reuse, PT ;  /* 0x000000000d00720c */ /* 0x084fe20003fc6270 */
[----:B------:R-:W-:Y:S01]  /*eae0*/  IMAD.MOV.U32 R13, RZ, RZ, R4 ;  /* 0x000000ffff0d7224 */ /* 0x000fe200078e0004 */
[----:B---3--:R-:W-:Y:S01]  /*eaf0*/  ISETP.GE.AND P5, PT, R12, R0, PT ;  /* 0x000000000c00720c */ /* 0x008fe20003fa6270 */
[----:B------:R-:W-:-:S10]  /*eb00*/  IMAD.MOV.U32 R12, RZ, RZ, 0x1 ;  /* 0x00000001ff0c7424 */ /* 0x000fd400078e00ff */
[----:B------:R-:W-:Y:S02]  /*eb10*/  @P6 LOP3.LUT R17, R17, 0x40, RZ, 0xfc, !PT ;  /* 0x0000004011116812 */ /* 0x000fe400078efcff */
[-C--:B----4-:R-:W-:Y:S01]  /*eb20*/  ISETP.GE.AND P6, PT, R11, R0.reuse, PT ;  /* 0x000000000b00720c */ /* 0x090fe20003fc6270 */
[----:B------:R-:W-:Y:S01]  /*eb30*/  IMAD.MOV.U32 R11, RZ, RZ, 0x181f ;  /* 0x0000181fff0b7424 */ /* 0x000fe200078e00ff */
[----:B------:R-:W-:Y:S02]  /*eb40*/  LOP3.LUT R17, R17, 0xffffffdf, RZ, 0xc0, !PT ;  /* 0xffffffdf11117812 */ /* 0x000fe400078ec0ff */
[-C--:B-----5:R-:W-:Y:S02]  /*eb50*/  ISETP.GE.AND P4, PT, R14, R0.reuse, PT ;  /* 0x000000000e00720c */ /* 0x0a0fe40003f86270 */
[----:B------:R-:W-:Y:S02]  /*eb60*/  @P5 LOP3.LUT R17, R17, 0x20, RZ, 0xfc, !PT ;  /* 0x0000002011115812 */ /* 0x000fe400078efcff */
[----:B------:R-:W-:Y:S01]  /*eb70*/  ISETP.GE.AND P5, PT, R15, R0, PT ;  /* 0x000000000f00720c */ /* 0x000fe20003fa6270 */
[----:B------:R-:W-:Y:S01]  /*eb80*/  IMAD.MOV.U32 R15, RZ, RZ, -0x1 ;  /* 0xffffffffff0f7424 */ /* 0x000fe200078e00ff */
[----:B------:R-:W-:-:S04]  /*eb90*/  LOP3.LUT R17, R17, 0xffffffef, RZ, 0xc0, !PT ;  /* 0xffffffef11117812 */ /* 0x000fc800078ec0ff */
[----:B------:R-:W-:Y:S02]  /*eba0*/  @P6 LOP3.LUT R17, R17, 0x10, RZ, 0xfc, !PT ;  /* 0x0000001011116812 */ /* 0x000fe400078efcff */
[-C--:B------:R-:W-:Y:S02]  /*ebb0*/  ISETP.GE.AND P6, PT, R9, R0.reuse, PT ;  /* 0x000000000900720c */ /* 0x080fe40003fc6270 */
[----:B------:R-:W-:Y:S02]  /*ebc0*/  LOP3.LUT R17, R17, 0xfffffff7, RZ, 0xc0, !PT ;  /* 0xfffffff711117812 */ /* 0x000fe400078ec0ff */
[----:B------:R-:W-:Y:S02]  /*ebd0*/  @!P4 LEA R21, R10, UR38, 0x1 ;  /* 0x000000260a15cc11 */ /* 0x000fe4000f8e08ff */
[----:B------:R-:W-:Y:S02]  /*ebe0*/  @P5 LOP3.LUT R17, R17, 0x8, RZ, 0xfc, !PT ;  /* 0x0000000811115812 */ /* 0x000fe400078efcff */
[----:B------:R-:W-:-:S02]  /*ebf0*/  ISETP.GE.AND P5, PT, R7, R0, PT ;  /* 0x000000000700720c */ /* 0x000fc40003fa6270 */
[----:B------:R-:W-:Y:S02]  /*ec00*/  LOP3.LUT R17, R17, 0xfffffffb, RZ, 0xc0, !PT ;  /* 0xfffffffb11117812 */ /* 0x000fe400078ec0ff */
[----:B------:R-:W-:Y:S02]  /*ec10*/  P2R R7, PR, RZ, 0x20 ;  /* 0x00000020ff077803 */ /* 0x000fe40000000000 */
[----:B------:R-:W-:Y:S02]  /*ec20*/  @P6 LOP3.LUT R17, R17, 0x4, RZ, 0xfc, !PT ;  /* 0x0000000411116812 */ /* 0x000fe400078efcff */
[----:B------:R-:W-:Y:S02]  /*ec30*/  @!P4 LEA R3, P6, R8, R3, 0x1 ;  /* 0x000000030803c211 */ /* 0x000fe400078c08ff */
[----:B------:R-:W-:-:S03]  /*ec40*/  LOP3.LUT P5, RZ, R17, 0x20, RZ, 0xc0, !PT ;  /* 0x0000002011ff7812 */ /* 0x000fc600078ac0ff */
        /* <DEDUP_REMOVED lines=9> */
[----:B------:R0:W-:Y:S04]  /*ece0*/  @!P4 LDGSTS.E.BYPASS.LTC128B.128 [R21+0x2a400], desc[UR6][R2.64+0x100], !P1 ;  /* 0x2a4001000215cfae */ /* 0x0001e8000c901d46 */
[----:B------:R0:W-:Y:S01]  /*ecf0*/  @!P4 LDGSTS.E.BYPASS.LTC128B.128 [R21+0x2e400], desc[UR6][R2.64+0x180], !P2 ;  /* 0x2e4001800215cfae */ /* 0x0001e2000d101d46 */
[----:B------:R-:W-:-:S13]  /*ed00*/  LOP3.LUT P4, RZ, R17, 0x40, RZ, 0xc0, !PT ;  /* 0x0000004011ff7812 */ /* 0x000fda000788c0ff */
[----:B0-----:R-:W-:Y:S05]  /*ed10*/  WARPSYNC.COLLECTIVE R15, `(.L_x_9175) ;  /* 0x000000000f087348 */ /* 0x001fea0003c00000 */
[----:B------:R1:W2:Y:S02]  /*ed20*/  SHFL.IDX P6, R14, R13, R12, R11 ;  /* 0x0000000c0d0e7389 */ /* 0x0002a400000c000b */
[----:B012---:R-:W-:Y:S01]  /*ed30*/  ENDCOLLECTIVE ;  /* 0x000000000000791b */ /* 0x007fe20003800000 */
.L_x_9175:
[C---:B------:R-:W-:Y:S02]  /*ed40*/  @!P5 LEA R21, R10.reuse, UR38, 0x1 ;  /* 0x000000260a15dc11 */ /* 0x040fe4000f8e08ff */
[----:B------:R-:W-:Y:S01]  /*ed50*/  @!P4 LEA R9, R10, UR38, 0x1 ;  /* 0x000000260a09cc11 */ /* 0x000fe2000f8e08ff */
[----:B------:R-:W-:Y:S02]  /*ed60*/  IMAD.MOV.U32 R13, RZ, RZ, R5 ;  /* 0x000000ffff0d7224 */ /* 0x000fe400078e0005 */
[----:B------:R-:W-:-:S07]  /*ed70*/  IMAD.MOV.U32 R6, RZ, RZ, R14 ;  /* 0x000000ffff067224 */ /* 0x000fce00078e000e */
[----:B------:R-:W-:Y:S05]  /*ed80*/  WARPSYNC.COLLECTIVE R15, `(.L_x_9176) ;  /* 0x000000000f087348 */ /* 0x000fea0003c00000 */
[----:B------:R0:W1:Y:S02]  /*ed90*/  SHFL.IDX P6, R14, R13, R12, R11 ;  /* 0x0000000c0d0e7389 */ /* 0x00006400000c000b */
[----:B01----:R-:W-:Y:S01]  /*eda0*/  ENDCOLLECTIVE ;  /* 0x000000000000791b */ /* 0x003fe20003800000 */
.L_x_9176:
[----:B------:R-:W-:Y:S01]  /*edb0*/  ULDC.64 UR4, c[0x0][0x208] ;  /* 0x0000820000047ab9 */ /* 0x000fe20000000a00 */
[----:B------:R-:W-:Y:S02]  /*edc0*/  IMAD.MOV.U32 R13, RZ, RZ, R4 ;  /* 0x000000ffff0d7224 */ /* 0x000fe400078e0004 */
[----:B------:R-:W-:Y:S02]  /*edd0*/  IMAD.MOV.U32 R12, RZ, RZ, 0x2 ;  /* 0x00000002ff0c7424 */ /* 0x000fe400078e00ff */
[----:B------:R-:W-:-:S05]  /*ede0*/  IMAD.MOV.U32 R2, RZ, RZ, R14 ;  /* 0x000000ffff027224 */ /* 0x000fca00078e000e */
[----:B------:R-:W-:-:S05]  /*edf0*/  @!P4 LEA R2, P6, R8, R2, 0x1 ;  /* 0x000000020802c211 */ /* 0x000fca00078c08ff */
[----:B------:R-:W-:-:S05]  /*ee00*/  @!P4 IMAD.X R3, RZ, RZ, R6, P6 ;  /* 0x000000ffff03c224 */ /* 0x000fca00030e0606 */
        /* <DEDUP_REMOVED lines=11> */
.L_x_9177:
[----:B------:R-:W-:Y:S01]  /*eec0*/  @!P4 LEA R9, R10, UR38, 0x1 ;  /* 0x000000260a09cc11 */ /* 0x000fe2000f8e08ff */
[----:B------:R-:W-:Y:S02]  /*eed0*/  IMAD.MOV.U32 R13, RZ, RZ, R5 ;  /* 0x000000ffff0d7224 */ /* 0x000fe400078e0005 */
[----:B------:R-:W-:-:S07]  /*eee0*/  IMAD.MOV.U32 R6, RZ, RZ, R14 ;  /* 0x000000ffff067224 */ /* 0x000fce00078e000e */
[----:B------:R-:W-:Y:S05]  /*eef0*/  WARPSYNC.COLLECTIVE R15, `(.L_x_9178) ;  /* 0x000000000f087348 */ /* 0x000fea0003c00000 */
[----:B------:R0:W1:Y:S02]  /*ef00*/  SHFL.IDX P6, R14, R13, R12, R11 ;  /* 0x0000000c0d0e7389 */ /* 0x00006400000c000b */
[----:B01----:R-:W-:Y:S01]  /*ef10*/  ENDCOLLECTIVE ;  /* 0x000000000000791b */ /* 0x003fe20003800000 */
.L_x_9178:
        /* <DEDUP_REMOVED lines=17> */
.L_x_9179:
[----:B------:R-:W-:Y:S02]  /*f030*/  IMAD.MOV.U32 R13, RZ, RZ, R5 ;  /* 0x000000ffff0d7224 */ /* 0x000fe400078e0005 */
[----:B------:R-:W-:-:S07]  /*f040*/  IMAD.MOV.U32 R6, RZ, RZ, R14 ;  /* 0x000000ffff067224 */ /* 0x000fce00078e000e */
[----:B------:R-:W-:Y:S05]  /*f050*/  WARPSYNC.COLLECTIVE R15, `(.L_x_9180) ;  /* 0x000000000f087348 */ /* 0x000fea0003c00000 */
[----:B------:R0:W1:Y:S02]  /*f060*/  SHFL.IDX P6, R14, R13, R12, R11 ;  /* 0x0000000c0d0e7389 */ /* 0x00006400000c000b */
[----:B01----:R-:W-:Y:S01]  /*f070*/  ENDCOLLECTIVE ;  /* 0x000000000000791b */ /* 0x003fe20003800000 */
.L_x_9180:
[----:B------:R-:W-:Y:S01]  /*f080*/  ULDC.64 UR4, c[0x0][0x208] ;  /* 0x0000820000047ab9 */ /* 0x000fe20000000a00 */
[----:B------:R-:W-:Y:S02]  /*f090*/  IMAD.MOV.U32 R13, RZ, RZ, R4 ;  /* 0x000000ffff0d7224 */ /* 0x000fe400078e0004 */
[----:B------:R-:W-:Y:S01]  /*f0a0*/  IMAD.MOV.U32 R12, RZ, RZ, 0x4 ;  /* 0x00000004ff0c7424 */ /* 0x000fe200078e00ff */
        /* <DEDUP_REMOVED lines=13> */
.L_x_9181:
[----:B------:R-:W0:Y:S01]  /*f180*/  S2R R9, SR_TID.X ;  /* 0x0000000000097919 */ /* 0x000e220000002100 */
[----:B------:R-:W-:Y:S02]  /*f190*/  IMAD.MOV.U32 R13, RZ, RZ, R5 ;  /* 0x000000ffff0d7224 */ /* 0x000fe400078e0005 */
[----:B------:R-:W-:-:S07]  /*f1a0*/  IMAD.MOV.U32 R6, RZ, RZ, R14 ;  /* 0x000000ffff067224 */ /* 0x000fce00078e000e */
[----:B0-----:R-:W-:Y:S05]  /*f1b0*/  WARPSYNC.COLLECTIVE R15, `(.L_x_9182) ;  /* 0x000000000f087348 */ /* 0x001fea0003c00000 */
[----:B------:R1:W2:Y:S02]  /*f1c0*/  SHFL.IDX P6, R14, R13, R12, R11 ;  /* 0x0000000c0d0e7389 */ /* 0x0002a400000c000b */
[----:B012---:R-:W-:Y:S01]  /*f1d0*/  ENDCOLLECTIVE ;  /* 0x000000000000791b */ /* 0x007fe20003800000 */
.L_x_9182:
[----:B------:R-:W-:Y:S01]  /*f1e0*/  ULDC.64 UR4, c[0x0][0x208] ;  /* 0x0000820000047ab9 */ /* 0x000fe20000000a00 */
[----:B------:R-:W-:Y:S02]  /*f1f0*/  IMAD.MOV.U32 R13, RZ, RZ, R4 ;  /* 0x000000ffff0d7224 */ /* 0x000fe400078e0004 */
[----:B------:R-:W-:Y:S01]  /*f200*/  IMAD.MOV.U32 R12, RZ, RZ, 0x5 ;  /* 0x00000005ff0c7424 */ /* 0x000fe200078e00ff */
[----:B------:R-:W-:-:S05]  /*f210*/  @!P5 LEA R8, P6, R8, R14, 0x1 ;  /* 0x0000000e0808d211 */ /* 0x000fca00078c08ff */
[----:B------:R-:W-:Y:S01]  /*f220*/  @!P5 IMAD.X R21, RZ, RZ, R6, P6 ;  /* 0x000000ffff15d224 */ /* 0x000fe200030e0606 */
[----:B------:R-:W-:Y:S02]  /*f230*/  LOP3.LUT P6, RZ, R17, 0x8, RZ, 0xc0, !PT ;  /* 0x0000000811ff7812 */ /* 0x000fe400078cc0ff */
[----:B------:R-:W-:-:S11]  /*f240*/  ISETP.NE.AND P5, PT, R7, RZ, PT ;  /* 0x000000ff0700720c */ /* 0x000fd60003fa5270 */
[C---:B------:R-:W-:Y:S01]  /*f250*/  @!P6 LEA R7, R10.reuse, UR38, 0x1 ;  /* 0x000000260a07ec11 */ /* 0x040fe2000f8e08ff */
[----:B------:R-:W-:Y:S02]  /*f260*/  @!P6 IMAD.MOV.U32 R2, RZ, RZ, R8 ;  /* 0x000000ffff02e224 */ /* 0x000fe400078e0008 */
[----:B------:R-:W-:Y:S01]  /*f270*/  @!P6 IMAD.MOV.U32 R3, RZ, RZ, R21 ;  /* 0x000000ffff03e224 */ /* 0x000fe200078e0015 */
[----:B------:R-:W-:Y:S01]  /*f280*/  @!P4 LEA R21, R10, UR38, 0x1 ;  /* 0x000000260a15cc11 */ /* 0x000fe2000f8e08ff */
[----:B------:R-:W-:-:S03]  /*f290*/  IMAD.SHL.U32 R8, R9, 0x8, RZ ;  /* 0x0000000809087824 */ /* 0x000fc600078e00ff */
[----:B------:R-:W-:Y:S01]  /*f2a0*/  @!PT LDS RZ, [RZ] ;  /* 0x00000000fffff984 */ /* 0x000fe20000000800 */
[----:B------:R-:W-:Y:S01]  /*f2b0*/  @!PT LDS RZ, [RZ] ;  /* 0x00000000fffff984 */ /* 0x000fe20000000800 */
[----:B------:R-:W-:Y:S01]  /*f2c0*/  @!PT LDS RZ, [RZ] ;  /* 0x00000000fffff984 */ /* 0x000fe20000000800 */
[----:B------:R0:W-:Y:S02]  /*f2d0*/  @!P6 LDGSTS.E.BYPASS.LTC128B.128 [R7+0x24400], desc[UR4][R2.64], !P3 ;  /* 0x244000000207efae */ /* 0x0001e4000d901d44 */
[----:B------:R-:W-:Y:S02]  /*f2e0*/  LOP3.LUT R8, R8, 0x38, RZ, 0xc0, !PT ;  /* 0x0000003808087812 */ /* 0x000fe400078ec0ff */
[----:B------:R0:W-:Y:S04]  /*f2f0*/  @!P6 LDGSTS.E.BYPASS.LTC128B.128 [R7+0x28400], desc[UR4][R2.64+0x80], !P0 ;  /* 0x284000800207efae */ /* 0x0001e8000c101d44 */
[----:B------:R0:W-:Y:S04]  /*f300*/  @!P6 LDGSTS.E.BYPASS.LTC128B.128 [R7+0x2c400], desc[UR4][R2.64+0x100], !P1 ;  /* 0x2c4001000207efae */ /* 0x0001e8000c901d44 */
[----:B------:R0:W-:Y:S02]  /*f310*/  @!P6 LDGSTS.E.BYPASS.LTC128B.128 [R7+0x30400], desc[UR4][R2.64+0x180], !P2 ;  /* 0x304001800207efae */ /* 0x0001e4000d101d44 */
[----:B0-----:R-:W-:Y:S05]  /*f320*/  WARPSYNC.COLLECTIVE R15, `(.L_x_9183) ;  /* 0x000000000f087348 */ /* 0x001fea0003c00000 */
[----:B------:R1:W2:Y:S02]  /*f330*/  SHFL.IDX P6, R14, R13, R12, R11 ;  /* 0x0000000c0d0e7389 */ /* 0x0002a400000c000b */
[----:B012---:R-:W-:Y:S01]  /*f340*/  ENDCOLLECTIVE ;  /* 0x000000000000791b */ /* 0x007fe20003800000 */
.L_x_9183:
[----:B------:R-:W-:Y:S02]  /*f350*/  IMAD.MOV.U32 R13, RZ, RZ, R5 ;  /* 0x000000ffff0d7224 */ /* 0x000fe400078e0005 */
[----:B------:R-:W-:-:S07]  /*f360*/  IMAD.MOV.U32 R6, RZ, RZ, R14 ;  /* 0x000000ffff067224 */ /* 0x000fce00078e000e */
[----:B------:R-:W-:Y:S05]  /*f370*/  WARPSYNC.COLLECTIVE R15, `(.L_x_9184) ;  /* 0x000000000f087348 */ /* 0x000fea0003c00000 */
[----:B------:R0:W1:Y:S02]  /*f380*/  SHFL.IDX P6, R14, R13, R12, R11 ;  /* 0x0000000c0d0e7389 */ /* 0x00006400000c000b */
[----:B01----:R-:W-:Y:S01]  /*f390*/  ENDCOLLECTIVE ;  /* 0x000000000000791b */ /* 0x003fe20003800000 */
.L_x_9184:
[----:B------:R-:W-:Y:S01]  /*f3a0*/  ULDC.64 UR4, c[0x0][0x208] ;  /* 0x0000820000047ab9 */ /* 0x000fe20000000a00 */
[----:B------:R-:W-:Y:S02]  /*f3b0*/  IMAD.MOV.U32 R13, RZ, RZ, R4 ;  /* 0x000000ffff0d7224 */ /* 0x000fe400078e0004 */
[----:B------:R-:W-:Y:S01]  /*f3c0*/  IMAD.MOV.U32 R12, RZ, RZ, 0x6 ;  /* 0x00000006ff0c7424 */ /* 0x000fe200078e00ff */
[----:B------:R-:W-:-:S05]  /*f3d0*/  @!P4 LEA R14, P6, R8, R14, 0x1 ;  /* 0x0000000e080ec211 */ /* 0x000fca00078c08ff */
[----:B------:R-:W-:Y:S02]  /*f3e0*/  @!P4 IMAD.X R9, RZ, RZ, R6, P6 ;  /* 0x000000ffff09c224 */ /* 0x000fe400030e0606 */
[----:B------:R-:W-:Y:S02]  /*f3f0*/  @!P4 IMAD.MOV.U32 R2, RZ, RZ, R14 ;  /* 0x000000ffff02c224 */ /* 0x000fe400078e000e */
[----:B------:R-:W-:Y:S01]  /*f400*/  @!P4 IMAD.MOV.U32 R3, RZ, RZ, R9 ;  /* 0x000000ffff03c224 */ /* 0x000fe200078e0009 */
[----:B------:R-:W-:-:S04]  /*f410*/  @!P5 LEA R9, R10, UR38, 0x1 ;  /* 0x000000260a09dc11 */ /* 0x000fc8000f8e08ff */
[----:B------:R-:W-:Y:S01]  /*f420*/  @!PT LDS RZ, [RZ] ;  /* 0x00000000fffff984 */ /* 0x000fe20000000800 */
[----:B------:R-:W-:Y:S01]  /*f430*/  @!PT LDS RZ, [RZ] ;  /* 0x00000000fffff984 */ /* 0x000fe20000000800 */
[----:B------:R-:W-:Y:S01]  /*f440*/  @!PT LDS RZ, [RZ] ;  /* 0x00000000fffff984 */ /* 0x000fe20000000800 */
[----:B------:R0:W-:Y:S04]  /*f450*/  @!P4 LDGSTS.E.BYPASS.LTC128B.128 [R21+0x24c00], desc[UR4][R2.64], !P3 ;  /* 0x24c000000215cfae */ /* 0x0001e8000d901d44 */
[----:B------:R0:W-:Y:S04]  /*f460*/  @!P4 LDGSTS.E.BYPASS.LTC128B.128 [R21+0x28c00], desc[UR4][R2.64+0x80], !P0 ;  /* 0x28c000800215cfae */ /* 0x0001e8000c101d44 */
[----:B------:R0:W-:Y:S04]  /*f470*/  @!P4 LDGSTS.E.BYPASS.LTC128B.128 [R21+0x2cc00], desc[UR4][R2.64+0x100], !P1 ;  /* 0x2cc001000215cfae */ /* 0x0001e8000c901d44 */
[----:B------:R0:W-:Y:S02]  /*f480*/  @!P4 LDGSTS.E.BYPASS.LTC128B.128 [R21+0x30c00], desc[UR4][R2.64+0x180], !P2 ;  /* 0x30c001800215cfae */ /* 0x0001e4000d101d44 */
[----:B0-----:R-:W-:Y:S05]  /*f490*/  WARPSYNC.COLLECTIVE R15, `(.L_x_9185) ;  /* 0x000000000f087348 */ /* 0x001fea0003c00000 */
[----:B------:R1:W2:Y:S02]  /*f4a0*/  SHFL.IDX P6, R14, R13, R12, R11 ;  /* 0x0000000c0d0e7389 */ /* 0x0002a400000c000b */
[----:B012---:R-:W-:Y:S01]  /*f4b0*/  ENDCOLLECTIVE ;  /* 0x000000000000791b */ /* 0x007fe20003800000 */
.L_x_9185:
[----:B------:R-:W-:Y:S02]  /*f4c0*/  IMAD.MOV.U32 R13, RZ, RZ, R5 ;  /* 0x000000ffff0d7224 */ /* 0x000fe400078e0005 */
[----:B------:R-:W-:-:S07]  /*f4d0*/  IMAD.MOV.U32 R6, RZ, RZ, R14 ;  /* 0x000000ffff067224 */ /* 0x000fce00078e000e */
[----:B------:R-:W-:Y:S05]  /*f4e0*/  WARPSYNC.COLLECTIVE R15, `(.L_x_9186) ;  /* 0x000000000f087348 */ /* 0x000fea0003c00000 */
[----:B------:R0:W1:Y:S02]  /*f4f0*/  SHFL.IDX P6, R14, R13, R12, R11 ;  /* 0x0000000c0d0e7389 */ /* 0x00006400000c000b */
[----:B01----:R-:W-:Y:S01]  /*f500*/  ENDCOLLECTIVE ;  /* 0x000000000000791b */ /* 0x003fe20003800000 */
.L_x_9186:
[----:B------:R-:W-:Y:S01]  /*f510*/  ULDC.64 UR4, c[0x0][0x208] ;  /* 0x0000820000047ab9 */ /* 0x000fe20000000a00 */
[----:B------:R-:W-:Y:S02]  /*f520*/  IMAD.MOV.U32 R13, RZ, RZ, R4 ;  /* 0x000000ffff0d7224 */ /* 0x000fe400078e0004 */
[----:B------:R-:W-:Y:S01]  /*f530*/  IMAD.MOV.U32 R12, RZ, RZ, 0x7 ;  /* 0x00000007ff0c7424 */ /* 0x000fe200078e00ff */
[----:B------:R-:W-:-:S05]  /*f540*/  @!P5 LEA R14, P6, R8, R14, 0x1 ;  /* 0x0000000e080ed211 */ /* 0x000fca00078c08ff */
[----:B------:R-:W-:Y:S02]  /*f550*/  @!P5 IMAD.X R7, RZ, RZ, R6, P6 ;  /* 0x000000ffff07d224 */ /* 0x000fe400030e0606 */
[----:B------:R-:W-:Y:S02]  /*f560*/  @!P5 IMAD.MOV.U32 R2, RZ, RZ, R14 ;  /* 0x000000ffff02d224 */ /* 0x000fe400078e000e */
[----:B------:R-:W-:-:S05]  /*f570*/  @!P5 IMAD.MOV.U32 R3, RZ, RZ, R7 ;  /* 0x000000ffff03d224 */ /* 0x000fca00078e0007 */
        /* <DEDUP_REMOVED lines=10> */
.L_x_9187:
[----:B------:R-:W-:Y:S02]  /*f620*/  IMAD.MOV.U32 R13, RZ, RZ, R5 ;  /* 0x000000ffff0d7224 */ /* 0x000fe400078e0005 */
[----:B------:R-:W-:-:S07]  /*f630*/  IMAD.MOV.U32 R6, RZ, RZ, R14 ;  /* 0x000000ffff067224 */ /* 0x000fce00078e000e */
[----:B------:R-:W-:Y:S05]  /*f640*/  WARPSYNC.COLLECTIVE R15, `(.L_x_9188) ;  /* 0x000000000f087348 */ /* 0x000fea0003c00000 */
[----:B------:R0:W1:Y:S02]  /*f650*/  SHFL.IDX P6, R14, R13, R12, R11 ;  /* 0x0000000c0d0e7389 */ /* 0x00006400000c000b */
[----:B01----:R-:W-:Y:S01]  /*f660*/  ENDCOLLECTIVE ;  /* 0x000000000000791b */ /* 0x003fe20003800000 */
.L_x_9188:
[----:B------:R-:W-:Y:S05]  /*f670*/  BRA `(.L_x_9189) ;  /* 0xffffffbc00547947 */ /* 0x000fea000383ffff */
.L_x_9078:
[----:B0-----:R-:W-:-:S04]  /*f680*/  IMAD.U32 R3, RZ, RZ, UR38 ;  /* 0x00000026ff037e24 */ /* 0x001fc8000f8e00ff */
[----:B------:R0:W3:Y:S03]  /*f690*/  SYNCS.PHASECHK.TRANS64.TRYWAIT P0, [R3+URZ+0x32420], R2 ;  /* 0x03242002030075a7 */ /* 0x0000e6000800017f */
[----:B---3--:R-:W-:Y:S05]  /*f6a0*/  @!P0 NANOSLEEP.SYNCS 0x989680 ;  /* 0x009896800000895d */ /* 0x008fea0003900000 */
[----:B------:R-:W3:Y:S02]  /*f6b0*/  @!P0 SYNCS.PHASECHK.TRANS64 P0, [R3+URZ+0x32420], R2 ;  /* 0x03242002030085a7 */ /* 0x000ee4000800007f */
[----:B---3--:R-:W-:Y:S05]  /*f6c0*/  @!P0 BRA `(.L_x_9078) ;  /* 0xfffffffc00ec8947 */ /* 0x008fea000383ffff */
[----:B------:R-:W-:Y:S05]  /*f6d0*/  BRA `(.L_x_9190) ;  /* 0xffffffbc00c87947 */ /* 0x000fea000383ffff */
.L_x_9081:
[----:B0-----:R-:W-:-:S04]  /*f6e0*/  IMAD.U32 R3, RZ, RZ, UR38 ;  /* 0x00000026ff037e24 */ /* 0x001fc8000f8e00ff */
[----:B------:R0:W3:Y:S03]  /*f6f0*/  SYNCS.PHASECHK.TRANS64.TRYWAIT P0, [R3+URZ+0x32460], R2 ;  /* 0x03246002030075a7 */ /* 0x0000e6000800017f */
[----:B---3--:R-:W-:Y:S05]  /*f700*/  @!P0 NANOSLEEP.SYNCS 0x989680 ;  /* 0x009896800000895d */ /* 0x008fea0003900000 */
[----:B------:R-:W3:Y:S02]  /*f710*/  @!P0 SYNCS.PHASECHK.TRANS64 P0, [R3+URZ+0x32460], R2 ;  /* 0x03246002030085a7 */ /* 0x000ee4000800007f */
[----:B---3--:R-:W-:Y:S05]  /*f720*/  @!P0 BRA `(.L_x_9081) ;  /* 0xfffffffc00ec8947 */ /* 0x008fea000383ffff */
[----:B------:R-:W-:Y:S05]  /*f730*/  BRA `(.L_x_9191) ;  /* 0xffffffbc00d47947 */ /* 0x000fea000383ffff */
.L_x_9093:
[----:B-1----:R-:W-:-:S04]  /*f740*/  IMAD.U32 R3, RZ, RZ, UR38 ;  /* 0x00000026ff037e24 */ /* 0x002fc8000f8e00ff */
[----:B------:R1:W3:Y:S03]  /*f750*/  SYNCS.PHASECHK.TRANS64.TRYWAIT P0, [R3+URZ+0x32448], R2 ;  /* 0x03244802030075a7 */ /* 0x0002e6000800017f */
[----:B---3--:R-:W-:Y:S05]  /*f760*/  @!P0 NANOSLEEP.SYNCS 0x989680 ;  /* 0x009896800000895d */ /* 0x008fea0003900000 */
[----:B------:R-:W3:Y:S02]  /*f770*/  @!P0 SYNCS.PHASECHK.TRANS64 P0, [R3+URZ+0x32448], R2 ;  /* 0x03244802030085a7 */ /* 0x000ee4000800007f */
[----:B---3--:R-:W-:Y:S05]  /*f780*/  @!P0 BRA `(.L_x_9093) ;  /* 0xfffffffc00ec8947 */ /* 0x008fea000383ffff */
[----:B------:R-:W-:Y:S05]  /*f790*/  BRA `(.L_x_9192) ;  /* 0xffffffc400d47947 */ /* 0x000fea000383ffff */
.L_x_9098:
[----:B01----:R-:W-:-:S04]  /*f7a0*/  IMAD.U32 R3, RZ, RZ, UR38 ;  /* 0x00000026ff037e24 */ /* 0x003fc8000f8e00ff */
[----:B------:R0:W1:Y:S03]  /*f7b0*/  SYNCS.PHASECHK.TRANS64.TRYWAIT P0, [R3+URZ+0x32468], R2 ;  /* 0x03246802030075a7 */ /* 0x000066000800017f */
[----:B-1----:R-:W-:Y:S05]  /*f7c0*/  @!P0 NANOSLEEP.SYNCS 0x989680 ;  /* 0x009896800000895d */ /* 0x002fea0003900000 */
[----:B------:R-:W1:Y:S02]  /*f7d0*/  @!P0 SYNCS.PHASECHK.TRANS64 P0, [R3+URZ+0x32468], R2 ;  /* 0x03246802030085a7 */ /* 0x000e64000800007f */
[----:B-1----:R-:W-:Y:S05]  /*f7e0*/  @!P0 BRA `(.L_x_9098) ;  /* 0xfffffffc00ec8947 */ /* 0x002fea000383ffff */
[----:B------:R-:W-:Y:S05]  /*f7f0*/  BRA `(.L_x_9193) ;  /* 0xffffffc800347947 */ /* 0x000fea000383ffff */
.L_x_9109:
[----:B-1----:R-:W-:-:S04]  /*f800*/  IMAD.U32 R3, RZ, RZ, UR38 ;  /* 0x00000026ff037e24 */ /* 0x002fc8000f8e00ff */
[----:B------:R1:W3:Y:S03]  /*f810*/  SYNCS.PHASECHK.TRANS64.TRYWAIT P0, [R3+URZ+0x32440], R2 ;  /* 0x03244002030075a7 */ /* 0x0002e6000800017f */
[----:B---3--:R-:W-:Y:S05]  /*f820*/  @!P0 NANOSLEEP.SYNCS 0x989680 ;  /* 0x009896800000895d */ /* 0x008fea0003900000 */
[----:B------:R-:W3:Y:S02]  /*f830*/  @!P0 SYNCS.PHASECHK.TRANS64 P0, [R3+URZ+0x32440], R2 ;  /* 0x03244002030085a7 */ /* 0x000ee4000800007f */
[----:B---3--:R-:W-:Y:S05]  /*f840*/  @!P0 BRA `(.L_x_9109) ;  /* 0xfffffffc00ec8947 */ /* 0x008fea000383ffff */
[----:B------:R-:W-:Y:S05]  /*f850*/  BRA `(.L_x_9194) ;  /* 0xffffffcc00b47947 */ /* 0x000fea000383ffff */
.L_x_9114:
[----:B01----:R-:W-:-:S04]  /*f860*/  IMAD.U32 R3, RZ, RZ, UR38 ;  /* 0x00000026ff037e24 */ /* 0x003fc8000f8e00ff */
[----:B------:R0:W1:Y:S03]  /*f870*/  SYNCS.PHASECHK.TRANS64.TRYWAIT P0, [R3+URZ+0x32460], R2 ;  /* 0x03246002030075a7 */ /* 0x000066000800017f */
[----:B-1----:R-:W-:Y:S05]  /*f880*/  @!P0 NANOSLEEP.SYNCS 0x989680 ;  /* 0x009896800000895d */ /* 0x002fea0003900000 */
[----:B------:R-:W1:Y:S02]  /*f890*/  @!P0 SYNCS.PHASECHK.TRANS64 P0, [R3+URZ+0x32460], R2 ;  /* 0x03246002030085a7 */ /* 0x000e64000800007f */
[----:B-1----:R-:W-:Y:S05]  /*f8a0*/  @!P0 BRA `(.L_x_9114) ;  /* 0xfffffffc00ec8947 */ /* 0x002fea000383ffff */
[----:B------:R-:W-:Y:S05]  /*f8b0*/  BRA `(.L_x_9195) ;  /* 0xffffffd000187947 */ /* 0x000fea000383ffff */
.L_x_9126:
[----:B-1----:R-:W-:-:S04]  /*f8c0*/  IMAD.U32 R3, RZ, RZ, UR38 ;  /* 0x00000026ff037e24 */ /* 0x002fc8000f8e00ff */
[----:B------:R1:W3:Y:S03]  /*f8d0*/  SYNCS.PHASECHK.TRANS64.TRYWAIT P0, [R3+URZ+0x32448], R2 ;  /* 0x03244802030075a7 */ /* 0x0002e6000800017f */
[----:B---3--:R-:W-:Y:S05]  /*f8e0*/  @!P0 NANOSLEEP.SYNCS 0x989680 ;  /* 0x009896800000895d */ /* 0x008fea0003900000 */
[----:B------:R-:W3:Y:S02]  /*f8f0*/  @!P0 SYNCS.PHASECHK.TRANS64 P0, [R3+URZ+0x32448], R2 ;  /* 0x03244802030085a7 */ /* 0x000ee4000800007f */
[----:B---3--:R-:W-:Y:S05]  /*f900*/  @!P0 BRA `(.L_x_9126) ;  /* 0xfffffffc00ec8947 */ /* 0x008fea000383ffff */
[----:B------:R-:W-:Y:S05]  /*f910*/  BRA `(.L_x_9196) ;  /* 0xffffffd400a07947 */ /* 0x000fea000383ffff */
.L_x_9131:
[----:B-1----:R-:W-:-:S04]  /*f920*/  IMAD.U32 R3, RZ, RZ, UR38 ;  /* 0x00000026ff037e24 */ /* 0x002fc8000f8e00ff */
[----:B------:R1:W3:Y:S03]  /*f930*/  SYNCS.PHASECHK.TRANS64.TRYWAIT P0, [R3+URZ+0x32468], R2 ;  /* 0x03246802030075a7 */ /* 0x0002e6000800017f */
[----:B---3--:R-:W-:Y:S05]  /*f940*/  @!P0 NANOSLEEP.SYNCS 0x989680 ;  /* 0x009896800000895d */ /* 0x008fea0003900000 */
[----:B------:R-:W3:Y:S02]  /*f950*/  @!P0 SYNCS.PHASECHK.TRANS64 P0, [R3+URZ+0x32468], R2 ;  /* 0x03246802030085a7 */ /* 0x000ee4000800007f */
[----:B---3--:R-:W-:Y:S05]  /*f960*/  @!P0 BRA `(.L_x_9131) ;  /* 0xfffffffc00ec8947 */ /* 0x008fea000383ffff */
[----:B------:R-:W-:Y:S05]  /*f970*/  BRA `(.L_x_9197) ;  /* 0xffffffd800047947 */ /* 0x000fea000383ffff */
.L_x_9138:
[----:B0-----:R0:W1:Y:S02]  /*f980*/  SYNCS.PHASECHK.TRANS64.TRYWAIT P0, [R2+URZ+0x32420], R7 ;  /* 0x03242007020075a7 */ /* 0x001064000800017f */
[----:B-1----:R-:W-:Y:S05]  /*f990*/  @!P0 NANOSLEEP.SYNCS 0x989680 ;  /* 0x009896800000895d */ /* 0x002fea0003900000 */
[----:B------:R-:W1:Y:S02]  /*f9a0*/  @!P0 SYNCS.PHASECHK.TRANS64 P0, [R2+URZ+0x32420], R7 ;  /* 0x03242007020085a7 */ /* 0x000e64000800007f */
[----:B-1----:R-:W-:Y:S05]  /*f9b0*/  @!P0 BRA `(.L_x_9138) ;  /* 0xfffffffc00f08947 */ /* 0x002fea000383ffff */
[----:B------:R-:W-:Y:S05]  /*f9c0*/  BRA `(.L_x_9198) ;  /* 0xffffffdc00207947 */ /* 0x000fea000383ffff */
.L_x_9139:
        /* <DEDUP_REMOVED lines=9> */
[----:B--2---:R1:W2:Y:S02]  /*fa60*/  SHFL.IDX P6, R14, R13, R12, R11 ;  /* 0x0000000c0d0e7389 */ /* 0x0042a400000c000b */
[----:B012---:R-:W-:Y:S01]  /*fa70*/  ENDCOLLECTIVE ;  /* 0x000000000000791b */ /* 0x007fe20003800000 */
.L_x_9200:
[----:B------:R-:W-:Y:S05]  /*fa80*/  BSYNC B0 ;  /* 0x0000000000007941 */ /* 0x000fea0003800000 */
.L_x_9199:
[----:B------:R-:W-:Y:S05]  /*fa90*/  BRA `(.L_x_9201) ;  /* 0xffffffdc00047947 */ /* 0x000fea000383ffff */
.L_x_9140:
[----:B------:R-:W-:Y:S01]  /*faa0*/  BSSY B0, `(.L_x_9202) ;  /* 0x0000006000007945 */ /* 0x000fe20003800000 */
[----:B------:R-:W-:-:S07]  /*fab0*/  IMAD.MOV.U32 R15, RZ, RZ, -0x1 ;  /* 0xffffffffff0f7424 */ /* 0x000fce00078e00ff */
[----:B01----:R-:W-:Y:S05]  /*fac0*/  WARPSYNC.COLLECTIVE R15, `(.L_x_9203) ;  /* 0x000000000f0c7348 */ /* 0x003fea0003c00000 */
[----:B------:R-:W-:Y:S02]  /*fad0*/  ELECT P6, UR62, PT ;  /* 0x00000000003e782f */ /* 0x000fe400038c0000 */
[----:B------:R-:W-:Y:S01]  /*fae0*/  MOV R14, UR62 ;  /* 0x0000003e000e7c02 */ /* 0x000fe20008000f00 */
[----:B01----:R-:W-:Y:S10]  /*faf0*/  ENDCOLLECTIVE ;  /* 0x000000000000791b */ /* 0x003ff40003800000 */
.L_x_9203:
[----:B------:R-:W-:Y:S05]  /*fb00*/  BSYNC B0 ;  /* 0x0000000000007941 */ /* 0x000fea0003800000 */
.L_x_9202:
[----:B------:R-:W-:Y:S05]  /*fb10*/  BRA `(.L_x_9204) ;  /* 0xffffffd800f87947 */ /* 0x000fea000383ffff */
.L_x_9142:
[----:B0-----:R0:W1:Y:S02]  /*fb20*/  SYNCS.PHASECHK.TRANS64.TRYWAIT P0, [R7+URZ], R4 ;  /* 0x00000004070075a7 */ /* 0x001064000800017f */
[----:B-1----:R-:W-:Y:S05]  /*fb30*/  @!P0 NANOSLEEP.SYNCS 0x989680 ;  /* 0x009896800000895d */ /* 0x002fea0003900000 */
[----:B------:R-:W1:Y:S02]  /*fb40*/  @!P0 SYNCS.PHASECHK.TRANS64 P0, [R7+URZ], R4 ;  /* 0x00000004070085a7 */ /* 0x000e64000800007f */
[----:B-1----:R-:W-:Y:S05]  /*fb50*/  @!P0 BRA `(.L_x_9142) ;  /* 0xfffffffc00f08947 */ /* 0x002fea000383ffff */
[----:B------:R-:W-:Y:S05]  /*fb60*/  BRA `(.L_x_9205) ;  /* 0xffffffdc00347947 */ /* 0x000fea000383ffff */
.L_x_9143:
[----:B-1----:R1:W2:Y:S02]  /*fb70*/  SYNCS.PHASECHK.TRANS64.TRYWAIT P0, [R5+URZ], R0 ;  /* 0x00000000050075a7 */ /* 0x0022a4000800017f */
[----:B--2---:R-:W-:Y:S05]  /*fb80*/  @!P0 NANOSLEEP.SYNCS 0x989680 ;  /* 0x009896800000895d */ /* 0x004fea0003900000 */
[----:B------:R-:W2:Y:S02]  /*fb90*/  @!P0 SYNCS.PHASECHK.TRANS64 P0, [R5+URZ], R0 ;  /* 0x00000000050085a7 */ /* 0x000ea4000800007f */
[----:B--2---:R-:W-:Y:S05]  /*fba0*/  @!P0 BRA `(.L_x_9143) ;  /* 0xfffffffc00f08947 */ /* 0x004fea000383ffff */
[----:B------:R-:W-:Y:S05]  /*fbb0*/  BRA `(.L_x_9206) ;  /* 0xffffffdc00287947 */ /* 0x000fea000383ffff */
.L_x_9145:
[----:B-1----:R1:W2:Y:S02]  /*fbc0*/  SYNCS.PHASECHK.TRANS64.TRYWAIT P0, [R5+URZ], R4 ;  /* 0x00000004050075a7 */ /* 0x0022a4000800017f */
[----:B--2---:R-:W-:Y:S05]  /*fbd0*/  @!P0 NANOSLEEP.SYNCS 0x989680 ;  /* 0x009896800000895d */ /* 0x004fea0003900000 */
[----:B------:R-:W2:Y:S02]  /*fbe0*/  @!P0 SYNCS.PHASECHK.TRANS64 P0, [R5+URZ], R4 ;  /* 0x00000004050085a7 */ /* 0x000ea4000800007f */
[----:B--2---:R-:W-:Y:S05]  /*fbf0*/  @!P0 BRA `(.L_x_9145) ;  /* 0xfffffffc00f08947 */ /* 0x004fea000383ffff */
[----:B------:R-:W-:Y:S05]  /*fc00*/  BRA `(.L_x_9207) ;  /* 0xffffffdc002c7947 */ /* 0x000fea000383ffff */
.L_x_9208:
        /* <DEDUP_REMOVED lines=15> */
.L_x_15015:


//--------------------- .text._ZN7cutlass13device_kernelIN5flash11enable_sm90INS1_16FlashAttnFwdSm90INS1_25CollectiveMainloopFwdSm90ILi2EN4cute5tupleIJNS5_1CILi1EEES8_S8_EEENS6_IJNS7_ILi128EEENS7_ILi96EEENS7_ILi64EEEEEELi256ENS_10bfloat16_tEfNS_4arch4Sm90ELb0ELb0ELb0ELb1ELb0ELb0ELb0ELb1ELb0ELb1ELb1ELb0EEENS1_21CollectiveEpilogueFwdINS6_IJSA_NS7_ILi256EEESB_EEES9_SE_SG_Li256ELb1ELb1ELb1ELb0EEENS1_36VarlenDynamicPersistentTileSchedulerILi128ELi96ELi256ELi128ELb1ELb1ELb1ELb0ELb1ELb1EEEEEEEEEvNT_6ParamsE --------------------------
	.section	.text._ZN7cutlass13device_kernelIN5flash11enable_sm90INS1_16FlashAttnFwdSm90INS1_25CollectiveMainloopFwdSm90ILi2EN4cute5tupleIJNS5_1CILi1EEES8_S8_EEENS6_IJNS7_ILi128EEENS7_ILi96EEENS7_ILi64EEEEEELi256ENS_10bfloat16_tEfNS_4arch4Sm90ELb0ELb0ELb0ELb1ELb0ELb0ELb0ELb1ELb0ELb1ELb1ELb0EEENS1_21CollectiveEpilogueFwdINS6_IJSA_NS7_ILi256EEESB_EEES9_SE_SG_Li256ELb1ELb1ELb1ELb0EEENS1_36VarlenDynamicPersistentTileSchedulerILi128ELi96ELi256ELi128ELb1ELb1ELb1ELb0ELb1ELb1EEEEEEEEEvNT_6ParamsE,"ax",@progbits
	.align	128
.text._ZN7cutlass13device_kernelIN5flash11enable_sm90INS1_16FlashAttnFwdSm90INS1_25CollectiveMainloopFwdSm90ILi2EN4cute5tupleIJNS5_1CILi1EEES8_S8_EEENS6_IJNS7_ILi128EEENS7_ILi96EEENS7_ILi64EEEEEELi256ENS_10bfloat16_tEfNS_4arch4Sm90ELb0ELb0ELb0ELb1ELb0ELb0ELb0ELb1ELb0ELb1ELb1ELb0EEENS1_21CollectiveEpilogueFwdINS6_IJSA_NS7_ILi256EEESB_EEES9_SE_SG_Li256ELb1ELb1ELb1ELb0EEENS1_36VarlenDynamicPersistentTileSchedulerILi128ELi96ELi256ELi128ELb1ELb1ELb1ELb0ELb1ELb1EEEEEEEEEvNT_6ParamsE:
        .type           _ZN7cutlass13device_kernelIN5flash11enable_sm90INS1_16FlashAttnFwdSm90INS1_25CollectiveMainloopFwdSm90ILi2EN4cute5tupleIJNS5_1CILi1EEES8_S8_EEENS6_IJNS7_ILi128EEENS7_ILi96EEENS7_ILi64EEEEEELi256ENS_10bfloat16_tEfNS_4arch4Sm90ELb0ELb0ELb0ELb1ELb0ELb0ELb0ELb1ELb0ELb1ELb1ELb0EEENS1_21CollectiveEpilogueFwdINS6_IJSA_NS7_ILi256EEESB_EEES9_SE_SG_Li256ELb1ELb1ELb1ELb0EEENS1_36VarlenDynamicPersistentTileSchedulerILi128ELi96ELi256ELi128ELb1ELb1ELb1ELb0ELb1ELb1EEEEEEEEEvNT_6ParamsE,@function
        .size           _ZN7cutlass13device_kernelIN5flash11enable_sm90INS1_16FlashAttnFwdSm90INS1_25CollectiveMainloopFwdSm90ILi2EN4cute5tupleIJNS5_1CILi1EEES8_S8_EEENS6_IJNS7_ILi128EEENS7_ILi96EEENS7_ILi64EEEEEELi256ENS_10bfloat16_tEfNS_4arch4Sm90ELb0ELb0ELb0ELb1ELb0ELb0ELb0ELb1ELb0ELb1ELb1ELb0EEENS1_21CollectiveEpilogueFwdINS6_IJSA_NS7_ILi256EEESB_EEES9_SE_SG_Li256ELb1ELb1ELb1ELb0EEENS1_36VarlenDynamicPersistentTileSchedulerILi128ELi96ELi256ELi128ELb1ELb1ELb1ELb0ELb1ELb1EEEEEEEEEvNT_6ParamsE,(.L_x_15016 - _ZN7cutlass13device_kernelIN5flash11enable_sm90INS1_16FlashAttnFwdSm90INS1_25CollectiveMainloopFwdSm90ILi2EN4cute5tupleIJNS5_1CILi1EEES8_S8_EEENS6_IJNS7_ILi128EEENS7_ILi96EEENS7_ILi64EEEEEELi256ENS_10bfloat16_tEfNS_4arch4Sm90ELb0ELb0ELb0ELb1ELb0ELb0ELb0ELb1ELb0ELb1ELb1ELb0EEENS1_21CollectiveEpilogueFwdINS6_IJSA_NS7_ILi256EEESB_EEES9_SE_SG_Li256ELb1ELb1ELb1ELb0EEENS1_36VarlenDynamicPersistentTileSchedulerILi128ELi96ELi256ELi128ELb1ELb1ELb1ELb0ELb1ELb1EEEEEEEEEvNT_6ParamsE)
        .other          _ZN7cutlass13device_kernelIN5flash11enable_sm90INS1_16FlashAttnFwdSm90INS1_25CollectiveMainloopFwdSm90ILi2EN4cute5tupleIJNS5_1CILi1EEES8_S8_EEENS6_IJNS7_ILi128EEENS7_ILi96EEENS7_ILi64EEEEEELi256ENS_10bfloat16_tEfNS_4arch4Sm90ELb0ELb0ELb0ELb1ELb0ELb0ELb0ELb1ELb0ELb1ELb1ELb0EEENS1_21CollectiveEpilogueFwdINS6_IJSA_NS7_ILi256EEESB_EEES9_SE_SG_Li256ELb1ELb1ELb1ELb0EEENS1_36VarlenDynamicPersistentTileSchedulerILi128ELi96ELi256ELi128ELb1ELb1ELb1ELb0ELb1ELb1EEEEEEEEEvNT_6ParamsE,@"STO_CUDA_ENTRY STV_DEFAULT"
_ZN7cutlass13device_kernelIN5flash11enable_sm90INS1_16FlashAttnFwdSm90INS1_25CollectiveMainloopFwdSm90ILi2EN4cute5tupleIJNS5_1CILi1EEES8_S8_EEENS6_IJNS7_ILi128EEENS7_ILi96EEENS7_ILi64EEEEEELi256ENS_10bfloat16_tEfNS_4arch4Sm90ELb0ELb0ELb0ELb1ELb0ELb0ELb0ELb1ELb0ELb1ELb1ELb0EEENS1_21CollectiveEpilogueFwdINS6_IJSA_NS7_ILi256EEESB_EEES9_SE_SG_Li256ELb1ELb1ELb1ELb0EEENS1_36VarlenDynamicPersistentTileSchedulerILi128ELi96ELi256ELi128ELb1ELb1ELb1ELb0ELb1ELb1EEEEEEEEEvNT_6ParamsE:
        /* <DEDUP_REMOVED lines=18> */
.L_x_9210:
[----:B------:R-:W-:Y:S05]  /*0120*/  BSYNC B0 ;  /* 0x0000000000007941 */ /* 0x000fea0003800000 */
.L_x_9209:
        /* <DEDUP_REMOVED lines=41> */
.L_x_9211:
        /* <DEDUP_REMOVED lines=22> */
.L_x_9212:
        /* <DEDUP_REMOVED lines=18> */
.L_x_9213:
        /* <DEDUP_REMOVED lines=22> */
.L_x_9214:
        /* <DEDUP_REMOVED lines=22> */
.L_x_9215:
[----:B------:R-:W-:Y:S01]  /*0900*/  PLOP3.LUT P0, PT, PT, PT, UP0, 0x80, 0x0 ;  /* 0x000000000000781c */ /* 0x000fe20003f0f008 */
[----:B------:R-:W-:Y:S01]  /*0910*/  UMOV UR36, 0x1 ;  /* 0x0000000100247882 */ /* 0x000fe20000000000 */
[----:B------:R-:W-:Y:S01]  /*0920*/  NOP ;  /* 0x0000000000007918 */ /* 0x000fe20000000000 */
[----:B------:R-:W-:Y:S01]  /*0930*/  USEL UR36, UR36, 0x2, !UP0 ;  /* 0x0000000224247887 */ /* 0x000fe2000c000000 */
[----:B------:R-:W-:Y:S01]  /*0940*/  ULDC.64 UR40, c[0x0][0x208] ;  /* 0x0000820000287ab9 */ /* 0x000fe20000000a00 */
[----:B012-4-:R-:W-:Y:S08]  /*0950*/  BAR.SYNC.DEFER_BLOCKING 0x0 ;  /* 0x0000000000007b1d */ /* 0x017ff00000010000 */
[----:B------:R-:W-:Y:S05]  /*0960*/  @!P0 BRA `(.L_x_9216) ;  /* 0x0000009c00f08947 */ /* 0x000fea0003800000 */
.L_x_9217:
[----:B------:R-:W-:-:S08]  /*0970*/  NOP ;  /* 0x0000000000007918 */ /* 0x000fd00000000000 */
[----:B------:R-:W0:Y:S02]  /*0980*/  USETMAXREG.TRY_ALLOC.CTAPOOL UP0, 0xf0 ;  /* 0x000000f0000079c8 */ /* 0x000e240008000600 */
[----:B0-----:R-:W-:-:S13]  /*0990*/  PLOP3.LUT P0, PT, PT, PT, UP0, 0x80, 0x0 ;  /* 0x000000000000781c */ /* 0x001fda0003f0f008 */
[----:B------:R-:W-:Y:S05]  /*09a0*/  @!P0 BRA `(.L_x_9217) ;  /* 0xfffffffc00f08947 */ /* 0x000fea000383ffff */
[----:B------:R-:W-:Y:S01]  /*09b0*/  SHF.R.U32.HI R0, RZ, 0x7, R6 ;  /* 0x00000007ff007819 */ /* 0x000fe20000011606 */
[----:B------:R-:W0:Y:S08]  /*09c0*/  S2UR UR5, SR_CgaCtaId ;  /* 0x00000000000579c3 */ /* 0x000e300000008800 */
[----:B------:R-:W-:Y:S06]  /*09d0*/  BAR.ARV 0x8, 0x180 ;  /* 0x0206000000007b1d */ /* 0x000fec0000002000 */
[----:B------:R-:W-:Y:S01]  /*09e0*/  ISETP.NE.AND P0, PT, R0, 0x1, PT ;  /* 0x000000010000780c */ /* 0x000fe20003f05270 */
[----:B------:R-:W-:-:S12]  /*09f0*/  UMOV UR4, 0x400 ;  /* 0x0000040000047882 */ /* 0x000fd80000000000 */
[----:B------:R-:W-:Y:S06]  /*0a00*/  @!P0 BAR.ARV 0x9, 0x100 ;  /* 0x0244000000008b1d */ /* 0x000fec0000002000 */
[----:B0-----:R-:W-:Y:S02]  /*0a10*/  ULEA UR4, UR5, UR4, 0x18 ;  /* 0x0000000405047291 */ /* 0x001fe4000f8ec03f */
[----:B------:R-:W-:Y:S07]  /*0a20*/  BAR.SYNC.DEFER_BLOCKING 0x5, 0x180 ;  /* 0x0146000000007b1d */ /* 0x000fee0000010000 */
[----:B------:R-:W0:Y:S01]  /*0a30*/  LDS.128 R8, [UR4+0x228d0] ;  /* 0x0228d004ff087984 */ /* 0x000e220008000c00 */
[----:B------:R-:W-:Y:S01]  /*0a40*/  ULDC UR4, c[0x0][0xc3c] ;  /* 0x00030f0000047ab9 */ /* 0x000fe20000000800 */
[----:B------:R-:W-:Y:S06]  /*0a50*/  BAR.ARV 0x4, 0x180 ;  /* 0x0106000000007b1d */ /* 0x000fec0000002000 */
[----:B0-----:R-:W-:-:S13]  /*0a60*/  ISETP.GE.AND P0, PT, R11, UR4, PT ;  /* 0x000000040b007c0c */ /* 0x001fda000bf06270 */
[----:B------:R-:W-:Y:S05]  /*0a70*/  @P0 EXIT ;  /* 0x000000000000094d */ /* 0x000fea0003800000 */
[----:B------:R-:W-:Y:S01]  /*0a80*/  VIADD R6, R6, 0xffffff80 ;  /* 0xffffff8006067836 */ /* 0x000fe20000000000 */
[----:B------:R-:W-:Y:S01]  /*0a90*/  R2UR UR5, R9 ;  /* 0x00000000090572ca */ /* 0x000fe200000e0000 */
[----:B------:R-:W-:Y:S01]  /*0aa0*/  ULOP3.LUT UR49, UR36, 0x1, URZ, 0xfc, !UPT ;  /* 0x0000000124317892 */ /* 0x000fe2000f8efc3f */
        /* <DEDUP_REMOVED lines=8> */
[----:B------:R-:W-:Y:S02]  /*0b30*/  LOP3.LUT R5, R0, 0xffffff80, RZ, 0xc0, !PT ;  /* 0xffffff8000057812 */ /* 0x000fe400078ec0ff */
[CC--:B------:R-:W-:Y:S01]  /*0b40*/  LEA.HI R4, R3.reuse, R6.reuse, RZ, 0x2 ;  /* 0x0000000603047211 */ /* 0x0c0fe200078f10ff */
[----:B------:R-:W-:Y:S01]  /*0b50*/  IMAD.SHL.U32 R7, R2, 0x20, RZ ;  /* 0x0000002002077824 */ /* 0x000fe200078e00ff */
[----:B------:R-:W-:Y:S01]  /*0b60*/  LEA.HI R3, R3, R6, RZ, 0x4 ;  /* 0x0000000603037211 */ /* 0x000fe200078f20ff */
[----:B------:R-:W-:Y:S01]  /*0b70*/  IMAD.IADD R226, R6, 0x1, -R5 ;  /* 0x0000000106e27824 */ /* 0x000fe200078e0a05 */
[----:B------:R-:W-:Y:S02]  /*0b80*/  LOP3.LUT R13, R4, 0xfffffffc, RZ, 0xc0, !PT ;  /* 0xfffffffc040d7812 */ /* 0x000fe400078ec0ff */
[----:B------:R-:W-:Y:S02]  /*0b90*/  SHF.R.S32.HI R2, RZ, 0x4, R3 ;  /* 0x00000004ff027819 */ /* 0x000fe40000011403 */
[----:B------:R-:W-:Y:S01]  /*0ba0*/  SHF.R.S32.HI R9, RZ, 0x1f, R226 ;  /* 0x0000001fff097819 */ /* 0x000fe200000114e2 */
[----:B------:R-:W-:Y:S01]  /*0bb0*/  IMAD.IADD R13, R6, 0x1, -R13 ;  /* 0x00000001060d7824 */ /* 0x000fe200078e0a0d */
[----:B------:R-:W-:-:S02]  /*0bc0*/  LOP3.LUT R5, R3, 0x3fffff0, RZ, 0xc0, !PT ;  /* 0x03fffff003057812 */ /* 0x000fc400078ec0ff */
[----:B------:R-:W-:Y:S02]  /*0bd0*/  LEA.HI R8, R9, R226, RZ, 0x2 ;  /* 0x000000e209087211 */ /* 0x000fe400078f10ff */
[----:B------:R-:W-:Y:S01]  /*0be0*/  LEA.HI R4, R3, R2, RZ, 0x1 ;  /* 0x0000000203047211 */ /* 0x000fe200078f08ff */
[----:B------:R-:W-:Y:S01]  /*0bf0*/  IMAD.IADD R5, R6, 0x1, -R5 ;  /* 0x0000000106057824 */ /* 0x000fe200078e0a05 */
[--C-:B------:R-:W-:Y:S02]  /*0c00*/  SHF.R.S32.HI R10, RZ, 0x2, R8.reuse ;  /* 0x00000002ff0a7819 */ /* 0x100fe40000011408 */
[----:B------:R-:W-:Y:S02]  /*0c10*/  SHF.R.S32.HI R11, RZ, 0x1f, R8 ;  /* 0x0000001fff0b7819 */ /* 0x000fe40000011408 */
[----:B------:R-:W-:Y:S02]  /*0c20*/  SHF.R.S32.HI R3, RZ, 0x7, R0 ;  /* 0x00000007ff037819 */ /* 0x000fe40000011400 */
[----:B------:R-:W-:-:S02]  /*0c30*/  LEA.HI R11, R11, R10, RZ, 0x3 ;  /* 0x0000000a0b0b7211 */ /* 0x000fc400078f18ff */
[----:B------:R-:W-:Y:S02]  /*0c40*/  LOP3.LUT R6, R7, 0xfffffc00, RZ, 0xc0, !PT ;  /* 0xfffffc0007067812 */ /* 0x000fe400078ec0ff */
[----:B------:R-:W-:Y:S02]  /*0c50*/  LOP3.LUT R7, R4, 0x1ffffffe, RZ, 0xc0, !PT ;  /* 0x1ffffffe04077812 */ /* 0x000fe400078ec0ff */
[----:B------:R-:W-:Y:S01]  /*0c60*/  LOP3.LUT R11, R11, 0xfffffff8, RZ, 0xc0, !PT ;  /* 0xfffffff80b0b7812 */ /* 0x000fe200078ec0ff */
[----:B------:R-:W-:Y:S01]  /*0c70*/  IMAD R6, R5, 0x40, R6 ;  /* 0x0000004005067824 */ /* 0x000fe200078e0206 */
[----:B------:R-:W-:Y:S01]  /*0c80*/  LEA.HI R0, R0, R3, RZ, 0x1 ;  /* 0x0000000300007211 */ /* 0x000fe200078f08ff */
[----:B------:R-:W-:Y:S01]  /*0c90*/  IMAD.IADD R7, R2, 0x1, -R7 ;  /* 0x0000000102077824 */ /* 0x000fe200078e0a07 */
[----:B------:R-:W-:Y:S01]  /*0ca0*/  LEA.HI R9, R9, R226, RZ, 0x5 ;  /* 0x000000e209097211 */ /* 0x000fe200078f28ff */
[----:B------:R-:W-:Y:S01]  /*0cb0*/  IMAD.IADD R10, R10, 0x1, -R11 ;  /* 0x000000010a0a7824 */ /* 0x000fe200078e0a0b */
[----:B------:R-:W-:-:S02]  /*0cc0*/  LOP3.LUT R0, R0, 0x3fffffe, RZ, 0xc0, !PT ;  /* 0x03fffffe00007812 */ /* 0x000fc400078ec0ff */
[----:B------:R-:W-:Y:S02]  /*0cd0*/  SHF.R.S32.HI R9, RZ, 0x5, R9 ;  /* 0x00000005ff097819 */ /* 0x000fe40000011409 */
[----:B------:R-:W-:Y:S01]  /*0ce0*/  LEA.HI R2, R13, R13, RZ, 0x1 ;  /* 0x0000000d0d027211 */ /* 0x000fe200078f08ff */
[----:B------:R-:W-:Y:S01]  /*0cf0*/  IMAD.IADD R0, R3, 0x1, -R0 ;  /* 0x0000000103007824 */ /* 0x000fe200078e0a00 */
[----:B------:R-:W-:Y:S01]  /*0d00*/  LOP3.LUT R5, R8, 0x7ffffffc, RZ, 0xc0, !PT ;  /* 0x7ffffffc08057812 */ /* 0x000fe200078ec0ff */
[----:B------:R-:W-:Y:S01]  /*0d10*/  IMAD R9, R9, 0x10, R10 ;  /* 0x0000001009097824 */ /* 0x000fe200078e020a */
[----:B------:R-:W-:Y:S01]  /*0d20*/  LOP3.LUT R2, R2, 0x1ffffffe, RZ, 0xc0, !PT ;  /* 0x1ffffffe02027812 */ /* 0x000fe200078ec0ff */
[----:B------:R-:W-:Y:S02]  /*0d30*/  IMAD R3, R7, 0x8, R6 ;  /* 0x0000000807037824 */ /* 0x000fe400078e0206 */
[----:B------:R-:W-:Y:S02]  /*0d40*/  IMAD R0, R0, 0x40, R9 ;  /* 0x0000004000007824 */ /* 0x000fe400078e0209 */
[----:B------:R-:W-:Y:S01]  /*0d50*/  IMAD.IADD R13, R13, 0x1, -R2 ;  /* 0x000000010d0d7824 */ /* 0x000fe200078e0a02 */
[----:B------:R0:W-:Y:S01]  /*0d60*/  STL [R1+0x48], R3 ;  /* 0x0000480301007387 */ /* 0x0001e20000100800 */
[----:B------:R-:W-:-:S03]  /*0d70*/  IMAD.IADD R5, R226, 0x1, -R5 ;  /* 0x00000001e2057824 */ /* 0x000fc600078e0a05 */
[----:B------:R1:W-:Y:S01]  /*0d80*/  STL [R1+0x40], R0 ;  /* 0x0000400001007387 */ /* 0x0003e20000100800 */
[----:B------:R-:W-:-:S04]  /*0d90*/  IMAD.SHL.U32 R2, R5, 0x2, RZ ;  /* 0x0000000205027824 */ /* 0x000fc800078e00ff */
[C---:B------:R-:W-:Y:S02]  /*0da0*/  VIADD R225, R2.reuse, 0x8 ;  /* 0x0000000802e17836 */ /* 0x040fe40000000000 */
[C---:B------:R-:W-:Y:S02]  /*0db0*/  VIADD R224, R2.reuse, 0x10 ;  /* 0x0000001002e07836 */ /* 0x040fe40000000000 */
[C---:B------:R-:W-:Y:S01]  /*0dc0*/  VIADD R223, R2.reuse, 0x18 ;  /* 0x0000001802df7836 */ /* 0x040fe20000000000 */
[----:B0-----:R-:W-:Y:S01]  /*0dd0*/  SHF.R.S32.HI R3, RZ, 0x1f, R225 ;  /* 0x0000001fff037819 */ /* 0x001fe200000114e1 */
[----:B-1----:R-:W-:Y:S01]  /*0de0*/  IMAD R0, R13, 0x8, R0 ;  /* 0x000000080d007824 */ /* 0x002fe200078e0200 */
[----:B------:R-:W-:Y:S01]  /*0df0*/  SHF.R.S32.HI R5, RZ, 0x1f, R224 ;  /* 0x0000001fff057819 */ /* 0x000fe200000114e0 */
        /* <DEDUP_REMOVED lines=49> */
[----:B------:R-:W-:-:S02]  /*1110*/  SHF.R.S32.HI R228, RZ, 0x1f, R18 ;  /* 0x0000001fffe47819 */ /* 0x000fc40000011412 */
[----:B0-----:R-:W-:-:S07]  /*1120*/  SHF.R.S32.HI R227, RZ, 0x1f, R17 ;  /* 0x0000001fffe37819 */ /* 0x001fce0000011411 */
.L_x_9263:
[----:B------:R-:W-:Y:S01]  /*1130*/  ULDC.64 UR8, c[0x0][0xc88] ;  /* 0x0003220000087ab9 */ /* 0x000fe20000000a00 */
[----:B------:R-:W-:Y:S01]  /*1140*/  ULDC.64 UR10, c[0x0][0xa20] ;  /* 0x00028800000a7ab9 */ /* 0x000fe20000000a00 */
[----:B------:R-:W-:Y:S01]  /*1150*/  UIMAD.WIDE UR8, UR7, 0x4, UR8 ;  /* 0x00000004070878a5 */ /* 0x000fe2000f8e0208 */
[----:B------:R-:W-:-:S05]  /*1160*/  ULDC UR4, c[0x0][0x424] ;  /* 0x0001090000047ab9 */ /* 0x000fca0000000800 */
[----:B012---:R-:W-:Y:S02]  /*1170*/  IMAD.U32 R4, RZ, RZ, UR8 ;  /* 0x00000008ff047e24 */ /* 0x007fe4000f8e00ff */
[----:B---3--:R-:W-:Y:S01]  /*1180*/  IMAD.U32 R5, RZ, RZ, UR9 ;  /* 0x00000009ff057e24 */ /* 0x008fe2000f8e00ff */
[----:B------:R-:W-:-:S04]  /*1190*/  ULDC.64 UR8, c[0x0][0xa28] ;  /* 0x00028a0000087ab9 */ /* 0x000fc80000000a00 */
[----:B------:R-:W2:Y:S01]  /*11a0*/  LDG.E R4, desc[UR40][R4.64] ;  /* 0x0000002804047981 */ /* 0x000ea2000c1e1900 */
[----:B------:R-:W-:Y:S02]  /*11b0*/  UISETP.NE.U32.AND UP0, UPT, UR8, URZ, UPT ;  /* 0x0000003f0800728c */ /* 0x000fe4000bf05070 */
        /* <DEDUP_REMOVED lines=14> */
[----:B----4-:R-:W-:-:S03]  /*12a0*/  IMAD.U32 R6, RZ, RZ, UR10 ;  /* 0x0000000aff067e24 */ /* 0x010fc6000f8e00ff */
[----:B------:R-:W-:Y:S01]  /*12b0*/  IMAD.U32 R7, RZ, RZ, UR11 ;  /* 0x0000000bff077e24 */ /* 0x000fe2000f8e00ff */
[----:B------:R-:W2:Y:S04]  /*12c0*/  @P0 LDG.E R4, desc[UR40][R4.64] ;  /* 0x0000002804040981 */ /* 0x000ea8000c1e1900 */
[----:B------:R-:W3:Y:S01]  /*12d0*/  @P1 LDG.E R6, desc[UR40][R6.64] ;  /* 0x0000002806061981 */ /* 0x000ee2000c1e1900 */
[----:B------:R-:W-:Y:S01]  /*12e0*/  UISETP.NE.U32.AND UP0, UPT, UR8, URZ, UPT ;  /* 0x0000003f0800728c */ /* 0x000fe2000bf05070 */
[----:B------:R-:W-:Y:S01]  /*12f0*/  UMOV UR44, UR5 ;  /* 0x00000005002c7c82 */ /* 0x000fe20008000000 */
[----:B------:R-:W-:Y:S02]  /*1300*/  ULDC UR5, c[0x0][0x2f0] ;  /* 0x0000bc0000057ab9 */ /* 0x000fe40000000800 */
[----:B------:R-:W-:Y:S01]  /*1310*/  UISETP.NE.AND.EX UP0, UPT, UR9, URZ, UPT, UP0 ;  /* 0x0000003f0900728c */ /* 0x000fe2000bf05300 */
[----:B------:R-:W-:Y:S01]  /*1320*/  UMOV UR51, URZ ;  /* 0x0000003f00337c82 */ /* 0x000fe20008000000 */
[----:B------:R-:W-:-:S02]  /*1330*/  ULOP3.LUT UR43, UR6, 0xffff, URZ, 0xc0, !UPT ;  /* 0x0000ffff062b7892 */ /* 0x000fc4000f8ec03f */
[----:B------:R-:W-:Y:S02]  /*1340*/  USEL UR4, UR4, 0x1, UP0 ;  /* 0x0000000104047887 */ /* 0x000fe40008000000 */
[----:B------:R-:W-:Y:S02]  /*1350*/  ULOP3.LUT UR7, UR6, 0xff0000, URZ, 0xc0, !UPT ;  /* 0x00ff000006077892 */ /* 0x000fe4000f8ec03f */
[----:B------:R-:W-:Y:S02]  /*1360*/  UIMAD UR4, UR4, UR5, URZ ;  /* 0x00000005040472a4 */ /* 0x000fe4000f8e023f */
[----:B------:R-:W-:Y:S01]  /*1370*/  ULOP3.LUT UR6, UR6, 0xff000000, URZ, 0xc0, !UPT ;  /* 0xff00000006067892 */ /* 0x000fe2000f8ec03f */
[----:B--2---:R-:W-:-:S04]  /*1380*/  @P0 R2UR UR51, R4 ;  /* 0x00000000043302ca */ /* 0x004fc800000e0000 */
        /* <DEDUP_REMOVED lines=15> */
.L_x_9218:
[----:B------:R-:W-:Y:S02]  /*1480*/  UIADD3 UR51, -UR51, UR4, URZ ;  /* 0x0000000433337290 */ /* 0x000fe4000fffe13f */
[----:B------:R-:W-:Y:S02]  /*1490*/  USHF.R.U32.HI UR6, URZ, 0x8, UR6 ;  /* 0x000000083f067899 */ /* 0x000fe40008011606 */
[----:B------:R-:W-:Y:S02]  /*14a0*/  UISETP.GE.AND UP0, UPT, UR51, 0x1, UPT ;  /* 0x000000013300788c */ /* 0x000fe4000bf06270 */
[----:B------:R-:W-:Y:S02]  /*14b0*/  UIADD3 UR4, UR51, 0x5f, URZ ;  /* 0x0000005f33047890 */ /* 0x000fe4000fffe03f */
[----:B------:R-:W-:Y:S02]  /*14c0*/  ULEA.HI UR7, UR7, UR6, URZ, 0x10 ;  /* 0x0000000607077291 */ /* 0x000fe4000f8f803f */
[----:B------:R-:W-:Y:S01]  /*14d0*/  PLOP3.LUT P0, PT, PT, PT, UP0, 0x80, 0x0 ;  /* 0x000000000000781c */ /* 0x000fe20003f0f008 */
[----:B------:R-:W-:-:S02]  /*14e0*/  UIMAD.WIDE UR4, UR4, 0x2aaaaaab, URZ ;  /* 0x2aaaaaab040478a5 */ /* 0x000fc4000f8e023f */
[----:B------:R-:W-:Y:S02]  /*14f0*/  ULOP3.LUT UR42, UR7, 0xff, URZ, 0xc0, !UPT ;  /* 0x000000ff072a7892 */ /* 0x000fe4000f8ec03f */
[----:B------:R-:W-:Y:S02]  /*1500*/  USHF.R.U32.HI UR6, URZ, 0x1f, UR5 ;  /* 0x0000001f3f067899 */ /* 0x000fe40008011605 */
[----:B------:R-:W-:Y:S01]  /*1510*/  USHF.R.U32.HI UR39, URZ, 0x10, UR7 ;  /* 0x000000103f277899 */ /* 0x000fe20008011607 */
[----:B------:R-:W-:Y:S01]  /*1520*/  UMOV UR4, URZ ;  /* 0x0000003f00047c82 */ /* 0x000fe20008000000 */
[----:B------:R-:W-:-:S04]  /*1530*/  ULEA.HI.SX32 UR9, UR5, UR6, 0x1c ;  /* 0x0000000605097291 */ /* 0x000fc8000f8fe23f */
[----:B------:R-:W-:Y:S08]  /*1540*/  @!P0 BRA `(.L_x_9219) ;  /* 0x0000000000908947 */ /* 0x000ff00003800000 */
[----:B------:R-:W-:Y:S01]  /*1550*/  UISETP.NE.AND UP0, UPT, UR39, URZ, UPT ;  /* 0x0000003f2700728c */ /* 0x000fe2000bf05270 */
[----:B------:R-:W-:-:S03]  /*1560*/  ULDC UR4, c[0x0][0x9f0] ;  /* 0x00027c0000047ab9 */ /* 0x000fc60000000800 */
[----:B------:R-:W-:-:S03]  /*1570*/  USEL UR10, UR39, UR4, UP0 ;  /* 0x00000004270a7287 */ /* 0x000fc60008000000 */
[----:B------:R-:W-:Y:S01]  /*1580*/  UMOV UR4, URZ ;  /* 0x0000003f00047c82 */ /* 0x000fe20008000000 */
[----:B------:R-:W-:Y:S02]  /*1590*/  UIADD3 UR6, UR9, -0x1, UR10 ;  /* 0xffffffff09067890 */ /* 0x000fe4000fffe00a */
[----:B------:R-:W-:-:S04]  /*15a0*/  IMAD.U32 R4, RZ, RZ, UR10 ;  /* 0x0000000aff047e24 */ /* 0x000fc8000f8e00ff */
[----:B------:R-:W-:Y:S01]  /*15b0*/  IMAD.U32 R5, RZ, RZ, UR6 ;  /* 0x00000006ff057e24 */ /* 0x000fe2000f8e00ff */
[-C--:B------:R-:W-:Y:S01]  /*15c0*/  IABS R0, R4.reuse ;  /* 0x0000000400007213 */ /* 0x080fe20000000000 */
[----:B------:R-:W-:Y:S01]  /*15d0*/  ULOP3.LUT UR6, UR6, UR10, URZ, 0x3c, !UPT ;  /* 0x0000000a06067292 */ /* 0x000fe2000f8e3c3f */
[----:B------:R-:W-:Y:S02]  /*15e0*/  IABS R6, R4 ;  /* 0x0000000400067213 */ /* 0x000fe40000000000 */
        /* <DEDUP_REMOVED lines=26> */
.L_x_9219:
[----:B------:R-:W-:Y:S01]  /*1790*/  UIMAD UR38, UR42, UR4, URZ ;  /* 0x000000042a2672a4 */ /* 0x000fe2000f8e023f */
        /* <DEDUP_REMOVED lines=74> */
[----:B------:R-:W0:Y:S01]  /*1c40*/  S2R R0, SR_TID.X ;  /* 0x0000000000007919 */ /* 0x000e220000002100 */
[----:B------:R-:W1:Y:S01]  /*1c50*/  S2UR UR7, SR_CgaCtaId ;  /* 0x00000000000779c3 */ /* 0x000e620000008800 */
[----:B------:R-:W-:Y:S02]  /*1c60*/  UMOV UR6, 0x400 ;  /* 0x0000040000067882 */ /* 0x000fe40000000000 */
[----:B-1----:R-:W-:-:S04]  /*1c70*/  ULEA UR6, UR7, UR6, 0x18 ;  /* 0x0000000607067291 */ /* 0x002fc8000f8ec03f */
[----:B------:R-:W-:Y:S01]  /*1c80*/  UIADD3 UR6, UR6, 0x18400, URZ ;  /* 0x0001840006067890 */ /* 0x000fe2000fffe03f */
[----:B0-----:R-:W-:-:S03]  /*1c90*/  VIADD R0, R0, 0xffffff80 ;  /* 0xffffff8000007836 */ /* 0x001fc60000000000 */
[----:B------:R-:W-:Y:S02]  /*1ca0*/  ULOP3.LUT UP0, URZ, UR6, 0x1bf, URZ, 0xc0, !UPT ;  /* 0x000001bf063f7892 */ /* 0x000fe4000f80c03f */
[----:B------:R-:W-:-:S04]  /*1cb0*/  SHF.R.S32.HI R3, RZ, 0x1f, R0 ;  /* 0x0000001fff037819 */ /* 0x000fc80000011400 */
[----:B------:R-:W-:Y:S02]  /*1cc0*/  PLOP3.LUT P0, PT, PT, PT, UP0, 0x80, 0x0 ;  /* 0x000000000000781c */ /* 0x000fe40003f0f008 */
[----:B------:R-:W-:-:S04]  /*1cd0*/  LEA.HI R3, R3, R0, RZ, 0x7 ;  /* 0x0000000003037211 */ /* 0x000fc800078f38ff */
[----:B------:R-:W-:-:S06]  /*1ce0*/  SHF.R.S32.HI R3, RZ, 0x7, R3 ;  /* 0x00000007ff037819 */ /* 0x000fcc0000011403 */
[----:B------:R-:W0:Y:S02]  /*1cf0*/  SHFL.IDX PT, R3, R3, RZ, 0x1f ;  /* 0x00001fff03037589 */ /* 0x000e2400000e0000 */
[----:B0-----:R-:W-:-:S13]  /*1d00*/  R2UR UR4, R3 ;  /* 0x00000000030472ca */ /* 0x001fda00000e0000 */
        /* <DEDUP_REMOVED lines=23> */
.L_x_9221:
[----:B------:R-:W0:Y:S01]  /*1e80*/  S2R R3, SR_CgaCtaId ;  /* 0x0000000000037919 */ /* 0x000e220000008800 */
[----:B------:R-:W-:Y:S01]  /*1e90*/  ULEA.HI UR4, UR48, UR48, URZ, 0x1 ;  /* 0x0000003030047291 */ /* 0x000fe2000f8f083f */
[----:B------:R-:W-:Y:S01]  /*1ea0*/  MOV R6, 0x400 ;  /* 0x0000040000067802 */ /* 0x000fe20000000f00 */
[----:B------:R-:W1:Y:S02]  /*1eb0*/  S2R R20, SR_TID.X ;  /* 0x0000000000147919 */ /* 0x000e640000002100 */
[----:B------:R-:W-:-:S04]  /*1ec0*/  ULOP3.LUT UR4, UR4, 0xfffffffe, URZ, 0xc0, !UPT ;  /* 0xfffffffe04047892 */ /* 0x000fc8000f8ec03f */
[----:B------:R-:W-:-:S06]  /*1ed0*/  UIADD3 UR4, UR48, -UR4, URZ ;  /* 0x8000000430047290 */ /* 0x000fcc000fffe03f */
[----:B------:R-:W-:Y:S01]  /*1ee0*/  IMAD.U32 R0, RZ, RZ, UR4 ;  /* 0x00000004ff007e24 */ /* 0x000fe2000f8e00ff */
[----:B0-----:R-:W-:-:S04]  /*1ef0*/  LEA R6, R3, R6, 0x18 ;  /* 0x0000000603067211 */ /* 0x001fc800078ec0ff */
[----:B------:R-:W-:Y:S02]  /*1f00*/  SHF.L.U32 R3, R0, 0x1f, RZ ;  /* 0x0000001f00037819 */ /* 0x000fe400000006ff */
[----:B-1----:R-:W-:Y:S02]  /*1f10*/  SHF.R.U32.HI R20, RZ, 0x7, R20 ;  /* 0x00000007ff147819 */ /* 0x002fe40000011614 */
[----:B------:R-:W0:Y:S03]  /*1f20*/  SYNCS.PHASECHK.TRANS64.TRYWAIT P0, [R6+URZ+0x22800], R3 ;  /* 0x02280003060075a7 */ /* 0x000e26000800017f */
[----:B------:R-:W-:Y:S01]  /*1f30*/  VIADD R7, R20, 0x8 ;  /* 0x0000000814077836 */ /* 0x000fe20000000000 */
[----:B0-----:R-:W-:Y:S06]  /*1f40*/  @!P0 BRA `(.L_x_9222) ;  /* 0x000000ec00ac8947 */ /* 0x001fec0003800000 */
.L_x_9386:
[----:B------:R-:W-:Y:S01]  /*1f50*/  IMAD.U32 R0, RZ, RZ, UR49 ;  /* 0x00000031ff007e24 */ /* 0x000fe2000f8e00ff */
[----:B------:R-:W-:Y:S05]  /*1f60*/  WARPSYNC.ALL ;  /* 0x0000000000007948 */ /* 0x000fea0003800000 */
[----:B------:R1:W-:Y:S01]  /*1f70*/  BAR.SYNC.DEFER_BLOCKING R7, 0x100 ;  /* 0x000400070000751d */ /* 0x0003e20000010000 */
[----:B------:R-:W-:-:S13]  /*1f80*/  ISETP.NE.AND P0, PT, R0, 0x3, PT ;  /* 0x000000030000780c */ /* 0x000fda0003f05270 */
[----:B-1----:R-:W-:Y:S05]  /*1f90*/  @!P0 BRA `(.L_x_9223) ;  /* 0x0000000000048947 */ /* 0x002fea0003800000 */
[----:B------:R-:W-:Y:S01]  /*1fa0*/  BPT.TRAP 0x1 ;  /* 0x000000040000795c */ /* 0x000fe20000300000 */
.L_x_9223:
[----:B------:R-:W-:Y:S01]  /*1fb0*/  R2UR UR22, R6 ;  /* 0x00000000061672ca */ /* 0x000fe200000e0000 */
[----:B------:R-:W-:-:S05]  /*1fc0*/  IMAD.U32 R8, RZ, RZ, UR47 ;  /* 0x0000002fff087e24 */ /* 0x000fca000f8e00ff */
[----:B------:R-:W-:-:S07]  /*1fd0*/  SHF.L.U32 R8, R8, 0x1f, RZ ;  /* 0x0000001f08087819 */ /* 0x000fce00000006ff */
[----:B------:R-:W-:-:S09]  /*1fe0*/  ULEA UR22, UR37, UR22, 0x3 ;  /* 0x0000001625167291 */ /* 0x000fd2000f8e183f */
[----:B------:R1:W2:Y:S01]  /*1ff0*/  SYNCS.PHASECHK.TRANS64.TRYWAIT P1, [UR22+0x22830], R8 ;  /* 0x02283008ff0075a7 */ /* 0x0002a20008020156 */
[----:B------:R-:W-:Y:S05]  /*2000*/  @!P0 BRA `(.L_x_9224) ;  /* 0x0000000000048947 */ /* 0x000fea0003800000 */
[----:B------:R-:W-:Y:S01]  /*2010*/  BPT.TRAP 0x1 ;  /* 0x000000040000795c */ /* 0x000fe20000300000 */
.L_x_9224:
[----:B--2---:R-:W-:Y:S05]  /*2020*/  @P1 BRA `(.L_x_9225) ;  /* 0x0000000000081947 */ /* 0x004fea0003800000 */
[----:B------:R-:W2:Y:S02]  /*2030*/  SYNCS.PHASECHK.TRANS64.TRYWAIT P1, [UR22+0x22830], R8 ;  /* 0x02283008ff0075a7 */ /* 0x000ea40008020156 */
[----:B--2---:R-:W-:Y:S05]  /*2040*/  @!P1 BRA `(.L_x_9226) ;  /* 0x000000ec00809947 */ /* 0x004fea0003800000 */
.L_x_9225:
[----:B------:R-:W-:Y:S01]  /*2050*/  R2UR UR4, R6 ;  /* 0x00000000060472ca */ /* 0x000fe200000e0000 */
[----:B------:R-:W-:Y:S01]  /*2060*/  ULOP3.LUT UR16, UR52, 0x10000, URZ, 0xfc, !UPT ;  /* 0x0001000034107892 */ /* 0x000fe2000f8efc3f */
[----:B------:R-:W-:Y:S01]  /*2070*/  WARPGROUP.ARRIVE ;  /* 0x00000000000079c5 */ /* 0x000fe20000000000 */
[----:B------:R-:W-:Y:S01]  /*2080*/  UMOV UR17, 0x40000040 ;  /* 0x4000004000117882 */ /* 0x000fe20000000000 */
[----:B------:R-:W-:Y:S01]  /*2090*/  UMOV UR19, 0x40000040 ;  /* 0x4000004000137882 */ /* 0x000fe20000000000 */
[----:B------:R-:W-:Y:S01]  /*20a0*/  UMOV UR5, 0x40000040 ;  /* 0x4000004000057882 */ /* 0x000fe20000000000 */
[----:B------:R-:W-:Y:S01]  /*20b0*/  UMOV UR7, 0x40000040 ;  /* 0x4000004000077882 */ /* 0x000fe20000000000 */
[----:B------:R-:W-:Y:S01]  /*20c0*/  UIADD3 UR8, UR16, 0x4, URZ ;  /* 0x0000000410087890 */ /* 0x000fe2000fffe03f */
[----:B------:R-:W-:Y:S01]  /*20d0*/  P2R R10, PR, RZ, 0x1 ;  /* 0x00000001ff0a7803 */ /* 0x000fe20000000000 */
[----:B------:R-:W-:Y:S01]  /*20e0*/  UMOV UR9, 0x40000040 ;  /* 0x4000004000097882 */ /* 0x000fe20000000000 */
[----:B------:R-:W-:Y:S01]  /*20f0*/  UMOV UR11, 0x40000040 ;  /* 0x40000040000b7882 */ /* 0x000fe20000000000 */
[----:B------:R-:W-:Y:S01]  /*2100*/  UIADD3 UR12, UR16, 0x6, URZ ;  /* 0x00000006100c7890 */ /* 0x000fe2000fffe03f */
[----:B------:R-:W2:Y:S01]  /*2110*/  S2R R20, SR_TID.X ;  /* 0x0000000000147919 */ /* 0x000ea20000002100 */
[----:B------:R-:W-:Y:S01]  /*2120*/  UIADD3 UR4, UR4, 0x1c400, URZ ;  /* 0x0001c40004047890 */ /* 0x000fe2000fffe03f */
[----:B------:R-:W-:Y:S01]  /*2130*/  UMOV UR13, 0x40000040 ;  /* 0x40000040000d7882 */ /* 0x000fe20000000000 */
[----:B------:R-:W-:-:S02]  /*2140*/  UMOV UR15, 0x40000040 ;  /* 0x40000040000f7882 */ /* 0x000fc40000000000 */
[----:B------:R-:W-:Y:S01]  /*2150*/  USHF.R.U32.HI UR4, URZ, 0x4, UR4 ;  /* 0x000000043f047899 */ /* 0x000fe20008011604 */
[----:B------:R-:W3:Y:S01]  /*2160*/  S2R R72, SR_TID.X ;  /* 0x0000000000487919 */ /* 0x000ee20000002100 */
[----:B------:R-:W-:Y:S02]  /*2170*/  UIMAD UR51, UR50, -0x60, UR51 ;  /* 0xffffffa0323378a4 */ /* 0x000fe4000f8e0233 */
[----:B------:R-:W-:-:S04]  /*2180*/  ULOP3.LUT UR4, UR4, 0x3fff, URZ, 0xc0, !UPT ;  /* 0x00003fff04047892 */ /* 0x000fc8000f8ec03f */
[----:B------:R-:W-:Y:S01]  /*2190*/  ULOP3.LUT UR20, UR4, 0x10000, URZ, 0xfc, !UPT ;  /* 0x0001000004147892 */ /* 0x000fe2000f8efc3f */
[----:B0-----:R-:W-:Y:S01]  /*21a0*/  IMAD.U32 R3, RZ, RZ, UR51 ;  /* 0x00000033ff037e24 */ /* 0x001fe2000f8e00ff */
[----:B------:R-:W-:Y:S02]  /*21b0*/  UIADD3 UR4, UR16, 0x2, URZ ;  /* 0x0000000210047890 */ /* 0x000fe4000fffe03f */
[----:B------:R-:W-:Y:S02]  /*21c0*/  UIMAD UR18, UR37, 0x300, UR20 ;  /* 0x00000300251278a4 */ /* 0x000fe4000f8e0214 */
[----:B------:R-:W-:Y:S02]  /*21d0*/  IADD3 R0, -R2, 0x60, R3 ;  /* 0x0000006002007810 */ /* 0x000fe40007ffe103 */
[----:B------:R-:W-:Y:S02]  /*21e0*/  UIADD3 UR6, UR18, 0x2, URZ ;  /* 0x0000000212067890 */ /* 0x000fe4000fffe03f */
[----:B------:R-:W-:Y:S01]  /*21f0*/  UIADD3 UR10, UR18, 0x4, URZ ;  /* 0x00000004120a7890 */ /* 0x000fe2000fffe03f */
[----:B------:R-:W-:Y:S01]  /*2200*/  ISETP.GT.AND P6, PT, R0, RZ, PT ;  /* 0x000000ff0000720c */ /* 0x000fe20003fc4270 */
[----:B------:R-:W-:-:S02]  /*2210*/  UIADD3 UR14, UR18, 0x6, URZ ;  /* 0x00000006120e7890 */ /* 0x000fc4000fffe03f */
[----:B------:R-:W-:Y:S01]  /*2220*/  HGMMA.64x96x16.F32.BF16 R24, gdesc[UR16], RZ, !UPT, gsb0 ;  /* 0x01600000101879f0 */ /* 0x000fe2000c0018ff */
[C---:B------:R-:W-:Y:S02]  /*2230*/  ISETP.GT.AND P5, PT, R0.reuse, 0x1, PT ;  /* 0x000000010000780c */ /* 0x040fe40003fa4270 */
[C---:B------:R-:W-:Y:S02]  /*2240*/  ISETP.GT.AND P4, PT, R0.reuse, 0x8, PT ;  /* 0x000000080000780c */ /* 0x040fe40003f84270 */
[C---:B------:R-:W-:Y:S02]  /*2250*/  ISETP.GT.AND P3, PT, R0.reuse, 0x9, PT ;  /* 0x000000090000780c */ /* 0x040fe40003f64270 */
[C---:B------:R-:W-:Y:S02]  /*2260*/  ISETP.GT.AND P2, PT, R0.reuse, 0x10, PT ;  /* 0x000000100000780c */ /* 0x040fe40003f44270 */
[----:B------:R-:W-:Y:S02]  /*2270*/  ISETP.GT.AND P1, PT, R0, 0x11, PT ;  /* 0x000000110000780c */ /* 0x000fe40003f24270 */
[----:B--2---:R-:W-:-:S02]  /*2280*/  LOP3.LUT R20, R20, 0x7f, RZ, 0xc0, !PT ;  /* 0x0000007f14147812 */ /* 0x004fc400078ec0ff */
[----:B---3--:R-:W-:Y:S01]  /*2290*/  SHF.R.U32.HI R72, RZ, 0x7, R72 ;  /* 0x00000007ff487819 */ /* 0x008fe20000011648 */
[----:B------:R-:W-:Y:S02]  /*22a0*/  WARPGROUP.DEPBAR.LE gsb0, 0x0 ;  /* 0x00008000000079c5 */ /* 0x000fe40000010000 */
[----:B------:R-:W-:-:S06]  /*22b0*/  WARPGROUP.ARRIVE ;  /* 0x00000000000079c5 */ /* 0x000fcc0000000000 */
[----:B------:R-:W-:Y:S03]  /*22c0*/  HGMMA.64x96x16.F32.BF16 R24, gdesc[UR4], R24, gsb0 ;  /* 0x01600000041879f0 */ /* 0x000fe60008001818 */
[----:B------:R-:W-:Y:S02]  /*22d0*/  WARPGROUP.DEPBAR.LE gsb0, 0x0 ;  /* 0x00008000000079c5 */ /* 0x000fe40000010000 */
[----:B------:R-:W-:-:S06]  /*22e0*/  WARPGROUP.ARRIVE ;  /* 0x00000000000079c5 */ /* 0x000fcc0000000000 */
[----:B------:R-:W-:Y:S01]  /*22f0*/  HGMMA.64x96x16.F32.BF16 R24, gdesc[UR8], R24, gsb0 ;  /* 0x01600000081879f0 */ /* 0x000fe20008001818 */
[----:B------:R-:W-:Y:S02]  /*2300*/  ULDC UR10, c[0x0][0x988] ;  /* 0x00026200000a7ab9 */ /* 0x000fe40000000800 */
        /* <DEDUP_REMOVED lines=96> */
[----:B0-----:R-:W-:-:S04]  /*2910*/  FMNMX.FTZ R0, R9, R0, !PT ;  /* 0x0000000009007209 */ /* 0x001fc80007810000 */
[C---:B------:R-:W-:Y:S01]  /*2920*/  FSETP.NEU.FTZ.AND P0, PT, R0.reuse, -INF , PT ;  /* 0xff8000000000780b */ /* 0x040fe20003f1d000 */
[----:B------:R-:W-:-:S05]  /*2930*/  FMUL.FTZ R3, R0, UR10 ;  /* 0x0000000a00037c20 */ /* 0x000fca0008410000 */
[----:B------:R-:W-:Y:S02]  /*2940*/  FSEL R12, R3, RZ, P0 ;  /* 0x000000ff030c7208 */ /* 0x000fe40000000000 */
[----:B------:R-:W-:Y:S02]  /*2950*/  FMNMX.FTZ R3, R26, R27, !PT ;  /* 0x0000001b1a037209 */ /* 0x000fe40007810000 */
[----:B------:R-:W-:Y:S01]  /*2960*/  ISETP.NE.AND P0, PT, R10, RZ, PT ;  /* 0x000000ff0a00720c */ /* 0x000fe20003f05270 */
        /* <DEDUP_REMOVED lines=31> */
[----:B0-----:R-:W-:Y:S01]  /*2b60*/  FADD.FTZ R21, R200, R5 ;  /* 0x00000005c8157221 */ /* 0x001fe20000010000 */
[--C-:B------:R-:W-:Y:S01]  /*2b70*/  FFMA.FTZ R61, R61, UR10, -R12.reuse ;  /* 0x0000000a3d3d7c23 */ /* 0x100fe2000801080c */
[----:B------:R-:W-:Y:S01]  /*2b80*/  FMNMX.FTZ R4, R46, R3, !PT ;  /* 0x000000032e047209 */ /* 0x000fe20007810000 */
[--C-:B------:R-:W-:Y:S01]  /*2b90*/  FFMA.FTZ R64, R64, UR10, -R12.reuse ;  /* 0x0000000a40407c23 */ /* 0x100fe2000801080c */
[--C-:B------:R-:W-:Y:S01]  /*2ba0*/  FFMA.FTZ R65, R65, UR10, -R12.reuse ;  /* 0x0000000a41417c23 */ /* 0x100fe2000801080c */
[--C-:B------:R-:W-:Y:S01]  /*2bb0*/  FFMA.FTZ R68, R68, UR10, -R12.reuse ;  /* 0x0000000a44447c23 */ /* 0x100fe2000801080c */
[----:B------:R-:W-:Y:S01]  /*2bc0*/  FMNMX.FTZ R3, R47, R4, !PT ;  /* 0x000000042f037209 */ /* 0x000fe20007810000 */
[----:B------:R-:W-:Y:S01]  /*2bd0*/  MUFU.EX2 R152, R152 ;  /* 0x0000009800987308 */ /* 0x000fe20000000800 */
[----:B------:R-:W-:Y:S01]  /*2be0*/  FFMA.FTZ R12, R69, UR10, -R12 ;  /* 0x0000000a450c7c23 */ /* 0x000fe2000801080c */
[----:B------:R-:W-:-:S02]  /*2bf0*/  F2FP.BF16.F32.PACK_AB R200, R5, R200 ;  /* 0x000000c805c8723e */ /* 0x000fc400000010ff */
        /* <DEDUP_REMOVED lines=20> */
[----:B------:R-:W2:Y:S08]  /*2d40*/  MUFU.EX2 R45, R45 ;  /* 0x0000002d002d7308 */ /* 0x000eb00000000800 */
[----:B------:R-:W-:Y:S01]  /*2d50*/  MUFU.EX2 R48, R48 ;  /* 0x0000003000307308 */ /* 0x000fe20000000800 */
[----:B0-----:R-:W-:-:S07]  /*2d60*/  FMNMX.FTZ R10, R4, R3, !PT ;  /* 0x00000003040a7209 */ /* 0x001fce0007810000 */
[----:B------:R-:W0:Y:S01]  /*2d70*/  MUFU.EX2 R49, R49 ;  /* 0x0000003100317308 */ /* 0x000e220000000800 */
[----:B------:R-:W3:Y:S01]  /*2d80*/  SHFL.BFLY PT, R3, R10, 0x1, 0x1f ;  /* 0x0c201f000a037f89 */ /* 0x000ee200000e0000 */
[----:B--2---:R-:W-:-:S06]  /*2d90*/  F2FP.BF16.F32.PACK_AB R158, R45, R44 ;  /* 0x0000002c2d9e723e */ /* 0x004fcc00000010ff */
[----:B------:R-:W-:Y:S08]  /*2da0*/  MUFU.EX2 R52, R52 ;  /* 0x0000003400347308 */ /* 0x000ff00000000800 */
[----:B------:R-:W2:Y:S01]  /*2db0*/  MUFU.EX2 R53, R53 ;  /* 0x0000003500357308 */ /* 0x000ea20000000800 */
[----:B0-----:R-:W-:-:S07]  /*2dc0*/  F2FP.BF16.F32.PACK_AB R160, R49, R48 ;  /* 0x0000003031a0723e */ /* 0x001fce00000010ff */
[----:B------:R-:W-:Y:S01]  /*2dd0*/  MUFU.EX2 R56, R56 ;  /* 0x0000003800387308 */ /* 0x000fe20000000800 */
[----:B---3--:R-:W-:Y:S02]  /*2de0*/  FMNMX.FTZ R3, R10, R3, !PT ;  /* 0x000000030a037209 */ /* 0x008fe40007810000 */
[----:B------:R-:W-:Y:S02]  /*2df0*/  IADD3 R10, -R72, 0xb, RZ ;  /* 0x0000000b480a7810 */ /* 0x000fe40007ffe1ff */
[C---:B------:R-:W-:Y:S01]  /*2e00*/  FSETP.NEU.FTZ.AND P1, PT, R3.reuse, -INF , PT ;  /* 0xff8000000300780b */ /* 0x040fe20003f3d000 */
[----:B------:R-:W-:Y:S02]  /*2e10*/  FMUL.FTZ R4, R3, UR10 ;  /* 0x0000000a03047c20 */ /* 0x000fe40008410000 */
[----:B------:R-:W-:Y:S01]  /*2e20*/  MUFU.EX2 R57, R57 ;  /* 0x0000003900397308 */ /* 0x000fe20000000800 */
[----:B--2---:R-:W-:Y:S02]  /*2e30*/  F2FP.BF16.F32.PACK_AB R162, R53, R52 ;  /* 0x0000003435a2723e */ /* 0x004fe400000010ff */
[----:B------:R-:W-:Y:S01]  /*2e40*/  FSEL R14, R4, RZ, P1 ;  /* 0x000000ff040e7208 */ /* 0x000fe20000800000 */
[----:B------:R-:W-:Y:S01]  /*2e50*/  FADD.FTZ R4, R202, R21 ;  /* 0x00000015ca047221 */ /* 0x000fe20000010000 */
[----:B------:R-:W-:Y:S01]  /*2e60*/  ISETP.NE.AND P1, PT, R20, RZ, PT ;  /* 0x000000ff1400720c */ /* 0x000fe20003f25270 */
[----:B------:R-:W-:Y:S01]  /*2e70*/  IMAD.U32 R20, RZ, RZ, UR22 ;  /* 0x00000016ff147e24 */ /* 0x000fe2000f8e00ff */
[----:B------:R-:W-:Y:S01]  /*2e80*/  F2FP.BF16.F32.PACK_AB R202, R9, R202 ;  /* 0x000000ca09ca723e */ /* 0x000fe200000010ff */
[--C-:B------:R-:W-:Y:S01]  /*2e90*/  FFMA.FTZ R26, R26, UR10, -R14.reuse ;  /* 0x0000000a1a1a7c23 */ /* 0x100fe2000801080e */
[--C-:B------:R-:W-:Y:S01]  /*2ea0*/  FFMA.FTZ R27, R27, UR10, -R14.reuse ;  /* 0x0000000a1b1b7c23 */ /* 0x100fe2000801080e */
[--C-:B------:R-:W-:Y:S01]  /*2eb0*/  FFMA.FTZ R30, R30, UR10, -R14.reuse ;  /* 0x0000000a1e1e7c23 */ /* 0x100fe2000801080e */
[--C-:B------:R-:W-:Y:S01]  /*2ec0*/  FFMA.FTZ R31, R31, UR10, -R14.reuse ;  /* 0x0000000a1f1f7c23 */ /* 0x100fe2000801080e */
[--C-:B------:R-:W-:Y:S01]  /*2ed0*/  FFMA.FTZ R34, R34, UR10, -R14.reuse ;  /* 0x0000000a22227c23 */ /* 0x100fe2000801080e */
[----:B------:R-:W-:Y:S01]  /*2ee0*/  FFMA.FTZ R35, R35, UR10, -R14 ;  /* 0x0000000a23237c23 */ /* 0x000fe2000801080e */
[----:B------:R-:W-:Y:S01]  /*2ef0*/  MUFU.EX2 R26, R26 ;  /* 0x0000001a001a7308 */ /* 0x000fe20000000800 */
[----:B------:R-:W-:Y:S01]  /*2f00*/  FADD.FTZ R21, R9, R4 ;  /* 0x0000000409157221 */ /* 0x000fe20000010000 */
[--C-:B------:R-:W-:Y:S01]  /*2f10*/  FFMA.FTZ R38, R38, UR10, -R14.reuse ;  /* 0x0000000a26267c23 */ /* 0x100fe2000801080e */
[--C-:B------:R-:W-:Y:S01]  /*2f20*/  FFMA.FTZ R39, R39, UR10, -R14.reuse ;  /* 0x0000000a27277c23 */ /* 0x100fe2000801080e */
[--C-:B------:R-:W-:Y:S01]  /*2f30*/  FFMA.FTZ R42, R42, UR10, -R14.reuse ;  /* 0x0000000a2a2a7c23 */ /* 0x100fe2000801080e */
[----:B------:R-:W-:Y:S01]  /*2f40*/  FADD.FTZ R4, R152, R21 ;  /* 0x0000001598047221 */ /* 0x000fe20000010000 */
[--C-:B------:R-:W-:Y:S01]  /*2f50*/  FFMA.FTZ R43, R43, UR10, -R14.reuse ;  /* 0x0000000a2b2b7c23 */ /* 0x100fe2000801080e */
[----:B------:R-:W-:Y:S01]  /*2f60*/  FFMA.FTZ R46, R46, UR10, -R14 ;  /* 0x0000000a2e2e7c23 */ /* 0x000fe2000801080e */
[----:B------:R-:W0:Y:S01]  /*2f70*/  MUFU.EX2 R27, R27 ;  /* 0x0000001b001b7308 */ /* 0x000e220000000800 */
[----:B------:R-:W-:Y:S01]  /*2f80*/  FADD.FTZ R25, R11, R4 ;  /* 0x000000040b197221 */ /* 0x000fe20000010000 */
[--C-:B------:R-:W-:Y:S01]  /*2f90*/  FFMA.FTZ R47, R47, UR10, -R14.reuse ;  /* 0x0000000a2f2f7c23 */ /* 0x100fe2000801080e */
[--C-:B------:R-:W-:Y:S01]  /*2fa0*/  FFMA.FTZ R50, R50, UR10, -R14.reuse ;  /* 0x0000000a32327c23 */ /* 0x100fe2000801080e */
[--C-:B------:R-:W-:Y:S01]  /*2fb0*/  FFMA.FTZ R51, R51, UR10, -R14.reuse ;  /* 0x0000000a33337c23 */ /* 0x100fe2000801080e */
[----:B------:R-:W-:Y:S01]  /*2fc0*/  FADD.FTZ R12, R154, R25 ;  /* 0x000000199a0c7221 */ /* 0x000fe20000010000 */
[--C-:B------:R-:W-:Y:S01]  /*2fd0*/  FFMA.FTZ R54, R54, UR10, -R14.reuse ;  /* 0x0000000a36367c23 */ /* 0x100fe2000801080e */
[----:B------:R-:W-:Y:S01]  /*2fe0*/  FFMA.FTZ R55, R55, UR10, -R14 ;  /* 0x0000000a37377c23 */ /* 0x000fe2000801080e */
[----:B------:R-:W2:Y:S01]  /*2ff0*/  MUFU.EX2 R30, R30 ;  /* 0x0000001e001e7308 */ /* 0x000ea20000000800 */
[----:B------:R-:W-:Y:S01]  /*3000*/  FADD.FTZ R25, R13, R12 ;  /* 0x0000000c0d197221 */ /* 0x000fe20000010000 */
[--C-:B------:R-:W-:Y:S01]  /*3010*/  FFMA.FTZ R58, R58, UR10, -R14.reuse ;  /* 0x0000000a3a3a7c23 */ /* 0x100fe2000801080e */
[--C-:B------:R-:W-:Y:S01]  /*3020*/  FFMA.FTZ R59, R59, UR10, -R14.reuse ;  /* 0x0000000a3b3b7c23 */ /* 0x100fe2000801080e */
[--C-:B------:R-:W-:Y:S01]  /*3030*/  FFMA.FTZ R62, R62, UR10, -R14.reuse ;  /* 0x0000000a3e3e7c23 */ /* 0x100fe2000801080e */
[--C-:B------:R-:W-:Y:S01]  /*3040*/  FFMA.FTZ R63, R63, UR10, -R14.reuse ;  /* 0x0000000a3f3f7c23 */ /* 0x100fe2000801080e */
[--C-:B------:R-:W-:Y:S01]  /*3050*/  FFMA.FTZ R66, R66, UR10, -R14.reuse ;  /* 0x0000000a42427c23 */ /* 0x100fe2000801080e */
[--C-:B------:R-:W-:Y:S01]  /*3060*/  FFMA.FTZ R67, R67, UR10, -R14.reuse ;  /* 0x0000000a43437c23 */ /* 0x100fe2000801080e */
[----:B------:R-:W3:Y:S01]  /*3070*/  MUFU.EX2 R31, R31 ;  /* 0x0000001f001f7308 */ /* 0x000ee20000000800 */
[----:B0-----:R-:W-:Y:S01]  /*3080*/  FADD.FTZ R21, R26, R27 ;  /* 0x0000001b1a157221 */ /* 0x001fe20000010000 */
[--C-:B------:R-:W-:Y:S01]  /*3090*/  FFMA.FTZ R70, R70, UR10, -R14.reuse ;  /* 0x0000000a46467c23 */ /* 0x100fe2000801080e */
[----:B------:R-:W-:Y:S01]  /*30a0*/  FFMA.FTZ R14, R71, UR10, -R14 ;  /* 0x0000000a470e7c23 */ /* 0x000fe2000801080e */
[----:B------:R-:W-:-:S02]  /*30b0*/  F2FP.BF16.F32.PACK_AB R152, R11, R152 ;  /* 0x000000980b98723e */ /* 0x000fc400000010ff */
[----:B------:R-:W-:Y:S02]  /*30c0*/  F2FP.BF16.F32.PACK_AB R154, R13, R154 ;  /* 0x0000009a0d9a723e */ /* 0x000fe400000010ff */
[----:B------:R-:W0:Y:S01]  /*30d0*/  MUFU.EX2 R34, R34 ;  /* 0x0000002200227308 */ /* 0x000e220000000800 */
[----:B--2---:R-:W-:Y:S01]  /*30e0*/  FADD.FTZ R4, R30, R21 ;  /* 0x000000151e047221 */ /* 0x004fe20000010000 */
[----:B------:R-:W-:Y:S02]  /*30f0*/  F2FP.BF16.F32.PACK_AB R164, R57, R56 ;  /* 0x0000003839a4723e */ /* 0x000fe400000010ff */
[----:B------:R-:W-:-:S04]  /*3100*/  F2FP.BF16.F32.PACK_AB R201, R27, R26 ;  /* 0x0000001a1bc9723e */ /* 0x000fc800000010ff */
[----:B------:R-:W2:Y:S01]  /*3110*/  MUFU.EX2 R35, R35 ;  /* 0x0000002300237308 */ /* 0x000ea20000000800 */
[----:B---3--:R-:W-:Y:S01]  /*3120*/  FADD.FTZ R21, R31, R4 ;  /* 0x000000041f157221 */ /* 0x008fe20000010000 */
[----:B------:R-:W-:Y:S02]  /*3130*/  @!P1 VIADD R4, R20, 0x22840 ;  /* 0x0002284014049836 */ /* 0x000fe40000000000 */
[----:B------:R-:W-:Y:S01]  /*3140*/  FADD.FTZ R20, R156, R25 ;  /* 0x000000199c147221 */ /* 0x000fe20000010000 */
[----:B------:R-:W-:Y:S02]  /*3150*/  F2FP.BF16.F32.PACK_AB R156, R41, R156 ;  /* 0x0000009c299c723e */ /* 0x000fe400000010ff */
[----:B------:R-:W-:Y:S01]  /*3160*/  F2FP.BF16.F32.PACK_AB R203, R31, R30 ;  /* 0x0000001e1fcb723e */ /* 0x000fe200000010ff */
[----:B------:R-:W-:Y:S01]  /*3170*/  FADD.FTZ R25, R41, R20 ;  /* 0x0000001429197221 */ /* 0x000fe20000010000 */
[----:B------:R-:W3:Y:S01]  /*3180*/  MUFU.EX2 R38, R38 ;  /* 0x0000002600267308 */ /* 0x000ee20000000800 */
[----:B0-----:R-:W-:Y:S01]  /*3190*/  FADD.FTZ R12, R34, R21 ;  /* 0x00000015220c7221 */ /* 0x001fe20000010000 */
[----:B------:R-:W-:Y:S01]  /*31a0*/  @!P1 PRMT R4, RZ, 0x654, R4 ;  /* 0x00000654ff049816 */ /* 0x000fe20000000004 */
[----:B------:R-:W-:Y:S01]  /*31b0*/  FADD.FTZ R20, R44, R25 ;  /* 0x000000192c147221 */ /* 0x000fe20000010000 */
[----:B------:R0:W-:Y:S06]  /*31c0*/  BAR.ARV R10, 0x100 ;  /* 0x0004000a0000751d */ /* 0x0001ec0000002000 */
[----:B------:R-:W4:Y:S01]  /*31d0*/  MUFU.EX2 R39, R39 ;  /* 0x0000002700277308 */ /* 0x000f220000000800 */
[----:B--2---:R-:W-:Y:S01]  /*31e0*/  FADD.FTZ R21, R35, R12 ;  /* 0x0000000c23157221 */ /* 0x004fe20000010000 */
[----:B------:R-:W-:Y:S01]  /*31f0*/  FADD.FTZ R25, R45, R20 ;  /* 0x000000142d197221 */ /* 0x000fe20000010000 */
[----:B------:R2:W-:Y:S01]  /*3200*/  @!P1 SYNCS.ARRIVE.TRANS64.RED.A1T0 RZ, [R4+URZ], RZ ;  /* 0x000000ff04ff99a7 */ /* 0x0005e2000810043f */
[----:B------:R-:W-:Y:S01]  /*3210*/  F2FP.BF16.F32.PACK_AB R153, R35, R34 ;  /* 0x000000222399723e */ /* 0x000fe200000010ff */
[----:B---3--:R-:W-:-:S03]  /*3220*/  FADD.FTZ R12, R38, R21 ;  /* 0x00000015260c7221 */ /* 0x008fc60000010000 */
[----:B------:R-:W2:Y:S08]  /*3230*/  MUFU.EX2 R42, R42 ;  /* 0x0000002a002a7308 */ /* 0x000eb00000000800 */
[----:B------:R-:W3:Y:S01]  /*3240*/  MUFU.EX2 R43, R43 ;  /* 0x0000002b002b7308 */ /* 0x000ee20000000800 */
[C---:B----4-:R-:W-:Y:S01]  /*3250*/  FADD.FTZ R21, R39.reuse, R12 ;  /* 0x0000000c27157221 */ /* 0x050fe20000010000 */
        /* <DEDUP_REMOVED lines=9> */
[----:B------:R-:W-:Y:S01]  /*32f0*/  FADD.FTZ R12, R56, R25 ;  /* 0x00000019380c7221 */ /* 0x000fe20000010000 */
[----:B------:R-:W-:-:S03]  /*3300*/  F2FP.BF16.F32.PACK_AB R157, R43, R42 ;  /* 0x0000002a2b9d723e */ /* 0x000fc600000010ff */
[----:B------:R-:W-:Y:S02]  /*3310*/  FADD.FTZ R9, R57, R12 ;  /* 0x0000000c39097221 */ /* 0x000fe40000010000 */
        /* <DEDUP_REMOVED lines=11> */
[----:B--2---:R-:W-:-:S07]  /*33d0*/  FADD.FTZ R4, R54, R5 ;  /* 0x0000000536047221 */ /* 0x004fce0000010000 */
        /* <DEDUP_REMOVED lines=22> */
[----:B------:R-:W-:-:S06]  /*3540*/  F2FP.BF16.F32.PACK_AB R170, R15, R68 ;  /* 0x000000440faa723e */ /* 0x000fcc00000010ff */
[----:B------:R-:W2:Y:S01]  /*3550*/  MUFU.EX2 R67, R67 ;  /* 0x0000004300437308 */ /* 0x000ea20000000800 */
[----:B---3--:R-:W-:Y:S01]  /*3560*/  FADD.FTZ R5, R63, R4 ;  /* 0x000000043f057221 */ /* 0x008fe20000010000 */
[----:B------:R-:W-:Y:S01]  /*3570*/  FADD.FTZ R4, R15, R12 ;  /* 0x0000000c0f047221 */ /* 0x000fe20000010000 */
[----:B------:R-:W-:-:S05]  /*3580*/  F2FP.BF16.F32.PACK_AB R167, R63, R62 ;  /* 0x0000003e3fa7723e */ /* 0x000fca00000010ff */
[----:B------:R-:W3:Y:S01]  /*3590*/  MUFU.EX2 R70, R70 ;  /* 0x0000004600467308 */ /* 0x000ee20000000800 */
[----:B----4-:R-:W-:-:S07]  /*35a0*/  FADD.FTZ R12, R66, R5 ;  /* 0x00000005420c7221 */ /* 0x010fce0000010000 */
[----:B------:R-:W4:Y:S01]  /*35b0*/  MUFU.EX2 R171, R14 ;  /* 0x0000000e00ab7308 */ /* 0x000f220000000800 */
[C---:B--2---:R-:W-:Y:S01]  /*35c0*/  FADD.FTZ R5, R67.reuse, R12 ;  /* 0x0000000c43057221 */ /* 0x044fe20000010000 */
[----:B------:R-:W-:-:S03]  /*35d0*/  F2FP.BF16.F32.PACK_AB R169, R67, R66 ;  /* 0x0000004243a9723e */ /* 0x000fc600000010ff */
[----:B---3--:R-:W-:-:S04]  /*35e0*/  FADD.FTZ R12, R70, R5 ;  /* 0x00000005460c7221 */ /* 0x008fc80000010000 */
[C---:B----4-:R-:W-:Y:S01]  /*35f0*/  FADD.FTZ R5, R171.reuse, R12 ;  /* 0x0000000cab057221 */ /* 0x050fe20000010000 */
[----:B------:R-:W-:Y:S01]  /*3600*/  F2FP.BF16.F32.PACK_AB R171, R171, R70 ;  /* 0x00000046abab723e */ /* 0x000fe200000010ff */
[----:B0-----:R-:W-:Y:S06]  /*3610*/  @!P0 BRA `(.L_x_9227) ;  /* 0x0000000000048947 */ /* 0x001fec0003800000 */
[----:B------:R-:W-:Y:S01]  /*3620*/  BPT.TRAP 0x1 ;  /* 0x000000040000795c */ /* 0x000fe20000300000 */
.L_x_9227:
[----:B------:R0:W2:Y:S01]  /*3630*/  SYNCS.PHASECHK.TRANS64.TRYWAIT P2, [UR22+0x22850], R8 ;  /* 0x02285008ff0075a7 */ /* 0x0000a20008040156 */
[----:B------:R-:W-:Y:S05]  /*3640*/  @!P0 BRA `(.L_x_9228) ;  /* 0x0000000000048947 */ /* 0x000fea0003800000 */
[----:B------:R-:W-:Y:S01]  /*3650*/  BPT.TRAP 0x1 ;  /* 0x000000040000795c */ /* 0x000fe20000300000 */
.L_x_9228:
[----:B--2---:R-:W-:Y:S05]  /*3660*/  @P2 BRA `(.L_x_9229) ;  /* 0x0000000000082947 */ /* 0x004fea0003800000 */
[----:B------:R-:W2:Y:S02]  /*3670*/  SYNCS.PHASECHK.TRANS64.TRYWAIT P2, [UR22+0x22850], R8 ;  /* 0x02285008ff0075a7 */ /* 0x000ea40008040156 */
[----:B--2---:R-:W-:Y:S05]  /*3680*/  @!P2 BRA `(.L_x_9230) ;  /* 0x000000d80008a947 */ /* 0x004fea0003800000 */
.L_x_9229:
[----:B------:R-:W-:Y:S01]  /*3690*/  R2UR UR6, R6 ;  /* 0x00000000060672ca */ /* 0x000fe200000e0000 */
[----:B------:R3:W-:Y:S06]  /*36a0*/  BAR.SYNC.DEFER_BLOCKING R7, 0x100 ;  /* 0x000400070000751d */ /* 0x0007ec0000010000 */
[----:B------:R-:W-:Y:S01]  /*36b0*/  UMOV UR7, 0x40000040 ;  /* 0x4000004000077882 */ /* 0x000fe20000000000 */
[----:B------:R-:W-:-:S05]  /*36c0*/  VOTEU.ALL UP0, P1 ;  /* 0x00000000003f7886 */ /* 0x000fca0000800000 */
[----:B------:R-:W-:Y:S02]  /*36d0*/  UIADD3 UR6, UR6, 0x400, URZ ;  /* 0x0000040006067890 */ /* 0x000fe4000fffe03f */
[----:B------:R-:W-:Y:S02]  /*36e0*/  @!UP0 UIADD3 UR22, UR22, 0x22860, URZ ;  /* 0x0002286016168890 */ /* 0x000fe4000fffe03f */
[----:B------:R-:W-:Y:S02]  /*36f0*/  USHF.R.U32.HI UR6, URZ, 0x4, UR6 ;  /* 0x000000043f067899 */ /* 0x000fe40008011606 */
[----:B------:R-:W-:Y:S02]  /*3700*/  @!UP0 UPRMT UR22, URZ, 0x654, UR22 ;  /* 0x000006543f168896 */ /* 0x000fe40008000016 */
[----:B------:R-:W-:-:S04]  /*3710*/  ULOP3.LUT UR6, UR6, 0x3fff, URZ, 0xc0, !UPT ;  /* 0x00003fff06067892 */ /* 0x000fc8000f8ec03f */
[----:B------:R-:W-:Y:S01]  /*3720*/  ULOP3.LUT UR21, UR6, 0x3000000, URZ, 0xfc, !UPT ;  /* 0x0300000006157892 */ /* 0x000fe2000f8efc3f */
[----:B------:R-:W-:-:S03]  /*3730*/  WARPGROUP.ARRIVE ;  /* 0x00000000000079c5 */ /* 0x000fc60000000000 */
[----:B------:R-:W-:-:S07]  /*3740*/  UIMAD UR11, UR37, 0xc00, UR21 ;  /* 0x00000c00250b78a4 */ /* 0x000fce000f8e0215 */
[----:B------:R-:W-:Y:S02]  /*3750*/  UMOV UR6, UR11 ;  /* 0x0000000b00067c82 */ /* 0x000fe40008000000 */
[----:B------:R-:W-:Y:S01]  /*3760*/  HGMMA.64x256x16.F32.BF16 R24, R200, gdesc[UR4].tnspB, RZ, !UPT, gsb0 ;  /* 0x43e00004c8187df0 */ /* 0x000fe2000c0018ff */
        /* <DEDUP_REMOVED lines=31> */
[----:B------:R-:W-:Y:S01]  /*3960*/  @!P1 SYNCS.ARRIVE.TRANS64.RED.A1T0 RZ, [UR22], RZ ;  /* 0x000000ffffff99a7 */ /* 0x000fe20008100416 */
[----:B------:R-:W-:-:S04]  /*3970*/  UIADD3 UR22, UR50, -0x2, URZ ;  /* 0xfffffffe32167890 */ /* 0x000fc8000fffe03f */
[----:B------:R-:W-:-:S06]  /*3980*/  UISETP.GE.AND UP0, UPT, UR22, UR38, UPT ;  /* 0x000000261600728c */ /* 0x000fcc000bf06270 */
[----:B------:R-:W-:-:S13]  /*3990*/  PLOP3.LUT P2, PT, PT, PT, UP0, 0x80, 0x0 ;  /* 0x000000000000781c */ /* 0x000fda0003f4f008 */
[----:B---3--:R-:W-:Y:S05]  /*39a0*/  @!P2 BRA `(.L_x_9231) ;  /* 0x0000001c0054a947 */ /* 0x008fea0003800000 */
[----:B------:R-:W-:Y:S01]  /*39b0*/  IMAD.MOV.U32 R7, RZ, RZ, R3 ;  /* 0x000000ffff077224 */ /* 0x000fe200078e0003 */
[----:B------:R-:W-:Y:S01]  /*39c0*/  ULDC UR23, c[0x0][0x988] ;  /* 0x0002620000177ab9 */ /* 0x000fe20000000800 */
[----:B012---:R-:W-:-:S07]  /*39d0*/  IMAD.MOV.U32 R8, RZ, RZ, R0 ;  /* 0x000000ffff087224 */ /* 0x007fce00078e0000 */
.L_x_9240:
        /* <DEDUP_REMOVED lines=10> */
.L_x_9232:
[----:B------:R-:W0:Y:S01]  /*3a80*/  S2UR UR7, SR_CgaCtaId ;  /* 0x00000000000779c3 */ /* 0x000e220000008800 */
[----:B------:R-:W-:Y:S01]  /*3a90*/  UMOV UR6, 0x400 ;  /* 0x0000040000067882 */ /* 0x000fe20000000000 */
[----:B------:R-:W-:-:S05]  /*3aa0*/  IMAD.U32 R6, RZ, RZ, UR47 ;  /* 0x0000002fff067e24 */ /* 0x000fca000f8e00ff */
[----:B------:R-:W-:Y:S01]  /*3ab0*/  SHF.L.U32 R6, R6, 0x1f, RZ ;  /* 0x0000001f06067819 */ /* 0x000fe200000006ff */
[----:B0-----:R-:W-:-:S04]  /*3ac0*/  ULEA UR6, UR7, UR6, 0x18 ;  /* 0x0000000607067291 */ /* 0x001fc8000f8ec03f */
[----:B------:R-:W-:-:S09]  /*3ad0*/  ULEA UR24, UR37, UR6, 0x3 ;  /* 0x0000000625187291 */ /* 0x000fd2000f8e183f */
[----:B------:R0:W1:Y:S01]  /*3ae0*/  SYNCS.PHASECHK.TRANS64.TRYWAIT P2, [UR24+0x22830], R6 ;  /* 0x02283006ff0075a7 */ /* 0x0000620008040158 */
[----:B------:R-:W-:Y:S05]  /*3af0*/  @!P0 BRA `(.L_x_9233) ;  /* 0x0000000000048947 */ /* 0x000fea0003800000 */
[----:B------:R-:W-:Y:S01]  /*3b00*/  BPT.TRAP 0x1 ;  /* 0x000000040000795c */ /* 0x000fe20000300000 */
.L_x_9233:
[----:B-1----:R-:W-:Y:S05]  /*3b10*/  @P2 BRA `(.L_x_9234) ;  /* 0x0000000000082947 */ /* 0x002fea0003800000 */
[----:B------:R-:W1:Y:S02]  /*3b20*/  SYNCS.PHASECHK.TRANS64.TRYWAIT P2, [UR24+0x22830], R6 ;  /* 0x02283006ff0075a7 */ /* 0x000e640008040158 */
[----:B-1----:R-:W-:Y:S05]  /*3b30*/  @!P2 BRA `(.L_x_9235) ;  /* 0x000000d000f4a947 */ /* 0x002fea0003800000 */
.L_x_9234:
[----:B------:R-:W-:Y:S01]  /*3b40*/  UIMAD UR18, UR37, 0x300, UR20 ;  /* 0x00000300251278a4 */ /* 0x000fe2000f8e0214 */
[----:B------:R-:W-:Y:S01]  /*3b50*/  WARPGROUP.ARRIVE ;  /* 0x00000000000079c5 */ /* 0x000fe20000000000 */
[----:B------:R-:W-:Y:S01]  /*3b60*/  UMOV UR19, 0x40000040 ;  /* 0x4000004000137882 */ /* 0x000fe20000000000 */
[----:B------:R-:W-:Y:S01]  /*3b70*/  UMOV UR7, 0x40000040 ;  /* 0x4000004000077882 */ /* 0x000fe20000000000 */
[----:B------:R-:W-:-:S03]  /*3b80*/  UIADD3 UR6, UR18, 0x2, URZ ;  /* 0x0000000212067890 */ /* 0x000fc6000fffe03f */
[----:B------:R-:W2:Y:S01]  /*3b90*/  S2R R10, SR_TID.X ;  /* 0x00000000000a7919 */ /* 0x000ea20000002100 */
[----:B------:R-:W-:Y:S01]  /*3ba0*/  UIADD3 UR10, UR18, 0x4, URZ ;  /* 0x00000004120a7890 */ /* 0x000fe2000fffe03f */
[----:B------:R-:W-:Y:S01]  /*3bb0*/  UMOV UR11, 0x40000040 ;  /* 0x40000040000b7882 */ /* 0x000fe20000000000 */
[----:B------:R-:W-:Y:S01]  /*3bc0*/  HGMMA.64x96x16.F32.BF16 R152, gdesc[UR16], RZ, !UPT, gsb0 ;  /* 0x01600000109879f0 */ /* 0x000fe2000c0018ff */
[----:B------:R-:W-:Y:S01]  /*3bd0*/  UIADD3 UR14, UR18, 0x6, URZ ;  /* 0x00000006120e7890 */ /* 0x000fe2000fffe03f */
[----:B------:R-:W-:Y:S01]  /*3be0*/  UMOV UR15, 0x40000040 ;  /* 0x40000040000f7882 */ /* 0x000fe20000000000 */
[----:B--2---:R-:W-:-:S04]  /*3bf0*/  SHF.R.U32.HI R10, RZ, 0x7, R10 ;  /* 0x00000007ff0a7819 */ /* 0x004fc8000001160a */
[----:B------:R-:W-:Y:S01]  /*3c00*/  IADD3 R10, -R10, 0xb, RZ ;  /* 0x0000000b0a0a7810 */ /* 0x000fe20007ffe1ff */
[----:B------:R-:W-:Y:S02]  /*3c10*/  WARPGROUP.DEPBAR.LE gsb0, 0x0 ;  /* 0x00008000000079c5 */ /* 0x000fe40000010000 */
[----:B------:R-:W-:-:S06]  /*3c20*/  WARPGROUP.ARRIVE ;  /* 0x00000000000079c5 */ /* 0x000fcc0000000000 */
[----:B------:R-:W-:Y:S03]  /*3c30*/  HGMMA.64x96x16.F32.BF16 R152, gdesc[UR4], R152, gsb0 ;  /* 0x01600000049879f0 */ /* 0x000fe60008001898 */
[----:B------:R-:W-:Y:S02]  /*3c40*/  WARPGROUP.DEPBAR.LE gsb0, 0x0 ;  /* 0x00008000000079c5 */ /* 0x000fe40000010000 */
[----:B------:R-:W-:-:S06]  /*3c50*/  WARPGROUP.ARRIVE ;  /* 0x00000000000079c5 */ /* 0x000fcc0000000000 */
[----:B------:R-:W-:Y:S01]  /*3c60*/  HGMMA.64x96x16.F32.BF16 R152, gdesc[UR8], R152, gsb0 ;  /* 0x01600000089879f0 */ /* 0x000fe20008001898 */
[----:B------:R-:W-:Y:S02]  /*3c70*/  UMOV UR10, UR23 ;  /* 0x00000017000a7c82 */ /* 0x000fe40008000000 */
        /* <DEDUP_REMOVED lines=66> */
[----:B------:R-:W2:Y:S02]  /*40a0*/  MUFU.EX2 R153, R153 ;  /* 0x0000009900997308 */ /* 0x000ea40000000800 */
[----:B------:R-:W-:-:S04]  /*40b0*/  FMNMX.FTZ R3, R163, R3, !PT ;  /* 0x00000003a3037209 */ /* 0x000fc80007810000 */
[----:B------:R-:W-:Y:S02]  /*40c0*/  FMNMX.FTZ R3, R166, R3, !PT ;  /* 0x00000003a6037209 */ /* 0x000fe40007810000 */
[----:B------:R-:W3:Y:S01]  /*40d0*/  MUFU.EX2 R156, R156 ;  /* 0x0000009c009c7308 */ /* 0x000ee20000000800 */
[-C--:B-1----:R-:W-:Y:S01]  /*40e0*/  FMUL.FTZ R24, R24, R8.reuse ;  /* 0x0000000818187220 */ /* 0x082fe20000410000 */
        /* <DEDUP_REMOVED lines=80> */
[----:B------:R-:W-:Y:S01]  /*45f0*/  FFMA.FTZ R4, R8, R4, R152 ;  /* 0x0000000408047223 */ /* 0x000fe20000010098 */
[----:B------:R-:W1:Y:S01]  /*4600*/  MUFU.EX2 R157, R157 ;  /* 0x0000009d009d7308 */ /* 0x000e620000000800 */
[----:B------:R-:W4:Y:S01]  /*4610*/  SHFL.BFLY PT, R8, R3, 0x2, 0x1f ;  /* 0x0c401f0003087f89 */ /* 0x000f2200000e0000 */
[C---:B--2---:R-:W-:Y:S01]  /*4620*/  F2FP.BF16.F32.PACK_AB R200, R153.reuse, R152 ;  /* 0x0000009899c8723e */ /* 0x044fe200000010ff */
[----:B------:R-:W-:-:S04]  /*4630*/  FADD.FTZ R4, R153, R4 ;  /* 0x0000000499047221 */ /* 0x000fc80000010000 */
[----:B---3--:R-:W-:Y:S01]  /*4640*/  FADD.FTZ R4, R156, R4 ;  /* 0x000000049c047221 */ /* 0x008fe20000010000 */
[----:B------:R-:W2:Y:S08]  /*4650*/  MUFU.EX2 R152, R160 ;  /* 0x000000a000987308 */ /* 0x000eb00000000800 */
[----:B------:R-:W3:Y:S01]  /*4660*/  MUFU.EX2 R161, R161 ;  /* 0x000000a100a17308 */ /* 0x000ee20000000800 */
[C---:B-1----:R-:W-:Y:S01]  /*4670*/  FADD.FTZ R4, R157.reuse, R4 ;  /* 0x000000049d047221 */ /* 0x042fe20000010000 */
[----:B------:R-:W-:-:S06]  /*4680*/  F2FP.BF16.F32.PACK_AB R202, R157, R156 ;  /* 0x0000009c9dca723e */ /* 0x000fcc00000010ff */
[----:B------:R-:W1:Y:S01]  /*4690*/  MUFU.EX2 R164, R164 ;  /* 0x000000a400a47308 */ /* 0x000e620000000800 */
[----:B----4-:R-:W-:Y:S01]  /*46a0*/  FMNMX.FTZ R3, R3, R8, !PT ;  /* 0x0000000803037209 */ /* 0x010fe20007810000 */
[----:B--2---:R-:W-:-:S04]  /*46b0*/  FADD.FTZ R4, R152, R4 ;  /* 0x0000000498047221 */ /* 0x004fc80000010000 */
[----:B------:R-:W2:Y:S02]  /*46c0*/  SHFL.BFLY PT, R8, R3, 0x1, 0x1f ;  /* 0x0c201f0003087f89 */ /* 0x000ea400000e0000 */
[----:B------:R-:W4:Y:S01]  /*46d0*/  MUFU.EX2 R165, R165 ;  /* 0x000000a500a57308 */ /* 0x000f220000000800 */
[C---:B---3--:R-:W-:Y:S01]  /*46e0*/  FADD.FTZ R4, R161.reuse, R4 ;  /* 0x00000004a1047221 */ /* 0x048fe20000010000 */
[----:B------:R-:W-:-:S06]  /*46f0*/  F2FP.BF16.F32.PACK_AB R152, R161, R152 ;  /* 0x00000098a198723e */ /* 0x000fcc00000010ff */
[----:B------:R-:W3:Y:S01]  /*4700*/  MUFU.EX2 R156, R168 ;  /* 0x000000a8009c7308 */ /* 0x000ee20000000800 */
[----:B-1----:R-:W-:-:S07]  /*4710*/  FADD.FTZ R4, R164, R4 ;  /* 0x00000004a4047221 */ /* 0x002fce0000010000 */
[----:B------:R-:W1:Y:S01]  /*4720*/  MUFU.EX2 R169, R169 ;  /* 0x000000a900a97308 */ /* 0x000e620000000800 */
[----:B----4-:R-:W-:Y:S01]  /*4730*/  FADD.FTZ R4, R165, R4 ;  /* 0x00000004a5047221 */ /* 0x010fe20000010000 */
[----:B--2---:R-:W-:-:S06]  /*4740*/  FMNMX.FTZ R3, R3, R8, !PT ;  /* 0x0000000803037209 */ /* 0x004fcc0007810000 */
[----:B------:R-:W2:Y:S01]  /*4750*/  MUFU.EX2 R172, R172 ;  /* 0x000000ac00ac7308 */ /* 0x000ea20000000800 */
[----:B---3--:R-:W-:Y:S01]  /*4760*/  FADD.FTZ R4, R156, R4 ;  /* 0x000000049c047221 */ /* 0x008fe20000010000 */
        /* <DEDUP_REMOVED lines=19> */
[----:B------:R-:W-:Y:S01]  /*48a0*/  FFMA.FTZ R182, R182, UR10, -R8 ;  /* 0x0000000ab6b67c23 */ /* 0x000fe20008010808 */
[----:B-1----:R-:W-:Y:S01]  /*48b0*/  FADD.FTZ R4, R169, R4 ;  /* 0x00000004a9047221 */ /* 0x002fe20000010000 */
[--C-:B------:R-:W-:Y:S01]  /*48c0*/  FFMA.FTZ R183, R183, UR10, -R8.reuse ;  /* 0x0000000ab7b77c23 */ /* 0x100fe20008010808 */
[----:B------:R-:W-:Y:S01]  /*48d0*/  FFMA.FTZ R186, R186, UR10, -R8 ;  /* 0x0000000ababa7c23 */ /* 0x000fe20008010808 */
[----:B------:R1:W-:Y:S01]  /*48e0*/  MUFU.EX2 R157, R9 ;  /* 0x00000009009d7308 */ /* 0x0003e20000000800 */
[----:B--2---:R-:W-:Y:S01]  /*48f0*/  FADD.FTZ R4, R172, R4 ;  /* 0x00000004ac047221 */ /* 0x004fe20000010000 */
[--C-:B------:R-:W-:Y:S01]  /*4900*/  FFMA.FTZ R187, R187, UR10, -R8.reuse ;  /* 0x0000000abbbb7c23 */ /* 0x100fe20008010808 */
[----:B---3--:R-:W-:Y:S01]  /*4910*/  F2FP.BF16.F32.PACK_AB R154, R165, R164 ;  /* 0x000000a4a59a723e */ /* 0x008fe200000010ff */
[--C-:B------:R-:W-:Y:S01]  /*4920*/  FFMA.FTZ R190, R190, UR10, -R8.reuse ;  /* 0x0000000abebe7c23 */ /* 0x100fe20008010808 */
[--C-:B------:R-:W-:Y:S01]  /*4930*/  FFMA.FTZ R191, R191, UR10, -R8.reuse ;  /* 0x0000000abfbf7c23 */ /* 0x100fe20008010808 */
[--C-:B------:R-:W-:Y:S01]  /*4940*/  FFMA.FTZ R194, R194, UR10, -R8.reuse ;  /* 0x0000000ac2c27c23 */ /* 0x100fe20008010808 */
[--C-:B------:R-:W-:Y:S01]  /*4950*/  FFMA.FTZ R195, R195, UR10, -R8.reuse ;  /* 0x0000000ac3c37c23 */ /* 0x100fe20008010808 */
[----:B------:R-:W2:Y:S01]  /*4960*/  MUFU.EX2 R155, R155 ;  /* 0x0000009b009b7308 */ /* 0x000ea20000000800 */
[----:B-1----:R-:W-:Y:S01]  /*4970*/  IMAD.U32 R9, RZ, RZ, UR24 ;  /* 0x00000018ff097e24 */ /* 0x002fe2000f8e00ff */
[----:B------:R-:W-:Y:S01]  /*4980*/  F2FP.BF16.F32.PACK_AB R156, R169, R156 ;  /* 0x0000009ca99c723e */ /* 0x000fe200000010ff */
[--C-:B------:R-:W-:Y:S01]  /*4990*/  FFMA.FTZ R198, R198, UR10, -R8.reuse ;  /* 0x0000000ac6c67c23 */ /* 0x100fe20008010808 */
[----:B------:R-:W-:Y:S01]  /*49a0*/  FFMA.FTZ R8, R199, UR10, -R8 ;  /* 0x0000000ac7087c23 */ /* 0x000fe20008010808 */
[----:B------:R-:W-:-:S02]  /*49b0*/  @!P1 VIADD R12, R9, 0x22840 ;  /* 0x00022840090c9836 */ /* 0x000fc40000000000 */
[-C--:B----4-:R-:W-:Y:S01]  /*49c0*/  FMUL.FTZ R26, R26, R7.reuse ;  /* 0x000000071a1a7220 */ /* 0x090fe20000410000 */
[-C--:B------:R-:W-:Y:S01]  /*49d0*/  FMUL.FTZ R27, R27, R7.reuse ;  /* 0x000000071b1b7220 */ /* 0x080fe20000410000 */
[----:B------:R-:W1:Y:S01]  /*49e0*/  MUFU.EX2 R203, R158 ;  /* 0x0000009e00cb7308 */ /* 0x000e620000000800 */
[-C--:B------:R-:W-:Y:S01]  /*49f0*/  FMUL.FTZ R30, R30, R7.reuse ;  /* 0x000000071e1e7220 */ /* 0x080fe20000410000 */
[----:B------:R-:W-:Y:S01]  /*4a00*/  @!P1 PRMT R12, RZ, 0x654, R12 ;  /* 0x00000654ff0c9816 */ /* 0x000fe2000000000c */
[----:B------:R3:W-:Y:S06]  /*4a10*/  BAR.ARV R10, 0x100 ;  /* 0x0004000a0000751d */ /* 0x0007ec0000002000 */
[----:B------:R-:W4:Y:S01]  /*4a20*/  MUFU.EX2 R159, R159 ;  /* 0x0000009f009f7308 */ /* 0x000f220000000800 */
[----:B------:R5:W-:Y:S01]  /*4a30*/  @!P1 SYNCS.ARRIVE.TRANS64.RED.A1T0 RZ, [R12+URZ], RZ ;  /* 0x000000ff0cff99a7 */ /* 0x000be2000810043f */
[-C--:B------:R-:W-:Y:S01]  /*4a40*/  FMUL.FTZ R31, R31, R7.reuse ;  /* 0x000000071f1f7220 */ /* 0x080fe20000410000 */
[-C--:B------:R-:W-:Y:S01]  /*4a50*/  FMUL.FTZ R34, R34, R7.reuse ;  /* 0x0000000722227220 */ /* 0x080fe20000410000 */
[-C--:B------:R-:W-:Y:S01]  /*4a60*/  FMUL.FTZ R35, R35, R7.reuse ;  /* 0x0000000723237220 */ /* 0x080fe20000410000 */
[-C--:B------:R-:W-:Y:S01]  /*4a70*/  FMUL.FTZ R38, R38, R7.reuse ;  /* 0x0000000726267220 */ /* 0x080fe20000410000 */
[-C--:B------:R-:W-:Y:S01]  /*4a80*/  FMUL.FTZ R39, R39, R7.reuse ;  /* 0x0000000727277220 */ /* 0x080fe20000410000 */
[----:B------:R-:W-:Y:S01]  /*4a90*/  FMUL.FTZ R42, R42, R7 ;  /* 0x000000072a2a7220 */ /* 0x000fe20000410000 */
[----:B------:R-:W0:Y:S01]  /*4aa0*/  MUFU.EX2 R153, R162 ;  /* 0x000000a200997308 */ /* 0x000e220000000800 */
[----:B-----5:R-:W-:Y:S01]  /*4ab0*/  FFMA.FTZ R12, R7, R5, R201 ;  /* 0x00000005070c7223 */ /* 0x020fe200000100c9 */
[-C--:B------:R-:W-:Y:S01]  /*4ac0*/  FMUL.FTZ R43, R43, R7.reuse ;  /* 0x000000072b2b7220 */ /* 0x080fe20000410000 */
[-C--:B------:R-:W-:Y:S01]  /*4ad0*/  FMUL.FTZ R46, R46, R7.reuse ;  /* 0x000000072e2e7220 */ /* 0x080fe20000410000 */
[-C--:B------:R-:W-:Y:S01]  /*4ae0*/  FMUL.FTZ R47, R47, R7.reuse ;  /* 0x000000072f2f7220 */ /* 0x080fe20000410000 */
[----:B--2---:R-:W-:Y:S01]  /*4af0*/  FADD.FTZ R12, R155, R12 ;  /* 0x0000000c9b0c7221 */ /* 0x004fe20000010000 */
[-C--:B------:R-:W-:Y:S01]  /*4b00*/  FMUL.FTZ R50, R50, R7.reuse ;  /* 0x0000000732327220 */ /* 0x080fe20000410000 */
[-C--:B------:R-:W-:Y:S01]  /*4b10*/  FMUL.FTZ R51, R51, R7.reuse ;  /* 0x0000000733337220 */ /* 0x080fe20000410000 */
[----:B------:R-:W2:Y:S01]  /*4b20*/  MUFU.EX2 R163, R163 ;  /* 0x000000a300a37308 */ /* 0x000ea20000000800 */
[----:B-1----:R-:W-:Y:S01]  /*4b30*/  FADD.FTZ R12, R203, R12 ;  /* 0x0000000ccb0c7221 */ /* 0x002fe20000010000 */
[-C--:B------:R-:W-:Y:S01]  /*4b40*/  FMUL.FTZ R54, R54, R7.reuse ;  /* 0x0000000736367220 */ /* 0x080fe20000410000 */
[-C--:B------:R-:W-:Y:S01]  /*4b50*/  FMUL.FTZ R55, R55, R7.reuse ;  /* 0x0000000737377220 */ /* 0x080fe20000410000 */
[-C--:B------:R-:W-:Y:S01]  /*4b60*/  FMUL.FTZ R58, R58, R7.reuse ;  /* 0x000000073a3a7220 */ /* 0x080fe20000410000 */
[----:B----4-:R-:W-:Y:S01]  /*4b70*/  FADD.FTZ R12, R159, R12 ;  /* 0x0000000c9f0c7221 */ /* 0x010fe20000010000 */
        /* <DEDUP_REMOVED lines=31> */
[----:B------:R-:W-:Y:S01]  /*4d70*/  FADD.FTZ R12, R157, R12 ;  /* 0x0000000c9d0c7221 */ /* 0x000fe20000010000 */
        /* <DEDUP_REMOVED lines=31> */
[----:B------:R-:W-:Y:S01]  /*4f70*/  FMUL.FTZ R151, R151, R7 ;  /* 0x0000000797977220 */ /* 0x000fe20000410000 */
[----:B------:R-:W-:-:S02]  /*4f80*/  F2FP.BF16.F32.PACK_AB R201, R155, R201 ;  /* 0x000000c99bc9723e */ /* 0x000fc400000010ff */
[----:B------:R-:W2:Y:S01]  /*4f90*/  MUFU.EX2 R177, R177 ;  /* 0x000000b100b17308 */ /* 0x000ea20000000800 */
[----:B-1----:R-:W-:Y:S01]  /*4fa0*/  FADD.FTZ R4, R160, R4 ;  /* 0x00000004a0047221 */ /* 0x002fe20000010000 */
[----:B------:R-:W-:Y:S02]  /*4fb0*/  F2FP.BF16.F32.PACK_AB R203, R159, R203 ;  /* 0x000000cb9fcb723e */ /* 0x000fe400000010ff */
[----:B------:R-:W-:Y:S02]  /*4fc0*/  F2FP.BF16.F32.PACK_AB R153, R163, R153 ;  /* 0x00000099a399723e */ /* 0x000fe400000010ff */
[----:B------:R-:W-:Y:S02]  /*4fd0*/  F2FP.BF16.F32.PACK_AB R155, R167, R11 ;  /* 0x0000000ba79b723e */ /* 0x000fe400000010ff */
[----:B------:R-:W1:Y:S01]  /*4fe0*/  MUFU.EX2 R179, R179 ;  /* 0x000000b300b37308 */ /* 0x000e620000000800 */
[----:B0-----:R-:W-:Y:S01]  /*4ff0*/  FADD.FTZ R12, R161, R12 ;  /* 0x0000000ca10c7221 */ /* 0x001fe20000010000 */
[----:B------:R-:W-:-:S02]  /*5000*/  F2FP.BF16.F32.PACK_AB R157, R171, R157 ;  /* 0x0000009dab9d723e */ /* 0x000fc400000010ff */
[----:B------:R-:W-:Y:S02]  /*5010*/  F2FP.BF16.F32.PACK_AB R158, R173, R172 ;  /* 0x000000acad9e723e */ /* 0x000fe400000010ff */
[----:B------:R-:W-:Y:S02]  /*5020*/  F2FP.BF16.F32.PACK_AB R159, R175, R174 ;  /* 0x000000aeaf9f723e */ /* 0x000fe400000010ff */
[----:B------:R-:W0:Y:S01]  /*5030*/  MUFU.EX2 R180, R180 ;  /* 0x000000b400b47308 */ /* 0x000e220000000800 */
[C---:B--2---:R-:W-:Y:S01]  /*5040*/  FADD.FTZ R4, R177.reuse, R4 ;  /* 0x00000004b1047221 */ /* 0x044fe20000010000 */
[----:B------:R-:W-:-:S06]  /*5050*/  F2FP.BF16.F32.PACK_AB R160, R177, R160 ;  /* 0x000000a0b1a0723e */ /* 0x000fcc00000010ff */
        /* <DEDUP_REMOVED lines=13> */
[----:B------:R-:W0:Y:S01]  /*5130*/  MUFU.EX2 R185, R185 ;  /* 0x000000b900b97308 */ /* 0x000e220000000800 */
[----:B--2---:R-:W-:-:S07]  /*5140*/  FADD.FTZ R4, R184, R4 ;  /* 0x00000004b8047221 */ /* 0x004fce0000010000 */
[----:B------:R-:W2:Y:S01]  /*5150*/  MUFU.EX2 R187, R187 ;  /* 0x000000bb00bb7308 */ /* 0x000ea20000000800 */
[----:B-1----:R-:W-:-:S07]  /*5160*/  FADD.FTZ R12, R165, R12 ;  /* 0x0000000ca50c7221 */ /* 0x002fce0000010000 */
[----:B------:R-:W1:Y:S01]  /*5170*/  MUFU.EX2 R188, R188 ;  /* 0x000000bc00bc7308 */ /* 0x000e620000000800 */
[C---:B0-----:R-:W-:Y:S01]  /*5180*/  FADD.FTZ R4, R185.reuse, R4 ;  /* 0x00000004b9047221 */ /* 0x041fe20000010000 */
[----:B------:R-:W-:-:S06]  /*5190*/  F2FP.BF16.F32.PACK_AB R164, R185, R184 ;  /* 0x000000b8b9a4723e */ /* 0x000fcc00000010ff */
[----:B------:R-:W0:Y:S01]  /*51a0*/  MUFU.EX2 R190, R190 ;  /* 0x000000be00be7308 */ /* 0x000e220000000800 */
[C---:B--2---:R-:W-:Y:S01]  /*51b0*/  FADD.FTZ R5, R187.reuse, R12 ;  /* 0x0000000cbb057221 */ /* 0x044fe20000010000 */
[----:B------:R-:W-:-:S06]  /*51c0*/  F2FP.BF16.F32.PACK_AB R165, R187, R165 ;  /* 0x000000a5bba5723e */ /* 0x000fcc00000010ff */
[----:B------:R-:W2:Y:S01]  /*51d0*/  MUFU.EX2 R189, R189 ;  /* 0x000000bd00bd7308 */ /* 0x000ea20000000800 */
[----:B-1----:R-:W-:-:S07]  /*51e0*/  FADD.FTZ R4, R188, R4 ;  /* 0x00000004bc047221 */ /* 0x002fce0000010000 */
[----:B------:R-:W1:Y:S01]  /*51f0*/  MUFU.EX2 R191, R191 ;  /* 0x000000bf00bf7308 */ /* 0x000e620000000800 */
[----:B0-----:R-:W-:-:S07]  /*5200*/  FADD.FTZ R12, R190, R5 ;  /* 0x00000005be0c7221 */ /* 0x001fce0000010000 */
        /* <DEDUP_REMOVED lines=19> */
[----:B-1----:R-:W-:Y:S01]  /*5340*/  FADD.FTZ R12, R198, R5 ;  /* 0x00000005c60c7221 */ /* 0x002fe20000010000 */
[C---:B0-----:R-:W-:Y:S01]  /*5350*/  FADD.FTZ R4, R170.reuse, R13 ;  /* 0x0000000daa047221 */ /* 0x041fe20000010000 */
[----:B------:R-:W-:Y:S02]  /*5360*/  F2FP.BF16.F32.PACK_AB R170, R170, R196 ;  /* 0x000000c4aaaa723e */ /* 0x000fe400000010ff */
[C---:B--2---:R-:W-:Y:S01]  /*5370*/  FADD.FTZ R5, R7.reuse, R12 ;  /* 0x0000000c07057221 */ /* 0x044fe20000010000 */
[----:B------:R-:W-:Y:S01]  /*5380*/  F2FP.BF16.F32.PACK_AB R171, R7, R198 ;  /* 0x000000c607ab723e */ /* 0x000fe200000010ff */
[----:B---3--:R-:W-:Y:S06]  /*5390*/  @!P0 BRA `(.L_x_9236) ;  /* 0x0000000000048947 */ /* 0x008fec0003800000 */
[----:B------:R-:W-:Y:S01]  /*53a0*/  BPT.TRAP 0x1 ;  /* 0x000000040000795c */ /* 0x000fe20000300000 */
.L_x_9236:
[----:B------:R0:W1:Y:S01]  /*53b0*/  SYNCS.PHASECHK.TRANS64.TRYWAIT P2, [UR24+0x22850], R6 ;  /* 0x02285006ff0075a7 */ /* 0x0000620008040158 */
[----:B------:R-:W-:Y:S05]  /*53c0*/  @!P0 BRA `(.L_x_9237) ;  /* 0x0000000000048947 */ /* 0x000fea0003800000 */
[----:B------:R-:W-:Y:S01]  /*53d0*/  BPT.TRAP 0x1 ;  /* 0x000000040000795c */ /* 0x000fe20000300000 */
.L_x_9237:
[----:B-1----:R-:W-:Y:S05]  /*53e0*/  @P2 BRA `(.L_x_9238) ;  /* 0x0000000000082947 */ /* 0x002fea0003800000 */
[----:B------:R-:W1:Y:S02]  /*53f0*/  SYNCS.PHASECHK.TRANS64.TRYWAIT P2, [UR24+0x22850], R6 ;  /* 0x02285006ff0075a7 */ /* 0x000e640008040158 */
[----:B-1----:R-:W-:Y:S05]  /*5400*/  @!P2 BRA `(.L_x_9239) ;  /* 0x000000b800d8a947 */ /* 0x002fea0003800000 */
.L_x_9238:
[----:B------:R-:W2:Y:S01]  /*5410*/  S2R R7, SR_TID.X ;  /* 0x0000000000077919 */ /* 0x000ea20000002100 */
[----:B------:R-:W-:Y:S01]  /*5420*/  UIMAD UR11, UR37, 0xc00, UR21 ;  /* 0x00000c00250b78a4 */ /* 0x000fe2000f8e0215 */
[----:B------:R-:W-:Y:S01]  /*5430*/  PLOP3.LUT P2, PT, PT, PT, UP0, 0x80, 0x0 ;  /* 0x000000000000781c */ /* 0x000fe20003f4f008 */
[----:B------:R-:W-:Y:S01]  /*5440*/  UMOV UR7, 0x40000040 ;  /* 0x4000004000077882 */ /* 0x000fe20000000000 */
[----:B-1----:R-:W-:Y:S02]  /*5450*/  @!P1 VIADD R9, R9, 0x22860 ;  /* 0x0002286009099836 */ /* 0x002fe40000000000 */
[----:B------:R-:W-:Y:S02]  /*5460*/  IMAD.MOV.U32 R8, RZ, RZ, R0 ;  /* 0x000000ffff087224 */ /* 0x000fe400078e0000 */
[----:B------:R-:W-:Y:S01]  /*5470*/  UMOV UR6, UR11 ;  /* 0x0000000b00067c82 */ /* 0x000fe20008000000 */
[----:B------:R-:W-:Y:S02]  /*5480*/  @!P1 PRMT R9, RZ, 0x654, R9 ;  /* 0x00000654ff099816 */ /* 0x000fe40000000009 */
[----:B--2---:R-:W-:-:S05]  /*5490*/  SHF.R.U32.HI R7, RZ, 0x7, R7 ;  /* 0x00000007ff077819 */ /* 0x004fca0000011607 */
[----:B0-----:R-:W-:Y:S02]  /*54a0*/  VIADD R6, R7, 0x8 ;  /* 0x0000000807067836 */ /* 0x001fe40000000000 */
[----:B------:R-:W-:-:S03]  /*54b0*/  IMAD.MOV.U32 R7, RZ, RZ, R3 ;  /* 0x000000ffff077224 */ /* 0x000fc600078e0003 */
[----:B------:R3:W-:Y:S06]  /*54c0*/  BAR.SYNC.DEFER_BLOCKING R6, 0x100 ;  /* 0x000400060000751d */ /* 0x0007ec0000010000 */
[----:B------:R-:W-:-:S06]  /*54d0*/  WARPGROUP.ARRIVE ;  /* 0x00000000000079c5 */ /* 0x000fcc0000000000 */
        /* <DEDUP_REMOVED lines=32> */
[----:B------:R3:W-:Y:S01]  /*56e0*/  @!P1 SYNCS.ARRIVE.TRANS64.RED.A1T0 RZ, [R9+URZ], RZ ;  /* 0x000000ff09ff99a7 */ /* 0x0007e2000810043f */
[----:B------:R-:W-:Y:S05]  /*56f0*/  @P2 BRA `(.L_x_9240) ;  /* 0xffffffe000b82947 */ /* 0x000fea000383ffff */
.L_x_9231:
[----:B------:R-:W4:Y:S01]  /*5700*/  SHFL.BFLY PT, R7, R4, 0x2, 0x1f ;  /* 0x0c401f0004077f89 */ /* 0x000f2200000e0000 */
[----:B------:R-:W-:Y:S01]  /*5710*/  UIADD3 UR37, UR37, 0x1, URZ ;  /* 0x0000000125257890 */ /* 0x000fe2000fffe03f */
[----:B------:R5:W-:Y:S06]  /*5720*/  BAR.ARV R10, 0x100 ;  /* 0x0004000a0000751d */ /* 0x000bec0000002000 */
[----:B------:R-:W-:Y:S02]  /*5730*/  UISETP.NE.AND UP0, UPT, UR37, 0x2, UPT ;  /* 0x000000022500788c */ /* 0x000fe4000bf05270 */
[----:B------:R-:W-:Y:S06]  /*5740*/  BAR.ARV 0x8, 0x180 ;  /* 0x0206000000007b1d */ /* 0x000fec0000002000 */
[----:B------:R-:W-:Y:S01]  /*5750*/  USEL UR4, URZ, 0x1, UP0 ;  /* 0x000000013f047887 */ /* 0x000fe20008000000 */
[----:B------:R-:W-:Y:S01]  /*5760*/  PLOP3.LUT P0, PT, PT, PT, PT, 0x8, 0x0 ;  /* 0x000000000000781c */ /* 0x000fe20003f0e170 */
[----:B012---:R-:W0:Y:S01]  /*5770*/  SHFL.BFLY PT, R8, R5, 0x2, 0x1f ;  /* 0x0c401f0005087f89 */ /* 0x007e2200000e0000 */
[----:B------:R-:W-:-:S02]  /*5780*/  UIADD3 UR48, UR48, 0x1, URZ ;  /* 0x0000000130307890 */ /* 0x000fc4000fffe03f */
[----:B------:R-:W-:Y:S01]  /*5790*/  USEL UR37, UR37, URZ, UP0 ;  /* 0x0000003f25257287 */ /* 0x000fe20008000000 */
[----:B----4-:R-:W-:Y:S01]  /*57a0*/  FADD.FTZ R7, R7, R4 ;  /* 0x0000000407077221 */ /* 0x010fe20000010000 */
[----:B------:R-:W-:Y:S01]  /*57b0*/  IMAD.MOV.U32 R4, RZ, RZ, RZ ;  /* 0x000000ffff047224 */ /* 0x000fe200078e00ff */
[----:B------:R-:W-:-:S03]  /*57c0*/  ULOP3.LUT UR47, UR47, UR4, URZ, 0x3c, !UPT ;  /* 0x000000042f2f7292 */ /* 0x000fc6000f8e3c3f */
[----:B---3--:R-:W1:Y:S01]  /*57d0*/  SHFL.BFLY PT, R6, R7, 0x1, 0x1f ;  /* 0x0c201f0007067f89 */ /* 0x008e6200000e0000 */
[----:B0-----:R-:W-:-:S05]  /*57e0*/  FADD.FTZ R8, R8, R5 ;  /* 0x0000000508087221 */ /* 0x001fca0000010000 */
[----:B------:R-:W0:Y:S01]  /*57f0*/  SHFL.BFLY PT, R9, R8, 0x1, 0x1f ;  /* 0x0c201f0008097f89 */ /* 0x000e2200000e0000 */
[----:B-1----:R-:W-:Y:S01]  /*5800*/  FADD.FTZ R11, R7, R6 ;  /* 0x00000006070b7221 */ /* 0x002fe20000010000 */
[----:B------:R-:W-:Y:S02]  /*5810*/  IMAD.MOV.U32 R6, RZ, RZ, RZ ;  /* 0x000000ffff067224 */ /* 0x000fe400078e00ff */
[----:B------:R-:W-:Y:S02]  /*5820*/  IMAD.U32 R7, RZ, RZ, UR10 ;  /* 0x0000000aff077e24 */ /* 0x000fe4000f8e00ff */
[----:B------:R-:W-:-:S13]  /*5830*/  FSETP.NE.FTZ.AND P1, PT, R11, RZ, PT ;  /* 0x000000ff0b00720b */ /* 0x000fda0003f35000 */
[----:B------:R-:W1:Y:S01]  /*5840*/  @P1 MUFU.RCP R6, R11 ;  /* 0x0000000b00061308 */ /* 0x000e620000001000 */
[----:B------:R-:W-:Y:S01]  /*5850*/  @P1 FMUL.FTZ R7, R7, 0.69314718246459960938 ;  /* 0x3f31721807071820 */ /* 0x000fe20000410000 */
[----:B0-----:R-:W-:Y:S01]  /*5860*/  FADD.FTZ R5, R8, R9 ;  /* 0x0000000908057221 */ /* 0x001fe20000010000 */
[----:B------:R-:W-:-:S04]  /*5870*/  IMAD.U32 R8, RZ, RZ, UR10 ;  /* 0x0000000aff087e24 */ /* 0x000fc8000f8e00ff */
[----:B------:R-:W-:Y:S01]  /*5880*/  FSETP.NE.FTZ.AND P2, PT, R5, RZ, PT ;  /* 0x000000ff0500720b */ /* 0x000fe20003f55000 */
[----:B------:R-:W0:Y:S01]  /*5890*/  @P1 MUFU.LG2 R9, R11 ;  /* 0x0000000b00091308 */ /* 0x000e220000000c00 */
[-C--:B-1----:R-:W-:Y:S01]  /*58a0*/  FMUL.FTZ R24, R24, R6.reuse ;  /* 0x0000000618187220 */ /* 0x082fe20000410000 */
[-C--:B------:R-:W-:Y:S01]  /*58b0*/  FMUL.FTZ R25, R25, R6.reuse ;  /* 0x0000000619197220 */ /* 0x080fe20000410000 */
[----:B------:R-:W-:-:S09]  /*58c0*/  FMUL.FTZ R28, R28, R6 ;  /* 0x000000061c1c7220 */ /* 0x000fd20000410000 */
[----:B-----5:R-:W1:Y:S01]  /*58d0*/  @P2 MUFU.LG2 R10, R5 ;  /* 0x00000005000a2308 */ /* 0x020e620000000c00 */
[----:B------:R-:W-:Y:S01]  /*58e0*/  @P2 FMUL.FTZ R8, R8, 0.69314718246459960938 ;  /* 0x3f31721808082820 */ /* 0x000fe20000410000 */
[-C--:B------:R-:W-:Y:S01]  /*58f0*/  FMUL.FTZ R29, R29, R6.reuse ;  /* 0x000000061d1d7220 */ /* 0x080fe20000410000 */
[-C--:B------:R-:W-:Y:S01]  /*5900*/  FMUL.FTZ R32, R32, R6.reuse ;  /* 0x0000000620207220 */ /* 0x080fe20000410000 */
[-C--:B------:R-:W-:Y:S01]  /*5910*/  FMUL.FTZ R33, R33, R6.reuse ;  /* 0x0000000621217220 */ /* 0x080fe20000410000 */
[----:B0-----:R-:W-:Y:S01]  /*5920*/  @P1 FMUL.FTZ R9, R9, 0.69314718246459960938 ;  /* 0x3f31721809091820 */ /* 0x001fe20000410000 */
[-C--:B------:R-:W-:Y:S01]  /*5930*/  FMUL.FTZ R36, R36, R6.reuse ;  /* 0x0000000624247220 */ /* 0x080fe20000410000 */
[-C--:B------:R-:W-:Y:S01]  /*5940*/  FMUL.FTZ R37, R37, R6.reuse ;  /* 0x0000000625257220 */ /* 0x080fe20000410000 */
[----:B------:R0:W2:Y:S01]  /*5950*/  @P2 MUFU.RCP R4, R5 ;  /* 0x0000000500042308 */ /* 0x0000a20000001000 */
        /* <DEDUP_REMOVED lines=58> */
[-C--:B--2---:R-:W-:Y:S01]  /*5d00*/  FMUL.FTZ R26, R26, R4.reuse ;  /* 0x000000041a1a7220 */ /* 0x084fe20000410000 */
[----:B------:R-:W-:Y:S02]  /*5d10*/  IMAD.MOV.U32 R6, RZ, RZ, -0x800000 ;  /* 0xff800000ff067424 */ /* 0x000fe400078e00ff */
        /* <DEDUP_REMOVED lines=65> */
.L_x_9220:
        /* <DEDUP_REMOVED lines=13> */
[----:B------:R-:W-:Y:S01]  /*6200*/  IMAD.MOV.U32 R20, RZ, RZ, 0x2 ;  /* 0x00000002ff147424 */ /* 0x000fe200078e00ff */
[----:B------:R-:W-:Y:S01]  /*6210*/  F2FP.BF16.F32.PACK_AB R10, R29, R28 ;  /* 0x0000001c1d0a723e */ /* 0x000fe200000010ff */
[----:B------:R-:W-:Y:S01]  /*6220*/  ULDC.64 UR14, c[0x0][0xc00] ;  /* 0x00030000000e7ab9 */ /* 0x000fe20000000a00 */
[----:B------:R-:W-:Y:S01]  /*6230*/  F2FP.BF16.F32.PACK_AB R11, R31, R30 ;  /* 0x0000001e1f0b723e */ /* 0x000fe200000010ff */
[----:B------:R-:W-:Y:S01]  /*6240*/  USHF.L.U64.HI UR16, UR46, 0x2, UR45 ;  /* 0x000000022e107899 */ /* 0x000fe2000801022d */
[----:B------:R-:W3:Y:S01]  /*6250*/  LDL R179, [R1+0x44] ;  /* 0x0000440001b37983 */ /* 0x000ee20000100800 */
[----:B------:R-:W-:Y:S01]  /*6260*/  ULDC UR20, c[0x0][0xbe8] ;  /* 0x0002fa0000147ab9 */ /* 0x000fe20000000800 */
[----:B------:R-:W-:Y:S01]  /*6270*/  UMOV UR10, UR8 ;  /* 0x00000008000a7c82 */ /* 0x000fe20008000000 */
[----:B0-----:R-:W-:Y:S01]  /*6280*/  UMOV UR11, UR4 ;  /* 0x00000004000b7c82 */ /* 0x001fe20008000000 */
[----:B------:R-:W-:-:S04]  /*6290*/  USHF.L.U32 UR4, UR46, 0x2, URZ ;  /* 0x000000022e047899 */ /* 0x000fc8000800063f */
[----:B------:R-:W-:-:S04]  /*62a0*/  UIADD3 UR9, UP0, UR4, UR14, URZ ;  /* 0x0000000e04097290 */ /* 0x000fc8000ff1e03f */
[----:B------:R-:W-:Y:S01]  /*62b0*/  UIADD3.X UR12, UR16, UR15, URZ, UP0, !UPT ;  /* 0x0000000f100c7290 */ /* 0x000fe200087fe43f */
[----:B------:R-:W-:Y:S01]  /*62c0*/  BAR.SYNC.DEFER_BLOCKING 0x1, 0x100 ;  /* 0x0044000000007b1d */ /* 0x000fe20000010000 */
[----:B--2---:R-:W-:-:S03]  /*62d0*/  IMAD.WIDE R20, R0, R20, UR10 ;  /* 0x0000000a00147e25 */ /* 0x004fc6000f8e0214 */
[C---:B------:R-:W-:Y:S02]  /*62e0*/  IADD3 R13, P1, R20.reuse, 0x20, RZ ;  /* 0x00000020140d7810 */ /* 0x040fe40007f3e0ff */
[C---:B------:R-:W-:Y:S02]  /*62f0*/  IADD3 R15, P0, R20.reuse, 0x40, RZ ;  /* 0x00000040140f7810 */ /* 0x040fe40007f1e0ff */
[----:B------:R-:W-:Y:S02]  /*6300*/  IADD3 R157, P6, R20, 0x4020, RZ ;  /* 0x00004020149d7810 */ /* 0x000fe40007fde0ff */
[----:B------:R-:W-:Y:S02]  /*6310*/  LOP3.LUT R12, R13, 0x380, RZ, 0xc0, !PT ;  /* 0x000003800d0c7812 */ /* 0x000fe400078ec0ff */
[----:B------:R-:W-:Y:S02]  /*6320*/  LOP3.LUT R14, R15, 0x380, RZ, 0xc0, !PT ;  /* 0x000003800f0e7812 */ /* 0x000fe400078ec0ff */
[----:B------:R-:W-:-:S02]  /*6330*/  LOP3.LUT R156, R157, 0x380, RZ, 0xc0, !PT ;  /* 0x000003809d9c7812 */ /* 0x000fc400078ec0ff */
[----:B------:R-:W-:Y:S02]  /*6340*/  LOP3.LUT R9, R20, 0x380, RZ, 0xc0, !PT ;  /* 0x0000038014097812 */ /* 0x000fe400078ec0ff */
[----:B------:R-:W-:Y:S02]  /*6350*/  SHF.R.U64 R12, R12, 0x3, RZ ;  /* 0x000000030c0c7819 */ /* 0x000fe400000012ff */
[----:B------:R-:W-:Y:S02]  /*6360*/  SHF.R.U64 R14, R14, 0x3, RZ ;  /* 0x000000030e0e7819 */ /* 0x000fe400000012ff */
[----:B------:R-:W-:Y:S02]  /*6370*/  SHF.R.U64 R156, R156, 0x3, RZ ;  /* 0x000000039c9c7819 */ /* 0x000fe400000012ff */
[----:B------:R-:W-:Y:S02]  /*6380*/  IADD3 R159, P5, R20, 0x4040, RZ ;  /* 0x00004040149f7810 */ /* 0x000fe40007fbe0ff */
[----:B------:R-:W-:-:S02]  /*6390*/  SHF.R.U64 R9, R9, 0x3, RZ ;  /* 0x0000000309097819 */ /* 0x000fc400000012ff */
[----:B------:R-:W-:Y:S01]  /*63a0*/  LOP3.LUT R12, R12, R13, RZ, 0x3c, !PT ;  /* 0x0000000d0c0c7212 */ /* 0x000fe200078e3cff */
[--C-:B------:R-:W-:Y:S01]  /*63b0*/  IMAD.X R13, RZ, RZ, R21.reuse, P1 ;  /* 0x000000ffff0d7224 */ /* 0x100fe200008e0615 */
[----:B------:R-:W-:Y:S01]  /*63c0*/  LOP3.LUT R14, R14, R15, RZ, 0x3c, !PT ;  /* 0x0000000f0e0e7212 */ /* 0x000fe200078e3cff */
[--C-:B------:R-:W-:Y:S01]  /*63d0*/  IMAD.X R15, RZ, RZ, R21.reuse, P0 ;  /* 0x000000ffff0f7224 */ /* 0x100fe200000e0615 */
[----:B------:R-:W-:Y:S02]  /*63e0*/  IADD3 R163, P2, R20, 0x4060, RZ ;  /* 0x0000406014a37810 */ /* 0x000fe40007f5e0ff */
[----:B------:R-:W-:Y:S01]  /*63f0*/  LOP3.LUT R156, R156, R157, RZ, 0x3c, !PT ;  /* 0x0000009d9c9c7212 */ /* 0x000fe200078e3cff */
[----:B------:R-:W-:Y:S01]  /*6400*/  IMAD.X R157, RZ, RZ, R21, P6 ;  /* 0x000000ffff9d7224 */ /* 0x000fe200030e0615 */
[----:B------:R-:W-:Y:S02]  /*6410*/  IADD3 R165, P1, R20, 0x8000, RZ ;  /* 0x0000800014a57810 */ /* 0x000fe40007f3e0ff */
[----:B------:R-:W-:-:S02]  /*6420*/  LOP3.LUT R158, R159, 0x380, RZ, 0xc0, !PT ;  /* 0x000003809f9e7812 */ /* 0x000fc400078ec0ff */
[C---:B------:R-:W-:Y:S02]  /*6430*/  IADD3 R167, P0, R20.reuse, 0x8020, RZ ;  /* 0x0000802014a77810 */ /* 0x040fe40007f1e0ff */
[----:B------:R-:W-:Y:S01]  /*6440*/  LOP3.LUT R8, R9, R20, RZ, 0x3c, !PT ;  /* 0x0000001409087212 */ /* 0x000fe200078e3cff */
[----:B------:R-:W-:Y:S01]  /*6450*/  IMAD.MOV.U32 R9, RZ, RZ, R21 ;  /* 0x000000ffff097224 */ /* 0x000fe200078e0015 */
[C---:B------:R-:W-:Y:S02]  /*6460*/  IADD3 R4, P6, R20.reuse, 0xc000, RZ ;  /* 0x0000c00014047810 */ /* 0x040fe40007fde0ff */
[C---:B------:R-:W-:Y:S02]  /*6470*/  IADD3 R153, P4, R20.reuse, 0x60, RZ ;  /* 0x0000006014997810 */ /* 0x040fe40007f9e0ff */
[----:B------:R-:W-:Y:S02]  /*6480*/  IADD3 R155, P3, R20, 0x4000, RZ ;  /* 0x00004000149b7810 */ /* 0x000fe40007f7e0ff */
[----:B------:R-:W-:-:S02]  /*6490*/  LOP3.LUT R162, R163, 0x380, RZ, 0xc0, !PT ;  /* 0x00000380a3a27812 */ /* 0x000fc400078ec0ff */
[----:B------:R-:W-:Y:S02]  /*64a0*/  LOP3.LUT R164, R165, 0x380, RZ, 0xc0, !PT ;  /* 0x00000380a5a47812 */ /* 0x000fe400078ec0ff */
[----:B------:R-:W-:Y:S02]  /*64b0*/  SHF.R.U64 R158, R158, 0x3, RZ ;  /* 0x000000039e9e7819 */ /* 0x000fe400000012ff */
[----:B------:R-:W-:Y:S02]  /*64c0*/  LOP3.LUT R166, R167, 0x380, RZ, 0xc0, !PT ;  /* 0x00000380a7a67812 */ /* 0x000fe400078ec0ff */
[----:B------:R-:W-:Y:S02]  /*64d0*/  LOP3.LUT R3, R4, 0x380, RZ, 0xc0, !PT ;  /* 0x0000038004037812 */ /* 0x000fe400078ec0ff */
[----:B------:R-:W-:Y:S02]  /*64e0*/  LOP3.LUT R152, R153, 0x380, RZ, 0xc0, !PT ;  /* 0x0000038099987812 */ /* 0x000fe400078ec0ff */
[----:B------:R-:W-:-:S02]  /*64f0*/  LOP3.LUT R154, R155, 0x380, RZ, 0xc0, !PT ;  /* 0x000003809b9a7812 */ /* 0x000fc400078ec0ff */
[----:B------:R-:W-:Y:S02]  /*6500*/  SHF.R.U64 R162, R162, 0x3, RZ ;  /* 0x00000003a2a27819 */ /* 0x000fe400000012ff */
[----:B------:R-:W-:Y:S02]  /*6510*/  MOV R0, R8 ;  /* 0x0000000800007202 */ /* 0x000fe40000000f00 */
[----:B------:R-:W-:Y:S02]  /*6520*/  SHF.R.U64 R164, R164, 0x3, RZ ;  /* 0x00000003a4a47819 */ /* 0x000fe400000012ff */
[----:B------:R-:W-:Y:S02]  /*6530*/  F2FP.BF16.F32.PACK_AB R8, R25, R24 ;  /* 0x000000181908723e */ /* 0x000fe400000010ff */
[----:B------:R-:W-:Y:S02]  /*6540*/  F2FP.BF16.F32.PACK_AB R9, R27, R26 ;  /* 0x0000001a1b09723e */ /* 0x000fe400000010ff */
[----:B------:R-:W-:Y:S01]  /*6550*/  LOP3.LUT R158, R158, R159, RZ, 0x3c, !PT ;  /* 0x0000009f9e9e7212 */ /* 0x000fe200078e3cff */
[----:B------:R-:W-:Y:S01]  /*6560*/  IMAD.X R159, RZ, RZ, R21, P5 ;  /* 0x000000ffff9f7224 */ /* 0x000fe200028e0615 */
[----:B------:R-:W-:-:S02]  /*6570*/  SHF.R.U64 R166, R166, 0x3, RZ ;  /* 0x00000003a6a67819 */ /* 0x000fc400000012ff */
[----:B------:R-:W-:Y:S02]  /*6580*/  SHF.R.U64 R3, R3, 0x3, RZ ;  /* 0x0000000303037819 */ /* 0x000fe400000012ff */
[----:B------:R-:W-:Y:S02]  /*6590*/  SHF.R.U64 R152, R152, 0x3, RZ ;  /* 0x0000000398987819 */ /* 0x000fe400000012ff */
[----:B------:R-:W-:Y:S02]  /*65a0*/  SHF.R.U64 R154, R154, 0x3, RZ ;  /* 0x000000039a9a7819 */ /* 0x000fe400000012ff */
[----:B------:R-:W-:Y:S01]  /*65b0*/  LOP3.LUT R162, R162, R163, RZ, 0x3c, !PT ;  /* 0x000000a3a2a27212 */ /* 0x000fe200078e3cff */
[--C-:B------:R-:W-:Y:S01]  /*65c0*/  IMAD.X R163, RZ, RZ, R21.reuse, P2 ;  /* 0x000000ffffa37224 */ /* 0x100fe200010e0615 */
[----:B------:R-:W-:Y:S01]  /*65d0*/  IADD3 R7, P5, R20, 0xc020, RZ ;  /* 0x0000c02014077810 */ /* 0x000fe20007fbe0ff */
[----:B------:R0:W-:Y:S01]  /*65e0*/  STSM.16.M88.4 [R0], R8 ;  /* 0x0000000800007844 */ /* 0x0001e20000000200 */
[----:B------:R-:W-:Y:S01]  /*65f0*/  LOP3.LUT R164, R164, R165, RZ, 0x3c, !PT ;  /* 0x000000a5a4a47212 */ /* 0x000fe200078e3cff */
[----:B------:R-:W-:Y:S01]  /*6600*/  IMAD.X R165, RZ, RZ, R21, P1 ;  /* 0x000000ffffa57224 */ /* 0x000fe200008e0615 */
[----:B------:R-:W-:-:S02]  /*6610*/  LOP3.LUT R166, R166, R167, RZ, 0x3c, !PT ;  /* 0x000000a7a6a67212 */ /* 0x000fc400078e3cff */
[C---:B------:R-:W-:Y:S02]  /*6620*/  IADD3 R161, P2, R20.reuse, 0xc040, RZ ;  /* 0x0000c04014a17810 */ /* 0x040fe40007f5e0ff */
[----:B------:R-:W-:Y:S02]  /*6630*/  IADD3 R167, P1, R20, 0xc060, RZ ;  /* 0x0000c06014a77810 */ /* 0x000fe40007f3e0ff */
[----:B------:R-:W-:Y:S01]  /*6640*/  LOP3.LUT R152, R152, R153, RZ, 0x3c, !PT ;  /* 0x0000009998987212 */ /* 0x000fe200078e3cff */
[--C-:B------:R-:W-:Y:S01]  /*6650*/  IMAD.X R153, RZ, RZ, R21.reuse, P4 ;  /* 0x000000ffff997224 */ /* 0x100fe200020e0615 */
[----:B------:R-:W-:Y:S01]  /*6660*/  LOP3.LUT R154, R154, R155, RZ, 0x3c, !PT ;  /* 0x0000009b9a9a7212 */ /* 0x000fe200078e3cff */
[----:B------:R-:W-:Y:S01]  /*6670*/  IMAD.X R155, RZ, RZ, R21, P3 ;  /* 0x000000ffff9b7224 */ /* 0x000fe200018e0615 */
[----:B------:R-:W-:Y:S02]  /*6680*/  IADD3 R169, P4, R20, 0x8040, RZ ;  /* 0x0000804014a97810 */ /* 0x000fe40007f9e0ff */
[----:B0-----:R-:W-:-:S02]  /*6690*/  LOP3.LUT R8, R3, R4, RZ, 0x3c, !PT ;  /* 0x0000000403087212 */ /* 0x001fc400078e3cff */
[----:B------:R-:W-:Y:S02]  /*66a0*/  LOP3.LUT R3, R7, 0x380, RZ, 0xc0, !PT ;  /* 0x0000038007037812 */ /* 0x000fe400078ec0ff */
[----:B------:R-:W-:Y:S02]  /*66b0*/  IADD3 R171, P3, R20, 0x8060, RZ ;  /* 0x0000806014ab7810 */ /* 0x000fe40007f7e0ff */
[----:B------:R-:W-:Y:S02]  /*66c0*/  LOP3.LUT R160, R161, 0x380, RZ, 0xc0, !PT ;  /* 0x00000380a1a07812 */ /* 0x000fe400078ec0ff */
[----:B------:R-:W-:Y:S02]  /*66d0*/  LOP3.LUT R20, R167, 0x380, RZ, 0xc0, !PT ;  /* 0x00000380a7147812 */ /* 0x000fe400078ec0ff */
[----:B------:R-:W-:Y:S01]  /*66e0*/  SHF.R.U64 R10, R3, 0x3, RZ ;  /* 0x00000003030a7819 */ /* 0x000fe200000012ff */
[--C-:B------:R-:W-:Y:S01]  /*66f0*/  IMAD.X R9, RZ, RZ, R21.reuse, P6 ;  /* 0x000000ffff097224 */ /* 0x100fe200030e0615 */
[----:B------:R-:W-:Y:S01]  /*6700*/  SHF.R.U64 R160, R160, 0x3, RZ ;  /* 0x00000003a0a07819 */ /* 0x000fe200000012ff */
[----:B------:R-:W-:Y:S01]  /*6710*/  IMAD.X R11, RZ, RZ, R21, P5 ;  /* 0x000000ffff0b7224 */ /* 0x000fe200028e0615 */
[----:B------:R-:W-:-:S02]  /*6720*/  LOP3.LUT R168, R169, 0x380, RZ, 0xc0, !PT ;  /* 0x00000380a9a87812 */ /* 0x000fc400078ec0ff */
[----:B------:R-:W-:Y:S02]  /*6730*/  SHF.R.U64 R20, R20, 0x3, RZ ;  /* 0x0000000314147819 */ /* 0x000fe400000012ff */
[----:B------:R-:W-:Y:S02]  /*6740*/  MOV R173, R156 ;  /* 0x0000009c00ad7202 */ /* 0x000fe40000000f00 */
[----:B------:R-:W-:Y:S02]  /*6750*/  MOV R174, R158 ;  /* 0x0000009e00ae7202 */ /* 0x000fe40000000f00 */
[----:B------:R-:W-:Y:S02]  /*6760*/  LOP3.LUT R10, R10, R7, RZ, 0x3c, !PT ;  /* 0x000000070a0a7212 */ /* 0x000fe400078e3cff */
[----:B------:R-:W-:Y:S02]  /*6770*/  MOV R12, R12 ;  /* 0x0000000c000c7202 */ /* 0x000fe40000000f00 */
[----:B------:R-:W-:-:S02]  /*6780*/  F2FP.BF16.F32.PACK_AB R156, R33, R32 ;  /* 0x00000020219c723e */ /* 0x000fc400000010ff */
[----:B------:R-:W-:Y:S02]  /*6790*/  F2FP.BF16.F32.PACK_AB R157, R35, R34 ;  /* 0x00000022239d723e */ /* 0x000fe400000010ff */
[----:B------:R-:W-:Y:S02]  /*67a0*/  F2FP.BF16.F32.PACK_AB R158, R37, R36 ;  /* 0x00000024259e723e */ /* 0x000fe400000010ff */
[----:B------:R-:W-:Y:S02]  /*67b0*/  F2FP.BF16.F32.PACK_AB R159, R39, R38 ;  /* 0x00000026279f723e */ /* 0x000fe400000010ff */
[----:B------:R-:W-:Y:S02]  /*67c0*/  LOP3.LUT R170, R171, 0x380, RZ, 0xc0, !PT ;  /* 0x00000380abaa7812 */ /* 0x000fe400078ec0ff */
[----:B------:R-:W-:Y:S01]  /*67d0*/  LOP3.LUT R160, R160, R161, RZ, 0x3c, !PT ;  /* 0x000000a1a0a07212 */ /* 0x000fe200078e3cff */
[----:B------:R-:W-:Y:S01]  /*67e0*/  IMAD.X R161, RZ, RZ, R21, P2 ;  /* 0x000000ffffa17224 */ /* 0x000fe200010e0615 */
[----:B------:R-:W-:-:S02]  /*67f0*/  SHF.R.U64 R168, R168, 0x3, RZ ;  /* 0x00000003a8a87819 */ /* 0x000fc400000012ff */
[----:B------:R-:W-:Y:S01]  /*6800*/  LOP3.LUT R20, R20, R167, RZ, 0x3c, !PT ;  /* 0x000000a714147212 */ /* 0x000fe200078e3cff */
[----:B------:R-:W-:Y:S01]  /*6810*/  IMAD.X R167, RZ, RZ, R21, P0 ;  /* 0x000000ffffa77224 */ /* 0x000fe200000e0615 */
[----:B------:R-:W-:Y:S01]  /*6820*/  MOV R0, R8 ;  /* 0x0000000800007202 */ /* 0x000fe20000000f00 */
[----:B------:R0:W-:Y:S01]  /*6830*/  STSM.16.M88.4 [R12], R156 ;  /* 0x0000009c0c007844 */ /* 0x0001e20000000200 */
[----:B------:R-:W-:Y:S02]  /*6840*/  MOV R3, R10 ;  /* 0x0000000a00037202 */ /* 0x000fe40000000f00 */
[----:B------:R-:W-:Y:S02]  /*6850*/  SHF.R.U64 R170, R170, 0x3, RZ ;  /* 0x00000003aaaa7819 */ /* 0x000fe400000012ff */
[----:B------:R-:W-:Y:S02]  /*6860*/  MOV R176, R14 ;  /* 0x0000000e00b07202 */ /* 0x000fe40000000f00 */
[----:B------:R-:W-:-:S02]  /*6870*/  F2FP.BF16.F32.PACK_AB R8, R41, R40 ;  /* 0x000000282908723e */ /* 0x000fc400000010ff */
[----:B------:R-:W-:Y:S02]  /*6880*/  F2FP.BF16.F32.PACK_AB R9, R43, R42 ;  /* 0x0000002a2b09723e */ /* 0x000fe400000010ff */
[----:B------:R-:W-:Y:S02]  /*6890*/  F2FP.BF16.F32.PACK_AB R10, R45, R44 ;  /* 0x0000002c2d0a723e */ /* 0x000fe400000010ff */
[----:B------:R-:W-:Y:S02]  /*68a0*/  F2FP.BF16.F32.PACK_AB R11, R47, R46 ;  /* 0x0000002e2f0b723e */ /* 0x000fe400000010ff */
[----:B------:R-:W-:Y:S02]  /*68b0*/  MOV R177, R152 ;  /* 0x0000009800b17202 */ /* 0x000fe40000000f00 */
[----:B------:R-:W-:Y:S02]  /*68c0*/  MOV R178, R154 ;  /* 0x0000009a00b27202 */ /* 0x000fe40000000f00 */
[----:B0-----:R-:W-:-:S02]  /*68d0*/  F2FP.BF16.F32.PACK_AB R12, R49, R48 ;  /* 0x00000030310c723e */ /* 0x001fc400000010ff */
[----:B------:R-:W-:Y:S02]  /*68e0*/  F2FP.BF16.F32.PACK_AB R13, R51, R50 ;  /* 0x00000032330d723e */ /* 0x000fe400000010ff */
[----:B------:R-:W-:Y:S02]  /*68f0*/  F2FP.BF16.F32.PACK_AB R14, R53, R52 ;  /* 0x00000034350e723e */ /* 0x000fe400000010ff */
[----:B------:R-:W-:Y:S02]  /*6900*/  F2FP.BF16.F32.PACK_AB R15, R55, R54 ;  /* 0x00000036370f723e */ /* 0x000fe400000010ff */
[----:B------:R-:W-:Y:S01]  /*6910*/  LOP3.LUT R168, R168, R169, RZ, 0x3c, !PT ;  /* 0x000000a9a8a87212 */ /* 0x000fe200078e3cff */
[----:B------:R-:W-:Y:S01]  /*6920*/  IMAD.X R169, RZ, RZ, R21, P4 ;  /* 0x000000ffffa97224 */ /* 0x000fe200020e0615 */
[----:B------:R-:W-:Y:S02]  /*6930*/  F2FP.BF16.F32.PACK_AB R152, R57, R56 ;  /* 0x000000383998723e */ /* 0x000fe400000010ff */
[----:B------:R-:W-:-:S02]  /*6940*/  F2FP.BF16.F32.PACK_AB R153, R59, R58 ;  /* 0x0000003a3b99723e */ /* 0x000fc400000010ff */
[----:B------:R-:W-:Y:S02]  /*6950*/  F2FP.BF16.F32.PACK_AB R154, R61, R60 ;  /* 0x0000003c3d9a723e */ /* 0x000fe400000010ff */
[----:B------:R-:W-:Y:S02]  /*6960*/  F2FP.BF16.F32.PACK_AB R155, R63, R62 ;  /* 0x0000003e3f9b723e */ /* 0x000fe400000010ff */
[----:B------:R-:W-:Y:S02]  /*6970*/  MOV R175, R162 ;  /* 0x000000a200af7202 */ /* 0x000fe40000000f00 */
[----:B------:R-:W-:Y:S02]  /*6980*/  MOV R4, R160 ;  /* 0x000000a000047202 */ /* 0x000fe40000000f00 */
[----:B------:R-:W-:Y:S02]  /*6990*/  F2FP.BF16.F32.PACK_AB R156, R65, R64 ;  /* 0x00000040419c723e */ /* 0x000fe400000010ff */
[----:B------:R-:W-:-:S02]  /*69a0*/  F2FP.BF16.F32.PACK_AB R157, R67, R66 ;  /* 0x00000042439d723e */ /* 0x000fc400000010ff */
[----:B------:R-:W-:Y:S02]  /*69b0*/  F2FP.BF16.F32.PACK_AB R158, R69, R68 ;  /* 0x00000044459e723e */ /* 0x000fe400000010ff */
[----:B------:R-:W-:Y:S01]  /*69c0*/  F2FP.BF16.F32.PACK_AB R159, R71, R70 ;  /* 0x00000046479f723e */ /* 0x000fe200000010ff */
[----:B------:R0:W-:Y:S01]  /*69d0*/  STSM.16.M88.4 [R176], R8 ;  /* 0x00000008b0007844 */ /* 0x0001e20000000200 */
[----:B------:R-:W-:Y:S01]  /*69e0*/  LOP3.LUT R170, R170, R171, RZ, 0x3c, !PT ;  /* 0x000000abaaaa7212 */ /* 0x000fe200078e3cff */
[----:B------:R-:W-:Y:S01]  /*69f0*/  IMAD.X R171, RZ, RZ, R21, P3 ;  /* 0x000000ffffab7224 */ /* 0x000fe200018e0615 */
[----:B------:R-:W-:Y:S02]  /*6a00*/  MOV R7, R164 ;  /* 0x000000a400077202 */ /* 0x000fe40000000f00 */
[----:B------:R-:W-:Y:S02]  /*6a10*/  MOV R172, R166 ;  /* 0x000000a600ac7202 */ /* 0x000fe40000000f00 */
[----:B------:R-:W-:-:S02]  /*6a20*/  F2FP.BF16.F32.PACK_AB R160, R73, R72 ;  /* 0x0000004849a0723e */ /* 0x000fc400000010ff */
[----:B------:R-:W-:Y:S02]  /*6a30*/  F2FP.BF16.F32.PACK_AB R161, R75, R74 ;  /* 0x0000004a4ba1723e */ /* 0x000fe400000010ff */
[----:B------:R-:W-:Y:S02]  /*6a40*/  F2FP.BF16.F32.PACK_AB R162, R77, R76 ;  /* 0x0000004c4da2723e */ /* 0x000fe400000010ff */
[----:B------:R-:W-:Y:S01]  /*6a50*/  F2FP.BF16.F32.PACK_AB R163, R79, R78 ;  /* 0x0000004e4fa3723e */ /* 0x000fe200000010ff */
[----:B------:R1:W-:Y:S01]  /*6a60*/  STSM.16.M88.4 [R177], R12 ;  /* 0x0000000cb1007844 */ /* 0x0003e20000000200 */
[----:B------:R-:W-:Y:S02]  /*6a70*/  F2FP.BF16.F32.PACK_AB R164, R81, R80 ;  /* 0x0000005051a4723e */ /* 0x000fe400000010ff */
[----:B------:R-:W-:Y:S02]  /*6a80*/  F2FP.BF16.F32.PACK_AB R165, R83, R82 ;  /* 0x0000005253a5723e */ /* 0x000fe400000010ff */
[----:B------:R-:W-:-:S02]  /*6a90*/  F2FP.BF16.F32.PACK_AB R166, R85, R84 ;  /* 0x0000005455a6723e */ /* 0x000fc400000010ff */
[----:B------:R-:W-:Y:S01]  /*6aa0*/  F2FP.BF16.F32.PACK_AB R167, R87, R86 ;  /* 0x0000005657a7723e */ /* 0x000fe200000010ff */
[----:B------:R2:W-:Y:S01]  /*6ab0*/  STSM.16.M88.4 [R178], R152 ;  /* 0x00000098b2007844 */ /* 0x0005e20000000200 */
[----:B0-----:R-:W-:Y:S02]  /*6ac0*/  F2FP.BF16.F32.PACK_AB R8, R89, R88 ;  /* 0x000000585908723e */ /* 0x001fe400000010ff */
[----:B------:R-:W-:Y:S02]  /*6ad0*/  F2FP.BF16.F32.PACK_AB R9, R91, R90 ;  /* 0x0000005a5b09723e */ /* 0x000fe400000010ff */
[----:B------:R-:W-:Y:S02]  /*6ae0*/  F2FP.BF16.F32.PACK_AB R10, R93, R92 ;  /* 0x0000005c5d0a723e */ /* 0x000fe400000010ff */
[----:B------:R-:W-:Y:S01]  /*6af0*/  F2FP.BF16.F32.PACK_AB R11, R95, R94 ;  /* 0x0000005e5f0b723e */ /* 0x000fe200000010ff */
[----:B------:R0:W-:Y:S01]  /*6b00*/  STSM.16.M88.4 [R173], R156 ;  /* 0x0000009cad007844 */ /* 0x0001e20000000200 */
[----:B-1----:R-:W-:-:S02]  /*6b10*/  F2FP.BF16.F32.PACK_AB R12, R97, R96 ;  /* 0x00000060610c723e */ /* 0x002fc400000010ff */
[----:B------:R-:W-:Y:S02]  /*6b20*/  F2FP.BF16.F32.PACK_AB R13, R99, R98 ;  /* 0x00000062630d723e */ /* 0x000fe400000010ff */
[----:B------:R-:W-:Y:S02]  /*6b30*/  F2FP.BF16.F32.PACK_AB R14, R101, R100 ;  /* 0x00000064650e723e */ /* 0x000fe400000010ff */
[----:B------:R-:W-:Y:S01]  /*6b40*/  F2FP.BF16.F32.PACK_AB R15, R103, R102 ;  /* 0x00000066670f723e */ /* 0x000fe200000010ff */
[----:B------:R-:W-:Y:S01]  /*6b50*/  IMAD.X R21, RZ, RZ, R21, P1 ;  /* 0x000000ffff157224 */ /* 0x000fe200008e0615 */
[----:B------:R-:W-:Y:S01]  /*6b60*/  MOV R168, R168 ;  /* 0x000000a800a87202 */ /* 0x000fe20000000f00 */
[----:B------:R1:W-:Y:S01]  /*6b70*/  STSM.16.M88.4 [R174], R160 ;  /* 0x000000a0ae007844 */ /* 0x0003e20000000200 */
[----:B--2---:R-:W-:Y:S02]  /*6b80*/  F2FP.BF16.F32.PACK_AB R152, R105, R104 ;  /* 0x000000686998723e */ /* 0x004fe400000010ff */
[----:B------:R-:W-:-:S02]  /*6b90*/  F2FP.BF16.F32.PACK_AB R153, R107, R106 ;  /* 0x0000006a6b99723e */ /* 0x000fc400000010ff */
[----:B------:R-:W-:Y:S02]  /*6ba0*/  F2FP.BF16.F32.PACK_AB R154, R109, R108 ;  /* 0x0000006c6d9a723e */ /* 0x000fe400000010ff */
[----:B------:R-:W-:Y:S01]  /*6bb0*/  F2FP.BF16.F32.PACK_AB R155, R111, R110 ;  /* 0x0000006e6f9b723e */ /* 0x000fe200000010ff */
[----:B------:R-:W-:Y:S01]  /*6bc0*/  STSM.16.M88.4 [R175], R164 ;  /* 0x000000a4af007844 */ /* 0x000fe20000000200 */
[----:B------:R-:W-:Y:S02]  /*6bd0*/  MOV R170, R170 ;  /* 0x000000aa00aa7202 */ /* 0x000fe40000000f00 */
[----:B0-----:R-:W-:Y:S01]  /*6be0*/  F2FP.BF16.F32.PACK_AB R156, R113, R112 ;  /* 0x00000070719c723e */ /* 0x001fe200000010ff */
[----:B------:R0:W-:Y:S01]  /*6bf0*/  STSM.16.M88.4 [R7], R8 ;  /* 0x0000000807007844 */ /* 0x0001e20000000200 */
[----:B------:R-:W-:Y:S02]  /*6c00*/  F2FP.BF16.F32.PACK_AB R157, R115, R114 ;  /* 0x00000072739d723e */ /* 0x000fe400000010ff */
[----:B------:R-:W-:-:S02]  /*6c10*/  F2FP.BF16.F32.PACK_AB R158, R117, R116 ;  /* 0x00000074759e723e */ /* 0x000fc400000010ff */
[----:B------:R-:W-:Y:S01]  /*6c20*/  F2FP.BF16.F32.PACK_AB R159, R119, R118 ;  /* 0x00000076779f723e */ /* 0x000fe200000010ff */
[----:B------:R2:W-:Y:S01]  /*6c30*/  STSM.16.M88.4 [R172], R12 ;  /* 0x0000000cac007844 */ /* 0x0005e20000000200 */
[----:B-1----:R-:W-:Y:S02]  /*6c40*/  F2FP.BF16.F32.PACK_AB R160, R121, R120 ;  /* 0x0000007879a0723e */ /* 0x002fe400000010ff */
[----:B------:R-:W-:Y:S02]  /*6c50*/  F2FP.BF16.F32.PACK_AB R161, R123, R122 ;  /* 0x0000007a7ba1723e */ /* 0x000fe400000010ff */
[----:B------:R-:W-:Y:S02]  /*6c60*/  F2FP.BF16.F32.PACK_AB R162, R125, R124 ;  /* 0x0000007c7da2723e */ /* 0x000fe400000010ff */
[----:B------:R-:W-:Y:S01]  /*6c70*/  F2FP.BF16.F32.PACK_AB R163, R127, R126 ;  /* 0x0000007e7fa3723e */ /* 0x000fe200000010ff */
[----:B------:R1:W-:Y:S01]  /*6c80*/  STSM.16.M88.4 [R168], R152 ;  /* 0x00000098a8007844 */ /* 0x0003e20000000200 */
[----:B0-----:R-:W-:-:S02]  /*6c90*/  F2FP.BF16.F32.PACK_AB R8, R129, R128 ;  /* 0x000000808108723e */ /* 0x001fc400000010ff */
[----:B------:R-:W-:Y:S02]  /*6ca0*/  F2FP.BF16.F32.PACK_AB R9, R131, R130 ;  /* 0x000000828309723e */ /* 0x000fe400000010ff */
[----:B------:R-:W-:Y:S02]  /*6cb0*/  F2FP.BF16.F32.PACK_AB R10, R133, R132 ;  /* 0x00000084850a723e */ /* 0x000fe400000010ff */
[----:B------:R-:W-:Y:S02]  /*6cc0*/  F2FP.BF16.F32.PACK_AB R11, R135, R134 ;  /* 0x00000086870b723e */ /* 0x000fe400000010ff */
[----:B--2---:R-:W-:Y:S02]  /*6cd0*/  F2FP.BF16.F32.PACK_AB R12, R137, R136 ;  /* 0x00000088890c723e */ /* 0x004fe400000010ff */
[----:B------:R-:W-:Y:S02]  /*6ce0*/  F2FP.BF16.F32.PACK_AB R13, R139, R138 ;  /* 0x0000008a8b0d723e */ /* 0x000fe400000010ff */
[----:B------:R-:W-:-:S02]  /*6cf0*/  F2FP.BF16.F32.PACK_AB R14, R141, R140 ;  /* 0x0000008c8d0e723e */ /* 0x000fc400000010ff */
[----:B------:R-:W-:Y:S01]  /*6d00*/  F2FP.BF16.F32.PACK_AB R15, R143, R142 ;  /* 0x0000008e8f0f723e */ /* 0x000fe200000010ff */
[----:B------:R-:W-:Y:S01]  /*6d10*/  STSM.16.M88.4 [R170], R156 ;  /* 0x0000009caa007844 */ /* 0x000fe20000000200 */
[----:B------:R-:W-:Y:S02]  /*6d20*/  MOV R169, R20 ;  /* 0x0000001400a97202 */ /* 0x000fe40000000f00 */
[----:B-1----:R-:W-:Y:S02]  /*6d30*/  F2FP.BF16.F32.PACK_AB R152, R145, R144 ;  /* 0x000000909198723e */ /* 0x002fe400000010ff */
[----:B------:R-:W-:Y:S02]  /*6d40*/  F2FP.BF16.F32.PACK_AB R153, R147, R146 ;  /* 0x000000929399723e */ /* 0x000fe400000010ff */
[----:B------:R-:W-:Y:S02]  /*6d50*/  F2FP.BF16.F32.PACK_AB R154, R149, R148 ;  /* 0x00000094959a723e */ /* 0x000fe400000010ff */
[----:B------:R-:W-:Y:S01]  /*6d60*/  F2FP.BF16.F32.PACK_AB R155, R151, R150 ;  /* 0x00000096979b723e */ /* 0x000fe200000010ff */
[----:B------:R-:W-:Y:S04]  /*6d70*/  STSM.16.M88.4 [R0], R160 ;  /* 0x000000a000007844 */ /* 0x000fe80000000200 */
[----:B------:R0:W-:Y:S04]  /*6d80*/  STSM.16.M88.4 [R3], R8 ;  /* 0x0000000803007844 */ /* 0x0001e80000000200 */
[----:B------:R1:W-:Y:S04]  /*6d90*/  STSM.16.M88.4 [R4], R12 ;  /* 0x0000000c04007844 */ /* 0x0003e80000000200 */
[----:B------:R2:W-:Y:S01]  /*6da0*/  STSM.16.M88.4 [R169], R152 ;  /* 0x00000098a9007844 */ /* 0x0005e20000000200 */
[----:B------:R-:W-:Y:S01]  /*6db0*/  BAR.SYNC.DEFER_BLOCKING 0x1, 0x100 ;  /* 0x0044000000007b1d */ /* 0x000fe20000010000 */
[----:B------:R-:W-:-:S04]  /*6dc0*/  ISETP.NE.U32.AND P0, PT, RZ, UR14, PT ;  /* 0x0000000eff007c0c */ /* 0x000fc8000bf05070 */
[----:B------:R-:W-:Y:S01]  /*6dd0*/  ISETP.NE.AND.EX P0, PT, RZ, UR15, PT, P0 ;  /* 0x0000000fff007c0c */ /* 0x000fe2000bf05300 */
[----:B------:R-:W-:Y:S02]  /*6de0*/  IMAD.U32 R20, RZ, RZ, UR9 ;  /* 0x00000009ff147e24 */ /* 0x000fe4000f8e00ff */
[----:B------:R-:W-:Y:S01]  /*6df0*/  IMAD.U32 R21, RZ, RZ, UR12 ;  /* 0x0000000cff157e24 */ /* 0x000fe2000f8e00ff */
[----:B------:R-:W-:Y:S02]  /*6e00*/  ULDC.64 UR12, c[0x0][0xc08] ;  /* 0x00030200000c7ab9 */ /* 0x000fe40000000a00 */
[----:B------:R-:W-:-:S07]  /*6e10*/  UISETP.NE.U32.AND UP0, UPT, UR12, URZ, UPT ;  /* 0x0000003f0c00728c */ /* 0x000fce000bf05070 */
[----:B------:R-:W4:Y:S01]  /*6e20*/  @P0 LDG.E R7, desc[UR40][R20.64] ;  /* 0x0000002814070981 */ /* 0x000f22000c1e1900 */
[----:B------:R-:W-:-:S06]  /*6e30*/  UISETP.NE.AND.EX UP0, UPT, UR13, URZ, UPT, UP0 ;  /* 0x0000003f0d00728c */ /* 0x000fcc000bf05300 */
[----:B------:R-:W-:-:S05]  /*6e40*/  PLOP3.LUT P4, PT, PT, PT, UP0, 0x80, 0x0 ;  /* 0x000000000000781c */ /* 0x000fca0003f8f008 */
[----:B------:R-:W-:-:S03]  /*6e50*/  @UP0 UIADD3 UR12, UP1, UR4, UR12, URZ ;  /* 0x0000000c040c0290 */ /* 0x000fc6000ff3e03f */
[----:B------:R-:W-:Y:S01]  /*6e60*/  ULDC UR4, c[0x0][0xad4] ;  /* 0x0002b50000047ab9 */ /* 0x000fe20000000800 */
[----:B------:R-:W-:Y:S02]  /*6e70*/  @UP0 UIADD3.X UR13, UR16, UR13, URZ, UP1, !UPT ;  /* 0x0000000d100d0290 */ /* 0x000fe40008ffe43f */
[----:B0-----:R-:W-:-:S04]  /*6e80*/  IMAD.U32 R8, RZ, RZ, UR12 ;  /* 0x0000000cff087e24 */ /* 0x001fc8000f8e00ff */
[----:B------:R-:W-:-:S05]  /*6e90*/  IMAD.U32 R9, RZ, RZ, UR13 ;  /* 0x0000000dff097e24 */ /* 0x000fca000f8e00ff */
[----:B------:R0:W5:Y:S01]  /*6ea0*/  @P4 LDG.E R0, desc[UR40][R8.64] ;  /* 0x0000002808004981 */ /* 0x000162000c1e1900 */
[----:B------:R-:W-:Y:S02]  /*6eb0*/  UISETP.NE.AND UP0, UPT, UR39, URZ, UPT ;  /* 0x0000003f2700728c */ /* 0x000fe4000bf05270 */
[----:B------:R-:W-:Y:S02]  /*6ec0*/  UISETP.NE.AND UP1, UPT, UR20, 0x1, UPT ;  /* 0x000000011400788c */ /* 0x000fe4000bf25270 */
[----:B------:R-:W-:Y:S01]  /*6ed0*/  USEL UR4, UR39, UR4, UP0 ;  /* 0x0000000427047287 */ /* 0x000fe20008000000 */
[----:B------:R-:W-:-:S03]  /*6ee0*/  UMOV UR21, 0x9b8 ;  /* 0x000009b800157882 */ /* 0x000fc60000000000 */
[----:B------:R-:W-:Y:S01]  /*6ef0*/  UISETP.GT.AND UP2, UPT, UR4, 0x1, UPT ;  /* 0x000000010400788c */ /* 0x000fe2000bf44270 */
[----:B------:R-:W-:Y:S01]  /*6f00*/  PLOP3.LUT P1, PT, PT, PT, UP1, 0x80, 0x0 ;  /* 0x000000000000781c */ /* 0x000fe20003f2f018 */
[----:B------:R-:W-:Y:S02]  /*6f10*/  UISETP.NE.U32.AND UP0, UPT, UR14, URZ, UPT ;  /* 0x0000003f0e00728c */ /* 0x000fe4000bf05070 */
[----:B------:R-:W-:Y:S01]  /*6f20*/  USEL UR21, UR21, 0x978, UP2 ;  /* 0x0000097815157887 */ /* 0x000fe20009000000 */
[----:B-1----:R-:W-:Y:S01]  /*6f30*/  IMAD.U32 R12, RZ, RZ, UR44 ;  /* 0x0000002cff0c7e24 */ /* 0x002fe2000f8e00ff */
[----:B------:R-:W-:Y:S01]  /*6f40*/  UISETP.NE.AND.EX UP0, UPT, UR15, URZ, UPT, UP0 ;  /* 0x0000003f0f00728c */ /* 0x000fe2000bf05300 */
[----:B------:R-:W-:Y:S02]  /*6f50*/  UMOV UR4, URZ ;  /* 0x0000003f00047c82 */ /* 0x000fe40008000000 */
[----:B---3--:R-:W-:Y:S01]  /*6f60*/  IMAD R12, R12, 0x80, R179 ;  /* 0x000000800c0c7824 */ /* 0x008fe200078e02b3 */
[----:B------:R-:W-:Y:S01]  /*6f70*/  USEL UR46, UR46, URZ, !UP0 ;  /* 0x0000003f2e2e7287 */ /* 0x000fe2000c000000 */
[----:B------:R-:W-:Y:S01]  /*6f80*/  @UP1 ULDC UR23, c[0x0][0xbec] ;  /* 0x0002fb0000171ab9 */ /* 0x000fe20000000800 */
[----:B------:R-:W-:-:S02]  /*6f90*/  USEL UR9, UR42, URZ, UP2 ;  /* 0x0000003f2a097287 */ /* 0x000fc40009000000 */
[----:B------:R-:W-:Y:S01]  /*6fa0*/  @P1 IMAD.HI.U32 R4, R12, UR23, RZ ;  /* 0x000000170c041c27 */ /* 0x000fe2000f8e00ff */
[----:B------:R-:W-:Y:S01]  /*6fb0*/  @UP1 ULDC UR26, c[0x0][0xbf0] ;  /* 0x0002fc00001a1ab9 */ /* 0x000fe20000000800 */
[----:B------:R-:W-:Y:S01]  /*6fc0*/  ULDC.64 UR16, c[0x0][UR21+0x220] ;  /* 0x0000880015107abb */ /* 0x000fe20008000a00 */
[----:B------:R-:W-:Y:S01]  /*6fd0*/  USEL UR45, UR45, URZ, !UP0 ;  /* 0x0000003f2d2d7287 */ /* 0x000fe2000c000000 */
[----:B------:R-:W-:Y:S01]  /*6fe0*/  ULDC.64 UR14, c[0x0][UR21+0x218] ;  /* 0x00008600150e7abb */ /* 0x000fe20008000a00 */
[----:B------:R-:W-:Y:S01]  /*6ff0*/  ULDC.64 UR18, c[0x0][UR21+0x228] ;  /* 0x00008a0015127abb */ /* 0x000fe20008000a00 */
[----:B------:R-:W-:Y:S01]  /*7000*/  UIMAD UR17, UR17, UR46, URZ ;  /* 0x0000002e111172a4 */ /* 0x000fe2000f8e023f */
[----:B------:R-:W-:Y:S01]  /*7010*/  IMAD.MOV.U32 R3, RZ, RZ, R12 ;  /* 0x000000ffff037224 */ /* 0x000fe200078e000c */
[----:B------:R-:W-:Y:S02]  /*7020*/  UIMAD.WIDE.U32 UR12, UR14, UR43, URZ ;  /* 0x0000002b0e0c72a5 */ /* 0x000fe4000f8e003f */
[----:B------:R-:W-:-:S02]  /*7030*/  UIMAD UR22, UR15, UR43, URZ ;  /* 0x0000002b0f1672a4 */ /* 0x000fc4000f8e023f */
[----:B------:R-:W-:Y:S01]  /*7040*/  UIMAD.WIDE.U32 UR24, UR18, UR9, URZ ;  /* 0x00000009121872a5 */ /* 0x000fe2000f8e003f */
[----:B------:R-:W-:Y:S01]  /*7050*/  @P1 SHF.R.U32.HI R3, RZ, UR26, R4 ;  /* 0x0000001aff031c19 */ /* 0x000fe20008011604 */
[----:B------:R-:W-:Y:S02]  /*7060*/  UIMAD UR9, UR19, UR9, URZ ;  /* 0x00000009130972a4 */ /* 0x000fe4000f8e023f */
[----:B------:R-:W-:Y:S02]  /*7070*/  UIMAD.WIDE.U32 UR14, UR16, UR46, URZ ;  /* 0x0000002e100e72a5 */ /* 0x000fe4000f8e003f */
[----:B------:R-:W-:Y:S02]  /*7080*/  UIMAD UR17, UR16, UR45, UR17 ;  /* 0x0000002d101172a4 */ /* 0x000fe4000f8e0211 */
[----:B------:R-:W-:Y:S02]  /*7090*/  UIADD3 UR22, UR13, UR22, URZ ;  /* 0x000000160d167290 */ /* 0x000fe4000fffe03f */
[----:B------:R-:W-:Y:S01]  /*70a0*/  UIADD3 UR13, UR25, UR9, URZ ;  /* 0x00000009190d7290 */ /* 0x000fe2000fffe03f */
[----:B0-----:R-:W-:Y:S01]  /*70b0*/  IMAD.U32 R8, RZ, RZ, UR24 ;  /* 0x00000018ff087e24 */ /* 0x001fe2000f8e00ff */
[----:B------:R-:W-:Y:S01]  /*70c0*/  UIADD3 UR9, UR15, UR17, URZ ;  /* 0x000000110f097290 */ /* 0x000fe2000fffe03f */
[----:B------:R-:W-:-:S03]  /*70d0*/  SHF.R.S32.HI R4, RZ, 0x1f, R3 ;  /* 0x0000001fff047819 */ /* 0x000fc60000011403 */
[----:B------:R-:W-:Y:S01]  /*70e0*/  IMAD.U32 R9, RZ, RZ, UR13 ;  /* 0x0000000dff097e24 */ /* 0x000fe2000f8e00ff */
[----:B----4-:R-:W-:Y:S01]  /*70f0*/  @P0 R2UR UR4, R7 ;  /* 0x00000000070402ca */ /* 0x010fe200000e0000 */
[----:B------:R-:W-:-:S04]  /*7100*/  IMAD.MOV R7, RZ, RZ, -R3 ;  /* 0x000000ffff077224 */ /* 0x000fc800078e0a03 */
[----:B------:R-:W-:-:S08]  /*7110*/  IMAD R7, R7, UR20, R12 ;  /* 0x0000001407077c24 */ /* 0x000fd0000f8e020c */
[----:B------:R-:W-:Y:S02]  /*7120*/  UIADD3 UR12, UP0, UP3, UR14, UR12, UR4 ;  /* 0x0000000c0e0c7290 */ /* 0x000fe4000fb1e004 */
[----:B------:R-:W-:Y:S01]  /*7130*/  USHF.R.S32.HI UR16, URZ, 0x1f, UR4 ;  /* 0x0000001f3f107899 */ /* 0x000fe20008011404 */
[----:B------:R-:W-:Y:S01]  /*7140*/  ULDC.64 UR14, c[0x0][0xba8] ;  /* 0x0002ea00000e7ab9 */ /* 0x000fe20000000a00 */
[----:B------:R-:W-:Y:S02]  /*7150*/  @!UP2 ULDC UR14, c[0x0][0xb50] ;  /* 0x0002d400000eaab9 */ /* 0x000fe40000000800 */
[----:B------:R-:W-:Y:S01]  /*7160*/  UIADD3.X UR9, UR9, UR22, UR16, UP0, UP3 ;  /* 0x0000001609097290 */ /* 0x000fe200087e6410 */
[----:B------:R-:W-:Y:S01]  /*7170*/  IADD3 R8, P2, P3, R3, UR12, R8 ;  /* 0x0000000c03087c10 */ /* 0x000fe2000fb5e008 */
[----:B------:R-:W-:Y:S01]  /*7180*/  ULDC.64 UR12, c[0x0][UR21+0x210] ;  /* 0x00008400150c7abb */ /* 0x000fe20008000a00 */
[----:B------:R-:W-:Y:S01]  /*7190*/  SHF.R.S32.HI R3, RZ, 0x1f, R7 ;  /* 0x0000001fff037819 */ /* 0x000fe20000011407 */
[----:B------:R-:W-:Y:S01]  /*71a0*/  IMAD R10, R7, UR13, RZ ;  /* 0x0000000d070a7c24 */ /* 0x000fe2000f8e02ff */
[----:B------:R-:W-:Y:S01]  /*71b0*/  @!UP2 ULDC UR15, c[0x0][0xb54] ;  /* 0x0002d500000faab9 */ /* 0x000fe20000000800 */
[----:B------:R-:W-:-:S02]  /*71c0*/  IADD3.X R9, R4, UR9, R9, P2, P3 ;  /* 0x0000000904097c10 */ /* 0x000fc400097e6409 */
[----:B------:R-:W-:Y:S02]  /*71d0*/  IMAD R3, R3, UR12, R10 ;  /* 0x0000000c03037c24 */ /* 0x000fe4000f8e020a */
[----:B------:R-:W-:-:S04]  /*71e0*/  IMAD.WIDE.U32 R8, R7, UR12, R8 ;  /* 0x0000000c07087c25 */ /* 0x000fc8000f8e0008 */
[----:B------:R-:W-:Y:S01]  /*71f0*/  IMAD.IADD R3, R9, 0x1, R3 ;  /* 0x0000000109037824 */ /* 0x000fe200078e0203 */
[----:B------:R-:W-:Y:S01]  /*7200*/  LEA R4, P2, R8, UR14, 0x2 ;  /* 0x0000000e08047c11 */ /* 0x000fe2000f8410ff */
[----:B------:R-:W-:Y:S01]  /*7210*/  ULDC UR9, c[0x0][0xa88] ;  /* 0x0002a20000097ab9 */ /* 0x000fe20000000800 */
[----:B-----5:R-:W-:Y:S02]  /*7220*/  @P4 R2UR UR9, R0 ;  /* 0x00000000000942ca */ /* 0x020fe400000e0000 */
[----:B------:R-:W-:Y:S01]  /*7230*/  LEA.HI.X R3, R8, UR15, R3, 0x2, P2 ;  /* 0x0000000f08037c11 */ /* 0x000fe200090f1403 */
[----:B--2---:R-:W-:-:S12]  /*7240*/  @P4 BRA `(.L_x_9243) ;  /* 0x0000000000184947 */ /* 0x004fd80003800000 */
[----:B------:R-:W-:Y:S05]  /*7250*/  @!P0 BRA `(.L_x_9243) ;  /* 0x0000000000148947 */ /* 0x000fea0003800000 */
[----:B------:R-:W2:Y:S04]  /*7260*/  LDG.E R7, desc[UR40][R20.64] ;  /* 0x0000002814077981 */ /* 0x000ea8000c1e1900 */
[----:B------:R-:W3:Y:S01]  /*7270*/  LDG.E R0, desc[UR40][R20.64+0x4] ;  /* 0x0000042814007981 */ /* 0x000ee2000c1e1900 */
[----:B--2---:R-:W-:Y:S02]  /*7280*/  R2UR UR12, R7 ;  /* 0x00000000070c72ca */ /* 0x004fe400000e0000 */
[----:B---3--:R-:W-:-:S13]  /*7290*/  R2UR UR9, R0 ;  /* 0x00000000000972ca */ /* 0x008fda00000e0000 */
[----:B------:R-:W-:-:S12]  /*72a0*/  UIADD3 UR9, -UR12, UR9, URZ ;  /* 0x000000090c097290 */ /* 0x000fd8000fffe13f */
.L_x_9243:
[----:B------:R-:W2:Y:S01]  /*72b0*/  LDL R0, [R1+0x40] ;  /* 0x0000400001007983 */ /* 0x000ea20000100800 */
[----:B------:R-:W-:Y:S01]  /*72c0*/  IMAD.U32 R13, RZ, RZ, UR44 ;  /* 0x0000002cff0d7e24 */ /* 0x000fe2000f8e00ff */
[----:B------:R-:W-:Y:S01]  /*72d0*/  UIMAD UR9, UR9, UR20, URZ ;  /* 0x00000014090972a4 */ /* 0x000fe2000f8e023f */
[----:B------:R-:W-:Y:S01]  /*72e0*/  LOP3.LUT P0, RZ, R226, 0x3, RZ, 0xc0, !PT ;  /* 0x00000003e2ff7812 */ /* 0x000fe2000780c0ff */
[----:B------:R-:W-:Y:S04]  /*72f0*/  SHFL.IDX PT, R8, R4, RZ, 0x1c1f ;  /* 0x001c1fff04087589 */ /* 0x000fe800000e0000 */
[----:B------:R-:W0:Y:S04]  /*7300*/  SHFL.IDX PT, R9, R3, RZ, 0x1c1f ;  /* 0x001c1fff03097589 */ /* 0x000e2800000e0000 */
[----:B------:R-:W-:Y:S04]  /*7310*/  SHFL.IDX PT, R10, R4, 0x1, 0x1c1f ;  /* 0x003c1f00040a7f89 */ /* 0x000fe800000e0000 */
[----:B------:R-:W1:Y:S01]  /*7320*/  SHFL.IDX PT, R11, R3, 0x1, 0x1c1f ;  /* 0x003c1f00030b7f89 */ /* 0x000e6200000e0000 */
[----:B--2---:R-:W-:-:S04]  /*7330*/  IMAD R13, R13, 0x80, R0 ;  /* 0x000000800d0d7824 */ /* 0x004fc800078e0200 */
[C---:B------:R-:W-:Y:S01]  /*7340*/  VIADD R0, R13.reuse, 0x8 ;  /* 0x000000080d007836 */ /* 0x040fe20000000000 */
[----:B------:R-:W-:-:S04]  /*7350*/  ISETP.GE.OR P2, PT, R13, UR9, P0 ;  /* 0x000000090d007c0c */ /* 0x000fc80008746670 */
[----:B------:R-:W-:-:S09]  /*7360*/  ISETP.GE.OR P0, PT, R0, UR9, P0 ;  /* 0x0000000900007c0c */ /* 0x000fd20008706670 */
[----:B0-----:R0:W-:Y:S04]  /*7370*/  @!P2 ST.E desc[UR40][R8.64], R5 ;  /* 0x000000050800a985 */ /* 0x0011e8000c101928 */
[----:B-1----:R0:W-:Y:S01]  /*7380*/  @!P0 ST.E desc[UR40][R10.64], R6 ;  /* 0x000000060a008985 */ /* 0x0021e2000c101928 */
[----:B------:R-:W-:-:S13]  /*7390*/  PLOP3.LUT P0, PT, PT, PT, UP2, 0x80, 0x0 ;  /* 0x000000000000781c */ /* 0x000fda0003f0f028 */
[----:B0-----:R-:W-:Y:S05]  /*73a0*/  @P0 BRA `(.L_x_9244) ;  /* 0x0000001000100947 */ /* 0x001fea0003800000 */
[----:B------:R-:W0:Y:S01]  /*73b0*/  S2R R0, SR_TID.X ;  /* 0x0000000000007919 */ /* 0x000e220000002100 */
[----:B------:R-:W-:Y:S01]  /*73c0*/  ULDC.64 UR14, c[0x0][0xaa0] ;  /* 0x0002a800000e7ab9 */ /* 0x000fe20000000a00 */
[----:B0-----:R-:W-:-:S05]  /*73d0*/  VIADD R0, R0, 0xffffff80 ;  /* 0xffffff8000007836 */ /* 0x001fca0000000000 */
[----:B------:R-:W-:-:S04]  /*73e0*/  SHF.R.S32.HI R3, RZ, 0x1f, R0 ;  /* 0x0000001fff037819 */ /* 0x000fc80000011400 */
[----:B------:R-:W-:-:S04]  /*73f0*/  LEA.HI R3, R3, R0, RZ, 0x3 ;  /* 0x0000000003037211 */ /* 0x000fc800078f18ff */
[----:B------:R-:W-:Y:S02]  /*7400*/  LOP3.LUT R5, R3, 0xfffffff8, RZ, 0xc0, !PT ;  /* 0xfffffff803057812 */ /* 0x000fe400078ec0ff */
[----:B------:R-:W-:-:S03]  /*7410*/  SHF.R.S32.HI R81, RZ, 0x3, R3 ;  /* 0x00000003ff517819 */ /* 0x000fc60000011403 */
[----:B------:R-:W-:Y:S02]  /*7420*/  IMAD.IADD R20, R0, 0x1, -R5 ;  /* 0x0000000100147824 */ /* 0x000fe400078e0a05 */
[----:B------:R-:W-:Y:S02]  /*7430*/  IMAD.MOV.U32 R5, RZ, RZ, 0x2 ;  /* 0x00000002ff057424 */ /* 0x000fe400078e00ff */
[----:B------:R-:W-:-:S04]  /*7440*/  IMAD.SHL.U32 R0, R20, 0x8, RZ ;  /* 0x0000000814007824 */ /* 0x000fc800078e00ff */
[----:B------:R-:W-:-:S04]  /*7450*/  IMAD R4, R81, 0x40, R0 ;  /* 0x0000004051047824 */ /* 0x000fc800078e0200 */
[----:B------:R-:W-:-:S03]  /*7460*/  IMAD.WIDE R4, R4, R5, UR10 ;  /* 0x0000000a04047e25 */ /* 0x000fc6000f8e0205 */
[C---:B------:R-:W-:Y:S02]  /*7470*/  IADD3 R25, P2, R4.reuse, 0x3000, RZ ;  /* 0x0000300004197810 */ /* 0x040fe40007f5e0ff */
[C---:B------:R-:W-:Y:S02]  /*7480*/  IADD3 R9, P4, R4.reuse, 0x1000, RZ ;  /* 0x0000100004097810 */ /* 0x040fe40007f9e0ff */
[----:B------:R-:W-:Y:S02]  /*7490*/  LOP3.LUT R24, R25, 0x380, RZ, 0xc0, !PT ;  /* 0x0000038019187812 */ /* 0x000fe400078ec0ff */
[----:B------:R-:W-:Y:S02]  /*74a0*/  IADD3 R13, P3, R4, 0x2000, RZ ;  /* 0x00002000040d7810 */ /* 0x000fe40007f7e0ff */
[----:B------:R-:W-:Y:S01]  /*74b0*/  SHF.R.U64 R24, R24, 0x3, RZ ;  /* 0x0000000318187819 */ /* 0x000fe200000012ff */
[----:B------:R-:W-:Y:S01]  /*74c0*/  UIMAD UR12, UR16, UR14, URZ ;  /* 0x0000000e100c72a4 */ /* 0x000fe2000f8e023f */
[----:B------:R-:W-:-:S02]  /*74d0*/  LOP3.LUT R8, R9, 0x380, RZ, 0xc0, !PT ;  /* 0x0000038009087812 */ /* 0x000fc400078ec0ff */
[----:B------:R-:W-:Y:S01]  /*74e0*/  LOP3.LUT R24, R24, R25, RZ, 0x3c, !PT ;  /* 0x0000001918187212 */ /* 0x000fe200078e3cff */
[--C-:B------:R-:W-:Y:S01]  /*74f0*/  IMAD.X R25, RZ, RZ, R5.reuse, P2 ;  /* 0x000000ffff197224 */ /* 0x100fe200010e0605 */
[----:B------:R-:W-:Y:S02]  /*7500*/  IADD3 R49, P2, R4, 0x9000, RZ ;  /* 0x0000900004317810 */ /* 0x000fe40007f5e0ff */
[----:B------:R-:W-:Y:S02]  /*7510*/  LOP3.LUT R12, R13, 0x380, RZ, 0xc0, !PT ;  /* 0x000003800d0c7812 */ /* 0x000fe400078ec0ff */
[----:B------:R-:W-:Y:S01]  /*7520*/  LOP3.LUT R48, R49, 0x380, RZ, 0xc0, !PT ;  /* 0x0000038031307812 */ /* 0x000fe200078ec0ff */
[----:B------:R-:W-:Y:S01]  /*7530*/  UIMAD UR12, UR4, UR15, UR12 ;  /* 0x0000000f040c72a4 */ /* 0x000fe2000f8e020c */
[----:B------:R-:W-:Y:S01]  /*7540*/  SHF.R.U64 R8, R8, 0x3, RZ ;  /* 0x0000000308087819 */ /* 0x000fe200000012ff */
[----:B------:R-:W-:Y:S01]  /*7550*/  UIMAD.WIDE.U32 UR10, UR4, UR14, URZ ;  /* 0x0000000e040a72a5 */ /* 0x000fe2000f8e003f */
[----:B------:R-:W-:Y:S01]  /*7560*/  SHF.R.U64 R48, R48, 0x3, RZ ;  /* 0x0000000330307819 */ /* 0x000fe200000012ff */
[----:B------:R-:W-:Y:S01]  /*7570*/  IMAD.U32 R78, RZ, RZ, UR44 ;  /* 0x0000002cff4e7e24 */ /* 0x000fe2000f8e00ff */
[----:B------:R-:W-:Y:S01]  /*7580*/  SHF.R.U64 R12, R12, 0x3, RZ ;  /* 0x000000030c0c7819 */ /* 0x000fe200000012ff */
[----:B------:R-:W5:Y:S01]  /*7590*/  LD.E.128 R24, desc[UR40][R24.64] ;  /* 0x0000002818187980 */ /* 0x000f62000c101d00 */
[----:B------:R-:W-:Y:S01]  /*75a0*/  LOP3.LUT R48, R48, R49, RZ, 0x3c, !PT ;  /* 0x0000003130307212 */ /* 0x000fe200078e3cff */
[--C-:B------:R-:W-:Y:S01]  /*75b0*/  IMAD.X R49, RZ, RZ, R5.reuse, P2 ;  /* 0x000000ffff317224 */ /* 0x100fe200010e0605 */
[----:B------:R-:W-:Y:S01]  /*75c0*/  IADD3 R6, P2, R4, 0xf000, RZ ;  /* 0x0000f00004067810 */ /* 0x000fe20007f5e0ff */
[----:B------:R-:W-:Y:S01]  /*75d0*/  UIADD3 UR11, UR11, UR12, URZ ;  /* 0x0000000c0b0b7290 */ /* 0x000fe2000fffe03f */
[----:B------:R-:W-:Y:S01]  /*75e0*/  LOP3.LUT R8, R8, R9, RZ, 0x3c, !PT ;  /* 0x0000000908087212 */ /* 0x000fe200078e3cff */
[--C-:B------:R-:W-:Y:S01]  /*75f0*/  IMAD.X R9, RZ, RZ, R5.reuse, P4 ;  /* 0x000000ffff097224 */ /* 0x100fe200020e0605 */
[----:B------:R-:W-:Y:S01]  /*7600*/  LOP3.LUT R3, R6, 0x380, RZ, 0xc0, !PT ;  /* 0x0000038006037812 */ /* 0x000fe200078ec0ff */
[----:B------:R-:W-:Y:S01]  /*7610*/  ULDC.64 UR12, c[0x0][0xae8] ;  /* 0x0002ba00000c7ab9 */ /* 0x000fe20000000a00 */
[----:B------:R-:W-:Y:S01]  /*7620*/  LOP3.LUT R12, R12, R13, RZ, 0x3c, !PT ;  /* 0x0000000d0c0c7212 */ /* 0x000fe200078e3cff */
[----:B------:R-:W-:Y:S01]  /*7630*/  IMAD.X R13, RZ, RZ, R5, P3 ;  /* 0x000000ffff0d7224 */ /* 0x000fe200018e0605 */
[----:B------:R-:W-:Y:S01]  /*7640*/  SHF.R.U64 R3, R3, 0x3, RZ ;  /* 0x0000000303037819 */ /* 0x000fe200000012ff */
[----:B------:R-:W-:Y:S01]  /*7650*/  UIMAD.WIDE.U32 UR10, UR43, UR12, UR10 ;  /* 0x0000000c2b0a72a5 */ /* 0x000fe2000f8e000a */
[----:B------:R-:W-:-:S02]  /*7660*/  IADD3 R29, P0, R4, 0x4000, RZ ;  /* 0x00004000041d7810 */ /* 0x000fc40007f1e0ff */
[C---:B------:R-:W-:Y:S02]  /*7670*/  IADD3 R33, P6, R4.reuse, 0x5000, RZ ;  /* 0x0000500004217810 */ /* 0x040fe40007fde0ff */
[----:B------:R-:W-:Y:S01]  /*7680*/  IADD3 R37, P5, R4, 0x6000, RZ ;  /* 0x0000600004257810 */ /* 0x000fe20007fbe0ff */
[----:B------:R-:W-:Y:S01]  /*7690*/  USHF.R.S32.HI UR4, URZ, 0x1f, UR46 ;  /* 0x0000001f3f047899 */ /* 0x000fe2000801142e */
[----:B------:R-:W-:Y:S01]  /*76a0*/  LOP3.LUT R72, R3, R6, RZ, 0x3c, !PT ;  /* 0x0000000603487212 */ /* 0x000fe200078e3cff */
[----:B------:R-:W-:Y:S01]  /*76b0*/  IMAD R3, R20, 0x20, R81 ;  /* 0x0000002014037824 */ /* 0x000fe200078e0251 */
[C---:B------:R-:W-:Y:S01]  /*76c0*/  IADD3 R41, P4, R4.reuse, 0x7000, RZ ;  /* 0x0000700004297810 */ /* 0x040fe20007f9e0ff */
[----:B------:R-:W-:Y:S01]  /*76d0*/  @UP1 ULDC UR14, c[0x0][0xbec] ;  /* 0x0002fb00000e1ab9 */ /* 0x000fe20000000800 */
[----:B------:R-:W-:Y:S01]  /*76e0*/  IADD3 R45, P3, R4, 0x8000, RZ ;  /* 0x00008000042d7810 */ /* 0x000fe20007f7e0ff */
[----:B------:R-:W-:Y:S01]  /*76f0*/  IMAD R78, R78, 0x80, R3 ;  /* 0x000000804e4e7824 */ /* 0x000fe200078e0203 */
[----:B------:R-:W-:Y:S01]  /*7700*/  LOP3.LUT R28, R29, 0x380, RZ, 0xc0, !PT ;  /* 0x000003801d1c7812 */ /* 0x000fe200078ec0ff */
[----:B------:R-:W-:Y:S01]  /*7710*/  UIMAD UR11, UR43, UR13, UR11 ;  /* 0x0000000d2b0b72a4 */ /* 0x000fe2000f8e020b */
[----:B------:R-:W-:Y:S01]  /*7720*/  LOP3.LUT R32, R33, 0x380, RZ, 0xc0, !PT ;  /* 0x0000038021207812 */ /* 0x000fe200078ec0ff */
[----:B------:R-:W-:Y:S01]  /*7730*/  IMAD.X R73, RZ, RZ, R5, P2 ;  /* 0x000000ffff497224 */ /* 0x000fe200010e0605 */
[----:B------:R-:W-:Y:S01]  /*7740*/  LOP3.LUT R36, R37, 0x380, RZ, 0xc0, !PT ;  /* 0x0000038025247812 */ /* 0x000fe200078ec0ff */
[----:B------:R-:W-:Y:S01]  /*7750*/  ULDC.64 UR12, c[0x0][0xaf0] ;  /* 0x0002bc00000c7ab9 */ /* 0x000fe20000000a00 */
[----:B------:R-:W-:Y:S01]  /*7760*/  LOP3.LUT R40, R41, 0x380, RZ, 0xc0, !PT ;  /* 0x0000038029287812 */ /* 0x000fe200078ec0ff */
[----:B------:R-:W5:Y:S01]  /*7770*/  LD.E.128 R8, desc[UR40][R8.64] ;  /* 0x0000002808087980 */ /* 0x000f62000c101d00 */
[----:B------:R-:W-:Y:S01]  /*7780*/  LOP3.LUT R44, R45, 0x380, RZ, 0xc0, !PT ;  /* 0x000003802d2c7812 */ /* 0x000fe200078ec0ff */
[----:B------:R-:W-:Y:S01]  /*7790*/  UIMAD UR4, UR4, UR12, URZ ;  /* 0x0000000c040472a4 */ /* 0x000fe2000f8e023f */
[----:B------:R-:W-:Y:S01]  /*77a0*/  SHF.R.U64 R28, R28, 0x3, RZ ;  /* 0x000000031c1c7819 */ /* 0x000fe200000012ff */
[----:B------:R-:W-:Y:S01]  /*77b0*/  @P1 IMAD.HI.U32 R20, R78, UR14, RZ ;  /* 0x0000000e4e141c27 */ /* 0x000fe2000f8e00ff */
[----:B------:R-:W-:Y:S01]  /*77c0*/  SHF.R.U64 R32, R32, 0x3, RZ ;  /* 0x0000000320207819 */ /* 0x000fe200000012ff */
[----:B------:R-:W5:Y:S01]  /*77d0*/  LD.E.128 R12, desc[UR40][R12.64] ;  /* 0x000000280c0c7980 */ /* 0x000f62000c101d00 */
[----:B------:R-:W-:-:S02]  /*77e0*/  SHF.R.U64 R36, R36, 0x3, RZ ;  /* 0x0000000324247819 */ /* 0x000fc400000012ff */
[----:B------:R-:W-:Y:S01]  /*77f0*/  SHF.R.U64 R40, R40, 0x3, RZ ;  /* 0x0000000328287819 */ /* 0x000fe200000012ff */
[----:B------:R-:W-:Y:S01]  /*7800*/  IMAD.MOV.U32 R3, RZ, RZ, R78 ;  /* 0x000000ffff037224 */ /* 0x000fe200078e004e */
[----:B------:R-:W-:Y:S01]  /*7810*/  SHF.R.U64 R44, R44, 0x3, RZ ;  /* 0x000000032c2c7819 */ /* 0x000fe200000012ff */
[----:B------:R-:W-:Y:S01]  /*7820*/  UIMAD.WIDE.U32 UR10, UR46, UR12, UR10 ;  /* 0x0000000c2e0a72a5 */ /* 0x000fe2000f8e000a */
[----:B------:R-:W-:Y:S01]  /*7830*/  LOP3.LUT R28, R28, R29, RZ, 0x3c, !PT ;  /* 0x0000001d1c1c7212 */ /* 0x000fe200078e3cff */
[----:B------:R-:W-:Y:S01]  /*7840*/  UIMAD UR4, UR46, UR13, UR4 ;  /* 0x0000000d2e0472a4 */ /* 0x000fe2000f8e0204 */
[----:B------:R-:W-:Y:S01]  /*7850*/  LOP3.LUT R32, R32, R33, RZ, 0x3c, !PT ;  /* 0x0000002120207212 */ /* 0x000fe200078e3cff */
[----:B------:R-:W-:Y:S01]  /*7860*/  @UP1 ULDC UR12, c[0x0][0xbf0] ;  /* 0x0002fc00000c1ab9 */ /* 0x000fe20000000800 */
[----:B------:R-:W-:Y:S01]  /*7870*/  LOP3.LUT R36, R36, R37, RZ, 0x3c, !PT ;  /* 0x0000002524247212 */ /* 0x000fe200078e3cff */
[--C-:B------:R-:W-:Y:S01]  /*7880*/  IMAD.X R29, RZ, RZ, R5.reuse, P0 ;  /* 0x000000ffff1d7224 */ /* 0x100fe200000e0605 */
[----:B------:R-:W-:Y:S01]  /*7890*/  LOP3.LUT R40, R40, R41, RZ, 0x3c, !PT ;  /* 0x0000002928287212 */ /* 0x000fe200078e3cff */
[--C-:B------:R-:W-:Y:S01]  /*78a0*/  IMAD.X R33, RZ, RZ, R5.reuse, P6 ;  /* 0x000000ffff217224 */ /* 0x100fe200030e0605 */
[----:B------:R-:W-:Y:S01]  /*78b0*/  LOP3.LUT R44, R44, R45, RZ, 0x3c, !PT ;  /* 0x0000002d2c2c7212 */ /* 0x000fe200078e3cff */
[--C-:B------:R-:W-:Y:S01]  /*78c0*/  IMAD.X R37, RZ, RZ, R5.reuse, P5 ;  /* 0x000000ffff257224 */ /* 0x100fe200028e0605 */
[----:B------:R-:W-:Y:S01]  /*78d0*/  @P1 SHF.R.U32.HI R3, RZ, UR12, R20 ;  /* 0x0000000cff031c19 */ /* 0x000fe20008011614 */
[--C-:B------:R-:W-:Y:S01]  /*78e0*/  IMAD.X R41, RZ, RZ, R5.reuse, P4 ;  /* 0x000000ffff297224 */ /* 0x100fe200020e0605 */
[C---:B------:R-:W-:Y:S01]  /*78f0*/  IADD3 R53, P0, R4.reuse, 0xa000, RZ ;  /* 0x0000a00004357810 */ /* 0x040fe20007f1e0ff */
[----:B------:R-:W-:Y:S01]  /*7900*/  IMAD.X R45, RZ, RZ, R5, P3 ;  /* 0x000000ffff2d7224 */ /* 0x000fe200018e0605 */
[C---:B------:R-:W-:Y:S01]  /*7910*/  IADD3 R57, P6, R4.reuse, 0xb000, RZ ;  /* 0x0000b00004397810 */ /* 0x040fe20007fde0ff */
[----:B------:R-:W-:Y:S01]  /*7920*/  UIADD3 UR4, UR11, UR4, URZ ;  /* 0x000000040b047290 */ /* 0x000fe2000fffe03f */
[C---:B------:R-:W-:Y:S01]  /*7930*/  IADD3 R61, P5, R4.reuse, 0xc000, RZ ;  /* 0x0000c000043d7810 */ /* 0x040fe20007fbe0ff */
[--C-:B------:R-:W-:Y:S01]  /*7940*/  IMAD.MOV R77, RZ, RZ, -R3.reuse ;  /* 0x000000ffff4d7224 */ /* 0x100fe200078e0a03 */
[C---:B------:R-:W-:Y:S01]  /*7950*/  IADD3 R65, P4, R4.reuse, 0xd000, RZ ;  /* 0x0000d00004417810 */ /* 0x040fe20007f9e0ff */
[----:B------:R-:W-:Y:S01]  /*7960*/  IMAD.U32 R20, RZ, RZ, UR10 ;  /* 0x0000000aff147e24 */ /* 0x000fe2000f8e00ff */
[----:B------:R-:W-:Y:S01]  /*7970*/  IADD3 R69, P3, R4, 0xe000, RZ ;  /* 0x0000e00004457810 */ /* 0x000fe20007f7e0ff */
[----:B------:R-:W-:Y:S01]  /*7980*/  IMAD.U32 R21, RZ, RZ, UR11 ;  /* 0x0000000bff157e24 */ /* 0x000fe2000f8e00ff */
[----:B------:R-:W-:Y:S01]  /*7990*/  SHF.R.S32.HI R76, RZ, 0x1f, R3 ;  /* 0x0000001fff4c7819 */ /* 0x000fe20000011403 */
[----:B------:R-:W-:Y:S01]  /*79a0*/  ULDC.64 UR10, c[0x0][0xae0] ;  /* 0x0002b800000a7ab9 */ /* 0x000fe20000000a00 */
[----:B------:R-:W-:Y:S01]  /*79b0*/  LOP3.LUT R52, R53, 0x380, RZ, 0xc0, !PT ;  /* 0x0000038035347812 */ /* 0x000fe200078ec0ff */
[----:B------:R-:W5:Y:S01]  /*79c0*/  LD.E.128 R28, desc[UR40][R28.64] ;  /* 0x000000281c1c7980 */ /* 0x000f62000c101d00 */
[----:B------:R-:W-:-:S02]  /*79d0*/  LOP3.LUT R56, R57, 0x380, RZ, 0xc0, !PT ;  /* 0x0000038039387812 */ /* 0x000fc400078ec0ff */
[----:B------:R-:W-:Y:S01]  /*79e0*/  LOP3.LUT R60, R61, 0x380, RZ, 0xc0, !PT ;  /* 0x000003803d3c7812 */ /* 0x000fe200078ec0ff */
[----:B------:R-:W5:Y:S01]  /*79f0*/  LD.E.128 R32, desc[UR40][R32.64] ;  /* 0x0000002820207980 */ /* 0x000f62000c101d00 */
[----:B------:R-:W-:Y:S02]  /*7a00*/  LOP3.LUT R64, R65, 0x380, RZ, 0xc0, !PT ;  /* 0x0000038041407812 */ /* 0x000fe400078ec0ff */
[----:B------:R-:W-:Y:S02]  /*7a10*/  LOP3.LUT R68, R69, 0x380, RZ, 0xc0, !PT ;  /* 0x0000038045447812 */ /* 0x000fe400078ec0ff */
[----:B------:R-:W-:Y:S01]  /*7a20*/  LOP3.LUT R7, R4, 0x380, RZ, 0xc0, !PT ;  /* 0x0000038004077812 */ /* 0x000fe200078ec0ff */
[----:B------:R-:W-:Y:S01]  /*7a30*/  IMAD.U32 R21, RZ, RZ, UR4 ;  /* 0x00000004ff157e24 */ /* 0x000fe2000f8e00ff */
[----:B------:R-:W-:Y:S01]  /*7a40*/  SHF.R.U64 R52, R52, 0x3, RZ ;  /* 0x0000000334347819 */ /* 0x000fe200000012ff */
[----:B------:R-:W-:Y:S01]  /*7a50*/  IMAD R76, R76, UR10, RZ ;  /* 0x0000000a4c4c7c24 */ /* 0x000fe2000f8e02ff */
[----:B------:R-:W-:Y:S01]  /*7a60*/  SHF.R.U64 R56, R56, 0x3, RZ ;  /* 0x0000000338387819 */ /* 0x000fe200000012ff */
[----:B------:R-:W-:Y:S01]  /*7a70*/  IMAD R77, R77, UR20, R78 ;  /* 0x000000144d4d7c24 */ /* 0x000fe2000f8e024e */
[----:B------:R-:W-:Y:S01]  /*7a80*/  SHF.R.U64 R60, R60, 0x3, RZ ;  /* 0x000000033c3c7819 */ /* 0x000fe200000012ff */
[----:B------:R-:W5:Y:S01]  /*7a90*/  LD.E.128 R36, desc[UR40][R36.64] ;  /* 0x0000002824247980 */ /* 0x000f62000c101d00 */
[----:B------:R-:W-:-:S02]  /*7aa0*/  SHF.R.U64 R64, R64, 0x3, RZ ;  /* 0x0000000340407819 */ /* 0x000fc400000012ff */
[----:B------:R-:W-:Y:S01]  /*7ab0*/  SHF.R.U64 R68, R68, 0x3, RZ ;  /* 0x0000000344447819 */ /* 0x000fe200000012ff */
[----:B------:R-:W5:Y:S01]  /*7ac0*/  LD.E.128 R40, desc[UR40][R40.64] ;  /* 0x0000002828287980 */ /* 0x000f62000c101d00 */
[----:B------:R-:W-:Y:S01]  /*7ad0*/  SHF.R.U64 R7, R7, 0x3, RZ ;  /* 0x0000000307077819 */ /* 0x000fe200000012ff */
[C---:B------:R-:W-:Y:S01]  /*7ae0*/  IMAD.WIDE.U32 R20, R3.reuse, UR10, R20 ;  /* 0x0000000a03147c25 */ /* 0x040fe2000f8e0014 */
[----:B------:R-:W-:Y:S01]  /*7af0*/  LOP3.LUT R52, R52, R53, RZ, 0x3c, !PT ;  /* 0x0000003534347212 */ /* 0x000fe200078e3cff */
[----:B------:R-:W5:Y:S01]  /*7b00*/  LD.E.128 R44, desc[UR40][R44.64] ;  /* 0x000000282c2c7980 */ /* 0x000f62000c101d00 */
[----:B------:R-:W-:Y:S01]  /*7b10*/  LOP3.LUT R56, R56, R57, RZ, 0x3c, !PT ;  /* 0x0000003938387212 */ /* 0x000fe200078e3cff */
        /* <DEDUP_REMOVED lines=10> */
[----:B------:R-:W-:Y:S01]  /*7bc0*/  IMAD.X R69, RZ, RZ, R5, P3 ;  /* 0x000000ffff457224 */ /* 0x000fe200018e0605 */
[----:B------:R-:W-:Y:S01]  /*7bd0*/  ULDC.64 UR10, c[0x0][0xad8] ;  /* 0x0002b600000a7ab9 */ /* 0x000fe20000000a00 */
[----:B------:R-:W-:Y:S01]  /*7be0*/  IMAD.IADD R21, R21, 0x1, R79 ;  /* 0x0000000115157824 */ /* 0x000fe200078e024f */
[----:B------:R-:W5:Y:S01]  /*7bf0*/  LD.E.128 R4, desc[UR40][R4.64] ;  /* 0x0000002804047980 */ /* 0x000f62000c101d00 */
[----:B------:R-:W-:-:S03]  /*7c00*/  IMAD R76, R3, UR10, RZ ;  /* 0x0000000a034c7c24 */ /* 0x000fc6000f8e02ff */
[----:B------:R-:W5:Y:S01]  /*7c10*/  LD.E.128 R48, desc[UR40][R48.64] ;  /* 0x0000002830307980 */ /* 0x000f62000c101d00 */
[----:B------:R-:W-:-:S03]  /*7c20*/  IMAD R3, R77, UR11, R76 ;  /* 0x0000000b4d037c24 */ /* 0x000fc6000f8e024c */
[----:B------:R-:W5:Y:S01]  /*7c30*/  LD.E.128 R52, desc[UR40][R52.64] ;  /* 0x0000002834347980 */ /* 0x000f62000c101d00 */
[----:B------:R-:W-:Y:S01]  /*7c40*/  IMAD.WIDE.U32 R20, R77, UR10, R20 ;  /* 0x0000000a4d147c25 */ /* 0x000fe2000f8e0014 */
[----:B------:R-:W-:Y:S02]  /*7c50*/  ULDC.64 UR10, c[0x0][0xa80] ;  /* 0x0002a000000a7ab9 */ /* 0x000fe40000000a00 */
[----:B------:R-:W5:Y:S04]  /*7c60*/  LD.E.128 R56, desc[UR40][R56.64] ;  /* 0x0000002838387980 */ /* 0x000f68000c101d00 */
[----:B------:R-:W5:Y:S04]  /*7c70*/  LD.E.128 R60, desc[UR40][R60.64] ;  /* 0x000000283c3c7980 */ /* 0x000f68000c101d00 */
[----:B------:R-:W5:Y:S04]  /*7c80*/  LD.E.128 R64, desc[UR40][R64.64] ;  /* 0x0000002840407980 */ /* 0x000f68000c101d00 */
[----:B------:R-:W5:Y:S04]  /*7c90*/  LD.E.128 R68, desc[UR40][R68.64] ;  /* 0x0000002844447980 */ /* 0x000f68000c101d00 */
        /* <DEDUP_REMOVED lines=8> */
[----:B------:R-:W-:Y:S01]  /*7d20*/  IMAD.IADD R3, R21, 0x1, R3 ;  /* 0x0000000115037824 */ /* 0x000fe200078e0203 */
[----:B------:R-:W-:Y:S01]  /*7d30*/  LEA R82, P2, R20, UR10, 0x1 ;  /* 0x0000000a14527c11 */ /* 0x000fe2000f8408ff */
[----:B------:R-:W-:Y:S01]  /*7d40*/  IMAD R84, R84, 0x80, R81 ;  /* 0x0000008054547824 */ /* 0x000fe200078e0251 */
[----:B------:R-:W-:-:S02]  /*7d50*/  UIADD3 UR8, UR8, 0x22820, URZ ;  /* 0x0002282008087890 */ /* 0x000fc4000fffe03f */
[----:B------:R-:W-:Y:S02]  /*7d60*/  LEA.HI.X R83, R20, UR11, R3, 0x1, P2 ;  /* 0x0000000b14537c11 */ /* 0x000fe400090f0c03 */
[C---:B------:R-:W-:Y:S01]  /*7d70*/  ISETP.GE.AND P2, PT, R84.reuse, UR9, PT ;  /* 0x0000000954007c0c */ /* 0x040fe2000bf46270 */
[----:B------:R-:W-:Y:S01]  /*7d80*/  UPRMT UR8, URZ, 0x654, UR8 ;  /* 0x000006543f087896 */ /* 0x000fe20008000008 */
[C---:B------:R-:W-:Y:S02]  /*7d90*/  VIADD R76, R84.reuse, 0x20 ;  /* 0x00000020544c7836 */ /* 0x040fe40000000000 */
[----:B------:R-:W-:Y:S02]  /*7da0*/  VIADD R77, R84, 0x40 ;  /* 0x00000040544d7836 */ /* 0x000fe40000000000 */
[C---:B------:R-:W-:Y:S02]  /*7db0*/  VIADD R88, R0.reuse, 0x80 ;  /* 0x0000008000587836 */ /* 0x040fe40000000000 */
[----:B------:R-:W-:-:S02]  /*7dc0*/  VIADD R90, R0, 0xc0 ;  /* 0x000000c0005a7836 */ /* 0x000fc40000000000 */
[----:B------:R-:W-:Y:S01]  /*7dd0*/  VIADD R86, R0, 0x40 ;  /* 0x0000004000567836 */ /* 0x000fe20000000000 */
[----:B0-----:R0:W1:Y:S01]  /*7de0*/  SHFL.IDX PT, R81, R82, RZ, 0x181f ;  /* 0x00181fff52517589 */ /* 0x00106200000e0000 */
[----:B------:R-:W-:Y:S03]  /*7df0*/  BSSY B1, `(.L_x_9245) ;  /* 0x000001b000017945 */ /* 0x000fe60003800000 */
[----:B------:R0:W2:Y:S01]  /*7e00*/  SHFL.IDX PT, R3, R83, RZ, 0x181f ;  /* 0x00181fff53037589 */ /* 0x0000a200000e0000 */
[----:B------:R-:W-:Y:S01]  /*7e10*/  SYNCS.ARRIVE.TRANS64.RED.A1T0 RZ, [UR8], RZ ;  /* 0x000000ffffff79a7 */ /* 0x000fe20008100408 */
[----:B------:R-:W-:Y:S02]  /*7e20*/  ISETP.GE.AND P1, PT, R76, UR9, PT ;  /* 0x000000094c007c0c */ /* 0x000fe4000bf26270 */
[----:B------:R-:W-:Y:S02]  /*7e30*/  ISETP.GE.AND P0, PT, R77, UR9, PT ;  /* 0x000000094d007c0c */ /* 0x000fe4000bf06270 */
        /* <DEDUP_REMOVED lines=13> */
[----:B-----5:R0:W-:Y:S01]  /*7f10*/  @!P5 ST.E.128 desc[UR40][R20.64], R4 ;  /* 0x000000041400d985 */ /* 0x0201e2000c101d28 */
[----:B------:R-:W-:Y:S02]  /*7f20*/  @!P4 LEA.HI.X R77, R86, R3, R89, 0x1, P6 ;  /* 0x00000003564dc211 */ /* 0x000fe400030f0c59 */
[----:B------:R-:W-:-:S03]  /*7f30*/  @!P3 LEA R78, P6, R88, R81, 0x1 ;  /* 0x00000051584eb211 */ /* 0x000fc600078c08ff */
[----:B------:R0:W-:Y:S01]  /*7f40*/  @!P4 ST.E.128 desc[UR40][R76.64], R28 ;  /* 0x0000001c4c00c985 */ /* 0x0001e2000c101d28 */
[----:B------:R-:W-:Y:S02]  /*7f50*/  @!P3 LEA.HI.X R79, R88, R3, R85, 0x1, P6 ;  /* 0x00000003584fb211 */ /* 0x000fe400030f0c55 */
[----:B------:R-:W-:-:S03]  /*7f60*/  @!P2 LEA R80, P6, R90, R81, 0x1 ;  /* 0x000000515a50a211 */ /* 0x000fc600078c08ff */
[----:B------:R0:W-:Y:S01]  /*7f70*/  @!P3 ST.E.128 desc[UR40][R78.64], R44 ;  /* 0x0000002c4e00b985 */ /* 0x0001e2000c101d28 */
[----:B------:R-:W-:-:S05]  /*7f80*/  @!P2 LEA.HI.X R81, R90, R3, R87, 0x1, P6 ;  /* 0x000000035a51a211 */ /* 0x000fca00030f0c57 */
[----:B------:R0:W-:Y:S04]  /*7f90*/  @!P2 ST.E.128 desc[UR40][R80.64], R60 ;  /* 0x0000003c5000a985 */ /* 0x0001e8000c101d28 */
.L_x_9246:
[----:B------:R-:W-:Y:S05]  /*7fa0*/  BSYNC B1 ;  /* 0x0000000000017941 */ /* 0x000fea0003800000 */
.L_x_9245:
[----:B--2---:R2:W3:Y:S01]  /*7fb0*/  SHFL.IDX PT, R3, R83, 0x1, 0x181f ;  /* 0x00381f0053037f89 */ /* 0x0044e200000e0000 */
[----:B------:R-:W-:Y:S03]  /*7fc0*/  BSSY B1, `(.L_x_9247) ;  /* 0x0000014000017945 */ /* 0x000fe60003800000 */
[----:B0----5:R2:W0:Y:S01]  /*7fd0*/  SHFL.IDX PT, R29, R82, 0x1, 0x181f ;  /* 0x00381f00521d7f89 */ /* 0x02142200000e0000 */
[----:B------:R-:W-:Y:S05]  /*7fe0*/  @P1 BRA `(.L_x_9248) ;  /* 0x0000000000441947 */ /* 0x000fea0003800000 */
[----:B------:R-:W-:Y:S02]  /*7ff0*/  ULDC UR4, c[0x0][0xac8] ;  /* 0x0002b20000047ab9 */ /* 0x000fe40000000800 */
[----:B------:R-:W-:Y:S02]  /*8000*/  ISETP.GE.AND P4, PT, R0, UR4, PT ;  /* 0x0000000400007c0c */ /* 0x000fe4000bf86270 */
[----:B------:R-:W-:Y:S02]  /*8010*/  ISETP.GE.AND P3, PT, R86, UR4, PT ;  /* 0x0000000456007c0c */ /* 0x000fe4000bf66270 */
[----:B------:R-:W-:Y:S02]  /*8020*/  ISETP.GE.AND P2, PT, R88, UR4, PT ;  /* 0x0000000458007c0c */ /* 0x000fe4000bf46270 */
[----:B------:R-:W-:-:S07]  /*8030*/  ISETP.GE.AND P1, PT, R90, UR4, PT ;  /* 0x000000045a007c0c */ /* 0x000fce000bf26270 */
[-C--:B0-----:R-:W-:Y:S02]  /*8040*/  @!P4 LEA R4, P6, R0, R29.reuse, 0x1 ;  /* 0x0000001d0004c211 */ /* 0x081fe400078c08ff */
[----:B------:R-:W-:Y:S02]  /*8050*/  @!P3 LEA R6, P5, R86, R29, 0x1 ;  /* 0x0000001d5606b211 */ /* 0x000fe400078a08ff */
[----:B---3--:R-:W-:Y:S02]  /*8060*/  @!P4 LEA.HI.X R5, R0, R3, R91, 0x1, P6 ;  /* 0x000000030005c211 */ /* 0x008fe400030f0c5b */
[----:B------:R-:W-:Y:S02]  /*8070*/  @!P2 LEA R20, P6, R88, R29, 0x1 ;  /* 0x0000001d5814a211 */ /* 0x000fe400078c08ff */
[----:B------:R-:W-:Y:S01]  /*8080*/  @!P3 LEA.HI.X R7, R86, R3, R89, 0x1, P5 ;  /* 0x000000035607b211 */ /* 0x000fe200028f0c59 */
[----:B------:R4:W-:Y:S01]  /*8090*/  @!P4 ST.E.128 desc[UR40][R4.64], R8 ;  /* 0x000000080400c985 */ /* 0x0009e2000c101d28 */
[----:B------:R-:W-:-:S02]  /*80a0*/  @!P1 LEA R28, P5, R90, R29, 0x1 ;  /* 0x0000001d5a1c9211 */ /* 0x000fc400078a08ff */
[-C--:B------:R-:W-:Y:S01]  /*80b0*/  @!P2 LEA.HI.X R21, R88, R3.reuse, R85, 0x1, P6 ;  /* 0x000000035815a211 */ /* 0x080fe200030f0c55 */
[----:B------:R4:W-:Y:S01]  /*80c0*/  @!P3 ST.E.128 desc[UR40][R6.64], R32 ;  /* 0x000000200600b985 */ /* 0x0009e2000c101d28 */
[----:B------:R-:W-:-:S03]  /*80d0*/  @!P1 LEA.HI.X R29, R90, R3, R87, 0x1, P5 ;  /* 0x000000035a1d9211 */ /* 0x000fc600028f0c57 */
[----:B------:R4:W-:Y:S04]  /*80e0*/  @!P2 ST.E.128 desc[UR40][R20.64], R48 ;  /* 0x000000301400a985 */ /* 0x0009e8000c101d28 */
[----:B------:R4:W-:Y:S02]  /*80f0*/  @!P1 ST.E.128 desc[UR40][R28.64], R64 ;  /* 0x000000401c009985 */ /* 0x0009e4000c101d28 */
.L_x_9248:
[----:B------:R-:W-:Y:S05]  /*8100*/  BSYNC B1 ;  /* 0x0000000000017941 */ /* 0x000fea0003800000 */
.L_x_9247:
[----:B---3--:R3:W0:Y:S01]  /*8110*/  SHFL.IDX PT, R3, R83, 0x2, 0x181f ;  /* 0x00581f0053037f89 */ /* 0x00862200000e0000 */
[----:B------:R-:W-:Y:S03]  /*8120*/  BSSY B1, `(.L_x_9249) ;  /* 0x0000014000017945 */ /* 0x000fe60003800000 */
[----:B----4-:R3:W4:Y:S01]  /*8130*/  SHFL.IDX PT, R11, R82, 0x2, 0x181f ;  /* 0x00581f00520b7f89 */ /* 0x01072200000e0000 */
[----:B------:R-:W-:Y:S05]  /*8140*/  @P0 BRA `(.L_x_9250) ;  /* 0x0000000000440947 */ /* 0x000fea0003800000 */
[----:B------:R-:W-:Y:S02]  /*8150*/  ULDC UR4, c[0x0][0xac8] ;  /* 0x0002b20000047ab9 */ /* 0x000fe40000000800 */
[----:B------:R-:W-:Y:S02]  /*8160*/  ISETP.GE.AND P3, PT, R0, UR4, PT ;  /* 0x0000000400007c0c */ /* 0x000fe4000bf66270 */
[----:B------:R-:W-:Y:S02]  /*8170*/  ISETP.GE.AND P2, PT, R86, UR4, PT ;  /* 0x0000000456007c0c */ /* 0x000fe4000bf46270 */
[----:B------:R-:W-:Y:S02]  /*8180*/  ISETP.GE.AND P1, PT, R88, UR4, PT ;  /* 0x0000000458007c0c */ /* 0x000fe4000bf26270 */
[----:B------:R-:W-:-:S07]  /*8190*/  ISETP.GE.AND P0, PT, R90, UR4, PT ;  /* 0x000000045a007c0c */ /* 0x000fce000bf06270 */
[-C--:B----4-:R-:W-:Y:S02]  /*81a0*/  @!P3 LEA R4, P6, R0, R11.reuse, 0x1 ;  /* 0x0000000b0004b211 */ /* 0x090fe400078c08ff */
[-C--:B------:R-:W-:Y:S02]  /*81b0*/  @!P2 LEA R6, P5, R86, R11.reuse, 0x1 ;  /* 0x0000000b5606a211 */ /* 0x080fe400078a08ff */
[----:B------:R-:W-:Y:S02]  /*81c0*/  @!P1 LEA R8, P4, R88, R11, 0x1 ;  /* 0x0000000b58089211 */ /* 0x000fe400078808ff */
[----:B0-----:R-:W-:Y:S02]  /*81d0*/  @!P3 LEA.HI.X R5, R0, R3, R91, 0x1, P6 ;  /* 0x000000030005b211 */ /* 0x001fe400030f0c5b */
[----:B------:R-:W-:Y:S02]  /*81e0*/  @!P0 LEA R10, P6, R90, R11, 0x1 ;  /* 0x0000000b5a0a8211 */ /* 0x000fe400078c08ff */
[-C--:B------:R-:W-:Y:S01]  /*81f0*/  @!P2 LEA.HI.X R7, R86, R3.reuse, R89, 0x1, P5 ;  /* 0x000000035607a211 */ /* 0x080fe200028f0c59 */
[----:B------:R0:W-:Y:S01]  /*8200*/  @!P3 ST.E.128 desc[UR40][R4.64], R12 ;  /* 0x0000000c0400b985 */ /* 0x0001e2000c101d28 */
[----:B------:R-:W-:-:S02]  /*8210*/  @!P1 LEA.HI.X R9, R88, R3, R85, 0x1, P4 ;  /* 0x0000000358099211 */ /* 0x000fc400020f0c55 */
[----:B------:R-:W-:Y:S01]  /*8220*/  @!P0 LEA.HI.X R11, R90, R3, R87, 0x1, P6 ;  /* 0x000000035a0b8211 */ /* 0x000fe200030f0c57 */
[----:B------:R0:W-:Y:S04]  /*8230*/  @!P2 ST.E.128 desc[UR40][R6.64], R36 ;  /* 0x000000240600a985 */ /* 0x0001e8000c101d28 */
[----:B------:R0:W-:Y:S04]  /*8240*/  @!P1 ST.E.128 desc[UR40][R8.64], R52 ;  /* 0x0000003408009985 */ /* 0x0001e8000c101d28 */
[----:B------:R0:W-:Y:S02]  /*8250*/  @!P0 ST.E.128 desc[UR40][R10.64], R68 ;  /* 0x000000440a008985 */ /* 0x0001e4000c101d28 */
.L_x_9250:
[----:B------:R-:W-:Y:S05]  /*8260*/  BSYNC B1 ;  /* 0x0000000000017941 */ /* 0x000fea0003800000 */
.L_x_9249:
[----:B0-----:R-:W-:Y:S01]  /*8270*/  VIADD R3, R84, 0x60 ;  /* 0x0000006054037836 */ /* 0x001fe20000000000 */
[----:B--23--:R-:W0:Y:S04]  /*8280*/  SHFL.IDX PT, R83, R83, 0x3, 0x181f ;  /* 0x00781f0053537f89 */ /* 0x00ce2800000e0000 */
[----:B------:R-:W-:Y:S01]  /*8290*/  ISETP.GE.AND P0, PT, R3, UR9, PT ;  /* 0x0000000903007c0c */ /* 0x000fe2000bf06270 */
[----:B----4-:R2:W3:-:S12]  /*82a0*/  SHFL.IDX PT, R11, R82, 0x3, 0x181f ;  /* 0x00781f00520b7f89 */ /* 0x0104d800000e0000 */
[----:B--2---:R-:W-:Y:S05]  /*82b0*/  @P0 BRA `(.L_x_9251) ;  /* 0x0000002400840947 */ /* 0x004fea0003800000 */
[----:B------:R-:W-:Y:S02]  /*82c0*/  ULDC UR4, c[0x0][0xac8] ;  /* 0x0002b20000047ab9 */ /* 0x000fe40000000800 */
[----:B------:R-:W-:Y:S02]  /*82d0*/  ISETP.GE.AND P3, PT, R0, UR4, PT ;  /* 0x0000000400007c0c */ /* 0x000fe4000bf66270 */
[----:B------:R-:W-:Y:S02]  /*82e0*/  ISETP.GE.AND P4, PT, R86, UR4, PT ;  /* 0x0000000456007c0c */ /* 0x000fe4000bf86270 */
[----:B------:R-:W-:-:S09]  /*82f0*/  ISETP.GE.AND P5, PT, R88, UR4, PT ;  /* 0x0000000458007c0c */ /* 0x000fd2000bfa6270 */
[-C--:B---3--:R-:W-:Y:S02]  /*8300*/  @!P3 LEA R4, P0, R0, R11.reuse, 0x1 ;  /* 0x0000000b0004b211 */ /* 0x088fe400078008ff */
[-C--:B------:R-:W-:Y:S02]  /*8310*/  @!P4 LEA R6, P1, R86, R11.reuse, 0x1 ;  /* 0x0000000b5606c211 */ /* 0x080fe400078208ff */
[----:B------:R-:W-:Y:S02]  /*8320*/  @!P5 LEA R8, P2, R88, R11, 0x1 ;  /* 0x0000000b5808d211 */ /* 0x000fe400078408ff */
[-C--:B0-----:R-:W-:Y:S02]  /*8330*/  @!P3 LEA.HI.X R5, R0, R83.reuse, R91, 0x1, P0 ;  /* 0x000000530005b211 */ /* 0x081fe400000f0c5b */
[-C--:B------:R-:W-:Y:S02]  /*8340*/  @!P4 LEA.HI.X R7, R86, R83.reuse, R89, 0x1, P1 ;  /* 0x000000535607c211 */ /* 0x080fe400008f0c59 */
[----:B------:R-:W-:Y:S01]  /*8350*/  @!P5 LEA.HI.X R9, R88, R83, R85, 0x1, P2 ;  /* 0x000000535809d211 */ /* 0x000fe200010f0c55 */
[----:B------:R0:W-:Y:S01]  /*8360*/  @!P3 ST.E.128 desc[UR40][R4.64], R24 ;  /* 0x000000180400b985 */ /* 0x0001e2000c101d28 */
[----:B------:R-:W-:-:S03]  /*8370*/  ISETP.GE.AND P0, PT, R90, UR4, PT ;  /* 0x000000045a007c0c */ /* 0x000fc6000bf06270 */
[----:B------:R0:W-:Y:S04]  /*8380*/  @!P4 ST.E.128 desc[UR40][R6.64], R40 ;  /* 0x000000280600c985 */ /* 0x0001e8000c101d28 */
[----:B------:R0:W-:Y:S06]  /*8390*/  @!P5 ST.E.128 desc[UR40][R8.64], R56 ;  /* 0x000000380800d985 */ /* 0x0001ec000c101d28 */
[----:B------:R-:W-:Y:S05]  /*83a0*/  @P0 BRA `(.L_x_9251) ;  /* 0x0000002400480947 */ /* 0x000fea0003800000 */
[----:B0-----:R-:W-:-:S04]  /*83b0*/  LEA R4, P0, R90, R11, 0x1 ;  /* 0x0000000b5a047211 */ /* 0x001fc800078008ff */
[----:B------:R-:W-:-:S05]  /*83c0*/  LEA.HI.X R5, R90, R83, R87, 0x1, P0 ;  /* 0x000000535a057211 */ /* 0x000fca00000f0c57 */
[----:B------:R0:W-:Y:S01]  /*83d0*/  ST.E.128 desc[UR40][R4.64], R72 ;  /* 0x0000004804007985 */ /* 0x0001e2000c101d28 */
[----:B------:R-:W-:Y:S05]  /*83e0*/  BRA `(.L_x_9251) ;  /* 0x0000002400387947 */ /* 0x000fea0003800000 */
.L_x_9244:
[----:B------:R-:W-:Y:S01]  /*83f0*/  ULDC.64 UR14, c[0x0][0xb08] ;  /* 0x0002c200000e7ab9 */ /* 0x000fe20000000a00 */
[----:B------:R-:W-:Y:S01]  /*8400*/  IMAD.MOV.U32 R3, RZ, RZ, R12 ;  /* 0x000000ffff037224 */ /* 0x000fe200078e000c */
[----:B------:R-:W-:Y:S01]  /*8410*/  UIMAD UR12, UR16, UR14, URZ ;  /* 0x0000000e100c72a4 */ /* 0x000fe2000f8e023f */
[----:B------:R-:W-:Y:S01]  /*8420*/  ISETP.GE.AND P0, PT, R13, UR9, PT ;  /* 0x000000090d007c0c */ /* 0x000fe2000bf06270 */
[----:B------:R-:W-:Y:S01]  /*8430*/  UIMAD.WIDE.U32 UR10, UR4, UR14, URZ ;  /* 0x0000000e040a72a5 */ /* 0x000fe2000f8e003f */
[----:B------:R-:W-:Y:S01]  /*8440*/  BSSY B1, `(.L_x_9252) ;  /* 0x00000c4000017945 */ /* 0x000fe20003800000 */
[----:B------:R-:W-:Y:S01]  /*8450*/  UIMAD UR12, UR4, UR15, UR12 ;  /* 0x0000000f040c72a4 */ /* 0x000fe2000f8e020c */
[----:B------:R-:W-:Y:S01]  /*8460*/  SHF.R.S32.HI R152, RZ, 0x1f, R210 ;  /* 0x0000001fff987819 */ /* 0x000fe200000114d2 */
[----:B------:R-:W-:Y:S01]  /*8470*/  USHF.R.S32.HI UR4, URZ, 0x1f, UR46 ;  /* 0x0000001f3f047899 */ /* 0x000fe2000801142e */
[----:B------:R-:W-:Y:S01]  /*8480*/  SHF.R.S32.HI R153, RZ, 0x1f, R211 ;  /* 0x0000001fff997819 */ /* 0x000fe200000114d3 */
[----:B------:R-:W-:Y:S01]  /*8490*/  UIADD3 UR11, UR11, UR12, URZ ;  /* 0x0000000c0b0b7290 */ /* 0x000fe2000fffe03f */
[----:B------:R-:W-:Y:S01]  /*84a0*/  SHF.R.S32.HI R154, RZ, 0x1f, R212 ;  /* 0x0000001fff9a7819 */ /* 0x000fe200000114d4 */
[----:B------:R-:W-:Y:S01]  /*84b0*/  ULDC.64 UR14, c[0x0][0xb40] ;  /* 0x0002d000000e7ab9 */ /* 0x000fe20000000a00 */
[----:B------:R-:W-:Y:S01]  /*84c0*/  ULDC.64 UR12, c[0x0][0xb38] ;  /* 0x0002ce00000c7ab9 */ /* 0x000fe20000000a00 */
[----:B------:R-:W-:Y:S01]  /*84d0*/  UIMAD UR4, UR4, UR14, URZ ;  /* 0x0000000e040472a4 */ /* 0x000fe2000f8e023f */
[----:B------:R-:W-:Y:S01]  /*84e0*/  SHF.R.S32.HI R155, RZ, 0x1f, R213 ;  /* 0x0000001fff9b7819 */ /* 0x000fe200000114d5 */
[----:B------:R-:W-:Y:S01]  /*84f0*/  UIMAD.WIDE.U32 UR10, UR43, UR12, UR10 ;  /* 0x0000000c2b0a72a5 */ /* 0x000fe2000f8e000a */
[----:B------:R-:W-:Y:S01]  /*8500*/  SHF.R.S32.HI R156, RZ, 0x1f, R214 ;  /* 0x0000001fff9c7819 */ /* 0x000fe200000114d6 */
[----:B------:R-:W-:Y:S01]  /*8510*/  UIMAD UR4, UR46, UR15, UR4 ;  /* 0x0000000f2e0472a4 */ /* 0x000fe2000f8e0204 */
[----:B------:R-:W-:Y:S01]  /*8520*/  SHF.R.S32.HI R157, RZ, 0x1f, R215 ;  /* 0x0000001fff9d7819 */ /* 0x000fe200000114d7 */
[----:B------:R-:W-:Y:S01]  /*8530*/  UIMAD UR11, UR43, UR13, UR11 ;  /* 0x0000000d2b0b72a4 */ /* 0x000fe2000f8e020b */
[----:B------:R-:W-:Y:S01]  /*8540*/  SHF.R.S32.HI R158, RZ, 0x1f, R216 ;  /* 0x0000001fff9e7819 */ /* 0x000fe200000114d8 */
[----:B------:R-:W-:Y:S01]  /*8550*/  @UP1 ULDC UR12, c[0x0][0xbec] ;  /* 0x0002fb00000c1ab9 */ /* 0x000fe20000000800 */
[----:B------:R-:W-:Y:S01]  /*8560*/  UIADD3 UR8, UR8, 0x22820, URZ ;  /* 0x0002282008087890 */ /* 0x000fe2000fffe03f */
[----:B------:R-:W-:Y:S01]  /*8570*/  @P1 IMAD.HI.U32 R4, R12, UR12, RZ ;  /* 0x0000000c0c041c27 */ /* 0x000fe2000f8e00ff */
[----:B------:R-:W-:Y:S01]  /*8580*/  UIMAD.WIDE.U32 UR10, UR46, UR14, UR10 ;  /* 0x0000000e2e0a72a5 */ /* 0x000fe2000f8e000a */
[----:B------:R-:W-:Y:S01]  /*8590*/  SHF.R.S32.HI R159, RZ, 0x1f, R217 ;  /* 0x0000001fff9f7819 */ /* 0x000fe200000114d9 */
[----:B------:R-:W-:Y:S01]  /*85a0*/  ULDC.64 UR12, c[0x0][0xb48] ;  /* 0x0002d200000c7ab9 */ /* 0x000fe20000000a00 */
[----:B------:R-:W-:Y:S01]  /*85b0*/  UPRMT UR8, URZ, 0x654, UR8 ;  /* 0x000006543f087896 */ /* 0x000fe20008000008 */
[----:B------:R-:W-:Y:S01]  /*85c0*/  SHF.R.S32.HI R160, RZ, 0x1f, R218 ;  /* 0x0000001fffa07819 */ /* 0x000fe200000114da */
[----:B------:R-:W-:Y:S01]  /*85d0*/  UIADD3 UR11, UR11, UR4, URZ ;  /* 0x000000040b0b7290 */ /* 0x000fe2000fffe03f */
[----:B------:R-:W-:-:S02]  /*85e0*/  SHF.R.S32.HI R161, RZ, 0x1f, R219 ;  /* 0x0000001fffa17819 */ /* 0x000fc400000114db */
[----:B------:R-:W-:Y:S01]  /*85f0*/  @UP1 ULDC UR4, c[0x0][0xbf0] ;  /* 0x0002fc0000041ab9 */ /* 0x000fe20000000800 */
[----:B------:R-:W-:Y:S01]  /*8600*/  UIMAD.WIDE.U32 UR10, UR42, UR12, UR10 ;  /* 0x0000000c2a0a72a5 */ /* 0x000fe2000f8e000a */
[----:B------:R-:W-:Y:S02]  /*8610*/  @P1 SHF.R.U32.HI R3, RZ, UR4, R4 ;  /* 0x00000004ff031c19 */ /* 0x000fe40008011604 */
[----:B------:R-:W-:Y:S01]  /*8620*/  SYNCS.ARRIVE.TRANS64.RED.A1T0 RZ, [UR8], RZ ;  /* 0x000000ffffff79a7 */ /* 0x000fe20008100408 */
[----:B------:R-:W-:Y:S01]  /*8630*/  UIMAD UR42, UR42, UR13, UR11 ;  /* 0x0000000d2a2a72a4 */ /* 0x000fe2000f8e020b */
[--C-:B------:R-:W-:Y:S01]  /*8640*/  SHF.R.S32.HI R4, RZ, 0x1f, R3.reuse ;  /* 0x0000001fff047819 */ /* 0x100fe20000011403 */
[----:B------:R-:W-:Y:S01]  /*8650*/  IMAD.MOV R7, RZ, RZ, -R3 ;  /* 0x000000ffff077224 */ /* 0x000fe200078e0a03 */
[----:B------:R-:W-:Y:S01]  /*8660*/  ULDC.64 UR12, c[0x0][0xb30] ;  /* 0x0002cc00000c7ab9 */ /* 0x000fe20000000a00 */
[----:B------:R-:W-:Y:S01]  /*8670*/  IMAD.U32 R5, RZ, RZ, UR11 ;  /* 0x0000000bff057e24 */ /* 0x000fe2000f8e00ff */
[----:B------:R-:W-:Y:S01]  /*8680*/  SHF.R.S32.HI R162, RZ, 0x1f, R220 ;  /* 0x0000001fffa27819 */ /* 0x000fe200000114dc */
[----:B------:R-:W-:Y:S01]  /*8690*/  IMAD R7, R7, UR20, R12 ;  /* 0x0000001407077c24 */ /* 0x000fe2000f8e020c */
[----:B------:R-:W-:Y:S01]  /*86a0*/  SHF.R.S32.HI R163, RZ, 0x1f, R221 ;  /* 0x0000001fffa37819 */ /* 0x000fe200000114dd */
[----:B------:R-:W-:Y:S01]  /*86b0*/  IMAD R6, R4, UR12, RZ ;  /* 0x0000000c04067c24 */ /* 0x000fe2000f8e02ff */
[----:B------:R-:W-:Y:S01]  /*86c0*/  SHF.R.S32.HI R164, RZ, 0x1f, R222 ;  /* 0x0000001fffa47819 */ /* 0x000fe200000114de */
[----:B------:R-:W-:Y:S01]  /*86d0*/  IMAD.U32 R4, RZ, RZ, UR10 ;  /* 0x0000000aff047e24 */ /* 0x000fe2000f8e00ff */
[----:B------:R-:W-:Y:S01]  /*86e0*/  ULDC.64 UR10, c[0x0][0xb28] ;  /* 0x0002ca00000a7ab9 */ /* 0x000fe20000000a00 */
[----:B------:R-:W-:Y:S01]  /*86f0*/  IMAD.U32 R5, RZ, RZ, UR42 ;  /* 0x0000002aff057e24 */ /* 0x000fe2000f8e00ff */
[----:B------:R-:W-:Y:S01]  /*8700*/  SHF.R.S32.HI R165, RZ, 0x1f, R223 ;  /* 0x0000001fffa57819 */ /* 0x000fe200000114df */
        /* <DEDUP_REMOVED lines=16> */
[----:B------:R-:W-:Y:S01]  /*8810*/  ULDC UR4, c[0x0][0xac8] ;  /* 0x0002b20000047ab9 */ /* 0x000fe20000000800 */
[----:B------:R-:W-:Y:S01]  /*8820*/  VIADD R13, R2, 0xe8 ;  /* 0x000000e8020d7836 */ /* 0x000fe20000000000 */
[----:B------:R-:W-:Y:S02]  /*8830*/  ISETP.GE.AND P4, PT, R225, UR4, PT ;  /* 0x00000004e1007c0c */ /* 0x000fe4000bf86270 */
[----:B------:R-:W-:Y:S02]  /*8840*/  ISETP.GE.AND P3, PT, R224, UR4, PT ;  /* 0x00000004e0007c0c */ /* 0x000fe4000bf66270 */
[----:B------:R-:W-:Y:S02]  /*8850*/  ISETP.GE.AND P5, PT, R2, UR4, PT ;  /* 0x0000000402007c0c */ /* 0x000fe4000bfa6270 */
[----:B------:R-:W-:Y:S02]  /*8860*/  ISETP.GE.AND P1, PT, R222, UR4, PT ;  /* 0x00000004de007c0c */ /* 0x000fe4000bf26270 */
[----:B------:R-:W-:-:S05]  /*8870*/  ISETP.GE.AND P0, PT, R223, UR4, PT ;  /* 0x00000004df007c0c */ /* 0x000fca000bf06270 */
[CC--:B-1----:R-:W-:Y:S02]  /*8880*/  @!P4 LEA R6, P2, R225.reuse, R4.reuse, 0x2 ;  /* 0x00000004e106c211 */ /* 0x0c2fe400078410ff */
[----:B------:R-:W-:Y:S02]  /*8890*/  @!P3 LEA R8, P6, R224, R4, 0x2 ;  /* 0x00000004e008b211 */ /* 0x000fe400078c10ff */
[----:B--2---:R-:W-:Y:S01]  /*88a0*/  @!P5 IMAD.WIDE R10, R2, 0x4, R4 ;  /* 0x00000004020ad825 */ /* 0x004fe200078e0204 */
[-C--:B------:R-:W-:Y:S02]  /*88b0*/  @!P4 LEA.HI.X R7, R225, R5.reuse, R167, 0x2, P2 ;  /* 0x00000005e107c211 */ /* 0x080fe400010f14a7 */
[----:B------:R-:W-:Y:S02]  /*88c0*/  ISETP.GE.AND P2, PT, R221, UR4, PT ;  /* 0x00000004dd007c0c */ /* 0x000fe4000bf46270 */
[----:B------:R-:W-:Y:S01]  /*88d0*/  @!P3 LEA.HI.X R9, R224, R5, R166, 0x2, P6 ;  /* 0x00000005e009b211 */ /* 0x000fe200030f14a6 */
[----:B------:R-:W-:Y:S04]  /*88e0*/  @!P5 ST.E.64 desc[UR40][R10.64], R24 ;  /* 0x000000180a00d985 */ /* 0x000fe8000c101b28 */
[----:B------:R1:W-:Y:S01]  /*88f0*/  @!P4 ST.E.64 desc[UR40][R6.64], R28 ;  /* 0x0000001c0600c985 */ /* 0x0003e2000c101b28 */
[----:B------:R-:W-:-:S03]  /*8900*/  ISETP.GE.AND P4, PT, R219, UR4, PT ;  /* 0x00000004db007c0c */ /* 0x000fc6000bf86270 */
[----:B------:R2:W-:Y:S01]  /*8910*/  @!P3 ST.E.64 desc[UR40][R8.64], R32 ;  /* 0x000000200800b985 */ /* 0x0005e2000c101b28 */
[----:B------:R-:W-:Y:S02]  /*8920*/  ISETP.GE.AND P3, PT, R220, UR4, PT ;  /* 0x00000004dc007c0c */ /* 0x000fe4000bf66270 */
[CC--:B-1----:R-:W-:Y:S01]  /*8930*/  @!P0 LEA R6, P6, R223.reuse, R4.reuse, 0x2 ;  /* 0x00000004df068211 */ /* 0x0c2fe200078c10ff */
[----:B------:R-:W-:Y:S01]  /*8940*/  VIADD R29, R2, 0xf8 ;  /* 0x000000f8021d7836 */ /* 0x000fe20000000000 */
[CC--:B--2---:R-:W-:Y:S02]  /*8950*/  @!P1 LEA R8, P5, R222.reuse, R4.reuse, 0x2 ;  /* 0x00000004de089211 */ /* 0x0c4fe400078a10ff */
[-C--:B------:R-:W-:Y:S02]  /*8960*/  @!P0 LEA.HI.X R7, R223, R5.reuse, R165, 0x2, P6 ;  /* 0x00000005df078211 */ /* 0x080fe400030f14a5 */
[----:B------:R-:W-:Y:S02]  /*8970*/  @!P1 LEA.HI.X R9, R222, R5, R164, 0x2, P5 ;  /* 0x00000005de099211 */ /* 0x000fe400028f14a4 */
[----:B------:R-:W-:Y:S01]  /*8980*/  ISETP.GE.AND P5, PT, R218, UR4, PT ;  /* 0x00000004da007c0c */ /* 0x000fe2000bfa6270 */
[----:B------:R1:W-:Y:S01]  /*8990*/  @!P0 ST.E.64 desc[UR40][R6.64], R36 ;  /* 0x0000002406008985 */ /* 0x0003e2000c101b28 */
[----:B------:R-:W-:-:S02]  /*89a0*/  @!P2 LEA R10, P6, R221, R4, 0x2 ;  /* 0x00000004dd0aa211 */ /* 0x000fc400078c10ff */
        /* <DEDUP_REMOVED lines=9> */
[----:B---3--:R-:W-:Y:S01]  /*8a40*/  @!P5 LEA R10, P6, R218, R4, 0x2 ;  /* 0x00000004da0ad211 */ /* 0x008fe200078c10ff */
[----:B------:R1:W-:Y:S01]  /*8a50*/  @!P3 ST.E.64 desc[UR40][R6.64], R48 ;  /* 0x000000300600b985 */ /* 0x0003e2000c101b28 */
[----:B------:R-:W-:-:S02]  /*8a60*/  ISETP.GE.AND P2, PT, R215, UR4, PT ;  /* 0x00000004d7007c0c */ /* 0x000fc4000bf46270 */
[----:B------:R-:W-:Y:S01]  /*8a70*/  @!P5 LEA.HI.X R11, R218, R5, R160, 0x2, P6 ;  /* 0x00000005da0bd211 */ /* 0x000fe200030f14a0 */
        /* <DEDUP_REMOVED lines=10> */
[C---:B---3--:R-:W-:Y:S01]  /*8b20*/  @!P2 LEA R10, P6, R215.reuse, R4, 0x2 ;  /* 0x00000004d70aa211 */ /* 0x048fe200078c10ff */
[----:B------:R2:W-:Y:S01]  /*8b30*/  @!P1 ST.E.64 desc[UR40][R8.64], R64 ;  /* 0x0000004008009985 */ /* 0x0005e2000c101b28 */
[----:B------:R-:W-:Y:S02]  /*8b40*/  ISETP.GE.AND P1, PT, R210, UR4, PT ;  /* 0x00000004d2007c0c */ /* 0x000fe4000bf26270 */
        /* <DEDUP_REMOVED lines=8> */
[----:B------:R-:W-:Y:S01]  /*8bd0*/  @!P3 ST.E.64 desc[UR40][R6.64], R72 ;  /* 0x000000480600b985 */ /* 0x000fe2000c101b28 */
[----:B---3--:R-:W-:-:S02]  /*8be0*/  @!P5 LEA R10, P6, R212, R4, 0x2 ;  /* 0x00000004d40ad211 */ /* 0x008fc400078c10ff */
[-C--:B------:R-:W-:Y:S01]  /*8bf0*/  @!P1 LEA R20, P3, R210, R4.reuse, 0x2 ;  /* 0x00000004d2149211 */ /* 0x080fe200078610ff */
[----:B------:R1:W-:Y:S01]  /*8c00*/  @!P4 ST.E.64 desc[UR40][R8.64], R76 ;  /* 0x0000004c0800c985 */ /* 0x0003e2000c101b28 */
[-C--:B------:R-:W-:Y:S02]  /*8c10*/  @!P5 LEA.HI.X R11, R212, R5.reuse, R154, 0x2, P6 ;  /* 0x00000005d40bd211 */ /* 0x080fe400030f149a */
[----:B------:R-:W-:Y:S02]  /*8c20*/  @!P0 LEA R14, P6, R211, R4, 0x2 ;  /* 0x00000004d30e8211 */ /* 0x000fe400078c10ff */
[----:B------:R-:W-:Y:S01]  /*8c30*/  ISETP.GE.AND P4, PT, R207, UR4, PT ;  /* 0x00000004cf007c0c */ /* 0x000fe2000bf86270 */
[----:B------:R2:W-:Y:S01]  /*8c40*/  @!P5 ST.E.64 desc[UR40][R10.64], R80 ;  /* 0x000000500a00d985 */ /* 0x0005e2000c101b28 */
[----:B------:R-:W-:Y:S02]  /*8c50*/  ISETP.GE.AND P5, PT, R208, UR4, PT ;  /* 0x00000004d0007c0c */ /* 0x000fe4000bfa6270 */
[----:B------:R-:W-:-:S02]  /*8c60*/  @!P1 LEA.HI.X R21, R210, R5, R152, 0x2, P3 ;  /* 0x00000005d2159211 */ /* 0x000fc400018f1498 */
[----:B------:R-:W-:Y:S02]  /*8c70*/  ISETP.GE.AND P3, PT, R206, UR4, PT ;  /* 0x00000004ce007c0c */ /* 0x000fe4000bf66270 */
[----:B------:R-:W-:Y:S02]  /*8c80*/  @!P0 LEA.HI.X R15, R211, R5, R153, 0x2, P6 ;  /* 0x00000005d30f8211 */ /* 0x000fe400030f1499 */
[----:B------:R-:W-:-:S03]  /*8c90*/  @!P2 LEA R24, P6, R209, R4, 0x2 ;  /* 0x00000004d118a211 */ /* 0x000fc600078c10ff */
[----:B------:R3:W-:Y:S01]  /*8ca0*/  @!P0 ST.E.64 desc[UR40][R14.64], R84 ;  /* 0x000000540e008985 */ /* 0x0007e2000c101b28 */
[-C--:B------:R-:W-:Y:S02]  /*8cb0*/  @!P2 LEA.HI.X R25, R209, R5.reuse, R237, 0x2, P6 ;  /* 0x00000005d119a211 */ /* 0x080fe400030f14ed */
[-C--:B-1----:R-:W-:Y:S01]  /*8cc0*/  @!P4 LEA R8, P0, R207, R4.reuse, 0x2 ;  /* 0x00000004cf08c211 */ /* 0x082fe200078010ff */
[----:B------:R1:W-:Y:S01]  /*8cd0*/  @!P1 ST.E.64 desc[UR40][R20.64], R88 ;  /* 0x0000005814009985 */ /* 0x0003e2000c101b28 */
[-C--:B------:R-:W-:Y:S02]  /*8ce0*/  @!P5 LEA R6, P1, R208, R4.reuse, 0x2 ;  /* 0x00000004d006d211 */ /* 0x080fe400078210ff */
[----:B--2---:R-:W-:Y:S01]  /*8cf0*/  @!P3 LEA R10, P6, R206, R4, 0x2 ;  /* 0x00000004ce0ab211 */ /* 0x004fe200078c10ff */
[----:B------:R2:W-:Y:S01]  /*8d00*/  @!P2 ST.E.64 desc[UR40][R24.64], R92 ;  /* 0x0000005c1800a985 */ /* 0x0005e2000c101b28 */
[----:B------:R-:W-:Y:S02]  /*8d10*/  ISETP.GE.AND P2, PT, R205, UR4, PT ;  /* 0x00000004cd007c0c */ /* 0x000fe4000bf46270 */
        /* <DEDUP_REMOVED lines=8> */
[----:B---3--:R-:W-:Y:S01]  /*8da0*/  @!P2 LEA R14, P6, R205, R4, 0x2 ;  /* 0x00000004cd0ea211 */ /* 0x008fe200078c10ff */
[----:B------:R3:W-:Y:S01]  /*8db0*/  @!P3 ST.E.64 desc[UR40][R10.64], R104 ;  /* 0x000000680a00b985 */ /* 0x0007e2000c101b28 */
[----:B------:R-:W-:-:S02]  /*8dc0*/  ISETP.GE.AND P3, PT, R22, UR4, PT ;  /* 0x0000000416007c0c */ /* 0x000fc4000bf66270 */
[CC--:B-1----:R-:W-:Y:S02]  /*8dd0*/  @!P1 LEA R20, P5, R204.reuse, R4.reuse, 0x2 ;  /* 0x00000004cc149211 */ /* 0x0c2fe400078a10ff */
[-C--:B------:R-:W-:Y:S02]  /*8de0*/  @!P2 LEA.HI.X R15, R205, R5.reuse, R233, 0x2, P6 ;  /* 0x00000005cd0fa211 */ /* 0x080fe400030f14e9 */
[-C--:B------:R-:W-:Y:S02]  /*8df0*/  @!P1 LEA.HI.X R21, R204, R5.reuse, R232, 0x2, P5 ;  /* 0x00000005cc159211 */ /* 0x080fe400028f14e8 */
[-C--:B--2---:R-:W-:Y:S01]  /*8e00*/  @!P0 LEA R24, P6, R23, R4.reuse, 0x2 ;  /* 0x0000000417188211 */ /* 0x084fe200078c10ff */
[----:B------:R-:W-:Y:S01]  /*8e10*/  @!P2 ST.E.64 desc[UR40][R14.64], R108 ;  /* 0x0000006c0e00a985 */ /* 0x000fe2000c101b28 */
[-C--:B----4-:R-:W-:Y:S02]  /*8e20*/  @!P4 LEA R8, P5, R19, R4.reuse, 0x2 ;  /* 0x000000041308c211 */ /* 0x090fe400078a10ff */
[----:B------:R-:W-:Y:S01]  /*8e30*/  @!P0 LEA.HI.X R25, R23, R5, R231, 0x2, P6 ;  /* 0x0000000517198211 */ /* 0x000fe200030f14e7 */
[----:B------:R-:W-:Y:S01]  /*8e40*/  @!P1 ST.E.64 desc[UR40][R20.64], R112 ;  /* 0x0000007014009985 */ /* 0x000fe2000c101b28 */
[----:B------:R-:W-:-:S02]  /*8e50*/  @!P3 LEA R6, P1, R22, R4, 0x2 ;  /* 0x000000041606b211 */ /* 0x000fc400078210ff */
[----:B------:R-:W-:Y:S01]  /*8e60*/  ISETP.GE.AND P2, PT, R18, UR4, PT ;  /* 0x0000000412007c0c */ /* 0x000fe2000bf46270 */
[----:B------:R1:W-:Y:S01]  /*8e70*/  @!P0 ST.E.64 desc[UR40][R24.64], R116 ;  /* 0x0000007418008985 */ /* 0x0003e2000c101b28 */
[-C--:B------:R-:W-:Y:S02]  /*8e80*/  @!P3 LEA.HI.X R7, R22, R5.reuse, R230, 0x2, P1 ;  /* 0x000000051607b211 */ /* 0x080fe400008f14e6 */
[----:B------:R-:W-:Y:S02]  /*8e90*/  ISETP.GE.AND P1, PT, R17, UR4, PT ;  /* 0x0000000411007c0c */ /* 0x000fe4000bf26270 */
[----:B------:R-:W-:Y:S01]  /*8ea0*/  @!P4 LEA.HI.X R9, R19, R5, R229, 0x2, P5 ;  /* 0x000000051309c211 */ /* 0x000fe200028f14e5 */
[----:B------:R2:W-:Y:S01]  /*8eb0*/  @!P3 ST.E.64 desc[UR40][R6.64], R120 ;  /* 0x000000780600b985 */ /* 0x0005e2000c101b28 */
[----:B------:R-:W-:-:S03]  /*8ec0*/  ISETP.GE.AND P0, PT, R16, UR4, PT ;  /* 0x0000000410007c0c */ /* 0x000fc6000bf06270 */
[----:B------:R4:W-:Y:S01]  /*8ed0*/  @!P4 ST.E.64 desc[UR40][R8.64], R124 ;  /* 0x0000007c0800c985 */ /* 0x0009e2000c101b28 */
[----:B------:R-:W-:Y:S02]  /*8ee0*/  ISETP.GE.AND P4, PT, R13, UR4, PT ;  /* 0x000000040d007c0c */ /* 0x000fe4000bf86270 */
[-C--:B---3--:R-:W-:Y:S01]  /*8ef0*/  @!P2 LEA R10, P5, R18, R4.reuse, 0x2 ;  /* 0x00000004120aa211 */ /* 0x088fe200078a10ff */
[----:B-1----:R-:W-:Y:S01]  /*8f00*/  VIADD R25, R2, 0xf0 ;  /* 0x000000f002197836 */ /* 0x002fe20000000000 */
[----:B------:R-:W-:Y:S02]  /*8f10*/  SHF.R.S32.HI R21, RZ, 0x1f, R16 ;  /* 0x0000001fff157819 */ /* 0x000fe40000011410 */
[----:B------:R-:W-:Y:S02]  /*8f20*/  @!P1 LEA R14, P6, R17, R4, 0x2 ;  /* 0x00000004110e9211 */ /* 0x000fe400078c10ff */
[----:B------:R-:W-:Y:S02]  /*8f30*/  ISETP.GE.AND P3, PT, R25, UR4, PT ;  /* 0x0000000419007c0c */ /* 0x000fe4000bf66270 */
[----:B------:R-:W-:-:S02]  /*8f40*/  @!P2 LEA.HI.X R11, R18, R5, R228, 0x2, P5 ;  /* 0x00000005120ba211 */ /* 0x000fc400028f14e4 */
[CC--:B------:R-:W-:Y:S02]  /*8f50*/  @!P0 LEA R20, P5, R16.reuse, R4.reuse, 0x2 ;  /* 0x0000000410148211 */ /* 0x0c0fe400078a10ff */
[-C--:B------:R-:W-:Y:S01]  /*8f60*/  @!P1 LEA.HI.X R15, R17, R5.reuse, R227, 0x2, P6 ;  /* 0x00000005110f9211 */ /* 0x080fe200030f14e3 */
[----:B------:R3:W-:Y:S01]  /*8f70*/  @!P2 ST.E.64 desc[UR40][R10.64], R128 ;  /* 0x000000800a00a985 */ /* 0x0007e2000c101b28 */
[----:B------:R-:W-:Y:S02]  /*8f80*/  ISETP.GE.AND P6, PT, R29, UR4, PT ;  /* 0x000000041d007c0c */ /* 0x000fe4000bfc6270 */
[----:B------:R-:W-:Y:S01]  /*8f90*/  @!P0 LEA.HI.X R21, R16, R5, R21, 0x2, P5 ;  /* 0x0000000510158211 */ /* 0x000fe200028f1415 */
[----:B------:R3:W-:Y:S01]  /*8fa0*/  @!P1 ST.E.64 desc[UR40][R14.64], R132 ;  /* 0x000000840e009985 */ /* 0x0007e2000c101b28 */
[----:B--2---:R-:W-:Y:S02]  /*8fb0*/  SHF.R.S32.HI R7, RZ, 0x1f, R13 ;  /* 0x0000001fff077819 */ /* 0x004fe4000001140d */
[----:B------:R-:W-:Y:S01]  /*8fc0*/  @!P4 LEA R6, P5, R13, R4, 0x2 ;  /* 0x000000040d06c211 */ /* 0x000fe200078a10ff */
[----:B------:R3:W-:Y:S01]  /*8fd0*/  @!P0 ST.E.64 desc[UR40][R20.64], R136 ;  /* 0x0000008814008985 */ /* 0x0007e2000c101b28 */
[----:B----4-:R-:W-:-:S02]  /*8fe0*/  SHF.R.S32.HI R9, RZ, 0x1f, R25 ;  /* 0x0000001fff097819 */ /* 0x010fc40000011419 */
[-C--:B------:R-:W-:Y:S02]  /*8ff0*/  @!P4 LEA.HI.X R7, R13, R5.reuse, R7, 0x2, P5 ;  /* 0x000000050d07c211 */ /* 0x080fe400028f1407 */
[CC--:B------:R-:W-:Y:S02]  /*9000*/  @!P3 LEA R8, P5, R25.reuse, R4.reuse, 0x2 ;  /* 0x000000041908b211 */ /* 0x0c0fe400078a10ff */
[----:B------:R-:W-:Y:S01]  /*9010*/  SHF.R.S32.HI R13, RZ, 0x1f, R29 ;  /* 0x0000001fff0d7819 */ /* 0x000fe2000001141d */
[----:B------:R3:W-:Y:S01]  /*9020*/  @!P4 ST.E.64 desc[UR40][R6.64], R140 ;  /* 0x0000008c0600c985 */ /* 0x0007e2000c101b28 */
[----:B------:R-:W-:Y:S02]  /*9030*/  @!P3 LEA.HI.X R9, R25, R5, R9, 0x2, P5 ;  /* 0x000000051909b211 */ /* 0x000fe400028f1409 */
[----:B------:R-:W-:-:S03]  /*9040*/  @!P6 LEA R4, P5, R29, R4, 0x2 ;  /* 0x000000041d04e211 */ /* 0x000fc600078a10ff */
[----:B------:R3:W-:Y:S01]  /*9050*/  @!P3 ST.E.64 desc[UR40][R8.64], R144 ;  /* 0x000000900800b985 */ /* 0x0007e2000c101b28 */
[----:B------:R-:W-:-:S05]  /*9060*/  @!P6 LEA.HI.X R5, R29, R5, R13, 0x2, P5 ;  /* 0x000000051d05e211 */ /* 0x000fca00028f140d */
[----:B------:R3:W-:Y:S04]  /*9070*/  @!P6 ST.E.64 desc[UR40][R4.64], R148 ;  /* 0x000000940400e985 */ /* 0x0007e8000c101b28 */
.L_x_9253:
[----:B------:R-:W-:Y:S05]  /*9080*/  BSYNC B1 ;  /* 0x0000000000017941 */ /* 0x000fea0003800000 */
.L_x_9252:
[----:B------:R-:W-:Y:S01]  /*9090*/  ISETP.GE.AND P0, PT, R0, UR9, PT ;  /* 0x0000000900007c0c */ /* 0x000fe2000bf06270 */
[----:B--23--:R2:W3:Y:S04]  /*90a0*/  SHFL.IDX PT, R5, R12, 0x1, 0x1c1f ;  /* 0x003c1f000c057f89 */ /* 0x00c4e800000e0000 */
[----:B-1----:R2:W1:Y:S08]  /*90b0*/  SHFL.IDX PT, R4, R3, 0x1, 0x1c1f ;  /* 0x003c1f0003047f89 */ /* 0x00247000000e0000 */
[----:B--2---:R-:W-:Y:S05]  /*90c0*/  @P0 BRA `(.L_x_9251) ;  /* 0x0000001800000947 */ /* 0x004fea0003800000 */
[----:B------:R-:W-:Y:S01]  /*90d0*/  ULDC UR4, c[0x0][0xac8] ;  /* 0x0002b20000047ab9 */ /* 0x000fe20000000800 */
[C---:B------:R-:W-:Y:S01]  /*90e0*/  VIADD R25, R2.reuse, 0xe8 ;  /* 0x000000e802197836 */ /* 0x040fe20000000000 */
[----:B------:R-:W-:Y:S01]  /*90f0*/  ISETP.GE.AND P5, PT, R225, UR4, PT ;  /* 0x00000004e1007c0c */ /* 0x000fe2000bfa6270 */
[C---:B0-----:R-:W-:Y:S01]  /*9100*/  VIADD R3, R2.reuse, 0xf0 ;  /* 0x000000f002037836 */ /* 0x041fe20000000000 */
[----:B------:R-:W-:Y:S02]  /*9110*/  ISETP.GE.AND P4, PT, R2, UR4, PT ;  /* 0x0000000402007c0c */ /* 0x000fe4000bf86270 */
[----:B------:R-:W-:Y:S02]  /*9120*/  ISETP.GE.AND P2, PT, R224, UR4, PT ;  /* 0x00000004e0007c0c */ /* 0x000fe4000bf46270 */
[----:B------:R-:W-:Y:S02]  /*9130*/  ISETP.GE.AND P1, PT, R223, UR4, PT ;  /* 0x00000004df007c0c */ /* 0x000fe4000bf26270 */
[----:B------:R-:W-:-:S02]  /*9140*/  ISETP.GE.AND P0, PT, R222, UR4, PT ;  /* 0x00000004de007c0c */ /* 0x000fc4000bf06270 */
[----:B------:R-:W-:-:S03]  /*9150*/  SHF.R.S32.HI R0, RZ, 0x1f, R25 ;  /* 0x0000001fff007819 */ /* 0x000fc60000011419 */
[CC--:B-1----:R-:W-:Y:S02]  /*9160*/  @!P5 LEA R8, P3, R225.reuse, R4.reuse, 0x2 ;  /* 0x00000004e108d211 */ /* 0x0c2fe400078610ff */
[----:B---3--:R-:W-:Y:S02]  /*9170*/  @!P4 IMAD.WIDE R6, R2, 0x4, R4 ;  /* 0x000000040206c825 */ /* 0x008fe400078e0204 */
[-C--:B------:R-:W-:Y:S02]  /*9180*/  @!P5 LEA.HI.X R9, R225, R5.reuse, R167, 0x2, P3 ;  /* 0x00000005e109d211 */ /* 0x080fe400018f14a7 */
[CC--:B------:R-:W-:Y:S01]  /*9190*/  @!P2 LEA R10, P6, R224.reuse, R4.reuse, 0x2 ;  /* 0x00000004e00aa211 */ /* 0x0c0fe200078c10ff */
[----:B------:R0:W-:Y:S01]  /*91a0*/  @!P4 ST.E.64 desc[UR40][R6.64], R26 ;  /* 0x0000001a0600c985 */ /* 0x0001e2000c101b28 */
[----:B------:R-:W-:Y:S02]  /*91b0*/  ISETP.GE.AND P3, PT, R221, UR4, PT ;  /* 0x00000004dd007c0c */ /* 0x000fe4000bf66270 */
[----:B------:R-:W-:Y:S01]  /*91c0*/  @!P2 LEA.HI.X R11, R224, R5, R166, 0x2, P6 ;  /* 0x00000005e00ba211 */ /* 0x000fe200030f14a6 */
[----:B------:R1:W-:Y:S01]  /*91d0*/  @!P5 ST.E.64 desc[UR40][R8.64], R30 ;  /* 0x0000001e0800d985 */ /* 0x0003e2000c101b28 */
[----:B------:R-:W-:-:S02]  /*91e0*/  @!P1 LEA R12, P5, R223, R4, 0x2 ;  /* 0x00000004df0c9211 */ /* 0x000fc400078a10ff */
[----:B------:R-:W-:Y:S01]  /*91f0*/  ISETP.GE.AND P4, PT, R220, UR4, PT ;  /* 0x00000004dc007c0c */ /* 0x000fe2000bf86270 */
[----:B------:R2:W-:Y:S01]  /*9200*/  @!P2 ST.E.64 desc[UR40][R10.64], R34 ;  /* 0x000000220a00a985 */ /* 0x0005e2000c101b28 */
[CC--:B------:R-:W-:Y:S02]  /*9210*/  @!P0 LEA R14, P6, R222.reuse, R4.reuse, 0x2 ;  /* 0x00000004de0e8211 */ /* 0x0c0fe400078c10ff */
[-C--:B------:R-:W-:Y:S02]  /*9220*/  @!P1 LEA.HI.X R13, R223, R5.reuse, R165, 0x2, P5 ;  /* 0x00000005df0d9211 */ /* 0x080fe400028f14a5 */
[----:B------:R-:W-:Y:S02]  /*9230*/  ISETP.GE.AND P5, PT, R219, UR4, PT ;  /* 0x00000004db007c0c */ /* 0x000fe4000bfa6270 */
[----:B------:R-:W-:Y:S01]  /*9240*/  @!P0 LEA.HI.X R15, R222, R5, R164, 0x2, P6 ;  /* 0x00000005de0f8211 */ /* 0x000fe200030f14a4 */
[----:B------:R3:W-:Y:S01]  /*9250*/  @!P1 ST.E.64 desc[UR40][R12.64], R38 ;  /* 0x000000260c009985 */ /* 0x0007e2000c101b28 */
[----:B0-----:R-:W-:-:S02]  /*9260*/  @!P3 LEA R6, P6, R221, R4, 0x2 ;  /* 0x00000004dd06b211 */ /* 0x001fc400078c10ff */
[----:B------:R-:W-:Y:S01]  /*9270*/  ISETP.GE.AND P1, PT, R217, UR4, PT ;  /* 0x00000004d9007c0c */ /* 0x000fe2000bf26270 */
[----:B------:R0:W-:Y:S01]  /*9280*/  @!P0 ST.E.64 desc[UR40][R14.64], R42 ;  /* 0x0000002a0e008985 */ /* 0x0001e2000c101b28 */
[----:B------:R-:W-:Y:S02]  /*9290*/  ISETP.GE.AND P0, PT, R218, UR4, PT ;  /* 0x00000004da007c0c */ /* 0x000fe4000bf06270 */
[CC--:B-1----:R-:W-:Y:S02]  /*92a0*/  @!P4 LEA R8, P2, R220.reuse, R4.reuse, 0x2 ;  /* 0x00000004dc08c211 */ /* 0x0c2fe400078410ff */
[-C--:B------:R-:W-:Y:S02]  /*92b0*/  @!P3 LEA.HI.X R7, R221, R5.reuse, R163, 0x2, P6 ;  /* 0x00000005dd07b211 */ /* 0x080fe400030f14a3 */
[----:B------:R-:W-:Y:S02]  /*92c0*/  @!P5 LEA R20, P6, R219, R4, 0x2 ;  /* 0x00000004db14d211 */ /* 0x000fe400078c10ff */
[----:B------:R-:W-:Y:S01]  /*92d0*/  @!P4 LEA.HI.X R9, R220, R5, R162, 0x2, P2 ;  /* 0x00000005dc09c211 */ /* 0x000fe200010f14a2 */
[----:B------:R1:W-:Y:S01]  /*92e0*/  @!P3 ST.E.64 desc[UR40][R6.64], R46 ;  /* 0x0000002e0600b985 */ /* 0x0003e2000c101b28 */
[----:B------:R-:W-:-:S02]  /*92f0*/  ISETP.GE.AND P2, PT, R216, UR4, PT ;  /* 0x00000004d8007c0c */ /* 0x000fc4000bf46270 */
[-C--:B------:R-:W-:Y:S01]  /*9300*/  @!P5 LEA.HI.X R21, R219, R5.reuse, R161, 0x2, P6 ;  /* 0x00000005db15d211 */ /* 0x080fe200030f14a1 */
[----:B------:R4:W-:Y:S01]  /*9310*/  @!P4 ST.E.64 desc[UR40][R8.64], R50 ;  /* 0x000000320800c985 */ /* 0x0009e2000c101b28 */
[CC--:B--2---:R-:W-:Y:S02]  /*9320*/  @!P0 LEA R10, P4, R218.reuse, R4.reuse, 0x2 ;  /* 0x00000004da0a8211 */ /* 0x0c4fe400078810ff */
[----:B------:R-:W-:Y:S01]  /*9330*/  ISETP.GE.AND P3, PT, R215, UR4, PT ;  /* 0x00000004d7007c0c */ /* 0x000fe2000bf66270 */
[----:B------:R2:W-:Y:S01]  /*9340*/  @!P5 ST.E.64 desc[UR40][R20.64], R54 ;  /* 0x000000361400d985 */ /* 0x0005e2000c101b28 */
[----:B---3--:R-:W-:Y:S02]  /*9350*/  @!P1 LEA R12, P5, R217, R4, 0x2 ;  /* 0x00000004d90c9211 */ /* 0x008fe400078a10ff */
[----:B------:R-:W-:Y:S02]  /*9360*/  @!P0 LEA.HI.X R11, R218, R5, R160, 0x2, P4 ;  /* 0x00000005da0b8211 */ /* 0x000fe400020f14a0 */
[----:B------:R-:W-:-:S02]  /*9370*/  ISETP.GE.AND P4, PT, R214, UR4, PT ;  /* 0x00000004d6007c0c */ /* 0x000fc4000bf86270 */
[-C--:B------:R-:W-:Y:S01]  /*9380*/  @!P1 LEA.HI.X R13, R217, R5.reuse, R159, 0x2, P5 ;  /* 0x00000005d90d9211 */ /* 0x080fe200028f149f */
[----:B------:R-:W-:Y:S01]  /*9390*/  @!P0 ST.E.64 desc[UR40][R10.64], R58 ;  /* 0x0000003a0a008985 */ /* 0x000fe2000c101b28 */
[----:B------:R-:W-:Y:S02]  /*93a0*/  ISETP.GE.AND P5, PT, R213, UR4, PT ;  /* 0x00000004d5007c0c */ /* 0x000fe4000bfa6270 */
[CC--:B0-----:R-:W-:Y:S01]  /*93b0*/  @!P2 LEA R14, P6, R216.reuse, R4.reuse, 0x2 ;  /* 0x00000004d80ea211 */ /* 0x0c1fe200078c10ff */
[----:B------:R0:W-:Y:S01]  /*93c0*/  @!P1 ST.E.64 desc[UR40][R12.64], R62 ;  /* 0x0000003e0c009985 */ /* 0x0001e2000c101b28 */
[----:B------:R-:W-:Y:S02]  /*93d0*/  ISETP.GE.AND P1, PT, R211, UR4, PT ;  /* 0x00000004d3007c0c */ /* 0x000fe4000bf26270 */
[----:B------:R-:W-:Y:S02]  /*93e0*/  @!P2 LEA.HI.X R15, R216, R5, R158, 0x2, P6 ;  /* 0x00000005d80fa211 */ /* 0x000fe400030f149e */
[----:B-1----:R-:W-:-:S02]  /*93f0*/  @!P3 LEA R6, P6, R215, R4, 0x2 ;  /* 0x00000004d706b211 */ /* 0x002fc400078c10ff */
[-C--:B----4-:R-:W-:Y:S01]  /*9400*/  @!P4 LEA R8, P0, R214, R4.reuse, 0x2 ;  /* 0x00000004d608c211 */ /* 0x090fe200078010ff */
[----:B------:R1:W-:Y:S01]  /*9410*/  @!P2 ST.E.64 desc[UR40][R14.64], R66 ;  /* 0x000000420e00a985 */ /* 0x0003e2000c101b28 */
[----:B------:R-:W-:Y:S02]  /*9420*/  ISETP.GE.AND P2, PT, R212, UR4, PT ;  /* 0x00000004d4007c0c */ /* 0x000fe4000bf46270 */
[-C--:B------:R-:W-:Y:S02]  /*9430*/  @!P3 LEA.HI.X R7, R215, R5.reuse, R157, 0x2, P6 ;  /* 0x00000005d707b211 */ /* 0x080fe400030f149d */
[----:B--2---:R-:W-:Y:S02]  /*9440*/  @!P5 LEA R20, P6, R213, R4, 0x2 ;  /* 0x00000004d514d211 */ /* 0x004fe400078c10ff */
[----:B------:R-:W-:Y:S01]  /*9450*/  @!P4 LEA.HI.X R9, R214, R5, R156, 0x2, P0 ;  /* 0x00000005d609c211 */ /* 0x000fe200000f149c */
[----:B------:R2:W-:Y:S01]  /*9460*/  @!P3 ST.E.64 desc[UR40][R6.64], R70 ;  /* 0x000000460600b985 */ /* 0x0005e2000c101b28 */
[----:B------:R-:W-:-:S02]  /*9470*/  ISETP.GE.AND P0, PT, R210, UR4, PT ;  /* 0x00000004d2007c0c */ /* 0x000fc4000bf06270 */
[-C--:B------:R-:W-:Y:S01]  /*9480*/  @!P5 LEA.HI.X R21, R213, R5.reuse, R155, 0x2, P6 ;  /* 0x00000005d515d211 */ /* 0x080fe200030f149b */
[----:B------:R3:W-:Y:S01]  /*9490*/  @!P4 ST.E.64 desc[UR40][R8.64], R74 ;  /* 0x0000004a0800c985 */ /* 0x0007e2000c101b28 */
[-C--:B0-----:R-:W-:Y:S02]  /*94a0*/  @!P1 LEA R12, P3, R211, R4.reuse, 0x2 ;  /* 0x00000004d30c9211 */ /* 0x081fe400078610ff */
[----:B------:R-:W-:Y:S01]  /*94b0*/  @!P2 LEA R10, P6, R212, R4, 0x2 ;  /* 0x00000004d40aa211 */ /* 0x000fe200078c10ff */
[----:B------:R0:W-:Y:S01]  /*94c0*/  @!P5 ST.E.64 desc[UR40][R20.64], R78 ;  /* 0x0000004e1400d985 */ /* 0x0001e2000c101b28 */
[----:B------:R-:W-:Y:S02]  /*94d0*/  ISETP.GE.AND P5, PT, R209, UR4, PT ;  /* 0x00000004d1007c0c */ /* 0x000fe4000bfa6270 */
[----:B------:R-:W-:Y:S02]  /*94e0*/  ISETP.GE.AND P4, PT, R208, UR4, PT ;  /* 0x00000004d0007c0c */ /* 0x000fe4000bf86270 */
[----:B------:R-:W-:-:S02]  /*94f0*/  @!P2 LEA.HI.X R11, R212, R5, R154, 0x2, P6 ;  /* 0x00000005d40ba211 */ /* 0x000fc400030f149a */
[CC--:B-1----:R-:W-:Y:S02]  /*9500*/  @!P0 LEA R14, P6, R210.reuse, R4.reuse, 0x2 ;  /* 0x00000004d20e8211 */ /* 0x0c2fe400078c10ff */
[-C--:B------:R-:W-:Y:S01]  /*9510*/  @!P1 LEA.HI.X R13, R211, R5.reuse, R153, 0x2, P3 ;  /* 0x00000005d30d9211 */ /* 0x080fe200018f1499 */
[----:B------:R1:W-:Y:S01]  /*9520*/  @!P2 ST.E.64 desc[UR40][R10.64], R82 ;  /* 0x000000520a00a985 */ /* 0x0003e2000c101b28 */
[----:B------:R-:W-:Y:S02]  /*9530*/  ISETP.GE.AND P3, PT, R207, UR4, PT ;  /* 0x00000004cf007c0c */ /* 0x000fe4000bf66270 */
[----:B------:R-:W-:Y:S01]  /*9540*/  @!P0 LEA.HI.X R15, R210, R5, R152, 0x2, P6 ;  /* 0x00000005d20f8211 */ /* 0x000fe200030f1498 */
[----:B------:R4:W-:Y:S01]  /*9550*/  @!P1 ST.E.64 desc[UR40][R12.64], R86 ;  /* 0x000000560c009985 */ /* 0x0009e2000c101b28 */
[-C--:B--2---:R-:W-:Y:S02]  /*9560*/  @!P5 LEA R6, P2, R209, R4.reuse, 0x2 ;  /* 0x00000004d106d211 */ /* 0x084fe400078410ff */
[----:B---3--:R-:W-:Y:S01]  /*9570*/  @!P4 LEA R8, P1, R208, R4, 0x2 ;  /* 0x00000004d008c211 */ /* 0x008fe200078210ff */
[----:B------:R2:W-:Y:S01]  /*9580*/  @!P0 ST.E.64 desc[UR40][R14.64], R90 ;  /* 0x0000005a0e008985 */ /* 0x0005e2000c101b28 */
[----:B------:R-:W-:-:S02]  /*9590*/  ISETP.GE.AND P0, PT, R206, UR4, PT ;  /* 0x00000004ce007c0c */ /* 0x000fc4000bf06270 */
[-C--:B------:R-:W-:Y:S02]  /*95a0*/  @!P5 LEA.HI.X R7, R209, R5.reuse, R237, 0x2, P2 ;  /* 0x00000005d107d211 */ /* 0x080fe400010f14ed */
[----:B------:R-:W-:Y:S02]  /*95b0*/  ISETP.GE.AND P2, PT, R205, UR4, PT ;  /* 0x00000004cd007c0c */ /* 0x000fe4000bf46270 */
[-C--:B------:R-:W-:Y:S01]  /*95c0*/  @!P4 LEA.HI.X R9, R208, R5.reuse, R236, 0x2, P1 ;  /* 0x00000005d009c211 */ /* 0x080fe200008f14ec */
[----:B------:R3:W-:Y:S01]  /*95d0*/  @!P5 ST.E.64 desc[UR40][R6.64], R94 ;  /* 0x0000005e0600d985 */ /* 0x0007e2000c101b28 */
[C---:B0-----:R-:W-:Y:S02]  /*95e0*/  @!P3 LEA R20, P6, R207.reuse, R4, 0x2 ;  /* 0x00000004cf14b211 */ /* 0x041fe400078c10ff */
[----:B------:R-:W-:Y:S01]  /*95f0*/  ISETP.GE.AND P1, PT, R204, UR4, PT ;  /* 0x00000004cc007c0c */ /* 0x000fe2000bf26270 */
[----:B------:R0:W-:Y:S01]  /*9600*/  @!P4 ST.E.64 desc[UR40][R8.64], R98 ;  /* 0x000000620800c985 */ /* 0x0001e2000c101b28 */
[----:B------:R-:W-:-:S02]  /*9610*/  @!P3 LEA.HI.X R21, R207, R5, R235, 0x2, P6 ;  /* 0x00000005cf15b211 */ /* 0x000fc400030f14eb */
[----:B------:R-:W-:Y:S02]  /*9620*/  ISETP.GE.AND P4, PT, R23, UR4, PT ;  /* 0x0000000417007c0c */ /* 0x000fe4000bf86270 */
[-C--:B-1----:R-:W-:Y:S01]  /*9630*/  @!P0 LEA R10, P6, R206, R4.reuse, 0x2 ;  /* 0x00000004ce0a8211 */ /* 0x082fe200078c10ff */
[----:B------:R1:W-:Y:S01]  /*9640*/  @!P3 ST.E.64 desc[UR40][R20.64], R102 ;  /* 0x000000661400b985 */ /* 0x0003e2000c101b28 */
[----:B------:R-:W-:Y:S02]  /*9650*/  ISETP.GE.AND P5, PT, R22, UR4, PT ;  /* 0x0000000416007c0c */ /* 0x000fe4000bfa6270 */
[C---:B----4-:R-:W-:Y:S02]  /*9660*/  @!P2 LEA R12, P3, R205.reuse, R4, 0x2 ;  /* 0x00000004cd0ca211 */ /* 0x050fe400078610ff */
[-C--:B------:R-:W-:Y:S02]  /*9670*/  @!P0 LEA.HI.X R11, R206, R5.reuse, R234, 0x2, P6 ;  /* 0x00000005ce0b8211 */ /* 0x080fe400030f14ea */
[----:B------:R-:W-:-:S02]  /*9680*/  @!P2 LEA.HI.X R13, R205, R5, R233, 0x2, P3 ;  /* 0x00000005cd0da211 */ /* 0x000fc400018f14e9 */
[----:B------:R-:W-:Y:S01]  /*9690*/  ISETP.GE.AND P3, PT, R19, UR4, PT ;  /* 0x0000000413007c0c */ /* 0x000fe2000bf66270 */
[----:B------:R4:W-:Y:S01]  /*96a0*/  @!P0 ST.E.64 desc[UR40][R10.64], R106 ;  /* 0x0000006a0a008985 */ /* 0x0009e2000c101b28 */
[CC--:B--2---:R-:W-:Y:S02]  /*96b0*/  @!P1 LEA R14, P6, R204.reuse, R4.reuse, 0x2 ;  /* 0x00000004cc0e9211 */ /* 0x0c4fe400078c10ff */
[CC--:B---3--:R-:W-:Y:S01]  /*96c0*/  @!P4 LEA R6, P0, R23.reuse, R4.reuse, 0x2 ;  /* 0x000000041706c211 */ /* 0x0c8fe200078010ff */
[----:B------:R2:W-:Y:S01]  /*96d0*/  @!P2 ST.E.64 desc[UR40][R12.64], R110 ;  /* 0x0000006e0c00a985 */ /* 0x0005e2000c101b28 */
[-C--:B------:R-:W-:Y:S02]  /*96e0*/  @!P1 LEA.HI.X R15, R204, R5.reuse, R232, 0x2, P6 ;  /* 0x00000005cc0f9211 */ /* 0x080fe400030f14e8 */
[----:B0-----:R-:W-:Y:S02]  /*96f0*/  @!P5 LEA R8, P6, R22, R4, 0x2 ;  /* 0x000000041608d211 */ /* 0x001fe400078c10ff */
[----:B------:R-:W-:Y:S01]  /*9700*/  @!P4 LEA.HI.X R7, R23, R5, R231, 0x2, P0 ;  /* 0x000000051707c211 */ /* 0x000fe200000f14e7 */
[----:B------:R-:W-:Y:S01]  /*9710*/  @!P1 ST.E.64 desc[UR40][R14.64], R114 ;  /* 0x000000720e009985 */ /* 0x000fe2000c101b28 */
[----:B------:R-:W-:-:S02]  /*9720*/  ISETP.GE.AND P0, PT, R18, UR4, PT ;  /* 0x0000000412007c0c */ /* 0x000fc4000bf06270 */
[-C--:B------:R-:W-:Y:S01]  /*9730*/  @!P5 LEA.HI.X R9, R22, R5.reuse, R230, 0x2, P6 ;  /* 0x000000051609d211 */ /* 0x080fe200030f14e6 */
[----:B------:R0:W-:Y:S01]  /*9740*/  @!P4 ST.E.64 desc[UR40][R6.64], R118 ;  /* 0x000000760600c985 */ /* 0x0001e2000c101b28 */
[----:B------:R-:W-:Y:S02]  /*9750*/  ISETP.GE.AND P1, PT, R25, UR4, PT ;  /* 0x0000000419007c0c */ /* 0x000fe4000bf26270 */
[----:B-1----:R-:W-:Y:S01]  /*9760*/  @!P3 LEA R20, P2, R19, R4, 0x2 ;  /* 0x000000041314b211 */ /* 0x002fe200078410ff */
[----:B------:R1:W-:Y:S01]  /*9770*/  @!P5 ST.E.64 desc[UR40][R8.64], R122 ;  /* 0x0000007a0800d985 */ /* 0x0003e2000c101b28 */
[----:B------:R-:W-:Y:S02]  /*9780*/  ISETP.GE.AND P4, PT, R17, UR4, PT ;  /* 0x0000000411007c0c */ /* 0x000fe4000bf86270 */
[----:B------:R-:W-:Y:S02]  /*9790*/  ISETP.GE.AND P5, PT, R16, UR4, PT ;  /* 0x0000000410007c0c */ /* 0x000fe4000bfa6270 */
[----:B------:R-:W-:-:S02]  /*97a0*/  @!P3 LEA.HI.X R21, R19, R5, R229, 0x2, P2 ;  /* 0x000000051315b211 */ /* 0x000fc400010f14e5 */
[----:B------:R-:W-:Y:S02]  /*97b0*/  ISETP.GE.AND P2, PT, R3, UR4, PT ;  /* 0x0000000403007c0c */ /* 0x000fe4000bf46270 */
[CC--:B----4-:R-:W-:Y:S01]  /*97c0*/  @!P0 LEA R10, P6, R18.reuse, R4.reuse, 0x2 ;  /* 0x00000004120a8211 */ /* 0x0d0fe200078c10ff */
[----:B------:R4:W-:Y:S01]  /*97d0*/  @!P3 ST.E.64 desc[UR40][R20.64], R126 ;  /* 0x0000007e1400b985 */ /* 0x0009e2000c101b28 */
[-C--:B--2---:R-:W-:Y:S02]  /*97e0*/  @!P1 LEA R12, P3, R25, R4.reuse, 0x2 ;  /* 0x00000004190c9211 */ /* 0x084fe400078610ff */
[-C--:B------:R-:W-:Y:S02]  /*97f0*/  @!P0 LEA.HI.X R11, R18, R5.reuse, R228, 0x2, P6 ;  /* 0x00000005120b8211 */ /* 0x080fe400030f14e4 */
[----:B0-----:R-:W-:Y:S02]  /*9800*/  @!P4 LEA R6, P6, R17, R4, 0x2 ;  /* 0x000000041106c211 */ /* 0x001fe400078c10ff */
[----:B------:R-:W-:Y:S01]  /*9810*/  @!P1 LEA.HI.X R13, R25, R5, R0, 0x2, P3 ;  /* 0x00000005190d9211 */ /* 0x000fe200018f1400 */
[----:B------:R4:W-:Y:S01]  /*9820*/  @!P0 ST.E.64 desc[UR40][R10.64], R130 ;  /* 0x000000820a008985 */ /* 0x0009e2000c101b28 */
[----:B------:R-:W-:-:S02]  /*9830*/  SHF.R.S32.HI R25, RZ, 0x1f, R16 ;  /* 0x0000001fff197819 */ /* 0x000fc40000011410 */
[CC--:B-1----:R-:W-:Y:S02]  /*9840*/  @!P5 LEA R8, P3, R16.reuse, R4.reuse, 0x2 ;  /* 0x000000041008d211 */ /* 0x0c2fe400078610ff */
[-C--:B------:R-:W-:Y:S02]  /*9850*/  @!P4 LEA.HI.X R7, R17, R5.reuse, R227, 0x2, P6 ;  /* 0x000000051107c211 */ /* 0x080fe400030f14e3 */
[----:B------:R-:W-:Y:S02]  /*9860*/  SHF.R.S32.HI R0, RZ, 0x1f, R3 ;  /* 0x0000001fff007819 */ /* 0x000fe40000011403 */
[C---:B------:R-:W-:Y:S01]  /*9870*/  @!P2 LEA R14, P6, R3.reuse, R4, 0x2 ;  /* 0x00000004030ea211 */ /* 0x040fe200078c10ff */
[----:B------:R4:W-:Y:S01]  /*9880*/  @!P4 ST.E.64 desc[UR40][R6.64], R134 ;  /* 0x000000860600c985 */ /* 0x0009e2000c101b28 */
[-C--:B------:R-:W-:Y:S02]  /*9890*/  @!P5 LEA.HI.X R9, R16, R5.reuse, R25, 0x2, P3 ;  /* 0x000000051009d211 */ /* 0x080fe400018f1419 */
[----:B------:R-:W-:Y:S01]  /*98a0*/  @!P2 LEA.HI.X R15, R3, R5, R0, 0x2, P6 ;  /* 0x00000005030fa211 */ /* 0x000fe200030f1400 */
[----:B------:R-:W-:-:S02]  /*98b0*/  VIADD R3, R2, 0xf8 ;  /* 0x000000f802037836 */ /* 0x000fc40000000000 */
[----:B------:R4:W-:Y:S03]  /*98c0*/  @!P5 ST.E.64 desc[UR40][R8.64], R138 ;  /* 0x0000008a0800d985 */ /* 0x0009e6000c101b28 */
[----:B------:R-:W-:Y:S01]  /*98d0*/  ISETP.GE.AND P0, PT, R3, UR4, PT ;  /* 0x0000000403007c0c */ /* 0x000fe2000bf06270 */
[----:B------:R4:W-:Y:S04]  /*98e0*/  @!P1 ST.E.64 desc[UR40][R12.64], R142 ;  /* 0x0000008e0c009985 */ /* 0x0009e8000c101b28 */
[----:B------:R4:W-:Y:S08]  /*98f0*/  @!P2 ST.E.64 desc[UR40][R14.64], R146 ;  /* 0x000000920e00a985 */ /* 0x0009f0000c101b28 */
[----:B------:R-:W-:Y:S05]  /*9900*/  @P0 BRA `(.L_x_9251) ;  /* 0x0000000c00f00947 */ /* 0x000fea0003800000 */
[----:B------:R-:W-:Y:S02]  /*9910*/  LEA R4, P0, R3, R4, 0x2 ;  /* 0x0000000403047211 */ /* 0x000fe400078010ff */
[----:B------:R-:W-:-:S04]  /*9920*/  SHF.R.S32.HI R0, RZ, 0x1f, R3 ;  /* 0x0000001fff007819 */ /* 0x000fc80000011403 */
[----:B------:R-:W-:-:S05]  /*9930*/  LEA.HI.X R5, R3, R5, R0, 0x2, P0 ;  /* 0x0000000503057211 */ /* 0x000fca00000f1400 */
[----:B------:R2:W-:Y:S01]  /*9940*/  ST.E.64 desc[UR40][R4.64], R150 ;  /* 0x0000009604007985 */ /* 0x0005e2000c101b28 */
[----:B------:R-:W-:Y:S05]  /*9950*/  BRA `(.L_x_9251) ;  /* 0x0000000c00dc7947 */ /* 0x000fea0003800000 */
.L_x_9242:
        /* <DEDUP_REMOVED lines=33> */
.L_x_9254:
        /* <DEDUP_REMOVED lines=58> */
.L_x_9256:
[----:B------:R-:W-:Y:S05]  /*9f10*/  BSYNC B1 ;  /* 0x0000000000017941 */ /* 0x000fea0003800000 */
.L_x_9255:
[----:B------:R-:W-:-:S06]  /*9f20*/  UISETP.GT.AND UP0, UPT, UR39, 0x1, UPT ;  /* 0x000000012700788c */ /* 0x000fcc000bf04270 */
[----:B------:R-:W-:-:S13]  /*9f30*/  PLOP3.LUT P0, PT, PT, PT, UP0, 0x80, 0x0 ;  /* 0x000000000000781c */ /* 0x000fda0003f0f008 */
[----:B------:R-:W-:Y:S05]  /*9f40*/  @P0 BRA `(.L_x_9251) ;  /* 0x0000000800600947 */ /* 0x000fea0003800000 */
[----:B------:R-:W1:Y:S01]  /*9f50*/  LDC R11, c[0x0][0xbe8] ;  /* 0x0002fa00ff0b7b82 */ /* 0x000e620000000800 */
[----:B0-----:R-:W-:Y:S01]  /*9f60*/  SHF.R.S32.HI R3, RZ, 0x1f, R8 ;  /* 0x0000001fff037819 */ /* 0x001fe20000011408 */
[----:B------:R-:W-:Y:S01]  /*9f70*/  ULDC.64 UR10, c[0x0][0xaa0] ;  /* 0x0002a800000a7ab9 */ /* 0x000fe20000000a00 */
[----:B------:R-:W-:Y:S01]  /*9f80*/  BSSY B1, `(.L_x_9257) ;  /* 0x0000052000017945 */ /* 0x000fe20003800000 */
[----:B------:R-:W-:Y:S01]  /*9f90*/  UIMAD.WIDE.U32 UR8, UR4, UR10, URZ ;  /* 0x0000000a040872a5 */ /* 0x000fe2000f8e003f */
[----:B------:R-:W-:Y:S01]  /*9fa0*/  LEA.HI R3, R3, R8, RZ, 0x3 ;  /* 0x0000000803037211 */ /* 0x000fe200078f18ff */
[----:B------:R-:W-:-:S03]  /*9fb0*/  UIMAD UR10, UR19, UR10, URZ ;  /* 0x0000000a130a72a4 */ /* 0x000fc6000f8e023f */
[----:B------:R-:W-:Y:S01]  /*9fc0*/  LOP3.LUT R9, R3, 0xfffffff8, RZ, 0xc0, !PT ;  /* 0xfffffff803097812 */ /* 0x000fe200078ec0ff */
[----:B------:R-:W-:Y:S01]  /*9fd0*/  UIMAD UR10, UR4, UR11, UR10 ;  /* 0x0000000b040a72a4 */ /* 0x000fe2000f8e020a */
[----:B------:R-:W-:-:S03]  /*9fe0*/  SHF.R.S32.HI R13, RZ, 0x3, R3 ;  /* 0x00000003ff0d7819 */ /* 0x000fc60000011403 */
[----:B------:R-:W-:Y:S01]  /*9ff0*/  IMAD.IADD R10, R8, 0x1, -R9 ;  /* 0x00000001080a7824 */ /* 0x000fe200078e0a09 */
[----:B------:R-:W-:Y:S01]  /*a000*/  UIADD3 UR9, UR9, UR10, URZ ;  /* 0x0000000a09097290 */ /* 0x000fe2000fffe03f */
[----:B------:R-:W-:Y:S02]  /*a010*/  IMAD.U32 R8, RZ, RZ, UR44 ;  /* 0x0000002cff087e24 */ /* 0x000fe4000f8e00ff */
[----:B------:R-:W-:Y:S01]  /*a020*/  IMAD R3, R10, 0x20, R13 ;  /* 0x000000200a037824 */ /* 0x000fe200078e020d */
[----:B------:R-:W-:Y:S02]  /*a030*/  ULDC.64 UR10, c[0x0][0xae8] ;  /* 0x0002ba00000a7ab9 */ /* 0x000fe40000000a00 */
[----:B------:R-:W-:Y:S01]  /*a040*/  UIMAD.WIDE.U32 UR8, UR43, UR10, UR8 ;  /* 0x0000000a2b0872a5 */ /* 0x000fe2000f8e0008 */
[----:B------:R-:W-:Y:S01]  /*a050*/  IMAD R8, R8, 0x80, R3 ;  /* 0x0000008008087824 */ /* 0x000fe200078e0203 */
[----:B-1----:R-:W-:Y:S02]  /*a060*/  ISETP.NE.AND P0, PT, R11, 0x1, PT ;  /* 0x000000010b00780c */ /* 0x002fe40003f05270 */
[----:B------:R-:W-:Y:S01]  /*a070*/  UIMAD UR9, UR43, UR11, UR9 ;  /* 0x0000000b2b0972a4 */ /* 0x000fe2000f8e0209 */
[----:B------:R-:W-:-:S02]  /*a080*/  IMAD.MOV.U32 R3, RZ, RZ, R8 ;  /* 0x000000ffff037224 */ /* 0x000fc400078e0008 */
[----:B------:R-:W-:Y:S02]  /*a090*/  ULDC.64 UR10, c[0x0][0xaf0] ;  /* 0x0002bc00000a7ab9 */ /* 0x000fe40000000a00 */
[----:B------:R-:W-:Y:S02]  /*a0a0*/  UIMAD UR45, UR45, UR10, URZ ;  /* 0x0000000a2d2d72a4 */ /* 0x000fe4000f8e023f */
[----:B------:R-:W-:Y:S02]  /*a0b0*/  UIMAD.WIDE.U32 UR8, UR46, UR10, UR8 ;  /* 0x0000000a2e0872a5 */ /* 0x000fe4000f8e0008 */
[----:B------:R-:W-:Y:S02]  /*a0c0*/  UIMAD UR4, UR46, UR11, UR45 ;  /* 0x0000000b2e0472a4 */ /* 0x000fe4000f8e022d */
[----:B------:R-:W0:Y:S02]  /*a0d0*/  @P0 LDC R5, c[0x0][0xbec] ;  /* 0x0002fb00ff050b82 */ /* 0x000e240000000800 */
[----:B------:R-:W-:Y:S01]  /*a0e0*/  UIADD3 UR4, UR9, UR4, URZ ;  /* 0x0000000409047290 */ /* 0x000fe2000fffe03f */
[----:B------:R-:W-:-:S05]  /*a0f0*/  ULDC.64 UR10, c[0x0][0xae0] ;  /* 0x0002b800000a7ab9 */ /* 0x000fca0000000a00 */
[----:B------:R-:W1:Y:S01]  /*a100*/  @P0 LDC R7, c[0x0][0xbf0] ;  /* 0x0002fc00ff070b82 */ /* 0x000e620000000800 */
[----:B0-----:R-:W-:-:S04]  /*a110*/  @P0 IMAD.HI.U32 R4, R8, R5, RZ ;  /* 0x0000000508040227 */ /* 0x001fc800078e00ff */
[----:B------:R-:W-:Y:S02]  /*a120*/  IMAD.U32 R5, RZ, RZ, UR9 ;  /* 0x00000009ff057e24 */ /* 0x000fe4000f8e00ff */
[----:B------:R-:W-:Y:S01]  /*a130*/  IMAD.U32 R5, RZ, RZ, UR4 ;  /* 0x00000004ff057e24 */ /* 0x000fe2000f8e00ff */
[----:B-1----:R-:W-:Y:S01]  /*a140*/  @P0 SHF.R.U32.HI R3, RZ, R7, R4 ;  /* 0x00000007ff030219 */ /* 0x002fe20000011604 */
[----:B------:R-:W-:Y:S01]  /*a150*/  IMAD.U32 R4, RZ, RZ, UR8 ;  /* 0x00000008ff047e24 */ /* 0x000fe2000f8e00ff */
[----:B------:R-:W-:Y:S02]  /*a160*/  ULDC.64 UR8, c[0x0][0xad8] ;  /* 0x0002b60000087ab9 */ /* 0x000fe40000000a00 */
[--C-:B------:R-:W-:Y:S01]  /*a170*/  SHF.R.S32.HI R6, RZ, 0x1f, R3.reuse ;  /* 0x0000001fff067819 */ /* 0x100fe20000011403 */
[----:B------:R-:W-:Y:S02]  /*a180*/  IMAD.MOV R7, RZ, RZ, -R3 ;  /* 0x000000ffff077224 */ /* 0x000fe400078e0a03 */
[----:B------:R-:W-:-:S04]  /*a190*/  IMAD.WIDE.U32 R4, R3, UR10, R4 ;  /* 0x0000000a03047c25 */ /* 0x000fc8000f8e0004 */
[----:B------:R-:W-:Y:S02]  /*a1a0*/  IMAD R7, R11, R7, R8 ;  /* 0x000000070b077224 */ /* 0x000fe400078e0208 */
[----:B------:R-:W-:Y:S02]  /*a1b0*/  IMAD R6, R6, UR10, RZ ;  /* 0x0000000a06067c24 */ /* 0x000fe4000f8e02ff */
[----:B------:R-:W-:Y:S02]  /*a1c0*/  IMAD.U32 R8, RZ, RZ, UR44 ;  /* 0x0000002cff087e24 */ /* 0x000fe4000f8e00ff */
[----:B------:R-:W-:Y:S01]  /*a1d0*/  IMAD R9, R3, UR11, R6 ;  /* 0x0000000b03097c24 */ /* 0x000fe2000f8e0206 */
[----:B------:R-:W-:Y:S01]  /*a1e0*/  SHF.R.S32.HI R6, RZ, 0x1f, R7 ;  /* 0x0000001fff067819 */ /* 0x000fe20000011407 */
[----:B------:R-:W-:Y:S02]  /*a1f0*/  IMAD R8, R8, 0x80, R13 ;  /* 0x0000008008087824 */ /* 0x000fe400078e020d */
[----:B------:R-:W-:-:S02]  /*a200*/  IMAD.IADD R5, R5, 0x1, R9 ;  /* 0x0000000105057824 */ /* 0x000fc400078e0209 */
[----:B------:R-:W-:Y:S02]  /*a210*/  IMAD R6, R6, UR8, RZ ;  /* 0x0000000806067c24 */ /* 0x000fe4000f8e02ff */
[----:B------:R-:W-:-:S04]  /*a220*/  IMAD.WIDE.U32 R4, R7, UR8, R4 ;  /* 0x0000000807047c25 */ /* 0x000fc8000f8e0004 */
[----:B------:R-:W-:Y:S01]  /*a230*/  IMAD R9, R7, UR9, R6 ;  /* 0x0000000907097c24 */ /* 0x000fe2000f8e0206 */
[----:B------:R-:W-:Y:S01]  /*a240*/  ULDC.64 UR8, c[0x0][0xa80] ;  /* 0x0002a00000087ab9 */ /* 0x000fe20000000a00 */
[----:B-----5:R-:W-:Y:S01]  /*a250*/  IMAD R11, R0, R11, RZ ;  /* 0x0000000b000b7224 */ /* 0x020fe200078e02ff */
[----:B------:R-:W-:Y:S01]  /*a260*/  LEA R6, P2, R4, UR8, 0x1 ;  /* 0x0000000804067c11 */ /* 0x000fe2000f8408ff */
[C---:B------:R-:W-:Y:S02]  /*a270*/  VIADD R3, R8.reuse, 0x40 ;  /* 0x0000004008037836 */ /* 0x040fe40000000000 */
[----:B------:R-:W-:Y:S02]  /*a280*/  IMAD.IADD R5, R5, 0x1, R9 ;  /* 0x0000000105057824 */ /* 0x000fe400078e0209 */
[----:B------:R-:W-:Y:S01]  /*a290*/  VIADD R0, R8, 0x20 ;  /* 0x0000002008007836 */ /* 0x000fe20000000000 */
[----:B------:R-:W-:Y:S01]  /*a2a0*/  ISETP.GE.AND P0, PT, R3, R11, PT ;  /* 0x0000000b0300720c */ /* 0x000fe20003f06270 */
[----:B------:R-:W-:Y:S01]  /*a2b0*/  IMAD.SHL.U32 R7, R10, 0x8, RZ ;  /* 0x000000080a077824 */ /* 0x000fe200078e00ff */
[----:B------:R-:W-:-:S02]  /*a2c0*/  LEA.HI.X R3, R4, UR9, R5, 0x1, P2 ;  /* 0x0000000904037c11 */ /* 0x000fc400090f0c05 */
[-C--:B------:R-:W-:Y:S01]  /*a2d0*/  ISETP.GE.AND P2, PT, R8, R11.reuse, PT ;  /* 0x0000000b0800720c */ /* 0x080fe20003f46270 */
[C---:B------:R-:W-:Y:S01]  /*a2e0*/  VIADD R9, R7.reuse, 0xc0 ;  /* 0x000000c007097836 */ /* 0x040fe20000000000 */
[----:B------:R-:W-:Y:S01]  /*a2f0*/  ISETP.GE.AND P1, PT, R0, R11, PT ;  /* 0x0000000b0000720c */ /* 0x000fe20003f26270 */
[C---:B------:R-:W-:Y:S01]  /*a300*/  VIADD R13, R7.reuse, 0x80 ;  /* 0x00000080070d7836 */ /* 0x040fe20000000000 */
[----:B------:R0:W1:Y:S01]  /*a310*/  SHFL.IDX PT, R4, R6, RZ, 0x181f ;  /* 0x00181fff06047589 */ /* 0x00006200000e0000 */
[----:B------:R-:W-:Y:S01]  /*a320*/  VIADD R15, R7, 0x40 ;  /* 0x00000040070f7836 */ /* 0x000fe20000000000 */
[----:B------:R-:W-:Y:S02]  /*a330*/  SHF.R.S32.HI R10, RZ, 0x1f, R7 ;  /* 0x0000001fff0a7819 */ /* 0x000fe40000011407 */
[----:B------:R0:W2:Y:S01]  /*a340*/  SHFL.IDX PT, R0, R3, RZ, 0x181f ;  /* 0x00181fff03007589 */ /* 0x0000a200000e0000 */
[----:B------:R-:W-:Y:S02]  /*a350*/  SHF.R.S32.HI R12, RZ, 0x1f, R9 ;  /* 0x0000001fff0c7819 */ /* 0x000fe40000011409 */
[----:B------:R-:W-:-:S02]  /*a360*/  SHF.R.S32.HI R14, RZ, 0x1f, R13 ;  /* 0x0000001fff0e7819 */ /* 0x000fc4000001140d */
[----:B------:R-:W-:Y:S01]  /*a370*/  SHF.R.S32.HI R20, RZ, 0x1f, R15 ;  /* 0x0000001fff147819 */ /* 0x000fe2000001140f */
[----:B------:R-:W-:Y:S06]  /*a380*/  @P2 BRA `(.L_x_9258) ;  /* 0x0000000000442947 */ /* 0x000fec0003800000 */
        /* <DEDUP_REMOVED lines=8> */
[----:B------:R3:W-:Y:S01]  /*a410*/  @!P5 ST.E.128 desc[UR40][R24.64], RZ ;  /* 0x000000ff1800d985 */ /* 0x0007e2000c101d28 */
[----:B------:R-:W-:Y:S02]  /*a420*/  @!P4 LEA.HI.X R27, R15, R0, R20, 0x1, P6 ;  /* 0x000000000f1bc211 */ /* 0x000fe400030f0c14 */
[----:B------:R-:W-:-:S03]  /*a430*/  @!P3 LEA R28, P6, R13, R4, 0x1 ;  /* 0x000000040d1cb211 */ /* 0x000fc600078c08ff */
[----:B------:R3:W-:Y:S01]  /*a440*/  @!P4 ST.E.128 desc[UR40][R26.64], RZ ;  /* 0x000000ff1a00c985 */ /* 0x0007e2000c101d28 */
[----:B------:R-:W-:Y:S02]  /*a450*/  @!P3 LEA.HI.X R29, R13, R0, R14, 0x1, P6 ;  /* 0x000000000d1db211 */ /* 0x000fe400030f0c0e */
[----:B------:R-:W-:-:S03]  /*a460*/  @!P2 LEA R4, P6, R9, R4, 0x1 ;  /* 0x000000040904a211 */ /* 0x000fc600078c08ff */
[----:B------:R3:W-:Y:S01]  /*a470*/  @!P3 ST.E.128 desc[UR40][R28.64], RZ ;  /* 0x000000ff1c00b985 */ /* 0x0007e2000c101d28 */
[----:B------:R-:W-:-:S05]  /*a480*/  @!P2 LEA.HI.X R5, R9, R0, R12, 0x1, P6 ;  /* 0x000000000905a211 */ /* 0x000fca00030f0c0c */
[----:B------:R3:W-:Y:S04]  /*a490*/  @!P2 ST.E.128 desc[UR40][R4.64], RZ ;  /* 0x000000ff0400a985 */ /* 0x0007e8000c101d28 */
.L_x_9258:
[----:B------:R-:W-:Y:S05]  /*a4a0*/  BSYNC B1 ;  /* 0x0000000000017941 */ /* 0x000fea0003800000 */
.L_x_9257:
[----:B--2---:R2:W4:Y:S01]  /*a4b0*/  SHFL.IDX PT, R0, R3, 0x1, 0x181f ;  /* 0x00381f0003007f89 */ /* 0x00452200000e0000 */
[----:B------:R-:W-:Y:S03]  /*a4c0*/  BSSY B1, `(.L_x_9259) ;  /* 0x0000014000017945 */ /* 0x000fe60003800000 */
[----:B-1-3--:R2:W1:Y:S01]  /*a4d0*/  SHFL.IDX PT, R4, R6, 0x1, 0x181f ;  /* 0x00381f0006047f89 */ /* 0x00a46200000e0000 */
        /* <DEDUP_REMOVED lines=8> */
[----:B----4-:R-:W-:Y:S02]  /*a560*/  @!P4 LEA.HI.X R25, R7, R0, R10, 0x1, P6 ;  /* 0x000000000719c211 */ /* 0x010fe400030f0c0a */
[----:B------:R-:W-:Y:S02]  /*a570*/  @!P2 LEA R28, P6, R13, R4, 0x1 ;  /* 0x000000040d1ca211 */ /* 0x000fe400078c08ff */
[----:B------:R-:W-:Y:S01]  /*a580*/  @!P3 LEA.HI.X R27, R15, R0, R20, 0x1, P5 ;  /* 0x000000000f1bb211 */ /* 0x000fe200028f0c14 */
[----:B------:R3:W-:Y:S01]  /*a590*/  @!P4 ST.E.128 desc[UR40][R24.64], RZ ;  /* 0x000000ff1800c985 */ /* 0x0007e2000c101d28 */
[----:B------:R-:W-:-:S02]  /*a5a0*/  @!P1 LEA R4, P5, R9, R4, 0x1 ;  /* 0x0000000409049211 */ /* 0x000fc400078a08ff */
[-C--:B------:R-:W-:Y:S01]  /*a5b0*/  @!P2 LEA.HI.X R29, R13, R0.reuse, R14, 0x1, P6 ;  /* 0x000000000d1da211 */ /* 0x080fe200030f0c0e */
[----:B------:R3:W-:Y:S01]  /*a5c0*/  @!P3 ST.E.128 desc[UR40][R26.64], RZ ;  /* 0x000000ff1a00b985 */ /* 0x0007e2000c101d28 */
[----:B------:R-:W-:-:S03]  /*a5d0*/  @!P1 LEA.HI.X R5, R9, R0, R12, 0x1, P5 ;  /* 0x0000000009059211 */ /* 0x000fc600028f0c0c */
[----:B------:R3:W-:Y:S04]  /*a5e0*/  @!P2 ST.E.128 desc[UR40][R28.64], RZ ;  /* 0x000000ff1c00a985 */ /* 0x0007e8000c101d28 */
[----:B------:R3:W-:Y:S02]  /*a5f0*/  @!P1 ST.E.128 desc[UR40][R4.64], RZ ;  /* 0x000000ff04009985 */ /* 0x0007e4000c101d28 */
.L_x_9260:
[----:B------:R-:W-:Y:S05]  /*a600*/  BSYNC B1 ;  /* 0x0000000000017941 */ /* 0x000fea0003800000 */
.L_x_9259:
[----:B----4-:R4:W0:Y:S01]  /*a610*/  SHFL.IDX PT, R0, R3, 0x2, 0x181f ;  /* 0x00581f0003007f89 */ /* 0x01082200000e0000 */
        /* <DEDUP_REMOVED lines=9> */
[-C--:B------:R-:W-:Y:S02]  /*a6b0*/  @!P2 LEA R26, P5, R15, R4.reuse, 0x1 ;  /* 0x000000040f1aa211 */ /* 0x080fe400078a08ff */
[----:B------:R-:W-:Y:S02]  /*a6c0*/  @!P1 LEA R28, P4, R13, R4, 0x1 ;  /* 0x000000040d1c9211 */ /* 0x000fe400078808ff */
[----:B0-----:R-:W-:Y:S02]  /*a6d0*/  @!P3 LEA.HI.X R25, R7, R0, R10, 0x1, P6 ;  /* 0x000000000719b211 */ /* 0x001fe400030f0c0a */
[----:B------:R-:W-:Y:S02]  /*a6e0*/  @!P0 LEA R4, P6, R9, R4, 0x1 ;  /* 0x0000000409048211 */ /* 0x000fe400078c08ff */
[-C--:B------:R-:W-:Y:S01]  /*a6f0*/  @!P2 LEA.HI.X R27, R15, R0.reuse, R20, 0x1, P5 ;  /* 0x000000000f1ba211 */ /* 0x080fe200028f0c14 */
[----:B------:R3:W-:Y:S01]  /*a700*/  @!P3 ST.E.128 desc[UR40][R24.64], RZ ;  /* 0x000000ff1800b985 */ /* 0x0007e2000c101d28 */
[----:B------:R-:W-:-:S02]  /*a710*/  @!P1 LEA.HI.X R29, R13, R0, R14, 0x1, P4 ;  /* 0x000000000d1d9211 */ /* 0x000fc400020f0c0e */
[----:B------:R-:W-:Y:S01]  /*a720*/  @!P0 LEA.HI.X R5, R9, R0, R12, 0x1, P6 ;  /* 0x0000000009058211 */ /* 0x000fe200030f0c0c */
[----:B------:R3:W-:Y:S04]  /*a730*/  @!P2 ST.E.128 desc[UR40][R26.64], RZ ;  /* 0x000000ff1a00a985 */ /* 0x0007e8000c101d28 */
[----:B------:R3:W-:Y:S04]  /*a740*/  @!P1 ST.E.128 desc[UR40][R28.64], RZ ;  /* 0x000000ff1c009985 */ /* 0x0007e8000c101d28 */
[----:B------:R3:W-:Y:S02]  /*a750*/  @!P0 ST.E.128 desc[UR40][R4.64], RZ ;  /* 0x000000ff04008985 */ /* 0x0007e4000c101d28 */
.L_x_9262:
[----:B------:R-:W-:Y:S05]  /*a760*/  BSYNC B1 ;  /* 0x0000000000017941 */ /* 0x000fea0003800000 */
.L_x_9261:
[----:B0-----:R-:W-:Y:S01]  /*a770*/  VIADD R0, R8, 0x60 ;  /* 0x0000006008007836 */ /* 0x001fe20000000000 */
[----:B--2-4-:R-:W0:Y:S04]  /*a780*/  SHFL.IDX PT, R3, R3, 0x3, 0x181f ;  /* 0x00781f0003037f89 */ /* 0x014e2800000e0000 */
[----:B------:R-:W-:Y:S01]  /*a790*/  ISETP.GE.AND P0, PT, R0, R11, PT ;  /* 0x0000000b0000720c */ /* 0x000fe20003f06270 */
[----:B-1-3--:R1:W2:-:S12]  /*a7a0*/  SHFL.IDX PT, R4, R6, 0x3, 0x181f ;  /* 0x00781f0006047f89 */ /* 0x00a29800000e0000 */
[----:B-1----:R-:W-:Y:S05]  /*a7b0*/  @P0 BRA `(.L_x_9251) ;  /* 0x0000000000440947 */ /* 0x002fea0003800000 */
[----:B------:R-:W-:Y:S02]  /*a7c0*/  ULDC UR4, c[0x0][0xac8] ;  /* 0x0002b20000047ab9 */ /* 0x000fe40000000800 */
[----:B------:R-:W-:Y:S02]  /*a7d0*/  ISETP.GE.AND P3, PT, R7, UR4, PT ;  /* 0x0000000407007c0c */ /* 0x000fe4000bf66270 */
[----:B------:R-:W-:Y:S02]  /*a7e0*/  ISETP.GE.AND P2, PT, R15, UR4, PT ;  /* 0x000000040f007c0c */ /* 0x000fe4000bf46270 */
[----:B------:R-:W-:Y:S02]  /*a7f0*/  ISETP.GE.AND P1, PT, R13, UR4, PT ;  /* 0x000000040d007c0c */ /* 0x000fe4000bf26270 */
[----:B------:R-:W-:-:S07]  /*a800*/  ISETP.GE.AND P0, PT, R9, UR4, PT ;  /* 0x0000000409007c0c */ /* 0x000fce000bf06270 */
[----:B--2---:R-:W-:-:S04]  /*a810*/  @!P3 LEA R6, P4, R7, R4, 0x1 ;  /* 0x000000040706b211 */ /* 0x004fc800078808ff */
[-C--:B0-----:R-:W-:Y:S02]  /*a820*/  @!P3 LEA.HI.X R7, R7, R3.reuse, R10, 0x1, P4 ;  /* 0x000000030707b211 */ /* 0x081fe400020f0c0a */
[-C--:B------:R-:W-:Y:S02]  /*a830*/  @!P2 LEA R10, P4, R15, R4.reuse, 0x1 ;  /* 0x000000040f0aa211 */ /* 0x080fe400078808ff */
[-C--:B------:R-:W-:Y:S01]  /*a840*/  @!P1 LEA R24, P5, R13, R4.reuse, 0x1 ;  /* 0x000000040d189211 */ /* 0x080fe200078a08ff */
[----:B------:R0:W-:Y:S01]  /*a850*/  @!P3 ST.E.128 desc[UR40][R6.64], RZ ;  /* 0x000000ff0600b985 */ /* 0x0001e2000c101d28 */
[----:B------:R-:W-:Y:S02]  /*a860*/  @!P0 LEA R4, P6, R9, R4, 0x1 ;  /* 0x0000000409048211 */ /* 0x000fe400078c08ff */
[-C--:B------:R-:W-:Y:S02]  /*a870*/  @!P2 LEA.HI.X R11, R15, R3.reuse, R20, 0x1, P4 ;  /* 0x000000030f0ba211 */ /* 0x080fe400020f0c14 */
[----:B------:R-:W-:-:S02]  /*a880*/  @!P1 LEA.HI.X R25, R13, R3, R14, 0x1, P5 ;  /* 0x000000030d199211 */ /* 0x000fc400028f0c0e */
[----:B------:R-:W-:Y:S01]  /*a890*/  @!P0 LEA.HI.X R5, R9, R3, R12, 0x1, P6 ;  /* 0x0000000309058211 */ /* 0x000fe200030f0c0c */
[----:B------:R0:W-:Y:S04]  /*a8a0*/  @!P2 ST.E.128 desc[UR40][R10.64], RZ ;  /* 0x000000ff0a00a985 */ /* 0x0001e8000c101d28 */
[----:B------:R0:W-:Y:S04]  /*a8b0*/  @!P1 ST.E.128 desc[UR40][R24.64], RZ ;  /* 0x000000ff18009985 */ /* 0x0001e8000c101d28 */
[----:B------:R0:W-:Y:S02]  /*a8c0*/  @!P0 ST.E.128 desc[UR40][R4.64], RZ ;  /* 0x000000ff04008985 */ /* 0x0001e4000c101d28 */
.L_x_9251:
[----:B------:R-:W-:Y:S05]  /*a8d0*/  BSYNC B0 ;  /* 0x0000000000007941 */ /* 0x000fea0003800000 */
.L_x_9241:
[----:B------:R-:W-:Y:S02]  /*a8e0*/  ULDC UR4, c[0x0][0xc3c] ;  /* 0x00030f0000047ab9 */ /* 0x000fe40000000800 */
[----:B------:R-:W-:-:S06]  /*a8f0*/  UISETP.GE.AND UP0, UPT, UR7, UR4, UPT ;  /* 0x000000040700728c */ /* 0x000fcc000bf06270 */
[----:B------:R-:W-:-:S13]  /*a900*/  PLOP3.LUT P0, PT, PT, PT, UP0, 0x80, 0x0 ;  /* 0x000000000000781c */ /* 0x000fda0003f0f008 */
[----:B------:R-:W-:Y:S05]  /*a910*/  @!P0 BRA `(.L_x_9263) ;  /* 0xffffff6800048947 */ /* 0x000fea000383ffff */
[----:B------:R-:W-:Y:S05]  /*a920*/  EXIT ;  /* 0x000000000000794d */ /* 0x000fea0003800000 */
.L_x_9216:
        /* <DEDUP_REMOVED lines=18> */
.L_x_9264:
        /* <DEDUP_REMOVED lines=43> */
.L_x_9268:
        /* <DEDUP_REMOVED lines=38> */
.L_x_9266:
        /* <DEDUP_REMOVED lines=20> */
.L_x_9269:
        /* <DEDUP_REMOVED lines=54> */
.L_x_9267:
[----:B------:R-:W-:Y:S01]  /*b400*/  IMAD.U32 R2, RZ, RZ, UR6 ;  /* 0x00000006ff027e24 */ /* 0x000fe2000f8e00ff */
[----:B------:R1:W-:Y:S04]  /*b410*/  STL [R1+0x4], RZ ;  /* 0x000004ff01007387 */ /* 0x0003e80000100800 */
[----:B------:R1:W-:Y:S04]  /*b420*/  STL [R1+0x8], RZ ;  /* 0x000008ff01007387 */ /* 0x0003e80000100800 */
[----:B------:R1:W-:Y:S02]  /*b430*/  STL [R1], R2 ;  /* 0x0000000201007387 */ /* 0x0003e40000100800 */
.L_x_9270:
        /* <DEDUP_REMOVED lines=10> */
.L_x_9265:
        /* <DEDUP_REMOVED lines=8> */
[----:B------:R-:W2:Y:S01]  /*b560*/  S2UR UR5, SR_CgaCtaId ;  /* 0x00000000000579c3 */ /* 0x000ea20000008800 */
        /* <DEDUP_REMOVED lines=15> */
[----:B--2---:R-:W-:-:S06]  /*b660*/  ULEA UR4, UR5, UR4, 0x18 ;  /* 0x0000000405047291 */ /* 0x004fcc000f8ec03f */
[----:B------:R-:W-:-:S04]  /*b670*/  IMAD.U32 R18, RZ, RZ, UR4 ;  /* 0x00000004ff127e24 */ /* 0x000fc8000f8e00ff */
[----:B------:R-:W-:-:S05]  /*b680*/  IMAD R2, R3, 0x2, R18 ;  /* 0x0000000203027824 */ /* 0x000fca00078e0212 */
[----:B------:R0:W-:Y:S04]  /*b690*/  STL [R1+0x28], R2 ;  /* 0x0000280201007387 */ /* 0x0001e80000100800 */
[----:B------:R0:W-:Y:S04]  /*b6a0*/  STL [R1+0x10], R0 ;  /* 0x0000100001007387 */ /* 0x0001e80000100800 */
[----:B------:R0:W-:Y:S02]  /*b6b0*/  STL [R1+0x48], RZ ;  /* 0x000048ff01007387 */ /* 0x0001e40000100800 */
.L_x_9373:
[----:B0-2---:R-:W2:Y:S01]  /*b6c0*/  LDL R0, [R1+0xc] ;  /* 0x00000c0001007983 */ /* 0x005ea20000100800 */
[----:B------:R-:W2:Y:S01]  /*b6d0*/  LDC.64 R2, c[0x0][0xc88] ;  /* 0x00032200ff027b82 */ /* 0x000ea20000000a00 */
[----:B------:R-:W-:Y:S05]  /*b6e0*/  YIELD ;  /* 0x0000000000007946 */ /* 0x000fea0003800000 */
[----:B------:R-:W-:Y:S01]  /*b6f0*/  ULDC.64 UR4, c[0x0][0xa28] ;  /* 0x00028a0000047ab9 */ /* 0x000fe20000000a00 */
[----:B---3--:R-:W-:Y:S01]  /*b700*/  IMAD.MOV.U32 R6, RZ, RZ, RZ ;  /* 0x000000ffff067224 */ /* 0x008fe200078e00ff */
[----:B------:R-:W-:Y:S01]  /*b710*/  ISETP.NE.U32.AND P0, PT, RZ, UR4, PT ;  /* 0x00000004ff007c0c */ /* 0x000fe2000bf05070 */
[----:B------:R-:W-:Y:S01]  /*b720*/  ULDC.64 UR6, c[0x0][0xa18] ;  /* 0x0002860000067ab9 */ /* 0x000fe20000000a00 */
[----:B------:R-:W-:Y:S01]  /*b730*/  ULDC.64 UR8, c[0x0][0xa08] ;  /* 0x0002820000087ab9 */ /* 0x000fe20000000a00 */
[----:B--2---:R-:W-:-:S05]  /*b740*/  IMAD.WIDE R2, R0, 0x4, R2 ;  /* 0x0000000400027825 */ /* 0x004fca00078e0202 */
[----:B-1----:R-:W2:Y:S01]  /*b750*/  LDG.E R10, desc[UR40][R2.64] ;  /* 0x00000028020a7981 */ /* 0x002ea2000c1e1900 */
        /* <DEDUP_REMOVED lines=46> */
.L_x_9272:
        /* <DEDUP_REMOVED lines=18> */
.L_x_9273:
[----:B------:R-:W-:Y:S05]  /*bb60*/  @!P0 BRA `(.L_x_9274) ;  /* 0x00000000000c8947 */ /* 0x000fea0003800000 */
[----:B------:R-:W2:Y:S04]  /*bb70*/  LDG.E R6, desc[UR40][R4.64] ;  /* 0x0000002804067981 */ /* 0x000ea8000c1e1900 */
[----:B------:R-:W2:Y:S02]  /*bb80*/  LDG.E R4, desc[UR40][R4.64+0x4] ;  /* 0x0000042804047981 */ /* 0x000ea4000c1e1900 */
[----:B--2---:R-:W-:-:S07]  /*bb90*/  IMAD.IADD R6, R4, 0x1, -R6 ;  /* 0x0000000104067824 */ /* 0x004fce00078e0a06 */
.L_x_9274:
[----:B-----5:R-:W-:Y:S01]  /*bba0*/  IMAD.IADD R6, R6, 0x1, -R0 ;  /* 0x0000000106067824 */ /* 0x020fe200078e0a00 */
[----:B------:R-:W-:Y:S01]  /*bbb0*/  LOP3.LUT R9, R2, 0xff, RZ, 0xc0, !PT ;  /* 0x000000ff02097812 */ /* 0x000fe200078ec0ff */
[----:B------:R-:W-:Y:S01]  /*bbc0*/  IMAD.MOV.U32 R4, RZ, RZ, RZ ;  /* 0x000000ffff047224 */ /* 0x000fe200078e00ff */
[----:B------:R-:W-:Y:S01]  /*bbd0*/  BSSY B0, `(.L_x_9275) ;  /* 0x000002a000007945 */ /* 0x000fe20003800000 */
[C---:B------:R-:W-:Y:S01]  /*bbe0*/  VIADD R0, R6.reuse, 0x5f ;  /* 0x0000005f06007836 */ /* 0x040fe20000000000 */
[----:B------:R-:W-:Y:S01]  /*bbf0*/  ISETP.GE.AND P0, PT, R6, 0x1, PT ;  /* 0x000000010600780c */ /* 0x000fe20003f06270 */
[----:B------:R-:W-:Y:S01]  /*bc00*/  IMAD.MOV.U32 R10, RZ, RZ, R4 ;  /* 0x000000ffff0a7224 */ /* 0x000fe200078e0004 */
[----:B------:R2:W-:Y:S01]  /*bc10*/  STL [R1+0x38], R4 ;  /* 0x0000380401007387 */ /* 0x0005e20000100800 */
[----:B------:R-:W-:-:S05]  /*bc20*/  IMAD.HI R0, R0, 0x2aaaaaab, RZ ;  /* 0x2aaaaaab00007827 */ /* 0x000fca00078e02ff */
[----:B-1----:R-:W-:-:S04]  /*bc30*/  SHF.R.U32.HI R3, RZ, 0x1f, R0 ;  /* 0x0000001fff037819 */ /* 0x002fc80000011600 */
[----:B------:R-:W-:-:S05]  /*bc40*/  LEA.HI.SX32 R8, R0, R3, 0x1c ;  /* 0x0000000300087211 */ /* 0x000fca00078fe2ff */
[----:B------:R2:W-:Y:S04]  /*bc50*/  STL [R1+0x40], R8 ;  /* 0x0000400801007387 */ /* 0x0005e80000100800 */
[----:B------:R2:W-:Y:S01]  /*bc60*/  STL [R1+0x58], R9 ;  /* 0x0000580901007387 */ /* 0x0005e20000100800 */
[----:B------:R-:W-:Y:S05]  /*bc70*/  @!P0 BRA `(.L_x_9276) ;  /* 0x00000000007c8947 */ /* 0x000fea0003800000 */
[----:B------:R-:W-:-:S04]  /*bc80*/  SHF.R.U32.HI R0, RZ, 0x10, R2 ;  /* 0x00000010ff007819 */ /* 0x000fc80000011602 */
[----:B------:R-:W-:-:S13]  /*bc90*/  ISETP.NE.AND P0, PT, R0, RZ, PT ;  /* 0x000000ff0000720c */ /* 0x000fda0003f05270 */
[----:B------:R-:W2:Y:S02]  /*bca0*/  @!P0 LDC R0, c[0x0][0x9f0] ;  /* 0x00027c00ff008b82 */ /* 0x000ea40000000800 */
[----:B--2---:R-:W-:-:S04]  /*bcb0*/  IABS R4, R0 ;  /* 0x0000000000047213 */ /* 0x004fc80000000000 */
        /* <DEDUP_REMOVED lines=27> */
.L_x_9276:
[----:B------:R-:W-:Y:S05]  /*be70*/  BSYNC B0 ;  /* 0x0000000000007941 */ /* 0x000fea0003800000 */
.L_x_9275:
[----:B------:R-:W-:Y:S01]  /*be80*/  IMAD.MOV.U32 R0, RZ, RZ, R10 ;  /* 0x000000ffff007224 */ /* 0x000fe200078e000a */
[----:B------:R-:W-:Y:S03]  /*be90*/  BSSY B7, `(.L_x_9277) ;  /* 0x00003e2000077945 */ /* 0x000fe60003800000 */
[----:B------:R-:W-:-:S05]  /*bea0*/  IMAD R2, R9, R0, RZ ;  /* 0x0000000009027224 */ /* 0x000fca00078e02ff */
        /* <DEDUP_REMOVED lines=10> */
[----:B------:R-:W-:Y:S01]  /*bf50*/  VOTEU.ANY UR4, UPT, PT ;  /* 0x0000000000047886 */ /* 0x000fe200038e0100 */
[----:B------:R-:W4:Y:S01]  /*bf60*/  LDC.64 R2, c[0x0][0xc60] ;  /* 0x00031800ff027b82 */ /* 0x000f220000000a00 */
[----:B------:R-:W3:Y:S02]  /*bf70*/  FLO.U32 R0, UR4 ;  /* 0x0000000400007d00 */ /* 0x000ee400080e0000 */
[----:B---3--:R-:W-:-:S06]  /*bf80*/  ISETP.EQ.U32.AND P0, PT, R0, R5, PT ;  /* 0x000000050000720c */ /* 0x008fcc0003f02070 */
[----:B------:R-:W4:Y:S07]  /*bf90*/  POPC R5, UR4 ;  /* 0x0000000400057d09 */ /* 0x000f2e0008000000 */
[----:B----4-:R-:W3:Y:S01]  /*bfa0*/  @P0 ATOMG.E.ADD.STRONG.GPU PT, R3, desc[UR40][R2.64], R5 ;  /* 0x00000005020309a8 */ /* 0x010ee200081ee1e8 */
[----:B--2---:R-:W2:Y:S02]  /*bfb0*/  S2R R4, SR_LTMASK ;  /* 0x0000000000047919 */ /* 0x004ea40000003900 */
[----:B--2---:R-:W-:-:S04]  /*bfc0*/  LOP3.LUT R4, R4, UR4, RZ, 0xc0, !PT ;  /* 0x0000000404047c12 */ /* 0x004fc8000f8ec0ff */
[----:B------:R-:W2:Y:S01]  /*bfd0*/  POPC R7, R4 ;  /* 0x0000000400077309 */ /* 0x000ea20000000000 */
[----:B---3--:R-:W2:Y:S02]  /*bfe0*/  SHFL.IDX PT, R0, R3, R0, 0x1f ;  /* 0x00001f0003007589 */ /* 0x008ea400000e0000 */
[----:B--2---:R-:W-:-:S05]  /*bff0*/  IADD3 R0, R0, UR37, R7 ;  /* 0x0000002500007c10 */ /* 0x004fca000fffe007 */
[----:B------:R4:W-:Y:S01]  /*c000*/  STL [R1], R0 ;  /* 0x0000000001007387 */ /* 0x0009e20000100800 */
[----:B------:R-:W-:Y:S05]  /*c010*/  BRA `(.L_x_9279) ;  /* 0x0000003c00247947 */ /* 0x000fea0003800000 */
.L_x_9278:
        /* <DEDUP_REMOVED lines=20> */
.L_x_9281:
[----:B------:R-:W-:Y:S05]  /*c160*/  BSYNC B6 ;  /* 0x0000000000067941 */ /* 0x000fea0003800000 */
.L_x_9280:
        /* <DEDUP_REMOVED lines=9> */
[----:B--2---:R-:W-:Y:S02]  /*c200*/  IMAD.U32 R4, RZ, RZ, UR6 ;  /* 0x00000006ff047e24 */ /* 0x004fe4000f8e00ff */
[----:B------:R-:W-:Y:S02]  /*c210*/  IMAD.U32 R5, RZ, RZ, UR7 ;  /* 0x00000007ff057e24 */ /* 0x000fe4000f8e00ff */
[----:B------:R-:W-:Y:S02]  /*c220*/  IMAD.U32 R6, RZ, RZ, UR8 ;  /* 0x00000008ff067e24 */ /* 0x000fe4000f8e00ff */
[----:B------:R-:W-:-:S02]  /*c230*/  IMAD.U32 R7, RZ, RZ, UR9 ;  /* 0x00000009ff077e24 */ /* 0x000fc4000f8e00ff */
[----:B-1----:R-:W-:Y:S02]  /*c240*/  IMAD.U32 R10, RZ, RZ, UR4 ;  /* 0x00000004ff0a7e24 */ /* 0x002fe4000f8e00ff */
[----:B0-----:R-:W-:Y:S02]  /*c250*/  IMAD.U32 R11, RZ, RZ, UR5 ;  /* 0x00000005ff0b7e24 */ /* 0x001fe4000f8e00ff */
[----:B------:R-:W-:Y:S02]  /*c260*/  IMAD.MOV.U32 R8, RZ, RZ, 0x70 ;  /* 0x00000070ff087424 */ /* 0x000fe400078e00ff */
[----:B------:R-:W-:Y:S02]  /*c270*/  IMAD.MOV.U32 R12, RZ, RZ, 0x1 ;  /* 0x00000001ff0c7424 */ /* 0x000fe400078e00ff */
[----:B---3--:R-:W-:-:S07]  /*c280*/  IMAD.MOV.U32 R13, RZ, RZ, RZ ;  /* 0x000000ffff0d7224 */ /* 0x008fce00078e00ff */
[----:B------:R-:W-:-:S07]  /*c290*/  LEPC R20, `(.L_x_9284) ;  /* 0x000000001014794e */ /* 0x000fce0000000000 */
[----:B----4-:R-:W-:Y:S05]  /*c2a0*/  CALL.ABS.NOINC R2 ;  /* 0x0000000002007343 */ /* 0x010fea0003c00000 */
.L_x_9284:
        /* <DEDUP_REMOVED lines=16> */
.L_x_9283:
[----:B------:R-:W-:Y:S05]  /*c3b0*/  BSYNC B6 ;  /* 0x0000000000067941 */ /* 0x000fea0003800000 */
.L_x_9282:
[----:B--2---:R-:W2:Y:S01]  /*c3c0*/  LDL.LU R4, [R1+0x14] ;  /* 0x0000140001047983 */ /* 0x004ea20000300800 */
        /* <DEDUP_REMOVED lines=8> */
[----:B---3--:R2:W3:Y:S02]  /*c450*/  @P0 LDG.E R7, desc[UR40][R2.64] ;  /* 0x0000002802070981 */ /* 0x0084e4000c1e1900 */
        /* <DEDUP_REMOVED lines=14> */
.L_x_9389:
[----:B------:R-:W-:Y:S01]  /*c540*/  PLOP3.LUT P1, PT, PT, PT, PT, 0x8, 0x0 ;  /* 0x000000000000781c */ /* 0x000fe20003f2e170 */
[----:B------:R4:W-:Y:S01]  /*c550*/  STL [R1+0x2c], R0 ;  /* 0x00002c0001007387 */ /* 0x0009e20000100800 */
[----:B---3--:R-:W-:Y:S02]  /*c560*/  ISETP.NE.AND P0, PT, R14, RZ, PT ;  /* 0x000000ff0e00720c */ /* 0x008fe40003f05270 */
[----:B--2---:R-:W-:-:S05]  /*c570*/  P2R R4, PR, RZ, 0x2 ;  /* 0x00000002ff047803 */ /* 0x004fca0000000000 */
[----:B------:R4:W-:Y:S06]  /*c580*/  STL [R1+0x18], R4 ;  /* 0x0000180401007387 */ /* 0x0009ec0000100800 */
[----:B------:R-:W-:Y:S05]  /*c590*/  @P0 BRA `(.L_x_9286) ;  /* 0x0000000400040947 */ /* 0x000fea0003800000 */
[----:B------:R-:W-:-:S03]  /*c5a0*/  UMOV UR4, 0xffffffff ;  /* 0xffffffff00047882 */ /* 0x000fc60000000000 */
[----:B------:R-:W-:Y:S05]  /*c5b0*/  BRA.DIV UR4, `(.L_x_9287) ;  /* 0x0000004a04b47947 */ /* 0x000fea000b800000 */
[----:B------:R-:W-:-:S13]  /*c5c0*/  ELECT P6, URZ, PT ;  /* 0x00000000003f782f */ /* 0x000fda00038c0000 */
.L_x_9392:
[----:B------:R-:W-:Y:S05]  /*c5d0*/  @!P6 BRA `(.L_x_9286) ;  /* 0x0000000000f4e947 */ /* 0x000fea0003800000 */
[----:B------:R-:W-:-:S04]  /*c5e0*/  ISETP.NE.U32.AND P0, PT, R2, RZ, PT ;  /* 0x000000ff0200720c */ /* 0x000fc80003f05070 */
[----:B------:R-:W-:-:S13]  /*c5f0*/  ISETP.NE.AND.EX P0, PT, R3, RZ, PT, P0 ;  /* 0x000000ff0300720c */ /* 0x000fda0003f05300 */
[----:B------:R-:W-:Y:S05]  /*c600*/  @!P0 BRA `(.L_x_9288) ;  /* 0x0000000000508947 */ /* 0x000fea0003800000 */
[----:B------:R-:W2:Y:S01]  /*c610*/  LDC R6, c[0x0][0x43c] ;  /* 0x00010f00ff067b82 */ /* 0x000ea20000000800 */
[----:B------:R-:W-:Y:S01]  /*c620*/  IMAD.MOV.U32 R9, RZ, RZ, R0 ;  /* 0x000000ffff097224 */ /* 0x000fe200078e0000 */
[----:B------:R-:W-:-:S03]  /*c630*/  ULDC.64 UR4, c[0x0][0x428] ;  /* 0x00010a0000047ab9 */ /* 0x000fc60000000a00 */
[----:B----4-:R-:W-:Y:S01]  /*c640*/  IMAD.MOV.U32 R0, RZ, RZ, R9 ;  /* 0x000000ffff007224 */ /* 0x010fe200078e0009 */
        /* <DEDUP_REMOVED lines=16> */
.L_x_9288:
[----:B--2---:R-:W2:Y:S01]  /*c750*/  LDL R2, [R1+0x10] ;  /* 0x0000100001027983 */ /* 0x004ea20000100800 */
[----:B----4-:R-:W-:Y:S01]  /*c760*/  IMAD R0, R19, 0x8, R18 ;  /* 0x0000000813007824 */ /* 0x010fe200078e0212 */
[----:B--2---:R-:W-:-:S04]  /*c770*/  SHF.L.U32 R2, R2, 0x1f, RZ ;  /* 0x0000001f02027819 */ /* 0x004fc800000006ff */
[----:B------:R-:W2:Y:S02]  /*c780*/  SYNCS.PHASECHK.TRANS64.TRYWAIT P0, [R0+URZ+0x22840], R2 ;  /* 0x02284002000075a7 */ /* 0x000ea4000800017f */
[----:B--2---:R-:W-:Y:S05]  /*c790*/  @!P0 BRA `(.L_x_9289) ;  /* 0x00000048005c8947 */ /* 0x004fea0003800000 */
.L_x_9393:
        /* <DEDUP_REMOVED lines=11> */
.L_x_9290:
[----:B------:R-:W3:Y:S04]  /*c850*/  LDL R3, [R1+0x2c] ;  /* 0x00002c0001037983 */ /* 0x000ee80000100800 */
[----:B--2---:R-:W2:Y:S01]  /*c860*/  LDL R2, [R1+0x1c] ;  /* 0x00001c0001027983 */ /* 0x004ea20000100800 */
        /* <DEDUP_REMOVED lines=14> */
[----:B---3--:R-:W-:Y:S02]  /*c950*/  R2UR UR11, R3 ;  /* 0x00000000030b72ca */ /* 0x008fe400000e0000 */
[----:B--2---:R-:W-:-:S13]  /*c960*/  R2UR UR4, R2 ;  /* 0x00000000020472ca */ /* 0x004fda00000e0000 */
[----:B------:R-:W-:-:S03]  /*c970*/  UIMAD UR11, UR11, 0x60, UR4 ;  /* 0x000000600b0b78a4 */ /* 0x000fc6000f8e0204 */
[----:B------:R-:W-:-:S06]  /*c980*/  UMOV UR4, 0x0 ;  /* 0x0000000000047882 */ /* 0x000fcc0000000000 */
[----:B------:R4:W-:Y:S02]  /*c990*/  UTMALDG.4D [UR8], [UR6], desc[UR4] ;  /* 0x00000408060075b4 */ /* 0x0009e40008019000 */
[----:B----4-:R-:W-:Y:S01]  /*c9a0*/  NOP ;  /* 0x0000000000007918 */ /* 0x010fe20000000000 */
.L_x_9286:
[----:B------:R-:W2:Y:S04]  /*c9b0*/  LDL.LU R3, [R1+0x34] ;  /* 0x0000340001037983 */ /* 0x000ea80000300800 */
[----:B------:R-:W3:Y:S04]  /*c9c0*/  LDL.LU R5, [R1+0x24] ;  /* 0x0000240001057983 */ /* 0x000ee80000300800 */
        /* <DEDUP_REMOVED lines=38> */
.L_x_9292:
[----:B------:R-:W-:Y:S05]  /*cc30*/  BSYNC B6 ;  /* 0x0000000000067941 */ /* 0x000fea0003800000 */
.L_x_9291:
[----:B--2---:R-:W2:Y:S01]  /*cc40*/  LDL.LU R0, [R1+0x3c] ;  /* 0x00003c0001007983 */ /* 0x004ea20000300800 */
[----:B------:R-:W-:Y:S01]  /*cc50*/  ULDC.64 UR4, c[0x0][0x2d8] ;  /* 0x0000b60000047ab9 */ /* 0x000fe20000000a00 */
[----:B------:R-:W3:Y:S01]  /*cc60*/  LDC R8, c[0x0][0x448] ;  /* 0x00011200ff087b82 */ /* 0x000ee20000000800 */
[----:B------:R-:W-:Y:S01]  /*cc70*/  ULDC UR6, c[0x0][0x2b8] ;  /* 0x0000ae0000067ab9 */ /* 0x000fe20000000800 */
[----:B------:R-:W4:Y:S04]  /*cc80*/  LDL.LU R5, [R1+0x34] ;  /* 0x0000340001057983 */ /* 0x000f280000300800 */
[----:B------:R-:W4:Y:S04]  /*cc90*/  LDL.LU.64 R2, [R1+0x50] ;  /* 0x0000500001027983 */ /* 0x000f280000300a00 */
[----:B------:R-:W2:Y:S01]  /*cca0*/  LDL.LU R4, [R1+0x24] ;  /* 0x0000240001047983 */ /* 0x000ea20000300800 */
[----:B---3--:R-:W-:-:S13]  /*ccb0*/  ISETP.NE.AND P0, PT, R8, 0x1, PT ;  /* 0x000000010800780c */ /* 0x008fda0003f05270 */
[----:B------:R-:W3:Y:S01]  /*ccc0*/  @P0 LDC R7, c[0x0][0x450] ;  /* 0x00011400ff070b82 */ /* 0x000ee20000000800 */
[----:B----4-:R-:W-:Y:S02]  /*ccd0*/  IMAD.MOV.U32 R3, RZ, RZ, R5 ;  /* 0x000000ffff037224 */ /* 0x010fe400078e0005 */
[----:B------:R-:W4:Y:S01]  /*cce0*/  LDL.LU R5, [R1+0x4] ;  /* 0x0000040001057983 */ /* 0x000f220000300800 */
[----:B------:R-:W-:-:S03]  /*ccf0*/  IMAD.WIDE.U32 R2, R17, UR4, R2 ;  /* 0x0000000411027c25 */ /* 0x000fc6000f8e0002 */
[----:B------:R0:W5:Y:S01]  /*cd00*/  LDL R9, [R1+0x28] ;  /* 0x0000280001097983 */ /* 0x0001620000100800 */
[----:B------:R-:W-:Y:S01]  /*cd10*/  IMAD R3, R17, UR5, R3 ;  /* 0x0000000511037c24 */ /* 0x000fe2000f8e0203 */
[----:B------:R-:W-:Y:S02]  /*cd20*/  ULDC.64 UR4, c[0x0][0x2e0] ;  /* 0x0000b80000047ab9 */ /* 0x000fe40000000a00 */
[----:B--2---:R-:W-:Y:S02]  /*cd30*/  IMAD R0, R0, UR4, RZ ;  /* 0x0000000400007c24 */ /* 0x004fe4000f8e02ff */
[----:B------:R-:W-:-:S04]  /*cd40*/  IMAD.WIDE.U32 R2, R4, UR4, R2 ;  /* 0x0000000404027c25 */ /* 0x000fc8000f8e0002 */
[----:B------:R-:W-:Y:S01]  /*cd50*/  IMAD R0, R4, UR5, R0 ;  /* 0x0000000504007c24 */ /* 0x000fe2000f8e0200 */
[----:B-1----:R-:W1:Y:S01]  /*cd60*/  S2R R10, SR_TID.X ;  /* 0x00000000000a7919 */ /* 0x002e620000002100 */
[----:B------:R-:W-:Y:S02]  /*cd70*/  ULDC.64 UR4, c[0x0][0x2d0] ;  /* 0x0000b40000047ab9 */ /* 0x000fe40000000a00 */
[----:B------:R-:W-:Y:S01]  /*cd80*/  IMAD.IADD R3, R3, 0x1, R0 ;  /* 0x0000000103037824 */ /* 0x000fe200078e0200 */
[----:B------:R-:W2:Y:S02]  /*cd90*/  S2R R4, SR_TID.X ;  /* 0x0000000000047919 */ /* 0x000ea40000002100 */
[----:B--2---:R-:W-:-:S04]  /*cda0*/  LOP3.LUT R4, R4, 0x7f, RZ, 0xc0, !PT ;  /* 0x0000007f04047812 */ /* 0x004fc800078ec0ff */
[----:B------:R-:W-:Y:S02]  /*cdb0*/  SHF.R.U32.HI R6, RZ, 0x3, R4 ;  /* 0x00000003ff067819 */ /* 0x000fe40000011604 */
[----:B------:R-:W2:Y:S02]  /*cdc0*/  S2R R4, SR_TID.X ;  /* 0x0000000000047919 */ /* 0x000ea40000002100 */
[----:B--2---:R-:W-:-:S05]  /*cdd0*/  IMAD.SHL.U32 R4, R4, 0x10, RZ ;  /* 0x0000001004047824 */ /* 0x004fca00078e00ff */
[----:B------:R-:W-:Y:S02]  /*cde0*/  LOP3.LUT R4, R6, 0x70, R4, 0xf8, !PT ;  /* 0x0000007006047812 */ /* 0x000fe400078ef804 */
[----:B------:R-:W2:Y:S01]  /*cdf0*/  @P0 LDC R6, c[0x0][0x44c] ;  /* 0x00011300ff060b82 */ /* 0x000ea20000000800 */
[----:B-1----:R-:W-:-:S05]  /*ce00*/  IMAD.SHL.U32 R10, R10, 0x8, RZ ;  /* 0x000000080a0a7824 */ /* 0x002fca00078e00ff */
[----:B------:R-:W-:Y:S01]  /*ce10*/  LOP3.LUT R10, R10, 0x38, RZ, 0xc0, !PT ;  /* 0x000000380a0a7812 */ /* 0x000fe200078ec0ff */
[----:B----4-:R-:W-:-:S05]  /*ce20*/  IMAD.SHL.U32 R5, R5, 0x80, RZ ;  /* 0x0000008005057824 */ /* 0x010fca00078e00ff */
[----:B------:R-:W-:-:S05]  /*ce30*/  LOP3.LUT R0, R4, R5, RZ, 0xfc, !PT ;  /* 0x0000000504007212 */ /* 0x000fca00078efcff */
[----:B--2---:R-:W-:-:S04]  /*ce40*/  @P0 IMAD.HI.U32 R6, R0, R6, RZ ;  /* 0x0000000600060227 */ /* 0x004fc800078e00ff */
[----:B------:R-:W-:Y:S01]  /*ce50*/  IMAD.MOV.U32 R4, RZ, RZ, R0 ;  /* 0x000000ffff047224 */ /* 0x000fe200078e0000 */
        /* <DEDUP_REMOVED lines=19> */
[----:B0-----:R-:W-:Y:S09]  /*cf90*/  BRA.DIV UR4, `(.L_x_9293) ;  /* 0x0000004204707947 */ /* 0x001ff2000b800000 */
[----:B------:R-:W2:Y:S01]  /*cfa0*/  LDL.LU R6, [R1+0x44] ;  /* 0x0000440001067983 */ /* 0x000ea20000300800 */
[----:B------:R-:W0:Y:S02]  /*cfb0*/  S2R R7, SR_TID.X ;  /* 0x0000000000077919 */ /* 0x000e240000002100 */
[----:B0-----:R-:W-:-:S04]  /*cfc0*/  LOP3.LUT R7, R7, 0x7f, RZ, 0xc0, !PT ;  /* 0x0000007f07077812 */ /* 0x001fc800078ec0ff */
[----:B------:R-:W-:Y:S02]  /*cfd0*/  SHF.R.U32.HI R11, RZ, 0x3, R7 ;  /* 0x00000003ff0b7819 */ /* 0x000fe40000011607 */
[----:B------:R-:W0:Y:S03]  /*cfe0*/  SHFL.IDX PT, R7, R0, RZ, 0x181f ;  /* 0x00181fff00077589 */ /* 0x000e2600000e0000 */
[----:B------:R-:W-:-:S04]  /*cff0*/  IMAD.IADD R3, R11, 0x1, R5 ;  /* 0x000000010b037824 */ /* 0x000fc800078e0205 */
[C---:B------:R-:W-:Y:S02]  /*d000*/  VIADD R5, R3.reuse, 0x10 ;  /* 0x0000001003057836 */ /* 0x040fe40000000000 */
        /* <DEDUP_REMOVED lines=64> */
[----:B------:R1:W2:Y:S02]  /*d410*/  SHFL.IDX PT, R5, R2, 0x7, 0x181f ;  /* 0x00f81f0002057f89 */ /* 0x0002a400000e0000 */
.L_x_9410:
[----:B------:R-:W-:-:S05]  /*d420*/  VIADD R3, R3, 0x70 ;  /* 0x0000007003037836 */ /* 0x000fca0000000000 */
[----:B------:R-:W-:-:S13]  /*d430*/  ISETP.GE.AND P1, PT, R3, R4, PT ;  /* 0x000000040300720c */ /* 0x000fda0003f26270 */
[----:B01----:R-:W-:-:S05]  /*d440*/  @!P1 LEA R2, P2, R10, R0, 0x1 ;  /* 0x000000000a029211 */ /* 0x003fca00078408ff */
[----:B--2---:R-:W-:-:S05]  /*d450*/  @!P1 IMAD.X R3, RZ, RZ, R5, P2 ;  /* 0x000000ffff039224 */ /* 0x004fca00010e0605 */
[----:B------:R-:W-:Y:S01]  /*d460*/  @!PT LDS RZ, [RZ] ;  /* 0x00000000fffff984 */ /* 0x000fe20000000800 */
[----:B------:R-:W-:Y:S01]  /*d470*/  @!PT LDS RZ, [RZ] ;  /* 0x00000000fffff984 */ /* 0x000fe20000000800 */
[----:B------:R-:W-:Y:S01]  /*d480*/  @!PT LDS RZ, [RZ] ;  /* 0x00000000fffff984 */ /* 0x000fe20000000800 */
[----:B------:R0:W-:Y:S01]  /*d490*/  @!P1 LDGSTS.E.BYPASS.LTC128B.128 [R9+0x1bc00], desc[UR40][R2.64], !P0 ;  /* 0x1bc0000002099fae */ /* 0x0001e2000c101d68 */
[----:B------:R-:W-:Y:S01]  /*d4a0*/  PLOP3.LUT P0, PT, PT, PT, PT, 0x80, 0x0 ;  /* 0x000000000000781c */ /* 0x000fe20003f0f070 */
[----:B------:R-:W-:-:S12]  /*d4b0*/  NOP ;  /* 0x0000000000007918 */ /* 0x000fd80000000000 */
.L_x_9294:
        /* <DEDUP_REMOVED lines=18> */
.L_x_9411:
[----:B------:R-:W-:Y:S05]  /*d5e0*/  BSYNC B0 ;  /* 0x0000000000007941 */ /* 0x000fea0003800000 */
.L_x_9295:
[----:B------:R-:W2:Y:S01]  /*d5f0*/  LDL R2, [R1+0x18] ;  /* 0x0000180001027983 */ /* 0x000ea20000100800 */
[----:B------:R-:W-:Y:S01]  /*d600*/  BSSY B0, `(.L_x_9297) ;  /* 0x000005a000007945 */ /* 0x000fe20003800000 */
[----:B--2---:R-:W-:-:S13]  /*d610*/  ISETP.NE.AND P0, PT, R2, RZ, PT ;  /* 0x000000ff0200720c */ /* 0x004fda0003f05270 */
[----:B------:R-:W-:Y:S05]  /*d620*/  @!P0 BRA `(.L_x_9298) ;  /* 0x00000004005c8947 */ /* 0x000fea0003800000 */
[----:B------:R-:W0:Y:S01]  /*d630*/  LDL R4, [R1+0x10] ;  /* 0x0000100001047983 */ /* 0x000e220000100800 */
[----:B------:R-:W-:Y:S01]  /*d640*/  IMAD R2, R19, 0x8, R18 ;  /* 0x0000000813027824 */ /* 0x000fe200078e0212 */
[----:B------:R-:W-:Y:S01]  /*d650*/  BSSY B1, `(.L_x_9299) ;  /* 0x0000007000017945 */ /* 0x000fe20003800000 */
[----:B------:R-:W1:Y:S02]  /*d660*/  S2R R3, SR_TID.X ;  /* 0x0000000000037919 */ /* 0x000e640000002100 */
[----:B-1----:R-:W-:-:S04]  /*d670*/  LOP3.LUT R3, R3, 0x7f, RZ, 0xc0, !PT ;  /* 0x0000007f03037812 */ /* 0x002fc800078ec0ff */
[----:B------:R-:W-:Y:S02]  /*d680*/  ISETP.NE.AND P1, PT, R3, RZ, PT ;  /* 0x000000ff0300720c */ /* 0x000fe40003f25270 */
[----:B0-----:R-:W-:-:S04]  /*d690*/  SHF.L.U32 R0, R4, 0x1f, RZ ;  /* 0x0000001f04007819 */ /* 0x001fc800000006ff */
[----:B------:R-:W0:Y:S02]  /*d6a0*/  SYNCS.PHASECHK.TRANS64.TRYWAIT P0, [R2+URZ+0x22860], R0 ;  /* 0x02286000020075a7 */ /* 0x000e24000800017f */
[----:B0-----:R-:W-:Y:S05]  /*d6b0*/  @!P0 BRA `(.L_x_9300) ;  /* 0x0000004400588947 */ /* 0x001fea0003800000 */
.L_x_9412:
[----:B------:R-:W-:Y:S05]  /*d6c0*/  BSYNC B1 ;  /* 0x0000000000017941 */ /* 0x000fea0003800000 */
.L_x_9299:
        /* <DEDUP_REMOVED lines=9> */
.L_x_9302:
[----:B------:R-:W-:Y:S05]  /*d760*/  BSYNC B1 ;  /* 0x0000000000017941 */ /* 0x000fea0003800000 */
.L_x_9301:
[----:B------:R-:W2:Y:S04]  /*d770*/  LDL R4, [R1+0x1c] ;  /* 0x00001c0001047983 */ /* 0x000ea80000100800 */
[----:B------:R-:W2:Y:S01]  /*d780*/  LDL.LU R3, [R1+0x2c] ;  /* 0x00002c0001037983 */ /* 0x000ea20000300800 */
[----:B0-----:R-:W-:Y:S01]  /*d790*/  IMAD R0, R19, 0xc000, R18 ;  /* 0x0000c00013007824 */ /* 0x001fe200078e0212 */
        /* <DEDUP_REMOVED lines=8> */
[----:B------:R-:W-:-:S07]  /*d820*/  VIADD R4, R0, 0x400 ;  /* 0x0000040000047836 */ /* 0x000fce0000000000 */
.L_x_9303:
        /* <DEDUP_REMOVED lines=15> */
.L_x_9304:
        /* <DEDUP_REMOVED lines=15> */
.L_x_9305:
        /* <DEDUP_REMOVED lines=15> */
.L_x_9306:
        /* <DEDUP_REMOVED lines=10> */
.L_x_9298:
[----:B------:R-:W-:Y:S05]  /*dba0*/  BSYNC B0 ;  /* 0x0000000000007941 */ /* 0x000fea0003800000 */
.L_x_9297:
        /* <DEDUP_REMOVED lines=54> */
.L_x_9313:
        /* <DEDUP_REMOVED lines=8> */
.L_x_9413:
[----:B------:R-:W-:Y:S05]  /*df90*/  BSYNC B3 ;  /* 0x0000000000037941 */ /* 0x000fea0003800000 */
.L_x_9314:
        /* <DEDUP_REMOVED lines=9> */
.L_x_9317:
[----:B------:R-:W-:Y:S05]  /*e030*/  BSYNC B3 ;  /* 0x0000000000037941 */ /* 0x000fea0003800000 */
.L_x_9316:
[----:B-1----:R-:W3:Y:S01]  /*e040*/  LDL R6, [R1+0x1c] ;  /* 0x00001c0001067983 */ /* 0x002ee20000100800 */
        /* <DEDUP_REMOVED lines=10> */
[----:B------:R-:W-:-:S09]  /*e0f0*/  VIADD R6, R3, 0x22830 ;  /* 0x0002283003067836 */ /* 0x000fd20000000000 */
.L_x_9318:
        /* <DEDUP_REMOVED lines=13> */
.L_x_9414:
[----:B------:R-:W-:Y:S05]  /*e1d0*/  BSYNC B3 ;  /* 0x0000000000037941 */ /* 0x000fea0003800000 */
.L_x_9319:
        /* <DEDUP_REMOVED lines=11> */
.L_x_9322:
[----:B------:R-:W-:Y:S05]  /*e290*/  BSYNC B3 ;  /* 0x0000000000037941 */ /* 0x000fea0003800000 */
.L_x_9321:
[----:B------:R-:W-:Y:S01]  /*e2a0*/  R2UR UR10, R9 ;  /* 0x00000000090a72ca */ /* 0x000fe200000e0000 */
[----:B0-2---:R-:W-:Y:S01]  /*e2b0*/  IMAD R2, R19, 0xc000, R18 ;  /* 0x0000c00013027824 */ /* 0x005fe200078e0212 */
[----:B------:R-:W-:Y:S01]  /*e2c0*/  R2UR UR6, R6 ;  /* 0x00000000060672ca */ /* 0x000fe200000e0000 */
[----:B------:R-:W-:Y:S01]  /*e2d0*/  UIADD3 UR4, UP0, UR38, 0x470, URZ ;  /* 0x0000047026047890 */ /* 0x000fe2000ff1e03f */
[----:B------:R-:W-:Y:S01]  /*e2e0*/  R2UR UR7, R7 ;  /* 0x00000000070772ca */ /* 0x000fe200000e0000 */
[----:B------:R-:W-:Y:S01]  /*e2f0*/  VIADD R3, R3, 0x22850 ;  /* 0x0002285003037836 */ /* 0x000fe20000000000 */
[----:B------:R-:W-:Y:S01]  /*e300*/  PLOP3.LUT P0, PT, PT, PT, PT, 0x80, 0x0 ;  /* 0x000000000000781c */ /* 0x000fe20003f0f070 */
[----:B------:R-:W-:Y:S01]  /*e310*/  VIADD R5, R2, 0x400 ;  /* 0x0000040002057836 */ /* 0x000fe20000000000 */
[----:B------:R-:W-:-:S12]  /*e320*/  UIADD3.X UR5, URZ, UR39, URZ, UP0, !UPT ;  /* 0x000000273f057290 */ /* 0x000fd800087fe43f */
.L_x_9323:
        /* <DEDUP_REMOVED lines=15> */
.L_x_9324:
        /* <DEDUP_REMOVED lines=15> */
.L_x_9325:
        /* <DEDUP_REMOVED lines=15> */
.L_x_9326:
        /* <DEDUP_REMOVED lines=10> */
.L_x_9312:
[----:B------:R-:W-:Y:S05]  /*e6a0*/  BSYNC B1 ;  /* 0x0000000000017941 */ /* 0x000fea0003800000 */
.L_x_9311:
[----:B------:R-:W2:Y:S02]  /*e6b0*/  LDL.LU R5, [R1+0x30] ;  /* 0x0000300001057983 */ /* 0x000ea40000300800 */
[----:B--2---:R-:W-:-:S07]  /*e6c0*/  VIADD R0, R5, 0xfffffffd ;  /* 0xfffffffd05007836 */ /* 0x004fce0000000000 */
.L_x_9310:
[----:B------:R-:W-:Y:S05]  /*e6d0*/  BSYNC B2 ;  /* 0x0000000000027941 */ /* 0x000fea0003800000 */
.L_x_9309:
[----:B------:R-:W-:Y:S01]  /*e6e0*/  VIADD R8, R8, 0xfffffffe ;  /* 0xfffffffe08087836 */ /* 0x000fe20000000000 */
[----:B------:R-:W-:-:S04]  /*e6f0*/  LOP3.LUT R4, RZ, R4, RZ, 0x33, !PT ;  /* 0x00000004ff047212 */ /* 0x000fc800078e33ff */
[----:B------:R-:W-:-:S13]  /*e700*/  ISETP.NE.AND P0, PT, R8, R4, PT ;  /* 0x000000040800720c */ /* 0x000fda0003f05270 */
[----:B------:R-:W-:Y:S05]  /*e710*/  @!P0 BRA `(.L_x_9308) ;  /* 0x0000001000f88947 */ /* 0x000fea0003800000 */
.L_x_9359:
        /* <DEDUP_REMOVED lines=35> */
.L_x_9329:
        /* <DEDUP_REMOVED lines=8> */
.L_x_9415:
[----:B------:R-:W-:Y:S05]  /*e9d0*/  BSYNC B2 ;  /* 0x0000000000027941 */ /* 0x000fea0003800000 */
.L_x_9330:
        /* <DEDUP_REMOVED lines=9> */
.L_x_9333:
[----:B------:R-:W-:Y:S05]  /*ea70*/  BSYNC B2 ;  /* 0x0000000000027941 */ /* 0x000fea0003800000 */
.L_x_9332:
        /* <DEDUP_REMOVED lines=12> */
.L_x_9334:
        /* <DEDUP_REMOVED lines=13> */
.L_x_9416:
[----:B------:R-:W-:Y:S05]  /*ec10*/  BSYNC B2 ;  /* 0x0000000000027941 */ /* 0x000fea0003800000 */
.L_x_9335:
        /* <DEDUP_REMOVED lines=11> */
.L_x_9338:
[----:B------:R-:W-:Y:S05]  /*ecd0*/  BSYNC B2 ;  /* 0x0000000000027941 */ /* 0x000fea0003800000 */
.L_x_9337:
        /* <DEDUP_REMOVED lines=9> */
.L_x_9339:
        /* <DEDUP_REMOVED lines=15> */
.L_x_9340:
        /* <DEDUP_REMOVED lines=15> */
.L_x_9341:
        /* <DEDUP_REMOVED lines=15> */
.L_x_9342:
        /* <DEDUP_REMOVED lines=10> */
.L_x_9328:
[----:B------:R-:W-:Y:S05]  /*f0e0*/  BSYNC B1 ;  /* 0x0000000000017941 */ /* 0x000fea0003800000 */
.L_x_9327:
[----:B------:R-:W2:Y:S01]  /*f0f0*/  LDL R2, [R1+0x18] ;  /* 0x0000180001027983 */ /* 0x000ea20000100800 */
[----:B------:R-:W-:Y:S01]  /*f100*/  VIADD R7, R7, 0x1 ;  /* 0x0000000107077836 */ /* 0x000fe20000000000 */
[----:B------:R-:W-:Y:S04]  /*f110*/  BSSY B1, `(.L_x_9343) ;  /* 0x000009a000017945 */ /* 0x000fe80003800000 */
[----:B------:R-:W-:-:S04]  /*f120*/  ISETP.NE.AND P0, PT, R7, 0x2, PT ;  /* 0x000000020700780c */ /* 0x000fc80003f05270 */
[----:B------:R-:W-:Y:S02]  /*f130*/  SEL R19, R7, RZ, P0 ;  /* 0x000000ff07137207 */ /* 0x000fe40000000000 */
[----:B--2---:R-:W-:Y:S02]  /*f140*/  ISETP.NE.AND P2, PT, R2, RZ, PT ;  /* 0x000000ff0200720c */ /* 0x004fe40003f45270 */
[----:B------:R-:W-:-:S04]  /*f150*/  SEL R2, RZ, 0x1, P0 ;  /* 0x00000001ff027807 */ /* 0x000fc80000000000 */
[----:B------:R-:W-:Y:S01]  /*f160*/  LOP3.LUT R8, R6, R2, RZ, 0x3c, !PT ;  /* 0x0000000206087212 */ /* 0x000fe200078e3cff */
        /* <DEDUP_REMOVED lines=9> */
[----:B------:R-:W3:Y:S01]  /*f200*/  LDC R7, c[0x0][0x43c] ;  /* 0x00010f00ff077b82 */ /* 0x000ee20000000800 */
[----:B------:R-:W-:Y:S02]  /*f210*/  ULDC.64 UR6, c[0x0][0x428] ;  /* 0x00010a0000067ab9 */ /* 0x000fe40000000a00 */
[----:B0-----:R-:W4:Y:S01]  /*f220*/  LDL R9, [R1+0x8] ;  /* 0x0000080001097983 */ /* 0x001f220000100800 */
[----:B---3--:R-:W-:-:S13]  /*f230*/  ISETP.NE.AND P0, PT, R7, 0x1, PT ;  /* 0x000000010700780c */ /* 0x008fda0003f05270 */
        /* <DEDUP_REMOVED lines=8> */
[C---:B----4-:R-:W-:Y:S02]  /*f2c0*/  IMAD R4, R9.reuse, UR7, R4 ;  /* 0x0000000709047c24 */ /* 0x050fe4000f8e0204 */
[----:B------:R-:W-:-:S04]  /*f2d0*/  IMAD.WIDE.U32 R2, R9, UR6, R2 ;  /* 0x0000000609027c25 */ /* 0x000fc8000f8e0002 */
[----:B------:R-:W-:Y:S01]  /*f2e0*/  IMAD.IADD R3, R4, 0x1, R3 ;  /* 0x0000000104037824 */ /* 0x000fe200078e0203 */
[----:B------:R-:W-:-:S04]  /*f2f0*/  LEA R4, P0, R2, UR4, 0x2 ;  /* 0x0000000402047c11 */ /* 0x000fc8000f8010ff */
[----:B------:R-:W-:-:S05]  /*f300*/  LEA.HI.X R5, R2, UR5, R3, 0x2, P0 ;  /* 0x0000000502057c11 */ /* 0x000fca00080f1403 */
[----:B------:R2:W5:Y:S04]  /*f310*/  LDG.E R16, desc[UR40][R4.64] ;  /* 0x0000002804107981 */ /* 0x000568000c1e1900 */
.L_x_9345:
[----:B------:R-:W-:Y:S01]  /*f320*/  IMAD R2, R19, 0x8, R18 ;  /* 0x0000000813027824 */ /* 0x000fe200078e0212 */
[----:B------:R-:W-:Y:S01]  /*f330*/  SHF.L.U32 R3, R8, 0x1f, RZ ;  /* 0x0000001f08037819 */ /* 0x000fe200000006ff */
[----:B--2---:R-:W2:Y:S01]  /*f340*/  S2R R4, SR_TID.X ;  /* 0x0000000000047919 */ /* 0x004ea20000002100 */
[----:B------:R-:W-:Y:S02]  /*f350*/  BSSY B2, `(.L_x_9346) ;  /* 0x0000005000027945 */ /* 0x000fe40003800000 */
[----:B------:R-:W3:Y:S01]  /*f360*/  SYNCS.PHASECHK.TRANS64.TRYWAIT P0, [R2+URZ+0x22840], R3 ;  /* 0x02284003020075a7 */ /* 0x000ee2000800017f */
[----:B--2---:R-:W-:-:S04]  /*f370*/  LOP3.LUT R4, R4, 0x7f, RZ, 0xc0, !PT ;  /* 0x0000007f04047812 */ /* 0x004fc800078ec0ff */
[----:B------:R-:W-:Y:S01]  /*f380*/  ISETP.NE.AND P1, PT, R4, RZ, PT ;  /* 0x000000ff0400720c */ /* 0x000fe20003f25270 */
[----:B---3--:R-:W-:-:S12]  /*f390*/  @!P0 BRA `(.L_x_9347) ;  /* 0x0000002800848947 */ /* 0x008fd80003800000 */
.L_x_9417:
[----:B------:R-:W-:Y:S05]  /*f3a0*/  BSYNC B2 ;  /* 0x0000000000027941 */ /* 0x000fea0003800000 */
.L_x_9346:
[----:B------:R-:W-:Y:S04]  /*f3b0*/  BSSY B2, `(.L_x_9348) ;  /* 0x0000009000027945 */ /* 0x000fe80003800000 */
[----:B------:R-:W-:Y:S05]  /*f3c0*/  @P1 BRA `(.L_x_9349) ;  /* 0x00000000001c1947 */ /* 0x000fea0003800000 */
[----:B------:R-:W3:Y:S01]  /*f3d0*/  S2R R5, SR_TID.X ;  /* 0x0000000000057919 */ /* 0x000ee20000002100 */
[----:B------:R-:W-:-:S04]  /*f3e0*/  IMAD.MOV.U32 R4, RZ, RZ, 0x3000 ;  /* 0x00003000ff047424 */ /* 0x000fc800078e00ff */
[----:B------:R4:W-:Y:S01]  /*f3f0*/  SYNCS.ARRIVE.TRANS64 RZ, [R2+URZ+0x22830], R4 ;  /* 0x0228300402ff79a7 */ /* 0x0009e2000800003f */
[----:B---3--:R-:W-:-:S04]  /*f400*/  LOP3.LUT R5, R5, 0x1f, RZ, 0xc0, !PT ;  /* 0x0000001f05057812 */ /* 0x008fc800078ec0ff */
[----:B------:R-:W-:-:S13]  /*f410*/  ISETP.NE.AND P0, PT, R5, RZ, PT ;  /* 0x000000ff0500720c */ /* 0x000fda0003f05270 */
[----:B----4-:R-:W-:Y:S05]  /*f420*/  @!P0 BRA `(.L_x_9349) ;  /* 0x0000000000048947 */ /* 0x010fea0003800000 */
[----:B------:R-:W-:Y:S01]  /*f430*/  BPT.TRAP 0x1 ;  /* 0x000000040000795c */ /* 0x000fe20000300000 */
.L_x_9349:
[----:B------:R-:W-:Y:S05]  /*f440*/  BSYNC B2 ;  /* 0x0000000000027941 */ /* 0x000fea0003800000 */
.L_x_9348:
[----:B------:R-:W3:Y:S01]  /*f450*/  LDL R4, [R1+0x1c] ;  /* 0x00001c0001047983 */ /* 0x000ee20000100800 */
        /* <DEDUP_REMOVED lines=11> */
.L_x_9350:
        /* <DEDUP_REMOVED lines=10> */
[----:B------:R-:W3:Y:S01]  /*f5b0*/  SYNCS.PHASECHK.TRANS64.TRYWAIT P0, [R2+URZ+0x22860], R3 ;  /* 0x02286003020075a7 */ /* 0x000ee2000800017f */
[----:B------:R-:W-:Y:S04]  /*f5c0*/  BSSY B2, `(.L_x_9351) ;  /* 0x0000002000027945 */ /* 0x000fe80003800000 */
[----:B---3--:R-:W-:Y:S05]  /*f5d0*/  @!P0 BRA `(.L_x_9352) ;  /* 0x0000002800088947 */ /* 0x008fea0003800000 */
.L_x_9418:
[----:B------:R-:W-:Y:S05]  /*f5e0*/  BSYNC B2 ;  /* 0x0000000000027941 */ /* 0x000fea0003800000 */
.L_x_9351:
[----:B------:R-:W-:Y:S01]  /*f5f0*/  BSSY B2, `(.L_x_9353) ;  /* 0x000000b000027945 */ /* 0x000fe20003800000 */
[----:B-1----:R-:W-:Y:S02]  /*f600*/  IMAD.MOV.U32 R8, RZ, RZ, 0x0 ;  /* 0x00000000ff087424 */ /* 0x002fe400078e00ff */
[----:B0-----:R-:W-:Y:S01]  /*f610*/  IMAD.MOV.U32 R9, RZ, RZ, 0x14f00000 ;  /* 0x14f00000ff097424 */ /* 0x001fe200078e00ff */
[----:B------:R-:W-:Y:S06]  /*f620*/  @P1 BRA `(.L_x_9354) ;  /* 0x00000000001c1947 */ /* 0x000fec0003800000 */
[----:B------:R-:W0:Y:S01]  /*f630*/  S2R R5, SR_TID.X ;  /* 0x0000000000057919 */ /* 0x000e220000002100 */
[----:B--23--:R-:W-:-:S04]  /*f640*/  IMAD.MOV.U32 R3, RZ, RZ, 0xc000 ;  /* 0x0000c000ff037424 */ /* 0x00cfc800078e00ff */
[----:B------:R1:W-:Y:S01]  /*f650*/  SYNCS.ARRIVE.TRANS64 RZ, [R2+URZ+0x22850], R3 ;  /* 0x0228500302ff79a7 */ /* 0x0003e2000800003f */
[----:B0-----:R-:W-:-:S04]  /*f660*/  LOP3.LUT R5, R5, 0x1f, RZ, 0xc0, !PT ;  /* 0x0000001f05057812 */ /* 0x001fc800078ec0ff */
[----:B------:R-:W-:-:S13]  /*f670*/  ISETP.NE.AND P0, PT, R5, RZ, PT ;  /* 0x000000ff0500720c */ /* 0x000fda0003f05270 */
[----:B-1----:R-:W-:Y:S05]  /*f680*/  @!P0 BRA `(.L_x_9354) ;  /* 0x0000000000048947 */ /* 0x002fea0003800000 */
[----:B------:R-:W-:Y:S01]  /*f690*/  BPT.TRAP 0x1 ;  /* 0x000000040000795c */ /* 0x000fe20000300000 */
.L_x_9354:
[----:B------:R-:W-:Y:S05]  /*f6a0*/  BSYNC B2 ;  /* 0x0000000000027941 */ /* 0x000fea0003800000 */
.L_x_9353:
[----:B------:R-:W-:Y:S01]  /*f6b0*/  R2UR UR10, R10 ;  /* 0x000000000a0a72ca */ /* 0x000fe200000e0000 */
[----:B--23--:R-:W-:Y:S01]  /*f6c0*/  IMAD R3, R19, 0xc000, R18 ;  /* 0x0000c00013037824 */ /* 0x00cfe200078e0212 */
[----:B------:R-:W-:Y:S01]  /*f6d0*/  R2UR UR6, R8 ;  /* 0x00000000080672ca */ /* 0x000fe200000e0000 */
[----:B------:R-:W-:Y:S01]  /*f6e0*/  UIADD3 UR4, UP0, UR38, 0x470, URZ ;  /* 0x0000047026047890 */ /* 0x000fe2000ff1e03f */
[----:B------:R-:W-:Y:S01]  /*f6f0*/  R2UR UR7, R9 ;  /* 0x00000000090772ca */ /* 0x000fe200000e0000 */
[----:B------:R-:W-:Y:S01]  /*f700*/  VIADD R2, R2, 0x22850 ;  /* 0x0002285002027836 */ /* 0x000fe20000000000 */
[----:B------:R-:W-:Y:S01]  /*f710*/  PLOP3.LUT P0, PT, PT, PT, PT, 0x80, 0x0 ;  /* 0x000000000000781c */ /* 0x000fe20003f0f070 */
[----:B------:R-:W-:Y:S01]  /*f720*/  VIADD R5, R3, 0x400 ;  /* 0x0000040003057836 */ /* 0x000fe20000000000 */
[----:B------:R-:W-:-:S12]  /*f730*/  UIADD3.X UR5, URZ, UR39, URZ, UP0, !UPT ;  /* 0x000000273f057290 */ /* 0x000fd800087fe43f */
.L_x_9355:
        /* <DEDUP_REMOVED lines=15> */
.L_x_9356:
        /* <DEDUP_REMOVED lines=15> */
.L_x_9357:
        /* <DEDUP_REMOVED lines=15> */
.L_x_9358:
        /* <DEDUP_REMOVED lines=10> */
.L_x_9344:
[----:B------:R-:W-:Y:S05]  /*fab0*/  BSYNC B1 ;  /* 0x0000000000017941 */ /* 0x000fea0003800000 */
.L_x_9343:
[----:B------:R-:W2:Y:S01]  /*fac0*/  LDL R5, [R1+0x20] ;  /* 0x0000200001057983 */ /* 0x000ea20000100800 */
[----:B------:R-:W-:Y:S01]  /*fad0*/  VIADD R0, R0, 0xfffffffe ;  /* 0xfffffffe00007836 */ /* 0x000fe20000000000 */
[----:B--2---:R-:W-:-:S13]  /*fae0*/  ISETP.GT.AND P0, PT, R6, R5, PT ;  /* 0x000000050600720c */ /* 0x004fda0003f04270 */
[----:B------:R-:W-:Y:S05]  /*faf0*/  @P0 BRA `(.L_x_9359) ;  /* 0xffffffec00080947 */ /* 0x000fea000383ffff */
.L_x_9308:
[----:B------:R-:W-:Y:S05]  /*fb00*/  BSYNC B0 ;  /* 0x0000000000007941 */ /* 0x000fea0003800000 */
.L_x_9307:
[----:B------:R-:W2:Y:S01]  /*fb10*/  LDL.LU R2, [R1+0x10] ;  /* 0x0000100001027983 */ /* 0x000ea20000300800 */
[----:B------:R-:W3:Y:S01]  /*fb20*/  S2R R3, SR_TID.X ;  /* 0x0000000000037919 */ /* 0x000ee20000002100 */
[----:B------:R-:W-:-:S05]  /*fb30*/  VIADD R19, R19, 0x1 ;  /* 0x0000000113137836 */ /* 0x000fca0000000000 */
[----:B------:R-:W-:-:S04]  /*fb40*/  ISETP.NE.AND P0, PT, R19, 0x2, PT ;  /* 0x000000021300780c */ /* 0x000fc80003f05270 */
[----:B------:R-:W-:Y:S01]  /*fb50*/  SEL R0, RZ, 0x1, P0 ;  /* 0x00000001ff007807 */ /* 0x000fe20000000000 */
[----:B------:R-:W-:Y:S01]  /*fb60*/  BSSY B0, `(.L_x_9360) ;  /* 0x0000013000007945 */ /* 0x000fe20003800000 */
[----:B---3--:R-:W-:-:S04]  /*fb70*/  LOP3.LUT R3, R3, 0x7f, RZ, 0xc0, !PT ;  /* 0x0000007f03037812 */ /* 0x008fc800078ec0ff */
[----:B------:R-:W-:Y:S02]  /*fb80*/  ISETP.NE.AND P1, PT, R3, RZ, PT ;  /* 0x000000ff0300720c */ /* 0x000fe40003f25270 */
[----:B--2---:R-:W-:-:S05]  /*fb90*/  LOP3.LUT R2, R2, R0, RZ, 0x3c, !PT ;  /* 0x0000000002027212 */ /* 0x004fca00078e3cff */
[----:B------:R2:W-:Y:S06]  /*fba0*/  STL [R1+0x10], R2 ;  /* 0x0000100201007387 */ /* 0x0005ec0000100800 */
        /* <DEDUP_REMOVED lines=8> */
[----:B------:R-:W3:Y:S02]  /*fc30*/  S2R R4, SR_LTMASK ;  /* 0x0000000000047919 */ /* 0x000ee40000003900 */
[----:B---3--:R-:W-:-:S04]  /*fc40*/  LOP3.LUT R4, R4, UR4, RZ, 0xc0, !PT ;  /* 0x0000000404047c12 */ /* 0x008fc8000f8ec0ff */
[----:B------:R-:W3:Y:S01]  /*fc50*/  POPC R7, R4 ;  /* 0x0000000400077309 */ /* 0x000ee20000000000 */
[----:B--2---:R-:W3:Y:S02]  /*fc60*/  SHFL.IDX PT, R0, R3, R0, 0x1f ;  /* 0x00001f0003007589 */ /* 0x004ee400000e0000 */
[----:B---3--:R-:W-:-:S05]  /*fc70*/  IADD3 R0, R0, UR37, R7 ;  /* 0x0000002500007c10 */ /* 0x008fca000fffe007 */
[----:B------:R3:W-:Y:S02]  /*fc80*/  STL [R1], R0 ;  /* 0x0000000001007387 */ /* 0x0007e40000100800 */
.L_x_9361:
[----:B------:R-:W-:Y:S05]  /*fc90*/  BSYNC B0 ;  /* 0x0000000000007941 */ /* 0x000fea0003800000 */
.L_x_9360:
[----:B------:R-:W-:-:S07]  /*fca0*/  SEL R19, R19, RZ, P0 ;  /* 0x000000ff13137207 */ /* 0x000fce0000000000 */
.L_x_9279:
[----:B------:R-:W-:Y:S05]  /*fcb0*/  BSYNC B7 ;  /* 0x0000000000077941 */ /* 0x000fea0003800000 */
.L_x_9277:
[----:B---34-:R-:W3:Y:S02]  /*fcc0*/  LDL R0, [R1+0x5c] ;  /* 0x00005c0001007983 */ /* 0x018ee40000100800 */
[----:B---3--:R-:W-:-:S13]  /*fcd0*/  ISETP.NE.AND P0, PT, R0, RZ, PT ;  /* 0x000000ff0000720c */ /* 0x008fda0003f05270 */
[----:B------:R-:W-:Y:S05]  /*fce0*/  @!P0 BRA `(.L_x_9362) ;  /* 0x00000000002c8947 */ /* 0x000fea0003800000 */
[----:B------:R-:W-:Y:S05]  /*fcf0*/  WARPSYNC.ALL ;  /* 0x0000000000007948 */ /* 0x000fea0003800000 */
[----:B------:R-:W3:Y:S08]  /*fd00*/  S2UR UR5, SR_CgaCtaId ;  /* 0x00000000000579c3 */ /* 0x000ef00000008800 */
[----:B------:R-:W-:Y:S06]  /*fd10*/  BAR.SYNC.DEFER_BLOCKING 0x5, 0x180 ;  /* 0x0146000000007b1d */ /* 0x000fec0000010000 */
[----:B------:R-:W-:-:S02]  /*fd20*/  UMOV UR4, 0x400 ;  /* 0x0000040000047882 */ /* 0x000fc40000000000 */
[----:B---3--:R-:W-:-:S06]  /*fd30*/  ULEA UR4, UR5, UR4, 0x18 ;  /* 0x0000000405047291 */ /* 0x008fcc000f8ec03f */
[----:B------:R-:W-:-:S05]  /*fd40*/  IMAD.U32 R18, RZ, RZ, UR4 ;  /* 0x00000004ff127e24 */ /* 0x000fca000f8e00ff */
[----:B--2---:R-:W2:Y:S04]  /*fd50*/  LDS.128 R4, [R18+0x228d0] ;  /* 0x0228d00012047984 */ /* 0x004ea80000000c00 */
[----:B--2---:R2:W-:Y:S04]  /*fd60*/  STL.64 [R1], R4 ;  /* 0x0000000401007387 */ /* 0x0045e80000100a00 */
[----:B------:R2:W-:Y:S01]  /*fd70*/  STL.64 [R1+0x8], R6 ;  /* 0x0000080601007387 */ /* 0x0005e20000100a00 */
[----:B------:R-:W-:Y:S06]  /*fd80*/  BAR.ARV 0x4, 0x180 ;  /* 0x0106000000007b1d */ /* 0x000fec0000002000 */
[----:B------:R-:W-:Y:S05]  /*fd90*/  BRA `(.L_x_9363) ;  /* 0x0000000c00187947 */ /* 0x000fea0003800000 */
.L_x_9362:
[----:B------:R-:W3:Y:S01]  /*fda0*/  S2R R16, SR_TID.X ;  /* 0x0000000000107919 */ /* 0x000ee20000002100 */
[----:B------:R-:W-:Y:S01]  /*fdb0*/  UMOV UR4, 0xffffffff ;  /* 0xffffffff00047882 */ /* 0x000fe20000000000 */
[----:B---3--:R-:W-:-:S04]  /*fdc0*/  LOP3.LUT R16, R16, 0x1f, RZ, 0xc0, !PT ;  /* 0x0000001f10107812 */ /* 0x008fc800078ec0ff */
[----:B------:R-:W-:Y:S01]  /*fdd0*/  ISETP.NE.AND P0, PT, R16, 0x1f, PT ;  /* 0x0000001f1000780c */ /* 0x000fe20003f05270 */
[----:B------:R-:W-:-:S12]  /*fde0*/  BRA.DIV UR4, `(.L_x_9364) ;  /* 0x0000002204187947 */ /* 0x000fd8000b800000 */
[----:B------:R-:W1:Y:S01]  /*fdf0*/  LDL.LU R3, [R1] ;  /* 0x0000000001037983 */ /* 0x000e620000300800 */
[----:B------:R-:W-:-:S03]  /*fe00*/  ULDC UR4, c[0x0][0xc3c] ;  /* 0x00030f0000047ab9 */ /* 0x000fc60000000800 */
[----:B--2---:R-:W2:Y:S01]  /*fe10*/  LDL R4, [R1+0xc] ;  /* 0x00000c0001047983 */ /* 0x004ea20000100800 */
[----:B-1----:R-:W-:Y:S02]  /*fe20*/  IMAD.MOV.U32 R10, RZ, RZ, R3 ;  /* 0x000000ffff0a7224 */ /* 0x002fe400078e0003 */
[----:B--2---:R-:W-:-:S05]  /*fe30*/  IMAD.IADD R0, R4, 0x1, R16 ;  /* 0x0000000104007824 */ /* 0x004fca00078e0210 */
[----:B------:R-:W-:-:S13]  /*fe40*/  ISETP.GE.OR P1, PT, R0, UR4, !P0 ;  /* 0x0000000400007c0c */ /* 0x000fda000c726670 */
[----:B------:R-:W1:Y:S08]  /*fe50*/  @!P1 LDC.64 R2, c[0x0][0xc80] ;  /* 0x00032000ff029b82 */ /* 0x000e700000000a00 */
[----:B------:R-:W2:Y:S01]  /*fe60*/  @!P1 LDC.64 R4, c[0x0][0xc78] ;  /* 0x00031e00ff049b82 */ /* 0x000ea20000000a00 */
[----:B-1----:R-:W-:-:S05]  /*fe70*/  @!P1 IMAD.WIDE R2, R0, 0x4, R2 ;  /* 0x0000000400029825 */ /* 0x002fca00078e0202 */
[----:B------:R2:W3:Y:S02]  /*fe80*/  @!P1 LDG.E R6, desc[UR40][R2.64] ;  /* 0x0000002802069981 */ /* 0x0004e4000c1e1900 */
        /* <DEDUP_REMOVED lines=30> */
.L_x_9428:
[----:B------:R-:W-:Y:S02]  /*10070*/  ULDC UR4, c[0x0][0xc38] ;  /* 0x00030e0000047ab9 */ /* 0x000fe40000000800 */
[----:B------:R-:W-:-:S04]  /*10080*/  IMAD.U32 R3, RZ, RZ, UR4 ;  /* 0x00000004ff037e24 */ /* 0x000fc8000f8e00ff */
[----:B-1----:R-:W-:-:S04]  /*10090*/  IMAD R9, R14, R3, RZ ;  /* 0x000000030e097224 */ /* 0x002fc800078e02ff */
[----:B------:R-:W-:-:S05]  /*100a0*/  IMAD.IADD R4, R8, 0x1, R9 ;  /* 0x0000000108047824 */ /* 0x000fca00078e0209 */
[----:B------:R-:W-:-:S13]  /*100b0*/  ISETP.GT.AND P6, PT, R4, R0, PT ;  /* 0x000000000400720c */ /* 0x000fda0003fc4270 */
[----:B------:R-:W-:Y:S05]  /*100c0*/  @P6 BRA `(.L_x_9365) ;  /* 0x0000000000ac6947 */ /* 0x000fea0003800000 */
.L_x_9368:
        /* <DEDUP_REMOVED lines=37> */
.L_x_9436:
[----:B------:R-:W-:Y:S02]  /*10320*/  ULDC UR4, c[0x0][0xc38] ;  /* 0x00030e0000047ab9 */ /* 0x000fe40000000800 */
[----:B------:R-:W-:-:S04]  /*10330*/  IMAD.U32 R3, RZ, RZ, UR4 ;  /* 0x00000004ff037e24 */ /* 0x000fc8000f8e00ff */
[----:B-1----:R-:W-:-:S04]  /*10340*/  IMAD R9, R14, R3, RZ ;  /* 0x000000030e097224 */ /* 0x002fc800078e02ff */
[----:B------:R-:W-:-:S05]  /*10350*/  IMAD.IADD R4, R9, 0x1, R4 ;  /* 0x0000000109047824 */ /* 0x000fca00078e0204 */
[----:B------:R-:W-:-:S13]  /*10360*/  ISETP.GT.AND P6, PT, R4, R0, PT ;  /* 0x000000000400720c */ /* 0x000fda0003fc4270 */
[----:B------:R-:W-:Y:S05]  /*10370*/  @!P6 BRA `(.L_x_9368) ;  /* 0xfffffffc0054e947 */ /* 0x000fea000383ffff */
.L_x_9365:
        /* <DEDUP_REMOVED lines=9> */
.L_x_9441:
[----:B------:R-:W-:-:S13]  /*10410*/  ISETP.NE.AND P0, PT, R8, RZ, PT ;  /* 0x000000ff0800720c */ /* 0x000fda0003f05270 */
[----:B------:R-:W-:Y:S05]  /*10420*/  @!P0 BRA `(.L_x_9370) ;  /* 0x0000000000108947 */ /* 0x000fea0003800000 */
[----:B------:R-:W-:Y:S01]  /*10430*/  UMOV UR4, 0xffffffff ;  /* 0xffffffff00047882 */ /* 0x000fe20000000000 */
[----:B------:R-:W-:Y:S02]  /*10440*/  VIADD R12, R4, 0xffffffff ;  /* 0xffffffff040c7836 */ /* 0x000fe40000000000 */
[----:B------:R-:W-:Y:S05]  /*10450*/  BRA.DIV UR4, `(.L_x_9371) ;  /* 0x0000002204dc7947 */ /* 0x000fea000b800000 */
[----:B------:R4:W0:Y:S02]  /*10460*/  SHFL.IDX PT, R6, R2, R12, 0x1f ;  /* 0x00001f0c02067589 */ /* 0x00082400000e0000 */
.L_x_9370:
        /* <DEDUP_REMOVED lines=63> */
.L_x_9366:
        /* <DEDUP_REMOVED lines=10> */
.L_x_9372:
        /* <DEDUP_REMOVED lines=16> */
.L_x_9363:
[----:B------:R-:W4:Y:S01]  /*10a00*/  LDL R0, [R1+0xc] ;  /* 0x00000c0001007983 */ /* 0x000f220000100800 */
[----:B------:R-:W-:Y:S02]  /*10a10*/  ULDC UR4, c[0x0][0xc3c] ;  /* 0x00030f0000047ab9 */ /* 0x000fe40000000800 */
[----:B----4-:R-:W-:-:S13]  /*10a20*/  ISETP.GE.AND P0, PT, R0, UR4, PT ;  /* 0x0000000400007c0c */ /* 0x010fda000bf06270 */
[----:B------:R-:W-:Y:S05]  /*10a30*/  @!P0 BRA `(.L_x_9373) ;  /* 0xffffffac00208947 */ /* 0x000fea000383ffff */
[----:B------:R-:W-:Y:S05]  /*10a40*/  BSYNC B8 ;  /* 0x0000000000087941 */ /* 0x000fea0003800000 */
.L_x_9271:
[----:B0-----:R-:W4:Y:S01]  /*10a50*/  LDL.LU R0, [R1+0x48] ;  /* 0x0000480001007983 */ /* 0x001f220000300800 */
[----:B------:R-:W-:Y:S01]  /*10a60*/  BSSY B0, `(.L_x_9374) ;  /* 0x000000b000007945 */ /* 0x000fe20003800000 */
[----:B--23--:R-:W0:Y:S01]  /*10a70*/  S2R R5, SR_CgaCtaId ;  /* 0x0000000000057919 */ /* 0x00ce220000008800 */
[----:B----4-:R-:W-:-:S05]  /*10a80*/  VIADD R0, R0, 0x1 ;  /* 0x0000000100007836 */ /* 0x010fca0000000000 */
[----:B-1----:R-:W-:-:S04]  /*10a90*/  LEA.HI R2, R0, R0, RZ, 0x1 ;  /* 0x0000000000027211 */ /* 0x002fc800078f08ff */
[----:B------:R-:W-:-:S05]  /*10aa0*/  LOP3.LUT R3, R2, 0xfffffffe, RZ, 0xc0, !PT ;  /* 0xfffffffe02037812 */ /* 0x000fca00078ec0ff */
[----:B------:R-:W-:Y:S01]  /*10ab0*/  IMAD.IADD R3, R0, 0x1, -R3 ;  /* 0x0000000100037824 */ /* 0x000fe200078e0a03 */
[----:B------:R-:W-:-:S04]  /*10ac0*/  MOV R0, 0x400 ;  /* 0x0000040000007802 */ /* 0x000fc80000000f00 */
[----:B0-----:R-:W-:Y:S02]  /*10ad0*/  LEA R0, R5, R0, 0x18 ;  /* 0x0000000005007211 */ /* 0x001fe400078ec0ff */
[----:B------:R-:W-:-:S04]  /*10ae0*/  SHF.L.U32 R3, R3, 0x1f, RZ ;  /* 0x0000001f03037819 */ /* 0x000fc800000006ff */
[----:B------:R-:W0:Y:S02]  /*10af0*/  SYNCS.PHASECHK.TRANS64.TRYWAIT P0, [R0+URZ+0x22820], R3 ;  /* 0x02282003000075a7 */ /* 0x000e24000800017f */
[----:B0-----:R-:W-:Y:S05]  /*10b00*/  @!P0 BRA `(.L_x_9375) ;  /* 0x0000001c00588947 */ /* 0x001fea0003800000 */
.L_x_9444:
[----:B------:R-:W-:Y:S05]  /*10b10*/  BSYNC B0 ;  /* 0x0000000000007941 */ /* 0x000fea0003800000 */
.L_x_9374:
[----:B------:R-:W-:-:S03]  /*10b20*/  UMOV UR4, 0xffffffff ;  /* 0xffffffff00047882 */ /* 0x000fc60000000000 */
[----:B------:R-:W-:Y:S05]  /*10b30*/  BRA.DIV UR4, `(.L_x_9376) ;  /* 0x0000001e04607947 */ /* 0x000fea000b800000 */
[----:B------:R-:W1:Y:S02]  /*10b40*/  S2R R2, SR_TID.X ;  /* 0x0000000000027919 */ /* 0x000e640000002100 */
[----:B-1----:R-:W-:-:S04]  /*10b50*/  SHF.R.U32.HI R2, RZ, 0x5, R2 ;  /* 0x00000005ff027819 */ /* 0x002fc80000011602 */
[----:B------:R-:W-:-:S05]  /*10b60*/  LOP3.LUT R2, R2, 0x3, RZ, 0xc0, !PT ;  /* 0x0000000302027812 */ /* 0x000fca00078ec0ff */
[----:B------:R1:W2:Y:S02]  /*10b70*/  SHFL.IDX PT, R14, R2, RZ, 0x1f ;  /* 0x00001fff020e7589 */ /* 0x0002a400000e0000 */
.L_x_9447:
[----:B--2---:R-:W-:Y:S01]  /*10b80*/  ISETP.NE.AND P0, PT, R14, RZ, PT ;  /* 0x000000ff0e00720c */ /* 0x004fe20003f05270 */
[----:B------:R-:W-:-:S12]  /*10b90*/  BSSY B0, `(.L_x_9377) ;  /* 0x0000025000007945 */ /* 0x000fd80003800000 */
[----:B------:R-:W-:Y:S05]  /*10ba0*/  @P0 BRA `(.L_x_9378) ;  /* 0x00000000008c0947 */ /* 0x000fea0003800000 */
[----:B------:R-:W-:-:S03]  /*10bb0*/  UMOV UR4, 0xffffffff ;  /* 0xffffffff00047882 */ /* 0x000fc60000000000 */
[----:B------:R-:W-:Y:S05]  /*10bc0*/  BRA.DIV UR4, `(.L_x_9379) ;  /* 0x0000001e04707947 */ /* 0x000fea000b800000 */
[----:B------:R-:W-:-:S13]  /*10bd0*/  ELECT P6, URZ, PT ;  /* 0x00000000003f782f */ /* 0x000fda00038c0000 */
.L_x_9450:
[----:B------:R-:W-:Y:S05]  /*10be0*/  @!P6 BRA `(.L_x_9378) ;  /* 0x00000000007ce947 */ /* 0x000fea0003800000 */
[----:B------:R-:W-:-:S06]  /*10bf0*/  ULOP3.LUT UR4, UR36, 0x2, URZ, 0xfc, !UPT ;  /* 0x0000000224047892 */ /* 0x000fcc000f8efc3f */
[----:B-1----:R-:W-:-:S05]  /*10c00*/  IMAD.U32 R2, RZ, RZ, UR4 ;  /* 0x00000004ff027e24 */ /* 0x002fca000f8e00ff */
[----:B------:R-:W-:-:S13]  /*10c10*/  ISETP.NE.AND P2, PT, R2, 0x3, PT ;  /* 0x000000030200780c */ /* 0x000fda0003f45270 */
[----:B------:R-:W-:Y:S05]  /*10c20*/  @!P2 BRA `(.L_x_9380) ;  /* 0x000000000004a947 */ /* 0x000fea0003800000 */
[----:B------:R-:W-:Y:S01]  /*10c30*/  BPT.TRAP 0x1 ;  /* 0x000000040000795c */ /* 0x000fe20000300000 */
.L_x_9380:
        /* <DEDUP_REMOVED lines=13> */
.L_x_9451:
[----:B------:R-:W1:Y:S02]  /*10d10*/  SYNCS.PHASECHK.TRANS64.TRYWAIT P0, [R7+URZ], R2 ;  /* 0x00000002070075a7 */ /* 0x000e64000800017f */
[----:B-1----:R-:W-:Y:S05]  /*10d20*/  @!P0 BRA `(.L_x_9382) ;  /* 0x0000001c004c8947 */ /* 0x002fea0003800000 */
.L_x_9452:
[----:B------:R-:W-:Y:S05]  /*10d30*/  @!P2 BRA `(.L_x_9383) ;  /* 0x000000000004a947 */ /* 0x000fea0003800000 */
[----:B------:R-:W-:Y:S01]  /*10d40*/  BPT.TRAP 0x1 ;  /* 0x000000040000795c */ /* 0x000fe20000300000 */
.L_x_9383:
[----:B------:R-:W-:-:S04]  /*10d50*/  VIADD R0, R0, 0x22860 ;  /* 0x0002286000007836 */ /* 0x000fc80000000000 */
[----:B------:R-:W-:-:S04]  /*10d60*/  IMAD R4, R19, 0x8, R0 ;  /* 0x0000000813047824 */ /* 0x000fc800078e0200 */
[----:B------:R-:W2:Y:S02]  /*10d70*/  SYNCS.PHASECHK.TRANS64.TRYWAIT P0, [R4+URZ], R5 ;  /* 0x00000005040075a7 */ /* 0x000ea4000800017f */
[----:B--2---:R-:W-:Y:S05]  /*10d80*/  @!P0 BRA `(.L_x_9384) ;  /* 0x0000001c00488947 */ /* 0x004fea0003800000 */
.L_x_9453:
[----:B------:R-:W-:-:S07]  /*10d90*/  IMAD R3, R3, 0x8, R0 ;  /* 0x0000000803037824 */ /* 0x000fce00078e0200 */
.L_x_9385:
[----:B---3--:R3:W4:Y:S02]  /*10da0*/  SYNCS.PHASECHK.TRANS64.TRYWAIT P0, [R3+URZ], R2 ;  /* 0x00000002030075a7 */ /* 0x008724000800017f */
[----:B----4-:R-:W-:Y:S05]  /*10db0*/  @!P0 NANOSLEEP.SYNCS 0x989680 ;  /* 0x009896800000895d */ /* 0x010fea0003900000 */
[----:B------:R-:W4:Y:S02]  /*10dc0*/  @!P0 SYNCS.PHASECHK.TRANS64 P0, [R3+URZ], R2 ;  /* 0x00000002030085a7 */ /* 0x000f24000800007f */
[----:B----4-:R-:W-:Y:S05]  /*10dd0*/  @!P0 BRA `(.L_x_9385) ;  /* 0xfffffffc00f08947 */ /* 0x010fea000383ffff */
.L_x_9378:
[----:B------:R-:W-:Y:S05]  /*10de0*/  BSYNC B0 ;  /* 0x0000000000007941 */ /* 0x000fea0003800000 */
.L_x_9377:
[----:B------:R-:W-:Y:S05]  /*10df0*/  EXIT ;  /* 0x000000000000794d */ /* 0x000fea0003800000 */
.L_x_9222:
[----:B0-----:R0:W1:Y:S02]  /*10e00*/  SYNCS.PHASECHK.TRANS64.TRYWAIT P0, [R6+URZ+0x22800], R3 ;  /* 0x02280003060075a7 */ /* 0x001064000800017f */
[----:B-1----:R-:W-:Y:S05]  /*10e10*/  @!P0 NANOSLEEP.SYNCS 0x989680 ;  /* 0x009896800000895d */ /* 0x002fea0003900000 */
[----:B------:R-:W1:Y:S02]  /*10e20*/  @!P0 SYNCS.PHASECHK.TRANS64 P0, [R6+URZ+0x22800], R3 ;  /* 0x02280003060085a7 */ /* 0x000e64000800007f */
[----:B-1----:R-:W-:Y:S05]  /*10e30*/  @!P0 BRA `(.L_x_9222) ;  /* 0xfffffffc00f08947 */ /* 0x002fea000383ffff */
[----:B------:R-:W-:Y:S05]  /*10e40*/  BRA `(.L_x_9386) ;  /* 0xffffff1000407947 */ /* 0x000fea000383ffff */
.L_x_9226:
[----:B0-----:R-:W-:-:S04]  /*10e50*/  IMAD.U32 R3, RZ, RZ, UR22 ;  /* 0x00000016ff037e24 */ /* 0x001fc8000f8e00ff */
[----:B------:R0:W2:Y:S03]  /*10e60*/  SYNCS.PHASECHK.TRANS64.TRYWAIT P1, [R3+URZ+0x22830], R8 ;  /* 0x02283008030075a7 */ /* 0x0000a6000802017f */
[----:B--2---:R-:W-:Y:S05]  /*10e70*/  @!P1 NANOSLEEP.SYNCS 0x989680 ;  /* 0x009896800000995d */ /* 0x004fea0003900000 */
[----:B------:R-:W2:Y:S02]  /*10e80*/  @!P1 SYNCS.PHASECHK.TRANS64 P1, [R3+URZ+0x22830], R8 ;  /* 0x02283008030095a7 */ /* 0x000ea4000802007f */
[----:B--2---:R-:W-:Y:S05]  /*10e90*/  @!P1 BRA `(.L_x_9226) ;  /* 0xfffffffc00ec9947 */ /* 0x004fea000383ffff */
[----:B------:R-:W-:Y:S05]  /*10ea0*/  BRA `(.L_x_9225) ;  /* 0xffffff1000687947 */ /* 0x000fea000383ffff */
.L_x_9230:
[----:B--2---:R-:W-:-:S04]  /*10eb0*/  IMAD.U32 R9, RZ, RZ, UR22 ;  /* 0x00000016ff097e24 */ /* 0x004fc8000f8e00ff */
[----:B------:R2:W3:Y:S03]  /*10ec0*/  SYNCS.PHASECHK.TRANS64.TRYWAIT P2, [R9+URZ+0x22850], R8 ;  /* 0x02285008090075a7 */ /* 0x0004e6000804017f */
[----:B---3--:R-:W-:Y:S05]  /*10ed0*/  @!P2 NANOSLEEP.SYNCS 0x989680 ;  /* 0x009896800000a95d */ /* 0x008fea0003900000 */
[----:B------:R-:W3:Y:S02]  /*10ee0*/  @!P2 SYNCS.PHASECHK.TRANS64 P2, [R9+URZ+0x22850], R8 ;  /* 0x022850080900a5a7 */ /* 0x000ee4000804007f */
[----:B---3--:R-:W-:Y:S05]  /*10ef0*/  @!P2 BRA `(.L_x_9230) ;  /* 0xfffffffc00eca947 */ /* 0x008fea000383ffff */
[----:B------:R-:W-:Y:S05]  /*10f00*/  BRA `(.L_x_9229) ;  /* 0xffffff2400e07947 */ /* 0x000fea000383ffff */
.L_x_9235:
[----:B-1----:R-:W-:-:S04]  /*10f10*/  IMAD.U32 R3, RZ, RZ, UR24 ;  /* 0x00000018ff037e24 */ /* 0x002fc8000f8e00ff */
[----:B------:R1:W2:Y:S03]  /*10f20*/  SYNCS.PHASECHK.TRANS64.TRYWAIT P2, [R3+URZ+0x22830], R6 ;  /* 0x02283006030075a7 */ /* 0x0002a6000804017f */
[----:B--2---:R-:W-:Y:S05]  /*10f30*/  @!P2 NANOSLEEP.SYNCS 0x989680 ;  /* 0x009896800000a95d */ /* 0x004fea0003900000 */
[----:B------:R-:W2:Y:S02]  /*10f40*/  @!P2 SYNCS.PHASECHK.TRANS64 P2, [R3+URZ+0x22830], R6 ;  /* 0x022830060300a5a7 */ /* 0x000ea4000804007f */
[----:B--2---:R-:W-:Y:S05]  /*10f50*/  @!P2 BRA `(.L_x_9235) ;  /* 0xfffffffc00eca947 */ /* 0x004fea000383ffff */
[----:B------:R-:W-:Y:S05]  /*10f60*/  BRA `(.L_x_9234) ;  /* 0xffffff2800f47947 */ /* 0x000fea000383ffff */
.L_x_9239:
[----:B-1----:R1:W2:Y:S02]  /*10f70*/  SYNCS.PHASECHK.TRANS64.TRYWAIT P2, [R9+URZ+0x22850], R6 ;  /* 0x02285006090075a7 */ /* 0x0022a4000804017f */
[----:B--2---:R-:W-:Y:S05]  /*10f80*/  @!P2 NANOSLEEP.SYNCS 0x989680 ;  /* 0x009896800000a95d */ /* 0x004fea0003900000 */
[----:B------:R-:W2:Y:S02]  /*10f90*/  @!P2 SYNCS.PHASECHK.TRANS64 P2, [R9+URZ+0x22850], R6 ;  /* 0x022850060900a5a7 */ /* 0x000ea4000804007f */
[----:B--2---:R-:W-:Y:S05]  /*10fa0*/  @!P2 BRA `(.L_x_9239) ;  /* 0xfffffffc00f0a947 */ /* 0x004fea000383ffff */
[----:B------:R-:W-:Y:S05]  /*10fb0*/  BRA `(.L_x_9238) ;  /* 0xffffff4400147947 */ /* 0x000fea000383ffff */
.L_x_9285:
        /* <DEDUP_REMOVED lines=11> */
.L_x_9388:
[----:B------:R-:W-:Y:S05]  /*11070*/  BSYNC B0 ;  /* 0x0000000000007941 */ /* 0x000fea0003800000 */
.L_x_9387:
[----:B------:R-:W-:Y:S05]  /*11080*/  BRA `(.L_x_9389) ;  /* 0xffffffb4002c7947 */ /* 0x000fea000383ffff */
.L_x_9287:
[----:B------:R-:W-:Y:S01]  /*11090*/  BSSY B0, `(.L_x_9390) ;  /* 0x0000006000007945 */ /* 0x000fe20003800000 */
[----:B------:R-:W-:-:S07]  /*110a0*/  IMAD.MOV.U32 R15, RZ, RZ, -0x1 ;  /* 0xffffffffff0f7424 */ /* 0x000fce00078e00ff */
[----:B01--4-:R-:W-:Y:S05]  /*110b0*/  WARPSYNC.COLLECTIVE R15, `(.L_x_9391) ;  /* 0x000000000f0c7348 */ /* 0x013fea0003c00000 */
[----:B------:R-:W-:Y:S02]  /*110c0*/  ELECT P6, UR62, PT ;  /* 0x00000000003e782f */ /* 0x000fe400038c0000 */
[----:B------:R-:W-:Y:S01]  /*110d0*/  MOV R14, UR62 ;  /* 0x0000003e000e7c02 */ /* 0x000fe20008000f00 */
[----:B01--4-:R-:W-:Y:S10]  /*110e0*/  ENDCOLLECTIVE ;  /* 0x000000000000791b */ /* 0x013ff40003800000 */
.L_x_9391:
[----:B------:R-:W-:Y:S05]  /*110f0*/  BSYNC B0 ;  /* 0x0000000000007941 */ /* 0x000fea0003800000 */
.L_x_9390:
[----:B------:R-:W-:Y:S05]  /*11100*/  BRA `(.L_x_9392) ;  /* 0xffffffb400307947 */ /* 0x000fea000383ffff */
.L_x_9289:
[----:B--2---:R2:W3:Y:S02]  /*11110*/  SYNCS.PHASECHK.TRANS64.TRYWAIT P0, [R0+URZ+0x22840], R2 ;  /* 0x02284002000075a7 */ /* 0x0044e4000800017f */
[----:B---3--:R-:W-:Y:S05]  /*11120*/  @!P0 NANOSLEEP.SYNCS 0x989680 ;  /* 0x009896800000895d */ /* 0x008fea0003900000 */
[----:B------:R-:W3:Y:S02]  /*11130*/  @!P0 SYNCS.PHASECHK.TRANS64 P0, [R0+URZ+0x22840], R2 ;  /* 0x02284002000085a7 */ /* 0x000ee4000800007f */
[----:B---3--:R-:W-:Y:S05]  /*11140*/  @!P0 BRA `(.L_x_9289) ;  /* 0xfffffffc00f08947 */ /* 0x008fea000383ffff */
[----:B------:R-:W-:Y:S05]  /*11150*/  BRA `(.L_x_9393) ;  /* 0xffffffb400907947 */ /* 0x000fea000383ffff */
.L_x_9293:
        /* <DEDUP_REMOVED lines=15> */
.L_x_9394:
[----:B------:R-:W-:Y:S02]  /*11250*/  IMAD.MOV.U32 R13, RZ, RZ, R0 ;  /* 0x000000ffff0d7224 */ /* 0x000fe400078e0000 */
[----:B------:R-:W-:-:S07]  /*11260*/  IMAD.MOV.U32 R6, RZ, RZ, R14 ;  /* 0x000000ffff067224 */ /* 0x000fce00078e000e */
[----:B------:R-:W-:Y:S05]  /*11270*/  WARPSYNC.COLLECTIVE R15, `(.L_x_9395) ;  /* 0x000000000f087348 */ /* 0x000fea0003c00000 */
[----:B------:R0:W1:Y:S02]  /*11280*/  SHFL.IDX P6, R14, R13, R12, R11 ;  /* 0x0000000c0d0e7389 */ /* 0x00006400000c000b */
[----:B01----:R-:W-:Y:S01]  /*11290*/  ENDCOLLECTIVE ;  /* 0x000000000000791b */ /* 0x003fe20003800000 */
.L_x_9395:
[----:B------:R-:W-:Y:S02]  /*112a0*/  IMAD.MOV.U32 R13, RZ, RZ, R2 ;  /* 0x000000ffff0d7224 */ /* 0x000fe400078e0002 */
[----:B------:R-:W-:Y:S02]  /*112b0*/  IMAD.MOV.U32 R12, RZ, RZ, 0x1 ;  /* 0x00000001ff0c7424 */ /* 0x000fe400078e00ff */
[----:B------:R-:W-:-:S07]  /*112c0*/  IMAD.MOV.U32 R7, RZ, RZ, R14 ;  /* 0x000000ffff077224 */ /* 0x000fce00078e000e */
[----:B------:R-:W-:Y:S05]  /*112d0*/  WARPSYNC.COLLECTIVE R15, `(.L_x_9396) ;  /* 0x000000000f087348 */ /* 0x000fea0003c00000 */
[----:B------:R0:W1:Y:S02]  /*112e0*/  SHFL.IDX P6, R14, R13, R12, R11 ;  /* 0x0000000c0d0e7389 */ /* 0x00006400000c000b */
[----:B01----:R-:W-:Y:S01]  /*112f0*/  ENDCOLLECTIVE ;  /* 0x000000000000791b */ /* 0x003fe20003800000 */
.L_x_9396:
        /* <DEDUP_REMOVED lines=15> */
.L_x_9397:
[----:B------:R-:W-:Y:S02]  /*113f0*/  IMAD.MOV.U32 R13, RZ, RZ, R2 ;  /* 0x000000ffff0d7224 */ /* 0x000fe400078e0002 */
[----:B------:R-:W-:Y:S02]  /*11400*/  IMAD.MOV.U32 R12, RZ, RZ, 0x2 ;  /* 0x00000002ff0c7424 */ /* 0x000fe400078e00ff */
[----:B------:R-:W-:-:S07]  /*11410*/  IMAD.MOV.U32 R5, RZ, RZ, R14 ;  /* 0x000000ffff057224 */ /* 0x000fce00078e000e */
[----:B------:R-:W-:Y:S05]  /*11420*/  WARPSYNC.COLLECTIVE R15, `(.L_x_9398) ;  /* 0x000000000f087348 */ /* 0x000fea0003c00000 */
[----:B------:R0:W1:Y:S02]  /*11430*/  SHFL.IDX P6, R14, R13, R12, R11 ;  /* 0x0000000c0d0e7389 */ /* 0x00006400000c000b */
[----:B01----:R-:W-:Y:S01]  /*11440*/  ENDCOLLECTIVE ;  /* 0x000000000000791b */ /* 0x003fe20003800000 */
.L_x_9398:
        /* <DEDUP_REMOVED lines=15> */
.L_x_9399:
[----:B------:R-:W-:Y:S02]  /*11540*/  IMAD.MOV.U32 R13, RZ, RZ, R2 ;  /* 0x000000ffff0d7224 */ /* 0x000fe400078e0002 */
[----:B------:R-:W-:Y:S02]  /*11550*/  IMAD.MOV.U32 R12, RZ, RZ, 0x3 ;  /* 0x00000003ff0c7424 */ /* 0x000fe400078e00ff */
[----:B------:R-:W-:-:S07]  /*11560*/  IMAD.MOV.U32 R5, RZ, RZ, R14 ;  /* 0x000000ffff057224 */ /* 0x000fce00078e000e */
[----:B------:R-:W-:Y:S05]  /*11570*/  WARPSYNC.COLLECTIVE R15, `(.L_x_9400) ;  /* 0x000000000f087348 */ /* 0x000fea0003c00000 */
[----:B------:R0:W1:Y:S02]  /*11580*/  SHFL.IDX P6, R14, R13, R12, R11 ;  /* 0x0000000c0d0e7389 */ /* 0x00006400000c000b */
[----:B01----:R-:W-:Y:S01]  /*11590*/  ENDCOLLECTIVE ;  /* 0x000000000000791b */ /* 0x003fe20003800000 */
.L_x_9400:
        /* <DEDUP_REMOVED lines=15> */
.L_x_9401:
[----:B------:R-:W-:Y:S02]  /*11690*/  IMAD.MOV.U32 R13, RZ, RZ, R2 ;  /* 0x000000ffff0d7224 */ /* 0x000fe400078e0002 */
[----:B------:R-:W-:Y:S02]  /*116a0*/  IMAD.MOV.U32 R12, RZ, RZ, 0x4 ;  /* 0x00000004ff0c7424 */ /* 0x000fe400078e00ff */
[----:B------:R-:W-:-:S07]  /*116b0*/  IMAD.MOV.U32 R5, RZ, RZ, R14 ;  /* 0x000000ffff057224 */ /* 0x000fce00078e000e */
[----:B------:R-:W-:Y:S05]  /*116c0*/  WARPSYNC.COLLECTIVE R15, `(.L_x_9402) ;  /* 0x000000000f087348 */ /* 0x000fea0003c00000 */
[----:B------:R0:W1:Y:S02]  /*116d0*/  SHFL.IDX P6, R14, R13, R12, R11 ;  /* 0x0000000c0d0e7389 */ /* 0x00006400000c000b */
[----:B01----:R-:W-:Y:S01]  /*116e0*/  ENDCOLLECTIVE ;  /* 0x000000000000791b */ /* 0x003fe20003800000 */
.L_x_9402:
        /* <DEDUP_REMOVED lines=15> */
.L_x_9403:
[----:B------:R-:W-:Y:S02]  /*117e0*/  IMAD.MOV.U32 R13, RZ, RZ, R2 ;  /* 0x000000ffff0d7224 */ /* 0x000fe400078e0002 */
[----:B------:R-:W-:Y:S02]  /*117f0*/  IMAD.MOV.U32 R12, RZ, RZ, 0x5 ;  /* 0x00000005ff0c7424 */ /* 0x000fe400078e00ff */
[----:B------:R-:W-:-:S07]  /*11800*/  IMAD.MOV.U32 R5, RZ, RZ, R14 ;  /* 0x000000ffff057224 */ /* 0x000fce00078e000e */
[----:B------:R-:W-:Y:S05]  /*11810*/  WARPSYNC.COLLECTIVE R15, `(.L_x_9404) ;  /* 0x000000000f087348 */ /* 0x000fea0003c00000 */
[----:B------:R0:W1:Y:S02]  /*11820*/  SHFL.IDX P6, R14, R13, R12, R11 ;  /* 0x0000000c0d0e7389 */ /* 0x00006400000c000b */
[----:B01----:R-:W-:Y:S01]  /*11830*/  ENDCOLLECTIVE ;  /* 0x000000000000791b */ /* 0x003fe20003800000 */
.L_x_9404:
        /* <DEDUP_REMOVED lines=15> */
.L_x_9405:
[----:B------:R-:W-:Y:S02]  /*11930*/  IMAD.MOV.U32 R13, RZ, RZ, R2 ;  /* 0x000000ffff0d7224 */ /* 0x000fe400078e0002 */
[----:B------:R-:W-:Y:S02]  /*11940*/  IMAD.MOV.U32 R12, RZ, RZ, 0x6 ;  /* 0x00000006ff0c7424 */ /* 0x000fe400078e00ff */
[----:B------:R-:W-:-:S07]  /*11950*/  IMAD.MOV.U32 R5, RZ, RZ, R14 ;  /* 0x000000ffff057224 */ /* 0x000fce00078e000e */
[----:B------:R-:W-:Y:S05]  /*11960*/  WARPSYNC.COLLECTIVE R15, `(.L_x_9406) ;  /* 0x000000000f087348 */ /* 0x000fea0003c00000 */
[----:B------:R0:W1:Y:S02]  /*11970*/  SHFL.IDX P6, R14, R13, R12, R11 ;  /* 0x0000000c0d0e7389 */ /* 0x00006400000c000b */
[----:B01----:R-:W-:Y:S01]  /*11980*/  ENDCOLLECTIVE ;  /* 0x000000000000791b */ /* 0x003fe20003800000 */
.L_x_9406:
        /* <DEDUP_REMOVED lines=13> */
.L_x_9407:
        /* <DEDUP_REMOVED lines=8> */
.L_x_9408:
        /* <DEDUP_REMOVED lines=13> */
.L_x_9409:
[----:B------:R-:W-:Y:S01]  /*11bb0*/  IMAD.MOV.U32 R0, RZ, RZ, R14 ;  /* 0x000000ffff007224 */ /* 0x000fe200078e000e */
[----:B------:R-:W-:Y:S06]  /*11bc0*/  BRA `(.L_x_9410) ;  /* 0xffffffb800147947 */ /* 0x000fec000383ffff */
.L_x_9296:
[----:B0-----:R0:W1:Y:S02]  /*11bd0*/  SYNCS.PHASECHK.TRANS64.TRYWAIT P0, [R18+URZ+0x22820], R0 ;  /* 0x02282000120075a7 */ /* 0x001064000800017f */
[----:B-1----:R-:W-:Y:S05]  /*11be0*/  @!P0 NANOSLEEP.SYNCS 0x989680 ;  /* 0x009896800000895d */ /* 0x002fea0003900000 */
[----:B------:R-:W1:Y:S02]  /*11bf0*/  @!P0 SYNCS.PHASECHK.TRANS64 P0, [R18+URZ+0x22820], R0 ;  /* 0x02282000120085a7 */ /* 0x000e64000800007f */
[----:B-1----:R-:W-:Y:S05]  /*11c00*/  @!P0 BRA `(.L_x_9296) ;  /* 0xfffffffc00f08947 */ /* 0x002fea000383ffff */
[----:B------:R-:W-:Y:S05]  /*11c10*/  BRA `(.L_x_9411) ;  /* 0xffffffb800707947 */ /* 0x000fea000383ffff */
.L_x_9300:
[----:B0-----:R0:W1:Y:S02]  /*11c20*/  SYNCS.PHASECHK.TRANS64.TRYWAIT P0, [R2+URZ+0x22860], R0 ;  /* 0x02286000020075a7 */ /* 0x001064000800017f */
[----:B-1----:R-:W-:Y:S05]  /*11c30*/  @!P0 NANOSLEEP.SYNCS 0x989680 ;  /* 0x009896800000895d */ /* 0x002fea0003900000 */
[----:B------:R-:W1:Y:S02]  /*11c40*/  @!P0 SYNCS.PHASECHK.TRANS64 P0, [R2+URZ+0x22860], R0 ;  /* 0x02286000020085a7 */ /* 0x000e64000800007f */
[----:B-1----:R-:W-:Y:S05]  /*11c50*/  @!P0 BRA `(.L_x_9300) ;  /* 0xfffffffc00f08947 */ /* 0x002fea000383ffff */
[----:B------:R-:W-:Y:S05]  /*11c60*/  BRA `(.L_x_9412) ;  /* 0xffffffb800947947 */ /* 0x000fea000383ffff */
.L_x_9315:
[----:B--2---:R2:W3:Y:S02]  /*11c70*/  SYNCS.PHASECHK.TRANS64.TRYWAIT P0, [R3+URZ+0x22840], R2 ;  /* 0x02284002030075a7 */ /* 0x0044e4000800017f */
[----:B---3--:R-:W-:Y:S05]  /*11c80*/  @!P0 NANOSLEEP.SYNCS 0x989680 ;  /* 0x009896800000895d */ /* 0x008fea0003900000 */
[----:B------:R-:W3:Y:S02]  /*11c90*/  @!P0 SYNCS.PHASECHK.TRANS64 P0, [R3+URZ+0x22840], R2 ;  /* 0x02284002030085a7 */ /* 0x000ee4000800007f */
[----:B---3--:R-:W-:Y:S05]  /*11ca0*/  @!P0 BRA `(.L_x_9315) ;  /* 0xfffffffc00f08947 */ /* 0x008fea000383ffff */
[----:B------:R-:W-:Y:S05]  /*11cb0*/  BRA `(.L_x_9413) ;  /* 0xffffffc000b47947 */ /* 0x000fea000383ffff */
.L_x_9320:
[----:B0-----:R0:W1:Y:S02]  /*11cc0*/  SYNCS.PHASECHK.TRANS64.TRYWAIT P0, [R3+URZ+0x22860], R2 ;  /* 0x02286002030075a7 */ /* 0x001064000800017f */
[----:B-1----:R-:W-:Y:S05]  /*11cd0*/  @!P0 NANOSLEEP.SYNCS 0x989680 ;  /* 0x009896800000895d */ /* 0x002fea0003900000 */
[----:B------:R-:W1:Y:S02]  /*11ce0*/  @!P0 SYNCS.PHASECHK.TRANS64 P0, [R3+URZ+0x22860], R2 ;  /* 0x02286002030085a7 */ /* 0x000e64000800007f */
[----:B-1----:R-:W-:Y:S05]  /*11cf0*/  @!P0 BRA `(.L_x_9320) ;  /* 0xfffffffc00f08947 */ /* 0x002fea000383ffff */
[----:B------:R-:W-:Y:S05]  /*11d00*/  BRA `(.L_x_9414) ;  /* 0xffffffc400307947 */ /* 0x000fea000383ffff */
.L_x_9331:
[----:B-1----:R1:W2:Y:S02]  /*11d10*/  SYNCS.PHASECHK.TRANS64.TRYWAIT P0, [R4+URZ+0x22840], R2 ;  /* 0x02284002040075a7 */ /* 0x0022a4000800017f */
[----:B--2---:R-:W-:Y:S05]  /*11d20*/  @!P0 NANOSLEEP.SYNCS 0x989680 ;  /* 0x009896800000895d */ /* 0x004fea0003900000 */
[----:B------:R-:W2:Y:S02]  /*11d30*/  @!P0 SYNCS.PHASECHK.TRANS64 P0, [R4+URZ+0x22840], R2 ;  /* 0x02284002040085a7 */ /* 0x000ea4000800007f */
[----:B--2---:R-:W-:Y:S05]  /*11d40*/  @!P0 BRA `(.L_x_9331) ;  /* 0xfffffffc00f08947 */ /* 0x004fea000383ffff */
[----:B------:R-:W-:Y:S05]  /*11d50*/  BRA `(.L_x_9415) ;  /* 0xffffffcc001c7947 */ /* 0x000fea000383ffff */
.L_x_9336:
[----:B0-----:R0:W2:Y:S02]  /*11d60*/  SYNCS.PHASECHK.TRANS64.TRYWAIT P0, [R4+URZ+0x22860], R2 ;  /* 0x02286002040075a7 */ /* 0x0010a4000800017f */
[----:B--2---:R-:W-:Y:S05]  /*11d70*/  @!P0 NANOSLEEP.SYNCS 0x989680 ;  /* 0x009896800000895d */ /* 0x004fea0003900000 */
[----:B------:R-:W2:Y:S02]  /*11d80*/  @!P0 SYNCS.PHASECHK.TRANS64 P0, [R4+URZ+0x22860], R2 ;  /* 0x02286002040085a7 */ /* 0x000ea4000800007f */
[----:B--2---:R-:W-:Y:S05]  /*11d90*/  @!P0 BRA `(.L_x_9336) ;  /* 0xfffffffc00f08947 */ /* 0x004fea000383ffff */
[----:B------:R-:W-:Y:S05]  /*11da0*/  BRA `(.L_x_9416) ;  /* 0xffffffcc00987947 */ /* 0x000fea000383ffff */
.L_x_9347:
[----:B--2---:R2:W3:Y:S02]  /*11db0*/  SYNCS.PHASECHK.TRANS64.TRYWAIT P0, [R2+URZ+0x22840], R3 ;  /* 0x02284003020075a7 */ /* 0x0044e4000800017f */
[----:B---3--:R-:W-:Y:S05]  /*11dc0*/  @!P0 NANOSLEEP.SYNCS 0x989680 ;  /* 0x009896800000895d */ /* 0x008fea0003900000 */
[----:B------:R-:W3:Y:S02]  /*11dd0*/  @!P0 SYNCS.PHASECHK.TRANS64 P0, [R2+URZ+0x22840], R3 ;  /* 0x02284003020085a7 */ /* 0x000ee4000800007f */
[----:B---3--:R-:W-:Y:S05]  /*11de0*/  @!P0 BRA `(.L_x_9347) ;  /* 0xfffffffc00f08947 */ /* 0x008fea000383ffff */
[----:B------:R-:W-:Y:S05]  /*11df0*/  BRA `(.L_x_9417) ;  /* 0xffffffd400687947 */ /* 0x000fea000383ffff */
.L_x_9352:
[----:B---3--:R3:W4:Y:S02]  /*11e00*/  SYNCS.PHASECHK.TRANS64.TRYWAIT P0, [R2+URZ+0x22860], R3 ;  /* 0x02286003020075a7 */ /* 0x008724000800017f */
[----:B----4-:R-:W-:Y:S05]  /*11e10*/  @!P0 NANOSLEEP.SYNCS 0x989680 ;  /* 0x009896800000895d */ /* 0x010fea0003900000 */
[----:B------:R-:W4:Y:S02]  /*11e20*/  @!P0 SYNCS.PHASECHK.TRANS64 P0, [R2+URZ+0x22860], R3 ;  /* 0x02286003020085a7 */ /* 0x000f24000800007f */
[----:B----4-:R-:W-:Y:S05]  /*11e30*/  @!P0 BRA `(.L_x_9352) ;  /* 0xfffffffc00f08947 */ /* 0x010fea000383ffff */
[----:B------:R-:W-:Y:S05]  /*11e40*/  BRA `(.L_x_9418) ;  /* 0xffffffd400e47947 */ /* 0x000fea000383ffff */
.L_x_9364:
[----:B------:R-:W3:Y:S01]  /*11e50*/  LDL R3, [R1] ;  /* 0x0000000001037983 */ /* 0x000ee20000100800 */
[----:B------:R-:W-:Y:S01]  /*11e60*/  BSSY B0, `(.L_x_9419) ;  /* 0x0000008000007945 */ /* 0x000fe20003800000 */
[----:B------:R-:W-:Y:S02]  /*11e70*/  IMAD.MOV.U32 R12, RZ, RZ, RZ ;  /* 0x000000ffff0c7224 */ /* 0x000fe400078e00ff */
[----:B0-----:R-:W-:Y:S02]  /*11e80*/  IMAD.MOV.U32 R11, RZ, RZ, 0x1f ;  /* 0x0000001fff0b7424 */ /* 0x001fe400078e00ff */
[----:B------:R-:W-:Y:S02]  /*11e90*/  IMAD.MOV.U32 R15, RZ, RZ, -0x1 ;  /* 0xffffffffff0f7424 */ /* 0x000fe400078e00ff */
[----:B---3--:R-:W-:-:S07]  /*11ea0*/  IMAD.MOV.U32 R13, RZ, RZ, R3 ;  /* 0x000000ffff0d7224 */ /* 0x008fce00078e0003 */
[----:B-12---:R-:W-:Y:S05]  /*11eb0*/  WARPSYNC.COLLECTIVE R15, `(.L_x_9420) ;  /* 0x000000000f087348 */ /* 0x006fea0003c00000 */
[----:B------:R0:W3:Y:S02]  /*11ec0*/  SHFL.IDX P6, R14, R13, R12, R11 ;  /* 0x0000000c0d0e7389 */ /* 0x0000e400000c000b */
[----:B0123--:R-:W-:Y:S01]  /*11ed0*/  ENDCOLLECTIVE ;  /* 0x000000000000791b */ /* 0x00ffe20003800000 */
.L_x_9420:
[----:B------:R-:W-:Y:S05]  /*11ee0*/  BSYNC B0 ;  /* 0x0000000000007941 */ /* 0x000fea0003800000 */
.L_x_9419:
        /* <DEDUP_REMOVED lines=9> */
.L_x_9421:
        /* <DEDUP_REMOVED lines=25> */
.L_x_9422:
[----:B------:R-:W-:Y:S01]  /*12110*/  IMAD.MOV.U32 R12, RZ, RZ, 0x2 ;  /* 0x00000002ff0c7424 */ /* 0x000fe200078e00ff */
[----:B------:R-:W-:-:S05]  /*12120*/  SEL R3, R14, RZ, P1 ;  /* 0x000000ff0e037207 */ /* 0x000fca0000800000 */
[----:B------:R-:W-:-:S04]  /*12130*/  IMAD.IADD R2, R2, 0x1, R3 ;  /* 0x0000000102027824 */ /* 0x000fc800078e0203 */
[----:B------:R-:W-:-:S07]  /*12140*/  IMAD.MOV.U32 R13, RZ, RZ, R2 ;  /* 0x000000ffff0d7224 */ /* 0x000fce00078e0002 */
[----:B------:R-:W-:Y:S05]  /*12150*/  WARPSYNC.COLLECTIVE R15, `(.L_x_9423) ;  /* 0x000000000f087348 */ /* 0x000fea0003c00000 */
[----:B------:R0:W1:Y:S02]  /*12160*/  SHFL.UP P6, R14, R13, R12, R11 ;  /* 0x0400000c0d0e7389 */ /* 0x00006400000c000b */
[----:B01----:R-:W-:Y:S01]  /*12170*/  ENDCOLLECTIVE ;  /* 0x000000000000791b */ /* 0x003fe20003800000 */
.L_x_9423:
[----:B------:R-:W-:Y:S01]  /*12180*/  IMAD.MOV.U32 R12, RZ, RZ, 0x4 ;  /* 0x00000004ff0c7424 */ /* 0x000fe200078e00ff */
[----:B------:R-:W-:-:S05]  /*12190*/  SEL R3, R14, RZ, P2 ;  /* 0x000000ff0e037207 */ /* 0x000fca0001000000 */
[----:B------:R-:W-:-:S04]  /*121a0*/  IMAD.IADD R2, R2, 0x1, R3 ;  /* 0x0000000102027824 */ /* 0x000fc800078e0203 */
[----:B------:R-:W-:-:S07]  /*121b0*/  IMAD.MOV.U32 R13, RZ, RZ, R2 ;  /* 0x000000ffff0d7224 */ /* 0x000fce00078e0002 */
[----:B------:R-:W-:Y:S05]  /*121c0*/  WARPSYNC.COLLECTIVE R15, `(.L_x_9424) ;  /* 0x000000000f087348 */ /* 0x000fea0003c00000 */
[----:B------:R0:W1:Y:S02]  /*121d0*/  SHFL.UP P6, R14, R13, R12, R11 ;  /* 0x0400000c0d0e7389 */ /* 0x00006400000c000b */
[----:B01----:R-:W-:Y:S01]  /*121e0*/  ENDCOLLECTIVE ;  /* 0x000000000000791b */ /* 0x003fe20003800000 */
.L_x_9424:
[----:B------:R-:W-:Y:S01]  /*121f0*/  IMAD.MOV.U32 R12, RZ, RZ, 0x8 ;  /* 0x00000008ff0c7424 */ /* 0x000fe200078e00ff */
[----:B------:R-:W-:-:S05]  /*12200*/  SEL R3, R14, RZ, P3 ;  /* 0x000000ff0e037207 */ /* 0x000fca0001800000 */
[----:B------:R-:W-:-:S04]  /*12210*/  IMAD.IADD R2, R2, 0x1, R3 ;  /* 0x0000000102027824 */ /* 0x000fc800078e0203 */
[----:B------:R-:W-:-:S07]  /*12220*/  IMAD.MOV.U32 R13, RZ, RZ, R2 ;  /* 0x000000ffff0d7224 */ /* 0x000fce00078e0002 */
[----:B------:R-:W-:Y:S05]  /*12230*/  WARPSYNC.COLLECTIVE R15, `(.L_x_9425) ;  /* 0x000000000f087348 */ /* 0x000fea0003c00000 */
[----:B------:R0:W1:Y:S02]  /*12240*/  SHFL.UP P6, R14, R13, R12, R11 ;  /* 0x0400000c0d0e7389 */ /* 0x00006400000c000b */
[----:B01----:R-:W-:Y:S01]  /*12250*/  ENDCOLLECTIVE ;  /* 0x000000000000791b */ /* 0x003fe20003800000 */
.L_x_9425:
[----:B------:R-:W-:Y:S01]  /*12260*/  IMAD.MOV.U32 R12, RZ, RZ, 0x10 ;  /* 0x00000010ff0c7424 */ /* 0x000fe200078e00ff */
[----:B------:R-:W-:-:S05]  /*12270*/  SEL R3, R14, RZ, P4 ;  /* 0x000000ff0e037207 */ /* 0x000fca0002000000 */
[----:B------:R-:W-:-:S04]  /*12280*/  IMAD.IADD R2, R2, 0x1, R3 ;  /* 0x0000000102027824 */ /* 0x000fc800078e0203 */
[----:B------:R-:W-:-:S07]  /*12290*/  IMAD.MOV.U32 R13, RZ, RZ, R2 ;  /* 0x000000ffff0d7224 */ /* 0x000fce00078e0002 */
[----:B------:R-:W-:Y:S05]  /*122a0*/  WARPSYNC.COLLECTIVE R15, `(.L_x_9426) ;  /* 0x000000000f087348 */ /* 0x000fea0003c00000 */
[----:B------:R0:W1:Y:S02]  /*122b0*/  SHFL.UP P6, R14, R13, R12, R11 ;  /* 0x0400000c0d0e7389 */ /* 0x00006400000c000b */
[----:B01----:R-:W-:Y:S01]  /*122c0*/  ENDCOLLECTIVE ;  /* 0x000000000000791b */ /* 0x003fe20003800000 */
.L_x_9426:
        /* <DEDUP_REMOVED lines=8> */
.L_x_9427:
[----:B------:R-:W-:Y:S05]  /*12350*/  BRA `(.L_x_9428) ;  /* 0xffffffdc00447947 */ /* 0x000fea000383ffff */
.L_x_9367:
        /* <DEDUP_REMOVED lines=8> */
.L_x_9430:
[----:B------:R-:W-:Y:S05]  /*123e0*/  BSYNC B0 ;  /* 0x0000000000007941 */ /* 0x000fea0003800000 */
.L_x_9429:
        /* <DEDUP_REMOVED lines=9> */
.L_x_9431:
[----:B------:R-:W-:Y:S01]  /*12480*/  IMAD.MOV.U32 R12, RZ, RZ, 0x4 ;  /* 0x00000004ff0c7424 */ /* 0x000fe200078e00ff */
[----:B------:R-:W-:-:S05]  /*12490*/  SEL R3, R14, RZ, P2 ;  /* 0x000000ff0e037207 */ /* 0x000fca0001000000 */
[----:B------:R-:W-:-:S04]  /*124a0*/  IMAD.IADD R2, R2, 0x1, R3 ;  /* 0x0000000102027824 */ /* 0x000fc800078e0203 */
[----:B------:R-:W-:-:S07]  /*124b0*/  IMAD.MOV.U32 R13, RZ, RZ, R2 ;  /* 0x000000ffff0d7224 */ /* 0x000fce00078e0002 */
[----:B------:R-:W-:Y:S05]  /*124c0*/  WARPSYNC.COLLECTIVE R15, `(.L_x_9432) ;  /* 0x000000000f087348 */ /* 0x000fea0003c00000 */
[----:B------:R0:W1:Y:S02]  /*124d0*/  SHFL.UP P6, R14, R13, R12, R11 ;  /* 0x0400000c0d0e7389 */ /* 0x00006400000c000b */
[----:B01----:R-:W-:Y:S01]  /*124e0*/  ENDCOLLECTIVE ;  /* 0x000000000000791b */ /* 0x003fe20003800000 */
.L_x_9432:
[----:B------:R-:W-:Y:S01]  /*124f0*/  IMAD.MOV.U32 R12, RZ, RZ, 0x8 ;  /* 0x00000008ff0c7424 */ /* 0x000fe200078e00ff */
[----:B------:R-:W-:-:S05]  /*12500*/  SEL R3, R14, RZ, P3 ;  /* 0x000000ff0e037207 */ /* 0x000fca0001800000 */
[----:B------:R-:W-:-:S04]  /*12510*/  IMAD.IADD R2, R2, 0x1, R3 ;  /* 0x0000000102027824 */ /* 0x000fc800078e0203 */
[----:B------:R-:W-:-:S07]  /*12520*/  IMAD.MOV.U32 R13, RZ, RZ, R2 ;  /* 0x000000ffff0d7224 */ /* 0x000fce00078e0002 */
[----:B------:R-:W-:Y:S05]  /*12530*/  WARPSYNC.COLLECTIVE R15, `(.L_x_9433) ;  /* 0x000000000f087348 */ /* 0x000fea0003c00000 */
[----:B------:R0:W1:Y:S02]  /*12540*/  SHFL.UP P6, R14, R13, R12, R11 ;  /* 0x0400000c0d0e7389 */ /* 0x00006400000c000b */
[----:B01----:R-:W-:Y:S01]  /*12550*/  ENDCOLLECTIVE ;  /* 0x000000000000791b */ /* 0x003fe20003800000 */
.L_x_9433:
[----:B------:R-:W-:Y:S01]  /*12560*/  IMAD.MOV.U32 R12, RZ, RZ, 0x10 ;  /* 0x00000010ff0c7424 */ /* 0x000fe200078e00ff */
[----:B------:R-:W-:-:S05]  /*12570*/  SEL R3, R14, RZ, P4 ;  /* 0x000000ff0e037207 */ /* 0x000fca0002000000 */
[----:B------:R-:W-:-:S04]  /*12580*/  IMAD.IADD R2, R2, 0x1, R3 ;  /* 0x0000000102027824 */ /* 0x000fc800078e0203 */
[----:B------:R-:W-:-:S07]  /*12590*/  IMAD.MOV.U32 R13, RZ, RZ, R2 ;  /* 0x000000ffff0d7224 */ /* 0x000fce00078e0002 */
[----:B------:R-:W-:Y:S05]  /*125a0*/  WARPSYNC.COLLECTIVE R15, `(.L_x_9434) ;  /* 0x000000000f087348 */ /* 0x000fea0003c00000 */
[----:B------:R0:W1:Y:S02]  /*125b0*/  SHFL.UP P6, R14, R13, R12, R11 ;  /* 0x0400000c0d0e7389 */ /* 0x00006400000c000b */
[----:B01----:R-:W-:Y:S01]  /*125c0*/  ENDCOLLECTIVE ;  /* 0x000000000000791b */ /* 0x003fe20003800000 */
.L_x_9434:
        /* <DEDUP_REMOVED lines=8> */
.L_x_9435:
[----:B------:R-:W-:Y:S05]  /*12650*/  BRA `(.L_x_9436) ;  /* 0xffffffdc00307947 */ /* 0x000fea000383ffff */
.L_x_9369:
[----:B------:R-:W-:Y:S01]  /*12660*/  BSSY B0, `(.L_x_9437) ;  /* 0x0000006000007945 */ /* 0x000fe20003800000 */
[----:B------:R-:W-:Y:S01]  /*12670*/  PLOP3.LUT P6, PT, P6, PT, PT, 0x8, 0x0 ;  /* 0x000000000000781c */ /* 0x000fe200037ce170 */
[----:B------:R-:W-:-:S12]  /*12680*/  IMAD.MOV.U32 R15, RZ, RZ, -0x1 ;  /* 0xffffffffff0f7424 */ /* 0x000fd800078e00ff */
[----:B0-----:R-:W-:Y:S05]  /*12690*/  WARPSYNC.COLLECTIVE R15, `(.L_x_9438) ;  /* 0x000000000f087348 */ /* 0x001fea0003c00000 */
[----:B------:R-:W-:Y:S01]  /*126a0*/  VOTE.ANY R14, PT, P6 ;  /* 0x00000000000e7806 */ /* 0x000fe200030e0100 */
[----:B0-----:R-:W-:Y:S06]  /*126b0*/  ENDCOLLECTIVE ;  /* 0x000000000000791b */ /* 0x001fec0003800000 */
.L_x_9438:
[----:B------:R-:W-:Y:S05]  /*126c0*/  BSYNC B0 ;  /* 0x0000000000007941 */ /* 0x000fea0003800000 */
.L_x_9437:
        /* <DEDUP_REMOVED lines=9> */
.L_x_9439:
[----:B------:R-:W-:Y:S02]  /*12760*/  IMAD.MOV.U32 R13, RZ, RZ, R7 ;  /* 0x000000ffff0d7224 */ /* 0x000fe400078e0007 */
[----:B------:R-:W-:-:S07]  /*12770*/  IMAD.MOV.U32 R5, RZ, RZ, R14 ;  /* 0x000000ffff057224 */ /* 0x000fce00078e000e */
[----:B------:R-:W-:Y:S05]  /*12780*/  WARPSYNC.COLLECTIVE R15, `(.L_x_9440) ;  /* 0x000000000f087348 */ /* 0x000fea0003c00000 */
[----:B------:R0:W1:Y:S02]  /*12790*/  SHFL.IDX P6, R14, R13, R12, R11 ;  /* 0x0000000c0d0e7389 */ /* 0x00006400000c000b */
[----:B01----:R-:W-:Y:S01]  /*127a0*/  ENDCOLLECTIVE ;  /* 0x000000000000791b */ /* 0x003fe20003800000 */
.L_x_9440:
[----:B------:R-:W-:Y:S01]  /*127b0*/  IMAD.MOV.U32 R7, RZ, RZ, R14 ;  /* 0x000000ffff077224 */ /* 0x000fe200078e000e */
[----:B------:R-:W-:Y:S06]  /*127c0*/  BRA `(.L_x_9441) ;  /* 0xffffffdc00107947 */ /* 0x000fec000383ffff */
.L_x_9371:
[----:B------:R-:W-:Y:S01]  /*127d0*/  BSSY B0, `(.L_x_9442) ;  /* 0x0000007000007945 */ /* 0x000fe20003800000 */
[----:B------:R-:W-:Y:S02]  /*127e0*/  IMAD.MOV.U32 R13, RZ, RZ, R2 ;  /* 0x000000ffff0d7224 */ /* 0x000fe400078e0002 */
[----:B------:R-:W-:Y:S02]  /*127f0*/  IMAD.MOV.U32 R11, RZ, RZ, 0x1f ;  /* 0x0000001fff0b7424 */ /* 0x000fe400078e00ff */
[----:B------:R-:W-:-:S07]  /*12800*/  IMAD.MOV.U32 R15, RZ, RZ, -0x1 ;  /* 0xffffffffff0f7424 */ /* 0x000fce00078e00ff */
[----:B0123--:R-:W-:Y:S05]  /*12810*/  WARPSYNC.COLLECTIVE R15, `(.L_x_9443) ;  /* 0x000000000f087348 */ /* 0x00ffea0003c00000 */
[----:B------:R4:W0:Y:S02]  /*12820*/  SHFL.IDX P6, R14, R13, R12, R11 ;  /* 0x0000000c0d0e7389 */ /* 0x00082400000c000b */
[----:B01234-:R-:W-:Y:S01]  /*12830*/  ENDCOLLECTIVE ;  /* 0x000000000000791b */ /* 0x01ffe20003800000 */
.L_x_9443:
[----:B------:R-:W-:Y:S05]  /*12840*/  BSYNC B0 ;  /* 0x0000000000007941 */ /* 0x000fea0003800000 */
.L_x_9442:
[----:B------:R-:W-:Y:S01]  /*12850*/  IMAD.MOV.U32 R6, RZ, RZ, R14 ;  /* 0x000000ffff067224 */ /* 0x000fe200078e000e */
[----:B------:R-:W-:Y:S06]  /*12860*/  BRA `(.L_x_9370) ;  /* 0xffffffdc00007947 */ /* 0x000fec000383ffff */
.L_x_9375:
[----:B0-----:R0:W1:Y:S02]  /*12870*/  SYNCS.PHASECHK.TRANS64.TRYWAIT P0, [R0+URZ+0x22820], R3 ;  /* 0x02282003000075a7 */ /* 0x001064000800017f */
[----:B-1----:R-:W-:Y:S05]  /*12880*/  @!P0 NANOSLEEP.SYNCS 0x989680 ;  /* 0x009896800000895d */ /* 0x002fea0003900000 */
[----:B------:R-:W1:Y:S02]  /*12890*/  @!P0 SYNCS.PHASECHK.TRANS64 P0, [R0+URZ+0x22820], R3 ;  /* 0x02282003000085a7 */ /* 0x000e64000800007f */
[----:B-1----:R-:W-:Y:S05]  /*128a0*/  @!P0 BRA `(.L_x_9375) ;  /* 0xfffffffc00f08947 */ /* 0x002fea000383ffff */
[----:B------:R-:W-:Y:S05]  /*128b0*/  BRA `(.L_x_9444) ;  /* 0xffffffe000947947 */ /* 0x000fea000383ffff */
.L_x_9376:
        /* <DEDUP_REMOVED lines=11> */
.L_x_9446:
[----:B------:R-:W-:Y:S05]  /*12970*/  BSYNC B0 ;  /* 0x0000000000007941 */ /* 0x000fea0003800000 */
.L_x_9445:
[----:B------:R-:W-:Y:S05]  /*12980*/  BRA `(.L_x_9447) ;  /* 0xffffffe0007c7947 */ /* 0x000fea000383ffff */
.L_x_9379:
[----:B------:R-:W-:Y:S01]  /*12990*/  BSSY B1, `(.L_x_9448) ;  /* 0x0000006000017945 */ /* 0x000fe20003800000 */
[----:B------:R-:W-:-:S07]  /*129a0*/  IMAD.MOV.U32 R15, RZ, RZ, -0x1 ;  /* 0xffffffffff0f7424 */ /* 0x000fce00078e00ff */
[----:B01----:R-:W-:Y:S05]  /*129b0*/  WARPSYNC.COLLECTIVE R15, `(.L_x_9449) ;  /* 0x000000000f0c7348 */ /* 0x003fea0003c00000 */
[----:B------:R-:W-:Y:S02]  /*129c0*/  ELECT P6, UR62, PT ;  /* 0x00000000003e782f */ /* 0x000fe400038c0000 */
[----:B------:R-:W-:Y:S01]  /*129d0*/  MOV R14, UR62 ;  /* 0x0000003e000e7c02 */ /* 0x000fe20008000f00 */
[----:B01----:R-:W-:Y:S10]  /*129e0*/  ENDCOLLECTIVE ;  /* 0x000000000000791b */ /* 0x003ff40003800000 */
.L_x_9449:
[----:B------:R-:W-:Y:S05]  /*129f0*/  BSYNC B1 ;  /* 0x0000000000017941 */ /* 0x000fea0003800000 */
.L_x_9448:
[----:B------:R-:W-:Y:S05]  /*12a00*/  BRA `(.L_x_9450) ;  /* 0xffffffe000747947 */ /* 0x000fea000383ffff */
.L_x_9381:
[----:B0-----:R0:W1:Y:S02]  /*12a10*/  SYNCS.PHASECHK.TRANS64.TRYWAIT P0, [R6+URZ], R5 ;  /* 0x00000005060075a7 */ /* 0x001064000800017f */
[----:B-1----:R-:W-:Y:S05]  /*12a20*/  @!P0 NANOSLEEP.SYNCS 0x989680 ;  /* 0x009896800000895d */ /* 0x002fea0003900000 */
[----:B------:R-:W1:Y:S02]  /*12a30*/  @!P0 SYNCS.PHASECHK.TRANS64 P0, [R6+URZ], R5 ;  /* 0x00000005060085a7 */ /* 0x000e64000800007f */
[----:B-1----:R-:W-:Y:S05]  /*12a40*/  @!P0 BRA `(.L_x_9381) ;  /* 0xfffffffc00f08947 */ /* 0x002fea000383ffff */
[----:B------:R-:W-:Y:S05]  /*12a50*/  BRA `(.L_x_9451) ;  /* 0xffffffe000ac7947 */ /* 0x000fea000383ffff */
.L_x_9382:
[----:B-1----:R1:W2:Y:S02]  /*12a60*/  SYNCS.PHASECHK.TRANS64.TRYWAIT P0, [R7+URZ], R2 ;  /* 0x00000002070075a7 */ /* 0x0022a4000800017f */
[----:B--2---:R-:W-:Y:S05]  /*12a70*/  @!P0 NANOSLEEP.SYNCS 0x989680 ;  /* 0x009896800000895d */ /* 0x004fea0003900000 */
[----:B------:R-:W2:Y:S02]  /*12a80*/  @!P0 SYNCS.PHASECHK.TRANS64 P0, [R7+URZ], R2 ;  /* 0x00000002070085a7 */ /* 0x000ea4000800007f */
[----:B--2---:R-:W-:Y:S05]  /*12a90*/  @!P0 BRA `(.L_x_9382) ;  /* 0xfffffffc00f08947 */ /* 0x004fea000383ffff */
[----:B------:R-:W-:Y:S05]  /*12aa0*/  BRA `(.L_x_9452) ;  /* 0xffffffe000a07947 */ /* 0x000fea000383ffff */
.L_x_9384:
[----:B--2---:R2:W3:Y:S02]  /*12ab0*/  SYNCS.PHASECHK.TRANS64.TRYWAIT P0, [R4+URZ], R5 ;  /* 0x00000005040075a7 */ /* 0x0044e4000800017f */
[----:B---3--:R-:W-:Y:S05]  /*12ac0*/  @!P0 NANOSLEEP.SYNCS 0x989680 ;  /* 0x009896800000895d */ /* 0x008fea0003900000 */
[----:B------:R-:W3:Y:S02]  /*12ad0*/  @!P0 SYNCS.PHASECHK.TRANS64 P0, [R4+URZ], R5 ;  /* 0x00000005040085a7 */ /* 0x000ee4000800007f */
[----:B---3--:R-:W-:Y:S05]  /*12ae0*/  @!P0 BRA `(.L_x_9384) ;  /* 0xfffffffc00f08947 */ /* 0x008fea000383ffff */
[----:B------:R-:W-:Y:S05]  /*12af0*/  BRA `(.L_x_9453) ;  /* 0xffffffe000a47947 */ /* 0x000fea000383ffff */
.L_x_9454:
        /* <DEDUP_REMOVED lines=16> */
.L_x_15016:


//--------------------- .text._ZN7cutlass13device_kernelIN5flash11enable_sm90INS1_16FlashAttnFwdSm90INS1_25CollectiveMainloopFwdSm90ILi2EN4cute5tupleIJNS5_1CILi1EEES8_S8_EEENS6_IJNS7_ILi128EEENS7_ILi96EEENS7_ILi64EEEEEELi256ENS_10bfloat16_tEfNS_4arch4Sm90ELb0ELb0ELb0ELb1ELb0ELb1ELb0ELb1ELb0ELb1ELb1ELb0EEENS1_21CollectiveEpilogueFwdINS6_IJSA_NS7_ILi256EEESB_EEES9_SE_SG_Li256ELb1ELb1ELb1ELb0EEENS1_36VarlenDynamicPersistentTileSchedulerILi128ELi96ELi256ELi128ELb1ELb1ELb1ELb0ELb1ELb1EEEEEEEEEvNT_6ParamsE --------------------------
	.section	.text._ZN7cutlass13device_kernelIN5flash11enable_sm90INS1_16FlashAttnFwdSm90INS1_25CollectiveMainloopFwdSm90ILi2EN4cute5tupleIJNS5_1CILi1EEES8_S8_EEENS6_IJNS7_ILi128EEENS7_ILi96EEENS7_ILi64EEEEEELi256ENS_10bfloat16_tEfNS_4arch4Sm90ELb0ELb0ELb0ELb1ELb0ELb1ELb0ELb1ELb0ELb1ELb1ELb0EEENS1_21CollectiveEpilogueFwdINS6_IJSA_NS7_ILi256EEESB_EEES9_SE_SG_Li256ELb1ELb1ELb1ELb0EEENS1_36VarlenDynamicPersistentTileSchedulerILi128ELi96ELi256ELi128ELb1ELb1ELb1ELb0ELb1ELb1EEEEEEEEEvNT_6ParamsE,"ax",@progbits
	.align	128
.text._ZN7cutlass13device_kernelIN5flash11enable_sm90INS1_16FlashAttnFwdSm90INS1_25CollectiveMainloopFwdSm90ILi2EN4cute5tupleIJNS5_1CILi1EEES8_S8_EEENS6_IJNS7_ILi128EEENS7_ILi96EEENS7_ILi64EEEEEELi256ENS_10bfloat16_tEfNS_4arch4Sm90ELb0ELb0ELb0ELb1ELb0ELb1ELb0ELb1ELb0ELb1ELb1ELb0EEENS1_21CollectiveEpilogueFwdINS6_IJSA_NS7_ILi256EEESB_EEES9_SE_SG_Li256ELb1ELb1ELb1ELb0EEENS1_36VarlenDynamicPersistentTileSchedulerILi128ELi96ELi256ELi128ELb1ELb1ELb1ELb0ELb1ELb1EEEEEEEEEvNT_6ParamsE:
        .type           _ZN7cutlass13device_kernelIN5flash11enable_sm90INS1_16FlashAttnFwdSm90INS1_25CollectiveMainloopFwdSm90ILi2EN4cute5tupleIJNS5_1CILi1EEES8_S8_EEENS6_IJNS7_ILi128EEENS7_ILi96EEENS7_ILi64EEEEEELi256ENS_10bfloat16_tEfNS_4arch4Sm90ELb0ELb0ELb0ELb1ELb0ELb1ELb0ELb1ELb0ELb1ELb1ELb0EEENS1_21CollectiveEpilogueFwdINS6_IJSA_NS7_ILi256EEESB_EEES9_SE_SG_Li256ELb1ELb1ELb1ELb0EEENS1_36VarlenDynamicPersistentTileSchedulerILi128ELi96ELi256ELi128ELb1ELb1ELb1ELb0ELb1ELb1EEEEEEEEEvNT_6ParamsE,@function
        .size           _ZN7cutlass13device_kernelIN5flash11enable_sm90INS1_16FlashAttnFwdSm90INS1_25CollectiveMainloopFwdSm90ILi2EN4cute5tupleIJNS5_1CILi1EEES8_S8_EEENS6_IJNS7_ILi128EEENS7_ILi96EEENS7_ILi64EEEEEELi256ENS_10bfloat16_tEfNS_4arch4Sm90ELb0ELb0ELb0ELb1ELb0ELb1ELb0ELb1ELb0ELb1ELb1ELb0EEENS1_21CollectiveEpilogueFwdINS6_IJSA_NS7_ILi256EEESB_EEES9_SE_SG_Li256ELb1ELb1ELb1ELb0EEENS1_36VarlenDynamicPersistentTileSchedulerILi128ELi96ELi256ELi128ELb1ELb1ELb1ELb0ELb1ELb1EEEEEEEEEvNT_6ParamsE,(.L_x_15017 - _ZN7cutlass13device_kernelIN5flash11enable_sm90INS1_16FlashAttnFwdSm90INS1_25CollectiveMainloopFwdSm90ILi2EN4cute5tupleIJNS5_1CILi1EEES8_S8_EEENS6_IJNS7_ILi128EEENS7_ILi96EEENS7_ILi64EEEEEELi256ENS_10bfloat16_tEfNS_4arch4Sm90ELb0ELb0ELb0ELb1ELb0ELb1ELb0ELb1ELb0ELb1ELb1ELb0EEENS1_21CollectiveEpilogueFwdINS6_IJSA_NS7_ILi256EEESB_EEES9_SE_SG_Li256ELb1ELb1ELb1ELb0EEENS1_36VarlenDynamicPersistentTileSchedulerILi128ELi96ELi256ELi128ELb1ELb1ELb1ELb0ELb1ELb1EEEEEEEEEvNT_6ParamsE)
        .other          _ZN7cutlass13device_kernelIN5flash11enable_sm90INS1_16FlashAttnFwdSm90INS1_25CollectiveMainloopFwdSm90ILi2EN4cute5tupleIJNS5_1CILi1EEES8_S8_EEENS6_IJNS7_ILi128EEENS7_ILi96EEENS7_ILi64EEEEEELi256ENS_10bfloat16_tEfNS_4arch4Sm90ELb0ELb0ELb0ELb1ELb0ELb1ELb0ELb1ELb0ELb1ELb1ELb0EEENS1_21CollectiveEpilogueFwdINS6_IJSA_NS7_ILi256EEESB_EEES9_SE_SG_Li256ELb1ELb1ELb1ELb0EEENS1_36VarlenDynamicPersistentTileSchedulerILi128ELi96ELi256ELi128ELb1ELb1ELb1ELb0ELb1ELb1EEEEEEEEEvNT_6ParamsE,@"STO_CUDA_ENTRY STV_DEFAULT"
_ZN7cutlass13device_kernelIN5flash11enable_sm90INS1_16FlashAttnFwdSm90INS1_25CollectiveMainloopFwdSm90ILi2EN4cute5tupleIJNS5_1CILi1EEES8_S8_EEENS6_IJNS7_ILi128EEENS7_ILi96EEENS7_ILi64EEEEEELi256ENS_10bfloat16_tEfNS_4arch4Sm90ELb0ELb0ELb0ELb1ELb0ELb1ELb0ELb1ELb0ELb1ELb1ELb0EEENS1_21CollectiveEpilogueFwdINS6_IJSA_NS7_ILi256EEESB_EEES9_SE_SG_Li256ELb1ELb1ELb1ELb0EEENS1_36VarlenDynamicPersistentTileSchedulerILi128ELi96ELi256ELi128ELb1ELb1ELb1ELb0ELb1ELb1EEEEEEEEEvNT_6ParamsE:
        /* <DEDUP_REMOVED lines=24> */
.L_x_9456:
[----:B------:R-:W-:Y:S05]  /*0180*/  BSYNC B0 ;  /* 0x0000000000007941 */ /* 0x000fea0003800000 */
.L_x_9455:
        /* <DEDUP_REMOVED lines=41> */
.L_x_9457:
        /* <DEDUP_REMOVED lines=22> */
.L_x_9458:
        /* <DEDUP_REMOVED lines=18> */
.L_x_9459:
        /* <DEDUP_REMOVED lines=22> */
.L_x_9460:
        /* <DEDUP_REMOVED lines=22> */
.L_x_9461:
        /* <DEDUP_REMOVED lines=8> */
.L_x_9464:
        /* <DEDUP_REMOVED lines=11> */
[----:B------:R-:W-:Y:S04]  /*0a90*/  BAR.SYNC.DEFER_BLOCKING 0x5, 0x180 ;  /* 0x0146000000007b1d */ /* 0x000fe80000010000 */
[----:B------:R-:W-:-:S02]  /*0aa0*/  IMAD.U32 R19, RZ, RZ, UR4 ;  /* 0x00000004ff137e24 */ /* 0x000fc4000f8e00ff */
[----:B------:R-:W-:-:S03]  /*0ab0*/  ULDC UR4, c[0x0][0xc3c] ;  /* 0x00030f0000047ab9 */ /* 0x000fc60000000800 */
[----:B------:R-:W0:Y:S01]  /*0ac0*/  LDS.128 R152, [R19+0x228d0] ;  /* 0x0228d00013987984 */ /* 0x000e220000000c00 */
[----:B------:R-:W-:Y:S06]  /*0ad0*/  BAR.ARV 0x4, 0x180 ;  /* 0x0106000000007b1d */ /* 0x000fec0000002000 */
[----:B0-----:R-:W-:-:S13]  /*0ae0*/  ISETP.GE.AND P0, PT, R155, UR4, PT ;  /* 0x000000049b007c0c */ /* 0x001fda000bf06270 */
[----:B------:R-:W-:Y:S05]  /*0af0*/  @P0 BRA `(.L_x_9465) ;  /* 0x0000019000140947 */ /* 0x000fea0003800000 */
[----:B------:R-:W-:Y:S01]  /*0b00*/  VIADD R6, R6, 0xffffff80 ;  /* 0xffffff8006067836 */ /* 0x000fe20000000000 */
[----:B------:R-:W-:Y:S01]  /*0b10*/  CS2R R200, SRZ ;  /* 0x0000000000c87805 */ /* 0x000fe2000001ff00 */
[----:B------:R-:W-:Y:S01]  /*0b20*/  IMAD.MOV.U32 R221, RZ, RZ, RZ ;  /* 0x000000ffffdd7224 */ /* 0x000fe200078e00ff */
[----:B------:R-:W-:Y:S01]  /*0b30*/  ULOP3.LUT UR44, UR36, 0x1, URZ, 0xfc, !UPT ;  /* 0x00000001242c7892 */ /* 0x000fe2000f8efc3f */
[----:B------:R-:W-:Y:S01]  /*0b40*/  IMAD.MOV.U32 R208, RZ, RZ, RZ ;  /* 0x000000ffffd07224 */ /* 0x000fe200078e00ff */
[----:B------:R-:W-:-:S04]  /*0b50*/  SHF.R.S32.HI R3, RZ, 0x1f, R6 ;  /* 0x0000001fff037819 */ /* 0x000fc80000011406 */
[CC--:B------:R-:W-:Y:S02]  /*0b60*/  LEA.HI R0, R3.reuse, R6.reuse, RZ, 0x7 ;  /* 0x0000000603007211 */ /* 0x0c0fe400078f38ff */
[CC--:B------:R-:W-:Y:S02]  /*0b70*/  LEA.HI R2, R3.reuse, R6.reuse, RZ, 0x4 ;  /* 0x0000000603027211 */ /* 0x0c0fe400078f20ff */
[----:B------:R-:W-:Y:S02]  /*0b80*/  LOP3.LUT R5, R0, 0xffffff80, RZ, 0xc0, !PT ;  /* 0xffffff8000057812 */ /* 0x000fe400078ec0ff */
[----:B------:R-:W-:Y:S02]  /*0b90*/  SHF.R.S32.HI R7, RZ, 0x4, R2 ;  /* 0x00000004ff077819 */ /* 0x000fe40000011402 */
[----:B------:R-:W-:Y:S01]  /*0ba0*/  LEA.HI R210, R3, R6, RZ, 0x5 ;  /* 0x0000000603d27211 */ /* 0x000fe200078f28ff */
[----:B------:R-:W-:Y:S01]  /*0bb0*/  IMAD.IADD R13, R6, 0x1, -R5 ;  /* 0x00000001060d7824 */ /* 0x000fe200078e0a05 */
[----:B------:R-:W-:-:S02]  /*0bc0*/  SHF.R.S32.HI R5, RZ, 0x7, R0 ;  /* 0x00000007ff057819 */ /* 0x000fc40000011400 */
[----:B------:R-:W-:Y:S02]  /*0bd0*/  LEA.HI R4, R2, R7, RZ, 0x1 ;  /* 0x0000000702047211 */ /* 0x000fe400078f08ff */
[----:B------:R-:W-:Y:S01]  /*0be0*/  SHF.R.S32.HI R8, RZ, 0x1f, R13 ;  /* 0x0000001fff087819 */ /* 0x000fe2000001140d */
[----:B------:R-:W-:Y:S01]  /*0bf0*/  STL [R1+0x54], R13 ;  /* 0x0000540d01007387 */ /* 0x000fe20000100800 */
[----:B------:R-:W-:Y:S02]  /*0c00*/  LEA.HI R0, R0, R5, RZ, 0x1 ;  /* 0x0000000500007211 */ /* 0x000fe400078f08ff */
[----:B------:R-:W-:Y:S02]  /*0c10*/  LEA.HI R9, R8, R13, RZ, 0x2 ;  /* 0x0000000d08097211 */ /* 0x000fe400078f10ff */
[----:B------:R-:W-:Y:S02]  /*0c20*/  LOP3.LUT R0, R0, 0x3fffffe, RZ, 0xc0, !PT ;  /* 0x03fffffe00007812 */ /* 0x000fe400078ec0ff */
[----:B------:R-:W-:-:S02]  /*0c30*/  SHF.R.S32.HI R10, RZ, 0x2, R9 ;  /* 0x00000002ff0a7819 */ /* 0x000fc40000011409 */
[----:B------:R-:W-:Y:S01]  /*0c40*/  SHF.R.S32.HI R11, RZ, 0x1f, R9 ;  /* 0x0000001fff0b7819 */ /* 0x000fe20000011409 */
[----:B------:R-:W-:Y:S01]  /*0c50*/  IMAD.IADD R0, R5, 0x1, -R0 ;  /* 0x0000000105007824 */ /* 0x000fe200078e0a00 */
[----:B------:R-:W-:Y:S02]  /*0c60*/  LOP3.LUT R4, R4, 0x1ffffffe, RZ, 0xc0, !PT ;  /* 0x1ffffffe04047812 */ /* 0x000fe400078ec0ff */
[CC--:B------:R-:W-:Y:S02]  /*0c70*/  LEA.HI R18, R3.reuse, R6.reuse, RZ, 0x2 ;  /* 0x0000000603127211 */ /* 0x0c0fe400078f10ff */
[----:B------:R-:W-:Y:S01]  /*0c80*/  LEA.HI R3, R3, R6, RZ, 0x3 ;  /* 0x0000000603037211 */ /* 0x000fe200078f18ff */
[----:B------:R-:W-:Y:S01]  /*0c90*/  IMAD.IADD R4, R7, 0x1, -R4 ;  /* 0x0000000107047824 */ /* 0x000fe200078e0a04 */
[----:B------:R-:W-:Y:S02]  /*0ca0*/  LEA.HI R11, R11, R10, RZ, 0x3 ;  /* 0x0000000a0b0b7211 */ /* 0x000fe400078f18ff */
[----:B------:R-:W-:Y:S01]  /*0cb0*/  LOP3.LUT R5, R2, 0x3fffff0, RZ, 0xc0, !PT ;  /* 0x03fffff002057812 */ /* 0x000fe200078ec0ff */
[----:B------:R-:W-:Y:S01]  /*0cc0*/  IMAD.MOV.U32 R2, RZ, RZ, RZ ;  /* 0x000000ffff027224 */ /* 0x000fe200078e00ff */
[----:B------:R-:W-:-:S02]  /*0cd0*/  LOP3.LUT R7, R3, 0xfffffff8, RZ, 0xc0, !PT ;  /* 0xfffffff803077812 */ /* 0x000fc400078ec0ff */
[----:B------:R-:W-:Y:S01]  /*0ce0*/  LOP3.LUT R11, R11, 0xfffffff8, RZ, 0xc0, !PT ;  /* 0xfffffff80b0b7812 */ /* 0x000fe200078ec0ff */
[----:B------:R-:W-:Y:S01]  /*0cf0*/  IMAD.IADD R5, R6, 0x1, -R5 ;  /* 0x0000000106057824 */ /* 0x000fe200078e0a05 */
[----:B------:R-:W-:Y:S01]  /*0d00*/  LEA.HI R8, R8, R13, RZ, 0x5 ;  /* 0x0000000d08087211 */ /* 0x000fe200078f28ff */
[----:B------:R-:W-:Y:S01]  /*0d10*/  IMAD.IADD R7, R6, 0x1, -R7 ;  /* 0x0000000106077824 */ /* 0x000fe200078e0a07 */
[----:B------:R-:W-:Y:S01]  /*0d20*/  LOP3.LUT R3, R18, 0xfffffffc, RZ, 0xc0, !PT ;  /* 0xfffffffc12037812 */ /* 0x000fe200078ec0ff */
[----:B------:R-:W-:Y:S01]  /*0d30*/  IMAD.IADD R11, R10, 0x1, -R11 ;  /* 0x000000010a0b7824 */ /* 0x000fe200078e0a0b */
[----:B------:R-:W-:Y:S01]  /*0d40*/  SHF.R.S32.HI R210, RZ, 0x5, R210 ;  /* 0x00000005ffd27819 */ /* 0x000fe200000114d2 */
[----:B------:R-:W-:Y:S01]  /*0d50*/  IMAD.SHL.U32 R203, R7, 0x8, RZ ;  /* 0x0000000807cb7824 */ /* 0x000fe200078e00ff */
[----:B------:R-:W-:Y:S01]  /*0d60*/  SHF.R.S32.HI R18, RZ, 0x2, R18 ;  /* 0x00000002ff127819 */ /* 0x000fe20000011412 */
[----:B------:R-:W-:Y:S01]  /*0d70*/  IMAD.IADD R3, R6, 0x1, -R3 ;  /* 0x0000000106037824 */ /* 0x000fe200078e0a03 */
[----:B------:R-:W-:Y:S01]  /*0d80*/  SHF.R.S32.HI R8, RZ, 0x5, R8 ;  /* 0x00000005ff087819 */ /* 0x000fe20000011408 */
[----:B------:R-:W-:Y:S01]  /*0d90*/  IMAD R5, R210, 0x10, R5 ;  /* 0x00000010d2057824 */ /* 0x000fe200078e0205 */
[----:B------:R-:W-:Y:S01]  /*0da0*/  LOP3.LUT R9, R9, 0x7ffffffc, RZ, 0xc0, !PT ;  /* 0x7ffffffc09097812 */ /* 0x000fe200078ec0ff */
[----:B------:R-:W-:Y:S01]  /*0db0*/  VIADD R220, R18, 0x40 ;  /* 0x0000004012dc7836 */ /* 0x000fe20000000000 */
[----:B------:R-:W-:Y:S01]  /*0dc0*/  SHF.R.S32.HI R224, RZ, 0x1f, R18 ;  /* 0x0000001fffe07819 */ /* 0x000fe20000011412 */
[----:B------:R-:W-:-:S02]  /*0dd0*/  IMAD R11, R8, 0x10, R11 ;  /* 0x00000010080b7824 */ /* 0x000fc400078e020b */
[----:B------:R-:W-:Y:S01]  /*0de0*/  IMAD R6, R5, 0x8, R4 ;  /* 0x0000000805067824 */ /* 0x000fe200078e0204 */
[----:B------:R-:W-:Y:S01]  /*0df0*/  SHF.R.S32.HI R5, RZ, 0x1f, R220 ;  /* 0x0000001fff057819 */ /* 0x000fe200000114dc */
[----:B------:R-:W-:Y:S01]  /*0e00*/  IMAD R12, R0, 0x40, R11 ;  /* 0x00000040000c7824 */ /* 0x000fe200078e020b */
[----:B------:R-:W-:Y:S01]  /*0e10*/  LEA.HI R0, R3, R3, RZ, 0x1 ;  /* 0x0000000303007211 */ /* 0x000fe200078f08ff */
[----:B------:R-:W-:Y:S01]  /*0e20*/  IMAD.SHL.U32 R209, R220, 0x40, RZ ;  /* 0x00000040dcd17824 */ /* 0x000fe200078e00ff */
[----:B------:R-:W-:Y:S01]  /*0e30*/  LEA.HI R5, R5, R220, RZ, 0x3 ;  /* 0x000000dc05057211 */ /* 0x000fe200078f18ff */
[C---:B------:R-:W-:Y:S01]  /*0e40*/  IMAD.SHL.U32 R16, R3.reuse, 0x8, RZ ;  /* 0x0000000803107824 */ /* 0x040fe200078e00ff */
[----:B------:R-:W-:Y:S01]  /*0e50*/  LOP3.LUT R0, R0, 0x1ffffffe, RZ, 0xc0, !PT ;  /* 0x1ffffffe00007812 */ /* 0x000fe200078ec0ff */
[----:B------:R-:W-:Y:S01]  /*0e60*/  IMAD.SHL.U32 R22, R3, 0x4, RZ ;  /* 0x0000000403167824 */ /* 0x000fe200078e00ff */
[----:B------:R-:W-:Y:S01]  /*0e70*/  LOP3.LUT R209, R209, 0x1c0, RZ, 0xc0, !PT ;  /* 0x000001c0d1d17812 */ /* 0x000fe200078ec0ff */
[----:B------:R-:W-:Y:S01]  /*0e80*/  IMAD.SHL.U32 R5, R5, 0x40, RZ ;  /* 0x0000004005057824 */ /* 0x000fe200078e00ff */
[----:B------:R-:W-:Y:S01]  /*0e90*/  STL [R1+0x68], R12 ;  /* 0x0000680c01007387 */ /* 0x000fe20000100800 */
[----:B------:R-:W-:Y:S01]  /*0ea0*/  IMAD.IADD R0, R3, 0x1, -R0 ;  /* 0x0000000103007824 */ /* 0x000fe200078e0a00 */
[----:B------:R-:W-:Y:S01]  /*0eb0*/  SHF.R.S32.HI R3, RZ, 0x1f, R203 ;  /* 0x0000001fff037819 */ /* 0x000fe200000114cb */
[----:B------:R-:W-:Y:S01]  /*0ec0*/  VIADD R214, R203, 0x40 ;  /* 0x00000040cbd67836 */ /* 0x000fe20000000000 */
[----:B------:R-:W-:Y:S01]  /*0ed0*/  SHF.R.U32.HI R4, RZ, 0x3, R209 ;  /* 0x00000003ff047819 */ /* 0x000fe200000116d1 */
[----:B------:R-:W-:Y:S01]  /*0ee0*/  IMAD R0, R0, 0x8, R12 ;  /* 0x0000000800007824 */ /* 0x000fe200078e020c */
[----:B------:R-:W-:Y:S01]  /*0ef0*/  LOP3.LUT R3, R209, 0x38, R16, 0xf8, !PT ;  /* 0x00000038d1037812 */ /* 0x000fe200078ef810 */
[----:B------:R-:W-:Y:S01]  /*0f00*/  IMAD.IADD R9, R13, 0x1, -R9 ;  /* 0x000000010d097824 */ /* 0x000fe200078e0a09 */
[----:B------:R-:W-:Y:S01]  /*0f10*/  LOP3.LUT R212, R5, 0xfffffe00, RZ, 0xc0, !PT ;  /* 0xfffffe0005d47812 */ /* 0x000fe200078ec0ff */
[----:B------:R-:W-:Y:S01]  /*0f20*/  VIADD R213, R203, 0x80 ;  /* 0x00000080cbd57836 */ /* 0x000fe20000000000 */
[----:B------:R-:W-:Y:S01]  /*0f30*/  SHF.R.S32.HI R5, RZ, 0x1f, R214 ;  /* 0x0000001fff057819 */ /* 0x000fe200000114d6 */
[----:B------:R-:W-:Y:S01]  /*0f40*/  IMAD.SHL.U32 R5, R6, 0x8, RZ ;  /* 0x0000000806057824 */ /* 0x000fe200078e00ff */
[----:B------:R-:W-:Y:S01]  /*0f50*/  LOP3.LUT R4, R212, R3, R4, 0xf6, !PT ;  /* 0x00000003d4047212 */ /* 0x000fe200078ef604 */
[----:B------:R-:W-:Y:S01]  /*0f60*/  IMAD.SHL.U32 R225, R9, 0x2, RZ ;  /* 0x0000000209e17824 */ /* 0x000fe200078e00ff */
[----:B------:R-:W-:Y:S01]  /*0f70*/  SHF.R.S32.HI R7, RZ, 0x1f, R213 ;  /* 0x0000001fff077819 */ /* 0x000fe200000114d5 */
[----:B------:R-:W-:Y:S01]  /*0f80*/  VIADD R202, R22, 0x10 ;  /* 0x0000001016ca7836 */ /* 0x000fe20000000000 */
[----:B------:R0:W-:Y:S01]  /*0f90*/  STL [R1+0x70], R5 ;  /* 0x0000700501007387 */ /* 0x0001e20000100800 */
[----:B------:R-:W-:-:S02]  /*0fa0*/  IMAD R3, R4, 0x2, R19 ;  /* 0x0000000204037824 */ /* 0x000fc400078e0213 */
[C---:B------:R-:W-:Y:S02]  /*0fb0*/  VIADD R27, R225.reuse, 0x18 ;  /* 0x00000018e11b7836 */ /* 0x040fe40000000000 */
[C---:B------:R-:W-:Y:S01]  /*0fc0*/  VIADD R24, R225.reuse, 0x30 ;  /* 0x00000030e1187836 */ /* 0x040fe20000000000 */
[----:B------:R1:W-:Y:S01]  /*0fd0*/  STL [R1+0x64], R3 ;  /* 0x0000640301007387 */ /* 0x0003e20000100800 */
[C---:B------:R-:W-:Y:S01]  /*0fe0*/  VIADD R15, R225.reuse, 0x48 ;  /* 0x00000048e10f7836 */ /* 0x040fe20000000000 */
[----:B------:R-:W-:Y:S01]  /*0ff0*/  SHF.R.S32.HI R4, RZ, 0x1f, R27 ;  /* 0x0000001fff047819 */ /* 0x000fe2000001141b */
[C---:B------:R-:W-:Y:S01]  /*1000*/  VIADD R11, R225.reuse, 0x60 ;  /* 0x00000060e10b7836 */ /* 0x040fe20000000000 */
[----:B------:R2:W-:Y:S01]  /*1010*/  STL [R1+0x6c], R0 ;  /* 0x00006c0001007387 */ /* 0x0005e20000100800 */
[C---:B------:R-:W-:Y:S01]  /*1020*/  VIADD R8, R225.reuse, 0x78 ;  /* 0x00000078e1087836 */ /* 0x040fe20000000000 */
[----:B------:R-:W-:Y:S01]  /*1030*/  SHF.R.S32.HI R4, RZ, 0x1f, R24 ;  /* 0x0000001fff047819 */ /* 0x000fe20000011418 */
[C---:B0-----:R-:W-:Y:S01]  /*1040*/  VIADD R5, R225.reuse, 0x90 ;  /* 0x00000090e1057836 */ /* 0x041fe20000000000 */
[----:B------:R-:W-:Y:S01]  /*1050*/  SHF.R.S32.HI R4, RZ, 0x1f, R15 ;  /* 0x0000001fff047819 */ /* 0x000fe2000001140f */
[C---:B------:R-:W-:Y:S01]  /*1060*/  VIADD R237, R225.reuse, 0xa0 ;  /* 0x000000a0e1ed7836 */ /* 0x040fe20000000000 */
        /* <DEDUP_REMOVED lines=49> */
[----:B------:R-:W-:Y:S02]  /*1380*/  SHF.R.S32.HI R5, RZ, 0x1f, R228 ;  /* 0x0000001fff057819 */ /* 0x000fe400000114e4 */
[----:B------:R-:W-:Y:S02]  /*1390*/  SHF.R.S32.HI R4, RZ, 0x1f, R227 ;  /* 0x0000001fff047819 */ /* 0x000fe400000114e3 */
[----:B--2---:R-:W-:-:S07]  /*13a0*/  SHF.R.S32.HI R3, RZ, 0x1f, R226 ;  /* 0x0000001fff037819 */ /* 0x004fce00000114e2 */
.L_x_9611:
[----:B0-23--:R-:W0:Y:S02]  /*13b0*/  LDC.64 R4, c[0x0][0xc88] ;  /* 0x00032200ff047b82 */ /* 0x00de240000000a00 */
[----:B0-----:R-:W-:-:S05]  /*13c0*/  IMAD.WIDE R4, R155, 0x4, R4 ;  /* 0x000000049b047825 */ /* 0x001fca00078e0204 */
[----:B------:R-:W2:Y:S01]  /*13d0*/  LDG.E R217, desc[UR40][R4.64] ;  /* 0x0000002804d97981 */ /* 0x000ea2000c1e1900 */
[----:B------:R-:W-:Y:S05]  /*13e0*/  YIELD ;  /* 0x0000000000007946 */ /* 0x000fea0003800000 */
[----:B------:R-:W-:Y:S01]  /*13f0*/  ULDC.64 UR4, c[0x0][0xa28] ;  /* 0x00028a0000047ab9 */ /* 0x000fe20000000a00 */
[----:B------:R-:W-:Y:S01]  /*1400*/  ULDC.64 UR8, c[0x0][0xa18] ;  /* 0x0002860000087ab9 */ /* 0x000fe20000000a00 */
[----:B------:R-:W-:Y:S01]  /*1410*/  ISETP.NE.U32.AND P1, PT, RZ, UR4, PT ;  /* 0x00000004ff007c0c */ /* 0x000fe2000bf25070 */
[----:B------:R-:W-:Y:S01]  /*1420*/  ULDC.64 UR6, c[0x0][0xa08] ;  /* 0x0002820000067ab9 */ /* 0x000fe20000000a00 */
[----:B----4-:R-:W-:Y:S01]  /*1430*/  IMAD.MOV.U32 R11, RZ, RZ, RZ ;  /* 0x000000ffff0b7224 */ /* 0x010fe200078e00ff */
[----:B------:R-:W-:Y:S01]  /*1440*/  ISETP.NE.U32.AND P0, PT, RZ, UR6, PT ;  /* 0x00000006ff007c0c */ /* 0x000fe2000bf05070 */
[----:B------:R-:W-:Y:S01]  /*1450*/  IMAD.MOV.U32 R31, RZ, RZ, RZ ;  /* 0x000000ffff1f7224 */ /* 0x000fe200078e00ff */
[----:B------:R-:W-:-:S02]  /*1460*/  ISETP.NE.AND.EX P1, PT, RZ, UR5, PT, P1 ;  /* 0x00000005ff007c0c */ /* 0x000fc4000bf25310 */
[----:B------:R-:W-:Y:S02]  /*1470*/  ISETP.NE.AND.EX P0, PT, RZ, UR7, PT, P0 ;  /* 0x00000007ff007c0c */ /* 0x000fe4000bf05300 */
[----:B--2---:R-:W-:Y:S01]  /*1480*/  SHF.R.S32.HI R0, RZ, 0x1f, R217 ;  /* 0x0000001fff007819 */ /* 0x004fe200000114d9 */
[----:B------:R-:W-:-:S08]  /*1490*/  IMAD.SHL.U32 R218, R217, 0x4, RZ ;  /* 0x00000004d9da7824 */ /* 0x000fd000078e00ff */
[C---:B------:R-:W-:Y:S02]  /*14a0*/  @P1 LEA R6, P2, R217.reuse, UR4, 0x2 ;  /* 0x00000004d9061c11 */ /* 0x040fe4000f8410ff */
[C-C-:B------:R-:W-:Y:S01]  /*14b0*/  SHF.L.U64.HI R219, R217.reuse, 0x2, R0.reuse ;  /* 0x00000002d9db7819 */ /* 0x140fe20000010200 */
[----:B------:R0:W-:Y:S01]  /*14c0*/  STL [R1+0x4c], R0 ;  /* 0x00004c0001007387 */ /* 0x0001e20000100800 */
[----:B------:R-:W-:Y:S02]  /*14d0*/  @P1 LEA.HI.X R7, R217, UR5, R0, 0x2, P2 ;  /* 0x00000005d9071c11 */ /* 0x000fe400090f1400 */
[----:B------:R-:W-:Y:S01]  /*14e0*/  ISETP.NE.U32.AND P2, PT, RZ, UR8, PT ;  /* 0x00000008ff007c0c */ /* 0x000fe2000bf45070 */
[----:B------:R-:W-:Y:S01]  /*14f0*/  ULDC UR4, c[0x0][0x288] ;  /* 0x0000a20000047ab9 */ /* 0x000fe20000000800 */
[----:B------:R-:W-:Y:S01]  /*1500*/  IADD3 R8, P3, R218, UR6, RZ ;  /* 0x00000006da087c10 */ /* 0x000fe2000ff7e0ff */
[----:B------:R0:W5:Y:S01]  /*1510*/  @P1 LDG.E R11, desc[UR40][R6.64] ;  /* 0x00000028060b1981 */ /* 0x000162000c1e1900 */
[----:B------:R-:W-:Y:S01]  /*1520*/  ISETP.NE.AND.EX P2, PT, RZ, UR9, PT, P2 ;  /* 0x00000009ff007c0c */ /* 0x000fe2000bf45320 */
[----:B------:R-:W-:Y:S01]  /*1530*/  IMAD.U32 R155, RZ, RZ, UR4 ;  /* 0x00000004ff9b7e24 */ /* 0x000fe2000f8e00ff */
[----:B------:R-:W-:Y:S01]  /*1540*/  IADD3.X R9, R219, UR7, RZ, P3, !PT ;  /* 0x00000007db097c10 */ /* 0x000fe20009ffe4ff */
[----:B------:R-:W-:-:S04]  /*1550*/  ULDC.64 UR4, c[0x0][0x418] ;  /* 0x0001060000047ab9 */ /* 0x000fc80000000a00 */
[----:B------:R0:W5:Y:S06]  /*1560*/  @P0 LDG.E R31, desc[UR40][R8.64] ;  /* 0x00000028081f0981 */ /* 0x00016c000c1e1900 */
[----:B------:R-:W-:-:S04]  /*1570*/  @P2 IADD3 R4, P1, R218, UR8, RZ ;  /* 0x00000008da042c10 */ /* 0x000fc8000ff3e0ff */
[----:B------:R-:W-:-:S05]  /*1580*/  @P2 IADD3.X R5, R219, UR9, RZ, P1, !PT ;  /* 0x00000009db052c10 */ /* 0x000fca0008ffe4ff */
[----:B------:R0:W5:Y:S01]  /*1590*/  @P2 LDG.E R155, desc[UR40][R4.64] ;  /* 0x00000028049b2981 */ /* 0x000162000c1e1900 */
[----:B------:R-:W-:-:S03]  /*15a0*/  UISETP.NE.U32.AND UP0, UPT, UR4, URZ, UPT ;  /* 0x0000003f0400728c */ /* 0x000fc6000bf05070 */
[----:B------:R-:W-:Y:S01]  /*15b0*/  ULDC UR4, c[0x0][0x424] ;  /* 0x0001090000047ab9 */ /* 0x000fe20000000800 */
[----:B------:R-:W-:-:S03]  /*15c0*/  UISETP.NE.AND.EX UP0, UPT, UR5, URZ, UPT, UP0 ;  /* 0x0000003f0500728c */ /* 0x000fc6000bf05300 */
[----:B------:R-:W-:Y:S01]  /*15d0*/  ULDC UR5, c[0x0][0x2f0] ;  /* 0x0000bc0000057ab9 */ /* 0x000fe20000000800 */
[----:B------:R-:W-:-:S04]  /*15e0*/  USEL UR4, UR4, 0x1, UP0 ;  /* 0x0000000104047887 */ /* 0x000fc80008000000 */
[----:B------:R-:W-:-:S03]  /*15f0*/  UIMAD UR4, UR4, UR5, URZ ;  /* 0x00000005040472a4 */ /* 0x000fc6000f8e023f */
[----:B------:R-:W-:Y:S02]  /*1600*/  ULDC UR5, c[0x0][0x348] ;  /* 0x0000d20000057ab9 */ /* 0x000fe40000000800 */
[----:B------:R-:W-:Y:S02]  /*1610*/  IMAD.U32 R24, RZ, RZ, UR5 ;  /* 0x00000005ff187e24 */ /* 0x000fe4000f8e00ff */
[----:B------:R-:W-:Y:S01]  /*1620*/  IMAD.U32 R30, RZ, RZ, UR4 ;  /* 0x00000004ff1e7e24 */ /* 0x000fe2000f8e00ff */
[----:B0-----:R-:W-:Y:S06]  /*1630*/  @P2 BRA `(.L_x_9466) ;  /* 0x0000000000242947 */ /* 0x001fec0003800000 */
        /* <DEDUP_REMOVED lines=9> */
.L_x_9466:
[----:B------:R-:W-:Y:S01]  /*16d0*/  ULDC.64 UR4, c[0x0][0xa20] ;  /* 0x0002880000047ab9 */ /* 0x000fe20000000a00 */
[C---:B------:R-:W-:Y:S01]  /*16e0*/  LOP3.LUT R3, R154.reuse, 0xff000000, RZ, 0xc0, !PT ;  /* 0xff0000009a037812 */ /* 0x040fe200078ec0ff */
[----:B------:R-:W-:Y:S01]  /*16f0*/  IMAD.MOV.U32 R222, RZ, RZ, R153 ;  /* 0x000000ffffde7224 */ /* 0x000fe200078e0099 */
[----:B------:R-:W-:Y:S02]  /*1700*/  ISETP.NE.U32.AND P1, PT, RZ, UR4, PT ;  /* 0x00000004ff007c0c */ /* 0x000fe4000bf25070 */
[C---:B------:R-:W-:Y:S02]  /*1710*/  LOP3.LUT R0, R154.reuse, 0xff0000, RZ, 0xc0, !PT ;  /* 0x00ff00009a007812 */ /* 0x040fe400078ec0ff */
[----:B------:R-:W-:Y:S02]  /*1720*/  ISETP.NE.AND.EX P1, PT, RZ, UR5, PT, P1 ;  /* 0x00000005ff007c0c */ /* 0x000fe4000bf25310 */
[----:B------:R-:W-:Y:S02]  /*1730*/  SHF.R.U32.HI R3, RZ, 0x8, R3 ;  /* 0x00000008ff037819 */ /* 0x000fe40000011603 */
[----:B------:R-:W-:-:S02]  /*1740*/  LOP3.LUT R215, R154, 0xffff, RZ, 0xc0, !PT ;  /* 0x0000ffff9ad77812 */ /* 0x000fc400078ec0ff */
[----:B------:R-:W-:-:S07]  /*1750*/  LEA.HI R216, R0, R3, RZ, 0x10 ;  /* 0x0000000300d87211 */ /* 0x000fce00078f80ff */
[----:B------:R-:W-:Y:S05]  /*1760*/  @!P1 BRA `(.L_x_9467) ;  /* 0x0000000000109947 */ /* 0x000fea0003800000 */
[----:B------:R-:W-:-:S04]  /*1770*/  IADD3 R4, P0, R218, UR4, RZ ;  /* 0x00000004da047c10 */ /* 0x000fc8000ff1e0ff */
[----:B------:R-:W-:-:S05]  /*1780*/  IADD3.X R5, R219, UR5, RZ, P0, !PT ;  /* 0x00000005db057c10 */ /* 0x000fca00087fe4ff */
[----:B------:R0:W5:Y:S01]  /*1790*/  LDG.E R30, desc[UR40][R4.64] ;  /* 0x00000028041e7981 */ /* 0x000162000c1e1900 */
[----:B------:R-:W-:Y:S05]  /*17a0*/  BRA `(.L_x_9468) ;  /* 0x0000000000107947 */ /* 0x000fea0003800000 */
.L_x_9467:
[----:B------:R-:W-:Y:S05]  /*17b0*/  @!P0 BRA `(.L_x_9468) ;  /* 0x00000000000c8947 */ /* 0x000fea0003800000 */
[----:B------:R-:W2:Y:S04]  /*17c0*/  LDG.E R3, desc[UR40][R8.64] ;  /* 0x0000002808037981 */ /* 0x000ea8000c1e1900 */
[----:B------:R-:W2:Y:S02]  /*17d0*/  LDG.E R30, desc[UR40][R8.64+0x4] ;  /* 0x00000428081e7981 */ /* 0x000ea4000c1e1900 */
[----:B--2---:R-:W-:-:S07]  /*17e0*/  IMAD.IADD R30, R30, 0x1, -R3 ;  /* 0x000000011e1e7824 */ /* 0x004fce00078e0a03 */
.L_x_9468:
[----:B------:R-:W-:Y:S02]  /*17f0*/  ULDC.64 UR4, c[0x0][0xa10] ;  /* 0x0002840000047ab9 */ /* 0x000fe40000000a00 */
[----:B------:R-:W-:-:S04]  /*1800*/  ISETP.NE.U32.AND P0, PT, RZ, UR4, PT ;  /* 0x00000004ff007c0c */ /* 0x000fc8000bf05070 */
[----:B------:R-:W-:Y:S01]  /*1810*/  ISETP.NE.AND.EX P0, PT, RZ, UR5, PT, P0 ;  /* 0x00000005ff007c0c */ /* 0x000fe2000bf05300 */
[----:B------:R-:W-:-:S12]  /*1820*/  ULDC.64 UR4, c[0x0][0xa30] ;  /* 0x00028c0000047ab9 */ /* 0x000fd80000000a00 */
[----:B0-----:R-:W0:Y:S01]  /*1830*/  @P0 LDC.64 R4, c[0x0][0xa10] ;  /* 0x00028400ff040b82 */ /* 0x001e220000000a00 */
[----:B------:R-:W-:-:S04]  /*1840*/  ISETP.NE.U32.AND P1, PT, RZ, UR4, PT ;  /* 0x00000004ff007c0c */ /* 0x000fc8000bf25070 */
[----:B------:R-:W-:Y:S01]  /*1850*/  ISETP.NE.AND.EX P1, PT, RZ, UR5, PT, P1 ;  /* 0x00000005ff007c0c */ /* 0x000fe2000bf25310 */
[----:B0-----:R-:W-:-:S05]  /*1860*/  @P0 IMAD.WIDE R4, R217, 0x4, R4 ;  /* 0x00000004d9040825 */ /* 0x001fca00078e0204 */
[----:B------:R-:W2:Y:S04]  /*1870*/  @P0 LDG.E R0, desc[UR40][R4.64] ;  /* 0x0000002804000981 */ /* 0x000ea8000c1e1900 */
[----:B------:R-:W2:Y:S03]  /*1880*/  @P0 LDG.E R3, desc[UR40][R4.64+0x4] ;  /* 0x0000042804030981 */ /* 0x000ea6000c1e1900 */
[----:B------:R-:W-:Y:S01]  /*1890*/  @P1 IADD3 R6, P2, R218, UR4, RZ ;  /* 0x00000004da061c10 */ /* 0x000fe2000ff5e0ff */
[----:B-----5:R-:W-:-:S03]  /*18a0*/  IMAD.MOV.U32 R154, RZ, RZ, R30 ;  /* 0x000000ffff9a7224 */ /* 0x020fc600078e001e */
[----:B------:R-:W-:-:S05]  /*18b0*/  @P1 IADD3.X R7, R219, UR5, RZ, P2, !PT ;  /* 0x00000005db071c10 */ /* 0x000fca00097fe4ff */
[----:B------:R0:W5:Y:S01]  /*18c0*/  @P1 LDG.E R154, desc[UR40][R6.64] ;  /* 0x00000028069a1981 */ /* 0x000162000c1e1900 */
[----:B------:R-:W-:Y:S01]  /*18d0*/  IMAD.IADD R11, R30, 0x1, -R11 ;  /* 0x000000011e0b7824 */ /* 0x000fe200078e0a0b */
[----:B------:R-:W-:Y:S01]  /*18e0*/  BSSY B0, `(.L_x_9469) ;  /* 0x000002a000007945 */ /* 0x000fe20003800000 */
[----:B------:R-:W-:Y:S02]  /*18f0*/  LOP3.LUT R223, R216, 0xff, RZ, 0xc0, !PT ;  /* 0x000000ffd8df7812 */ /* 0x000fe400078ec0ff */
[----:B------:R-:W-:Y:S01]  /*1900*/  SHF.R.U32.HI R216, RZ, 0x10, R216 ;  /* 0x00000010ffd87819 */ /* 0x000fe200000116d8 */
[----:B--2---:R-:W-:-:S04]  /*1910*/  @P0 IMAD.IADD R24, R3, 0x1, -R0 ;  /* 0x0000000103180824 */ /* 0x004fc800078e0a00 */
[----:B------:R-:W-:-:S04]  /*1920*/  IMAD.IADD R152, R11, 0x1, R24 ;  /* 0x000000010b987824 */ /* 0x000fc800078e0218 */
[C---:B------:R-:W-:Y:S01]  /*1930*/  VIADD R0, R152.reuse, 0x5f ;  /* 0x0000005f98007836 */ /* 0x040fe20000000000 */
[----:B------:R-:W-:-:S03]  /*1940*/  ISETP.GE.AND P3, PT, R152, 0x1, PT ;  /* 0x000000019800780c */ /* 0x000fc60003f66270 */
[----:B------:R-:W-:Y:S01]  /*1950*/  IMAD.HI R0, R0, 0x2aaaaaab, RZ ;  /* 0x2aaaaaab00007827 */ /* 0x000fe200078e02ff */
[----:B------:R-:W-:-:S04]  /*1960*/  P2R R29, PR, RZ, 0x8 ;  /* 0x00000008ff1d7803 */ /* 0x000fc80000000000 */
[----:B------:R-:W-:-:S04]  /*1970*/  SHF.R.U32.HI R173, RZ, 0x1f, R0 ;  /* 0x0000001fffad7819 */ /* 0x000fc80000011600 */
[----:B------:R-:W-:Y:S01]  /*1980*/  LEA.HI.SX32 R173, R0, R173, 0x1c ;  /* 0x000000ad00ad7211 */ /* 0x000fe200078fe2ff */
[----:B------:R-:W-:Y:S01]  /*1990*/  IMAD.MOV.U32 R0, RZ, RZ, RZ ;  /* 0x000000ffff007224 */ /* 0x000fe200078e00ff */
[----:B0-----:R-:W-:Y:S06]  /*19a0*/  @!P3 BRA `(.L_x_9470) ;  /* 0x000000000074b947 */ /* 0x001fec0003800000 */
        /* <DEDUP_REMOVED lines=29> */
.L_x_9470:
[----:B------:R-:W-:Y:S05]  /*1b80*/  BSYNC B0 ;  /* 0x0000000000007941 */ /* 0x000fea0003800000 */
.L_x_9469:
[----:B------:R-:W-:-:S05]  /*1b90*/  IMAD R3, R223, R0, RZ ;  /* 0x00000000df037224 */ /* 0x000fca00078e02ff */
        /* <DEDUP_REMOVED lines=12> */
[----:B------:R-:W-:Y:S02]  /*1c60*/  @P0 LEA.HI.SX32 R27, R0, R3, 0x1c ;  /* 0x00000003001b0211 */ /* 0x000fe400078fe2ff */
        /* <DEDUP_REMOVED lines=23> */
.L_x_9473:
[----:B------:R-:W-:Y:S05]  /*1de0*/  BSYNC B6 ;  /* 0x0000000000067941 */ /* 0x000fea0003800000 */
.L_x_9472:
        /* <DEDUP_REMOVED lines=20> */
.L_x_9475:
[----:B------:R-:W-:Y:S05]  /*1f30*/  BSYNC B6 ;  /* 0x0000000000067941 */ /* 0x000fea0003800000 */
.L_x_9474:
[----:B------:R-:W-:Y:S01]  /*1f40*/  ULDC.64 UR4, c[0x0][0x9f8] ;  /* 0x00027e0000047ab9 */ /* 0x000fe20000000a00 */
[----:B------:R-:W-:Y:S01]  /*1f50*/  IMAD.MOV.U32 R0, RZ, RZ, R217 ;  /* 0x000000ffff007224 */ /* 0x000fe200078e00d9 */
[----:B------:R-:W-:Y:S01]  /*1f60*/  ISETP.NE.U32.AND P0, PT, RZ, UR4, PT ;  /* 0x00000004ff007c0c */ /* 0x000fe2000bf05070 */
[----:B------:R-:W0:Y:S03]  /*1f70*/  LDC.64 R8, c[0x0][0x300] ;  /* 0x0000c000ff087b82 */ /* 0x000e260000000a00 */
[----:B------:R-:W-:Y:S01]  /*1f80*/  ISETP.NE.AND.EX P0, PT, RZ, UR5, PT, P0 ;  /* 0x00000005ff007c0c */ /* 0x000fe2000bf05300 */
[----:B------:R-:W1:Y:S01]  /*1f90*/  S2R R38, SR_TID.X ;  /* 0x0000000000267919 */ /* 0x000e620000002100 */
[----:B------:R-:W2:Y:S01]  /*1fa0*/  S2R R11, SR_TID.X ;  /* 0x00000000000b7919 */ /* 0x000ea20000002100 */
[----:B------:R-:W-:Y:S01]  /*1fb0*/  IMAD.IADD R59, R31, 0x1, R30 ;  /* 0x000000011f3b7824 */ /* 0x000fe200078e021e */
[----:B------:R-:W-:Y:S01]  /*1fc0*/  SHF.R.S32.HI R17, RZ, 0x1f, R16 ;  /* 0x0000001fff117819 */ /* 0x000fe20000011410 */
[----:B------:R-:W3:Y:S08]  /*1fd0*/  LDC.64 R56, c[0x0][0x408] ;  /* 0x00010200ff387b82 */ /* 0x000ef00000000a00 */
[----:B------:R-:W-:Y:S01]  /*1fe0*/  @P0 IADD3 R6, P1, R218, UR4, RZ ;  /* 0x00000004da060c10 */ /* 0x000fe2000ff3e0ff */
[----:B------:R-:W-:-:S02]  /*1ff0*/  VIADD R62, R16, 0x40 ;  /* 0x00000040103e7836 */ /* 0x000fc40000000000 */
[----:B------:R-:W-:Y:S01]  /*2000*/  VIADD R63, R16, 0x60 ;  /* 0x00000060103f7836 */ /* 0x000fe20000000000 */
[----:B------:R-:W-:Y:S01]  /*2010*/  @P0 IADD3.X R7, R219, UR5, RZ, P1, !PT ;  /* 0x00000005db070c10 */ /* 0x000fe20008ffe4ff */
[----:B------:R-:W-:Y:S01]  /*2020*/  ULDC.64 UR4, c[0x0][0xa08] ;  /* 0x0002820000047ab9 */ /* 0x000fe20000000a00 */
[----:B------:R-:W4:Y:S03]  /*2030*/  LDC R43, c[0x0][0x3f4] ;  /* 0x0000fd00ff2b7b82 */ /* 0x000f260000000800 */
[----:B------:R3:W4:Y:S01]  /*2040*/  @P0 LDG.E R0, desc[UR40][R6.64] ;  /* 0x0000002806000981 */ /* 0x000722000c1e1900 */
[----:B------:R-:W-:Y:S01]  /*2050*/  SHF.R.S32.HI R33, RZ, 0x1f, R59 ;  /* 0x0000001fff217819 */ /* 0x000fe2000001143b */
[-C--:B0-----:R-:W-:Y:S01]  /*2060*/  IMAD.WIDE.U32 R4, R59, R8.reuse, RZ ;  /* 0x000000083b047225 */ /* 0x081fe200078e00ff */
[----:B------:R-:W-:Y:S02]  /*2070*/  ISETP.NE.U32.AND P0, PT, RZ, UR4, PT ;  /* 0x00000004ff007c0c */ /* 0x000fe4000bf05070 */
[----:B------:R-:W0:Y:S01]  /*2080*/  LDC.64 R14, c[0x0][0x3f8] ;  /* 0x0000fe00ff0e7b82 */ /* 0x000e220000000a00 */
[-C--:B------:R-:W-:Y:S01]  /*2090*/  IMAD R10, R33, R8.reuse, RZ ;  /* 0x00000008210a7224 */ /* 0x080fe200078e02ff */
[----:B------:R-:W-:Y:S01]  /*20a0*/  ISETP.NE.AND.EX P0, PT, RZ, UR5, PT, P0 ;  /* 0x00000005ff007c0c */ /* 0x000fe2000bf05300 */
[----:B------:R-:W-:Y:S01]  /*20b0*/  ULDC.64 UR4, c[0x0][0x308] ;  /* 0x0000c20000047ab9 */ /* 0x000fe20000000a00 */
[----:B------:R-:W-:Y:S01]  /*20c0*/  IMAD.WIDE.U32 R60, R18, R8, R16 ;  /* 0x00000008123c7225 */ /* 0x000fe200078e0010 */
[----:B------:R-:W-:-:S02]  /*20d0*/  SHF.R.S32.HI R23, RZ, 0x1f, R22 ;  /* 0x0000001fff177819 */ /* 0x000fc40000011416 */
[----:B-1----:R-:W-:Y:S01]  /*20e0*/  SHF.R.U32.HI R38, RZ, 0x7, R38 ;  /* 0x00000007ff267819 */ /* 0x002fe20000011626 */
[----:B------:R-:W-:Y:S01]  /*20f0*/  IMAD R3, R59, R9, R10 ;  /* 0x000000093b037224 */ /* 0x000fe200078e020a */
[----:B------:R-:W-:Y:S01]  /*2100*/  SHF.L.U64.HI R66, R8, 0x6, R9 ;  /* 0x0000000608427819 */ /* 0x000fe20000010209 */
[----:B--2---:R-:W-:Y:S01]  /*2110*/  VIADD R11, R11, 0xffffff80 ;  /* 0xffffff800b0b7836 */ /* 0x004fe20000000000 */
[----:B------:R-:W-:Y:S01]  /*2120*/  ISETP.NE.AND P6, PT, R38, 0x1, PT ;  /* 0x000000012600780c */ /* 0x000fe20003fc5270 */
[----:B------:R-:W-:Y:S01]  /*2130*/  IMAD.IADD R5, R5, 0x1, R3 ;  /* 0x0000000105057824 */ /* 0x000fe200078e0203 */
[----:B---3--:R-:W-:Y:S01]  /*2140*/  SHF.L.U64.HI R70, R56, 0x6, R57 ;  /* 0x0000000638467819 */ /* 0x008fe20000010239 */
[----:B------:R-:W-:Y:S01]  /*2150*/  VIADD R10, R16, 0xc0 ;  /* 0x000000c0100a7836 */ /* 0x000fe20000000000 */
[----:B------:R-:W-:Y:S01]  /*2160*/  SHF.R.S32.HI R6, RZ, 0x1f, R11 ;  /* 0x0000001fff067819 */ /* 0x000fe2000001140b */
[----:B------:R-:W-:Y:S01]  /*2170*/  IMAD.WIDE.U32 R4, R215, UR4, R4 ;  /* 0x00000004d7047c25 */ /* 0x000fe2000f8e0004 */
[----:B------:R-:W-:-:S02]  /*2180*/  SHF.R.S32.HI R72, RZ, 0x1f, R220 ;  /* 0x0000001fff487819 */ /* 0x000fc400000114dc */
[----:B------:R-:W-:Y:S01]  /*2190*/  LEA.HI R36, R6, R11, RZ, 0x2 ;  /* 0x0000000b06247211 */ /* 0x000fe200078f10ff */
[----:B------:R-:W-:Y:S01]  /*21a0*/  IMAD R5, R215, UR5, R5 ;  /* 0x00000005d7057c24 */ /* 0x000fe2000f8e0205 */
[----:B------:R-:W-:Y:S01]  /*21b0*/  ULDC.64 UR4, c[0x0][0x310] ;  /* 0x0000c40000047ab9 */ /* 0x000fe20000000a00 */
[C---:B------:R-:W-:Y:S02]  /*21c0*/  VIADD R64, R16.reuse, 0x80 ;  /* 0x0000008010407836 */ /* 0x040fe40000000000 */
[----:B------:R-:W-:Y:S01]  /*21d0*/  VIADD R65, R16, 0xa0 ;  /* 0x000000a010417836 */ /* 0x000fe20000000000 */
[----:B0-----:R-:W-:Y:S01]  /*21e0*/  SHF.L.U64.HI R68, R14, 0x6, R15 ;  /* 0x000000060e447819 */ /* 0x001fe2000001020f */
[----:B------:R-:W-:Y:S02]  /*21f0*/  IMAD R30, R224, R56, RZ ;  /* 0x00000038e01e7224 */ /* 0x000fe400078e02ff */
[----:B------:R-:W-:Y:S01]  /*2200*/  VIADD R73, R38, 0x8 ;  /* 0x0000000826497836 */ /* 0x000fe20000000000 */
[----:B------:R-:W-:Y:S01]  /*2210*/  SHF.R.U32.HI R38, RZ, 0x3, R209 ;  /* 0x00000003ff267819 */ /* 0x000fe200000116d1 */
[----:B------:R-:W-:-:S02]  /*2220*/  IMAD R39, R18, R57, R30 ;  /* 0x0000003912277224 */ /* 0x000fc400078e021e */
[----:B------:R-:W-:-:S04]  /*2230*/  IMAD.WIDE.U32 R30, R18, R56, R16 ;  /* 0x00000038121e7225 */ /* 0x000fc800078e0010 */
[----:B------:R-:W-:Y:S02]  /*2240*/  IMAD.IADD R31, R39, 0x1, R31 ;  /* 0x00000001271f7824 */ /* 0x000fe400078e021f */
[----:B------:R-:W-:Y:S02]  /*2250*/  IMAD.MOV.U32 R88, RZ, RZ, 0x20 ;  /* 0x00000020ff587424 */ /* 0x000fe400078e00ff */
[----:B------:R-:W-:Y:S02]  /*2260*/  IMAD R75, R9, 0x60, RZ ;  /* 0x00000060094b7824 */ /* 0x000fe400078e02ff */
[----:B------:R-:W-:Y:S02]  /*2270*/  IMAD.SHL.U32 R67, R8, 0x40, RZ ;  /* 0x0000004008437824 */ /* 0x000fe400078e00ff */
[----:B------:R-:W-:Y:S02]  /*2280*/  IMAD.SHL.U32 R69, R14, 0x40, RZ ;  /* 0x000000400e457824 */ /* 0x000fe400078e00ff */
[----:B------:R-:W-:-:S02]  /*2290*/  IMAD R77, R57, 0x60, RZ ;  /* 0x00000060394d7824 */ /* 0x000fc400078e02ff */
[----:B------:R-:W-:Y:S02]  /*22a0*/  IMAD.SHL.U32 R71, R56, 0x40, RZ ;  /* 0x0000004038477824 */ /* 0x000fe400078e00ff */
[----:B-----5:R-:W-:-:S04]  /*22b0*/  IMAD.WIDE.U32 R30, R154, R56, R30 ;  /* 0x000000389a1e7225 */ /* 0x020fc800078e001e */
[----:B----4-:R-:W-:Y:S01]  /*22c0*/  IMAD.SHL.U32 R74, R43, 0x2, RZ ;  /* 0x000000022b4a7824 */ /* 0x010fe200078e00ff */
[----:B------:R-:W-:Y:S02]  /*22d0*/  SHF.R.S32.HI R3, RZ, 0x1f, R0 ;  /* 0x0000001fff037819 */ /* 0x000fe40000011400 */
[----:B------:R-:W-:Y:S02]  /*22e0*/  SEL R21, R0, RZ, !P0 ;  /* 0x000000ff00157207 */ /* 0x000fe40004000000 */
[----:B------:R-:W-:Y:S01]  /*22f0*/  SEL R20, R3, RZ, !P0 ;  /* 0x000000ff03147207 */ /* 0x000fe20004000000 */
[----:B------:R-:W-:Y:S02]  /*2300*/  IMAD R3, R224, R8, RZ ;  /* 0x00000008e0037224 */ /* 0x000fe400078e02ff */
[----:B------:R-:W-:-:S04]  /*2310*/  IMAD.WIDE.U32 R4, R21, UR4, R4 ;  /* 0x0000000415047c25 */ /* 0x000fc8000f8e0004 */
[----:B------:R-:W-:Y:S02]  /*2320*/  IMAD R0, R20, UR4, RZ ;  /* 0x0000000414007c24 */ /* 0x000fe4000f8e02ff */
[----:B------:R-:W-:Y:S01]  /*2330*/  IMAD R13, R18, R9, R3 ;  /* 0x00000009120d7224 */ /* 0x000fe200078e0203 */
[----:B------:R-:W-:Y:S01]  /*2340*/  IADD3 R3, P2, R4, R60, RZ ;  /* 0x0000003c04037210 */ /* 0x000fe20007f5e0ff */
[----:B------:R-:W-:Y:S01]  /*2350*/  IMAD R11, R21, UR5, R0 ;  /* 0x00000005150b7c24 */ /* 0x000fe2000f8e0200 */
[----:B------:R-:W-:Y:S05]  /*2360*/  @!P6 WARPSYNC.ALL ;  /* 0x000000000000e948 */ /* 0x000fea0003800000 */
[C---:B------:R-:W-:Y:S01]  /*2370*/  VIADD R0, R16.reuse, 0x20 ;  /* 0x0000002010007836 */ /* 0x040fe20000000000 */
[----:B------:R-:W-:Y:S01]  /*2380*/  ULDC UR4, c[0x0][0x320] ;  /* 0x0000c80000047ab9 */ /* 0x000fe20000000800 */
[----:B------:R-:W-:Y:S01]  /*2390*/  IMAD.IADD R60, R5, 0x1, R11 ;  /* 0x00000001053c7824 */ /* 0x000fe200078e020b */
[----:B------:R-:W-:Y:S01]  /*23a0*/  @!P6 BAR.SYNC.DEFER_BLOCKING 0x9, 0x100 ;  /* 0x024400000000eb1d */ /* 0x000fe20000010000 */
[C---:B------:R-:W-:Y:S01]  /*23b0*/  ISETP.GE.AND P0, PT, R16.reuse, UR4, PT ;  /* 0x0000000410007c0c */ /* 0x040fe2000bf06270 */
[----:B------:R-:W-:Y:S01]  /*23c0*/  VIADD R11, R16, 0xe0 ;  /* 0x000000e0100b7836 */ /* 0x000fe20000000000 */
[----:B------:R-:W-:Y:S01]  /*23d0*/  ISETP.GE.AND P1, PT, R0, UR4, PT ;  /* 0x0000000400007c0c */ /* 0x000fe2000bf26270 */
[----:B------:R-:W-:Y:S01]  /*23e0*/  IMAD.WIDE.U32 R8, R8, 0x60, RZ ;  /* 0x0000006008087825 */ /* 0x000fe200078e00ff */
[----:B------:R-:W-:Y:S01]  /*23f0*/  SEL R6, RZ, 0x1, P0 ;  /* 0x00000001ff067807 */ /* 0x000fe20000000000 */
[----:B------:R-:W-:Y:S01]  /*2400*/  ULDC.64 UR6, c[0x0][0x330] ;  /* 0x0000cc0000067ab9 */ /* 0x000fe20000000a00 */
[----:B------:R-:W-:Y:S01]  /*2410*/  SEL R7, RZ, 0xffffffff, P1 ;  /* 0xffffffffff077807 */ /* 0x000fe20000800000 */
[----:B------:R-:W-:Y:S01]  /*2420*/  IMAD.IADD R75, R9, 0x1, R75 ;  /* 0x00000001094b7824 */ /* 0x000fe200078e024b */
[----:B------:R-:W-:-:S02]  /*2430*/  IADD3.X R61, R60, R61, R13, P2, !PT ;  /* 0x0000003d3c3d7210 */ /* 0x000fc400017fe40d */
[----:B------:R-:W-:Y:S01]  /*2440*/  ISETP.GE.AND P1, PT, R62, UR4, PT ;  /* 0x000000043e007c0c */ /* 0x000fe2000bf26270 */
[----:B------:R-:W-:Y:S01]  /*2450*/  IMAD.SHL.U32 R7, R7, 0x2, RZ ;  /* 0x0000000207077824 */ /* 0x000fe200078e00ff */
[----:B------:R-:W-:Y:S02]  /*2460*/  ISETP.GE.AND P2, PT, R63, UR4, PT ;  /* 0x000000043f007c0c */ /* 0x000fe4000bf46270 */
[----:B------:R-:W-:Y:S02]  /*2470*/  ISETP.GE.AND P0, PT, R10, UR4, PT ;  /* 0x000000040a007c0c */ /* 0x000fe4000bf06270 */
[----:B------:R-:W-:Y:S02]  /*2480*/  ISETP.GE.AND P3, PT, R11, UR4, PT ;  /* 0x000000040b007c0c */ /* 0x000fe4000bf66270 */
[----:B------:R-:W-:Y:S01]  /*2490*/  LOP3.LUT R10, R7, 0x2, R6, 0xe2, !PT ;  /* 0x00000002070a7812 */ /* 0x000fe200078ee206 */
[----:B------:R-:W-:Y:S01]  /*24a0*/  IMAD.WIDE.U32 R6, R215, UR6, R16 ;  /* 0x00000006d7067c25 */ /* 0x000fe2000f8e0010 */
[----:B------:R-:W-:-:S02]  /*24b0*/  SEL R11, RZ, 0x4, P1 ;  /* 0x00000004ff0b7807 */ /* 0x000fc40000800000 */
[----:B------:R-:W-:Y:S01]  /*24c0*/  SEL R12, RZ, 0x8, P2 ;  /* 0x00000008ff0c7807 */ /* 0x000fe20001000000 */
[----:B------:R-:W-:Y:S01]  /*24d0*/  IMAD R7, R215, UR7, R7 ;  /* 0x00000007d7077c24 */ /* 0x000fe2000f8e0207 */
[----:B------:R-:W-:Y:S02]  /*24e0*/  ISETP.GE.AND P1, PT, R64, UR4, PT ;  /* 0x0000000440007c0c */ /* 0x000fe4000bf26270 */
[----:B------:R-:W-:Y:S01]  /*24f0*/  ISETP.GE.AND P2, PT, R65, UR4, PT ;  /* 0x0000000441007c0c */ /* 0x000fe2000bf46270 */
[----:B------:R-:W-:Y:S01]  /*2500*/  ULDC.64 UR4, c[0x0][0x338] ;  /* 0x0000ce0000047ab9 */ /* 0x000fe20000000a00 */
[----:B------:R-:W-:Y:S01]  /*2510*/  LOP3.LUT R10, R12, R10, R11, 0xfe, !PT ;  /* 0x0000000a0c0a7212 */ /* 0x000fe200078efe0b */
[----:B------:R-:W-:Y:S01]  /*2520*/  IMAD R13, R20, UR4, RZ ;  /* 0x00000004140d7c24 */ /* 0x000fe2000f8e02ff */
[----:B------:R-:W-:Y:S01]  /*2530*/  SEL R11, RZ, 0x10, P1 ;  /* 0x00000010ff0b7807 */ /* 0x000fe20000800000 */
[C---:B------:R-:W-:Y:S01]  /*2540*/  IMAD.WIDE.U32 R6, R21.reuse, UR4, R6 ;  /* 0x0000000415067c25 */ /* 0x040fe2000f8e0006 */
[----:B------:R-:W-:Y:S01]  /*2550*/  SEL R12, RZ, 0x20, P2 ;  /* 0x00000020ff0c7807 */ /* 0x000fe20001000000 */
[----:B------:R-:W-:Y:S01]  /*2560*/  ULDC UR4, c[0x0][0x2f4] ;  /* 0x0000bd0000047ab9 */ /* 0x000fe20000000800 */
[----:B------:R-:W-:Y:S01]  /*2570*/  IADD3 R58, P1, R18, R59, RZ ;  /* 0x0000003b123a7210 */ /* 0x000fe20007f3e0ff */
[----:B------:R-:W-:Y:S01]  /*2580*/  IMAD R41, R21, UR5, R13 ;  /* 0x0000000515297c24 */ /* 0x000fe2000f8e020d */
[----:B------:R-:W-:Y:S01]  /*2590*/  LOP3.LUT R11, R12, R10, R11, 0xfe, !PT ;  /* 0x0000000a0c0b7212 */ /* 0x000fe200078efe0b */
[----:B------:R-:W-:Y:S01]  /*25a0*/  IMAD.WIDE.U32 R20, R18, R56, R22 ;  /* 0x0000003812147225 */ /* 0x000fe200078e0016 */
[----:B------:R-:W-:-:S02]  /*25b0*/  SEL R10, RZ, 0x40, P0 ;  /* 0x00000040ff0a7807 */ /* 0x000fc40000000000 */
[----:B------:R-:W-:Y:S01]  /*25c0*/  ISETP.GE.AND P0, PT, R16, R43, PT ;  /* 0x0000002b1000720c */ /* 0x000fe20003f06270 */
[----:B------:R-:W-:Y:S01]  /*25d0*/  IMAD.IADD R21, R21, 0x1, R39 ;  /* 0x0000000115157824 */ /* 0x000fe200078e0227 */
[----:B------:R-:W-:Y:S01]  /*25e0*/  SHF.R.S32.HI R39, RZ, 0x1f, R36 ;  /* 0x0000001fff277819 */ /* 0x000fe20000011424 */
[----:B------:R-:W-:Y:S01]  /*25f0*/  IMAD.WIDE.U32 R12, R18, R14, R16 ;  /* 0x0000000e120c7225 */ /* 0x000fe200078e0010 */
[----:B------:R-:W-:Y:S02]  /*2600*/  LOP3.LUT R94, R11, R10, RZ, 0xfc, !PT ;  /* 0x0000000a0b5e7212 */ /* 0x000fe400078efcff */
[----:B------:R-:W-:Y:S01]  /*2610*/  LEA.HI R39, R39, R18, RZ, 0x3 ;  /* 0x0000001227277211 */ /* 0x000fe200078f18ff */
[CC--:B------:R-:W-:Y:S01]  /*2620*/  IMAD R10, R224.reuse, R14.reuse, RZ ;  /* 0x0000000ee00a7224 */ /* 0x0c0fe200078e02ff */
[----:B------:R-:W-:Y:S01]  /*2630*/  SEL R35, R43, RZ, P0 ;  /* 0x000000ff2b237207 */ /* 0x000fe20000000000 */
[----:B------:R-:W-:Y:S01]  /*2640*/  IMAD.X R59, R224, 0x1, R33, P1 ;  /* 0x00000001e03b7824 */ /* 0x000fe200008e0621 */
[----:B------:R-:W-:Y:S01]  /*2650*/  LOP3.LUT R39, R39, 0xfffffff8, RZ, 0xc0, !PT ;  /* 0xfffffff827277812 */ /* 0x000fe200078ec0ff */
[C---:B------:R-:W-:Y:S01]  /*2660*/  IMAD R37, R18.reuse, R15, R10 ;  /* 0x0000000f12257224 */ /* 0x040fe200078e020a */
[----:B------:R-:W-:Y:S01]  /*2670*/  SEL R93, RZ, 0xffffff80, P3 ;  /* 0xffffff80ff5d7807 */ /* 0x000fe20001800000 */
[----:B------:R-:W-:Y:S01]  /*2680*/  IMAD.WIDE.U32 R10, R18, R14, R22 ;  /* 0x0000000e120a7225 */ /* 0x000fe200078e0016 */
[----:B------:R-:W-:-:S02]  /*2690*/  ISETP.GE.AND P2, PT, R0, UR4, PT ;  /* 0x0000000400007c0c */ /* 0x000fc4000bf46270 */
[----:B------:R-:W-:Y:S01]  /*26a0*/  LOP3.LUT R93, R94, 0x80, R93, 0xc8, !PT ;  /* 0x000000805e5d7812 */ /* 0x000fe200078ec85d */
[----:B------:R-:W-:Y:S01]  /*26b0*/  IMAD.IADD R35, R16, 0x1, R35 ;  /* 0x0000000110237824 */ /* 0x000fe200078e0223 */
[----:B------:R-:W-:Y:S01]  /*26c0*/  LOP3.LUT R94, R94, 0x40, RZ, 0xc0, !PT ;  /* 0x000000405e5e7812 */ /* 0x000fe200078ec0ff */
[----:B------:R-:W-:Y:S02]  /*26d0*/  IMAD.IADD R39, R18, 0x1, -R39 ;  /* 0x0000000112277824 */ /* 0x000fe400078e0a27 */
[----:B------:R-:W-:Y:S01]  /*26e0*/  IMAD.IADD R11, R11, 0x1, R37 ;  /* 0x000000010b0b7824 */ /* 0x000fe200078e0225 */
[----:B------:R-:W-:Y:S01]  /*26f0*/  SHF.R.S32.HI R32, RZ, 0x1f, R35 ;  /* 0x0000001fff207819 */ /* 0x000fe20000011423 */
[----:B------:R-:W-:Y:S01]  /*2700*/  IMAD.IADD R13, R37, 0x1, R13 ;  /* 0x00000001250d7824 */ /* 0x000fe200078e020d */
[----:B------:R-:W-:Y:S01]  /*2710*/  SHF.R.S32.HI R37, RZ, 0x1f, R154 ;  /* 0x0000001fff257819 */ /* 0x000fe2000001149a */
[----:B------:R-:W-:Y:S01]  /*2720*/  IMAD.SHL.U32 R82, R39, 0x40, RZ ;  /* 0x0000004027527824 */ /* 0x000fe200078e00ff */
[----:B------:R-:W-:Y:S01]  /*2730*/  LEA.HI R32, R32, R35, RZ, 0x3 ;  /* 0x0000002320207211 */ /* 0x000fe200078f18ff */
[----:B------:R-:W-:Y:S01]  /*2740*/  IMAD R35, R15, 0x60, RZ ;  /* 0x000000600f237824 */ /* 0x000fe200078e02ff */
[----:B------:R-:W-:Y:S01]  /*2750*/  LOP3.LUT P1, RZ, R39, 0x4, RZ, 0xc0, !PT ;  /* 0x0000000427ff7812 */ /* 0x000fe2000782c0ff */
[C---:B------:R-:W-:Y:S01]  /*2760*/  IMAD R34, R37.reuse, R14, RZ ;  /* 0x0000000e25227224 */ /* 0x040fe200078e02ff */
[----:B------:R-:W-:Y:S01]  /*2770*/  LOP3.LUT R82, R82, 0x1c0, RZ, 0xc0, !PT ;  /* 0x000001c052527812 */ /* 0x000fe200078ec0ff */
[----:B------:R-:W-:Y:S01]  /*2780*/  IMAD R37, R37, R56, RZ ;  /* 0x0000003825257224 */ /* 0x000fe200078e02ff */
[----:B------:R-:W-:Y:S01]  /*2790*/  LOP3.LUT R33, R209, 0x38, R32, 0xf8, !PT ;  /* 0x00000038d1217812 */ /* 0x000fe200078ef820 */
[C---:B------:R-:W-:Y:S01]  /*27a0*/  IMAD R79, R154.reuse, R15, R34 ;  /* 0x0000000f9a4f7224 */ /* 0x040fe200078e0222 */
[----:B------:R-:W-:Y:S01]  /*27b0*/  SHF.R.U32.HI R85, RZ, 0x3, R82 ;  /* 0x00000003ff557819 */ /* 0x000fe20000011652 */
[----:B------:R-:W-:Y:S01]  /*27c0*/  IMAD.WIDE.U32 R10, R154, R14, R10 ;  /* 0x0000000e9a0a7225 */ /* 0x000fe200078e000a */
[----:B------:R-:W-:-:S02]  /*27d0*/  LOP3.LUT R34, R82, 0x18, R16, 0xf8, !PT ;  /* 0x0000001852227812 */ /* 0x000fc400078ef810 */
[----:B------:R-:W-:Y:S01]  /*27e0*/  LOP3.LUT R33, R33, R38, RZ, 0x3c, !PT ;  /* 0x0000002621217212 */ /* 0x000fe200078e3cff */
[----:B------:R-:W-:Y:S01]  /*27f0*/  IMAD.WIDE.U32 R12, R154, R14, R12 ;  /* 0x0000000e9a0c7225 */ /* 0x000fe200078e000c */
[--C-:B------:R-:W-:Y:S02]  /*2800*/  SHF.R.S32.HI R83, RZ, 0x3, R32.reuse ;  /* 0x00000003ff537819 */ /* 0x100fe40000011420 */
[----:B------:R-:W-:Y:S01]  /*2810*/  LOP3.LUT R84, R32, 0xfffffff8, RZ, 0xc0, !PT ;  /* 0xfffffff820547812 */ /* 0x000fe200078ec0ff */
[----:B------:R-:W-:Y:S01]  /*2820*/  IMAD.IADD R87, R212, 0x1, R33 ;  /* 0x00000001d4577824 */ /* 0x000fe200078e0221 */
[----:B------:R-:W-:Y:S01]  /*2830*/  LOP3.LUT R32, R82, 0x38, R32, 0xf8, !PT ;  /* 0x0000003852207812 */ /* 0x000fe200078ef820 */
[----:B------:R-:W-:Y:S01]  /*2840*/  IMAD R37, R154, R57, R37 ;  /* 0x000000399a257224 */ /* 0x000fe200078e0225 */
[----:B------:R-:W-:Y:S01]  /*2850*/  LOP3.LUT R89, R34, R85, RZ, 0x3c, !PT ;  /* 0x0000005522597212 */ /* 0x000fe200078e3cff */
[----:B------:R-:W-:Y:S01]  /*2860*/  IMAD.WIDE.U32 R20, R154, R56, R20 ;  /* 0x000000389a147225 */ /* 0x000fe200078e0014 */
[----:B------:R-:W-:-:S02]  /*2870*/  SEL R88, R88, 0xffffffe0, !P1 ;  /* 0xffffffe058587807 */ /* 0x000fc40004800000 */
[----:B------:R-:W-:Y:S01]  /*2880*/  LOP3.LUT R33, R32, R85, RZ, 0x3c, !PT ;  /* 0x0000005520217212 */ /* 0x000fe200078e3cff */
[----:B------:R-:W-:Y:S01]  /*2890*/  IMAD.WIDE.U32 R14, R14, 0x60, RZ ;  /* 0x000000600e0e7825 */ /* 0x000fe200078e00ff */
[----:B------:R-:W-:Y:S02]  /*28a0*/  SHF.R.S32.HI R86, RZ, 0x1f, R84 ;  /* 0x0000001fff567819 */ /* 0x000fe40000011454 */
[----:B------:R-:W-:Y:S01]  /*28b0*/  ISETP.GE.AND P1, PT, R16, UR4, PT ;  /* 0x0000000410007c0c */ /* 0x000fe2000bf26270 */
[----:B------:R-:W-:-:S04]  /*28c0*/  IMAD.WIDE.U32 R56, R56, 0x60, RZ ;  /* 0x0000006038387825 */ /* 0x000fc800078e00ff */
[----:B------:R-:W-:Y:S02]  /*28d0*/  IMAD R89, R210, 0x200, R89 ;  /* 0x00000200d2597824 */ /* 0x000fe400078e0259 */
[----:B------:R-:W-:Y:S02]  /*28e0*/  IMAD.IADD R78, R11, 0x1, R79 ;  /* 0x000000010b4e7824 */ /* 0x000fe400078e024f */
[----:B------:R-:W-:Y:S02]  /*28f0*/  IMAD.IADD R76, R15, 0x1, R35 ;  /* 0x000000010f4c7824 */ /* 0x000fe400078e0223 */
[----:B------:R-:W-:Y:S02]  /*2900*/  IMAD.IADD R77, R57, 0x1, R77 ;  /* 0x00000001394d7824 */ /* 0x000fe400078e024d */
[----:B------:R-:W-:Y:S02]  /*2910*/  IMAD.IADD R79, R79, 0x1, R13 ;  /* 0x000000014f4f7824 */ /* 0x000fe400078e020d */
[----:B------:R-:W-:-:S02]  /*2920*/  IMAD.IADD R80, R21, 0x1, R37 ;  /* 0x0000000115507824 */ /* 0x000fc400078e0225 */
[----:B------:R-:W-:Y:S02]  /*2930*/  IMAD.IADD R81, R37, 0x1, R31 ;  /* 0x0000000125517824 */ /* 0x000fe400078e021f */
[----:B------:R-:W-:Y:S02]  /*2940*/  IMAD R90, R210, 0x200, R33 ;  /* 0x00000200d25a7824 */ /* 0x000fe400078e0221 */
[----:B------:R-:W-:Y:S02]  /*2950*/  IMAD.IADD R91, R88, 0x1, R89 ;  /* 0x00000001585b7824 */ /* 0x000fe400078e0259 */
[----:B------:R-:W-:-:S07]  /*2960*/  IMAD.IADD R92, R7, 0x1, R41 ;  /* 0x00000001075c7824 */ /* 0x000fce00078e0229 */
.L_x_9523:
[----:B------:R-:W-:Y:S01]  /*2970*/  VIADD R45, R27, 0xffffffff ;  /* 0xffffffff1b2d7836 */ /* 0x000fe20000000000 */
[----:B0-----:R-:W0:Y:S01]  /*2980*/  LDC.64 R98, c[0x0][0x2e8] ;  /* 0x0000ba00ff627b82 */ /* 0x001e220000000a00 */
        /* <DEDUP_REMOVED lines=8> */
[----:B------:R-:W-:Y:S01]  /*2a10*/  IADD3 R27, P3, P4, R3, R100, R67 ;  /* 0x00000064031b7210 */ /* 0x000fe20007c7e043 */
[----:B------:R-:W-:-:S02]  /*2a20*/  IMAD R103, R103, 0x2, R26 ;  /* 0x0000000267677824 */ /* 0x000fc400078e021a */
[----:B------:R-:W-:-:S05]  /*2a30*/  IMAD.IADD R50, R101, 0x1, R33 ;  /* 0x0000000165327824 */ /* 0x000fca00078e0221 */
[----:B------:R-:W-:Y:S02]  /*2a40*/  IADD3.X R32, R61, R50, R66, P3, P4 ;  /* 0x000000323d207210 */ /* 0x000fe40001fe8442 */
[----:B------:R-:W-:-:S04]  /*2a50*/  IADD3 R33, P4, R3, R100, RZ ;  /* 0x0000006403217210 */ /* 0x000fc80007f9e0ff */
[-C--:B0-----:R-:W-:Y:S01]  /*2a60*/  LEA R42, P3, R33, R98.reuse, 0x1 ;  /* 0x00000062212a7211 */ /* 0x081fe200078608ff */
[----:B------:R-:W-:Y:S01]  /*2a70*/  IMAD.X R34, R50, 0x1, R61, P4 ;  /* 0x0000000132227824 */ /* 0x000fe200020e063d */
[----:B------:R-:W-:-:S04]  /*2a80*/  LEA R40, P4, R27, R98, 0x1 ;  /* 0x000000621b287211 */ /* 0x000fc800078808ff */
[-C--:B------:R-:W-:Y:S02]  /*2a90*/  LEA.HI.X R43, R33, R99.reuse, R34, 0x1, P3 ;  /* 0x00000063212b7211 */ /* 0x080fe400018f0c22 */
[----:B-1----:R-:W-:Y:S02]  /*2aa0*/  ISETP.GE.AND P3, PT, R102, 0x1, PT ;  /* 0x000000016600780c */ /* 0x002fe40003f66270 */
[----:B------:R-:W-:Y:S01]  /*2ab0*/  LEA.HI.X R41, R27, R99, R32, 0x1, P4 ;  /* 0x000000631b297211 */ /* 0x000fe200020f0c20 */
[----:B------:R-:W-:Y:S01]  /*2ac0*/  IMAD R27, R2, 0x1800, R89 ;  /* 0x00001800021b7824 */ /* 0x000fe200078e0259 */
[----:B------:R-:W-:-:S03]  /*2ad0*/  ISETP.GT.AND P4, PT, R45, R28, PT ;  /* 0x0000001c2d00720c */ /* 0x000fc60003f84270 */
[----:B------:R-:W-:Y:S01]  /*2ae0*/  IMAD R104, R27, 0x2, R26 ;  /* 0x000000021b687824 */ /* 0x000fe200078e021a */
[----:B------:R-:W-:Y:S01]  /*2af0*/  P2R R96, PR, RZ, 0x10 ;  /* 0x00000010ff607803 */ /* 0x000fe20000000000 */
[----:B------:R-:W-:-:S04]  /*2b00*/  IMAD.MOV.U32 R27, RZ, RZ, R45 ;  /* 0x000000ffff1b7224 */ /* 0x000fc800078e002d */
        /* <DEDUP_REMOVED lines=30> */
[----:B------:R-:W-:-:S05]  /*2cf0*/  IADD3 R48, P3, R20, R34, RZ ;  /* 0x0000002214307210 */ /* 0x000fca0007f7e0ff */
[----:B------:R-:W-:Y:S01]  /*2d00*/  IMAD.X R49, R105, 0x1, R80, P3 ;  /* 0x0000000169317824 */ /* 0x000fe200018e0650 */
        /* <DEDUP_REMOVED lines=13> */
.L_x_9480:
[----:B------:R-:W-:Y:S05]  /*2de0*/  BSYNC B1 ;  /* 0x0000000000017941 */ /* 0x000fea0003800000 */
.L_x_9479:
[----:B------:R-:W-:Y:S01]  /*2df0*/  ISETP.GE.AND P5, PT, R220, R97, PT ;  /* 0x00000061dc00720c */ /* 0x000fe20003fa6270 */
[----:B------:R-:W-:Y:S01]  /*2e00*/  BSSY B1, `(.L_x_9481) ;  /* 0x0000018000017945 */ /* 0x000fe20003800000 */
[----:B0----5:R-:W-:Y:S02]  /*2e10*/  IMAD.MOV.U32 R98, RZ, RZ, R50 ;  /* 0x000000ffff627224 */ /* 0x021fe400078e0032 */
[----:B------:R-:W-:-:S09]  /*2e20*/  IMAD.MOV.U32 R99, RZ, RZ, R51 ;  /* 0x000000ffff637224 */ /* 0x000fd200078e0033 */
[----:B------:R-:W-:Y:S05]  /*2e30*/  @P5 BRA `(.L_x_9482) ;  /* 0x0000000000505947 */ /* 0x000fea0003800000 */
[----:B------:R-:W-:Y:S01]  /*2e40*/  IADD3 R33, P3, P6, R10, R32, R69 ;  /* 0x000000200a217210 */ /* 0x000fe20007e7e045 */
[----:B------:R-:W-:Y:S01]  /*2e50*/  ULDC.64 UR4, c[0x0][0x3e8] ;  /* 0x0000fa0000047ab9 */ /* 0x000fe20000000a00 */
[----:B------:R-:W-:Y:S02]  /*2e60*/  CS2R R44, SRZ ;  /* 0x00000000002c7805 */ /* 0x000fe4000001ff00 */
[----:B------:R-:W-:Y:S02]  /*2e70*/  CS2R R46, SRZ ;  /* 0x00000000002e7805 */ /* 0x000fe4000001ff00 */
[----:B------:R-:W-:Y:S02]  /*2e80*/  IADD3.X R38, R78, R95, R68, P3, P6 ;  /* 0x0000005f4e267210 */ /* 0x000fe40001fec444 */
[----:B------:R-:W-:-:S04]  /*2e90*/  IADD3 R35, P3, P6, R20, R34, R71 ;  /* 0x0000002214237210 */ /* 0x000fc80007e7e047 */
        /* <DEDUP_REMOVED lines=14> */
.L_x_9482:
[----:B------:R-:W-:Y:S05]  /*2f80*/  BSYNC B1 ;  /* 0x0000000000017941 */ /* 0x000fea0003800000 */
.L_x_9481:
[----:B0-----:R-:W-:Y:S01]  /*2f90*/  IMAD.MOV.U32 R32, RZ, RZ, R52 ;  /* 0x000000ffff207224 */ /* 0x001fe200078e0034 */
[----:B------:R-:W-:Y:S01]  /*2fa0*/  UISETP.NE.AND UP0, UPT, UR44, 0x3, UPT ;  /* 0x000000032c00788c */ /* 0x000fe2000bf05270 */
[----:B------:R-:W-:Y:S01]  /*2fb0*/  IMAD.MOV.U32 R33, RZ, RZ, R53 ;  /* 0x000000ffff217224 */ /* 0x000fe200078e0035 */
[C---:B------:R-:W-:Y:S01]  /*2fc0*/  PRMT R121, R99.reuse, 0x7610, R121 ;  /* 0x0000761063797816 */ /* 0x040fe20000000079 */
[----:B------:R-:W-:Y:S01]  /*2fd0*/  IMAD.MOV.U32 R34, RZ, RZ, R54 ;  /* 0x000000ffff227224 */ /* 0x000fe200078e0036 */
[----:B------:R-:W-:Y:S01]  /*2fe0*/  PRMT R99, R99, 0x5410, R32 ;  /* 0x0000541063637816 */ /* 0x000fe20000000020 */
[----:B------:R-:W-:Y:S01]  /*2ff0*/  IMAD.MOV.U32 R32, RZ, RZ, R48 ;  /* 0x000000ffff207224 */ /* 0x000fe200078e0030 */
[----:B------:R-:W-:Y:S01]  /*3000*/  PRMT R100, R100, 0x5410, R33 ;  /* 0x0000541064647816 */ /* 0x000fe20000000021 */
[----:B------:R-:W-:Y:S01]  /*3010*/  IMAD.MOV.U32 R33, RZ, RZ, R49 ;  /* 0x000000ffff217224 */ /* 0x000fe200078e0031 */
[----:B------:R-:W-:Y:S01]  /*3020*/  PLOP3.LUT P3, PT, PT, PT, UP0, 0x80, 0x0 ;  /* 0x000000000000781c */ /* 0x000fe20003f6f008 */
[----:B------:R-:W-:Y:S01]  /*3030*/  IMAD.MOV.U32 R35, RZ, RZ, R55 ;  /* 0x000000ffff237224 */ /* 0x000fe200078e0037 */
[----:B------:R-:W-:Y:S01]  /*3040*/  PRMT R101, R101, 0x5410, R32 ;  /* 0x0000541065657816 */ /* 0x000fe20000000020 */
[----:B-----5:R-:W-:Y:S01]  /*3050*/  IMAD.MOV.U32 R32, RZ, RZ, R38 ;  /* 0x000000ffff207224 */ /* 0x020fe200078e0026 */
        /* <DEDUP_REMOVED lines=15> */
[----:B------:R-:W-:Y:S02]  /*3150*/  PRMT R100, R32, 0x7610, R100 ;  /* 0x0000761020647816 */ /* 0x000fe40000000064 */
[----:B------:R-:W-:-:S02]  /*3160*/  PRMT R101, R33, 0x7610, R101 ;  /* 0x0000761021657816 */ /* 0x000fc40000000065 */
[----:B------:R-:W-:Y:S02]  /*3170*/  PRMT R107, R34, 0x7610, R107 ;  /* 0x00007610226b7816 */ /* 0x000fe4000000006b */
[----:B------:R-:W-:Y:S01]  /*3180*/  PRMT R105, R35, 0x7610, R105 ;  /* 0x0000761023697816 */ /* 0x000fe20000000069 */
[----:B------:R-:W-:Y:S06]  /*3190*/  @!P3 BRA `(.L_x_9483) ;  /* 0x000000000004b947 */ /* 0x000fec0003800000 */
[----:B------:R-:W-:Y:S01]  /*31a0*/  BPT.TRAP 0x1 ;  /* 0x000000040000795c */ /* 0x000fe20000300000 */
.L_x_9483:
[----:B------:R-:W-:Y:S01]  /*31b0*/  IMAD R95, R2, 0x8, R19 ;  /* 0x00000008025f7824 */ /* 0x000fe200078e0213 */
[----:B------:R-:W-:Y:S01]  /*31c0*/  SHF.L.U32 R106, R201, 0x1f, RZ ;  /* 0x0000001fc96a7819 */ /* 0x000fe200000006ff */
[----:B------:R-:W-:Y:S03]  /*31d0*/  BSSY B1, `(.L_x_9484) ;  /* 0x0000003000017945 */ /* 0x000fe60003800000 */
[----:B------:R-:W0:Y:S02]  /*31e0*/  SYNCS.PHASECHK.TRANS64.TRYWAIT P6, [R95+URZ+0x22890], R106 ;  /* 0x0228906a5f0075a7 */ /* 0x000e2400080c017f */
[----:B0-----:R-:W-:Y:S05]  /*31f0*/  @!P6 BRA `(.L_x_9485) ;  /* 0x00000168005ce947 */ /* 0x001fea0003800000 */
.L_x_9772:
[----:B------:R-:W-:Y:S05]  /*3200*/  BSYNC B1 ;  /* 0x0000000000017941 */ /* 0x000fea0003800000 */
.L_x_9484:
[----:B------:R-:W-:Y:S04]  /*3210*/  BSSY B1, `(.L_x_9486) ;  /* 0x000006b000017945 */ /* 0x000fe80003800000 */
[----:B------:R-:W-:Y:S05]  /*3220*/  @P4 BRA `(.L_x_9487) ;  /* 0x0000000400a44947 */ /* 0x000fea0003800000 */
[----:B------:R-:W-:Y:S04]  /*3230*/  BSSY B2, `(.L_x_9488) ;  /* 0x0000034000027945 */ /* 0x000fe80003800000 */
[----:B------:R-:W-:Y:S05]  /*3240*/  @P1 BRA `(.L_x_9489) ;  /* 0x0000000000c81947 */ /* 0x000fea0003800000 */
[----:B------:R1:W2:Y:S01]  /*3250*/  LDS.128 R32, [R104] ;  /* 0x0000000068207984 */ /* 0x0002a20000000c00 */
[----:B------:R-:W-:Y:S01]  /*3260*/  ISETP.GE.AND P4, PT, R22, R102, PT ;  /* 0x000000661600720c */ /* 0x000fe20003f86270 */
[----:B------:R-:W-:-:S12]  /*3270*/  BSSY B3, `(.L_x_9490) ;  /* 0x000002e000037945 */ /* 0x000fd80003800000 */
[----:B-1----:R-:W-:Y:S05]  /*3280*/  @P4 BRA `(.L_x_9491) ;  /* 0x0000000000b04947 */ /* 0x002fea0003800000 */
[----:B------:R-:W-:Y:S02]  /*3290*/  SHF.R.U64 R110, R52, 0x10, R53 ;  /* 0x00000010346e7819 */ /* 0x000fe40000001235 */
[----:B------:R-:W-:Y:S02]  /*32a0*/  SHF.R.U64 R114, R54, 0x10, R55 ;  /* 0x0000001036727819 */ /* 0x000fe40000001237 */
[----:B------:R-:W-:Y:S01]  /*32b0*/  SHF.R.U32.HI R112, RZ, 0x10, R53 ;  /* 0x00000010ff707819 */ /* 0x000fe20000011635 */
[C---:B--2---:R-:W-:Y:S01]  /*32c0*/  IMAD.U32 R53, R34.reuse, 0x10000, RZ ;  /* 0x0001000022357824 */ /* 0x044fe200078e00ff */
[----:B------:R-:W-:Y:S02]  /*32d0*/  SHF.R.U32.HI R116, RZ, 0x10, R55 ;  /* 0x00000010ff747819 */ /* 0x000fe40000011637 */
[----:B------:R-:W-:Y:S01]  /*32e0*/  LOP3.LUT R54, R34, 0xffff0000, RZ, 0xc0, !PT ;  /* 0xffff000022367812 */ /* 0x000fe200078ec0ff */
[C---:B------:R-:W-:Y:S01]  /*32f0*/  IMAD.U32 R34, R35.reuse, 0x10000, RZ ;  /* 0x0001000023227824 */ /* 0x040fe200078e00ff */
[----:B------:R-:W-:-:S02]  /*3300*/  LOP3.LUT R52, R35, 0xffff0000, RZ, 0xc0, !PT ;  /* 0xffff000023347812 */ /* 0x000fc400078ec0ff */
[----:B------:R-:W-:Y:S01]  /*3310*/  PRMT R35, R99, 0x5432, R110 ;  /* 0x0000543263237816 */ /* 0x000fe2000000006e */
[----:B------:R-:W-:Y:S01]  /*3320*/  IMAD.U32 R110, R33, 0x10000, RZ ;  /* 0x00010000216e7824 */ /* 0x000fe200078e00ff */
        /* <DEDUP_REMOVED lines=8> */
[----:B------:R-:W-:Y:S01]  /*33b0*/  PRMT R112, R100, 0x5432, R112 ;  /* 0x0000543264707816 */ /* 0x000fe20000000070 */
[C---:B------:R-:W-:Y:S01]  /*33c0*/  FMUL.FTZ R119, R55.reuse, R115 ;  /* 0x0000007337777220 */ /* 0x040fe20000410000 */
[----:B------:R-:W-:Y:S01]  /*33d0*/  FMUL.FTZ R120, R54, R117 ;  /* 0x0000007536787220 */ /* 0x000fe20000410000 */
[----:B------:R-:W-:Y:S01]  /*33e0*/  FMUL.FTZ R118, R55, R111 ;  /* 0x0000006f37767220 */ /* 0x000fe20000410000 */
[----:B------:R-:W-:Y:S01]  /*33f0*/  LOP3.LUT R55, R32, 0xffff0000, RZ, 0xc0, !PT ;  /* 0xffff000020377812 */ /* 0x000fe200078ec0ff */
[----:B------:R-:W-:-:S02]  /*3400*/  IMAD.U32 R113, R112, 0x10000, RZ ;  /* 0x0001000070717824 */ /* 0x000fc400078e00ff */
[C---:B------:R-:W-:Y:S01]  /*3410*/  FFMA.FTZ R32, R110.reuse, R111, -R119 ;  /* 0x0000006f6e207223 */ /* 0x040fe20000010877 */
[----:B------:R-:W-:Y:S01]  /*3420*/  FFMA.FTZ R115, R110, R115, R118 ;  /* 0x000000736e737223 */ /* 0x000fe20000010076 */
[----:B------:R-:W-:Y:S01]  /*3430*/  LOP3.LUT R111, R112, 0xffff0000, RZ, 0xc0, !PT ;  /* 0xffff0000706f7812 */ /* 0x000fe200078ec0ff */
[-C--:B------:R-:W-:Y:S01]  /*3440*/  FMUL.FTZ R110, R54, R113.reuse ;  /* 0x00000071366e7220 */ /* 0x080fe20000410000 */
[----:B------:R-:W-:Y:S01]  /*3450*/  FFMA.FTZ R120, R53, R113, -R120 ;  /* 0x0000007135787223 */ /* 0x000fe20000010878 */
[----:B------:R-:W-:Y:S01]  /*3460*/  LOP3.LUT R113, R116, 0xffff0000, RZ, 0xc0, !PT ;  /* 0xffff000074717812 */ /* 0x000fe200078ec0ff */
[----:B------:R-:W-:Y:S02]  /*3470*/  IMAD.U32 R54, R35, 0x10000, RZ ;  /* 0x0001000023367824 */ /* 0x000fe400078e00ff */
        /* <DEDUP_REMOVED lines=12> */
[----:B------:R-:W-:-:S07]  /*3540*/  F2FP.BF16.F32.PACK_AB R32, R55, R52 ;  /* 0x000000343720723e */ /* 0x000fce00000010ff */
.L_x_9491:
[----:B------:R-:W-:Y:S05]  /*3550*/  BSYNC B3 ;  /* 0x0000000000037941 */ /* 0x000fea0003800000 */
.L_x_9490:
[----:B--2---:R1:W-:Y:S02]  /*3560*/  STG.E.128 desc[UR40][R42.64], R32 ;  /* 0x000000202a007986 */ /* 0x0043e4000c101d28 */
.L_x_9489:
[----:B------:R-:W-:Y:S05]  /*3570*/  BSYNC B2 ;  /* 0x0000000000027941 */ /* 0x000fea0003800000 */
.L_x_9488:
[----:B------:R-:W-:Y:S05]  /*3580*/  @P2 BRA `(.L_x_9487) ;  /* 0x0000000000cc2947 */ /* 0x000fea0003800000 */
[----:B-1----:R1:W2:Y:S01]  /*3590*/  LDS.128 R32, [R103] ;  /* 0x0000000067207984 */ /* 0x0022a20000000c00 */
[----:B------:R-:W-:Y:S01]  /*35a0*/  ISETP.GE.AND P4, PT, R202, R102, PT ;  /* 0x00000066ca00720c */ /* 0x000fe20003f86270 */
[----:B------:R-:W-:-:S12]  /*35b0*/  BSSY B2, `(.L_x_9492) ;  /* 0x000002f000027945 */ /* 0x000fd80003800000 */
[----:B-1----:R-:W-:Y:S05]  /*35c0*/  @P4 BRA `(.L_x_9493) ;  /* 0x0000000000b44947 */ /* 0x002fea0003800000 */
[----:B------:R-:W-:Y:S02]  /*35d0*/  SHF.R.U32.HI R111, RZ, 0x10, R49 ;  /* 0x00000010ff6f7819 */ /* 0x000fe40000011631 */
[----:B------:R-:W-:Y:S02]  /*35e0*/  SHF.R.U32.HI R53, RZ, 0x10, R51 ;  /* 0x00000010ff357819 */ /* 0x000fe40000011633 */
[----:B------:R-:W-:Y:S02]  /*35f0*/  SHF.R.U64 R110, R48, 0x10, R49 ;  /* 0x00000010306e7819 */ /* 0x000fe40000001231 */
[----:B------:R-:W-:Y:S02]  /*3600*/  PRMT R111, R122, 0x5410, R111 ;  /* 0x000054107a6f7816 */ /* 0x000fe4000000006f */
[----:B------:R-:W-:Y:S01]  /*3610*/  SHF.R.U64 R52, R50, 0x10, R51 ;  /* 0x0000001032347819 */ /* 0x000fe20000001233 */
[----:B--2---:R-:W-:Y:S01]  /*3620*/  IMAD.U32 R50, R34, 0x10000, RZ ;  /* 0x0001000022327824 */ /* 0x004fe200078e00ff */
[----:B------:R-:W-:Y:S01]  /*3630*/  PRMT R53, R121, 0x5410, R53 ;  /* 0x0000541079357816 */ /* 0x000fe20000000035 */
[----:B------:R-:W-:Y:S01]  /*3640*/  IMAD.U32 R113, R111, 0x10000, RZ ;  /* 0x000100006f717824 */ /* 0x000fe200078e00ff */
[----:B------:R-:W-:-:S02]  /*3650*/  PRMT R110, R101, 0x5432, R110 ;  /* 0x00005432656e7816 */ /* 0x000fc4000000006e */
[----:B------:R-:W-:Y:S01]  /*3660*/  LOP3.LUT R51, R34, 0xffff0000, RZ, 0xc0, !PT ;  /* 0xffff000022337812 */ /* 0x000fe200078ec0ff */
[----:B------:R-:W-:Y:S01]  /*3670*/  IMAD.U32 R55, R53, 0x10000, RZ ;  /* 0x0001000035377824 */ /* 0x000fe200078e00ff */
[----:B------:R-:W-:Y:S01]  /*3680*/  PRMT R52, R98, 0x5432, R52 ;  /* 0x0000543262347816 */ /* 0x000fe20000000034 */
[----:B------:R-:W-:Y:S01]  /*3690*/  IMAD.U32 R34, R35, 0x10000, RZ ;  /* 0x0001000023227824 */ /* 0x000fe200078e00ff */
[----:B------:R-:W-:Y:S01]  /*36a0*/  LOP3.LUT R49, R33, 0xffff0000, RZ, 0xc0, !PT ;  /* 0xffff000021317812 */ /* 0x000fe200078ec0ff */
[C---:B------:R-:W-:Y:S01]  /*36b0*/  FMUL.FTZ R115, R51.reuse, R113 ;  /* 0x0000007133737220 */ /* 0x040fe20000410000 */
[----:B------:R-:W-:Y:S01]  /*36c0*/  LOP3.LUT R112, R110, 0xffff0000, RZ, 0xc0, !PT ;  /* 0xffff00006e707812 */ /* 0x000fe200078ec0ff */
[-C--:B------:R-:W-:Y:S01]  /*36d0*/  FMUL.FTZ R51, R51, R55.reuse ;  /* 0x0000003733337220 */ /* 0x080fe20000410000 */
[----:B------:R-:W-:Y:S01]  /*36e0*/  LOP3.LUT R48, R35, 0xffff0000, RZ, 0xc0, !PT ;  /* 0xffff000023307812 */ /* 0x000fe200078ec0ff */
[----:B------:R-:W-:Y:S01]  /*36f0*/  IMAD.U32 R35, R33, 0x10000, RZ ;  /* 0x0001000021237824 */ /* 0x000fe200078e00ff */
[----:B------:R-:W-:Y:S01]  /*3700*/  LOP3.LUT R54, R52, 0xffff0000, RZ, 0xc0, !PT ;  /* 0xffff000034367812 */ /* 0x000fe200078ec0ff */
[----:B------:R-:W-:Y:S01]  /*3710*/  FMUL.FTZ R114, R49, R112 ;  /* 0x0000007031727220 */ /* 0x000fe20000410000 */
[----:B------:R-:W-:Y:S01]  /*3720*/  LOP3.LUT R111, R111, 0xffff0000, RZ, 0xc0, !PT ;  /* 0xffff00006f6f7812 */ /* 0x000fe200078ec0ff */
[----:B------:R-:W-:Y:S01]  /*3730*/  IMAD.U32 R33, R32, 0x10000, RZ ;  /* 0x0001000020217824 */ /* 0x000fe200078e00ff */
[----:B------:R-:W-:Y:S01]  /*3740*/  LOP3.LUT R53, R53, 0xffff0000, RZ, 0xc0, !PT ;  /* 0xffff000035357812 */ /* 0x000fe200078ec0ff */
[----:B------:R-:W-:Y:S01]  /*3750*/  FFMA.FTZ R115, R50, R55, -R115 ;  /* 0x0000003732737223 */ /* 0x000fe20000010873 */
[-C--:B------:R-:W-:Y:S01]  /*3760*/  FMUL.FTZ R49, R49, R54.reuse ;  /* 0x0000003631317220 */ /* 0x080fe20000410000 */
[----:B------:R-:W-:Y:S01]  /*3770*/  LOP3.LUT R32, R32, 0xffff0000, RZ, 0xc0, !PT ;  /* 0xffff000020207812 */ /* 0x000fe200078ec0ff */
[----:B------:R-:W-:Y:S01]  /*3780*/  FFMA.FTZ R114, R35, R54, -R114 ;  /* 0x0000003623727223 */ /* 0x000fe20000010872 */
[----:B------:R-:W-:Y:S01]  /*3790*/  FFMA.FTZ R50, R50, R113, R51 ;  /* 0x0000007132327223 */ /* 0x000fe20000010033 */
[----:B------:R-:W-:-:S02]  /*37a0*/  IMAD.U32 R110, R110, 0x10000, RZ ;  /* 0x000100006e6e7824 */ /* 0x000fc400078e00ff */
[----:B------:R-:W-:Y:S01]  /*37b0*/  FMUL.FTZ R51, R48, R111 ;  /* 0x0000006f30337220 */ /* 0x000fe20000410000 */
[----:B------:R-:W-:Y:S02]  /*37c0*/  IMAD.U32 R52, R52, 0x10000, RZ ;  /* 0x0001000034347824 */ /* 0x000fe400078e00ff */
[-C--:B------:R-:W-:Y:S01]  /*37d0*/  FMUL.FTZ R54, R48, R53.reuse ;  /* 0x0000003530367220 */ /* 0x080fe20000410000 */
[----:B------:R-:W-:Y:S01]  /*37e0*/  FFMA.FTZ R49, R35, R112, R49 ;  /* 0x0000007023317223 */ /* 0x000fe20000010031 */
        /* <DEDUP_REMOVED lines=10> */
[----:B------:R-:W-:-:S07]  /*3890*/  IMAD.MOV.U32 R35, RZ, RZ, R51 ;  /* 0x000000ffff237224 */ /* 0x000fce00078e0033 */
.L_x_9493:
[----:B------:R-:W-:Y:S05]  /*38a0*/  BSYNC B2 ;  /* 0x0000000000027941 */ /* 0x000fea0003800000 */
.L_x_9492:
[----:B--2---:R2:W-:Y:S02]  /*38b0*/  STG.E.128 desc[UR40][R42.64+0x40], R32 ;  /* 0x000040202a007986 */ /* 0x0045e4000c101d28 */
.L_x_9487:
[----:B------:R-:W-:Y:S05]  /*38c0*/  BSYNC B1 ;  /* 0x0000000000017941 */ /* 0x000fea0003800000 */
.L_x_9486:
[----:B------:R-:W-:Y:S05]  /*38d0*/  @P5 BRA `(.L_x_9494) ;  /* 0x0000001c00805947 */ /* 0x000fea0003800000 */
[----:B------:R-:W-:Y:S04]  /*38e0*/  BSSY B1, `(.L_x_9495) ;  /* 0x0000036000017945 */ /* 0x000fe80003800000 */
[----:B------:R-:W-:Y:S05]  /*38f0*/  @P1 BRA `(.L_x_9496) ;  /* 0x0000000000d01947 */ /* 0x000fea0003800000 */
[----:B-12---:R1:W2:Y:S01]  /*3900*/  LDS.128 R32, [R104+0x2000] ;  /* 0x0020000068207984 */ /* 0x0062a20000000c00 */
        /* <DEDUP_REMOVED lines=21> */
[----:B------:R-:W-:-:S02]  /*3a60*/  IMAD.U32 R34, R33, 0x10000, RZ ;  /* 0x0001000021227824 */ /* 0x000fc400078e00ff */
[C---:B------:R-:W-:Y:S01]  /*3a70*/  FMUL.FTZ R51, R35.reuse, R48 ;  /* 0x0000003023337220 */ /* 0x040fe20000410000 */
[C---:B------:R-:W-:Y:S02]  /*3a80*/  IMAD.U32 R33, R32.reuse, 0x10000, RZ ;  /* 0x0001000020217824 */ /* 0x040fe400078e00ff */
[-C--:B------:R-:W-:Y:S01]  /*3a90*/  FMUL.FTZ R35, R35, R46.reuse ;  /* 0x0000002e23237220 */ /* 0x080fe20000410000 */
[----:B------:R-:W-:Y:S01]  /*3aa0*/  LOP3.LUT R32, R32, 0xffff0000, RZ, 0xc0, !PT ;  /* 0xffff000020207812 */ /* 0x000fe200078ec0ff */
[C---:B------:R-:W-:Y:S01]  /*3ab0*/  FMUL.FTZ R53, R43.reuse, R49 ;  /* 0x000000312b357220 */ /* 0x040fe20000410000 */
[-C--:B------:R-:W-:Y:S01]  /*3ac0*/  FMUL.FTZ R43, R43, R47.reuse ;  /* 0x0000002f2b2b7220 */ /* 0x080fe20000410000 */
        /* <DEDUP_REMOVED lines=21> */
.L_x_9498:
[----:B------:R-:W-:Y:S05]  /*3c20*/  BSYNC B2 ;  /* 0x0000000000027941 */ /* 0x000fea0003800000 */
.L_x_9497:
[----:B--2---:R3:W-:Y:S02]  /*3c30*/  STG.E.128 desc[UR40][R40.64], R32 ;  /* 0x0000002028007986 */ /* 0x0047e4000c101d28 */
.L_x_9496:
[----:B------:R-:W-:Y:S05]  /*3c40*/  BSYNC B1 ;  /* 0x0000000000017941 */ /* 0x000fea0003800000 */
.L_x_9495:
[----:B------:R-:W-:Y:S05]  /*3c50*/  @P2 BRA `(.L_x_9494) ;  /* 0x0000001800a02947 */ /* 0x000fea0003800000 */
[----:B-123--:R1:W2:Y:S01]  /*3c60*/  LDS.128 R32, [R103+0x2000] ;  /* 0x0020000067207984 */ /* 0x00e2a20000000c00 */
[----:B------:R-:W-:Y:S01]  /*3c70*/  ISETP.GE.AND P4, PT, R202, R102, PT ;  /* 0x00000066ca00720c */ /* 0x000fe20003f86270 */
[----:B------:R-:W-:-:S12]  /*3c80*/  BSSY B1, `(.L_x_9499) ;  /* 0x0000030000017945 */ /* 0x000fd80003800000 */
[----:B-1----:R-:W-:Y:S05]  /*3c90*/  @P4 BRA `(.L_x_9500) ;  /* 0x0000000000b84947 */ /* 0x002fea0003800000 */
[----:B------:R-:W-:Y:S02]  /*3ca0*/  SHF.R.U32.HI R42, RZ, 0x10, R37 ;  /* 0x00000010ff2a7819 */ /* 0x000fe40000011625 */
[----:B------:R-:W-:Y:S02]  /*3cb0*/  SHF.R.U32.HI R44, RZ, 0x10, R39 ;  /* 0x00000010ff2c7819 */ /* 0x000fe40000011627 */
[----:B------:R-:W-:Y:S01]  /*3cc0*/  SHF.R.U64 R43, R36, 0x10, R37 ;  /* 0x00000010242b7819 */ /* 0x000fe20000001225 */
[----:B--2---:R-:W-:Y:S01]  /*3cd0*/  IMAD.U32 R36, R34, 0x10000, RZ ;  /* 0x0001000022247824 */ /* 0x004fe200078e00ff */
[----:B------:R-:W-:Y:S01]  /*3ce0*/  SHF.R.U64 R45, R38, 0x10, R39 ;  /* 0x00000010262d7819 */ /* 0x000fe20000001227 */
[----:B------:R-:W-:Y:S01]  /*3cf0*/  IMAD.U32 R38, R35, 0x10000, RZ ;  /* 0x0001000023267824 */ /* 0x000fe200078e00ff */
[----:B------:R-:W-:Y:S02]  /*3d00*/  PRMT R101, R101, 0x5410, R42 ;  /* 0x0000541065657816 */ /* 0x000fe4000000002a */
[----:B------:R-:W-:-:S02]  /*3d10*/  PRMT R99, R99, 0x5410, R44 ;  /* 0x0000541063637816 */ /* 0x000fc4000000002c */
[----:B------:R-:W-:Y:S02]  /*3d20*/  PRMT R100, R100, 0x5410, R43 ;  /* 0x0000541064647816 */ /* 0x000fe4000000002b */
[----:B------:R-:W-:Y:S01]  /*3d30*/  LOP3.LUT R37, R34, 0xffff0000, RZ, 0xc0, !PT ;  /* 0xffff000022257812 */ /* 0x000fe200078ec0ff */
[----:B------:R-:W-:Y:S01]  /*3d40*/  IMAD.U32 R43, R99, 0x10000, RZ ;  /* 0x00010000632b7824 */ /* 0x000fe200078e00ff */
[----:B------:R-:W-:Y:S01]  /*3d50*/  LOP3.LUT R39, R35, 0xffff0000, RZ, 0xc0, !PT ;  /* 0xffff000023277812 */ /* 0x000fe200078ec0ff */
[----:B------:R-:W-:Y:S01]  /*3d60*/  IMAD.U32 R34, R33, 0x10000, RZ ;  /* 0x0001000021227824 */ /* 0x000fe200078e00ff */
[----:B------:R-:W-:Y:S01]  /*3d70*/  PRMT R98, R98, 0x5410, R45 ;  /* 0x0000541062627816 */ /* 0x000fe2000000002d */
[----:B------:R-:W-:Y:S01]  /*3d80*/  IMAD.U32 R45, R101, 0x10000, RZ ;  /* 0x00010000652d7824 */ /* 0x000fe200078e00ff */
[----:B------:R-:W-:Y:S01]  /*3d90*/  LOP3.LUT R35, R33, 0xffff0000, RZ, 0xc0, !PT ;  /* 0xffff000021237812 */ /* 0x000fe200078ec0ff */
[----:B------:R-:W-:Y:S01]  /*3da0*/  IMAD.U32 R33, R32, 0x10000, RZ ;  /* 0x0001000020217824 */ /* 0x000fe200078e00ff */
[----:B------:R-:W-:Y:S01]  /*3db0*/  LOP3.LUT R44, R100, 0xffff0000, RZ, 0xc0, !PT ;  /* 0xffff0000642c7812 */ /* 0x000fe200078ec0ff */
[C---:B------:R-:W-:Y:S01]  /*3dc0*/  FMUL.FTZ R49, R37.reuse, R45 ;  /* 0x0000002d25317220 */ /* 0x040fe20000410000 */
[----:B------:R-:W-:Y:S01]  /*3dd0*/  LOP3.LUT R42, R98, 0xffff0000, RZ, 0xc0, !PT ;  /* 0xffff0000622a7812 */ /* 0x000fe200078ec0ff */
[-C--:B------:R-:W-:Y:S01]  /*3de0*/  FMUL.FTZ R37, R37, R43.reuse ;  /* 0x0000002b25257220 */ /* 0x080fe20000410000 */
[----:B------:R-:W-:Y:S01]  /*3df0*/  LOP3.LUT R101, R101, 0xffff0000, RZ, 0xc0, !PT ;  /* 0xffff000065657812 */ /* 0x000fe200078ec0ff */
[----:B------:R-:W-:Y:S01]  /*3e00*/  FMUL.FTZ R47, R35, R44 ;  /* 0x0000002c232f7220 */ /* 0x000fe20000410000 */
[----:B------:R-:W-:Y:S01]  /*3e10*/  LOP3.LUT R99, R99, 0xffff0000, RZ, 0xc0, !PT ;  /* 0xffff000063637812 */ /* 0x000fe200078ec0ff */
[----:B------:R-:W-:Y:S01]  /*3e20*/  FFMA.FTZ R49, R36, R43, -R49 ;  /* 0x0000002b24317223 */ /* 0x000fe20000010831 */
[-C--:B------:R-:W-:Y:S01]  /*3e30*/  FMUL.FTZ R35, R35, R42.reuse ;  /* 0x0000002a23237220 */ /* 0x080fe20000410000 */
[----:B------:R-:W-:Y:S01]  /*3e40*/  LOP3.LUT R32, R32, 0xffff0000, RZ, 0xc0, !PT ;  /* 0xffff000020207812 */ /* 0x000fe200078ec0ff */
[----:B------:R-:W-:Y:S01]  /*3e50*/  FFMA.FTZ R47, R34, R42, -R47 ;  /* 0x0000002a222f7223 */ /* 0x000fe2000001082f */
[----:B------:R-:W-:Y:S01]  /*3e60*/  FFMA.FTZ R36, R36, R45, R37 ;  /* 0x0000002d24247223 */ /* 0x000fe20000010025 */
[----:B------:R-:W-:-:S02]  /*3e70*/  IMAD.U32 R100, R100, 0x10000, RZ ;  /* 0x0001000064647824 */ /* 0x000fc400078e00ff */
[C---:B------:R-:W-:Y:S01]  /*3e80*/  FMUL.FTZ R37, R39.reuse, R101 ;  /* 0x0000006527257220 */ /* 0x040fe20000410000 */
        /* <DEDUP_REMOVED lines=15> */
.L_x_9500:
[----:B------:R-:W-:Y:S05]  /*3f80*/  BSYNC B1 ;  /* 0x0000000000017941 */ /* 0x000fea0003800000 */
.L_x_9499:
[----:B--2---:R4:W-:Y:S01]  /*3f90*/  STG.E.128 desc[UR40][R40.64+0x40], R32 ;  /* 0x0000402028007986 */ /* 0x0049e2000c101d28 */
[----:B------:R-:W-:Y:S05]  /*3fa0*/  BRA `(.L_x_9494) ;  /* 0x0000001400cc7947 */ /* 0x000fea0003800000 */
.L_x_9478:
[----:B------:R-:W-:Y:S02]  /*3fb0*/  ISETP.GE.AND P3, PT, R220, R97, PT ;  /* 0x00000061dc00720c */ /* 0x000fe40003f66270 */
[----:B------:R-:W-:Y:S02]  /*3fc0*/  CS2R R38, SRZ ;  /* 0x0000000000267805 */ /* 0x000fe4000001ff00 */
[----:B------:R-:W-:-:S13]  /*3fd0*/  ISETP.GE.OR P3, PT, R16, R102, P3 ;  /* 0x000000661000720c */ /* 0x000fda0001f66670 */
[----:B------:R-:W-:Y:S01]  /*3fe0*/  @!P3 IADD3 R33, P4, P5, R12, R32, R69 ;  /* 0x000000200c21b210 */ /* 0x000fe20007d9e045 */
[----:B------:R-:W0:Y:S03]  /*3ff0*/  @!P3 LDC.64 R44, c[0x0][0x3e8] ;  /* 0x0000fa00ff2cbb82 */ /* 0x000e260000000a00 */
[----:B------:R-:W-:Y:S02]  /*4000*/  @!P3 IADD3.X R36, R79, R95, R68, P4, P5 ;  /* 0x0000005f4f24b210 */ /* 0x000fe400027ea444 */
[----:B------:R-:W-:-:S03]  /*4010*/  @!P3 IADD3 R46, P4, P5, R30, R34, R71 ;  /* 0x000000221e2eb210 */ /* 0x000fc60007d9e047 */
[----:B------:R-:W1:Y:S01]  /*4020*/  @!P3 LDC.64 R48, c[0x0][0x400] ;  /* 0x00010000ff30bb82 */ /* 0x000e620000000a00 */
[----:B------:R-:W-:Y:S02]  /*4030*/  @!P3 IADD3.X R47, R81, R105, R70, P4, P5 ;  /* 0x00000069512fb210 */ /* 0x000fe400027ea446 */
[----:B------:R-:W-:-:S04]  /*4040*/  ISETP.GE.AND P4, PT, R18, R97, PT ;  /* 0x000000611200720c */ /* 0x000fc80003f86270 */
[----:B------:R-:W-:-:S13]  /*4050*/  ISETP.GE.OR P4, PT, R16, R102, P4 ;  /* 0x000000661000720c */ /* 0x000fda0002786670 */
[----:B------:R-:W2:Y:S01]  /*4060*/  @!P4 LDC.64 R40, c[0x0][0x3e8] ;  /* 0x0000fa00ff28cb82 */ /* 0x000ea20000000a00 */
[----:B------:R-:W-:-:S05]  /*4070*/  @!P4 IADD3 R32, P5, R12, R32, RZ ;  /* 0x000000200c20c210 */ /* 0x000fca0007fbe0ff */
[----:B------:R-:W-:Y:S02]  /*4080*/  @!P4 IMAD.X R35, R95, 0x1, R79, P5 ;  /* 0x000000015f23c824 */ /* 0x000fe400028e064f */
[----:B------:R-:W3:Y:S01]  /*4090*/  @!P4 LDC.64 R42, c[0x0][0x400] ;  /* 0x00010000ff2acb82 */ /* 0x000ee20000000a00 */
[----:B--2---:R-:W-:-:S04]  /*40a0*/  @!P4 LEA R40, P5, R32, R40, 0x1 ;  /* 0x000000282028c211 */ /* 0x004fc800078a08ff */
[----:B------:R-:W-:Y:S02]  /*40b0*/  @!P4 LEA.HI.X R41, R32, R41, R35, 0x1, P5 ;  /* 0x000000292029c211 */ /* 0x000fe400028f0c23 */
[----:B------:R-:W-:-:S05]  /*40c0*/  @!P4 IADD3 R34, P5, R30, R34, RZ ;  /* 0x000000221e22c210 */ /* 0x000fca0007fbe0ff */
[----:B------:R-:W-:Y:S01]  /*40d0*/  @!P4 IMAD.X R32, R105, 0x1, R81, P5 ;  /* 0x000000016920c824 */ /* 0x000fe200028e0651 */
[----:B---3--:R-:W-:-:S04]  /*40e0*/  @!P4 LEA R42, P5, R34, R42, 0x1 ;  /* 0x0000002a222ac211 */ /* 0x008fc800078a08ff */
[----:B------:R-:W-:Y:S02]  /*40f0*/  @!P4 LEA.HI.X R43, R34, R43, R32, 0x1, P5 ;  /* 0x0000002b222bc211 */ /* 0x000fe400028f0c20 */
[----:B------:R-:W-:Y:S02]  /*4100*/  CS2R R34, SRZ ;  /* 0x0000000000227805 */ /* 0x000fe4000001ff00 */
[----:B0-----:R-:W-:-:S04]  /*4110*/  @!P3 LEA R44, P5, R33, R44, 0x1 ;  /* 0x0000002c212cb211 */ /* 0x001fc800078a08ff */
[----:B------:R-:W-:Y:S02]  /*4120*/  @!P3 LEA.HI.X R45, R33, R45, R36, 0x1, P5 ;  /* 0x0000002d212db211 */ /* 0x000fe400028f0c24 */
[----:B------:R-:W-:Y:S02]  /*4130*/  CS2R R32, SRZ ;  /* 0x0000000000207805 */ /* 0x000fe4000001ff00 */
[----:B------:R-:W-:-:S04]  /*4140*/  CS2R R36, SRZ ;  /* 0x0000000000247805 */ /* 0x000fc8000001ff00 */
[----:B------:R0:W2:Y:S04]  /*4150*/  @!P4 LDG.E.128 R32, desc[UR40][R40.64] ;  /* 0x000000282820c981 */ /* 0x0000a8000c1e1d00 */
[----:B------:R3:W4:Y:S01]  /*4160*/  @!P4 LDG.E.128 R36, desc[UR40][R42.64] ;  /* 0x000000282a24c981 */ /* 0x000722000c1e1d00 */
[----:B-1----:R-:W-:-:S04]  /*4170*/  @!P3 LEA R48, P4, R46, R48, 0x1 ;  /* 0x000000302e30b211 */ /* 0x002fc800078808ff */
[----:B------:R-:W-:Y:S02]  /*4180*/  @!P3 LEA.HI.X R49, R46, R49, R47, 0x1, P4 ;  /* 0x000000312e31b211 */ /* 0x000fe400020f0c2f */
[----:B0-----:R-:W-:Y:S02]  /*4190*/  CS2R R40, SRZ ;  /* 0x0000000000287805 */ /* 0x001fe4000001ff00 */
[----:B---3--:R-:W-:Y:S02]  /*41a0*/  CS2R R42, SRZ ;  /* 0x00000000002a7805 */ /* 0x008fe4000001ff00 */
[----:B------:R-:W-:-:S04]  /*41b0*/  CS2R R46, SRZ ;  /* 0x00000000002e7805 */ /* 0x000fc8000001ff00 */
[----:B------:R0:W3:Y:S02]  /*41c0*/  @!P3 LDG.E.128 R40, desc[UR40][R44.64] ;  /* 0x000000282c28b981 */ /* 0x0000e4000c1e1d00 */
[----:B0-----:R-:W-:-:S06]  /*41d0*/  CS2R R44, SRZ ;  /* 0x00000000002c7805 */ /* 0x001fcc000001ff00 */
[----:B------:R0:W5:Y:S01]  /*41e0*/  @!P3 LDG.E.128 R44, desc[UR40][R48.64] ;  /* 0x00000028302cb981 */ /* 0x000162000c1e1d00 */
[----:B------:R-:W-:Y:S01]  /*41f0*/  UISETP.NE.AND UP0, UPT, UR44, 0x3, UPT ;  /* 0x000000032c00788c */ /* 0x000fe2000bf05270 */
[----:B------:R-:W-:-:S05]  /*4200*/  ISETP.GE.AND P4, PT, R16, R102, PT ;  /* 0x000000661000720c */ /* 0x000fca0003f86270 */
[----:B------:R-:W-:Y:S01]  /*4210*/  PLOP3.LUT P3, PT, PT, PT, UP0, 0x80, 0x0 ;  /* 0x000000000000781c */ /* 0x000fe20003f6f008 */
[----:B--2---:R-:W-:Y:S02]  /*4220*/  IMAD.MOV.U32 R51, RZ, RZ, R34 ;  /* 0x000000ffff337224 */ /* 0x004fe400078e0022 */
[----:B------:R-:W-:Y:S02]  /*4230*/  IMAD.MOV.U32 R52, RZ, RZ, R35 ;  /* 0x000000ffff347224 */ /* 0x000fe400078e0023 */
[----:B------:R-:W-:Y:S01]  /*4240*/  IMAD.MOV.U32 R54, RZ, RZ, R33 ;  /* 0x000000ffff367224 */ /* 0x000fe200078e0021 */
[----:B------:R-:W-:Y:S01]  /*4250*/  PRMT R119, R119, 0x5410, R51 ;  /* 0x0000541077777816 */ /* 0x000fe20000000033 */
[----:B----4-:R-:W-:Y:S01]  /*4260*/  IMAD.MOV.U32 R51, RZ, RZ, R38 ;  /* 0x000000ffff337224 */ /* 0x010fe200078e0026 */
[----:B------:R-:W-:Y:S01]  /*4270*/  PRMT R128, R52, 0x7610, R128 ;  /* 0x0000761034807816 */ /* 0x000fe20000000080 */
[----:B0-----:R-:W-:Y:S01]  /*4280*/  IMAD.MOV.U32 R48, RZ, RZ, R39 ;  /* 0x000000ffff307224 */ /* 0x001fe200078e0027 */
        /* <DEDUP_REMOVED lines=17> */
[----:B-----5:R-:W-:Y:S02]  /*43a0*/  IMAD.MOV.U32 R48, RZ, RZ, R46 ;  /* 0x000000ffff307224 */ /* 0x020fe400078e002e */
        /* <DEDUP_REMOVED lines=9> */
.L_x_9501:
[----:B------:R-:W-:Y:S01]  /*4440*/  IMAD R95, R2, 0x8, R19 ;  /* 0x00000008025f7824 */ /* 0x000fe200078e0213 */
[----:B------:R-:W-:Y:S01]  /*4450*/  SHF.L.U32 R106, R201, 0x1f, RZ ;  /* 0x0000001fc96a7819 */ /* 0x000fe200000006ff */
[----:B------:R-:W0:Y:S01]  /*4460*/  LDC R107, c[0x0][0x2f4] ;  /* 0x0000bd00ff6b7b82 */ /* 0x000e220000000800 */
[----:B------:R-:W-:Y:S01]  /*4470*/  BSSY B1, `(.L_x_9502) ;  /* 0x0000006000017945 */ /* 0x000fe20003800000 */
[----:B------:R-:W-:Y:S01]  /*4480*/  IMAD.MOV.U32 R101, RZ, RZ, R50 ;  /* 0x000000ffff657224 */ /* 0x000fe200078e0032 */
[----:B------:R-:W1:Y:S05]  /*4490*/  SYNCS.PHASECHK.TRANS64.TRYWAIT P5, [R95+URZ+0x22890], R106 ;  /* 0x0228906a5f0075a7 */ /* 0x000e6a00080a017f */
[----:B------:R-:W2:Y:S01]  /*44a0*/  LDC.64 R102, c[0x0][0x300] ;  /* 0x0000c000ff667b82 */ /* 0x000ea20000000a00 */
[----:B0-----:R-:W-:Y:S01]  /*44b0*/  IMAD.IADD R109, R107, 0x1, -R74 ;  /* 0x000000016b6d7824 */ /* 0x001fe200078e0a4a */
[----:B-1----:R-:W-:Y:S06]  /*44c0*/  @!P5 BRA `(.L_x_9503) ;  /* 0x0000015400bcd947 */ /* 0x002fec0003800000 */
.L_x_9773:
[----:B------:R-:W-:Y:S05]  /*44d0*/  BSYNC B1 ;  /* 0x0000000000017941 */ /* 0x000fea0003800000 */
.L_x_9502:
[----:B------:R-:W-:Y:S01]  /*44e0*/  ISETP.GE.OR P5, PT, R18, R97, P1 ;  /* 0x000000611200720c */ /* 0x000fe20000fa6670 */
[----:B------:R-:W-:-:S12]  /*44f0*/  BSSY B1, `(.L_x_9504) ;  /* 0x0000080000017945 */ /* 0x000fd80003800000 */
[----:B------:R-:W-:Y:S05]  /*4500*/  @P5 BRA `(.L_x_9505) ;  /* 0x0000000400f85947 */ /* 0x000fea0003800000 */
[-C--:B--2---:R-:W-:Y:S01]  /*4510*/  IMAD R48, R224, R102.reuse, RZ ;  /* 0x00000066e0307224 */ /* 0x084fe200078e02ff */
[----:B------:R-:W-:Y:S01]  /*4520*/  BSSY B2, `(.L_x_9506) ;  /* 0x0000070000027945 */ /* 0x000fe20003800000 */
[----:B------:R-:W-:-:S04]  /*4530*/  IMAD.WIDE.U32 R104, R18, R102, R100 ;  /* 0x0000006612687225 */ /* 0x000fc800078e0064 */
[----:B------:R-:W-:Y:S01]  /*4540*/  IMAD R111, R18, R103, R48 ;  /* 0x00000067126f7224 */ /* 0x000fe200078e0230 */
[----:B------:R-:W-:Y:S02]  /*4550*/  SEL R48, R74, R109, !P0 ;  /* 0x0000006d4a307207 */ /* 0x000fe40004000000 */
[----:B------:R-:W-:Y:S01]  /*4560*/  IADD3 R108, P5, P6, R4, R104, R84 ;  /* 0x00000068046c7210 */ /* 0x000fe20007ebe054 */
[----:B------:R-:W-:Y:S01]  /*4570*/  IMAD.IADD R111, R111, 0x1, R105 ;  /* 0x000000016f6f7824 */ /* 0x000fe200078e0269 */
[----:B------:R-:W-:-:S04]  /*4580*/  SHF.R.S32.HI R49, RZ, 0x1f, R48 ;  /* 0x0000001fff317819 */ /* 0x000fc80000011430 */
[----:B------:R-:W-:Y:S02]  /*4590*/  LEA.HI R48, R49, R48, RZ, 0x4 ;  /* 0x0000003031307211 */ /* 0x000fe400078f20ff */
[----:B------:R-:W-:Y:S02]  /*45a0*/  IADD3.X R110, R60, R111, R86, P5, P6 ;  /* 0x0000006f3c6e7210 */ /* 0x000fe40002fec456 */
[----:B------:R-:W-:-:S05]  /*45b0*/  LEA.HI.SX32 R48, R48, R83, 0x1c ;  /* 0x0000005330307211 */ /* 0x000fca00078fe2ff */
[----:B------:R-:W-:-:S05]  /*45c0*/  IMAD.SHL.U32 R113, R48, 0x8, RZ ;  /* 0x0000000830717824 */ /* 0x000fca00078e00ff */
[----:B------:R-:W-:-:S04]  /*45d0*/  LOP3.LUT R48, R82, 0x38, R113, 0xf8, !PT ;  /* 0x0000003852307812 */ /* 0x000fc800078ef871 */
[----:B------:R-:W-:Y:S01]  /*45e0*/  LOP3.LUT R49, R48, R85, RZ, 0x3c, !PT ;  /* 0x0000005530317212 */ /* 0x000fe200078e3cff */
[----:B------:R-:W-:-:S04]  /*45f0*/  IMAD R48, R2, 0x1800, R90 ;  /* 0x0000180002307824 */ /* 0x000fc800078e025a */
[----:B------:R-:W-:Y:S02]  /*4600*/  IMAD R49, R210, 0x200, R49 ;  /* 0x00000200d2317824 */ /* 0x000fe400078e0231 */
[----:B------:R-:W-:Y:S02]  /*4610*/  IMAD R48, R48, 0x2, R19 ;  /* 0x0000000230307824 */ /* 0x000fe400078e0213 */
[----:B------:R-:W-:-:S04]  /*4620*/  IMAD R50, R2, 0x1800, R49 ;  /* 0x0000180002327824 */ /* 0x000fc800078e0231 */
[----:B------:R-:W-:Y:S02]  /*4630*/  IMAD R52, R50, 0x2, R19 ;  /* 0x0000000232347824 */ /* 0x000fe400078e0213 */
[----:B------:R-:W1:Y:S04]  /*4640*/  LDS.128 R48, [R48+0x1c400] ;  /* 0x01c4000030307984 */ /* 0x000e680000000c00 */
[----:B------:R-:W2:Y:S01]  /*4650*/  LDS.128 R52, [R52+0x1c400] ;  /* 0x01c4000034347984 */ /* 0x000ea20000000c00 */
[----:B------:R-:W-:Y:S05]  /*4660*/  @P4 BRA `(.L_x_9507) ;  /* 0x00000004006c4947 */ /* 0x000fea0003800000 */
[----:B------:R-:W-:Y:S01]  /*4670*/  SHF.R.U32.HI R116, RZ, 0x10, R37 ;  /* 0x00000010ff747819 */ /* 0x000fe20000011625 */
[----:B--2---:R-:W-:Y:S01]  /*4680*/  IMAD.U32 R112, R53, 0x10000, RZ ;  /* 0x0001000035707824 */ /* 0x004fe200078e00ff */
[----:B------:R-:W-:Y:S02]  /*4690*/  SHF.R.U32.HI R115, RZ, 0x10, R33 ;  /* 0x00000010ff737819 */ /* 0x000fe40000011621 */
[C---:B------:R-:W-:Y:S02]  /*46a0*/  PRMT R116, R114.reuse, 0x5432, R116 ;  /* 0x0000543272747816 */ /* 0x040fe40000000074 */
[----:B------:R-:W-:Y:S01]  /*46b0*/  PRMT R115, R114, 0x5410, R115 ;  /* 0x0000541072737816 */ /* 0x000fe20000000073 */
[----:B-1----:R-:W-:Y:S01]  /*46c0*/  IMAD.U32 R114, R49, 0x10000, RZ ;  /* 0x0001000031727824 */ /* 0x002fe200078e00ff */
[----:B------:R-:W-:Y:S01]  /*46d0*/  SHF.R.U64 R36, R36, 0x10, R37 ;  /* 0x0000001024247819 */ /* 0x000fe20000001225 */
[----:B------:R-:W-:Y:S01]  /*46e0*/  IMAD.U32 R129, R116, 0x10000, RZ ;  /* 0x0001000074817824 */ /* 0x000fe200078e00ff */
[----:B------:R-:W-:Y:S01]  /*46f0*/  SHF.R.U64 R32, R32, 0x10, R33 ;  /* 0x0000001020207819 */ /* 0x000fe20000001221 */
[C---:B------:R-:W-:Y:S01]  /*4700*/  IMAD.U32 R117, R115.reuse, 0x10000, RZ ;  /* 0x0001000073757824 */ /* 0x040fe200078e00ff */
[----:B------:R-:W-:Y:S01]  /*4710*/  LOP3.LUT R115, R115, 0xffff0000, RZ, 0xc0, !PT ;  /* 0xffff000073737812 */ /* 0x000fe200078ec0ff */
[----:B------:R-:W-:Y:S01]  /*4720*/  FMUL.FTZ R131, R112, R129 ;  /* 0x0000008170837220 */ /* 0x000fe20000410000 */
[----:B------:R-:W-:Y:S01]  /*4730*/  PRMT R32, R120, 0x5432, R32 ;  /* 0x0000543278207816 */ /* 0x000fe20000000020 */
[-C--:B------:R-:W-:Y:S01]  /*4740*/  FMUL.FTZ R118, R112, R117.reuse ;  /* 0x0000007570767220 */ /* 0x080fe20000410000 */
[----:B------:R-:W-:Y:S01]  /*4750*/  SHF.R.U64 R34, R34, 0x10, R35 ;  /* 0x0000001022227819 */ /* 0x000fe20000001223 */
[----:B------:R-:W-:Y:S01]  /*4760*/  FFMA.FTZ R112, R114, R117, -R131 ;  /* 0x0000007572707223 */ /* 0x000fe20000010883 */
[----:B------:R-:W-:Y:S01]  /*4770*/  LOP3.LUT R117, R116, 0xffff0000, RZ, 0xc0, !PT ;  /* 0xffff000074757812 */ /* 0x000fe200078ec0ff */
[----:B------:R-:W-:Y:S01]  /*4780*/  FFMA.FTZ R114, R114, R129, R118 ;  /* 0x0000008172727223 */ /* 0x000fe20000010076 */
[----:B------:R-:W-:Y:S01]  /*4790*/  LOP3.LUT R116, R53, 0xffff0000, RZ, 0xc0, !PT ;  /* 0xffff000035747812 */ /* 0x000fe200078ec0ff */
[----:B------:R-:W-:Y:S01]  /*47a0*/  IMAD.U32 R33, R48, 0x10000, RZ ;  /* 0x0001000030217824 */ /* 0x000fe200078e00ff */
[----:B------:R-:W-:Y:S01]  /*47b0*/  LOP3.LUT R53, R49, 0xffff0000, RZ, 0xc0, !PT ;  /* 0xffff000031357812 */ /* 0x000fe200078ec0ff */
[----:B------:R-:W-:Y:S01]  /*47c0*/  IMAD.U32 R37, R50, 0x10000, RZ ;  /* 0x0001000032257824 */ /* 0x000fe200078e00ff */
[----:B------:R-:W-:Y:S01]  /*47d0*/  LOP3.LUT R48, R48, 0xffff0000, RZ, 0xc0, !PT ;  /* 0xffff000030307812 */ /* 0x000fe200078ec0ff */
[C---:B------:R-:W-:Y:S01]  /*47e0*/  FMUL.FTZ R118, R116.reuse, R117 ;  /* 0x0000007574767220 */ /* 0x040fe20000410000 */
[----:B------:R-:W-:Y:S01]  /*47f0*/  FMUL.FTZ R116, R116, R115 ;  /* 0x0000007374747220 */ /* 0x000fe20000410000 */
[----:B------:R-:W-:-:S02]  /*4800*/  PRMT R34, R119, 0x5432, R34 ;  /* 0x0000543277227816 */ /* 0x000fc40000000022 */
[C---:B------:R-:W-:Y:S01]  /*4810*/  FFMA.FTZ R49, R53.reuse, R115, -R118 ;  /* 0x0000007335317223 */ /* 0x040fe20000010876 */
[----:B------:R-:W-:Y:S01]  /*4820*/  FFMA.FTZ R53, R53, R117, R116 ;  /* 0x0000007535357223 */ /* 0x000fe20000010074 */
[----:B------:R-:W-:Y:S01]  /*4830*/  SHF.R.U32.HI R116, RZ, 0x10, R39 ;  /* 0x00000010ff747819 */ /* 0x000fe20000011627 */
[----:B------:R-:W-:Y:S01]  /*4840*/  IMAD.U32 R117, R55, 0x10000, RZ ;  /* 0x0001000037757824 */ /* 0x000fe200078e00ff */
[----:B------:R-:W-:Y:S01]  /*4850*/  SHF.R.U32.HI R115, RZ, 0x10, R35 ;  /* 0x00000010ff737819 */ /* 0x000fe20000011623 */
[----:B------:R-:W-:Y:S01]  /*4860*/  IMAD.U32 R118, R51, 0x10000, RZ ;  /* 0x0001000033767824 */ /* 0x000fe200078e00ff */
[----:B------:R-:W-:Y:S01]  /*4870*/  PRMT R116, R122, 0x5432, R116 ;  /* 0x000054327a747816 */ /* 0x000fe20000000074 */
[----:B------:R-:W-:Y:S01]  /*4880*/  IMAD.U32 R35, R52, 0x10000, RZ ;  /* 0x0001000034237824 */ /* 0x000fe200078e00ff */
[----:B------:R-:W-:Y:S02]  /*4890*/  PRMT R115, R128, 0x5410, R115 ;  /* 0x0000541080737816 */ /* 0x000fe40000000073 */
[----:B------:R-:W-:Y:S01]  /*48a0*/  LOP3.LUT R55, R55, 0xffff0000, RZ, 0xc0, !PT ;  /* 0xffff000037377812 */ /* 0x000fe200078ec0ff */
[C---:B------:R-:W-:Y:S01]  /*48b0*/  IMAD.U32 R129, R116.reuse, 0x10000, RZ ;  /* 0x0001000074817824 */ /* 0x040fe200078e00ff */
[----:B------:R-:W-:Y:S01]  /*48c0*/  LOP3.LUT R116, R116, 0xffff0000, RZ, 0xc0, !PT ;  /* 0xffff000074747812 */ /* 0x000fe200078ec0ff */
[----:B------:R-:W-:Y:S01]  /*48d0*/  IMAD.U32 R128, R115, 0x10000, RZ ;  /* 0x0001000073807824 */ /* 0x000fe200078e00ff */
[----:B------:R-:W-:Y:S01]  /*48e0*/  LOP3.LUT R51, R51, 0xffff0000, RZ, 0xc0, !PT ;  /* 0xffff000033337812 */ /* 0x000fe200078ec0ff */
[CC--:B------:R-:W-:Y:S01]  /*48f0*/  FMUL.FTZ R131, R117.reuse, R129.reuse ;  /* 0x0000008175837220 */ /* 0x0c0fe20000410000 */
[----:B------:R-:W-:Y:S01]  /*4900*/  SHF.R.U64 R39, R38, 0x10, R39 ;  /* 0x0000001026277819 */ /* 0x000fe20000001227 */
[-C--:B------:R-:W-:Y:S01]  /*4910*/  FMUL.FTZ R130, R117, R128.reuse ;  /* 0x0000008075827220 */ /* 0x080fe20000410000 */
[----:B------:R-:W-:Y:S01]  /*4920*/  LOP3.LUT R52, R52, 0xffff0000, RZ, 0xc0, !PT ;  /* 0xffff000034347812 */ /* 0x000fe200078ec0ff */
[C---:B------:R-:W-:Y:S01]  /*4930*/  FFMA.FTZ R117, R118.reuse, R128, -R131 ;  /* 0x0000008076757223 */ /* 0x040fe20000010883 */
[----:B------:R-:W-:Y:S01]  /*4940*/  LOP3.LUT R128, R115, 0xffff0000, RZ, 0xc0, !PT ;  /* 0xffff000073807812 */ /* 0x000fe200078ec0ff */
[----:B------:R-:W-:Y:S01]  /*4950*/  FFMA.FTZ R118, R118, R129, R130 ;  /* 0x0000008176767223 */ /* 0x000fe20000010082 */
[----:B------:R-:W-:Y:S01]  /*4960*/  PRMT R115, R121, 0x5432, R36 ;  /* 0x0000543279737816 */ /* 0x000fe20000000024 */
[----:B------:R-:W-:Y:S01]  /*4970*/  FMUL.FTZ R36, R55, R116 ;  /* 0x0000007437247220 */ /* 0x000fe20000410000 */
[----:B------:R-:W-:Y:S01]  /*4980*/  PRMT R39, R127, 0x5410, R39 ;  /* 0x000054107f277816 */ /* 0x000fe20000000027 */
[----:B------:R-:W-:Y:S01]  /*4990*/  FMUL.FTZ R55, R55, R128 ;  /* 0x0000008037377220 */ /* 0x000fe20000410000 */
[----:B------:R-:W-:-:S02]  /*49a0*/  IMAD.U32 R38, R54, 0x10000, RZ ;  /* 0x0001000036267824 */ /* 0x000fc400078e00ff */
[----:B------:R-:W-:Y:S01]  /*49b0*/  FFMA.FTZ R36, R51, R128, -R36 ;  /* 0x0000008033247223 */ /* 0x000fe20000010824 */
[----:B------:R-:W-:Y:S02]  /*49c0*/  IMAD.U32 R128, R115, 0x10000, RZ ;  /* 0x0001000073807824 */ /* 0x000fe400078e00ff */
[----:B------:R-:W-:Y:S01]  /*49d0*/  FFMA.FTZ R51, R51, R116, R55 ;  /* 0x0000007433337223 */ /* 0x000fe20000010037 */
[C---:B------:R-:W-:Y:S01]  /*49e0*/  IMAD.U32 R116, R32.reuse, 0x10000, RZ ;  /* 0x0001000020747824 */ /* 0x040fe200078e00ff */
[----:B------:R-:W-:Y:S01]  /*49f0*/  LOP3.LUT R55, R115, 0xffff0000, RZ, 0xc0, !PT ;  /* 0xffff000073377812 */ /* 0x000fe200078ec0ff */
[C---:B------:R-:W-:Y:S01]  /*4a00*/  FMUL.FTZ R130, R35.reuse, R128 ;  /* 0x0000008023827220 */ /* 0x040fe20000410000 */
[----:B------:R-:W-:Y:S01]  /*4a10*/  LOP3.LUT R115, R32, 0xffff0000, RZ, 0xc0, !PT ;  /* 0xffff000020737812 */ /* 0x000fe200078ec0ff */
[-C--:B------:R-:W-:Y:S01]  /*4a20*/  FMUL.FTZ R35, R35, R116.reuse ;  /* 0x0000007423237220 */ /* 0x080fe20000410000 */
[----:B------:R-:W-:Y:S01]  /*4a30*/  LOP3.LUT R54, R54, 0xffff0000, RZ, 0xc0, !PT ;  /* 0xffff000036367812 */ /* 0x000fe200078ec0ff */
[C---:B------:R-:W-:Y:S01]  /*4a40*/  FMUL.FTZ R127, R52.reuse, R55 ;  /* 0x00000037347f7220 */ /* 0x040fe20000410000 */
[C---:B------:R-:W-:Y:S01]  /*4a50*/  FFMA.FTZ R32, R33.reuse, R116, -R130 ;  /* 0x0000007421207223 */ /* 0x040fe20000010882 */
[----:B------:R-:W-:Y:S01]  /*4a60*/  FFMA.FTZ R33, R33, R128, R35 ;  /* 0x0000008021217223 */ /* 0x000fe20000010023 */
[-C--:B------:R-:W-:Y:S01]  /*4a70*/  FMUL.FTZ R129, R52, R115.reuse ;  /* 0x0000007334817220 */ /* 0x080fe20000410000 */
[----:B------:R-:W-:Y:S01]  /*4a80*/  FFMA.FTZ R35, R48, R115, -R127 ;  /* 0x0000007330237223 */ /* 0x000fe2000001087f */
[C---:B------:R-:W-:Y:S01]  /*4a90*/  IMAD.U32 R115, R39.reuse, 0x10000, RZ ;  /* 0x0001000027737824 */ /* 0x040fe200078e00ff */
[----:B------:R-:W-:Y:S01]  /*4aa0*/  LOP3.LUT R127, R39, 0xffff0000, RZ, 0xc0, !PT ;  /* 0xffff0000277f7812 */ /* 0x000fe200078ec0ff */
[C---:B------:R-:W-:Y:S01]  /*4ab0*/  IMAD.U32 R52, R34.reuse, 0x10000, RZ ;  /* 0x0001000022347824 */ /* 0x040fe200078e00ff */
[----:B------:R-:W-:Y:S01]  /*4ac0*/  LOP3.LUT R39, R34, 0xffff0000, RZ, 0xc0, !PT ;  /* 0xffff000022277812 */ /* 0x000fe200078ec0ff */
[----:B------:R-:W-:Y:S01]  /*4ad0*/  FFMA.FTZ R48, R48, R55, R129 ;  /* 0x0000003730307223 */ /* 0x000fe20000010081 */
[----:B------:R-:W-:Y:S01]  /*4ae0*/  LOP3.LUT R50, R50, 0xffff0000, RZ, 0xc0, !PT ;  /* 0xffff000032327812 */ /* 0x000fe200078ec0ff */
[----:B------:R-:W-:Y:S01]  /*4af0*/  FMUL.FTZ R34, R38, R115 ;  /* 0x0000007326227220 */ /* 0x000fe20000410000 */
[----:B------:R-:W-:Y:S01]  /*4b00*/  FMUL.FTZ R55, R54, R127 ;  /* 0x0000007f36377220 */ /* 0x000fe20000410000 */
        /* <DEDUP_REMOVED lines=15> */
[----:B------:R-:W-:-:S02]  /*4c00*/  F2FP.BF16.F32.PACK_AB R53, R53, R114 ;  /* 0x000000723535723e */ /* 0x000fc400000010ff */
[----:B------:R-:W-:-:S07]  /*4c10*/  F2FP.BF16.F32.PACK_AB R54, R127, R38 ;  /* 0x000000267f36723e */ /* 0x000fce00000010ff */
.L_x_9507:
[----:B------:R-:W-:Y:S05]  /*4c20*/  BSYNC B2 ;  /* 0x0000000000027941 */ /* 0x000fea0003800000 */
.L_x_9506:
[----:B------:R-:W-:Y:S02]  /*4c30*/  ISETP.GE.AND P5, PT, R113, R107, PT ;  /* 0x0000006b7100720c */ /* 0x000fe40003fa6270 */
[----:B------:R-:W-:-:S11]  /*4c40*/  P2R R33, PR, RZ, 0x1 ;  /* 0x00000001ff217803 */ /* 0x000fd60000000000 */
[--C-:B------:R-:W-:Y:S02]  /*4c50*/  @!P5 SHF.R.S32.HI R32, RZ, 0x1f, R113.reuse ;  /* 0x0000001fff20d819 */ /* 0x100fe40000011471 */
[----:B------:R-:W-:-:S04]  /*4c60*/  @!P5 IADD3 R104, P0, P6, R4, R104, R113 ;  /* 0x000000680468d210 */ /* 0x000fc80007e1e071 */
[----:B------:R-:W-:Y:S02]  /*4c70*/  @!P5 IADD3.X R111, R60, R111, R32, P0, P6 ;  /* 0x0000006f3c6fd210 */ /* 0x000fe400007ec420 */
[CC--:B------:R-:W-:Y:S02]  /*4c80*/  LEA R32, P6, R108.reuse, R98.reuse, 0x1 ;  /* 0x000000626c207211 */ /* 0x0c0fe400078c08ff */
[----:B------:R-:W-:Y:S02]  /*4c90*/  ISETP.NE.AND P0, PT, R33, RZ, PT ;  /* 0x000000ff2100720c */ /* 0x000fe40003f05270 */
[----:B------:R-:W-:Y:S02]  /*4ca0*/  LEA.HI.X R33, R108, R99, R110, 0x1, P6 ;  /* 0x000000636c217211 */ /* 0x000fe400030f0c6e */
[----:B------:R-:W-:-:S03]  /*4cb0*/  @!P5 LEA R34, P6, R104, R98, 0x1 ;  /* 0x000000626822d211 */ /* 0x000fc600078c08ff */
[----:B-1----:R1:W-:Y:S01]  /*4cc0*/  STG.E.128 desc[UR40][R32.64], R48 ;  /* 0x0000003020007986 */ /* 0x0023e2000c101d28 */
[----:B------:R-:W-:-:S05]  /*4cd0*/  @!P5 LEA.HI.X R35, R104, R99, R111, 0x1, P6 ;  /* 0x000000636823d211 */ /* 0x000fca00030f0c6f */
[----:B--2---:R1:W-:Y:S04]  /*4ce0*/  @!P5 STG.E.128 desc[UR40][R34.64], R52 ;  /* 0x000000342200d986 */ /* 0x0043e8000c101d28 */
.L_x_9505:
[----:B------:R-:W-:Y:S05]  /*4cf0*/  BSYNC B1 ;  /* 0x0000000000017941 */ /* 0x000fea0003800000 */
.L_x_9504:
[----:B------:R-:W-:Y:S01]  /*4d00*/  ISETP.GE.OR P5, PT, R220, R97, P1 ;  /* 0x00000061dc00720c */ /* 0x000fe20000fa6670 */
[-C--:B-12---:R-:W-:Y:S02]  /*4d10*/  IMAD R32, R72, R102.reuse, RZ ;  /* 0x0000006648207224 */ /* 0x086fe400078e02ff */
[----:B------:R-:W-:-:S04]  /*4d20*/  IMAD.WIDE.U32 R100, R220, R102, R100 ;  /* 0x00000066dc647225 */ /* 0x000fc800078e0064 */
[----:B------:R-:W-:-:S06]  /*4d30*/  IMAD R51, R220, R103, R32 ;  /* 0x00000067dc337224 */ /* 0x000fcc00078e0220 */
[----:B------:R-:W-:Y:S05]  /*4d40*/  @P5 BRA `(.L_x_9494) ;  /* 0x0000000800645947 */ /* 0x000fea0003800000 */
[----:B------:R-:W-:Y:S01]  /*4d50*/  IMAD.IADD R51, R101, 0x1, R51 ;  /* 0x0000000165337824 */ /* 0x000fe200078e0233 */
[----:B------:R-:W-:Y:S01]  /*4d60*/  IADD3 R32, P5, P6, R4, R100, R84 ;  /* 0x0000006404207210 */ /* 0x000fe20007ebe054 */
[----:B------:R-:W-:Y:S01]  /*4d70*/  BSSY B1, `(.L_x_9508) ;  /* 0x0000072000017945 */ /* 0x000fe20003800000 */
[----:B------:R-:W-:Y:S02]  /*4d80*/  SEL R109, R74, R109, !P0 ;  /* 0x0000006d4a6d7207 */ /* 0x000fe40004000000 */
[----:B------:R-:W-:Y:S02]  /*4d90*/  IADD3.X R33, R60, R51, R86, P5, P6 ;  /* 0x000000333c217210 */ /* 0x000fe40002fec456 */
[C---:B------:R-:W-:Y:S02]  /*4da0*/  LEA R48, P5, R32.reuse, R98, 0x1 ;  /* 0x0000006220307211 */ /* 0x040fe400078a08ff */
[----:B------:R-:W-:Y:S02]  /*4db0*/  SHF.R.U32.HI R34, RZ, 0x3, R209 ;  /* 0x00000003ff227819 */ /* 0x000fe400000116d1 */
[----:B------:R-:W-:-:S02]  /*4dc0*/  LEA.HI.X R49, R32, R99, R33, 0x1, P5 ;  /* 0x0000006320317211 */ /* 0x000fc400028f0c21 */
[----:B------:R-:W-:-:S04]  /*4dd0*/  SHF.R.S32.HI R32, RZ, 0x1f, R109 ;  /* 0x0000001fff207819 */ /* 0x000fc8000001146d */
[----:B------:R-:W-:-:S04]  /*4de0*/  LEA.HI R32, R32, R109, RZ, 0x4 ;  /* 0x0000006d20207211 */ /* 0x000fc800078f20ff */
[----:B------:R-:W-:-:S05]  /*4df0*/  LEA.HI.SX32 R32, R32, R83, 0x1c ;  /* 0x0000005320207211 */ /* 0x000fca00078fe2ff */
[----:B------:R-:W-:-:S05]  /*4e00*/  IMAD.SHL.U32 R50, R32, 0x8, RZ ;  /* 0x0000000820327824 */ /* 0x000fca00078e00ff */
[----:B------:R-:W-:-:S04]  /*4e10*/  LOP3.LUT R32, R209, 0x38, R50, 0xf8, !PT ;  /* 0x00000038d1207812 */ /* 0x000fc800078ef832 */
[----:B------:R-:W-:Y:S01]  /*4e20*/  LOP3.LUT R33, R32, R34, RZ, 0x3c, !PT ;  /* 0x0000002220217212 */ /* 0x000fe200078e3cff */
[----:B------:R-:W-:-:S04]  /*4e30*/  IMAD R32, R2, 0x1800, R87 ;  /* 0x0000180002207824 */ /* 0x000fc800078e0257 */
[----:B------:R-:W-:Y:S02]  /*4e40*/  IMAD.IADD R33, R212, 0x1, R33 ;  /* 0x00000001d4217824 */ /* 0x000fe400078e0221 */
        /* <DEDUP_REMOVED lines=9> */
[----:B------:R-:W-:Y:S01]  /*4ee0*/  SHF.R.U64 R53, R42, 0x10, R43 ;  /* 0x000000102a357819 */ /* 0x000fe2000000122b */
[----:B-1----:R-:W-:Y:S01]  /*4ef0*/  IMAD.U32 R42, R33, 0x10000, RZ ;  /* 0x00010000212a7824 */ /* 0x002fe200078e00ff */
[----:B------:R-:W-:Y:S02]  /*4f00*/  PRMT R123, R123, 0x5410, R104 ;  /* 0x000054107b7b7816 */ /* 0x000fe40000000068 */
[----:B------:R-:W-:Y:S02]  /*4f10*/  PRMT R125, R125, 0x5410, R108 ;  /* 0x000054107d7d7816 */ /* 0x000fe4000000006c */
[----:B------:R-:W-:-:S02]  /*4f20*/  SHF.R.U32.HI R54, RZ, 0x10, R47 ;  /* 0x00000010ff367819 */ /* 0x000fc4000001162f */
[----:B------:R-:W-:Y:S02]  /*4f30*/  SHF.R.U32.HI R103, RZ, 0x10, R43 ;  /* 0x00000010ff677819 */ /* 0x000fe4000001162b */
[----:B------:R-:W-:Y:S02]  /*4f40*/  SHF.R.U64 R55, R44, 0x10, R45 ;  /* 0x000000102c377819 */ /* 0x000fe4000000122d */
[----:B------:R-:W-:Y:S01]  /*4f50*/  SHF.R.U64 R102, R46, 0x10, R47 ;  /* 0x000000102e667819 */ /* 0x000fe2000000122f */
[----:B------:R-:W-:Y:S01]  /*4f60*/  IMAD.U32 R47, R39, 0x10000, RZ ;  /* 0x00010000272f7824 */ /* 0x000fe200078e00ff */
[----:B------:R-:W-:Y:S01]  /*4f70*/  PRMT R124, R124, 0x5410, R53 ;  /* 0x000054107c7c7816 */ /* 0x000fe20000000035 */
[----:B------:R-:W-:Y:S01]  /*4f80*/  IMAD.U32 R53, R123, 0x10000, RZ ;  /* 0x000100007b357824 */ /* 0x000fe200078e00ff */
[----:B------:R-:W-:Y:S01]  /*4f90*/  LOP3.LUT R45, R39, 0xffff0000, RZ, 0xc0, !PT ;  /* 0xffff0000272d7812 */ /* 0x000fe200078ec0ff */
        /* <DEDUP_REMOVED lines=8> */
[----:B------:R-:W-:Y:S01]  /*5020*/  FMUL.FTZ R55, R52, R53 ;  /* 0x0000003534377220 */ /* 0x000fe20000410000 */
[----:B------:R-:W-:Y:S01]  /*5030*/  LOP3.LUT R123, R123, 0xffff0000, RZ, 0xc0, !PT ;  /* 0xffff00007b7b7812 */ /* 0x000fe200078ec0ff */
[----:B------:R-:W-:Y:S01]  /*5040*/  IMAD.U32 R52, R120, 0x10000, RZ ;  /* 0x0001000078347824 */ /* 0x000fe200078e00ff */
[----:B------:R-:W-:Y:S01]  /*5050*/  LOP3.LUT R125, R125, 0xffff0000, RZ, 0xc0, !PT ;  /* 0xffff00007d7d7812 */ /* 0x000fe200078ec0ff */
[----:B------:R-:W-:Y:S01]  /*5060*/  FFMA.FTZ R39, R42, R39, -R55 ;  /* 0x000000272a277223 */ /* 0x000fe20000010837 */
[----:B------:R-:W-:Y:S01]  /*5070*/  SHF.R.U64 R105, R40, 0x10, R41 ;  /* 0x0000001028697819 */ /* 0x000fe20000001229 */
[----:B------:R-:W-:Y:S01]  /*5080*/  FFMA.FTZ R42, R42, R53, R103 ;  /* 0x000000352a2a7223 */ /* 0x000fe20000010067 */
[----:B------:R-:W-:Y:S01]  /*5090*/  LOP3.LUT R43, R33, 0xffff0000, RZ, 0xc0, !PT ;  /* 0xffff0000212b7812 */ /* 0x000fe200078ec0ff */
[----:B------:R-:W-:Y:S01]  /*50a0*/  FMUL.FTZ R53, R47, R54 ;  /* 0x000000362f357220 */ /* 0x000fe20000410000 */
[----:B------:R-:W-:Y:S01]  /*50b0*/  PRMT R121, R121, 0x5410, R102 ;  /* 0x0000541079797816 */ /* 0x000fe20000000066 */
[----:B------:R-:W-:Y:S01]  /*50c0*/  FMUL.FTZ R102, R44, R123 ;  /* 0x0000007b2c667220 */ /* 0x000fe20000410000 */
[----:B------:R-:W-:Y:S01]  /*50d0*/  PRMT R126, R126, 0x5410, R105 ;  /* 0x000054107e7e7816 */ /* 0x000fe20000000069 */
[-C--:B------:R-:W-:Y:S01]  /*50e0*/  FMUL.FTZ R104, R44, R125.reuse ;  /* 0x0000007d2c687220 */ /* 0x080fe20000410000 */
[-C--:B------:R-:W-:Y:S01]  /*50f0*/  FMUL.FTZ R55, R47, R52.reuse ;  /* 0x000000342f377220 */ /* 0x080fe20000410000 */
[----:B------:R-:W-:Y:S01]  /*5100*/  FFMA.FTZ R44, R43, R125, -R102 ;  /* 0x0000007d2b2c7223 */ /* 0x000fe20000010866 */
[----:B------:R-:W-:Y:S01]  /*5110*/  LOP3.LUT R102, R119, 0xffff0000, RZ, 0xc0, !PT ;  /* 0xffff000077667812 */ /* 0x000fe200078ec0ff */
[----:B------:R-:W-:Y:S01]  /*5120*/  FFMA.FTZ R47, R46, R52, -R53 ;  /* 0x000000342e2f7223 */ /* 0x000fe20000010835 */
[----:B------:R-:W-:Y:S01]  /*5130*/  LOP3.LUT R120, R120, 0xffff0000, RZ, 0xc0, !PT ;  /* 0xffff000078787812 */ /* 0x000fe200078ec0ff */
[----:B------:R-:W-:-:S02]  /*5140*/  IMAD.U32 R37, R36, 0x10000, RZ ;  /* 0x0001000024257824 */ /* 0x000fc400078e00ff */
[----:B------:R-:W-:Y:S01]  /*5150*/  FFMA.FTZ R54, R46, R54, R55 ;  /* 0x000000362e367223 */ /* 0x000fe20000010037 */
[----:B------:R-:W-:Y:S02]  /*5160*/  IMAD.U32 R52, R122, 0x10000, RZ ;  /* 0x000100007a347824 */ /* 0x000fe400078e00ff */
[----:B------:R-:W-:Y:S01]  /*5170*/  FFMA.FTZ R43, R43, R123, R104 ;  /* 0x0000007b2b2b7223 */ /* 0x000fe20000010068 */
[----:B------:R-:W-:Y:S01]  /*5180*/  IMAD.U32 R46, R126, 0x10000, RZ ;  /* 0x000100007e2e7824 */ /* 0x000fe200078e00ff */
[----:B------:R-:W-:Y:S01]  /*5190*/  LOP3.LUT R41, R35, 0xffff0000, RZ, 0xc0, !PT ;  /* 0xffff000023297812 */ /* 0x000fe200078ec0ff */
[C---:B------:R-:W-:Y:S01]  /*51a0*/  FMUL.FTZ R104, R45.reuse, R102 ;  /* 0x000000662d687220 */ /* 0x040fe20000410000 */
[----:B------:R-:W-:Y:S01]  /*51b0*/  FMUL.FTZ R108, R45, R120 ;  /* 0x000000782d6c7220 */ /* 0x000fe20000410000 */
[----:B------:R-:W-:Y:S01]  /*51c0*/  IMAD.U32 R40, R32, 0x10000, RZ ;  /* 0x0001000020287824 */ /* 0x000fe200078e00ff */
[----:B------:R-:W-:Y:S01]  /*51d0*/  LOP3.LUT R36, R36, 0xffff0000, RZ, 0xc0, !PT ;  /* 0xffff000024247812 */ /* 0x000fe200078ec0ff */
[C---:B------:R-:W-:Y:S01]  /*51e0*/  FMUL.FTZ R55, R37.reuse, R52 ;  /* 0x0000003425377220 */ /* 0x040fe20000410000 */
[----:B------:R-:W-:Y:S01]  /*51f0*/  LOP3.LUT R53, R122, 0xffff0000, RZ, 0xc0, !PT ;  /* 0xffff00007a357812 */ /* 0x000fe200078ec0ff */
[----:B------:R-:W-:Y:S01]  /*5200*/  FMUL.FTZ R37, R37, R46 ;  /* 0x0000002e25257220 */ /* 0x000fe20000410000 */
[----:B------:R-:W-:Y:S01]  /*5210*/  LOP3.LUT R45, R126, 0xffff0000, RZ, 0xc0, !PT ;  /* 0xffff00007e2d7812 */ /* 0x000fe200078ec0ff */
[C---:B------:R-:W-:Y:S01]  /*5220*/  FFMA.FTZ R104, R41.reuse, R120, -R104 ;  /* 0x0000007829687223 */ /* 0x040fe20000010868 */
[----:B------:R-:W-:Y:S01]  /*5230*/  LOP3.LUT R32, R32, 0xffff0000, RZ, 0xc0, !PT ;  /* 0xffff000020207812 */ /* 0x000fe200078ec0ff */
[----:B------:R-:W-:Y:S01]  /*5240*/  FFMA.FTZ R105, R41, R102, R108 ;  /* 0x0000006629697223 */ /* 0x000fe2000001006c */
[----:B------:R-:W-:Y:S01]  /*5250*/  FFMA.FTZ R55, R40, R46, -R55 ;  /* 0x0000002e28377223 */ /* 0x000fe20000010837 */
[C---:B------:R-:W-:Y:S01]  /*5260*/  IMAD.U32 R33, R34.reuse, 0x10000, RZ ;  /* 0x0001000022217824 */ /* 0x040fe200078e00ff */
[----:B------:R-:W-:Y:S01]  /*5270*/  LOP3.LUT R35, R34, 0xffff0000, RZ, 0xc0, !PT ;  /* 0xffff000022237812 */ /* 0x000fe200078ec0ff */
[----:B------:R-:W-:Y:S01]  /*5280*/  FMUL.FTZ R41, R36, R53 ;  /* 0x0000003524297220 */ /* 0x000fe20000410000 */
        /* <DEDUP_REMOVED lines=30> */
[----:B------:R-:W-:Y:S02]  /*5470*/  IMAD.MOV.U32 R38, RZ, RZ, R41 ;  /* 0x000000ffff267224 */ /* 0x000fe400078e0029 */
[----:B------:R-:W-:-:S07]  /*5480*/  IMAD.MOV.U32 R39, RZ, RZ, R54 ;  /* 0x000000ffff277224 */ /* 0x000fce00078e0036 */
.L_x_9509:
[----:B------:R-:W-:Y:S05]  /*5490*/  BSYNC B1 ;  /* 0x0000000000017941 */ /* 0x000fea0003800000 */
.L_x_9508:
[----:B-1----:R1:W-:Y:S01]  /*54a0*/  STG.E.128 desc[UR40][R48.64], R32 ;  /* 0x0000002030007986 */ /* 0x0023e2000c101d28 */
[----:B------:R-:W-:-:S13]  /*54b0*/  ISETP.GE.AND P4, PT, R50, R107, PT ;  /* 0x0000006b3200720c */ /* 0x000fda0003f86270 */
[----:B------:R-:W-:Y:S05]  /*54c0*/  @P4 BRA `(.L_x_9494) ;  /* 0x0000000000844947 */ /* 0x000fea0003800000 */
[--C-:B-1----:R-:W-:Y:S02]  /*54d0*/  SHF.R.S32.HI R32, RZ, 0x1f, R50.reuse ;  /* 0x0000001fff207819 */ /* 0x102fe40000011432 */
[----:B------:R-:W-:-:S04]  /*54e0*/  IADD3 R50, P4, P5, R4, R100, R50 ;  /* 0x0000006404327210 */ /* 0x000fc80007d9e032 */
[----:B------:R-:W-:Y:S02]  /*54f0*/  IADD3.X R51, R60, R51, R32, P4, P5 ;  /* 0x000000333c337210 */ /* 0x000fe400027ea420 */
[----:B------:R-:W-:-:S04]  /*5500*/  LEA R98, P4, R50, R98, 0x1 ;  /* 0x0000006232627211 */ /* 0x000fc800078808ff */
[----:B------:R-:W-:-:S05]  /*5510*/  LEA.HI.X R99, R50, R99, R51, 0x1, P4 ;  /* 0x0000006332637211 */ /* 0x000fca00020f0c33 */
[----:B--2---:R1:W-:Y:S01]  /*5520*/  STG.E.128 desc[UR40][R98.64], R36 ;  /* 0x0000002462007986 */ /* 0x0043e2000c101d28 */
[----:B------:R-:W-:Y:S05]  /*5530*/  BRA `(.L_x_9494) ;  /* 0x0000000000687947 */ /* 0x000fea0003800000 */
.L_x_9477:
[----:B------:R-:W-:-:S06]  /*5540*/  UISETP.NE.AND UP0, UPT, UR44, 0x3, UPT ;  /* 0x000000032c00788c */ /* 0x000fcc000bf05270 */
[----:B------:R-:W-:-:S13]  /*5550*/  PLOP3.LUT P3, PT, PT, PT, UP0, 0x80, 0x0 ;  /* 0x000000000000781c */ /* 0x000fda0003f6f008 */
[----:B------:R-:W-:Y:S05]  /*5560*/  @!P3 BRA `(.L_x_9510) ;  /* 0x000000000004b947 */ /* 0x000fea0003800000 */
[----:B------:R-:W-:Y:S01]  /*5570*/  BPT.TRAP 0x1 ;  /* 0x000000040000795c */ /* 0x000fe20000300000 */
.L_x_9510:
[----:B------:R-:W-:Y:S01]  /*5580*/  IMAD R95, R2, 0x8, R19 ;  /* 0x00000008025f7824 */ /* 0x000fe200078e0213 */
[----:B------:R-:W-:Y:S01]  /*5590*/  SHF.L.U32 R106, R201, 0x1f, RZ ;  /* 0x0000001fc96a7819 */ /* 0x000fe200000006ff */
[----:B------:R-:W-:Y:S01]  /*55a0*/  IMAD R97, R27, -0x60, R24 ;  /* 0xffffffa01b617824 */ /* 0x000fe200078e0218 */
[----:B------:R-:W-:Y:S02]  /*55b0*/  BSSY B1, `(.L_x_9511) ;  /* 0x0000004000017945 */ /* 0x000fe40003800000 */
[----:B------:R-:W0:Y:S02]  /*55c0*/  SYNCS.PHASECHK.TRANS64.TRYWAIT P4, [R95+URZ+0x22890], R106 ;  /* 0x0228906a5f0075a7 */ /* 0x000e24000808017f */
[----:B------:R-:W-:Y:S01]  /*55d0*/  VIMNMX R97, R97, 0x60, PT ;  /* 0x0000006061617848 */ /* 0x000fe20003fe0100 */
[----:B0-----:R-:W-:Y:S06]  /*55e0*/  @!P4 BRA `(.L_x_9512) ;  /* 0x000001440088c947 */ /* 0x001fec0003800000 */
.L_x_9774:
[----:B------:R-:W-:Y:S05]  /*55f0*/  BSYNC B1 ;  /* 0x0000000000017941 */ /* 0x000fea0003800000 */
.L_x_9511:
[----:B------:R-:W-:Y:S01]  /*5600*/  ISETP.GE.AND P4, PT, R18, R97, PT ;  /* 0x000000611200720c */ /* 0x000fe20003f86270 */
[----:B------:R-:W-:-:S12]  /*5610*/  BSSY B1, `(.L_x_9513) ;  /* 0x0000006000017945 */ /* 0x000fd80003800000 */
[----:B------:R-:W-:Y:S05]  /*5620*/  @P4 BRA `(.L_x_9514) ;  /* 0x0000000000104947 */ /* 0x000fea0003800000 */
[----:B------:R-:W1:Y:S04]  /*5630*/  @!P1 LDS.128 R32, [R104] ;  /* 0x0000000068209984 */ /* 0x000e680000000c00 */
[----:B------:R-:W2:Y:S04]  /*5640*/  @!P2 LDS.128 R36, [R103] ;  /* 0x000000006724a984 */ /* 0x000ea80000000c00 */
[----:B-1----:R1:W-:Y:S04]  /*5650*/  @!P1 STG.E.128 desc[UR40][R42.64], R32 ;  /* 0x000000202a009986 */ /* 0x0023e8000c101d28 */
[----:B--2---:R1:W-:Y:S02]  /*5660*/  @!P2 STG.E.128 desc[UR40][R42.64+0x40], R36 ;  /* 0x000040242a00a986 */ /* 0x0043e4000c101d28 */
.L_x_9514:
[----:B------:R-:W-:Y:S05]  /*5670*/  BSYNC B1 ;  /* 0x0000000000017941 */ /* 0x000fea0003800000 */
.L_x_9513:
[----:B------:R-:W-:-:S13]  /*5680*/  ISETP.GE.AND P4, PT, R220, R97, PT ;  /* 0x00000061dc00720c */ /* 0x000fda0003f86270 */
[----:B------:R-:W-:Y:S05]  /*5690*/  @P4 BRA `(.L_x_9494) ;  /* 0x0000000000104947 */ /* 0x000fea0003800000 */
[----:B-1----:R-:W1:Y:S04]  /*56a0*/  @!P1 LDS.128 R32, [R104+0x2000] ;  /* 0x0020000068209984 */ /* 0x002e680000000c00 */
[----:B------:R-:W2:Y:S04]  /*56b0*/  @!P2 LDS.128 R36, [R103+0x2000] ;  /* 0x002000006724a984 */ /* 0x000ea80000000c00 */
[----:B-1----:R1:W-:Y:S04]  /*56c0*/  @!P1 STG.E.128 desc[UR40][R40.64], R32 ;  /* 0x0000002028009986 */ /* 0x0023e8000c101d28 */
[----:B--2---:R1:W-:Y:S02]  /*56d0*/  @!P2 STG.E.128 desc[UR40][R40.64+0x40], R36 ;  /* 0x000040242800a986 */ /* 0x0043e4000c101d28 */
.L_x_9494:
[----:B------:R-:W-:Y:S05]  /*56e0*/  BSYNC B0 ;  /* 0x0000000000007941 */ /* 0x000fea0003800000 */
.L_x_9476:
[----:B-1234-:R-:W1:Y:S01]  /*56f0*/  S2R R32, SR_TID.X ;  /* 0x0000000000207919 */ /* 0x01ee620000002100 */
        /* <DEDUP_REMOVED lines=16> */
.L_x_9516:
[----:B------:R-:W-:Y:S05]  /*5800*/  BSYNC B0 ;  /* 0x0000000000007941 */ /* 0x000fea0003800000 */
.L_x_9515:
[----:B------:R-:W2:Y:S01]  /*5810*/  SYNCS.PHASECHK.TRANS64.TRYWAIT P3, [R95+URZ+0x228b0], R106 ;  /* 0x0228b06a5f0075a7 */ /* 0x000ea2000806017f */
[----:B------:R-:W-:Y:S01]  /*5820*/  IMAD R41, R2, 0x6000, R89 ;  /* 0x0000600002297824 */ /* 0x000fe200078e0259 */
[----:B------:R-:W-:Y:S01]  /*5830*/  ULDC UR45, c[0x0][0x320] ;  /* 0x0000c800002d7ab9 */ /* 0x000fe20000000800 */
[----:B------:R-:W-:Y:S01]  /*5840*/  ULDC.64 UR42, c[0x0][0x328] ;  /* 0x0000ca00002a7ab9 */ /* 0x000fe20000000a00 */
[----:B------:R-:W-:Y:S01]  /*5850*/  ULDC.64 UR38, c[0x0][0x318] ;  /* 0x0000c60000267ab9 */ /* 0x000fe20000000a00 */
[----:B------:R-:W-:Y:S01]  /*5860*/  BSSY B0, `(.L_x_9517) ;  /* 0x0000003000007945 */ /* 0x000fe20003800000 */
[----:B------:R-:W-:-:S03]  /*5870*/  IMAD.IADD R40, R88, 0x1, R41 ;  /* 0x0000000158287824 */ /* 0x000fc600078e0229 */
[----:B--2---:R-:W-:Y:S05]  /*5880*/  @!P3 BRA `(.L_x_9518) ;  /* 0x0000014000f4b947 */ /* 0x004fea0003800000 */
.L_x_9775:
[----:B------:R-:W-:Y:S05]  /*5890*/  BSYNC B0 ;  /* 0x0000000000007941 */ /* 0x000fea0003800000 */
.L_x_9517:
[----:B------:R-:W-:Y:S01]  /*58a0*/  ISETP.GE.AND P3, PT, R18, R97, PT ;  /* 0x000000611200720c */ /* 0x000fe20003f66270 */
[----:B------:R-:W-:Y:S01]  /*58b0*/  BSSY B0, `(.L_x_9519) ;  /* 0x0000025000007945 */ /* 0x000fe20003800000 */
[----:B------:R-:W-:Y:S02]  /*58c0*/  IMAD R41, R41, 0x2, R25 ;  /* 0x0000000229297824 */ /* 0x000fe400078e0219 */
[----:B------:R-:W-:-:S04]  /*58d0*/  IMAD.WIDE R36, R27, 0x60, R58 ;  /* 0x000000601b247825 */ /* 0x000fc800078e023a */
[----:B------:R-:W-:-:S05]  /*58e0*/  IMAD R40, R40, 0x2, R25 ;  /* 0x0000000228287824 */ /* 0x000fca00078e0219 */
[----:B------:R-:W-:Y:S05]  /*58f0*/  @P3 BRA `(.L_x_9520) ;  /* 0x0000000000803947 */ /* 0x000fea0003800000 */
[----:B------:R-:W-:Y:S02]  /*5900*/  IMAD R35, R37, UR42, RZ ;  /* 0x0000002a25237c24 */ /* 0x000fe4000f8e02ff */
[----:B-1----:R-:W-:Y:S02]  /*5910*/  IMAD.MOV.U32 R32, RZ, RZ, R6 ;  /* 0x000000ffff207224 */ /* 0x002fe400078e0006 */
[----:B------:R-:W-:Y:S02]  /*5920*/  IMAD.MOV.U32 R33, RZ, RZ, R92 ;  /* 0x000000ffff217224 */ /* 0x000fe400078e005c */
[C---:B------:R-:W-:Y:S02]  /*5930*/  IMAD R35, R36.reuse, UR43, R35 ;  /* 0x0000002b24237c24 */ /* 0x040fe4000f8e0223 */
[----:B------:R-:W-:-:S04]  /*5940*/  IMAD.WIDE.U32 R32, R36, UR42, R32 ;  /* 0x0000002a24207c25 */ /* 0x000fc8000f8e0020 */
[----:B------:R-:W-:Y:S01]  /*5950*/  IMAD.IADD R33, R33, 0x1, R35 ;  /* 0x0000000121217824 */ /* 0x000fe200078e0223 */
[----:B------:R-:W-:-:S04]  /*5960*/  LEA R38, P3, R32, UR38, 0x1 ;  /* 0x0000002620267c11 */ /* 0x000fc8000f8608ff */
[----:B------:R-:W-:Y:S02]  /*5970*/  LEA.HI.X R39, R32, UR39, R33, 0x1, P3 ;  /* 0x0000002720277c11 */ /* 0x000fe400098f0c21 */
[----:B------:R-:W-:-:S13]  /*5980*/  ISETP.GE.AND P3, PT, R16, UR45, PT ;  /* 0x0000002d10007c0c */ /* 0x000fda000bf66270 */
[----:B------:R-:W1:Y:S04]  /*5990*/  @!P3 LDS.128 R32, [R41] ;  /* 0x000000002920b984 */ /* 0x000e680000000c00 */
[----:B-1----:R-:W-:Y:S01]  /*59a0*/  @!P3 STG.E.128 desc[UR40][R38.64], R32 ;  /* 0x000000202600b986 */ /* 0x002fe2000c101d28 */
[----:B------:R-:W-:-:S13]  /*59b0*/  ISETP.GE.AND P3, PT, R0, UR45, PT ;  /* 0x0000002d00007c0c */ /* 0x000fda000bf66270 */
[----:B------:R-:W1:Y:S04]  /*59c0*/  @!P3 LDS.128 R32, [R40] ;  /* 0x000000002820b984 */ /* 0x000e680000000c00 */
[----:B-1----:R-:W-:Y:S01]  /*59d0*/  @!P3 STG.E.128 desc[UR40][R38.64+0x40], R32 ;  /* 0x000040202600b986 */ /* 0x002fe2000c101d28 */
[----:B------:R-:W-:-:S13]  /*59e0*/  ISETP.GE.AND P3, PT, R62, UR45, PT ;  /* 0x0000002d3e007c0c */ /* 0x000fda000bf66270 */
[----:B------:R-:W1:Y:S04]  /*59f0*/  @!P3 LDS.128 R32, [R41+0x3000] ;  /* 0x003000002920b984 */ /* 0x000e680000000c00 */
        /* <DEDUP_REMOVED lines=10> */
[----:B------:R-:W-:-:S13]  /*5aa0*/  ISETP.NE.AND P3, PT, R94, RZ, PT ;  /* 0x000000ff5e00720c */ /* 0x000fda0003f65270 */
[----:B------:R-:W1:Y:S04]  /*5ab0*/  @P3 LDS.128 R32, [R41+0x9000] ;  /* 0x0090000029203984 */ /* 0x000e680000000c00 */
[----:B-1----:R-:W-:Y:S01]  /*5ac0*/  @P3 STG.E.128 desc[UR40][R38.64+0x180], R32 ;  /* 0x0001802026003986 */ /* 0x002fe2000c101d28 */
[----:B------:R-:W-:-:S13]  /*5ad0*/  ISETP.NE.AND P3, PT, R93, RZ, PT ;  /* 0x000000ff5d00720c */ /* 0x000fda0003f65270 */
[----:B------:R-:W1:Y:S04]  /*5ae0*/  @P3 LDS.128 R32, [R40+0x9000] ;  /* 0x0090000028203984 */ /* 0x000e680000000c00 */
[----:B-1----:R3:W-:Y:S02]  /*5af0*/  @P3 STG.E.128 desc[UR40][R38.64+0x1c0], R32 ;  /* 0x0001c02026003986 */ /* 0x0027e4000c101d28 */
.L_x_9520:
[----:B------:R-:W-:Y:S05]  /*5b00*/  BSYNC B0 ;  /* 0x0000000000007941 */ /* 0x000fea0003800000 */
.L_x_9519:
[----:B------:R-:W-:Y:S01]  /*5b10*/  ISETP.GE.AND P3, PT, R220, R97, PT ;  /* 0x00000061dc00720c */ /* 0x000fe20003f66270 */
[----:B------:R-:W-:-:S12]  /*5b20*/  BSSY B0, `(.L_x_9521) ;  /* 0x0000024000007945 */ /* 0x000fd80003800000 */
[----:B------:R-:W-:Y:S05]  /*5b30*/  @P3 BRA `(.L_x_9522) ;  /* 0x0000000000883947 */ /* 0x000fea0003800000 */
[----:B---3--:R-:W-:Y:S01]  /*5b40*/  IADD3 R35, P3, R36, 0x40, RZ ;  /* 0x0000004024237810 */ /* 0x008fe20007f7e0ff */
[----:B-1----:R-:W-:Y:S02]  /*5b50*/  IMAD.MOV.U32 R32, RZ, RZ, R6 ;  /* 0x000000ffff207224 */ /* 0x002fe400078e0006 */
        /* <DEDUP_REMOVED lines=31> */
[----:B-1----:R4:W-:Y:S02]  /*5d50*/  @P3 STG.E.128 desc[UR40][R36.64+0x1c0], R32 ;  /* 0x0001c02024003986 */ /* 0x0029e4000c101d28 */
.L_x_9522:
[----:B------:R-:W-:Y:S05]  /*5d60*/  BSYNC B0 ;  /* 0x0000000000007941 */ /* 0x000fea0003800000 */
.L_x_9521:
[----:B------:R-:W-:Y:S01]  /*5d70*/  @!PT LDS RZ, [RZ] ;  /* 0x00000000fffff984 */ /* 0x000fe20000000800 */
[----:B------:R-:W-:Y:S01]  /*5d80*/  @!PT LDS RZ, [RZ] ;  /* 0x00000000fffff984 */ /* 0x000fe20000000800 */
[----:B------:R-:W-:Y:S01]  /*5d90*/  @!PT LDS RZ, [RZ] ;  /* 0x00000000fffff984 */ /* 0x000fe20000000800 */
[----:B------:R-:W-:Y:S01]  /*5da0*/  @!PT LDS RZ, [RZ] ;  /* 0x00000000fffff984 */ /* 0x000fe20000000800 */
[----:B------:R5:W-:Y:S06]  /*5db0*/  MEMBAR.ALL.CTA ;  /* 0x0000000000007992 */ /* 0x000bec0000008000 */
[----:B-----5:R-:W5:Y:S02]  /*5dc0*/  FENCE.VIEW.ASYNC.S ;  /* 0x00000000000073c6 */ /* 0x020f640000000000 */
[----:B-----5:R1:W-:Y:S01]  /*5dd0*/  BAR.SYNC.DEFER_BLOCKING R73, 0x80 ;  /* 0x000200490000751d */ /* 0x0203e20000010000 */
[----:B------:R-:W-:Y:S01]  /*5de0*/  ISETP.NE.AND P5, PT, R96, RZ, PT ;  /* 0x000000ff6000720c */ /* 0x000fe20003fa5270 */
[----:B------:R-:W-:-:S02]  /*5df0*/  VIADD R2, R2, 0x1 ;  /* 0x0000000102027836 */ /* 0x000fc40000000000 */
[----:B0-2---:R-:W-:-:S03]  /*5e00*/  @!P4 VIADD R95, R95, 0x228c0 ;  /* 0x000228c05f5fc836 */ /* 0x005fc60000000000 */
[C---:B------:R-:W-:Y:S02]  /*5e10*/  ISETP.NE.AND P3, PT, R2.reuse, 0x2, PT ;  /* 0x000000020200780c */ /* 0x040fe40003f65270 */
[----:B------:R-:W-:Y:S02]  /*5e20*/  @!P4 PRMT R95, RZ, 0x654, R95 ;  /* 0x00000654ff5fc816 */ /* 0x000fe4000000005f */
[----:B-1-34-:R-:W-:Y:S02]  /*5e30*/  SEL R32, RZ, 0x1, P3 ;  /* 0x00000001ff207807 */ /* 0x01afe40001800000 */
[----:B------:R-:W-:Y:S02]  /*5e40*/  SEL R2, R2, RZ, P3 ;  /* 0x000000ff02027207 */ /* 0x000fe40001800000 */
[----:B------:R-:W-:Y:S01]  /*5e50*/  LOP3.LUT R201, R201, R32, RZ, 0x3c, !PT ;  /* 0x00000020c9c97212 */ /* 0x000fe200078e3cff */
[----:B------:R0:W-:Y:S01]  /*5e60*/  @!P4 SYNCS.ARRIVE.TRANS64.RED.A1T0 RZ, [R95+URZ], RZ ;  /* 0x000000ff5fffc9a7 */ /* 0x0001e2000810043f */
[----:B------:R-:W-:Y:S05]  /*5e70*/  @P5 BRA `(.L_x_9523) ;  /* 0xffffffc800bc5947 */ /* 0x000fea000383ffff */
[----:B------:R-:W1:Y:S01]  /*5e80*/  S2R R33, SR_TID.X ;  /* 0x0000000000217919 */ /* 0x000e620000002100 */
[----:B------:R-:W-:Y:S02]  /*5e90*/  PLOP3.LUT P0, PT, PT, PT, PT, 0x8, 0x0 ;  /* 0x000000000000781c */ /* 0x000fe40003f0e170 */
[----:B-1----:R-:W-:-:S04]  /*5ea0*/  SHF.R.U32.HI R33, RZ, 0x7, R33 ;  /* 0x00000007ff217819 */ /* 0x002fc80000011621 */
[----:B------:R-:W-:-:S13]  /*5eb0*/  ISETP.NE.AND P5, PT, R33, 0x1, PT ;  /* 0x000000012100780c */ /* 0x000fda0003fa5270 */
[----:B------:R-:W-:Y:S06]  /*5ec0*/  @!P5 BAR.ARV 0x9, 0x100 ;  /* 0x024400000000db1d */ /* 0x000fec0000002000 */
.L_x_9471:
[----:B------:R-:W-:Y:S01]  /*5ed0*/  IMAD.MOV.U32 R0, RZ, RZ, RZ ;  /* 0x000000ffff007224 */ /* 0x000fe200078e00ff */
[----:B------:R-:W-:Y:S06]  /*5ee0*/  @P0 BRA `(.L_x_9524) ;  /* 0x00000000000c0947 */ /* 0x000fec0003800000 */
[----:B------:R-:W1:Y:S01]  /*5ef0*/  FENCE.VIEW.ASYNC.G ;  /* 0x00000000000073c6 */ /* 0x000e620000000100 */
[----:B------:R-:W-:Y:S05]  /*5f00*/  WARPSYNC.ALL ;  /* 0x0000000000007948 */ /* 0x000fea0003800000 */
[----:B-1----:R-:W-:Y:S06]  /*5f10*/  BAR.ARV 0xc, 0x180 ;  /* 0x0306000000007b1d */ /* 0x002fec0000002000 */
.L_x_9524:
[----:B------:R-:W-:Y:S01]  /*5f20*/  ISETP.NE.AND P0, PT, R29, RZ, PT ;  /* 0x000000ff1d00720c */ /* 0x000fe20003f05270 */
[----:B------:R-:W-:-:S12]  /*5f30*/  BSSY B0, `(.L_x_9525) ;  /* 0x000001f000007945 */ /* 0x000fd80003800000 */
        /* <DEDUP_REMOVED lines=30> */
.L_x_9526:
[----:B------:R-:W-:Y:S05]  /*6120*/  BSYNC B0 ;  /* 0x0000000000007941 */ /* 0x000fea0003800000 */
.L_x_9525:
        /* <DEDUP_REMOVED lines=71> */
[----:B------:R-:W0:Y:S01]  /*65a0*/  S2R R0, SR_TID.X ;  /* 0x0000000000007919 */ /* 0x000e220000002100 */
[----:B------:R-:W-:Y:S01]  /*65b0*/  UMOV UR4, 0xffffffff ;  /* 0xffffffff00047882 */ /* 0x000fe20000000000 */
[----:B0-----:R-:W-:-:S05]  /*65c0*/  VIADD R29, R0, 0xffffff80 ;  /* 0xffffff80001d7836 */ /* 0x001fca0000000000 */
[----:B------:R-:W-:-:S04]  /*65d0*/  SHF.R.S32.HI R30, RZ, 0x1f, R29 ;  /* 0x0000001fff1e7819 */ /* 0x000fc8000001141d */
[----:B------:R-:W-:-:S04]  /*65e0*/  LEA.HI R13, R30, R29, RZ, 0x7 ;  /* 0x0000001d1e0d7211 */ /* 0x000fc800078f38ff */
[----:B------:R-:W-:Y:S01]  /*65f0*/  SHF.R.S32.HI R13, RZ, 0x7, R13 ;  /* 0x00000007ff0d7819 */ /* 0x000fe2000001140d */
[----:B------:R-:W-:Y:S06]  /*6600*/  BRA.DIV UR4, `(.L_x_9528) ;  /* 0x0000013604a87947 */ /* 0x000fec000b800000 */
[----:B------:R0:W1:Y:S02]  /*6610*/  SHFL.IDX PT, R14, R13, RZ, 0x1f ;  /* 0x00001fff0d0e7589 */ /* 0x00006400000e0000 */
.L_x_9778:
[----:B-1----:R-:W-:Y:S01]  /*6620*/  LEA.HI R0, R14, R14, RZ, 0x1 ;  /* 0x0000000e0e007211 */ /* 0x002fe200078f08ff */
[----:B------:R-:W-:Y:S01]  /*6630*/  VIADD R24, R19, 0x18400 ;  /* 0x0001840013187836 */ /* 0x000fe20000000000 */
[----:B------:R-:W-:Y:S02]  /*6640*/  BSSY B6, `(.L_x_9529) ;  /* 0x0000018000067945 */ /* 0x000fe40003800000 */
[----:B------:R-:W-:Y:S02]  /*6650*/  LOP3.LUT R3, R0, 0x1e, RZ, 0xc0, !PT ;  /* 0x0000001e00037812 */ /* 0x000fe400078ec0ff */
[----:B------:R-:W-:-:S03]  /*6660*/  LOP3.LUT P0, RZ, R24, 0x1bf, RZ, 0xc0, !PT ;  /* 0x000001bf18ff7812 */ /* 0x000fc6000780c0ff */
[----:B------:R-:W-:-:S04]  /*6670*/  IMAD.IADD R3, R14, 0x1, -R3 ;  /* 0x000000010e037824 */ /* 0x000fc800078e0a03 */
[----:B------:R-:W-:-:S05]  /*6680*/  IMAD R3, R3, 0x2000, R24 ;  /* 0x0000200003037824 */ /* 0x000fca00078e0218 */
[----:B------:R-:W-:-:S04]  /*6690*/  SHF.R.U32.HI R3, RZ, 0x4, R3 ;  /* 0x00000004ff037819 */ /* 0x000fc80000011603 */
[----:B------:R-:W-:Y:S01]  /*66a0*/  LOP3.LUT R28, R3, 0x3fff, RZ, 0xc0, !PT ;  /* 0x00003fff031c7812 */ /* 0x000fe200078ec0ff */
[----:B------:R-:W-:Y:S06]  /*66b0*/  @!P0 BRA `(.L_x_9530) ;  /* 0x0000000000408947 */ /* 0x000fec0003800000 */
        /* <DEDUP_REMOVED lines=15> */
[----:B-1---5:R-:W-:Y:S05]  /*67b0*/  CALL.ABS.NOINC R14 ;  /* 0x000000000e007343 */ /* 0x022fea0003c00000 */
.L_x_9530:
[----:B------:R-:W-:Y:S05]  /*67c0*/  BSYNC B6 ;  /* 0x0000000000067941 */ /* 0x000fea0003800000 */
.L_x_9529:
        /* <DEDUP_REMOVED lines=12> */
.L_x_9534:
[----:B--2---:R2:W3:Y:S02]  /*6890*/  SYNCS.PHASECHK.TRANS64.TRYWAIT P0, [R19+URZ+0x22800], R0 ;  /* 0x02280000130075a7 */ /* 0x0044e4000800017f */
[----:B---3--:R-:W-:Y:S05]  /*68a0*/  @!P0 NANOSLEEP.SYNCS 0x989680 ;  /* 0x009896800000895d */ /* 0x008fea0003900000 */
[----:B------:R-:W3:Y:S02]  /*68b0*/  @!P0 SYNCS.PHASECHK.TRANS64 P0, [R19+URZ+0x22800], R0 ;  /* 0x02280000130085a7 */ /* 0x000ee4000800007f */
[----:B---3--:R-:W-:Y:S05]  /*68c0*/  @!P0 BRA `(.L_x_9534) ;  /* 0xfffffffc00f08947 */ /* 0x008fea000383ffff */
.L_x_9533:
[----:B------:R-:W-:Y:S05]  /*68d0*/  BSYNC B0 ;  /* 0x0000000000007941 */ /* 0x000fea0003800000 */
.L_x_9532:
[----:B------:R-:W-:Y:S05]  /*68e0*/  BRA `(.L_x_9535) ;  /* 0x0000002000a47947 */ /* 0x000fea0003800000 */
.L_x_9531:
[----:B-----5:R-:W-:Y:S01]  /*68f0*/  SHF.R.S32.HI R0, RZ, 0x1f, R154 ;  /* 0x0000001fff007819 */ /* 0x020fe2000001149a */
[----:B------:R-:W-:Y:S01]  /*6900*/  ULDC.64 UR4, c[0x0][0x3f8] ;  /* 0x0000fe0000047ab9 */ /* 0x000fe20000000a00 */
[----:B------:R-:W-:Y:S01]  /*6910*/  ULDC.64 UR6, c[0x0][0x408] ;  /* 0x0001020000067ab9 */ /* 0x000fe20000000a00 */
[----:B------:R-:W-:Y:S01]  /*6920*/  LOP3.LUT P0, RZ, R24, 0x3ff, RZ, 0xc0, !PT ;  /* 0x000003ff18ff7812 */ /* 0x000fe2000780c0ff */
[----:B------:R-:W-:Y:S01]  /*6930*/  IMAD.WIDE.U32 R4, R154, UR4, RZ ;  /* 0x000000049a047c25 */ /* 0x000fe2000f8e00ff */
[----:B------:R-:W-:Y:S03]  /*6940*/  BSSY B6, `(.L_x_9536) ;  /* 0x000001f000067945 */ /* 0x000fe60003800000 */
[C---:B------:R-:W-:Y:S02]  /*6950*/  IMAD R3, R0.reuse, UR4, RZ ;  /* 0x0000000400037c24 */ /* 0x040fe4000f8e02ff */
[----:B------:R-:W-:-:S02]  /*6960*/  IMAD R9, R0, UR6, RZ ;  /* 0x0000000600097c24 */ /* 0x000fc4000f8e02ff */
        /* <DEDUP_REMOVED lines=28> */
.L_x_9537:
[----:B------:R-:W-:Y:S05]  /*6b30*/  BSYNC B6 ;  /* 0x0000000000067941 */ /* 0x000fea0003800000 */
.L_x_9536:
[----:B------:R-:W-:Y:S01]  /*6b40*/  LEA.HI R29, R30, R29, RZ, 0x2 ;  /* 0x0000001d1e1d7211 */ /* 0x000fe200078f10ff */
[----:B------:R-:W-:Y:S01]  /*6b50*/  ULDC.U8 UR4, c[0x0][0x410] ;  /* 0x0001040000047ab9 */ /* 0x000fe20000000000 */
[----:B------:R-:W-:Y:S01]  /*6b60*/  BSSY B0, `(.L_x_9538) ;  /* 0x00001f9000007945 */ /* 0x000fe20003800000 */
[----:B------:R-:W-:Y:S01]  /*6b70*/  ISETP.NE.AND P0, PT, RZ, UR4, PT ;  /* 0x00000004ff007c0c */ /* 0x000fe2000bf05270 */
[----:B------:R-:W-:Y:S01]  /*6b80*/  IMAD R4, R153, 0x80, R18 ;  /* 0x0000008099047824 */ /* 0x000fe200078e0212 */
[----:B------:R-:W-:-:S04]  /*6b90*/  SHF.R.S32.HI R29, RZ, 0x1f, R29 ;  /* 0x0000001fff1d7819 */ /* 0x000fc8000001141d */
[----:B------:R-:W-:-:S04]  /*6ba0*/  LEA.HI R29, R29, R18, RZ, 0x3 ;  /* 0x000000121d1d7211 */ /* 0x000fc800078f18ff */
[----:B------:R-:W-:-:S05]  /*6bb0*/  LOP3.LUT R29, R29, 0xfffffff8, RZ, 0xc0, !PT ;  /* 0xfffffff81d1d7812 */ /* 0x000fca00078ec0ff */
[----:B------:R-:W-:Y:S01]  /*6bc0*/  IMAD.IADD R31, R18, 0x1, -R29 ;  /* 0x00000001121f7824 */ /* 0x000fe200078e0a1d */
[----:B------:R-:W-:Y:S06]  /*6bd0*/  @!P0 BRA `(.L_x_9539) ;  /* 0x0000000c00fc8947 */ /* 0x000fec0003800000 */
[----:B------:R-:W-:-:S03]  /*6be0*/  UMOV UR4, 0xffffffff ;  /* 0xffffffff00047882 */ /* 0x000fc60000000000 */
[----:B------:R-:W-:Y:S05]  /*6bf0*/  BRA.DIV UR4, `(.L_x_9540) ;  /* 0x0000013204507947 */ /* 0x000fea000b800000 */
[----:B------:R1:W2:Y:S04]  /*6c00*/  SHFL.IDX PT, R3, R25, RZ, 0x1c1f ;  /* 0x001c1fff19037589 */ /* 0x0002a800000e0000 */
[----:B------:R1:W3:Y:S04]  /*6c10*/  SHFL.IDX PT, R0, R24, RZ, 0x1c1f ;  /* 0x001c1fff18007589 */ /* 0x0002e800000e0000 */
[----:B------:R1:W4:Y:S04]  /*6c20*/  SHFL.IDX PT, R5, R27, RZ, 0x1c1f ;  /* 0x001c1fff1b057589 */ /* 0x00032800000e0000 */
[----:B------:R1:W0:Y:S02]  /*6c30*/  SHFL.IDX PT, R14, R26, RZ, 0x1c1f ;  /* 0x001c1fff1a0e7589 */ /* 0x00022400000e0000 */
.L_x_9784:
[----:B------:R-:W-:Y:S01]  /*6c40*/  ULDC UR4, c[0x0][0x448] ;  /* 0x0001120000047ab9 */ /* 0x000fe20000000800 */
[----:B------:R-:W-:Y:S01]  /*6c50*/  LEA.HI R6, R221, R221, RZ, 0x1 ;  /* 0x000000dddd067211 */ /* 0x000fe200078f08ff */
[----:B------:R-:W-:Y:S01]  /*6c60*/  IMAD R155, R155, UR4, RZ ;  /* 0x000000049b9b7c24 */ /* 0x000fe2000f8e02ff */
[----:B------:R-:W-:Y:S01]  /*6c70*/  BSSY B1, `(.L_x_9541) ;  /* 0x0000021000017945 */ /* 0x000fe20003800000 */
[----:B0-----:R-:W-:Y:S02]  /*6c80*/  CS2R R12, SRZ ;  /* 0x00000000000c7805 */ /* 0x001fe4000001ff00 */
[----:B------:R-:W-:Y:S02]  /*6c90*/  LOP3.LUT R6, R6, 0xfffffffe, RZ, 0xc0, !PT ;  /* 0xfffffffe06067812 */ /* 0x000fe400078ec0ff */
[----:B------:R-:W-:Y:S02]  /*6ca0*/  CS2R R10, SRZ ;  /* 0x00000000000a7805 */ /* 0x000fe4000001ff00 */
[----:B------:R-:W-:Y:S01]  /*6cb0*/  ISETP.GE.AND P0, PT, R4, R155, PT ;  /* 0x0000009b0400720c */ /* 0x000fe20003f06270 */
[----:B------:R-:W-:Y:S01]  /*6cc0*/  IMAD.SHL.U32 R4, R31, 0x40, RZ ;  /* 0x000000401f047824 */ /* 0x000fe200078e00ff */
[----:B------:R-:W-:Y:S01]  /*6cd0*/  CS2R R8, SRZ ;  /* 0x0000000000087805 */ /* 0x000fe2000001ff00 */
[----:B-1----:R-:W-:Y:S01]  /*6ce0*/  IMAD.IADD R26, R221, 0x1, -R6 ;  /* 0x00000001dd1a7824 */ /* 0x002fe200078e0a06 */
[----:B------:R-:W-:-:S02]  /*6cf0*/  CS2R R6, SRZ ;  /* 0x0000000000067805 */ /* 0x000fc4000001ff00 */
[----:B------:R-:W-:Y:S02]  /*6d00*/  LOP3.LUT R27, R4, 0x1c0, RZ, 0xc0, !PT ;  /* 0x000001c0041b7812 */ /* 0x000fe400078ec0ff */
[----:B------:R-:W-:-:S05]  /*6d10*/  SHF.L.U32 R26, R26, 0x1f, RZ ;  /* 0x0000001f1a1a7819 */ /* 0x000fca00000006ff */
[----:B------:R-:W-:Y:S05]  /*6d20*/  @P0 BRA `(.L_x_9542) ;  /* 0x0000000000540947 */ /* 0x000fea0003800000 */
[----:B------:R-:W-:Y:S01]  /*6d30*/  ULDC UR4, c[0x0][0x3f4] ;  /* 0x0000fd0000047ab9 */ /* 0x000fe20000000800 */
[----:B------:R-:W-:Y:S01]  /*6d40*/  IMAD.SHL.U32 R15, R202, 0x2, RZ ;  /* 0x00000002ca0f7824 */ /* 0x000fe200078e00ff */
[----:B------:R-:W-:Y:S01]  /*6d50*/  ISETP.GE.AND P2, PT, R22, UR4, PT ;  /* 0x0000000416007c0c */ /* 0x000fe2000bf46270 */
[----:B---3--:R-:W-:Y:S01]  /*6d60*/  IMAD.MOV.U32 R10, RZ, RZ, R0 ;  /* 0x000000ffff0a7224 */ /* 0x008fe200078e0000 */
[----:B------:R-:W-:Y:S01]  /*6d70*/  ISETP.GE.AND P3, PT, R202, UR4, PT ;  /* 0x00000004ca007c0c */ /* 0x000fe2000bf66270 */
[----:B--2---:R-:W-:Y:S01]  /*6d80*/  IMAD.MOV.U32 R11, RZ, RZ, R3 ;  /* 0x000000ffff0b7224 */ /* 0x004fe200078e0003 */
[----:B------:R-:W-:-:S09]  /*6d90*/  SHF.R.S32.HI R13, RZ, 0x1f, R202 ;  /* 0x0000001fff0d7819 */ /* 0x000fd200000114ca */
[----:B------:R-:W-:Y:S01]  /*6da0*/  @!P2 IMAD.WIDE R24, R22, 0x2, R10 ;  /* 0x000000021618a825 */ /* 0x000fe200078e020a */
[----:B------:R-:W-:Y:S02]  /*6db0*/  SHF.L.U64.HI R10, R202, 0x1, R13 ;  /* 0x00000001ca0a7819 */ /* 0x000fe4000001020d */
[-C--:B------:R-:W-:Y:S02]  /*6dc0*/  @!P3 IADD3 R20, P0, R0, R15.reuse, RZ ;  /* 0x0000000f0014b210 */ /* 0x080fe40007f1e0ff */
[----:B------:R-:W-:Y:S01]  /*6dd0*/  @!P3 IADD3 R4, P1, R14, R15, RZ ;  /* 0x0000000f0e04b210 */ /* 0x000fe20007f3e0ff */
[----:B----4-:R-:W-:Y:S01]  /*6de0*/  IMAD.MOV.U32 R15, RZ, RZ, R5 ;  /* 0x000000ffff0f7224 */ /* 0x010fe200078e0005 */
[----:B------:R-:W-:Y:S01]  /*6df0*/  CS2R R12, SRZ ;  /* 0x00000000000c7805 */ /* 0x000fe2000001ff00 */
[--C-:B------:R-:W-:Y:S01]  /*6e00*/  @!P3 IMAD.X R21, R3, 0x1, R10.reuse, P0 ;  /* 0x000000010315b824 */ /* 0x100fe200000e060a */
[----:B------:R0:W5:Y:S01]  /*6e10*/  @!P2 LD.E.64 R6, desc[UR40][R24.64] ;  /* 0x000000281806a980 */ /* 0x000162000c101b00 */
[----:B------:R-:W-:Y:S01]  /*6e20*/  @!P3 IMAD.X R5, R5, 0x1, R10, P1 ;  /* 0x000000010505b824 */ /* 0x000fe200008e060a */
[----:B------:R-:W-:Y:S01]  /*6e30*/  CS2R R10, SRZ ;  /* 0x00000000000a7805 */ /* 0x000fe2000001ff00 */
[----:B------:R-:W-:Y:S01]  /*6e40*/  @!P2 IMAD.WIDE R14, R22, 0x2, R14 ;  /* 0x00000002160ea825 */ /* 0x000fe200078e020e */
[----:B------:R0:W5:Y:S04]  /*6e50*/  @!P3 LD.E.64 R12, desc[UR40][R20.64] ;  /* 0x00000028140cb980 */ /* 0x000168000c101b00 */
[----:B------:R0:W5:Y:S04]  /*6e60*/  @!P2 LD.E.64 R8, desc[UR40][R14.64] ;  /* 0x000000280e08a980 */ /* 0x000168000c101b00 */
[----:B------:R0:W5:Y:S02]  /*6e70*/  @!P3 LD.E.64 R10, desc[UR40][R4.64] ;  /* 0x00000028040ab980 */ /* 0x000164000c101b00 */
.L_x_9542:
[----:B------:R-:W-:Y:S05]  /*6e80*/  BSYNC B1 ;  /* 0x0000000000017941 */ /* 0x000fea0003800000 */
.L_x_9541:
[----:B------:R-:W1:Y:S01]  /*6e90*/  SYNCS.PHASECHK.TRANS64.TRYWAIT P0, [R19+URZ+0x22800], R26 ;  /* 0x0228001a130075a7 */ /* 0x000e62000800017f */
[----:B--2---:R-:W-:Y:S01]  /*6ea0*/  LOP3.LUT R3, R27, 0x18, R16, 0xf8, !PT ;  /* 0x000000181b037812 */ /* 0x004fe200078ef810 */
[----:B---3--:R-:W-:Y:S01]  /*6eb0*/  IMAD R0, R153, -0x80, R155 ;  /* 0xffffff8099007824 */ /* 0x008fe200078e029b */
[----:B0-----:R-:W-:Y:S01]  /*6ec0*/  SHF.R.U32.HI R4, RZ, 0x3, R27 ;  /* 0x00000003ff047819 */ /* 0x001fe2000001161b */
[----:B----45:R-:W-:Y:S01]  /*6ed0*/  IMAD.MOV.U32 R5, RZ, RZ, R6 ;  /* 0x000000ffff057224 */ /* 0x030fe200078e0006 */
[--C-:B------:R-:W-:Y:S01]  /*6ee0*/  SHF.R.U64 R32, R6, 0x10, R7.reuse ;  /* 0x0000001006207819 */ /* 0x100fe20000001207 */
[----:B------:R-:W-:Y:S01]  /*6ef0*/  IMAD.MOV.U32 R14, RZ, RZ, R7 ;  /* 0x000000ffff0e7224 */ /* 0x000fe200078e0007 */
[----:B------:R-:W-:Y:S01]  /*6f00*/  LOP3.LUT R15, R3, R4, RZ, 0x3c, !PT ;  /* 0x00000004030f7212 */ /* 0x000fe200078e3cff */
[----:B------:R-:W-:Y:S01]  /*6f10*/  IMAD.MOV.U32 R3, RZ, RZ, R12 ;  /* 0x000000ffff037224 */ /* 0x000fe200078e000c */
[----:B------:R-:W-:Y:S01]  /*6f20*/  VIMNMX R35, R0, 0x80, PT ;  /* 0x0000008000237848 */ /* 0x000fe20003fe0100 */
[----:B------:R-:W-:Y:S01]  /*6f30*/  IMAD.MOV.U32 R4, RZ, RZ, R13 ;  /* 0x000000ffff047224 */ /* 0x000fe200078e000d */
[----:B------:R-:W-:Y:S01]  /*6f40*/  SHF.R.U32.HI R27, RZ, 0x10, R7 ;  /* 0x00000010ff1b7819 */ /* 0x000fe20000011607 */
[----:B------:R-:W-:Y:S01]  /*6f50*/  IMAD R0, R210, 0x200, R15 ;  /* 0x00000200d2007824 */ /* 0x000fe200078e020f */
[--C-:B------:R-:W-:Y:S01]  /*6f60*/  SHF.R.U64 R30, R12, 0x10, R13.reuse ;  /* 0x000000100c1e7819 */ /* 0x100fe2000000120d */
[----:B------:R-:W-:Y:S01]  /*6f70*/  IMAD.MOV.U32 R7, RZ, RZ, R8 ;  /* 0x000000ffff077224 */ /* 0x000fe200078e0008 */
[----:B------:R-:W-:Y:S01]  /*6f80*/  SHF.R.U32.HI R25, RZ, 0x10, R13 ;  /* 0x00000010ff197819 */ /* 0x000fe2000001160d */
[----:B------:R-:W-:Y:S01]  /*6f90*/  IMAD.MOV.U32 R6, RZ, RZ, R10 ;  /* 0x000000ffff067224 */ /* 0x000fe200078e000a */
[----:B------:R-:W-:Y:S01]  /*6fa0*/  SHF.R.U64 R21, R10, 0x10, R11 ;  /* 0x000000100a157819 */ /* 0x000fe2000000120b */
[----:B------:R-:W-:Y:S01]  /*6fb0*/  IMAD R10, R0, 0x2, R19 ;  /* 0x00000002000a7824 */ /* 0x000fe200078e0213 */
[--C-:B------:R-:W-:Y:S01]  /*6fc0*/  SHF.R.U64 R24, R8, 0x10, R9.reuse ;  /* 0x0000001008187819 */ /* 0x100fe20000001209 */
[--C-:B------:R-:W-:Y:S01]  /*6fd0*/  IMAD.MOV.U32 R13, RZ, RZ, R9.reuse ;  /* 0x000000ffff0d7224 */ /* 0x100fe200078e0009 */
[----:B------:R-:W-:Y:S01]  /*6fe0*/  SHF.R.U32.HI R20, RZ, 0x10, R9 ;  /* 0x00000010ff147819 */ /* 0x000fe20000011609 */
[----:B------:R-:W-:Y:S01]  /*6ff0*/  BSSY B1, `(.L_x_9543) ;  /* 0x000000d000017945 */ /* 0x000fe20003800000 */
[----:B------:R-:W-:Y:S01]  /*7000*/  PRMT R9, R3, 0x5410, R30 ;  /* 0x0000541003097816 */ /* 0x000fe2000000001e */
[----:B------:R-:W-:Y:S01]  /*7010*/  IMAD.MOV.U32 R8, RZ, RZ, R11 ;  /* 0x000000ffff087224 */ /* 0x000fe200078e000b */
[----:B------:R-:W-:Y:S01]  /*7020*/  LOP3.LUT P2, RZ, R31, 0x4, RZ, 0xc0, !PT ;  /* 0x000000041fff7812 */ /* 0x000fe2000784c0ff */
[----:B------:R-:W-:Y:S01]  /*7030*/  VIADD R0, R10, 0x18440 ;  /* 0x000184400a007836 */ /* 0x000fe20000000000 */
[----:B------:R-:W-:Y:S01]  /*7040*/  PRMT R3, R4, 0x5410, R25 ;  /* 0x0000541004037816 */ /* 0x000fe20000000019 */
[----:B------:R-:W-:Y:S01]  /*7050*/  VIADD R4, R10, 0x18400 ;  /* 0x000184000a047836 */ /* 0x000fe20000000000 */
[----:B------:R-:W-:-:S02]  /*7060*/  SHF.R.U32.HI R15, RZ, 0x10, R11 ;  /* 0x00000010ff0f7819 */ /* 0x000fc4000001160b */
[----:B------:R-:W-:Y:S02]  /*7070*/  PRMT R31, R5, 0x5410, R32 ;  /* 0x00005410051f7816 */ /* 0x000fe40000000020 */
[----:B------:R-:W-:Y:S02]  /*7080*/  ISETP.GE.AND P1, PT, R18, R35, PT ;  /* 0x000000231200720c */ /* 0x000fe40003f26270 */
[----:B------:R-:W-:Y:S02]  /*7090*/  PRMT R12, R14, 0x5410, R27 ;  /* 0x000054100e0c7816 */ /* 0x000fe4000000001b */
[----:B------:R-:W-:Y:S01]  /*70a0*/  PRMT R33, R7, 0x5410, R24 ;  /* 0x0000541007217816 */ /* 0x000fe20000000018 */
[----:B-1----:R-:W-:Y:S08]  /*70b0*/  @!P0 BRA `(.L_x_9544) ;  /* 0x0000012c00908947 */ /* 0x002ff00003800000 */
.L_x_9785:
[----:B------:R-:W-:Y:S05]  /*70c0*/  BSYNC B1 ;  /* 0x0000000000017941 */ /* 0x000fea0003800000 */
.L_x_9543:
        /* <DEDUP_REMOVED lines=12> */
[----:B------:R-:W-:Y:S01]  /*7190*/  IMAD.U32 R25, R33, 0x10000, RZ ;  /* 0x0001000021197824 */ /* 0x000fe200078e00ff */
[C---:B------:R-:W-:Y:S01]  /*71a0*/  LOP3.LUT R24, R31.reuse, 0xffff0000, RZ, 0xc0, !PT ;  /* 0xffff00001f187812 */ /* 0x040fe200078ec0ff */
[----:B------:R-:W-:Y:S01]  /*71b0*/  IMAD.U32 R21, R31, 0x10000, RZ ;  /* 0x000100001f157824 */ /* 0x000fe200078e00ff */
[----:B0-----:R-:W-:Y:S01]  /*71c0*/  LOP3.LUT R26, R33, 0xffff0000, RZ, 0xc0, !PT ;  /* 0xffff0000211a7812 */ /* 0x001fe200078ec0ff */
        /* <DEDUP_REMOVED lines=10> */
[----:B------:R-:W-:Y:S01]  /*7270*/  FFMA.FTZ R30, R13, R21, -R30 ;  /* 0x000000150d1e7223 */ /* 0x000fe2000001081e */
[-C--:B------:R-:W-:Y:S01]  /*7280*/  FMUL.FTZ R29, R5, R24.reuse ;  /* 0x00000018051d7220 */ /* 0x080fe20000410000 */
[----:B------:R-:W-:Y:S01]  /*7290*/  LOP3.LUT R7, R7, 0xffff0000, RZ, 0xc0, !PT ;  /* 0xffff000007077812 */ /* 0x000fe200078ec0ff */
[----:B------:R-:W-:Y:S01]  /*72a0*/  FFMA.FTZ R25, R13, R25, R4 ;  /* 0x000000190d197223 */ /* 0x000fe20000010004 */
        /* <DEDUP_REMOVED lines=19> */
.L_x_9548:
[----:B------:R-:W-:Y:S05]  /*73e0*/  BSYNC B2 ;  /* 0x0000000000027941 */ /* 0x000fea0003800000 */
.L_x_9547:
[----:B------:R-:W-:Y:S05]  /*73f0*/  @P1 BRA `(.L_x_9546) ;  /* 0x0000000000981947 */ /* 0x000fea0003800000 */
[----:B-1----:R-:W1:Y:S01]  /*7400*/  LDS.128 R4, [R0] ;  /* 0x0000000000047984 */ /* 0x002e620000000c00 */
        /* <DEDUP_REMOVED lines=37> */
.L_x_9546:
[----:B------:R-:W-:Y:S05]  /*7660*/  BSYNC B1 ;  /* 0x0000000000017941 */ /* 0x000fea0003800000 */
.L_x_9545:
        /* <DEDUP_REMOVED lines=21> */
[----:B0-----:R-:W-:Y:S01]  /*77c0*/  FMUL.FTZ R26, R25, R4 ;  /* 0x00000004191a7220 */ /* 0x001fe20000410000 */
[C---:B------:R-:W-:Y:S01]  /*77d0*/  IMAD.U32 R20, R7.reuse, 0x10000, RZ ;  /* 0x0001000007147824 */ /* 0x040fe200078e00ff */
[----:B------:R-:W-:Y:S01]  /*77e0*/  LOP3.LUT R7, R7, 0xffff0000, RZ, 0xc0, !PT ;  /* 0xffff000007077812 */ /* 0x000fe200078ec0ff */
[----:B------:R-:W-:Y:S01]  /*77f0*/  FFMA.FTZ R4, R25, R13, -R24 ;  /* 0x0000000d19047223 */ /* 0x000fe20000010818 */
[----:B------:R-:W-:Y:S01]  /*7800*/  FMUL.FTZ R21, R32, R5 ;  /* 0x0000000520157220 */ /* 0x000fe20000410000 */
[----:B------:R-:W-:Y:S01]  /*7810*/  FFMA.FTZ R13, R27, R13, R26 ;  /* 0x0000000d1b0d7223 */ /* 0x000fe2000001001a */
[----:B------:R-:W-:Y:S01]  /*7820*/  FMUL.FTZ R25, R30, R5 ;  /* 0x000000051e197220 */ /* 0x000fe20000410000 */
[C---:B------:R-:W-:Y:S01]  /*7830*/  LOP3.LUT R26, R12.reuse, 0xffff0000, RZ, 0xc0, !PT ;  /* 0xffff00000c1a7812 */ /* 0x040fe200078ec0ff */
[----:B------:R-:W-:-:S02]  /*7840*/  IMAD.U32 R27, R12, 0x10000, RZ ;  /* 0x000100000c1b7824 */ /* 0x000fc400078e00ff */
[-C--:B------:R-:W-:Y:S01]  /*7850*/  FFMA.FTZ R5, R30, R14.reuse, -R21 ;  /* 0x0000000e1e057223 */ /* 0x080fe20000010815 */
        /* <DEDUP_REMOVED lines=14> */
.L_x_9551:
[----:B------:R-:W-:Y:S05]  /*7940*/  BSYNC B1 ;  /* 0x0000000000017941 */ /* 0x000fea0003800000 */
.L_x_9550:
[----:B------:R-:W-:Y:S05]  /*7950*/  @P1 BRA `(.L_x_9549) ;  /* 0x0000001000641947 */ /* 0x000fea0003800000 */
[----:B-1----:R-:W1:Y:S01]  /*7960*/  LDS.128 R4, [R0+0x2000] ;  /* 0x0020000000047984 */ /* 0x002e620000000c00 */
[C---:B------:R-:W-:Y:S01]  /*7970*/  IMAD.U32 R24, R11.reuse, 0x10000, RZ ;  /* 0x000100000b187824 */ /* 0x040fe200078e00ff */
[----:B0-----:R-:W-:Y:S01]  /*7980*/  LOP3.LUT R26, R11, 0xffff0000, RZ, 0xc0, !PT ;  /* 0xffff00000b1a7812 */ /* 0x001fe200078ec0ff */
        /* <DEDUP_REMOVED lines=14> */
[----:B------:R-:W-:Y:S01]  /*7a70*/  FFMA.FTZ R4, R14, R10, -R13 ;  /* 0x0000000a0e047223 */ /* 0x000fe2000001080d */
[C---:B------:R-:W-:Y:S01]  /*7a80*/  FMUL.FTZ R13, R20.reuse, R5 ;  /* 0x00000005140d7220 */ /* 0x040fe20000410000 */
[----:B------:R-:W-:Y:S01]  /*7a90*/  FFMA.FTZ R5, R20, R12, -R21 ;  /* 0x0000000c14057223 */ /* 0x000fe20000010815 */
[----:B------:R-:W-:Y:S01]  /*7aa0*/  IMAD.U32 R21, R3, 0x10000, RZ ;  /* 0x0001000003157824 */ /* 0x000fe200078e00ff */
[----:B------:R-:W-:Y:S01]  /*7ab0*/  LOP3.LUT R7, R7, 0xffff0000, RZ, 0xc0, !PT ;  /* 0xffff000007077812 */ /* 0x000fe200078ec0ff */
[----:B------:R-:W-:Y:S01]  /*7ac0*/  FFMA.FTZ R15, R24, R10, R15 ;  /* 0x0000000a180f7223 */ /* 0x000fe2000001000f */
[----:B------:R-:W-:Y:S01]  /*7ad0*/  LOP3.LUT R3, R3, 0xffff0000, RZ, 0xc0, !PT ;  /* 0xffff000003037812 */ /* 0x000fe200078ec0ff */
[-C--:B------:R-:W-:Y:S01]  /*7ae0*/  FMUL.FTZ R8, R25, R6.reuse ;  /* 0x0000000619087220 */ /* 0x080fe20000410000 */
[----:B------:R-:W-:Y:S01]  /*7af0*/  FMUL.FTZ R10, R21, R6 ;  /* 0x00000006150a7220 */ /* 0x000fe20000410000 */
[-C--:B------:R-:W-:Y:S01]  /*7b00*/  FMUL.FTZ R14, R27, R7.reuse ;  /* 0x000000071b0e7220 */ /* 0x080fe20000410000 */
[----:B------:R-:W-:Y:S01]  /*7b10*/  FFMA.FTZ R12, R26, R12, R13 ;  /* 0x0000000c1a0c7223 */ /* 0x000fe2000001000d */
[----:B------:R-:W-:Y:S01]  /*7b20*/  FMUL.FTZ R20, R3, R7 ;  /* 0x0000000703147220 */ /* 0x000fe20000410000 */
[-C--:B------:R-:W-:Y:S01]  /*7b30*/  FFMA.FTZ R6, R21, R9.reuse, -R8 ;  /* 0x0000000915067223 */ /* 0x080fe20000010808 */
[----:B------:R-:W-:Y:S01]  /*7b40*/  FFMA.FTZ R9, R25, R9, R10 ;  /* 0x0000000919097223 */ /* 0x000fe2000001000a */
[-C--:B------:R-:W-:Y:S01]  /*7b50*/  FFMA.FTZ R7, R3, R11.reuse, -R14 ;  /* 0x0000000b03077223 */ /* 0x080fe2000001080e */
[----:B------:R-:W-:Y:S01]  /*7b60*/  FFMA.FTZ R20, R27, R11, R20 ;  /* 0x0000000b1b147223 */ /* 0x000fe20000010014 */
[----:B------:R-:W-:-:S02]  /*7b70*/  F2FP.BF16.F32.PACK_AB R4, R15, R4 ;  /* 0x000000040f04723e */ /* 0x000fc400000010ff */
[----:B------:R-:W-:Y:S02]  /*7b80*/  F2FP.BF16.F32.PACK_AB R5, R12, R5 ;  /* 0x000000050c05723e */ /* 0x000fe400000010ff */
[----:B------:R-:W-:Y:S02]  /*7b90*/  F2FP.BF16.F32.PACK_AB R6, R9, R6 ;  /* 0x000000060906723e */ /* 0x000fe400000010ff */
[----:B------:R-:W-:-:S05]  /*7ba0*/  F2FP.BF16.F32.PACK_AB R7, R20, R7 ;  /* 0x000000071407723e */ /* 0x000fca00000010ff */
[----:B------:R3:W-:Y:S01]  /*7bb0*/  STS.128 [R0+0x2000], R4 ;  /* 0x0020000400007388 */ /* 0x0007e20000000c00 */
[----:B------:R-:W-:Y:S05]  /*7bc0*/  BRA `(.L_x_9549) ;  /* 0x0000000c00c87947 */ /* 0x000fea0003800000 */
.L_x_9539:
[----:B------:R-:W-:-:S03]  /*7bd0*/  UMOV UR4, 0xffffffff ;  /* 0xffffffff00047882 */ /* 0x000fc60000000000 */
[----:B------:R-:W-:Y:S05]  /*7be0*/  BRA.DIV UR4, `(.L_x_9552) ;  /* 0x0000012204d87947 */ /* 0x000fea000b800000 */
[----:B------:R1:W2:Y:S04]  /*7bf0*/  SHFL.IDX PT, R0, R25, RZ, 0x1c1f ;  /* 0x001c1fff19007589 */ /* 0x0002a800000e0000 */
[----:B------:R1:W3:Y:S04]  /*7c00*/  SHFL.IDX PT, R3, R24, RZ, 0x1c1f ;  /* 0x001c1fff18037589 */ /* 0x0002e800000e0000 */
[----:B------:R1:W4:Y:S04]  /*7c10*/  SHFL.IDX PT, R20, R27, RZ, 0x1c1f ;  /* 0x001c1fff1b147589 */ /* 0x00032800000e0000 */
[----:B------:R1:W0:Y:S02]  /*7c20*/  SHFL.IDX PT, R14, R26, RZ, 0x1c1f ;  /* 0x001c1fff1a0e7589 */ /* 0x00022400000e0000 */
.L_x_9791:
[----:B------:R-:W-:Y:S01]  /*7c30*/  ULDC UR4, c[0x0][0x448] ;  /* 0x0001120000047ab9 */ /* 0x000fe20000000800 */
[----:B-1----:R-:W1:Y:S01]  /*7c40*/  LDC R25, c[0x0][0x3f4] ;  /* 0x0000fd00ff197b82 */ /* 0x002e620000000800 */
[----:B------:R-:W-:Y:S01]  /*7c50*/  IMAD R155, R155, UR4, RZ ;  /* 0x000000049b9b7c24 */ /* 0x000fe2000f8e02ff */
[----:B------:R-:W-:Y:S01]  /*7c60*/  LEA.HI R5, R221, R221, RZ, 0x1 ;  /* 0x000000dddd057211 */ /* 0x000fe200078f08ff */
[----:B------:R-:W-:Y:S01]  /*7c70*/  BSSY B1, `(.L_x_9553) ;  /* 0x0000017000017945 */ /* 0x000fe20003800000 */
[----:B------:R-:W-:Y:S02]  /*7c80*/  CS2R R8, SRZ ;  /* 0x0000000000087805 */ /* 0x000fe4000001ff00 */
[----:B------:R-:W-:Y:S02]  /*7c90*/  CS2R R10, SRZ ;  /* 0x00000000000a7805 */ /* 0x000fe4000001ff00 */
[----:B------:R-:W-:Y:S02]  /*7ca0*/  ISETP.GE.AND P0, PT, R4, R155, PT ;  /* 0x0000009b0400720c */ /* 0x000fe40003f06270 */
[----:B------:R-:W-:-:S02]  /*7cb0*/  LOP3.LUT R6, R5, 0xfffffffe, RZ, 0xc0, !PT ;  /* 0xfffffffe05067812 */ /* 0x000fc400078ec0ff */
[----:B------:R-:W-:-:S03]  /*7cc0*/  CS2R R4, SRZ ;  /* 0x0000000000047805 */ /* 0x000fc6000001ff00 */
[----:B------:R-:W-:Y:S01]  /*7cd0*/  IMAD.IADD R24, R221, 0x1, -R6 ;  /* 0x00000001dd187824 */ /* 0x000fe200078e0a06 */
[----:B------:R-:W-:-:S04]  /*7ce0*/  CS2R R6, SRZ ;  /* 0x0000000000067805 */ /* 0x000fc8000001ff00 */
[----:B------:R-:W-:Y:S01]  /*7cf0*/  SHF.L.U32 R24, R24, 0x1f, RZ ;  /* 0x0000001f18187819 */ /* 0x000fe200000006ff */
[----:B------:R-:W-:Y:S06]  /*7d00*/  @P0 BRA `(.L_x_9554) ;  /* 0x0000000000340947 */ /* 0x000fec0003800000 */
[----:B------:R-:W-:Y:S01]  /*7d10*/  ULDC UR4, c[0x0][0x3f4] ;  /* 0x0000fd0000047ab9 */ /* 0x000fe20000000800 */
[C---:B------:R-:W-:Y:S01]  /*7d20*/  IMAD.SHL.U32 R15, R16.reuse, 0x2, RZ ;  /* 0x00000002100f7824 */ /* 0x040fe200078e00ff */
[C---:B------:R-:W-:Y:S02]  /*7d30*/  ISETP.GE.AND P2, PT, R16.reuse, UR4, PT ;  /* 0x0000000410007c0c */ /* 0x040fe4000bf46270 */
[----:B------:R-:W-:Y:S02]  /*7d40*/  SHF.R.S32.HI R5, RZ, 0x1f, R16 ;  /* 0x0000001fff057819 */ /* 0x000fe40000011410 */
[----:B---3--:R-:W-:Y:S02]  /*7d50*/  IADD3 R12, P0, R3, R15, RZ ;  /* 0x0000000f030c7210 */ /* 0x008fe40007f1e0ff */
[----:B------:R-:W-:Y:S02]  /*7d60*/  SHF.L.U64.HI R3, R16, 0x1, R5 ;  /* 0x0000000110037819 */ /* 0x000fe40000010205 */
[----:B------:R-:W-:-:S02]  /*7d70*/  CS2R R4, SRZ ;  /* 0x0000000000047805 */ /* 0x000fc4000001ff00 */
[----:B0-----:R-:W-:Y:S01]  /*7d80*/  IADD3 R14, P1, R14, R15, RZ ;  /* 0x0000000f0e0e7210 */ /* 0x001fe20007f3e0ff */
[----:B--2---:R-:W-:-:S04]  /*7d90*/  IMAD.X R13, R0, 0x1, R3, P0 ;  /* 0x00000001000d7824 */ /* 0x004fc800000e0603 */
[----:B----4-:R-:W-:Y:S01]  /*7da0*/  IMAD.X R15, R20, 0x1, R3, P1 ;  /* 0x00000001140f7824 */ /* 0x010fe200008e0603 */
[----:B------:R-:W-:Y:S07]  /*7db0*/  @P2 BRA `(.L_x_9554) ;  /* 0x0000000000082947 */ /* 0x000fee0003800000 */
[----:B------:R0:W5:Y:S04]  /*7dc0*/  LD.E.128 R4, desc[UR40][R12.64] ;  /* 0x000000280c047980 */ /* 0x000168000c101d00 */
[----:B------:R0:W5:Y:S02]  /*7dd0*/  LD.E.128 R8, desc[UR40][R14.64] ;  /* 0x000000280e087980 */ /* 0x000164000c101d00 */
.L_x_9554:
[----:B------:R-:W-:Y:S05]  /*7de0*/  BSYNC B1 ;  /* 0x0000000000017941 */ /* 0x000fea0003800000 */
.L_x_9553:
[----:B------:R-:W1:Y:S01]  /*7df0*/  SYNCS.PHASECHK.TRANS64.TRYWAIT P1, [R19+URZ+0x22800], R24 ;  /* 0x02280018130075a7 */ /* 0x000e62000802017f */
[----:B--2---:R-:W-:Y:S01]  /*7e00*/  IMAD R0, R153, -0x80, R155 ;  /* 0xffffff8099007824 */ /* 0x004fe200078e029b */
[--C-:B-----5:R-:W-:Y:S01]  /*7e10*/  SHF.R.U64 R26, R6, 0x10, R7.reuse ;  /* 0x00000010061a7819 */ /* 0x120fe20000001207 */
[----:B---3--:R-:W-:Y:S01]  /*7e20*/  IMAD.MOV.U32 R3, RZ, RZ, R6 ;  /* 0x000000ffff037224 */ /* 0x008fe200078e0006 */
[--C-:B------:R-:W-:Y:S01]  /*7e30*/  SHF.R.U32.HI R27, RZ, 0x10, R7.reuse ;  /* 0x00000010ff1b7819 */ /* 0x100fe20000011607 */
[----:B0-----:R-:W-:Y:S01]  /*7e40*/  IMAD.MOV.U32 R14, RZ, RZ, R7 ;  /* 0x000000ffff0e7224 */ /* 0x001fe200078e0007 */
[--C-:B------:R-:W-:Y:S01]  /*7e50*/  SHF.R.U64 R6, R8, 0x10, R9.reuse ;  /* 0x0000001008067819 */ /* 0x100fe20000001209 */
[--C-:B------:R-:W-:Y:S01]  /*7e60*/  IMAD.MOV.U32 R12, RZ, RZ, R9.reuse ;  /* 0x000000ffff0c7224 */ /* 0x100fe200078e0009 */
[----:B------:R-:W-:Y:S01]  /*7e70*/  SHF.R.U32.HI R7, RZ, 0x10, R9 ;  /* 0x00000010ff077819 */ /* 0x000fe20000011609 */
[----:B----4-:R-:W-:Y:S01]  /*7e80*/  IMAD.MOV.U32 R20, RZ, RZ, R4 ;  /* 0x000000ffff147224 */ /* 0x010fe200078e0004 */
[----:B------:R-:W-:Y:S01]  /*7e90*/  VIMNMX R9, R0, 0x80, PT ;  /* 0x0000008000097848 */ /* 0x000fe20003fe0100 */
[--C-:B------:R-:W-:Y:S01]  /*7ea0*/  IMAD.MOV.U32 R15, RZ, RZ, R5.reuse ;  /* 0x000000ffff0f7224 */ /* 0x100fe200078e0005 */
[--C-:B------:R-:W-:Y:S01]  /*7eb0*/  SHF.R.U64 R29, R4, 0x10, R5.reuse ;  /* 0x00000010041d7819 */ /* 0x100fe20000001205 */
[----:B------:R-:W-:Y:S01]  /*7ec0*/  IMAD.MOV.U32 R21, RZ, RZ, R8 ;  /* 0x000000ffff157224 */ /* 0x000fe200078e0008 */
[----:B------:R-:W-:Y:S01]  /*7ed0*/  SHF.R.U32.HI R30, RZ, 0x10, R5 ;  /* 0x00000010ff1e7819 */ /* 0x000fe20000011605 */
[----:B------:R-:W-:Y:S01]  /*7ee0*/  IMAD.MOV.U32 R13, RZ, RZ, R10 ;  /* 0x000000ffff0d7224 */ /* 0x000fe200078e000a */
[----:B-1----:R-:W-:Y:S01]  /*7ef0*/  ISETP.GE.AND P0, PT, R16, R25, PT ;  /* 0x000000191000720c */ /* 0x002fe20003f06270 */
        /* <DEDUP_REMOVED lines=14> */
[----:B------:R-:W-:Y:S06]  /*7fe0*/  @!P1 BRA `(.L_x_9556) ;  /* 0x0000012000489947 */ /* 0x000fec0003800000 */
.L_x_9792:
[----:B------:R-:W-:Y:S05]  /*7ff0*/  BSYNC B1 ;  /* 0x0000000000017941 */ /* 0x000fea0003800000 */
.L_x_9555:
[----:B------:R-:W-:Y:S04]  /*8000*/  BSSY B1, `(.L_x_9557) ;  /* 0x000005a000017945 */ /* 0x000fe80003800000 */
[----:B------:R-:W-:Y:S05]  /*8010*/  @P2 BRA `(.L_x_9558) ;  /* 0x0000000400602947 */ /* 0x000fea0003800000 */
[----:B------:R-:W-:Y:S01]  /*8020*/  IMAD.SHL.U32 R4, R31, 0x40, RZ ;  /* 0x000000401f047824 */ /* 0x000fe200078e00ff */
[----:B------:R-:W-:Y:S01]  /*8030*/  LOP3.LUT R39, R13, 0xffff0000, RZ, 0xc0, !PT ;  /* 0xffff00000d277812 */ /* 0x000fe200078ec0ff */
[----:B------:R-:W-:Y:S01]  /*8040*/  IMAD.IADD R6, R16, 0x1, R25 ;  /* 0x0000000110067824 */ /* 0x000fe200078e0219 */
[----:B------:R-:W-:Y:S01]  /*8050*/  LOP3.LUT R35, R3, 0xffff0000, RZ, 0xc0, !PT ;  /* 0xffff000003237812 */ /* 0x000fe200078ec0ff */
[----:B------:R-:W-:Y:S01]  /*8060*/  IMAD.U32 R36, R13, 0x10000, RZ ;  /* 0x000100000d247824 */ /* 0x000fe200078e00ff */
[----:B------:R-:W-:Y:S01]  /*8070*/  LOP3.LUT R7, R4, 0x1c0, RZ, 0xc0, !PT ;  /* 0x000001c004077812 */ /* 0x000fe200078ec0ff */
[----:B------:R-:W-:Y:S02]  /*8080*/  IMAD.U32 R34, R3, 0x10000, RZ ;  /* 0x0001000003227824 */ /* 0x000fe400078e00ff */
[----:B------:R-:W-:Y:S01]  /*8090*/  IMAD.U32 R37, R21, 0x10000, RZ ;  /* 0x0001000015257824 */ /* 0x000fe200078e00ff */
[----:B------:R-:W-:Y:S02]  /*80a0*/  LOP3.LUT R4, R7, 0x38, R16, 0xf8, !PT ;  /* 0x0000003807047812 */ /* 0x000fe400078ef810 */
[----:B------:R-:W-:-:S02]  /*80b0*/  SHF.R.U32.HI R9, RZ, 0x3, R7 ;  /* 0x00000003ff097819 */ /* 0x000fc40000011607 */
[----:B------:R-:W-:Y:S02]  /*80c0*/  LOP3.LUT R6, R7, 0x38, R6, 0xf8, !PT ;  /* 0x0000003807067812 */ /* 0x000fe400078ef806 */
[----:B------:R-:W-:-:S05]  /*80d0*/  LOP3.LUT R5, R4, R9, RZ, 0x3c, !PT ;  /* 0x0000000904057212 */ /* 0x000fca00078e3cff */
[----:B------:R-:W-:Y:S01]  /*80e0*/  IMAD R4, R210, 0x200, R5 ;  /* 0x00000200d2047824 */ /* 0x000fe200078e0205 */
[----:B------:R-:W-:-:S03]  /*80f0*/  LOP3.LUT R5, R6, R9, RZ, 0x3c, !PT ;  /* 0x0000000906057212 */ /* 0x000fc600078e3cff */
[----:B------:R-:W-:Y:S02]  /*8100*/  IMAD R42, R4, 0x2, R19 ;  /* 0x00000002042a7824 */ /* 0x000fe400078e0213 */
[----:B------:R-:W-:-:S03]  /*8110*/  IMAD R8, R210, 0x200, R5 ;  /* 0x00000200d2087824 */ /* 0x000fc600078e0205 */
[----:B------:R-:W1:Y:S01]  /*8120*/  LDS.128 R4, [R42+0x18400] ;  /* 0x018400002a047984 */ /* 0x000e620000000c00 */
[----:B------:R-:W-:-:S05]  /*8130*/  IMAD R44, R8, 0x2, R19 ;  /* 0x00000002082c7824 */ /* 0x000fca00078e0213 */
[----:B------:R-:W2:Y:S01]  /*8140*/  LDS.128 R8, [R44+0x18400] ;  /* 0x018400002c087984 */ /* 0x000ea20000000c00 */
[C---:B-1----:R-:W-:Y:S01]  /*8150*/  IMAD.U32 R27, R6.reuse, 0x10000, RZ ;  /* 0x00010000061b7824 */ /* 0x042fe200078e00ff */
[----:B------:R-:W-:Y:S01]  /*8160*/  LOP3.LUT R6, R6, 0xffff0000, RZ, 0xc0, !PT ;  /* 0xffff000006067812 */ /* 0x000fe200078ec0ff */
[C---:B0-----:R-:W-:Y:S01]  /*8170*/  IMAD.U32 R24, R4.reuse, 0x10000, RZ ;  /* 0x0001000004187824 */ /* 0x041fe200078e00ff */
[----:B------:R-:W-:Y:S01]  /*8180*/  LOP3.LUT R4, R4, 0xffff0000, RZ, 0xc0, !PT ;  /* 0xffff000004047812 */ /* 0x000fe200078ec0ff */
[C---:B------:R-:W-:Y:S01]  /*8190*/  IMAD.U32 R26, R5.reuse, 0x10000, RZ ;  /* 0x00010000051a7824 */ /* 0x040fe200078e00ff */
[----:B------:R-:W-:Y:S01]  /*81a0*/  LOP3.LUT R5, R5, 0xffff0000, RZ, 0xc0, !PT ;  /* 0xffff000005057812 */ /* 0x000fe200078ec0ff */
[C---:B--2---:R-:W-:Y:S01]  /*81b0*/  IMAD.U32 R32, R10.reuse, 0x10000, RZ ;  /* 0x000100000a207824 */ /* 0x044fe200078e00ff */
[----:B------:R-:W-:Y:S01]  /*81c0*/  LOP3.LUT R10, R10, 0xffff0000, RZ, 0xc0, !PT ;  /* 0xffff00000a0a7812 */ /* 0x000fe200078ec0ff */
[C---:B------:R-:W-:Y:S01]  /*81d0*/  IMAD.U32 R30, R8.reuse, 0x10000, RZ ;  /* 0x00010000081e7824 */ /* 0x040fe200078e00ff */
[----:B------:R-:W-:Y:S01]  /*81e0*/  LOP3.LUT R8, R8, 0xffff0000, RZ, 0xc0, !PT ;  /* 0xffff000008087812 */ /* 0x000fe200078ec0ff */
[C---:B------:R-:W-:Y:S01]  /*81f0*/  FMUL.FTZ R38, R32.reuse, R36 ;  /* 0x0000002420267220 */ /* 0x040fe20000410000 */
[-C--:B------:R-:W-:Y:S01]  /*8200*/  FMUL.FTZ R32, R32, R34.reuse ;  /* 0x0000002220207220 */ /* 0x080fe20000410000 */
[C---:B------:R-:W-:Y:S01]  /*8210*/  FMUL.FTZ R41, R10.reuse, R39 ;  /* 0x000000270a297220 */ /* 0x040fe20000410000 */
[----:B------:R-:W-:Y:S01]  /*8220*/  FMUL.FTZ R45, R10, R35 ;  /* 0x000000230a2d7220 */ /* 0x000fe20000410000 */
[C---:B------:R-:W-:Y:S01]  /*8230*/  FFMA.FTZ R38, R27.reuse, R34, -R38 ;  /* 0x000000221b267223 */ /* 0x040fe20000010826 */
[----:B------:R-:W-:Y:S01]  /*8240*/  FFMA.FTZ R36, R27, R36, R32 ;  /* 0x000000241b247223 */ /* 0x000fe20000010020 */
[----:B------:R-:W-:-:S02]  /*8250*/  IMAD.U32 R27, R20, 0x10000, RZ ;  /* 0x00010000141b7824 */ /* 0x000fc400078e00ff */
[----:B------:R-:W-:Y:S01]  /*8260*/  FFMA.FTZ R43, R6, R35, -R41 ;  /* 0x00000023062b7223 */ /* 0x000fe20000010829 */
[C---:B------:R-:W-:Y:S01]  /*8270*/  FMUL.FTZ R41, R30.reuse, R37 ;  /* 0x000000251e297220 */ /* 0x040fe20000410000 */
[----:B------:R-:W-:Y:S01]  /*8280*/  LOP3.LUT R35, R21, 0xffff0000, RZ, 0xc0, !PT ;  /* 0xffff000015237812 */ /* 0x000fe200078ec0ff */
[-C--:B------:R-:W-:Y:S01]  /*8290*/  FMUL.FTZ R30, R30, R27.reuse ;  /* 0x0000001b1e1e7220 */ /* 0x080fe20000410000 */
[----:B------:R-:W-:Y:S02]  /*82a0*/  IMAD.U32 R31, R9, 0x10000, RZ ;  /* 0x00010000091f7824 */ /* 0x000fe400078e00ff */
[----:B------:R-:W-:Y:S01]  /*82b0*/  FFMA.FTZ R41, R24, R27, -R41 ;  /* 0x0000001b18297223 */ /* 0x000fe20000010829 */
        /* <DEDUP_REMOVED lines=19> */
[----:B------:R-:W-:Y:S01]  /*83f0*/  FFMA.FTZ R33, R29, R8, -R4 ;  /* 0x000000081d217223 */ /* 0x000fe20000010804 */
[----:B------:R-:W-:Y:S02]  /*8400*/  LOP3.LUT R9, R9, 0xffff0000, RZ, 0xc0, !PT ;  /* 0xffff000009097812 */ /* 0x000fe400078ec0ff */
[----:B------:R-:W-:Y:S01]  /*8410*/  LOP3.LUT R11, R11, 0xffff0000, RZ, 0xc0, !PT ;  /* 0xffff00000b0b7812 */ /* 0x000fe200078ec0ff */
[----:B------:R-:W-:Y:S01]  /*8420*/  FFMA.FTZ R29, R29, R24, R26 ;  /* 0x000000181d1d7223 */ /* 0x000fe2000001001a */
[----:B------:R-:W-:-:S02]  /*8430*/  LOP3.LUT R8, R12, 0xffff0000, RZ, 0xc0, !PT ;  /* 0xffff00000c087812 */ /* 0x000fc400078ec0ff */
[----:B------:R-:W-:Y:S02]  /*8440*/  LOP3.LUT R10, R0, 0xffff0000, RZ, 0xc0, !PT ;  /* 0xffff0000000a7812 */ /* 0x000fe400078ec0ff */
        /* <DEDUP_REMOVED lines=21> */
.L_x_9558:
[----:B------:R-:W-:Y:S05]  /*85a0*/  BSYNC B1 ;  /* 0x0000000000017941 */ /* 0x000fea0003800000 */
.L_x_9557:
[----:B------:R-:W-:Y:S05]  /*85b0*/  @P0 BRA `(.L_x_9549) ;  /* 0x00000004004c0947 */ /* 0x000fea0003800000 */
[----:B-1----:R-:W2:Y:S01]  /*85c0*/  LDL R42, [R1+0x64] ;  /* 0x00006400012a7983 */ /* 0x002ea20000100800 */
[----:B------:R-:W-:Y:S01]  /*85d0*/  IMAD.IADD R4, R16, 0x1, R25 ;  /* 0x0000000110047824 */ /* 0x000fe200078e0219 */
[----:B------:R-:W-:-:S04]  /*85e0*/  SHF.R.U32.HI R5, RZ, 0x3, R209 ;  /* 0x00000003ff057819 */ /* 0x000fc800000116d1 */
[----:B------:R-:W-:-:S04]  /*85f0*/  LOP3.LUT R4, R209, 0x38, R4, 0xf8, !PT ;  /* 0x00000038d1047812 */ /* 0x000fc800078ef804 */
[----:B------:R-:W-:-:S05]  /*8600*/  LOP3.LUT R5, R4, R5, RZ, 0x3c, !PT ;  /* 0x0000000504057212 */ /* 0x000fca00078e3cff */
[----:B------:R-:W-:-:S04]  /*8610*/  IMAD.IADD R8, R212, 0x1, R5 ;  /* 0x00000001d4087824 */ /* 0x000fc800078e0205 */
[----:B0-----:R-:W-:-:S05]  /*8620*/  IMAD R24, R8, 0x2, R19 ;  /* 0x0000000208187824 */ /* 0x001fca00078e0213 */
[----:B------:R-:W0:Y:S01]  /*8630*/  LDS.128 R8, [R24+0x18400] ;  /* 0x0184000018087984 */ /* 0x000e220000000c00 */
[C---:B------:R-:W-:Y:S02]  /*8640*/  IMAD.U32 R37, R21.reuse, 0x10000, RZ ;  /* 0x0001000015257824 */ /* 0x040fe400078e00ff */
[C---:B------:R-:W-:Y:S01]  /*8650*/  IMAD.U32 R35, R20.reuse, 0x10000, RZ ;  /* 0x0001000014237824 */ /* 0x040fe200078e00ff */
[----:B------:R-:W-:Y:S02]  /*8660*/  LOP3.LUT R38, R21, 0xffff0000, RZ, 0xc0, !PT ;  /* 0xffff000015267812 */ /* 0x000fe400078ec0ff */
[----:B------:R-:W-:Y:S01]  /*8670*/  LOP3.LUT R20, R20, 0xffff0000, RZ, 0xc0, !PT ;  /* 0xffff000014147812 */ /* 0x000fe200078ec0ff */
[----:B------:R-:W-:Y:S02]  /*8680*/  IMAD.U32 R41, R13, 0x10000, RZ ;  /* 0x000100000d297824 */ /* 0x000fe400078e00ff */
[----:B------:R-:W-:Y:S02]  /*8690*/  IMAD.U32 R43, R0, 0x10000, RZ ;  /* 0x00010000002b7824 */ /* 0x000fe400078e00ff */
[----:B------:R-:W-:-:S02]  /*86a0*/  IMAD.U32 R39, R14, 0x10000, RZ ;  /* 0x000100000e277824 */ /* 0x000fc400078e00ff */
[----:B------:R-:W-:Y:S02]  /*86b0*/  IMAD.U32 R36, R15, 0x10000, RZ ;  /* 0x000100000f247824 */ /* 0x000fe400078e00ff */
[C---:B0-----:R-:W-:Y:S01]  /*86c0*/  IMAD.U32 R30, R8.reuse, 0x10000, RZ ;  /* 0x00010000081e7824 */ /* 0x041fe200078e00ff */
[----:B------:R-:W-:-:S03]  /*86d0*/  LOP3.LUT R8, R8, 0xffff0000, RZ, 0xc0, !PT ;  /* 0xffff000008087812 */ /* 0x000fc600078ec0ff */
[-C--:B------:R-:W-:Y:S01]  /*86e0*/  FMUL.FTZ R34, R37, R30.reuse ;  /* 0x0000001e25227220 */ /* 0x080fe20000410000 */
[----:B------:R-:W-:Y:S01]  /*86f0*/  FMUL.FTZ R30, R35, R30 ;  /* 0x0000001e231e7220 */ /* 0x000fe20000410000 */
[----:B------:R-:W-:Y:S01]  /*8700*/  FMUL.FTZ R21, R38, R8 ;  /* 0x0000000826157220 */ /* 0x000fe20000410000 */
[C---:B------:R-:W-:Y:S01]  /*8710*/  IMAD.U32 R32, R10.reuse, 0x10000, RZ ;  /* 0x000100000a207824 */ /* 0x040fe200078e00ff */
[----:B------:R-:W-:Y:S01]  /*8720*/  LOP3.LUT R10, R10, 0xffff0000, RZ, 0xc0, !PT ;  /* 0xffff00000a0a7812 */ /* 0x000fe200078ec0ff */
[C---:B------:R-:W-:Y:S01]  /*8730*/  IMAD.U32 R33, R11.reuse, 0x10000, RZ ;  /* 0x000100000b217824 */ /* 0x040fe200078e00ff */
[----:B------:R-:W-:Y:S01]  /*8740*/  LOP3.LUT R11, R11, 0xffff0000, RZ, 0xc0, !PT ;  /* 0xffff00000b0b7812 */ /* 0x000fe200078ec0ff */
[C---:B------:R-:W-:Y:S01]  /*8750*/  IMAD.U32 R31, R9.reuse, 0x10000, RZ ;  /* 0x00010000091f7824 */ /* 0x040fe200078e00ff */
[----:B------:R-:W-:Y:S01]  /*8760*/  LOP3.LUT R9, R9, 0xffff0000, RZ, 0xc0, !PT ;  /* 0xffff000009097812 */ /* 0x000fe200078ec0ff */
[----:B------:R-:W-:Y:S01]  /*8770*/  IMAD.U32 R40, R12, 0x10000, RZ ;  /* 0x000100000c287824 */ /* 0x000fe200078e00ff */
[----:B------:R-:W-:Y:S01]  /*8780*/  LOP3.LUT R15, R15, 0xffff0000, RZ, 0xc0, !PT ;  /* 0xffff00000f0f7812 */ /* 0x000fe200078ec0ff */
[----:B--2---:R-:W0:Y:S02]  /*8790*/  LDS.128 R4, [R42+0x18400] ;  /* 0x018400002a047984 */ /* 0x004e240000000c00 */
[C---:B0-----:R-:W-:Y:S01]  /*87a0*/  IMAD.U32 R25, R4.reuse, 0x10000, RZ ;  /* 0x0001000004197824 */ /* 0x041fe200078e00ff */
[----:B------:R-:W-:-:S03]  /*87b0*/  LOP3.LUT R4, R4, 0xffff0000, RZ, 0xc0, !PT ;  /* 0xffff000004047812 */ /* 0x000fc600078ec0ff */
[-C--:B------:R-:W-:Y:S01]  /*87c0*/  FFMA.FTZ R34, R35, R25.reuse, -R34 ;  /* 0x0000001923227223 */ /* 0x080fe20000010822 */
[----:B------:R-:W-:Y:S01]  /*87d0*/  FFMA.FTZ R30, R37, R25, R30 ;  /* 0x00000019251e7223 */ /* 0x000fe2000001001e */
[C---:B------:R-:W-:Y:S01]  /*87e0*/  FMUL.FTZ R25, R20.reuse, R8 ;  /* 0x0000000814197220 */ /* 0x040fe20000410000 */
[-C--:B------:R-:W-:Y:S01]  /*87f0*/  FFMA.FTZ R21, R20, R4.reuse, -R21 ;  /* 0x0000000414157223 */ /* 0x080fe20000010815 */
[----:B------:R-:W-:Y:S01]  /*8800*/  IMAD.U32 R27, R6, 0x10000, RZ ;  /* 0x00010000061b7824 */ /* 0x000fe200078e00ff */
[C---:B------:R-:W-:Y:S01]  /*8810*/  LOP3.LUT R8, R3.reuse, 0xffff0000, RZ, 0xc0, !PT ;  /* 0xffff000003087812 */ /* 0x040fe200078ec0ff */
[----:B------:R-:W-:Y:S01]  /*8820*/  FFMA.FTZ R25, R38, R4, R25 ;  /* 0x0000000426197223 */ /* 0x000fe20000010019 */
[----:B------:R-:W-:Y:S02]  /*8830*/  IMAD.U32 R37, R3, 0x10000, RZ ;  /* 0x0001000003257824 */ /* 0x000fe400078e00ff */
[----:B------:R-:W-:Y:S01]  /*8840*/  FMUL.FTZ R4, R41, R32 ;  /* 0x0000002029047220 */ /* 0x000fe20000410000 */
[----:B------:R-:W-:-:S02]  /*8850*/  LOP3.LUT R20, R13, 0xffff0000, RZ, 0xc0, !PT ;  /* 0xffff00000d147812 */ /* 0x000fc400078ec0ff */
[----:B------:R-:W-:Y:S01]  /*8860*/  LOP3.LUT R6, R6, 0xffff0000, RZ, 0xc0, !PT ;  /* 0xffff000006067812 */ /* 0x000fe200078ec0ff */
[C---:B------:R-:W-:Y:S01]  /*8870*/  FMUL.FTZ R32, R37.reuse, R32 ;  /* 0x0000002025207220 */ /* 0x040fe20000410000 */
[----:B------:R-:W-:Y:S01]  /*8880*/  FFMA.FTZ R3, R37, R27, -R4 ;  /* 0x0000001b25037223 */ /* 0x000fe20000010804 */
[-C--:B------:R-:W-:Y:S01]  /*8890*/  FMUL.FTZ R13, R20, R10.reuse ;  /* 0x0000000a140d7220 */ /* 0x080fe20000410000 */
[C---:B------:R-:W-:Y:S01]  /*88a0*/  FMUL.FTZ R37, R8.reuse, R10 ;  /* 0x0000000a08257220 */ /* 0x040fe20000410000 */
[----:B------:R-:W-:Y:S02]  /*88b0*/  IMAD.U32 R29, R7, 0x10000, RZ ;  /* 0x00010000071d7824 */ /* 0x000fe400078e00ff */
[-C--:B------:R-:W-:Y:S01]  /*88c0*/  FMUL.FTZ R4, R43, R33.reuse ;  /* 0x000000212b047220 */ /* 0x080fe20000410000 */
[-C--:B------:R-:W-:Y:S01]  /*88d0*/  FFMA.FTZ R8, R8, R6.reuse, -R13 ;  /* 0x0000000608087223 */ /* 0x080fe2000001080d */
[----:B------:R-:W-:Y:S01]  /*88e0*/  FFMA.FTZ R37, R20, R6, R37 ;  /* 0x0000000614257223 */ /* 0x000fe20000010025 */
[C---:B------:R-:W-:Y:S01]  /*88f0*/  FMUL.FTZ R6, R39.reuse, R33 ;  /* 0x0000002127067220 */ /* 0x040fe20000410000 */
[----:B------:R-:W-:Y:S01]  /*8900*/  FFMA.FTZ R13, R39, R29, -R4 ;  /* 0x0000001d270d7223 */ /* 0x000fe20000010804 */
[----:B------:R-:W-:Y:S01]  /*8910*/  FFMA.FTZ R10, R41, R27, R32 ;  /* 0x0000001b290a7223 */ /* 0x000fe20000010020 */
[----:B------:R-:W-:-:S02]  /*8920*/  LOP3.LUT R33, R12, 0xffff0000, RZ, 0xc0, !PT ;  /* 0xffff00000c217812 */ /* 0x000fc400078ec0ff */
[----:B------:R-:W-:Y:S02]  /*8930*/  LOP3.LUT R39, R0, 0xffff0000, RZ, 0xc0, !PT ;  /* 0xffff000000277812 */ /* 0x000fe400078ec0ff */
[----:B------:R-:W-:Y:S01]  /*8940*/  LOP3.LUT R27, R14, 0xffff0000, RZ, 0xc0, !PT ;  /* 0xffff00000e1b7812 */ /* 0x000fe200078ec0ff */
[C---:B------:R-:W-:Y:S01]  /*8950*/  IMAD.U32 R26, R5.reuse, 0x10000, RZ ;  /* 0x00010000051a7824 */ /* 0x040fe200078e00ff */
[----:B------:R-:W-:Y:S01]  /*8960*/  LOP3.LUT R5, R5, 0xffff0000, RZ, 0xc0, !PT ;  /* 0xffff000005057812 */ /* 0x000fe200078ec0ff */
[----:B------:R-:W-:Y:S01]  /*8970*/  FFMA.FTZ R29, R43, R29, R6 ;  /* 0x0000001d2b1d7223 */ /* 0x000fe20000010006 */
[----:B------:R-:W-:Y:S01]  /*8980*/  LOP3.LUT R7, R7, 0xffff0000, RZ, 0xc0, !PT ;  /* 0xffff000007077812 */ /* 0x000fe200078ec0ff */
[----:B------:R-:W-:Y:S01]  /*8990*/  FMUL.FTZ R35, R40, R31 ;  /* 0x0000001f28237220 */ /* 0x000fe20000410000 */
[----:B------:R-:W-:Y:S01]  /*89a0*/  FMUL.FTZ R0, R33, R9 ;  /* 0x0000000921007220 */ /* 0x000fe20000410000 */
[----:B------:R-:W-:Y:S01]  /*89b0*/  FMUL.FTZ R6, R39, R11 ;  /* 0x0000000b27067220 */ /* 0x000fe20000410000 */
[C---:B------:R-:W-:Y:S01]  /*89c0*/  FMUL.FTZ R31, R36.reuse, R31 ;  /* 0x0000001f241f7220 */ /* 0x040fe20000410000 */
[----:B------:R-:W-:Y:S01]  /*89d0*/  FMUL.FTZ R4, R15, R9 ;  /* 0x000000090f047220 */ /* 0x000fe20000410000 */
[----:B------:R-:W-:Y:S01]  /*89e0*/  FMUL.FTZ R20, R27, R11 ;  /* 0x0000000b1b147220 */ /* 0x000fe20000410000 */
[-C--:B------:R-:W-:Y:S01]  /*89f0*/  FFMA.FTZ R35, R36, R26.reuse, -R35 ;  /* 0x0000001a24237223 */ /* 0x080fe20000010823 */
        /* <DEDUP_REMOVED lines=11> */
[----:B------:R-:W-:-:S02]  /*8ab0*/  F2FP.BF16.F32.PACK_AB R9, R12, R31 ;  /* 0x0000001f0c09723e */ /* 0x000fc400000010ff */
[----:B------:R-:W-:Y:S01]  /*8ac0*/  F2FP.BF16.F32.PACK_AB R11, R20, R29 ;  /* 0x0000001d140b723e */ /* 0x000fe200000010ff */
[----:B------:R2:W-:Y:S04]  /*8ad0*/  STS.128 [R42+0x18400], R4 ;  /* 0x018400042a007388 */ /* 0x0005e80000000c00 */
[----:B------:R2:W-:Y:S02]  /*8ae0*/  STS.128 [R24+0x18400], R8 ;  /* 0x0184000818007388 */ /* 0x0005e40000000c00 */
.L_x_9549:
[----:B------:R-:W-:Y:S05]  /*8af0*/  BSYNC B0 ;  /* 0x0000000000007941 */ /* 0x000fea0003800000 */
.L_x_9538:
        /* <DEDUP_REMOVED lines=8> */
.L_x_9535:
[----:B-123--:R-:W1:Y:S01]  /*8b80*/  S2R R0, SR_TID.X ;  /* 0x0000000000007919 */ /* 0x00ee620000002100 */
[----:B------:R-:W-:Y:S05]  /*8b90*/  WARPSYNC.ALL ;  /* 0x0000000000007948 */ /* 0x000fea0003800000 */
[----:B-1----:R-:W-:-:S05]  /*8ba0*/  SHF.R.U32.HI R0, RZ, 0x7, R0 ;  /* 0x00000007ff007819 */ /* 0x002fca0000011600 */
[----:B------:R-:W-:Y:S02]  /*8bb0*/  VIADD R72, R0, 0x8 ;  /* 0x0000000800487836 */ /* 0x000fe40000000000 */
[----:B------:R-:W-:-:S03]  /*8bc0*/  IMAD.U32 R0, RZ, RZ, UR44 ;  /* 0x0000002cff007e24 */ /* 0x000fc6000f8e00ff */
[----:B------:R1:W-:Y:S02]  /*8bd0*/  BAR.SYNC.DEFER_BLOCKING R72, 0x100 ;  /* 0x000400480000751d */ /* 0x0003e40000010000 */
[----:B------:R-:W-:-:S13]  /*8be0*/  ISETP.NE.AND P0, PT, R0, 0x3, PT ;  /* 0x000000030000780c */ /* 0x000fda0003f05270 */
[----:B-1----:R-:W-:Y:S05]  /*8bf0*/  @!P0 BRA `(.L_x_9559) ;  /* 0x0000000000048947 */ /* 0x002fea0003800000 */
[----:B------:R-:W-:Y:S01]  /*8c00*/  BPT.TRAP 0x1 ;  /* 0x000000040000795c */ /* 0x000fe20000300000 */
.L_x_9559:
[----:B------:R-:W-:Y:S01]  /*8c10*/  IMAD R15, R200, 0x8, R19 ;  /* 0x00000008c80f7824 */ /* 0x000fe200078e0213 */
[----:B------:R-:W-:-:S04]  /*8c20*/  SHF.L.U32 R20, R208, 0x1f, RZ ;  /* 0x0000001fd0147819 */ /* 0x000fc800000006ff */
[----:B------:R1:W2:Y:S01]  /*8c30*/  SYNCS.PHASECHK.TRANS64.TRYWAIT P1, [R15+URZ+0x22830], R20 ;  /* 0x022830140f0075a7 */ /* 0x0002a2000802017f */
[----:B------:R-:W-:Y:S05]  /*8c40*/  @!P0 BRA `(.L_x_9560) ;  /* 0x0000000000048947 */ /* 0x000fea0003800000 */
[----:B------:R-:W-:Y:S01]  /*8c50*/  BPT.TRAP 0x1 ;  /* 0x000000040000795c */ /* 0x000fe20000300000 */
.L_x_9560:
[----:B------:R-:W-:Y:S01]  /*8c60*/  VIADD R0, R19, 0x1c400 ;  /* 0x0001c40013007836 */ /* 0x000fe20000000000 */
[----:B------:R-:W-:Y:S01]  /*8c70*/  LOP3.LUT R4, R28, 0x10000, RZ, 0xfc, !PT ;  /* 0x000100001c047812 */ /* 0x000fe200078efcff */
[----:B------:R-:W-:-:S03]  /*8c80*/  IMAD.MOV.U32 R5, RZ, RZ, 0x40000040 ;  /* 0x40000040ff057424 */ /* 0x000fc600078e00ff */
[----:B------:R-:W-:-:S04]  /*8c90*/  SHF.R.U32.HI R0, RZ, 0x4, R0 ;  /* 0x00000004ff007819 */ /* 0x000fc80000011600 */
[----:B------:R-:W-:-:S04]  /*8ca0*/  LOP3.LUT R0, R0, 0x3fff, RZ, 0xc0, !PT ;  /* 0x00003fff00007812 */ /* 0x000fc800078ec0ff */
[----:B------:R-:W-:Y:S01]  /*8cb0*/  LOP3.LUT R0, R0, 0x10000, RZ, 0xfc, !PT ;  /* 0x0001000000007812 */ /* 0x000fe200078efcff */
[----:B--2---:R-:W-:Y:S06]  /*8cc0*/  @P1 BRA `(.L_x_9561) ;  /* 0x0000000000081947 */ /* 0x004fec0003800000 */
[----:B------:R-:W2:Y:S02]  /*8cd0*/  SYNCS.PHASECHK.TRANS64.TRYWAIT P1, [R15+URZ+0x22830], R20 ;  /* 0x022830140f0075a7 */ /* 0x000ea4000802017f */
[----:B--2---:R-:W-:Y:S05]  /*8ce0*/  @!P1 BRA `(.L_x_9562) ;  /* 0x00000114001c9947 */ /* 0x004fea0003800000 */
.L_x_9561:
[----:B------:R-:W-:Y:S01]  /*8cf0*/  IMAD R12, R200, 0x300, R0 ;  /* 0x00000300c80c7824 */ /* 0x000fe200078e0200 */
[----:B------:R-:W-:Y:S05]  /*8d00*/  WARPSYNC.ALL ;  /* 0x0000000000007948 */ /* 0x000fea0003800000 */
[----:B0-----:R-:W-:Y:S01]  /*8d10*/  IMAD.MOV.U32 R13, RZ, RZ, 0x40000040 ;  /* 0x40000040ff0d7424 */ /* 0x001fe200078e00ff */
        /* <DEDUP_REMOVED lines=8> */
[----:B------:R-:W0:Y:S01]  /*8da0*/  S2R R73, SR_TID.X ;  /* 0x0000000000497919 */ /* 0x000e220000002100 */
[----:B------:R-:W-:-:S02]  /*8db0*/  IMAD.MOV.U32 R7, RZ, RZ, 0x40000040 ;  /* 0x40000040ff077424 */ /* 0x000fc400078e00ff */
[----:B------:R-:W-:Y:S02]  /*8dc0*/  VIADD R8, R4, 0x4 ;  /* 0x0000000404087836 */ /* 0x000fe40000000000 */
[----:B------:R-:W-:Y:S02]  /*8dd0*/  IMAD.MOV.U32 R9, RZ, RZ, 0x40000040 ;  /* 0x40000040ff097424 */ /* 0x000fe400078e00ff */
[----:B------:R-:W-:Y:S02]  /*8de0*/  IMAD.MOV.U32 R13, RZ, RZ, 0x40000040 ;  /* 0x40000040ff0d7424 */ /* 0x000fe400078e00ff */
[----:B------:R-:W-:Y:S02]  /*8df0*/  IMAD R152, R173, -0x60, R152 ;  /* 0xffffffa0ad987824 */ /* 0x000fe400078e0298 */
[----:B------:R-:W-:Y:S01]  /*8e00*/  HGMMA.64x96x16.F32.BF16 R24, gdesc[UR4], RZ, !UPT, gsb0 ;  /* 0x01600000041879f0 */ /* 0x000fe2000c0018ff */
[----:B------:R-:W-:Y:S02]  /*8e10*/  R2UR UR4, R10 ;  /* 0x000000000a0472ca */ /* 0x000fe400000e0000 */
[----:B------:R-:W-:-:S02]  /*8e20*/  R2UR UR5, R11 ;  /* 0x000000000b0572ca */ /* 0x000fc400000e0000 */
[----:B------:R-:W-:Y:S01]  /*8e30*/  R2UR UR6, R6 ;  /* 0x00000000060672ca */ /* 0x000fe200000e0000 */
[C---:B------:R-:W-:Y:S01]  /*8e40*/  VIADD R6, R12.reuse, 0x4 ;  /* 0x000000040c067836 */ /* 0x040fe20000000000 */
[----:B------:R-:W-:Y:S01]  /*8e50*/  R2UR UR7, R7 ;  /* 0x00000000070772ca */ /* 0x000fe200000e0000 */
[----:B------:R-:W-:Y:S01]  /*8e60*/  IMAD.MOV.U32 R7, RZ, RZ, 0x40000040 ;  /* 0x40000040ff077424 */ /* 0x000fe200078e00ff */
[----:B------:R-:W-:Y:S01]  /*8e70*/  IADD3 R152, -R225, 0x60, R152 ;  /* 0x00000060e1987810 */ /* 0x000fe20007ffe198 */
[----:B------:R-:W-:-:S03]  /*8e80*/  VIADD R12, R12, 0x6 ;  /* 0x000000060c0c7836 */ /* 0x000fc60000000000 */
[C---:B------:R-:W-:Y:S02]  /*8e90*/  ISETP.GT.AND P2, PT, R152.reuse, RZ, PT ;  /* 0x000000ff9800720c */ /* 0x040fe40003f44270 */
[C---:B------:R-:W-:Y:S02]  /*8ea0*/  ISETP.GT.AND P3, PT, R152.reuse, 0x1, PT ;  /* 0x000000019800780c */ /* 0x040fe40003f64270 */
[C---:B------:R-:W-:Y:S02]  /*8eb0*/  ISETP.GT.AND P4, PT, R152.reuse, 0x8, PT ;  /* 0x000000089800780c */ /* 0x040fe40003f84270 */
[C---:B------:R-:W-:Y:S02]  /*8ec0*/  ISETP.GT.AND P5, PT, R152.reuse, 0x9, PT ;  /* 0x000000099800780c */ /* 0x040fe40003fa4270 */
[----:B------:R-:W-:Y:S02]  /*8ed0*/  ISETP.GT.AND P1, PT, R152, 0x10, PT ;  /* 0x000000109800780c */ /* 0x000fe40003f24270 */
[----:B0-----:R-:W-:Y:S01]  /*8ee0*/  LOP3.LUT R73, R73, 0x7f, RZ, 0xc0, !PT ;  /* 0x0000007f49497812 */ /* 0x001fe200078ec0ff */
[----:B------:R-:W-:-:S02]  /*8ef0*/  WARPGROUP.DEPBAR.LE gsb0, 0x0 ;  /* 0x00008000000079c5 */ /* 0x000fc40000010000 */
[----:B------:R-:W-:-:S06]  /*8f00*/  WARPGROUP.ARRIVE ;  /* 0x00000000000079c5 */ /* 0x000fcc0000000000 */
[----:B------:R-:W-:Y:S01]  /*8f10*/  HGMMA.64x96x16.F32.BF16 R24, gdesc[UR4], R24, gsb0 ;  /* 0x01600000041879f0 */ /* 0x000fe20008001818 */
        /* <DEDUP_REMOVED lines=8> */
[----:B------:R-:W-:Y:S01]  /*8fa0*/  HGMMA.64x96x16.F32.BF16 R24, gdesc[UR4], R24, gsb0 ;  /* 0x01600000041879f0 */ /* 0x000fe20008001818 */
[----:B------:R-:W-:Y:S02]  /*8fb0*/  R2UR UR4, R6 ;  /* 0x00000000060472ca */ /* 0x000fe400000e0000 */
[----:B------:R-:W-:Y:S02]  /*8fc0*/  R2UR UR5, R7 ;  /* 0x00000000070572ca */ /* 0x000fe400000e0000 */
[----:B------:R-:W-:Y:S02]  /*8fd0*/  R2UR UR6, R12 ;  /* 0x000000000c0672ca */ /* 0x000fe400000e0000 */
[----:B------:R-:W-:Y:S01]  /*8fe0*/  R2UR UR7, R13 ;  /* 0x000000000d0772ca */ /* 0x000fe200000e0000 */
[----:B------:R-:W-:Y:S02]  /*8ff0*/  WARPGROUP.DEPBAR.LE gsb0, 0x0 ;  /* 0x00008000000079c5 */ /* 0x000fe40000010000 */
[----:B------:R-:W-:-:S10]  /*9000*/  WARPGROUP.ARRIVE ;  /* 0x00000000000079c5 */ /* 0x000fd40000000000 */
[----:B------:R-:W-:Y:S01]  /*9010*/  HGMMA.64x96x16.F32.BF16 R24, gdesc[UR4], R24, gsb0 ;  /* 0x01600000041879f0 */ /* 0x000fe20008001818 */
[----:B------:R-:W-:Y:S02]  /*9020*/  ULDC UR4, c[0x0][0x988] ;  /* 0x0002620000047ab9 */ /* 0x000fe40000000800 */
        /* <DEDUP_REMOVED lines=85> */
[----:B------:R-:W-:Y:S02]  /*9580*/  FMNMX.FTZ R21, R26, R27, !PT ;  /* 0x0000001b1a157209 */ /* 0x000fe40007810000 */
[----:B------:R-:W-:Y:S01]  /*9590*/  FMNMX.FTZ R29, R108, R3, !PT ;  /* 0x000000036c1d7209 */ /* 0x000fe20007810000 */
[----:B------:R-:W-:Y:S01]  /*95a0*/  IMAD.U32 R3, RZ, RZ, UR4 ;  /* 0x00000004ff037e24 */ /* 0x000fe2000f8e00ff */
[----:B------:R-:W-:Y:S02]  /*95b0*/  FMNMX.FTZ R21, R30, R21, !PT ;  /* 0x000000151e157209 */ /* 0x000fe40007810000 */
[----:B------:R-:W-:Y:S01]  /*95c0*/  FSEL R66, R66, -INF , P2 ;  /* 0xff80000042427808 */ /* 0x000fe20001000000 */
[----:B------:R-:W0:Y:S01]  /*95d0*/  SHFL.BFLY PT, R12, R29, 0x2, 0x1f ;  /* 0x0c401f001d0c7f89 */ /* 0x000e2200000e0000 */
[----:B------:R-:W-:-:S02]  /*95e0*/  FMNMX.FTZ R21, R14, R21, !PT ;  /* 0x000000150e157209 */ /* 0x000fc40007810000 */
[----:B------:R-:W-:Y:S02]  /*95f0*/  FSEL R70, R70, -INF , P4 ;  /* 0xff80000046467808 */ /* 0x000fe40002000000 */
[----:B------:R-:W-:-:S04]  /*9600*/  FMNMX.FTZ R21, R34, R21, !PT ;  /* 0x0000001522157209 */ /* 0x000fc80007810000 */
[----:B------:R-:W-:-:S04]  /*9610*/  FMNMX.FTZ R21, R24, R21, !PT ;  /* 0x0000001518157209 */ /* 0x000fc80007810000 */
[----:B------:R-:W-:-:S04]  /*9620*/  FMNMX.FTZ R21, R38, R21, !PT ;  /* 0x0000001526157209 */ /* 0x000fc80007810000 */
[----:B------:R-:W-:-:S04]  /*9630*/  FMNMX.FTZ R21, R28, R21, !PT ;  /* 0x000000151c157209 */ /* 0x000fc80007810000 */
[----:B------:R-:W-:Y:S02]  /*9640*/  FMNMX.FTZ R21, R42, R21, !PT ;  /* 0x000000152a157209 */ /* 0x000fe40007810000 */
[----:B0-----:R-:W-:Y:S02]  /*9650*/  FMNMX.FTZ R31, R29, R12, !PT ;  /* 0x0000000c1d1f7209 */ /* 0x001fe40007810000 */
[----:B------:R-:W-:-:S03]  /*9660*/  FMNMX.FTZ R29, R32, R21, !PT ;  /* 0x00000015201d7209 */ /* 0x000fc60007810000 */
[----:B------:R-:W0:Y:S01]  /*9670*/  SHFL.BFLY PT, R12, R31, 0x1, 0x1f ;  /* 0x0c201f001f0c7f89 */ /* 0x000e2200000e0000 */
        /* <DEDUP_REMOVED lines=10> */
[----:B------:R-:W-:-:S03]  /*9720*/  FMNMX.FTZ R31, R58, R31, !PT ;  /* 0x0000001f3a1f7209 */ /* 0x000fc60007810000 */
[--C-:B-----5:R-:W-:Y:S01]  /*9730*/  FFMA.FTZ R154, R80, R3, -R25.reuse ;  /* 0x00000003509a7223 */ /* 0x120fe20000010819 */
        /* <DEDUP_REMOVED lines=28> */
[-CC-:B------:R-:W-:Y:S01]  /*9900*/  FFMA.FTZ R166, R60, R3.reuse, -R25.reuse ;  /* 0x000000033ca67223 */ /* 0x180fe20000010819 */
[----:B------:R-:W3:Y:S01]  /*9910*/  SHFL.BFLY PT, R78, R41, 0x2, 0x1f ;  /* 0x0c401f00294e7f89 */ /* 0x000ee200000e0000 */
[----:B------:R-:W4:Y:S01]  /*9920*/  MUFU.EX2 R206, R206 ;  /* 0x000000ce00ce7308 */ /* 0x000f220000000800 */
[-CC-:B------:R-:W-:Y:S01]  /*9930*/  FFMA.FTZ R43, R104, R3.reuse, -R25.reuse ;  /* 0x00000003682b7223 */ /* 0x180fe20000010819 */
[-CC-:B------:R-:W-:Y:S01]  /*9940*/  FFMA.FTZ R168, R64, R3.reuse, -R25.reuse ;  /* 0x0000000340a87223 */ /* 0x180fe20000010819 */
[-CC-:B------:R-:W-:Y:S01]  /*9950*/  FFMA.FTZ R106, R106, R3.reuse, -R25.reuse ;  /* 0x000000036a6a7223 */ /* 0x180fe20000010819 */
[----:B------:R-:W-:-:S04]  /*9960*/  FFMA.FTZ R170, R68, R3, -R25 ;  /* 0x0000000344aa7223 */ /* 0x000fc80000010819 */
[----:B------:R-:W1:Y:S08]  /*9970*/  MUFU.EX2 R21, R82 ;  /* 0x0000005200157308 */ /* 0x000e700000000800 */
[----:B------:R-:W2:Y:S01]  /*9980*/  MUFU.EX2 R152, R152 ;  /* 0x0000009800987308 */ /* 0x000ea20000000800 */
[----:B---3--:R-:W-:-:S07]  /*9990*/  FMNMX.FTZ R78, R41, R78, !PT ;  /* 0x0000004e294e7209 */ /* 0x008fce0007810000 */
[----:B------:R-:W3:Y:S01]  /*99a0*/  MUFU.EX2 R29, R86 ;  /* 0x00000056001d7308 */ /* 0x000ee20000000800 */
[-CC-:B------:R-:W-:Y:S01]  /*99b0*/  FFMA.FTZ R41, R102, R3.reuse, -R25.reuse ;  /* 0x0000000366297223 */ /* 0x180fe20000010819 */
[----:B------:R-:W-:Y:S01]  /*99c0*/  FFMA.FTZ R25, R108, R3, -R25 ;  /* 0x000000036c197223 */ /* 0x000fe20000010819 */
[----:B------:R-:W0:Y:S05]  /*99d0*/  SHFL.BFLY PT, R45, R78, 0x1, 0x1f ;  /* 0x0c201f004e2d7f89 */ /* 0x000e2a00000e0000 */
[----:B------:R-:W3:Y:S08]  /*99e0*/  MUFU.EX2 R154, R154 ;  /* 0x0000009a009a7308 */ /* 0x000ef00000000800 */
[----:B------:R-:W3:Y:S08]  /*99f0*/  MUFU.EX2 R31, R84 ;  /* 0x00000054001f7308 */ /* 0x000ef00000000800 */
[----:B------:R-:W-:Y:S01]  /*9a00*/  MUFU.EX2 R156, R156 ;  /* 0x0000009c009c7308 */ /* 0x000fe20000000800 */
[----:B0-----:R-:W-:-:S04]  /*9a10*/  FMNMX.FTZ R172, R78, R45, !PT ;  /* 0x0000002d4eac7209 */ /* 0x001fc80007810000 */
[C---:B------:R-:W-:Y:S01]  /*9a20*/  FSETP.NEU.FTZ.AND P1, PT, R172.reuse, -INF , PT ;  /* 0xff800000ac00780b */ /* 0x040fe20003f3d000 */
[-C--:B------:R-:W-:Y:S02]  /*9a30*/  FMUL.FTZ R47, R172, R3.reuse ;  /* 0x00000003ac2f7220 */ /* 0x080fe40000410000 */
[----:B------:R-:W-:Y:S03]  /*9a40*/  MUFU.EX2 R33, R37 ;  /* 0x0000002500217308 */ /* 0x000fe60000000800 */
[----:B------:R-:W-:Y:S02]  /*9a50*/  FSEL R47, R47, RZ, P1 ;  /* 0x000000ff2f2f7208 */ /* 0x000fe40000800000 */
[----:B------:R-:W-:Y:S02]  /*9a60*/  ISETP.NE.AND P1, PT, R73, RZ, PT ;  /* 0x000000ff4900720c */ /* 0x000fe40003f25270 */
[----:B------:R-:W0:Y:S01]  /*9a70*/  S2R R73, SR_TID.X ;  /* 0x0000000000497919 */ /* 0x000e220000002100 */
[-CC-:B------:R-:W-:Y:S01]  /*9a80*/  FFMA.FTZ R205, R26, R3.reuse, -R47.reuse ;  /* 0x000000031acd7223 */ /* 0x180fe2000001082f */
[-CC-:B------:R-:W-:Y:S01]  /*9a90*/  FFMA.FTZ R26, R27, R3.reuse, -R47.reuse ;  /* 0x000000031b1a7223 */ /* 0x180fe2000001082f */
[-CC-:B------:R-:W-:Y:S01]  /*9aa0*/  FFMA.FTZ R207, R30, R3.reuse, -R47.reuse ;  /* 0x000000031ecf7223 */ /* 0x180fe2000001082f */
[-C--:B------:R-:W-:Y:S01]  /*9ab0*/  FFMA.FTZ R14, R14, R3.reuse, -R47 ;  /* 0x000000030e0e7223 */ /* 0x080fe2000001082f */
[----:B------:R-:W-:Y:S01]  /*9ac0*/  FADD.FTZ R27, R204, R13 ;  /* 0x0000000dcc1b7221 */ /* 0x000fe20000010000 */
[-CC-:B------:R-:W-:Y:S01]  /*9ad0*/  FFMA.FTZ R153, R34, R3.reuse, -R47.reuse ;  /* 0x0000000322997223 */ /* 0x180fe2000001082f */
[----:B------:R-:W-:Y:S01]  /*9ae0*/  MUFU.EX2 R205, R205 ;  /* 0x000000cd00cd7308 */ /* 0x000fe20000000800 */
[-CC-:B------:R-:W-:Y:S01]  /*9af0*/  FFMA.FTZ R30, R32, R3.reuse, -R47.reuse ;  /* 0x00000003201e7223 */ /* 0x180fe2000001082f */
[-C--:B------:R-:W-:Y:S01]  /*9b00*/  FFMA.FTZ R32, R36, R3.reuse, -R47 ;  /* 0x0000000324207223 */ /* 0x080fe2000001082f */
[----:B----4-:R-:W-:Y:S01]  /*9b10*/  FADD.FTZ R36, R206, R27 ;  /* 0x0000001bce247221 */ /* 0x010fe20000010000 */
[-CC-:B------:R-:W-:Y:S01]  /*9b20*/  FFMA.FTZ R24, R24, R3.reuse, -R47.reuse ;  /* 0x0000000318187223 */ /* 0x180fe2000001082f */
[-CC-:B------:R-:W-:Y:S01]  /*9b30*/  FFMA.FTZ R155, R38, R3.reuse, -R47.reuse ;  /* 0x00000003269b7223 */ /* 0x180fe2000001082f */
[-CC-:B------:R-:W-:Y:S01]  /*9b40*/  FFMA.FTZ R28, R28, R3.reuse, -R47.reuse ;  /* 0x000000031c1c7223 */ /* 0x180fe2000001082f */
[----:B-1----:R-:W-:Y:S01]  /*9b50*/  FADD.FTZ R27, R21, R36 ;  /* 0x00000024151b7221 */ /* 0x002fe20000010000 */
[----:B------:R-:W1:Y:S01]  /*9b60*/  MUFU.EX2 R26, R26 ;  /* 0x0000001a001a7308 */ /* 0x000e620000000800 */
[-CC-:B------:R-:W-:Y:S01]  /*9b70*/  FFMA.FTZ R157, R42, R3.reuse, -R47.reuse ;  /* 0x000000032a9d7223 */ /* 0x180fe2000001082f */
[-C--:B------:R-:W-:Y:S01]  /*9b80*/  FFMA.FTZ R34, R40, R3.reuse, -R47 ;  /* 0x0000000328227223 */ /* 0x080fe2000001082f */
[----:B--2---:R-:W-:Y:S01]  /*9b90*/  FADD.FTZ R38, R152, R27 ;  /* 0x0000001b98267221 */ /* 0x004fe20000010000 */
[-CC-:B------:R-:W-:Y:S01]  /*9ba0*/  FFMA.FTZ R159, R46, R3.reuse, -R47.reuse ;  /* 0x000000032e9f7223 */ /* 0x180fe2000001082f */
[-CC-:B------:R-:W-:Y:S01]  /*9bb0*/  FFMA.FTZ R161, R50, R3.reuse, -R47.reuse ;  /* 0x0000000332a17223 */ /* 0x180fe2000001082f */
[-CC-:B------:R-:W-:Y:S01]  /*9bc0*/  FFMA.FTZ R163, R54, R3.reuse, -R47.reuse ;  /* 0x0000000336a37223 */ /* 0x180fe2000001082f */
[----:B---3--:R-:W-:Y:S01]  /*9bd0*/  FADD.FTZ R49, R29, R38 ;  /* 0x000000261d317221 */ /* 0x008fe20000010000 */
[----:B------:R-:W2:Y:S01]  /*9be0*/  MUFU.EX2 R207, R207 ;  /* 0x000000cf00cf7308 */ /* 0x000ea20000000800 */
[-CC-:B------:R-:W-:Y:S01]  /*9bf0*/  FFMA.FTZ R58, R58, R3.reuse, -R47.reuse ;  /* 0x000000033a3a7223 */ /* 0x180fe2000001082f */
[-C--:B------:R-:W-:Y:S01]  /*9c00*/  FFMA.FTZ R48, R48, R3.reuse, -R47 ;  /* 0x0000000330307223 */ /* 0x080fe2000001082f */
[----:B------:R-:W-:Y:S01]  /*9c10*/  FADD.FTZ R40, R154, R49 ;  /* 0x000000319a287221 */ /* 0x000fe20000010000 */
[----:B------:R-:W-:Y:S01]  /*9c20*/  F2FP.BF16.F32.PACK_AB R204, R13, R204 ;  /* 0x000000cc0dcc723e */ /* 0x000fe200000010ff */
[-C--:B------:R-:W-:Y:S01]  /*9c30*/  FFMA.FTZ R62, R62, R3.reuse, -R47 ;  /* 0x000000033e3e7223 */ /* 0x080fe2000001082f */
[----:B------:R-:W-:Y:S01]  /*9c40*/  F2FP.BF16.F32.PACK_AB R206, R21, R206 ;  /* 0x000000ce15ce723e */ /* 0x000fe200000010ff */
[----:B------:R-:W-:Y:S01]  /*9c50*/  FADD.FTZ R51, R31, R40 ;  /* 0x000000281f337221 */ /* 0x000fe20000010000 */
[----:B------:R-:W3:Y:S01]  /*9c60*/  MUFU.EX2 R14, R14 ;  /* 0x0000000e000e7308 */ /* 0x000ee20000000800 */
[----:B-1----:R-:W-:Y:S01]  /*9c70*/  FADD.FTZ R36, R205, R26 ;  /* 0x0000001acd247221 */ /* 0x002fe20000010000 */
[----:B0-----:R-:W-:Y:S01]  /*9c80*/  SHF.R.U32.HI R73, RZ, 0x7, R73 ;  /* 0x00000007ff497819 */ /* 0x001fe20000011649 */
[----:B------:R-:W-:Y:S01]  /*9c90*/  FADD.FTZ R40, R156, R51 ;  /* 0x000000339c287221 */ /* 0x000fe20000010000 */
[-CC-:B------:R-:W-:Y:S01]  /*9ca0*/  FFMA.FTZ R80, R80, R3.reuse, -R47.reuse ;  /* 0x0000000350507223 */ /* 0x180fe2000001082f */
[-CC-:B------:R-:W-:Y:S01]  /*9cb0*/  FFMA.FTZ R66, R66, R3.reuse, -R47.reuse ;  /* 0x0000000342427223 */ /* 0x180fe2000001082f */
[----:B------:R-:W-:Y:S01]  /*9cc0*/  IADD3 R197, -R73, 0xb, RZ ;  /* 0x0000000b49c57810 */ /* 0x000fe20007ffe1ff */
[----:B------:R-:W-:Y:S01]  /*9cd0*/  FADD.FTZ R51, R33, R40 ;  /* 0x0000002821337221 */ /* 0x000fe20000010000 */
[----:B------:R-:W0:Y:S01]  /*9ce0*/  MUFU.EX2 R153, R153 ;  /* 0x0000009900997308 */ /* 0x000e220000000800 */
[----:B--2---:R-:W-:Y:S01]  /*9cf0*/  FADD.FTZ R27, R207, R36 ;  /* 0x00000024cf1b7221 */ /* 0x004fe20000010000 */
[-CC-:B------:R-:W-:Y:S01]  /*9d00*/  FFMA.FTZ R36, R44, R3.reuse, -R47.reuse ;  /* 0x000000032c247223 */ /* 0x180fe2000001082f */
[-CC-:B------:R-:W-:Y:S01]  /*9d10*/  FFMA.FTZ R76, R76, R3.reuse, -R47.reuse ;  /* 0x000000034c4c7223 */ /* 0x180fe2000001082f */
[-CC-:B------:R-:W-:Y:S01]  /*9d20*/  FFMA.FTZ R70, R70, R3.reuse, -R47.reuse ;  /* 0x0000000346467223 */ /* 0x180fe2000001082f */
[----:B------:R-:W-:Y:S01]  /*9d30*/  FFMA.FTZ R47, R74, R3, -R47 ;  /* 0x000000034a2f7223 */ /* 0x000fe2000001082f */
[----:B------:R-:W-:-:S02]  /*9d40*/  F2FP.BF16.F32.PACK_AB R152, R29, R152 ;  /* 0x000000981d98723e */ /* 0x000fc400000010ff */
[----:B------:R-:W1:Y:S01]  /*9d50*/  MUFU.EX2 R24, R24 ;  /* 0x0000001800187308 */ /* 0x000e620000000800 */
[C---:B---3--:R-:W-:Y:S01]  /*9d60*/  FADD.FTZ R38, R14.reuse, R27 ;  /* 0x0000001b0e267221 */ /* 0x048fe20000010000 */
[----:B------:R-:W-:Y:S01]  /*9d70*/  @!P1 VIADD R27, R15, 0x22840 ;  /* 0x000228400f1b9836 */ /* 0x000fe20000000000 */
[----:B------:R-:W-:Y:S02]  /*9d80*/  F2FP.BF16.F32.PACK_AB R207, R14, R207 ;  /* 0x000000cf0ecf723e */ /* 0x000fe400000010ff */
[----:B------:R-:W-:Y:S02]  /*9d90*/  F2FP.BF16.F32.PACK_AB R154, R31, R154 ;  /* 0x0000009a1f9a723e */ /* 0x000fe400000010ff */
[----:B------:R-:W-:Y:S01]  /*9da0*/  @!P1 PRMT R27, RZ, 0x654, R27 ;  /* 0x00000654ff1b9816 */ /* 0x000fe2000000001b */
[----:B------:R-:W2:Y:S01]  /*9db0*/  MUFU.EX2 R155, R155 ;  /* 0x0000009b009b7308 */ /* 0x000ea20000000800 */
[----:B0-----:R-:W-:Y:S01]  /*9dc0*/  FADD.FTZ R49, R153, R38 ;  /* 0x0000002699317221 */ /* 0x001fe20000010000 */
[----:B------:R0:W-:Y:S06]  /*9dd0*/  BAR.ARV R197, 0x100 ;  /* 0x000400c50000751d */ /* 0x0001ec0000002000 */
[----:B------:R-:W3:Y:S01]  /*9de0*/  MUFU.EX2 R158, R158 ;  /* 0x0000009e009e7308 */ /* 0x000ee20000000800 */
[----:B-1----:R-:W-:Y:S01]  /*9df0*/  FADD.FTZ R38, R24, R49 ;  /* 0x0000003118267221 */ /* 0x002fe20000010000 */
[----:B------:R1:W-:Y:S01]  /*9e00*/  @!P1 SYNCS.ARRIVE.TRANS64.RED.A1T0 RZ, [R27+URZ], RZ ;  /* 0x000000ff1bff99a7 */ /* 0x0003e2000810043f */
[----:B------:R-:W-:-:S02]  /*9e10*/  F2FP.BF16.F32.PACK_AB R156, R33, R156 ;  /* 0x0000009c219c723e */ /* 0x000fc400000010ff */
[----:B------:R-:W-:Y:S02]  /*9e20*/  F2FP.BF16.F32.PACK_AB R205, R26, R205 ;  /* 0x000000cd1acd723e */ /* 0x000fe400000010ff */
[----:B------:R-:W-:Y:S01]  /*9e30*/  F2FP.BF16.F32.PACK_AB R153, R24, R153 ;  /* 0x000000991899723e */ /* 0x000fe200000010ff */
[----:B------:R-:W4:Y:S01]  /*9e40*/  MUFU.EX2 R28, R28 ;  /* 0x0000001c001c7308 */ /* 0x000f220000000800 */
[----:B--2---:R-:W-:-:S07]  /*9e50*/  FADD.FTZ R49, R155, R38 ;  /* 0x000000269b317221 */ /* 0x004fce0000010000 */
[----:B------:R-:W2:Y:S01]  /*9e60*/  MUFU.EX2 R35, R35 ;  /* 0x0000002300237308 */ /* 0x000ea20000000800 */
[----:B---3--:R-:W-:-:S07]  /*9e70*/  FADD.FTZ R40, R158, R51 ;  /* 0x000000339e287221 */ /* 0x008fce0000010000 */
[----:B------:R-:W1:Y:S01]  /*9e80*/  MUFU.EX2 R157, R157 ;  /* 0x0000009d009d7308 */ /* 0x000e620000000800 */
[C---:B----4-:R-:W-:Y:S01]  /*9e90*/  FADD.FTZ R38, R28.reuse, R49 ;  /* 0x000000311c267221 */ /* 0x050fe20000010000 */
[----:B------:R-:W-:-:S06]  /*9ea0*/  F2FP.BF16.F32.PACK_AB R155, R28, R155 ;  /* 0x0000009b1c9b723e */ /* 0x000fcc00000010ff */
[----:B------:R-:W3:Y:S01]  /*9eb0*/  MUFU.EX2 R160, R160 ;  /* 0x000000a000a07308 */ /* 0x000ee20000000800 */
[C---:B--2---:R-:W-:Y:S01]  /*9ec0*/  FADD.FTZ R49, R35.reuse, R40 ;  /* 0x0000002823317221 */ /* 0x044fe20000010000 */
[----:B------:R-:W-:-:S06]  /*9ed0*/  F2FP.BF16.F32.PACK_AB R158, R35, R158 ;  /* 0x0000009e239e723e */ /* 0x000fcc00000010ff */
[----:B------:R-:W2:Y:S01]  /*9ee0*/  MUFU.EX2 R30, R30 ;  /* 0x0000001e001e7308 */ /* 0x000ea20000000800 */
[----:B-1----:R-:W-:-:S07]  /*9ef0*/  FADD.FTZ R27, R157, R38 ;  /* 0x000000269d1b7221 */ /* 0x002fce0000010000 */
[----:B------:R-:W1:Y:S01]  /*9f00*/  MUFU.EX2 R37, R96 ;  /* 0x0000006000257308 */ /* 0x000e620000000800 */
[----:B---3--:R-:W-:-:S07]  /*9f10*/  FADD.FTZ R40, R160, R49 ;  /* 0x00000031a0287221 */ /* 0x008fce0000010000 */
[----:B------:R-:W3:Y:S01]  /*9f20*/  MUFU.EX2 R159, R159 ;  /* 0x0000009f009f7308 */ /* 0x000ee20000000800 */
[C---:B--2---:R-:W-:Y:S01]  /*9f30*/  FADD.FTZ R38, R30.reuse, R27 ;  /* 0x0000001b1e267221 */ /* 0x044fe20000010000 */
[----:B------:R-:W-:-:S06]  /*9f40*/  F2FP.BF16.F32.PACK_AB R157, R30, R157 ;  /* 0x0000009d1e9d723e */ /* 0x000fcc00000010ff */
[----:B------:R-:W2:Y:S01]  /*9f50*/  MUFU.EX2 R162, R162 ;  /* 0x000000a200a27308 */ /* 0x000ea20000000800 */
[C---:B-1----:R-:W-:Y:S01]  /*9f60*/  FADD.FTZ R49, R37.reuse, R40 ;  /* 0x0000002825317221 */ /* 0x042fe20000010000 */
[----:B------:R-:W-:-:S06]  /*9f70*/  F2FP.BF16.F32.PACK_AB R160, R37, R160 ;  /* 0x000000a025a0723e */ /* 0x000fcc00000010ff */
[----:B------:R-:W1:Y:S01]  /*9f80*/  MUFU.EX2 R32, R32 ;  /* 0x0000002000207308 */ /* 0x000e620000000800 */
[----:B---3--:R-:W-:-:S07]  /*9f90*/  FADD.FTZ R27, R159, R38 ;  /* 0x000000269f1b7221 */ /* 0x008fce0000010000 */
[----:B------:R-:W3:Y:S01]  /*9fa0*/  MUFU.EX2 R39, R39 ;  /* 0x0000002700277308 */ /* 0x000ee20000000800 */
[----:B--2---:R-:W-:-:S07]  /*9fb0*/  FADD.FTZ R40, R162, R49 ;  /* 0x00000031a2287221 */ /* 0x004fce0000010000 */
        /* <DEDUP_REMOVED lines=44> */
[----:B--2---:R-:W-:-:S07]  /*a280*/  FADD.FTZ R14, R66, R21 ;  /* 0x00000015420e7221 */ /* 0x004fce0000010000 */
[----:B------:R-:W2:Y:S01]  /*a290*/  MUFU.EX2 R25, R25 ;  /* 0x0000001900197308 */ /* 0x000ea20000000800 */
[C---:B-1----:R-:W-:Y:S01]  /*a2a0*/  FADD.FTZ R21, R169.reuse, R14 ;  /* 0x0000000ea9157221 */ /* 0x042fe20000010000 */
[----:B------:R-:W-:-:S06]  /*a2b0*/  F2FP.BF16.F32.PACK_AB R169, R169, R66 ;  /* 0x00000042a9a9723e */ /* 0x000fcc00000010ff */
[----:B------:R-:W1:Y:S01]  /*a2c0*/  MUFU.EX2 R47, R47 ;  /* 0x0000002f002f7308 */ /* 0x000e620000000800 */
[----:B---3--:R-:W-:Y:S01]  /*a2d0*/  FADD.FTZ R14, R70, R21 ;  /* 0x00000015460e7221 */ /* 0x008fe20000010000 */
[C---:B--2---:R-:W-:Y:S01]  /*a2e0*/  FADD.FTZ R13, R25.reuse, R40 ;  /* 0x00000028190d7221 */ /* 0x044fe20000010000 */
[----:B------:R-:W-:Y:S02]  /*a2f0*/  F2FP.BF16.F32.PACK_AB R170, R25, R170 ;  /* 0x000000aa19aa723e */ /* 0x000fe400000010ff */
[C---:B-1----:R-:W-:Y:S01]  /*a300*/  FADD.FTZ R14, R47.reuse, R14 ;  /* 0x0000000e2f0e7221 */ /* 0x042fe20000010000 */
[----:B------:R-:W-:Y:S01]  /*a310*/  F2FP.BF16.F32.PACK_AB R171, R47, R70 ;  /* 0x000000462fab723e */ /* 0x000fe200000010ff */
[----:B0-----:R-:W-:Y:S06]  /*a320*/  @!P0 BRA `(.L_x_9563) ;  /* 0x0000000000048947 */ /* 0x001fec0003800000 */
[----:B------:R-:W-:Y:S01]  /*a330*/  BPT.TRAP 0x1 ;  /* 0x000000040000795c */ /* 0x000fe20000300000 */
.L_x_9563:
[----:B------:R0:W1:Y:S01]  /*a340*/  SYNCS.PHASECHK.TRANS64.TRYWAIT P2, [R15+URZ+0x22850], R20 ;  /* 0x022850140f0075a7 */ /* 0x000062000804017f */
[----:B------:R-:W-:Y:S05]  /*a350*/  @!P0 BRA `(.L_x_9564) ;  /* 0x0000000000048947 */ /* 0x000fea0003800000 */
[----:B------:R-:W-:Y:S01]  /*a360*/  BPT.TRAP 0x1 ;  /* 0x000000040000795c */ /* 0x000fe20000300000 */
.L_x_9564:
[----:B------:R-:W-:Y:S04]  /*a370*/  BSSY B0, `(.L_x_9565) ;  /* 0x0000004000007945 */ /* 0x000fe80003800000 */
[----:B-1----:R-:W-:Y:S05]  /*a380*/  @P2 BRA `(.L_x_9566) ;  /* 0x0000000000082947 */ /* 0x002fea0003800000 */
[----:B------:R-:W1:Y:S02]  /*a390*/  SYNCS.PHASECHK.TRANS64.TRYWAIT P2, [R15+URZ+0x22850], R20 ;  /* 0x022850140f0075a7 */ /* 0x000e64000804017f */
[----:B-1----:R-:W-:Y:S05]  /*a3a0*/  @!P2 BRA `(.L_x_9567) ;  /* 0x000000fc0080a947 */ /* 0x002fea0003800000 */
.L_x_9566:
[----:B------:R-:W-:Y:S05]  /*a3b0*/  BSYNC B0 ;  /* 0x0000000000007941 */ /* 0x000fea0003800000 */
.L_x_9565:
[----:B------:R-:W-:Y:S05]  /*a3c0*/  WARPSYNC.ALL ;  /* 0x0000000000007948 */ /* 0x000fea0003800000 */
[----:B------:R-:W-:Y:S01]  /*a3d0*/  R2UR UR4, R19 ;  /* 0x00000000130472ca */ /* 0x000fe200000e0000 */
[----:B------:R2:W-:Y:S01]  /*a3e0*/  BAR.SYNC.DEFER_BLOCKING R72, 0x100 ;  /* 0x000400480000751d */ /* 0x0005e20000010000 */
[----:B------:R-:W-:Y:S02]  /*a3f0*/  IMAD.MOV.U32 R21, RZ, RZ, 0xc00 ;  /* 0x00000c00ff157424 */ /* 0x000fe400078e00ff */
[----:B------:R-:W-:Y:S02]  /*a400*/  IMAD.MOV.U32 R27, RZ, RZ, 0x40000040 ;  /* 0x40000040ff1b7424 */ /* 0x000fe400078e00ff */
[----:B------:R-:W-:Y:S01]  /*a410*/  IMAD.MOV.U32 R25, RZ, RZ, 0x40000040 ;  /* 0x40000040ff197424 */ /* 0x000fe200078e00ff */
[----:B------:R-:W-:Y:S01]  /*a420*/  ULDC UR46, c[0x0][0x988] ;  /* 0x00026200002e7ab9 */ /* 0x000fe20000000800 */
[----:B------:R-:W-:Y:S01]  /*a430*/  IMAD.MOV.U32 R29, RZ, RZ, 0x40000040 ;  /* 0x40000040ff1d7424 */ /* 0x000fe200078e00ff */
[----:B------:R-:W-:Y:S01]  /*a440*/  R2UR UR11, R27 ;  /* 0x000000001b0b72ca */ /* 0x000fe200000e0000 */
[----:B01----:R-:W-:Y:S01]  /*a450*/  @!P1 VIADD R15, R15, 0x22860 ;  /* 0x000228600f0f9836 */ /* 0x003fe20000000000 */
[----:B------:R-:W-:-:S02]  /*a460*/  R2UR UR15, R25 ;  /* 0x00000000190f72ca */ /* 0x000fc400000e0000 */
[----:B------:R-:W-:Y:S01]  /*a470*/  UIADD3 UR4, UR4, 0x400, URZ ;  /* 0x0000040004047890 */ /* 0x000fe2000fffe03f */
[----:B------:R-:W-:Y:S02]  /*a480*/  R2UR UR19, R27 ;  /* 0x000000001b1372ca */ /* 0x000fe400000e0000 */
[----:B------:R-:W-:Y:S01]  /*a490*/  R2UR UR23, R29 ;  /* 0x000000001d1772ca */ /* 0x000fe200000e0000 */
[----:B------:R-:W-:Y:S01]  /*a4a0*/  USHF.R.U32.HI UR4, URZ, 0x4, UR4 ;  /* 0x000000043f047899 */ /* 0x000fe20008011604 */
[----:B------:R-:W-:-:S03]  /*a4b0*/  @!P1 PRMT R15, RZ, 0x654, R15 ;  /* 0x00000654ff0f9816 */ /* 0x000fc6000000000f */
[----:B------:R-:W-:-:S04]  /*a4c0*/  ULOP3.LUT UR4, UR4, 0x3fff, URZ, 0xc0, !UPT ;  /* 0x00003fff04047892 */ /* 0x000fc8000f8ec03f */
[----:B------:R-:W-:-:S06]  /*a4d0*/  ULOP3.LUT UR37, UR4, 0x3000000, URZ, 0xfc, !UPT ;  /* 0x0300000004257892 */ /* 0x000fcc000f8efc3f */
[----:B------:R-:W-:Y:S02]  /*a4e0*/  IMAD R20, R200, R21, UR37 ;  /* 0x00000025c8147e24 */ /* 0x000fe4000f8e0215 */
[----:B------:R-:W-:Y:S02]  /*a4f0*/  IMAD.MOV.U32 R21, RZ, RZ, 0x40000040 ;  /* 0x40000040ff157424 */ /* 0x000fe400078e00ff */
[C---:B------:R-:W-:Y:S01]  /*a500*/  VIADD R26, R20.reuse, 0x80 ;  /* 0x00000080141a7836 */ /* 0x040fe20000000000 */
[C---:B------:R-:W-:Y:S01]  /*a510*/  R2UR UR6, R20.reuse ;  /* 0x00000000140672ca */ /* 0x040fe200000e0000 */
[C---:B------:R-:W-:Y:S01]  /*a520*/  VIADD R24, R20.reuse, 0x100 ;  /* 0x0000010014187836 */ /* 0x040fe20000000000 */
[----:B------:R-:W-:Y:S01]  /*a530*/  R2UR UR7, R21 ;  /* 0x00000000150772ca */ /* 0x000fe200000e0000 */
[----:B------:R-:W-:Y:S01]  /*a540*/  VIADD R28, R20, 0x200 ;  /* 0x00000200141c7836 */ /* 0x000fe20000000000 */
[----:B------:R-:W-:Y:S01]  /*a550*/  R2UR UR10, R26 ;  /* 0x000000001a0a72ca */ /* 0x000fe200000e0000 */
[----:B------:R-:W-:Y:S01]  /*a560*/  VIADD R26, R20, 0x180 ;  /* 0x00000180141a7836 */ /* 0x000fe20000000000 */
[----:B------:R-:W-:Y:S01]  /*a570*/  R2UR UR14, R24 ;  /* 0x00000000180e72ca */ /* 0x000fe200000e0000 */
[----:B------:R-:W-:Y:S01]  /*a580*/  VIADD R20, R20, 0x280 ;  /* 0x0000028014147836 */ /* 0x000fe20000000000 */
[----:B------:R-:W-:-:S02]  /*a590*/  R2UR UR22, R28 ;  /* 0x000000001c1672ca */ /* 0x000fc400000e0000 */
[----:B------:R-:W-:Y:S02]  /*a5a0*/  R2UR UR18, R26 ;  /* 0x000000001a1272ca */ /* 0x000fe400000e0000 */
[----:B--2---:R-:W-:Y:S01]  /*a5b0*/  WARPGROUP.ARRIVE ;  /* 0x00000000000079c5 */ /* 0x004fe20000000000 */
[----:B------:R-:W-:Y:S02]  /*a5c0*/  R2UR UR26, R20 ;  /* 0x00000000141a72ca */ /* 0x000fe400000e0000 */
[----:B------:R-:W-:-:S03]  /*a5d0*/  R2UR UR27, R21 ;  /* 0x00000000151b72ca */ /* 0x000fc600000e0000 */
        /* <DEDUP_REMOVED lines=22> */
[----:B------:R0:W-:Y:S02]  /*a740*/  @!P1 SYNCS.ARRIVE.TRANS64.RED.A1T0 RZ, [R15+URZ], RZ ;  /* 0x000000ff0fff99a7 */ /* 0x0001e4000810043f */
[----:B0-----:R-:W-:-:S05]  /*a750*/  VIADD R15, R173, 0xfffffffe ;  /* 0xfffffffead0f7836 */ /* 0x001fca0000000000 */
[----:B------:R-:W-:-:S13]  /*a760*/  ISETP.GE.AND P2, PT, R15, R211, PT ;  /* 0x000000d30f00720c */ /* 0x000fda0003f46270 */
[----:B------:R-:W-:Y:S05]  /*a770*/  @!P2 BRA `(.L_x_9568) ;  /* 0x0000001c00b8a947 */ /* 0x000fea0003800000 */
[----:B------:R-:W-:Y:S02]  /*a780*/  IMAD.MOV.U32 R205, RZ, RZ, R172 ;  /* 0x000000ffffcd7224 */ /* 0x000fe400078e00ac */
[----:B------:R-:W-:-:S07]  /*a790*/  IMAD.MOV.U32 R206, RZ, RZ, R12 ;  /* 0x000000ffffce7224 */ /* 0x000fce00078e000c */
.L_x_9578:
[----:B------:R-:W-:Y:S01]  /*a7a0*/  VIADD R200, R200, 0x1 ;  /* 0x00000001c8c87836 */ /* 0x000fe20000000000 */
[----:B------:R-:W-:Y:S05]  /*a7b0*/  YIELD ;  /* 0x0000000000007946 */ /* 0x000fea0003800000 */
[----:B------:R-:W-:Y:S01]  /*a7c0*/  IMAD.MOV.U32 R3, RZ, RZ, R15 ;  /* 0x000000ffff037224 */ /* 0x000fe200078e000f */
[----:B------:R-:W-:Y:S01]  /*a7d0*/  ISETP.NE.AND P3, PT, R200, 0x2, PT ;  /* 0x00000002c800780c */ /* 0x000fe20003f65270 */
[----:B------:R-:W-:-:S03]  /*a7e0*/  VIADD R15, R15, 0xffffffff ;  /* 0xffffffff0f0f7836 */ /* 0x000fc60000000000 */
[----:B------:R-:W-:Y:S02]  /*a7f0*/  ISETP.GT.AND P2, PT, R3, R211, PT ;  /* 0x000000d30300720c */ /* 0x000fe40003f44270 */
[----:B------:R-:W-:Y:S02]  /*a800*/  SEL R3, RZ, 0x1, P3 ;  /* 0x00000001ff037807 */ /* 0x000fe40001800000 */
[----:B------:R-:W-:Y:S02]  /*a810*/  SEL R200, R200, RZ, P3 ;  /* 0x000000ffc8c87207 */ /* 0x000fe40001800000 */
[----:B------:R-:W-:Y:S01]  /*a820*/  LOP3.LUT R208, R208, R3, RZ, 0x3c, !PT ;  /* 0x00000003d0d07212 */ /* 0x000fe200078e3cff */
[----:B0-----:R-:W-:Y:S06]  /*a830*/  @!P0 BRA `(.L_x_9569) ;  /* 0x0000000000048947 */ /* 0x001fec0003800000 */
[----:B------:R-:W-:Y:S01]  /*a840*/  BPT.TRAP 0x1 ;  /* 0x000000040000795c */ /* 0x000fe20000300000 */
.L_x_9569:
[----:B------:R-:W-:Y:S01]  /*a850*/  IMAD R20, R200, 0x8, R19 ;  /* 0x00000008c8147824 */ /* 0x000fe200078e0213 */
[----:B------:R-:W-:-:S04]  /*a860*/  SHF.L.U32 R21, R208, 0x1f, RZ ;  /* 0x0000001fd0157819 */ /* 0x000fc800000006ff */
[----:B------:R0:W1:Y:S01]  /*a870*/  SYNCS.PHASECHK.TRANS64.TRYWAIT P3, [R20+URZ+0x22830], R21 ;  /* 0x02283015140075a7 */ /* 0x000062000806017f */
[----:B------:R-:W-:Y:S05]  /*a880*/  @!P0 BRA `(.L_x_9570) ;  /* 0x0000000000048947 */ /* 0x000fea0003800000 */
[----:B------:R-:W-:Y:S01]  /*a890*/  BPT.TRAP 0x1 ;  /* 0x000000040000795c */ /* 0x000fe20000300000 */
.L_x_9570:
[----:B------:R-:W-:Y:S02]  /*a8a0*/  IMAD R156, R200, 0x300, R0 ;  /* 0x00000300c89c7824 */ /* 0x000fe400078e0200 */
[----:B------:R-:W-:Y:S01]  /*a8b0*/  IMAD.MOV.U32 R157, RZ, RZ, 0x40000040 ;  /* 0x40000040ff9d7424 */ /* 0x000fe200078e00ff */
[----:B-1----:R-:W-:Y:S06]  /*a8c0*/  @P3 BRA `(.L_x_9571) ;  /* 0x0000000000083947 */ /* 0x002fec0003800000 */
[----:B------:R-:W1:Y:S02]  /*a8d0*/  SYNCS.PHASECHK.TRANS64.TRYWAIT P3, [R20+URZ+0x22830], R21 ;  /* 0x02283015140075a7 */ /* 0x000e64000806017f */
[----:B-1----:R-:W-:Y:S05]  /*a8e0*/  @!P3 BRA `(.L_x_9572) ;  /* 0x000000f80044b947 */ /* 0x002fea0003800000 */
.L_x_9571:
[----:B------:R-:W-:Y:S05]  /*a8f0*/  WARPSYNC.ALL ;  /* 0x0000000000007948 */ /* 0x000fea0003800000 */
        /* <DEDUP_REMOVED lines=20> */
[----:B------:R-:W-:Y:S01]  /*aa40*/  HGMMA.64x96x16.F32.BF16 R152, gdesc[UR4], RZ, !UPT, gsb0 ;  /* 0x01600000049879f0 */ /* 0x000fe2000c0018ff */
[----:B------:R-:W-:-:S02]  /*aa50*/  R2UR UR13, R9 ;  /* 0x00000000090d72ca */ /* 0x000fc400000e0000 */
[----:B------:R-:W-:Y:S02]  /*aa60*/  R2UR UR16, R6 ;  /* 0x00000000061072ca */ /* 0x000fe400000e0000 */
[----:B------:R-:W-:Y:S01]  /*aa70*/  R2UR UR17, R7 ;  /* 0x00000000071172ca */ /* 0x000fe200000e0000 */
        /* <DEDUP_REMOVED lines=42> */
[-CC-:B------:R-:W-:Y:S01]  /*ad20*/  FFMA.FTZ R153, R153, R3.reuse, -R204.reuse ;  /* 0x0000000399997223 */ /* 0x180fe200000108cc */
[-C--:B------:R-:W-:Y:S01]  /*ad30*/  FMUL.FTZ R206, R206, R3.reuse ;  /* 0x00000003cece7220 */ /* 0x080fe20000410000 */
        /* <DEDUP_REMOVED lines=22> */
[-CC-:B------:R-:W-:Y:S01]  /*aea0*/  FFMA.FTZ R193, R193, R3.reuse, -R204.reuse ;  /* 0x00000003c1c17223 */ /* 0x180fe200000108cc */
[-CC-:B------:R-:W-:Y:S01]  /*aeb0*/  FFMA.FTZ R196, R196, R3.reuse, -R204.reuse ;  /* 0x00000003c4c47223 */ /* 0x180fe200000108cc */
[----:B------:R-:W-:-:S03]  /*aec0*/  FFMA.FTZ R197, R197, R3, -R204 ;  /* 0x00000003c5c57223 */ /* 0x000fc600000108cc */
[----:B------:R-:W4:Y:S01]  /*aed0*/  MUFU.EX2 R156, R156 ;  /* 0x0000009c009c7308 */ /* 0x000f220000000800 */
        /* <DEDUP_REMOVED lines=8> */
[C---:B---3--:R-:W-:Y:S01]  /*af60*/  F2FP.BF16.F32.PACK_AB R204, R153.reuse, R152 ;  /* 0x0000009899cc723e */ /* 0x048fe200000010ff */
[----:B------:R-:W-:Y:S01]  /*af70*/  FADD.FTZ R13, R153, R13 ;  /* 0x0000000d990d7221 */ /* 0x000fe20000010000 */
[----:B------:R-:W-:Y:S01]  /*af80*/  FMNMX.FTZ R152, R154, R205, !PT ;  /* 0x000000cd9a987209 */ /* 0x000fe20007810000 */
[-C--:B------:R-:W-:Y:S01]  /*af90*/  FMUL.FTZ R36, R36, R206.reuse ;  /* 0x000000ce24247220 */ /* 0x080fe20000410000 */
[-C--:B------:R-:W-:Y:S01]  /*afa0*/  FMUL.FTZ R37, R37, R206.reuse ;  /* 0x000000ce25257220 */ /* 0x080fe20000410000 */
[----:B------:R-:W-:Y:S01]  /*afb0*/  FMUL.FTZ R40, R40, R206 ;  /* 0x000000ce28287220 */ /* 0x000fe20000410000 */
[----:B------:R-:W-:Y:S01]  /*afc0*/  FMNMX.FTZ R152, R155, R152, !PT ;  /* 0x000000989b987209 */ /* 0x000fe20007810000 */
[-C--:B------:R-:W-:Y:S01]  /*afd0*/  FMUL.FTZ R41, R41, R206.reuse ;  /* 0x000000ce29297220 */ /* 0x080fe20000410000 */
[----:B----4-:R-:W-:Y:S01]  /*afe0*/  FADD.FTZ R13, R156, R13 ;  /* 0x0000000d9c0d7221 */ /* 0x010fe20000010000 */
        /* <DEDUP_REMOVED lines=72> */
[C---:B--2---:R-:W-:Y:S01]  /*b470*/  FADD.FTZ R13, R157.reuse, R13 ;  /* 0x0000000d9d0d7221 */ /* 0x044fe20000010000 */
[----:B------:R-:W-:Y:S01]  /*b480*/  FMNMX.FTZ R152, R194, R152, !PT ;  /* 0x00000098c2987209 */ /* 0x000fe20007810000 */
[----:B------:R-:W-:Y:S01]  /*b490*/  MUFU.EX2 R161, R161 ;  /* 0x000000a100a17308 */ /* 0x000fe20000000800 */
[----:B------:R-:W-:-:S02]  /*b4a0*/  F2FP.BF16.F32.PACK_AB R206, R157, R156 ;  /* 0x0000009c9dce723e */ /* 0x000fc400000010ff */
[----:B------:R-:W-:-:S04]  /*b4b0*/  FMNMX.FTZ R152, R195, R152, !PT ;  /* 0x00000098c3987209 */ /* 0x000fc80007810000 */
[----:B------:R-:W-:Y:S01]  /*b4c0*/  FMNMX.FTZ R152, R198, R152, !PT ;  /* 0x00000098c6987209 */ /* 0x000fe20007810000 */
[----:B------:R-:W-:Y:S03]  /*b4d0*/  MUFU.EX2 R156, R168 ;  /* 0x000000a8009c7308 */ /* 0x000fe60000000800 */
[----:B------:R-:W-:-:S05]  /*b4e0*/  FMNMX.FTZ R157, R199, R152, !PT ;  /* 0x00000098c79d7209 */ /* 0x000fca0007810000 */
[----:B------:R-:W2:Y:S01]  /*b4f0*/  SHFL.BFLY PT, R153, R157, 0x2, 0x1f ;  /* 0x0c401f009d997f89 */ /* 0x000ea200000e0000 */
[----:B------:R-:W3:Y:S08]  /*b500*/  MUFU.EX2 R152, R160 ;  /* 0x000000a000987308 */ /* 0x000ef00000000800 */
[----:B------:R-:W-:Y:S08]  /*b510*/  MUFU.EX2 R160, R176 ;  /* 0x000000b000a07308 */ /* 0x000ff00000000800 */
[----:B------:R-:W-:Y:S01]  /*b520*/  MUFU.EX2 R168, R192 ;  /* 0x000000c000a87308 */ /* 0x000fe20000000800 */
[----:B---3--:R-:W-:Y:S01]  /*b530*/  FADD.FTZ R13, R152, R13 ;  /* 0x0000000d980d7221 */ /* 0x008fe20000010000 */
[----:B------:R-:W-:-:S03]  /*b540*/  F2FP.BF16.F32.PACK_AB R152, R161, R152 ;  /* 0x00000098a198723e */ /* 0x000fc600000010ff */
[----:B------:R-:W-:Y:S01]  /*b550*/  FADD.FTZ R13, R161, R13 ;  /* 0x0000000da10d7221 */ /* 0x000fe20000010000 */
[----:B--2---:R-:W-:Y:S02]  /*b560*/  FMNMX.FTZ R157, R157, R153, !PT ;  /* 0x000000999d9d7209 */ /* 0x004fe40007810000 */
[----:B------:R-:W2:Y:S03]  /*b570*/  MUFU.EX2 R164, R164 ;  /* 0x000000a400a47308 */ /* 0x000ea60000000800 */
[----:B------:R-:W3:Y:S05]  /*b580*/  SHFL.BFLY PT, R207, R157, 0x1, 0x1f ;  /* 0x0c201f009dcf7f89 */ /* 0x000eea00000e0000 */
[----:B------:R3:W-:Y:S08]  /*b590*/  MUFU.EX2 R153, R172 ;  /* 0x000000ac00997308 */ /* 0x0007f00000000800 */
[----:B------:R-:W4:Y:S01]  /*b5a0*/  MUFU.EX2 R165, R165 ;  /* 0x000000a500a57308 */ /* 0x000f220000000800 */
[----:B--2---:R-:W-:-:S07]  /*b5b0*/  FADD.FTZ R13, R164, R13 ;  /* 0x0000000da40d7221 */ /* 0x004fce0000010000 */
[----:B------:R-:W-:Y:S01]  /*b5c0*/  MUFU.EX2 R169, R169 ;  /* 0x000000a900a97308 */ /* 0x000fe20000000800 */
[----:B---3--:R-:W-:-:S07]  /*b5d0*/  FMNMX.FTZ R172, R157, R207, !PT ;  /* 0x000000cf9dac7209 */ /* 0x008fce0007810000 */
[----:B------:R-:W-:Y:S01]  /*b5e0*/  MUFU.EX2 R173, R173 ;  /* 0x000000ad00ad7308 */ /* 0x000fe20000000800 */
[C---:B------:R-:W-:Y:S01]  /*b5f0*/  FADD.FTZ R157, -R172.reuse, R205 ;  /* 0x000000cdac9d7221 */ /* 0x040fe20000010100 */
[-C--:B------:R-:W-:Y:S01]  /*b600*/  FMUL.FTZ R176, R172, R3.reuse ;  /* 0x00000003acb07220 */ /* 0x080fe20000410000 */
[----:B----4-:R-:W-:Y:S02]  /*b610*/  FADD.FTZ R13, R165, R13 ;  /* 0x0000000da50d7221 */ /* 0x010fe40000010000 */
[-C--:B------:R-:W-:Y:S01]  /*b620*/  FMUL.FTZ R157, R157, R3.reuse ;  /* 0x000000039d9d7220 */ /* 0x080fe20000410000 */
        /* <DEDUP_REMOVED lines=25> */
[-CC-:B------:R-:W-:Y:S01]  /*b7c0*/  FFMA.FTZ R198, R198, R3.reuse, -R176.reuse ;  /* 0x00000003c6c67223 */ /* 0x180fe200000108b0 */
[----:B------:R-:W-:Y:S01]  /*b7d0*/  FFMA.FTZ R176, R199, R3, -R176 ;  /* 0x00000003c7b07223 */ /* 0x000fe200000108b0 */
[----:B------:R-:W-:Y:S01]  /*b7e0*/  FADD.FTZ R13, R156, R13 ;  /* 0x0000000d9c0d7221 */ /* 0x000fe20000010000 */
[----:B------:R-:W4:Y:S01]  /*b7f0*/  MUFU.EX2 R207, R158 ;  /* 0x0000009e00cf7308 */ /* 0x000f220000000800 */
[----:B--2---:R-:W-:Y:S01]  /*b800*/  FFMA.FTZ R14, R157, R14, R205 ;  /* 0x0000000e9d0e7223 */ /* 0x004fe200000100cd */
[----:B------:R-:W-:-:S02]  /*b810*/  @!P1 VIADD R154, R20, 0x22840 ;  /* 0x00022840149a9836 */ /* 0x000fc40000000000 */
[C---:B------:R-:W-:Y:S01]  /*b820*/  FADD.FTZ R13, R169.reuse, R13 ;  /* 0x0000000da90d7221 */ /* 0x040fe20000010000 */
[----:B------:R-:W-:Y:S01]  /*b830*/  F2FP.BF16.F32.PACK_AB R156, R169, R156 ;  /* 0x0000009ca99c723e */ /* 0x000fe200000010ff */
[-C--:B------:R-:W-:Y:S01]  /*b840*/  FMUL.FTZ R26, R26, R157.reuse ;  /* 0x0000009d1a1a7220 */ /* 0x080fe20000410000 */
[-C--:B------:R-:W-:Y:S01]  /*b850*/  FMUL.FTZ R27, R27, R157.reuse ;  /* 0x0000009d1b1b7220 */ /* 0x080fe20000410000 */
[----:B------:R-:W-:Y:S01]  /*b860*/  FADD.FTZ R13, R153, R13 ;  /* 0x0000000d990d7221 */ /* 0x000fe20000010000 */
[----:B------:R-:W2:Y:S01]  /*b870*/  MUFU.EX2 R159, R159 ;  /* 0x0000009f009f7308 */ /* 0x000ea20000000800 */
[----:B---3--:R-:W-:Y:S01]  /*b880*/  FADD.FTZ R14, R155, R14 ;  /* 0x0000000e9b0e7221 */ /* 0x008fe20000010000 */
[----:B------:R-:W-:Y:S01]  /*b890*/  @!P1 PRMT R154, RZ, 0x654, R154 ;  /* 0x00000654ff9a9816 */ /* 0x000fe2000000009a */
[----:B------:R-:W-:Y:S01]  /*b8a0*/  FADD.FTZ R13, R173, R13 ;  /* 0x0000000dad0d7221 */ /* 0x000fe20000010000 */
[-C--:B------:R-:W-:Y:S01]  /*b8b0*/  FMUL.FTZ R30, R30, R157.reuse ;  /* 0x0000009d1e1e7220 */ /* 0x080fe20000410000 */
[-C--:B------:R-:W-:Y:S01]  /*b8c0*/  FMUL.FTZ R31, R31, R157.reuse ;  /* 0x0000009d1f1f7220 */ /* 0x080fe20000410000 */
[-C--:B------:R-:W-:Y:S01]  /*b8d0*/  FMUL.FTZ R34, R34, R157.reuse ;  /* 0x0000009d22227220 */ /* 0x080fe20000410000 */
[----:B------:R-:W-:Y:S01]  /*b8e0*/  FADD.FTZ R13, R160, R13 ;  /* 0x0000000da00d7221 */ /* 0x000fe20000010000 */
        /* <DEDUP_REMOVED lines=17> */
[----:B----4-:R-:W4:Y:S01]  /*ba00*/  S2R R197, SR_TID.X ;  /* 0x0000000000c57919 */ /* 0x010f220000002100 */
[----:B---3--:R-:W-:Y:S01]  /*ba10*/  FADD.FTZ R14, R199, R14 ;  /* 0x0000000ec70e7221 */ /* 0x008fe20000010000 */
        /* <DEDUP_REMOVED lines=31> */
[----:B----4-:R-:W-:Y:S01]  /*bc10*/  SHF.R.U32.HI R197, RZ, 0x7, R197 ;  /* 0x00000007ffc57819 */ /* 0x010fe200000116c5 */
[-C--:B------:R-:W-:Y:S01]  /*bc20*/  FMUL.FTZ R107, R107, R157.reuse ;  /* 0x0000009d6b6b7220 */ /* 0x080fe20000410000 */
[-C--:B------:R-:W-:Y:S01]  /*bc30*/  FMUL.FTZ R110, R110, R157.reuse ;  /* 0x0000009d6e6e7220 */ /* 0x080fe20000410000 */
[-C--:B------:R-:W-:Y:S01]  /*bc40*/  FMUL.FTZ R111, R111, R157.reuse ;  /* 0x0000009d6f6f7220 */ /* 0x080fe20000410000 */
[----:B------:R-:W-:Y:S01]  /*bc50*/  IADD3 R197, -R197, 0xb, RZ ;  /* 0x0000000bc5c57810 */ /* 0x000fe20007ffe1ff */
[-C--:B------:R-:W-:Y:S01]  /*bc60*/  FMUL.FTZ R114, R114, R157.reuse ;  /* 0x0000009d72727220 */ /* 0x080fe20000410000 */
[----:B------:R-:W4:Y:S01]  /*bc70*/  MUFU.EX2 R174, R174 ;  /* 0x000000ae00ae7308 */ /* 0x000f220000000800 */
[----:B--2---:R-:W-:Y:S01]  /*bc80*/  FADD.FTZ R14, R192, R14 ;  /* 0x0000000ec00e7221 */ /* 0x004fe20000010000 */
[-C--:B------:R-:W-:Y:S01]  /*bc90*/  FMUL.FTZ R115, R115, R157.reuse ;  /* 0x0000009d73737220 */ /* 0x080fe20000410000 */
[----:B------:R2:W-:Y:S06]  /*bca0*/  BAR.ARV R197, 0x100 ;  /* 0x000400c50000751d */ /* 0x0005ec0000002000 */
[----:B------:R-:W5:Y:S01]  /*bcb0*/  MUFU.EX2 R175, R175 ;  /* 0x000000af00af7308 */ /* 0x000f620000000800 */
[----:B---3--:R-:W-:Y:S01]  /*bcc0*/  FADD.FTZ R14, R171, R14 ;  /* 0x0000000eab0e7221 */ /* 0x008fe20000010000 */
[----:B------:R3:W-:Y:S01]  /*bcd0*/  @!P1 SYNCS.ARRIVE.TRANS64.RED.A1T0 RZ, [R154+URZ], RZ ;  /* 0x000000ff9aff99a7 */ /* 0x0007e2000810043f */
[-C--:B------:R-:W-:Y:S01]  /*bce0*/  FMUL.FTZ R118, R118, R157.reuse ;  /* 0x0000009d76767220 */ /* 0x080fe20000410000 */
[-C--:B------:R-:W-:Y:S01]  /*bcf0*/  FMUL.FTZ R119, R119, R157.reuse ;  /* 0x0000009d77777220 */ /* 0x080fe20000410000 */
[-C--:B------:R-:W-:Y:S01]  /*bd00*/  FMUL.FTZ R122, R122, R157.reuse ;  /* 0x0000009d7a7a7220 */ /* 0x080fe20000410000 */
[-C--:B------:R-:W-:Y:S01]  /*bd10*/  FMUL.FTZ R123, R123, R157.reuse ;  /* 0x0000009d7b7b7220 */ /* 0x080fe20000410000 */
[-C--:B------:R-:W-:Y:S01]  /*bd20*/  FMUL.FTZ R126, R126, R157.reuse ;  /* 0x0000009d7e7e7220 */ /* 0x080fe20000410000 */
[----:B------:R-:W0:Y:S01]  /*bd30*/  MUFU.EX2 R178, R178 ;  /* 0x000000b200b27308 */ /* 0x000e220000000800 */
[----:B----4-:R-:W-:Y:S01]  /*bd40*/  FADD.FTZ R14, R174, R14 ;  /* 0x0000000eae0e7221 */ /* 0x010fe20000010000 */
[----:B---3--:R-:W-:Y:S01]  /*bd50*/  F2FP.BF16.F32.PACK_AB R154, R165, R164 ;  /* 0x000000a4a59a723e */ /* 0x008fe200000010ff */
        /* <DEDUP_REMOVED lines=12> */
[-C--:B------:R-:W-:Y:S01]  /*be20*/  FMUL.FTZ R147, R147, R157.reuse ;  /* 0x0000009d93937220 */ /* 0x080fe20000410000 */
[----:B------:R-:W4:Y:S01]  /*be30*/  MUFU.EX2 R179, R179 ;  /* 0x000000b300b37308 */ /* 0x000f220000000800 */
[----:B0-----:R-:W-:Y:S01]  /*be40*/  FADD.FTZ R14, R178, R14 ;  /* 0x0000000eb20e7221 */ /* 0x001fe20000010000 */
[-C--:B------:R-:W-:Y:S01]  /*be50*/  FMUL.FTZ R150, R150, R157.reuse ;  /* 0x0000009d96967220 */ /* 0x080fe20000410000 */
[----:B------:R-:W-:Y:S01]  /*be60*/  FMUL.FTZ R151, R151, R157 ;  /* 0x0000009d97977220 */ /* 0x000fe20000410000 */
[----:B------:R-:W-:-:S02]  /*be70*/  F2FP.BF16.F32.PACK_AB R157, R171, R192 ;  /* 0x000000c0ab9d723e */ /* 0x000fc400000010ff */
[----:B------:R-:W-:Y:S02]  /*be80*/  F2FP.BF16.F32.PACK_AB R158, R173, R153 ;  /* 0x00000099ad9e723e */ /* 0x000fe400000010ff */
[----:B------:R-:W0:Y:S01]  /*be90*/  MUFU.EX2 R180, R180 ;  /* 0x000000b400b47308 */ /* 0x000e220000000800 */
[----:B---3--:R-:W-:Y:S01]  /*bea0*/  FADD.FTZ R13, R177, R13 ;  /* 0x0000000db10d7221 */ /* 0x008fe20000010000 */
[----:B------:R-:W-:Y:S02]  /*beb0*/  F2FP.BF16.F32.PACK_AB R205, R155, R205 ;  /* 0x000000cd9bcd723e */ /* 0x000fe400000010ff */
[----:B------:R-:W-:Y:S02]  /*bec0*/  F2FP.BF16.F32.PACK_AB R207, R159, R207 ;  /* 0x000000cf9fcf723e */ /* 0x000fe400000010ff */
[----:B------:R-:W-:Y:S02]  /*bed0*/  F2FP.BF16.F32.PACK_AB R153, R163, R199 ;  /* 0x000000c7a399723e */ /* 0x000fe400000010ff */
[----:B------:R-:W3:Y:S01]  /*bee0*/  MUFU.EX2 R182, R182 ;  /* 0x000000b600b67308 */ /* 0x000ee20000000800 */
[----:B----4-:R-:W-:Y:S01]  /*bef0*/  FADD.FTZ R14, R179, R14 ;  /* 0x0000000eb30e7221 */ /* 0x010fe20000010000 */
[----:B------:R-:W-:-:S02]  /*bf00*/  F2FP.BF16.F32.PACK_AB R155, R167, R161 ;  /* 0x000000a1a79b723e */ /* 0x000fc400000010ff */
[----:B------:R-:W-:Y:S02]  /*bf10*/  F2FP.BF16.F32.PACK_AB R160, R177, R160 ;  /* 0x000000a0b1a0723e */ /* 0x000fe400000010ff */
[----:B------:R-:W-:Y:S02]  /*bf20*/  F2FP.BF16.F32.PACK_AB R159, R175, R174 ;  /* 0x000000aeaf9f723e */ /* 0x000fe400000010ff */
[----:B------:R-:W4:Y:S01]  /*bf30*/  MUFU.EX2 R181, R181 ;  /* 0x000000b500b57308 */ /* 0x000f220000000800 */
[----:B0-----:R-:W-:Y:S01]  /*bf40*/  FADD.FTZ R13, R180, R13 ;  /* 0x0000000db40d7221 */ /* 0x001fe20000010000 */
[----:B------:R-:W-:-:S06]  /*bf50*/  F2FP.BF16.F32.PACK_AB R161, R179, R178 ;  /* 0x000000b2b3a1723e */ /* 0x000fcc00000010ff */
[----:B------:R-:W0:Y:S01]  /*bf60*/  MUFU.EX2 R183, R183 ;  /* 0x000000b700b77308 */ /* 0x000e220000000800 */
[----:B---3--:R-:W-:-:S07]  /*bf70*/  FADD.FTZ R14, R182, R14 ;  /* 0x0000000eb60e7221 */ /* 0x008fce0000010000 */
[----:B------:R-:W3:Y:S01]  /*bf80*/  MUFU.EX2 R184, R184 ;  /* 0x000000b800b87308 */ /* 0x000ee20000000800 */
[C---:B----4-:R-:W-:Y:S01]  /*bf90*/  FADD.FTZ R13, R181.reuse, R13 ;  /* 0x0000000db50d7221 */ /* 0x050fe20000010000 */
[----:B------:R-:W-:-:S06]  /*bfa0*/  F2FP.BF16.F32.PACK_AB R162, R181, R180 ;  /* 0x000000b4b5a2723e */ /* 0x000fcc00000010ff */
[----:B------:R-:W4:Y:S01]  /*bfb0*/  MUFU.EX2 R165, R186 ;  /* 0x000000ba00a57308 */ /* 0x000f220000000800 */
[C---:B0-----:R-:W-:Y:S01]  /*bfc0*/  FADD.FTZ R14, R183.reuse, R14 ;  /* 0x0000000eb70e7221 */ /* 0x041fe20000010000 */
[----:B------:R-:W-:-:S06]  /*bfd0*/  F2FP.BF16.F32.PACK_AB R163, R183, R182 ;  /* 0x000000b6b7a3723e */ /* 0x000fcc00000010ff */
[----:B------:R-:W0:Y:S01]  /*bfe0*/  MUFU.EX2 R185, R185 ;  /* 0x000000b900b97308 */ /* 0x000e220000000800 */
[----:B---3--:R-:W-:-:S07]  /*bff0*/  FADD.FTZ R13, R184, R13 ;  /* 0x0000000db80d7221 */ /* 0x008fce0000010000 */
[----:B------:R-:W3:Y:S01]  /*c000*/  MUFU.EX2 R187, R187 ;  /* 0x000000bb00bb7308 */ /* 0x000ee20000000800 */
[----:B----4-:R-:W-:-:S07]  /*c010*/  FADD.FTZ R14, R165, R14 ;  /* 0x0000000ea50e7221 */ /* 0x010fce0000010000 */
[----:B------:R-:W4:Y:S01]  /*c020*/  MUFU.EX2 R188, R188 ;  /* 0x000000bc00bc7308 */ /* 0x000f220000000800 */
[C---:B0-----:R-:W-:Y:S01]  /*c030*/  FADD.FTZ R13, R185.reuse, R13 ;  /* 0x0000000db90d7221 */ /* 0x041fe20000010000 */
[----:B------:R-:W-:-:S06]  /*c040*/  F2FP.BF16.F32.PACK_AB R164, R185, R184 ;  /* 0x000000b8b9a4723e */ /* 0x000fcc00000010ff */
[----:B------:R-:W0:Y:S01]  /*c050*/  MUFU.EX2 R190, R190 ;  /* 0x000000be00be7308 */ /* 0x000e220000000800 */
[C---:B---3--:R-:W-:Y:S01]  /*c060*/  FADD.FTZ R14, R187.reuse, R14 ;  /* 0x0000000ebb0e7221 */ /* 0x048fe20000010000 */
[----:B------:R-:W-:-:S06]  /*c070*/  F2FP.BF16.F32.PACK_AB R165, R187, R165 ;  /* 0x000000a5bba5723e */ /* 0x000fcc00000010ff */
[----:B------:R-:W3:Y:S01]  /*c080*/  MUFU.EX2 R189, R189 ;  /* 0x000000bd00bd7308 */ /* 0x000ee20000000800 */
[----:B----4-:R-:W-:-:S07]  /*c090*/  FADD.FTZ R13, R188, R13 ;  /* 0x0000000dbc0d7221 */ /* 0x010fce0000010000 */
[----:B------:R-:W4:Y:S01]  /*c0a0*/  MUFU.EX2 R191, R191 ;  /* 0x000000bf00bf7308 */ /* 0x000f220000000800 */
[----:B0-----:R-:W-:-:S07]  /*c0b0*/  FADD.FTZ R14, R190, R14 ;  /* 0x0000000ebe0e7221 */ /* 0x001fce0000010000 */
[----:B------:R-:W0:Y:S01]  /*c0c0*/  MUFU.EX2 R169, R194 ;  /* 0x000000c200a97308 */ /* 0x000e220000000800 */
[C---:B---3--:R-:W-:Y:S01]  /*c0d0*/  FADD.FTZ R13, R189.reuse, R13 ;  /* 0x0000000dbd0d7221 */ /* 0x048fe20000010000 */
[----:B------:R-:W-:-:S03]  /*c0e0*/  F2FP.BF16.F32.PACK_AB R166, R189, R188 ;  /* 0x000000bcbda6723e */ /* 0x000fc600000010ff */
[----:B------:R-:W-:-:S03]  /*c0f0*/  FADD.FTZ R13, R168, R13 ;  /* 0x0000000da80d7221 */ /* 0x000fc60000010000 */
[----:B------:R-:W3:Y:S01]  /*c100*/  MUFU.EX2 R193, R193 ;  /* 0x000000c100c17308 */ /* 0x000ee20000000800 */
[C---:B----4-:R-:W-:Y:S01]  /*c110*/  FADD.FTZ R14, R191.reuse, R14 ;  /* 0x0000000ebf0e7221 */ /* 0x050fe20000010000 */
[----:B------:R-:W-:-:S06]  /*c120*/  F2FP.BF16.F32.PACK_AB R167, R191, R190 ;  /* 0x000000bebfa7723e */ /* 0x000fcc00000010ff */
[----:B------:R-:W4:Y:S01]  /*c130*/  MUFU.EX2 R195, R195 ;  /* 0x000000c300c37308 */ /* 0x000f220000000800 */
[----:B0-----:R-:W-:-:S07]  /*c140*/  FADD.FTZ R14, R169, R14 ;  /* 0x0000000ea90e7221 */ /* 0x001fce0000010000 */
[----:B------:R-:W0:Y:S01]  /*c150*/  MUFU.EX2 R196, R196 ;  /* 0x000000c400c47308 */ /* 0x000e220000000800 */
[C---:B---3--:R-:W-:Y:S01]  /*c160*/  FADD.FTZ R13, R193.reuse, R13 ;  /* 0x0000000dc10d7221 */ /* 0x048fe20000010000 */
[----:B------:R-:W-:-:S06]  /*c170*/  F2FP.BF16.F32.PACK_AB R168, R193, R168 ;  /* 0x000000a8c1a8723e */ /* 0x000fcc00000010ff */
[----:B------:R-:W3:Y:S01]  /*c180*/  MUFU.EX2 R171, R198 ;  /* 0x000000c600ab7308 */ /* 0x000ee20000000800 */
[C---:B----4-:R-:W-:Y:S01]  /*c190*/  FADD.FTZ R14, R195.reuse, R14 ;  /* 0x0000000ec30e7221 */ /* 0x050fe20000010000 */
[----:B------:R-:W-:-:S06]  /*c1a0*/  F2FP.BF16.F32.PACK_AB R169, R195, R169 ;  /* 0x000000a9c3a9723e */ /* 0x000fcc00000010ff */
[----:B------:R-:W4:Y:S01]  /*c1b0*/  MUFU.EX2 R176, R176 ;  /* 0x000000b000b07308 */ /* 0x000f220000000800 */
[----:B0-----:R-:W-:-:S04]  /*c1c0*/  FADD.FTZ R13, R196, R13 ;  /* 0x0000000dc40d7221 */ /* 0x001fc80000010000 */
[C---:B------:R-:W-:Y:S01]  /*c1d0*/  FADD.FTZ R13, R170.reuse, R13 ;  /* 0x0000000daa0d7221 */ /* 0x040fe20000010000 */
[----:B------:R-:W-:Y:S01]  /*c1e0*/  F2FP.BF16.F32.PACK_AB R170, R170, R196 ;  /* 0x000000c4aaaa723e */ /* 0x000fe200000010ff */
[----:B---3--:R-:W-:-:S04]  /*c1f0*/  FADD.FTZ R14, R171, R14 ;  /* 0x0000000eab0e7221 */ /* 0x008fc80000010000 */
[C---:B----4-:R-:W-:Y:S01]  /*c200*/  FADD.FTZ R14, R176.reuse, R14 ;  /* 0x0000000eb00e7221 */ /* 0x050fe20000010000 */
[----:B------:R-:W-:Y:S01]  /*c210*/  F2FP.BF16.F32.PACK_AB R171, R176, R171 ;  /* 0x000000abb0ab723e */ /* 0x000fe200000010ff */
[----:B--2---:R-:W-:Y:S06]  /*c220*/  @!P0 BRA `(.L_x_9573) ;  /* 0x0000000000048947 */ /* 0x004fec0003800000 */
[----:B------:R-:W-:Y:S01]  /*c230*/  BPT.TRAP 0x1 ;  /* 0x000000040000795c */ /* 0x000fe20000300000 */
.L_x_9573:
[----:B------:R0:W2:Y:S01]  /*c240*/  SYNCS.PHASECHK.TRANS64.TRYWAIT P3, [R20+URZ+0x22850], R21 ;  /* 0x02285015140075a7 */ /* 0x0000a2000806017f */
[----:B------:R-:W-:Y:S05]  /*c250*/  @!P0 BRA `(.L_x_9574) ;  /* 0x0000000000048947 */ /* 0x000fea0003800000 */
[----:B------:R-:W-:Y:S01]  /*c260*/  BPT.TRAP 0x1 ;  /* 0x000000040000795c */ /* 0x000fe20000300000 */
.L_x_9574:
[----:B------:R-:W-:Y:S04]  /*c270*/  BSSY B0, `(.L_x_9575) ;  /* 0x0000004000007945 */ /* 0x000fe80003800000 */
[----:B--2---:R-:W-:Y:S05]  /*c280*/  @P3 BRA `(.L_x_9576) ;  /* 0x0000000000083947 */ /* 0x004fea0003800000 */
[----:B------:R-:W2:Y:S02]  /*c290*/  SYNCS.PHASECHK.TRANS64.TRYWAIT P3, [R20+URZ+0x22850], R21 ;  /* 0x02285015140075a7 */ /* 0x000ea4000806017f */
[----:B--2---:R-:W-:Y:S05]  /*c2a0*/  @!P3 BRA `(.L_x_9577) ;  /* 0x000000dc00e8b947 */ /* 0x004fea0003800000 */
.L_x_9576:
[----:B------:R-:W-:Y:S05]  /*c2b0*/  BSYNC B0 ;  /* 0x0000000000007941 */ /* 0x000fea0003800000 */
.L_x_9575:
[----:B------:R-:W3:Y:S01]  /*c2c0*/  S2R R173, SR_TID.X ;  /* 0x0000000000ad7919 */ /* 0x000ee20000002100 */
[----:B------:R-:W-:Y:S05]  /*c2d0*/  WARPSYNC.ALL ;  /* 0x0000000000007948 */ /* 0x000fea0003800000 */
[----:B------:R-:W-:Y:S02]  /*c2e0*/  IMAD.MOV.U32 R174, RZ, RZ, 0xc00 ;  /* 0x00000c00ffae7424 */ /* 0x000fe400078e00ff */
[----:B------:R-:W-:Y:S02]  /*c2f0*/  IMAD.MOV.U32 R175, RZ, RZ, 0x40000040 ;  /* 0x40000040ffaf7424 */ /* 0x000fe400078e00ff */
[----:B------:R-:W-:-:S02]  /*c300*/  IMAD R174, R200, R174, UR37 ;  /* 0x00000025c8ae7e24 */ /* 0x000fc4000f8e02ae */
[----:B------:R-:W-:Y:S01]  /*c310*/  IMAD.MOV.U32 R177, RZ, RZ, 0x40000040 ;  /* 0x40000040ffb17424 */ /* 0x000fe200078e00ff */
[----:B------:R-:W-:Y:S01]  /*c320*/  R2UR UR7, R175 ;  /* 0x00000000af0772ca */ /* 0x000fe200000e0000 */
[C---:B------:R-:W-:Y:S01]  /*c330*/  VIADD R176, R174.reuse, 0x80 ;  /* 0x00000080aeb07836 */ /* 0x040fe20000000000 */
[----:B------:R-:W-:Y:S01]  /*c340*/  R2UR UR6, R174 ;  /* 0x00000000ae0672ca */ /* 0x000fe200000e0000 */
[----:B------:R-:W-:Y:S02]  /*c350*/  IMAD.MOV.U32 R175, RZ, RZ, 0x40000040 ;  /* 0x40000040ffaf7424 */ /* 0x000fe400078e00ff */
[----:B012---:R-:W-:-:S05]  /*c360*/  @!P1 VIADD R20, R20, 0x22860 ;  /* 0x0002286014149836 */ /* 0x007fca0000000000 */
[----:B------:R-:W-:Y:S02]  /*c370*/  @!P1 PRMT R20, RZ, 0x654, R20 ;  /* 0x00000654ff149816 */ /* 0x000fe40000000014 */
[----:B---3--:R-:W-:-:S05]  /*c380*/  SHF.R.U32.HI R173, RZ, 0x7, R173 ;  /* 0x00000007ffad7819 */ /* 0x008fca00000116ad */
[----:B------:R-:W-:-:S05]  /*c390*/  VIADD R21, R173, 0x8 ;  /* 0x00000008ad157836 */ /* 0x000fca0000000000 */
[----:B------:R0:W-:Y:S06]  /*c3a0*/  BAR.SYNC.DEFER_BLOCKING R21, 0x100 ;  /* 0x000400150000751d */ /* 0x0001ec0000010000 */
[----:B------:R-:W-:-:S06]  /*c3b0*/  WARPGROUP.ARRIVE ;  /* 0x00000000000079c5 */ /* 0x000fcc0000000000 */
[----:B------:R-:W-:Y:S01]  /*c3c0*/  HGMMA.64x256x16.F32.BF16 R24, R204, gdesc[UR4].tnspB, R24, gsb0 ;  /* 0x43e00004cc187df0 */ /* 0x000fe20008001818 */
[----:B------:R-:W-:Y:S02]  /*c3d0*/  R2UR UR6, R176 ;  /* 0x00000000b00672ca */ /* 0x000fe400000e0000 */
[----:B------:R-:W-:Y:S01]  /*c3e0*/  R2UR UR7, R177 ;  /* 0x00000000b10772ca */ /* 0x000fe200000e0000 */
[----:B------:R-:W-:Y:S02]  /*c3f0*/  WARPGROUP.DEPBAR.LE gsb0, 0x0 ;  /* 0x00008000000079c5 */ /* 0x000fe40000010000 */
[----:B------:R-:W-:Y:S01]  /*c400*/  WARPGROUP.ARRIVE ;  /* 0x00000000000079c5 */ /* 0x000fe20000000000 */
[----:B------:R-:W-:Y:S02]  /*c410*/  IMAD.MOV.U32 R205, RZ, RZ, R172 ;  /* 0x000000ffffcd7224 */ /* 0x000fe400078e00ac */
[----:B------:R-:W-:-:S15]  /*c420*/  IMAD.MOV.U32 R206, RZ, RZ, R12 ;  /* 0x000000ffffce7224 */ /* 0x000fde00078e000c */
[----:B------:R-:W-:-:S04]  /*c430*/  NOP ;  /* 0x0000000000007918 */ /* 0x000fc80000000000 */
[----:B------:R-:W-:Y:S03]  /*c440*/  HGMMA.64x256x16.F32.BF16 R24, R152, gdesc[UR4].tnspB, R24, gsb0 ;  /* 0x43e0000498187df0 */ /* 0x000fe60008001818 */
[----:B------:R-:W-:Y:S02]  /*c450*/  WARPGROUP.DEPBAR.LE gsb0, 0x0 ;  /* 0x00008000000079c5 */ /* 0x000fe40000010000 */
[----:B------:R-:W-:Y:S01]  /*c460*/  VIADD R152, R174, 0x100 ;  /* 0x00000100ae987836 */ /* 0x000fe20000000000 */
        /* <DEDUP_REMOVED lines=29> */
[----:B------:R0:W-:Y:S01]  /*c640*/  @!P1 SYNCS.ARRIVE.TRANS64.RED.A1T0 RZ, [R20+URZ], RZ ;  /* 0x000000ff14ff99a7 */ /* 0x0001e2000810043f */
[----:B------:R-:W-:Y:S05]  /*c650*/  @P2 BRA `(.L_x_9578) ;  /* 0xffffffe000502947 */ /* 0x000fea000383ffff */
.L_x_9568:
[----:B------:R-:W-:Y:S05]  /*c660*/  WARPSYNC.ALL ;  /* 0x0000000000007948 */ /* 0x000fea0003800000 */
[----:B------:R-:W1:Y:S01]  /*c670*/  SHFL.BFLY PT, R0, R13, 0x2, 0x1f ;  /* 0x0c401f000d007f89 */ /* 0x000e6200000e0000 */
[----:B0-----:R-:W-:Y:S02]  /*c680*/  IMAD.MOV.U32 R20, RZ, RZ, -0x800000 ;  /* 0xff800000ff147424 */ /* 0x001fe400078e00ff */
[----:B------:R-:W-:Y:S01]  /*c690*/  IMAD.MOV.U32 R4, RZ, RZ, RZ ;  /* 0x000000ffff047224 */ /* 0x000fe200078e00ff */
[----:B------:R0:W-:Y:S06]  /*c6a0*/  BAR.ARV R197, 0x100 ;  /* 0x000400c50000751d */ /* 0x0001ec0000002000 */
[----:B------:R-:W-:-:S02]  /*c6b0*/  VIADD R200, R200, 0x1 ;  /* 0x00000001c8c87836 */ /* 0x000fc40000000000 */
[----:B------:R-:W-:Y:S06]  /*c6c0*/  BAR.ARV 0x8, 0x180 ;  /* 0x0206000000007b1d */ /* 0x000fec0000002000 */
[----:B------:R-:W-:Y:S01]  /*c6d0*/  ISETP.NE.AND P1, PT, R200, 0x2, PT ;  /* 0x00000002c800780c */ /* 0x000fe20003f25270 */
[----:B------:R-:W-:-:S03]  /*c6e0*/  VIADD R221, R221, 0x1 ;  /* 0x00000001dddd7836 */ /* 0x000fc60000000000 */
[----:B------:R-:W-:Y:S01]  /*c6f0*/  SEL R200, R200, RZ, P1 ;  /* 0x000000ffc8c87207 */ /* 0x000fe20000800000 */
[----:B-1----:R-:W-:-:S05]  /*c700*/  FADD.FTZ R0, R0, R13 ;  /* 0x0000000d00007221 */ /* 0x002fca0000010000 */
[----:B------:R-:W1:Y:S02]  /*c710*/  SHFL.BFLY PT, R5, R0, 0x1, 0x1f ;  /* 0x0c201f0000057f89 */ /* 0x000e6400000e0000 */
[----:B-1----:R-:W-:-:S05]  /*c720*/  FADD.FTZ R7, R0, R5 ;  /* 0x0000000500077221 */ /* 0x002fca0000010000 */
[----:B------:R-:W-:-:S13]  /*c730*/  FSETP.NE.FTZ.AND P0, PT, R7, RZ, PT ;  /* 0x000000ff0700720b */ /* 0x000fda0003f15000 */
[----:B------:R-:W1:Y:S08]  /*c740*/  @P0 MUFU.LG2 R5, R7 ;  /* 0x0000000700050308 */ /* 0x000e700000000c00 */
[----:B------:R-:W2:Y:S01]  /*c750*/  @P0 MUFU.RCP R4, R7 ;  /* 0x0000000700040308 */ /* 0x000ea20000001000 */
[----:B-1----:R-:W-:Y:S01]  /*c760*/  @P0 FMUL.FTZ R6, R5, 0.69314718246459960938 ;  /* 0x3f31721805060820 */ /* 0x002fe20000410000 */
[----:B------:R-:W-:-:S04]  /*c770*/  @P0 FMUL.FTZ R5, R3, 0.69314718246459960938 ;  /* 0x3f31721803050820 */ /* 0x000fc80000410000 */
[----:B------:R-:W-:Y:S02]  /*c780*/  @P0 FFMA.FTZ R20, R5, R12, R6 ;  /* 0x0000000c05140223 */ /* 0x000fe40000010006 */
[----:B------:R-:W1:Y:S01]  /*c790*/  SHFL.BFLY PT, R5, R14, 0x2, 0x1f ;  /* 0x0c401f000e057f89 */ /* 0x000e6200000e0000 */
        /* <DEDUP_REMOVED lines=53> */
[----:B------:R-:W-:Y:S01]  /*caf0*/  IMAD.MOV.U32 R0, RZ, RZ, RZ ;  /* 0x000000ffff007224 */ /* 0x000fe200078e00ff */
[----:B------:R-:W-:Y:S01]  /*cb00*/  SEL R5, RZ, 0x1, P1 ;  /* 0x00000001ff057807 */ /* 0x000fe20000800000 */
        /* <DEDUP_REMOVED lines=15> */
[----:B------:R-:W1:Y:S01]  /*cc00*/  @P0 MUFU.LG2 R6, R8 ;  /* 0x0000000800060308 */ /* 0x000e620000000c00 */
[----:B------:R-:W-:Y:S01]  /*cc10*/  @P0 FMUL.FTZ R10, R3, 0.69314718246459960938 ;  /* 0x3f317218030a0820 */ /* 0x000fe20000410000 */
[----:B------:R-:W-:Y:S01]  /*cc20*/  IMAD.MOV.U32 R3, RZ, RZ, -0x800000 ;  /* 0xff800000ff037424 */ /* 0x000fe200078e00ff */
[----:B------:R-:W-:-:S05]  /*cc30*/  LOP3.LUT R208, R208, R5, RZ, 0x3c, !PT ;  /* 0x00000005d0d07212 */ /* 0x000fca00078e3cff */
[----:B------:R-:W2:Y:S01]  /*cc40*/  @P0 MUFU.RCP R0, R8 ;  /* 0x0000000800000308 */ /* 0x000ea20000001000 */
[----:B-1----:R-:W-:-:S04]  /*cc50*/  @P0 FMUL.FTZ R7, R6, 0.69314718246459960938 ;  /* 0x3f31721806070820 */ /* 0x002fc80000410000 */
[----:B------:R-:W-:Y:S01]  /*cc60*/  @P0 FFMA.FTZ R3, R10, R172, R7 ;  /* 0x000000ac0a030223 */ /* 0x000fe20000010007 */
[----:B------:R-:W-:Y:S01]  /*cc70*/  PLOP3.LUT P0, PT, PT, PT, PT, 0x8, 0x0 ;  /* 0x000000000000781c */ /* 0x000fe20003f0e170 */
        /* <DEDUP_REMOVED lines=64> */
.L_x_9527:
[----:B------:R-:W-:Y:S05]  /*d080*/  WARPSYNC.ALL ;  /* 0x0000000000007948 */ /* 0x000fea0003800000 */
[----:B------:R-:W0:Y:S08]  /*d090*/  S2UR UR5, SR_CgaCtaId ;  /* 0x00000000000579c3 */ /* 0x000e300000008800 */
[----:B------:R-:W-:Y:S06]  /*d0a0*/  BAR.SYNC.DEFER_BLOCKING 0x5, 0x180 ;  /* 0x0146000000007b1d */ /* 0x000fec0000010000 */
[----:B------:R-:W-:Y:S01]  /*d0b0*/  UMOV UR4, 0x400 ;  /* 0x0000040000047882 */ /* 0x000fe20000000000 */
[----:B------:R-:W-:Y:S01]  /*d0c0*/  BSSY B0, `(.L_x_9579) ;  /* 0x00004e0000007945 */ /* 0x000fe20003800000 */
[----:B0-----:R-:W-:-:S06]  /*d0d0*/  ULEA UR4, UR5, UR4, 0x18 ;  /* 0x0000000405047291 */ /* 0x001fcc000f8ec03f */
[----:B------:R-:W-:-:S05]  /*d0e0*/  IMAD.U32 R19, RZ, RZ, UR4 ;  /* 0x00000004ff137e24 */ /* 0x000fca000f8e00ff */
[----:B-----5:R0:W1:Y:S01]  /*d0f0*/  LDS.128 R152, [R19+0x228d0] ;  /* 0x0228d00013987984 */ /* 0x0200620000000c00 */
[----:B------:R-:W-:Y:S06]  /*d100*/  BAR.ARV 0x4, 0x180 ;  /* 0x0106000000007b1d */ /* 0x000fec0000002000 */
[----:B------:R-:W-:Y:S05]  /*d110*/  @P0 BRA `(.L_x_9580) ;  /* 0x0000003c00940947 */ /* 0x000fea0003800000 */
[----:B------:R-:W2:Y:S01]  /*d120*/  LDL R4, [R1+0x70] ;  /* 0x0000700001047983 */ /* 0x000ea20000100800 */
[C---:B------:R-:W-:Y:S01]  /*d130*/  ISETP.NE.AND P0, PT, R216.reuse, RZ, PT ;  /* 0x000000ffd800720c */ /* 0x040fe20003f05270 */
[----:B------:R-:W-:Y:S01]  /*d140*/  ULDC UR4, c[0x0][0xad4] ;  /* 0x0002b50000047ab9 */ /* 0x000fe20000000800 */
[----:B------:R-:W-:Y:S01]  /*d150*/  F2FP.BF16.F32.PACK_AB R6, R29, R28 ;  /* 0x0000001c1d06723e */ /* 0x000fe200000010ff */
[----:B------:R-:W3:Y:S01]  /*d160*/  S2R R0, SR_SWINHI ;  /* 0x0000000000007919 */ /* 0x000ee20000002f00 */
[----:B------:R-:W-:Y:S01]  /*d170*/  SEL R216, R216, UR4, P0 ;  /* 0x00000004d8d87c07 */ /* 0x000fe20008000000 */
[----:B------:R-:W-:Y:S05]  /*d180*/  WARPSYNC.ALL ;  /* 0x0000000000007948 */ /* 0x000fea0003800000 */
[----:B------:R-:W-:Y:S01]  /*d190*/  F2FP.BF16.F32.PACK_AB R7, R31, R30 ;  /* 0x0000001e1f07723e */ /* 0x000fe200000010ff */
[----:B------:R-:W-:Y:S01]  /*d1a0*/  ULDC.64 UR4, c[0x0][0xc00] ;  /* 0x0003000000047ab9 */ /* 0x000fe20000000a00 */
[----:B------:R-:W-:Y:S01]  /*d1b0*/  F2FP.BF16.F32.PACK_AB R8, R33, R32 ;  /* 0x000000202108723e */ /* 0x000fe200000010ff */
[----:B------:R-:W-:Y:S01]  /*d1c0*/  ULDC.64 UR6, c[0x0][0xc08] ;  /* 0x0003020000067ab9 */ /* 0x000fe20000000a00 */
[----:B------:R-:W-:-:S02]  /*d1d0*/  F2FP.BF16.F32.PACK_AB R9, R35, R34 ;  /* 0x000000222309723e */ /* 0x000fc400000010ff */
[----:B------:R-:W-:Y:S02]  /*d1e0*/  F2FP.BF16.F32.PACK_AB R10, R37, R36 ;  /* 0x00000024250a723e */ /* 0x000fe400000010ff */
[----:B------:R-:W-:Y:S01]  /*d1f0*/  F2FP.BF16.F32.PACK_AB R11, R39, R38 ;  /* 0x00000026270b723e */ /* 0x000fe200000010ff */
[----:B------:R-:W-:Y:S01]  /*d200*/  BAR.SYNC.DEFER_BLOCKING 0x1, 0x100 ;  /* 0x0044000000007b1d */ /* 0x000fe20000010000 */
[----:B------:R-:W-:-:S04]  /*d210*/  ISETP.NE.U32.AND P1, PT, RZ, UR4, PT ;  /* 0x00000004ff007c0c */ /* 0x000fc8000bf25070 */
[----:B------:R-:W-:Y:S02]  /*d220*/  ISETP.NE.AND.EX P1, PT, RZ, UR5, PT, P1 ;  /* 0x00000005ff007c0c */ /* 0x000fe4000bf25310 */
[----:B------:R-:W-:Y:S02]  /*d230*/  MOV R12, R19 ;  /* 0x00000013000c7202 */ /* 0x000fe40000000f00 */
[----:B---3--:R-:W-:-:S03]  /*d240*/  MOV R13, R0 ;  /* 0x00000000000d7202 */ /* 0x008fc60000000f00 */
[----:B--2---:R-:W-:-:S04]  /*d250*/  IMAD.WIDE R14, R4, 0x2, R12 ;  /* 0x00000002040e7825 */ /* 0x004fc800078e020c */
        /* <DEDUP_REMOVED lines=162> */
[----:B--2---:R-:W-:-:S04]  /*dc80*/  IADD3 R0, P0, R14, 0xc060, RZ ;  /* 0x0000c0600e007810 */ /* 0x004fc80007f1e0ff */
[----:B------:R-:W-:Y:S01]  /*dc90*/  LOP3.LUT R4, R0, 0x380, RZ, 0xc0, !PT ;  /* 0x0000038000047812 */ /* 0x000fe200078ec0ff */
[----:B------:R-:W-:Y:S01]  /*dca0*/  IMAD.X R15, RZ, RZ, R15, P0 ;  /* 0x000000ffff0f7224 */ /* 0x000fe200000e060f */
[----:B------:R-:W-:Y:S02]  /*dcb0*/  IADD3 R6, P0, R218, UR4, RZ ;  /* 0x00000004da067c10 */ /* 0x000fe4000ff1e0ff */
        /* <DEDUP_REMOVED lines=15> */
[----:B------:R-:W-:Y:S01]  /*ddb0*/  IMAD.MOV.U32 R15, RZ, RZ, 0x9b8 ;  /* 0x000009b8ff0f7424 */ /* 0x000fe200078e00ff */
[----:B------:R-:W-:-:S04]  /*ddc0*/  ISETP.GT.AND P2, PT, R216, 0x1, PT ;  /* 0x00000001d800780c */ /* 0x000fc80003f44270 */
[----:B------:R-:W-:-:S04]  /*ddd0*/  SEL R15, R15, 0x978, P2 ;  /* 0x000009780f0f7807 */ /* 0x000fc80001000000 */
[----:B--2---:R3:W2:Y:S08]  /*dde0*/  LDC.64 R10, c[0x0][R15+0x220] ;  /* 0x000088000f0a7b82 */ /* 0x0046b00000000a00 */
[----:B------:R3:W4:Y:S01]  /*ddf0*/  LDC.64 R8, c[0x0][R15+0x218] ;  /* 0x000086000f087b82 */ /* 0x0007220000000a00 */
[----:B------:R-:W-:Y:S05]  /*de00*/  @P0 BRA `(.L_x_9581) ;  /* 0x0000000000100947 */ /* 0x000fea0003800000 */
[----:B------:R-:W-:Y:S05]  /*de10*/  @!P1 BRA `(.L_x_9581) ;  /* 0x00000000000c9947 */ /* 0x000fea0003800000 */
[----:B-----5:R-:W2:Y:S04]  /*de20*/  LDG.E R0, desc[UR40][R6.64] ;  /* 0x0000002806007981 */ /* 0x020ea8000c1e1900 */
[----:B---3--:R-:W2:Y:S02]  /*de30*/  LDG.E R6, desc[UR40][R6.64+0x4] ;  /* 0x0000042806067981 */ /* 0x008ea4000c1e1900 */
[----:B--2---:R-:W-:-:S07]  /*de40*/  IMAD.IADD R0, R6, 0x1, -R0 ;  /* 0x0000000106007824 */ /* 0x004fce00078e0a00 */
.L_x_9581:
[----:B------:R-:W4:Y:S01]  /*de50*/  LDL.LU R5, [R1+0x4c] ;  /* 0x00004c0001057983 */ /* 0x000f220000300800 */
[----:B------:R-:W0:Y:S03]  /*de60*/  LDC R157, c[0x0][0xbe8] ;  /* 0x0002fa00ff9d7b82 */ /* 0x000e260000000800 */
[----:B------:R-:W4:Y:S01]  /*de70*/  LDL R160, [R1+0x6c] ;  /* 0x00006c0001a07983 */ /* 0x000f220000100800 */
[----:B------:R-:W-:-:S03]  /*de80*/  ISETP.NE.U32.AND P0, PT, RZ, UR4, PT ;  /* 0x00000004ff007c0c */ /* 0x000fc6000bf05070 */
[----:B------:R-:W4:Y:S01]  /*de90*/  LDL R159, [R1+0x68] ;  /* 0x00006800019f7983 */ /* 0x000f220000100800 */
[----:B---3--:R-:W3:Y:S01]  /*dea0*/  LDC.64 R6, c[0x0][R15+0x228] ;  /* 0x00008a000f067b82 */ /* 0x008ee20000000a00 */
[----:B------:R-:W-:Y:S02]  /*deb0*/  ISETP.NE.AND.EX P0, PT, RZ, UR5, PT, P0 ;  /* 0x00000005ff007c0c */ /* 0x000fe4000bf05300 */
[----:B------:R-:W3:Y:S02]  /*dec0*/  LDL R158, [R1+0x54] ;  /* 0x00005400019e7983 */ /* 0x000ee40000100800 */
[----:B------:R-:W-:Y:S02]  /*ded0*/  SEL R217, R217, RZ, !P0 ;  /* 0x000000ffd9d97207 */ /* 0x000fe40004000000 */
[----:B0-----:R-:W-:-:S03]  /*dee0*/  ISETP.NE.AND P1, PT, R157, 0x1, PT ;  /* 0x000000019d00780c */ /* 0x001fc60003f25270 */
[----:B--2---:R-:W-:Y:S02]  /*def0*/  IMAD R11, R11, R217, RZ ;  /* 0x000000d90b0b7224 */ /* 0x004fe400078e02ff */
[----:B----4-:R-:W-:-:S08]  /*df00*/  IMAD R14, R9, R215, RZ ;  /* 0x000000d7090e7224 */ /* 0x010fd000078e02ff */
[----:B-1----:R-:W0:Y:S01]  /*df10*/  @P1 LDC R152, c[0x0][0xbec] ;  /* 0x0002fb00ff981b82 */ /* 0x002e220000000800 */
[----:B------:R-:W-:-:S07]  /*df20*/  IMAD.WIDE.U32 R8, R8, R215, RZ ;  /* 0x000000d708087225 */ /* 0x000fce00078e00ff */
[----:B------:R-:W1:Y:S01]  /*df30*/  @P1 LDC R156, c[0x0][0xbf0] ;  /* 0x0002fc00ff9c1b82 */ /* 0x000e620000000800 */
[----:B------:R-:W-:Y:S02]  /*df40*/  IMAD.IADD R14, R9, 0x1, R14 ;  /* 0x00000001090e7824 */ /* 0x000fe400078e020e */
[----:B-----5:R-:W-:Y:S01]  /*df50*/  IMAD R0, R0, R157, RZ ;  /* 0x0000009d00007224 */ /* 0x020fe200078e02ff */
[----:B------:R-:W-:-:S05]  /*df60*/  SEL R5, R5, RZ, !P0 ;  /* 0x000000ff05057207 */ /* 0x000fca0004000000 */
[C---:B------:R-:W-:Y:S02]  /*df70*/  IMAD R5, R10.reuse, R5, R11 ;  /* 0x000000050a057224 */ /* 0x040fe400078e020b */
[----:B------:R-:W-:-:S04]  /*df80*/  IMAD.WIDE.U32 R10, R10, R217, RZ ;  /* 0x000000d90a0a7225 */ /* 0x000fc800078e00ff */
[----:B------:R-:W-:Y:S01]  /*df90*/  IMAD.IADD R11, R11, 0x1, R5 ;  /* 0x000000010b0b7824 */ /* 0x000fe200078e0205 */
[--C-:B------:R-:W-:Y:S02]  /*dfa0*/  IADD3 R10, P0, P3, R10, R8, R4.reuse ;  /* 0x000000080a0a7210 */ /* 0x100fe40007b1e004 */
[----:B------:R-:W-:Y:S02]  /*dfb0*/  SHF.R.S32.HI R5, RZ, 0x1f, R4 ;  /* 0x0000001fff057819 */ /* 0x000fe40000011404 */
[----:B------:R-:W-:Y:S02]  /*dfc0*/  SEL R8, R223, RZ, P2 ;  /* 0x000000ffdf087207 */ /* 0x000fe40001000000 */
[----:B------:R-:W-:Y:S01]  /*dfd0*/  IADD3.X R11, R11, R14, R5, P0, P3 ;  /* 0x0000000e0b0b7210 */ /* 0x000fe200007e6405 */
[----:B------:R-:W-:Y:S02]  /*dfe0*/  IMAD R14, R222, 0x80, R160 ;  /* 0x00000080de0e7824 */ /* 0x000fe400078e02a0 */
[----:B---3--:R-:W-:-:S02]  /*dff0*/  IMAD R21, R7, R8, RZ ;  /* 0x0000000807157224 */ /* 0x008fc400078e02ff */
[----:B------:R-:W-:-:S04]  /*e000*/  IMAD.WIDE.U32 R8, R6, R8, RZ ;  /* 0x0000000806087225 */ /* 0x000fc800078e00ff */
[----:B0-----:R-:W-:-:S04]  /*e010*/  @P1 IMAD.HI.U32 R6, R14, R152, RZ ;  /* 0x000000980e061227 */ /* 0x001fc800078e00ff */
[----:B------:R-:W-:Y:S01]  /*e020*/  IMAD.MOV.U32 R152, RZ, RZ, R14 ;  /* 0x000000ffff987224 */ /* 0x000fe200078e000e */
[----:B-1----:R-:W-:Y:S02]  /*e030*/  @P1 SHF.R.U32.HI R152, RZ, R156, R6 ;  /* 0x0000009cff981219 */ /* 0x002fe40000011606 */
[----:B------:R0:W1:Y:S03]  /*e040*/  LDC.64 R6, c[0x0][R15+0x210] ;  /* 0x000084000f067b82 */ /* 0x0000660000000a00 */
[----:B0-----:R-:W-:-:S04]  /*e050*/  IMAD.MOV R15, RZ, RZ, -R152 ;  /* 0x000000ffff0f7224 */ /* 0x001fc800078e0a98 */
[----:B------:R-:W-:Y:S01]  /*e060*/  IMAD R15, R157, R15, R14 ;  /* 0x0000000f9d0f7224 */ /* 0x000fe200078e020e */
[----:B------:R-:W-:Y:S01]  /*e070*/  IADD3 R8, P0, P3, R152, R10, R8 ;  /* 0x0000000a98087210 */ /* 0x000fe20007b1e008 */
[----:B------:R-:W-:Y:S01]  /*e080*/  IMAD.IADD R21, R9, 0x1, R21 ;  /* 0x0000000109157824 */ /* 0x000fe200078e0215 */
[----:B------:R-:W-:Y:S02]  /*e090*/  SHF.R.S32.HI R9, RZ, 0x1f, R152 ;  /* 0x0000001fff097819 */ /* 0x000fe40000011498 */
[----:B------:R-:W-:Y:S02]  /*e0a0*/  SHF.R.S32.HI R10, RZ, 0x1f, R15 ;  /* 0x0000001fff0a7819 */ /* 0x000fe4000001140f */
[----:B------:R-:W-:Y:S01]  /*e0b0*/  IADD3.X R9, R9, R11, R21, P0, P3 ;  /* 0x0000000b09097210 */ /* 0x000fe200007e6415 */
[----:B-1----:R-:W-:-:S04]  /*e0c0*/  IMAD R7, R7, R15, RZ ;  /* 0x0000000f07077224 */ /* 0x002fc800078e02ff */
[C---:B------:R-:W-:Y:S02]  /*e0d0*/  IMAD R7, R6.reuse, R10, R7 ;  /* 0x0000000a06077224 */ /* 0x040fe400078e0207 */
[----:B------:R-:W0:Y:S01]  /*e0e0*/  LDC.64 R10, c[0x0][0xba8] ;  /* 0x0002ea00ff0a7b82 */ /* 0x000e220000000a00 */
[----:B------:R-:W-:-:S07]  /*e0f0*/  IMAD.WIDE.U32 R8, R6, R15, R8 ;  /* 0x0000000f06087225 */ /* 0x000fce00078e0008 */
[----:B0-----:R-:W0:Y:S08]  /*e100*/  @!P2 LDC R10, c[0x0][0xb50] ;  /* 0x0002d400ff0aab82 */ /* 0x001e300000000800 */
[----:B------:R-:W1:Y:S01]  /*e110*/  @!P2 LDC R11, c[0x0][0xb54] ;  /* 0x0002d500ff0bab82 */ /* 0x000e620000000800 */
[----:B------:R-:W-:Y:S02]  /*e120*/  IMAD.IADD R7, R9, 0x1, R7 ;  /* 0x0000000109077824 */ /* 0x000fe400078e0207 */
[----:B------:R-:W-:Y:S01]  /*e130*/  IMAD R21, R222, 0x80, R159 ;  /* 0x00000080de157824 */ /* 0x000fe200078e029f */
[----:B0-----:R-:W-:-:S04]  /*e140*/  LEA R10, P0, R8, R10, 0x2 ;  /* 0x0000000a080a7211 */ /* 0x001fc800078010ff */
[----:B-1----:R-:W-:Y:S01]  /*e150*/  LEA.HI.X R11, R8, R11, R7, 0x2, P0 ;  /* 0x0000000b080b7211 */ /* 0x002fe200000f1407 */
[----:B------:R-:W-:Y:S04]  /*e160*/  SHFL.IDX PT, R6, R10, RZ, 0x1c1f ;  /* 0x001c1fff0a067589 */ /* 0x000fe800000e0000 */
[----:B------:R-:W0:Y:S04]  /*e170*/  SHFL.IDX PT, R7, R11, RZ, 0x1c1f ;  /* 0x001c1fff0b077589 */ /* 0x000e2800000e0000 */
[----:B------:R1:W-:Y:S04]  /*e180*/  SHFL.IDX PT, R8, R10, 0x1, 0x1c1f ;  /* 0x003c1f000a087f89 */ /* 0x0003e800000e0000 */
[----:B------:R-:W2:Y:S01]  /*e190*/  SHFL.IDX PT, R9, R11, 0x1, 0x1c1f ;  /* 0x003c1f000b097f89 */ /* 0x000ea200000e0000 */
[----:B------:R-:W-:Y:S01]  /*e1a0*/  LOP3.LUT P0, RZ, R158, 0x3, RZ, 0xc0, !PT ;  /* 0x000000039eff7812 */ /* 0x000fe2000780c0ff */
[----:B-1----:R-:W-:-:S03]  /*e1b0*/  VIADD R10, R21, 0x8 ;  /* 0x00000008150a7836 */ /* 0x002fc60000000000 */
[-C--:B------:R-:W-:Y:S02]  /*e1c0*/  ISETP.GE.OR P3, PT, R21, R0.reuse, P0 ;  /* 0x000000001500720c */ /* 0x080fe40000766670 */
[----:B------:R-:W-:-:S11]  /*e1d0*/  ISETP.GE.OR P0, PT, R10, R0, P0 ;  /* 0x000000000a00720c */ /* 0x000fd60000706670 */
[----:B0-----:R0:W-:Y:S04]  /*e1e0*/  @!P3 ST.E desc[UR40][R6.64], R20 ;  /* 0x000000140600b985 */ /* 0x0011e8000c101928 */
[----:B--2---:R0:W-:Y:S01]  /*e1f0*/  @!P0 ST.E desc[UR40][R8.64], R3 ;  /* 0x0000000308008985 */ /* 0x0041e2000c101928 */
[----:B------:R-:W-:Y:S05]  /*e200*/  @P2 BRA `(.L_x_9582) ;  /* 0x0000001000382947 */ /* 0x000fea0003800000 */
[----:B0-----:R-:W0:Y:S01]  /*e210*/  S2R R3, SR_TID.X ;  /* 0x0000000000037919 */ /* 0x001e220000002100 */
[----:B------:R-:W1:Y:S01]  /*e220*/  @P1 LDC R10, c[0x0][0xbec] ;  /* 0x0002fb00ff0a1b82 */ /* 0x000e620000000800 */
        /* <DEDUP_REMOVED lines=35> */
[C---:B------:R-:W-:Y:S01]  /*e460*/  IADD3 R53, P2, R12.reuse, 0x7000, RZ ;  /* 0x000070000c357810 */ /* 0x040fe20007f5e0ff */
[----:B------:R-:W5:Y:S01]  /*e470*/  LD.E.128 R28, desc[UR40][R28.64] ;  /* 0x000000281c1c7980 */ /* 0x000f62000c101d00 */
[----:B------:R-:W-:-:S02]  /*e480*/  IADD3 R57, P3, R12, 0x8000, RZ ;  /* 0x000080000c397810 */ /* 0x000fc40007f7e0ff */
[----:B------:R-:W-:Y:S01]  /*e490*/  IADD3 R61, P4, R12, 0x9000, RZ ;  /* 0x000090000c3d7810 */ /* 0x000fe20007f9e0ff */
        /* <DEDUP_REMOVED lines=8> */
[----:B------:R-:W-:Y:S01]  /*e520*/  SHF.R.U64 R64, R64, 0x3, RZ ;  /* 0x0000000340407819 */ /* 0x000fe200000012ff */
[----:B------:R-:W5:Y:S01]  /*e530*/  LD.E.128 R44, desc[UR40][R44.64] ;  /* 0x000000282c2c7980 */ /* 0x000f62000c101d00 */
[----:B------:R-:W-:Y:S02]  /*e540*/  LOP3.LUT R11, R12, 0x380, RZ, 0xc0, !PT ;  /* 0x000003800c0b7812 */ /* 0x000fe400078ec0ff */
[----:B------:R-:W-:Y:S02]  /*e550*/  SHF.R.U64 R48, R48, 0x3, RZ ;  /* 0x0000000330307819 */ /* 0x000fe400000012ff */
[----:B------:R-:W-:Y:S02]  /*e560*/  SHF.R.U64 R52, R52, 0x3, RZ ;  /* 0x0000000334347819 */ /* 0x000fe400000012ff */
[----:B------:R-:W-:Y:S02]  /*e570*/  SHF.R.U64 R56, R56, 0x3, RZ ;  /* 0x0000000338387819 */ /* 0x000fe400000012ff */
[----:B------:R-:W-:-:S02]  /*e580*/  SHF.R.U64 R60, R60, 0x3, RZ ;  /* 0x000000033c3c7819 */ /* 0x000fc400000012ff */
[----:B------:R-:W-:Y:S01]  /*e590*/  LOP3.LUT R64, R64, R65, RZ, 0x3c, !PT ;  /* 0x0000004140407212 */ /* 0x000fe200078e3cff */
[--C-:B------:R-:W-:Y:S01]  /*e5a0*/  IMAD.X R65, RZ, RZ, R13.reuse, P5 ;  /* 0x000000ffff417224 */ /* 0x100fe200028e060d */
[----:B------:R-:W-:Y:S02]  /*e5b0*/  IADD3 R9, P5, R12, 0xf000, RZ ;  /* 0x0000f0000c097810 */ /* 0x000fe40007fbe0ff */
        /* <DEDUP_REMOVED lines=14> */
[----:B------:R-:W-:Y:S01]  /*e6a0*/  IADD3 R81, P4, R12, 0xe000, RZ ;  /* 0x0000e0000c517810 */ /* 0x000fe20007f9e0ff */
[----:B------:R-:W5:Y:S01]  /*e6b0*/  LD.E.128 R52, desc[UR40][R52.64] ;  /* 0x0000002834347980 */ /* 0x000f62000c101d00 */
[----:B------:R-:W-:Y:S02]  /*e6c0*/  LOP3.LUT R8, R9, 0x380, RZ, 0xc0, !PT ;  /* 0x0000038009087812 */ /* 0x000fe400078ec0ff */
[----:B------:R-:W-:Y:S01]  /*e6d0*/  LOP3.LUT R12, R11, R12, RZ, 0x3c, !PT ;  /* 0x0000000c0b0c7212 */ /* 0x000fe200078e3cff */
[----:B------:R-:W5:Y:S01]  /*e6e0*/  LD.E.128 R56, desc[UR40][R56.64] ;  /* 0x0000002838387980 */ /* 0x000f62000c101d00 */
[----:B------:R-:W-:Y:S02]  /*e6f0*/  SHF.R.U64 R8, R8, 0x3, RZ ;  /* 0x0000000308087819 */ /* 0x000fe400000012ff */
[----:B------:R-:W-:Y:S01]  /*e700*/  LOP3.LUT R68, R69, 0x380, RZ, 0xc0, !PT ;  /* 0x0000038045447812 */ /* 0x000fe200078ec0ff */
[----:B------:R0:W5:Y:S01]  /*e710*/  LD.E.128 R24, desc[UR40][R12.64] ;  /* 0x000000280c187980 */ /* 0x000162000c101d00 */
[----:B------:R-:W-:-:S02]  /*e720*/  LOP3.LUT R84, R8, R9, RZ, 0x3c, !PT ;  /* 0x0000000908547212 */ /* 0x000fc400078e3cff */
[----:B------:R-:W-:Y:S01]  /*e730*/  LOP3.LUT R8, R7, 0xfffffff8, RZ, 0xc0, !PT ;  /* 0xfffffff807087812 */ /* 0x000fe200078ec0ff */
[----:B------:R-:W5:Y:S01]  /*e740*/  LD.E.128 R60, desc[UR40][R60.64] ;  /* 0x000000283c3c7980 */ /* 0x000f62000c101d00 */
[----:B------:R-:W-:Y:S02]  /*e750*/  LOP3.LUT R72, R73, 0x380, RZ, 0xc0, !PT ;  /* 0x0000038049487812 */ /* 0x000fe400078ec0ff */
[----:B------:R-:W-:Y:S01]  /*e760*/  LOP3.LUT R76, R77, 0x380, RZ, 0xc0, !PT ;  /* 0x000003804d4c7812 */ /* 0x000fe200078ec0ff */
[----:B------:R-:W5:Y:S01]  /*e770*/  LD.E.128 R64, desc[UR40][R64.64] ;  /* 0x0000002840407980 */ /* 0x000f62000c101d00 */
[----:B------:R-:W-:Y:S01]  /*e780*/  LOP3.LUT R80, R81, 0x380, RZ, 0xc0, !PT ;  /* 0x0000038051507812 */ /* 0x000fe200078ec0ff */
[----:B0-----:R-:W0:Y:S01]  /*e790*/  @P1 LDC R12, c[0x0][0xbf0] ;  /* 0x0002fc00ff0c1b82 */ /* 0x001e220000000800 */
[----:B------:R-:W-:Y:S01]  /*e7a0*/  IMAD.IADD R3, R3, 0x1, -R8 ;  /* 0x0000000103037824 */ /* 0x000fe200078e0a08 */
[----:B------:R-:W-:Y:S01]  /*e7b0*/  SHF.R.U64 R68, R68, 0x3, RZ ;  /* 0x0000000344447819 */ /* 0x000fe200000012ff */
[----:B------:R-:W-:Y:S01]  /*e7c0*/  IMAD R9, R4, UR5, R5 ;  /* 0x0000000504097c24 */ /* 0x000fe2000f8e0205 */
[----:B------:R-:W-:Y:S01]  /*e7d0*/  SHF.R.U64 R72, R72, 0x3, RZ ;  /* 0x0000000348487819 */ /* 0x000fe200000012ff */
[----:B------:R-:W-:Y:S01]  /*e7e0*/  IMAD.WIDE.U32 R4, R4, UR4, RZ ;  /* 0x0000000404047c25 */ /* 0x000fe2000f8e00ff */
[----:B------:R-:W-:Y:S01]  /*e7f0*/  SHF.R.U64 R76, R76, 0x3, RZ ;  /* 0x000000034c4c7819 */ /* 0x000fe200000012ff */
[----:B------:R-:W-:Y:S01]  /*e800*/  ULDC.64 UR4, c[0x0][0xae8] ;  /* 0x0002ba0000047ab9 */ /* 0x000fe20000000a00 */
[----:B------:R-:W-:Y:S01]  /*e810*/  SHF.R.U64 R80, R80, 0x3, RZ ;  /* 0x0000000350507819 */ /* 0x000fe200000012ff */
[----:B------:R-:W-:Y:S01]  /*e820*/  IMAD R3, R3, 0x20, R6 ;  /* 0x0000002003037824 */ /* 0x000fe200078e0206 */
[----:B------:R-:W-:Y:S01]  /*e830*/  LOP3.LUT R68, R68, R69, RZ, 0x3c, !PT ;  /* 0x0000004544447212 */ /* 0x000fe200078e3cff */
[----:B------:R-:W-:Y:S01]  /*e840*/  IMAD.IADD R5, R5, 0x1, R9 ;  /* 0x0000000105057824 */ /* 0x000fe200078e0209 */
[----:B------:R-:W-:Y:S01]  /*e850*/  LOP3.LUT R72, R72, R73, RZ, 0x3c, !PT ;  /* 0x0000004948487212 */ /* 0x000fe200078e3cff */
[----:B------:R-:W-:Y:S01]  /*e860*/  IMAD R11, R222, 0x80, R3 ;  /* 0x00000080de0b7824 */ /* 0x000fe200078e0203 */
[----:B------:R-:W-:Y:S01]  /*e870*/  LOP3.LUT R76, R76, R77, RZ, 0x3c, !PT ;  /* 0x0000004d4c4c7212 */ /* 0x000fe200078e3cff */
[----:B------:R-:W-:Y:S01]  /*e880*/  IMAD.WIDE.U32 R4, R215, UR4, R4 ;  /* 0x00000004d7047c25 */ /* 0x000fe2000f8e0004 */
[----:B------:R-:W-:Y:S01]  /*e890*/  LOP3.LUT R80, R80, R81, RZ, 0x3c, !PT ;  /* 0x0000005150507212 */ /* 0x000fe200078e3cff */
[----:B------:R-:W5:Y:S01]  /*e8a0*/  LD.E.128 R84, desc[UR40][R84.64] ;  /* 0x0000002854547980 */ /* 0x000f62000c101d00 */
[----:B------:R-:W-:Y:S01]  /*e8b0*/  SHF.R.S32.HI R8, RZ, 0x1f, R217 ;  /* 0x0000001fff087819 */ /* 0x000fe200000114d9 */
[----:B-1----:R-:W-:-:S04]  /*e8c0*/  @P1 IMAD.HI.U32 R3, R11, R10, RZ ;  /* 0x0000000a0b031227 */ /* 0x002fc800078e00ff */
[--C-:B------:R-:W-:Y:S02]  /*e8d0*/  IMAD.X R69, RZ, RZ, R13.reuse, P0 ;  /* 0x000000ffff457224 */ /* 0x100fe400000e060d */
[--C-:B------:R-:W-:Y:S02]  /*e8e0*/  IMAD.X R73, RZ, RZ, R13.reuse, P2 ;  /* 0x000000ffff497224 */ /* 0x100fe400010e060d */
[--C-:B------:R-:W-:Y:S02]  /*e8f0*/  IMAD.X R77, RZ, RZ, R13.reuse, P3 ;  /* 0x000000ffff4d7224 */ /* 0x100fe400018e060d */
[----:B------:R-:W-:Y:S01]  /*e900*/  IMAD.X R81, RZ, RZ, R13, P4 ;  /* 0x000000ffff517224 */ /* 0x000fe200020e060d */
[----:B------:R-:W5:Y:S01]  /*e910*/  LD.E.128 R68, desc[UR40][R68.64] ;  /* 0x0000002844447980 */ /* 0x000f62000c101d00 */
[----:B------:R-:W-:Y:S01]  /*e920*/  IMAD R5, R215, UR5, R5 ;  /* 0x00000005d7057c24 */ /* 0x000fe2000f8e0205 */
[----:B------:R-:W-:Y:S01]  /*e930*/  ULDC.64 UR4, c[0x0][0xaf0] ;  /* 0x0002bc0000047ab9 */ /* 0x000fe20000000a00 */
[----:B------:R-:W-:Y:S01]  /*e940*/  IMAD.MOV.U32 R7, RZ, RZ, R11 ;  /* 0x000000ffff077224 */ /* 0x000fe200078e000b */
[----:B0-----:R-:W-:Y:S01]  /*e950*/  @P1 SHF.R.U32.HI R7, RZ, R12, R3 ;  /* 0x0000000cff071219 */ /* 0x001fe20000011603 */
[----:B------:R-:W-:Y:S01]  /*e960*/  IMAD R8, R8, UR4, RZ ;  /* 0x0000000408087c24 */ /* 0x000fe2000f8e02ff */
[----:B------:R-:W5:Y:S01]  /*e970*/  LD.E.128 R72, desc[UR40][R72.64] ;  /* 0x0000002848487980 */ /* 0x000f62000c101d00 */
[----:B------:R-:W-:Y:S01]  /*e980*/  IMAD.WIDE.U32 R4, R217, UR4, R4 ;  /* 0x00000004d9047c25 */ /* 0x000fe2000f8e0004 */
[----:B------:R-:W-:-:S02]  /*e990*/  SHF.R.S32.HI R3, RZ, 0x1f, R7 ;  /* 0x0000001fff037819 */ /* 0x000fc40000011407 */
[----:B------:R-:W5:Y:S01]  /*e9a0*/  LD.E.128 R76, desc[UR40][R76.64] ;  /* 0x000000284c4c7980 */ /* 0x000f62000c101d00 */
[----:B------:R-:W-:Y:S01]  /*e9b0*/  IMAD R9, R217, UR5, R8 ;  /* 0x00000005d9097c24 */ /* 0x000fe2000f8e0208 */
[----:B------:R-:W-:Y:S02]  /*e9c0*/  ULDC.64 UR4, c[0x0][0xae0] ;  /* 0x0002b80000047ab9 */ /* 0x000fe40000000a00 */
[----:B------:R-:W5:Y:S01]  /*e9d0*/  LD.E.128 R80, desc[UR40][R80.64] ;  /* 0x0000002850507980 */ /* 0x000f62000c101d00 */
[----:B------:R-:W-:Y:S01]  /*e9e0*/  IMAD.MOV R10, RZ, RZ, -R7 ;  /* 0x000000ffff0a7224 */ /* 0x000fe200078e0a07 */
[----:B------:R-:W-:Y:S01]  /*e9f0*/  @!PT LDS RZ, [RZ] ;  /* 0x00000000fffff984 */ /* 0x000fe20000000800 */
[----:B------:R-:W-:Y:S01]  /*ea00*/  @!PT LDS RZ, [RZ] ;  /* 0x00000000fffff984 */ /* 0x000fe20000000800 */
[----:B------:R-:W-:Y:S01]  /*ea10*/  @!PT LDS RZ, [RZ] ;  /* 0x00000000fffff984 */ /* 0x000fe20000000800 */
[----:B------:R-:W-:Y:S01]  /*ea20*/  @!PT LDS RZ, [RZ] ;  /* 0x00000000fffff984 */ /* 0x000fe20000000800 */
[----:B------:R0:W-:Y:S06]  /*ea30*/  MEMBAR.ALL.CTA ;  /* 0x0000000000007992 */ /* 0x0001ec0000008000 */
[----:B0-----:R-:W0:Y:S01]  /*ea40*/  FENCE.VIEW.ASYNC.S ;  /* 0x00000000000073c6 */ /* 0x001e220000000000 */
[----:B------:R-:W-:-:S02]  /*ea50*/  IMAD.IADD R5, R5, 0x1, R9 ;  /* 0x0000000105057824 */ /* 0x000fc400078e0209 */
[----:B------:R-:W-:Y:S02]  /*ea60*/  IMAD R8, R3, UR4, RZ ;  /* 0x0000000403087c24 */ /* 0x000fe4000f8e02ff */
[----:B------:R-:W-:Y:S02]  /*ea70*/  IMAD R157, R157, R10, R11 ;  /* 0x0000000a9d9d7224 */ /* 0x000fe400078e020b */
[----:B------:R-:W-:-:S04]  /*ea80*/  IMAD.WIDE.U32 R4, R7, UR4, R4 ;  /* 0x0000000407047c25 */ /* 0x000fc8000f8e0004 */
[----:B------:R-:W-:Y:S01]  /*ea90*/  IMAD R9, R7, UR5, R8 ;  /* 0x0000000507097c24 */ /* 0x000fe2000f8e0208 */
[----:B------:R-:W-:Y:S01]  /*eaa0*/  SHF.R.S32.HI R7, RZ, 0x1f, R157 ;  /* 0x0000001fff077819 */ /* 0x000fe2000001149d */
[----:B------:R-:W-:Y:S01]  /*eab0*/  ULDC.64 UR4, c[0x0][0xad8] ;  /* 0x0002b60000047ab9 */ /* 0x000fe20000000a00 */
[----:B------:R-:W-:Y:S02]  /*eac0*/  VIADD R3, R19, 0x22820 ;  /* 0x0002282013037836 */ /* 0x000fe40000000000 */
[----:B------:R-:W-:Y:S02]  /*ead0*/  IMAD.IADD R5, R5, 0x1, R9 ;  /* 0x0000000105057824 */ /* 0x000fe400078e0209 */
[----:B------:R-:W-:Y:S01]  /*eae0*/  IMAD R8, R7, UR4, RZ ;  /* 0x0000000407087c24 */ /* 0x000fe2000f8e02ff */
[----:B------:R-:W-:Y:S01]  /*eaf0*/  PRMT R3, RZ, 0x654, R3 ;  /* 0x00000654ff037816 */ /* 0x000fe20000000003 */
[----:B------:R-:W-:-:S04]  /*eb00*/  IMAD.WIDE.U32 R4, R157, UR4, R4 ;  /* 0x000000049d047c25 */ /* 0x000fc8000f8e0004 */
[----:B------:R-:W-:Y:S01]  /*eb10*/  IMAD R21, R157, UR5, R8 ;  /* 0x000000059d157c24 */ /* 0x000fe2000f8e0208 */
[----:B------:R-:W-:Y:S01]  /*eb20*/  ULDC.64 UR4, c[0x0][0xa80] ;  /* 0x0002a00000047ab9 */ /* 0x000fe20000000a00 */
[----:B0-----:R0:W-:Y:S02]  /*eb30*/  SYNCS.ARRIVE.TRANS64.RED.A1T0 RZ, [R3+URZ], RZ ;  /* 0x000000ff03ff79a7 */ /* 0x0011e4000810043f */
[----:B------:R-:W-:Y:S01]  /*eb40*/  IMAD.IADD R21, R5, 0x1, R21 ;  /* 0x0000000105157824 */ /* 0x000fe200078e0215 */
[----:B0-----:R-:W-:Y:S01]  /*eb50*/  LEA R3, P0, R4, UR4, 0x1 ;  /* 0x0000000404037c11 */ /* 0x001fe2000f8008ff */
[----:B------:R-:W-:-:S03]  /*eb60*/  UMOV UR4, 0xffffffff ;  /* 0xffffffff00047882 */ /* 0x000fc60000000000 */
[----:B------:R-:W-:Y:S01]  /*eb70*/  LEA.HI.X R21, R4, UR5, R21, 0x1, P0 ;  /* 0x0000000504157c11 */ /* 0x000fe200080f0c15 */
[----:B------:R-:W-:Y:S08]  /*eb80*/  BRA.DIV UR4, `(.L_x_9583) ;  /* 0x000000b604c47947 */ /* 0x000ff0000b800000 */
[----:B------:R0:W1:Y:S04]  /*eb90*/  SHFL.IDX PT, R20, R21, RZ, 0x181f ;  /* 0x00181fff15147589 */ /* 0x00006800000e0000 */
[----:B------:R0:W2:Y:S02]  /*eba0*/  SHFL.IDX PT, R14, R3, RZ, 0x181f ;  /* 0x00181fff030e7589 */ /* 0x0000a400000e0000 */
.L_x_9795:
[----:B------:R-:W-:Y:S01]  /*ebb0*/  IMAD R89, R222, 0x80, R6 ;  /* 0x00000080de597824 */ /* 0x000fe200078e0206 */
[----:B------:R-:W-:Y:S01]  /*ebc0*/  BSSY B1, `(.L_x_9584) ;  /* 0x000001a000017945 */ /* 0x000fe20003800000 */
[----:B------:R-:W-:-:S03]  /*ebd0*/  VIADD R91, R203, 0xc0 ;  /* 0x000000c0cb5b7836 */ /* 0x000fc60000000000 */
[----:B------:R-:W-:-:S13]  /*ebe0*/  ISETP.GE.AND P0, PT, R89, R0, PT ;  /* 0x000000005900720c */ /* 0x000fda0003f06270 */
[----:B------:R-:W-:Y:S05]  /*ebf0*/  @P0 BRA `(.L_x_9585) ;  /* 0x0000000000580947 */ /* 0x000fea0003800000 */
[----:B------:R-:W-:Y:S01]  /*ec00*/  ULDC UR4, c[0x0][0xac8] ;  /* 0x0002b20000047ab9 */ /* 0x000fe20000000800 */
[C---:B------:R-:W-:Y:S01]  /*ec10*/  VIADD R11, R203.reuse, 0xc0 ;  /* 0x000000c0cb0b7836 */ /* 0x040fe20000000000 */
[----:B------:R-:W-:Y:S02]  /*ec20*/  ISETP.GE.AND P3, PT, R203, UR4, PT ;  /* 0x00000004cb007c0c */ /* 0x000fe4000bf66270 */
[----:B------:R-:W-:Y:S02]  /*ec30*/  ISETP.GE.AND P2, PT, R214, UR4, PT ;  /* 0x00000004d6007c0c */ /* 0x000fe4000bf46270 */
[----:B------:R-:W-:Y:S02]  /*ec40*/  ISETP.GE.AND P1, PT, R213, UR4, PT ;  /* 0x00000004d5007c0c */ /* 0x000fe4000bf26270 */
[----:B------:R-:W-:Y:S02]  /*ec50*/  ISETP.GE.AND P0, PT, R11, UR4, PT ;  /* 0x000000040b007c0c */ /* 0x000fe4000bf06270 */
[----:B------:R-:W-:-:S02]  /*ec60*/  SHF.R.S32.HI R8, RZ, 0x1f, R203 ;  /* 0x0000001fff087819 */ /* 0x000fc400000114cb */
[----:B------:R-:W-:Y:S02]  /*ec70*/  SHF.R.S32.HI R10, RZ, 0x1f, R214 ;  /* 0x0000001fff0a7819 */ /* 0x000fe400000114d6 */
[----:B------:R-:W-:Y:S02]  /*ec80*/  SHF.R.S32.HI R13, RZ, 0x1f, R213 ;  /* 0x0000001fff0d7819 */ /* 0x000fe400000114d5 */
[CC--:B--2---:R-:W-:Y:S02]  /*ec90*/  @!P3 LEA R4, P5, R203.reuse, R14.reuse, 0x1 ;  /* 0x0000000ecb04b211 */ /* 0x0c4fe400078a08ff */
[----:B------:R-:W-:Y:S02]  /*eca0*/  @!P2 LEA R6, P4, R214, R14, 0x1 ;  /* 0x0000000ed606a211 */ /* 0x000fe400078808ff */
[----:B-1----:R-:W-:Y:S02]  /*ecb0*/  @!P3 LEA.HI.X R5, R203, R20, R8, 0x1, P5 ;  /* 0x00000014cb05b211 */ /* 0x002fe400028f0c08 */
[----:B------:R-:W-:-:S02]  /*ecc0*/  @!P1 LEA R8, P5, R213, R14, 0x1 ;  /* 0x0000000ed5089211 */ /* 0x000fc400078a08ff */
[----:B------:R-:W-:Y:S01]  /*ecd0*/  @!P2 LEA.HI.X R7, R214, R20, R10, 0x1, P4 ;  /* 0x00000014d607a211 */ /* 0x000fe200020f0c0a */
[----:B-----5:R3:W-:Y:S01]  /*ece0*/  @!P3 ST.E.128 desc[UR40][R4.64], R24 ;  /* 0x000000180400b985 */ /* 0x0207e2000c101d28 */
[----:B------:R-:W-:Y:S02]  /*ecf0*/  SHF.R.S32.HI R12, RZ, 0x1f, R11 ;  /* 0x0000001fff0c7819 */ /* 0x000fe4000001140b */
[----:B------:R-:W-:Y:S01]  /*ed00*/  @!P0 LEA R10, P4, R11, R14, 0x1 ;  /* 0x0000000e0b0a8211 */ /* 0x000fe200078808ff */
[----:B------:R3:W-:Y:S01]  /*ed10*/  @!P2 ST.E.128 desc[UR40][R6.64], R40 ;  /* 0x000000280600a985 */ /* 0x0007e2000c101d28 */
[-C--:B------:R-:W-:Y:S02]  /*ed20*/  @!P1 LEA.HI.X R9, R213, R20.reuse, R13, 0x1, P5 ;  /* 0x00000014d5099211 */ /* 0x080fe400028f0c0d */
[----:B------:R-:W-:-:S03]  /*ed30*/  @!P0 LEA.HI.X R11, R11, R20, R12, 0x1, P4 ;  /* 0x000000140b0b8211 */ /* 0x000fc600020f0c0c */
[----:B------:R3:W-:Y:S04]  /*ed40*/  @!P1 ST.E.128 desc[UR40][R8.64], R56 ;  /* 0x0000003808009985 */ /* 0x0007e8000c101d28 */
[----:B------:R3:W-:Y:S02]  /*ed50*/  @!P0 ST.E.128 desc[UR40][R10.64], R72 ;  /* 0x000000480a008985 */ /* 0x0007e4000c101d28 */
.L_x_9585:
[----:B------:R-:W-:Y:S05]  /*ed60*/  BSYNC B1 ;  /* 0x0000000000017941 */ /* 0x000fea0003800000 */
.L_x_9584:
[----:B------:R-:W-:Y:S01]  /*ed70*/  UMOV UR4, 0xffffffff ;  /* 0xffffffff00047882 */ /* 0x000fe20000000000 */
[----:B---3-5:R-:W-:Y:S02]  /*ed80*/  SHF.R.S32.HI R24, RZ, 0x1f, R91 ;  /* 0x0000001fff187819 */ /* 0x028fe4000001145b */
[----:B------:R-:W-:Y:S05]  /*ed90*/  BRA.DIV UR4, `(.L_x_9586) ;  /* 0x000000b604747947 */ /* 0x000fea000b800000 */
[----:B-1----:R1:W3:Y:S04]  /*eda0*/  SHFL.IDX PT, R20, R21, 0x1, 0x181f ;  /* 0x00381f0015147f89 */ /* 0x0022e800000e0000 */
[----:B--2---:R1:W2:Y:S02]  /*edb0*/  SHFL.IDX PT, R14, R3, 0x1, 0x181f ;  /* 0x00381f00030e7f89 */ /* 0x0042a400000e0000 */
.L_x_9799:
[----:B------:R-:W-:Y:S01]  /*edc0*/  VIADD R5, R89, 0x20 ;  /* 0x0000002059057836 */ /* 0x000fe20000000000 */
[----:B------:R-:W-:Y:S04]  /*edd0*/  BSSY B1, `(.L_x_9587) ;  /* 0x0000017000017945 */ /* 0x000fe80003800000 */
[----:B------:R-:W-:-:S13]  /*ede0*/  ISETP.GE.AND P0, PT, R5, R0, PT ;  /* 0x000000000500720c */ /* 0x000fda0003f06270 */
[----:B------:R-:W-:Y:S05]  /*edf0*/  @P0 BRA `(.L_x_9588) ;  /* 0x0000000000500947 */ /* 0x000fea0003800000 */
[----:B------:R-:W-:Y:S01]  /*ee00*/  ULDC UR4, c[0x0][0xac8] ;  /* 0x0002b20000047ab9 */ /* 0x000fe20000000800 */
[----:B------:R-:W-:Y:S02]  /*ee10*/  SHF.R.S32.HI R8, RZ, 0x1f, R203 ;  /* 0x0000001fff087819 */ /* 0x000fe400000114cb */
[----:B------:R-:W-:Y:S02]  /*ee20*/  ISETP.GE.AND P3, PT, R203, UR4, PT ;  /* 0x00000004cb007c0c */ /* 0x000fe4000bf66270 */
[----:B------:R-:W-:Y:S02]  /*ee30*/  ISETP.GE.AND P2, PT, R214, UR4, PT ;  /* 0x00000004d6007c0c */ /* 0x000fe4000bf46270 */
[----:B------:R-:W-:Y:S02]  /*ee40*/  ISETP.GE.AND P1, PT, R213, UR4, PT ;  /* 0x00000004d5007c0c */ /* 0x000fe4000bf26270 */
[----:B------:R-:W-:Y:S02]  /*ee50*/  ISETP.GE.AND P0, PT, R91, UR4, PT ;  /* 0x000000045b007c0c */ /* 0x000fe4000bf06270 */
[----:B------:R-:W-:-:S02]  /*ee60*/  SHF.R.S32.HI R10, RZ, 0x1f, R214 ;  /* 0x0000001fff0a7819 */ /* 0x000fc400000114d6 */
[----:B------:R-:W-:-:S03]  /*ee70*/  SHF.R.S32.HI R12, RZ, 0x1f, R213 ;  /* 0x0000001fff0c7819 */ /* 0x000fc600000114d5 */
[CC--:B--2---:R-:W-:Y:S02]  /*ee80*/  @!P3 LEA R4, P5, R203.reuse, R14.reuse, 0x1 ;  /* 0x0000000ecb04b211 */ /* 0x0c4fe400078a08ff */
[C---:B------:R-:W-:Y:S02]  /*ee90*/  @!P2 LEA R6, P4, R214.reuse, R14, 0x1 ;  /* 0x0000000ed606a211 */ /* 0x040fe400078808ff */
        /* <DEDUP_REMOVED lines=10> */
.L_x_9588:
[----:B------:R-:W-:Y:S05]  /*ef40*/  BSYNC B1 ;  /* 0x0000000000017941 */ /* 0x000fea0003800000 */
.L_x_9587:
[----:B------:R-:W-:-:S03]  /*ef50*/  UMOV UR4, 0xffffffff ;  /* 0xffffffff00047882 */ /* 0x000fc60000000000 */
[----:B------:R-:W-:Y:S05]  /*ef60*/  BRA.DIV UR4, `(.L_x_9589) ;  /* 0x000000b604487947 */ /* 0x000fea000b800000 */
[----:B----4-:R4:W0:Y:S04]  /*ef70*/  SHFL.IDX PT, R4, R21, 0x2, 0x181f ;  /* 0x00581f0015047f89 */ /* 0x01082800000e0000 */
[----:B--2---:R4:W2:Y:S02]  /*ef80*/  SHFL.IDX PT, R14, R3, 0x2, 0x181f ;  /* 0x00581f00030e7f89 */ /* 0x0048a400000e0000 */
.L_x_9803:
        /* <DEDUP_REMOVED lines=14> */
[----:B0-----:R-:W-:Y:S02]  /*f070*/  @!P3 LEA.HI.X R11, R203, R4, R6, 0x1, P5 ;  /* 0x00000004cb0bb211 */ /* 0x001fe400028f0c06 */
        /* <DEDUP_REMOVED lines=9> */
.L_x_9591:
[----:B------:R-:W-:Y:S05]  /*f110*/  BSYNC B1 ;  /* 0x0000000000017941 */ /* 0x000fea0003800000 */
.L_x_9590:
[----:B------:R-:W-:-:S03]  /*f120*/  UMOV UR4, 0xffffffff ;  /* 0xffffffff00047882 */ /* 0x000fc60000000000 */
[----:B------:R-:W-:Y:S05]  /*f130*/  BRA.DIV UR4, `(.L_x_9592) ;  /* 0x000000b6041c7947 */ /* 0x000fea000b800000 */
[----:B0-----:R0:W0:Y:S04]  /*f140*/  SHFL.IDX PT, R4, R21, 0x3, 0x181f ;  /* 0x00781f0015047f89 */ /* 0x00102800000e0000 */
[----:B--2---:R2:W0:Y:S02]  /*f150*/  SHFL.IDX PT, R14, R3, 0x3, 0x181f ;  /* 0x00781f00030e7f89 */ /* 0x00442400000e0000 */
.L_x_9807:
[----:B-12-4-:R-:W-:-:S05]  /*f160*/  VIADD R3, R89, 0x60 ;  /* 0x0000006059037836 */ /* 0x016fca0000000000 */
[----:B------:R-:W-:-:S13]  /*f170*/  ISETP.GE.AND P0, PT, R3, R0, PT ;  /* 0x000000000300720c */ /* 0x000fda0003f06270 */
[----:B------:R-:W-:Y:S05]  /*f180*/  @P0 BRA `(.L_x_9593) ;  /* 0x0000002c004c0947 */ /* 0x000fea0003800000 */
[----:B------:R-:W-:Y:S01]  /*f190*/  ULDC UR4, c[0x0][0xac8] ;  /* 0x0002b20000047ab9 */ /* 0x000fe20000000800 */
[----:B------:R-:W-:Y:S02]  /*f1a0*/  SHF.R.S32.HI R13, RZ, 0x1f, R203 ;  /* 0x0000001fff0d7819 */ /* 0x000fe400000114cb */
[----:B------:R-:W-:Y:S02]  /*f1b0*/  ISETP.GE.AND P3, PT, R203, UR4, PT ;  /* 0x00000004cb007c0c */ /* 0x000fe4000bf66270 */
[----:B------:R-:W-:Y:S02]  /*f1c0*/  ISETP.GE.AND P4, PT, R214, UR4, PT ;  /* 0x00000004d6007c0c */ /* 0x000fe4000bf86270 */
[----:B------:R-:W-:Y:S02]  /*f1d0*/  ISETP.GE.AND P5, PT, R213, UR4, PT ;  /* 0x00000004d5007c0c */ /* 0x000fe4000bfa6270 */
[----:B------:R-:W-:Y:S02]  /*f1e0*/  SHF.R.S32.HI R12, RZ, 0x1f, R214 ;  /* 0x0000001fff0c7819 */ /* 0x000fe400000114d6 */
[----:B------:R-:W-:-:S05]  /*f1f0*/  SHF.R.S32.HI R5, RZ, 0x1f, R213 ;  /* 0x0000001fff057819 */ /* 0x000fca00000114d5 */
[-C--:B0-----:R-:W-:Y:S02]  /*f200*/  @!P3 LEA R6, P0, R203, R14.reuse, 0x1 ;  /* 0x0000000ecb06b211 */ /* 0x081fe400078008ff */
[CC--:B------:R-:W-:Y:S02]  /*f210*/  @!P4 LEA R8, P1, R214.reuse, R14.reuse, 0x1 ;  /* 0x0000000ed608c211 */ /* 0x0c0fe400078208ff */
[----:B------:R-:W-:Y:S02]  /*f220*/  @!P5 LEA R10, P2, R213, R14, 0x1 ;  /* 0x0000000ed50ad211 */ /* 0x000fe400078408ff */
[-C--:B------:R-:W-:Y:S02]  /*f230*/  @!P3 LEA.HI.X R7, R203, R4.reuse, R13, 0x1, P0 ;  /* 0x00000004cb07b211 */ /* 0x080fe400000f0c0d */
[-C--:B------:R-:W-:Y:S02]  /*f240*/  @!P4 LEA.HI.X R9, R214, R4.reuse, R12, 0x1, P1 ;  /* 0x00000004d609c211 */ /* 0x080fe400008f0c0c */
[----:B------:R-:W-:Y:S01]  /*f250*/  @!P5 LEA.HI.X R11, R213, R4, R5, 0x1, P2 ;  /* 0x00000004d50bd211 */ /* 0x000fe200010f0c05 */
[----:B------:R4:W-:Y:S01]  /*f260*/  @!P3 ST.E.128 desc[UR40][R6.64], R36 ;  /* 0x000000240600b985 */ /* 0x0009e2000c101d28 */
[----:B------:R-:W-:-:S03]  /*f270*/  ISETP.GE.AND P0, PT, R91, UR4, PT ;  /* 0x000000045b007c0c */ /* 0x000fc6000bf06270 */
[----:B------:R4:W-:Y:S04]  /*f280*/  @!P4 ST.E.128 desc[UR40][R8.64], R52 ;  /* 0x000000340800c985 */ /* 0x0009e8000c101d28 */
[----:B------:R4:W-:Y:S06]  /*f290*/  @!P5 ST.E.128 desc[UR40][R10.64], R68 ;  /* 0x000000440a00d985 */ /* 0x0009ec000c101d28 */
[----:B------:R-:W-:Y:S05]  /*f2a0*/  @P0 BRA `(.L_x_9593) ;  /* 0x0000002c00040947 */ /* 0x000fea0003800000 */
[----:B------:R-:W-:-:S04]  /*f2b0*/  LEA R14, P0, R91, R14, 0x1 ;  /* 0x0000000e5b0e7211 */ /* 0x000fc800078008ff */
[----:B------:R-:W-:-:S05]  /*f2c0*/  LEA.HI.X R15, R91, R4, R24, 0x1, P0 ;  /* 0x000000045b0f7211 */ /* 0x000fca00000f0c18 */
[----:B------:R0:W-:Y:S01]  /*f2d0*/  ST.E.128 desc[UR40][R14.64], R84 ;  /* 0x000000540e007985 */ /* 0x0001e2000c101d28 */
[----:B------:R-:W-:Y:S05]  /*f2e0*/  BRA `(.L_x_9593) ;  /* 0x0000002800f47947 */ /* 0x000fea0003800000 */
.L_x_9582:
[----:B0-----:R-:W0:Y:S01]  /*f2f0*/  @P1 LDC R7, c[0x0][0xbec] ;  /* 0x0002fb00ff071b82 */ /* 0x001e220000000800 */
[----:B------:R-:W-:Y:S01]  /*f300*/  ULDC.64 UR4, c[0x0][0xb08] ;  /* 0x0002c20000047ab9 */ /* 0x000fe20000000a00 */
[----:B------:R-:W-:Y:S02]  /*f310*/  IMAD.MOV.U32 R3, RZ, RZ, R14 ;  /* 0x000000ffff037224 */ /* 0x000fe400078e000e */
[----:B------:R-:W-:-:S04]  /*f320*/  IMAD R5, R5, UR4, RZ ;  /* 0x0000000405057c24 */ /* 0x000fc8000f8e02ff */
[----:B------:R-:W1:Y:S01]  /*f330*/  @P1 LDC R6, c[0x0][0xbf0] ;  /* 0x0002fc00ff061b82 */ /* 0x000e620000000800 */
[----:B0-----:R-:W-:-:S05]  /*f340*/  @P1 IMAD.HI.U32 R7, R14, R7, RZ ;  /* 0x000000070e071227 */ /* 0x001fca00078e00ff */
[----:B-1----:R-:W-:Y:S01]  /*f350*/  @P1 SHF.R.U32.HI R3, RZ, R6, R7 ;  /* 0x00000006ff031219 */ /* 0x002fe20000011607 */
[C---:B------:R-:W-:Y:S02]  /*f360*/  IMAD R6, R4.reuse, UR5, R5 ;  /* 0x0000000504067c24 */ /* 0x040fe4000f8e0205 */
[----:B------:R-:W-:Y:S01]  /*f370*/  IMAD.WIDE.U32 R4, R4, UR4, RZ ;  /* 0x0000000404047c25 */ /* 0x000fe2000f8e00ff */
[----:B------:R-:W-:-:S03]  /*f380*/  ULDC.64 UR4, c[0x0][0xb38] ;  /* 0x0002ce0000047ab9 */ /* 0x000fc60000000a00 */
[----:B------:R-:W-:Y:S01]  /*f390*/  IMAD.IADD R5, R5, 0x1, R6 ;  /* 0x0000000105057824 */ /* 0x000fe200078e0206 */
[----:B------:R-:W-:Y:S01]  /*f3a0*/  SHF.R.S32.HI R6, RZ, 0x1f, R217 ;  /* 0x0000001fff067819 */ /* 0x000fe200000114d9 */
[----:B------:R-:W-:-:S04]  /*f3b0*/  IMAD.WIDE.U32 R4, R215, UR4, R4 ;  /* 0x00000004d7047c25 */ /* 0x000fc8000f8e0004 */
[----:B------:R-:W-:Y:S01]  /*f3c0*/  IMAD R5, R215, UR5, R5 ;  /* 0x00000005d7057c24 */ /* 0x000fe2000f8e0205 */
[----:B------:R-:W-:Y:S02]  /*f3d0*/  ULDC.64 UR4, c[0x0][0xb40] ;  /* 0x0002d00000047ab9 */ /* 0x000fe40000000a00 */
[----:B------:R-:W-:Y:S02]  /*f3e0*/  IMAD R6, R6, UR4, RZ ;  /* 0x0000000406067c24 */ /* 0x000fe4000f8e02ff */
[----:B------:R-:W-:-:S04]  /*f3f0*/  IMAD.WIDE.U32 R4, R217, UR4, R4 ;  /* 0x00000004d9047c25 */ /* 0x000fc8000f8e0004 */
[----:B------:R-:W-:Y:S01]  /*f400*/  IMAD R7, R217, UR5, R6 ;  /* 0x00000005d9077c24 */ /* 0x000fe2000f8e0206 */
[----:B------:R-:W-:Y:S01]  /*f410*/  ULDC.64 UR4, c[0x0][0xb48] ;  /* 0x0002d20000047ab9 */ /* 0x000fe20000000a00 */
[----:B------:R-:W-:Y:S02]  /*f420*/  IMAD.MOV R6, RZ, RZ, -R3 ;  /* 0x000000ffff067224 */ /* 0x000fe400078e0a03 */
[----:B------:R-:W-:Y:S01]  /*f430*/  IMAD.IADD R5, R5, 0x1, R7 ;  /* 0x0000000105057824 */ /* 0x000fe200078e0207 */
[----:B------:R-:W-:Y:S01]  /*f440*/  SHF.R.S32.HI R7, RZ, 0x1f, R3 ;  /* 0x0000001fff077819 */ /* 0x000fe20000011403 */
[----:B------:R-:W-:Y:S02]  /*f450*/  IMAD R6, R157, R6, R14 ;  /* 0x000000069d067224 */ /* 0x000fe400078e020e */
[----:B------:R-:W-:-:S04]  /*f460*/  IMAD.WIDE.U32 R4, R223, UR4, R4 ;  /* 0x00000004df047c25 */ /* 0x000fc8000f8e0004 */
[----:B------:R-:W-:Y:S01]  /*f470*/  IMAD R5, R223, UR5, R5 ;  /* 0x00000005df057c24 */ /* 0x000fe2000f8e0205 */
[----:B------:R-:W-:Y:S02]  /*f480*/  ULDC.64 UR4, c[0x0][0xb30] ;  /* 0x0002cc0000047ab9 */ /* 0x000fe40000000a00 */
[----:B------:R-:W-:Y:S02]  /*f490*/  IMAD R8, R7, UR4, RZ ;  /* 0x0000000407087c24 */ /* 0x000fe4000f8e02ff */
[----:B------:R-:W-:-:S04]  /*f4a0*/  IMAD.WIDE.U32 R4, R3, UR4, R4 ;  /* 0x0000000403047c25 */ /* 0x000fc8000f8e0004 */
[----:B------:R-:W-:Y:S01]  /*f4b0*/  IMAD R7, R3, UR5, R8 ;  /* 0x0000000503077c24 */ /* 0x000fe2000f8e0208 */
[----:B------:R-:W-:Y:S01]  /*f4c0*/  ULDC.64 UR4, c[0x0][0xb28] ;  /* 0x0002ca0000047ab9 */ /* 0x000fe20000000a00 */
[----:B------:R-:W-:Y:S02]  /*f4d0*/  VIADD R3, R19, 0x22820 ;  /* 0x0002282013037836 */ /* 0x000fe40000000000 */
[----:B------:R-:W-:-:S03]  /*f4e0*/  IMAD.IADD R5, R5, 0x1, R7 ;  /* 0x0000000105057824 */ /* 0x000fc600078e0207 */
[----:B------:R-:W-:Y:S01]  /*f4f0*/  PRMT R3, RZ, 0x654, R3 ;  /* 0x00000654ff037816 */ /* 0x000fe20000000003 */
[----:B------:R-:W-:-:S03]  /*f500*/  IMAD.WIDE.U32 R4, R6, UR4, R4 ;  /* 0x0000000406047c25 */ /* 0x000fc6000f8e0004 */
[----:B------:R0:W-:Y:S02]  /*f510*/  SYNCS.ARRIVE.TRANS64.RED.A1T0 RZ, [R3+URZ], RZ ;  /* 0x000000ff03ff79a7 */ /* 0x0001e4000810043f */
[----:B0-----:R-:W-:-:S05]  /*f520*/  SHF.R.S32.HI R3, RZ, 0x1f, R6 ;  /* 0x0000001fff037819 */ /* 0x001fca0000011406 */
[----:B------:R-:W-:-:S04]  /*f530*/  IMAD R3, R3, UR4, RZ ;  /* 0x0000000403037c24 */ /* 0x000fc8000f8e02ff */
[----:B------:R-:W-:Y:S01]  /*f540*/  IMAD R7, R6, UR5, R3 ;  /* 0x0000000506077c24 */ /* 0x000fe2000f8e0203 */
[----:B------:R-:W-:Y:S02]  /*f550*/  ULDC.64 UR4, c[0x0][0xb00] ;  /* 0x0002c00000047ab9 */ /* 0x000fe40000000a00 */
[----:B------:R-:W-:Y:S01]  /*f560*/  LEA R3, P0, R4, UR4, 0x2 ;  /* 0x0000000404037c11 */ /* 0x000fe2000f8010ff */
[----:B------:R-:W-:Y:S01]  /*f570*/  IMAD.IADD R5, R5, 0x1, R7 ;  /* 0x0000000105057824 */ /* 0x000fe200078e0207 */
[----:B------:R-:W-:-:S04]  /*f580*/  UMOV UR4, 0xffffffff ;  /* 0xffffffff00047882 */ /* 0x000fc80000000000 */
[----:B------:R-:W-:Y:S01]  /*f590*/  LEA.HI.X R8, R4, UR5, R5, 0x2, P0 ;  /* 0x0000000504087c11 */ /* 0x000fe200080f1405 */
[----:B------:R-:W-:Y:S06]  /*f5a0*/  BRA.DIV UR4, `(.L_x_9594) ;  /* 0x000000b204487947 */ /* 0x000fec000b800000 */
[----:B------:R0:W1:Y:S04]  /*f5b0*/  SHFL.IDX PT, R9, R8, RZ, 0x1c1f ;  /* 0x001c1fff08097589 */ /* 0x00006800000e0000 */
[----:B------:R0:W2:Y:S02]  /*f5c0*/  SHFL.IDX PT, R11, R3, RZ, 0x1c1f ;  /* 0x001c1fff030b7589 */ /* 0x0000a400000e0000 */
.L_x_9810:
[----:B------:R-:W-:Y:S01]  /*f5d0*/  ISETP.GE.AND P0, PT, R21, R0, PT ;  /* 0x000000001500720c */ /* 0x000fe20003f06270 */
[----:B------:R-:W-:-:S12]  /*f5e0*/  BSSY B1, `(.L_x_9595) ;  /* 0x00000c9000017945 */ /* 0x000fd80003800000 */
[----:B------:R-:W-:Y:S05]  /*f5f0*/  @P0 BRA `(.L_x_9596) ;  /* 0x0000000c001c0947 */ /* 0x000fea0003800000 */
[----:B------:R-:W-:Y:S01]  /*f600*/  ULDC UR4, c[0x0][0xac8] ;  /* 0x0002b20000047ab9 */ /* 0x000fe20000000800 */
[C---:B------:R-:W-:Y:S01]  /*f610*/  VIADD R12, R225.reuse, 0x8 ;  /* 0x00000008e10c7836 */ /* 0x040fe20000000000 */
[C---:B------:R-:W-:Y:S01]  /*f620*/  ISETP.GE.AND P0, PT, R225.reuse, UR4, PT ;  /* 0x00000004e1007c0c */ /* 0x040fe2000bf06270 */
[C---:B------:R-:W-:Y:S02]  /*f630*/  VIADD R7, R225.reuse, 0x10 ;  /* 0x00000010e1077836 */ /* 0x040fe40000000000 */
[C---:B------:R-:W-:Y:S01]  /*f640*/  VIADD R13, R225.reuse, 0x8 ;  /* 0x00000008e10d7836 */ /* 0x040fe20000000000 */
[----:B------:R-:W-:Y:S01]  /*f650*/  ISETP.GE.AND P1, PT, R12, UR4, PT ;  /* 0x000000040c007c0c */ /* 0x000fe2000bf26270 */
[C---:B------:R-:W-:Y:S02]  /*f660*/  VIADD R6, R225.reuse, 0x18 ;  /* 0x00000018e1067836 */ /* 0x040fe40000000000 */
[C---:B------:R-:W-:Y:S01]  /*f670*/  VIADD R20, R225.reuse, 0x40 ;  /* 0x00000040e1147836 */ /* 0x040fe20000000000 */
[----:B------:R-:W-:Y:S01]  /*f680*/  SHF.R.S32.HI R13, RZ, 0x1f, R13 ;  /* 0x0000001fff0d7819 */ /* 0x000fe2000001140d */
[----:B------:R-:W-:-:S02]  /*f690*/  VIADD R15, R225, 0x38 ;  /* 0x00000038e10f7836 */ /* 0x000fc40000000000 */
[C---:B------:R-:W-:Y:S02]  /*f6a0*/  VIADD R14, R225.reuse, 0x50 ;  /* 0x00000050e10e7836 */ /* 0x040fe40000000000 */
[----:B--2---:R-:W-:Y:S01]  /*f6b0*/  @!P0 IMAD.MOV.U32 R4, RZ, RZ, R11 ;  /* 0x000000ffff048224 */ /* 0x004fe200078e000b */
[----:B------:R-:W-:Y:S01]  /*f6c0*/  SHF.R.S32.HI R15, RZ, 0x1f, R15 ;  /* 0x0000001fff0f7819 */ /* 0x000fe2000001140f */
[----:B-1----:R-:W-:Y:S02]  /*f6d0*/  @!P0 IMAD.MOV.U32 R5, RZ, RZ, R9 ;  /* 0x000000ffff058224 */ /* 0x002fe400078e0009 */
[C---:B------:R-:W-:Y:S02]  /*f6e0*/  VIADD R21, R225.reuse, 0x40 ;  /* 0x00000040e1157836 */ /* 0x040fe40000000000 */
[----:B------:R-:W-:-:S03]  /*f6f0*/  @!P0 IMAD.WIDE R4, R225, 0x4, R4 ;  /* 0x00000004e1048825 */ /* 0x000fc600078e0204 */
[----:B------:R-:W-:Y:S02]  /*f700*/  SHF.R.S32.HI R21, RZ, 0x1f, R21 ;  /* 0x0000001fff157819 */ /* 0x000fe40000011415 */
[----:B------:R1:W-:Y:S01]  /*f710*/  @!P0 ST.E.64 desc[UR40][R4.64], R24 ;  /* 0x0000001804008985 */ /* 0x0003e2000c101b28 */
[----:B------:R-:W-:Y:S02]  /*f720*/  ISETP.GE.AND P0, PT, R7, UR4, PT ;  /* 0x0000000407007c0c */ /* 0x000fe4000bf06270 */
[----:B-1----:R-:W-:-:S04]  /*f730*/  @!P1 LEA R4, P2, R12, R11, 0x2 ;  /* 0x0000000b0c049211 */ /* 0x002fc800078410ff */
[----:B------:R-:W-:Y:S01]  /*f740*/  @!P1 LEA.HI.X R5, R12, R9, R13, 0x2, P2 ;  /* 0x000000090c059211 */ /* 0x000fe200010f140d */
[C---:B------:R-:W-:Y:S02]  /*f750*/  VIADD R13, R225.reuse, 0x10 ;  /* 0x00000010e10d7836 */ /* 0x040fe40000000000 */
[----:B------:R-:W-:Y:S02]  /*f760*/  VIADD R12, R225, 0x20 ;  /* 0x00000020e10c7836 */ /* 0x000fe40000000000 */
[----:B------:R1:W-:Y:S01]  /*f770*/  @!P1 ST.E.64 desc[UR40][R4.64], R28 ;  /* 0x0000001c04009985 */ /* 0x0003e2000c101b28 */
[----:B------:R-:W-:Y:S02]  /*f780*/  SHF.R.S32.HI R13, RZ, 0x1f, R13 ;  /* 0x0000001fff0d7819 */ /* 0x000fe4000001140d */
[----:B------:R-:W-:Y:S02]  /*f790*/  ISETP.GE.AND P1, PT, R6, UR4, PT ;  /* 0x0000000406007c0c */ /* 0x000fe4000bf26270 */
[----:B-1----:R-:W-:-:S04]  /*f7a0*/  @!P0 LEA R4, P2, R7, R11, 0x2 ;  /* 0x0000000b07048211 */ /* 0x002fc800078410ff */
[----:B------:R-:W-:Y:S01]  /*f7b0*/  @!P0 LEA.HI.X R5, R7, R9, R13, 0x2, P2 ;  /* 0x0000000907058211 */ /* 0x000fe200010f140d */
[C---:B------:R-:W-:Y:S02]  /*f7c0*/  VIADD R13, R225.reuse, 0x18 ;  /* 0x00000018e10d7836 */ /* 0x040fe40000000000 */
[----:B------:R-:W-:Y:S02]  /*f7d0*/  VIADD R7, R225, 0x28 ;  /* 0x00000028e1077836 */ /* 0x000fe40000000000 */
[----:B------:R1:W-:Y:S01]  /*f7e0*/  @!P0 ST.E.64 desc[UR40][R4.64], R32 ;  /* 0x0000002004008985 */ /* 0x0003e2000c101b28 */
[----:B------:R-:W-:Y:S02]  /*f7f0*/  ISETP.GE.AND P0, PT, R12, UR4, PT ;  /* 0x000000040c007c0c */ /* 0x000fe4000bf06270 */
[----:B------:R-:W-:Y:S02]  /*f800*/  SHF.R.S32.HI R13, RZ, 0x1f, R13 ;  /* 0x0000001fff0d7819 */ /* 0x000fe4000001140d */
[----:B-1----:R-:W-:-:S04]  /*f810*/  @!P1 LEA R4, P2, R6, R11, 0x2 ;  /* 0x0000000b06049211 */ /* 0x002fc800078410ff */
[----:B------:R-:W-:Y:S01]  /*f820*/  @!P1 LEA.HI.X R5, R6, R9, R13, 0x2, P2 ;  /* 0x0000000906059211 */ /* 0x000fe200010f140d */
[----:B------:R-:W-:Y:S01]  /*f830*/  VIADD R13, R225, 0x20 ;  /* 0x00000020e10d7836 */ /* 0x000fe20000000000 */
[----:B------:R-:W-:Y:S01]  /*f840*/  ISETP.GE.AND P2, PT, R7, UR4, PT ;  /* 0x0000000407007c0c */ /* 0x000fe2000bf46270 */
        /* <DEDUP_REMOVED lines=13> */
[C---:B------:R-:W-:Y:S01]  /*f920*/  VIADD R7, R225.reuse, 0x30 ;  /* 0x00000030e1077836 */ /* 0x040fe20000000000 */
[----:B------:R-:W-:Y:S01]  /*f930*/  ISETP.GE.AND P0, PT, R20, UR4, PT ;  /* 0x0000000414007c0c */ /* 0x000fe2000bf06270 */
[----:B------:R-:W-:Y:S02]  /*f940*/  VIADD R13, R225, 0x48 ;  /* 0x00000048e10d7836 */ /* 0x000fe40000000000 */
[----:B------:R1:W-:Y:S01]  /*f950*/  @!P2 ST.E.64 desc[UR40][R4.64], R44 ;  /* 0x0000002c0400a985 */ /* 0x0003e2000c101b28 */
[----:B------:R-:W-:Y:S02]  /*f960*/  SHF.R.S32.HI R7, RZ, 0x1f, R7 ;  /* 0x0000001fff077819 */ /* 0x000fe40000011407 */
[----:B-1----:R-:W-:-:S04]  /*f970*/  @!P3 LEA R4, P2, R6, R11, 0x2 ;  /* 0x0000000b0604b211 */ /* 0x002fc800078410ff */
[----:B------:R-:W-:Y:S02]  /*f980*/  @!P3 LEA.HI.X R5, R6, R9, R7, 0x2, P2 ;  /* 0x000000090605b211 */ /* 0x000fe400010f1407 */
[----:B------:R-:W-:Y:S02]  /*f990*/  ISETP.GE.AND P2, PT, R13, UR4, PT ;  /* 0x000000040d007c0c */ /* 0x000fe4000bf46270 */
[----:B------:R-:W-:Y:S01]  /*f9a0*/  @!P1 LEA R6, P4, R12, R11, 0x2 ;  /* 0x0000000b0c069211 */ /* 0x000fe200078810ff */
[----:B------:R1:W-:Y:S01]  /*f9b0*/  @!P3 ST.E.64 desc[UR40][R4.64], R48 ;  /* 0x000000300400b985 */ /* 0x0003e2000c101b28 */
[----:B------:R-:W-:Y:S02]  /*f9c0*/  ISETP.GE.AND P3, PT, R14, UR4, PT ;  /* 0x000000040e007c0c */ /* 0x000fe4000bf66270 */
[----:B------:R-:W-:Y:S01]  /*f9d0*/  @!P1 LEA.HI.X R7, R12, R9, R15, 0x2, P4 ;  /* 0x000000090c079211 */ /* 0x000fe200020f140f */
[C---:B------:R-:W-:Y:S02]  /*f9e0*/  VIADD R12, R225.reuse, 0x58 ;  /* 0x00000058e10c7836 */ /* 0x040fe40000000000 */
[----:B------:R-:W-:-:S02]  /*f9f0*/  VIADD R15, R225, 0x48 ;  /* 0x00000048e10f7836 */ /* 0x000fc40000000000 */
[----:B------:R2:W-:Y:S01]  /*fa00*/  @!P1 ST.E.64 desc[UR40][R6.64], R52 ;  /* 0x0000003406009985 */ /* 0x0005e2000c101b28 */
[----:B------:R-:W-:Y:S02]  /*fa10*/  ISETP.GE.AND P1, PT, R12, UR4, PT ;  /* 0x000000040c007c0c */ /* 0x000fe4000bf26270 */
[----:B------:R-:W-:Y:S02]  /*fa20*/  SHF.R.S32.HI R15, RZ, 0x1f, R15 ;  /* 0x0000001fff0f7819 */ /* 0x000fe4000001140f */
[----:B-1----:R-:W-:-:S04]  /*fa30*/  @!P0 LEA R4, P4, R20, R11, 0x2 ;  /* 0x0000000b14048211 */ /* 0x002fc800078810ff */
[----:B------:R-:W-:Y:S01]  /*fa40*/  @!P0 LEA.HI.X R5, R20, R9, R21, 0x2, P4 ;  /* 0x0000000914058211 */ /* 0x000fe200020f1415 */
[C---:B------:R-:W-:Y:S02]  /*fa50*/  VIADD R20, R225.reuse, 0x60 ;  /* 0x00000060e1147836 */ /* 0x040fe40000000000 */
[----:B------:R-:W-:Y:S01]  /*fa60*/  VIADD R21, R225, 0x50 ;  /* 0x00000050e1157836 */ /* 0x000fe20000000000 */
[C---:B--2---:R-:W-:Y:S01]  /*fa70*/  @!P2 LEA R6, P5, R13.reuse, R11, 0x2 ;  /* 0x0000000b0d06a211 */ /* 0x044fe200078a10ff */
[----:B------:R1:W-:Y:S01]  /*fa80*/  @!P0 ST.E.64 desc[UR40][R4.64], R56 ;  /* 0x0000003804008985 */ /* 0x0003e2000c101b28 */
[----:B------:R-:W-:Y:S02]  /*fa90*/  ISETP.GE.AND P0, PT, R20, UR4, PT ;  /* 0x0000000414007c0c */ /* 0x000fe4000bf06270 */
[----:B------:R-:W-:Y:S01]  /*faa0*/  @!P2 LEA.HI.X R7, R13, R9, R15, 0x2, P5 ;  /* 0x000000090d07a211 */ /* 0x000fe200028f140f */
[C---:B------:R-:W-:Y:S01]  /*fab0*/  VIADD R13, R225.reuse, 0x68 ;  /* 0x00000068e10d7836 */ /* 0x040fe20000000000 */
[----:B------:R-:W-:Y:S01]  /*fac0*/  SHF.R.S32.HI R21, RZ, 0x1f, R21 ;  /* 0x0000001fff157819 */ /* 0x000fe20000011415 */
[----:B------:R-:W-:-:S02]  /*fad0*/  VIADD R15, R225, 0x58 ;  /* 0x00000058e10f7836 */ /* 0x000fc40000000000 */
[----:B------:R2:W-:Y:S01]  /*fae0*/  @!P2 ST.E.64 desc[UR40][R6.64], R60 ;  /* 0x0000003c0600a985 */ /* 0x0005e2000c101b28 */
[----:B------:R-:W-:Y:S02]  /*faf0*/  ISETP.GE.AND P2, PT, R13, UR4, PT ;  /* 0x000000040d007c0c */ /* 0x000fe4000bf46270 */
[----:B------:R-:W-:Y:S02]  /*fb00*/  SHF.R.S32.HI R15, RZ, 0x1f, R15 ;  /* 0x0000001fff0f7819 */ /* 0x000fe4000001140f */
[----:B-1----:R-:W-:-:S04]  /*fb10*/  @!P3 LEA R4, P4, R14, R11, 0x2 ;  /* 0x0000000b0e04b211 */ /* 0x002fc800078810ff */
[----:B------:R-:W-:Y:S01]  /*fb20*/  @!P3 LEA.HI.X R5, R14, R9, R21, 0x2, P4 ;  /* 0x000000090e05b211 */ /* 0x000fe200020f1415 */
[C---:B------:R-:W-:Y:S02]  /*fb30*/  VIADD R14, R225.reuse, 0x70 ;  /* 0x00000070e10e7836 */ /* 0x040fe40000000000 */
[C---:B------:R-:W-:Y:S01]  /*fb40*/  VIADD R21, R225.reuse, 0x60 ;  /* 0x00000060e1157836 */ /* 0x040fe20000000000 */
[----:B--2---:R-:W-:Y:S01]  /*fb50*/  @!P1 LEA R6, P5, R12, R11, 0x2 ;  /* 0x0000000b0c069211 */ /* 0x004fe200078a10ff */
        /* <DEDUP_REMOVED lines=35> */
[----:B------:R-:W-:Y:S02]  /*fd90*/  SHF.R.S32.HI R15, RZ, 0x1f, R15 ;  /* 0x0000001fff0f7819 */ /* 0x000fe4000001140f */
[----:B------:R-:W-:Y:S02]  /*fda0*/  ISETP.GE.AND P1, PT, R12, UR4, PT ;  /* 0x000000040c007c0c */ /* 0x000fe4000bf26270 */
[----:B-1----:R-:W-:-:S04]  /*fdb0*/  @!P0 LEA R4, P4, R20, R11, 0x2 ;  /* 0x0000000b14048211 */ /* 0x002fc800078810ff */
[----:B------:R-:W-:Y:S02]  /*fdc0*/  @!P0 LEA.HI.X R5, R20, R9, R21, 0x2, P4 ;  /* 0x0000000914058211 */ /* 0x000fe400020f1415 */
[----:B------:R-:W-:Y:S02]  /*fdd0*/  SHF.R.S32.HI R21, RZ, 0x1f, R227 ;  /* 0x0000001fff157819 */ /* 0x000fe400000114e3 */
        /* <DEDUP_REMOVED lines=9> */
[----:B------:R-:W-:Y:S02]  /*fe70*/  SHF.R.S32.HI R13, RZ, 0x1f, R13 ;  /* 0x0000001fff0d7819 */ /* 0x000fe4000001140d */
[----:B------:R-:W-:Y:S02]  /*fe80*/  ISETP.GE.AND P2, PT, R236, UR4, PT ;  /* 0x00000004ec007c0c */ /* 0x000fe4000bf46270 */
[----:B-1----:R-:W-:-:S04]  /*fe90*/  @!P3 LEA R4, P4, R14, R11, 0x2 ;  /* 0x0000000b0e04b211 */ /* 0x002fc800078810ff */
[----:B------:R-:W-:Y:S02]  /*fea0*/  @!P3 LEA.HI.X R5, R14, R9, R15, 0x2, P4 ;  /* 0x000000090e05b211 */ /* 0x000fe400020f140f */
[----:B------:R-:W-:Y:S02]  /*feb0*/  ISETP.GE.AND P4, PT, R235, UR4, PT ;  /* 0x00000004eb007c0c */ /* 0x000fe4000bf86270 */
[C---:B--2---:R-:W-:Y:S01]  /*fec0*/  @!P1 LEA R6, P5, R12.reuse, R11, 0x2 ;  /* 0x0000000b0c069211 */ /* 0x044fe200078a10ff */
[----:B------:R1:W-:Y:S01]  /*fed0*/  @!P3 ST.E.64 desc[UR40][R4.64], R96 ;  /* 0x000000600400b985 */ /* 0x0003e2000c101b28 */
[----:B------:R-:W-:Y:S02]  /*fee0*/  SHF.R.S32.HI R15, RZ, 0x1f, R232 ;  /* 0x0000001fff0f7819 */ /* 0x000fe400000114e8 */
[----:B------:R-:W-:Y:S02]  /*fef0*/  @!P1 LEA.HI.X R7, R12, R9, R13, 0x2, P5 ;  /* 0x000000090c079211 */ /* 0x000fe400028f140d */
[----:B------:R-:W-:-:S02]  /*ff00*/  SHF.R.S32.HI R13, RZ, 0x1f, R237 ;  /* 0x0000001fff0d7819 */ /* 0x000fc400000114ed */
[----:B------:R-:W-:Y:S01]  /*ff10*/  SHF.R.S32.HI R12, RZ, 0x1f, R236 ;  /* 0x0000001fff0c7819 */ /* 0x000fe200000114ec */
[----:B------:R2:W-:Y:S01]  /*ff20*/  @!P1 ST.E.64 desc[UR40][R6.64], R100 ;  /* 0x0000006406009985 */ /* 0x0005e2000c101b28 */
[----:B------:R-:W-:Y:S02]  /*ff30*/  ISETP.GE.AND P1, PT, R234, UR4, PT ;  /* 0x00000004ea007c0c */ /* 0x000fe4000bf26270 */
[----:B------:R-:W-:Y:S02]  /*ff40*/  SHF.R.S32.HI R14, RZ, 0x1f, R231 ;  /* 0x0000001fff0e7819 */ /* 0x000fe400000114e7 */
[----:B-1----:R-:W-:-:S04]  /*ff50*/  @!P0 LEA R4, P3, R237, R11, 0x2 ;  /* 0x0000000bed048211 */ /* 0x002fc800078610ff */
[----:B------:R-:W-:Y:S02]  /*ff60*/  @!P0 LEA.HI.X R5, R237, R9, R13, 0x2, P3 ;  /* 0x00000009ed058211 */ /* 0x000fe400018f140d */
[----:B------:R-:W-:Y:S02]  /*ff70*/  SHF.R.S32.HI R13, RZ, 0x1f, R235 ;  /* 0x0000001fff0d7819 */ /* 0x000fe400000114eb */
[C---:B--2---:R-:W-:Y:S01]  /*ff80*/  @!P2 LEA R6, P5, R236.reuse, R11, 0x2 ;  /* 0x0000000bec06a211 */ /* 0x044fe200078a10ff */
[----:B------:R1:W-:Y:S01]  /*ff90*/  @!P0 ST.E.64 desc[UR40][R4.64], R104 ;  /* 0x0000006804008985 */ /* 0x0003e2000c101b28 */
[----:B------:R-:W-:Y:S02]  /*ffa0*/  ISETP.GE.AND P0, PT, R233, UR4, PT ;  /* 0x00000004e9007c0c */ /* 0x000fe4000bf06270 */
[----:B------:R-:W-:Y:S02]  /*ffb0*/  @!P2 LEA.HI.X R7, R236, R9, R12, 0x2, P5 ;  /* 0x00000009ec07a211 */ /* 0x000fe400028f140c */
[----:B------:R-:W-:-:S03]  /*ffc0*/  SHF.R.S32.HI R12, RZ, 0x1f, R234 ;  /* 0x0000001fff0c7819 */ /* 0x000fc600000114ea */
[----:B------:R2:W-:Y:S01]  /*ffd0*/  @!P2 ST.E.64 desc[UR40][R6.64], R108 ;  /* 0x0000006c0600a985 */ /* 0x0005e2000c101b28 */
[----:B------:R-:W-:Y:S02]  /*ffe0*/  ISETP.GE.AND P2, PT, R232, UR4, PT ;  /* 0x00000004e8007c0c */ /* 0x000fe4000bf46270 */
[----:B-1----:R-:W-:-:S04]  /*fff0*/  @!P4 LEA R4, P3, R235, R11, 0x2 ;  /* 0x0000000beb04c211 */ /* 0x002fc800078610ff */
[----:B------:R-:W-:Y:S02]  /*10000*/  @!P4 LEA.HI.X R5, R235, R9, R13, 0x2, P3 ;  /* 0x00000009eb05c211 */ /* 0x000fe400018f140d */
[----:B------:R-:W-:Y:S02]  /*10010*/  ISETP.GE.AND P3, PT, R231, UR4, PT ;  /* 0x00000004e7007c0c */ /* 0x000fe4000bf66270 */
[C---:B--2---:R-:W-:Y:S01]  /*10020*/  @!P1 LEA R6, P5, R234.reuse, R11, 0x2 ;  /* 0x0000000bea069211 */ /* 0x044fe200078a10ff */
[----:B------:R1:W-:Y:S03]  /*10030*/  @!P4 ST.E.64 desc[UR40][R4.64], R112 ;  /* 0x000000700400c985 */ /* 0x0003e6000c101b28 */
[----:B------:R-:W-:Y:S02]  /*10040*/  @!P1 LEA.HI.X R7, R234, R9, R12, 0x2, P5 ;  /* 0x00000009ea079211 */ /* 0x000fe400028f140c */
[----:B------:R-:W-:-:S03]  /*10050*/  SHF.R.S32.HI R12, RZ, 0x1f, R233 ;  /* 0x0000001fff0c7819 */ /* 0x000fc600000114e9 */
[----:B------:R2:W-:Y:S01]  /*10060*/  @!P1 ST.E.64 desc[UR40][R6.64], R116 ;  /* 0x0000007406009985 */ /* 0x0005e2000c101b28 */
[----:B------:R-:W-:Y:S02]  /*10070*/  ISETP.GE.AND P1, PT, R230, UR4, PT ;  /* 0x00000004e6007c0c */ /* 0x000fe4000bf26270 */
[----:B-1----:R-:W-:-:S04]  /*10080*/  @!P0 LEA R4, P4, R233, R11, 0x2 ;  /* 0x0000000be9048211 */ /* 0x002fc800078810ff */
[----:B------:R-:W-:Y:S02]  /*10090*/  @!P0 LEA.HI.X R5, R233, R9, R12, 0x2, P4 ;  /* 0x00000009e9058211 */ /* 0x000fe400020f140c */
[-C--:B------:R-:W-:Y:S02]  /*100a0*/  @!P3 LEA R12, P4, R231, R11.reuse, 0x2 ;  /* 0x0000000be70cb211 */ /* 0x080fe400078810ff */
[C---:B--2---:R-:W-:Y:S01]  /*100b0*/  @!P2 LEA R6, P5, R232.reuse, R11, 0x2 ;  /* 0x0000000be806a211 */ /* 0x044fe200078a10ff */
[----:B------:R1:W-:Y:S01]  /*100c0*/  @!P0 ST.E.64 desc[UR40][R4.64], R120 ;  /* 0x0000007804008985 */ /* 0x0003e2000c101b28 */
[----:B------:R-:W-:Y:S02]  /*100d0*/  ISETP.GE.AND P0, PT, R229, UR4, PT ;  /* 0x00000004e5007c0c */ /* 0x000fe4000bf06270 */
[-C--:B------:R-:W-:Y:S02]  /*100e0*/  @!P2 LEA.HI.X R7, R232, R9.reuse, R15, 0x2, P5 ;  /* 0x00000009e807a211 */ /* 0x080fe400028f140f */
[----:B------:R-:W-:-:S02]  /*100f0*/  @!P3 LEA.HI.X R13, R231, R9, R14, 0x2, P4 ;  /* 0x00000009e70db211 */ /* 0x000fc400020f140e */
[----:B------:R-:W-:Y:S01]  /*10100*/  ISETP.GE.AND P4, PT, R228, UR4, PT ;  /* 0x00000004e4007c0c */ /* 0x000fe2000bf86270 */
[----:B------:R2:W-:Y:S01]  /*10110*/  @!P2 ST.E.64 desc[UR40][R6.64], R124 ;  /* 0x0000007c0600a985 */ /* 0x0005e2000c101b28 */
[----:B------:R-:W-:Y:S02]  /*10120*/  SHF.R.S32.HI R14, RZ, 0x1f, R230 ;  /* 0x0000001fff0e7819 */ /* 0x000fe400000114e6 */
[----:B------:R-:W-:Y:S01]  /*10130*/  ISETP.GE.AND P2, PT, R227, UR4, PT ;  /* 0x00000004e3007c0c */ /* 0x000fe2000bf46270 */
[----:B------:R3:W-:Y:S01]  /*10140*/  @!P3 ST.E.64 desc[UR40][R12.64], R128 ;  /* 0x000000800c00b985 */ /* 0x0007e2000c101b28 */
[----:B------:R-:W-:Y:S02]  /*10150*/  ISETP.GE.AND P3, PT, R226, UR4, PT ;  /* 0x00000004e2007c0c */ /* 0x000fe4000bf66270 */
[----:B-1----:R-:W-:-:S04]  /*10160*/  @!P1 LEA R4, P5, R230, R11, 0x2 ;  /* 0x0000000be6049211 */ /* 0x002fc800078a10ff */
[----:B------:R-:W-:Y:S02]  /*10170*/  @!P1 LEA.HI.X R5, R230, R9, R14, 0x2, P5 ;  /* 0x00000009e6059211 */ /* 0x000fe400028f140e */
[----:B------:R-:W-:Y:S02]  /*10180*/  SHF.R.S32.HI R14, RZ, 0x1f, R229 ;  /* 0x0000001fff0e7819 */ /* 0x000fe400000114e5 */
[CC--:B--2---:R-:W-:Y:S01]  /*10190*/  @!P0 LEA R6, P5, R229.reuse, R11.reuse, 0x2 ;  /* 0x0000000be5068211 */ /* 0x0c4fe200078a10ff */
[----:B------:R1:W-:Y:S01]  /*101a0*/  @!P1 ST.E.64 desc[UR40][R4.64], R132 ;  /* 0x0000008404009985 */ /* 0x0003e2000c101b28 */
[----:B---3--:R-:W-:Y:S02]  /*101b0*/  @!P4 LEA R12, P1, R228, R11, 0x2 ;  /* 0x0000000be40cc211 */ /* 0x008fe400078210ff */
[----:B------:R-:W-:Y:S02]  /*101c0*/  @!P0 LEA.HI.X R7, R229, R9, R14, 0x2, P5 ;  /* 0x00000009e5078211 */ /* 0x000fe400028f140e */
[----:B------:R-:W-:-:S03]  /*101d0*/  SHF.R.S32.HI R14, RZ, 0x1f, R228 ;  /* 0x0000001fff0e7819 */ /* 0x000fc600000114e4 */
[----:B------:R3:W-:Y:S01]  /*101e0*/  @!P0 ST.E.64 desc[UR40][R6.64], R136 ;  /* 0x0000008806008985 */ /* 0x0007e2000c101b28 */
[----:B------:R-:W-:Y:S02]  /*101f0*/  @!P4 LEA.HI.X R13, R228, R9, R14, 0x2, P1 ;  /* 0x00000009e40dc211 */ /* 0x000fe400008f140e */
[CC--:B------:R-:W-:Y:S02]  /*10200*/  @!P3 LEA R14, P1, R226.reuse, R11.reuse, 0x2 ;  /* 0x0000000be20eb211 */ /* 0x0c0fe400078210ff */
[C---:B-1----:R-:W-:Y:S01]  /*10210*/  @!P2 LEA R4, P5, R227.reuse, R11, 0x2 ;  /* 0x0000000be304a211 */ /* 0x042fe200078a10ff */
[----:B------:R3:W-:Y:S01]  /*10220*/  @!P4 ST.E.64 desc[UR40][R12.64], R140 ;  /* 0x0000008c0c00c985 */ /* 0x0007e2000c101b28 */
[-C--:B------:R-:W-:Y:S02]  /*10230*/  @!P3 LEA.HI.X R15, R226, R9.reuse, R20, 0x2, P1 ;  /* 0x00000009e20fb211 */ /* 0x080fe400008f1414 */
[----:B------:R-:W-:-:S05]  /*10240*/  @!P2 LEA.HI.X R5, R227, R9, R21, 0x2, P5 ;  /* 0x00000009e305a211 */ /* 0x000fca00028f1415 */
[----:B------:R3:W-:Y:S04]  /*10250*/  @!P2 ST.E.64 desc[UR40][R4.64], R144 ;  /* 0x000000900400a985 */ /* 0x0007e8000c101b28 */
[----:B------:R3:W-:Y:S02]  /*10260*/  @!P3 ST.E.64 desc[UR40][R14.64], R148 ;  /* 0x000000940e00b985 */ /* 0x0007e4000c101b28 */
.L_x_9596:
[----:B------:R-:W-:Y:S05]  /*10270*/  BSYNC B1 ;  /* 0x0000000000017941 */ /* 0x000fea0003800000 */
.L_x_9595:
[----:B------:R-:W-:-:S03]  /*10280*/  UMOV UR4, 0xffffffff ;  /* 0xffffffff00047882 */ /* 0x000fc60000000000 */
[----:B------:R-:W-:Y:S05]  /*10290*/  BRA.DIV UR4, `(.L_x_9597) ;  /* 0x000000a604447947 */ /* 0x000fea000b800000 */
[----:B------:R4:W0:Y:S04]  /*102a0*/  SHFL.IDX PT, R20, R8, 0x1, 0x1c1f ;  /* 0x003c1f0008147f89 */ /* 0x00082800000e0000 */
[----:B---3--:R4:W3:Y:S02]  /*102b0*/  SHFL.IDX PT, R14, R3, 0x1, 0x1c1f ;  /* 0x003c1f00030e7f89 */ /* 0x0088e400000e0000 */
.L_x_9814:
[----:B------:R-:W-:-:S13]  /*102c0*/  ISETP.GE.AND P0, PT, R10, R0, PT ;  /* 0x000000000a00720c */ /* 0x000fda0003f06270 */
[----:B------:R-:W-:Y:S05]  /*102d0*/  @P0 BRA `(.L_x_9593) ;  /* 0x0000001800f80947 */ /* 0x000fea0003800000 */
[----:B------:R-:W-:Y:S01]  /*102e0*/  ULDC UR4, c[0x0][0xac8] ;  /* 0x0002b20000047ab9 */ /* 0x000fe20000000800 */
[C---:B-1----:R-:W-:Y:S01]  /*102f0*/  VIADD R9, R225.reuse, 0x8 ;  /* 0x00000008e1097836 */ /* 0x042fe20000000000 */
[C---:B------:R-:W-:Y:S01]  /*10300*/  ISETP.GE.AND P2, PT, R225.reuse, UR4, PT ;  /* 0x00000004e1007c0c */ /* 0x040fe2000bf46270 */
[C---:B0---4-:R-:W-:Y:S02]  /*10310*/  VIADD R3, R225.reuse, 0x10 ;  /* 0x00000010e1037836 */ /* 0x051fe40000000000 */
[----:B------:R-:W-:Y:S01]  /*10320*/  VIADD R12, R225, 0x18 ;  /* 0x00000018e10c7836 */ /* 0x000fe20000000000 */
[----:B------:R-:W-:Y:S01]  /*10330*/  ISETP.GE.AND P3, PT, R9, UR4, PT ;  /* 0x0000000409007c0c */ /* 0x000fe2000bf66270 */
[----:B------:R-:W-:Y:S01]  /*10340*/  VIADD R8, R225, 0x20 ;  /* 0x00000020e1087836 */ /* 0x000fe20000000000 */
[----:B------:R-:W-:Y:S01]  /*10350*/  ISETP.GE.AND P1, PT, R3, UR4, PT ;  /* 0x0000000403007c0c */ /* 0x000fe2000bf26270 */
[C---:B------:R-:W-:Y:S01]  /*10360*/  VIADD R13, R225.reuse, 0x8 ;  /* 0x00000008e10d7836 */ /* 0x040fe20000000000 */
[----:B------:R-:W-:Y:S01]  /*10370*/  ISETP.GE.AND P0, PT, R12, UR4, PT ;  /* 0x000000040c007c0c */ /* 0x000fe2000bf06270 */
[----:B--2---:R-:W-:-:S02]  /*10380*/  VIADD R11, R225, 0x10 ;  /* 0x00000010e10b7836 */ /* 0x004fc40000000000 */
[----:B------:R-:W-:Y:S01]  /*10390*/  VIADD R15, R225, 0x58 ;  /* 0x00000058e10f7836 */ /* 0x000fe20000000000 */
[----:B------:R-:W-:Y:S01]  /*103a0*/  SHF.R.S32.HI R13, RZ, 0x1f, R13 ;  /* 0x0000001fff0d7819 */ /* 0x000fe2000001140d */
[----:B---3--:R-:W-:Y:S01]  /*103b0*/  @!P2 IMAD.MOV.U32 R4, RZ, RZ, R14 ;  /* 0x000000ffff04a224 */ /* 0x008fe200078e000e */
[----:B------:R-:W-:Y:S01]  /*103c0*/  SHF.R.S32.HI R11, RZ, 0x1f, R11 ;  /* 0x0000001fff0b7819 */ /* 0x000fe2000001140b */
[----:B------:R-:W-:Y:S02]  /*103d0*/  @!P2 IMAD.MOV.U32 R5, RZ, RZ, R20 ;  /* 0x000000ffff05a224 */ /* 0x000fe400078e0014 */
[----:B------:R-:W-:Y:S01]  /*103e0*/  @!P3 LEA R6, P4, R9, R14, 0x2 ;  /* 0x0000000e0906b211 */ /* 0x000fe200078810ff */
[C---:B------:R-:W-:Y:S02]  /*103f0*/  VIADD R24, R225.reuse, 0x68 ;  /* 0x00000068e1187836 */ /* 0x040fe40000000000 */
[----:B------:R-:W-:Y:S01]  /*10400*/  @!P2 IMAD.WIDE R4, R225, 0x4, R4 ;  /* 0x00000004e104a825 */ /* 0x000fe200078e0204 */
[----:B------:R-:W-:-:S03]  /*10410*/  @!P3 LEA.HI.X R7, R9, R20, R13, 0x2, P4 ;  /* 0x000000140907b211 */ /* 0x000fc600020f140d */
[C---:B------:R-:W-:Y:S01]  /*10420*/  VIADD R9, R225.reuse, 0x28 ;  /* 0x00000028e1097836 */ /* 0x040fe20000000000 */
[----:B------:R0:W-:Y:S01]  /*10430*/  @!P2 ST.E.64 desc[UR40][R4.64], R26 ;  /* 0x0000001a0400a985 */ /* 0x0001e2000c101b28 */
[----:B------:R-:W-:Y:S01]  /*10440*/  ISETP.GE.AND P2, PT, R8, UR4, PT ;  /* 0x0000000408007c0c */ /* 0x000fe2000bf46270 */
[----:B------:R-:W-:Y:S02]  /*10450*/  VIADD R13, R225, 0x18 ;  /* 0x00000018e10d7836 */ /* 0x000fe40000000000 */
[----:B------:R1:W-:Y:S01]  /*10460*/  @!P3 ST.E.64 desc[UR40][R6.64], R30 ;  /* 0x0000001e0600b985 */ /* 0x0003e2000c101b28 */
[----:B------:R-:W-:Y:S01]  /*10470*/  ISETP.GE.AND P3, PT, R9, UR4, PT ;  /* 0x0000000409007c0c */ /* 0x000fe2000bf66270 */
[C---:B------:R-:W-:Y:S01]  /*10480*/  VIADD R21, R225.reuse, 0x58 ;  /* 0x00000058e1157836 */ /* 0x040fe20000000000 */
[----:B------:R-:W-:Y:S01]  /*10490*/  SHF.R.S32.HI R13, RZ, 0x1f, R13 ;  /* 0x0000001fff0d7819 */ /* 0x000fe2000001140d */
[C---:B------:R-:W-:Y:S02]  /*104a0*/  VIADD R28, R225.reuse, 0x78 ;  /* 0x00000078e11c7836 */ /* 0x040fe40000000000 */
[C---:B------:R-:W-:Y:S01]  /*104b0*/  VIADD R25, R225.reuse, 0x68 ;  /* 0x00000068e1197836 */ /* 0x040fe20000000000 */
[----:B------:R-:W-:Y:S01]  /*104c0*/  SHF.R.S32.HI R21, RZ, 0x1f, R21 ;  /* 0x0000001fff157819 */ /* 0x000fe20000011415 */
[----:B------:R-:W-:Y:S01]  /*104d0*/  VIADD R29, R225, 0x78 ;  /* 0x00000078e11d7836 */ /* 0x000fe20000000000 */
[----:B0-----:R-:W-:-:S02]  /*104e0*/  @!P1 LEA R4, P5, R3, R14, 0x2 ;  /* 0x0000000e03049211 */ /* 0x001fc400078a10ff */
[----:B------:R-:W-:Y:S02]  /*104f0*/  SHF.R.S32.HI R25, RZ, 0x1f, R25 ;  /* 0x0000001fff197819 */ /* 0x000fe40000011419 */
[----:B------:R-:W-:Y:S01]  /*10500*/  @!P1 LEA.HI.X R5, R3, R20, R11, 0x2, P5 ;  /* 0x0000001403059211 */ /* 0x000fe200028f140b */
[C---:B------:R-:W-:Y:S01]  /*10510*/  VIADD R3, R225.reuse, 0x30 ;  /* 0x00000030e1037836 */ /* 0x040fe20000000000 */
[----:B-1----:R-:W-:Y:S01]  /*10520*/  @!P0 LEA R6, P4, R12, R14, 0x2 ;  /* 0x0000000e0c068211 */ /* 0x002fe200078810ff */
[----:B------:R-:W-:Y:S01]  /*10530*/  VIADD R11, R225, 0x20 ;  /* 0x00000020e10b7836 */ /* 0x000fe20000000000 */
[----:B------:R-:W-:Y:S01]  /*10540*/  SHF.R.S32.HI R29, RZ, 0x1f, R29 ;  /* 0x0000001fff1d7819 */ /* 0x000fe2000001141d */
[----:B------:R0:W-:Y:S01]  /*10550*/  @!P1 ST.E.64 desc[UR40][R4.64], R34 ;  /* 0x0000002204009985 */ /* 0x0001e2000c101b28 */
[----:B------:R-:W-:Y:S02]  /*10560*/  ISETP.GE.AND P1, PT, R3, UR4, PT ;  /* 0x0000000403007c0c */ /* 0x000fe4000bf26270 */
[----:B------:R-:W-:-:S02]  /*10570*/  SHF.R.S32.HI R11, RZ, 0x1f, R11 ;  /* 0x0000001fff0b7819 */ /* 0x000fc4000001140b */
[----:B------:R-:W-:Y:S01]  /*10580*/  @!P0 LEA.HI.X R7, R12, R20, R13, 0x2, P4 ;  /* 0x000000140c078211 */ /* 0x000fe200020f140d */
[C---:B------:R-:W-:Y:S02]  /*10590*/  VIADD R12, R225.reuse, 0x38 ;  /* 0x00000038e10c7836 */ /* 0x040fe40000000000 */
[----:B------:R-:W-:Y:S02]  /*105a0*/  VIADD R13, R225, 0x28 ;  /* 0x00000028e10d7836 */ /* 0x000fe40000000000 */
[----:B------:R1:W-:Y:S01]  /*105b0*/  @!P0 ST.E.64 desc[UR40][R6.64], R38 ;  /* 0x0000002606008985 */ /* 0x0003e2000c101b28 */
[----:B------:R-:W-:Y:S02]  /*105c0*/  ISETP.GE.AND P0, PT, R12, UR4, PT ;  /* 0x000000040c007c0c */ /* 0x000fe4000bf06270 */
[----:B------:R-:W-:Y:S02]  /*105d0*/  SHF.R.S32.HI R13, RZ, 0x1f, R13 ;  /* 0x0000001fff0d7819 */ /* 0x000fe4000001140d */
[----:B0-----:R-:W-:-:S04]  /*105e0*/  @!P2 LEA R4, P5, R8, R14, 0x2 ;  /* 0x0000000e0804a211 */ /* 0x001fc800078a10ff */
[----:B------:R-:W-:Y:S01]  /*105f0*/  @!P2 LEA.HI.X R5, R8, R20, R11, 0x2, P5 ;  /* 0x000000140805a211 */ /* 0x000fe200028f140b */
[C---:B------:R-:W-:Y:S02]  /*10600*/  VIADD R8, R225.reuse, 0x40 ;  /* 0x00000040e1087836 */ /* 0x040fe40000000000 */
[----:B------:R-:W-:Y:S02]  /*10610*/  VIADD R11, R225, 0x30 ;  /* 0x00000030e10b7836 */ /* 0x000fe40000000000 */
[----:B------:R0:W-:Y:S01]  /*10620*/  @!P2 ST.E.64 desc[UR40][R4.64], R42 ;  /* 0x0000002a0400a985 */ /* 0x0001e2000c101b28 */
[----:B-1----:R-:W-:Y:S02]  /*10630*/  @!P3 LEA R6, P4, R9, R14, 0x2 ;  /* 0x0000000e0906b211 */ /* 0x002fe400078810ff */
[----:B------:R-:W-:Y:S02]  /*10640*/  ISETP.GE.AND P2, PT, R8, UR4, PT ;  /* 0x0000000408007c0c */ /* 0x000fe4000bf46270 */
[----:B------:R-:W-:-:S02]  /*10650*/  SHF.R.S32.HI R11, RZ, 0x1f, R11 ;  /* 0x0000001fff0b7819 */ /* 0x000fc4000001140b */
[----:B------:R-:W-:Y:S01]  /*10660*/  @!P3 LEA.HI.X R7, R9, R20, R13, 0x2, P4 ;  /* 0x000000140907b211 */ /* 0x000fe200020f140d */
[C---:B------:R-:W-:Y:S02]  /*10670*/  VIADD R9, R225.reuse, 0x48 ;  /* 0x00000048e1097836 */ /* 0x040fe40000000000 */
[----:B------:R-:W-:Y:S02]  /*10680*/  VIADD R13, R225, 0x38 ;  /* 0x00000038e10d7836 */ /* 0x000fe40000000000 */
[----:B------:R1:W-:Y:S01]  /*10690*/  @!P3 ST.E.64 desc[UR40][R6.64], R46 ;  /* 0x0000002e0600b985 */ /* 0x0003e2000c101b28 */
[----:B------:R-:W-:Y:S02]  /*106a0*/  ISETP.GE.AND P3, PT, R9, UR4, PT ;  /* 0x0000000409007c0c */ /* 0x000fe4000bf66270 */
[----:B0-----:R-:W-:Y:S02]  /*106b0*/  @!P1 LEA R4, P5, R3, R14, 0x2 ;  /* 0x0000000e03049211 */ /* 0x001fe400078a10ff */
[----:B------:R-:W-:-:S02]  /*106c0*/  SHF.R.S32.HI R13, RZ, 0x1f, R13 ;  /* 0x0000001fff0d7819 */ /* 0x000fc4000001140d */
[----:B------:R-:W-:Y:S01]  /*106d0*/  @!P1 LEA.HI.X R5, R3, R20, R11, 0x2, P5 ;  /* 0x0000001403059211 */ /* 0x000fe200028f140b */
[C---:B------:R-:W-:Y:S02]  /*106e0*/  VIADD R3, R225.reuse, 0x50 ;  /* 0x00000050e1037836 */ /* 0x040fe40000000000 */
[----:B------:R-:W-:Y:S02]  /*106f0*/  VIADD R11, R225, 0x40 ;  /* 0x00000040e10b7836 */ /* 0x000fe40000000000 */
[----:B------:R0:W-:Y:S01]  /*10700*/  @!P1 ST.E.64 desc[UR40][R4.64], R50 ;  /* 0x0000003204009985 */ /* 0x0001e2000c101b28 */
[----:B------:R-:W-:Y:S02]  /*10710*/  ISETP.GE.AND P1, PT, R3, UR4, PT ;  /* 0x0000000403007c0c */ /* 0x000fe4000bf26270 */
[----:B-1----:R-:W-:Y:S02]  /*10720*/  @!P0 LEA R6, P4, R12, R14, 0x2 ;  /* 0x0000000e0c068211 */ /* 0x002fe400078810ff */
        /* <DEDUP_REMOVED lines=12> */
[----:B------:R-:W-:Y:S02]  /*107f0*/  SHF.R.S32.HI R11, RZ, 0x1f, R11 ;  /* 0x0000001fff0b7819 */ /* 0x000fe4000001140b */
[----:B-1----:R-:W-:Y:S02]  /*10800*/  @!P3 LEA R6, P4, R9, R14, 0x2 ;  /* 0x0000000e0906b211 */ /* 0x002fe400078810ff */
[----:B------:R-:W-:-:S02]  /*10810*/  ISETP.GE.AND P2, PT, R12, UR4, PT ;  /* 0x000000040c007c0c */ /* 0x000fc4000bf46270 */
[----:B------:R-:W-:Y:S02]  /*10820*/  SHF.R.S32.HI R8, RZ, 0x1f, R8 ;  /* 0x0000001fff087819 */ /* 0x000fe40000011408 */
[----:B------:R-:W-:Y:S02]  /*10830*/  @!P3 LEA.HI.X R7, R9, R20, R11, 0x2, P4 ;  /* 0x000000140907b211 */ /* 0x000fe400020f140b */
[----:B0-----:R-:W-:-:S03]  /*10840*/  @!P1 LEA R4, P5, R3, R14, 0x2 ;  /* 0x0000000e03049211 */ /* 0x001fc600078a10ff */
[----:B------:R0:W-:Y:S01]  /*10850*/  @!P3 ST.E.64 desc[UR40][R6.64], R62 ;  /* 0x0000003e0600b985 */ /* 0x0001e2000c101b28 */
[----:B------:R-:W-:Y:S02]  /*10860*/  ISETP.GE.AND P3, PT, R24, UR4, PT ;  /* 0x0000000418007c0c */ /* 0x000fe4000bf66270 */
[----:B------:R-:W-:Y:S01]  /*10870*/  @!P1 LEA.HI.X R5, R3, R20, R8, 0x2, P5 ;  /* 0x0000001403059211 */ /* 0x000fe200028f1408 */
[----:B------:R-:W-:Y:S01]  /*10880*/  VIADD R3, R225, 0x70 ;  /* 0x00000070e1037836 */ /* 0x000fe20000000000 */
[-C--:B------:R-:W-:Y:S02]  /*10890*/  @!P0 LEA R8, P4, R15, R14.reuse, 0x2 ;  /* 0x0000000e0f088211 */ /* 0x080fe400078810ff */
[C---:B------:R-:W-:Y:S01]  /*108a0*/  @!P2 LEA R10, P5, R12.reuse, R14, 0x2 ;  /* 0x0000000e0c0aa211 */ /* 0x040fe200078a10ff */
[----:B------:R1:W-:Y:S01]  /*108b0*/  @!P1 ST.E.64 desc[UR40][R4.64], R66 ;  /* 0x0000004204009985 */ /* 0x0003e2000c101b28 */
[----:B------:R-:W-:Y:S02]  /*108c0*/  ISETP.GE.AND P1, PT, R3, UR4, PT ;  /* 0x0000000403007c0c */ /* 0x000fe4000bf26270 */
[-C--:B------:R-:W-:Y:S01]  /*108d0*/  @!P0 LEA.HI.X R9, R15, R20.reuse, R21, 0x2, P4 ;  /* 0x000000140f098211 */ /* 0x080fe200020f1415 */
[C---:B------:R-:W-:Y:S01]  /*108e0*/  VIADD R21, R225.reuse, 0x80 ;  /* 0x00000080e1157836 */ /* 0x040fe20000000000 */
[----:B------:R-:W-:Y:S01]  /*108f0*/  @!P2 LEA.HI.X R11, R12, R20, R13, 0x2, P5 ;  /* 0x000000140c0ba211 */ /* 0x000fe200028f140d */
[----:B------:R-:W-:Y:S01]  /*10900*/  VIADD R15, R225, 0x70 ;  /* 0x00000070e10f7836 */ /* 0x000fe20000000000 */
[----:B------:R-:W-:Y:S01]  /*10910*/  @!P3 LEA R12, P4, R24, R14, 0x2 ;  /* 0x0000000e180cb211 */ /* 0x000fe200078810ff */
[----:B------:R2:W-:Y:S01]  /*10920*/  @!P0 ST.E.64 desc[UR40][R8.64], R70 ;  /* 0x0000004608008985 */ /* 0x0005e2000c101b28 */
[----:B------:R-:W-:-:S02]  /*10930*/  ISETP.GE.AND P0, PT, R28, UR4, PT ;  /* 0x000000041c007c0c */ /* 0x000fc4000bf06270 */
[----:B------:R-:W-:Y:S01]  /*10940*/  SHF.R.S32.HI R15, RZ, 0x1f, R15 ;  /* 0x0000001fff0f7819 */ /* 0x000fe2000001140f */
[----:B------:R3:W-:Y:S01]  /*10950*/  @!P2 ST.E.64 desc[UR40][R10.64], R74 ;  /* 0x0000004a0a00a985 */ /* 0x0007e2000c101b28 */
[----:B------:R-:W-:Y:S02]  /*10960*/  ISETP.GE.AND P2, PT, R21, UR4, PT ;  /* 0x0000000415007c0c */ /* 0x000fe4000bf46270 */
[----:B0-----:R-:W-:Y:S02]  /*10970*/  @!P1 LEA R6, P5, R3, R14, 0x2 ;  /* 0x0000000e03069211 */ /* 0x001fe400078a10ff */
[-C--:B------:R-:W-:Y:S01]  /*10980*/  @!P3 LEA.HI.X R13, R24, R20.reuse, R25, 0x2, P4 ;  /* 0x00000014180db211 */ /* 0x080fe200020f1419 */
[----:B------:R-:W-:Y:S01]  /*10990*/  VIADD R24, R225, 0x88 ;  /* 0x00000088e1187836 */ /* 0x000fe20000000000 */
[----:B------:R-:W-:Y:S01]  /*109a0*/  @!P1 LEA.HI.X R7, R3, R20, R15, 0x2, P5 ;  /* 0x0000001403079211 */ /* 0x000fe200028f140f */
[C---:B------:R-:W-:Y:S02]  /*109b0*/  VIADD R3, R225.reuse, 0x90 ;  /* 0x00000090e1037836 */ /* 0x040fe40000000000 */
[----:B------:R0:W-:Y:S01]  /*109c0*/  @!P3 ST.E.64 desc[UR40][R12.64], R78 ;  /* 0x0000004e0c00b985 */ /* 0x0001e2000c101b28 */
[C---:B------:R-:W-:Y:S01]  /*109d0*/  VIADD R25, R225.reuse, 0x80 ;  /* 0x00000080e1197836 */ /* 0x040fe20000000000 */
[----:B------:R-:W-:Y:S01]  /*109e0*/  ISETP.GE.AND P3, PT, R24, UR4, PT ;  /* 0x0000000418007c0c */ /* 0x000fe2000bf66270 */
[----:B------:R-:W-:Y:S01]  /*109f0*/  VIADD R15, R225, 0x98 ;  /* 0x00000098e10f7836 */ /* 0x000fe20000000000 */
[----:B------:R4:W-:Y:S01]  /*10a00*/  @!P1 ST.E.64 desc[UR40][R6.64], R82 ;  /* 0x0000005206009985 */ /* 0x0009e2000c101b28 */
[----:B-1----:R-:W-:-:S02]  /*10a10*/  @!P0 LEA R4, P4, R28, R14, 0x2 ;  /* 0x0000000e1c048211 */ /* 0x002fc400078810ff */
[----:B------:R-:W-:Y:S02]  /*10a20*/  ISETP.GE.AND P1, PT, R3, UR4, PT ;  /* 0x0000000403007c0c */ /* 0x000fe4000bf26270 */
[----:B------:R-:W-:Y:S02]  /*10a30*/  SHF.R.S32.HI R25, RZ, 0x1f, R25 ;  /* 0x0000001fff197819 */ /* 0x000fe40000011419 */
[C---:B--2---:R-:W-:Y:S02]  /*10a40*/  @!P2 LEA R8, P5, R21.reuse, R14, 0x2 ;  /* 0x0000000e1508a211 */ /* 0x044fe400078a10ff */
[-C--:B------:R-:W-:Y:S02]  /*10a50*/  @!P0 LEA.HI.X R5, R28, R20.reuse, R29, 0x2, P4 ;  /* 0x000000141c058211 */ /* 0x080fe400020f141d */
[----:B------:R-:W-:Y:S01]  /*10a60*/  @!P2 LEA.HI.X R9, R21, R20, R25, 0x2, P5 ;  /* 0x000000141509a211 */ /* 0x000fe200028f1419 */
[C---:B------:R-:W-:Y:S01]  /*10a70*/  VIADD R21, R225.reuse, 0x90 ;  /* 0x00000090e1157836 */ /* 0x040fe20000000000 */
[----:B---3--:R-:W-:Y:S01]  /*10a80*/  @!P3 LEA R10, P4, R24, R14, 0x2 ;  /* 0x0000000e180ab211 */ /* 0x008fe200078810ff */
[----:B------:R-:W-:Y:S01]  /*10a90*/  VIADD R25, R225, 0x88 ;  /* 0x00000088e1197836 */ /* 0x000fe20000000000 */
[----:B------:R1:W-:Y:S01]  /*10aa0*/  @!P0 ST.E.64 desc[UR40][R4.64], R86 ;  /* 0x0000005604008985 */ /* 0x0003e2000c101b28 */
[----:B------:R-:W-:-:S02]  /*10ab0*/  ISETP.GE.AND P0, PT, R15, UR4, PT ;  /* 0x000000040f007c0c */ /* 0x000fc4000bf06270 */
[----:B------:R-:W-:Y:S01]  /*10ac0*/  SHF.R.S32.HI R21, RZ, 0x1f, R21 ;  /* 0x0000001fff157819 */ /* 0x000fe20000011415 */
[----:B------:R2:W-:Y:S01]  /*10ad0*/  @!P2 ST.E.64 desc[UR40][R8.64], R90 ;  /* 0x0000005a0800a985 */ /* 0x0005e2000c101b28 */
[----:B------:R-:W-:Y:S02]  /*10ae0*/  SHF.R.S32.HI R25, RZ, 0x1f, R25 ;  /* 0x0000001fff197819 */ /* 0x000fe40000011419 */
[----:B0-----:R-:W-:Y:S02]  /*10af0*/  @!P1 LEA R12, P5, R3, R14, 0x2 ;  /* 0x0000000e030c9211 */ /* 0x001fe400078a10ff */
[----:B------:R-:W-:Y:S02]  /*10b00*/  ISETP.GE.AND P2, PT, R237, UR4, PT ;  /* 0x00000004ed007c0c */ /* 0x000fe4000bf46270 */
[-C--:B------:R-:W-:Y:S02]  /*10b10*/  @!P3 LEA.HI.X R11, R24, R20.reuse, R25, 0x2, P4 ;  /* 0x00000014180bb211 */ /* 0x080fe400020f1419 */
[----:B------:R-:W-:Y:S01]  /*10b20*/  @!P1 LEA.HI.X R13, R3, R20, R21, 0x2, P5 ;  /* 0x00000014030d9211 */ /* 0x000fe200028f1415 */
[----:B------:R-:W-:Y:S01]  /*10b30*/  VIADD R21, R225, 0x98 ;  /* 0x00000098e1157836 */ /* 0x000fe20000000000 */
[----:B------:R-:W-:Y:S01]  /*10b40*/  ISETP.GE.AND P4, PT, R236, UR4, PT ;  /* 0x00000004ec007c0c */ /* 0x000fe2000bf86270 */
[----:B------:R0:W-:Y:S01]  /*10b50*/  @!P3 ST.E.64 desc[UR40][R10.64], R94 ;  /* 0x0000005e0a00b985 */ /* 0x0001e2000c101b28 */
[----:B----4-:R-:W-:-:S02]  /*10b60*/  @!P0 LEA R6, P5, R15, R14, 0x2 ;  /* 0x0000000e0f068211 */ /* 0x010fc400078a10ff */
[----:B------:R-:W-:Y:S01]  /*10b70*/  SHF.R.S32.HI R21, RZ, 0x1f, R21 ;  /* 0x0000001fff157819 */ /* 0x000fe20000011415 */
[----:B------:R3:W-:Y:S01]  /*10b80*/  @!P1 ST.E.64 desc[UR40][R12.64], R98 ;  /* 0x000000620c009985 */ /* 0x0007e2000c101b28 */
[----:B------:R-:W-:Y:S02]  /*10b90*/  ISETP.GE.AND P3, PT, R235, UR4, PT ;  /* 0x00000004eb007c0c */ /* 0x000fe4000bf66270 */
[----:B------:R-:W-:Y:S02]  /*10ba0*/  SHF.R.S32.HI R3, RZ, 0x1f, R237 ;  /* 0x0000001fff037819 */ /* 0x000fe400000114ed */
[----:B-1----:R-:W-:Y:S02]  /*10bb0*/  @!P2 LEA R4, P1, R237, R14, 0x2 ;  /* 0x0000000eed04a211 */ /* 0x002fe400078210ff */
[-C--:B------:R-:W-:Y:S02]  /*10bc0*/  @!P0 LEA.HI.X R7, R15, R20.reuse, R21, 0x2, P5 ;  /* 0x000000140f078211 */ /* 0x080fe400028f1415 */
[----:B------:R-:W-:-:S02]  /*10bd0*/  @!P2 LEA.HI.X R5, R237, R20, R3, 0x2, P1 ;  /* 0x00000014ed05a211 */ /* 0x000fc400008f1403 */
[----:B------:R-:W-:Y:S01]  /*10be0*/  ISETP.GE.AND P1, PT, R234, UR4, PT ;  /* 0x00000004ea007c0c */ /* 0x000fe2000bf26270 */
[----:B------:R1:W-:Y:S01]  /*10bf0*/  @!P0 ST.E.64 desc[UR40][R6.64], R102 ;  /* 0x0000006606008985 */ /* 0x0003e2000c101b28 */
[-C--:B--2---:R-:W-:Y:S02]  /*10c00*/  @!P4 LEA R8, P0, R236, R14.reuse, 0x2 ;  /* 0x0000000eec08c211 */ /* 0x084fe400078010ff */
[----:B------:R-:W-:Y:S01]  /*10c10*/  SHF.R.S32.HI R15, RZ, 0x1f, R236 ;  /* 0x0000001fff0f7819 */ /* 0x000fe200000114ec */
[----:B------:R2:W-:Y:S01]  /*10c20*/  @!P2 ST.E.64 desc[UR40][R4.64], R106 ;  /* 0x0000006a0400a985 */ /* 0x0005e2000c101b28 */
[----:B------:R-:W-:Y:S02]  /*10c30*/  SHF.R.S32.HI R3, RZ, 0x1f, R235 ;  /* 0x0000001fff037819 */ /* 0x000fe400000114eb */
[----:B0-----:R-:W-:Y:S02]  /*10c40*/  @!P3 LEA R10, P5, R235, R14, 0x2 ;  /* 0x0000000eeb0ab211 */ /* 0x001fe400078a10ff */
[----:B------:R-:W-:-:S02]  /*10c50*/  ISETP.GE.AND P2, PT, R233, UR4, PT ;  /* 0x00000004e9007c0c */ /* 0x000fc4000bf46270 */
[-C--:B------:R-:W-:Y:S02]  /*10c60*/  @!P4 LEA.HI.X R9, R236, R20.reuse, R15, 0x2, P0 ;  /* 0x00000014ec09c211 */ /* 0x080fe400000f140f */
[----:B------:R-:W-:Y:S02]  /*10c70*/  ISETP.GE.AND P0, PT, R232, UR4, PT ;  /* 0x00000004e8007c0c */ /* 0x000fe4000bf06270 */
[----:B------:R-:W-:Y:S01]  /*10c80*/  @!P3 LEA.HI.X R11, R235, R20, R3, 0x2, P5 ;  /* 0x00000014eb0bb211 */ /* 0x000fe200028f1403 */
[----:B------:R0:W-:Y:S01]  /*10c90*/  @!P4 ST.E.64 desc[UR40][R8.64], R110 ;  /* 0x0000006e0800c985 */ /* 0x0001e2000c101b28 */
[----:B---3--:R-:W-:Y:S02]  /*10ca0*/  @!P1 LEA R12, P4, R234, R14, 0x2 ;  /* 0x0000000eea0c9211 */ /* 0x008fe400078810ff */
[----:B------:R-:W-:Y:S01]  /*10cb0*/  SHF.R.S32.HI R3, RZ, 0x1f, R234 ;  /* 0x0000001fff037819 */ /* 0x000fe200000114ea */
[----:B------:R3:W-:Y:S01]  /*10cc0*/  @!P3 ST.E.64 desc[UR40][R10.64], R114 ;  /* 0x000000720a00b985 */ /* 0x0007e2000c101b28 */
[----:B------:R-:W-:-:S02]  /*10cd0*/  ISETP.GE.AND P3, PT, R231, UR4, PT ;  /* 0x00000004e7007c0c */ /* 0x000fc4000bf66270 */
[----:B------:R-:W-:Y:S02]  /*10ce0*/  @!P1 LEA.HI.X R13, R234, R20, R3, 0x2, P4 ;  /* 0x00000014ea0d9211 */ /* 0x000fe400020f1403 */
[CC--:B-1----:R-:W-:Y:S02]  /*10cf0*/  @!P2 LEA R6, P5, R233.reuse, R14.reuse, 0x2 ;  /* 0x0000000ee906a211 */ /* 0x0c2fe400078a10ff */
[----:B------:R-:W-:Y:S01]  /*10d00*/  SHF.R.S32.HI R15, RZ, 0x1f, R233 ;  /* 0x0000001fff0f7819 */ /* 0x000fe200000114e9 */
[----:B------:R1:W-:Y:S01]  /*10d10*/  @!P1 ST.E.64 desc[UR40][R12.64], R118 ;  /* 0x000000760c009985 */ /* 0x0003e2000c101b28 */
[----:B--2---:R-:W-:Y:S02]  /*10d20*/  @!P0 LEA R4, P4, R232, R14, 0x2 ;  /* 0x0000000ee8048211 */ /* 0x004fe400078810ff */
[----:B------:R-:W-:Y:S02]  /*10d30*/  SHF.R.S32.HI R3, RZ, 0x1f, R232 ;  /* 0x0000001fff037819 */ /* 0x000fe400000114e8 */
[----:B------:R-:W-:-:S02]  /*10d40*/  @!P2 LEA.HI.X R7, R233, R20, R15, 0x2, P5 ;  /* 0x00000014e907a211 */ /* 0x000fc400028f140f */
[----:B------:R-:W-:Y:S02]  /*10d50*/  ISETP.GE.AND P1, PT, R230, UR4, PT ;  /* 0x00000004e6007c0c */ /* 0x000fe4000bf26270 */
[----:B------:R-:W-:Y:S01]  /*10d60*/  @!P0 LEA.HI.X R5, R232, R20, R3, 0x2, P4 ;  /* 0x00000014e8058211 */ /* 0x000fe200020f1403 */
[----:B------:R2:W-:Y:S01]  /*10d70*/  @!P2 ST.E.64 desc[UR40][R6.64], R122 ;  /* 0x0000007a0600a985 */ /* 0x0005e2000c101b28 */
[----:B------:R-:W-:Y:S02]  /*10d80*/  ISETP.GE.AND P4, PT, R229, UR4, PT ;  /* 0x00000004e5007c0c */ /* 0x000fe4000bf86270 */
[----:B------:R-:W-:Y:S01]  /*10d90*/  SHF.R.S32.HI R3, RZ, 0x1f, R231 ;  /* 0x0000001fff037819 */ /* 0x000fe200000114e7 */
[----:B------:R4:W-:Y:S01]  /*10da0*/  @!P0 ST.E.64 desc[UR40][R4.64], R126 ;  /* 0x0000007e04008985 */ /* 0x0009e2000c101b28 */
[----:B0-----:R-:W-:Y:S02]  /*10db0*/  @!P3 LEA R8, P5, R231, R14, 0x2 ;  /* 0x0000000ee708b211 */ /* 0x001fe400078a10ff */
[----:B------:R-:W-:-:S02]  /*10dc0*/  ISETP.GE.AND P2, PT, R228, UR4, PT ;  /* 0x00000004e4007c0c */ /* 0x000fc4000bf46270 */
[----:B------:R-:W-:Y:S02]  /*10dd0*/  ISETP.GE.AND P0, PT, R227, UR4, PT ;  /* 0x00000004e3007c0c */ /* 0x000fe4000bf06270 */
[----:B------:R-:W-:Y:S02]  /*10de0*/  @!P3 LEA.HI.X R9, R231, R20, R3, 0x2, P5 ;  /* 0x00000014e709b211 */ /* 0x000fe400028f1403 */
[----:B------:R-:W-:Y:S02]  /*10df0*/  SHF.R.S32.HI R3, RZ, 0x1f, R230 ;  /* 0x0000001fff037819 */ /* 0x000fe400000114e6 */
[-C--:B---3--:R-:W-:Y:S01]  /*10e00*/  @!P1 LEA R10, P5, R230, R14.reuse, 0x2 ;  /* 0x0000000ee60a9211 */ /* 0x088fe200078a10ff */
[----:B------:R4:W-:Y:S01]  /*10e10*/  @!P3 ST.E.64 desc[UR40][R8.64], R130 ;  /* 0x000000820800b985 */ /* 0x0009e2000c101b28 */
[----:B-1----:R-:W-:Y:S02]  /*10e20*/  @!P4 LEA R12, P3, R229, R14, 0x2 ;  /* 0x0000000ee50cc211 */ /* 0x002fe400078610ff */
[----:B------:R-:W-:-:S02]  /*10e30*/  SHF.R.S32.HI R21, RZ, 0x1f, R229 ;  /* 0x0000001fff157819 */ /* 0x000fc400000114e5 */
[----:B------:R-:W-:Y:S02]  /*10e40*/  @!P1 LEA.HI.X R11, R230, R20, R3, 0x2, P5 ;  /* 0x00000014e60b9211 */ /* 0x000fe400028f1403 */
[C---:B--2---:R-:W-:Y:S02]  /*10e50*/  @!P2 LEA R6, P5, R228.reuse, R14, 0x2 ;  /* 0x0000000ee406a211 */ /* 0x044fe400078a10ff */
[----:B------:R-:W-:Y:S01]  /*10e60*/  SHF.R.S32.HI R15, RZ, 0x1f, R228 ;  /* 0x0000001fff0f7819 */ /* 0x000fe200000114e4 */
[----:B------:R4:W-:Y:S01]  /*10e70*/  @!P1 ST.E.64 desc[UR40][R10.64], R134 ;  /* 0x000000860a009985 */ /* 0x0009e2000c101b28 */
[----:B------:R-:W-:Y:S02]  /*10e80*/  @!P4 LEA.HI.X R13, R229, R20, R21, 0x2, P3 ;  /* 0x00000014e50dc211 */ /* 0x000fe400018f1415 */
[----:B------:R-:W-:Y:S02]  /*10e90*/  SHF.R.S32.HI R3, RZ, 0x1f, R227 ;  /* 0x0000001fff037819 */ /* 0x000fe400000114e3 */
[----:B------:R-:W-:Y:S01]  /*10ea0*/  @!P0 LEA R24, P3, R227, R14, 0x2 ;  /* 0x0000000ee3188211 */ /* 0x000fe200078610ff */
[----:B------:R4:W-:Y:S01]  /*10eb0*/  @!P4 ST.E.64 desc[UR40][R12.64], R138 ;  /* 0x0000008a0c00c985 */ /* 0x0009e2000c101b28 */
[----:B------:R-:W-:-:S02]  /*10ec0*/  @!P2 LEA.HI.X R7, R228, R20, R15, 0x2, P5 ;  /* 0x00000014e407a211 */ /* 0x000fc400028f140f */
[----:B------:R-:W-:-:S03]  /*10ed0*/  @!P0 LEA.HI.X R25, R227, R20, R3, 0x2, P3 ;  /* 0x00000014e3198211 */ /* 0x000fc600018f1403 */
[----:B------:R4:W-:Y:S04]  /*10ee0*/  @!P2 ST.E.64 desc[UR40][R6.64], R142 ;  /* 0x0000008e0600a985 */ /* 0x0009e8000c101b28 */
[----:B------:R4:W-:Y:S01]  /*10ef0*/  @!P0 ST.E.64 desc[UR40][R24.64], R146 ;  /* 0x0000009218008985 */ /* 0x0009e2000c101b28 */
[----:B------:R-:W-:-:S13]  /*10f00*/  ISETP.GE.AND P0, PT, R226, UR4, PT ;  /* 0x00000004e2007c0c */ /* 0x000fda000bf06270 */
[----:B----4-:R-:W-:Y:S05]  /*10f10*/  @P0 BRA `(.L_x_9593) ;  /* 0x0000000c00e80947 */ /* 0x010fea0003800000 */
[----:B------:R-:W-:Y:S02]  /*10f20*/  SHF.R.S32.HI R3, RZ, 0x1f, R226 ;  /* 0x0000001fff037819 */ /* 0x000fe400000114e2 */
[----:B------:R-:W-:-:S04]  /*10f30*/  LEA R14, P0, R226, R14, 0x2 ;  /* 0x0000000ee20e7211 */ /* 0x000fc800078010ff */
[----:B------:R-:W-:-:S05]  /*10f40*/  LEA.HI.X R15, R226, R20, R3, 0x2, P0 ;  /* 0x00000014e20f7211 */ /* 0x000fca00000f1403 */
[----:B------:R0:W-:Y:S01]  /*10f50*/  ST.E.64 desc[UR40][R14.64], R150 ;  /* 0x000000960e007985 */ /* 0x0001e2000c101b28 */
[----:B------:R-:W-:Y:S05]  /*10f60*/  BRA `(.L_x_9593) ;  /* 0x0000000c00d47947 */ /* 0x000fea0003800000 */
.L_x_9580:
        /* <DEDUP_REMOVED lines=16> */
[----:B------:R-:W3:-:S12]  /*11070*/  S2R R0, SR_TID.X ;  /* 0x0000000000007919 */ /* 0x000ed80000002100 */
[----:B------:R-:W4:Y:S01]  /*11080*/  @!P2 LDC R216, c[0x0][0xad4] ;  /* 0x0002b500ffd8ab82 */ /* 0x000f220000000800 */
[----:B---3--:R-:W-:Y:S01]  /*11090*/  VIADD R28, R0, 0xffffff80 ;  /* 0xffffff80001c7836 */ /* 0x008fe20000000000 */
[----:B----4-:R-:W-:-:S04]  /*110a0*/  ISETP.GT.AND P2, PT, R216, 0x1, PT ;  /* 0x00000001d800780c */ /* 0x010fc80003f44270 */
[----:B------:R-:W-:Y:S01]  /*110b0*/  ISETP.GT.AND P3, PT, R28, 0x7f, PT ;  /* 0x0000007f1c00780c */ /* 0x000fe20003f64270 */
[----:B--2---:R-:W-:-:S12]  /*110c0*/  @P1 BRA `(.L_x_9598) ;  /* 0x0000000000101947 */ /* 0x004fd80003800000 */
[----:B------:R-:W-:Y:S05]  /*110d0*/  @!P0 BRA `(.L_x_9598) ;  /* 0x00000000000c8947 */ /* 0x000fea0003800000 */
[----:B------:R-:W2:Y:S04]  /*110e0*/  LDG.E R7, desc[UR40][R4.64] ;  /* 0x0000002804077981 */ /* 0x000ea8000c1e1900 */
[----:B-----5:R-:W2:Y:S02]  /*110f0*/  LDG.E R20, desc[UR40][R4.64+0x4] ;  /* 0x0000042804147981 */ /* 0x020ea4000c1e1900 */
[----:B--2---:R-:W-:-:S07]  /*11100*/  IMAD.IADD R20, R20, 0x1, -R7 ;  /* 0x0000000114147824 */ /* 0x004fce00078e0a07 */
.L_x_9598:
[----:B------:R-:W2:Y:S01]  /*11110*/  LDL.LU R0, [R1+0x4c] ;  /* 0x00004c0001007983 */ /* 0x000ea20000300800 */
[----:B------:R-:W-:Y:S01]  /*11120*/  BSSY B1, `(.L_x_9599) ;  /* 0x0000037000017945 */ /* 0x000fe20003800000 */
[----:B------:R-:W-:Y:S02]  /*11130*/  SEL R217, R217, RZ, !P0 ;  /* 0x000000ffd9d97207 */ /* 0x000fe40004000000 */
[----:B-----5:R-:W-:Y:S02]  /*11140*/  SHF.R.S32.HI R26, RZ, 0x1f, R3 ;  /* 0x0000001fff1a7819 */ /* 0x020fe40000011403 */
[----:B--2---:R-:W-:Y:S01]  /*11150*/  SEL R27, R0, RZ, !P0 ;  /* 0x000000ff001b7207 */ /* 0x004fe20004000000 */
[----:B------:R-:W-:Y:S06]  /*11160*/  @P3 BRA `(.L_x_9600) ;  /* 0x0000000000c83947 */ /* 0x000fec0003800000 */
[----:B------:R-:W2:Y:S01]  /*11170*/  S2R R5, SR_TID.X ;  /* 0x0000000000057919 */ /* 0x000ea20000002100 */
[----:B------:R-:W3:Y:S02]  /*11180*/  LDC R31, c[0x0][0xbe8] ;  /* 0x0002fa00ff1f7b82 */ /* 0x000ee40000000800 */
[----:B---3--:R-:W-:Y:S02]  /*11190*/  IMAD R4, R20, R31, RZ ;  /* 0x0000001f14047224 */ /* 0x008fe400078e02ff */
[----:B--2---:R-:W-:-:S04]  /*111a0*/  IMAD R0, R222, 0x80, R5 ;  /* 0x00000080de007824 */ /* 0x004fc800078e0205 */
[----:B------:R-:W-:-:S05]  /*111b0*/  VIADD R29, R0, 0xffffff80 ;  /* 0xffffff80001d7836 */ /* 0x000fca0000000000 */
[----:B------:R-:W-:-:S13]  /*111c0*/  ISETP.GE.AND P0, PT, R29, R4, PT ;  /* 0x000000041d00720c */ /* 0x000fda0003f06270 */
[----:B------:R-:W-:Y:S05]  /*111d0*/  @P0 BRA `(.L_x_9600) ;  /* 0x0000000000ac0947 */ /* 0x000fea0003800000 */
[----:B------:R-:W-:Y:S01]  /*111e0*/  IMAD.MOV.U32 R24, RZ, RZ, 0x9b8 ;  /* 0x000009b8ff187424 */ /* 0x000fe200078e00ff */
[----:B------:R-:W-:Y:S01]  /*111f0*/  ISETP.GT.AND P0, PT, R216, 0x1, PT ;  /* 0x00000001d800780c */ /* 0x000fe20003f04270 */
[----:B------:R-:W2:Y:S01]  /*11200*/  LDC.64 R4, c[0x0][0xba8] ;  /* 0x0002ea00ff047b82 */ /* 0x000ea20000000a00 */
        /* <DEDUP_REMOVED lines=8> */
[----:B------:R-:W1:Y:S08]  /*11290*/  @P1 LDC R0, c[0x0][0xbec] ;  /* 0x0002fb00ff001b82 */ /* 0x000e700000000800 */
[----:B------:R-:W5:Y:S01]  /*112a0*/  @P1 LDC R33, c[0x0][0xbf0] ;  /* 0x0002fc00ff211b82 */ /* 0x000f620000000800 */
[----:B---3--:R-:W-:-:S07]  /*112b0*/  IMAD R13, R13, R217, RZ ;  /* 0x000000d90d0d7224 */ /* 0x008fce00078e02ff */
[----:B--2---:R-:W2:Y:S01]  /*112c0*/  @!P0 LDC R4, c[0x0][0xb50] ;  /* 0x0002d400ff048b82 */ /* 0x004ea20000000800 */
[----:B------:R-:W-:-:S04]  /*112d0*/  IMAD.WIDE.U32 R10, R12, R217, RZ ;  /* 0x000000d90c0a7225 */ /* 0x000fc800078e00ff */
[----:B------:R-:W-:Y:S02]  /*112e0*/  IMAD R13, R12, R27, R13 ;  /* 0x0000001b0c0d7224 */ /* 0x000fe400078e020d */
[----:B-1----:R-:W-:Y:S01]  /*112f0*/  @P1 IMAD.HI.U32 R0, R29, R0, RZ ;  /* 0x000000001d001227 */ /* 0x002fe200078e00ff */
[----:B------:R-:W1:Y:S03]  /*11300*/  @!P0 LDC R5, c[0x0][0xb54] ;  /* 0x0002d500ff058b82 */ /* 0x000e660000000800 */
        /* <DEDUP_REMOVED lines=15> */
[----:B0-----:R-:W-:Y:S01]  /*11400*/  IMAD R0, R7, R11, RZ ;  /* 0x0000000b07007224 */ /* 0x001fe200078e02ff */
[----:B------:R-:W-:-:S05]  /*11410*/  SHF.R.S32.HI R13, RZ, 0x1f, R11 ;  /* 0x0000001fff0d7819 */ /* 0x000fca000001140b */
[C---:B------:R-:W-:Y:S02]  /*11420*/  IMAD R13, R6.reuse, R13, R0 ;  /* 0x0000000d060d7224 */ /* 0x040fe400078e0200 */
[----:B------:R-:W-:-:S04]  /*11430*/  IMAD.WIDE.U32 R6, R6, R11, R8 ;  /* 0x0000000b06067225 */ /* 0x000fc800078e0008 */
[----:B------:R-:W-:Y:S01]  /*11440*/  IMAD.IADD R0, R7, 0x1, R13 ;  /* 0x0000000107007824 */ /* 0x000fe200078e020d */
[----:B--2---:R-:W-:Y:S01]  /*11450*/  LEA R4, P0, R6, R4, 0x2 ;  /* 0x0000000406047211 */ /* 0x004fe200078010ff */
[----:B------:R-:W-:-:S03]  /*11460*/  IMAD.MOV.U32 R7, RZ, RZ, -0x800000 ;  /* 0xff800000ff077424 */ /* 0x000fc600078e00ff */
[----:B-1----:R-:W-:-:S05]  /*11470*/  LEA.HI.X R5, R6, R5, R0, 0x2, P0 ;  /* 0x0000000506057211 */ /* 0x002fca00000f1400 */
[----:B------:R2:W-:Y:S04]  /*11480*/  STG.E desc[UR40][R4.64], R7 ;  /* 0x0000000704007986 */ /* 0x0005e8000c101928 */
.L_x_9600:
[----:B------:R-:W-:Y:S05]  /*11490*/  BSYNC B1 ;  /* 0x0000000000017941 */ /* 0x000fea0003800000 */
.L_x_9599:
[----:B------:R-:W-:Y:S05]  /*114a0*/  @P2 BRA `(.L_x_9593) ;  /* 0x0000000800842947 */ /* 0x000fea0003800000 */
[----:B------:R-:W3:Y:S01]  /*114b0*/  LDC R21, c[0x0][0xbe8] ;  /* 0x0002fa00ff157b82 */ /* 0x000ee20000000800 */
[----:B--2---:R-:W-:Y:S01]  /*114c0*/  SHF.R.S32.HI R5, RZ, 0x1f, R28 ;  /* 0x0000001fff057819 */ /* 0x004fe2000001141c */
[----:B------:R-:W-:Y:S02]  /*114d0*/  ULDC.64 UR4, c[0x0][0xaa0] ;  /* 0x0002a80000047ab9 */ /* 0x000fe40000000a00 */
[----:B------:R-:W-:Y:S01]  /*114e0*/  IMAD R0, R26, UR4, RZ ;  /* 0x000000041a007c24 */ /* 0x000fe2000f8e02ff */
[----:B------:R-:W-:Y:S01]  /*114f0*/  LEA.HI R8, R5, R28, RZ, 0x3 ;  /* 0x0000001c05087211 */ /* 0x000fe200078f18ff */
[----:B------:R-:W-:-:S03]  /*11500*/  IMAD.WIDE.U32 R4, R3, UR4, RZ ;  /* 0x0000000403047c25 */ /* 0x000fc6000f8e00ff */
[----:B------:R-:W-:Y:S01]  /*11510*/  LOP3.LUT R9, R8, 0xfffffff8, RZ, 0xc0, !PT ;  /* 0xfffffff808097812 */ /* 0x000fe200078ec0ff */
[----:B------:R-:W-:Y:S01]  /*11520*/  IMAD R7, R3, UR5, R0 ;  /* 0x0000000503077c24 */ /* 0x000fe2000f8e0200 */
[----:B------:R-:W-:Y:S01]  /*11530*/  SHF.R.S32.HI R8, RZ, 0x3, R8 ;  /* 0x00000003ff087819 */ /* 0x000fe20000011408 */
[----:B------:R-:W-:Y:S02]  /*11540*/  ULDC.64 UR4, c[0x0][0xae8] ;  /* 0x0002ba0000047ab9 */ /* 0x000fe40000000a00 */
[----:B------:R-:W-:Y:S02]  /*11550*/  IMAD.IADD R3, R28, 0x1, -R9 ;  /* 0x000000011c037824 */ /* 0x000fe400078e0a09 */
[----:B------:R-:W-:Y:S02]  /*11560*/  IMAD.IADD R5, R5, 0x1, R7 ;  /* 0x0000000105057824 */ /* 0x000fe400078e0207 */
[----:B------:R-:W-:Y:S02]  /*11570*/  IMAD R3, R3, 0x20, R8 ;  /* 0x0000002003037824 */ /* 0x000fe400078e0208 */
[----:B------:R-:W-:Y:S01]  /*11580*/  IMAD.WIDE.U32 R4, R215, UR4, R4 ;  /* 0x00000004d7047c25 */ /* 0x000fe2000f8e0004 */
[----:B---3--:R-:W-:-:S03]  /*11590*/  ISETP.NE.AND P0, PT, R21, 0x1, PT ;  /* 0x000000011500780c */ /* 0x008fc60003f05270 */
[----:B------:R-:W-:Y:S02]  /*115a0*/  IMAD R9, R222, 0x80, R3 ;  /* 0x00000080de097824 */ /* 0x000fe400078e0203 */
[----:B------:R-:W-:Y:S01]  /*115b0*/  IMAD R5, R215, UR5, R5 ;  /* 0x00000005d7057c24 */ /* 0x000fe2000f8e0205 */
[----:B------:R-:W-:Y:S01]  /*115c0*/  ULDC.64 UR4, c[0x0][0xaf0] ;  /* 0x0002bc0000047ab9 */ /* 0x000fe20000000a00 */
[----:B------:R-:W-:Y:S02]  /*115d0*/  IMAD.MOV.U32 R3, RZ, RZ, R9 ;  /* 0x000000ffff037224 */ /* 0x000fe400078e0009 */
[----:B------:R-:W-:-:S04]  /*115e0*/  IMAD.WIDE.U32 R4, R217, UR4, R4 ;  /* 0x00000004d9047c25 */ /* 0x000fc8000f8e0004 */
[----:B------:R-:W2:Y:S08]  /*115f0*/  @P0 LDC R6, c[0x0][0xbec] ;  /* 0x0002fb00ff060b82 */ /* 0x000eb00000000800 */
[----:B------:R-:W3:Y:S01]  /*11600*/  @P0 LDC R11, c[0x0][0xbf0] ;  /* 0x0002fc00ff0b0b82 */ /* 0x000ee20000000800 */
[----:B--2---:R-:W-:-:S04]  /*11610*/  @P0 IMAD.HI.U32 R0, R9, R6, RZ ;  /* 0x0000000609000227 */ /* 0x004fc800078e00ff */
[----:B------:R-:W-:Y:S01]  /*11620*/  IMAD R6, R27, UR4, RZ ;  /* 0x000000041b067c24 */ /* 0x000fe2000f8e02ff */
[----:B---3--:R-:W-:-:S03]  /*11630*/  @P0 SHF.R.U32.HI R3, RZ, R11, R0 ;  /* 0x0000000bff030219 */ /* 0x008fc60000011600 */
[----:B------:R-:W-:Y:S01]  /*11640*/  IMAD R7, R217, UR5, R6 ;  /* 0x00000005d9077c24 */ /* 0x000fe2000f8e0206 */
[----:B------:R-:W-:Y:S01]  /*11650*/  ULDC.64 UR4, c[0x0][0xae0] ;  /* 0x0002b80000047ab9 */ /* 0x000fe20000000a00 */
[--C-:B------:R-:W-:Y:S01]  /*11660*/  SHF.R.S32.HI R0, RZ, 0x1f, R3.reuse ;  /* 0x0000001fff007819 */ /* 0x100fe20000011403 */
[----:B------:R-:W-:Y:S02]  /*11670*/  IMAD.MOV R6, RZ, RZ, -R3 ;  /* 0x000000ffff067224 */ /* 0x000fe400078e0a03 */
[----:B------:R-:W-:Y:S02]  /*11680*/  IMAD.IADD R5, R5, 0x1, R7 ;  /* 0x0000000105057824 */ /* 0x000fe400078e0207 */
        /* <DEDUP_REMOVED lines=11> */
[----:B------:R-:W-:Y:S02]  /*11740*/  VIADD R9, R203, 0xc0 ;  /* 0x000000c0cb097836 */ /* 0x000fe40000000000 */
[----:B------:R-:W-:Y:S01]  /*11750*/  IMAD.IADD R5, R5, 0x1, R3 ;  /* 0x0000000105057824 */ /* 0x000fe200078e0203 */
[C---:B------:R-:W-:Y:S01]  /*11760*/  LEA R3, P0, R4.reuse, UR4, 0x1 ;  /* 0x0000000404037c11 */ /* 0x040fe2000f8008ff */
[----:B------:R-:W-:Y:S01]  /*11770*/  UMOV UR4, 0xffffffff ;  /* 0xffffffff00047882 */ /* 0x000fe20000000000 */
[----:B------:R-:W-:Y:S02]  /*11780*/  SHF.R.S32.HI R6, RZ, 0x1f, R9 ;  /* 0x0000001fff067819 */ /* 0x000fe40000011409 */
[----:B------:R-:W-:Y:S01]  /*11790*/  LEA.HI.X R4, R4, UR5, R5, 0x1, P0 ;  /* 0x0000000504047c11 */ /* 0x000fe200080f0c05 */
[----:B------:R-:W-:Y:S08]  /*117a0*/  BRA.DIV UR4, `(.L_x_9601) ;  /* 0x0000009204487947 */ /* 0x000ff0000b800000 */
[----:B------:R2:W3:Y:S04]  /*117b0*/  SHFL.IDX PT, R0, R4, RZ, 0x181f ;  /* 0x00181fff04007589 */ /* 0x0004e800000e0000 */
[----:B------:R2:W4:Y:S02]  /*117c0*/  SHFL.IDX PT, R14, R3, RZ, 0x181f ;  /* 0x00181fff030e7589 */ /* 0x00052400000e0000 */
.L_x_9817:
[----:B------:R-:W-:Y:S01]  /*117d0*/  IMAD R20, R20, R21, RZ ;  /* 0x0000001514147224 */ /* 0x000fe200078e02ff */
[----:B------:R-:W-:Y:S01]  /*117e0*/  BSSY B1, `(.L_x_9602) ;  /* 0x0000018000017945 */ /* 0x000fe20003800000 */
[----:B------:R-:W-:-:S05]  /*117f0*/  IMAD R7, R222, 0x80, R8 ;  /* 0x00000080de077824 */ /* 0x000fca00078e0208 */
        /* <DEDUP_REMOVED lines=8> */
[----:B------:R-:W-:-:S05]  /*11880*/  SHF.R.S32.HI R15, RZ, 0x1f, R214 ;  /* 0x0000001fff0f7819 */ /* 0x000fca00000114d6 */
[CC--:B----4-:R-:W-:Y:S02]  /*11890*/  @!P3 LEA R10, P5, R203.reuse, R14.reuse, 0x1 ;  /* 0x0000000ecb0ab211 */ /* 0x0d0fe400078a08ff */
[C---:B------:R-:W-:Y:S02]  /*118a0*/  @!P2 LEA R12, P4, R214.reuse, R14, 0x1 ;  /* 0x0000000ed60ca211 */ /* 0x040fe400078808ff */
[----:B---3--:R-:W-:Y:S02]  /*118b0*/  @!P3 LEA.HI.X R11, R203, R0, R5, 0x1, P5 ;  /* 0x00000000cb0bb211 */ /* 0x008fe400028f0c05 */
[----:B------:R-:W-:Y:S02]  /*118c0*/  SHF.R.S32.HI R5, RZ, 0x1f, R213 ;  /* 0x0000001fff057819 */ /* 0x000fe400000114d5 */
[----:B------:R-:W-:Y:S01]  /*118d0*/  @!P1 LEA R24, P5, R213, R14, 0x1 ;  /* 0x0000000ed5189211 */ /* 0x000fe200078a08ff */
[----:B------:R3:W-:Y:S01]  /*118e0*/  @!P3 ST.E.128 desc[UR40][R10.64], RZ ;  /* 0x000000ff0a00b985 */ /* 0x0007e2000c101d28 */
[----:B------:R-:W-:-:S02]  /*118f0*/  @!P2 LEA.HI.X R13, R214, R0, R15, 0x1, P4 ;  /* 0x00000000d60da211 */ /* 0x000fc400020f0c0f */
[----:B------:R-:W-:Y:S02]  /*11900*/  @!P0 LEA R14, P4, R9, R14, 0x1 ;  /* 0x0000000e090e8211 */ /* 0x000fe400078808ff */
[-C--:B------:R-:W-:Y:S01]  /*11910*/  @!P1 LEA.HI.X R25, R213, R0.reuse, R5, 0x1, P5 ;  /* 0x00000000d5199211 */ /* 0x080fe200028f0c05 */
[----:B------:R3:W-:Y:S01]  /*11920*/  @!P2 ST.E.128 desc[UR40][R12.64], RZ ;  /* 0x000000ff0c00a985 */ /* 0x0007e2000c101d28 */
[----:B------:R-:W-:-:S03]  /*11930*/  @!P0 LEA.HI.X R15, R9, R0, R6, 0x1, P4 ;  /* 0x00000000090f8211 */ /* 0x000fc600020f0c06 */
[----:B------:R3:W-:Y:S04]  /*11940*/  @!P1 ST.E.128 desc[UR40][R24.64], RZ ;  /* 0x000000ff18009985 */ /* 0x0007e8000c101d28 */
[----:B------:R3:W-:Y:S02]  /*11950*/  @!P0 ST.E.128 desc[UR40][R14.64], RZ ;  /* 0x000000ff0e008985 */ /* 0x0007e4000c101d28 */
.L_x_9603:
[----:B------:R-:W-:Y:S05]  /*11960*/  BSYNC B1 ;  /* 0x0000000000017941 */ /* 0x000fea0003800000 */
.L_x_9602:
[----:B------:R-:W-:-:S03]  /*11970*/  UMOV UR4, 0xffffffff ;  /* 0xffffffff00047882 */ /* 0x000fc60000000000 */
[----:B------:R-:W-:Y:S05]  /*11980*/  BRA.DIV UR4, `(.L_x_9604) ;  /* 0x0000009204047947 */ /* 0x000fea000b800000 */
[----:B---3--:R3:W0:Y:S04]  /*11990*/  SHFL.IDX PT, R0, R4, 0x1, 0x181f ;  /* 0x00381f0004007f89 */ /* 0x00862800000e0000 */
[----:B----4-:R3:W4:Y:S02]  /*119a0*/  SHFL.IDX PT, R14, R3, 0x1, 0x181f ;  /* 0x00381f00030e7f89 */ /* 0x01072400000e0000 */
.L_x_9821:
        /* <DEDUP_REMOVED lines=13> */
[----:B0-----:R-:W-:Y:S02]  /*11a80*/  @!P3 LEA.HI.X R11, R203, R0, R8, 0x1, P5 ;  /* 0x00000000cb0bb211 */ /* 0x001fe400028f0c08 */
        /* <DEDUP_REMOVED lines=10> */
.L_x_9606:
[----:B------:R-:W-:Y:S05]  /*11b30*/  BSYNC B1 ;  /* 0x0000000000017941 */ /* 0x000fea0003800000 */
.L_x_9605:
[----:B------:R-:W-:-:S03]  /*11b40*/  UMOV UR4, 0xffffffff ;  /* 0xffffffff00047882 */ /* 0x000fc60000000000 */
[----:B------:R-:W-:Y:S05]  /*11b50*/  BRA.DIV UR4, `(.L_x_9607) ;  /* 0x0000008e04d87947 */ /* 0x000fea000b800000 */
[----:B0-----:R0:W0:Y:S04]  /*11b60*/  SHFL.IDX PT, R0, R4, 0x2, 0x181f ;  /* 0x00581f0004007f89 */ /* 0x00102800000e0000 */
[----:B----4-:R4:W0:Y:S02]  /*11b70*/  SHFL.IDX PT, R14, R3, 0x2, 0x181f ;  /* 0x00581f00030e7f89 */ /* 0x01082400000e0000 */
.L_x_9825:
        /* <DEDUP_REMOVED lines=11> */
[CC--:B0-----:R-:W-:Y:S02]  /*11c30*/  @!P3 LEA R10, P5, R203.reuse, R14.reuse, 0x1 ;  /* 0x0000000ecb0ab211 */ /* 0x0c1fe400078a08ff */
[C---:B------:R-:W-:Y:S02]  /*11c40*/  @!P2 LEA R12, P4, R214.reuse, R14, 0x1 ;  /* 0x0000000ed60ca211 */ /* 0x040fe400078808ff */
[----:B------:R-:W-:Y:S02]  /*11c50*/  @!P3 LEA.HI.X R11, R203, R0, R8, 0x1, P5 ;  /* 0x00000000cb0bb211 */ /* 0x000fe400028f0c08 */
        /* <DEDUP_REMOVED lines=10> */
.L_x_9609:
[----:B------:R-:W-:Y:S05]  /*11d00*/  BSYNC B1 ;  /* 0x0000000000017941 */ /* 0x000fea0003800000 */
.L_x_9608:
[----:B------:R-:W-:-:S03]  /*11d10*/  UMOV UR4, 0xffffffff ;  /* 0xffffffff00047882 */ /* 0x000fc60000000000 */
[----:B------:R-:W-:Y:S05]  /*11d20*/  BRA.DIV UR4, `(.L_x_9610) ;  /* 0x0000008e04ac7947 */ /* 0x000fea000b800000 */
[----:B0-----:R0:W0:Y:S04]  /*11d30*/  SHFL.IDX PT, R0, R4, 0x3, 0x181f ;  /* 0x00781f0004007f89 */ /* 0x00102800000e0000 */
[----:B------:R0:W0:Y:S02]  /*11d40*/  SHFL.IDX PT, R14, R3, 0x3, 0x181f ;  /* 0x00781f00030e7f89 */ /* 0x00002400000e0000 */
.L_x_9829:
[----:B0-234-:R-:W-:-:S05]  /*11d50*/  VIADD R3, R7, 0x60 ;  /* 0x0000006007037836 */ /* 0x01dfca0000000000 */
        /* <DEDUP_REMOVED lines=9> */
[CC--:B------:R-:W-:Y:S02]  /*11df0*/  @!P3 LEA R4, P5, R203.reuse, R14.reuse, 0x1 ;  /* 0x0000000ecb04b211 */ /* 0x0c0fe400078a08ff */
        /* <DEDUP_REMOVED lines=12> */
.L_x_9593:
[----:B------:R-:W-:Y:S05]  /*11ec0*/  BSYNC B0 ;  /* 0x0000000000007941 */ /* 0x000fea0003800000 */
.L_x_9579:
[----:B------:R-:W-:Y:S02]  /*11ed0*/  ULDC UR4, c[0x0][0xc3c] ;  /* 0x00030f0000047ab9 */ /* 0x000fe40000000800 */
[----:B-1----:R-:W-:-:S13]  /*11ee0*/  ISETP.GE.AND P0, PT, R155, UR4, PT ;  /* 0x000000049b007c0c */ /* 0x002fda000bf06270 */
[----:B------:R-:W-:Y:S05]  /*11ef0*/  @!P0 BRA `(.L_x_9611) ;  /* 0xfffffef4002c8947 */ /* 0x000fea000383ffff */
[----:B------:R-:W-:Y:S05]  /*11f00*/  BRA `(.L_x_9465) ;  /* 0x0000007c00107947 */ /* 0x000fea0003800000 */
.L_x_9463:
        /* <DEDUP_REMOVED lines=20> */
.L_x_9612:
        /* <DEDUP_REMOVED lines=43> */
.L_x_9616:
        /* <DEDUP_REMOVED lines=38> */
.L_x_9614:
        /* <DEDUP_REMOVED lines=20> */
.L_x_9617:
        /* <DEDUP_REMOVED lines=54> */
.L_x_9615:
[----:B------:R-:W-:Y:S01]  /*12a00*/  IMAD.U32 R2, RZ, RZ, UR6 ;  /* 0x00000006ff027e24 */ /* 0x000fe2000f8e00ff */
[----:B------:R0:W-:Y:S04]  /*12a10*/  STL [R1+0x4], RZ ;  /* 0x000004ff01007387 */ /* 0x0001e80000100800 */
[----:B------:R0:W-:Y:S04]  /*12a20*/  STL [R1+0x8], RZ ;  /* 0x000008ff01007387 */ /* 0x0001e80000100800 */
[----:B------:R0:W-:Y:S02]  /*12a30*/  STL [R1], R2 ;  /* 0x0000000201007387 */ /* 0x0001e40000100800 */
.L_x_9618:
        /* <DEDUP_REMOVED lines=10> */
.L_x_9613:
[----:B-1----:R-:W3:Y:S01]  /*12ae0*/  LDL R0, [R1+0xc] ;  /* 0x00000c0001007983 */ /* 0x002ee20000100800 */
[----:B------:R-:W-:Y:S01]  /*12af0*/  ULDC UR4, c[0x0][0xc3c] ;  /* 0x00030f0000047ab9 */ /* 0x000fe20000000800 */
[----:B------:R-:W-:Y:S01]  /*12b00*/  IMAD.MOV.U32 R19, RZ, RZ, RZ ;  /* 0x000000ffff137224 */ /* 0x000fe200078e00ff */
[----:B---3--:R-:W-:Y:S01]  /*12b10*/  ISETP.GE.AND P0, PT, R0, UR4, PT ;  /* 0x0000000400007c0c */ /* 0x008fe2000bf06270 */
[----:B------:R-:W-:-:S05]  /*12b20*/  IMAD.MOV.U32 R0, RZ, RZ, 0x1 ;  /* 0x00000001ff007424 */ /* 0x000fca00078e00ff */
[----:B------:R1:W-:Y:S04]  /*12b30*/  STL [R1+0x14], R0 ;  /* 0x0000140001007387 */ /* 0x0003e80000100800 */
[----:B------:R1:W-:Y:S03]  /*12b40*/  STL [R1+0x54], RZ ;  /* 0x000054ff01007387 */ /* 0x0003e60000100800 */
[----:B------:R-:W-:Y:S05]  /*12b50*/  @P0 BRA `(.L_x_9619) ;  /* 0x0000006c001c0947 */ /* 0x000fea0003800000 */
[----:B------:R-:W3:Y:S01]  /*12b60*/  S2UR UR5, SR_CgaCtaId ;  /* 0x00000000000579c3 */ /* 0x000ee20000008800 */
[C---:B-1----:R-:W-:Y:S01]  /*12b70*/  IMAD.SHL.U32 R0, R6.reuse, 0x8, RZ ;  /* 0x0000000806007824 */ /* 0x042fe200078e00ff */
[----:B------:R-:W-:Y:S01]  /*12b80*/  LOP3.LUT R4, R6, 0x7f, RZ, 0xc0, !PT ;  /* 0x0000007f06047812 */ /* 0x000fe200078ec0ff */
[----:B------:R-:W-:Y:S01]  /*12b90*/  UMOV UR4, 0x400 ;  /* 0x0000040000047882 */ /* 0x000fe20000000000 */
[----:B------:R-:W-:Y:S01]  /*12ba0*/  BSSY B8, `(.L_x_9619) ;  /* 0x00006c2000087945 */ /* 0x000fe20003800000 */
[----:B------:R-:W-:Y:S01]  /*12bb0*/  IMAD.MOV.U32 R19, RZ, RZ, RZ ;  /* 0x000000ffff137224 */ /* 0x000fe200078e00ff */
[----:B------:R-:W-:Y:S01]  /*12bc0*/  LOP3.LUT R3, R0, 0x1f8, RZ, 0xc0, !PT ;  /* 0x000001f800037812 */ /* 0x000fe200078ec0ff */
[----:B0-----:R-:W-:Y:S01]  /*12bd0*/  IMAD.SHL.U32 R2, R4, 0x8, RZ ;  /* 0x0000000804027824 */ /* 0x001fe200078e00ff */
        /* <DEDUP_REMOVED lines=16> */
.L_x_9761:
[----:B0--3--:R-:W3:Y:S01]  /*12ce0*/  LDL R0, [R1+0xc] ;  /* 0x00000c0001007983 */ /* 0x009ee20000100800 */
[----:B-1----:R-:W3:Y:S01]  /*12cf0*/  LDC.64 R2, c[0x0][0xc88] ;  /* 0x00032200ff027b82 */ /* 0x002ee20000000a00 */
[----:B------:R-:W-:Y:S05]  /*12d00*/  YIELD ;  /* 0x0000000000007946 */ /* 0x000fea0003800000 */
[----:B------:R-:W-:Y:S01]  /*12d10*/  ULDC.64 UR4, c[0x0][0xa28] ;  /* 0x00028a0000047ab9 */ /* 0x000fe20000000a00 */
[----:B--2---:R-:W-:Y:S02]  /*12d20*/  CS2R R8, SRZ ;  /* 0x0000000000087805 */ /* 0x004fe4000001ff00 */
[----:B------:R-:W-:Y:S01]  /*12d30*/  ISETP.NE.U32.AND P0, PT, RZ, UR4, PT ;  /* 0x00000004ff007c0c */ /* 0x000fe2000bf05070 */
[----:B------:R-:W-:Y:S01]  /*12d40*/  ULDC.64 UR10, c[0x0][0xa18] ;  /* 0x00028600000a7ab9 */ /* 0x000fe20000000a00 */
[----:B------:R-:W-:Y:S01]  /*12d50*/  ULDC.64 UR8, c[0x0][0xa10] ;  /* 0x0002840000087ab9 */ /* 0x000fe20000000a00 */
[----:B------:R-:W-:Y:S01]  /*12d60*/  ULDC.64 UR6, c[0x0][0xa08] ;  /* 0x0002820000067ab9 */ /* 0x000fe20000000a00 */
[----:B---3--:R-:W-:-:S05]  /*12d70*/  IMAD.WIDE R2, R0, 0x4, R2 ;  /* 0x0000000400027825 */ /* 0x008fca00078e0202 */
        /* <DEDUP_REMOVED lines=54> */
.L_x_9620:
        /* <DEDUP_REMOVED lines=17> */
.L_x_9621:
[----:B------:R-:W-:Y:S05]  /*131f0*/  @!P0 BRA `(.L_x_9622) ;  /* 0x00000000000c8947 */ /* 0x000fea0003800000 */
[----:B------:R-:W2:Y:S04]  /*13200*/  LDG.E R9, desc[UR40][R6.64] ;  /* 0x0000002806097981 */ /* 0x000ea8000c1e1900 */
[----:B------:R-:W2:Y:S02]  /*13210*/  LDG.E R6, desc[UR40][R6.64+0x4] ;  /* 0x0000042806067981 */ /* 0x000ea4000c1e1900 */
[----:B--2---:R-:W-:-:S07]  /*13220*/  IMAD.IADD R9, R6, 0x1, -R9 ;  /* 0x0000000106097824 */ /* 0x004fce00078e0a09 */
.L_x_9622:
[----:B01----:R-:W2:Y:S01]  /*13230*/  @P2 LDG.E R2, desc[UR40][R4.64] ;  /* 0x0000002804022981 */ /* 0x003ea2000c1e1900 */
[----:B-----5:R-:W-:-:S03]  /*13240*/  IMAD.IADD R6, R9, 0x1, -R8 ;  /* 0x0000000109067824 */ /* 0x020fc600078e0a08 */
[----:B------:R-:W2:Y:S01]  /*13250*/  @P2 LDG.E R4, desc[UR40][R4.64+0x4] ;  /* 0x0000042804042981 */ /* 0x000ea2000c1e1900 */
[----:B------:R-:W-:Y:S01]  /*13260*/  LOP3.LUT R14, R10, 0xff, RZ, 0xc0, !PT ;  /* 0x000000ff0a0e7812 */ /* 0x000fe200078ec0ff */
[----:B------:R-:W-:Y:S01]  /*13270*/  BSSY B0, `(.L_x_9623) ;  /* 0x000002a000007945 */ /* 0x000fe20003800000 */
[----:B------:R-:W-:Y:S01]  /*13280*/  SHF.R.U32.HI R10, RZ, 0x10, R10 ;  /* 0x00000010ff0a7819 */ /* 0x000fe2000001160a */
[----:B--2---:R-:W-:-:S04]  /*13290*/  @P2 IMAD.IADD R11, R4, 0x1, -R2 ;  /* 0x00000001040b2824 */ /* 0x004fc800078e0a02 */
[----:B------:R-:W-:-:S04]  /*132a0*/  IMAD.IADD R3, R6, 0x1, R11 ;  /* 0x0000000106037824 */ /* 0x000fc800078e020b */
[----:B------:R-:W-:-:S04]  /*132b0*/  VIADD R2, R3, 0x5f ;  /* 0x0000005f03027836 */ /* 0x000fc80000000000 */
[----:B------:R-:W-:Y:S01]  /*132c0*/  IMAD.HI R2, R2, 0x2aaaaaab, RZ ;  /* 0x2aaaaaab02027827 */ /* 0x000fe200078e02ff */
[----:B------:R-:W-:-:S04]  /*132d0*/  ISETP.GE.AND P1, PT, R3, 0x1, PT ;  /* 0x000000010300780c */ /* 0x000fc80003f26270 */
[----:B------:R-:W-:-:S04]  /*132e0*/  SHF.R.U32.HI R3, RZ, 0x1f, R2 ;  /* 0x0000001fff037819 */ /* 0x000fc80000011602 */
[----:B------:R-:W-:-:S05]  /*132f0*/  LEA.HI.SX32 R12, R2, R3, 0x1c ;  /* 0x00000003020c7211 */ /* 0x000fca00078fe2ff */
[----:B------:R0:W-:Y:S04]  /*13300*/  STL [R1+0x38], R12 ;  /* 0x0000380c01007387 */ /* 0x0001e80000100800 */
        /* <DEDUP_REMOVED lines=32> */
.L_x_9624:
[----:B------:R-:W-:Y:S05]  /*13510*/  BSYNC B0 ;  /* 0x0000000000007941 */ /* 0x000fea0003800000 */
.L_x_9623:
[-C--:B------:R-:W-:Y:S01]  /*13520*/  IMAD R2, R14, R4.reuse, RZ ;  /* 0x000000040e027224 */ /* 0x080fe200078e02ff */
[----:B------:R-:W-:Y:S04]  /*13530*/  BSSY B0, `(.L_x_9625) ;  /* 0x0000141000007945 */ /* 0x000fe80003800000 */
[C---:B------:R-:W-:Y:S01]  /*13540*/  VIADDMNMX R4, R2.reuse, R4, R12, PT ;  /* 0x0000000402047246 */ /* 0x040fe2000380010c */
[----:B------:R-:W-:-:S04]  /*13550*/  IMAD R2, R2, 0x60, -R6 ;  /* 0x0000006002027824 */ /* 0x000fc800078e0a06 */
[----:B------:R-:W-:Y:S01]  /*13560*/  IMAD R6, R4, 0x60, -R6 ;  /* 0x0000006004067824 */ /* 0x000fe200078e0a06 */
[----:B------:R-:W-:-:S04]  /*13570*/  VIMNMX R2, RZ, R2, !PT ;  /* 0x00000002ff027248 */ /* 0x000fc80007fe0100 */
[----:B------:R-:W-:-:S04]  /*13580*/  VIMNMX R11, R6, R11, PT ;  /* 0x0000000b060b7248 */ /* 0x000fc80003fe0100 */
[----:B------:R-:W-:Y:S01]  /*13590*/  ISETP.GT.AND P0, PT, R11, R2, PT ;  /* 0x000000020b00720c */ /* 0x000fe20003f04270 */
[----:B------:R-:W-:-:S05]  /*135a0*/  IMAD.WIDE.U32 R2, R2, -0x55555555, RZ ;  /* 0xaaaaaaab02027825 */ /* 0x000fca00078e00ff */
[----:B------:R-:W-:-:S05]  /*135b0*/  SHF.R.U32.HI R3, RZ, 0x6, R3 ;  /* 0x00000006ff037819 */ /* 0x000fca0000011603 */
[----:B------:R-:W-:Y:S02]  /*135c0*/  IMAD.MOV.U32 R8, RZ, RZ, R3 ;  /* 0x000000ffff087224 */ /* 0x000fe400078e0003 */
[----:B------:R-:W-:-:S04]  /*135d0*/  @P0 VIADD R11, R11, 0x5f ;  /* 0x0000005f0b0b0836 */ /* 0x000fc80000000000 */
[----:B------:R-:W-:-:S05]  /*135e0*/  @P0 IMAD.HI R2, R11, 0x2aaaaaab, RZ ;  /* 0x2aaaaaab0b020827 */ /* 0x000fca00078e02ff */
[----:B------:R-:W-:-:S04]  /*135f0*/  @P0 SHF.R.U32.HI R4, RZ, 0x1f, R2 ;  /* 0x0000001fff040819 */ /* 0x000fc80000011602 */
[----:B------:R-:W-:Y:S02]  /*13600*/  @P0 LEA.HI.SX32 R8, R2, R4, 0x1c ;  /* 0x0000000402080211 */ /* 0x000fe400078fe2ff */
        /* <DEDUP_REMOVED lines=10> */
.L_x_9832:
[----:B-1----:R-:W-:Y:S02]  /*136b0*/  ISETP.NE.AND P0, PT, R14, RZ, PT ;  /* 0x000000ff0e00720c */ /* 0x002fe40003f05270 */
[----:B------:R-:W-:-:S11]  /*136c0*/  PLOP3.LUT P6, PT, PT, PT, PT, 0x8, 0x0 ;  /* 0x000000000000781c */ /* 0x000fd60003fce170 */
[----:B------:R-:W-:Y:S05]  /*136d0*/  @P0 BRA `(.L_x_9628) ;  /* 0x00000000000c0947 */ /* 0x000fea0003800000 */
[----:B------:R-:W-:-:S03]  /*136e0*/  UMOV UR4, 0xffffffff ;  /* 0xffffffff00047882 */ /* 0x000fc60000000000 */
[----:B------:R-:W-:Y:S05]  /*136f0*/  BRA.DIV UR4, `(.L_x_9629) ;  /* 0x0000007604b47947 */ /* 0x000fea000b800000 */
[----:B------:R-:W-:-:S13]  /*13700*/  ELECT P6, URZ, PT ;  /* 0x00000000003f782f */ /* 0x000fda00038c0000 */
.L_x_9628:
        /* <DEDUP_REMOVED lines=9> */
.L_x_9835:
[----:B------:R-:W-:Y:S05]  /*137a0*/  BSYNC B1 ;  /* 0x0000000000017941 */ /* 0x000fea0003800000 */
.L_x_9630:
[----:B------:R-:W-:Y:S04]  /*137b0*/  BSSY B1, `(.L_x_9632) ;  /* 0x000007f000017945 */ /* 0x000fe80003800000 */
        /* <DEDUP_REMOVED lines=11> */
.L_x_9836:
[----:B------:R-:W-:Y:S05]  /*13870*/  BSYNC B2 ;  /* 0x0000000000027941 */ /* 0x000fea0003800000 */
.L_x_9634:
        /* <DEDUP_REMOVED lines=9> */
.L_x_9637:
[----:B------:R-:W-:Y:S05]  /*13910*/  BSYNC B2 ;  /* 0x0000000000027941 */ /* 0x000fea0003800000 */
.L_x_9636:
[----:B------:R-:W2:Y:S01]  /*13920*/  LDL R6, [R1+0x10] ;  /* 0x0000100001067983 */ /* 0x000ea20000100800 */
        /* <DEDUP_REMOVED lines=12> */
.L_x_9638:
        /* <DEDUP_REMOVED lines=13> */
.L_x_9837:
[----:B------:R-:W-:Y:S05]  /*13ac0*/  BSYNC B2 ;  /* 0x0000000000027941 */ /* 0x000fea0003800000 */
.L_x_9639:
        /* <DEDUP_REMOVED lines=11> */
.L_x_9642:
[----:B------:R-:W-:Y:S05]  /*13b80*/  BSYNC B2 ;  /* 0x0000000000027941 */ /* 0x000fea0003800000 */
.L_x_9641:
        /* <DEDUP_REMOVED lines=10> */
.L_x_9643:
        /* <DEDUP_REMOVED lines=15> */
.L_x_9644:
        /* <DEDUP_REMOVED lines=15> */
.L_x_9645:
        /* <DEDUP_REMOVED lines=15> */
.L_x_9646:
        /* <DEDUP_REMOVED lines=10> */
.L_x_9633:
[----:B------:R-:W-:Y:S05]  /*13fa0*/  BSYNC B1 ;  /* 0x0000000000017941 */ /* 0x000fea0003800000 */
.L_x_9632:
        /* <DEDUP_REMOVED lines=13> */
.L_x_9662:
        /* <DEDUP_REMOVED lines=13> */
.L_x_9838:
[----:B------:R-:W-:Y:S05]  /*14150*/  BSYNC B2 ;  /* 0x0000000000027941 */ /* 0x000fea0003800000 */
.L_x_9649:
        /* <DEDUP_REMOVED lines=9> */
.L_x_9652:
[----:B------:R-:W-:Y:S05]  /*141f0*/  BSYNC B2 ;  /* 0x0000000000027941 */ /* 0x000fea0003800000 */
.L_x_9651:
        /* <DEDUP_REMOVED lines=12> */
.L_x_9653:
        /* <DEDUP_REMOVED lines=13> */
.L_x_9839:
[----:B------:R-:W-:Y:S05]  /*14390*/  BSYNC B2 ;  /* 0x0000000000027941 */ /* 0x000fea0003800000 */
.L_x_9654:
        /* <DEDUP_REMOVED lines=11> */
.L_x_9657:
[----:B------:R-:W-:Y:S05]  /*14450*/  BSYNC B2 ;  /* 0x0000000000027941 */ /* 0x000fea0003800000 */
.L_x_9656:
        /* <DEDUP_REMOVED lines=10> */
.L_x_9658:
        /* <DEDUP_REMOVED lines=15> */
.L_x_9659:
        /* <DEDUP_REMOVED lines=15> */
.L_x_9660:
        /* <DEDUP_REMOVED lines=15> */
.L_x_9661:
        /* <DEDUP_REMOVED lines=10> */
.L_x_9648:
[----:B------:R-:W-:Y:S05]  /*14870*/  BSYNC B1 ;  /* 0x0000000000017941 */ /* 0x000fea0003800000 */
.L_x_9647:
        /* <DEDUP_REMOVED lines=12> */
.L_x_9626:
[----:B------:R-:W-:Y:S05]  /*14940*/  BSYNC B0 ;  /* 0x0000000000007941 */ /* 0x000fea0003800000 */
.L_x_9625:
        /* <DEDUP_REMOVED lines=35> */
.L_x_9664:
[----:B------:R-:W-:Y:S05]  /*14b80*/  BSYNC B0 ;  /* 0x0000000000007941 */ /* 0x000fea0003800000 */
.L_x_9663:
        /* <DEDUP_REMOVED lines=14> */
[----:B------:R-:W-:Y:S01]  /*14c70*/  VOTEU.ANY UR4, UPT, PT ;  /* 0x0000000000047886 */ /* 0x000fe200038e0100 */
[----:B------:R-:W2:Y:S01]  /*14c80*/  LDC.64 R2, c[0x0][0xc60] ;  /* 0x00031800ff027b82 */ /* 0x000ea20000000a00 */
[----:B------:R-:W1:Y:S02]  /*14c90*/  FLO.U32 R0, UR4 ;  /* 0x0000000400007d00 */ /* 0x000e6400080e0000 */
[----:B-1----:R-:W-:-:S06]  /*14ca0*/  ISETP.EQ.U32.AND P0, PT, R0, R5, PT ;  /* 0x000000050000720c */ /* 0x002fcc0003f02070 */
[----:B------:R-:W2:Y:S07]  /*14cb0*/  POPC R5, UR4 ;  /* 0x0000000400057d09 */ /* 0x000eae0008000000 */
        /* <DEDUP_REMOVED lines=8> */
.L_x_9666:
        /* <DEDUP_REMOVED lines=20> */
.L_x_9669:
[----:B------:R-:W-:Y:S05]  /*14e80*/  BSYNC B6 ;  /* 0x0000000000067941 */ /* 0x000fea0003800000 */
.L_x_9668:
        /* <DEDUP_REMOVED lines=20> */
.L_x_9672:
        /* <DEDUP_REMOVED lines=16> */
.L_x_9671:
[----:B------:R-:W-:Y:S05]  /*150d0*/  BSYNC B6 ;  /* 0x0000000000067941 */ /* 0x000fea0003800000 */
.L_x_9670:
        /* <DEDUP_REMOVED lines=24> */
.L_x_9842:
        /* <DEDUP_REMOVED lines=11> */
.L_x_9845:
        /* <DEDUP_REMOVED lines=24> */
.L_x_9676:
[----:B-1----:R-:W2:Y:S01]  /*15490*/  LDL R2, [R1+0x14] ;  /* 0x0000140001027983 */ /* 0x002ea20000100800 */
[----:B0-----:R-:W-:Y:S01]  /*154a0*/  IMAD R0, R19, 0x8, R18 ;  /* 0x0000000813007824 */ /* 0x001fe200078e0212 */
[----:B--2---:R-:W-:-:S04]  /*154b0*/  SHF.L.U32 R2, R2, 0x1f, RZ ;  /* 0x0000001f02027819 */ /* 0x004fc800000006ff */
[----:B------:R-:W0:Y:S02]  /*154c0*/  SYNCS.PHASECHK.TRANS64.TRYWAIT P0, [R0+URZ+0x22840], R2 ;  /* 0x02284002000075a7 */ /* 0x000e24000800017f */
[----:B0-----:R-:W-:Y:S05]  /*154d0*/  @!P0 BRA `(.L_x_9677) ;  /* 0x0000005c00148947 */ /* 0x001fea0003800000 */
.L_x_9846:
        /* <DEDUP_REMOVED lines=11> */
.L_x_9678:
        /* <DEDUP_REMOVED lines=19> */
[----:B------:R-:W-:Y:S01]  /*156c0*/  UIMAD UR11, UR11, 0x60, UR4 ;  /* 0x000000600b0b78a4 */ /* 0x000fe2000f8e0204 */
[----:B------:R1:W-:Y:S02]  /*156d0*/  STL [R1+0x1c], R2 ;  /* 0x00001c0201007387 */ /* 0x0003e40000100800 */
[----:B------:R-:W-:-:S06]  /*156e0*/  UMOV UR4, 0x0 ;  /* 0x0000000000047882 */ /* 0x000fcc0000000000 */
[----:B------:R1:W-:Y:S01]  /*156f0*/  UTMALDG.4D [UR8], [UR6], desc[UR4] ;  /* 0x00000408060075b4 */ /* 0x0003e20008019000 */
[----:B------:R-:W-:Y:S02]  /*15700*/  NOP ;  /* 0x0000000000007918 */ /* 0x000fe40000000000 */
.L_x_9674:
        /* <DEDUP_REMOVED lines=40> */
.L_x_9680:
[----:B------:R-:W-:Y:S05]  /*15990*/  BSYNC B6 ;  /* 0x0000000000067941 */ /* 0x000fea0003800000 */
.L_x_9679:
[----:B0-----:R-:W2:Y:S01]  /*159a0*/  LDL.LU R0, [R1+0x60] ;  /* 0x0000600001007983 */ /* 0x001ea20000300800 */
[----:B------:R-:W-:Y:S01]  /*159b0*/  ULDC.64 UR4, c[0x0][0x2d8] ;  /* 0x0000b60000047ab9 */ /* 0x000fe20000000a00 */
[----:B------:R-:W0:Y:S01]  /*159c0*/  LDC R8, c[0x0][0x448] ;  /* 0x00011200ff087b82 */ /* 0x000e220000000800 */
[----:B------:R-:W-:Y:S01]  /*159d0*/  ULDC UR6, c[0x0][0x2b8] ;  /* 0x0000ae0000067ab9 */ /* 0x000fe20000000800 */
[----:B------:R-:W3:Y:S04]  /*159e0*/  LDL.LU R5, [R1+0x50] ;  /* 0x0000500001057983 */ /* 0x000ee80000300800 */
[----:B------:R-:W3:Y:S04]  /*159f0*/  LDL.LU.64 R2, [R1+0x48] ;  /* 0x0000480001027983 */ /* 0x000ee80000300a00 */
[----:B------:R-:W4:Y:S01]  /*15a00*/  LDL.LU R4, [R1+0x2c] ;  /* 0x00002c0001047983 */ /* 0x000f220000300800 */
[----:B0-----:R-:W-:-:S13]  /*15a10*/  ISETP.NE.AND P0, PT, R8, 0x1, PT ;  /* 0x000000010800780c */ /* 0x001fda0003f05270 */
[----:B------:R-:W0:Y:S01]  /*15a20*/  @P0 LDC R7, c[0x0][0x450] ;  /* 0x00011400ff070b82 */ /* 0x000e220000000800 */
[----:B---3--:R-:W-:Y:S02]  /*15a30*/  IMAD.MOV.U32 R3, RZ, RZ, R5 ;  /* 0x000000ffff037224 */ /* 0x008fe400078e0005 */
[----:B------:R-:W3:Y:S01]  /*15a40*/  LDL.LU R5, [R1+0x4] ;  /* 0x0000040001057983 */ /* 0x000ee20000300800 */
[----:B------:R-:W-:-:S03]  /*15a50*/  IMAD.WIDE.U32 R2, R16, UR4, R2 ;  /* 0x0000000410027c25 */ /* 0x000fc6000f8e0002 */
[----:B------:R1:W5:Y:S01]  /*15a60*/  LDL R9, [R1+0x34] ;  /* 0x0000340001097983 */ /* 0x0003620000100800 */
[----:B------:R-:W-:Y:S01]  /*15a70*/  IMAD R3, R16, UR5, R3 ;  /* 0x0000000510037c24 */ /* 0x000fe2000f8e0203 */
[----:B------:R-:W-:Y:S02]  /*15a80*/  ULDC.64 UR4, c[0x0][0x2e0] ;  /* 0x0000b80000047ab9 */ /* 0x000fe40000000a00 */
[----:B--2---:R-:W-:Y:S02]  /*15a90*/  IMAD R0, R0, UR4, RZ ;  /* 0x0000000400007c24 */ /* 0x004fe4000f8e02ff */
[----:B----4-:R-:W-:-:S04]  /*15aa0*/  IMAD.WIDE.U32 R2, R4, UR4, R2 ;  /* 0x0000000404027c25 */ /* 0x010fc8000f8e0002 */
[----:B------:R-:W-:Y:S01]  /*15ab0*/  IMAD R0, R4, UR5, R0 ;  /* 0x0000000504007c24 */ /* 0x000fe2000f8e0200 */
[----:B------:R-:W2:Y:S01]  /*15ac0*/  S2R R10, SR_TID.X ;  /* 0x00000000000a7919 */ /* 0x000ea20000002100 */
[----:B------:R-:W-:Y:S02]  /*15ad0*/  ULDC.64 UR4, c[0x0][0x2d0] ;  /* 0x0000b40000047ab9 */ /* 0x000fe40000000a00 */
[----:B------:R-:W-:Y:S01]  /*15ae0*/  IMAD.IADD R3, R3, 0x1, R0 ;  /* 0x0000000103037824 */ /* 0x000fe200078e0200 */
[----:B------:R-:W4:Y:S02]  /*15af0*/  S2R R4, SR_TID.X ;  /* 0x0000000000047919 */ /* 0x000f240000002100 */
[----:B----4-:R-:W-:-:S04]  /*15b00*/  LOP3.LUT R4, R4, 0x7f, RZ, 0xc0, !PT ;  /* 0x0000007f04047812 */ /* 0x010fc800078ec0ff */
[----:B------:R-:W-:Y:S02]  /*15b10*/  SHF.R.U32.HI R6, RZ, 0x3, R4 ;  /* 0x00000003ff067819 */ /* 0x000fe40000011604 */
[----:B------:R-:W4:Y:S02]  /*15b20*/  S2R R4, SR_TID.X ;  /* 0x0000000000047919 */ /* 0x000f240000002100 */
[----:B----4-:R-:W-:-:S05]  /*15b30*/  IMAD.SHL.U32 R4, R4, 0x10, RZ ;  /* 0x0000001004047824 */ /* 0x010fca00078e00ff */
[----:B------:R-:W-:Y:S02]  /*15b40*/  LOP3.LUT R4, R6, 0x70, R4, 0xf8, !PT ;  /* 0x0000007006047812 */ /* 0x000fe400078ef804 */
[----:B------:R-:W4:Y:S01]  /*15b50*/  @P0 LDC R6, c[0x0][0x44c] ;  /* 0x00011300ff060b82 */ /* 0x000f220000000800 */
[----:B--2---:R-:W-:-:S05]  /*15b60*/  IMAD.SHL.U32 R10, R10, 0x8, RZ ;  /* 0x000000080a0a7824 */ /* 0x004fca00078e00ff */
[----:B------:R-:W-:Y:S01]  /*15b70*/  LOP3.LUT R10, R10, 0x38, RZ, 0xc0, !PT ;  /* 0x000000380a0a7812 */ /* 0x000fe200078ec0ff */
[----:B---3--:R-:W-:-:S05]  /*15b80*/  IMAD.SHL.U32 R5, R5, 0x80, RZ ;  /* 0x0000008005057824 */ /* 0x008fca00078e00ff */
[----:B------:R-:W-:-:S05]  /*15b90*/  LOP3.LUT R4, R4, R5, RZ, 0xfc, !PT ;  /* 0x0000000504047212 */ /* 0x000fca00078efcff */
[----:B----4-:R-:W-:-:S04]  /*15ba0*/  @P0 IMAD.HI.U32 R6, R4, R6, RZ ;  /* 0x0000000604060227 */ /* 0x010fc800078e00ff */
[----:B------:R-:W-:Y:S01]  /*15bb0*/  IMAD.MOV.U32 R0, RZ, RZ, R4 ;  /* 0x000000ffff007224 */ /* 0x000fe200078e0004 */
        /* <DEDUP_REMOVED lines=19> */
[----:B-1----:R-:W-:Y:S09]  /*15cf0*/  BRA.DIV UR4, `(.L_x_9681) ;  /* 0x0000005604207947 */ /* 0x002ff2000b800000 */
[----:B------:R-:W2:Y:S01]  /*15d00*/  LDL.LU R6, [R1+0x58] ;  /* 0x0000580001067983 */ /* 0x000ea20000300800 */
        /* <DEDUP_REMOVED lines=71> */
.L_x_9863:
        /* <DEDUP_REMOVED lines=10> */
.L_x_9682:
        /* <DEDUP_REMOVED lines=18> */
.L_x_9864:
[----:B------:R-:W-:Y:S05]  /*16340*/  BSYNC B0 ;  /* 0x0000000000007941 */ /* 0x000fea0003800000 */
.L_x_9683:
[----:B------:R-:W2:Y:S01]  /*16350*/  LDL R2, [R1+0x1c] ;  /* 0x00001c0001027983 */ /* 0x000ea20000100800 */
[----:B------:R-:W-:Y:S01]  /*16360*/  BSSY B0, `(.L_x_9685) ;  /* 0x000005a000007945 */ /* 0x000fe20003800000 */
[----:B--2---:R-:W-:-:S13]  /*16370*/  LOP3.LUT P0, RZ, R2, 0x1, RZ, 0xc0, !PT ;  /* 0x0000000102ff7812 */ /* 0x004fda000780c0ff */
        /* <DEDUP_REMOVED lines=10> */
.L_x_9865:
[----:B------:R-:W-:Y:S05]  /*16420*/  BSYNC B1 ;  /* 0x0000000000017941 */ /* 0x000fea0003800000 */
.L_x_9687:
        /* <DEDUP_REMOVED lines=9> */
.L_x_9690:
[----:B------:R-:W-:Y:S05]  /*164c0*/  BSYNC B1 ;  /* 0x0000000000017941 */ /* 0x000fea0003800000 */
.L_x_9689:
        /* <DEDUP_REMOVED lines=12> */
.L_x_9691:
        /* <DEDUP_REMOVED lines=15> */
.L_x_9692:
        /* <DEDUP_REMOVED lines=15> */
.L_x_9693:
        /* <DEDUP_REMOVED lines=15> */
.L_x_9694:
        /* <DEDUP_REMOVED lines=10> */
.L_x_9686:
[----:B------:R-:W-:Y:S05]  /*16900*/  BSYNC B0 ;  /* 0x0000000000007941 */ /* 0x000fea0003800000 */
.L_x_9685:
        /* <DEDUP_REMOVED lines=9> */
[----:B------:R-:W-:Y:S01]  /*169a0*/  BSSY B2, `(.L_x_9697) ;  /* 0x00000a9000027945 */ /* 0x000fe20003800000 */
[----:B--2---:R-:W-:-:S04]  /*169b0*/  VIADD R2, R7, 0x1 ;  /* 0x0000000107027836 */ /* 0x004fc80000000000 */
[----:B---3--:R-:W-:-:S05]  /*169c0*/  IMAD R2, R2, R6, RZ ;  /* 0x0000000602027224 */ /* 0x008fca00078e02ff */
[----:B----4-:R-:W-:Y:S02]  /*169d0*/  VIMNMX R4, R4, R2, PT ;  /* 0x0000000204047248 */ /* 0x010fe40003fe0100 */
        /* <DEDUP_REMOVED lines=41> */
.L_x_9701:
        /* <DEDUP_REMOVED lines=8> */
.L_x_9866:
[----:B------:R-:W-:Y:S05]  /*16cf0*/  BSYNC B3 ;  /* 0x0000000000037941 */ /* 0x000fea0003800000 */
.L_x_9702:
        /* <DEDUP_REMOVED lines=9> */
.L_x_9705:
[----:B------:R-:W-:Y:S05]  /*16d90*/  BSYNC B3 ;  /* 0x0000000000037941 */ /* 0x000fea0003800000 */
.L_x_9704:
        /* <DEDUP_REMOVED lines=12> */
.L_x_9706:
        /* <DEDUP_REMOVED lines=13> */
.L_x_9867:
[----:B------:R-:W-:Y:S05]  /*16f30*/  BSYNC B3 ;  /* 0x0000000000037941 */ /* 0x000fea0003800000 */
.L_x_9707:
        /* <DEDUP_REMOVED lines=11> */
.L_x_9710:
[----:B------:R-:W-:Y:S05]  /*16ff0*/  BSYNC B3 ;  /* 0x0000000000037941 */ /* 0x000fea0003800000 */
.L_x_9709:
        /* <DEDUP_REMOVED lines=9> */
.L_x_9711:
        /* <DEDUP_REMOVED lines=15> */
.L_x_9712:
        /* <DEDUP_REMOVED lines=15> */
.L_x_9713:
        /* <DEDUP_REMOVED lines=15> */
.L_x_9714:
        /* <DEDUP_REMOVED lines=10> */
.L_x_9700:
[----:B------:R-:W-:Y:S05]  /*17400*/  BSYNC B1 ;  /* 0x0000000000017941 */ /* 0x000fea0003800000 */
.L_x_9699:
[----:B------:R-:W2:Y:S02]  /*17410*/  LDL.LU R5, [R1+0x40] ;  /* 0x0000400001057983 */ /* 0x000ea40000300800 */
[----:B--2---:R-:W-:-:S07]  /*17420*/  VIADD R0, R5, 0xfffffffd ;  /* 0xfffffffd05007836 */ /* 0x004fce0000000000 */
.L_x_9698:
[----:B------:R-:W-:Y:S05]  /*17430*/  BSYNC B2 ;  /* 0x0000000000027941 */ /* 0x000fea0003800000 */
.L_x_9697:
[----:B------:R-:W-:Y:S01]  /*17440*/  VIADD R8, R8, 0xfffffffe ;  /* 0xfffffffe08087836 */ /* 0x000fe20000000000 */
[----:B------:R-:W-:-:S04]  /*17450*/  LOP3.LUT R4, RZ, R4, RZ, 0x33, !PT ;  /* 0x00000004ff047212 */ /* 0x000fc800078e33ff */
[----:B------:R-:W-:-:S13]  /*17460*/  ISETP.NE.AND P0, PT, R8, R4, PT ;  /* 0x000000040800720c */ /* 0x000fda0003f05270 */
[----:B------:R-:W-:Y:S05]  /*17470*/  @!P0 BRA `(.L_x_9696) ;  /* 0x0000001000f88947 */ /* 0x000fea0003800000 */
.L_x_9747:
        /* <DEDUP_REMOVED lines=35> */
.L_x_9717:
        /* <DEDUP_REMOVED lines=8> */
.L_x_9868:
[----:B------:R-:W-:Y:S05]  /*17730*/  BSYNC B2 ;  /* 0x0000000000027941 */ /* 0x000fea0003800000 */
.L_x_9718:
        /* <DEDUP_REMOVED lines=9> */
.L_x_9721:
[----:B------:R-:W-:Y:S05]  /*177d0*/  BSYNC B2 ;  /* 0x0000000000027941 */ /* 0x000fea0003800000 */
.L_x_9720:
        /* <DEDUP_REMOVED lines=12> */
.L_x_9722:
        /* <DEDUP_REMOVED lines=13> */
.L_x_9869:
[----:B------:R-:W-:Y:S05]  /*17970*/  BSYNC B2 ;  /* 0x0000000000027941 */ /* 0x000fea0003800000 */
.L_x_9723:
        /* <DEDUP_REMOVED lines=11> */
.L_x_9726:
[----:B------:R-:W-:Y:S05]  /*17a30*/  BSYNC B2 ;  /* 0x0000000000027941 */ /* 0x000fea0003800000 */
.L_x_9725:
        /* <DEDUP_REMOVED lines=9> */
.L_x_9727:
        /* <DEDUP_REMOVED lines=15> */
.L_x_9728:
        /* <DEDUP_REMOVED lines=15> */
.L_x_9729:
        /* <DEDUP_REMOVED lines=15> */
.L_x_9730:
        /* <DEDUP_REMOVED lines=10> */
.L_x_9716:
[----:B------:R-:W-:Y:S05]  /*17e40*/  BSYNC B1 ;  /* 0x0000000000017941 */ /* 0x000fea0003800000 */
.L_x_9715:
        /* <DEDUP_REMOVED lines=35> */
.L_x_9733:
        /* <DEDUP_REMOVED lines=8> */
.L_x_9870:
[----:B------:R-:W-:Y:S05]  /*18100*/  BSYNC B2 ;  /* 0x0000000000027941 */ /* 0x000fea0003800000 */
.L_x_9734:
        /* <DEDUP_REMOVED lines=9> */
.L_x_9737:
[----:B------:R-:W-:Y:S05]  /*181a0*/  BSYNC B2 ;  /* 0x0000000000027941 */ /* 0x000fea0003800000 */
.L_x_9736:
        /* <DEDUP_REMOVED lines=12> */
.L_x_9738:
        /* <DEDUP_REMOVED lines=13> */
.L_x_9871:
[----:B------:R-:W-:Y:S05]  /*18340*/  BSYNC B2 ;  /* 0x0000000000027941 */ /* 0x000fea0003800000 */
.L_x_9739:
        /* <DEDUP_REMOVED lines=11> */
.L_x_9742:
[----:B------:R-:W-:Y:S05]  /*18400*/  BSYNC B2 ;  /* 0x0000000000027941 */ /* 0x000fea0003800000 */
.L_x_9741:
        /* <DEDUP_REMOVED lines=9> */
.L_x_9743:
        /* <DEDUP_REMOVED lines=15> */
.L_x_9744:
        /* <DEDUP_REMOVED lines=15> */
.L_x_9745:
        /* <DEDUP_REMOVED lines=15> */
.L_x_9746:
        /* <DEDUP_REMOVED lines=10> */
.L_x_9732:
[----:B------:R-:W-:Y:S05]  /*18810*/  BSYNC B1 ;  /* 0x0000000000017941 */ /* 0x000fea0003800000 */
.L_x_9731:
[----:B------:R-:W2:Y:S01]  /*18820*/  LDL R5, [R1+0x28] ;  /* 0x0000280001057983 */ /* 0x000ea20000100800 */
[----:B------:R-:W-:Y:S01]  /*18830*/  VIADD R0, R0, 0xfffffffe ;  /* 0xfffffffe00007836 */ /* 0x000fe20000000000 */
[----:B--2---:R-:W-:-:S13]  /*18840*/  ISETP.GT.AND P0, PT, R6, R5, PT ;  /* 0x000000050600720c */ /* 0x004fda0003f04270 */
[----:B------:R-:W-:Y:S05]  /*18850*/  @P0 BRA `(.L_x_9747) ;  /* 0xffffffec00080947 */ /* 0x000fea000383ffff */
.L_x_9696:
[----:B------:R-:W-:Y:S05]  /*18860*/  BSYNC B0 ;  /* 0x0000000000007941 */ /* 0x000fea0003800000 */
.L_x_9695:
        /* <DEDUP_REMOVED lines=24> */
.L_x_9749:
[----:B------:R-:W-:Y:S05]  /*189f0*/  BSYNC B0 ;  /* 0x0000000000007941 */ /* 0x000fea0003800000 */
.L_x_9748:
[----:B------:R-:W-:-:S07]  /*18a00*/  SEL R19, R19, RZ, P0 ;  /* 0x000000ff13137207 */ /* 0x000fce0000000000 */
.L_x_9667:
[----:B------:R-:W-:Y:S05]  /*18a10*/  BSYNC B7 ;  /* 0x0000000000077941 */ /* 0x000fea0003800000 */
.L_x_9665:
[----:B--23--:R-:W2:Y:S02]  /*18a20*/  LDL R0, [R1+0x1c] ;  /* 0x00001c0001007983 */ /* 0x00cea40000100800 */
        /* <DEDUP_REMOVED lines=8> */
[----:B------:R-:W2:Y:S04]  /*18ab0*/  LDS.128 R4, [R18+0x228d0] ;  /* 0x0228d00012047984 */ /* 0x000ea80000000c00 */
[----:B--2---:R2:W-:Y:S04]  /*18ac0*/  STL.64 [R1], R4 ;  /* 0x0000000401007387 */ /* 0x0045e80000100a00 */
[----:B------:R2:W-:Y:S01]  /*18ad0*/  STL.64 [R1+0x8], R6 ;  /* 0x0000080601007387 */ /* 0x0005e20000100a00 */
[----:B------:R-:W-:Y:S06]  /*18ae0*/  BAR.ARV 0x4, 0x180 ;  /* 0x0106000000007b1d */ /* 0x000fec0000002000 */
[----:B------:R-:W-:Y:S05]  /*18af0*/  BRA `(.L_x_9751) ;  /* 0x0000000c00207947 */ /* 0x000fea0003800000 */
.L_x_9750:
        /* <DEDUP_REMOVED lines=46> */
.L_x_9881:
[----:B------:R-:W-:Y:S02]  /*18de0*/  ULDC UR4, c[0x0][0xc38] ;  /* 0x00030e0000047ab9 */ /* 0x000fe40000000800 */
[----:B------:R-:W-:-:S04]  /*18df0*/  IMAD.U32 R2, RZ, RZ, UR4 ;  /* 0x00000004ff027e24 */ /* 0x000fc8000f8e00ff */
[----:B-1----:R-:W-:-:S04]  /*18e00*/  IMAD R9, R9, R2, RZ ;  /* 0x0000000209097224 */ /* 0x002fc800078e02ff */
[----:B------:R-:W-:-:S05]  /*18e10*/  IMAD.IADD R0, R0, 0x1, R9 ;  /* 0x0000000100007824 */ /* 0x000fca00078e0209 */
[----:B------:R-:W-:-:S13]  /*18e20*/  ISETP.GT.AND P6, PT, R0, R5, PT ;  /* 0x000000050000720c */ /* 0x000fda0003fc4270 */
[----:B------:R-:W-:Y:S05]  /*18e30*/  @P6 BRA `(.L_x_9753) ;  /* 0x0000000000ac6947 */ /* 0x000fea0003800000 */
.L_x_9756:
        /* <DEDUP_REMOVED lines=37> */
.L_x_9889:
[----:B------:R-:W-:Y:S02]  /*19090*/  ULDC UR4, c[0x0][0xc38] ;  /* 0x00030e0000047ab9 */ /* 0x000fe40000000800 */
[----:B------:R-:W-:-:S04]  /*190a0*/  IMAD.U32 R2, RZ, RZ, UR4 ;  /* 0x00000004ff027e24 */ /* 0x000fc8000f8e00ff */
[----:B-1----:R-:W-:-:S04]  /*190b0*/  IMAD R9, R9, R2, RZ ;  /* 0x0000000209097224 */ /* 0x002fc800078e02ff */
[----:B------:R-:W-:-:S05]  /*190c0*/  IMAD.IADD R0, R9, 0x1, R0 ;  /* 0x0000000109007824 */ /* 0x000fca00078e0200 */
[----:B------:R-:W-:-:S13]  /*190d0*/  ISETP.GT.AND P6, PT, R0, R5, PT ;  /* 0x000000050000720c */ /* 0x000fda0003fc4270 */
[----:B------:R-:W-:Y:S05]  /*190e0*/  @!P6 BRA `(.L_x_9756) ;  /* 0xfffffffc0054e947 */ /* 0x000fea000383ffff */
.L_x_9753:
        /* <DEDUP_REMOVED lines=9> */
.L_x_9894:
[----:B------:R-:W-:-:S13]  /*19180*/  ISETP.NE.AND P0, PT, R3, RZ, PT ;  /* 0x000000ff0300720c */ /* 0x000fda0003f05270 */
[----:B------:R-:W-:Y:S05]  /*19190*/  @!P0 BRA `(.L_x_9758) ;  /* 0x0000000000148947 */ /* 0x000fea0003800000 */
[----:B------:R-:W-:Y:S01]  /*191a0*/  UMOV UR4, 0xffffffff ;  /* 0xffffffff00047882 */ /* 0x000fe20000000000 */
[----:B------:R-:W-:Y:S02]  /*191b0*/  VIADD R12, R0, 0xffffffff ;  /* 0xffffffff000c7836 */ /* 0x000fe40000000000 */
[----:B------:R-:W-:Y:S05]  /*191c0*/  BRA.DIV UR4, `(.L_x_9759) ;  /* 0x0000003604bc7947 */ /* 0x000fea000b800000 */
[----:B0-----:R0:W4:Y:S02]  /*191d0*/  SHFL.IDX PT, R7, R7, R12, 0x1f ;  /* 0x00001f0c07077589 */ /* 0x00112400000e0000 */
.L_x_9897:
[----:B----4-:R-:W-:-:S07]  /*191e0*/  IMAD.MOV.U32 R8, RZ, RZ, R7 ;  /* 0x000000ffff087224 */ /* 0x010fce00078e0007 */
.L_x_9758:
[----:B------:R-:W4:Y:S01]  /*191f0*/  LDL.LU R10, [R1+0xc] ;  /* 0x00000c00010a7983 */ /* 0x000f220000300800 */
[----:B0-2---:R-:W-:Y:S01]  /*19200*/  IABS R7, R4 ;  /* 0x0000000400077213 */ /* 0x005fe20000000000 */
[----:B------:R-:W-:-:S03]  /*19210*/  IMAD R9, R8, R2, R9 ;  /* 0x0000000208097224 */ /* 0x000fc600078e0209 */
[----:B------:R-:W0:Y:S01]  /*19220*/  I2F.RP R2, R7 ;  /* 0x0000000700027306 */ /* 0x000e220000209400 */
[----:B------:R-:W-:Y:S01]  /*19230*/  IMAD.IADD R5, R5, 0x1, -R9 ;  /* 0x0000000105057824 */ /* 0x000fe200078e0a09 */
[----:B------:R2:W-:Y:S02]  /*19240*/  STL [R1], R9 ;  /* 0x0000000901007387 */ /* 0x0005e40000100800 */
[----:B--2---:R-:W-:-:S04]  /*19250*/  IABS R9, R4 ;  /* 0x0000000400097213 */ /* 0x004fc80000000000 */
        /* <DEDUP_REMOVED lines=56> */
.L_x_9754:
        /* <DEDUP_REMOVED lines=10> */
.L_x_9760:
        /* <DEDUP_REMOVED lines=16> */
.L_x_9751:
[----:B------:R-:W4:Y:S01]  /*19780*/  LDL R0, [R1+0xc] ;  /* 0x00000c0001007983 */ /* 0x000f220000100800 */
[----:B------:R-:W-:Y:S02]  /*19790*/  ULDC UR4, c[0x0][0xc3c] ;  /* 0x00030f0000047ab9 */ /* 0x000fe40000000800 */
[----:B----4-:R-:W-:-:S13]  /*197a0*/  ISETP.GE.AND P0, PT, R0, UR4, PT ;  /* 0x0000000400007c0c */ /* 0x010fda000bf06270 */
[----:B------:R-:W-:Y:S05]  /*197b0*/  @!P0 BRA `(.L_x_9761) ;  /* 0xffffff9400488947 */ /* 0x000fea000383ffff */
[----:B------:R-:W-:Y:S05]  /*197c0*/  BSYNC B8 ;  /* 0x0000000000087941 */ /* 0x000fea0003800000 */
.L_x_9619:
[----:B-1----:R-:W4:Y:S01]  /*197d0*/  LDL.LU R0, [R1+0x54] ;  /* 0x0000540001007983 */ /* 0x002f220000300800 */
[----:B------:R-:W-:Y:S01]  /*197e0*/  BSSY B0, `(.L_x_9762) ;  /* 0x000000b000007945 */ /* 0x000fe20003800000 */
[----:B--23--:R-:W1:Y:S01]  /*197f0*/  S2R R5, SR_CgaCtaId ;  /* 0x0000000000057919 */ /* 0x00ce620000008800 */
[----:B----4-:R-:W-:-:S05]  /*19800*/  VIADD R0, R0, 0x1 ;  /* 0x0000000100007836 */ /* 0x010fca0000000000 */
        /* <DEDUP_REMOVED lines=8> */
.L_x_9898:
[----:B------:R-:W-:Y:S05]  /*19890*/  BSYNC B0 ;  /* 0x0000000000007941 */ /* 0x000fea0003800000 */
.L_x_9762:
[----:B------:R-:W-:-:S03]  /*198a0*/  UMOV UR4, 0xffffffff ;  /* 0xffffffff00047882 */ /* 0x000fc60000000000 */
[----:B------:R-:W-:Y:S05]  /*198b0*/  BRA.DIV UR4, `(.L_x_9764) ;  /* 0x00000032043c7947 */ /* 0x000fea000b800000 */
[----:B------:R-:W1:Y:S02]  /*198c0*/  S2R R2, SR_TID.X ;  /* 0x0000000000027919 */ /* 0x000e640000002100 */
[----:B-1----:R-:W-:-:S04]  /*198d0*/  SHF.R.U32.HI R2, RZ, 0x5, R2 ;  /* 0x00000005ff027819 */ /* 0x002fc80000011602 */
[----:B------:R-:W-:-:S05]  /*198e0*/  LOP3.LUT R2, R2, 0x3, RZ, 0xc0, !PT ;  /* 0x0000000302027812 */ /* 0x000fca00078ec0ff */
[----:B------:R1:W2:Y:S02]  /*198f0*/  SHFL.IDX PT, R14, R2, RZ, 0x1f ;  /* 0x00001fff020e7589 */ /* 0x0002a400000e0000 */
.L_x_9901:
[----:B--2---:R-:W-:-:S13]  /*19900*/  ISETP.NE.AND P0, PT, R14, RZ, PT ;  /* 0x000000ff0e00720c */ /* 0x004fda0003f05270 */
[----:B------:R-:W-:Y:S05]  /*19910*/  @P0 BRA `(.L_x_9465) ;  /* 0x00000000008c0947 */ /* 0x000fea0003800000 */
[----:B------:R-:W-:-:S03]  /*19920*/  UMOV UR4, 0xffffffff ;  /* 0xffffffff00047882 */ /* 0x000fc60000000000 */
[----:B------:R-:W-:Y:S05]  /*19930*/  BRA.DIV UR4, `(.L_x_9765) ;  /* 0x0000003204507947 */ /* 0x000fea000b800000 */
[----:B------:R-:W-:-:S13]  /*19940*/  ELECT P6, URZ, PT ;  /* 0x00000000003f782f */ /* 0x000fda00038c0000 */
.L_x_9904:
[----:B------:R-:W-:Y:S05]  /*19950*/  @!P6 BRA `(.L_x_9465) ;  /* 0x00000000007ce947 */ /* 0x000fea0003800000 */
[----:B------:R-:W-:-:S06]  /*19960*/  ULOP3.LUT UR4, UR36, 0x2, URZ, 0xfc, !UPT ;  /* 0x0000000224047892 */ /* 0x000fcc000f8efc3f */
[----:B-1----:R-:W-:-:S05]  /*19970*/  IMAD.U32 R2, RZ, RZ, UR4 ;  /* 0x00000004ff027e24 */ /* 0x002fca000f8e00ff */
[----:B------:R-:W-:-:S13]  /*19980*/  ISETP.NE.AND P2, PT, R2, 0x3, PT ;  /* 0x000000030200780c */ /* 0x000fda0003f45270 */
[----:B------:R-:W-:Y:S05]  /*19990*/  @!P2 BRA `(.L_x_9766) ;  /* 0x000000000004a947 */ /* 0x000fea0003800000 */
[----:B------:R-:W-:Y:S01]  /*199a0*/  BPT.TRAP 0x1 ;  /* 0x000000040000795c */ /* 0x000fe20000300000 */
.L_x_9766:
        /* <DEDUP_REMOVED lines=13> */
.L_x_9905:
[----:B------:R-:W1:Y:S02]  /*19a80*/  SYNCS.PHASECHK.TRANS64.TRYWAIT P0, [R7+URZ], R2 ;  /* 0x00000002070075a7 */ /* 0x000e64000800017f */
[----:B-1----:R-:W-:Y:S05]  /*19a90*/  @!P0 BRA `(.L_x_9768) ;  /* 0x00000030002c8947 */ /* 0x002fea0003800000 */
.L_x_9906:
[----:B------:R-:W-:Y:S05]  /*19aa0*/  @!P2 BRA `(.L_x_9769) ;  /* 0x000000000004a947 */ /* 0x000fea0003800000 */
[----:B------:R-:W-:Y:S01]  /*19ab0*/  BPT.TRAP 0x1 ;  /* 0x000000040000795c */ /* 0x000fe20000300000 */
.L_x_9769:
[----:B------:R-:W-:-:S04]  /*19ac0*/  VIADD R0, R0, 0x22860 ;  /* 0x0002286000007836 */ /* 0x000fc80000000000 */
[----:B------:R-:W-:-:S04]  /*19ad0*/  IMAD R4, R19, 0x8, R0 ;  /* 0x0000000813047824 */ /* 0x000fc800078e0200 */
[----:B------:R-:W2:Y:S02]  /*19ae0*/  SYNCS.PHASECHK.TRANS64.TRYWAIT P0, [R4+URZ], R5 ;  /* 0x00000005040075a7 */ /* 0x000ea4000800017f */
[----:B--2---:R-:W-:Y:S05]  /*19af0*/  @!P0 BRA `(.L_x_9770) ;  /* 0x0000003000288947 */ /* 0x004fea0003800000 */
.L_x_9907:
[----:B------:R-:W-:-:S07]  /*19b00*/  IMAD R3, R3, 0x8, R0 ;  /* 0x0000000803037824 */ /* 0x000fce00078e0200 */
.L_x_9771:
[----:B---3--:R3:W4:Y:S02]  /*19b10*/  SYNCS.PHASECHK.TRANS64.TRYWAIT P0, [R3+URZ], R2 ;  /* 0x00000002030075a7 */ /* 0x008724000800017f */
[----:B----4-:R-:W-:Y:S05]  /*19b20*/  @!P0 NANOSLEEP.SYNCS 0x989680 ;  /* 0x009896800000895d */ /* 0x010fea0003900000 */
[----:B------:R-:W4:Y:S02]  /*19b30*/  @!P0 SYNCS.PHASECHK.TRANS64 P0, [R3+URZ], R2 ;  /* 0x00000002030085a7 */ /* 0x000f24000800007f */
[----:B----4-:R-:W-:Y:S05]  /*19b40*/  @!P0 BRA `(.L_x_9771) ;  /* 0xfffffffc00f08947 */ /* 0x010fea000383ffff */
.L_x_9465:
[----:B------:R-:W-:Y:S05]  /*19b50*/  BSYNC B9 ;  /* 0x0000000000097941 */ /* 0x000fea0003800000 */
.L_x_9462:
[----:B------:R-:W-:Y:S05]  /*19b60*/  EXIT ;  /* 0x000000000000794d */ /* 0x000fea0003800000 */
.L_x_9485:
[----:B0-----:R0:W1:Y:S02]  /*19b70*/  SYNCS.PHASECHK.TRANS64.TRYWAIT P6, [R95+URZ+0x22890], R106 ;  /* 0x0228906a5f0075a7 */ /* 0x00106400080c017f */
[----:B-1----:R-:W-:Y:S05]  /*19b80*/  @!P6 NANOSLEEP.SYNCS 0x989680 ;  /* 0x009896800000e95d */ /* 0x002fea0003900000 */
[----:B------:R-:W1:Y:S02]  /*19b90*/  @!P6 SYNCS.PHASECHK.TRANS64 P6, [R95+URZ+0x22890], R106 ;  /* 0x0228906a5f00e5a7 */ /* 0x000e6400080c007f */
[----:B-1----:R-:W-:Y:S05]  /*19ba0*/  @!P6 BRA `(.L_x_9485) ;  /* 0xfffffffc00f0e947 */ /* 0x002fea000383ffff */
[----:B------:R-:W-:Y:S05]  /*19bb0*/  BRA `(.L_x_9772) ;  /* 0xfffffe9400907947 */ /* 0x000fea000383ffff */
.L_x_9503:
[----:B0-----:R0:W1:Y:S02]  /*19bc0*/  SYNCS.PHASECHK.TRANS64.TRYWAIT P5, [R95+URZ+0x22890], R106 ;  /* 0x0228906a5f0075a7 */ /* 0x00106400080a017f */
[----:B-1----:R-:W-:Y:S05]  /*19bd0*/  @!P5 NANOSLEEP.SYNCS 0x989680 ;  /* 0x009896800000d95d */ /* 0x002fea0003900000 */
[----:B------:R-:W1:Y:S02]  /*19be0*/  @!P5 SYNCS.PHASECHK.TRANS64 P5, [R95+URZ+0x22890], R106 ;  /* 0x0228906a5f00d5a7 */ /* 0x000e6400080a007f */
[----:B-1----:R-:W-:Y:S05]  /*19bf0*/  @!P5 BRA `(.L_x_9503) ;  /* 0xfffffffc00f0d947 */ /* 0x002fea000383ffff */
[----:B------:R-:W-:Y:S05]  /*19c00*/  BRA `(.L_x_9773) ;  /* 0xfffffea800307947 */ /* 0x000fea000383ffff */
.L_x_9512:
[----:B0-----:R0:W1:Y:S02]  /*19c10*/  SYNCS.PHASECHK.TRANS64.TRYWAIT P4, [R95+URZ+0x22890], R106 ;  /* 0x0228906a5f0075a7 */ /* 0x001064000808017f */
[----:B-1----:R-:W-:Y:S05]  /*19c20*/  @!P4 NANOSLEEP.SYNCS 0x989680 ;  /* 0x009896800000c95d */ /* 0x002fea0003900000 */
[----:B------:R-:W1:Y:S02]  /*19c30*/  @!P4 SYNCS.PHASECHK.TRANS64 P4, [R95+URZ+0x22890], R106 ;  /* 0x0228906a5f00c5a7 */ /* 0x000e64000808007f */
[----:B-1----:R-:W-:Y:S05]  /*19c40*/  @!P4 BRA `(.L_x_9512) ;  /* 0xfffffffc00f0c947 */ /* 0x002fea000383ffff */
[----:B------:R-:W-:Y:S05]  /*19c50*/  BRA `(.L_x_9774) ;  /* 0xfffffeb800647947 */ /* 0x000fea000383ffff */
.L_x_9518:
[----:B--2---:R2:W3:Y:S02]  /*19c60*/  SYNCS.PHASECHK.TRANS64.TRYWAIT P3, [R95+URZ+0x228b0], R106 ;  /* 0x0228b06a5f0075a7 */ /* 0x0044e4000806017f */
[----:B---3--:R-:W-:Y:S05]  /*19c70*/  @!P3 NANOSLEEP.SYNCS 0x989680 ;  /* 0x009896800000b95d */ /* 0x008fea0003900000 */
[----:B------:R-:W3:Y:S02]  /*19c80*/  @!P3 SYNCS.PHASECHK.TRANS64 P3, [R95+URZ+0x228b0], R106 ;  /* 0x0228b06a5f00b5a7 */ /* 0x000ee4000806007f */
[----:B---3--:R-:W-:Y:S05]  /*19c90*/  @!P3 BRA `(.L_x_9518) ;  /* 0xfffffffc00f0b947 */ /* 0x008fea000383ffff */
[----:B------:R-:W-:Y:S05]  /*19ca0*/  BRA `(.L_x_9775) ;  /* 0xfffffeb800f87947 */ /* 0x000fea000383ffff */
.L_x_9528:
[----:B------:R-:W-:Y:S01]  /*19cb0*/  BSSY B0, `(.L_x_9776) ;  /* 0x0000007000007945 */ /* 0x000fe20003800000 */
[----:B------:R-:W-:Y:S02]  /*19cc0*/  IMAD.MOV.U32 R12, RZ, RZ, RZ ;  /* 0x000000ffff0c7224 */ /* 0x000fe400078e00ff */
[----:B------:R-:W-:Y:S02]  /*19cd0*/  IMAD.MOV.U32 R11, RZ, RZ, 0x1f ;  /* 0x0000001fff0b7424 */ /* 0x000fe400078e00ff */
[----:B------:R-:W-:-:S07]  /*19ce0*/  IMAD.MOV.U32 R15, RZ, RZ, -0x1 ;  /* 0xffffffffff0f7424 */ /* 0x000fce00078e00ff */
[----:B-----5:R-:W-:Y:S05]  /*19cf0*/  WARPSYNC.COLLECTIVE R15, `(.L_x_9777) ;  /* 0x000000000f087348 */ /* 0x020fea0003c00000 */
[----:B------:R0:W1:Y:S02]  /*19d00*/  SHFL.IDX P6, R14, R13, R12, R11 ;  /* 0x0000000c0d0e7389 */ /* 0x00006400000c000b */
[----:B01---5:R-:W-:Y:S01]  /*19d10*/  ENDCOLLECTIVE ;  /* 0x000000000000791b */ /* 0x023fe20003800000 */
.L_x_9777:
[----:B------:R-:W-:Y:S05]  /*19d20*/  BSYNC B0 ;  /* 0x0000000000007941 */ /* 0x000fea0003800000 */
.L_x_9776:
[----:B------:R-:W-:Y:S05]  /*19d30*/  BRA `(.L_x_9778) ;  /* 0xfffffec800387947 */ /* 0x000fea000383ffff */
.L_x_9540:
[----:B------:R-:W-:Y:S01]  /*19d40*/  BSSY B1, `(.L_x_9779) ;  /* 0x0000008000017945 */ /* 0x000fe20003800000 */
[----:B0-----:R-:W-:Y:S02]  /*19d50*/  IMAD.MOV.U32 R13, RZ, RZ, R25 ;  /* 0x000000ffff0d7224 */ /* 0x001fe400078e0019 */
[----:B------:R-:W-:Y:S02]  /*19d60*/  IMAD.MOV.U32 R12, RZ, RZ, RZ ;  /* 0x000000ffff0c7224 */ /* 0x000fe400078e00ff */
[----:B------:R-:W-:Y:S02]  /*19d70*/  IMAD.MOV.U32 R11, RZ, RZ, 0x1c1f ;  /* 0x00001c1fff0b7424 */ /* 0x000fe400078e00ff */
[----:B------:R-:W-:-:S07]  /*19d80*/  IMAD.MOV.U32 R15, RZ, RZ, -0x1 ;  /* 0xffffffffff0f7424 */ /* 0x000fce00078e00ff */
[----:B------:R-:W-:Y:S05]  /*19d90*/  WARPSYNC.COLLECTIVE R15, `(.L_x_9780) ;  /* 0x000000000f087348 */ /* 0x000fea0003c00000 */
[----:B------:R0:W1:Y:S02]  /*19da0*/  SHFL.IDX P6, R14, R13, R12, R11 ;  /* 0x0000000c0d0e7389 */ /* 0x00006400000c000b */
[----:B01----:R-:W-:Y:S01]  /*19db0*/  ENDCOLLECTIVE ;  /* 0x000000000000791b */ /* 0x003fe20003800000 */
.L_x_9780:
[----:B------:R-:W-:Y:S05]  /*19dc0*/  BSYNC B1 ;  /* 0x0000000000017941 */ /* 0x000fea0003800000 */
.L_x_9779:
        /* <DEDUP_REMOVED lines=8> */
.L_x_9781:
[----:B------:R-:W-:Y:S02]  /*19e50*/  IMAD.MOV.U32 R13, RZ, RZ, R27 ;  /* 0x000000ffff0d7224 */ /* 0x000fe400078e001b */
[----:B------:R-:W-:-:S07]  /*19e60*/  IMAD.MOV.U32 R0, RZ, RZ, R14 ;  /* 0x000000ffff007224 */ /* 0x000fce00078e000e */
[----:B------:R-:W-:Y:S05]  /*19e70*/  WARPSYNC.COLLECTIVE R15, `(.L_x_9782) ;  /* 0x000000000f087348 */ /* 0x000fea0003c00000 */
[----:B------:R0:W1:Y:S02]  /*19e80*/  SHFL.IDX P6, R14, R13, R12, R11 ;  /* 0x0000000c0d0e7389 */ /* 0x00006400000c000b */
[----:B01----:R-:W-:Y:S01]  /*19e90*/  ENDCOLLECTIVE ;  /* 0x000000000000791b */ /* 0x003fe20003800000 */
.L_x_9782:
[----:B------:R-:W-:Y:S02]  /*19ea0*/  IMAD.MOV.U32 R13, RZ, RZ, R26 ;  /* 0x000000ffff0d7224 */ /* 0x000fe400078e001a */
[----:B------:R-:W-:-:S07]  /*19eb0*/  IMAD.MOV.U32 R5, RZ, RZ, R14 ;  /* 0x000000ffff057224 */ /* 0x000fce00078e000e */
[----:B------:R-:W-:Y:S05]  /*19ec0*/  WARPSYNC.COLLECTIVE R15, `(.L_x_9783) ;  /* 0x000000000f087348 */ /* 0x000fea0003c00000 */
[----:B------:R0:W1:Y:S02]  /*19ed0*/  SHFL.IDX P6, R14, R13, R12, R11 ;  /* 0x0000000c0d0e7389 */ /* 0x00006400000c000b */
[----:B01----:R-:W-:Y:S01]  /*19ee0*/  ENDCOLLECTIVE ;  /* 0x000000000000791b */ /* 0x003fe20003800000 */
.L_x_9783:
[----:B------:R-:W-:Y:S05]  /*19ef0*/  BRA `(.L_x_9784) ;  /* 0xfffffecc00507947 */ /* 0x000fea000383ffff */
.L_x_9544:
[----:B0-----:R0:W1:Y:S02]  /*19f00*/  SYNCS.PHASECHK.TRANS64.TRYWAIT P0, [R19+URZ+0x22800], R26 ;  /* 0x0228001a130075a7 */ /* 0x001064000800017f */
[----:B-1----:R-:W-:Y:S05]  /*19f10*/  @!P0 NANOSLEEP.SYNCS 0x989680 ;  /* 0x009896800000895d */ /* 0x002fea0003900000 */
[----:B------:R-:W1:Y:S02]  /*19f20*/  @!P0 SYNCS.PHASECHK.TRANS64 P0, [R19+URZ+0x22800], R26 ;  /* 0x0228001a130085a7 */ /* 0x000e64000800007f */
[----:B-1----:R-:W-:Y:S05]  /*19f30*/  @!P0 BRA `(.L_x_9544) ;  /* 0xfffffffc00f08947 */ /* 0x002fea000383ffff */
[----:B------:R-:W-:Y:S05]  /*19f40*/  BRA `(.L_x_9785) ;  /* 0xfffffed0005c7947 */ /* 0x000fea000383ffff */
.L_x_9552:
        /* <DEDUP_REMOVED lines=8> */
.L_x_9787:
[----:B------:R-:W-:Y:S05]  /*19fd0*/  BSYNC B1 ;  /* 0x0000000000017941 */ /* 0x000fea0003800000 */
.L_x_9786:
        /* <DEDUP_REMOVED lines=8> */
.L_x_9788:
[----:B------:R-:W-:Y:S02]  /*1a060*/  IMAD.MOV.U32 R13, RZ, RZ, R27 ;  /* 0x000000ffff0d7224 */ /* 0x000fe400078e001b */
[----:B------:R-:W-:-:S07]  /*1a070*/  IMAD.MOV.U32 R3, RZ, RZ, R14 ;  /* 0x000000ffff037224 */ /* 0x000fce00078e000e */
[----:B------:R-:W-:Y:S05]  /*1a080*/  WARPSYNC.COLLECTIVE R15, `(.L_x_9789) ;  /* 0x000000000f087348 */ /* 0x000fea0003c00000 */
[----:B------:R0:W1:Y:S02]  /*1a090*/  SHFL.IDX P6, R14, R13, R12, R11 ;  /* 0x0000000c0d0e7389 */ /* 0x00006400000c000b */
[----:B01----:R-:W-:Y:S01]  /*1a0a0*/  ENDCOLLECTIVE ;  /* 0x000000000000791b */ /* 0x003fe20003800000 */
.L_x_9789:
[----:B------:R-:W-:Y:S02]  /*1a0b0*/  IMAD.MOV.U32 R13, RZ, RZ, R26 ;  /* 0x000000ffff0d7224 */ /* 0x000fe400078e001a */
[----:B------:R-:W-:-:S07]  /*1a0c0*/  IMAD.MOV.U32 R20, RZ, RZ, R14 ;  /* 0x000000ffff147224 */ /* 0x000fce00078e000e */
[----:B------:R-:W-:Y:S05]  /*1a0d0*/  WARPSYNC.COLLECTIVE R15, `(.L_x_9790) ;  /* 0x000000000f087348 */ /* 0x000fea0003c00000 */
[----:B------:R0:W1:Y:S02]  /*1a0e0*/  SHFL.IDX P6, R14, R13, R12, R11 ;  /* 0x0000000c0d0e7389 */ /* 0x00006400000c000b */
[----:B01----:R-:W-:Y:S01]  /*1a0f0*/  ENDCOLLECTIVE ;  /* 0x000000000000791b */ /* 0x003fe20003800000 */
.L_x_9790:
[----:B------:R-:W-:Y:S05]  /*1a100*/  BRA `(.L_x_9791) ;  /* 0xfffffed800c87947 */ /* 0x000fea000383ffff */
.L_x_9556:
[----:B0-----:R0:W1:Y:S02]  /*1a110*/  SYNCS.PHASECHK.TRANS64.TRYWAIT P1, [R19+URZ+0x22800], R24 ;  /* 0x02280018130075a7 */ /* 0x001064000802017f */
[----:B-1----:R-:W-:Y:S05]  /*1a120*/  @!P1 NANOSLEEP.SYNCS 0x989680 ;  /* 0x009896800000995d */ /* 0x002fea0003900000 */
[----:B------:R-:W1:Y:S02]  /*1a130*/  @!P1 SYNCS.PHASECHK.TRANS64 P1, [R19+URZ+0x22800], R24 ;  /* 0x02280018130095a7 */ /* 0x000e64000802007f */
[----:B-1----:R-:W-:Y:S05]  /*1a140*/  @!P1 BRA `(.L_x_9556) ;  /* 0xfffffffc00f09947 */ /* 0x002fea000383ffff */
[----:B------:R-:W-:Y:S05]  /*1a150*/  BRA `(.L_x_9792) ;  /* 0xfffffedc00a47947 */ /* 0x000fea000383ffff */
.L_x_9562:
[----:B--2---:R2:W3:Y:S02]  /*1a160*/  SYNCS.PHASECHK.TRANS64.TRYWAIT P1, [R15+URZ+0x22830], R20 ;  /* 0x022830140f0075a7 */ /* 0x0044e4000802017f */
[----:B---3--:R-:W-:Y:S05]  /*1a170*/  @!P1 NANOSLEEP.SYNCS 0x989680 ;  /* 0x009896800000995d */ /* 0x008fea0003900000 */
[----:B------:R-:W3:Y:S02]  /*1a180*/  @!P1 SYNCS.PHASECHK.TRANS64 P1, [R15+URZ+0x22830], R20 ;  /* 0x022830140f0095a7 */ /* 0x000ee4000802007f */
[----:B---3--:R-:W-:Y:S05]  /*1a190*/  @!P1 BRA `(.L_x_9562) ;  /* 0xfffffffc00f09947 */ /* 0x008fea000383ffff */
[----:B------:R-:W-:Y:S05]  /*1a1a0*/  BRA `(.L_x_9561) ;  /* 0xfffffee800d07947 */ /* 0x000fea000383ffff */
.L_x_9567:
[----:B-1----:R1:W2:Y:S02]  /*1a1b0*/  SYNCS.PHASECHK.TRANS64.TRYWAIT P2, [R15+URZ+0x22850], R20 ;  /* 0x022850140f0075a7 */ /* 0x0022a4000804017f */
[----:B--2---:R-:W-:Y:S05]  /*1a1c0*/  @!P2 NANOSLEEP.SYNCS 0x989680 ;  /* 0x009896800000a95d */ /* 0x004fea0003900000 */
[----:B------:R-:W2:Y:S02]  /*1a1d0*/  @!P2 SYNCS.PHASECHK.TRANS64 P2, [R15+URZ+0x22850], R20 ;  /* 0x022850140f00a5a7 */ /* 0x000ea4000804007f */
[----:B--2---:R-:W-:Y:S05]  /*1a1e0*/  @!P2 BRA `(.L_x_9567) ;  /* 0xfffffffc00f0a947 */ /* 0x004fea000383ffff */
[----:B------:R-:W-:Y:S05]  /*1a1f0*/  BRA `(.L_x_9566) ;  /* 0xffffff00006c7947 */ /* 0x000fea000383ffff */
.L_x_9572:
[----:B-1----:R1:W2:Y:S02]  /*1a200*/  SYNCS.PHASECHK.TRANS64.TRYWAIT P3, [R20+URZ+0x22830], R21 ;  /* 0x02283015140075a7 */ /* 0x0022a4000806017f */
[----:B--2---:R-:W-:Y:S05]  /*1a210*/  @!P3 NANOSLEEP.SYNCS 0x989680 ;  /* 0x009896800000b95d */ /* 0x004fea0003900000 */
[----:B------:R-:W2:Y:S02]  /*1a220*/  @!P3 SYNCS.PHASECHK.TRANS64 P3, [R20+URZ+0x22830], R21 ;  /* 0x022830151400b5a7 */ /* 0x000ea4000806007f */
[----:B--2---:R-:W-:Y:S05]  /*1a230*/  @!P3 BRA `(.L_x_9572) ;  /* 0xfffffffc00f0b947 */ /* 0x004fea000383ffff */
[----:B------:R-:W-:Y:S05]  /*1a240*/  BRA `(.L_x_9571) ;  /* 0xffffff0400a87947 */ /* 0x000fea000383ffff */
.L_x_9577:
[----:B--2---:R2:W3:Y:S02]  /*1a250*/  SYNCS.PHASECHK.TRANS64.TRYWAIT P3, [R20+URZ+0x22850], R21 ;  /* 0x02285015140075a7 */ /* 0x0044e4000806017f */
[----:B---3--:R-:W-:Y:S05]  /*1a260*/  @!P3 NANOSLEEP.SYNCS 0x989680 ;  /* 0x009896800000b95d */ /* 0x008fea0003900000 */
[----:B------:R-:W3:Y:S02]  /*1a270*/  @!P3 SYNCS.PHASECHK.TRANS64 P3, [R20+URZ+0x22850], R21 ;  /* 0x022850151400b5a7 */ /* 0x000ee4000806007f */
[----:B---3--:R-:W-:Y:S05]  /*1a280*/  @!P3 BRA `(.L_x_9577) ;  /* 0xfffffffc00f0b947 */ /* 0x008fea000383ffff */
[----:B------:R-:W-:Y:S05]  /*1a290*/  BRA `(.L_x_9576) ;  /* 0xffffff2000047947 */ /* 0x000fea000383ffff */
.L_x_9583:
[----:B------:R-:W-:Y:S02]  /*1a2a0*/  IMAD.MOV.U32 R13, RZ, RZ, R21 ;  /* 0x000000ffff0d7224 */ /* 0x000fe400078e0015 */
[----:B------:R-:W-:Y:S02]  /*1a2b0*/  IMAD.MOV.U32 R12, RZ, RZ, RZ ;  /* 0x000000ffff0c7224 */ /* 0x000fe400078e00ff */
[----:B------:R-:W-:Y:S02]  /*1a2c0*/  IMAD.MOV.U32 R11, RZ, RZ, 0x181f ;  /* 0x0000181fff0b7424 */ /* 0x000fe400078e00ff */
[----:B------:R-:W-:-:S07]  /*1a2d0*/  IMAD.MOV.U32 R15, RZ, RZ, -0x1 ;  /* 0xffffffffff0f7424 */ /* 0x000fce00078e00ff */
[----:B-----5:R-:W-:Y:S05]  /*1a2e0*/  WARPSYNC.COLLECTIVE R15, `(.L_x_9793) ;  /* 0x000000000f087348 */ /* 0x020fea0003c00000 */
[----:B------:R0:W1:Y:S02]  /*1a2f0*/  SHFL.IDX P6, R14, R13, R12, R11 ;  /* 0x0000000c0d0e7389 */ /* 0x00006400000c000b */
[----:B01---5:R-:W-:Y:S01]  /*1a300*/  ENDCOLLECTIVE ;  /* 0x000000000000791b */ /* 0x023fe20003800000 */
.L_x_9793:
[----:B------:R-:W-:Y:S02]  /*1a310*/  IMAD.MOV.U32 R13, RZ, RZ, R3 ;  /* 0x000000ffff0d7224 */ /* 0x000fe400078e0003 */
[----:B------:R-:W-:-:S07]  /*1a320*/  IMAD.MOV.U32 R20, RZ, RZ, R14 ;  /* 0x000000ffff147224 */ /* 0x000fce00078e000e */
[----:B------:R-:W-:Y:S05]  /*1a330*/  WARPSYNC.COLLECTIVE R15, `(.L_x_9794) ;  /* 0x000000000f087348 */ /* 0x000fea0003c00000 */
[----:B------:R0:W1:Y:S02]  /*1a340*/  SHFL.IDX P6, R14, R13, R12, R11 ;  /* 0x0000000c0d0e7389 */ /* 0x00006400000c000b */
[----:B01----:R-:W-:Y:S01]  /*1a350*/  ENDCOLLECTIVE ;  /* 0x000000000000791b */ /* 0x003fe20003800000 */
.L_x_9794:
[----:B------:R-:W-:Y:S05]  /*1a360*/  BRA `(.L_x_9795) ;  /* 0xffffff4800107947 */ /* 0x000fea000383ffff */
.L_x_9586:
[----:B------:R-:W-:Y:S01]  /*1a370*/  BSSY B1, `(.L_x_9796) ;  /* 0x0000008000017945 */ /* 0x000fe20003800000 */
[----:B------:R-:W-:Y:S02]  /*1a380*/  IMAD.MOV.U32 R13, RZ, RZ, R21 ;  /* 0x000000ffff0d7224 */ /* 0x000fe400078e0015 */
[----:B------:R-:W-:Y:S02]  /*1a390*/  IMAD.MOV.U32 R12, RZ, RZ, 0x1 ;  /* 0x00000001ff0c7424 */ /* 0x000fe400078e00ff */
[----:B------:R-:W-:Y:S02]  /*1a3a0*/  IMAD.MOV.U32 R11, RZ, RZ, 0x181f ;  /* 0x0000181fff0b7424 */ /* 0x000fe400078e00ff */
[----:B------:R-:W-:-:S07]  /*1a3b0*/  IMAD.MOV.U32 R15, RZ, RZ, -0x1 ;  /* 0xffffffffff0f7424 */ /* 0x000fce00078e00ff */
[----:B012---:R-:W-:Y:S05]  /*1a3c0*/  WARPSYNC.COLLECTIVE R15, `(.L_x_9797) ;  /* 0x000000000f087348 */ /* 0x007fea0003c00000 */
[----:B--2---:R2:W3:Y:S02]  /*1a3d0*/  SHFL.IDX P6, R14, R13, R12, R11 ;  /* 0x0000000c0d0e7389 */ /* 0x0044e400000c000b */
[----:B0123--:R-:W-:Y:S01]  /*1a3e0*/  ENDCOLLECTIVE ;  /* 0x000000000000791b */ /* 0x00ffe20003800000 */
.L_x_9797:
[----:B------:R-:W-:Y:S05]  /*1a3f0*/  BSYNC B1 ;  /* 0x0000000000017941 */ /* 0x000fea0003800000 */
.L_x_9796:
        /* <DEDUP_REMOVED lines=8> */
.L_x_9798:
[----:B------:R-:W-:Y:S05]  /*1a480*/  BRA `(.L_x_9799) ;  /* 0xffffff48004c7947 */ /* 0x000fea000383ffff */
.L_x_9589:
[----:B------:R-:W-:Y:S01]  /*1a490*/  BSSY B1, `(.L_x_9800) ;  /* 0x0000008000017945 */ /* 0x000fe20003800000 */
[----:B------:R-:W-:Y:S02]  /*1a4a0*/  IMAD.MOV.U32 R13, RZ, RZ, R21 ;  /* 0x000000ffff0d7224 */ /* 0x000fe400078e0015 */
[----:B------:R-:W-:Y:S02]  /*1a4b0*/  IMAD.MOV.U32 R12, RZ, RZ, 0x2 ;  /* 0x00000002ff0c7424 */ /* 0x000fe400078e00ff */
[----:B----4-:R-:W-:Y:S02]  /*1a4c0*/  IMAD.MOV.U32 R11, RZ, RZ, 0x181f ;  /* 0x0000181fff0b7424 */ /* 0x010fe400078e00ff */
[----:B------:R-:W-:-:S07]  /*1a4d0*/  IMAD.MOV.U32 R15, RZ, RZ, -0x1 ;  /* 0xffffffffff0f7424 */ /* 0x000fce00078e00ff */
[----:B0123--:R-:W-:Y:S05]  /*1a4e0*/  WARPSYNC.COLLECTIVE R15, `(.L_x_9801) ;  /* 0x000000000f087348 */ /* 0x00ffea0003c00000 */
[----:B--2---:R2:W4:Y:S02]  /*1a4f0*/  SHFL.IDX P6, R14, R13, R12, R11 ;  /* 0x0000000c0d0e7389 */ /* 0x00452400000c000b */
[----:B01234-:R-:W-:Y:S01]  /*1a500*/  ENDCOLLECTIVE ;  /* 0x000000000000791b */ /* 0x01ffe20003800000 */
.L_x_9801:
[----:B------:R-:W-:Y:S05]  /*1a510*/  BSYNC B1 ;  /* 0x0000000000017941 */ /* 0x000fea0003800000 */
.L_x_9800:
        /* <DEDUP_REMOVED lines=8> */
.L_x_9802:
[----:B------:R-:W-:Y:S05]  /*1a5a0*/  BRA `(.L_x_9803) ;  /* 0xffffff4800787947 */ /* 0x000fea000383ffff */
.L_x_9592:
[----:B------:R-:W-:Y:S01]  /*1a5b0*/  BSSY B1, `(.L_x_9804) ;  /* 0x0000008000017945 */ /* 0x000fe20003800000 */
[----:B------:R-:W-:Y:S02]  /*1a5c0*/  IMAD.MOV.U32 R13, RZ, RZ, R21 ;  /* 0x000000ffff0d7224 */ /* 0x000fe400078e0015 */
[----:B------:R-:W-:Y:S02]  /*1a5d0*/  IMAD.MOV.U32 R12, RZ, RZ, 0x3 ;  /* 0x00000003ff0c7424 */ /* 0x000fe400078e00ff */
[----:B0-----:R-:W-:Y:S02]  /*1a5e0*/  IMAD.MOV.U32 R11, RZ, RZ, 0x181f ;  /* 0x0000181fff0b7424 */ /* 0x001fe400078e00ff */
[----:B------:R-:W-:-:S07]  /*1a5f0*/  IMAD.MOV.U32 R15, RZ, RZ, -0x1 ;  /* 0xffffffffff0f7424 */ /* 0x000fce00078e00ff */
[----:B-1234-:R-:W-:Y:S05]  /*1a600*/  WARPSYNC.COLLECTIVE R15, `(.L_x_9805) ;  /* 0x000000000f087348 */ /* 0x01efea0003c00000 */
[----:B--2---:R0:W2:Y:S02]  /*1a610*/  SHFL.IDX P6, R14, R13, R12, R11 ;  /* 0x0000000c0d0e7389 */ /* 0x0040a400000c000b */
[----:B01234-:R-:W-:Y:S01]  /*1a620*/  ENDCOLLECTIVE ;  /* 0x000000000000791b */ /* 0x01ffe20003800000 */
.L_x_9805:
[----:B------:R-:W-:Y:S05]  /*1a630*/  BSYNC B1 ;  /* 0x0000000000017941 */ /* 0x000fea0003800000 */
.L_x_9804:
        /* <DEDUP_REMOVED lines=8> */
.L_x_9806:
[----:B------:R-:W-:Y:S05]  /*1a6c0*/  BRA `(.L_x_9807) ;  /* 0xffffff4800a47947 */ /* 0x000fea000383ffff */
.L_x_9594:
[----:B------:R-:W-:Y:S02]  /*1a6d0*/  IMAD.MOV.U32 R13, RZ, RZ, R8 ;  /* 0x000000ffff0d7224 */ /* 0x000fe400078e0008 */
[----:B------:R-:W-:Y:S02]  /*1a6e0*/  IMAD.MOV.U32 R12, RZ, RZ, RZ ;  /* 0x000000ffff0c7224 */ /* 0x000fe400078e00ff */
[----:B------:R-:W-:Y:S02]  /*1a6f0*/  IMAD.MOV.U32 R11, RZ, RZ, 0x1c1f ;  /* 0x00001c1fff0b7424 */ /* 0x000fe400078e00ff */
[----:B------:R-:W-:-:S07]  /*1a700*/  IMAD.MOV.U32 R15, RZ, RZ, -0x1 ;  /* 0xffffffffff0f7424 */ /* 0x000fce00078e00ff */
[----:B------:R-:W-:Y:S05]  /*1a710*/  WARPSYNC.COLLECTIVE R15, `(.L_x_9808) ;  /* 0x000000000f087348 */ /* 0x000fea0003c00000 */
[----:B------:R0:W1:Y:S02]  /*1a720*/  SHFL.IDX P6, R14, R13, R12, R11 ;  /* 0x0000000c0d0e7389 */ /* 0x00006400000c000b */
[----:B01----:R-:W-:Y:S01]  /*1a730*/  ENDCOLLECTIVE ;  /* 0x000000000000791b */ /* 0x003fe20003800000 */
.L_x_9808:
[----:B------:R-:W-:Y:S02]  /*1a740*/  IMAD.MOV.U32 R13, RZ, RZ, R3 ;  /* 0x000000ffff0d7224 */ /* 0x000fe400078e0003 */
[----:B------:R-:W-:-:S07]  /*1a750*/  IMAD.MOV.U32 R9, RZ, RZ, R14 ;  /* 0x000000ffff097224 */ /* 0x000fce00078e000e */
[----:B------:R-:W-:Y:S05]  /*1a760*/  WARPSYNC.COLLECTIVE R15, `(.L_x_9809) ;  /* 0x000000000f087348 */ /* 0x000fea0003c00000 */
[----:B------:R0:W1:Y:S02]  /*1a770*/  SHFL.IDX P6, R14, R13, R12, R11 ;  /* 0x0000000c0d0e7389 */ /* 0x00006400000c000b */
[----:B01----:R-:W-:Y:S01]  /*1a780*/  ENDCOLLECTIVE ;  /* 0x000000000000791b */ /* 0x003fe20003800000 */
.L_x_9809:
[----:B------:R-:W-:Y:S01]  /*1a790*/  IMAD.MOV.U32 R11, RZ, RZ, R14 ;  /* 0x000000ffff0b7224 */ /* 0x000fe200078e000e */
[----:B------:R-:W-:Y:S06]  /*1a7a0*/  BRA `(.L_x_9810) ;  /* 0xffffff4c00887947 */ /* 0x000fec000383ffff */
.L_x_9597:
[----:B------:R-:W-:Y:S01]  /*1a7b0*/  BSSY B1, `(.L_x_9811) ;  /* 0x0000008000017945 */ /* 0x000fe20003800000 */
[----:B---3--:R-:W-:Y:S02]  /*1a7c0*/  IMAD.MOV.U32 R13, RZ, RZ, R8 ;  /* 0x000000ffff0d7224 */ /* 0x008fe400078e0008 */
[----:B------:R-:W-:Y:S02]  /*1a7d0*/  IMAD.MOV.U32 R12, RZ, RZ, 0x1 ;  /* 0x00000001ff0c7424 */ /* 0x000fe400078e00ff */
[----:B--2---:R-:W-:Y:S02]  /*1a7e0*/  IMAD.MOV.U32 R11, RZ, RZ, 0x1c1f ;  /* 0x00001c1fff0b7424 */ /* 0x004fe400078e00ff */
[----:B------:R-:W-:-:S07]  /*1a7f0*/  IMAD.MOV.U32 R15, RZ, RZ, -0x1 ;  /* 0xffffffffff0f7424 */ /* 0x000fce00078e00ff */
[----:B01----:R-:W-:Y:S05]  /*1a800*/  WARPSYNC.COLLECTIVE R15, `(.L_x_9812) ;  /* 0x000000000f087348 */ /* 0x003fea0003c00000 */
[----:B------:R2:W3:Y:S02]  /*1a810*/  SHFL.IDX P6, R14, R13, R12, R11 ;  /* 0x0000000c0d0e7389 */ /* 0x0004e400000c000b */
[----:B0123--:R-:W-:Y:S01]  /*1a820*/  ENDCOLLECTIVE ;  /* 0x000000000000791b */ /* 0x00ffe20003800000 */
.L_x_9812:
[----:B------:R-:W-:Y:S05]  /*1a830*/  BSYNC B1 ;  /* 0x0000000000017941 */ /* 0x000fea0003800000 */
.L_x_9811:
        /* <DEDUP_REMOVED lines=8> */
.L_x_9813:
[----:B------:R-:W-:Y:S05]  /*1a8c0*/  BRA `(.L_x_9814) ;  /* 0xffffff58007c7947 */ /* 0x000fea000383ffff */
.L_x_9601:
[----:B------:R-:W-:Y:S02]  /*1a8d0*/  IMAD.MOV.U32 R13, RZ, RZ, R4 ;  /* 0x000000ffff0d7224 */ /* 0x000fe400078e0004 */
[----:B------:R-:W-:Y:S02]  /*1a8e0*/  IMAD.MOV.U32 R12, RZ, RZ, RZ ;  /* 0x000000ffff0c7224 */ /* 0x000fe400078e00ff */
[----:B------:R-:W-:Y:S02]  /*1a8f0*/  IMAD.MOV.U32 R11, RZ, RZ, 0x181f ;  /* 0x0000181fff0b7424 */ /* 0x000fe400078e00ff */
[----:B------:R-:W-:-:S07]  /*1a900*/  IMAD.MOV.U32 R15, RZ, RZ, -0x1 ;  /* 0xffffffffff0f7424 */ /* 0x000fce00078e00ff */
[----:B01----:R-:W-:Y:S05]  /*1a910*/  WARPSYNC.COLLECTIVE R15, `(.L_x_9815) ;  /* 0x000000000f087348 */ /* 0x003fea0003c00000 */
[----:B------:R2:W3:Y:S02]  /*1a920*/  SHFL.IDX P6, R14, R13, R12, R11 ;  /* 0x0000000c0d0e7389 */ /* 0x0004e400000c000b */
[----:B0123--:R-:W-:Y:S01]  /*1a930*/  ENDCOLLECTIVE ;  /* 0x000000000000791b */ /* 0x00ffe20003800000 */
.L_x_9815:
[----:B------:R-:W-:Y:S02]  /*1a940*/  IMAD.MOV.U32 R13, RZ, RZ, R3 ;  /* 0x000000ffff0d7224 */ /* 0x000fe400078e0003 */
[----:B------:R-:W-:-:S07]  /*1a950*/  IMAD.MOV.U32 R0, RZ, RZ, R14 ;  /* 0x000000ffff007224 */ /* 0x000fce00078e000e */
[----:B------:R-:W-:Y:S05]  /*1a960*/  WARPSYNC.COLLECTIVE R15, `(.L_x_9816) ;  /* 0x000000000f087348 */ /* 0x000fea0003c00000 */
[----:B------:R0:W1:Y:S02]  /*1a970*/  SHFL.IDX P6, R14, R13, R12, R11 ;  /* 0x0000000c0d0e7389 */ /* 0x00006400000c000b */
[----:B01----:R-:W-:Y:S01]  /*1a980*/  ENDCOLLECTIVE ;  /* 0x000000000000791b */ /* 0x003fe20003800000 */
.L_x_9816:
[----:B------:R-:W-:Y:S05]  /*1a990*/  BRA `(.L_x_9817) ;  /* 0xffffff6c008c7947 */ /* 0x000fea000383ffff */
.L_x_9604:
[----:B------:R-:W-:Y:S01]  /*1a9a0*/  BSSY B1, `(.L_x_9818) ;  /* 0x0000008000017945 */ /* 0x000fe20003800000 */
[----:B---3--:R-:W-:Y:S02]  /*1a9b0*/  IMAD.MOV.U32 R13, RZ, RZ, R4 ;  /* 0x000000ffff0d7224 */ /* 0x008fe400078e0004 */
[----:B------:R-:W-:Y:S02]  /*1a9c0*/  IMAD.MOV.U32 R12, RZ, RZ, 0x1 ;  /* 0x00000001ff0c7424 */ /* 0x000fe400078e00ff */
[----:B------:R-:W-:Y:S02]  /*1a9d0*/  IMAD.MOV.U32 R11, RZ, RZ, 0x181f ;  /* 0x0000181fff0b7424 */ /* 0x000fe400078e00ff */
[----:B------:R-:W-:-:S07]  /*1a9e0*/  IMAD.MOV.U32 R15, RZ, RZ, -0x1 ;  /* 0xffffffffff0f7424 */ /* 0x000fce00078e00ff */
[----:B012-4-:R-:W-:Y:S05]  /*1a9f0*/  WARPSYNC.COLLECTIVE R15, `(.L_x_9819) ;  /* 0x000000000f087348 */ /* 0x017fea0003c00000 */
[----:B----4-:R3:W4:Y:S02]  /*1aa00*/  SHFL.IDX P6, R14, R13, R12, R11 ;  /* 0x0000000c0d0e7389 */ /* 0x01072400000c000b */
[----:B01234-:R-:W-:Y:S01]  /*1aa10*/  ENDCOLLECTIVE ;  /* 0x000000000000791b */ /* 0x01ffe20003800000 */
.L_x_9819:
[----:B------:R-:W-:Y:S05]  /*1aa20*/  BSYNC B1 ;  /* 0x0000000000017941 */ /* 0x000fea0003800000 */
.L_x_9818:
        /* <DEDUP_REMOVED lines=8> */
.L_x_9820:
[----:B------:R-:W-:Y:S05]  /*1aab0*/  BRA `(.L_x_9821) ;  /* 0xffffff6c00bc7947 */ /* 0x000fea000383ffff */
.L_x_9607:
[----:B------:R-:W-:Y:S01]  /*1aac0*/  BSSY B1, `(.L_x_9822) ;  /* 0x0000008000017945 */ /* 0x000fe20003800000 */
[----:B0-----:R-:W-:Y:S02]  /*1aad0*/  IMAD.MOV.U32 R13, RZ, RZ, R4 ;  /* 0x000000ffff0d7224 */ /* 0x001fe400078e0004 */
[----:B------:R-:W-:Y:S02]  /*1aae0*/  IMAD.MOV.U32 R12, RZ, RZ, 0x2 ;  /* 0x00000002ff0c7424 */ /* 0x000fe400078e00ff */
[----:B------:R-:W-:Y:S02]  /*1aaf0*/  IMAD.MOV.U32 R11, RZ, RZ, 0x181f ;  /* 0x0000181fff0b7424 */ /* 0x000fe400078e00ff */
[----:B------:R-:W-:-:S07]  /*1ab00*/  IMAD.MOV.U32 R15, RZ, RZ, -0x1 ;  /* 0xffffffffff0f7424 */ /* 0x000fce00078e00ff */
[----:B-1234-:R-:W-:Y:S05]  /*1ab10*/  WARPSYNC.COLLECTIVE R15, `(.L_x_9823) ;  /* 0x000000000f087348 */ /* 0x01efea0003c00000 */
[----:B----4-:R0:W4:Y:S02]  /*1ab20*/  SHFL.IDX P6, R14, R13, R12, R11 ;  /* 0x0000000c0d0e7389 */ /* 0x01012400000c000b */
[----:B01234-:R-:W-:Y:S01]  /*1ab30*/  ENDCOLLECTIVE ;  /* 0x000000000000791b */ /* 0x01ffe20003800000 */
.L_x_9823:
[----:B------:R-:W-:Y:S05]  /*1ab40*/  BSYNC B1 ;  /* 0x0000000000017941 */ /* 0x000fea0003800000 */
.L_x_9822:
        /* <DEDUP_REMOVED lines=8> */
.L_x_9824:
[----:B------:R-:W-:Y:S05]  /*1abd0*/  BRA `(.L_x_9825) ;  /* 0xffffff6c00e87947 */ /* 0x000fea000383ffff */
.L_x_9610:
[----:B------:R-:W-:Y:S01]  /*1abe0*/  BSSY B1, `(.L_x_9826) ;  /* 0x0000008000017945 */ /* 0x000fe20003800000 */
[----:B0-----:R-:W-:Y:S02]  /*1abf0*/  IMAD.MOV.U32 R13, RZ, RZ, R4 ;  /* 0x000000ffff0d7224 */ /* 0x001fe400078e0004 */
[----:B------:R-:W-:Y:S02]  /*1ac00*/  IMAD.MOV.U32 R12, RZ, RZ, 0x3 ;  /* 0x00000003ff0c7424 */ /* 0x000fe400078e00ff */
[----:B------:R-:W-:Y:S02]  /*1ac10*/  IMAD.MOV.U32 R11, RZ, RZ, 0x181f ;  /* 0x0000181fff0b7424 */ /* 0x000fe400078e00ff */
[----:B------:R-:W-:-:S07]  /*1ac20*/  IMAD.MOV.U32 R15, RZ, RZ, -0x1 ;  /* 0xffffffffff0f7424 */ /* 0x000fce00078e00ff */
[----:B-1234-:R-:W-:Y:S05]  /*1ac30*/  WARPSYNC.COLLECTIVE R15, `(.L_x_9827) ;  /* 0x000000000f087348 */ /* 0x01efea0003c00000 */
[----:B------:R0:W0:Y:S02]  /*1ac40*/  SHFL.IDX P6, R14, R13, R12, R11 ;  /* 0x0000000c0d0e7389 */ /* 0x00002400000c000b */
[----:B01234-:R-:W-:Y:S01]  /*1ac50*/  ENDCOLLECTIVE ;  /* 0x000000000000791b */ /* 0x01ffe20003800000 */
.L_x_9827:
[----:B------:R-:W-:Y:S05]  /*1ac60*/  BSYNC B1 ;  /* 0x0000000000017941 */ /* 0x000fea0003800000 */
.L_x_9826:
        /* <DEDUP_REMOVED lines=8> */
.L_x_9828:
[----:B------:R-:W-:Y:S05]  /*1acf0*/  BRA `(.L_x_9829) ;  /* 0xffffff7000147947 */ /* 0x000fea000383ffff */
.L_x_9627:
        /* <DEDUP_REMOVED lines=11> */
.L_x_9831:
[----:B------:R-:W-:Y:S05]  /*1adb0*/  BSYNC B1 ;  /* 0x0000000000017941 */ /* 0x000fea0003800000 */
.L_x_9830:
[----:B------:R-:W-:Y:S05]  /*1adc0*/  BRA `(.L_x_9832) ;  /* 0xffffff8800387947 */ /* 0x000fea000383ffff */
.L_x_9629:
[----:B------:R-:W-:Y:S01]  /*1add0*/  BSSY B1, `(.L_x_9833) ;  /* 0x0000006000017945 */ /* 0x000fe20003800000 */
[----:B------:R-:W-:-:S07]  /*1ade0*/  IMAD.MOV.U32 R15, RZ, RZ, -0x1 ;  /* 0xffffffffff0f7424 */ /* 0x000fce00078e00ff */
[----:B0-----:R-:W-:Y:S05]  /*1adf0*/  WARPSYNC.COLLECTIVE R15, `(.L_x_9834) ;  /* 0x000000000f0c7348 */ /* 0x001fea0003c00000 */
[----:B------:R-:W-:Y:S02]  /*1ae00*/  ELECT P6, UR62, PT ;  /* 0x00000000003e782f */ /* 0x000fe400038c0000 */
[----:B------:R-:W-:Y:S01]  /*1ae10*/  MOV R14, UR62 ;  /* 0x0000003e000e7c02 */ /* 0x000fe20008000f00 */
[----:B0-----:R-:W-:Y:S10]  /*1ae20*/  ENDCOLLECTIVE ;  /* 0x000000000000791b */ /* 0x001ff40003800000 */
.L_x_9834:
[----:B------:R-:W-:Y:S05]  /*1ae30*/  BSYNC B1 ;  /* 0x0000000000017941 */ /* 0x000fea0003800000 */
.L_x_9833:
[----:B------:R-:W-:Y:S05]  /*1ae40*/  BRA `(.L_x_9628) ;  /* 0xffffff8800307947 */ /* 0x000fea000383ffff */
.L_x_9631:
[----:B0-----:R0:W1:Y:S02]  /*1ae50*/  SYNCS.PHASECHK.TRANS64.TRYWAIT P0, [R18+URZ+0x22820], R4 ;  /* 0x02282004120075a7 */ /* 0x001064000800017f */
[----:B-1----:R-:W-:Y:S05]  /*1ae60*/  @!P0 NANOSLEEP.SYNCS 0x989680 ;  /* 0x009896800000895d */ /* 0x002fea0003900000 */
[----:B------:R-:W1:Y:S02]  /*1ae70*/  @!P0 SYNCS.PHASECHK.TRANS64 P0, [R18+URZ+0x22820], R4 ;  /* 0x02282004120085a7 */ /* 0x000e64000800007f */
[----:B-1----:R-:W-:Y:S05]  /*1ae80*/  @!P0 BRA `(.L_x_9631) ;  /* 0xfffffffc00f08947 */ /* 0x002fea000383ffff */
[----:B------:R-:W-:Y:S05]  /*1ae90*/  BRA `(.L_x_9835) ;  /* 0xffffff8800407947 */ /* 0x000fea000383ffff */
.L_x_9635:
[----:B0-----:R0:W1:Y:S02]  /*1aea0*/  SYNCS.PHASECHK.TRANS64.TRYWAIT P0, [R4+URZ+0x228a0], R9 ;  /* 0x0228a009040075a7 */ /* 0x001064000800017f */
[----:B-1----:R-:W-:Y:S05]  /*1aeb0*/  @!P0 NANOSLEEP.SYNCS 0x989680 ;  /* 0x009896800000895d */ /* 0x002fea0003900000 */
[----:B------:R-:W1:Y:S02]  /*1aec0*/  @!P0 SYNCS.PHASECHK.TRANS64 P0, [R4+URZ+0x228a0], R9 ;  /* 0x0228a009040085a7 */ /* 0x000e64000800007f */
[----:B-1----:R-:W-:Y:S05]  /*1aed0*/  @!P0 BRA `(.L_x_9635) ;  /* 0xfffffffc00f08947 */ /* 0x002fea000383ffff */
[----:B------:R-:W-:Y:S05]  /*1aee0*/  BRA `(.L_x_9836) ;  /* 0xffffff8800607947 */ /* 0x000fea000383ffff */
.L_x_9640:
[----:B-1----:R1:W2:Y:S02]  /*1aef0*/  SYNCS.PHASECHK.TRANS64.TRYWAIT P0, [R4+URZ+0x228c0], R9 ;  /* 0x0228c009040075a7 */ /* 0x0022a4000800017f */
[----:B--2---:R-:W-:Y:S05]  /*1af00*/  @!P0 NANOSLEEP.SYNCS 0x989680 ;  /* 0x009896800000895d */ /* 0x004fea0003900000 */
[----:B------:R-:W2:Y:S02]  /*1af10*/  @!P0 SYNCS.PHASECHK.TRANS64 P0, [R4+URZ+0x228c0], R9 ;  /* 0x0228c009040085a7 */ /* 0x000ea4000800007f */
[----:B--2---:R-:W-:Y:S05]  /*1af20*/  @!P0 BRA `(.L_x_9640) ;  /* 0xfffffffc00f08947 */ /* 0x004fea000383ffff */
[----:B------:R-:W-:Y:S05]  /*1af30*/  BRA `(.L_x_9837) ;  /* 0xffffff8800e07947 */ /* 0x000fea000383ffff */
.L_x_9650:
[----:B0-----:R0:W1:Y:S02]  /*1af40*/  SYNCS.PHASECHK.TRANS64.TRYWAIT P2, [R5+URZ+0x228a0], R6 ;  /* 0x0228a006050075a7 */ /* 0x001064000804017f */
[----:B-1----:R-:W-:Y:S05]  /*1af50*/  @!P2 NANOSLEEP.SYNCS 0x989680 ;  /* 0x009896800000a95d */ /* 0x002fea0003900000 */
[----:B------:R-:W1:Y:S02]  /*1af60*/  @!P2 SYNCS.PHASECHK.TRANS64 P2, [R5+URZ+0x228a0], R6 ;  /* 0x0228a0060500a5a7 */ /* 0x000e64000804007f */
[----:B-1----:R-:W-:Y:S05]  /*1af70*/  @!P2 BRA `(.L_x_9650) ;  /* 0xfffffffc00f0a947 */ /* 0x002fea000383ffff */
[----:B------:R-:W-:Y:S05]  /*1af80*/  BRA `(.L_x_9838) ;  /* 0xffffff9000707947 */ /* 0x000fea000383ffff */
.L_x_9655:
[----:B-1----:R1:W2:Y:S02]  /*1af90*/  SYNCS.PHASECHK.TRANS64.TRYWAIT P2, [R5+URZ+0x228c0], R6 ;  /* 0x0228c006050075a7 */ /* 0x0022a4000804017f */
[----:B--2---:R-:W-:Y:S05]  /*1afa0*/  @!P2 NANOSLEEP.SYNCS 0x989680 ;  /* 0x009896800000a95d */ /* 0x004fea0003900000 */
[----:B------:R-:W2:Y:S02]  /*1afb0*/  @!P2 SYNCS.PHASECHK.TRANS64 P2, [R5+URZ+0x228c0], R6 ;  /* 0x0228c0060500a5a7 */ /* 0x000ea4000804007f */
[----:B--2---:R-:W-:Y:S05]  /*1afc0*/  @!P2 BRA `(.L_x_9655) ;  /* 0xfffffffc00f0a947 */ /* 0x004fea000383ffff */
[----:B------:R-:W-:Y:S05]  /*1afd0*/  BRA `(.L_x_9839) ;  /* 0xffffff9000ec7947 */ /* 0x000fea000383ffff */
.L_x_9673:
        /* <DEDUP_REMOVED lines=11> */
.L_x_9841:
[----:B------:R-:W-:Y:S05]  /*1b090*/  BSYNC B0 ;  /* 0x0000000000007941 */ /* 0x000fea0003800000 */
.L_x_9840:
[----:B------:R-:W-:Y:S05]  /*1b0a0*/  BRA `(.L_x_9842) ;  /* 0xffffffa0006c7947 */ /* 0x000fea000383ffff */
.L_x_9675:
[----:B------:R-:W-:Y:S01]  /*1b0b0*/  BSSY B0, `(.L_x_9843) ;  /* 0x0000006000007945 */ /* 0x000fe20003800000 */
[----:B------:R-:W-:-:S07]  /*1b0c0*/  IMAD.MOV.U32 R15, RZ, RZ, -0x1 ;  /* 0xffffffffff0f7424 */ /* 0x000fce00078e00ff */
[----:B0-----:R-:W-:Y:S05]  /*1b0d0*/  WARPSYNC.COLLECTIVE R15, `(.L_x_9844) ;  /* 0x000000000f0c7348 */ /* 0x001fea0003c00000 */
[----:B------:R-:W-:Y:S02]  /*1b0e0*/  ELECT P6, UR62, PT ;  /* 0x00000000003e782f */ /* 0x000fe400038c0000 */
[----:B------:R-:W-:Y:S01]  /*1b0f0*/  MOV R14, UR62 ;  /* 0x0000003e000e7c02 */ /* 0x000fe20008000f00 */
[----:B0-----:R-:W-:Y:S10]  /*1b100*/  ENDCOLLECTIVE ;  /* 0x000000000000791b */ /* 0x001ff40003800000 */
.L_x_9844:
[----:B------:R-:W-:Y:S05]  /*1b110*/  BSYNC B0 ;  /* 0x0000000000007941 */ /* 0x000fea0003800000 */
.L_x_9843:
[----:B------:R-:W-:Y:S05]  /*1b120*/  BRA `(.L_x_9845) ;  /* 0xffffffa000787947 */ /* 0x000fea000383ffff */
.L_x_9677:
[----:B0-----:R0:W1:Y:S02]  /*1b130*/  SYNCS.PHASECHK.TRANS64.TRYWAIT P0, [R0+URZ+0x22840], R2 ;  /* 0x02284002000075a7 */ /* 0x001064000800017f */
[----:B-1----:R-:W-:Y:S05]  /*1b140*/  @!P0 NANOSLEEP.SYNCS 0x989680 ;  /* 0x009896800000895d */ /* 0x002fea0003900000 */
[----:B------:R-:W1:Y:S02]  /*1b150*/  @!P0 SYNCS.PHASECHK.TRANS64 P0, [R0+URZ+0x22840], R2 ;  /* 0x02284002000085a7 */ /* 0x000e64000800007f */
[----:B-1----:R-:W-:Y:S05]  /*1b160*/  @!P0 BRA `(.L_x_9677) ;  /* 0xfffffffc00f08947 */ /* 0x002fea000383ffff */
[----:B------:R-:W-:Y:S05]  /*1b170*/  BRA `(.L_x_9846) ;  /* 0xffffffa000d87947 */ /* 0x000fea000383ffff */
.L_x_9681:
        /* <DEDUP_REMOVED lines=15> */
.L_x_9847:
[----:B------:R-:W-:Y:S02]  /*1b270*/  IMAD.MOV.U32 R13, RZ, RZ, R4 ;  /* 0x000000ffff0d7224 */ /* 0x000fe400078e0004 */
[----:B------:R-:W-:-:S07]  /*1b280*/  IMAD.MOV.U32 R6, RZ, RZ, R14 ;  /* 0x000000ffff067224 */ /* 0x000fce00078e000e */
[----:B------:R-:W-:Y:S05]  /*1b290*/  WARPSYNC.COLLECTIVE R15, `(.L_x_9848) ;  /* 0x000000000f087348 */ /* 0x000fea0003c00000 */
[----:B------:R0:W1:Y:S02]  /*1b2a0*/  SHFL.IDX P6, R14, R13, R12, R11 ;  /* 0x0000000c0d0e7389 */ /* 0x00006400000c000b */
[----:B01----:R-:W-:Y:S01]  /*1b2b0*/  ENDCOLLECTIVE ;  /* 0x000000000000791b */ /* 0x003fe20003800000 */
.L_x_9848:
[----:B------:R-:W-:Y:S02]  /*1b2c0*/  IMAD.MOV.U32 R13, RZ, RZ, R3 ;  /* 0x000000ffff0d7224 */ /* 0x000fe400078e0003 */
[----:B------:R-:W-:Y:S02]  /*1b2d0*/  IMAD.MOV.U32 R12, RZ, RZ, 0x1 ;  /* 0x00000001ff0c7424 */ /* 0x000fe400078e00ff */
[----:B------:R-:W-:-:S07]  /*1b2e0*/  IMAD.MOV.U32 R7, RZ, RZ, R14 ;  /* 0x000000ffff077224 */ /* 0x000fce00078e000e */
[----:B------:R-:W-:Y:S05]  /*1b2f0*/  WARPSYNC.COLLECTIVE R15, `(.L_x_9849) ;  /* 0x000000000f087348 */ /* 0x000fea0003c00000 */
[----:B------:R0:W1:Y:S02]  /*1b300*/  SHFL.IDX P6, R14, R13, R12, R11 ;  /* 0x0000000c0d0e7389 */ /* 0x00006400000c000b */
[----:B01----:R-:W-:Y:S01]  /*1b310*/  ENDCOLLECTIVE ;  /* 0x000000000000791b */ /* 0x003fe20003800000 */
.L_x_9849:
        /* <DEDUP_REMOVED lines=15> */
.L_x_9850:
[----:B------:R-:W-:Y:S02]  /*1b410*/  IMAD.MOV.U32 R13, RZ, RZ, R3 ;  /* 0x000000ffff0d7224 */ /* 0x000fe400078e0003 */
[----:B------:R-:W-:Y:S02]  /*1b420*/  IMAD.MOV.U32 R12, RZ, RZ, 0x2 ;  /* 0x00000002ff0c7424 */ /* 0x000fe400078e00ff */
[----:B------:R-:W-:-:S07]  /*1b430*/  IMAD.MOV.U32 R5, RZ, RZ, R14 ;  /* 0x000000ffff057224 */ /* 0x000fce00078e000e */
[----:B------:R-:W-:Y:S05]  /*1b440*/  WARPSYNC.COLLECTIVE R15, `(.L_x_9851) ;  /* 0x000000000f087348 */ /* 0x000fea0003c00000 */
[----:B------:R0:W1:Y:S02]  /*1b450*/  SHFL.IDX P6, R14, R13, R12, R11 ;  /* 0x0000000c0d0e7389 */ /* 0x00006400000c000b */
[----:B01----:R-:W-:Y:S01]  /*1b460*/  ENDCOLLECTIVE ;  /* 0x000000000000791b */ /* 0x003fe20003800000 */
.L_x_9851:
        /* <DEDUP_REMOVED lines=15> */
.L_x_9852:
[----:B------:R-:W-:Y:S02]  /*1b560*/  IMAD.MOV.U32 R13, RZ, RZ, R3 ;  /* 0x000000ffff0d7224 */ /* 0x000fe400078e0003 */
[----:B------:R-:W-:Y:S02]  /*1b570*/  IMAD.MOV.U32 R12, RZ, RZ, 0x3 ;  /* 0x00000003ff0c7424 */ /* 0x000fe400078e00ff */
[----:B------:R-:W-:-:S07]  /*1b580*/  IMAD.MOV.U32 R5, RZ, RZ, R14 ;  /* 0x000000ffff057224 */ /* 0x000fce00078e000e */
[----:B------:R-:W-:Y:S05]  /*1b590*/  WARPSYNC.COLLECTIVE R15, `(.L_x_9853) ;  /* 0x000000000f087348 */ /* 0x000fea0003c00000 */
[----:B------:R0:W1:Y:S02]  /*1b5a0*/  SHFL.IDX P6, R14, R13, R12, R11 ;  /* 0x0000000c0d0e7389 */ /* 0x00006400000c000b */
[----:B01----:R-:W-:Y:S01]  /*1b5b0*/  ENDCOLLECTIVE ;  /* 0x000000000000791b */ /* 0x003fe20003800000 */
.L_x_9853:
        /* <DEDUP_REMOVED lines=15> */
.L_x_9854:
[----:B------:R-:W-:Y:S02]  /*1b6b0*/  IMAD.MOV.U32 R13, RZ, RZ, R3 ;  /* 0x000000ffff0d7224 */ /* 0x000fe400078e0003 */
[----:B------:R-:W-:Y:S02]  /*1b6c0*/  IMAD.MOV.U32 R12, RZ, RZ, 0x4 ;  /* 0x00000004ff0c7424 */ /* 0x000fe400078e00ff */
[----:B------:R-:W-:-:S07]  /*1b6d0*/  IMAD.MOV.U32 R5, RZ, RZ, R14 ;  /* 0x000000ffff057224 */ /* 0x000fce00078e000e */
[----:B------:R-:W-:Y:S05]  /*1b6e0*/  WARPSYNC.COLLECTIVE R15, `(.L_x_9855) ;  /* 0x000000000f087348 */ /* 0x000fea0003c00000 */
[----:B------:R0:W1:Y:S02]  /*1b6f0*/  SHFL.IDX P6, R14, R13, R12, R11 ;  /* 0x0000000c0d0e7389 */ /* 0x00006400000c000b */
[----:B01----:R-:W-:Y:S01]  /*1b700*/  ENDCOLLECTIVE ;  /* 0x000000000000791b */ /* 0x003fe20003800000 */
.L_x_9855:
        /* <DEDUP_REMOVED lines=15> */
.L_x_9856:
[----:B------:R-:W-:Y:S02]  /*1b800*/  IMAD.MOV.U32 R13, RZ, RZ, R3 ;  /* 0x000000ffff0d7224 */ /* 0x000fe400078e0003 */
[----:B------:R-:W-:Y:S02]  /*1b810*/  IMAD.MOV.U32 R12, RZ, RZ, 0x5 ;  /* 0x00000005ff0c7424 */ /* 0x000fe400078e00ff */
[----:B------:R-:W-:-:S07]  /*1b820*/  IMAD.MOV.U32 R5, RZ, RZ, R14 ;  /* 0x000000ffff057224 */ /* 0x000fce00078e000e */
[----:B------:R-:W-:Y:S05]  /*1b830*/  WARPSYNC.COLLECTIVE R15, `(.L_x_9857) ;  /* 0x000000000f087348 */ /* 0x000fea0003c00000 */
[----:B------:R0:W1:Y:S02]  /*1b840*/  SHFL.IDX P6, R14, R13, R12, R11 ;  /* 0x0000000c0d0e7389 */ /* 0x00006400000c000b */
[----:B01----:R-:W-:Y:S01]  /*1b850*/  ENDCOLLECTIVE ;  /* 0x000000000000791b */ /* 0x003fe20003800000 */
.L_x_9857:
        /* <DEDUP_REMOVED lines=15> */
.L_x_9858:
[----:B------:R-:W-:Y:S02]  /*1b950*/  IMAD.MOV.U32 R13, RZ, RZ, R3 ;  /* 0x000000ffff0d7224 */ /* 0x000fe400078e0003 */
[----:B------:R-:W-:Y:S02]  /*1b960*/  IMAD.MOV.U32 R12, RZ, RZ, 0x6 ;  /* 0x00000006ff0c7424 */ /* 0x000fe400078e00ff */
[----:B------:R-:W-:-:S07]  /*1b970*/  IMAD.MOV.U32 R5, RZ, RZ, R14 ;  /* 0x000000ffff057224 */ /* 0x000fce00078e000e */
[----:B------:R-:W-:Y:S05]  /*1b980*/  WARPSYNC.COLLECTIVE R15, `(.L_x_9859) ;  /* 0x000000000f087348 */ /* 0x000fea0003c00000 */
[----:B------:R0:W1:Y:S02]  /*1b990*/  SHFL.IDX P6, R14, R13, R12, R11 ;  /* 0x0000000c0d0e7389 */ /* 0x00006400000c000b */
[----:B01----:R-:W-:Y:S01]  /*1b9a0*/  ENDCOLLECTIVE ;  /* 0x000000000000791b */ /* 0x003fe20003800000 */
.L_x_9859:
        /* <DEDUP_REMOVED lines=13> */
.L_x_9860:
        /* <DEDUP_REMOVED lines=8> */
.L_x_9861:
        /* <DEDUP_REMOVED lines=13> */
.L_x_9862:
[----:B------:R-:W-:Y:S01]  /*1bbd0*/  IMAD.MOV.U32 R3, RZ, RZ, R14 ;  /* 0x000000ffff037224 */ /* 0x000fe200078e000e */
[----:B------:R-:W-:Y:S06]  /*1bbe0*/  BRA `(.L_x_9863) ;  /* 0xffffffa400647947 */ /* 0x000fec000383ffff */
.L_x_9684:
[----:B0-----:R0:W1:Y:S02]  /*1bbf0*/  SYNCS.PHASECHK.TRANS64.TRYWAIT P0, [R18+URZ+0x22820], R0 ;  /* 0x02282000120075a7 */ /* 0x001064000800017f */
[----:B-1----:R-:W-:Y:S05]  /*1bc00*/  @!P0 NANOSLEEP.SYNCS 0x989680 ;  /* 0x009896800000895d */ /* 0x002fea0003900000 */
[----:B------:R-:W1:Y:S02]  /*1bc10*/  @!P0 SYNCS.PHASECHK.TRANS64 P0, [R18+URZ+0x22820], R0 ;  /* 0x02282000120085a7 */ /* 0x000e64000800007f */
[----:B-1----:R-:W-:Y:S05]  /*1bc20*/  @!P0 BRA `(.L_x_9684) ;  /* 0xfffffffc00f08947 */ /* 0x002fea000383ffff */
[----:B------:R-:W-:Y:S05]  /*1bc30*/  BRA `(.L_x_9864) ;  /* 0xffffffa400c07947 */ /* 0x000fea000383ffff */
.L_x_9688:
[----:B0-----:R0:W1:Y:S02]  /*1bc40*/  SYNCS.PHASECHK.TRANS64.TRYWAIT P0, [R2+URZ+0x22860], R0 ;  /* 0x02286000020075a7 */ /* 0x001064000800017f */
[----:B-1----:R-:W-:Y:S05]  /*1bc50*/  @!P0 NANOSLEEP.SYNCS 0x989680 ;  /* 0x009896800000895d */ /* 0x002fea0003900000 */
[----:B------:R-:W1:Y:S02]  /*1bc60*/  @!P0 SYNCS.PHASECHK.TRANS64 P0, [R2+URZ+0x22860], R0 ;  /* 0x02286000020085a7 */ /* 0x000e64000800007f */
[----:B-1----:R-:W-:Y:S05]  /*1bc70*/  @!P0 BRA `(.L_x_9688) ;  /* 0xfffffffc00f08947 */ /* 0x002fea000383ffff */
[----:B------:R-:W-:Y:S05]  /*1bc80*/  BRA `(.L_x_9865) ;  /* 0xffffffa400e47947 */ /* 0x000fea000383ffff */
.L_x_9703:
[----:B-1----:R1:W2:Y:S02]  /*1bc90*/  SYNCS.PHASECHK.TRANS64.TRYWAIT P0, [R2+URZ+0x22840], R6 ;  /* 0x02284006020075a7 */ /* 0x0022a4000800017f */
[----:B--2---:R-:W-:Y:S05]  /*1bca0*/  @!P0 NANOSLEEP.SYNCS 0x989680 ;  /* 0x009896800000895d */ /* 0x004fea0003900000 */
[----:B------:R-:W2:Y:S02]  /*1bcb0*/  @!P0 SYNCS.PHASECHK.TRANS64 P0, [R2+URZ+0x22840], R6 ;  /* 0x02284006020085a7 */ /* 0x000ea4000800007f */
[----:B--2---:R-:W-:Y:S05]  /*1bcc0*/  @!P0 BRA `(.L_x_9703) ;  /* 0xfffffffc00f08947 */ /* 0x004fea000383ffff */
[----:B------:R-:W-:Y:S05]  /*1bcd0*/  BRA `(.L_x_9866) ;  /* 0xffffffb000047947 */ /* 0x000fea000383ffff */
.L_x_9708:
[----:B0-----:R0:W2:Y:S02]  /*1bce0*/  SYNCS.PHASECHK.TRANS64.TRYWAIT P0, [R2+URZ+0x22860], R6 ;  /* 0x02286006020075a7 */ /* 0x0010a4000800017f */
[----:B--2---:R-:W-:Y:S05]  /*1bcf0*/  @!P0 NANOSLEEP.SYNCS 0x989680 ;  /* 0x009896800000895d */ /* 0x004fea0003900000 */
[----:B------:R-:W2:Y:S02]  /*1bd00*/  @!P0 SYNCS.PHASECHK.TRANS64 P0, [R2+URZ+0x22860], R6 ;  /* 0x02286006020085a7 */ /* 0x000ea4000800007f */
[----:B--2---:R-:W-:Y:S05]  /*1bd10*/  @!P0 BRA `(.L_x_9708) ;  /* 0xfffffffc00f08947 */ /* 0x004fea000383ffff */
[----:B------:R-:W-:Y:S05]  /*1bd20*/  BRA `(.L_x_9867) ;  /* 0xffffffb000807947 */ /* 0x000fea000383ffff */
.L_x_9719:
[----:B-1----:R1:W2:Y:S02]  /*1bd30*/  SYNCS.PHASECHK.TRANS64.TRYWAIT P0, [R3+URZ+0x22840], R2 ;  /* 0x02284002030075a7 */ /* 0x0022a4000800017f */
[----:B--2---:R-:W-:Y:S05]  /*1bd40*/  @!P0 NANOSLEEP.SYNCS 0x989680 ;  /* 0x009896800000895d */ /* 0x004fea0003900000 */
[----:B------:R-:W2:Y:S02]  /*1bd50*/  @!P0 SYNCS.PHASECHK.TRANS64 P0, [R3+URZ+0x22840], R2 ;  /* 0x02284002030085a7 */ /* 0x000ea4000800007f */
[----:B--2---:R-:W-:Y:S05]  /*1bd60*/  @!P0 BRA `(.L_x_9719) ;  /* 0xfffffffc00f08947 */ /* 0x004fea000383ffff */
[----:B------:R-:W-:Y:S05]  /*1bd70*/  BRA `(.L_x_9868) ;  /* 0xffffffb8006c7947 */ /* 0x000fea000383ffff */
.L_x_9724:
[----:B--2---:R2:W3:Y:S02]  /*1bd80*/  SYNCS.PHASECHK.TRANS64.TRYWAIT P0, [R3+URZ+0x22860], R2 ;  /* 0x02286002030075a7 */ /* 0x0044e4000800017f */
[----:B---3--:R-:W-:Y:S05]  /*1bd90*/  @!P0 NANOSLEEP.SYNCS 0x989680 ;  /* 0x009896800000895d */ /* 0x008fea0003900000 */
[----:B------:R-:W3:Y:S02]  /*1bda0*/  @!P0 SYNCS.PHASECHK.TRANS64 P0, [R3+URZ+0x22860], R2 ;  /* 0x02286002030085a7 */ /* 0x000ee4000800007f */
[----:B---3--:R-:W-:Y:S05]  /*1bdb0*/  @!P0 BRA `(.L_x_9724) ;  /* 0xfffffffc00f08947 */ /* 0x008fea000383ffff */
[----:B------:R-:W-:Y:S05]  /*1bdc0*/  BRA `(.L_x_9869) ;  /* 0xffffffb800e87947 */ /* 0x000fea000383ffff */
.L_x_9735:
[----:B-1----:R1:W2:Y:S02]  /*1bdd0*/  SYNCS.PHASECHK.TRANS64.TRYWAIT P0, [R3+URZ+0x22840], R2 ;  /* 0x02284002030075a7 */ /* 0x0022a4000800017f */
[----:B--2---:R-:W-:Y:S05]  /*1bde0*/  @!P0 NANOSLEEP.SYNCS 0x989680 ;  /* 0x009896800000895d */ /* 0x004fea0003900000 */
[----:B------:R-:W2:Y:S02]  /*1bdf0*/  @!P0 SYNCS.PHASECHK.TRANS64 P0, [R3+URZ+0x22840], R2 ;  /* 0x02284002030085a7 */ /* 0x000ea4000800007f */
[----:B--2---:R-:W-:Y:S05]  /*1be00*/  @!P0 BRA `(.L_x_9735) ;  /* 0xfffffffc00f08947 */ /* 0x004fea000383ffff */
[----:B------:R-:W-:Y:S05]  /*1be10*/  BRA `(.L_x_9870) ;  /* 0xffffffc000b87947 */ /* 0x000fea000383ffff */
.L_x_9740:
[----:B--2---:R2:W3:Y:S02]  /*1be20*/  SYNCS.PHASECHK.TRANS64.TRYWAIT P0, [R3+URZ+0x22860], R2 ;  /* 0x02286002030075a7 */ /* 0x0044e4000800017f */
[----:B---3--:R-:W-:Y:S05]  /*1be30*/  @!P0 NANOSLEEP.SYNCS 0x989680 ;  /* 0x009896800000895d */ /* 0x008fea0003900000 */
[----:B------:R-:W3:Y:S02]  /*1be40*/  @!P0 SYNCS.PHASECHK.TRANS64 P0, [R3+URZ+0x22860], R2 ;  /* 0x02286002030085a7 */ /* 0x000ee4000800007f */
[----:B---3--:R-:W-:Y:S05]  /*1be50*/  @!P0 BRA `(.L_x_9740) ;  /* 0xfffffffc00f08947 */ /* 0x008fea000383ffff */
[----:B------:R-:W-:Y:S05]  /*1be60*/  BRA `(.L_x_9871) ;  /* 0xffffffc400347947 */ /* 0x000fea000383ffff */
.L_x_9752:
[----:B------:R-:W2:Y:S01]  /*1be70*/  LDL R0, [R1] ;  /* 0x0000000001007983 */ /* 0x000ea20000100800 */
[----:B------:R-:W-:Y:S01]  /*1be80*/  BSSY B0, `(.L_x_9872) ;  /* 0x0000008000007945 */ /* 0x000fe20003800000 */
[----:B0-----:R-:W-:Y:S02]  /*1be90*/  IMAD.MOV.U32 R12, RZ, RZ, RZ ;  /* 0x000000ffff0c7224 */ /* 0x001fe400078e00ff */
[----:B------:R-:W-:Y:S02]  /*1bea0*/  IMAD.MOV.U32 R11, RZ, RZ, 0x1f ;  /* 0x0000001fff0b7424 */ /* 0x000fe400078e00ff */
[----:B------:R-:W-:Y:S02]  /*1beb0*/  IMAD.MOV.U32 R15, RZ, RZ, -0x1 ;  /* 0xffffffffff0f7424 */ /* 0x000fe400078e00ff */
[----:B--2---:R-:W-:-:S07]  /*1bec0*/  IMAD.MOV.U32 R13, RZ, RZ, R0 ;  /* 0x000000ffff0d7224 */ /* 0x004fce00078e0000 */
[----:B-1----:R-:W-:Y:S05]  /*1bed0*/  WARPSYNC.COLLECTIVE R15, `(.L_x_9873) ;  /* 0x000000000f087348 */ /* 0x002fea0003c00000 */
[----:B------:R0:W2:Y:S02]  /*1bee0*/  SHFL.IDX P6, R14, R13, R12, R11 ;  /* 0x0000000c0d0e7389 */ /* 0x0000a400000c000b */
[----:B012---:R-:W-:Y:S01]  /*1bef0*/  ENDCOLLECTIVE ;  /* 0x000000000000791b */ /* 0x007fe20003800000 */
.L_x_9873:
[----:B------:R-:W-:Y:S05]  /*1bf00*/  BSYNC B0 ;  /* 0x0000000000007941 */ /* 0x000fea0003800000 */
.L_x_9872:
        /* <DEDUP_REMOVED lines=9> */
.L_x_9874:
        /* <DEDUP_REMOVED lines=26> */
.L_x_9875:
        /* <DEDUP_REMOVED lines=8> */
.L_x_9876:
        /* <DEDUP_REMOVED lines=8> */
.L_x_9877:
        /* <DEDUP_REMOVED lines=8> */
.L_x_9878:
        /* <DEDUP_REMOVED lines=8> */
.L_x_9879:
        /* <DEDUP_REMOVED lines=9> */
.L_x_9880:
[----:B------:R-:W-:Y:S01]  /*1c3d0*/  IMAD.MOV.U32 R9, RZ, RZ, R14 ;  /* 0x000000ffff097224 */ /* 0x000fe200078e000e */
[----:B------:R-:W-:Y:S06]  /*1c3e0*/  BRA `(.L_x_9881) ;  /* 0xffffffc8007c7947 */ /* 0x000fec000383ffff */
.L_x_9755:
        /* <DEDUP_REMOVED lines=8> */
.L_x_9883:
[----:B------:R-:W-:Y:S05]  /*1c470*/  BSYNC B0 ;  /* 0x0000000000007941 */ /* 0x000fea0003800000 */
.L_x_9882:
        /* <DEDUP_REMOVED lines=10> */
.L_x_9884:
        /* <DEDUP_REMOVED lines=8> */
.L_x_9885:
        /* <DEDUP_REMOVED lines=8> */
.L_x_9886:
        /* <DEDUP_REMOVED lines=8> */
.L_x_9887:
        /* <DEDUP_REMOVED lines=9> */
.L_x_9888:
[----:B------:R-:W-:Y:S01]  /*1c730*/  IMAD.MOV.U32 R9, RZ, RZ, R14 ;  /* 0x000000ffff097224 */ /* 0x000fe200078e000e */
[----:B------:R-:W-:Y:S06]  /*1c740*/  BRA `(.L_x_9889) ;  /* 0xffffffc800507947 */ /* 0x000fec000383ffff */
.L_x_9757:
[----:B------:R-:W-:Y:S01]  /*1c750*/  BSSY B0, `(.L_x_9890) ;  /* 0x0000006000007945 */ /* 0x000fe20003800000 */
[----:B------:R-:W-:Y:S01]  /*1c760*/  PLOP3.LUT P6, PT, P6, PT, PT, 0x8, 0x0 ;  /* 0x000000000000781c */ /* 0x000fe200037ce170 */
[----:B------:R-:W-:-:S12]  /*1c770*/  IMAD.MOV.U32 R15, RZ, RZ, -0x1 ;  /* 0xffffffffff0f7424 */ /* 0x000fd800078e00ff */
[----:B0-----:R-:W-:Y:S05]  /*1c780*/  WARPSYNC.COLLECTIVE R15, `(.L_x_9891) ;  /* 0x000000000f087348 */ /* 0x001fea0003c00000 */
[----:B------:R-:W-:Y:S01]  /*1c790*/  VOTE.ANY R14, PT, P6 ;  /* 0x00000000000e7806 */ /* 0x000fe200030e0100 */
[----:B0-----:R-:W-:Y:S06]  /*1c7a0*/  ENDCOLLECTIVE ;  /* 0x000000000000791b */ /* 0x001fec0003800000 */
.L_x_9891:
[----:B------:R-:W-:Y:S05]  /*1c7b0*/  BSYNC B0 ;  /* 0x0000000000007941 */ /* 0x000fea0003800000 */
.L_x_9890:
        /* <DEDUP_REMOVED lines=9> */
.L_x_9892:
[----:B------:R-:W-:Y:S02]  /*1c850*/  IMAD.MOV.U32 R13, RZ, RZ, R6 ;  /* 0x000000ffff0d7224 */ /* 0x000fe400078e0006 */
[----:B------:R-:W-:-:S07]  /*1c860*/  IMAD.MOV.U32 R4, RZ, RZ, R14 ;  /* 0x000000ffff047224 */ /* 0x000fce00078e000e */
[----:B------:R-:W-:Y:S05]  /*1c870*/  WARPSYNC.COLLECTIVE R15, `(.L_x_9893) ;  /* 0x000000000f087348 */ /* 0x000fea0003c00000 */
[----:B------:R0:W1:Y:S02]  /*1c880*/  SHFL.IDX P6, R14, R13, R12, R11 ;  /* 0x0000000c0d0e7389 */ /* 0x00006400000c000b */
[----:B01----:R-:W-:Y:S01]  /*1c890*/  ENDCOLLECTIVE ;  /* 0x000000000000791b */ /* 0x003fe20003800000 */
.L_x_9893:
[----:B------:R-:W-:Y:S01]  /*1c8a0*/  IMAD.MOV.U32 R6, RZ, RZ, R14 ;  /* 0x000000ffff067224 */ /* 0x000fe200078e000e */
[----:B------:R-:W-:Y:S06]  /*1c8b0*/  BRA `(.L_x_9894) ;  /* 0xffffffc800307947 */ /* 0x000fec000383ffff */
.L_x_9759:
[----:B------:R-:W-:Y:S01]  /*1c8c0*/  BSSY B0, `(.L_x_9895) ;  /* 0x0000007000007945 */ /* 0x000fe20003800000 */
[----:B------:R-:W-:Y:S02]  /*1c8d0*/  IMAD.MOV.U32 R13, RZ, RZ, R7 ;  /* 0x000000ffff0d7224 */ /* 0x000fe400078e0007 */
[----:B------:R-:W-:Y:S02]  /*1c8e0*/  IMAD.MOV.U32 R11, RZ, RZ, 0x1f ;  /* 0x0000001fff0b7424 */ /* 0x000fe400078e00ff */
[----:B------:R-:W-:-:S07]  /*1c8f0*/  IMAD.MOV.U32 R15, RZ, RZ, -0x1 ;  /* 0xffffffffff0f7424 */ /* 0x000fce00078e00ff */
[----:B0123--:R-:W-:Y:S05]  /*1c900*/  WARPSYNC.COLLECTIVE R15, `(.L_x_9896) ;  /* 0x000000000f087348 */ /* 0x00ffea0003c00000 */
[----:B------:R4:W0:Y:S02]  /*1c910*/  SHFL.IDX P6, R14, R13, R12, R11 ;  /* 0x0000000c0d0e7389 */ /* 0x00082400000c000b */
[----:B01234-:R-:W-:Y:S01]  /*1c920*/  ENDCOLLECTIVE ;  /* 0x000000000000791b */ /* 0x01ffe20003800000 */
.L_x_9896:
[----:B------:R-:W-:Y:S05]  /*1c930*/  BSYNC B0 ;  /* 0x0000000000007941 */ /* 0x000fea0003800000 */
.L_x_9895:
[----:B------:R-:W-:Y:S01]  /*1c940*/  IMAD.MOV.U32 R7, RZ, RZ, R14 ;  /* 0x000000ffff077224 */ /* 0x000fe200078e000e */
[----:B------:R-:W-:Y:S06]  /*1c950*/  BRA `(.L_x_9897) ;  /* 0xffffffc800207947 */ /* 0x000fec000383ffff */
.L_x_9763:
[----:B0-----:R0:W1:Y:S02]  /*1c960*/  SYNCS.PHASECHK.TRANS64.TRYWAIT P0, [R0+URZ+0x22820], R3 ;  /* 0x02282003000075a7 */ /* 0x001064000800017f */
[----:B-1----:R-:W-:Y:S05]  /*1c970*/  @!P0 NANOSLEEP.SYNCS 0x989680 ;  /* 0x009896800000895d */ /* 0x002fea0003900000 */
[----:B------:R-:W1:Y:S02]  /*1c980*/  @!P0 SYNCS.PHASECHK.TRANS64 P0, [R0+URZ+0x22820], R3 ;  /* 0x02282003000085a7 */ /* 0x000e64000800007f */
[----:B-1----:R-:W-:Y:S05]  /*1c990*/  @!P0 BRA `(.L_x_9763) ;  /* 0xfffffffc00f08947 */ /* 0x002fea000383ffff */
[----:B------:R-:W-:Y:S05]  /*1c9a0*/  BRA `(.L_x_9898) ;  /* 0xffffffcc00b87947 */ /* 0x000fea000383ffff */
.L_x_9764:
        /* <DEDUP_REMOVED lines=11> */
.L_x_9900:
[----:B------:R-:W-:Y:S05]  /*1ca60*/  BSYNC B0 ;  /* 0x0000000000007941 */ /* 0x000fea0003800000 */
.L_x_9899:
[----:B------:R-:W-:Y:S05]  /*1ca70*/  BRA `(.L_x_9901) ;  /* 0xffffffcc00a07947 */ /* 0x000fea000383ffff */
.L_x_9765:
[----:B------:R-:W-:Y:S01]  /*1ca80*/  BSSY B0, `(.L_x_9902) ;  /* 0x0000006000007945 */ /* 0x000fe20003800000 */
[----:B------:R-:W-:-:S07]  /*1ca90*/  IMAD.MOV.U32 R15, RZ, RZ, -0x1 ;  /* 0xffffffffff0f7424 */ /* 0x000fce00078e00ff */
[----:B01----:R-:W-:Y:S05]  /*1caa0*/  WARPSYNC.COLLECTIVE R15, `(.L_x_9903) ;  /* 0x000000000f0c7348 */ /* 0x003fea0003c00000 */
[----:B------:R-:W-:Y:S02]  /*1cab0*/  ELECT P6, UR62, PT ;  /* 0x00000000003e782f */ /* 0x000fe400038c0000 */
[----:B------:R-:W-:Y:S01]  /*1cac0*/  MOV R14, UR62 ;  /* 0x0000003e000e7c02 */ /* 0x000fe20008000f00 */
[----:B01----:R-:W-:Y:S10]  /*1cad0*/  ENDCOLLECTIVE ;  /* 0x000000000000791b */ /* 0x003ff40003800000 */
.L_x_9903:
[----:B------:R-:W-:Y:S05]  /*1cae0*/  BSYNC B0 ;  /* 0x0000000000007941 */ /* 0x000fea0003800000 */
.L_x_9902:
[----:B------:R-:W-:Y:S05]  /*1caf0*/  BRA `(.L_x_9904) ;  /* 0xffffffcc00947947 */ /* 0x000fea000383ffff */
.L_x_9767:
[----:B0-----:R0:W1:Y:S02]  /*1cb00*/  SYNCS.PHASECHK.TRANS64.TRYWAIT P0, [R6+URZ], R5 ;  /* 0x00000005060075a7 */ /* 0x001064000800017f */
[----:B-1----:R-:W-:Y:S05]  /*1cb10*/  @!P0 NANOSLEEP.SYNCS 0x989680 ;  /* 0x009896800000895d */ /* 0x002fea0003900000 */
[----:B------:R-:W1:Y:S02]  /*1cb20*/  @!P0 SYNCS.PHASECHK.TRANS64 P0, [R6+URZ], R5 ;  /* 0x00000005060085a7 */ /* 0x000e64000800007f */
[----:B-1----:R-:W-:Y:S05]  /*1cb30*/  @!P0 BRA `(.L_x_9767) ;  /* 0xfffffffc00f08947 */ /* 0x002fea000383ffff */
[----:B------:R-:W-:Y:S05]  /*1cb40*/  BRA `(.L_x_9905) ;  /* 0xffffffcc00cc7947 */ /* 0x000fea000383ffff */
.L_x_9768:
[----:B-1----:R1:W2:Y:S02]  /*1cb50*/  SYNCS.PHASECHK.TRANS64.TRYWAIT P0, [R7+URZ], R2 ;  /* 0x00000002070075a7 */ /* 0x0022a4000800017f */
[----:B--2---:R-:W-:Y:S05]  /*1cb60*/  @!P0 NANOSLEEP.SYNCS 0x989680 ;  /* 0x009896800000895d */ /* 0x004fea0003900000 */
[----:B------:R-:W2:Y:S02]  /*1cb70*/  @!P0 SYNCS.PHASECHK.TRANS64 P0, [R7+URZ], R2 ;  /* 0x00000002070085a7 */ /* 0x000ea4000800007f */
[----:B--2---:R-:W-:Y:S05]  /*1cb80*/  @!P0 BRA `(.L_x_9768) ;  /* 0xfffffffc00f08947 */ /* 0x004fea000383ffff */
[----:B------:R-:W-:Y:S05]  /*1cb90*/  BRA `(.L_x_9906) ;  /* 0xffffffcc00c07947 */ /* 0x000fea000383ffff */
.L_x_9770:
[----:B--2---:R2:W3:Y:S02]  /*1cba0*/  SYNCS.PHASECHK.TRANS64.TRYWAIT P0, [R4+URZ], R5 ;  /* 0x00000005040075a7 */ /* 0x0044e4000800017f */
[----:B---3--:R-:W-:Y:S05]  /*1cbb0*/  @!P0 NANOSLEEP.SYNCS 0x989680 ;  /* 0x009896800000895d */ /* 0x008fea0003900000 */
[----:B------:R-:W3:Y:S02]  /*1cbc0*/  @!P0 SYNCS.PHASECHK.TRANS64 P0, [R4+URZ], R5 ;  /* 0x00000005040085a7 */ /* 0x000ee4000800007f */
[----:B---3--:R-:W-:Y:S05]  /*1cbd0*/  @!P0 BRA `(.L_x_9770) ;  /* 0xfffffffc00f08947 */ /* 0x008fea000383ffff */
[----:B------:R-:W-:Y:S05]  /*1cbe0*/  BRA `(.L_x_9907) ;  /* 0xffffffcc00c47947 */ /* 0x000fea000383ffff */
.L_x_9908:
        /* <DEDUP_REMOVED lines=9> */
.L_x_15017:


//--------------------- .text._ZN7cutlass13device_kernelIN5flash11enable_sm90INS1_16FlashAttnFwdSm90INS1_25CollectiveMainloopFwdSm90ILi2EN4cute5tupleIJNS5_1CILi1EEES8_S8_EEENS6_IJNS7_ILi128EEENS7_ILi96EEENS7_ILi64EEEEEELi256ENS_10bfloat16_tEfNS_4arch4Sm90ELb0ELb0ELb0ELb1ELb0ELb0ELb1ELb1ELb0ELb1ELb1ELb0EEENS1_21CollectiveEpilogueFwdINS6_IJSA_NS7_ILi256EEESB_EEES9_SE_SG_Li256ELb1ELb1ELb1ELb0EEENS1_36VarlenDynamicPersistentTileSchedulerILi128ELi96ELi256ELi128ELb1ELb1ELb1ELb0ELb1ELb1EEEEEEEEEvNT_6ParamsE --------------------------
	.section	.text._ZN7cutlass13device_kernelIN5flash11enable_sm90INS1_16FlashAttnFwdSm90INS1_25CollectiveMainloopFwdSm90ILi2EN4cute5tupleIJNS5_1CILi1EEES8_S8_EEENS6_IJNS7_ILi128EEENS7_ILi96EEENS7_ILi64EEEEEELi256ENS_10bfloat16_tEfNS_4arch4Sm90ELb0ELb0ELb0ELb1ELb0ELb0ELb1ELb1ELb0ELb1ELb1ELb0EEENS1_21CollectiveEpilogueFwdINS6_IJSA_NS7_ILi256EEESB_EEES9_SE_SG_Li256ELb1ELb1ELb1ELb0EEENS1_36VarlenDynamicPersistentTileSchedulerILi128ELi96ELi256ELi128ELb1ELb1ELb1ELb0ELb1ELb1EEEEEEEEEvNT_6ParamsE,"ax",@progbits
	.align	128
.text._ZN7cutlass13device_kernelIN5flash11enable_sm90INS1_16FlashAttnFwdSm90INS1_25CollectiveMainloopFwdSm90ILi2EN4cute5tupleIJNS5_1CILi1EEES8_S8_EEENS6_IJNS7_ILi128EEENS7_ILi96EEENS7_ILi64EEEEEELi256ENS_10bfloat16_tEfNS_4arch4Sm90ELb0ELb0ELb0ELb1ELb0ELb0ELb1ELb1ELb0ELb1ELb1ELb0EEENS1_21CollectiveEpilogueFwdINS6_IJSA_NS7_ILi256EEESB_EEES9_SE_SG_Li256ELb1ELb1ELb1ELb0EEENS1_36VarlenDynamicPersistentTileSchedulerILi128ELi96ELi256ELi128ELb1ELb1ELb1ELb0ELb1ELb1EEEEEEEEEvNT_6ParamsE:
        .type           _ZN7cutlass13device_kernelIN5flash11enable_sm90INS1_16FlashAttnFwdSm90INS1_25CollectiveMainloopFwdSm90ILi2EN4cute5tupleIJNS5_1CILi1EEES8_S8_EEENS6_IJNS7_ILi128EEENS7_ILi96EEENS7_ILi64EEEEEELi256ENS_10bfloat16_tEfNS_4arch4Sm90ELb0ELb0ELb0ELb1ELb0ELb0ELb1ELb1ELb0ELb1ELb1ELb0EEENS1_21CollectiveEpilogueFwdINS6_IJSA_NS7_ILi256EEESB_EEES9_SE_SG_Li256ELb1ELb1ELb1ELb0EEENS1_36VarlenDynamicPersistentTileSchedulerILi128ELi96ELi256ELi128ELb1ELb1ELb1ELb0ELb1ELb1EEEEEEEEEvNT_6ParamsE,@function
        .size           _ZN7cutlass13device_kernelIN5flash11enable_sm90INS1_16FlashAttnFwdSm90INS1_25CollectiveMainloopFwdSm90ILi2EN4cute5tupleIJNS5_1CILi1EEES8_S8_EEENS6_IJNS7_ILi128EEENS7_ILi96EEENS7_ILi64EEEEEELi256ENS_10bfloat16_tEfNS_4arch4Sm90ELb0ELb0ELb0ELb1ELb0ELb0ELb1ELb1ELb0ELb1ELb1ELb0EEENS1_21CollectiveEpilogueFwdINS6_IJSA_NS7_ILi256EEESB_EEES9_SE_SG_Li256ELb1ELb1ELb1ELb0EEENS1_36VarlenDynamicPersistentTileSchedulerILi128ELi96ELi256ELi128ELb1ELb1ELb1ELb0ELb1ELb1EEEEEEEEEvNT_6ParamsE,(.L_x_15018 - _ZN7cutlass13device_kernelIN5flash11enable_sm90INS1_16FlashAttnFwdSm90INS1_25CollectiveMainloopFwdSm90ILi2EN4cute5tupleIJNS5_1CILi1EEES8_S8_EEENS6_IJNS7_ILi128EEENS7_ILi96EEENS7_ILi64EEEEEELi256ENS_10bfloat16_tEfNS_4arch4Sm90ELb0ELb0ELb0ELb1ELb0ELb0ELb1ELb1ELb0ELb1ELb1ELb0EEENS1_21CollectiveEpilogueFwdINS6_IJSA_NS7_ILi256EEESB_EEES9_SE_SG_Li256ELb1ELb1ELb1ELb0EEENS1_36VarlenDynamicPersistentTileSchedulerILi128ELi96ELi256ELi128ELb1ELb1ELb1ELb0ELb1ELb1EEEEEEEEEvNT_6ParamsE)
        .other          _ZN7cutlass13device_kernelIN5flash11enable_sm90INS1_16FlashAttnFwdSm90INS1_25CollectiveMainloopFwdSm90ILi2EN4cute5tupleIJNS5_1CILi1EEES8_S8_EEENS6_IJNS7_ILi128EEENS7_ILi96EEENS7_ILi64EEEEEELi256ENS_10bfloat16_tEfNS_4arch4Sm90ELb0ELb0ELb0ELb1ELb0ELb0ELb1ELb1ELb0ELb1ELb1ELb0EEENS1_21CollectiveEpilogueFwdINS6_IJSA_NS7_ILi256EEESB_EEES9_SE_SG_Li256ELb1ELb1ELb1ELb0EEENS1_36VarlenDynamicPersistentTileSchedulerILi128ELi96ELi256ELi128ELb1ELb1ELb1ELb0ELb1ELb1EEEEEEEEEvNT_6ParamsE,@"STO_CUDA_ENTRY STV_DEFAULT"
_ZN7cutlass13device_kernelIN5flash11enable_sm90INS1_16FlashAttnFwdSm90INS1_25CollectiveMainloopFwdSm90ILi2EN4cute5tupleIJNS5_1CILi1EEES8_S8_EEENS6_IJNS7_ILi128EEENS7_ILi96EEENS7_ILi64EEEEEELi256ENS_10bfloat16_tEfNS_4arch4Sm90ELb0ELb0ELb0ELb1ELb0ELb0ELb1ELb1ELb0ELb1ELb1ELb0EEENS1_21CollectiveEpilogueFwdINS6_IJSA_NS7_ILi256EEESB_EEES9_SE_SG_Li256ELb1ELb1ELb1ELb0EEENS1_36VarlenDynamicPersistentTileSchedulerILi128ELi96ELi256ELi128ELb1ELb1ELb1ELb0ELb1ELb1EEEEEEEEEvNT_6ParamsE:
        /* <DEDUP_REMOVED lines=17> */
.L_x_9910:
[----:B------:R-:W-:Y:S05]  /*0110*/  BSYNC B0 ;  /* 0x0000000000007941 */ /* 0x000fea0003800000 */
.L_x_9909:
        /* <DEDUP_REMOVED lines=10> */
[----:B------:R-:W-:Y:S01]  /*01c0*/  SHF.R.U32.HI R3, RZ, 0x7, R3 ;  /* 0x00000007ff037819 */ /* 0x000fe20000011603 */
[----:B------:R-:W-:Y:S01]  /*01d0*/  VOTEU.ANY UP2, P0 ;  /* 0x00000000003f7886 */ /* 0x000fe20000040100 */
[----:B0-----:R-:W-:-:S03]  /*01e0*/  ISETP.NE.AND P1, PT, R2, RZ, PT ;  /* 0x000000ff0200720c */ /* 0x001fc60003f25270 */
[----:B------:R0:W2:Y:S01]  /*01f0*/  SHFL.IDX PT, R2, R3, RZ, 0x1f ;  /* 0x00001fff03027589 */ /* 0x0000a200000e0000 */
[----:B-1----:R-:W-:Y:S02]  /*0200*/  @UP0 ULEA UR8, UR8, UR6, 0x18 ;  /* 0x0000000608080291 */ /* 0x002fe4000f8ec03f */
[----:B------:R-:W-:-:S04]  /*0210*/  @UP0 UIADD3 UR6, -UR7, 0x100000, URZ ;  /* 0x0010000007060890 */ /* 0x000fc8000fffe13f */
[----:B------:R-:W-:Y:S02]  /*0220*/  @UP0 USHF.L.U32 UR7, UR6, 0xb, URZ ;  /* 0x0000000b06070899 */ /* 0x000fe4000800063f */
[----:B------:R-:W-:Y:S01]  /*0230*/  @UP0 USHF.L.U32 UR6, UR6, 0x1, URZ ;  /* 0x0000000106060899 */ /* 0x000fe2000800063f */
[----:B------:R-:W-:Y:S01]  /*0240*/  VOTEU.ANY UP0, P0 ;  /* 0x00000000003f7886 */ /* 0x000fe20000000100 */
[----:B------:R-:W1:Y:S04]  /*0250*/  FENCE.VIEW.ASYNC.S ;  /* 0x00000000000073c6 */ /* 0x000e680000000000 */
[----:B-1----:R0:W1:Y:S01]  /*0260*/  @UP0 SYNCS.EXCH.64 URZ, [UR8+0x32400], UR4 ;  /* 0x03240004083f05b2 */ /* 0x0020620008000100 */
[----:B------:R0:W3:Y:S05]  /*0270*/  @UP1 SYNCS.EXCH.64 URZ, [UR8+0x32410], UR4 ;  /* 0x03241004083f15b2 */ /* 0x0000ea0008000100 */
[----:B------:R0:W4:Y:S02]  /*0280*/  @UP2 SYNCS.EXCH.64 URZ, [UR8+0x32420], UR6 ;  /* 0x03242006083f25b2 */ /* 0x0001240008000100 */
[----:B0-----:R-:W-:Y:S05]  /*0290*/  @P1 BRA `(.L_x_9911) ;  /* 0x0000000000481947 */ /* 0x001fea0003800000 */
[----:B------:R-:W0:Y:S01]  /*02a0*/  S2UR UR5, SR_CgaCtaId ;  /* 0x00000000000579c3 */ /* 0x000e220000008800 */
        /* <DEDUP_REMOVED lines=17> */
.L_x_9911:
        /* <DEDUP_REMOVED lines=22> */
.L_x_9912:
        /* <DEDUP_REMOVED lines=18> */
.L_x_9913:
        /* <DEDUP_REMOVED lines=22> */
.L_x_9914:
        /* <DEDUP_REMOVED lines=22> */
.L_x_9915:
[----:B--2---:R-:W-:Y:S01]  /*0900*/  ISETP.NE.AND P0, PT, R2, RZ, PT ;  /* 0x000000ff0200720c */ /* 0x004fe20003f05270 */
[----:B------:R-:W-:Y:S01]  /*0910*/  IMAD.MOV.U32 R2, RZ, RZ, 0x1 ;  /* 0x00000001ff027424 */ /* 0x000fe200078e00ff */
[----:B------:R-:W-:Y:S01]  /*0920*/  NOP ;  /* 0x0000000000007918 */ /* 0x000fe20000000000 */
[----:B------:R-:W-:-:S03]  /*0930*/  ULDC.64 UR38, c[0x0][0x208] ;  /* 0x0000820000267ab9 */ /* 0x000fc60000000a00 */
[----:B------:R-:W-:-:S05]  /*0940*/  SEL R2, R2, 0x2, !P0 ;  /* 0x0000000202027807 */ /* 0x000fca0004000000 */
[----:B------:R2:W-:Y:S01]  /*0950*/  STL [R1+0x84], R2 ;  /* 0x0000840201007387 */ /* 0x0005e20000100800 */
[----:B01-34-:R-:W-:Y:S06]  /*0960*/  BAR.SYNC.DEFER_BLOCKING 0x0 ;  /* 0x0000000000007b1d */ /* 0x01bfec0000010000 */
[----:B------:R-:W-:Y:S05]  /*0970*/  @!P0 BRA `(.L_x_9916) ;  /* 0x000000a800f08947 */ /* 0x000fea0003800000 */
.L_x_9917:
[----:B------:R-:W-:-:S08]  /*0980*/  NOP ;  /* 0x0000000000007918 */ /* 0x000fd00000000000 */
[----:B------:R-:W0:Y:S02]  /*0990*/  USETMAXREG.TRY_ALLOC.CTAPOOL UP0, 0xf0 ;  /* 0x000000f0000079c8 */ /* 0x000e240008000600 */
[----:B0-----:R-:W-:-:S13]  /*09a0*/  PLOP3.LUT P0, PT, PT, PT, UP0, 0x80, 0x0 ;  /* 0x000000000000781c */ /* 0x001fda0003f0f008 */
[----:B------:R-:W-:Y:S05]  /*09b0*/  @!P0 BRA `(.L_x_9917) ;  /* 0xfffffffc00f08947 */ /* 0x000fea000383ffff */
[----:B------:R-:W0:Y:S01]  /*09c0*/  S2R R0, SR_TID.X ;  /* 0x0000000000007919 */ /* 0x000e220000002100 */
[----:B------:R-:W1:Y:S01]  /*09d0*/  S2UR UR5, SR_CgaCtaId ;  /* 0x00000000000579c3 */ /* 0x000e620000008800 */
[----:B------:R-:W-:-:S07]  /*09e0*/  UMOV UR4, 0x400 ;  /* 0x0000040000047882 */ /* 0x000fce0000000000 */
[----:B------:R-:W-:Y:S06]  /*09f0*/  BAR.ARV 0x8, 0x180 ;  /* 0x0206000000007b1d */ /* 0x000fec0000002000 */
[----:B-1----:R-:W-:Y:S01]  /*0a00*/  ULEA UR4, UR5, UR4, 0x18 ;  /* 0x0000000405047291 */ /* 0x002fe2000f8ec03f */
[----:B0-----:R-:W-:-:S04]  /*0a10*/  SHF.R.U32.HI R0, RZ, 0x7, R0 ;  /* 0x00000007ff007819 */ /* 0x001fc80000011600 */
[----:B------:R-:W-:-:S13]  /*0a20*/  ISETP.NE.AND P0, PT, R0, 0x1, PT ;  /* 0x000000010000780c */ /* 0x000fda0003f05270 */
[----:B------:R-:W-:Y:S08]  /*0a30*/  @!P0 BAR.ARV 0x9, 0x100 ;  /* 0x0244000000008b1d */ /* 0x000ff00000002000 */
[----:B------:R-:W-:Y:S06]  /*0a40*/  BAR.SYNC.DEFER_BLOCKING 0x5, 0x180 ;  /* 0x0146000000007b1d */ /* 0x000fec0000010000 */
[----:B------:R-:W0:Y:S01]  /*0a50*/  LDS.128 R12, [UR4+0x324d0] ;  /* 0x0324d004ff0c7984 */ /* 0x000e220008000c00 */
[----:B------:R-:W-:Y:S01]  /*0a60*/  ULDC UR4, c[0x0][0xd3c] ;  /* 0x00034f0000047ab9 */ /* 0x000fe20000000800 */
[----:B------:R-:W-:Y:S06]  /*0a70*/  BAR.ARV 0x4, 0x180 ;  /* 0x0106000000007b1d */ /* 0x000fec0000002000 */
[----:B0-----:R-:W-:-:S13]  /*0a80*/  ISETP.GE.AND P0, PT, R15, UR4, PT ;  /* 0x000000040f007c0c */ /* 0x001fda000bf06270 */
[----:B------:R-:W-:Y:S05]  /*0a90*/  @P0 EXIT ;  /* 0x000000000000094d */ /* 0x000fea0003800000 */
[----:B------:R-:W3:Y:S01]  /*0aa0*/  LDL.LU R12, [R1+0x84] ;  /* 0x00008400010c7983 */ /* 0x000ee20000300800 */
[----:B------:R-:W0:Y:S02]  /*0ab0*/  S2R R0, SR_TID.X ;  /* 0x0000000000007919 */ /* 0x000e240000002100 */
[----:B0-----:R-:W-:-:S05]  /*0ac0*/  VIADD R16, R0, 0xffffff80 ;  /* 0xffffff8000107836 */ /* 0x001fca0000000000 */
[----:B------:R-:W-:-:S04]  /*0ad0*/  SHF.R.S32.HI R0, RZ, 0x1f, R16 ;  /* 0x0000001fff007819 */ /* 0x000fc80000011410 */
[----:B--2---:R-:W-:-:S04]  /*0ae0*/  LEA.HI R2, R0, R16, RZ, 0x7 ;  /* 0x0000001000027211 */ /* 0x004fc800078f38ff */
[----:B------:R-:W-:Y:S02]  /*0af0*/  LOP3.LUT R5, R2, 0xffffff80, RZ, 0xc0, !PT ;  /* 0xffffff8002057812 */ /* 0x000fe400078ec0ff */
[----:B------:R-:W-:-:S03]  /*0b00*/  LEA.HI R4, R0, R16, RZ, 0x5 ;  /* 0x0000001000047211 */ /* 0x000fc600078f28ff */
[----:B------:R-:W-:Y:S01]  /*0b10*/  IMAD.IADD R11, R16, 0x1, -R5 ;  /* 0x00000001100b7824 */ /* 0x000fe200078e0a05 */
[----:B------:R-:W-:Y:S01]  /*0b20*/  LEA.HI R3, R0, R16, RZ, 0x4 ;  /* 0x0000001000037211 */ /* 0x000fe200078f20ff */
[----:B------:R-:W-:-:S03]  /*0b30*/  IMAD.SHL.U32 R5, R4, 0x20, RZ ;  /* 0x0000002004057824 */ /* 0x000fc600078e00ff */
[----:B------:R-:W-:Y:S02]  /*0b40*/  SHF.R.S32.HI R7, RZ, 0x1f, R11 ;  /* 0x0000001fff077819 */ /* 0x000fe4000001140b */
[----:B------:R-:W-:Y:S02]  /*0b50*/  LOP3.LUT R4, R3, 0x3fffff0, RZ, 0xc0, !PT ;  /* 0x03fffff003047812 */ /* 0x000fe400078ec0ff */
[----:B------:R-:W-:Y:S02]  /*0b60*/  LEA.HI R8, R7, R11, RZ, 0x2 ;  /* 0x0000000b07087211 */ /* 0x000fe400078f10ff */
[----:B------:R-:W-:Y:S02]  /*0b70*/  SHF.R.S32.HI R6, RZ, 0x4, R3 ;  /* 0x00000004ff067819 */ /* 0x000fe40000011403 */
[----:B------:R-:W-:Y:S01]  /*0b80*/  LEA.HI R10, R0, R16, RZ, 0x2 ;  /* 0x00000010000a7211 */ /* 0x000fe200078f10ff */
[----:B------:R-:W-:Y:S01]  /*0b90*/  IMAD.IADD R4, R16, 0x1, -R4 ;  /* 0x0000000110047824 */ /* 0x000fe200078e0a04 */
[----:B------:R-:W-:-:S02]  /*0ba0*/  LOP3.LUT R5, R5, 0xfffffc00, RZ, 0xc0, !PT ;  /* 0xfffffc0005057812 */ /* 0x000fc400078ec0ff */
[--C-:B------:R-:W-:Y:S02]  /*0bb0*/  SHF.R.S32.HI R0, RZ, 0x2, R8.reuse ;  /* 0x00000002ff007819 */ /* 0x100fe40000011408 */
[----:B------:R-:W-:Y:S02]  /*0bc0*/  SHF.R.S32.HI R9, RZ, 0x1f, R8 ;  /* 0x0000001fff097819 */ /* 0x000fe40000011408 */
[----:B------:R-:W-:Y:S01]  /*0bd0*/  LEA.HI R3, R3, R6, RZ, 0x1 ;  /* 0x0000000603037211 */ /* 0x000fe200078f08ff */
[----:B------:R-:W-:Y:S01]  /*0be0*/  IMAD R4, R4, 0x40, R5 ;  /* 0x0000004004047824 */ /* 0x000fe200078e0205 */
[----:B------:R-:W-:Y:S02]  /*0bf0*/  LEA.HI R9, R9, R0, RZ, 0x3 ;  /* 0x0000000009097211 */ /* 0x000fe400078f18ff */
[----:B------:R-:W-:Y:S02]  /*0c00*/  LOP3.LUT R5, R3, 0x1ffffffe, RZ, 0xc0, !PT ;  /* 0x1ffffffe03057812 */ /* 0x000fe400078ec0ff */
[----:B------:R-:W-:-:S02]  /*0c10*/  SHF.R.S32.HI R3, RZ, 0x7, R2 ;  /* 0x00000007ff037819 */ /* 0x000fc40000011402 */
[----:B------:R-:W-:Y:S02]  /*0c20*/  LOP3.LUT R10, R10, 0xfffffffc, RZ, 0xc0, !PT ;  /* 0xfffffffc0a0a7812 */ /* 0x000fe400078ec0ff */
[----:B------:R-:W-:Y:S02]  /*0c30*/  LOP3.LUT R9, R9, 0xfffffff8, RZ, 0xc0, !PT ;  /* 0xfffffff809097812 */ /* 0x000fe400078ec0ff */
[----:B------:R-:W-:Y:S01]  /*0c40*/  LEA.HI R7, R7, R11, RZ, 0x5 ;  /* 0x0000000b07077211 */ /* 0x000fe200078f28ff */
[----:B------:R-:W-:Y:S01]  /*0c50*/  IMAD.IADD R10, R16, 0x1, -R10 ;  /* 0x00000001100a7824 */ /* 0x000fe200078e0a0a */
[----:B------:R-:W-:Y:S01]  /*0c60*/  LEA.HI R2, R2, R3, RZ, 0x1 ;  /* 0x0000000302027211 */ /* 0x000fe200078f08ff */
[----:B------:R-:W-:Y:S01]  /*0c70*/  IMAD.IADD R0, R0, 0x1, -R9 ;  /* 0x0000000100007824 */ /* 0x000fe200078e0a09 */
[----:B------:R-:W-:Y:S01]  /*0c80*/  SHF.R.S32.HI R7, RZ, 0x5, R7 ;  /* 0x00000005ff077819 */ /* 0x000fe20000011407 */
[----:B------:R-:W-:Y:S01]  /*0c90*/  IMAD.IADD R5, R6, 0x1, -R5 ;  /* 0x0000000106057824 */ /* 0x000fe200078e0a05 */
[----:B------:R-:W-:-:S02]  /*0ca0*/  LOP3.LUT R2, R2, 0x3fffffe, RZ, 0xc0, !PT ;  /* 0x03fffffe02027812 */ /* 0x000fc400078ec0ff */
[----:B------:R-:W-:Y:S01]  /*0cb0*/  LEA.HI R6, R10, R10, RZ, 0x1 ;  /* 0x0000000a0a067211 */ /* 0x000fe200078f08ff */
[----:B------:R-:W-:Y:S02]  /*0cc0*/  IMAD R7, R7, 0x10, R0 ;  /* 0x0000001007077824 */ /* 0x000fe400078e0200 */
[----:B------:R-:W-:Y:S02]  /*0cd0*/  IMAD R0, R5, 0x8, R4 ;  /* 0x0000000805007824 */ /* 0x000fe400078e0204 */
[----:B------:R-:W-:Y:S01]  /*0ce0*/  IMAD.IADD R2, R3, 0x1, -R2 ;  /* 0x0000000103027824 */ /* 0x000fe200078e0a02 */
[----:B------:R-:W-:Y:S02]  /*0cf0*/  LOP3.LUT R3, R6, 0x1ffffffe, RZ, 0xc0, !PT ;  /* 0x1ffffffe06037812 */ /* 0x000fe400078ec0ff */
[----:B------:R0:W-:Y:S01]  /*0d00*/  STL [R1+0x80], R0 ;  /* 0x0000800001007387 */ /* 0x0001e20000100800 */
[----:B------:R-:W-:Y:S02]  /*0d10*/  LOP3.LUT R8, R8, 0x7ffffffc, RZ, 0xc0, !PT ;  /* 0x7ffffffc08087812 */ /* 0x000fe400078ec0ff */
[----:B------:R-:W-:-:S02]  /*0d20*/  IMAD.IADD R3, R10, 0x1, -R3 ;  /* 0x000000010a037824 */ /* 0x000fc400078e0a03 */
[----:B0-----:R-:W-:-:S05]  /*0d30*/  IMAD R0, R2, 0x40, R7 ;  /* 0x0000004002007824 */ /* 0x001fca00078e0207 */
[----:B------:R0:W-:Y:S01]  /*0d40*/  STL [R1+0x78], R0 ;  /* 0x0000780001007387 */ /* 0x0001e20000100800 */
[----:B------:R-:W-:-:S03]  /*0d50*/  IMAD.IADD R8, R11, 0x1, -R8 ;  /* 0x000000010b087824 */ /* 0x000fc600078e0a08 */
[----:B------:R1:W-:Y:S01]  /*0d60*/  STL [R1+0x14], RZ ;  /* 0x000014ff01007387 */ /* 0x0003e20000100800 */
[----:B0-----:R-:W-:Y:S02]  /*0d70*/  IMAD R0, R3, 0x8, R0 ;  /* 0x0000000803007824 */ /* 0x001fe400078e0200 */
[----:B------:R-:W-:-:S03]  /*0d80*/  IMAD.SHL.U32 R205, R8, 0x2, RZ ;  /* 0x0000000208cd7824 */ /* 0x000fc600078e00ff */
[----:B------:R1:W-:Y:S01]  /*0d90*/  STL [R1+0x7c], R0 ;  /* 0x00007c0001007387 */ /* 0x0003e20000100800 */
        /* <DEDUP_REMOVED lines=45> */
[----:B------:R-:W-:Y:S02]  /*1070*/  SHF.R.S32.HI R5, RZ, 0x1f, R222 ;  /* 0x0000001fff057819 */ /* 0x000fe400000114de */
[----:B------:R-:W-:Y:S02]  /*1080*/  SHF.R.S32.HI R4, RZ, 0x1f, R221 ;  /* 0x0000001fff047819 */ /* 0x000fe400000114dd */
[----:B------:R-:W-:Y:S01]  /*1090*/  SHF.R.S32.HI R2, RZ, 0x1f, R219 ;  /* 0x0000001fff027819 */ /* 0x000fe200000114db */
[----:B------:R-:W-:Y:S01]  /*10a0*/  IMAD.MOV.U32 R9, RZ, RZ, R13 ;  /* 0x000000ffff097224 */ /* 0x000fe200078e000d */
[----:B------:R-:W-:Y:S01]  /*10b0*/  SHF.R.S32.HI R5, RZ, 0x1f, R216 ;  /* 0x0000001fff057819 */ /* 0x000fe200000114d8 */
[----:B------:R-:W-:Y:S01]  /*10c0*/  IMAD.MOV.U32 R10, RZ, RZ, R14 ;  /* 0x000000ffff0a7224 */ /* 0x000fe200078e000e */
[----:B------:R-:W-:Y:S01]  /*10d0*/  SHF.R.S32.HI R4, RZ, 0x1f, R215 ;  /* 0x0000001fff047819 */ /* 0x000fe200000114d7 */
[----:B------:R-:W-:Y:S01]  /*10e0*/  IMAD.MOV.U32 R11, RZ, RZ, R15 ;  /* 0x000000ffff0b7224 */ /* 0x000fe200078e000f */
[----:B------:R-:W-:Y:S01]  /*10f0*/  SHF.R.S32.HI R2, RZ, 0x1f, R214 ;  /* 0x0000001fff027819 */ /* 0x000fe200000114d6 */
[----:B------:R-:W-:Y:S01]  /*1100*/  VIADD R209, R205, 0xe0 ;  /* 0x000000e0cdd17836 */ /* 0x000fe20000000000 */
[----:B------:R-:W-:-:S02]  /*1110*/  SHF.R.S32.HI R5, RZ, 0x1f, R213 ;  /* 0x0000001fff057819 */ /* 0x000fc400000114d5 */
[----:B------:R-:W-:Y:S02]  /*1120*/  SHF.R.S32.HI R4, RZ, 0x1f, R212 ;  /* 0x0000001fff047819 */ /* 0x000fe400000114d4 */
[----:B------:R-:W-:Y:S01]  /*1130*/  SHF.R.S32.HI R2, RZ, 0x1f, R211 ;  /* 0x0000001fff027819 */ /* 0x000fe200000114d3 */
[----:B------:R-:W-:Y:S01]  /*1140*/  UMOV UR37, URZ ;  /* 0x0000003f00257c82 */ /* 0x000fe20008000000 */
[----:B------:R-:W-:Y:S01]  /*1150*/  UMOV UR36, URZ ;  /* 0x0000003f00247c82 */ /* 0x000fe20008000000 */
[----:B-1-3--:R-:W-:-:S07]  /*1160*/  LOP3.LUT R23, R12, 0x1, RZ, 0xfc, !PT ;  /* 0x000000010c177812 */ /* 0x00afce00078efcff */
.L_x_9964:
[----:B0---4-:R-:W0:Y:S01]  /*1170*/  LDC.64 R2, c[0x0][0xd88] ;  /* 0x00036200ff027b82 */ /* 0x011e220000000a00 */
[----:B------:R-:W-:-:S07]  /*1180*/  ULDC.64 UR4, c[0x0][0xb20] ;  /* 0x0002c80000047ab9 */ /* 0x000fce0000000a00 */
[----:B-12---:R-:W1:Y:S08]  /*1190*/  LDC.64 R12, c[0x0][0x418] ;  /* 0x00010600ff0c7b82 */ /* 0x006e700000000a00 */
[----:B------:R-:W2:Y:S01]  /*11a0*/  LDC R0, c[0x0][0x424] ;  /* 0x00010900ff007b82 */ /* 0x000ea20000000800 */
[----:B0-----:R-:W-:Y:S01]  /*11b0*/  IMAD.WIDE R2, R11, 0x4, R2 ;  /* 0x000000040b027825 */ /* 0x001fe200078e0202 */
[----:B------:R-:W-:-:S06]  /*11c0*/  ISETP.NE.U32.AND P0, PT, RZ, UR4, PT ;  /* 0x00000004ff007c0c */ /* 0x000fcc000bf05070 */
[----:B------:R-:W0:Y:S01]  /*11d0*/  LDC R11, c[0x0][0x2f0] ;  /* 0x0000bc00ff0b7b82 */ /* 0x000e220000000800 */
[----:B------:R-:W3:Y:S01]  /*11e0*/  LDG.E R204, desc[UR38][R2.64] ;  /* 0x0000002602cc7981 */ /* 0x000ee2000c1e1900 */
        /* <DEDUP_REMOVED lines=26> */
.L_x_9918:
[----:B-----5:R-:W-:Y:S01]  /*1390*/  IMAD.IADD R152, R152, 0x1, -R7 ;  /* 0x0000000198987824 */ /* 0x020fe200078e0a07 */
[----:B---3--:R-:W-:-:S03]  /*13a0*/  LOP3.LUT R2, R10, 0xff000000, RZ, 0xc0, !PT ;  /* 0xff0000000a027812 */ /* 0x008fc600078ec0ff */
[C---:B------:R-:W-:Y:S01]  /*13b0*/  VIADD R0, R152.reuse, 0x5f ;  /* 0x0000005f98007836 */ /* 0x040fe20000000000 */
[----:B------:R-:W-:Y:S02]  /*13c0*/  SHF.R.U32.HI R3, RZ, 0x8, R2 ;  /* 0x00000008ff037819 */ /* 0x000fe40000011602 */
[----:B------:R-:W-:Y:S01]  /*13d0*/  ISETP.GE.AND P0, PT, R152, 0x1, PT ;  /* 0x000000019800780c */ /* 0x000fe20003f06270 */
[----:B------:R-:W-:Y:S01]  /*13e0*/  IMAD.HI R4, R0, 0x2aaaaaab, RZ ;  /* 0x2aaaaaab00047827 */ /* 0x000fe200078e02ff */
[----:B------:R-:W-:-:S04]  /*13f0*/  LOP3.LUT R0, R10, 0xff0000, RZ, 0xc0, !PT ;  /* 0x00ff00000a007812 */ /* 0x000fc800078ec0ff */
[----:B------:R-:W-:Y:S01]  /*1400*/  LEA.HI R0, R0, R3, RZ, 0x10 ;  /* 0x0000000300007211 */ /* 0x000fe200078f80ff */
[----:B------:R-:W-:Y:S01]  /*1410*/  IMAD.MOV.U32 R3, RZ, RZ, RZ ;  /* 0x000000ffff037224 */ /* 0x000fe200078e00ff */
[----:B------:R-:W-:Y:S02]  /*1420*/  SHF.R.U32.HI R5, RZ, 0x1f, R4 ;  /* 0x0000001fff057819 */ /* 0x000fe40000011604 */
[----:B------:R-:W-:Y:S02]  /*1430*/  LOP3.LUT R12, R0, 0xff, RZ, 0xc0, !PT ;  /* 0x000000ff000c7812 */ /* 0x000fe400078ec0ff */
[----:B------:R-:W-:Y:S02]  /*1440*/  LEA.HI.SX32 R160, R4, R5, 0x1c ;  /* 0x0000000504a07211 */ /* 0x000fe400078fe2ff */
[----:B------:R-:W-:Y:S01]  /*1450*/  SHF.R.U32.HI R207, RZ, 0x10, R0 ;  /* 0x00000010ffcf7819 */ /* 0x000fe20000011600 */
[----:B------:R0:W-:Y:S01]  /*1460*/  STL [R1+0x10], R12 ;  /* 0x0000100c01007387 */ /* 0x0001e20000100800 */
[----:B------:R-:W-:Y:S05]  /*1470*/  @!P0 BRA `(.L_x_9919) ;  /* 0x0000000000748947 */ /* 0x000fea0003800000 */
[----:B------:R-:W1:Y:S01]  /*1480*/  LDC R0, c[0x0][0xae8] ;  /* 0x0002ba00ff007b82 */ /* 0x000e620000000800 */
[----:B------:R-:W-:-:S04]  /*1490*/  ISETP.NE.AND P0, PT, R207, RZ, PT ;  /* 0x000000ffcf00720c */ /* 0x000fc80003f05270 */
[----:B-1----:R-:W-:-:S04]  /*14a0*/  SEL R11, R207, R0, P0 ;  /* 0x00000000cf0b7207 */ /* 0x002fc80000000000 */
        /* <DEDUP_REMOVED lines=26> */
.L_x_9919:
        /* <DEDUP_REMOVED lines=73> */
[----:B------:R-:W1:Y:S01]  /*1ae0*/  S2R R0, SR_TID.X ;  /* 0x0000000000007919 */ /* 0x000e620000002100 */
[----:B------:R-:W2:Y:S01]  /*1af0*/  S2UR UR6, SR_CgaCtaId ;  /* 0x00000000000679c3 */ /* 0x000ea20000008800 */
[----:B------:R-:W-:Y:S02]  /*1b00*/  UMOV UR5, 0x400 ;  /* 0x0000040000057882 */ /* 0x000fe40000000000 */
[----:B--2---:R-:W-:-:S04]  /*1b10*/  ULEA UR5, UR6, UR5, 0x18 ;  /* 0x0000000506057291 */ /* 0x004fc8000f8ec03f */
[----:B------:R-:W-:Y:S01]  /*1b20*/  UIADD3 UR5, UR5, 0x18400, URZ ;  /* 0x0001840005057890 */ /* 0x000fe2000fffe03f */
[----:B-1----:R-:W-:-:S03]  /*1b30*/  VIADD R2, R0, 0xffffff80 ;  /* 0xffffff8000027836 */ /* 0x002fc60000000000 */
[----:B------:R-:W-:Y:S02]  /*1b40*/  ULOP3.LUT UP0, URZ, UR5, 0x1bf, URZ, 0xc0, !UPT ;  /* 0x000001bf053f7892 */ /* 0x000fe4000f80c03f */
[----:B------:R-:W-:-:S04]  /*1b50*/  SHF.R.S32.HI R0, RZ, 0x1f, R2 ;  /* 0x0000001fff007819 */ /* 0x000fc80000011402 */
[----:B------:R-:W-:Y:S02]  /*1b60*/  PLOP3.LUT P0, PT, PT, PT, UP0, 0x80, 0x0 ;  /* 0x000000000000781c */ /* 0x000fe40003f0f008 */
[----:B------:R-:W-:-:S04]  /*1b70*/  LEA.HI R0, R0, R2, RZ, 0x7 ;  /* 0x0000000200007211 */ /* 0x000fc800078f38ff */
[----:B------:R-:W-:-:S06]  /*1b80*/  SHF.R.S32.HI R0, RZ, 0x7, R0 ;  /* 0x00000007ff007819 */ /* 0x000fcc0000011400 */
[----:B------:R-:W1:Y:S02]  /*1b90*/  SHFL.IDX PT, R0, R0, RZ, 0x1f ;  /* 0x00001fff00007589 */ /* 0x000e6400000e0000 */
[----:B-1----:R-:W-:-:S13]  /*1ba0*/  R2UR UR40, R0 ;  /* 0x00000000002872ca */ /* 0x002fda00000e0000 */
        /* <DEDUP_REMOVED lines=11> */
[----:B------:R1:W2:Y:S01]  /*1c60*/  LDC.64 R2, c[0x4][R0] ;  /* 0x0100000000027b82 */ /* 0x0002a20000000a00 */
[----:B------:R-:W-:Y:S01]  /*1c70*/  IMAD.U32 R5, RZ, RZ, UR5 ;  /* 0x00000005ff057e24 */ /* 0x000fe2000f8e00ff */
[----:B------:R-:W-:Y:S01]  /*1c80*/  ULDC.64 UR4, c[0x4][0x120] ;  /* 0x0100480000047ab9 */ /* 0x000fe20000000a00 */
[----:B------:R-:W-:Y:S02]  /*1c90*/  IMAD.U32 R10, RZ, RZ, UR6 ;  /* 0x00000006ff0a7e24 */ /* 0x000fe4000f8e00ff */
[----:B------:R-:W-:Y:S02]  /*1ca0*/  IMAD.U32 R6, RZ, RZ, UR4 ;  /* 0x00000004ff067e24 */ /* 0x000fe4000f8e00ff */
[----:B------:R-:W-:-:S02]  /*1cb0*/  IMAD.U32 R7, RZ, RZ, UR5 ;  /* 0x00000005ff077e24 */ /* 0x000fc4000f8e00ff */
[----:B------:R-:W-:Y:S02]  /*1cc0*/  IMAD.U32 R11, RZ, RZ, UR7 ;  /* 0x00000007ff0b7e24 */ /* 0x000fe4000f8e00ff */
[----:B------:R-:W-:Y:S02]  /*1cd0*/  IMAD.MOV.U32 R8, RZ, RZ, 0x70 ;  /* 0x00000070ff087424 */ /* 0x000fe400078e00ff */
[----:B0-----:R-:W-:Y:S02]  /*1ce0*/  IMAD.MOV.U32 R12, RZ, RZ, 0x1 ;  /* 0x00000001ff0c7424 */ /* 0x001fe400078e00ff */
[----:B-1----:R-:W-:-:S07]  /*1cf0*/  IMAD.MOV.U32 R13, RZ, RZ, RZ ;  /* 0x000000ffff0d7224 */ /* 0x002fce00078e00ff */
[----:B------:R-:W-:-:S07]  /*1d00*/  LEPC R20, `(.L_x_9921) ;  /* 0x000000001014794e */ /* 0x000fce0000000000 */
[----:B--2---:R-:W-:Y:S05]  /*1d10*/  CALL.ABS.NOINC R2 ;  /* 0x0000000002007343 */ /* 0x004fea0003c00000 */
.L_x_9921:
[----:B------:R-:W2:Y:S01]  /*1d20*/  LDL R17, [R1+0x14] ;  /* 0x0000140001117983 */ /* 0x000ea20000100800 */
[----:B------:R-:W-:Y:S01]  /*1d30*/  MOV R2, 0x400 ;  /* 0x0000040000027802 */ /* 0x000fe20000000f00 */
[----:B------:R-:W1:Y:S01]  /*1d40*/  S2R R3, SR_CgaCtaId ;  /* 0x0000000000037919 */ /* 0x000e620000008800 */
[----:B------:R-:W3:Y:S02]  /*1d50*/  S2R R16, SR_TID.X ;  /* 0x0000000000107919 */ /* 0x000ee40000002100 */
[----:B-1----:R-:W-:Y:S02]  /*1d60*/  LEA R5, R3, R2, 0x18 ;  /* 0x0000000203057211 */ /* 0x002fe400078ec0ff */
[----:B---3--:R-:W-:-:S05]  /*1d70*/  SHF.R.U32.HI R16, RZ, 0x7, R16 ;  /* 0x00000007ff107819 */ /* 0x008fca0000011610 */
[----:B------:R-:W-:Y:S01]  /*1d80*/  VIADD R72, R16, 0x8 ;  /* 0x0000000810487836 */ /* 0x000fe20000000000 */
[----:B--2---:R-:W-:-:S04]  /*1d90*/  LEA.HI R0, R17, R17, RZ, 0x1 ;  /* 0x0000001111007211 */ /* 0x004fc800078f08ff */
[----:B------:R-:W-:-:S05]  /*1da0*/  LOP3.LUT R0, R0, 0xfffffffe, RZ, 0xc0, !PT ;  /* 0xfffffffe00007812 */ /* 0x000fca00078ec0ff */
[----:B------:R-:W-:-:S05]  /*1db0*/  IMAD.IADD R0, R17, 0x1, -R0 ;  /* 0x0000000111007824 */ /* 0x000fca00078e0a00 */
[----:B------:R-:W-:-:S04]  /*1dc0*/  SHF.L.U32 R0, R0, 0x1f, RZ ;  /* 0x0000001f00007819 */ /* 0x000fc800000006ff */
[----:B------:R-:W1:Y:S02]  /*1dd0*/  SYNCS.PHASECHK.TRANS64.TRYWAIT P0, [R5+URZ+0x32400], R0 ;  /* 0x03240000050075a7 */ /* 0x000e64000800017f */
[----:B-1----:R-:W-:Y:S05]  /*1de0*/  @!P0 BRA `(.L_x_9922) ;  /* 0x00000108005c8947 */ /* 0x002fea0003800000 */
.L_x_10093:
[----:B------:R-:W-:Y:S01]  /*1df0*/  ISETP.NE.AND P0, PT, R23, 0x3, PT ;  /* 0x000000031700780c */ /* 0x000fe20003f05270 */
[----:B------:R-:W-:Y:S05]  /*1e00*/  WARPSYNC.ALL ;  /* 0x0000000000007948 */ /* 0x000fea0003800000 */
[----:B------:R2:W-:Y:S07]  /*1e10*/  BAR.SYNC.DEFER_BLOCKING R72, 0x100 ;  /* 0x000400480000751d */ /* 0x0005ee0000010000 */
[----:B------:R-:W-:Y:S05]  /*1e20*/  @!P0 BRA `(.L_x_9923) ;  /* 0x0000000000048947 */ /* 0x000fea0003800000 */
[----:B------:R-:W-:Y:S01]  /*1e30*/  BPT.TRAP 0x1 ;  /* 0x000000040000795c */ /* 0x000fe20000300000 */
.L_x_9923:
[----:B------:R-:W-:Y:S02]  /*1e40*/  IMAD.U32 R4, RZ, RZ, UR37 ;  /* 0x00000025ff047e24 */ /* 0x000fe4000f8e00ff */
[----:B------:R-:W-:-:S03]  /*1e50*/  IMAD.U32 R2, RZ, RZ, UR36 ;  /* 0x00000024ff027e24 */ /* 0x000fc6000f8e00ff */
[----:B------:R-:W-:Y:S01]  /*1e60*/  SHF.L.U32 R4, R4, 0x1f, RZ ;  /* 0x0000001f04047819 */ /* 0x000fe200000006ff */
[----:B------:R-:W-:-:S04]  /*1e70*/  IMAD R21, R2, 0x8, R5 ;  /* 0x0000000802157824 */ /* 0x000fc800078e0205 */
[----:B------:R3:W4:Y:S01]  /*1e80*/  SYNCS.PHASECHK.TRANS64.TRYWAIT P1, [R21+URZ+0x32430], R4 ;  /* 0x03243004150075a7 */ /* 0x000722000802017f */
[----:B------:R-:W-:Y:S05]  /*1e90*/  @!P0 BRA `(.L_x_9924) ;  /* 0x0000000000048947 */ /* 0x000fea0003800000 */
[----:B------:R-:W-:Y:S01]  /*1ea0*/  BPT.TRAP 0x1 ;  /* 0x000000040000795c */ /* 0x000fe20000300000 */
.L_x_9924:
[----:B----4-:R-:W-:Y:S05]  /*1eb0*/  @P1 BRA `(.L_x_9925) ;  /* 0x0000000000081947 */ /* 0x010fea0003800000 */
[----:B------:R-:W4:Y:S02]  /*1ec0*/  SYNCS.PHASECHK.TRANS64.TRYWAIT P1, [R21+URZ+0x32430], R4 ;  /* 0x03243004150075a7 */ /* 0x000f24000802017f */
[----:B----4-:R-:W-:Y:S05]  /*1ed0*/  @!P1 BRA `(.L_x_9926) ;  /* 0x0000010800349947 */ /* 0x010fea0003800000 */
.L_x_9925:
[----:B------:R-:W-:Y:S01]  /*1ee0*/  R2UR UR4, R5 ;  /* 0x00000000050472ca */ /* 0x000fe200000e0000 */
[----:B------:R-:W-:Y:S01]  /*1ef0*/  ULOP3.LUT UR41, UR41, 0x10000, URZ, 0xfc, !UPT ;  /* 0x0001000029297892 */ /* 0x000fe2000f8efc3f */
[----:B------:R-:W-:Y:S01]  /*1f00*/  WARPGROUP.ARRIVE ;  /* 0x00000000000079c5 */ /* 0x000fe20000000000 */
[----:B------:R-:W-:Y:S01]  /*1f10*/  UMOV UR9, 0x40000040 ;  /* 0x4000004000097882 */ /* 0x000fe20000000000 */
[----:B------:R-:W-:Y:S01]  /*1f20*/  UMOV UR11, 0x40000040 ;  /* 0x40000040000b7882 */ /* 0x000fe20000000000 */
[----:B------:R-:W-:Y:S01]  /*1f30*/  UIADD3 UR5, UR41, 0x2, URZ ;  /* 0x0000000229057890 */ /* 0x000fe2000fffe03f */
[----:B------:R-:W-:Y:S02]  /*1f40*/  IMAD.U32 R19, RZ, RZ, UR9 ;  /* 0x00000009ff137e24 */ /* 0x000fe4000f8e00ff */
[----:B------:R-:W-:Y:S02]  /*1f50*/  UMOV UR8, UR41 ;  /* 0x0000002900087c82 */ /* 0x000fe40008000000 */
[----:B------:R-:W-:-:S03]  /*1f60*/  IMAD.U32 R18, RZ, RZ, UR8 ;  /* 0x00000008ff127e24 */ /* 0x000fc6000f8e00ff */
[----:B------:R-:W-:-:S04]  /*1f70*/  UIADD3 UR4, UR4, 0x1c400, URZ ;  /* 0x0001c40004047890 */ /* 0x000fc8000fffe03f */
[----:B------:R-:W-:-:S04]  /*1f80*/  USHF.R.U32.HI UR4, URZ, 0x4, UR4 ;  /* 0x000000043f047899 */ /* 0x000fc80008011604 */
[----:B------:R-:W-:-:S04]  /*1f90*/  ULOP3.LUT UR4, UR4, 0x3fff, URZ, 0xc0, !UPT ;  /* 0x00003fff04047892 */ /* 0x000fc8000f8ec03f */
[----:B------:R-:W-:-:S04]  /*1fa0*/  ULOP3.LUT UR60, UR4, 0x10000, URZ, 0xfc, !UPT ;  /* 0x00010000043c7892 */ /* 0x000fc8000f8efc3f */
[----:B------:R-:W-:-:S04]  /*1fb0*/  UIMAD UR4, UR36, 0x300, UR60 ;  /* 0x00000300240478a4 */ /* 0x000fc8000f8e023c */
[----:B------:R-:W-:-:S03]  /*1fc0*/  UIADD3 UR6, UR4, 0x2, URZ ;  /* 0x0000000204067890 */ /* 0x000fc6000fffe03f */
[----:B------:R-:W-:Y:S02]  /*1fd0*/  UMOV UR10, UR4 ;  /* 0x00000004000a7c82 */ /* 0x000fe40008000000 */
[----:B------:R-:W-:Y:S01]  /*1fe0*/  HGMMA.64x96x16.F32.BF16 R24, gdesc[UR8], RZ, !UPT, gsb0 ;  /* 0x01600000081879f0 */ /* 0x000fe2000c0018ff */
[----:B------:R-:W-:Y:S01]  /*1ff0*/  UMOV UR8, UR5 ;  /* 0x0000000500087c82 */ /* 0x000fe20008000000 */
[----:B------:R-:W-:Y:S01]  /*2000*/  UMOV UR9, 0x40000040 ;  /* 0x4000004000097882 */ /* 0x000fe20000000000 */
[----:B------:R-:W-:Y:S01]  /*2010*/  UMOV UR10, UR6 ;  /* 0x00000006000a7c82 */ /* 0x000fe20008000000 */
[----:B------:R-:W-:Y:S01]  /*2020*/  UMOV UR11, 0x40000040 ;  /* 0x40000040000b7882 */ /* 0x000fe20000000000 */
[----:B------:R-:W-:Y:S01]  /*2030*/  UIADD3 UR5, UR41, 0x4, URZ ;  /* 0x0000000429057890 */ /* 0x000fe2000fffe03f */
[----:B------:R-:W-:Y:S01]  /*2040*/  IMAD.U32 R16, RZ, RZ, UR8 ;  /* 0x00000008ff107e24 */ /* 0x000fe2000f8e00ff */
[----:B------:R-:W-:Y:S01]  /*2050*/  UIADD3 UR6, UR4, 0x4, URZ ;  /* 0x0000000404067890 */ /* 0x000fe2000fffe03f */
[----:B------:R-:W-:Y:S01]  /*2060*/  IMAD.U32 R17, RZ, RZ, UR9 ;  /* 0x00000009ff117e24 */ /* 0x000fe2000f8e00ff */
[----:B------:R-:W-:Y:S01]  /*2070*/  UIADD3 UR4, UR4, 0x6, URZ ;  /* 0x0000000604047890 */ /* 0x000fe2000fffe03f */
[----:B------:R-:W-:-:S02]  /*2080*/  WARPGROUP.DEPBAR.LE gsb0, 0x0 ;  /* 0x00008000000079c5 */ /* 0x000fc40000010000 */
[----:B------:R-:W-:-:S06]  /*2090*/  WARPGROUP.ARRIVE ;  /* 0x00000000000079c5 */ /* 0x000fcc0000000000 */
[----:B------:R-:W-:Y:S01]  /*20a0*/  HGMMA.64x96x16.F32.BF16 R24, gdesc[UR8], R24, gsb0 ;  /* 0x01600000081879f0 */ /* 0x000fe20008001818 */
[----:B------:R-:W-:Y:S01]  /*20b0*/  UMOV UR8, UR5 ;  /* 0x0000000500087c82 */ /* 0x000fe20008000000 */
[----:B------:R-:W-:Y:S01]  /*20c0*/  UMOV UR9, 0x40000040 ;  /* 0x4000004000097882 */ /* 0x000fe20000000000 */
[----:B------:R-:W-:Y:S01]  /*20d0*/  UMOV UR10, UR6 ;  /* 0x00000006000a7c82 */ /* 0x000fe20008000000 */
[----:B------:R-:W-:Y:S01]  /*20e0*/  UMOV UR11, 0x40000040 ;  /* 0x40000040000b7882 */ /* 0x000fe20000000000 */
[----:B------:R-:W-:Y:S01]  /*20f0*/  UIADD3 UR5, UR41, 0x6, URZ ;  /* 0x0000000629057890 */ /* 0x000fe2000fffe03f */
[----:B------:R-:W-:Y:S02]  /*2100*/  IMAD.U32 R14, RZ, RZ, UR8 ;  /* 0x00000008ff0e7e24 */ /* 0x000fe4000f8e00ff */
[----:B------:R-:W-:Y:S01]  /*2110*/  IMAD.U32 R15, RZ, RZ, UR9 ;  /* 0x00000009ff0f7e24 */ /* 0x000fe2000f8e00ff */
[----:B------:R-:W-:Y:S02]  /*2120*/  WARPGROUP.DEPBAR.LE gsb0, 0x0 ;  /* 0x00008000000079c5 */ /* 0x000fe40000010000 */
[----:B------:R-:W-:-:S06]  /*2130*/  WARPGROUP.ARRIVE ;  /* 0x00000000000079c5 */ /* 0x000fcc0000000000 */
[----:B------:R-:W-:Y:S01]  /*2140*/  HGMMA.64x96x16.F32.BF16 R24, gdesc[UR8], R24, gsb0 ;  /* 0x01600000081879f0 */ /* 0x000fe20008001818 */
[----:B------:R-:W-:Y:S01]  /*2150*/  UMOV UR8, UR5 ;  /* 0x0000000500087c82 */ /* 0x000fe20008000000 */
[----:B------:R-:W-:Y:S01]  /*2160*/  UMOV UR9, 0x40000040 ;  /* 0x4000004000097882 */ /* 0x000fe20000000000 */
[----:B------:R-:W-:Y:S01]  /*2170*/  UMOV UR10, UR4 ;  /* 0x00000004000a7c82 */ /* 0x000fe20008000000 */
[----:B------:R-:W-:Y:S01]  /*2180*/  UMOV UR11, 0x40000040 ;  /* 0x40000040000b7882 */ /* 0x000fe20000000000 */
[----:B------:R-:W-:Y:S02]  /*2190*/  IMAD.U32 R2, RZ, RZ, UR8 ;  /* 0x00000008ff027e24 */ /* 0x000fe4000f8e00ff */
[----:B------:R-:W-:Y:S01]  /*21a0*/  IMAD.U32 R3, RZ, RZ, UR9 ;  /* 0x00000009ff037e24 */ /* 0x000fe2000f8e00ff */
[----:B------:R-:W-:Y:S02]  /*21b0*/  WARPGROUP.DEPBAR.LE gsb0, 0x0 ;  /* 0x00008000000079c5 */ /* 0x000fe40000010000 */
[----:B------:R-:W-:-:S06]  /*21c0*/  WARPGROUP.ARRIVE ;  /* 0x00000000000079c5 */ /* 0x000fcc0000000000 */
[----:B------:R-:W-:Y:S03]  /*21d0*/  HGMMA.64x96x16.F32.BF16 R24, gdesc[UR8], R24, gsb0 ;  /* 0x01600000081879f0 */ /* 0x000fe60008001818 */
[----:B------:R-:W-:Y:S02]  /*21e0*/  WARPGROUP.DEPBAR.LE gsb0, 0x0 ;  /* 0x00008000000079c5 */ /* 0x000fe40000010000 */
[----:B------:R-:W5:Y:S02]  /*21f0*/  SYNCS.PHASECHK.TRANS64.TRYWAIT P1, [R5+URZ+0x32410], R0 ;  /* 0x03241000050075a7 */ /* 0x000f64000802017f */
[----:B-----5:R-:W-:Y:S05]  /*2200*/  @!P1 BRA `(.L_x_9927) ;  /* 0x00000104007c9947 */ /* 0x020fea0003800000 */
.L_x_10094:
[----:B------:R-:W-:Y:S05]  /*2210*/  @!P0 BRA `(.L_x_9928) ;  /* 0x0000000000048947 */ /* 0x000fea0003800000 */
[----:B------:R-:W-:Y:S01]  /*2220*/  BPT.TRAP 0x1 ;  /* 0x000000040000795c */ /* 0x000fe20000300000 */
.L_x_9928:
[----:B------:R0:W0:Y:S01]  /*2230*/  SYNCS.PHASECHK.TRANS64.TRYWAIT P1, [R21+URZ+0x32450], R4 ;  /* 0x03245004150075a7 */ /* 0x000022000802017f */
[----:B------:R-:W-:Y:S05]  /*2240*/  @!P0 BRA `(.L_x_9929) ;  /* 0x0000000000048947 */ /* 0x000fea0003800000 */
[----:B------:R-:W-:Y:S01]  /*2250*/  BPT.TRAP 0x1 ;  /* 0x000000040000795c */ /* 0x000fe20000300000 */
.L_x_9929:
[----:B0-----:R-:W-:Y:S05]  /*2260*/  @P1 BRA `(.L_x_9930) ;  /* 0x0000000000081947 */ /* 0x001fea0003800000 */
[----:B------:R-:W0:Y:S02]  /*2270*/  SYNCS.PHASECHK.TRANS64.TRYWAIT P1, [R21+URZ+0x32450], R4 ;  /* 0x03245004150075a7 */ /* 0x000e24000802017f */
[----:B0-----:R-:W-:Y:S05]  /*2280*/  @!P1 BRA `(.L_x_9931) ;  /* 0x0000010400709947 */ /* 0x001fea0003800000 */
.L_x_9930:
[----:B------:R-:W-:Y:S01]  /*2290*/  R2UR UR5, R5 ;  /* 0x00000000050572ca */ /* 0x000fe200000e0000 */
[----:B------:R-:W-:Y:S01]  /*22a0*/  WARPGROUP.ARRIVE ;  /* 0x00000000000079c5 */ /* 0x000fe20000000000 */
[----:B------:R-:W-:Y:S01]  /*22b0*/  UMOV UR11, 0x40000040 ;  /* 0x40000040000b7882 */ /* 0x000fe20000000000 */
[----:B------:R-:W-:Y:S01]  /*22c0*/  UMOV UR9, 0x40000040 ;  /* 0x4000004000097882 */ /* 0x000fe20000000000 */
[----:B------:R-:W-:Y:S01]  /*22d0*/  UMOV UR13, 0x40000040 ;  /* 0x40000040000d7882 */ /* 0x000fe20000000000 */
[----:B-1----:R-:W-:Y:S01]  /*22e0*/  IMAD.U32 R5, RZ, RZ, UR9 ;  /* 0x00000009ff057e24 */ /* 0x002fe2000f8e00ff */
[----:B------:R-:W-:Y:S01]  /*22f0*/  UMOV UR15, 0x40000040 ;  /* 0x40000040000f7882 */ /* 0x000fe20000000000 */
[----:B------:R-:W-:Y:S01]  /*2300*/  IMAD.U32 R7, RZ, RZ, UR13 ;  /* 0x0000000dff077e24 */ /* 0x000fe2000f8e00ff */
[----:B------:R-:W-:Y:S01]  /*2310*/  UMOV UR17, 0x40000040 ;  /* 0x4000004000117882 */ /* 0x000fe20000000000 */
[----:B------:R-:W-:Y:S01]  /*2320*/  UMOV UR19, 0x40000040 ;  /* 0x4000004000137882 */ /* 0x000fe20000000000 */
[----:B------:R-:W-:Y:S01]  /*2330*/  UMOV UR21, 0x40000040 ;  /* 0x4000004000157882 */ /* 0x000fe20000000000 */
[----:B------:R-:W-:Y:S01]  /*2340*/  UMOV UR23, 0x40000040 ;  /* 0x4000004000177882 */ /* 0x000fe20000000000 */
[----:B------:R-:W-:Y:S01]  /*2350*/  UMOV UR25, 0x40000040 ;  /* 0x4000004000197882 */ /* 0x000fe20000000000 */
[----:B------:R-:W-:Y:S01]  /*2360*/  UIADD3 UR4, UR5, 0x400, URZ ;  /* 0x0000040005047890 */ /* 0x000fe2000fffe03f */
[----:B------:R-:W-:Y:S01]  /*2370*/  IMAD R152, R160, -0x60, R152 ;  /* 0xffffffa0a0987824 */ /* 0x000fe200078e0298 */
[----:B------:R-:W-:Y:S01]  /*2380*/  ULEA UR40, UR40, UR5, 0xd ;  /* 0x0000000528287291 */ /* 0x000fe2000f8e683f */
[----:B------:R-:W0:Y:S01]  /*2390*/  S2R R74, SR_TID.X ;  /* 0x00000000004a7919 */ /* 0x000e220000002100 */
[----:B------:R-:W-:-:S02]  /*23a0*/  USHF.R.U32.HI UR4, URZ, 0x4, UR4 ;  /* 0x000000043f047899 */ /* 0x000fc40008011604 */
[----:B------:R-:W-:Y:S01]  /*23b0*/  UIADD3 UR40, UR40, 0x22400, URZ ;  /* 0x0002240028287890 */ /* 0x000fe2000fffe03f */
[----:B------:R-:W-:Y:S01]  /*23c0*/  IADD3 R152, -R205, 0x60, R152 ;  /* 0x00000060cd987810 */ /* 0x000fe20007ffe198 */
[----:B------:R-:W-:Y:S02]  /*23d0*/  ULOP3.LUT UR6, UR4, 0x3fff, URZ, 0xc0, !UPT ;  /* 0x00003fff04067892 */ /* 0x000fe4000f8ec03f */
[----:B------:R-:W-:Y:S01]  /*23e0*/  USHF.R.U32.HI UR40, URZ, 0x4, UR40 ;  /* 0x000000043f287899 */ /* 0x000fe20008011628 */
[C---:B------:R-:W-:Y:S01]  /*23f0*/  ISETP.GT.AND P3, PT, R152.reuse, RZ, PT ;  /* 0x000000ff9800720c */ /* 0x040fe20003f64270 */
[----:B------:R-:W-:Y:S01]  /*2400*/  ULOP3.LUT UR7, UR6, 0x10000, URZ, 0xfc, !UPT ;  /* 0x0001000006077892 */ /* 0x000fe2000f8efc3f */
[C---:B------:R-:W-:Y:S01]  /*2410*/  ISETP.GT.AND P5, PT, R152.reuse, 0x1, PT ;  /* 0x000000019800780c */ /* 0x040fe20003fa4270 */
[----:B------:R-:W-:Y:S01]  /*2420*/  ULOP3.LUT UR4, UR40, 0x3fff, URZ, 0xc0, !UPT ;  /* 0x00003fff28047892 */ /* 0x000fe2000f8ec03f */
[C---:B------:R-:W-:Y:S01]  /*2430*/  ISETP.GT.AND P6, PT, R152.reuse, 0x8, PT ;  /* 0x000000089800780c */ /* 0x040fe20003fc4270 */
[----:B------:R-:W-:Y:S01]  /*2440*/  UIMAD UR5, UR36, 0xc00, UR7 ;  /* 0x00000c00240578a4 */ /* 0x000fe2000f8e0207 */
[C---:B------:R-:W-:Y:S01]  /*2450*/  ISETP.GT.AND P1, PT, R152.reuse, 0x9, PT ;  /* 0x000000099800780c */ /* 0x040fe20003f24270 */
[----:B------:R-:W-:Y:S01]  /*2460*/  ULOP3.LUT UR4, UR4, 0x10000, URZ, 0xfc, !UPT ;  /* 0x0001000004047892 */ /* 0x000fe2000f8efc3f */
[C---:B------:R-:W-:Y:S01]  /*2470*/  ISETP.GT.AND P2, PT, R152.reuse, 0x10, PT ;  /* 0x000000109800780c */ /* 0x040fe20003f44270 */
[----:B------:R-:W-:Y:S01]  /*2480*/  UIADD3 UR18, UR5, 0x304, URZ ;  /* 0x0000030405127890 */ /* 0x000fe2000fffe03f */
[----:B------:R-:W-:Y:S01]  /*2490*/  ISETP.GT.AND P4, PT, R152, 0x18, PT ;  /* 0x000000189800780c */ /* 0x000fe20003f84270 */
[----:B------:R-:W-:Y:S01]  /*24a0*/  UIADD3 UR16, UR4, 0x404, URZ ;  /* 0x0000040404107890 */ /* 0x000fe2000fffe03f */
[----:B------:R-:W-:-:S02]  /*24b0*/  UMOV UR10, UR5 ;  /* 0x00000005000a7c82 */ /* 0x000fc40008000000 */
[----:B------:R-:W-:Y:S01]  /*24c0*/  UMOV UR8, UR4 ;  /* 0x0000000400087c82 */ /* 0x000fe20008000000 */
[----:B------:R-:W-:Y:S01]  /*24d0*/  UIADD3 UR20, UR4, 0x406, URZ ;  /* 0x0000040604147890 */ /* 0x000fe2000fffe03f */
[----:B------:R-:W-:Y:S01]  /*24e0*/  HGMMA.64x96x16.F32.BF16 R24, gdesc[UR8], R24, gsb0 ;  /* 0x01600000081879f0 */ /* 0x000fe20008001818 */
[----:B---34-:R-:W-:Y:S01]  /*24f0*/  IMAD.U32 R4, RZ, RZ, UR8 ;  /* 0x00000008ff047e24 */ /* 0x018fe2000f8e00ff */
[----:B------:R-:W-:Y:S02]  /*2500*/  UIADD3 UR8, UR4, 0x2, URZ ;  /* 0x0000000204087890 */ /* 0x000fe4000fffe03f */
[----:B------:R-:W-:Y:S02]  /*2510*/  UIADD3 UR9, UR5, 0x2, URZ ;  /* 0x0000000205097890 */ /* 0x000fe4000fffe03f */
[----:B------:R-:W-:Y:S01]  /*2520*/  UIADD3 UR10, UR5, 0x300, URZ ;  /* 0x00000300050a7890 */ /* 0x000fe2000fffe03f */
[----:B------:R-:W-:Y:S02]  /*2530*/  UMOV UR11, 0x40000040 ;  /* 0x40000040000b7882 */ /* 0x000fe40000000000 */
[----:B------:R-:W-:Y:S01]  /*2540*/  UMOV UR12, UR8 ;  /* 0x00000008000c7c82 */ /* 0x000fe20008000000 */
[----:B------:R-:W-:Y:S01]  /*2550*/  UIADD3 UR8, UR4, 0x4, URZ ;  /* 0x0000000404087890 */ /* 0x000fe2000fffe03f */
[----:B------:R-:W-:Y:S01]  /*2560*/  IMAD.U32 R6, RZ, RZ, UR12 ;  /* 0x0000000cff067e24 */ /* 0x000fe2000f8e00ff */
[----:B------:R-:W-:Y:S01]  /*2570*/  UMOV UR14, UR9 ;  /* 0x00000009000e7c82 */ /* 0x000fe20008000000 */
[----:B------:R-:W-:-:S02]  /*2580*/  UIADD3 UR9, UR5, 0x4, URZ ;  /* 0x0000000405097890 */ /* 0x000fc4000fffe03f */
[----:B------:R-:W-:Y:S02]  /*2590*/  UIADD3 UR22, UR5, 0x306, URZ ;  /* 0x0000030605167890 */ /* 0x000fe4000fffe03f */
[----:B------:R-:W-:Y:S02]  /*25a0*/  UIADD3 UR24, UR4, 0x800, URZ ;  /* 0x0000080004187890 */ /* 0x000fe4000fffe03f */
[----:B------:R-:W-:Y:S01]  /*25b0*/  UIADD3 UR26, UR5, 0x600, URZ ;  /* 0x00000600051a7890 */ /* 0x000fe2000fffe03f */
        /* <DEDUP_REMOVED lines=25> */
[----:B------:R-:W-:Y:S01]  /*2750*/  UMOV UR57, 0x40000040 ;  /* 0x4000004000397882 */ /* 0x000fe20000000000 */
[----:B------:R-:W-:Y:S01]  /*2760*/  UMOV UR59, 0x40000040 ;  /* 0x40000040003b7882 */ /* 0x000fe20000000000 */
[----:B------:R-:W-:Y:S01]  /*2770*/  ULOP3.LUT UR6, UR6, 0x3000000, URZ, 0xfc, !UPT ;  /* 0x0300000006067892 */ /* 0x000fe2000f8efc3f */
[----:B------:R-:W-:Y:S01]  /*2780*/  IMAD.U32 R13, RZ, RZ, UR57 ;  /* 0x00000039ff0d7e24 */ /* 0x000fe2000f8e00ff */
        /* <DEDUP_REMOVED lines=20> */
[----:B------:R-:W-:Y:S01]  /*28d0*/  UMOV UR9, 0x40000040 ;  /* 0x4000004000097882 */ /* 0x000fe20000000000 */
[----:B------:R-:W-:Y:S01]  /*28e0*/  IMAD.U32 R11, RZ, RZ, UR13 ;  /* 0x0000000dff0b7e24 */ /* 0x000fe2000f8e00ff */
[----:B------:R-:W-:Y:S02]  /*28f0*/  WARPGROUP.DEPBAR.LE gsb0, 0x0 ;  /* 0x00008000000079c5 */ /* 0x000fe40000010000 */
[----:B------:R-:W-:-:S06]  /*2900*/  WARPGROUP.ARRIVE ;  /* 0x00000000000079c5 */ /* 0x000fcc0000000000 */
[----:B------:R-:W-:Y:S01]  /*2910*/  HGMMA.64x96x16.F32.BF16 R24, gdesc[UR12], R24, gsb0 ;  /* 0x016000000c1879f0 */ /* 0x000fe20008001818 */
[----:B------:R-:W-:Y:S02]  /*2920*/  UIADD3 UR12, UR4, 0x402, URZ ;  /* 0x00000402040c7890 */ /* 0x000fe4000fffe03f */
[----:B------:R-:W-:Y:S01]  /*2930*/  UIADD3 UR14, UR5, 0x302, URZ ;  /* 0x00000302050e7890 */ /* 0x000fe2000fffe03f */
[----:B------:R-:W-:Y:S01]  /*2940*/  UMOV UR13, 0x40000040 ;  /* 0x40000040000d7882 */ /* 0x000fe20000000000 */
[----:B------:R-:W-:Y:S01]  /*2950*/  UMOV UR15, 0x40000040 ;  /* 0x40000040000f7882 */ /* 0x000fe20000000000 */
[----:B------:R-:W-:Y:S02]  /*2960*/  UIADD3 UR4, UR4, 0xc06, URZ ;  /* 0x00000c0604047890 */ /* 0x000fe4000fffe03f */
[----:B------:R-:W-:-:S05]  /*2970*/  UIADD3 UR5, UR5, 0x906, URZ ;  /* 0x0000090605057890 */ /* 0x000fca000fffe03f */
[----:B------:R-:W-:Y:S01]  /*2980*/  UMOV UR56, UR4 ;  /* 0x0000000400387c82 */ /* 0x000fe20008000000 */
[----:B------:R-:W-:Y:S01]  /*2990*/  ULDC UR4, c[0x0][0xa80] ;  /* 0x0002a00000047ab9 */ /* 0x000fe20000000800 */
[----:B------:R-:W-:Y:S01]  /*29a0*/  UMOV UR58, UR5 ;  /* 0x00000005003a7c82 */ /* 0x000fe20008000000 */
[----:B------:R-:W-:Y:S01]  /*29b0*/  IMAD.U32 R12, RZ, RZ, UR56 ;  /* 0x00000038ff0c7e24 */ /* 0x000fe2000f8e00ff */
[----:B------:R-:W-:Y:S02]  /*29c0*/  WARPGROUP.DEPBAR.LE gsb0, 0x0 ;  /* 0x00008000000079c5 */ /* 0x000fe40000010000 */
[----:B------:R-:W-:-:S06]  /*29d0*/  WARPGROUP.ARRIVE ;  /* 0x00000000000079c5 */ /* 0x000fcc0000000000 */
[----:B------:R-:W-:Y:S01]  /*29e0*/  HGMMA.64x96x16.F32.BF16 R24, gdesc[UR8], R24, gsb0 ;  /* 0x01600000081879f0 */ /* 0x000fe20008001818 */
[----:B------:R-:W-:Y:S02]  /*29f0*/  UMOV UR11, 0x40000040 ;  /* 0x40000040000b7882 */ /* 0x000fe40000000000 */
[----:B------:R-:W-:Y:S02]  /*2a00*/  WARPGROUP.DEPBAR.LE gsb0, 0x0 ;  /* 0x00008000000079c5 */ /* 0x000fe40000010000 */
[----:B------:R-:W-:-:S06]  /*2a10*/  WARPGROUP.ARRIVE ;  /* 0x00000000000079c5 */ /* 0x000fcc0000000000 */
[----:B------:R-:W-:Y:S01]  /*2a20*/  HGMMA.64x96x16.F32.BF16 R24, gdesc[UR12], R24, gsb0 ;  /* 0x016000000c1879f0 */ /* 0x000fe20008001818 */
[----:B------:R-:W-:Y:S02]  /*2a30*/  UMOV UR15, 0x40000040 ;  /* 0x40000040000f7882 */ /* 0x000fe40000000000 */
        /* <DEDUP_REMOVED lines=77> */
[----:B------:R-:W-:Y:S02]  /*2f10*/  ISETP.GT.AND P1, PT, R152, 0x39, PT ;  /* 0x000000399800780c */ /* 0x000fe40003f24270 */
[----:B------:R-:W-:Y:S02]  /*2f20*/  FSEL R47, R52, -INF , P6 ;  /* 0xff800000342f7808 */ /* 0x000fe40003000000 */
[----:B------:R-:W-:Y:S02]  /*2f30*/  FMNMX.FTZ R0, R49, R0, !PT ;  /* 0x0000000031007209 */ /* 0x000fe40007810000 */
[----:B------:R-:W-:Y:S02]  /*2f40*/  FSEL R159, R46, -INF , P2 ;  /* 0xff8000002e9f7808 */ /* 0x000fe40001000000 */
[----:B------:R-:W-:Y:S02]  /*2f50*/  ISETP.GT.AND P2, PT, R152, 0x40, PT ;  /* 0x000000409800780c */ /* 0x000fe40003f44270 */
[----:B------:R-:W-:-:S02]  /*2f60*/  FSEL R53, R53, -INF , P1 ;  /* 0xff80000035357808 */ /* 0x000fc40000800000 */
[----:B------:R-:W-:Y:S02]  /*2f70*/  FMNMX.FTZ R0, R47, R0, !PT ;  /* 0x000000002f007209 */ /* 0x000fe40007810000 */
[----:B------:R-:W-:Y:S02]  /*2f80*/  FSEL R183, R56, -INF , P2 ;  /* 0xff80000038b77808 */ /* 0x000fe40001000000 */
[----:B------:R-:W-:Y:S02]  /*2f90*/  FMNMX.FTZ R0, R53, R0, !PT ;  /* 0x0000000035007209 */ /* 0x000fe40007810000 */
[----:B------:R-:W-:Y:S02]  /*2fa0*/  ISETP.GT.AND P3, PT, R152, 0x41, PT ;  /* 0x000000419800780c */ /* 0x000fe40003f64270 */
[----:B------:R-:W-:Y:S02]  /*2fb0*/  FMNMX.FTZ R20, R183, R0, !PT ;  /* 0x00000000b7147209 */ /* 0x000fe40007810000 */
[----:B------:R-:W-:-:S02]  /*2fc0*/  FMNMX.FTZ R0, R25, R27, !PT ;  /* 0x0000001b19007209 */ /* 0x000fc40007810000 */
[----:B------:R-:W-:Y:S02]  /*2fd0*/  FSEL R162, R50, -INF , P4 ;  /* 0xff80000032a27808 */ /* 0x000fe40002000000 */
[----:B------:R-:W-:Y:S02]  /*2fe0*/  FMNMX.FTZ R0, R29, R0, !PT ;  /* 0x000000001d007209 */ /* 0x000fe40007810000 */
[----:B------:R-:W-:Y:S02]  /*2ff0*/  ISETP.GT.AND P4, PT, R152, 0x48, PT ;  /* 0x000000489800780c */ /* 0x000fe40003f84270 */
[----:B------:R-:W-:Y:S02]  /*3000*/  FSEL R57, R57, -INF , P3 ;  /* 0xff80000039397808 */ /* 0x000fe40001800000 */
[----:B------:R-:W-:Y:S02]  /*3010*/  FMNMX.FTZ R0, R31, R0, !PT ;  /* 0x000000001f007209 */ /* 0x000fe40007810000 */
[----:B------:R-:W-:-:S02]  /*3020*/  FSEL R163, R51, -INF , P5 ;  /* 0xff80000033a37808 */ /* 0x000fc40002800000 */
[----:B------:R-:W-:Y:S02]  /*3030*/  ISETP.GT.AND P5, PT, R152, 0x49, PT ;  /* 0x000000499800780c */ /* 0x000fe40003fa4270 */
[----:B------:R-:W-:Y:S02]  /*3040*/  FSEL R51, R60, -INF , P4 ;  /* 0xff8000003c337808 */ /* 0x000fe40002000000 */
[----:B------:R-:W-:Y:S02]  /*3050*/  FMNMX.FTZ R20, R57, R20, !PT ;  /* 0x0000001439147209 */ /* 0x000fe40007810000 */
[----:B------:R-:W-:Y:S02]  /*3060*/  FMNMX.FTZ R0, R79, R0, !PT ;  /* 0x000000004f007209 */ /* 0x000fe40007810000 */
[----:B------:R-:W-:Y:S02]  /*3070*/  FSEL R164, R54, -INF , P6 ;  /* 0xff80000036a47808 */ /* 0x000fe40003000000 */
[----:B------:R-:W-:-:S02]  /*3080*/  ISETP.GT.AND P6, PT, R152, 0x50, PT ;  /* 0x000000509800780c */ /* 0x000fc40003fc4270 */
[----:B------:R-:W-:Y:S02]  /*3090*/  FSEL R61, R61, -INF , P5 ;  /* 0xff8000003d3d7808 */ /* 0x000fe40002800000 */
[----:B------:R-:W-:Y:S02]  /*30a0*/  FMNMX.FTZ R20, R51, R20, !PT ;  /* 0x0000001433147209 */ /* 0x000fe40007810000 */
[----:B------:R-:W-:Y:S02]  /*30b0*/  FMNMX.FTZ R0, R83, R0, !PT ;  /* 0x0000000053007209 */ /* 0x000fe40007810000 */
[----:B------:R-:W-:Y:S02]  /*30c0*/  FSEL R167, R55, -INF , P1 ;  /* 0xff80000037a77808 */ /* 0x000fe40000800000 */
[----:B------:R-:W-:Y:S02]  /*30d0*/  ISETP.GT.AND P1, PT, R152, 0x51, PT ;  /* 0x000000519800780c */ /* 0x000fe40003f24270 */
[----:B------:R-:W-:-:S02]  /*30e0*/  FSEL R171, R64, -INF , P6 ;  /* 0xff80000040ab7808 */ /* 0x000fc40003000000 */
[----:B------:R-:W-:Y:S02]  /*30f0*/  FMNMX.FTZ R20, R61, R20, !PT ;  /* 0x000000143d147209 */ /* 0x000fe40007810000 */
[----:B------:R-:W-:Y:S02]  /*3100*/  FMNMX.FTZ R0, R35, R0, !PT ;  /* 0x0000000023007209 */ /* 0x000fe40007810000 */
[----:B------:R-:W-:Y:S02]  /*3110*/  FSEL R166, R58, -INF , P2 ;  /* 0xff8000003aa67808 */ /* 0x000fe40001000000 */
[----:B------:R-:W-:Y:S02]  /*3120*/  ISETP.GT.AND P2, PT, R152, 0x58, PT ;  /* 0x000000589800780c */ /* 0x000fe40003f44270 */
[----:B------:R-:W-:Y:S02]  /*3130*/  FSEL R65, R65, -INF , P1 ;  /* 0xff80000041417808 */ /* 0x000fe40000800000 */
[----:B------:R-:W-:-:S02]  /*3140*/  FMNMX.FTZ R20, R171, R20, !PT ;  /* 0x00000014ab147209 */ /* 0x000fc40007810000 */
[----:B------:R-:W-:Y:S02]  /*3150*/  FMNMX.FTZ R0, R39, R0, !PT ;  /* 0x0000000027007209 */ /* 0x000fe40007810000 */
[----:B------:R-:W-:Y:S02]  /*3160*/  FSEL R168, R59, -INF , P3 ;  /* 0xff8000003ba87808 */ /* 0x000fe40001800000 */
[----:B------:R-:W-:Y:S02]  /*3170*/  ISETP.GT.AND P3, PT, R152, 0x59, PT ;  /* 0x000000599800780c */ /* 0x000fe40003f64270 */
[----:B------:R-:W-:Y:S02]  /*3180*/  FSEL R173, R68, -INF , P2 ;  /* 0xff80000044ad7808 */ /* 0x000fe40001000000 */
[----:B------:R-:W-:Y:S02]  /*3190*/  FMNMX.FTZ R20, R65, R20, !PT ;  /* 0x0000001441147209 */ /* 0x000fe40007810000 */
[----:B------:R-:W-:-:S02]  /*31a0*/  FMNMX.FTZ R0, R33, R0, !PT ;  /* 0x0000000021007209 */ /* 0x000fc40007810000 */
[----:B------:R-:W-:Y:S02]  /*31b0*/  FSEL R69, R69, -INF , P3 ;  /* 0xff80000045457808 */ /* 0x000fe40001800000 */
[----:B------:R-:W-:Y:S02]  /*31c0*/  FMNMX.FTZ R20, R173, R20, !PT ;  /* 0x00000014ad147209 */ /* 0x000fe40007810000 */
[----:B------:R-:W-:Y:S02]  /*31d0*/  FMNMX.FTZ R0, R43, R0, !PT ;  /* 0x000000002b007209 */ /* 0x000fe40007810000 */
        /* <DEDUP_REMOVED lines=22> */
[----:B------:R-:W-:Y:S01]  /*3340*/  FMNMX.FTZ R55, R177, R0, !PT ;  /* 0x00000000b1377209 */ /* 0x000fe20007810000 */
[----:B------:R-:W-:Y:S01]  /*3350*/  IMAD.U32 R0, RZ, RZ, UR4 ;  /* 0x00000004ff007e24 */ /* 0x000fe2000f8e00ff */
[----:B------:R-:W-:Y:S02]  /*3360*/  UIMAD UR4, UR36, 0xc00, UR6 ;  /* 0x00000c00240478a4 */ /* 0x000fe4000f8e0206 */
[----:B------:R-:W-:Y:S02]  /*3370*/  FMNMX.FTZ R55, R182, R55, !PT ;  /* 0x00000037b6377209 */ /* 0x000fe40007810000 */
[----:B------:R-:W-:Y:S01]  /*3380*/  UIADD3 UR10, UR4, 0x80, URZ ;  /* 0x00000080040a7890 */ /* 0x000fe2000fffe03f */
[----:B-1----:R-:W-:Y:S02]  /*3390*/  FMNMX.FTZ R20, R59, R26, !PT ;  /* 0x0000001a3b147209 */ /* 0x002fe40007810000 */
[----:B------:R-:W1:Y:S01]  /*33a0*/  SHFL.BFLY PT, R26, R55, 0x2, 0x1f ;  /* 0x0c401f00371a7f89 */ /* 0x000e6200000e0000 */
[----:B------:R-:W-:Y:S01]  /*33b0*/  UMOV UR14, UR4 ;  /* 0x00000004000e7c82 */ /* 0x000fe20008000000 */
        /* <DEDUP_REMOVED lines=13> */
[--C-:B------:R-:W-:Y:S01]  /*3490*/  FFMA.FTZ R41, R41, R0, -R28.reuse ;  /* 0x0000000029297223 */ /* 0x100fe2000001081c */
[----:B-1----:R-:W-:Y:S01]  /*34a0*/  FMNMX.FTZ R26, R55, R26, !PT ;  /* 0x0000001a371a7209 */ /* 0x002fe20007810000 */
[-CC-:B------:R-:W-:Y:S01]  /*34b0*/  FFMA.FTZ R91, R91, R0.reuse, -R28.reuse ;  /* 0x000000005b5b7223 */ /* 0x180fe2000001081c */
[----:B------:R-:W1:Y:S01]  /*34c0*/  MUFU.EX2 R73, R73 ;  /* 0x0000004900497308 */ /* 0x000e620000000800 */
[-CC-:B------:R-:W-:Y:S01]  /*34d0*/  FFMA.FTZ R45, R45, R0.reuse, -R28.reuse ;  /* 0x000000002d2d7223 */ /* 0x180fe2000001081c */
[-CC-:B------:R-:W-:Y:S01]  /*34e0*/  FFMA.FTZ R188, R93, R0.reuse, -R28.reuse ;  /* 0x000000005dbc7223 */ /* 0x180fe2000001081c */
[----:B------:R-:W3:Y:S01]  /*34f0*/  SHFL.BFLY PT, R165, R26, 0x1, 0x1f ;  /* 0x0c201f001aa57f89 */ /* 0x000ee200000e0000 */
[-CC-:B------:R-:W-:Y:S01]  /*3500*/  FFMA.FTZ R187, R49, R0.reuse, -R28.reuse ;  /* 0x0000000031bb7223 */ /* 0x180fe2000001081c */
[-CC-:B------:R-:W-:Y:S01]  /*3510*/  FFMA.FTZ R184, R47, R0.reuse, -R28.reuse ;  /* 0x000000002fb87223 */ /* 0x180fe2000001081c */
[-CC-:B------:R-:W-:Y:S01]  /*3520*/  FFMA.FTZ R186, R53, R0.reuse, -R28.reuse ;  /* 0x0000000035ba7223 */ /* 0x180fe2000001081c */
[-CC-:B------:R-:W-:Y:S01]  /*3530*/  FFMA.FTZ R183, R183, R0.reuse, -R28.reuse ;  /* 0x00000000b7b77223 */ /* 0x180fe2000001081c */
[----:B------:R-:W4:Y:S01]  /*3540*/  MUFU.EX2 R75, R75 ;  /* 0x0000004b004b7308 */ /* 0x000f220000000800 */
[-CC-:B------:R-:W-:Y:S01]  /*3550*/  FFMA.FTZ R179, R57, R0.reuse, -R28.reuse ;  /* 0x0000000039b37223 */ /* 0x180fe2000001081c */
[-CC-:B------:R-:W-:Y:S01]  /*3560*/  FFMA.FTZ R180, R51, R0.reuse, -R28.reuse ;  /* 0x0000000033b47223 */ /* 0x180fe2000001081c */
[-CC-:B------:R-:W-:Y:S01]  /*3570*/  FFMA.FTZ R181, R61, R0.reuse, -R28.reuse ;  /* 0x000000003db57223 */ /* 0x180fe2000001081c */
[-CC-:B------:R-:W-:Y:S01]  /*3580*/  FFMA.FTZ R171, R171, R0.reuse, -R28.reuse ;  /* 0x00000000abab7223 */ /* 0x180fe2000001081c */
[-CC-:B------:R-:W-:Y:S01]  /*3590*/  FFMA.FTZ R172, R65, R0.reuse, -R28.reuse ;  /* 0x0000000041ac7223 */ /* 0x180fe2000001081c */
[-CC-:B------:R-:W-:Y:S01]  /*35a0*/  FFMA.FTZ R173, R173, R0.reuse, -R28.reuse ;  /* 0x00000000adad7223 */ /* 0x180fe2000001081c */
[----:B------:R-:W-:Y:S01]  /*35b0*/  FFMA.FTZ R174, R69, R0, -R28 ;  /* 0x0000000045ae7223 */ /* 0x000fe2000001081c */
[----:B------:R-:W5:Y:S01]  /*35c0*/  MUFU.EX2 R202, R77 ;  /* 0x0000004d00ca7308 */ /* 0x000f620000000800 */
[----:B-1----:R-:W-:Y:S01]  /*35d0*/  FADD.FTZ R32, R73, R200 ;  /* 0x000000c849207221 */ /* 0x002fe20000010000 */
[----:B------:R-:W-:-:S06]  /*35e0*/  F2FP.BF16.F32.PACK_AB R200, R200, R73 ;  /* 0x00000049c8c8723e */ /* 0x000fcc00000010ff */
[----:B------:R-:W1:Y:S01]  /*35f0*/  MUFU.EX2 R81, R81 ;  /* 0x0000005100517308 */ /* 0x000e620000000800 */
[----:B---3--:R-:W-:-:S04]  /*3600*/  FMNMX.FTZ R165, R26, R165, !PT ;  /* 0x000000a51aa57209 */ /* 0x008fc80007810000 */
[C---:B------:R-:W-:Y:S01]  /*3610*/  FSETP.NEU.FTZ.AND P1, PT, R165.reuse, -INF , PT ;  /* 0xff800000a500780b */ /* 0x040fe20003f3d000 */
[-C--:B------:R-:W-:Y:S02]  /*3620*/  FMUL.FTZ R178, R165, R0.reuse ;  /* 0x00000000a5b27220 */ /* 0x080fe40000410000 */
[----:B------:R-:W-:Y:S03]  /*3630*/  MUFU.EX2 R152, R85 ;  /* 0x0000005500987308 */ /* 0x000fe60000000800 */
[----:B------:R-:W-:Y:S02]  /*3640*/  FSEL R178, R178, RZ, P1 ;  /* 0x000000ffb2b27208 */ /* 0x000fe40000800000 */
[----:B0-----:R-:W-:Y:S02]  /*3650*/  LOP3.LUT P1, RZ, R74, 0x7f, RZ, 0xc0, !PT ;  /* 0x0000007f4aff7812 */ /* 0x001fe4000782c0ff */
[----:B------:R-:W-:Y:S01]  /*3660*/  SHF.R.U32.HI R74, RZ, 0x7, R74 ;  /* 0x00000007ff4a7819 */ /* 0x000fe2000001164a */
[-CC-:B------:R-:W-:Y:S01]  /*3670*/  FFMA.FTZ R25, R25, R0.reuse, -R178.reuse ;  /* 0x0000000019197223 */ /* 0x180fe200000108b2 */
[-CC-:B------:R-:W-:Y:S01]  /*3680*/  FFMA.FTZ R27, R27, R0.reuse, -R178.reuse ;  /* 0x000000001b1b7223 */ /* 0x180fe200000108b2 */
[-CC-:B------:R-:W-:Y:S01]  /*3690*/  FFMA.FTZ R29, R29, R0.reuse, -R178.reuse ;  /* 0x000000001d1d7223 */ /* 0x180fe200000108b2 */
[-CC-:B------:R-:W-:Y:S01]  /*36a0*/  FFMA.FTZ R31, R31, R0.reuse, -R178.reuse ;  /* 0x000000001f1f7223 */ /* 0x180fe200000108b2 */
[-CC-:B------:R-:W-:Y:S01]  /*36b0*/  FFMA.FTZ R79, R79, R0.reuse, -R178.reuse ;  /* 0x000000004f4f7223 */ /* 0x180fe200000108b2 */
[----:B------:R4:W-:Y:S01]  /*36c0*/  MUFU.EX2 R26, R27 ;  /* 0x0000001b001a7308 */ /* 0x0009e20000000800 */
[----:B------:R-:W-:Y:S01]  /*36d0*/  IADD3 R218, -R74, 0xb, RZ ;  /* 0x0000000b4ada7810 */ /* 0x000fe20007ffe1ff */
[-CC-:B------:R-:W-:Y:S01]  /*36e0*/  FFMA.FTZ R83, R83, R0.reuse, -R178.reuse ;  /* 0x0000000053537223 */ /* 0x180fe200000108b2 */
[-CC-:B------:R-:W-:Y:S01]  /*36f0*/  FFMA.FTZ R35, R35, R0.reuse, -R178.reuse ;  /* 0x0000000023237223 */ /* 0x180fe200000108b2 */
[----:B------:R-:W-:Y:S01]  /*3700*/  FFMA.FTZ R39, R39, R0, -R178 ;  /* 0x0000000027277223 */ /* 0x000fe200000108b2 */
[----:B------:R-:W-:-:S02]  /*3710*/  @!P1 VIADD R24, R21, 0x32440 ;  /* 0x0003244015189836 */ /* 0x000fc40000000000 */
[-CC-:B------:R-:W-:Y:S01]  /*3720*/  FFMA.FTZ R33, R33, R0.reuse, -R178.reuse ;  /* 0x0000000021217223 */ /* 0x180fe200000108b2 */
[-C--:B------:R-:W-:Y:S01]  /*3730*/  FFMA.FTZ R43, R43, R0.reuse, -R178 ;  /* 0x000000002b2b7223 */ /* 0x080fe200000108b2 */
[----:B------:R-:W0:Y:S01]  /*3740*/  MUFU.EX2 R25, R25 ;  /* 0x0000001900197308 */ /* 0x000e220000000800 */
[----:B----4-:R-:W-:Y:S01]  /*3750*/  FADD.FTZ R27, R75, R32 ;  /* 0x000000204b1b7221 */ /* 0x010fe20000010000 */
[----:B------:R-:W-:Y:S01]  /*3760*/  @!P1 PRMT R24, RZ, 0x654, R24 ;  /* 0x00000654ff189816 */ /* 0x000fe20000000018 */
[----:B------:R3:W-:Y:S06]  /*3770*/  BAR.ARV R218, 0x100 ;  /* 0x000400da0000751d */ /* 0x0007ec0000002000 */
[----:B------:R-:W4:Y:S01]  /*3780*/  MUFU.EX2 R29, R29 ;  /* 0x0000001d001d7308 */ /* 0x000f220000000800 */
[C---:B-----5:R-:W-:Y:S01]  /*3790*/  FADD.FTZ R32, R202.reuse, R27 ;  /* 0x0000001bca207221 */ /* 0x060fe20000010000 */
[----:B------:R5:W-:Y:S01]  /*37a0*/  @!P1 SYNCS.ARRIVE.TRANS64.RED.A1T0 RZ, [R24+URZ], RZ ;  /* 0x000000ff18ff99a7 */ /* 0x000be2000810043f */
[----:B------:R-:W-:Y:S01]  /*37b0*/  F2FP.BF16.F32.PACK_AB R202, R202, R75 ;  /* 0x0000004bcaca723e */ /* 0x000fe200000010ff */
[-C--:B------:R-:W-:Y:S01]  /*37c0*/  FFMA.FTZ R159, R159, R0.reuse, -R178 ;  /* 0x000000009f9f7223 */ /* 0x080fe200000108b2 */
[----:B-1----:R-:W-:Y:S01]  /*37d0*/  FADD.FTZ R27, R81, R32 ;  /* 0x00000020511b7221 */ /* 0x002fe20000010000 */
[-CC-:B------:R-:W-:Y:S01]  /*37e0*/  FFMA.FTZ R175, R175, R0.reuse, -R178.reuse ;  /* 0x00000000afaf7223 */ /* 0x180fe200000108b2 */
[-C--:B------:R-:W-:Y:S01]  /*37f0*/  FFMA.FTZ R176, R176, R0.reuse, -R178 ;  /* 0x00000000b0b07223 */ /* 0x080fe200000108b2 */
[----:B------:R-:W1:Y:S01]  /*3800*/  MUFU.EX2 R87, R87 ;  /* 0x0000005700577308 */ /* 0x000e620000000800 */
[----:B0-----:R-:W-:Y:S01]  /*3810*/  FADD.FTZ R34, R25, R26 ;  /* 0x0000001a19227221 */ /* 0x001fe20000010000 */
[----:B------:R-:W-:Y:S01]  /*3820*/  FADD.FTZ R36, R152, R27 ;  /* 0x0000001b98247221 */ /* 0x000fe20000010000 */
[----:B------:R-:W-:Y:S01]  /*3830*/  F2FP.BF16.F32.PACK_AB R201, R26, R25 ;  /* 0x000000191ac9723e */ /* 0x000fe200000010ff */
[----:B------:R-:W-:Y:S01]  /*3840*/  FFMA.FTZ R177, R177, R0, -R178 ;  /* 0x00000000b1b17223 */ /* 0x000fe200000108b2 */
[----:B------:R-:W-:Y:S01]  /*3850*/  F2FP.BF16.F32.PACK_AB R152, R152, R81 ;  /* 0x000000519898723e */ /* 0x000fe200000010ff */
[----:B------:R-:W-:-:S02]  /*3860*/  @!P1 VIADD R21, R21, 0x32460 ;  /* 0x0003246015159836 */ /* 0x000fc40000000000 */
[----:B------:R1:W0:Y:S01]  /*3870*/  MUFU.EX2 R30, R31 ;  /* 0x0000001f001e7308 */ /* 0x0002220000000800 */
[----:B----4-:R-:W-:Y:S02]  /*3880*/  FADD.FTZ R27, R29, R34 ;  /* 0x000000221d1b7221 */ /* 0x010fe40000010000 */
[----:B------:R-:W-:-:S05]  /*3890*/  @!P1 PRMT R21, RZ, 0x654, R21 ;  /* 0x00000654ff159816 */ /* 0x000fca0000000015 */
[----:B------:R-:W4:Y:S01]  /*38a0*/  MUFU.EX2 R154, R37 ;  /* 0x00000025009a7308 */ /* 0x000f220000000800 */
[----:B-1----:R-:W-:-:S07]  /*38b0*/  FADD.FTZ R31, R87, R36 ;  /* 0x00000024571f7221 */ /* 0x002fce0000010000 */
[----:B------:R-:W1:Y:S01]  /*38c0*/  MUFU.EX2 R79, R79 ;  /* 0x0000004f004f7308 */ /* 0x000e620000000800 */
[C---:B0-----:R-:W-:Y:S01]  /*38d0*/  FADD.FTZ R28, R30.reuse, R27 ;  /* 0x0000001b1e1c7221 */ /* 0x041fe20000010000 */
[----:B------:R-:W-:-:S06]  /*38e0*/  F2FP.BF16.F32.PACK_AB R203, R30, R29 ;  /* 0x0000001d1ecb723e */ /* 0x000fcc00000010ff */
[----:B------:R-:W0:Y:S01]  /*38f0*/  MUFU.EX2 R89, R89 ;  /* 0x0000005900597308 */ /* 0x000e220000000800 */
[C---:B----4-:R-:W-:Y:S01]  /*3900*/  FADD.FTZ R34, R154.reuse, R31 ;  /* 0x0000001f9a227221 */ /* 0x050fe20000010000 */
[----:B------:R-:W-:-:S06]  /*3910*/  F2FP.BF16.F32.PACK_AB R154, R154, R87 ;  /* 0x000000579a9a723e */ /* 0x000fcc00000010ff */
[----:B-----5:R-:W4:Y:S01]  /*3920*/  MUFU.EX2 R24, R83 ;  /* 0x0000005300187308 */ /* 0x020f220000000800 */
[----:B-1----:R-:W-:-:S07]  /*3930*/  FADD.FTZ R27, R79, R28 ;  /* 0x0000001c4f1b7221 */ /* 0x002fce0000010000 */
[----:B------:R-:W1:Y:S01]  /*3940*/  MUFU.EX2 R35, R35 ;  /* 0x0000002300237308 */ /* 0x000e620000000800 */
[----:B0-----:R-:W-:-:S07]  /*3950*/  FADD.FTZ R31, R89, R34 ;  /* 0x00000022591f7221 */ /* 0x001fce0000010000 */
[----:B------:R-:W0:Y:S01]  /*3960*/  MUFU.EX2 R156, R41 ;  /* 0x00000029009c7308 */ /* 0x000e220000000800 */
[C---:B----4-:R-:W-:Y:S01]  /*3970*/  FADD.FTZ R34, R24.reuse, R27 ;  /* 0x0000001b18227221 */ /* 0x050fe20000010000 */
[----:B------:R-:W-:-:S06]  /*3980*/  F2FP.BF16.F32.PACK_AB R153, R24, R79 ;  /* 0x0000004f1899723e */ /* 0x000fcc00000010ff */
        /* <DEDUP_REMOVED lines=8> */
[----:B------:R-:W4:Y:S01]  /*3a10*/  MUFU.EX2 R158, R45 ;  /* 0x0000002d009e7308 */ /* 0x000f220000000800 */
[----:B-1----:R-:W-:-:S07]  /*3a20*/  FADD.FTZ R185, R91, R36 ;  /* 0x000000245bb97221 */ /* 0x002fce0000010000 */
[----:B------:R-:W1:Y:S01]  /*3a30*/  MUFU.EX2 R28, R43 ;  /* 0x0000002b001c7308 */ /* 0x000e620000000800 */
[----:B0-----:R-:W-:-:S07]  /*3a40*/  FADD.FTZ R189, R33, R34 ;  /* 0x0000002221bd7221 */ /* 0x001fce0000010000 */
[----:B------:R-:W0:Y:S01]  /*3a50*/  MUFU.EX2 R159, R159 ;  /* 0x0000009f009f7308 */ /* 0x000e220000000800 */
[C---:B----4-:R-:W-:Y:S01]  /*3a60*/  FADD.FTZ R185, R158.reuse, R185 ;  /* 0x000000b99eb97221 */ /* 0x050fe20000010000 */
[----:B------:R-:W-:-:S06]  /*3a70*/  F2FP.BF16.F32.PACK_AB R158, R158, R91 ;  /* 0x0000005b9e9e723e */ /* 0x000fcc00000010ff */
[----:B------:R-:W-:Y:S01]  /*3a80*/  MUFU.EX2 R188, R188 ;  /* 0x000000bc00bc7308 */ /* 0x000fe20000000800 */
[C---:B-1----:R-:W-:Y:S01]  /*3a90*/  FADD.FTZ R189, R28.reuse, R189 ;  /* 0x000000bd1cbd7221 */ /* 0x042fe20000010000 */
[----:B------:R-:W-:-:S06]  /*3aa0*/  F2FP.BF16.F32.PACK_AB R157, R28, R33 ;  /* 0x000000211c9d723e */ /* 0x000fcc00000010ff */
[----:B------:R-:W-:Y:S01]  /*3ab0*/  MUFU.EX2 R187, R187 ;  /* 0x000000bb00bb7308 */ /* 0x000fe20000000800 */
[----:B0-----:R-:W-:-:S07]  /*3ac0*/  FADD.FTZ R189, R159, R189 ;  /* 0x000000bd9fbd7221 */ /* 0x001fce0000010000 */
        /* <DEDUP_REMOVED lines=10> */
[----:B------:R2:W-:Y:S06]  /*3b70*/  BAR.SYNC.DEFER_BLOCKING R72, 0x100 ;  /* 0x000400480000751d */ /* 0x0005ec0000010000 */
[----:B--2---:R-:W-:-:S06]  /*3b80*/  WARPGROUP.ARRIVE ;  /* 0x00000000000079c5 */ /* 0x004fcc0000000000 */
[----:B------:R-:W-:Y:S03]  /*3b90*/  HGMMA.64x256x16.F32.BF16 R24, R200, gdesc[UR12].tnspB, RZ, !UPT, gsb0 ;  /* 0x43e0000cc8187df0 */ /* 0x000fe6000c0018ff */
[----:B------:R-:W-:Y:S02]  /*3ba0*/  WARPGROUP.DEPBAR.LE gsb0, 0x0 ;  /* 0x00008000000079c5 */ /* 0x000fe40000010000 */
[----:B------:R-:W-:-:S15]  /*3bb0*/  WARPGROUP.ARRIVE ;  /* 0x00000000000079c5 */ /* 0x000fde0000000000 */
[----:B------:R-:W-:-:S08]  /*3bc0*/  NOP ;  /* 0x0000000000007918 */ /* 0x000fd00000000000 */
[----:B------:R-:W-:Y:S01]  /*3bd0*/  HGMMA.64x256x16.F32.BF16 R24, R152, gdesc[UR8].tnspB, R24, gsb0 ;  /* 0x43e0000898187df0 */ /* 0x000fe20008001818 */
[----:B------:R-:W-:Y:S01]  /*3be0*/  UIADD3 UR10, UR4, 0x100, URZ ;  /* 0x00000100040a7890 */ /* 0x000fe2000fffe03f */
[----:B------:R-:W-:Y:S01]  /*3bf0*/  UMOV UR11, 0x40000040 ;  /* 0x40000040000b7882 */ /* 0x000fe20000000000 */
[----:B------:R-:W-:Y:S02]  /*3c00*/  WARPGROUP.DEPBAR.LE gsb0, 0x0 ;  /* 0x00008000000079c5 */ /* 0x000fe40000010000 */
[-CC-:B------:R-:W-:Y:S01]  /*3c10*/  FFMA.FTZ R152, R161, R0.reuse, -R178.reuse ;  /* 0x00000000a1987223 */ /* 0x180fe200000108b2 */
[--C-:B------:R-:W-:Y:S01]  /*3c20*/  FFMA.FTZ R153, R162, R0, -R178.reuse ;  /* 0x00000000a2997223 */ /* 0x100fe200000108b2 */
[----:B0-----:R-:W-:Y:S01]  /*3c30*/  F2FP.BF16.F32.PACK_AB R154, R186, R184 ;  /* 0x000000b8ba9a723e */ /* 0x001fe200000010ff */
[-CC-:B------:R-:W-:Y:S01]  /*3c40*/  FFMA.FTZ R161, R168, R0.reuse, -R178.reuse ;  /* 0x00000000a8a17223 */ /* 0x180fe200000108b2 */
[----:B------:R-:W-:Y:S02]  /*3c50*/  FFMA.FTZ R162, R169, R0, -R178 ;  /* 0x00000000a9a27223 */ /* 0x000fe400000108b2 */
[----:B------:R-:W0:Y:S08]  /*3c60*/  MUFU.EX2 R152, R152 ;  /* 0x0000009800987308 */ /* 0x000e300000000800 */
[----:B------:R-:W1:Y:S08]  /*3c70*/  MUFU.EX2 R153, R153 ;  /* 0x0000009900997308 */ /* 0x000e700000000800 */
[----:B------:R-:W-:Y:S01]  /*3c80*/  MUFU.EX2 R161, R161 ;  /* 0x000000a100a17308 */ /* 0x000fe20000000800 */
[C---:B0-----:R-:W-:Y:S01]  /*3c90*/  F2FP.BF16.F32.PACK_AB R159, R152.reuse, R159 ;  /* 0x0000009f989f723e */ /* 0x041fe200000010ff */
[----:B------:R-:W-:Y:S01]  /*3ca0*/  FADD.FTZ R189, R152, R189 ;  /* 0x000000bd98bd7221 */ /* 0x000fe20000010000 */
[----:B------:R-:W-:-:S02]  /*3cb0*/  F2FP.BF16.F32.PACK_AB R152, R187, R188 ;  /* 0x000000bcbb98723e */ /* 0x000fc400000010ff */
[----:B------:R-:W-:-:S03]  /*3cc0*/  WARPGROUP.ARRIVE ;  /* 0x00000000000079c5 */ /* 0x000fc60000000000 */
[----:B------:R-:W-:Y:S01]  /*3cd0*/  MUFU.EX2 R162, R162 ;  /* 0x000000a200a27308 */ /* 0x000fe20000000800 */
[----:B-1----:R-:W-:Y:S02]  /*3ce0*/  FADD.FTZ R189, R153, R189 ;  /* 0x000000bd99bd7221 */ /* 0x002fe40000010000 */
[----:B------:R-:W-:Y:S01]  /*3cf0*/  HGMMA.64x256x16.F32.BF16 R24, R156, gdesc[UR8].tnspB, R24, gsb0 ;  /* 0x43e000089c187df0 */ /* 0x000fe20008001818 */
[----:B------:R-:W-:Y:S01]  /*3d00*/  UIADD3 UR10, UR4, 0x180, URZ ;  /* 0x00000180040a7890 */ /* 0x000fe2000fffe03f */
[----:B------:R-:W-:Y:S01]  /*3d10*/  UMOV UR11, 0x40000040 ;  /* 0x40000040000b7882 */ /* 0x000fe20000000000 */
[----:B------:R-:W-:Y:S02]  /*3d20*/  WARPGROUP.DEPBAR.LE gsb0, 0x0 ;  /* 0x00008000000079c5 */ /* 0x000fe40000010000 */
[-CC-:B------:R-:W-:Y:S01]  /*3d30*/  FFMA.FTZ R156, R163, R0.reuse, -R178.reuse ;  /* 0x00000000a39c7223 */ /* 0x180fe200000108b2 */
[-CC-:B------:R-:W-:Y:S01]  /*3d40*/  FFMA.FTZ R157, R164, R0.reuse, -R178.reuse ;  /* 0x00000000a49d7223 */ /* 0x180fe200000108b2 */
[----:B------:R-:W-:Y:S01]  /*3d50*/  FFMA.FTZ R158, R167, R0, -R178 ;  /* 0x00000000a79e7223 */ /* 0x000fe200000108b2 */
[----:B------:R-:W-:-:S03]  /*3d60*/  FADD.FTZ R159, R188, R185 ;  /* 0x000000b9bc9f7221 */ /* 0x000fc60000010000 */
[----:B------:R-:W0:Y:S01]  /*3d70*/  MUFU.EX2 R156, R156 ;  /* 0x0000009c009c7308 */ /* 0x000e220000000800 */
[----:B------:R-:W-:-:S04]  /*3d80*/  FADD.FTZ R159, R187, R159 ;  /* 0x0000009fbb9f7221 */ /* 0x000fc80000010000 */
[----:B------:R-:W-:-:S03]  /*3d90*/  FADD.FTZ R159, R184, R159 ;  /* 0x0000009fb89f7221 */ /* 0x000fc60000010000 */
[----:B------:R-:W1:Y:S01]  /*3da0*/  MUFU.EX2 R157, R157 ;  /* 0x0000009d009d7308 */ /* 0x000e620000000800 */
[----:B------:R-:W-:-:S07]  /*3db0*/  FADD.FTZ R159, R186, R159 ;  /* 0x0000009fba9f7221 */ /* 0x000fce0000010000 */
[----:B------:R-:W2:Y:S01]  /*3dc0*/  MUFU.EX2 R158, R158 ;  /* 0x0000009e009e7308 */ /* 0x000ea20000000800 */
[C---:B0-----:R-:W-:Y:S01]  /*3dd0*/  F2FP.BF16.F32.PACK_AB R153, R156.reuse, R153 ;  /* 0x000000999c99723e */ /* 0x041fe200000010ff */
[----:B------:R-:W-:Y:S01]  /*3de0*/  FADD.FTZ R189, R156, R189 ;  /* 0x000000bd9cbd7221 */ /* 0x000fe20000010000 */
[----:B------:R-:W-:-:S06]  /*3df0*/  FFMA.FTZ R156, R170, R0, -R178 ;  /* 0x00000000aa9c7223 */ /* 0x000fcc00000108b2 */
[----:B------:R-:W0:Y:S01]  /*3e00*/  MUFU.EX2 R156, R156 ;  /* 0x0000009c009c7308 */ /* 0x000e220000000800 */
[----:B-1----:R-:W-:Y:S01]  /*3e10*/  FADD.FTZ R189, R157, R189 ;  /* 0x000000bd9dbd7221 */ /* 0x002fe20000010000 */
[----:B--2---:R-:W-:-:S03]  /*3e20*/  F2FP.BF16.F32.PACK_AB R155, R158, R157 ;  /* 0x0000009d9e9b723e */ /* 0x004fc600000010ff */
[----:B------:R-:W-:Y:S01]  /*3e30*/  FADD.FTZ R157, R158, R189 ;  /* 0x000000bd9e9d7221 */ /* 0x000fe20000010000 */
[----:B------:R-:W-:-:S06]  /*3e40*/  WARPGROUP.ARRIVE ;  /* 0x00000000000079c5 */ /* 0x000fcc0000000000 */
[----:B------:R-:W-:Y:S01]  /*3e50*/  HGMMA.64x256x16.F32.BF16 R24, R152, gdesc[UR8].tnspB, R24, gsb0 ;  /* 0x43e0000898187df0 */ /* 0x000fe20008001818 */
[----:B------:R-:W-:Y:S01]  /*3e60*/  UIADD3 UR10, UR4, 0x200, URZ ;  /* 0x00000200040a7890 */ /* 0x000fe2000fffe03f */
[----:B------:R-:W-:Y:S01]  /*3e70*/  UMOV UR11, 0x40000040 ;  /* 0x40000040000b7882 */ /* 0x000fe20000000000 */
[----:B------:R-:W-:Y:S01]  /*3e80*/  UIADD3 UR4, UR4, 0x280, URZ ;  /* 0x0000028004047890 */ /* 0x000fe2000fffe03f */
[----:B------:R-:W-:Y:S02]  /*3e90*/  WARPGROUP.DEPBAR.LE gsb0, 0x0 ;  /* 0x00008000000079c5 */ /* 0x000fe40000010000 */
[--C-:B------:R-:W-:Y:S01]  /*3ea0*/  FFMA.FTZ R153, R166, R0, -R178.reuse ;  /* 0x00000000a6997223 */ /* 0x100fe200000108b2 */
[----:B------:R-:W1:Y:S01]  /*3eb0*/  MUFU.EX2 R152, R183 ;  /* 0x000000b700987308 */ /* 0x000e620000000800 */
[----:B------:R-:W-:Y:S01]  /*3ec0*/  F2FP.BF16.F32.PACK_AB R154, R181, R180 ;  /* 0x000000b4b59a723e */ /* 0x000fe200000010ff */
[----:B------:R-:W-:Y:S01]  /*3ed0*/  FFMA.FTZ R178, R182, R0, -R178 ;  /* 0x00000000b6b27223 */ /* 0x000fe200000108b2 */
[----:B0-----:R-:W-:-:S05]  /*3ee0*/  F2FP.BF16.F32.PACK_AB R155, R156, R162 ;  /* 0x000000a29c9b723e */ /* 0x001fca00000010ff */
[----:B------:R-:W0:Y:S08]  /*3ef0*/  MUFU.EX2 R153, R153 ;  /* 0x0000009900997308 */ /* 0x000e300000000800 */
[----:B------:R-:W2:Y:S01]  /*3f00*/  MUFU.EX2 R178, R178 ;  /* 0x000000b200b27308 */ /* 0x000ea20000000800 */
[----:B-1----:R-:W-:Y:S01]  /*3f10*/  FADD.FTZ R159, R152, R159 ;  /* 0x0000009f989f7221 */ /* 0x002fe20000010000 */
[----:B------:R-:W-:-:S03]  /*3f20*/  F2FP.BF16.F32.PACK_AB R152, R179, R152 ;  /* 0x00000098b398723e */ /* 0x000fc600000010ff */
[----:B------:R-:W-:Y:S01]  /*3f30*/  FADD.FTZ R159, R179, R159 ;  /* 0x0000009fb39f7221 */ /* 0x000fe20000010000 */
[----:B0-----:R-:W-:Y:S01]  /*3f40*/  FADD.FTZ R157, R153, R157 ;  /* 0x0000009d999d7221 */ /* 0x001fe20000010000 */
[C---:B------:R-:W-:Y:S02]  /*3f50*/  F2FP.BF16.F32.PACK_AB R153, R161.reuse, R153 ;  /* 0x00000099a199723e */ /* 0x040fe400000010ff */
[----:B------:R-:W-:Y:S01]  /*3f60*/  FADD.FTZ R180, R180, R159 ;  /* 0x0000009fb4b47221 */ /* 0x000fe20000010000 */
[----:B------:R-:W-:Y:S01]  /*3f70*/  FADD.FTZ R157, R161, R157 ;  /* 0x0000009da19d7221 */ /* 0x000fe20000010000 */
[----:B------:R-:W-:Y:S02]  /*3f80*/  WARPGROUP.ARRIVE ;  /* 0x00000000000079c5 */ /* 0x000fe40000000000 */
[----:B------:R-:W-:Y:S01]  /*3f90*/  FADD.FTZ R181, R181, R180 ;  /* 0x000000b4b5b57221 */ /* 0x000fe20000010000 */
[----:B------:R-:W-:-:S03]  /*3fa0*/  FADD.FTZ R157, R162, R157 ;  /* 0x0000009da29d7221 */ /* 0x000fc60000010000 */
[----:B------:R-:W-:Y:S01]  /*3fb0*/  HGMMA.64x256x16.F32.BF16 R24, R152, gdesc[UR8].tnspB, R24, gsb0 ;  /* 0x43e0000898187df0 */ /* 0x000fe20008001818 */
[----:B------:R-:W-:Y:S01]  /*3fc0*/  FADD.FTZ R156, R156, R157 ;  /* 0x0000009d9c9c7221 */ /* 0x000fe20000010000 */
[----:B------:R-:W-:Y:S01]  /*3fd0*/  UMOV UR10, UR4 ;  /* 0x00000004000a7c82 */ /* 0x000fe20008000000 */
[----:B------:R-:W-:Y:S01]  /*3fe0*/  UMOV UR11, 0x40000040 ;  /* 0x40000040000b7882 */ /* 0x000fe20000000000 */
[----:B------:R-:W-:Y:S02]  /*3ff0*/  WARPGROUP.DEPBAR.LE gsb0, 0x0 ;  /* 0x00008000000079c5 */ /* 0x000fe40000010000 */
[----:B------:R-:W0:Y:S01]  /*4000*/  MUFU.EX2 R152, R171 ;  /* 0x000000ab00987308 */ /* 0x000e220000000800 */
[----:B------:R-:W-:Y:S02]  /*4010*/  F2FP.BF16.F32.PACK_AB R154, R174, R173 ;  /* 0x000000adae9a723e */ /* 0x000fe400000010ff */
[----:B--2---:R-:W-:-:S05]  /*4020*/  F2FP.BF16.F32.PACK_AB R155, R178, R177 ;  /* 0x000000b1b29b723e */ /* 0x004fca00000010ff */
[----:B------:R-:W1:Y:S01]  /*4030*/  MUFU.EX2 R153, R175 ;  /* 0x000000af00997308 */ /* 0x000e620000000800 */
[----:B0-----:R-:W-:Y:S01]  /*4040*/  FADD.FTZ R157, R152, R181 ;  /* 0x000000b5989d7221 */ /* 0x001fe20000010000 */
[----:B------:R-:W-:-:S03]  /*4050*/  F2FP.BF16.F32.PACK_AB R152, R172, R152 ;  /* 0x00000098ac98723e */ /* 0x000fc600000010ff */
[----:B------:R-:W-:Y:S01]  /*4060*/  FADD.FTZ R172, R172, R157 ;  /* 0x0000009dacac7221 */ /* 0x000fe20000010000 */
[----:B-1----:R-:W-:Y:S01]  /*4070*/  FADD.FTZ R159, R153, R156 ;  /* 0x0000009c999f7221 */ /* 0x002fe20000010000 */
[C---:B------:R-:W-:Y:S02]  /*4080*/  F2FP.BF16.F32.PACK_AB R153, R176.reuse, R153 ;  /* 0x00000099b099723e */ /* 0x040fe400000010ff */
[----:B------:R-:W-:Y:S01]  /*4090*/  FADD.FTZ R173, R173, R172 ;  /* 0x000000acadad7221 */ /* 0x000fe20000010000 */
[----:B------:R-:W-:Y:S01]  /*40a0*/  FADD.FTZ R176, R176, R159 ;  /* 0x0000009fb0b07221 */ /* 0x000fe20000010000 */
[----:B------:R-:W-:Y:S02]  /*40b0*/  WARPGROUP.ARRIVE ;  /* 0x00000000000079c5 */ /* 0x000fe40000000000 */
[----:B------:R-:W-:Y:S01]  /*40c0*/  FADD.FTZ R200, R174, R173 ;  /* 0x000000adaec87221 */ /* 0x000fe20000010000 */
[----:B------:R-:W-:-:S03]  /*40d0*/  FADD.FTZ R177, R177, R176 ;  /* 0x000000b0b1b17221 */ /* 0x000fc60000010000 */
[----:B------:R-:W-:Y:S01]  /*40e0*/  HGMMA.64x256x16.F32.BF16 R24, R152, gdesc[UR8].tnspB, R24, gsb0 ;  /* 0x43e0000898187df0 */ /* 0x000fe20008001818 */
[----:B------:R-:W-:Y:S02]  /*40f0*/  FADD.FTZ R217, R178, R177 ;  /* 0x000000b1b2d97221 */ /* 0x000fe40000010000 */
[----:B------:R-:W-:Y:S02]  /*4100*/  WARPGROUP.DEPBAR.LE gsb0, 0x0 ;  /* 0x00008000000079c5 */ /* 0x000fe40000010000 */
[----:B------:R0:W-:Y:S02]  /*4110*/  @!P1 SYNCS.ARRIVE.TRANS64.RED.A1T0 RZ, [R21+URZ], RZ ;  /* 0x000000ff15ff99a7 */ /* 0x0001e4000810043f */
[----:B0-----:R-:W-:-:S05]  /*4120*/  VIADD R21, R160, 0xfffffffe ;  /* 0xfffffffea0157836 */ /* 0x001fca0000000000 */
[----:B------:R-:W-:-:S13]  /*4130*/  ISETP.GE.AND P2, PT, R21, R22, PT ;  /* 0x000000161500720c */ /* 0x000fda0003f46270 */
[----:B---3--:R-:W-:Y:S05]  /*4140*/  @!P2 BRA `(.L_x_9932) ;  /* 0x0000002000c0a947 */ /* 0x008fea0003800000 */
[----:B------:R-:W-:Y:S02]  /*4150*/  IMAD.MOV.U32 R201, RZ, RZ, R165 ;  /* 0x000000ffffc97224 */ /* 0x000fe400078e00a5 */
[----:B------:R-:W-:-:S07]  /*4160*/  IMAD.MOV.U32 R202, RZ, RZ, R20 ;  /* 0x000000ffffca7224 */ /* 0x000fce00078e0014 */
.L_x_9941:
[----:B------:R-:W-:Y:S01]  /*4170*/  UIADD3 UR36, UR36, 0x1, URZ ;  /* 0x0000000124247890 */ /* 0x000fe2000fffe03f */
[C---:B------:R-:W-:Y:S01]  /*4180*/  ISETP.GT.AND P2, PT, R21.reuse, R22, PT ;  /* 0x000000161500720c */ /* 0x040fe20003f44270 */
[----:B------:R-:W-:Y:S02]  /*4190*/  VIADD R21, R21, 0xffffffff ;  /* 0xffffffff15157836 */ /* 0x000fe40000000000 */
[----:B------:R-:W-:-:S04]  /*41a0*/  UISETP.NE.AND UP0, UPT, UR36, 0x2, UPT ;  /* 0x000000022400788c */ /* 0x000fc8000bf05270 */
[----:B------:R-:W-:Y:S02]  /*41b0*/  USEL UR4, URZ, 0x1, UP0 ;  /* 0x000000013f047887 */ /* 0x000fe40008000000 */
[----:B------:R-:W-:Y:S02]  /*41c0*/  USEL UR36, UR36, URZ, UP0 ;  /* 0x0000003f24247287 */ /* 0x000fe40008000000 */
[----:B------:R-:W-:Y:S01]  /*41d0*/  ULOP3.LUT UR37, UR37, UR4, URZ, 0x3c, !UPT ;  /* 0x0000000425257292 */ /* 0x000fe2000f8e3c3f */
[----:B0-----:R-:W-:Y:S11]  /*41e0*/  @!P0 BRA `(.L_x_9933) ;  /* 0x0000000000048947 */ /* 0x001ff60003800000 */
[----:B------:R-:W-:Y:S01]  /*41f0*/  BPT.TRAP 0x1 ;  /* 0x000000040000795c */ /* 0x000fe20000300000 */
.L_x_9933:
        /* <DEDUP_REMOVED lines=9> */
.L_x_9934:
[----:B-1----:R-:W-:Y:S05]  /*4290*/  @P3 BRA `(.L_x_9935) ;  /* 0x0000000000083947 */ /* 0x002fea0003800000 */
[----:B------:R-:W1:Y:S02]  /*42a0*/  SYNCS.PHASECHK.TRANS64.TRYWAIT P3, [UR4+0x32430], R0 ;  /* 0x03243000ff0075a7 */ /* 0x000e640008060144 */
[----:B-1----:R-:W-:Y:S05]  /*42b0*/  @!P3 BRA `(.L_x_9936) ;  /* 0x000000e40078b947 */ /* 0x002fea0003800000 */
.L_x_9935:
[----:B------:R-:W-:Y:S01]  /*42c0*/  R2UR UR56, R18 ;  /* 0x00000000123872ca */ /* 0x000fe200000e0000 */
[----:B------:R-:W-:Y:S01]  /*42d0*/  UIMAD UR5, UR36, 0x300, UR60 ;  /* 0x00000300240578a4 */ /* 0x000fe2000f8e023c */
[----:B------:R-:W-:Y:S01]  /*42e0*/  R2UR UR57, R19 ;  /* 0x00000000133972ca */ /* 0x000fe200000e0000 */
[----:B-1----:R-:W-:Y:S01]  /*42f0*/  WARPGROUP.ARRIVE ;  /* 0x00000000000079c5 */ /* 0x002fe20000000000 */
[----:B------:R-:W-:-:S04]  /*4300*/  UMOV UR59, 0x40000040 ;  /* 0x40000040003b7882 */ /* 0x000fc80000000000 */
[----:B------:R-:W-:-:S07]  /*4310*/  UMOV UR58, UR5 ;  /* 0x00000005003a7c82 */ /* 0x000fce0008000000 */
[----:B------:R-:W-:Y:S01]  /*4320*/  HGMMA.64x96x16.F32.BF16 R152, gdesc[UR56], RZ, !UPT, gsb0 ;  /* 0x01600000389879f0 */ /* 0x000fe2000c0018ff */
[----:B------:R-:W-:Y:S01]  /*4330*/  R2UR UR56, R16 ;  /* 0x00000000103872ca */ /* 0x000fe200000e0000 */
[----:B------:R-:W-:Y:S01]  /*4340*/  UIADD3 UR58, UR5, 0x2, URZ ;  /* 0x00000002053a7890 */ /* 0x000fe2000fffe03f */
[----:B------:R-:W-:Y:S01]  /*4350*/  R2UR UR57, R17 ;  /* 0x00000000113972ca */ /* 0x000fe200000e0000 */
[----:B------:R-:W-:Y:S01]  /*4360*/  UMOV UR59, 0x40000040 ;  /* 0x40000040003b7882 */ /* 0x000fe20000000000 */
[----:B------:R-:W-:Y:S02]  /*4370*/  WARPGROUP.DEPBAR.LE gsb0, 0x0 ;  /* 0x00008000000079c5 */ /* 0x000fe40000010000 */
[----:B------:R-:W-:-:S09]  /*4380*/  WARPGROUP.ARRIVE ;  /* 0x00000000000079c5 */ /* 0x000fd20000000000 */
[----:B------:R-:W-:Y:S01]  /*4390*/  HGMMA.64x96x16.F32.BF16 R152, gdesc[UR56], R152, gsb0 ;  /* 0x01600000389879f0 */ /* 0x000fe20008001898 */
        /* <DEDUP_REMOVED lines=13> */
[----:B------:R-:W-:Y:S03]  /*4470*/  HGMMA.64x96x16.F32.BF16 R152, gdesc[UR56], R152, gsb0 ;  /* 0x01600000389879f0 */ /* 0x000fe60008001898 */
[----:B------:R-:W-:Y:S02]  /*4480*/  WARPGROUP.DEPBAR.LE gsb0, 0x0 ;  /* 0x00008000000079c5 */ /* 0x000fe40000010000 */
[----:B------:R-:W-:Y:S05]  /*4490*/  @!P0 BRA `(.L_x_9937) ;  /* 0x0000000000048947 */ /* 0x000fea0003800000 */
[----:B------:R-:W-:Y:S01]  /*44a0*/  BPT.TRAP 0x1 ;  /* 0x000000040000795c */ /* 0x000fe20000300000 */
.L_x_9937:
[----:B------:R1:W2:Y:S01]  /*44b0*/  SYNCS.PHASECHK.TRANS64.TRYWAIT P3, [UR4+0x32450], R0 ;  /* 0x03245000ff0075a7 */ /* 0x0002a20008060144 */
[----:B------:R-:W-:Y:S05]  /*44c0*/  @!P0 BRA `(.L_x_9938) ;  /* 0x0000000000048947 */ /* 0x000fea0003800000 */
[----:B------:R-:W-:Y:S01]  /*44d0*/  BPT.TRAP 0x1 ;  /* 0x000000040000795c */ /* 0x000fe20000300000 */
.L_x_9938:
[----:B--2---:R-:W-:Y:S05]  /*44e0*/  @P3 BRA `(.L_x_9939) ;  /* 0x0000000000083947 */ /* 0x004fea0003800000 */
[----:B------:R-:W2:Y:S02]  /*44f0*/  SYNCS.PHASECHK.TRANS64.TRYWAIT P3, [UR4+0x32450], R0 ;  /* 0x03245000ff0075a7 */ /* 0x000ea40008060144 */
[----:B--2---:R-:W-:Y:S05]  /*4500*/  @!P3 BRA `(.L_x_9940) ;  /* 0x000000e000fcb947 */ /* 0x004fea0003800000 */
.L_x_9939:
[----:B------:R-:W-:Y:S01]  /*4510*/  R2UR UR56, R4 ;  /* 0x00000000043872ca */ /* 0x000fe200000e0000 */
[----:B------:R-:W-:Y:S01]  /*4520*/  UIMAD UR5, UR36, 0xc00, UR7 ;  /* 0x00000c00240578a4 */ /* 0x000fe2000f8e0207 */
[----:B------:R-:W-:Y:S01]  /*4530*/  R2UR UR57, R5 ;  /* 0x00000000053972ca */ /* 0x000fe200000e0000 */
[----:B------:R-:W-:Y:S01]  /*4540*/  WARPGROUP.ARRIVE ;  /* 0x00000000000079c5 */ /* 0x000fe20000000000 */
[----:B------:R-:W-:Y:S01]  /*4550*/  UMOV UR59, 0x40000040 ;  /* 0x40000040003b7882 */ /* 0x000fe20000000000 */
[----:B------:R-:W-:Y:S01]  /*4560*/  UIADD3 UR10, UR5, 0x300, URZ ;  /* 0x00000300050a7890 */ /* 0x000fe2000fffe03f */
[----:B------:R-:W-:Y:S01]  /*4570*/  IMAD.U32 R220, RZ, RZ, UR4 ;  /* 0x00000004ffdc7e24 */ /* 0x000fe2000f8e00ff */
[----:B------:R-:W-:Y:S01]  /*4580*/  UMOV UR11, 0x40000040 ;  /* 0x40000040000b7882 */ /* 0x000fe20000000000 */
[----:B------:R-:W-:Y:S01]  /*4590*/  UMOV UR58, UR5 ;  /* 0x00000005003a7c82 */ /* 0x000fe20008000000 */
[----:B------:R-:W-:Y:S01]  /*45a0*/  UIADD3 UR14, UR5, 0x302, URZ ;  /* 0x00000302050e7890 */ /* 0x000fe2000fffe03f */
[----:B------:R-:W-:Y:S01]  /*45b0*/  UMOV UR15, 0x40000040 ;  /* 0x40000040000f7882 */ /* 0x000fe20000000000 */
[----:B------:R-:W-:Y:S01]  /*45c0*/  UIADD3 UR18, UR5, 0x304, URZ ;  /* 0x0000030405127890 */ /* 0x000fe2000fffe03f */
[----:B------:R-:W-:-:S03]  /*45d0*/  UMOV UR19, 0x40000040 ;  /* 0x4000004000137882 */ /* 0x000fc60000000000 */
[----:B------:R-:W-:Y:S01]  /*45e0*/  HGMMA.64x96x16.F32.BF16 R152, gdesc[UR56], R152, gsb0 ;  /* 0x01600000389879f0 */ /* 0x000fe20008001898 */
[----:B------:R-:W-:Y:S01]  /*45f0*/  R2UR UR56, R6 ;  /* 0x00000000063872ca */ /* 0x000fe200000e0000 */
[----:B------:R-:W-:Y:S01]  /*4600*/  UIADD3 UR58, UR5, 0x2, URZ ;  /* 0x00000002053a7890 */ /* 0x000fe2000fffe03f */
[----:B------:R-:W-:Y:S01]  /*4610*/  R2UR UR57, R7 ;  /* 0x00000000073972ca */ /* 0x000fe200000e0000 */
        /* <DEDUP_REMOVED lines=17> */
[----:B------:R-:W-:Y:S01]  /*4730*/  UIMAD UR4, UR36, 0xc00, UR6 ;  /* 0x00000c00240478a4 */ /* 0x000fe2000f8e0206 */
[----:B------:R-:W-:-:S02]  /*4740*/  WARPGROUP.DEPBAR.LE gsb0, 0x0 ;  /* 0x00008000000079c5 */ /* 0x000fc40000010000 */
[----:B------:R-:W-:-:S06]  /*4750*/  WARPGROUP.ARRIVE ;  /* 0x00000000000079c5 */ /* 0x000fcc0000000000 */
        /* <DEDUP_REMOVED lines=58> */
[----:B012---:R-:W-:-:S04]  /*4b00*/  FMNMX.FTZ R0, R152, R202, !PT ;  /* 0x000000ca98007209 */ /* 0x007fc80007810000 */
        /* <DEDUP_REMOVED lines=27> */
[----:B------:R-:W0:Y:S03]  /*4cc0*/  LDC R0, c[0x0][0xa80] ;  /* 0x0002a000ff007b82 */ /* 0x000e260000000800 */
[C---:B------:R-:W-:Y:S01]  /*4cd0*/  FADD.FTZ R218, -R20.reuse, R202 ;  /* 0x000000ca14da7221 */ /* 0x040fe20000010100 */
[----:B0-----:R-:W-:-:S03]  /*4ce0*/  FMUL.FTZ R203, R20, R0 ;  /* 0x0000000014cb7220 */ /* 0x001fc60000410000 */
[-C--:B------:R-:W-:Y:S01]  /*4cf0*/  FMUL.FTZ R218, R218, R0.reuse ;  /* 0x00000000dada7220 */ /* 0x080fe20000410000 */
[-CC-:B------:R-:W-:Y:S01]  /*4d00*/  FFMA.FTZ R152, R152, R0.reuse, -R203.reuse ;  /* 0x0000000098987223 */ /* 0x180fe200000108cb */
[-CC-:B------:R-:W-:Y:S01]  /*4d10*/  FFMA.FTZ R153, R153, R0.reuse, -R203.reuse ;  /* 0x0000000099997223 */ /* 0x180fe200000108cb */
[----:B------:R-:W-:-:S03]  /*4d20*/  FFMA.FTZ R202, R157, R0, -R203 ;  /* 0x000000009dca7223 */ /* 0x000fc600000108cb */
        /* <DEDUP_REMOVED lines=24> */
[----:B------:R-:W2:Y:S01]  /*4eb0*/  MUFU.EX2 R156, R156 ;  /* 0x0000009c009c7308 */ /* 0x000ea20000000800 */
[----:B0-----:R-:W-:Y:S01]  /*4ec0*/  FFMA.FTZ R165, R218, R200, R152 ;  /* 0x000000c8daa57223 */ /* 0x001fe20000010098 */
[----:B------:R-:W0:Y:S01]  /*4ed0*/  S2R R203, SR_TID.X ;  /* 0x0000000000cb7919 */ /* 0x000e220000002100 */
[-C--:B------:R-:W-:Y:S01]  /*4ee0*/  FMUL.FTZ R24, R24, R218.reuse ;  /* 0x000000da18187220 */ /* 0x080fe20000410000 */
[-C--:B------:R-:W-:Y:S01]  /*4ef0*/  FMUL.FTZ R25, R25, R218.reuse ;  /* 0x000000da19197220 */ /* 0x080fe20000410000 */
[-C--:B------:R-:W-:Y:S01]  /*4f00*/  FMUL.FTZ R28, R28, R218.reuse ;  /* 0x000000da1c1c7220 */ /* 0x080fe20000410000 */
[-C--:B------:R-:W-:Y:S01]  /*4f10*/  FMUL.FTZ R29, R29, R218.reuse ;  /* 0x000000da1d1d7220 */ /* 0x080fe20000410000 */
[----:B------:R-:W-:Y:S01]  /*4f20*/  FMUL.FTZ R32, R32, R218 ;  /* 0x000000da20207220 */ /* 0x000fe20000410000 */
[----:B------:R-:W3:Y:S01]  /*4f30*/  MUFU.EX2 R202, R202 ;  /* 0x000000ca00ca7308 */ /* 0x000ee20000000800 */
[C---:B-1----:R-:W-:Y:S01]  /*4f40*/  FADD.FTZ R165, R153.reuse, R165 ;  /* 0x000000a599a57221 */ /* 0x042fe20000010000 */
[----:B------:R-:W-:Y:S01]  /*4f50*/  F2FP.BF16.F32.PACK_AB R200, R153, R152 ;  /* 0x0000009899c8723e */ /* 0x000fe200000010ff */
[-C--:B------:R-:W-:Y:S01]  /*4f60*/  FMUL.FTZ R33, R33, R218.reuse ;  /* 0x000000da21217220 */ /* 0x080fe20000410000 */
[----:B------:R-:W-:Y:S01]  /*4f70*/  FMNMX.FTZ R153, R154, R201, !PT ;  /* 0x000000c99a997209 */ /* 0x000fe20007810000 */
[-C--:B------:R-:W-:Y:S01]  /*4f80*/  FMUL.FTZ R36, R36, R218.reuse ;  /* 0x000000da24247220 */ /* 0x080fe20000410000 */
[-C--:B------:R-:W-:Y:S01]  /*4f90*/  FMUL.FTZ R37, R37, R218.reuse ;  /* 0x000000da25257220 */ /* 0x080fe20000410000 */
[-C--:B------:R-:W-:Y:S01]  /*4fa0*/  FMUL.FTZ R40, R40, R218.reuse ;  /* 0x000000da28287220 */ /* 0x080fe20000410000 */
[----:B------:R-:W-:Y:S01]  /*4fb0*/  FMNMX.FTZ R153, R155, R153, !PT ;  /* 0x000000999b997209 */ /* 0x000fe20007810000 */
[----:B--2---:R-:W-:Y:S01]  /*4fc0*/  FADD.FTZ R152, R156, R165 ;  /* 0x000000a59c987221 */ /* 0x004fe20000010000 */
[-C--:B------:R-:W-:Y:S01]  /*4fd0*/  FMUL.FTZ R41, R41, R218.reuse ;  /* 0x000000da29297220 */ /* 0x080fe20000410000 */
[-C--:B------:R-:W-:Y:S01]  /*4fe0*/  FMUL.FTZ R44, R44, R218.reuse ;  /* 0x000000da2c2c7220 */ /* 0x080fe20000410000 */
[----:B------:R-:W-:Y:S01]  /*4ff0*/  FMNMX.FTZ R153, R158, R153, !PT ;  /* 0x000000999e997209 */ /* 0x000fe20007810000 */
[-C--:B------:R-:W-:Y:S01]  /*5000*/  FMUL.FTZ R45, R45, R218.reuse ;  /* 0x000000da2d2d7220 */ /* 0x080fe20000410000 */
[-C--:B------:R-:W-:Y:S01]  /*5010*/  FMUL.FTZ R48, R48, R218.reuse ;  /* 0x000000da30307220 */ /* 0x080fe20000410000 */
[----:B------:R-:W-:Y:S01]  /*5020*/  FMUL.FTZ R49, R49, R218 ;  /* 0x000000da31317220 */ /* 0x000fe20000410000 */
[----:B------:R-:W-:Y:S01]  /*5030*/  FMNMX.FTZ R153, R159, R153, !PT ;  /* 0x000000999f997209 */ /* 0x000fe20007810000 */
[C---:B---3--:R-:W-:Y:S01]  /*5040*/  FADD.FTZ R152, R202.reuse, R152 ;  /* 0x00000098ca987221 */ /* 0x048fe20000010000 */
[----:B------:R-:W-:Y:S01]  /*5050*/  F2FP.BF16.F32.PACK_AB R202, R202, R156 ;  /* 0x0000009ccaca723e */ /* 0x000fe200000010ff */
[-C--:B------:R-:W-:Y:S01]  /*5060*/  FMUL.FTZ R52, R52, R218.reuse ;  /* 0x000000da34347220 */ /* 0x080fe20000410000 */
[----:B------:R-:W-:Y:S01]  /*5070*/  FMNMX.FTZ R153, R162, R153, !PT ;  /* 0x00000099a2997209 */ /* 0x000fe20007810000 */
[-C--:B------:R-:W-:Y:S01]  /*5080*/  FMUL.FTZ R53, R53, R218.reuse ;  /* 0x000000da35357220 */ /* 0x080fe20000410000 */
[-C--:B------:R-:W-:Y:S01]  /*5090*/  FMUL.FTZ R56, R56, R218.reuse ;  /* 0x000000da38387220 */ /* 0x080fe20000410000 */
[-C--:B------:R-:W-:Y:S01]  /*50a0*/  FMUL.FTZ R57, R57, R218.reuse ;  /* 0x000000da39397220 */ /* 0x080fe20000410000 */
[----:B------:R-:W-:Y:S01]  /*50b0*/  FMNMX.FTZ R153, R163, R153, !PT ;  /* 0x00000099a3997209 */ /* 0x000fe20007810000 */
[-C--:B------:R-:W-:Y:S01]  /*50c0*/  FMUL.FTZ R60, R60, R218.reuse ;  /* 0x000000da3c3c7220 */ /* 0x080fe20000410000 */
[----:B0-----:R-:W-:Y:S01]  /*50d0*/  SHF.R.U32.HI R203, RZ, 0x7, R203 ;  /* 0x00000007ffcb7819 */ /* 0x001fe200000116cb */
        /* <DEDUP_REMOVED lines=59> */
[----:B------:R-:W-:Y:S01]  /*5490*/  FMUL.FTZ R149, R149, R218 ;  /* 0x000000da95957220 */ /* 0x000fe20000410000 */
[----:B------:R-:W-:Y:S01]  /*54a0*/  IADD3 R218, -R203, 0xb, RZ ;  /* 0x0000000bcbda7810 */ /* 0x000fe20007ffe1ff */
[----:B------:R-:W-:Y:S01]  /*54b0*/  MUFU.EX2 R164, R164 ;  /* 0x000000a400a47308 */ /* 0x000fe20000000800 */
[----:B------:R-:W-:-:S04]  /*54c0*/  FMNMX.FTZ R153, R195, R153, !PT ;  /* 0x00000099c3997209 */ /* 0x000fc80007810000 */
[----:B------:R-:W-:-:S03]  /*54d0*/  FMNMX.FTZ R153, R198, R153, !PT ;  /* 0x00000099c6997209 */ /* 0x000fc60007810000 */
[----:B------:R-:W-:Y:S01]  /*54e0*/  MUFU.EX2 R157, R157 ;  /* 0x0000009d009d7308 */ /* 0x000fe20000000800 */
[----:B------:R-:W-:-:S05]  /*54f0*/  FMNMX.FTZ R153, R199, R153, !PT ;  /* 0x00000099c7997209 */ /* 0x000fca0007810000 */
        /* <DEDUP_REMOVED lines=11> */
[----:B------:R-:W-:-:S02]  /*55b0*/  @!P1 VIADD R156, R220, 0x32440 ;  /* 0x00032440dc9c9836 */ /* 0x000fc40000000000 */
[----:B------:R-:W-:Y:S02]  /*55c0*/  @!P1 VIADD R220, R220, 0x32460 ;  /* 0x00032460dcdc9836 */ /* 0x000fe40000000000 */
[CC--:B------:R-:W-:Y:S01]  /*55d0*/  FMUL.FTZ R229, R165.reuse, R0.reuse ;  /* 0x00000000a5e57220 */ /* 0x0c0fe20000410000 */
[----:B------:R-:W-:Y:S01]  /*55e0*/  @!P1 PRMT R156, RZ, 0x654, R156 ;  /* 0x00000654ff9c9816 */ /* 0x000fe2000000009c */
[----:B------:R-:W-:Y:S01]  /*55f0*/  FADD.FTZ R153, -R165, R201 ;  /* 0x000000c9a5997221 */ /* 0x000fe20000010100 */
[----:B------:R0:W-:Y:S06]  /*5600*/  BAR.ARV R218, 0x100 ;  /* 0x000400da0000751d */ /* 0x0001ec0000002000 */
[-CC-:B------:R-:W-:Y:S01]  /*5610*/  FFMA.FTZ R155, R155, R0.reuse, -R229.reuse ;  /* 0x000000009b9b7223 */ /* 0x180fe200000108e5 */
[----:B------:R1:W-:Y:S01]  /*5620*/  @!P1 SYNCS.ARRIVE.TRANS64.RED.A1T0 RZ, [R156+URZ], RZ ;  /* 0x000000ff9cff99a7 */ /* 0x0003e2000810043f */
        /* <DEDUP_REMOVED lines=8> */
[----:B------:R-:W-:Y:S01]  /*56b0*/  FFMA.FTZ R199, R199, R0, -R229 ;  /* 0x00000000c7c77223 */ /* 0x000fe200000108e5 */
[----:B------:R-:W-:-:S03]  /*56c0*/  @!P1 PRMT R220, RZ, 0x654, R220 ;  /* 0x00000654ffdc9816 */ /* 0x000fc600000000dc */
[----:B-1----:R1:W-:Y:S08]  /*56d0*/  MUFU.EX2 R156, R155 ;  /* 0x0000009b009c7308 */ /* 0x0023f00000000800 */
[----:B------:R-:W2:Y:S01]  /*56e0*/  MUFU.EX2 R153, R153 ;  /* 0x0000009900997308 */ /* 0x000ea20000000800 */
[----:B-1----:R-:W-:-:S05]  /*56f0*/  VIADD R155, R203, 0x8 ;  /* 0x00000008cb9b7836 */ /* 0x002fca0000000000 */
[----:B------:R1:W-:Y:S06]  /*5700*/  BAR.SYNC.DEFER_BLOCKING R155, 0x100 ;  /* 0x0004009b0000751d */ /* 0x0003ec0000010000 */
[----:B------:R-:W3:Y:S01]  /*5710*/  MUFU.EX2 R154, R154 ;  /* 0x0000009a009a7308 */ /* 0x000ee20000000800 */
[-C--:B--2---:R-:W-:Y:S01]  /*5720*/  FMUL.FTZ R26, R26, R153.reuse ;  /* 0x000000991a1a7220 */ /* 0x084fe20000410000 */
[-C--:B------:R-:W-:Y:S01]  /*5730*/  FMUL.FTZ R27, R27, R153.reuse ;  /* 0x000000991b1b7220 */ /* 0x080fe20000410000 */
[----:B------:R-:W-:-:S05]  /*5740*/  FMUL.FTZ R30, R30, R153 ;  /* 0x000000991e1e7220 */ /* 0x000fca0000410000 */
        /* <DEDUP_REMOVED lines=63> */
[----:B---3--:R-:W-:Y:S01]  /*5b40*/  F2FP.BF16.F32.PACK_AB R201, R156, R154 ;  /* 0x0000009a9cc9723e */ /* 0x008fe200000010ff */
[----:B-1----:R1:W3:Y:S01]  /*5b50*/  MUFU.EX2 R155, R160 ;  /* 0x000000a0009b7308 */ /* 0x0022e20000000800 */
[----:B--2---:R-:W-:Y:S01]  /*5b60*/  F2FP.BF16.F32.PACK_AB R203, R159, R158 ;  /* 0x0000009e9fcb723e */ /* 0x004fe200000010ff */
[----:B------:R-:W-:Y:S01]  /*5b70*/  FFMA.FTZ R217, R153, R217, R154 ;  /* 0x000000d999d97223 */ /* 0x000fe2000001009a */
[----:B------:R-:W-:-:S02]  /*5b80*/  F2FP.BF16.F32.PACK_AB R154, R157, R164 ;  /* 0x000000a49d9a723e */ /* 0x000fc400000010ff */
[----:B------:R-:W-:Y:S01]  /*5b90*/  WARPGROUP.ARRIVE ;  /* 0x00000000000079c5 */ /* 0x000fe20000000000 */
[----:B------:R-:W-:Y:S02]  /*5ba0*/  FADD.FTZ R217, R156, R217 ;  /* 0x000000d99cd97221 */ /* 0x000fe40000010000 */
[----:B------:R-:W-:Y:S01]  /*5bb0*/  MUFU.EX2 R185, R185 ;  /* 0x000000b900b97308 */ /* 0x000fe20000000800 */
[----:B-1----:R-:W-:Y:S01]  /*5bc0*/  FFMA.FTZ R160, R163, R0, -R229 ;  /* 0x00000000a3a07223 */ /* 0x002fe200000108e5 */
[----:B------:R-:W-:Y:S01]  /*5bd0*/  FADD.FTZ R217, R158, R217 ;  /* 0x000000d99ed97221 */ /* 0x000fe20000010000 */
[----:B------:R-:W-:Y:S01]  /*5be0*/  HGMMA.64x256x16.F32.BF16 R24, R200, gdesc[UR8].tnspB, R24, gsb0 ;  /* 0x43e00008c8187df0 */ /* 0x000fe20008001818 */
[----:B------:R-:W-:Y:S01]  /*5bf0*/  UIADD3 UR10, UR4, 0x80, URZ ;  /* 0x00000080040a7890 */ /* 0x000fe2000fffe03f */
[----:B------:R-:W-:Y:S01]  /*5c00*/  F2FP.BF16.F32.PACK_AB R158, R173, R172 ;  /* 0x000000acad9e723e */ /* 0x000fe200000010ff */
[----:B------:R-:W-:Y:S01]  /*5c10*/  UMOV UR11, 0x40000040 ;  /* 0x40000040000b7882 */ /* 0x000fe20000000000 */
[----:B------:R-:W-:Y:S01]  /*5c20*/  FADD.FTZ R217, R159, R217 ;  /* 0x000000d99fd97221 */ /* 0x000fe20000010000 */
[----:B------:R-:W-:Y:S01]  /*5c30*/  MUFU.EX2 R160, R160 ;  /* 0x000000a000a07308 */ /* 0x000fe20000000800 */
[----:B---3--:R-:W-:-:S07]  /*5c40*/  FADD.FTZ R152, R155, R152 ;  /* 0x000000989b987221 */ /* 0x008fce0000010000 */
        /* <DEDUP_REMOVED lines=10> */
[----:B------:R-:W-:-:S07]  /*5cf0*/  WARPGROUP.DEPBAR.LE gsb0, 0x0 ;  /* 0x00008000000079c5 */ /* 0x000fce0000010000 */
[----:B------:R1:W2:Y:S01]  /*5d00*/  MUFU.EX2 R201, R161 ;  /* 0x000000a100c97308 */ /* 0x0002a20000000800 */
[-CC-:B------:R-:W-:Y:S01]  /*5d10*/  FFMA.FTZ R200, R162, R0.reuse, -R229.reuse ;  /* 0x00000000a2c87223 */ /* 0x180fe200000108e5 */
[-CC-:B------:R-:W-:Y:S01]  /*5d20*/  FFMA.FTZ R162, R167, R0.reuse, -R229.reuse ;  /* 0x00000000a7a27223 */ /* 0x180fe200000108e5 */
[-CC-:B------:R-:W-:Y:S01]  /*5d30*/  FFMA.FTZ R167, R170, R0.reuse, -R229.reuse ;  /* 0x00000000aaa77223 */ /* 0x180fe200000108e5 */
[----:B------:R-:W-:Y:S01]  /*5d40*/  FFMA.FTZ R170, R175, R0, -R229 ;  /* 0x00000000afaa7223 */ /* 0x000fe200000108e5 */
[----:B------:R-:W-:-:S03]  /*5d50*/  IMAD.MOV.U32 R202, RZ, RZ, R20 ;  /* 0x000000ffffca7224 */ /* 0x000fc600078e0014 */
[----:B------:R-:W3:Y:S01]  /*5d60*/  MUFU.EX2 R200, R200 ;  /* 0x000000c800c87308 */ /* 0x000ee20000000800 */
[-CC-:B-1----:R-:W-:Y:S01]  /*5d70*/  FFMA.FTZ R161, R166, R0.reuse, -R229.reuse ;  /* 0x00000000a6a17223 */ /* 0x182fe200000108e5 */
[----:B------:R-:W-:-:S06]  /*5d80*/  FFMA.FTZ R166, R174, R0, -R229 ;  /* 0x00000000aea67223 */ /* 0x000fcc00000108e5 */
[----:B------:R-:W1:Y:S01]  /*5d90*/  MUFU.EX2 R161, R161 ;  /* 0x000000a100a17308 */ /* 0x000e620000000800 */
[C---:B--2---:R-:W-:Y:S01]  /*5da0*/  FADD.FTZ R163, R201.reuse, R152 ;  /* 0x00000098c9a37221 */ /* 0x044fe20000010000 */
[----:B------:R-:W-:Y:S01]  /*5db0*/  F2FP.BF16.F32.PACK_AB R152, R201, R155 ;  /* 0x0000009bc998723e */ /* 0x000fe200000010ff */
[----:B------:R-:W-:-:S05]  /*5dc0*/  IMAD.MOV.U32 R201, RZ, RZ, R165 ;  /* 0x000000ffffc97224 */ /* 0x000fca00078e00a5 */
[----:B------:R-:W2:Y:S01]  /*5dd0*/  MUFU.EX2 R162, R162 ;  /* 0x000000a200a27308 */ /* 0x000ea20000000800 */
[----:B---3--:R-:W-:Y:S01]  /*5de0*/  F2FP.BF16.F32.PACK_AB R153, R160, R200 ;  /* 0x000000c8a099723e */ /* 0x008fe200000010ff */
[----:B------:R-:W-:-:S04]  /*5df0*/  FADD.FTZ R200, R200, R217 ;  /* 0x000000d9c8c87221 */ /* 0x000fc80000010000 */
[----:B------:R-:W-:Y:S01]  /*5e00*/  FADD.FTZ R200, R160, R200 ;  /* 0x000000c8a0c87221 */ /* 0x000fe20000010000 */
[----:B------:R-:W-:Y:S01]  /*5e10*/  FFMA.FTZ R160, R186, R0, -R229 ;  /* 0x00000000baa07223 */ /* 0x000fe200000108e5 */
[----:B------:R-:W3:Y:S02]  /*5e20*/  MUFU.EX2 R167, R167 ;  /* 0x000000a700a77308 */ /* 0x000ee40000000800 */
[----:B-1----:R-:W-:-:S06]  /*5e30*/  FADD.FTZ R200, R161, R200 ;  /* 0x000000c8a1c87221 */ /* 0x002fcc0000010000 */
[----:B------:R-:W-:Y:S01]  /*5e40*/  MUFU.EX2 R166, R166 ;  /* 0x000000a600a67308 */ /* 0x000fe20000000800 */
[C---:B--2---:R-:W-:Y:S01]  /*5e50*/  F2FP.BF16.F32.PACK_AB R155, R162.reuse, R161 ;  /* 0x000000a1a29b723e */ /* 0x044fe200000010ff */
[----:B------:R-:W-:Y:S01]  /*5e60*/  FFMA.FTZ R161, R187, R0, -R229 ;  /* 0x00000000bba17223 */ /* 0x000fe200000108e5 */
[----:B------:R-:W-:Y:S02]  /*5e70*/  FADD.FTZ R162, R162, R200 ;  /* 0x000000c8a2a27221 */ /* 0x000fe40000010000 */
[----:B------:R-:W-:-:S03]  /*5e80*/  WARPGROUP.ARRIVE ;  /* 0x00000000000079c5 */ /* 0x000fc60000000000 */
[----:B------:R-:W1:Y:S01]  /*5e90*/  MUFU.EX2 R170, R170 ;  /* 0x000000aa00aa7308 */ /* 0x000e620000000800 */
[----:B---3--:R-:W-:Y:S02]  /*5ea0*/  FADD.FTZ R162, R167, R162 ;  /* 0x000000a2a7a27221 */ /* 0x008fe40000010000 */
[----:B------:R-:W-:Y:S01]  /*5eb0*/  HGMMA.64x256x16.F32.BF16 R24, R152, gdesc[UR8].tnspB, R24, gsb0 ;  /* 0x43e0000898187df0 */ /* 0x000fe20008001818 */
[----:B------:R-:W-:Y:S01]  /*5ec0*/  UIADD3 UR10, UR4, 0x100, URZ ;  /* 0x00000100040a7890 */ /* 0x000fe2000fffe03f */
[----:B------:R-:W-:-:S03]  /*5ed0*/  UMOV UR11, 0x40000040 ;  /* 0x40000040000b7882 */ /* 0x000fc60000000000 */
[----:B------:R-:W-:Y:S08]  /*5ee0*/  MUFU.EX2 R160, R160 ;  /* 0x000000a000a07308 */ /* 0x000ff00000000800 */
[----:B------:R-:W-:Y:S01]  /*5ef0*/  MUFU.EX2 R161, R161 ;  /* 0x000000a100a17308 */ /* 0x000fe20000000800 */
[----:B-1----:R-:W-:Y:S01]  /*5f00*/  F2FP.BF16.F32.PACK_AB R159, R170, R166 ;  /* 0x000000a6aa9f723e */ /* 0x002fe200000010ff */
[----:B------:R-:W-:-:S06]  /*5f10*/  WARPGROUP.DEPBAR.LE gsb0, 0x0 ;  /* 0x00008000000079c5 */ /* 0x000fcc0000010000 */
[----:B------:R1:W2:Y:S01]  /*5f20*/  MUFU.EX2 R152, R169 ;  /* 0x000000a900987308 */ /* 0x0002a20000000800 */
[----:B------:R-:W-:Y:S01]  /*5f30*/  FADD.FTZ R153, R164, R163 ;  /* 0x000000a3a4997221 */ /* 0x000fe20000010000 */
[----:B------:R-:W-:Y:S01]  /*5f40*/  F2FP.BF16.F32.PACK_AB R154, R181, R180 ;  /* 0x000000b4b59a723e */ /* 0x000fe200000010ff */
[-CC-:B------:R-:W-:Y:S01]  /*5f50*/  FFMA.FTZ R163, R190, R0.reuse, -R229.reuse ;  /* 0x00000000bea37223 */ /* 0x180fe200000108e5 */
[-C--:B------:R-:W-:Y:S01]  /*5f60*/  FFMA.FTZ R164, R191, R0.reuse, -R229 ;  /* 0x00000000bfa47223 */ /* 0x080fe200000108e5 */
[----:B------:R-:W-:Y:S01]  /*5f70*/  FADD.FTZ R153, R157, R153 ;  /* 0x000000999d997221 */ /* 0x000fe20000010000 */
[----:B-1----:R-:W-:-:S03]  /*5f80*/  FFMA.FTZ R169, R171, R0, -R229 ;  /* 0x00000000aba97223 */ /* 0x002fc600000108e5 */
[----:B------:R-:W-:Y:S01]  /*5f90*/  FADD.FTZ R153, R168, R153 ;  /* 0x00000099a8997221 */ /* 0x000fe20000010000 */
[----:B------:R-:W-:Y:S01]  /*5fa0*/  MUFU.EX2 R163, R163 ;  /* 0x000000a300a37308 */ /* 0x000fe20000000800 */
[C---:B--2---:R-:W-:Y:S02]  /*5fb0*/  F2FP.BF16.F32.PACK_AB R156, R152.reuse, R168 ;  /* 0x000000a8989c723e */ /* 0x044fe400000010ff */
[----:B------:R-:W-:-:S05]  /*5fc0*/  FADD.FTZ R153, R152, R153 ;  /* 0x0000009998997221 */ /* 0x000fca0000010000 */
[----:B------:R-:W1:Y:S01]  /*5fd0*/  MUFU.EX2 R169, R169 ;  /* 0x000000a900a97308 */ /* 0x000e620000000800 */
[----:B------:R-:W-:Y:S01]  /*5fe0*/  F2FP.BF16.F32.PACK_AB R152, R177, R176 ;  /* 0x000000b0b198723e */ /* 0x000fe200000010ff */
[----:B------:R-:W-:-:S04]  /*5ff0*/  FADD.FTZ R172, R172, R153 ;  /* 0x00000099acac7221 */ /* 0x000fc80000010000 */
[----:B------:R-:W-:Y:S02]  /*6000*/  FADD.FTZ R172, R173, R172 ;  /* 0x000000acadac7221 */ /* 0x000fe40000010000 */
[----:B------:R-:W-:Y:S02]  /*6010*/  MUFU.EX2 R164, R164 ;  /* 0x000000a400a47308 */ /* 0x000fe40000000800 */
[----:B------:R-:W-:-:S04]  /*6020*/  FADD.FTZ R172, R176, R172 ;  /* 0x000000acb0ac7221 */ /* 0x000fc80000010000 */
[----:B------:R-:W-:Y:S01]  /*6030*/  FADD.FTZ R172, R177, R172 ;  /* 0x000000acb1ac7221 */ /* 0x000fe20000010000 */
[C---:B-1----:R-:W-:Y:S01]  /*6040*/  F2FP.BF16.F32.PACK_AB R157, R169.reuse, R167 ;  /* 0x000000a7a99d723e */ /* 0x042fe200000010ff */
[----:B------:R-:W-:Y:S02]  /*6050*/  FADD.FTZ R162, R169, R162 ;  /* 0x000000a2a9a27221 */ /* 0x000fe40000010000 */
[----:B------:R-:W-:Y:S01]  /*6060*/  FADD.FTZ R172, R180, R172 ;  /* 0x000000acb4ac7221 */ /* 0x000fe20000010000 */
[----:B------:R-:W-:Y:S01]  /*6070*/  WARPGROUP.ARRIVE ;  /* 0x00000000000079c5 */ /* 0x000fe20000000000 */
[----:B------:R-:W-:Y:S02]  /*6080*/  FADD.FTZ R162, R166, R162 ;  /* 0x000000a2a6a27221 */ /* 0x000fe40000010000 */
[----:B------:R-:W-:Y:S02]  /*6090*/  FADD.FTZ R172, R181, R172 ;  /* 0x000000acb5ac7221 */ /* 0x000fe40000010000 */
[----:B------:R-:W-:Y:S01]  /*60a0*/  FADD.FTZ R162, R170, R162 ;  /* 0x000000a2aaa27221 */ /* 0x000fe20000010000 */
[----:B------:R-:W-:Y:S01]  /*60b0*/  HGMMA.64x256x16.F32.BF16 R24, R156, gdesc[UR8].tnspB, R24, gsb0 ;  /* 0x43e000089c187df0 */ /* 0x000fe20008001818 */
[----:B------:R-:W-:Y:S01]  /*60c0*/  UIADD3 UR10, UR4, 0x180, URZ ;  /* 0x00000180040a7890 */ /* 0x000fe2000fffe03f */
[----:B------:R-:W-:Y:S01]  /*60d0*/  FADD.FTZ R172, R184, R172 ;  /* 0x000000acb8ac7221 */ /* 0x000fe20000010000 */
[----:B------:R-:W-:-:S03]  /*60e0*/  UMOV UR11, 0x40000040 ;  /* 0x40000040000b7882 */ /* 0x000fc60000000000 */
[----:B------:R-:W-:-:S04]  /*60f0*/  FADD.FTZ R172, R185, R172 ;  /* 0x000000acb9ac7221 */ /* 0x000fc80000010000 */
[----:B------:R-:W-:Y:S01]  /*6100*/  FADD.FTZ R172, R188, R172 ;  /* 0x000000acbcac7221 */ /* 0x000fe20000010000 */
[----:B------:R-:W-:Y:S02]  /*6110*/  WARPGROUP.DEPBAR.LE gsb0, 0x0 ;  /* 0x00008000000079c5 */ /* 0x000fe40000010000 */
[-CC-:B------:R-:W-:Y:S01]  /*6120*/  FFMA.FTZ R158, R178, R0.reuse, -R229.reuse ;  /* 0x00000000b29e7223 */ /* 0x180fe200000108e5 */
[-CC-:B------:R-:W-:Y:S01]  /*6130*/  FFMA.FTZ R156, R179, R0.reuse, -R229.reuse ;  /* 0x00000000b39c7223 */ /* 0x180fe200000108e5 */
[-CC-:B------:R-:W-:Y:S01]  /*6140*/  FFMA.FTZ R157, R182, R0.reuse, -R229.reuse ;  /* 0x00000000b69d7223 */ /* 0x180fe200000108e5 */
[----:B------:R-:W-:-:S03]  /*6150*/  FFMA.FTZ R159, R183, R0, -R229 ;  /* 0x00000000b79f7223 */ /* 0x000fc600000108e5 */
[----:B------:R-:W-:Y:S08]  /*6160*/  MUFU.EX2 R158, R158 ;  /* 0x0000009e009e7308 */ /* 0x000ff00000000800 */
[----:B------:R-:W1:Y:S08]  /*6170*/  MUFU.EX2 R156, R156 ;  /* 0x0000009c009c7308 */ /* 0x000e700000000800 */
[----:B------:R-:W2:Y:S08]  /*6180*/  MUFU.EX2 R157, R157 ;  /* 0x0000009d009d7308 */ /* 0x000eb00000000800 */
[----:B------:R-:W3:Y:S01]  /*6190*/  MUFU.EX2 R159, R159 ;  /* 0x0000009f009f7308 */ /* 0x000ee20000000800 */
[----:B-1----:R-:W-:Y:S01]  /*61a0*/  F2FP.BF16.F32.PACK_AB R153, R156, R158 ;  /* 0x0000009e9c99723e */ /* 0x002fe200000010ff */
[----:B------:R-:W-:-:S04]  /*61b0*/  FADD.FTZ R158, R158, R162 ;  /* 0x000000a29e9e7221 */ /* 0x000fc80000010000 */
[----:B------:R-:W-:-:S04]  /*61c0*/  FADD.FTZ R158, R156, R158 ;  /* 0x0000009e9c9e7221 */ /* 0x000fc80000010000 */
[----:B--2---:R-:W-:Y:S01]  /*61d0*/  FADD.FTZ R158, R157, R158 ;  /* 0x0000009e9d9e7221 */ /* 0x004fe20000010000 */
[----:B---3--:R-:W-:-:S03]  /*61e0*/  F2FP.BF16.F32.PACK_AB R155, R159, R157 ;  /* 0x0000009d9f9b723e */ /* 0x008fc600000010ff */
[----:B------:R-:W-:Y:S01]  /*61f0*/  FADD.FTZ R158, R159, R158 ;  /* 0x0000009e9f9e7221 */ /* 0x000fe20000010000 */
[----:B------:R-:W-:-:S03]  /*6200*/  WARPGROUP.ARRIVE ;  /* 0x00000000000079c5 */ /* 0x000fc60000000000 */
[----:B------:R-:W-:-:S04]  /*6210*/  FADD.FTZ R158, R160, R158 ;  /* 0x0000009ea09e7221 */ /* 0x000fc80000010000 */
[----:B------:R-:W-:Y:S01]  /*6220*/  FADD.FTZ R158, R161, R158 ;  /* 0x0000009ea19e7221 */ /* 0x000fe20000010000 */
[----:B------:R-:W-:Y:S01]  /*6230*/  HGMMA.64x256x16.F32.BF16 R24, R152, gdesc[UR8].tnspB, R24, gsb0 ;  /* 0x43e0000898187df0 */ /* 0x000fe20008001818 */
[----:B------:R-:W-:Y:S01]  /*6240*/  UIADD3 UR10, UR4, 0x200, URZ ;  /* 0x00000200040a7890 */ /* 0x000fe2000fffe03f */
[----:B------:R-:W-:Y:S01]  /*6250*/  UMOV UR11, 0x40000040 ;  /* 0x40000040000b7882 */ /* 0x000fe20000000000 */
[----:B------:R-:W-:Y:S01]  /*6260*/  UIADD3 UR4, UR4, 0x280, URZ ;  /* 0x0000028004047890 */ /* 0x000fe2000fffe03f */
[----:B------:R-:W-:Y:S02]  /*6270*/  WARPGROUP.DEPBAR.LE gsb0, 0x0 ;  /* 0x00008000000079c5 */ /* 0x000fe40000010000 */
[----:B------:R-:W-:Y:S02]  /*6280*/  F2FP.BF16.F32.PACK_AB R152, R185, R184 ;  /* 0x000000b8b998723e */ /* 0x000fe400000010ff */
[----:B------:R-:W-:Y:S02]  /*6290*/  F2FP.BF16.F32.PACK_AB R153, R161, R160 ;  /* 0x000000a0a199723e */ /* 0x000fe400000010ff */
[C---:B------:R-:W-:Y:S01]  /*62a0*/  F2FP.BF16.F32.PACK_AB R154, R189.reuse, R188 ;  /* 0x000000bcbd9a723e */ /* 0x040fe200000010ff */
[----:B------:R-:W-:Y:S01]  /*62b0*/  FADD.FTZ R189, R189, R172 ;  /* 0x000000acbdbd7221 */ /* 0x000fe20000010000 */
[----:B------:R-:W-:Y:S01]  /*62c0*/  F2FP.BF16.F32.PACK_AB R155, R164, R163 ;  /* 0x000000a3a49b723e */ /* 0x000fe200000010ff */
[----:B------:R-:W-:-:S03]  /*62d0*/  FADD.FTZ R163, R163, R158 ;  /* 0x0000009ea3a37221 */ /* 0x000fc60000010000 */
[----:B------:R-:W-:Y:S01]  /*62e0*/  WARPGROUP.ARRIVE ;  /* 0x00000000000079c5 */ /* 0x000fe20000000000 */
[----:B------:R-:W-:-:S11]  /*62f0*/  FADD.FTZ R163, R164, R163 ;  /* 0x000000a3a4a37221 */ /* 0x000fd60000010000 */
[----:B------:R-:W-:Y:S01]  /*6300*/  HGMMA.64x256x16.F32.BF16 R24, R152, gdesc[UR8].tnspB, R24, gsb0 ;  /* 0x43e0000898187df0 */ /* 0x000fe20008001818 */
[----:B------:R-:W-:Y:S01]  /*6310*/  UMOV UR10, UR4 ;  /* 0x00000004000a7c82 */ /* 0x000fe20008000000 */
        /* <DEDUP_REMOVED lines=19> */
.L_x_9932:
[----:B------:R-:W2:Y:S01]  /*6450*/  LDL.LU R152, [R1+0x14] ;  /* 0x0000140001987983 */ /* 0x000ea20000300800 */
[----:B------:R-:W-:Y:S01]  /*6460*/  UIADD3 UR36, UR36, 0x1, URZ ;  /* 0x0000000124247890 */ /* 0x000fe2000fffe03f */
[----:B------:R1:W-:Y:S06]  /*6470*/  BAR.ARV R218, 0x100 ;  /* 0x000400da0000751d */ /* 0x0003ec0000002000 */
[----:B------:R-:W-:Y:S02]  /*6480*/  UISETP.NE.AND UP0, UPT, UR36, 0x2, UPT ;  /* 0x000000022400788c */ /* 0x000fe4000bf05270 */
[----:B------:R-:W-:Y:S06]  /*6490*/  BAR.ARV 0x8, 0x180 ;  /* 0x0206000000007b1d */ /* 0x000fec0000002000 */
[----:B------:R-:W-:Y:S01]  /*64a0*/  USEL UR4, URZ, 0x1, UP0 ;  /* 0x000000013f047887 */ /* 0x000fe20008000000 */
[----:B------:R-:W-:Y:S01]  /*64b0*/  PLOP3.LUT P0, PT, PT, PT, PT, 0x8, 0x0 ;  /* 0x000000000000781c */ /* 0x000fe20003f0e170 */
[----:B------:R-:W3:Y:S01]  /*64c0*/  SHFL.BFLY PT, R3, R200, 0x2, 0x1f ;  /* 0x0c401f00c8037f89 */ /* 0x000ee200000e0000 */
[----:B------:R-:W-:-:S02]  /*64d0*/  USEL UR36, UR36, URZ, UP0 ;  /* 0x0000003f24247287 */ /* 0x000fc40008000000 */
[----:B------:R-:W-:Y:S01]  /*64e0*/  ULOP3.LUT UR37, UR37, UR4, URZ, 0x3c, !UPT ;  /* 0x0000000425257292 */ /* 0x000fe2000f8e3c3f */
[----:B------:R-:W4:Y:S01]  /*64f0*/  SHFL.BFLY PT, R2, R217, 0x2, 0x1f ;  /* 0x0c401f00d9027f89 */ /* 0x000f2200000e0000 */
[----:B---3--:R-:W-:Y:S01]  /*6500*/  FADD.FTZ R4, R3, R200 ;  /* 0x000000c803047221 */ /* 0x008fe20000010000 */
[----:B----4-:R-:W-:-:S04]  /*6510*/  FADD.FTZ R6, R2, R217 ;  /* 0x000000d902067221 */ /* 0x010fc80000010000 */
[----:B------:R-:W3:Y:S04]  /*6520*/  SHFL.BFLY PT, R3, R4, 0x1, 0x1f ;  /* 0x0c201f0004037f89 */ /* 0x000ee800000e0000 */
[----:B------:R-:W4:Y:S01]  /*6530*/  SHFL.BFLY PT, R5, R6, 0x1, 0x1f ;  /* 0x0c201f0006057f89 */ /* 0x000f2200000e0000 */
[----:B---3--:R-:W-:Y:S01]  /*6540*/  FADD.FTZ R7, R4, R3 ;  /* 0x0000000304077221 */ /* 0x008fe20000010000 */
[----:B------:R-:W-:Y:S01]  /*6550*/  CS2R R2, SRZ ;  /* 0x0000000000027805 */ /* 0x000fe2000001ff00 */
[----:B------:R-:W-:Y:S02]  /*6560*/  IMAD.MOV.U32 R4, RZ, RZ, -0x800000 ;  /* 0xff800000ff047424 */ /* 0x000fe400078e00ff */
[----:B----4-:R-:W-:Y:S01]  /*6570*/  FADD.FTZ R8, R6, R5 ;  /* 0x0000000506087221 */ /* 0x010fe20000010000 */
[----:B------:R-:W-:-:S04]  /*6580*/  FSETP.NE.FTZ.AND P1, PT, R7, RZ, PT ;  /* 0x000000ff0700720b */ /* 0x000fc80003f35000 */
[----:B------:R-:W-:-:S09]  /*6590*/  FSETP.NE.FTZ.AND P2, PT, R8, RZ, PT ;  /* 0x000000ff0800720b */ /* 0x000fd20003f55000 */
[----:B------:R-:W3:Y:S08]  /*65a0*/  @P1 MUFU.LG2 R5, R7 ;  /* 0x0000000700051308 */ /* 0x000ef00000000c00 */
[----:B------:R-:W4:Y:S08]  /*65b0*/  @P2 MUFU.LG2 R6, R8 ;  /* 0x0000000800062308 */ /* 0x000f300000000c00 */
[----:B------:R5:W0:Y:S01]  /*65c0*/  @P1 MUFU.RCP R3, R7 ;  /* 0x0000000700031308 */ /* 0x000a220000001000 */
[----:B---3--:R-:W-:-:S07]  /*65d0*/  @P1 FMUL.FTZ R5, R5, 0.69314718246459960938 ;  /* 0x3f31721805051820 */ /* 0x008fce0000410000 */
[----:B------:R-:W3:Y:S01]  /*65e0*/  @P2 MUFU.RCP R2, R8 ;  /* 0x0000000800022308 */ /* 0x000ee20000001000 */
[C---:B-----5:R-:W-:Y:S01]  /*65f0*/  @P1 FMUL.FTZ R7, R0.reuse, 0.69314718246459960938 ;  /* 0x3f31721800071820 */ /* 0x060fe20000410000 */
[----:B------:R-:W-:Y:S01]  /*6600*/  @P2 FMUL.FTZ R0, R0, 0.69314718246459960938 ;  /* 0x3f31721800002820 */ /* 0x000fe20000410000 */
[----:B----4-:R-:W-:-:S04]  /*6610*/  @P2 FMUL.FTZ R6, R6, 0.69314718246459960938 ;  /* 0x3f31721806062820 */ /* 0x010fc80000410000 */
[----:B------:R-:W-:Y:S01]  /*6620*/  @P2 FFMA.FTZ R4, R0, R165, R6 ;  /* 0x000000a500042223 */ /* 0x000fe20000010006 */
        /* <DEDUP_REMOVED lines=130> */
[----:B--2---:R-:W-:-:S05]  /*6e50*/  VIADD R152, R152, 0x1 ;  /* 0x0000000198987836 */ /* 0x004fca0000000000 */
[----:B------:R1:W-:Y:S02]  /*6e60*/  STL [R1+0x14], R152 ;  /* 0x0000149801007387 */ /* 0x0003e40000100800 */
.L_x_9920:
[----:B------:R-:W2:Y:S01]  /*6e70*/  S2R R5, SR_CgaCtaId ;  /* 0x0000000000057919 */ /* 0x000ea20000008800 */
[----:B------:R-:W-:Y:S01]  /*6e80*/  MOV R0, 0x400 ;  /* 0x0000040000007802 */ /* 0x000fe20000000f00 */
[----:B------:R-:W-:Y:S01]  /*6e90*/  BSSY B0, `(.L_x_9942) ;  /* 0x0000466000007945 */ /* 0x000fe20003800000 */
[----:B------:R-:W-:Y:S02]  /*6ea0*/  BAR.SYNC.DEFER_BLOCKING 0x5, 0x180 ;  /* 0x0146000000007b1d */ /* 0x000fe40000010000 */
[----:B--2---:R-:W-:-:S05]  /*6eb0*/  LEA R0, R5, R0, 0x18 ;  /* 0x0000000005007211 */ /* 0x004fca00078ec0ff */
[----:B------:R2:W3:Y:S01]  /*6ec0*/  LDS.128 R8, [R0+0x324d0] ;  /* 0x0324d00000087984 */ /* 0x0004e20000000c00 */
[----:B------:R-:W-:Y:S06]  /*6ed0*/  BAR.ARV 0x4, 0x180 ;  /* 0x0106000000007b1d */ /* 0x000fec0000002000 */
[----:B------:R-:W-:Y:S05]  /*6ee0*/  @P0 BRA `(.L_x_9943) ;  /* 0x0000003400e80947 */ /* 0x000fea0003800000 */
[----:B------:R-:W4:Y:S01]  /*6ef0*/  LDL R2, [R1+0x80] ;  /* 0x0000800001027983 */ /* 0x000f220000100800 */
[----:B------:R-:W0:Y:S01]  /*6f00*/  S2R R5, SR_SWINHI ;  /* 0x0000000000057919 */ /* 0x000e220000002f00 */
[----:B------:R-:W-:Y:S01]  /*6f10*/  F2FP.BF16.F32.PACK_AB R14, R29, R28 ;  /* 0x0000001c1d0e723e */ /* 0x000fe200000010ff */
[----:B------:R-:W-:Y:S01]  /*6f20*/  ULDC.64 UR4, c[0x0][0xd08] ;  /* 0x0003420000047ab9 */ /* 0x000fe20000000a00 */
[----:B------:R-:W2:Y:S04]  /*6f30*/  LDL R163, [R1+0x7c] ;  /* 0x00007c0001a37983 */ /* 0x000ea80000100800 */
[----:B------:R-:W2:Y:S01]  /*6f40*/  LDL R162, [R1+0x10] ;  /* 0x0000100001a27983 */ /* 0x000ea20000100800 */
[----:B------:R-:W-:Y:S02]  /*6f50*/  MOV R158, R0 ;  /* 0x00000000009e7202 */ /* 0x000fe40000000f00 */
[----:B0-----:R-:W-:-:S02]  /*6f60*/  MOV R159, R5 ;  /* 0x00000005009f7202 */ /* 0x001fc40000000f00 */
[----:B------:R-:W-:Y:S02]  /*6f70*/  F2FP.BF16.F32.PACK_AB R15, R31, R30 ;  /* 0x0000001e1f0f723e */ /* 0x000fe400000010ff */
[----:B------:R-:W-:Y:S02]  /*6f80*/  F2FP.BF16.F32.PACK_AB R18, R37, R36 ;  /* 0x000000242512723e */ /* 0x000fe400000010ff */
[----:B------:R-:W-:Y:S02]  /*6f90*/  F2FP.BF16.F32.PACK_AB R19, R39, R38 ;  /* 0x000000262713723e */ /* 0x000fe400000010ff */
[----:B------:R-:W-:Y:S02]  /*6fa0*/  F2FP.BF16.F32.PACK_AB R154, R69, R68 ;  /* 0x00000044459a723e */ /* 0x000fe400000010ff */
[----:B------:R-:W-:Y:S01]  /*6fb0*/  SHF.L.U64.HI R22, R204, 0x2, R210 ;  /* 0x00000002cc167819 */ /* 0x000fe200000102d2 */
[----:B------:R-:W-:Y:S01]  /*6fc0*/  BAR.SYNC.DEFER_BLOCKING 0x1, 0x100 ;  /* 0x0044000000007b1d */ /* 0x000fe20000010000 */
[----:B----4-:R-:W-:-:S03]  /*6fd0*/  IMAD.WIDE R6, R2, 0x2, R158 ;  /* 0x0000000202067825 */ /* 0x010fc600078e029e */
[C---:B------:R-:W-:Y:S02]  /*6fe0*/  IADD3 R17, P0, R6.reuse, 0x20, RZ ;  /* 0x0000002006117810 */ /* 0x040fe40007f1e0ff */
[----:B------:R-:W-:Y:S02]  /*6ff0*/  IADD3 R153, P1, R6, 0x40, RZ ;  /* 0x0000004006997810 */ /* 0x000fe40007f3e0ff */
[----:B------:R-:W-:Y:S02]  /*7000*/  LOP3.LUT R16, R17, 0x380, RZ, 0xc0, !PT ;  /* 0x0000038011107812 */ /* 0x000fe400078ec0ff */
[----:B-1----:R-:W-:Y:S02]  /*7010*/  LOP3.LUT R152, R153, 0x380, RZ, 0xc0, !PT ;  /* 0x0000038099987812 */ /* 0x002fe400078ec0ff */
[----:B------:R-:W-:Y:S02]  /*7020*/  SHF.R.U64 R16, R16, 0x3, RZ ;  /* 0x0000000310107819 */ /* 0x000fe400000012ff */
[----:B------:R-:W-:-:S02]  /*7030*/  SHF.R.U64 R152, R152, 0x3, RZ ;  /* 0x0000000398987819 */ /* 0x000fc400000012ff */
[----:B------:R-:W-:Y:S02]  /*7040*/  LOP3.LUT R13, R6, 0x380, RZ, 0xc0, !PT ;  /* 0x00000380060d7812 */ /* 0x000fe400078ec0ff */
[----:B------:R-:W-:Y:S01]  /*7050*/  LOP3.LUT R16, R16, R17, RZ, 0x3c, !PT ;  /* 0x0000001110107212 */ /* 0x000fe200078e3cff */
[--C-:B------:R-:W-:Y:S01]  /*7060*/  IMAD.X R17, RZ, RZ, R7.reuse, P0 ;  /* 0x000000ffff117224 */ /* 0x100fe200000e0607 */
[----:B------:R-:W-:Y:S01]  /*7070*/  LOP3.LUT R152, R152, R153, RZ, 0x3c, !PT ;  /* 0x0000009998987212 */ /* 0x000fe200078e3cff */
[----:B------:R-:W-:Y:S01]  /*7080*/  IMAD.X R153, RZ, RZ, R7, P1 ;  /* 0x000000ffff997224 */ /* 0x000fe200008e0607 */
[----:B------:R-:W-:Y:S02]  /*7090*/  SHF.R.U64 R13, R13, 0x3, RZ ;  /* 0x000000030d0d7819 */ /* 0x000fe400000012ff */
[C---:B------:R-:W-:Y:S02]  /*70a0*/  IADD3 R21, P0, R6.reuse, 0x60, RZ ;  /* 0x0000006006157810 */ /* 0x040fe40007f1e0ff */
[----:B------:R-:W-:-:S02]  /*70b0*/  IADD3 R155, P1, R6, 0x4000, RZ ;  /* 0x00004000069b7810 */ /* 0x000fc40007f3e0ff */
[----:B------:R-:W-:Y:S01]  /*70c0*/  LOP3.LUT R12, R13, R6, RZ, 0x3c, !PT ;  /* 0x000000060d0c7212 */ /* 0x000fe200078e3cff */
[----:B------:R-:W-:Y:S01]  /*70d0*/  IMAD.MOV.U32 R13, RZ, RZ, R7 ;  /* 0x000000ffff0d7224 */ /* 0x000fe200078e0007 */
[----:B------:R-:W-:Y:S02]  /*70e0*/  LOP3.LUT R20, R21, 0x380, RZ, 0xc0, !PT ;  /* 0x0000038015147812 */ /* 0x000fe400078ec0ff */
[----:B---3--:R-:W-:Y:S02]  /*70f0*/  MOV R8, R152 ;  /* 0x0000009800087202 */ /* 0x008fe40000000f00 */
[----:B------:R-:W-:Y:S02]  /*7100*/  LOP3.LUT R152, R155, 0x380, RZ, 0xc0, !PT ;  /* 0x000003809b987812 */ /* 0x000fe400078ec0ff */
[----:B------:R-:W-:Y:S02]  /*7110*/  SHF.R.U64 R20, R20, 0x3, RZ ;  /* 0x0000000314147819 */ /* 0x000fe400000012ff */
[----:B------:R-:W-:-:S02]  /*7120*/  MOV R5, R12 ;  /* 0x0000000c00057202 */ /* 0x000fc40000000f00 */
[----:B------:R-:W-:Y:S02]  /*7130*/  SHF.R.U64 R152, R152, 0x3, RZ ;  /* 0x0000000398987819 */ /* 0x000fe400000012ff */
[----:B------:R-:W-:Y:S02]  /*7140*/  F2FP.BF16.F32.PACK_AB R12, R25, R24 ;  /* 0x00000018190c723e */ /* 0x000fe400000010ff */
[----:B------:R-:W-:Y:S02]  /*7150*/  F2FP.BF16.F32.PACK_AB R13, R27, R26 ;  /* 0x0000001a1b0d723e */ /* 0x000fe400000010ff */
[----:B------:R-:W-:Y:S02]  /*7160*/  MOV R2, R16 ;  /* 0x0000001000027202 */ /* 0x000fe40000000f00 */
[----:B------:R-:W-:Y:S01]  /*7170*/  LOP3.LUT R20, R20, R21, RZ, 0x3c, !PT ;  /* 0x0000001514147212 */ /* 0x000fe200078e3cff */
[----:B------:R-:W-:Y:S01]  /*7180*/  IMAD.X R21, RZ, RZ, R7, P0 ;  /* 0x000000ffff157224 */ /* 0x000fe200000e0607 */
[----:B------:R-:W-:-:S02]  /*7190*/  F2FP.BF16.F32.PACK_AB R16, R33, R32 ;  /* 0x000000202110723e */ /* 0x000fc400000010ff */
[----:B------:R-:W-:Y:S02]  /*71a0*/  F2FP.BF16.F32.PACK_AB R17, R35, R34 ;  /* 0x000000222311723e */ /* 0x000fe400000010ff */
[----:B------:R-:W-:Y:S01]  /*71b0*/  LOP3.LUT R152, R152, R155, RZ, 0x3c, !PT ;  /* 0x0000009b98987212 */ /* 0x000fe200078e3cff */
[----:B------:R0:W-:Y:S01]  /*71c0*/  STSM.16.M88.4 [R5], R12 ;  /* 0x0000000c05007844 */ /* 0x0001e20000000200 */
[C---:B------:R-:W-:Y:S01]  /*71d0*/  IADD3 R155, P0, R6.reuse, 0x4020, RZ ;  /* 0x00004020069b7810 */ /* 0x040fe20007f1e0ff */
[----:B------:R-:W-:Y:S02]  /*71e0*/  IMAD.X R153, RZ, RZ, R7, P1 ;  /* 0x000000ffff997224 */ /* 0x000fe400008e0607 */
[----:B------:R1:W-:Y:S01]  /*71f0*/  STSM.16.M88.4 [R2], R16 ;  /* 0x0000001002007844 */ /* 0x0003e20000000200 */
[----:B------:R-:W-:Y:S02]  /*7200*/  IADD3 R157, P1, R6, 0x8060, RZ ;  /* 0x00008060069d7810 */ /* 0x000fe40007f3e0ff */
[----:B0-----:R-:W-:-:S02]  /*7210*/  F2FP.BF16.F32.PACK_AB R12, R41, R40 ;  /* 0x00000028290c723e */ /* 0x001fc400000010ff */
[----:B------:R-:W-:Y:S02]  /*7220*/  F2FP.BF16.F32.PACK_AB R13, R43, R42 ;  /* 0x0000002a2b0d723e */ /* 0x000fe400000010ff */
[----:B------:R-:W-:Y:S02]  /*7230*/  F2FP.BF16.F32.PACK_AB R14, R45, R44 ;  /* 0x0000002c2d0e723e */ /* 0x000fe400000010ff */
[----:B------:R-:W-:Y:S02]  /*7240*/  F2FP.BF16.F32.PACK_AB R15, R47, R46 ;  /* 0x0000002e2f0f723e */ /* 0x000fe400000010ff */
[----:B------:R-:W-:Y:S02]  /*7250*/  MOV R5, R20 ;  /* 0x0000001400057202 */ /* 0x000fe40000000f00 */
[----:B------:R-:W-:Y:S02]  /*7260*/  LOP3.LUT R20, R155, 0x380, RZ, 0xc0, !PT ;  /* 0x000003809b147812 */ /* 0x000fe400078ec0ff */
[----:B-1----:R-:W-:-:S02]  /*7270*/  F2FP.BF16.F32.PACK_AB R16, R49, R48 ;  /* 0x000000303110723e */ /* 0x002fc400000010ff */
[----:B------:R-:W-:Y:S02]  /*7280*/  F2FP.BF16.F32.PACK_AB R17, R51, R50 ;  /* 0x000000323311723e */ /* 0x000fe400000010ff */
[----:B------:R-:W-:Y:S02]  /*7290*/  F2FP.BF16.F32.PACK_AB R18, R53, R52 ;  /* 0x000000343512723e */ /* 0x000fe400000010ff */
[----:B------:R-:W-:Y:S01]  /*72a0*/  F2FP.BF16.F32.PACK_AB R19, R55, R54 ;  /* 0x000000363713723e */ /* 0x000fe200000010ff */
[----:B------:R0:W-:Y:S01]  /*72b0*/  STSM.16.M88.4 [R8], R12 ;  /* 0x0000000c08007844 */ /* 0x0001e20000000200 */
[----:B------:R-:W-:Y:S02]  /*72c0*/  SHF.R.U64 R20, R20, 0x3, RZ ;  /* 0x0000000314147819 */ /* 0x000fe400000012ff */
[----:B------:R-:W-:Y:S01]  /*72d0*/  MOV R2, R152 ;  /* 0x0000009800027202 */ /* 0x000fe20000000f00 */
[----:B------:R1:W-:Y:S01]  /*72e0*/  STSM.16.M88.4 [R5], R16 ;  /* 0x0000001005007844 */ /* 0x0003e20000000200 */
[----:B------:R-:W-:Y:S01]  /*72f0*/  IMAD.X R21, RZ, RZ, R7, P0 ;  /* 0x000000ffff157224 */ /* 0x000fe200000e0607 */
[----:B------:R-:W-:-:S02]  /*7300*/  LOP3.LUT R20, R20, R155, RZ, 0x3c, !PT ;  /* 0x0000009b14147212 */ /* 0x000fc400078e3cff */
[----:B------:R-:W-:Y:S02]  /*7310*/  F2FP.BF16.F32.PACK_AB R152, R65, R64 ;  /* 0x000000404198723e */ /* 0x000fe400000010ff */
[----:B0-----:R-:W-:Y:S02]  /*7320*/  F2FP.BF16.F32.PACK_AB R12, R57, R56 ;  /* 0x00000038390c723e */ /* 0x001fe400000010ff */
[----:B------:R-:W-:Y:S02]  /*7330*/  F2FP.BF16.F32.PACK_AB R13, R59, R58 ;  /* 0x0000003a3b0d723e */ /* 0x000fe400000010ff */
[----:B------:R-:W-:Y:S02]  /*7340*/  F2FP.BF16.F32.PACK_AB R14, R61, R60 ;  /* 0x0000003c3d0e723e */ /* 0x000fe400000010ff */
[----:B------:R-:W-:Y:S02]  /*7350*/  F2FP.BF16.F32.PACK_AB R15, R63, R62 ;  /* 0x0000003e3f0f723e */ /* 0x000fe400000010ff */
[----:B-1----:R-:W-:-:S02]  /*7360*/  IADD3 R5, P5, R6, 0x4040, RZ ;  /* 0x0000404006057810 */ /* 0x002fc40007fbe0ff */
[----:B------:R-:W-:Y:S01]  /*7370*/  IADD3 R17, P4, R6, 0x4060, RZ ;  /* 0x0000406006117810 */ /* 0x000fe20007f9e0ff */
[----:B------:R0:W-:Y:S01]  /*7380*/  STSM.16.M88.4 [R2], R12 ;  /* 0x0000000c02007844 */ /* 0x0001e20000000200 */
[----:B------:R-:W-:Y:S02]  /*7390*/  MOV R21, R20 ;  /* 0x0000001400157202 */ /* 0x000fe40000000f00 */
[----:B------:R-:W-:Y:S02]  /*73a0*/  F2FP.BF16.F32.PACK_AB R153, R67, R66 ;  /* 0x000000424399723e */ /* 0x000fe400000010ff */
[----:B------:R-:W-:Y:S02]  /*73b0*/  LOP3.LUT R156, R157, 0x380, RZ, 0xc0, !PT ;  /* 0x000003809d9c7812 */ /* 0x000fe400078ec0ff */
[----:B------:R-:W-:Y:S02]  /*73c0*/  F2FP.BF16.F32.PACK_AB R155, R71, R70 ;  /* 0x00000046479b723e */ /* 0x000fe400000010ff */
[----:B------:R-:W-:-:S02]  /*73d0*/  LOP3.LUT R16, R17, 0x380, RZ, 0xc0, !PT ;  /* 0x0000038011107812 */ /* 0x000fc400078ec0ff */
[C---:B------:R-:W-:Y:S02]  /*73e0*/  IADD3 R161, P0, R6.reuse, 0xc040, RZ ;  /* 0x0000c04006a17810 */ /* 0x040fe40007f1e0ff */
[----:B0-----:R-:W-:Y:S02]  /*73f0*/  LOP3.LUT R12, R5, 0x380, RZ, 0xc0, !PT ;  /* 0x00000380050c7812 */ /* 0x001fe400078ec0ff */
[----:B------:R-:W-:Y:S02]  /*7400*/  IADD3 R15, P2, R6, 0x8000, RZ ;  /* 0x00008000060f7810 */ /* 0x000fe40007f5e0ff */
[----:B------:R-:W-:Y:S02]  /*7410*/  SHF.R.U64 R12, R12, 0x3, RZ ;  /* 0x000000030c0c7819 */ /* 0x000fe400000012ff */
[----:B------:R-:W-:Y:S01]  /*7420*/  LOP3.LUT R2, R15, 0x380, RZ, 0xc0, !PT ;  /* 0x000003800f027812 */ /* 0x000fe200078ec0ff */
[----:B------:R0:W-:Y:S01]  /*7430*/  STSM.16.M88.4 [R21], R152 ;  /* 0x0000009815007844 */ /* 0x0001e20000000200 */
[----:B------:R-:W-:Y:S01]  /*7440*/  SHF.R.U64 R156, R156, 0x3, RZ ;  /* 0x000000039c9c7819 */ /* 0x000fe200000012ff */
[----:B------:R-:W-:Y:S01]  /*7450*/  IMAD.X R13, RZ, RZ, R7, P5 ;  /* 0x000000ffff0d7224 */ /* 0x000fe200028e0607 */
[----:B------:R-:W-:-:S02]  /*7460*/  SHF.R.U64 R16, R16, 0x3, RZ ;  /* 0x0000000310107819 */ /* 0x000fc400000012ff */
[----:B------:R-:W-:Y:S02]  /*7470*/  LOP3.LUT R12, R12, R5, RZ, 0x3c, !PT ;  /* 0x000000050c0c7212 */ /* 0x000fe400078e3cff */
[----:B------:R-:W-:Y:S02]  /*7480*/  LOP3.LUT R20, R161, 0x380, RZ, 0xc0, !PT ;  /* 0x00000380a1147812 */ /* 0x000fe400078ec0ff */
[----:B------:R-:W-:Y:S02]  /*7490*/  LOP3.LUT R156, R156, R157, RZ, 0x3c, !PT ;  /* 0x0000009d9c9c7212 */ /* 0x000fe400078e3cff */
[----:B------:R-:W-:Y:S01]  /*74a0*/  LOP3.LUT R16, R16, R17, RZ, 0x3c, !PT ;  /* 0x0000001110107212 */ /* 0x000fe200078e3cff */
[--C-:B------:R-:W-:Y:S01]  /*74b0*/  IMAD.X R17, RZ, RZ, R7.reuse, P4 ;  /* 0x000000ffff117224 */ /* 0x100fe200020e0607 */
[----:B0-----:R-:W-:Y:S01]  /*74c0*/  SHF.R.U64 R152, R2, 0x3, RZ ;  /* 0x0000000302987819 */ /* 0x001fe200000012ff */
[----:B------:R-:W-:Y:S01]  /*74d0*/  IMAD.X R153, RZ, RZ, R7, P2 ;  /* 0x000000ffff997224 */ /* 0x000fe200010e0607 */
[----:B------:R-:W-:-:S02]  /*74e0*/  IADD3 R157, P2, R6, 0x8040, RZ ;  /* 0x00008040069d7810 */ /* 0x000fc40007f5e0ff */
[----:B------:R-:W-:Y:S02]  /*74f0*/  LOP3.LUT R152, R152, R15, RZ, 0x3c, !PT ;  /* 0x0000000f98987212 */ /* 0x000fe400078e3cff */
[----:B------:R-:W-:Y:S02]  /*7500*/  MOV R8, R12 ;  /* 0x0000000c00087202 */ /* 0x000fe40000000f00 */
[----:B------:R-:W-:Y:S02]  /*7510*/  SHF.R.U64 R20, R20, 0x3, RZ ;  /* 0x0000000314147819 */ /* 0x000fe400000012ff */
[----:B------:R-:W-:Y:S02]  /*7520*/  F2FP.BF16.F32.PACK_AB R12, R73, R72 ;  /* 0x00000048490c723e */ /* 0x000fe400000010ff */
[----:B------:R-:W-:Y:S02]  /*7530*/  F2FP.BF16.F32.PACK_AB R13, R75, R74 ;  /* 0x0000004a4b0d723e */ /* 0x000fe400000010ff */
[----:B------:R-:W-:-:S02]  /*7540*/  F2FP.BF16.F32.PACK_AB R14, R77, R76 ;  /* 0x0000004c4d0e723e */ /* 0x000fc400000010ff */
[----:B------:R-:W-:Y:S02]  /*7550*/  F2FP.BF16.F32.PACK_AB R15, R79, R78 ;  /* 0x0000004e4f0f723e */ /* 0x000fe400000010ff */
[----:B------:R-:W-:Y:S02]  /*7560*/  LOP3.LUT R21, R157, 0x380, RZ, 0xc0, !PT ;  /* 0x000003809d157812 */ /* 0x000fe400078ec0ff */
[----:B------:R-:W-:Y:S01]  /*7570*/  MOV R5, R16 ;  /* 0x0000001000057202 */ /* 0x000fe20000000f00 */
[----:B------:R0:W-:Y:S01]  /*7580*/  STSM.16.M88.4 [R8], R12 ;  /* 0x0000000c08007844 */ /* 0x0001e20000000200 */
[----:B------:R-:W-:Y:S02]  /*7590*/  LOP3.LUT R20, R20, R161, RZ, 0x3c, !PT ;  /* 0x000000a114147212 */ /* 0x000fe400078e3cff */
[----:B------:R-:W-:Y:S02]  /*75a0*/  F2FP.BF16.F32.PACK_AB R16, R81, R80 ;  /* 0x000000505110723e */ /* 0x000fe400000010ff */
[----:B------:R-:W-:-:S02]  /*75b0*/  F2FP.BF16.F32.PACK_AB R17, R83, R82 ;  /* 0x000000525311723e */ /* 0x000fc400000010ff */
[----:B------:R-:W-:Y:S02]  /*75c0*/  F2FP.BF16.F32.PACK_AB R18, R85, R84 ;  /* 0x000000545512723e */ /* 0x000fe400000010ff */
[----:B------:R-:W-:Y:S02]  /*75d0*/  F2FP.BF16.F32.PACK_AB R19, R87, R86 ;  /* 0x000000565713723e */ /* 0x000fe400000010ff */
[----:B------:R-:W-:Y:S02]  /*75e0*/  IADD3 R161, P3, R6, 0x8020, RZ ;  /* 0x0000802006a17810 */ /* 0x000fe40007f7e0ff */
[----:B------:R-:W-:Y:S02]  /*75f0*/  MOV R2, R152 ;  /* 0x0000009800027202 */ /* 0x000fe40000000f00 */
[----:B------:R-:W-:Y:S02]  /*7600*/  F2FP.BF16.F32.PACK_AB R152, R89, R88 ;  /* 0x000000585998723e */ /* 0x000fe400000010ff */
[----:B------:R-:W-:-:S02]  /*7610*/  F2FP.BF16.F32.PACK_AB R153, R91, R90 ;  /* 0x0000005a5b99723e */ /* 0x000fc400000010ff */
[----:B0-----:R-:W-:Y:S02]  /*7620*/  SHF.R.U64 R8, R21, 0x3, RZ ;  /* 0x0000000315087819 */ /* 0x001fe400000012ff */
[----:B------:R-:W-:Y:S02]  /*7630*/  F2FP.BF16.F32.PACK_AB R154, R93, R92 ;  /* 0x0000005c5d9a723e */ /* 0x000fe400000010ff */
[----:B------:R-:W-:Y:S01]  /*7640*/  F2FP.BF16.F32.PACK_AB R155, R95, R94 ;  /* 0x0000005e5f9b723e */ /* 0x000fe200000010ff */
[----:B------:R0:W-:Y:S01]  /*7650*/  STSM.16.M88.4 [R5], R16 ;  /* 0x0000001005007844 */ /* 0x0001e20000000200 */
[----:B------:R-:W-:-:S03]  /*7660*/  LOP3.LUT R160, R161, 0x380, RZ, 0xc0, !PT ;  /* 0x00000380a1a07812 */ /* 0x000fc600078ec0ff */
[----:B------:R1:W-:Y:S01]  /*7670*/  STSM.16.M88.4 [R2], R152 ;  /* 0x0000009802007844 */ /* 0x0003e20000000200 */
[----:B------:R-:W-:-:S04]  /*7680*/  SHF.R.U64 R160, R160, 0x3, RZ ;  /* 0x00000003a0a07819 */ /* 0x000fc800000012ff */
[----:B------:R-:W-:Y:S02]  /*7690*/  LOP3.LUT R160, R160, R161, RZ, 0x3c, !PT ;  /* 0x000000a1a0a07212 */ /* 0x000fe400078e3cff */
[----:B0-----:R-:W-:Y:S01]  /*76a0*/  LOP3.LUT R16, R8, R157, RZ, 0x3c, !PT ;  /* 0x0000009d08107212 */ /* 0x001fe200078e3cff */
[--C-:B------:R-:W-:Y:S02]  /*76b0*/  IMAD.X R157, RZ, RZ, R7.reuse, P1 ;  /* 0x000000ffff9d7224 */ /* 0x100fe400008e0607 */
[--C-:B------:R-:W-:Y:S01]  /*76c0*/  IMAD.X R17, RZ, RZ, R7.reuse, P2 ;  /* 0x000000ffff117224 */ /* 0x100fe200010e0607 */
[C---:B-1----:R-:W-:Y:S02]  /*76d0*/  IADD3 R155, P1, R6.reuse, 0xc020, RZ ;  /* 0x0000c020069b7810 */ /* 0x042fe40007f3e0ff */
[----:B------:R-:W-:Y:S02]  /*76e0*/  IADD3 R21, P2, R6, 0xc000, RZ ;  /* 0x0000c00006157810 */ /* 0x000fe40007f5e0ff */
[----:B------:R-:W-:Y:S01]  /*76f0*/  LOP3.LUT R154, R155, 0x380, RZ, 0xc0, !PT ;  /* 0x000003809b9a7812 */ /* 0x000fe200078ec0ff */
[----:B------:R-:W-:Y:S01]  /*7700*/  IMAD.X R161, RZ, RZ, R7, P3 ;  /* 0x000000ffffa17224 */ /* 0x000fe200018e0607 */
[----:B------:R-:W-:-:S02]  /*7710*/  LOP3.LUT R8, R21, 0x380, RZ, 0xc0, !PT ;  /* 0x0000038015087812 */ /* 0x000fc400078ec0ff */
[----:B------:R-:W-:Y:S02]  /*7720*/  SHF.R.U64 R154, R154, 0x3, RZ ;  /* 0x000000039a9a7819 */ /* 0x000fe400000012ff */
[----:B------:R-:W-:Y:S02]  /*7730*/  SHF.R.U64 R152, R8, 0x3, RZ ;  /* 0x0000000308987819 */ /* 0x000fe400000012ff */
[----:B------:R-:W-:Y:S02]  /*7740*/  MOV R160, R160 ;  /* 0x000000a000a07202 */ /* 0x000fe40000000f00 */
[----:B------:R-:W-:Y:S02]  /*7750*/  F2FP.BF16.F32.PACK_AB R12, R97, R96 ;  /* 0x00000060610c723e */ /* 0x000fe400000010ff */
[----:B------:R-:W-:Y:S02]  /*7760*/  F2FP.BF16.F32.PACK_AB R13, R99, R98 ;  /* 0x00000062630d723e */ /* 0x000fe400000010ff */
[----:B------:R-:W-:-:S02]  /*7770*/  F2FP.BF16.F32.PACK_AB R14, R101, R100 ;  /* 0x00000064650e723e */ /* 0x000fc400000010ff */
[----:B------:R-:W-:Y:S02]  /*7780*/  F2FP.BF16.F32.PACK_AB R15, R103, R102 ;  /* 0x00000066670f723e */ /* 0x000fe400000010ff */
[----:B------:R-:W-:Y:S01]  /*7790*/  MOV R5, R16 ;  /* 0x0000001000057202 */ /* 0x000fe20000000f00 */
[----:B------:R-:W-:Y:S01]  /*77a0*/  IMAD.X R153, RZ, RZ, R7, P2 ;  /* 0x000000ffff997224 */ /* 0x000fe200010e0607 */
[----:B------:R-:W-:Y:S02]  /*77b0*/  F2FP.BF16.F32.PACK_AB R16, R105, R104 ;  /* 0x000000686910723e */ /* 0x000fe400000010ff */
[----:B------:R-:W-:Y:S02]  /*77c0*/  F2FP.BF16.F32.PACK_AB R17, R107, R106 ;  /* 0x0000006a6b11723e */ /* 0x000fe400000010ff */
[----:B------:R-:W-:Y:S02]  /*77d0*/  F2FP.BF16.F32.PACK_AB R18, R109, R108 ;  /* 0x0000006c6d12723e */ /* 0x000fe400000010ff */
[----:B------:R-:W-:-:S02]  /*77e0*/  F2FP.BF16.F32.PACK_AB R19, R111, R110 ;  /* 0x0000006e6f13723e */ /* 0x000fc400000010ff */
[----:B------:R-:W-:Y:S01]  /*77f0*/  LOP3.LUT R154, R154, R155, RZ, 0x3c, !PT ;  /* 0x0000009b9a9a7212 */ /* 0x000fe200078e3cff */
[--C-:B------:R-:W-:Y:S01]  /*7800*/  IMAD.X R155, RZ, RZ, R7.reuse, P1 ;  /* 0x000000ffff9b7224 */ /* 0x100fe200008e0607 */
[----:B------:R-:W-:Y:S02]  /*7810*/  LOP3.LUT R152, R152, R21, RZ, 0x3c, !PT ;  /* 0x0000001598987212 */ /* 0x000fe400078e3cff */
[----:B------:R-:W-:Y:S01]  /*7820*/  IADD3 R6, P1, R6, 0xc060, RZ ;  /* 0x0000c06006067810 */ /* 0x000fe20007f3e0ff */
[----:B------:R0:W-:Y:S01]  /*7830*/  STSM.16.M88.4 [R160], R12 ;  /* 0x0000000ca0007844 */ /* 0x0001e20000000200 */
[----:B------:R-:W-:Y:S02]  /*7840*/  MOV R156, R156 ;  /* 0x0000009c009c7202 */ /* 0x000fe40000000f00 */
[----:B------:R-:W-:Y:S01]  /*7850*/  MOV R2, R152 ;  /* 0x0000009800027202 */ /* 0x000fe20000000f00 */
[----:B------:R1:W-:Y:S01]  /*7860*/  STSM.16.M88.4 [R5], R16 ;  /* 0x0000001005007844 */ /* 0x0003e20000000200 */
[----:B------:R-:W3:Y:S01]  /*7870*/  LDC.64 R152, c[0x0][0xd00] ;  /* 0x00034000ff987b82 */ /* 0x000ee20000000a00 */
[----:B------:R-:W-:Y:S01]  /*7880*/  MOV R154, R154 ;  /* 0x0000009a009a7202 */ /* 0x000fe20000000f00 */
[----:B------:R-:W-:-:S02]  /*7890*/  IMAD.X R21, RZ, RZ, R7, P0 ;  /* 0x000000ffff157224 */ /* 0x000fc400000e0607 */
[----:B------:R-:W-:Y:S01]  /*78a0*/  IMAD.X R7, RZ, RZ, R7, P1 ;  /* 0x000000ffff077224 */ /* 0x000fe200008e0607 */
[----:B0-----:R-:W-:Y:S02]  /*78b0*/  F2FP.BF16.F32.PACK_AB R12, R113, R112 ;  /* 0x00000070710c723e */ /* 0x001fe400000010ff */
[----:B------:R-:W-:Y:S02]  /*78c0*/  F2FP.BF16.F32.PACK_AB R13, R115, R114 ;  /* 0x00000072730d723e */ /* 0x000fe400000010ff */
[----:B------:R-:W-:Y:S02]  /*78d0*/  F2FP.BF16.F32.PACK_AB R14, R117, R116 ;  /* 0x00000074750e723e */ /* 0x000fe400000010ff */
[----:B------:R-:W-:Y:S02]  /*78e0*/  F2FP.BF16.F32.PACK_AB R15, R119, R118 ;  /* 0x00000076770f723e */ /* 0x000fe400000010ff */
[----:B-1----:R-:W-:Y:S02]  /*78f0*/  LOP3.LUT R5, R6, 0x380, RZ, 0xc0, !PT ;  /* 0x0000038006057812 */ /* 0x002fe400078ec0ff */
[----:B------:R-:W-:Y:S01]  /*7900*/  F2FP.BF16.F32.PACK_AB R16, R121, R120 ;  /* 0x000000787910723e */ /* 0x000fe200000010ff */
[----:B------:R0:W-:Y:S01]  /*7910*/  STSM.16.M88.4 [R156], R12 ;  /* 0x0000000c9c007844 */ /* 0x0001e20000000200 */
[----:B------:R-:W-:-:S02]  /*7920*/  SHF.R.U64 R5, R5, 0x3, RZ ;  /* 0x0000000305057819 */ /* 0x000fc400000012ff */
[----:B------:R-:W-:Y:S02]  /*7930*/  F2FP.BF16.F32.PACK_AB R17, R123, R122 ;  /* 0x0000007a7b11723e */ /* 0x000fe400000010ff */
[----:B------:R-:W-:Y:S02]  /*7940*/  F2FP.BF16.F32.PACK_AB R18, R125, R124 ;  /* 0x0000007c7d12723e */ /* 0x000fe400000010ff */
[----:B------:R-:W-:Y:S02]  /*7950*/  F2FP.BF16.F32.PACK_AB R19, R127, R126 ;  /* 0x0000007e7f13723e */ /* 0x000fe400000010ff */
[----:B------:R-:W-:Y:S02]  /*7960*/  LOP3.LUT R6, R5, R6, RZ, 0x3c, !PT ;  /* 0x0000000605067212 */ /* 0x000fe400078e3cff */
[----:B------:R-:W-:Y:S01]  /*7970*/  MOV R20, R20 ;  /* 0x0000001400147202 */ /* 0x000fe20000000f00 */
[----:B------:R1:W-:Y:S01]  /*7980*/  STSM.16.M88.4 [R2], R16 ;  /* 0x0000001002007844 */ /* 0x0003e20000000200 */
[----:B0-----:R-:W-:Y:S01]  /*7990*/  F2FP.BF16.F32.PACK_AB R12, R129, R128 ;  /* 0x00000080810c723e */ /* 0x001fe200000010ff */
[----:B------:R-:W0:Y:S01]  /*79a0*/  LDC R21, c[0x0][0xce8] ;  /* 0x00033a00ff157b82 */ /* 0x000e220000000800 */
[----:B------:R-:W-:-:S02]  /*79b0*/  F2FP.BF16.F32.PACK_AB R13, R131, R130 ;  /* 0x00000082830d723e */ /* 0x000fc400000010ff */
[----:B------:R-:W-:Y:S02]  /*79c0*/  F2FP.BF16.F32.PACK_AB R14, R133, R132 ;  /* 0x00000084850e723e */ /* 0x000fe400000010ff */
[----:B------:R-:W-:Y:S02]  /*79d0*/  F2FP.BF16.F32.PACK_AB R15, R135, R134 ;  /* 0x00000086870f723e */ /* 0x000fe400000010ff */
[----:B------:R-:W-:-:S03]  /*79e0*/  MOV R8, R6 ;  /* 0x0000000600087202 */ /* 0x000fc60000000f00 */
[----:B------:R4:W-:Y:S01]  /*79f0*/  STSM.16.M88.4 [R154], R12 ;  /* 0x0000000c9a007844 */ /* 0x0009e20000000200 */
[----:B-1----:R-:W-:Y:S02]  /*7a00*/  F2FP.BF16.F32.PACK_AB R16, R137, R136 ;  /* 0x000000888910723e */ /* 0x002fe400000010ff */
[----:B------:R-:W-:Y:S02]  /*7a10*/  F2FP.BF16.F32.PACK_AB R17, R139, R138 ;  /* 0x0000008a8b11723e */ /* 0x000fe400000010ff */
[----:B------:R-:W-:Y:S02]  /*7a20*/  F2FP.BF16.F32.PACK_AB R18, R141, R140 ;  /* 0x0000008c8d12723e */ /* 0x000fe400000010ff */
[----:B------:R-:W-:-:S05]  /*7a30*/  F2FP.BF16.F32.PACK_AB R19, R143, R142 ;  /* 0x0000008e8f13723e */ /* 0x000fca00000010ff */
[----:B------:R1:W-:Y:S01]  /*7a40*/  STSM.16.M88.4 [R20], R16 ;  /* 0x0000001014007844 */ /* 0x0003e20000000200 */
[----:B----4-:R-:W-:Y:S02]  /*7a50*/  F2FP.BF16.F32.PACK_AB R12, R145, R144 ;  /* 0x00000090910c723e */ /* 0x010fe400000010ff */
[----:B------:R-:W-:Y:S02]  /*7a60*/  F2FP.BF16.F32.PACK_AB R13, R147, R146 ;  /* 0x00000092930d723e */ /* 0x000fe400000010ff */
[----:B------:R-:W-:Y:S02]  /*7a70*/  F2FP.BF16.F32.PACK_AB R14, R149, R148 ;  /* 0x00000094950e723e */ /* 0x000fe400000010ff */
[----:B------:R-:W-:-:S05]  /*7a80*/  F2FP.BF16.F32.PACK_AB R15, R151, R150 ;  /* 0x00000096970f723e */ /* 0x000fca00000010ff */
[----:B------:R4:W-:Y:S01]  /*7a90*/  STSM.16.M88.4 [R8], R12 ;  /* 0x0000000c08007844 */ /* 0x0009e20000000200 */
[----:B------:R-:W-:Y:S01]  /*7aa0*/  BAR.SYNC.DEFER_BLOCKING 0x1, 0x100 ;  /* 0x0044000000007b1d */ /* 0x000fe20000010000 */
[----:B---3--:R-:W-:Y:S01]  /*7ab0*/  ISETP.NE.U32.AND P0, PT, R152, RZ, PT ;  /* 0x000000ff9800720c */ /* 0x008fe20003f05070 */
[----:B------:R-:W-:-:S03]  /*7ac0*/  IMAD.SHL.U32 R7, R204, 0x4, RZ ;  /* 0x00000004cc077824 */ /* 0x000fc600078e00ff */
[----:B------:R-:W-:Y:S02]  /*7ad0*/  ISETP.NE.AND.EX P0, PT, R153, RZ, PT, P0 ;  /* 0x000000ff9900720c */ /* 0x000fe40003f05300 */
[----:B-1----:R-:W-:Y:S01]  /*7ae0*/  IADD3 R16, P1, R7, R152, RZ ;  /* 0x0000009807107210 */ /* 0x002fe20007f3e0ff */
[----:B------:R-:W-:-:S04]  /*7af0*/  IMAD.MOV.U32 R2, RZ, RZ, RZ ;  /* 0x000000ffff027224 */ /* 0x000fc800078e00ff */
[----:B------:R-:W-:Y:S01]  /*7b00*/  IMAD.X R17, R22, 0x1, R153, P1 ;  /* 0x0000000116117824 */ /* 0x000fe200008e0699 */
[----:B----4-:R-:W1:Y:S05]  /*7b10*/  LDC R8, c[0x0][0xbd4] ;  /* 0x0002f500ff087b82 */ /* 0x010e6a0000000800 */
[----:B------:R-:W3:Y:S01]  /*7b20*/  @P0 LDG.E R2, desc[UR38][R16.64] ;  /* 0x0000002610020981 */ /* 0x000ee2000c1e1900 */
[----:B------:R-:W-:-:S04]  /*7b30*/  ISETP.NE.U32.AND P1, PT, RZ, UR4, PT ;  /* 0x00000004ff007c0c */ /* 0x000fc8000bf25070 */
[----:B------:R-:W-:-:S13]  /*7b40*/  ISETP.NE.AND.EX P1, PT, RZ, UR5, PT, P1 ;  /* 0x00000005ff007c0c */ /* 0x000fda000bf25310 */
[----:B------:R-:W-:-:S04]  /*7b50*/  @P1 IADD3 R6, P2, R7, UR4, RZ ;  /* 0x0000000407061c10 */ /* 0x000fc8000ff5e0ff */
[----:B------:R-:W-:Y:S02]  /*7b60*/  @P1 IADD3.X R7, R22, UR5, RZ, P2, !PT ;  /* 0x0000000516071c10 */ /* 0x000fe400097fe4ff */
[----:B------:R-:W-:-:S04]  /*7b70*/  ISETP.NE.AND P2, PT, R207, RZ, PT ;  /* 0x000000ffcf00720c */ /* 0x000fc80003f45270 */
[----:B-1----:R-:W-:Y:S01]  /*7b80*/  SEL R8, R207, R8, P2 ;  /* 0x00000008cf087207 */ /* 0x002fe20001000000 */
[----:B------:R-:W-:-:S03]  /*7b90*/  ULDC UR4, c[0x0][0xb88] ;  /* 0x0002e20000047ab9 */ /* 0x000fc60000000800 */
[----:B------:R-:W-:Y:S01]  /*7ba0*/  ISETP.GT.AND P3, PT, R8, 0x1, PT ;  /* 0x000000010800780c */ /* 0x000fe20003f64270 */
[----:B------:R-:W-:Y:S02]  /*7bb0*/  IMAD.MOV.U32 R8, RZ, RZ, 0xab8 ;  /* 0x00000ab8ff087424 */ /* 0x000fe400078e00ff */
[----:B------:R-:W-:-:S03]  /*7bc0*/  IMAD.U32 R5, RZ, RZ, UR4 ;  /* 0x00000004ff057e24 */ /* 0x000fc6000f8e00ff */
[----:B------:R-:W-:-:S03]  /*7bd0*/  SEL R8, R8, 0xa78, P3 ;  /* 0x00000a7808087807 */ /* 0x000fc60001800000 */
[----:B------:R1:W5:Y:S01]  /*7be0*/  @P1 LDG.E R5, desc[UR38][R6.64] ;  /* 0x0000002606051981 */ /* 0x000362000c1e1900 */
[----:B------:R-:W4:Y:S08]  /*7bf0*/  LDC.64 R12, c[0x0][R8+0x218] ;  /* 0x00008600080c7b82 */ /* 0x000f300000000a00 */
[----:B-1----:R-:W1:Y:S01]  /*7c00*/  LDC.64 R6, c[0x0][R8+0x220] ;  /* 0x0000880008067b82 */ /* 0x002e620000000a00 */
[----:B------:R-:W-:-:S02]  /*7c10*/  ISETP.NE.U32.AND P2, PT, R152, RZ, PT ;  /* 0x000000ff9800720c */ /* 0x000fc40003f45070 */
[----:B0-----:R-:W-:Y:S02]  /*7c20*/  ISETP.NE.AND P4, PT, R21, 0x1, PT ;  /* 0x000000011500780c */ /* 0x001fe40003f85270 */
[----:B------:R-:W-:-:S04]  /*7c30*/  ISETP.NE.AND.EX P2, PT, R153, RZ, PT, P2 ;  /* 0x000000ff9900720c */ /* 0x000fc80003f45320 */
[----:B------:R-:W-:Y:S02]  /*7c40*/  SEL R204, R204, RZ, !P2 ;  /* 0x000000ffcccc7207 */ /* 0x000fe40005000000 */
[----:B------:R-:W-:Y:S01]  /*7c50*/  SEL R15, R210, RZ, !P2 ;  /* 0x000000ffd20f7207 */ /* 0x000fe20005000000 */
[----:B----4-:R-:W-:-:S04]  /*7c60*/  IMAD R13, R13, R206, RZ ;  /* 0x000000ce0d0d7224 */ /* 0x010fc800078e02ff */
[----:B------:R-:W0:Y:S01]  /*7c70*/  @P4 LDC R153, c[0x0][0xcec] ;  /* 0x00033b00ff994b82 */ /* 0x000e220000000800 */
[----:B-1----:R-:W-:-:S07]  /*7c80*/  IMAD R7, R7, R204, RZ ;  /* 0x000000cc07077224 */ /* 0x002fce00078e02ff */
[----:B------:R-:W1:Y:S01]  /*7c90*/  @P4 LDC R155, c[0x0][0xcf0] ;  /* 0x00033c00ff9b4b82 */ /* 0x000e620000000800 */
[C---:B------:R-:W-:Y:S02]  /*7ca0*/  IMAD R19, R6.reuse, R15, R7 ;  /* 0x0000000f06137224 */ /* 0x040fe400078e0207 */
[----:B------:R-:W-:-:S04]  /*7cb0*/  IMAD.WIDE.U32 R14, R6, R204, RZ ;  /* 0x000000cc060e7225 */ /* 0x000fc800078e00ff */
[----:B------:R-:W-:-:S04]  /*7cc0*/  IMAD.WIDE.U32 R6, R12, R206, RZ ;  /* 0x000000ce0c067225 */ /* 0x000fc800078e00ff */
[----:B------:R-:W-:Y:S02]  /*7cd0*/  IMAD.IADD R157, R7, 0x1, R13 ;  /* 0x00000001079d7824 */ /* 0x000fe400078e020d */
[----:B------:R-:W4:Y:S01]  /*7ce0*/  LDC.64 R12, c[0x0][0xca8] ;  /* 0x00032a00ff0c7b82 */ /* 0x000f220000000a00 */
[----:B------:R-:W-:-:S07]  /*7cf0*/  IMAD.IADD R152, R15, 0x1, R19 ;  /* 0x000000010f987824 */ /* 0x000fce00078e0213 */
[----:B------:R-:W1:Y:S01]  /*7d00*/  LDC.64 R18, c[0x0][R8+0x228] ;  /* 0x00008a0008127b82 */ /* 0x000e620000000a00 */
[----:B--2---:R-:W-:Y:S01]  /*7d10*/  IMAD R20, R208, 0x80, R163 ;  /* 0x00000080d0147824 */ /* 0x004fe200078e02a3 */
[----:B------:R-:W-:-:S06]  /*7d20*/  SEL R7, R162, RZ, P3 ;  /* 0x000000ffa2077207 */ /* 0x000fcc0001800000 */
[----:B----4-:R-:W2:Y:S08]  /*7d30*/  @!P3 LDC R12, c[0x0][0xc50] ;  /* 0x00031400ff0cbb82 */ /* 0x010eb00000000800 */
[----:B------:R-:W4:Y:S01]  /*7d40*/  @!P3 LDC R13, c[0x0][0xc54] ;  /* 0x00031500ff0dbb82 */ /* 0x000f220000000800 */
[----:B---3--:R-:W-:-:S07]  /*7d50*/  IADD3 R22, P2, P5, R14, R6, R2 ;  /* 0x000000060e167210 */ /* 0x008fce0007d5e002 */
[----:B------:R-:W3:Y:S01]  /*7d60*/  LDC.64 R14, c[0x0][R8+0x210] ;  /* 0x00008400080e7b82 */ /* 0x000ee20000000a00 */
[----:B0-----:R-:W-:-:S04]  /*7d70*/  @P4 IMAD.HI.U32 R6, R20, R153, RZ ;  /* 0x0000009914064227 */ /* 0x001fc800078e00ff */
[----:B------:R-:W-:Y:S01]  /*7d80*/  IMAD.MOV.U32 R153, RZ, RZ, R20 ;  /* 0x000000ffff997224 */ /* 0x000fe200078e0014 */
[----:B-1----:R-:W-:Y:S01]  /*7d90*/  @P4 SHF.R.U32.HI R153, RZ, R155, R6 ;  /* 0x0000009bff994219 */ /* 0x002fe20000011606 */
[-C--:B------:R-:W-:Y:S01]  /*7da0*/  IMAD R155, R19, R7.reuse, RZ ;  /* 0x00000007139b7224 */ /* 0x080fe200078e02ff */
[----:B------:R-:W-:Y:S01]  /*7db0*/  SHF.R.S32.HI R6, RZ, 0x1f, R2 ;  /* 0x0000001fff067819 */ /* 0x000fe20000011402 */
[----:B------:R-:W-:-:S04]  /*7dc0*/  IMAD.WIDE.U32 R18, R18, R7, RZ ;  /* 0x0000000712127225 */ /* 0x000fc800078e00ff */
[----:B------:R-:W-:Y:S01]  /*7dd0*/  IMAD.MOV R7, RZ, RZ, -R153 ;  /* 0x000000ffff077224 */ /* 0x000fe200078e0a99 */
[----:B------:R-:W-:Y:S01]  /*7de0*/  IADD3.X R152, R152, R157, R6, P2, P5 ;  /* 0x0000009d98987210 */ /* 0x000fe200017ea406 */
[----:B------:R-:W-:Y:S01]  /*7df0*/  IMAD.IADD R155, R19, 0x1, R155 ;  /* 0x00000001139b7824 */ /* 0x000fe200078e029b */
[----:B------:R-:W-:Y:S01]  /*7e00*/  IADD3 R18, P2, P5, R153, R22, R18 ;  /* 0x0000001699127210 */ /* 0x000fe20007d5e012 */
[----:B------:R-:W-:Y:S01]  /*7e10*/  IMAD R7, R21, R7, R20 ;  /* 0x0000000715077224 */ /* 0x000fe200078e0214 */
[----:B------:R-:W-:-:S04]  /*7e20*/  SHF.R.S32.HI R19, RZ, 0x1f, R153 ;  /* 0x0000001fff137819 */ /* 0x000fc80000011499 */
[----:B------:R-:W-:Y:S02]  /*7e30*/  IADD3.X R19, R19, R152, R155, P2, P5 ;  /* 0x0000009813137210 */ /* 0x000fe400017ea49b */
[----:B------:R-:W-:Y:S01]  /*7e40*/  SHF.R.S32.HI R153, RZ, 0x1f, R7 ;  /* 0x0000001fff997819 */ /* 0x000fe20000011407 */
[-C--:B---3--:R-:W-:Y:S02]  /*7e50*/  IMAD R8, R15, R7.reuse, RZ ;  /* 0x000000070f087224 */ /* 0x088fe400078e02ff */
[----:B------:R-:W-:-:S04]  /*7e60*/  IMAD.WIDE.U32 R18, R14, R7, R18 ;  /* 0x000000070e127225 */ /* 0x000fc800078e0012 */
[----:B------:R-:W-:-:S04]  /*7e70*/  IMAD R153, R14, R153, R8 ;  /* 0x000000990e997224 */ /* 0x000fc800078e0208 */
[----:B------:R-:W-:Y:S01]  /*7e80*/  IMAD.IADD R7, R19, 0x1, R153 ;  /* 0x0000000113077824 */ /* 0x000fe200078e0299 */
[----:B--2---:R-:W-:-:S04]  /*7e90*/  LEA R19, P2, R18, R12, 0x2 ;  /* 0x0000000c12137211 */ /* 0x004fc800078410ff */
[----:B----4-:R-:W-:Y:S01]  /*7ea0*/  LEA.HI.X R7, R18, R13, R7, 0x2, P2 ;  /* 0x0000000d12077211 */ /* 0x010fe200010f1407 */
[----:B------:R-:W-:Y:S08]  /*7eb0*/  @P1 BRA `(.L_x_9944) ;  /* 0x0000000000101947 */ /* 0x000ff00003800000 */
[----:B------:R-:W-:Y:S05]  /*7ec0*/  @!P0 BRA `(.L_x_9944) ;  /* 0x00000000000c8947 */ /* 0x000fea0003800000 */
[----:B------:R-:W2:Y:S04]  /*7ed0*/  LDG.E R8, desc[UR38][R16.64] ;  /* 0x0000002610087981 */ /* 0x000ea8000c1e1900 */
[----:B-----5:R-:W2:Y:S02]  /*7ee0*/  LDG.E R5, desc[UR38][R16.64+0x4] ;  /* 0x0000042610057981 */ /* 0x020ea4000c1e1900 */
[----:B--2---:R-:W-:-:S07]  /*7ef0*/  IMAD.IADD R5, R5, 0x1, -R8 ;  /* 0x0000000105057824 */ /* 0x004fce00078e0a08 */
.L_x_9944:
[----:B------:R-:W2:Y:S01]  /*7f00*/  LDL R16, [R1+0x78] ;  /* 0x0000780001107983 */ /* 0x000ea20000100800 */
[----:B------:R-:W0:Y:S03]  /*7f10*/  S2R R8, SR_TID.X ;  /* 0x0000000000087919 */ /* 0x000e260000002100 */
[----:B------:R-:W-:Y:S04]  /*7f20*/  SHFL.IDX PT, R12, R19, RZ, 0x1c1f ;  /* 0x001c1fff130c7589 */ /* 0x000fe800000e0000 */
[----:B------:R-:W1:Y:S04]  /*7f30*/  SHFL.IDX PT, R13, R7, RZ, 0x1c1f ;  /* 0x001c1fff070d7589 */ /* 0x000e6800000e0000 */
[----:B------:R-:W-:Y:S01]  /*7f40*/  SHFL.IDX PT, R14, R19, 0x1, 0x1c1f ;  /* 0x003c1f00130e7f89 */ /* 0x000fe200000e0000 */
[----:B0-----:R-:W-:-:S05]  /*7f50*/  VIADD R17, R8, 0xffffff80 ;  /* 0xffffff8008117836 */ /* 0x001fca0000000000 */
[----:B------:R-:W-:-:S04]  /*7f60*/  SHF.R.S32.HI R8, RZ, 0x1f, R17 ;  /* 0x0000001fff087819 */ /* 0x000fc80000011411 */
[----:B------:R-:W-:-:S04]  /*7f70*/  LEA.HI R8, R8, R17, RZ, 0x7 ;  /* 0x0000001108087211 */ /* 0x000fc800078f38ff */
[----:B------:R-:W-:Y:S01]  /*7f80*/  LOP3.LUT R8, R8, 0xffffff80, RZ, 0xc0, !PT ;  /* 0xffffff8008087812 */ /* 0x000fe200078ec0ff */
[----:B------:R-:W0:Y:S04]  /*7f90*/  SHFL.IDX PT, R15, R7, 0x1, 0x1c1f ;  /* 0x003c1f00070f7f89 */ /* 0x000e2800000e0000 */
[----:B------:R-:W-:Y:S02]  /*7fa0*/  IMAD.IADD R8, R17, 0x1, -R8 ;  /* 0x0000000111087824 */ /* 0x000fe400078e0a08 */
[----:B-----5:R-:W-:-:S03]  /*7fb0*/  IMAD R5, R5, R21, RZ ;  /* 0x0000001505057224 */ /* 0x020fc600078e02ff */
[----:B------:R-:W-:Y:S01]  /*7fc0*/  LOP3.LUT P0, RZ, R8, 0x3, RZ, 0xc0, !PT ;  /* 0x0000000308ff7812 */ /* 0x000fe2000780c0ff */
[----:B--2---:R-:W-:-:S04]  /*7fd0*/  IMAD R16, R208, 0x80, R16 ;  /* 0x00000080d0107824 */ /* 0x004fc800078e0210 */
[C---:B------:R-:W-:Y:S01]  /*7fe0*/  VIADD R8, R16.reuse, 0x8 ;  /* 0x0000000810087836 */ /* 0x040fe20000000000 */
[----:B------:R-:W-:-:S04]  /*7ff0*/  ISETP.GE.OR P1, PT, R16, R5, P0 ;  /* 0x000000051000720c */ /* 0x000fc80000726670 */
[----:B------:R-:W-:-:S09]  /*8000*/  ISETP.GE.OR P0, PT, R8, R5, P0 ;  /* 0x000000050800720c */ /* 0x000fd20000706670 */
[----:B-1----:R1:W-:Y:S04]  /*8010*/  @!P1 ST.E desc[UR38][R12.64], R3 ;  /* 0x000000030c009985 */ /* 0x0023e8000c101926 */
[----:B0-----:R1:W-:Y:S01]  /*8020*/  @!P0 ST.E desc[UR38][R14.64], R4 ;  /* 0x000000040e008985 */ /* 0x0013e2000c101926 */
[----:B------:R-:W-:Y:S05]  /*8030*/  @P3 BRA `(.L_x_9945) ;  /* 0x0000000c00f83947 */ /* 0x000fea0003800000 */
[----:B------:R-:W0:Y:S01]  /*8040*/  S2R R17, SR_TID.X ;  /* 0x0000000000117919 */ /* 0x000e220000002100 */
[----:B------:R-:W2:Y:S01]  /*8050*/  @P4 LDC R85, c[0x0][0xcec] ;  /* 0x00033b00ff554b82 */ /* 0x000ea20000000800 */
[----:B------:R-:W-:-:S07]  /*8060*/  ULDC.64 UR4, c[0x0][0xba0] ;  /* 0x0002e80000047ab9 */ /* 0x000fce0000000a00 */
[----:B------:R-:W3:Y:S01]  /*8070*/  @P4 LDC R87, c[0x0][0xcf0] ;  /* 0x00033c00ff574b82 */ /* 0x000ee20000000800 */
[----:B0-----:R-:W-:-:S05]  /*8080*/  VIADD R17, R17, 0xffffff80 ;  /* 0xffffff8011117836 */ /* 0x001fca0000000000 */
[----:B-1----:R-:W-:-:S04]  /*8090*/  SHF.R.S32.HI R3, RZ, 0x1f, R17 ;  /* 0x0000001fff037819 */ /* 0x002fc80000011411 */
[----:B------:R-:W-:-:S04]  /*80a0*/  LEA.HI R3, R3, R17, RZ, 0x3 ;  /* 0x0000001103037211 */ /* 0x000fc800078f18ff */
[----:B------:R-:W-:-:S05]  /*80b0*/  LOP3.LUT R4, R3, 0xfffffff8, RZ, 0xc0, !PT ;  /* 0xfffffff803047812 */ /* 0x000fca00078ec0ff */
[----:B------:R-:W-:Y:S01]  /*80c0*/  IMAD.IADD R83, R17, 0x1, -R4 ;  /* 0x0000000111537824 */ /* 0x000fe200078e0a04 */
[----:B------:R-:W-:-:S03]  /*80d0*/  SHF.R.S32.HI R4, RZ, 0x3, R3 ;  /* 0x00000003ff047819 */ /* 0x000fc60000011403 */
[----:B------:R-:W-:-:S04]  /*80e0*/  IMAD.SHL.U32 R3, R83, 0x8, RZ ;  /* 0x0000000853037824 */ /* 0x000fc800078e00ff */
        /* <DEDUP_REMOVED lines=10> */
[----:B------:R-:W-:Y:S02]  /*8190*/  IADD3 R53, P1, R158, 0x9000, RZ ;  /* 0x000090009e357810 */ /* 0x000fe40007f3e0ff */
[----:B------:R-:W-:Y:S02]  /*81a0*/  LOP3.LUT R24, R25, 0x380, RZ, 0xc0, !PT ;  /* 0x0000038019187812 */ /* 0x000fe400078ec0ff */
[----:B------:R-:W-:Y:S01]  /*81b0*/  LOP3.LUT R52, R53, 0x380, RZ, 0xc0, !PT ;  /* 0x0000038035347812 */ /* 0x000fe200078ec0ff */
[----:B------:R-:W5:Y:S01]  /*81c0*/  LD.E.128 R28, desc[UR38][R28.64] ;  /* 0x000000261c1c7980 */ /* 0x000f62000c101d00 */
        /* <DEDUP_REMOVED lines=8> */
[----:B------:R-:W-:Y:S01]  /*8250*/  LOP3.LUT R7, R8, 0x380, RZ, 0xc0, !PT ;  /* 0x0000038008077812 */ /* 0x000fe200078ec0ff */
[--C-:B------:R-:W-:Y:S01]  /*8260*/  IMAD.X R77, RZ, RZ, R159.reuse, P1 ;  /* 0x000000ffff4d7224 */ /* 0x100fe200008e069f */
[----:B------:R-:W-:Y:S01]  /*8270*/  LOP3.LUT R24, R24, R25, RZ, 0x3c, !PT ;  /* 0x0000001918187212 */ /* 0x000fe200078e3cff */
[----:B------:R-:W-:Y:S01]  /*8280*/  IMAD.X R25, RZ, RZ, R159, P2 ;  /* 0x000000ffff197224 */ /* 0x000fe200010e069f */
[----:B------:R-:W-:Y:S01]  /*8290*/  SHF.R.U64 R7, R7, 0x3, RZ ;  /* 0x0000000307077819 */ /* 0x000fe200000012ff */
[----:B------:R-:W5:Y:S01]  /*82a0*/  LD.E.128 R16, desc[UR38][R16.64] ;  /* 0x0000002610107980 */ /* 0x000f62000c101d00 */
[----:B------:R-:W-:-:S02]  /*82b0*/  IADD3 R33, P0, R158, 0x4000, RZ ;  /* 0x000040009e217810 */ /* 0x000fc40007f1e0ff */
[----:B------:R-:W-:Y:S01]  /*82c0*/  LOP3.LUT R76, R7, R8, RZ, 0x3c, !PT ;  /* 0x00000008074c7212 */ /* 0x000fe200078e3cff */
[----:B------:R-:W-:Y:S01]  /*82d0*/  IMAD R7, R6, UR4, RZ ;  /* 0x0000000406077c24 */ /* 0x000fe2000f8e02ff */
[C---:B------:R-:W-:Y:S01]  /*82e0*/  IADD3 R37, P6, R158.reuse, 0x5000, RZ ;  /* 0x000050009e257810 */ /* 0x040fe20007fde0ff */
[----:B------:R-:W5:Y:S01]  /*82f0*/  LD.E.128 R24, desc[UR38][R24.64] ;  /* 0x0000002618187980 */ /* 0x000f62000c101d00 */
[----:B------:R-:W-:Y:S01]  /*8300*/  IADD3 R41, P5, R158, 0x6000, RZ ;  /* 0x000060009e297810 */ /* 0x000fe20007fbe0ff */
[----:B------:R-:W-:Y:S01]  /*8310*/  IMAD R81, R2, UR5, R7 ;  /* 0x0000000502517c24 */ /* 0x000fe2000f8e0207 */
[----:B------:R-:W-:Y:S01]  /*8320*/  IADD3 R45, P3, R158, 0x7000, RZ ;  /* 0x000070009e2d7810 */ /* 0x000fe20007f7e0ff */
[----:B------:R-:W-:Y:S01]  /*8330*/  IMAD.WIDE.U32 R6, R2, UR4, RZ ;  /* 0x0000000402067c25 */ /* 0x000fe2000f8e00ff */
[----:B------:R-:W-:Y:S01]  /*8340*/  IADD3 R49, P2, R158, 0x8000, RZ ;  /* 0x000080009e317810 */ /* 0x000fe20007f5e0ff */
[----:B------:R-:W-:Y:S01]  /*8350*/  ULDC.64 UR4, c[0x0][0xbe8] ;  /* 0x0002fa0000047ab9 */ /* 0x000fe20000000a00 */
[----:B------:R-:W-:Y:S01]  /*8360*/  LOP3.LUT R32, R33, 0x380, RZ, 0xc0, !PT ;  /* 0x0000038021207812 */ /* 0x000fe200078ec0ff */
[----:B------:R-:W-:Y:S01]  /*8370*/  IMAD.IADD R7, R7, 0x1, R81 ;  /* 0x0000000107077824 */ /* 0x000fe200078e0251 */
[----:B------:R-:W-:Y:S01]  /*8380*/  LOP3.LUT R36, R37, 0x380, RZ, 0xc0, !PT ;  /* 0x0000038025247812 */ /* 0x000fe200078ec0ff */
[----:B------:R-:W-:Y:S01]  /*8390*/  IMAD R81, R83, 0x20, R4 ;  /* 0x0000002053517824 */ /* 0x000fe200078e0204 */
[----:B------:R-:W-:Y:S01]  /*83a0*/  LOP3.LUT R40, R41, 0x380, RZ, 0xc0, !PT ;  /* 0x0000038029287812 */ /* 0x000fe200078ec0ff */
[----:B------:R-:W5:Y:S01]  /*83b0*/  LD.E.128 R52, desc[UR38][R52.64] ;  /* 0x0000002634347980 */ /* 0x000f62000c101d00 */
[----:B------:R-:W-:Y:S01]  /*83c0*/  LOP3.LUT R44, R45, 0x380, RZ, 0xc0, !PT ;  /* 0x000003802d2c7812 */ /* 0x000fe200078ec0ff */
[----:B------:R-:W-:Y:S01]  /*83d0*/  IMAD R20, R208, 0x80, R81 ;  /* 0x00000080d0147824 */ /* 0x000fe200078e0251 */
[----:B------:R-:W-:Y:S01]  /*83e0*/  LOP3.LUT R48, R49, 0x380, RZ, 0xc0, !PT ;  /* 0x0000038031307812 */ /* 0x000fe200078ec0ff */
[----:B------:R-:W-:Y:S01]  /*83f0*/  IMAD.WIDE.U32 R6, R206, UR4, R6 ;  /* 0x00000004ce067c25 */ /* 0x000fe2000f8e0006 */
[----:B------:R-:W-:Y:S01]  /*8400*/  SHF.R.U64 R32, R32, 0x3, RZ ;  /* 0x0000000320207819 */ /* 0x000fe200000012ff */
[----:B------:R-:W5:Y:S01]  /*8410*/  LD.E.128 R76, desc[UR38][R76.64] ;  /* 0x000000264c4c7980 */ /* 0x000f62000c101d00 */
[----:B------:R-:W-:Y:S01]  /*8420*/  SHF.R.U64 R36, R36, 0x3, RZ ;  /* 0x0000000324247819 */ /* 0x000fe200000012ff */
[----:B--2---:R-:W-:Y:S01]  /*8430*/  @P4 IMAD.HI.U32 R2, R20, R85, RZ ;  /* 0x0000005514024227 */ /* 0x004fe200078e00ff */
[----:B------:R-:W-:-:S02]  /*8440*/  SHF.R.U64 R40, R40, 0x3, RZ ;  /* 0x0000000328287819 */ /* 0x000fc400000012ff */
[----:B------:R-:W-:Y:S02]  /*8450*/  SHF.R.U64 R44, R44, 0x3, RZ ;  /* 0x000000032c2c7819 */ /* 0x000fe400000012ff */
[----:B------:R-:W-:Y:S02]  /*8460*/  SHF.R.U64 R48, R48, 0x3, RZ ;  /* 0x0000000330307819 */ /* 0x000fe400000012ff */
[----:B------:R-:W-:Y:S01]  /*8470*/  SHF.R.S32.HI R83, RZ, 0x1f, R204 ;  /* 0x0000001fff537819 */ /* 0x000fe200000114cc */
        /* <DEDUP_REMOVED lines=12> */
[----:B------:R-:W-:Y:S01]  /*8540*/  IMAD.MOV.U32 R81, RZ, RZ, R20 ;  /* 0x000000ffff517224 */ /* 0x000fe200078e0014 */
[C---:B------:R-:W-:Y:S01]  /*8550*/  IADD3 R61, P6, R158.reuse, 0xb000, RZ ;  /* 0x0000b0009e3d7810 */ /* 0x040fe20007fde0ff */
[----:B------:R-:W-:Y:S01]  /*8560*/  ULDC.64 UR4, c[0x0][0xbf0] ;  /* 0x0002fc0000047ab9 */ /* 0x000fe20000000a00 */
[C---:B------:R-:W-:Y:S01]  /*8570*/  IADD3 R65, P5, R158.reuse, 0xc000, RZ ;  /* 0x0000c0009e417810 */ /* 0x040fe20007fbe0ff */
[----:B------:R-:W5:Y:S01]  /*8580*/  LD.E.128 R32, desc[UR38][R32.64] ;  /* 0x0000002620207980 */ /* 0x000f62000c101d00 */
[----:B------:R-:W-:-:S02]  /*8590*/  IADD3 R69, P3, R158, 0xd000, RZ ;  /* 0x0000d0009e457810 */ /* 0x000fc40007f7e0ff */
[----:B------:R-:W-:Y:S01]  /*85a0*/  IADD3 R73, P2, R158, 0xe000, RZ ;  /* 0x0000e0009e497810 */ /* 0x000fe20007f5e0ff */
[----:B------:R-:W5:Y:S01]  /*85b0*/  LD.E.128 R36, desc[UR38][R36.64] ;  /* 0x0000002624247980 */ /* 0x000f62000c101d00 */
[----:B---3--:R-:W-:Y:S01]  /*85c0*/  @P4 SHF.R.U32.HI R81, RZ, R87, R2 ;  /* 0x00000057ff514219 */ /* 0x008fe20000011602 */
[----:B------:R-:W-:Y:S01]  /*85d0*/  IMAD R83, R83, UR4, RZ ;  /* 0x0000000453537c24 */ /* 0x000fe2000f8e02ff */
[----:B------:R-:W-:Y:S01]  /*85e0*/  LOP3.LUT R56, R57, 0x380, RZ, 0xc0, !PT ;  /* 0x0000038039387812 */ /* 0x000fe200078ec0ff */
[----:B------:R-:W5:Y:S01]  /*85f0*/  LD.E.128 R40, desc[UR38][R40.64] ;  /* 0x0000002628287980 */ /* 0x000f62000c101d00 */
[----:B------:R-:W-:Y:S01]  /*8600*/  LOP3.LUT R60, R61, 0x380, RZ, 0xc0, !PT ;  /* 0x000003803d3c7812 */ /* 0x000fe200078ec0ff */
[----:B------:R-:W-:Y:S01]  /*8610*/  IMAD.MOV R8, RZ, RZ, -R81 ;  /* 0x000000ffff087224 */ /* 0x000fe200078e0a51 */
[----:B------:R-:W-:Y:S01]  /*8620*/  LOP3.LUT R64, R65, 0x380, RZ, 0xc0, !PT ;  /* 0x0000038041407812 */ /* 0x000fe200078ec0ff */
[----:B------:R-:W5:Y:S01]  /*8630*/  LD.E.128 R44, desc[UR38][R44.64] ;  /* 0x000000262c2c7980 */ /* 0x000f62000c101d00 */
[----:B------:R-:W-:-:S02]  /*8640*/  LOP3.LUT R68, R69, 0x380, RZ, 0xc0, !PT ;  /* 0x0000038045447812 */ /* 0x000fc400078ec0ff */
[----:B------:R-:W-:Y:S01]  /*8650*/  LOP3.LUT R72, R73, 0x380, RZ, 0xc0, !PT ;  /* 0x0000038049487812 */ /* 0x000fe200078ec0ff */
[----:B------:R-:W5:Y:S01]  /*8660*/  LD.E.128 R48, desc[UR38][R48.64] ;  /* 0x0000002630307980 */ /* 0x000f62000c101d00 */
[----:B------:R-:W-:Y:S01]  /*8670*/  SHF.R.S32.HI R2, RZ, 0x1f, R81 ;  /* 0x0000001fff027819 */ /* 0x000fe20000011451 */
[----:B------:R-:W-:Y:S01]  /*8680*/  IMAD R83, R204, UR5, R83 ;  /* 0x00000005cc537c24 */ /* 0x000fe2000f8e0253 */
[----:B------:R-:W-:Y:S01]  /*8690*/  LOP3.LUT R13, R158, 0x380, RZ, 0xc0, !PT ;  /* 0x000003809e0d7812 */ /* 0x000fe200078ec0ff */
[----:B------:R-:W-:Y:S01]  /*86a0*/  IMAD.WIDE.U32 R6, R204, UR4, R6 ;  /* 0x00000004cc067c25 */ /* 0x000fe2000f8e0006 */
[----:B------:R-:W-:Y:S01]  /*86b0*/  ULDC.64 UR4, c[0x0][0xbe0] ;  /* 0x0002f80000047ab9 */ /* 0x000fe20000000a00 */
[----:B------:R-:W-:Y:S02]  /*86c0*/  SHF.R.U64 R56, R56, 0x3, RZ ;  /* 0x0000000338387819 */ /* 0x000fe400000012ff */
[----:B------:R-:W-:Y:S01]  /*86d0*/  SHF.R.U64 R60, R60, 0x3, RZ ;  /* 0x000000033c3c7819 */ /* 0x000fe200000012ff */
[----:B------:R-:W-:Y:S01]  /*86e0*/  IMAD R2, R2, UR4, RZ ;  /* 0x0000000402027c24 */ /* 0x000fe2000f8e02ff */
[----:B------:R-:W-:Y:S01]  /*86f0*/  SHF.R.U64 R64, R64, 0x3, RZ ;  /* 0x0000000340407819 */ /* 0x000fe200000012ff */
[----:B------:R-:W-:Y:S01]  /*8700*/  IMAD R21, R21, R8, R20 ;  /* 0x0000000815157224 */ /* 0x000fe200078e0214 */
[----:B------:R-:W-:-:S02]  /*8710*/  SHF.R.U64 R68, R68, 0x3, RZ ;  /* 0x0000000344447819 */ /* 0x000fc400000012ff */
[----:B------:R-:W-:Y:S01]  /*8720*/  SHF.R.U64 R72, R72, 0x3, RZ ;  /* 0x0000000348487819 */ /* 0x000fe200000012ff */
[----:B------:R-:W-:Y:S01]  /*8730*/  IMAD.IADD R7, R7, 0x1, R83 ;  /* 0x0000000107077824 */ /* 0x000fe200078e0253 */
        /* <DEDUP_REMOVED lines=13> */
[----:B------:R-:W-:Y:S01]  /*8810*/  IMAD.WIDE.U32 R6, R81, UR4, R6 ;  /* 0x0000000451067c25 */ /* 0x000fe2000f8e0006 */
[----:B------:R-:W-:Y:S01]  /*8820*/  SHF.R.S32.HI R2, RZ, 0x1f, R21 ;  /* 0x0000001fff027819 */ /* 0x000fe20000011415 */
[----:B------:R-:W-:Y:S01]  /*8830*/  ULDC.64 UR4, c[0x0][0xbd8] ;  /* 0x0002f60000047ab9 */ /* 0x000fe20000000a00 */
[----:B------:R-:W5:Y:S01]  /*8840*/  LD.E.128 R56, desc[UR38][R56.64] ;  /* 0x0000002638387980 */ /* 0x000f62000c101d00 */
[----:B------:R-:W-:-:S02]  /*8850*/  IMAD.IADD R7, R7, 0x1, R83 ;  /* 0x0000000107077824 */ /* 0x000fc400078e0253 */
[----:B------:R-:W-:Y:S01]  /*8860*/  IMAD R2, R2, UR4, RZ ;  /* 0x0000000402027c24 */ /* 0x000fe2000f8e02ff */
[----:B------:R0:W5:Y:S01]  /*8870*/  LD.E.128 R12, desc[UR38][R158.64] ;  /* 0x000000269e0c7980 */ /* 0x000162000c101d00 */
[----:B------:R-:W-:-:S03]  /*8880*/  IMAD R22, R208, 0x80, R4 ;  /* 0x00000080d0167824 */ /* 0x000fc600078e0204 */
[----:B------:R-:W5:Y:S04]  /*8890*/  LD.E.128 R60, desc[UR38][R60.64] ;  /* 0x000000263c3c7980 */ /* 0x000f68000c101d00 */
[----:B------:R-:W5:Y:S04]  /*88a0*/  LD.E.128 R64, desc[UR38][R64.64] ;  /* 0x0000002640407980 */ /* 0x000f68000c101d00 */
[----:B------:R-:W5:Y:S04]  /*88b0*/  LD.E.128 R68, desc[UR38][R68.64] ;  /* 0x0000002644447980 */ /* 0x000f68000c101d00 */
[----:B------:R-:W5:Y:S01]  /*88c0*/  LD.E.128 R72, desc[UR38][R72.64] ;  /* 0x0000002648487980 */ /* 0x000f62000c101d00 */
[C---:B------:R-:W-:Y:S01]  /*88d0*/  IMAD R81, R21.reuse, UR5, R2 ;  /* 0x0000000515517c24 */ /* 0x040fe2000f8e0202 */
[----:B------:R-:W-:Y:S01]  /*88e0*/  @!PT LDS RZ, [RZ] ;  /* 0x00000000fffff984 */ /* 0x000fe20000000800 */
[----:B------:R-:W-:Y:S01]  /*88f0*/  @!PT LDS RZ, [RZ] ;  /* 0x00000000fffff984 */ /* 0x000fe20000000800 */
[----:B------:R-:W-:Y:S01]  /*8900*/  @!PT LDS RZ, [RZ] ;  /* 0x00000000fffff984 */ /* 0x000fe20000000800 */
[----:B------:R-:W-:Y:S01]  /*8910*/  @!PT LDS RZ, [RZ] ;  /* 0x00000000fffff984 */ /* 0x000fe20000000800 */
[----:B------:R1:W-:Y:S06]  /*8920*/  MEMBAR.ALL.CTA ;  /* 0x0000000000007992 */ /* 0x0003ec0000008000 */
[----:B-1----:R-:W1:Y:S01]  /*8930*/  FENCE.VIEW.ASYNC.S ;  /* 0x00000000000073c6 */ /* 0x002e620000000000 */
[----:B------:R-:W-:Y:S01]  /*8940*/  IMAD.WIDE.U32 R6, R21, UR4, R6 ;  /* 0x0000000415067c25 */ /* 0x000fe2000f8e0006 */
[----:B------:R-:W-:-:S03]  /*8950*/  ULDC.64 UR4, c[0x0][0xb80] ;  /* 0x0002e00000047ab9 */ /* 0x000fc60000000a00 */
[----:B------:R-:W-:Y:S01]  /*8960*/  VIADD R2, R22, 0x20 ;  /* 0x0000002016027836 */ /* 0x000fe20000000000 */
[----:B------:R-:W-:Y:S01]  /*8970*/  LEA R8, P2, R6, UR4, 0x1 ;  /* 0x0000000406087c11 */ /* 0x000fe2000f8408ff */
[----:B------:R-:W-:-:S03]  /*8980*/  IMAD.IADD R7, R7, 0x1, R81 ;  /* 0x0000000107077824 */ /* 0x000fc600078e0251 */
[-C--:B------:R-:W-:Y:S02]  /*8990*/  ISETP.GE.AND P1, PT, R2, R5.reuse, PT ;  /* 0x000000050200720c */ /* 0x080fe40003f26270 */
[----:B------:R-:W-:Y:S01]  /*89a0*/  LEA.HI.X R2, R6, UR5, R7, 0x1, P2 ;  /* 0x0000000506027c11 */ /* 0x000fe200090f0c07 */
[----:B------:R-:W-:Y:S01]  /*89b0*/  VIADD R0, R0, 0x32420 ;  /* 0x0003242000007836 */ /* 0x000fe20000000000 */
[----:B------:R-:W-:-:S04]  /*89c0*/  ISETP.GE.AND P2, PT, R22, R5, PT ;  /* 0x000000051600720c */ /* 0x000fc80003f46270 */
[----:B------:R-:W-:Y:S01]  /*89d0*/  PRMT R0, RZ, 0x654, R0 ;  /* 0x00000654ff007816 */ /* 0x000fe20000000000 */
[----:B------:R-:W-:Y:S02]  /*89e0*/  VIADD R4, R22, 0x40 ;  /* 0x0000004016047836 */ /* 0x000fe40000000000 */
[C---:B------:R-:W-:Y:S02]  /*89f0*/  VIADD R85, R3.reuse, 0x40 ;  /* 0x0000004003557836 */ /* 0x040fe40000000000 */
[C---:B------:R-:W-:Y:S01]  /*8a00*/  VIADD R87, R3.reuse, 0x80 ;  /* 0x0000008003577836 */ /* 0x040fe20000000000 */
[----:B-1----:R1:W-:Y:S01]  /*8a10*/  SYNCS.ARRIVE.TRANS64.RED.A1T0 RZ, [R0+URZ], RZ ;  /* 0x000000ff00ff79a7 */ /* 0x0023e2000810043f */
[----:B------:R-:W-:Y:S01]  /*8a20*/  VIADD R89, R3, 0xc0 ;  /* 0x000000c003597836 */ /* 0x000fe20000000000 */
[----:B------:R0:W2:Y:S01]  /*8a30*/  SHFL.IDX PT, R82, R8, RZ, 0x181f ;  /* 0x00181fff08527589 */ /* 0x0000a200000e0000 */
[----:B------:R-:W-:Y:S01]  /*8a40*/  BSSY B1, `(.L_x_9946) ;  /* 0x0000019000017945 */ /* 0x000fe20003800000 */
[----:B------:R-:W-:-:S02]  /*8a50*/  ISETP.GE.AND P0, PT, R4, R5, PT ;  /* 0x000000050400720c */ /* 0x000fc40003f06270 */
[----:B-1----:R0:W1:Y:S01]  /*8a60*/  SHFL.IDX PT, R0, R2, RZ, 0x181f ;  /* 0x00181fff02007589 */ /* 0x00206200000e0000 */
        /* <DEDUP_REMOVED lines=10> */
[----:B--2---:R-:W-:-:S04]  /*8b10*/  @!P5 LEA R6, P6, R3, R82, 0x1 ;  /* 0x000000520306d211 */ /* 0x004fc800078c08ff */
[----:B-1----:R-:W-:Y:S02]  /*8b20*/  @!P5 LEA.HI.X R7, R3, R0, R84, 0x1, P6 ;  /* 0x000000000307d211 */ /* 0x002fe400030f0c54 */
        /* <DEDUP_REMOVED lines=10> */
.L_x_9947:
[----:B------:R-:W-:Y:S05]  /*8bd0*/  BSYNC B1 ;  /* 0x0000000000017941 */ /* 0x000fea0003800000 */
.L_x_9946:
[----:B-1----:R1:W3:Y:S01]  /*8be0*/  SHFL.IDX PT, R0, R2, 0x1, 0x181f ;  /* 0x00381f0002007f89 */ /* 0x0022e200000e0000 */
[----:B------:R-:W-:Y:S03]  /*8bf0*/  BSSY B1, `(.L_x_9948) ;  /* 0x0000014000017945 */ /* 0x000fe60003800000 */
[----:B0-----:R1:W0:Y:S01]  /*8c00*/  SHFL.IDX PT, R20, R8, 0x1, 0x181f ;  /* 0x00381f0008147f89 */ /* 0x00122200000e0000 */
[----:B------:R-:W-:Y:S05]  /*8c10*/  @P1 BRA `(.L_x_9949) ;  /* 0x0000000000441947 */ /* 0x000fea0003800000 */
[----:B------:R-:W-:Y:S02]  /*8c20*/  ULDC UR4, c[0x0][0xbc8] ;  /* 0x0002f20000047ab9 */ /* 0x000fe40000000800 */
[----:B------:R-:W-:Y:S02]  /*8c30*/  ISETP.GE.AND P4, PT, R3, UR4, PT ;  /* 0x0000000403007c0c */ /* 0x000fe4000bf86270 */
[----:B------:R-:W-:Y:S02]  /*8c40*/  ISETP.GE.AND P3, PT, R85, UR4, PT ;  /* 0x0000000455007c0c */ /* 0x000fe4000bf66270 */
[----:B------:R-:W-:Y:S02]  /*8c50*/  ISETP.GE.AND P2, PT, R87, UR4, PT ;  /* 0x0000000457007c0c */ /* 0x000fe4000bf46270 */
[----:B------:R-:W-:-:S07]  /*8c60*/  ISETP.GE.AND P1, PT, R89, UR4, PT ;  /* 0x0000000459007c0c */ /* 0x000fce000bf26270 */
[-C--:B0-----:R-:W-:Y:S02]  /*8c70*/  @!P4 LEA R6, P6, R3, R20.reuse, 0x1 ;  /* 0x000000140306c211 */ /* 0x081fe400078c08ff */
[----:B-----5:R-:W-:Y:S02]  /*8c80*/  @!P3 LEA R12, P5, R85, R20, 0x1 ;  /* 0x00000014550cb211 */ /* 0x020fe400078a08ff */
        /* <DEDUP_REMOVED lines=10> */
.L_x_9949:
[----:B------:R-:W-:Y:S05]  /*8d30*/  BSYNC B1 ;  /* 0x0000000000017941 */ /* 0x000fea0003800000 */
.L_x_9948:
[----:B---3--:R3:W0:Y:S01]  /*8d40*/  SHFL.IDX PT, R0, R2, 0x2, 0x181f ;  /* 0x00581f0002007f89 */ /* 0x00862200000e0000 */
[----:B------:R-:W-:Y:S03]  /*8d50*/  BSSY B1, `(.L_x_9950) ;  /* 0x0000014000017945 */ /* 0x000fe60003800000 */
[----:B----45:R3:W4:Y:S01]  /*8d60*/  SHFL.IDX PT, R16, R8, 0x2, 0x181f ;  /* 0x00581f0008107f89 */ /* 0x03072200000e0000 */
        /* <DEDUP_REMOVED lines=18> */
.L_x_9951:
[----:B------:R-:W-:Y:S05]  /*8e90*/  BSYNC B1 ;  /* 0x0000000000017941 */ /* 0x000fea0003800000 */
.L_x_9950:
[----:B0-----:R-:W-:Y:S01]  /*8ea0*/  VIADD R0, R22, 0x60 ;  /* 0x0000006016007836 */ /* 0x001fe20000000000 */
[----:B------:R0:W0:Y:S04]  /*8eb0*/  SHFL.IDX PT, R12, R2, 0x3, 0x181f ;  /* 0x00781f00020c7f89 */ /* 0x00002800000e0000 */
[----:B------:R-:W-:Y:S01]  /*8ec0*/  ISETP.GE.AND P0, PT, R0, R5, PT ;  /* 0x000000050000720c */ /* 0x000fe20003f06270 */
[----:B-1-3--:R-:W1:-:S12]  /*8ed0*/  SHFL.IDX PT, R8, R8, 0x3, 0x181f ;  /* 0x00781f0008087f89 */ /* 0x00ae5800000e0000 */
[----:B------:R-:W-:Y:S05]  /*8ee0*/  @P0 BRA `(.L_x_9952) ;  /* 0x0000002400800947 */ /* 0x000fea0003800000 */
[----:B------:R-:W-:Y:S02]  /*8ef0*/  ULDC UR4, c[0x0][0xbc8] ;  /* 0x0002f20000047ab9 */ /* 0x000fe40000000800 */
[----:B------:R-:W-:Y:S02]  /*8f00*/  ISETP.GE.AND P3, PT, R3, UR4, PT ;  /* 0x0000000403007c0c */ /* 0x000fe4000bf66270 */
[----:B------:R-:W-:Y:S02]  /*8f10*/  ISETP.GE.AND P4, PT, R85, UR4, PT ;  /* 0x0000000455007c0c */ /* 0x000fe4000bf86270 */
[----:B------:R-:W-:-:S09]  /*8f20*/  ISETP.GE.AND P5, PT, R87, UR4, PT ;  /* 0x0000000457007c0c */ /* 0x000fd2000bfa6270 */
[-C--:B01----:R-:W-:Y:S02]  /*8f30*/  @!P3 LEA R2, P0, R3, R8.reuse, 0x1 ;  /* 0x000000080302b211 */ /* 0x083fe400078008ff */
[-C--:B------:R-:W-:Y:S02]  /*8f40*/  @!P4 LEA R4, P1, R85, R8.reuse, 0x1 ;  /* 0x000000085504c211 */ /* 0x080fe400078208ff */
        /* <DEDUP_REMOVED lines=13> */
.L_x_9945:
[----:B------:R-:W-:Y:S01]  /*9020*/  ULDC.64 UR4, c[0x0][0xc08] ;  /* 0x0003020000047ab9 */ /* 0x000fe20000000a00 */
[----:B-1----:R-:W0:Y:S01]  /*9030*/  @P4 LDC R15, c[0x0][0xcec] ;  /* 0x00033b00ff0f4b82 */ /* 0x002e220000000800 */
[----:B------:R-:W-:Y:S01]  /*9040*/  IMAD R3, R6, UR4, RZ ;  /* 0x0000000406037c24 */ /* 0x000fe2000f8e02ff */
[----:B------:R-:W-:Y:S01]  /*9050*/  ULDC.64 UR6, c[0x0][0xc30] ;  /* 0x00030c0000067ab9 */ /* 0x000fe20000000a00 */
[----:B------:R-:W-:Y:S01]  /*9060*/  IMAD.WIDE.U32 R6, R2, UR4, RZ ;  /* 0x0000000402067c25 */ /* 0x000fe2000f8e00ff */
[----:B------:R-:W-:Y:S01]  /*9070*/  ISETP.GE.AND P0, PT, R16, R5, PT ;  /* 0x000000051000720c */ /* 0x000fe20003f06270 */
[----:B------:R-:W-:Y:S01]  /*9080*/  BSSY B1, `(.L_x_9953) ;  /* 0x00000d3000017945 */ /* 0x000fe20003800000 */
[----:B------:R-:W-:Y:S01]  /*9090*/  SHF.R.S32.HI R22, RZ, 0x1f, R211 ;  /* 0x0000001fff167819 */ /* 0x000fe200000114d3 */
[----:B------:R-:W-:Y:S01]  /*90a0*/  IMAD R3, R2, UR5, R3 ;  /* 0x0000000502037c24 */ /* 0x000fe2000f8e0203 */
[----:B------:R-:W-:Y:S01]  /*90b0*/  ULDC.64 UR4, c[0x0][0xc38] ;  /* 0x00030e0000047ab9 */ /* 0x000fe20000000a00 */
[----:B------:R-:W1:Y:S01]  /*90c0*/  @P4 LDC R2, c[0x0][0xcf0] ;  /* 0x00033c00ff024b82 */ /* 0x000e620000000800 */
        /* <DEDUP_REMOVED lines=15> */
[----:B0-----:R-:W-:Y:S01]  /*91c0*/  @P4 IMAD.HI.U32 R15, R20, R15, RZ ;  /* 0x0000000f140f4227 */ /* 0x001fe200078e00ff */
[----:B------:R-:W-:Y:S02]  /*91d0*/  SHF.R.S32.HI R158, RZ, 0x1f, R221 ;  /* 0x0000001fff9e7819 */ /* 0x000fe400000114dd */
[----:B------:R-:W-:Y:S01]  /*91e0*/  SHF.R.S32.HI R159, RZ, 0x1f, R222 ;  /* 0x0000001fff9f7819 */ /* 0x000fe200000114de */
[C---:B------:R-:W-:Y:S01]  /*91f0*/  IMAD R13, R204.reuse, UR5, R3 ;  /* 0x00000005cc0d7c24 */ /* 0x040fe2000f8e0203 */
[----:B------:R-:W-:Y:S01]  /*9200*/  SHF.R.S32.HI R160, RZ, 0x1f, R223 ;  /* 0x0000001fffa07819 */ /* 0x000fe200000114df */
[----:B------:R-:W-:Y:S01]  /*9210*/  IMAD.WIDE.U32 R6, R204, UR4, R6 ;  /* 0x00000004cc067c25 */ /* 0x000fe2000f8e0006 */
[----:B------:R-:W-:Y:S01]  /*9220*/  ULDC.64 UR4, c[0x0][0xc48] ;  /* 0x0003120000047ab9 */ /* 0x000fe20000000a00 */
[----:B------:R-:W-:-:S02]  /*9230*/  SHF.R.S32.HI R161, RZ, 0x1f, R224 ;  /* 0x0000001fffa17819 */ /* 0x000fc400000114e0 */
[----:B------:R-:W-:Y:S01]  /*9240*/  IMAD.MOV.U32 R3, RZ, RZ, R20 ;  /* 0x000000ffff037224 */ /* 0x000fe200078e0014 */
[----:B-1----:R-:W-:Y:S01]  /*9250*/  @P4 SHF.R.U32.HI R3, RZ, R2, R15 ;  /* 0x00000002ff034219 */ /* 0x002fe2000001160f */
[----:B------:R-:W-:Y:S01]  /*9260*/  IMAD.IADD R7, R7, 0x1, R13 ;  /* 0x0000000107077824 */ /* 0x000fe200078e020d */
[----:B------:R-:W-:Y:S01]  /*9270*/  SHF.R.S32.HI R163, RZ, 0x1f, R226 ;  /* 0x0000001fffa37819 */ /* 0x000fe200000114e2 */
[----:B------:R-:W-:Y:S01]  /*9280*/  VIADD R181, R205, 0x8 ;  /* 0x00000008cdb57836 */ /* 0x000fe20000000000 */
[--C-:B------:R-:W-:Y:S01]  /*9290*/  SHF.R.S32.HI R2, RZ, 0x1f, R3.reuse ;  /* 0x0000001fff027819 */ /* 0x100fe20000011403 */
[----:B------:R-:W-:Y:S01]  /*92a0*/  IMAD.MOV R4, RZ, RZ, -R3 ;  /* 0x000000ffff047224 */ /* 0x000fe200078e0a03 */
[----:B------:R-:W-:Y:S01]  /*92b0*/  SHF.R.S32.HI R164, RZ, 0x1f, R227 ;  /* 0x0000001fffa47819 */ /* 0x000fe200000114e3 */
[----:B------:R-:W-:Y:S01]  /*92c0*/  IMAD.WIDE.U32 R6, R162, UR4, R6 ;  /* 0x00000004a2067c25 */ /* 0x000fe2000f8e0006 */
[----:B------:R-:W-:Y:S02]  /*92d0*/  SHF.R.S32.HI R165, RZ, 0x1f, R228 ;  /* 0x0000001fffa57819 */ /* 0x000fe400000114e4 */
[----:B------:R-:W-:Y:S01]  /*92e0*/  SHF.R.S32.HI R166, RZ, 0x1f, R230 ;  /* 0x0000001fffa67819 */ /* 0x000fe200000114e6 */
        /* <DEDUP_REMOVED lines=20> */
[----:B------:R-:W-:Y:S01]  /*9430*/  VIADD R2, R0, 0x32420 ;  /* 0x0003242000027836 */ /* 0x000fe20000000000 */
[C---:B------:R-:W-:Y:S01]  /*9440*/  LEA R0, P1, R6.reuse, UR4, 0x2 ;  /* 0x0000000406007c11 */ /* 0x040fe2000f8210ff */
[----:B------:R-:W-:Y:S01]  /*9450*/  IMAD.IADD R3, R7, 0x1, R3 ;  /* 0x0000000107037824 */ /* 0x000fe200078e0203 */
[----:B------:R-:W-:Y:S01]  /*9460*/  SHF.R.S32.HI R175, RZ, 0x1f, R175 ;  /* 0x0000001fffaf7819 */ /* 0x000fe200000114af */
[C---:B------:R-:W-:Y:S01]  /*9470*/  VIADD R174, R205.reuse, 0x20 ;  /* 0x00000020cdae7836 */ /* 0x040fe20000000000 */
[----:B------:R-:W-:Y:S01]  /*9480*/  PRMT R2, RZ, 0x654, R2 ;  /* 0x00000654ff027816 */ /* 0x000fe20000000002 */
[C---:B------:R-:W-:Y:S01]  /*9490*/  VIADD R176, R205.reuse, 0x18 ;  /* 0x00000018cdb07836 */ /* 0x040fe20000000000 */
[----:B------:R-:W-:Y:S01]  /*94a0*/  LEA.HI.X R4, R6, UR5, R3, 0x2, P1 ;  /* 0x0000000506047c11 */ /* 0x000fe200088f1403 */
[C---:B------:R-:W-:Y:S01]  /*94b0*/  VIADD R178, R205.reuse, 0x10 ;  /* 0x00000010cdb27836 */ /* 0x040fe20000000000 */
[----:B------:R0:W-:Y:S01]  /*94c0*/  SYNCS.ARRIVE.TRANS64.RED.A1T0 RZ, [R2+URZ], RZ ;  /* 0x000000ff02ff79a7 */ /* 0x0001e2000810043f */
[----:B------:R-:W-:Y:S01]  /*94d0*/  SHF.R.S32.HI R177, RZ, 0x1f, R177 ;  /* 0x0000001fffb17819 */ /* 0x000fe200000114b1 */
[----:B------:R-:W-:Y:S01]  /*94e0*/  VIADD R180, R205, 0x8 ;  /* 0x00000008cdb47836 */ /* 0x000fe20000000000 */
[----:B------:R1:W2:Y:S01]  /*94f0*/  SHFL.IDX PT, R3, R4, RZ, 0x1c1f ;  /* 0x001c1fff04037589 */ /* 0x0002a200000e0000 */
[----:B------:R-:W-:-:S02]  /*9500*/  SHF.R.S32.HI R179, RZ, 0x1f, R179 ;  /* 0x0000001fffb37819 */ /* 0x000fc400000114b3 */
[----:B------:R-:W-:Y:S01]  /*9510*/  SHF.R.S32.HI R181, RZ, 0x1f, R181 ;  /* 0x0000001fffb57819 */ /* 0x000fe200000114b5 */
        /* <DEDUP_REMOVED lines=8> */
[-C--:B0-----:R-:W-:Y:S02]  /*95a0*/  @!P4 LEA R6, P2, R180, R2.reuse, 0x2 ;  /* 0x00000002b406c211 */ /* 0x081fe400078410ff */
        /* <DEDUP_REMOVED lines=10> */
[-C--:B0-----:R-:W-:Y:S02]  /*9650*/  @!P0 LEA R6, P6, R176, R2.reuse, 0x2 ;  /* 0x00000002b0068211 */ /* 0x081fe400078c10ff */
[-C--:B--2---:R-:W-:Y:S01]  /*9660*/  @!P1 LEA R12, P5, R174, R2.reuse, 0x2 ;  /* 0x00000002ae0c9211 */ /* 0x084fe200078a10ff */
[----:B------:R-:W-:Y:S01]  /*9670*/  VIADD R33, R205, 0xe8 ;  /* 0x000000e8cd217836 */ /* 0x000fe20000000000 */
        /* <DEDUP_REMOVED lines=10> */
[CC--:B0-----:R-:W-:Y:S02]  /*9720*/  @!P3 LEA R6, P6, R236.reuse, R2.reuse, 0x2 ;  /* 0x00000002ec06b211 */ /* 0x0c1fe400078c10ff */
        /* <DEDUP_REMOVED lines=10> */
[CC--:B0-----:R-:W-:Y:S02]  /*97d0*/  @!P0 LEA R6, P4, R233.reuse, R2.reuse, 0x2 ;  /* 0x00000002e9068211 */ /* 0x0c1fe400078810ff */
[----:B--2---:R-:W-:Y:S02]  /*97e0*/  @!P1 LEA R12, P5, R232, R2, 0x2 ;  /* 0x00000002e80c9211 */ /* 0x004fe400078a10ff */
[-C--:B------:R-:W-:Y:S02]  /*97f0*/  @!P0 LEA.HI.X R7, R233, R3.reuse, R169, 0x2, P4 ;  /* 0x00000003e9078211 */ /* 0x080fe400020f14a9 */
[----:B------:R-:W-:Y:S02]  /*9800*/  ISETP.GE.AND P4, PT, R228, UR4, PT ;  /* 0x00000004e4007c0c */ /* 0x000fe4000bf86270 */
[----:B------:R-:W-:Y:S01]  /*9810*/  @!P1 LEA.HI.X R13, R232, R3, R168, 0x2, P5 ;  /* 0x00000003e80d9211 */ /* 0x000fe200028f14a8 */
[----:B------:R0:W-:Y:S01]  /*9820*/  @!P0 ST.E.64 desc[UR38][R6.64], R60 ;  /* 0x0000003c06008985 */ /* 0x0001e2000c101b26 */
[----:B------:R-:W-:-:S02]  /*9830*/  ISETP.GE.AND P5, PT, R227, UR4, PT ;  /* 0x00000004e3007c0c */ /* 0x000fc4000bfa6270 */
[----:B---3--:R-:W-:Y:S01]  /*9840*/  @!P2 LEA R14, P6, R231, R2, 0x2 ;  /* 0x00000002e70ea211 */ /* 0x008fe200078c10ff */
[----:B------:R2:W-:Y:S01]  /*9850*/  @!P1 ST.E.64 desc[UR38][R12.64], R64 ;  /* 0x000000400c009985 */ /* 0x0005e2000c101b26 */
[----:B------:R-:W-:Y:S02]  /*9860*/  ISETP.GE.AND P1, PT, R225, UR4, PT ;  /* 0x00000004e1007c0c */ /* 0x000fe4000bf26270 */
[----:B------:R-:W-:Y:S02]  /*9870*/  @!P2 LEA.HI.X R15, R231, R3, R167, 0x2, P6 ;  /* 0x00000003e70fa211 */ /* 0x000fe400030f14a7 */
[----:B------:R-:W-:-:S03]  /*9880*/  ISETP.GE.AND P0, PT, R226, UR4, PT ;  /* 0x00000004e2007c0c */ /* 0x000fc6000bf06270 */
[----:B------:R3:W-:Y:S01]  /*9890*/  @!P2 ST.E.64 desc[UR38][R14.64], R68 ;  /* 0x000000440e00a985 */ /* 0x0007e2000c101b26 */
[-C--:B0-----:R-:W-:Y:S02]  /*98a0*/  @!P3 LEA R6, P6, R230, R2.reuse, 0x2 ;  /* 0x00000002e606b211 */ /* 0x081fe400078c10ff */
[-C--:B--2---:R-:W-:Y:S02]  /*98b0*/  @!P4 LEA R12, P2, R228, R2.reuse, 0x2 ;  /* 0x00000002e40cc211 */ /* 0x084fe400078410ff */
        /* <DEDUP_REMOVED lines=21> */
[CC--:B0-----:R-:W-:Y:S02]  /*9a10*/  @!P5 LEA R6, P1, R223.reuse, R2.reuse, 0x2 ;  /* 0x00000002df06d211 */ /* 0x0c1fe400078210ff */
[-C--:B--2---:R-:W-:Y:S02]  /*9a20*/  @!P4 LEA R12, P0, R222, R2.reuse, 0x2 ;  /* 0x00000002de0cc211 */ /* 0x084fe400078010ff */
[-C--:B------:R-:W-:Y:S02]  /*9a30*/  @!P5 LEA.HI.X R7, R223, R3.reuse, R160, 0x2, P1 ;  /* 0x00000003df07d211 */ /* 0x080fe400008f14a0 */
[----:B------:R-:W-:Y:S02]  /*9a40*/  ISETP.GE.AND P1, PT, R216, UR4, PT ;  /* 0x00000004d8007c0c */ /* 0x000fe4000bf26270 */
[----:B---3--:R-:W-:Y:S01]  /*9a50*/  @!P3 LEA R14, P6, R221, R2, 0x2 ;  /* 0x00000002dd0eb211 */ /* 0x008fe200078c10ff */
[----:B------:R-:W-:Y:S01]  /*9a60*/  @!P5 ST.E.64 desc[UR38][R6.64], R96 ;  /* 0x000000600600d985 */ /* 0x000fe2000c101b26 */
[----:B------:R-:W-:-:S02]  /*9a70*/  @!P4 LEA.HI.X R13, R222, R3, R159, 0x2, P0 ;  /* 0x00000003de0dc211 */ /* 0x000fc400000f149f */
[----:B------:R-:W-:Y:S02]  /*9a80*/  @!P3 LEA.HI.X R15, R221, R3, R158, 0x2, P6 ;  /* 0x00000003dd0fb211 */ /* 0x000fe400030f149e */
[----:B------:R-:W-:Y:S01]  /*9a90*/  ISETP.GE.AND P0, PT, R215, UR4, PT ;  /* 0x00000004d7007c0c */ /* 0x000fe2000bf06270 */
[----:B------:R-:W-:Y:S01]  /*9aa0*/  @!P4 ST.E.64 desc[UR38][R12.64], R100 ;  /* 0x000000640c00c985 */ /* 0x000fe2000c101b26 */
[-C--:B------:R-:W-:Y:S02]  /*9ab0*/  @!P2 LEA R18, P6, R219, R2.reuse, 0x2 ;  /* 0x00000002db12a211 */ /* 0x080fe400078c10ff */
[----:B------:R-:W-:Y:S01]  /*9ac0*/  ISETP.GE.AND P4, PT, R213, UR4, PT ;  /* 0x00000004d5007c0c */ /* 0x000fe2000bf86270 */
[----:B------:R-:W-:Y:S01]  /*9ad0*/  @!P3 ST.E.64 desc[UR38][R14.64], R104 ;  /* 0x000000680e00b985 */ /* 0x000fe2000c101b26 */
[----:B------:R-:W-:Y:S02]  /*9ae0*/  ISETP.GE.AND P3, PT, R214, UR4, PT ;  /* 0x00000004d6007c0c */ /* 0x000fe4000bf66270 */
[----:B------:R-:W-:-:S02]  /*9af0*/  @!P1 LEA R20, P5, R216, R2, 0x2 ;  /* 0x00000002d8149211 */ /* 0x000fc400078a10ff */
[-C--:B------:R-:W-:Y:S02]  /*9b00*/  @!P2 LEA.HI.X R19, R219, R3.reuse, R157, 0x2, P6 ;  /* 0x00000003db13a211 */ /* 0x080fe400030f149d */
[-C--:B------:R-:W-:Y:S02]  /*9b10*/  @!P1 LEA.HI.X R21, R216, R3.reuse, R156, 0x2, P5 ;  /* 0x00000003d8159211 */ /* 0x080fe400028f149c */
[CC--:B------:R-:W-:Y:S01]  /*9b20*/  @!P0 LEA R16, P6, R215.reuse, R2.reuse, 0x2 ;  /* 0x00000002d7108211 */ /* 0x0c0fe200078c10ff */
[----:B------:R0:W-:Y:S01]  /*9b30*/  @!P2 ST.E.64 desc[UR38][R18.64], R108 ;  /* 0x0000006c1200a985 */ /* 0x0001e2000c101b26 */
[----:B------:R-:W-:Y:S02]  /*9b40*/  ISETP.GE.AND P2, PT, R212, UR4, PT ;  /* 0x00000004d4007c0c */ /* 0x000fe4000bf46270 */
[----:B------:R-:W-:Y:S01]  /*9b50*/  @!P0 LEA.HI.X R17, R215, R3, R155, 0x2, P6 ;  /* 0x00000003d7118211 */ /* 0x000fe200030f149b */
[----:B------:R2:W-:Y:S01]  /*9b60*/  @!P1 ST.E.64 desc[UR38][R20.64], R112 ;  /* 0x0000007014009985 */ /* 0x0005e2000c101b26 */
[----:B------:R-:W-:-:S02]  /*9b70*/  @!P3 LEA R24, P1, R214, R2, 0x2 ;  /* 0x00000002d618b211 */ /* 0x000fc400078210ff */
[-C--:B------:R-:W-:Y:S01]  /*9b80*/  @!P4 LEA R28, P5, R213, R2.reuse, 0x2 ;  /* 0x00000002d51cc211 */ /* 0x080fe200078a10ff */
[----:B------:R3:W-:Y:S01]  /*9b90*/  @!P0 ST.E.64 desc[UR38][R16.64], R116 ;  /* 0x0000007410008985 */ /* 0x0007e2000c101b26 */
[-C--:B------:R-:W-:Y:S02]  /*9ba0*/  @!P3 LEA.HI.X R25, R214, R3.reuse, R154, 0x2, P1 ;  /* 0x00000003d619b211 */ /* 0x080fe400008f149a */
[----:B------:R-:W-:Y:S02]  /*9bb0*/  ISETP.GE.AND P1, PT, R211, UR4, PT ;  /* 0x00000004d3007c0c */ /* 0x000fe4000bf26270 */
[----:B------:R-:W-:Y:S01]  /*9bc0*/  @!P4 LEA.HI.X R29, R213, R3, R153, 0x2, P5 ;  /* 0x00000003d51dc211 */ /* 0x000fe200028f1499 */
[----:B------:R4:W-:Y:S01]  /*9bd0*/  @!P3 ST.E.64 desc[UR38][R24.64], R120 ;  /* 0x000000781800b985 */ /* 0x0009e2000c101b26 */
[----:B------:R-:W-:Y:S01]  /*9be0*/  ISETP.GE.AND P0, PT, R209, UR4, PT ;  /* 0x00000004d1007c0c */ /* 0x000fe2000bf06270 */
[----:B0-----:R-:W-:Y:S01]  /*9bf0*/  VIADD R19, R205, 0xf0 ;  /* 0x000000f0cd137836 */ /* 0x001fe20000000000 */
[----:B------:R-:W-:Y:S01]  /*9c00*/  @!P2 LEA R6, P5, R212, R2, 0x2 ;  /* 0x00000002d406a211 */ /* 0x000fe200078a10ff */
[----:B------:R4:W-:Y:S01]  /*9c10*/  @!P4 ST.E.64 desc[UR38][R28.64], R124 ;  /* 0x0000007c1c00c985 */ /* 0x0009e2000c101b26 */
[----:B------:R-:W-:Y:S01]  /*9c20*/  ISETP.GE.AND P4, PT, R33, UR4, PT ;  /* 0x0000000421007c0c */ /* 0x000fe2000bf86270 */
[----:B--2---:R-:W-:Y:S01]  /*9c30*/  VIADD R21, R205, 0xf8 ;  /* 0x000000f8cd157836 */ /* 0x004fe20000000000 */
[----:B------:R-:W-:-:S02]  /*9c40*/  ISETP.GE.AND P3, PT, R19, UR4, PT ;  /* 0x0000000413007c0c */ /* 0x000fc4000bf66270 */
[-C--:B------:R-:W-:Y:S02]  /*9c50*/  @!P2 LEA.HI.X R7, R212, R3.reuse, R152, 0x2, P5 ;  /* 0x00000003d407a211 */ /* 0x080fe400028f1498 */
[-C--:B------:R-:W-:Y:S02]  /*9c60*/  @!P1 LEA R12, P6, R211, R2.reuse, 0x2 ;  /* 0x00000002d30c9211 */ /* 0x080fe400078c10ff */
[----:B------:R-:W-:Y:S01]  /*9c70*/  SHF.R.S32.HI R15, RZ, 0x1f, R209 ;  /* 0x0000001fff0f7819 */ /* 0x000fe200000114d1 */
[----:B------:R4:W-:Y:S01]  /*9c80*/  @!P2 ST.E.64 desc[UR38][R6.64], R128 ;  /* 0x000000800600a985 */ /* 0x0009e2000c101b26 */
[----:B------:R-:W-:Y:S02]  /*9c90*/  @!P0 LEA R14, P5, R209, R2, 0x2 ;  /* 0x00000002d10e8211 */ /* 0x000fe400078a10ff */
[----:B------:R-:W-:Y:S02]  /*9ca0*/  @!P1 LEA.HI.X R13, R211, R3, R22, 0x2, P6 ;  /* 0x00000003d30d9211 */ /* 0x000fe400030f1416 */
[----:B------:R-:W-:-:S02]  /*9cb0*/  ISETP.GE.AND P6, PT, R21, UR4, PT ;  /* 0x0000000415007c0c */ /* 0x000fc4000bfc6270 */
[-C--:B------:R-:W-:Y:S01]  /*9cc0*/  @!P0 LEA.HI.X R15, R209, R3.reuse, R15, 0x2, P5 ;  /* 0x00000003d10f8211 */ /* 0x080fe200028f140f */
[----:B------:R4:W-:Y:S01]  /*9cd0*/  @!P1 ST.E.64 desc[UR38][R12.64], R132 ;  /* 0x000000840c009985 */ /* 0x0009e2000c101b26 */
[----:B---3--:R-:W-:Y:S02]  /*9ce0*/  SHF.R.S32.HI R17, RZ, 0x1f, R33 ;  /* 0x0000001fff117819 */ /* 0x008fe40000011421 */
[CC--:B------:R-:W-:Y:S01]  /*9cf0*/  @!P4 LEA R16, P5, R33.reuse, R2.reuse, 0x2 ;  /* 0x000000022110c211 */ /* 0x0c0fe200078a10ff */
[----:B------:R4:W-:Y:S01]  /*9d00*/  @!P0 ST.E.64 desc[UR38][R14.64], R136 ;  /* 0x000000880e008985 */ /* 0x0009e2000c101b26 */
[----:B------:R-:W-:Y:S02]  /*9d10*/  SHF.R.S32.HI R20, RZ, 0x1f, R19 ;  /* 0x0000001fff147819 */ /* 0x000fe40000011413 */
[----:B------:R-:W-:Y:S02]  /*9d20*/  @!P4 LEA.HI.X R17, R33, R3, R17, 0x2, P5 ;  /* 0x000000032111c211 */ /* 0x000fe400028f1411 */
[----:B------:R-:W-:-:S03]  /*9d30*/  @!P3 LEA R18, P5, R19, R2, 0x2 ;  /* 0x000000021312b211 */ /* 0x000fc600078a10ff */
[----:B------:R4:W-:Y:S01]  /*9d40*/  @!P4 ST.E.64 desc[UR38][R16.64], R140 ;  /* 0x0000008c1000c985 */ /* 0x0009e2000c101b26 */
[-C--:B------:R-:W-:Y:S02]  /*9d50*/  @!P3 LEA.HI.X R19, R19, R3.reuse, R20, 0x2, P5 ;  /* 0x000000031313b211 */ /* 0x080fe400028f1414 */
[----:B------:R-:W-:Y:S02]  /*9d60*/  SHF.R.S32.HI R20, RZ, 0x1f, R21 ;  /* 0x0000001fff147819 */ /* 0x000fe40000011415 */
[C---:B------:R-:W-:Y:S01]  /*9d70*/  @!P6 LEA R2, P5, R21.reuse, R2, 0x2 ;  /* 0x000000021502e211 */ /* 0x040fe200078a10ff */
[----:B------:R4:W-:Y:S03]  /*9d80*/  @!P3 ST.E.64 desc[UR38][R18.64], R144 ;  /* 0x000000901200b985 */ /* 0x0009e6000c101b26 */
[----:B------:R-:W-:-:S05]  /*9d90*/  @!P6 LEA.HI.X R3, R21, R3, R20, 0x2, P5 ;  /* 0x000000031503e211 */ /* 0x000fca00028f1414 */
[----:B------:R4:W-:Y:S04]  /*9da0*/  @!P6 ST.E.64 desc[UR38][R2.64], R148 ;  /* 0x000000940200e985 */ /* 0x0009e8000c101b26 */
.L_x_9954:
[----:B------:R-:W-:Y:S05]  /*9db0*/  BSYNC B1 ;  /* 0x0000000000017941 */ /* 0x000fea0003800000 */
.L_x_9953:
[----:B------:R-:W-:Y:S01]  /*9dc0*/  ISETP.GE.AND P0, PT, R8, R5, PT ;  /* 0x000000050800720c */ /* 0x000fe20003f06270 */
[----:B--2-4-:R2:W3:Y:S04]  /*9dd0*/  SHFL.IDX PT, R3, R4, 0x1, 0x1c1f ;  /* 0x003c1f0004037f89 */ /* 0x0144e800000e0000 */
[----:B0-----:R2:W0:Y:S08]  /*9de0*/  SHFL.IDX PT, R2, R0, 0x1, 0x1c1f ;  /* 0x003c1f0000027f89 */ /* 0x00143000000e0000 */
[----:B--2---:R-:W-:Y:S05]  /*9df0*/  @P0 BRA `(.L_x_9952) ;  /* 0x0000001400bc0947 */ /* 0x004fea0003800000 */
[----:B------:R-:W-:Y:S01]  /*9e00*/  ULDC UR4, c[0x0][0xbc8] ;  /* 0x0002f20000047ab9 */ /* 0x000fe20000000800 */
[C---:B------:R-:W-:Y:S01]  /*9e10*/  VIADD R21, R205.reuse, 0xe8 ;  /* 0x000000e8cd157836 */ /* 0x040fe20000000000 */
[----:B------:R-:W-:Y:S01]  /*9e20*/  ISETP.GE.AND P5, PT, R180, UR4, PT ;  /* 0x00000004b4007c0c */ /* 0x000fe2000bfa6270 */
[C---:B------:R-:W-:Y:S01]  /*9e30*/  VIADD R25, R205.reuse, 0xf0 ;  /* 0x000000f0cd197836 */ /* 0x040fe20000000000 */
[----:B------:R-:W-:Y:S02]  /*9e40*/  ISETP.GE.AND P4, PT, R205, UR4, PT ;  /* 0x00000004cd007c0c */ /* 0x000fe4000bf86270 */
[----:B------:R-:W-:Y:S02]  /*9e50*/  ISETP.GE.AND P2, PT, R178, UR4, PT ;  /* 0x00000004b2007c0c */ /* 0x000fe4000bf46270 */
[----:B------:R-:W-:Y:S02]  /*9e60*/  ISETP.GE.AND P1, PT, R176, UR4, PT ;  /* 0x00000004b0007c0c */ /* 0x000fe4000bf26270 */
[----:B------:R-:W-:-:S02]  /*9e70*/  ISETP.GE.AND P0, PT, R174, UR4, PT ;  /* 0x00000004ae007c0c */ /* 0x000fc4000bf06270 */
[----:B-1----:R-:W-:Y:S02]  /*9e80*/  SHF.R.S32.HI R0, RZ, 0x1f, R21 ;  /* 0x0000001fff007819 */ /* 0x002fe40000011415 */
[----:B------:R-:W-:Y:S02]  /*9e90*/  SHF.R.S32.HI R8, RZ, 0x1f, R209 ;  /* 0x0000001fff087819 */ /* 0x000fe400000114d1 */
[-C--:B0-----:R-:W-:Y:S01]  /*9ea0*/  @!P5 LEA R6, P3, R180, R2.reuse, 0x2 ;  /* 0x00000002b406d211 */ /* 0x081fe200078610ff */
[----:B---3--:R-:W-:Y:S02]  /*9eb0*/  @!P4 IMAD.WIDE R4, R205, 0x4, R2 ;  /* 0x00000004cd04c825 */ /* 0x008fe400078e0202 */
[----:B------:R-:W-:Y:S02]  /*9ec0*/  @!P2 LEA R12, P6, R178, R2, 0x2 ;  /* 0x00000002b20ca211 */ /* 0x000fe400078c10ff */
[----:B------:R-:W-:Y:S01]  /*9ed0*/  @!P5 LEA.HI.X R7, R180, R3, R181, 0x2, P3 ;  /* 0x00000003b407d211 */ /* 0x000fe200018f14b5 */
[----:B------:R0:W-:Y:S01]  /*9ee0*/  @!P4 ST.E.64 desc[UR38][R4.64], R26 ;  /* 0x0000001a0400c985 */ /* 0x0001e2000c101b26 */
[----:B------:R-:W-:-:S02]  /*9ef0*/  ISETP.GE.AND P3, PT, R237, UR4, PT ;  /* 0x00000004ed007c0c */ /* 0x000fc4000bf66270 */
[-C--:B------:R-:W-:Y:S01]  /*9f00*/  @!P2 LEA.HI.X R13, R178, R3.reuse, R179, 0x2, P6 ;  /* 0x00000003b20da211 */ /* 0x080fe200030f14b3 */
[----:B------:R1:W-:Y:S01]  /*9f10*/  @!P5 ST.E.64 desc[UR38][R6.64], R30 ;  /* 0x0000001e0600d985 */ /* 0x0003e2000c101b26 */
[-C--:B------:R-:W-:Y:S02]  /*9f20*/  @!P1 LEA R14, P5, R176, R2.reuse, 0x2 ;  /* 0x00000002b00e9211 */ /* 0x080fe400078a10ff */
[----:B------:R-:W-:Y:S01]  /*9f30*/  ISETP.GE.AND P4, PT, R236, UR4, PT ;  /* 0x00000004ec007c0c */ /* 0x000fe2000bf86270 */
[----:B------:R2:W-:Y:S01]  /*9f40*/  @!P2 ST.E.64 desc[UR38][R12.64], R34 ;  /* 0x000000220c00a985 */ /* 0x0005e2000c101b26 */
[----:B------:R-:W-:Y:S02]  /*9f50*/  @!P0 LEA R16, P6, R174, R2, 0x2 ;  /* 0x00000002ae108211 */ /* 0x000fe400078c10ff */
[----:B------:R-:W-:Y:S02]  /*9f60*/  @!P1 LEA.HI.X R15, R176, R3, R177, 0x2, P5 ;  /* 0x00000003b00f9211 */ /* 0x000fe400028f14b1 */
[----:B------:R-:W-:-:S02]  /*9f70*/  ISETP.GE.AND P5, PT, R235, UR4, PT ;  /* 0x00000004eb007c0c */ /* 0x000fc4000bfa6270 */
[-C--:B------:R-:W-:Y:S01]  /*9f80*/  @!P0 LEA.HI.X R17, R174, R3.reuse, R175, 0x2, P6 ;  /* 0x00000003ae118211 */ /* 0x080fe200030f14af */
[----:B------:R3:W-:Y:S01]  /*9f90*/  @!P1 ST.E.64 desc[UR38][R14.64], R38 ;  /* 0x000000260e009985 */ /* 0x0007e2000c101b26 */
[-C--:B0-----:R-:W-:Y:S02]  /*9fa0*/  @!P3 LEA R4, P6, R237, R2.reuse, 0x2 ;  /* 0x00000002ed04b211 */ /* 0x081fe400078c10ff */
[----:B------:R-:W-:Y:S01]  /*9fb0*/  ISETP.GE.AND P1, PT, R233, UR4, PT ;  /* 0x00000004e9007c0c */ /* 0x000fe2000bf26270 */
[----:B------:R0:W-:Y:S01]  /*9fc0*/  @!P0 ST.E.64 desc[UR38][R16.64], R42 ;  /* 0x0000002a10008985 */ /* 0x0001e2000c101b26 */
[----:B------:R-:W-:Y:S02]  /*9fd0*/  ISETP.GE.AND P0, PT, R234, UR4, PT ;  /* 0x00000004ea007c0c */ /* 0x000fe4000bf06270 */
[----:B-1----:R-:W-:Y:S02]  /*9fe0*/  @!P4 LEA R6, P2, R236, R2, 0x2 ;  /* 0x00000002ec06c211 */ /* 0x002fe400078410ff */
[----:B------:R-:W-:-:S02]  /*9ff0*/  @!P3 LEA.HI.X R5, R237, R3, R173, 0x2, P6 ;  /* 0x00000003ed05b211 */ /* 0x000fc400030f14ad */
[CC--:B------:R-:W-:Y:S02]  /*a000*/  @!P5 LEA R18, P6, R235.reuse, R2.reuse, 0x2 ;  /* 0x00000002eb12d211 */ /* 0x0c0fe400078c10ff */
[-C--:B------:R-:W-:Y:S01]  /*a010*/  @!P4 LEA.HI.X R7, R236, R3.reuse, R172, 0x2, P2 ;  /* 0x00000003ec07c211 */ /* 0x080fe200010f14ac */
[----:B------:R1:W-:Y:S01]  /*a020*/  @!P3 ST.E.64 desc[UR38][R4.64], R46 ;  /* 0x0000002e0400b985 */ /* 0x0003e2000c101b26 */
[----:B------:R-:W-:Y:S02]  /*a030*/  ISETP.GE.AND P2, PT, R232, UR4, PT ;  /* 0x00000004e8007c0c */ /* 0x000fe4000bf46270 */
[----:B------:R-:W-:Y:S01]  /*a040*/  @!P5 LEA.HI.X R19, R235, R3, R171, 0x2, P6 ;  /* 0x00000003eb13d211 */ /* 0x000fe200030f14ab */
[----:B------:R4:W-:Y:S01]  /*a050*/  @!P4 ST.E.64 desc[UR38][R6.64], R50 ;  /* 0x000000320600c985 */ /* 0x0009e2000c101b26 */
[-C--:B--2---:R-:W-:Y:S02]  /*a060*/  @!P0 LEA R12, P4, R234, R2.reuse, 0x2 ;  /* 0x00000002ea0c8211 */ /* 0x084fe400078810ff */
[----:B------:R-:W-:Y:S01]  /*a070*/  ISETP.GE.AND P3, PT, R231, UR4, PT ;  /* 0x00000004e7007c0c */ /* 0x000fe2000bf66270 */
[----:B------:R2:W-:Y:S01]  /*a080*/  @!P5 ST.E.64 desc[UR38][R18.64], R54 ;  /* 0x000000361200d985 */ /* 0x0005e2000c101b26 */
[----:B---3--:R-:W-:-:S02]  /*a090*/  @!P1 LEA R14, P5, R233, R2, 0x2 ;  /* 0x00000002e90e9211 */ /* 0x008fc400078a10ff */
[-C--:B------:R-:W-:Y:S02]  /*a0a0*/  @!P0 LEA.HI.X R13, R234, R3.reuse, R170, 0x2, P4 ;  /* 0x00000003ea0d8211 */ /* 0x080fe400020f14aa */
[----:B------:R-:W-:Y:S02]  /*a0b0*/  ISETP.GE.AND P4, PT, R230, UR4, PT ;  /* 0x00000004e6007c0c */ /* 0x000fe4000bf86270 */
[----:B------:R-:W-:Y:S01]  /*a0c0*/  @!P1 LEA.HI.X R15, R233, R3, R169, 0x2, P5 ;  /* 0x00000003e90f9211 */ /* 0x000fe200028f14a9 */
[----:B------:R-:W-:Y:S01]  /*a0d0*/  @!P0 ST.E.64 desc[UR38][R12.64], R58 ;  /* 0x0000003a0c008985 */ /* 0x000fe2000c101b26 */
[----:B------:R-:W-:Y:S02]  /*a0e0*/  ISETP.GE.AND P5, PT, R228, UR4, PT ;  /* 0x00000004e4007c0c */ /* 0x000fe4000bfa6270 */
[----:B0-----:R-:W-:Y:S01]  /*a0f0*/  @!P2 LEA R16, P6, R232, R2, 0x2 ;  /* 0x00000002e810a211 */ /* 0x001fe200078c10ff */
[----:B------:R0:W-:Y:S01]  /*a100*/  @!P1 ST.E.64 desc[UR38][R14.64], R62 ;  /* 0x0000003e0e009985 */ /* 0x0001e2000c101b26 */
[----:B------:R-:W-:-:S02]  /*a110*/  ISETP.GE.AND P1, PT, R226, UR4, PT ;  /* 0x00000004e2007c0c */ /* 0x000fc4000bf26270 */
[-C--:B------:R-:W-:Y:S02]  /*a120*/  @!P2 LEA.HI.X R17, R232, R3.reuse, R168, 0x2, P6 ;  /* 0x00000003e811a211 */ /* 0x080fe400030f14a8 */
[-C--:B-1----:R-:W-:Y:S02]  /*a130*/  @!P3 LEA R4, P6, R231, R2.reuse, 0x2 ;  /* 0x00000002e704b211 */ /* 0x082fe400078c10ff */
[-C--:B----4-:R-:W-:Y:S01]  /*a140*/  @!P4 LEA R6, P0, R230, R2.reuse, 0x2 ;  /* 0x00000002e606c211 */ /* 0x090fe200078010ff */
[----:B------:R1:W-:Y:S01]  /*a150*/  @!P2 ST.E.64 desc[UR38][R16.64], R66 ;  /* 0x000000421000a985 */ /* 0x0003e2000c101b26 */
[----:B------:R-:W-:Y:S02]  /*a160*/  ISETP.GE.AND P2, PT, R227, UR4, PT ;  /* 0x00000004e3007c0c */ /* 0x000fe4000bf46270 */
        /* <DEDUP_REMOVED lines=8> */
[----:B------:R-:W-:Y:S01]  /*a1f0*/  @!P2 LEA R12, P6, R227, R2, 0x2 ;  /* 0x00000002e30ca211 */ /* 0x000fe200078c10ff */
[----:B------:R0:W-:Y:S01]  /*a200*/  @!P5 ST.E.64 desc[UR38][R18.64], R78 ;  /* 0x0000004e1200d985 */ /* 0x0001e2000c101b26 */
[----:B------:R-:W-:-:S02]  /*a210*/  ISETP.GE.AND P5, PT, R224, UR4, PT ;  /* 0x00000004e0007c0c */ /* 0x000fc4000bfa6270 */
[----:B------:R-:W-:Y:S02]  /*a220*/  ISETP.GE.AND P4, PT, R223, UR4, PT ;  /* 0x00000004df007c0c */ /* 0x000fe4000bf86270 */
[-C--:B------:R-:W-:Y:S02]  /*a230*/  @!P2 LEA.HI.X R13, R227, R3.reuse, R164, 0x2, P6 ;  /* 0x00000003e30da211 */ /* 0x080fe400030f14a4 */
[CC--:B-1----:R-:W-:Y:S02]  /*a240*/  @!P0 LEA R16, P6, R225.reuse, R2.reuse, 0x2 ;  /* 0x00000002e1108211 */ /* 0x0c2fe400078c10ff */
[-C--:B------:R-:W-:Y:S01]  /*a250*/  @!P1 LEA.HI.X R15, R226, R3.reuse, R163, 0x2, P3 ;  /* 0x00000003e20f9211 */ /* 0x080fe200018f14a3 */
[----:B------:R1:W-:Y:S01]  /*a260*/  @!P2 ST.E.64 desc[UR38][R12.64], R82 ;  /* 0x000000520c00a985 */ /* 0x0003e2000c101b26 */
[----:B------:R-:W-:Y:S02]  /*a270*/  ISETP.GE.AND P3, PT, R222, UR4, PT ;  /* 0x00000004de007c0c */ /* 0x000fe4000bf66270 */
[----:B------:R-:W-:Y:S01]  /*a280*/  @!P0 LEA.HI.X R17, R225, R3, R162, 0x2, P6 ;  /* 0x00000003e1118211 */ /* 0x000fe200030f14a2 */
[----:B------:R4:W-:Y:S01]  /*a290*/  @!P1 ST.E.64 desc[UR38][R14.64], R86 ;  /* 0x000000560e009985 */ /* 0x0009e2000c101b26 */
[----:B--2---:R-:W-:-:S02]  /*a2a0*/  @!P5 LEA R4, P2, R224, R2, 0x2 ;  /* 0x00000002e004d211 */ /* 0x004fc400078410ff */
[-C--:B---3--:R-:W-:Y:S01]  /*a2b0*/  @!P4 LEA R6, P1, R223, R2.reuse, 0x2 ;  /* 0x00000002df06c211 */ /* 0x088fe200078210ff */
[----:B------:R2:W-:Y:S01]  /*a2c0*/  @!P0 ST.E.64 desc[UR38][R16.64], R90 ;  /* 0x0000005a10008985 */ /* 0x0005e2000c101b26 */
[----:B------:R-:W-:Y:S02]  /*a2d0*/  ISETP.GE.AND P0, PT, R221, UR4, PT ;  /* 0x00000004dd007c0c */ /* 0x000fe4000bf06270 */
[-C--:B------:R-:W-:Y:S02]  /*a2e0*/  @!P5 LEA.HI.X R5, R224, R3.reuse, R161, 0x2, P2 ;  /* 0x00000003e005d211 */ /* 0x080fe400010f14a1 */
[----:B------:R-:W-:Y:S02]  /*a2f0*/  ISETP.GE.AND P2, PT, R219, UR4, PT ;  /* 0x00000004db007c0c */ /* 0x000fe4000bf46270 */
[----:B------:R-:W-:Y:S01]  /*a300*/  @!P4 LEA.HI.X R7, R223, R3, R160, 0x2, P1 ;  /* 0x00000003df07c211 */ /* 0x000fe200008f14a0 */
[----:B------:R3:W-:Y:S01]  /*a310*/  @!P5 ST.E.64 desc[UR38][R4.64], R94 ;  /* 0x0000005e0400d985 */ /* 0x0007e2000c101b26 */
[----:B0-----:R-:W-:-:S02]  /*a320*/  @!P3 LEA R18, P6, R222, R2, 0x2 ;  /* 0x00000002de12b211 */ /* 0x001fc400078c10ff */
[----:B------:R-:W-:Y:S01]  /*a330*/  ISETP.GE.AND P1, PT, R216, UR4, PT ;  /* 0x00000004d8007c0c */ /* 0x000fe2000bf26270 */
[----:B------:R0:W-:Y:S01]  /*a340*/  @!P4 ST.E.64 desc[UR38][R6.64], R98 ;  /* 0x000000620600c985 */ /* 0x0001e2000c101b26 */
[----:B------:R-:W-:Y:S02]  /*a350*/  @!P3 LEA.HI.X R19, R222, R3, R159, 0x2, P6 ;  /* 0x00000003de13b211 */ /* 0x000fe400030f149f */
[----:B------:R-:W-:Y:S02]  /*a360*/  ISETP.GE.AND P4, PT, R215, UR4, PT ;  /* 0x00000004d7007c0c */ /* 0x000fe4000bf86270 */
[-C--:B-1----:R-:W-:Y:S01]  /*a370*/  @!P0 LEA R12, P6, R221, R2.reuse, 0x2 ;  /* 0x00000002dd0c8211 */ /* 0x082fe200078c10ff */
[----:B------:R1:W-:Y:S01]  /*a380*/  @!P3 ST.E.64 desc[UR38][R18.64], R102 ;  /* 0x000000661200b985 */ /* 0x0003e2000c101b26 */
[----:B------:R-:W-:Y:S02]  /*a390*/  ISETP.GE.AND P5, PT, R214, UR4, PT ;  /* 0x00000004d6007c0c */ /* 0x000fe4000bfa6270 */
[----:B----4-:R-:W-:-:S02]  /*a3a0*/  @!P2 LEA R14, P3, R219, R2, 0x2 ;  /* 0x00000002db0ea211 */ /* 0x010fc400078610ff */
[-C--:B------:R-:W-:Y:S02]  /*a3b0*/  @!P0 LEA.HI.X R13, R221, R3.reuse, R158, 0x2, P6 ;  /* 0x00000003dd0d8211 */ /* 0x080fe400030f149e */
[-C--:B------:R-:W-:Y:S02]  /*a3c0*/  @!P2 LEA.HI.X R15, R219, R3.reuse, R157, 0x2, P3 ;  /* 0x00000003db0fa211 */ /* 0x080fe400018f149d */
[----:B------:R-:W-:Y:S01]  /*a3d0*/  ISETP.GE.AND P3, PT, R213, UR4, PT ;  /* 0x00000004d5007c0c */ /* 0x000fe2000bf66270 */
[----:B------:R4:W-:Y:S01]  /*a3e0*/  @!P0 ST.E.64 desc[UR38][R12.64], R106 ;  /* 0x0000006a0c008985 */ /* 0x0009e2000c101b26 */
[CC--:B--2---:R-:W-:Y:S02]  /*a3f0*/  @!P1 LEA R16, P6, R216.reuse, R2.reuse, 0x2 ;  /* 0x00000002d8109211 */ /* 0x0c4fe400078c10ff */
[----:B---3--:R-:W-:Y:S01]  /*a400*/  @!P4 LEA R4, P0, R215, R2, 0x2 ;  /* 0x00000002d704c211 */ /* 0x008fe200078010ff */
[----:B------:R2:W-:Y:S01]  /*a410*/  @!P2 ST.E.64 desc[UR38][R14.64], R110 ;  /* 0x0000006e0e00a985 */ /* 0x0005e2000c101b26 */
[----:B------:R-:W-:-:S02]  /*a420*/  @!P1 LEA.HI.X R17, R216, R3, R156, 0x2, P6 ;  /* 0x00000003d8119211 */ /* 0x000fc400030f149c */
[-C--:B0-----:R-:W-:Y:S02]  /*a430*/  @!P5 LEA R6, P6, R214, R2.reuse, 0x2 ;  /* 0x00000002d606d211 */ /* 0x081fe400078c10ff */
[-C--:B------:R-:W-:Y:S01]  /*a440*/  @!P4 LEA.HI.X R5, R215, R3.reuse, R155, 0x2, P0 ;  /* 0x00000003d705c211 */ /* 0x080fe200000f149b */
[----:B------:R-:W-:Y:S01]  /*a450*/  @!P1 ST.E.64 desc[UR38][R16.64], R114 ;  /* 0x0000007210009985 */ /* 0x000fe2000c101b26 */
[----:B------:R-:W-:Y:S02]  /*a460*/  ISETP.GE.AND P0, PT, R212, UR4, PT ;  /* 0x00000004d4007c0c */ /* 0x000fe4000bf06270 */
[----:B------:R-:W-:Y:S01]  /*a470*/  @!P5 LEA.HI.X R7, R214, R3, R154, 0x2, P6 ;  /* 0x00000003d607d211 */ /* 0x000fe200030f149a */
[----:B------:R0:W-:Y:S01]  /*a480*/  @!P4 ST.E.64 desc[UR38][R4.64], R118 ;  /* 0x000000760400c985 */ /* 0x0001e2000c101b26 */
[----:B------:R-:W-:Y:S02]  /*a490*/  ISETP.GE.AND P1, PT, R21, UR4, PT ;  /* 0x0000000415007c0c */ /* 0x000fe4000bf26270 */
[----:B-1----:R-:W-:Y:S01]  /*a4a0*/  @!P3 LEA R18, P2, R213, R2, 0x2 ;  /* 0x00000002d512b211 */ /* 0x002fe200078410ff */
[----:B------:R1:W-:Y:S01]  /*a4b0*/  @!P5 ST.E.64 desc[UR38][R6.64], R122 ;  /* 0x0000007a0600d985 */ /* 0x0003e2000c101b26 */
[----:B------:R-:W-:-:S02]  /*a4c0*/  ISETP.GE.AND P4, PT, R211, UR4, PT ;  /* 0x00000004d3007c0c */ /* 0x000fc4000bf86270 */
[----:B------:R-:W-:Y:S02]  /*a4d0*/  ISETP.GE.AND P5, PT, R209, UR4, PT ;  /* 0x00000004d1007c0c */ /* 0x000fe4000bfa6270 */
[-C--:B------:R-:W-:Y:S02]  /*a4e0*/  @!P3 LEA.HI.X R19, R213, R3.reuse, R153, 0x2, P2 ;  /* 0x00000003d513b211 */ /* 0x080fe400010f1499 */
[----:B------:R-:W-:Y:S02]  /*a4f0*/  ISETP.GE.AND P2, PT, R25, UR4, PT ;  /* 0x0000000419007c0c */ /* 0x000fe4000bf46270 */
[CC--:B----4-:R-:W-:Y:S01]  /*a500*/  @!P0 LEA R12, P6, R212.reuse, R2.reuse, 0x2 ;  /* 0x00000002d40c8211 */ /* 0x0d0fe200078c10ff */
[----:B------:R3:W-:Y:S01]  /*a510*/  @!P3 ST.E.64 desc[UR38][R18.64], R126 ;  /* 0x0000007e1200b985 */ /* 0x0007e2000c101b26 */
[----:B--2---:R-:W-:Y:S02]  /*a520*/  @!P1 LEA R14, P3, R21, R2, 0x2 ;  /* 0x00000002150e9211 */ /* 0x004fe400078610ff */
[----:B------:R-:W-:-:S02]  /*a530*/  @!P0 LEA.HI.X R13, R212, R3, R152, 0x2, P6 ;  /* 0x00000003d40d8211 */ /* 0x000fc400030f1498 */
[-C--:B0-----:R-:W-:Y:S02]  /*a540*/  @!P4 LEA R4, P6, R211, R2.reuse, 0x2 ;  /* 0x00000002d304c211 */ /* 0x081fe400078c10ff */
[-C--:B------:R-:W-:Y:S01]  /*a550*/  @!P1 LEA.HI.X R15, R21, R3.reuse, R0, 0x2, P3 ;  /* 0x00000003150f9211 */ /* 0x080fe200018f1400 */
[----:B------:R2:W-:Y:S01]  /*a560*/  @!P0 ST.E.64 desc[UR38][R12.64], R130 ;  /* 0x000000820c008985 */ /* 0x0005e2000c101b26 */
[-C--:B-1----:R-:W-:Y:S02]  /*a570*/  @!P5 LEA R6, P3, R209, R2.reuse, 0x2 ;  /* 0x00000002d106d211 */ /* 0x082fe400078610ff */
[-C--:B------:R-:W-:Y:S02]  /*a580*/  @!P4 LEA.HI.X R5, R211, R3.reuse, R22, 0x2, P6 ;  /* 0x00000003d305c211 */ /* 0x080fe400030f1416 */
[----:B------:R-:W-:Y:S01]  /*a590*/  SHF.R.S32.HI R0, RZ, 0x1f, R25 ;  /* 0x0000001fff007819 */ /* 0x000fe20000011419 */
[----:B---3--:R-:W-:Y:S01]  /*a5a0*/  VIADD R19, R205, 0xf8 ;  /* 0x000000f8cd137836 */ /* 0x008fe20000000000 */
[----:B------:R-:W-:Y:S01]  /*a5b0*/  @!P2 LEA R16, P6, R25, R2, 0x2 ;  /* 0x000000021910a211 */ /* 0x000fe200078c10ff */
[----:B------:R2:W-:Y:S01]  /*a5c0*/  @!P4 ST.E.64 desc[UR38][R4.64], R134 ;  /* 0x000000860400c985 */ /* 0x0005e2000c101b26 */
[----:B------:R-:W-:-:S02]  /*a5d0*/  @!P5 LEA.HI.X R7, R209, R3, R8, 0x2, P3 ;  /* 0x00000003d107d211 */ /* 0x000fc400018f1408 */
[----:B------:R-:W-:Y:S02]  /*a5e0*/  @!P2 LEA.HI.X R17, R25, R3, R0, 0x2, P6 ;  /* 0x000000031911a211 */ /* 0x000fe400030f1400 */
[----:B------:R-:W-:Y:S01]  /*a5f0*/  ISETP.GE.AND P0, PT, R19, UR4, PT ;  /* 0x0000000413007c0c */ /* 0x000fe2000bf06270 */
[----:B------:R2:W-:Y:S04]  /*a600*/  @!P5 ST.E.64 desc[UR38][R6.64], R138 ;  /* 0x0000008a0600d985 */ /* 0x0005e8000c101b26 */
[----:B------:R2:W-:Y:S04]  /*a610*/  @!P1 ST.E.64 desc[UR38][R14.64], R142 ;  /* 0x0000008e0e009985 */ /* 0x0005e8000c101b26 */
[----:B------:R2:W-:Y:S04]  /*a620*/  @!P2 ST.E.64 desc[UR38][R16.64], R146 ;  /* 0x000000921000a985 */ /* 0x0005e8000c101b26 */
[----:B------:R-:W-:Y:S05]  /*a630*/  @P0 BRA `(.L_x_9952) ;  /* 0x0000000c00ac0947 */ /* 0x000fea0003800000 */
[----:B------:R-:W-:Y:S02]  /*a640*/  LEA R2, P0, R19, R2, 0x2 ;  /* 0x0000000213027211 */ /* 0x000fe400078010ff */
[----:B------:R-:W-:-:S04]  /*a650*/  SHF.R.S32.HI R0, RZ, 0x1f, R19 ;  /* 0x0000001fff007819 */ /* 0x000fc80000011413 */
[----:B------:R-:W-:-:S05]  /*a660*/  LEA.HI.X R3, R19, R3, R0, 0x2, P0 ;  /* 0x0000000313037211 */ /* 0x000fca00000f1400 */
[----:B------:R4:W-:Y:S01]  /*a670*/  ST.E.64 desc[UR38][R2.64], R150 ;  /* 0x0000009602007985 */ /* 0x0009e2000c101b26 */
[----:B------:R-:W-:Y:S05]  /*a680*/  BRA `(.L_x_9952) ;  /* 0x0000000c00987947 */ /* 0x000fea0003800000 */
.L_x_9943:
[----:B------:R-:W4:Y:S01]  /*a690*/  LDC.64 R4, c[0x0][0xd00] ;  /* 0x00034000ff047b82 */ /* 0x000f220000000a00 */
[----:B------:R-:W-:Y:S01]  /*a6a0*/  ULDC.64 UR4, c[0x0][0xd08] ;  /* 0x0003420000047ab9 */ /* 0x000fe20000000a00 */
[----:B------:R-:W-:Y:S01]  /*a6b0*/  IMAD.MOV.U32 R17, RZ, RZ, RZ ;  /* 0x000000ffff117224 */ /* 0x000fe200078e00ff */
[----:B------:R-:W-:-:S04]  /*a6c0*/  ISETP.NE.U32.AND P1, PT, RZ, UR4, PT ;  /* 0x00000004ff007c0c */ /* 0x000fc8000bf25070 */
[----:B------:R-:W-:Y:S01]  /*a6d0*/  ISETP.NE.AND.EX P1, PT, RZ, UR5, PT, P1 ;  /* 0x00000005ff007c0c */ /* 0x000fe2000bf25310 */
[----:B------:R-:W0:Y:S01]  /*a6e0*/  LDC.64 R2, c[0x0][0xd00] ;  /* 0x00034000ff027b82 */ /* 0x000e220000000a00 */
[----:B----4-:R-:W-:-:S04]  /*a6f0*/  ISETP.NE.U32.AND P0, PT, R4, RZ, PT ;  /* 0x000000ff0400720c */ /* 0x010fc80003f05070 */
[----:B------:R-:W-:Y:S01]  /*a700*/  ISETP.NE.AND.EX P0, PT, R5, RZ, PT, P0 ;  /* 0x000000ff0500720c */ /* 0x000fe20003f05300 */
[----:B0-----:R-:W-:-:S06]  /*a710*/  IMAD.WIDE R4, R204, 0x4, R2 ;  /* 0x00000004cc047825 */ /* 0x001fcc00078e0202 */
[C---:B------:R-:W-:Y:S01]  /*a720*/  @P1 LEA R2, P2, R204.reuse, UR4, 0x2 ;  /* 0x00000004cc021c11 */ /* 0x040fe2000f8410ff */
[----:B------:R-:W-:Y:S02]  /*a730*/  ULDC UR4, c[0x0][0xb88] ;  /* 0x0002e20000047ab9 */ /* 0x000fe40000000800 */
[----:B--2---:R-:W-:Y:S01]  /*a740*/  IMAD.U32 R0, RZ, RZ, UR4 ;  /* 0x00000004ff007e24 */ /* 0x004fe2000f8e00ff */
[----:B------:R-:W-:Y:S02]  /*a750*/  @P1 LEA.HI.X R3, R204, UR5, R210, 0x2, P2 ;  /* 0x00000005cc031c11 */ /* 0x000fe400090f14d2 */
[----:B------:R0:W5:Y:S04]  /*a760*/  @P0 LDG.E R17, desc[UR38][R4.64] ;  /* 0x0000002604110981 */ /* 0x000168000c1e1900 */
[----:B------:R0:W5:Y:S01]  /*a770*/  @P1 LDG.E R0, desc[UR38][R2.64] ;  /* 0x0000002602001981 */ /* 0x000162000c1e1900 */
[----:B------:R-:W-:Y:S01]  /*a780*/  ISETP.NE.AND P2, PT, R207, RZ, PT ;  /* 0x000000ffcf00720c */ /* 0x000fe20003f45270 */
[----:B------:R-:W2:-:S12]  /*a790*/  S2R R6, SR_TID.X ;  /* 0x0000000000067919 */ /* 0x000e980000002100 */
[----:B------:R-:W4:Y:S01]  /*a7a0*/  @!P2 LDC R207, c[0x0][0xbd4] ;  /* 0x0002f500ffcfab82 */ /* 0x000f220000000800 */
[----:B--2---:R-:W-:Y:S01]  /*a7b0*/  VIADD R22, R6, 0xffffff80 ;  /* 0xffffff8006167836 */ /* 0x004fe20000000000 */
[----:B----4-:R-:W-:-:S04]  /*a7c0*/  ISETP.GT.AND P2, PT, R207, 0x1, PT ;  /* 0x00000001cf00780c */ /* 0x010fc80003f44270 */
[----:B------:R-:W-:Y:S01]  /*a7d0*/  ISETP.GT.AND P3, PT, R22, 0x7f, PT ;  /* 0x0000007f1600780c */ /* 0x000fe20003f64270 */
[----:B0-----:R-:W-:-:S12]  /*a7e0*/  @P1 BRA `(.L_x_9955) ;  /* 0x0000000000101947 */ /* 0x001fd80003800000 */
[----:B------:R-:W-:Y:S05]  /*a7f0*/  @!P0 BRA `(.L_x_9955) ;  /* 0x00000000000c8947 */ /* 0x000fea0003800000 */
[----:B------:R-:W2:Y:S04]  /*a800*/  LDG.E R3, desc[UR38][R4.64] ;  /* 0x0000002604037981 */ /* 0x000ea8000c1e1900 */
[----:B-----5:R-:W2:Y:S02]  /*a810*/  LDG.E R0, desc[UR38][R4.64+0x4] ;  /* 0x0000042604007981 */ /* 0x020ea4000c1e1900 */
[----:B--2---:R-:W-:-:S07]  /*a820*/  IMAD.IADD R0, R0, 0x1, -R3 ;  /* 0x0000000100007824 */ /* 0x004fce00078e0a03 */
.L_x_9955:
[----:B------:R-:W-:Y:S01]  /*a830*/  BSSY B1, `(.L_x_9956) ;  /* 0x0000037000017945 */ /* 0x000fe20003800000 */
[----:B------:R-:W-:Y:S02]  /*a840*/  SEL R27, R204, RZ, !P0 ;  /* 0x000000ffcc1b7207 */ /* 0x000fe40004000000 */
[----:B------:R-:W-:Y:S02]  /*a850*/  SEL R210, R210, RZ, !P0 ;  /* 0x000000ffd2d27207 */ /* 0x000fe40004000000 */
[----:B-----5:R-:W-:Y:S01]  /*a860*/  SHF.R.S32.HI R18, RZ, 0x1f, R17 ;  /* 0x0000001fff127819 */ /* 0x020fe20000011411 */
[----:B------:R-:W-:Y:S06]  /*a870*/  @P3 BRA `(.L_x_9957) ;  /* 0x0000000000c83947 */ /* 0x000fec0003800000 */
[----:B------:R-:W0:Y:S01]  /*a880*/  LDC R31, c[0x0][0xce8] ;  /* 0x00033a00ff1f7b82 */ /* 0x000e220000000800 */
[----:B------:R-:W-:-:S04]  /*a890*/  IMAD R2, R208, 0x80, R6 ;  /* 0x00000080d0027824 */ /* 0x000fc800078e0206 */
[----:B------:R-:W-:Y:S02]  /*a8a0*/  VIADD R20, R2, 0xffffff80 ;  /* 0xffffff8002147836 */ /* 0x000fe40000000000 */
[----:B0-----:R-:W-:-:S05]  /*a8b0*/  IMAD R3, R0, R31, RZ ;  /* 0x0000001f00037224 */ /* 0x001fca00078e02ff */
[----:B------:R-:W-:-:S13]  /*a8c0*/  ISETP.GE.AND P0, PT, R20, R3, PT ;  /* 0x000000031400720c */ /* 0x000fda0003f06270 */
[----:B------:R-:W-:Y:S05]  /*a8d0*/  @P0 BRA `(.L_x_9957) ;  /* 0x0000000000b00947 */ /* 0x000fea0003800000 */
[----:B------:R-:W2:Y:S01]  /*a8e0*/  LDL.LU R24, [R1+0x10] ;  /* 0x0000100001187983 */ /* 0x000ea20000300800 */
[----:B------:R-:W-:Y:S01]  /*a8f0*/  ISETP.NE.AND P1, PT, R31, 0x1, PT ;  /* 0x000000011f00780c */ /* 0x000fe20003f25270 */
[----:B------:R-:W-:Y:S01]  /*a900*/  IMAD.MOV.U32 R16, RZ, RZ, 0xab8 ;  /* 0x00000ab8ff107424 */ /* 0x000fe200078e00ff */
[----:B------:R-:W-:Y:S01]  /*a910*/  ISETP.GT.AND P0, PT, R207, 0x1, PT ;  /* 0x00000001cf00780c */ /* 0x000fe20003f04270 */
[----:B------:R-:W0:Y:S01]  /*a920*/  LDC.64 R28, c[0x0][0xca8] ;  /* 0x00032a00ff1c7b82 */ /* 0x000e220000000a00 */
[----:B------:R-:W-:Y:S02]  /*a930*/  IMAD.MOV.U32 R19, RZ, RZ, R20 ;  /* 0x000000ffff137224 */ /* 0x000fe400078e0014 */
[----:B------:R-:W-:-:S05]  /*a940*/  SEL R16, R16, 0xa78, P0 ;  /* 0x00000a7810107807 */ /* 0x000fca0000000000 */
[----:B------:R-:W4:Y:S08]  /*a950*/  LDC.64 R4, c[0x0][R16+0x220] ;  /* 0x0000880010047b82 */ /* 0x000f300000000a00 */
[----:B------:R-:W3:Y:S08]  /*a960*/  @P1 LDC R15, c[0x0][0xcec] ;  /* 0x00033b00ff0f1b82 */ /* 0x000ef00000000800 */
[----:B------:R-:W5:Y:S08]  /*a970*/  LDC.64 R2, c[0x0][R16+0x218] ;  /* 0x0000860010027b82 */ /* 0x000f700000000a00 */
[----:B------:R-:W1:Y:S01]  /*a980*/  @P1 LDC R25, c[0x0][0xcf0] ;  /* 0x00033c00ff191b82 */ /* 0x000e620000000800 */
[----:B----4-:R-:W-:-:S07]  /*a990*/  IMAD R5, R5, R27, RZ ;  /* 0x0000001b05057224 */ /* 0x010fce00078e02ff */
[----:B------:R-:W4:Y:S01]  /*a9a0*/  LDC.64 R6, c[0x0][R16+0x228] ;  /* 0x00008a0010067b82 */ /* 0x000f220000000a00 */
[----:B---3--:R-:W-:-:S04]  /*a9b0*/  @P1 IMAD.HI.U32 R8, R20, R15, RZ ;  /* 0x0000000f14081227 */ /* 0x008fc800078e00ff */
[----:B------:R-:W-:-:S03]  /*a9c0*/  IMAD.WIDE.U32 R14, R4, R27, RZ ;  /* 0x0000001b040e7225 */ /* 0x000fc600078e00ff */
[----:B------:R-:W3:Y:S01]  /*a9d0*/  LDC.64 R12, c[0x0][R16+0x210] ;  /* 0x00008400100c7b82 */ /* 0x000ee20000000a00 */
[-C--:B-----5:R-:W-:Y:S02]  /*a9e0*/  IMAD R21, R3, R206.reuse, RZ ;  /* 0x000000ce03157224 */ /* 0x0a0fe400078e02ff */
[----:B------:R-:W-:-:S04]  /*a9f0*/  IMAD.WIDE.U32 R2, R2, R206, RZ ;  /* 0x000000ce02027225 */ /* 0x000fc800078e00ff */
[----:B------:R-:W-:Y:S01]  /*aa00*/  IMAD.IADD R21, R3, 0x1, R21 ;  /* 0x0000000103157824 */ /* 0x000fe200078e0215 */
[----:B-1----:R-:W-:Y:S01]  /*aa10*/  @P1 SHF.R.U32.HI R19, RZ, R25, R8 ;  /* 0x00000019ff131219 */ /* 0x002fe20000011608 */
[----:B------:R-:W-:Y:S01]  /*aa20*/  IMAD R25, R4, R210, R5 ;  /* 0x000000d204197224 */ /* 0x000fe200078e0205 */
[----:B0-----:R-:W0:Y:S01]  /*aa30*/  @!P0 LDC R28, c[0x0][0xc50] ;  /* 0x00031400ff1c8b82 */ /* 0x001e220000000800 */
[----:B------:R-:W-:Y:S02]  /*aa40*/  IADD3 R4, P1, P3, R14, R2, R17 ;  /* 0x000000020e047210 */ /* 0x000fe40007b3e011 */
[----:B------:R-:W-:Y:S02]  /*aa50*/  IMAD.IADD R25, R15, 0x1, R25 ;  /* 0x000000010f197824 */ /* 0x000fe400078e0219 */
[----:B------:R-:W-:-:S03]  /*aa60*/  IMAD.MOV R8, RZ, RZ, -R19 ;  /* 0x000000ffff087224 */ /* 0x000fc600078e0a13 */
[----:B------:R-:W1:Y:S01]  /*aa70*/  @!P0 LDC R29, c[0x0][0xc54] ;  /* 0x00031500ff1d8b82 */ /* 0x000e620000000800 */
[----:B--2---:R-:W-:-:S05]  /*aa80*/  SEL R5, R24, RZ, P0 ;  /* 0x000000ff18057207 */ /* 0x004fca0000000000 */
[----:B----4-:R-:W-:Y:S01]  /*aa90*/  IMAD.WIDE.U32 R2, R6, R5, RZ ;  /* 0x0000000506027225 */ /* 0x010fe200078e00ff */
[----:B------:R-:W-:-:S03]  /*aaa0*/  IADD3.X R6, R25, R21, R18, P1, P3 ;  /* 0x0000001519067210 */ /* 0x000fc60000fe6412 */
[----:B------:R-:W-:Y:S01]  /*aab0*/  IMAD R7, R7, R5, RZ ;  /* 0x0000000507077224 */ /* 0x000fe200078e02ff */
[----:B------:R-:W-:Y:S01]  /*aac0*/  IADD3 R2, P0, P1, R19, R4, R2 ;  /* 0x0000000413027210 */ /* 0x000fe2000791e002 */
[----:B------:R-:W-:Y:S01]  /*aad0*/  IMAD R5, R31, R8, R20 ;  /* 0x000000081f057224 */ /* 0x000fe200078e0214 */
[----:B------:R-:W-:Y:S01]  /*aae0*/  SHF.R.S32.HI R19, RZ, 0x1f, R19 ;  /* 0x0000001fff137819 */ /* 0x000fe20000011413 */
[----:B------:R-:W-:Y:S02]  /*aaf0*/  IMAD.IADD R7, R3, 0x1, R7 ;  /* 0x0000000103077824 */ /* 0x000fe400078e0207 */
[----:B---3--:R-:W-:-:S03]  /*ab00*/  IMAD R4, R13, R5, RZ ;  /* 0x000000050d047224 */ /* 0x008fc600078e02ff */
[----:B------:R-:W-:Y:S02]  /*ab10*/  IADD3.X R3, R19, R6, R7, P0, P1 ;  /* 0x0000000613037210 */ /* 0x000fe400007e2407 */
[----:B------:R-:W-:Y:S01]  /*ab20*/  SHF.R.S32.HI R7, RZ, 0x1f, R5 ;  /* 0x0000001fff077819 */ /* 0x000fe20000011405 */
[----:B------:R-:W-:-:S04]  /*ab30*/  IMAD.WIDE.U32 R2, R12, R5, R2 ;  /* 0x000000050c027225 */ /* 0x000fc800078e0002 */
[----:B------:R-:W-:Y:S01]  /*ab40*/  IMAD R7, R12, R7, R4 ;  /* 0x000000070c077224 */ /* 0x000fe200078e0204 */
[----:B0-----:R-:W-:-:S03]  /*ab50*/  LEA R4, P0, R2, R28, 0x2 ;  /* 0x0000001c02047211 */ /* 0x001fc600078010ff */
[----:B------:R-:W-:-:S05]  /*ab60*/  IMAD.IADD R3, R3, 0x1, R7 ;  /* 0x0000000103037824 */ /* 0x000fca00078e0207 */
[----:B-1----:R-:W-:Y:S01]  /*ab70*/  LEA.HI.X R5, R2, R29, R3, 0x2, P0 ;  /* 0x0000001d02057211 */ /* 0x002fe200000f1403 */
[----:B------:R-:W-:-:S05]  /*ab80*/  IMAD.MOV.U32 R3, RZ, RZ, -0x800000 ;  /* 0xff800000ff037424 */ /* 0x000fca00078e00ff */
[----:B------:R0:W-:Y:S02]  /*ab90*/  STG.E desc[UR38][R4.64], R3 ;  /* 0x0000000304007986 */ /* 0x0001e4000c101926 */
.L_x_9957:
[----:B------:R-:W-:Y:S05]  /*aba0*/  BSYNC B1 ;  /* 0x0000000000017941 */ /* 0x000fea0003800000 */
.L_x_9956:
[----:B------:R-:W-:Y:S05]  /*abb0*/  @P2 BRA `(.L_x_9952) ;  /* 0x00000008004c2947 */ /* 0x000fea0003800000 */
[----:B------:R-:W2:Y:S01]  /*abc0*/  LDC R15, c[0x0][0xce8] ;  /* 0x00033a00ff0f7b82 */ /* 0x000ea20000000800 */
[----:B0-----:R-:W-:Y:S01]  /*abd0*/  SHF.R.S32.HI R3, RZ, 0x1f, R22 ;  /* 0x0000001fff037819 */ /* 0x001fe20000011416 */
[----:B------:R-:W-:Y:S01]  /*abe0*/  ULDC.64 UR4, c[0x0][0xba0] ;  /* 0x0002e80000047ab9 */ /* 0x000fe20000000a00 */
[----:B------:R-:W-:Y:S01]  /*abf0*/  BSSY B1, `(.L_x_9958) ;  /* 0x000004d000017945 */ /* 0x000fe20003800000 */
[----:B------:R-:W-:Y:S01]  /*ac00*/  IMAD R2, R18, UR4, RZ ;  /* 0x0000000412027c24 */ /* 0x000fe2000f8e02ff */
[----:B------:R-:W-:-:S03]  /*ac10*/  LEA.HI R6, R3, R22, RZ, 0x3 ;  /* 0x0000001603067211 */ /* 0x000fc600078f18ff */
[C---:B------:R-:W-:Y:S01]  /*ac20*/  IMAD R5, R17.reuse, UR5, R2 ;  /* 0x0000000511057c24 */ /* 0x040fe2000f8e0202 */
[----:B---3--:R-:W-:Y:S01]  /*ac30*/  LOP3.LUT R8, R6, 0xfffffff8, RZ, 0xc0, !PT ;  /* 0xfffffff806087812 */ /* 0x008fe200078ec0ff */
[----:B------:R-:W-:Y:S01]  /*ac40*/  IMAD.WIDE.U32 R2, R17, UR4, RZ ;  /* 0x0000000411027c25 */ /* 0x000fe2000f8e00ff */
[----:B------:R-:W-:Y:S01]  /*ac50*/  SHF.R.S32.HI R17, RZ, 0x3, R6 ;  /* 0x00000003ff117819 */ /* 0x000fe20000011406 */
[----:B------:R-:W-:Y:S02]  /*ac60*/  ULDC.64 UR4, c[0x0][0xbe8] ;  /* 0x0002fa0000047ab9 */ /* 0x000fe40000000a00 */
[----:B------:R-:W-:Y:S02]  /*ac70*/  IMAD.IADD R8, R22, 0x1, -R8 ;  /* 0x0000000116087824 */ /* 0x000fe400078e0a08 */
[----:B------:R-:W-:Y:S02]  /*ac80*/  IMAD.IADD R3, R3, 0x1, R5 ;  /* 0x0000000103037824 */ /* 0x000fe400078e0205 */
[----:B------:R-:W-:-:S02]  /*ac90*/  IMAD R5, R8, 0x20, R17 ;  /* 0x0000002008057824 */ /* 0x000fc400078e0211 */
[----:B------:R-:W-:Y:S01]  /*aca0*/  IMAD.WIDE.U32 R2, R206, UR4, R2 ;  /* 0x00000004ce027c25 */ /* 0x000fe2000f8e0002 */
[----:B--2---:R-:W-:-:S03]  /*acb0*/  ISETP.NE.AND P0, PT, R15, 0x1, PT ;  /* 0x000000010f00780c */ /* 0x004fc60003f05270 */
[----:B------:R-:W-:Y:S02]  /*acc0*/  IMAD R13, R208, 0x80, R5 ;  /* 0x00000080d00d7824 */ /* 0x000fe400078e0205 */
[----:B------:R-:W-:Y:S01]  /*acd0*/  IMAD R3, R206, UR5, R3 ;  /* 0x00000005ce037c24 */ /* 0x000fe2000f8e0203 */
[----:B------:R-:W-:Y:S01]  /*ace0*/  ULDC.64 UR4, c[0x0][0xbf0] ;  /* 0x0002fc0000047ab9 */ /* 0x000fe20000000a00 */
[----:B------:R-:W-:Y:S02]  /*acf0*/  IMAD.MOV.U32 R5, RZ, RZ, R13 ;  /* 0x000000ffff057224 */ /* 0x000fe400078e000d */
[----:B------:R-:W-:Y:S02]  /*ad00*/  IMAD R6, R210, UR4, RZ ;  /* 0x00000004d2067c24 */ /* 0x000fe4000f8e02ff */
[----:B------:R-:W-:Y:S02]  /*ad10*/  IMAD.WIDE.U32 R2, R27, UR4, R2 ;  /* 0x000000041b027c25 */ /* 0x000fe4000f8e0002 */
[----:B------:R-:W0:Y:S08]  /*ad20*/  @P0 LDC R4, c[0x0][0xcec] ;  /* 0x00033b00ff040b82 */ /* 0x000e300000000800 */
[----:B------:R-:W2:Y:S01]  /*ad30*/  @P0 LDC R7, c[0x0][0xcf0] ;  /* 0x00033c00ff070b82 */ /* 0x000ea20000000800 */
[----:B0-----:R-:W-:-:S05]  /*ad40*/  @P0 IMAD.HI.U32 R4, R13, R4, RZ ;  /* 0x000000040d040227 */ /* 0x001fca00078e00ff */
[----:B--2---:R-:W-:Y:S01]  /*ad50*/  @P0 SHF.R.U32.HI R5, RZ, R7, R4 ;  /* 0x00000007ff050219 */ /* 0x004fe20000011604 */
[----:B------:R-:W-:Y:S01]  /*ad60*/  IMAD R7, R27, UR5, R6 ;  /* 0x000000051b077c24 */ /* 0x000fe2000f8e0206 */
[----:B------:R-:W-:Y:S02]  /*ad70*/  ULDC.64 UR4, c[0x0][0xbe0] ;  /* 0x0002f80000047ab9 */ /* 0x000fe40000000a00 */
[--C-:B------:R-:W-:Y:S01]  /*ad80*/  SHF.R.S32.HI R4, RZ, 0x1f, R5.reuse ;  /* 0x0000001fff047819 */ /* 0x100fe20000011405 */
[----:B------:R-:W-:Y:S02]  /*ad90*/  IMAD.MOV R6, RZ, RZ, -R5 ;  /* 0x000000ffff067224 */ /* 0x000fe400078e0a05 */
[----:B------:R-:W-:Y:S02]  /*ada0*/  IMAD.IADD R3, R3, 0x1, R7 ;  /* 0x0000000103037824 */ /* 0x000fe400078e0207 */
[----:B------:R-:W-:Y:S02]  /*adb0*/  IMAD R7, R15, R6, R13 ;  /* 0x000000060f077224 */ /* 0x000fe400078e020d */
[----:B------:R-:W-:-:S02]  /*adc0*/  IMAD R4, R4, UR4, RZ ;  /* 0x0000000404047c24 */ /* 0x000fc4000f8e02ff */
[----:B------:R-:W-:-:S04]  /*add0*/  IMAD.WIDE.U32 R2, R5, UR4, R2 ;  /* 0x0000000405027c25 */ /* 0x000fc8000f8e0002 */
[----:B------:R-:W-:Y:S01]  /*ade0*/  IMAD R13, R5, UR5, R4 ;  /* 0x00000005050d7c24 */ /* 0x000fe2000f8e0204 */
[----:B------:R-:W-:Y:S01]  /*adf0*/  SHF.R.S32.HI R4, RZ, 0x1f, R7 ;  /* 0x0000001fff047819 */ /* 0x000fe20000011407 */
[----:B------:R-:W-:Y:S01]  /*ae00*/  ULDC.64 UR4, c[0x0][0xbd8] ;  /* 0x0002f60000047ab9 */ /* 0x000fe20000000a00 */
[----:B------:R-:W-:Y:S02]  /*ae10*/  IMAD R6, R208, 0x80, R17 ;  /* 0x00000080d0067824 */ /* 0x000fe400078e0211 */
[----:B------:R-:W-:Y:S02]  /*ae20*/  IMAD.IADD R3, R3, 0x1, R13 ;  /* 0x0000000103037824 */ /* 0x000fe400078e020d */
[----:B------:R-:W-:Y:S02]  /*ae30*/  IMAD R4, R4, UR4, RZ ;  /* 0x0000000404047c24 */ /* 0x000fe4000f8e02ff */
[----:B------:R-:W-:-:S04]  /*ae40*/  IMAD.WIDE.U32 R2, R7, UR4, R2 ;  /* 0x0000000407027c25 */ /* 0x000fc8000f8e0002 */
[----:B------:R-:W-:Y:S01]  /*ae50*/  IMAD R5, R7, UR5, R4 ;  /* 0x0000000507057c24 */ /* 0x000fe2000f8e0204 */
[----:B------:R-:W-:Y:S01]  /*ae60*/  ULDC.64 UR4, c[0x0][0xb80] ;  /* 0x0002e00000047ab9 */ /* 0x000fe20000000a00 */
[----:B------:R-:W-:Y:S02]  /*ae70*/  IMAD R15, R0, R15, RZ ;  /* 0x0000000f000f7224 */ /* 0x000fe400078e02ff */
[----:B------:R-:W-:Y:S02]  /*ae80*/  VIADD R4, R6, 0x40 ;  /* 0x0000004006047836 */ /* 0x000fe40000000000 */
[----:B------:R-:W-:Y:S01]  /*ae90*/  IMAD.IADD R3, R3, 0x1, R5 ;  /* 0x0000000103037824 */ /* 0x000fe200078e0205 */
[----:B------:R-:W-:Y:S01]  /*aea0*/  LEA R5, P2, R2, UR4, 0x1 ;  /* 0x0000000402057c11 */ /* 0x000fe2000f8408ff */
        /* <DEDUP_REMOVED lines=8> */
[----:B------:R0:W2:Y:S01]  /*af30*/  SHFL.IDX PT, R2, R5, RZ, 0x181f ;  /* 0x00181fff05027589 */ /* 0x0000a200000e0000 */
[----:B------:R-:W-:Y:S01]  /*af40*/  VIADD R13, R7, 0x40 ;  /* 0x00000040070d7836 */ /* 0x000fe20000000000 */
[----:B------:R-:W-:Y:S02]  /*af50*/  SHF.R.S32.HI R8, RZ, 0x1f, R7 ;  /* 0x0000001fff087819 */ /* 0x000fe40000011407 */
[----:B------:R0:W3:Y:S01]  /*af60*/  SHFL.IDX PT, R0, R4, RZ, 0x181f ;  /* 0x00181fff04007589 */ /* 0x0000e200000e0000 */
        /* <DEDUP_REMOVED lines=9> */
[----:B--2---:R-:W-:-:S04]  /*b000*/  @!P5 LEA R20, P6, R7, R2, 0x1 ;  /* 0x000000020714d211 */ /* 0x004fc800078c08ff */
[----:B---3--:R-:W-:Y:S02]  /*b010*/  @!P5 LEA.HI.X R21, R7, R0, R8, 0x1, P6 ;  /* 0x000000000715d211 */ /* 0x008fe400030f0c08 */
        /* <DEDUP_REMOVED lines=10> */
.L_x_9959:
[----:B------:R-:W-:Y:S05]  /*b0c0*/  BSYNC B1 ;  /* 0x0000000000017941 */ /* 0x000fea0003800000 */
.L_x_9958:
[----:B---3--:R3:W0:Y:S01]  /*b0d0*/  SHFL.IDX PT, R0, R4, 0x1, 0x181f ;  /* 0x00381f0004007f89 */ /* 0x00862200000e0000 */
[----:B------:R-:W-:Y:S03]  /*b0e0*/  BSSY B1, `(.L_x_9960) ;  /* 0x0000014000017945 */ /* 0x000fe60003800000 */
[----:B--2-4-:R3:W2:Y:S01]  /*b0f0*/  SHFL.IDX PT, R2, R5, 0x1, 0x181f ;  /* 0x00381f0005027f89 */ /* 0x0146a200000e0000 */
[----:B------:R-:W-:Y:S05]  /*b100*/  @P1 BRA `(.L_x_9961) ;  /* 0x0000000000441947 */ /* 0x000fea0003800000 */
[----:B------:R-:W-:Y:S02]  /*b110*/  ULDC UR4, c[0x0][0xbc8] ;  /* 0x0002f20000047ab9 */ /* 0x000fe40000000800 */
[----:B------:R-:W-:Y:S02]  /*b120*/  ISETP.GE.AND P4, PT, R7, UR4, PT ;  /* 0x0000000407007c0c */ /* 0x000fe4000bf86270 */
[----:B------:R-:W-:Y:S02]  /*b130*/  ISETP.GE.AND P3, PT, R13, UR4, PT ;  /* 0x000000040d007c0c */ /* 0x000fe4000bf66270 */
[----:B------:R-:W-:Y:S02]  /*b140*/  ISETP.GE.AND P2, PT, R17, UR4, PT ;  /* 0x0000000411007c0c */ /* 0x000fe4000bf46270 */
[----:B------:R-:W-:-:S07]  /*b150*/  ISETP.GE.AND P1, PT, R19, UR4, PT ;  /* 0x0000000413007c0c */ /* 0x000fce000bf26270 */
[-C--:B--2---:R-:W-:Y:S02]  /*b160*/  @!P4 LEA R20, P6, R7, R2.reuse, 0x1 ;  /* 0x000000020714c211 */ /* 0x084fe400078c08ff */
[----:B------:R-:W-:Y:S02]  /*b170*/  @!P3 LEA R24, P5, R13, R2, 0x1 ;  /* 0x000000020d18b211 */ /* 0x000fe400078a08ff */
[----:B0-----:R-:W-:Y:S02]  /*b180*/  @!P4 LEA.HI.X R21, R7, R0, R8, 0x1, P6 ;  /* 0x000000000715c211 */ /* 0x001fe400030f0c08 */
        /* <DEDUP_REMOVED lines=9> */
.L_x_9961:
[----:B------:R-:W-:Y:S05]  /*b220*/  BSYNC B1 ;  /* 0x0000000000017941 */ /* 0x000fea0003800000 */
.L_x_9960:
[----:B0-----:R0:W0:Y:S01]  /*b230*/  SHFL.IDX PT, R0, R4, 0x2, 0x181f ;  /* 0x00581f0004007f89 */ /* 0x00102200000e0000 */
[----:B------:R-:W-:Y:S03]  /*b240*/  BSSY B1, `(.L_x_9962) ;  /* 0x0000014000017945 */ /* 0x000fe60003800000 */
[----:B--2-4-:R2:W4:Y:S01]  /*b250*/  SHFL.IDX PT, R2, R5, 0x2, 0x181f ;  /* 0x00581f0005027f89 */ /* 0x01452200000e0000 */
        /* <DEDUP_REMOVED lines=18> */
.L_x_9963:
[----:B------:R-:W-:Y:S05]  /*b380*/  BSYNC B1 ;  /* 0x0000000000017941 */ /* 0x000fea0003800000 */
.L_x_9962:
[----:B0-----:R-:W-:Y:S01]  /*b390*/  VIADD R0, R6, 0x60 ;  /* 0x0000006006007836 */ /* 0x001fe20000000000 */
[----:B---3--:R-:W0:Y:S04]  /*b3a0*/  SHFL.IDX PT, R4, R4, 0x3, 0x181f ;  /* 0x00781f0004047f89 */ /* 0x008e2800000e0000 */
[----:B------:R-:W-:Y:S01]  /*b3b0*/  ISETP.GE.AND P0, PT, R0, R15, PT ;  /* 0x0000000f0000720c */ /* 0x000fe20003f06270 */
[----:B----4-:R3:W4:-:S12]  /*b3c0*/  SHFL.IDX PT, R2, R5, 0x3, 0x181f ;  /* 0x00781f0005027f89 */ /* 0x01071800000e0000 */
[----:B---3--:R-:W-:Y:S05]  /*b3d0*/  @P0 BRA `(.L_x_9952) ;  /* 0x0000000000440947 */ /* 0x008fea0003800000 */
[----:B------:R-:W-:Y:S02]  /*b3e0*/  ULDC UR4, c[0x0][0xbc8] ;  /* 0x0002f20000047ab9 */ /* 0x000fe40000000800 */
[----:B------:R-:W-:Y:S02]  /*b3f0*/  ISETP.GE.AND P3, PT, R7, UR4, PT ;  /* 0x0000000407007c0c */ /* 0x000fe4000bf66270 */
[----:B------:R-:W-:Y:S02]  /*b400*/  ISETP.GE.AND P2, PT, R13, UR4, PT ;  /* 0x000000040d007c0c */ /* 0x000fe4000bf46270 */
[----:B------:R-:W-:Y:S02]  /*b410*/  ISETP.GE.AND P1, PT, R17, UR4, PT ;  /* 0x0000000411007c0c */ /* 0x000fe4000bf26270 */
[----:B------:R-:W-:-:S07]  /*b420*/  ISETP.GE.AND P0, PT, R19, UR4, PT ;  /* 0x0000000413007c0c */ /* 0x000fce000bf06270 */
[----:B----4-:R-:W-:-:S04]  /*b430*/  @!P3 LEA R6, P4, R7, R2, 0x1 ;  /* 0x000000020706b211 */ /* 0x010fc800078808ff */
[----:B0-----:R-:W-:Y:S02]  /*b440*/  @!P3 LEA.HI.X R7, R7, R4, R8, 0x1, P4 ;  /* 0x000000040707b211 */ /* 0x001fe400020f0c08 */
        /* <DEDUP_REMOVED lines=10> */
.L_x_9952:
[----:B------:R-:W-:Y:S05]  /*b4f0*/  BSYNC B0 ;  /* 0x0000000000007941 */ /* 0x000fea0003800000 */
.L_x_9942:
[----:B------:R-:W-:Y:S02]  /*b500*/  ULDC UR4, c[0x0][0xd3c] ;  /* 0x00034f0000047ab9 */ /* 0x000fe40000000800 */
[----:B---3--:R-:W-:-:S13]  /*b510*/  ISETP.GE.AND P0, PT, R11, UR4, PT ;  /* 0x000000040b007c0c */ /* 0x008fda000bf06270 */
[----:B------:R-:W-:Y:S05]  /*b520*/  @!P0 BRA `(.L_x_9964) ;  /* 0xffffff5c00108947 */ /* 0x000fea000383ffff */
[----:B------:R-:W-:Y:S05]  /*b530*/  EXIT ;  /* 0x000000000000794d */ /* 0x000fea0003800000 */
.L_x_9916:
[----:B------:R-:W-:-:S08]  /*b540*/  NOP ;  /* 0x0000000000007918 */ /* 0x000fd00000000000 */
[----:B--2---:R-:W0:-:S00]  /*b550*/  USETMAXREG.DEALLOC.CTAPOOL 0x18 ;  /* 0x00000018000079c8 */ /* 0x004e0000080e0500 */
        /* <DEDUP_REMOVED lines=18> */
.L_x_9965:
        /* <DEDUP_REMOVED lines=44> */
.L_x_9969:
        /* <DEDUP_REMOVED lines=38> */
.L_x_9967:
        /* <DEDUP_REMOVED lines=20> */
.L_x_9970:
        /* <DEDUP_REMOVED lines=54> */
.L_x_9968:
[----:B------:R-:W-:Y:S01]  /*c040*/  IMAD.U32 R2, RZ, RZ, UR6 ;  /* 0x00000006ff027e24 */ /* 0x000fe2000f8e00ff */
[----:B------:R0:W-:Y:S04]  /*c050*/  STL [R1+0x4], RZ ;  /* 0x000004ff01007387 */ /* 0x0001e80000100800 */
[----:B------:R0:W-:Y:S04]  /*c060*/  STL [R1+0x8], RZ ;  /* 0x000008ff01007387 */ /* 0x0001e80000100800 */
[----:B------:R0:W-:Y:S02]  /*c070*/  STL [R1], R2 ;  /* 0x0000000201007387 */ /* 0x0001e40000100800 */
.L_x_9971:
        /* <DEDUP_REMOVED lines=10> */
.L_x_9966:
        /* <DEDUP_REMOVED lines=29> */
[----:B------:R0:W-:Y:S04]  /*c2f0*/  STL [R1+0x10], R3 ;  /* 0x0000100301007387 */ /* 0x0001e80000100800 */
[----:B------:R-:W-:Y:S04]  /*c300*/  STL [R1+0x70], RZ ;  /* 0x000070ff01007387 */ /* 0x000fe80000100800 */
[----:B------:R1:W-:Y:S01]  /*c310*/  STL [R1+0x18], R2 ;  /* 0x0000180201007387 */ /* 0x0003e20000100800 */
[C---:B0-----:R-:W-:Y:S02]  /*c320*/  LOP3.LUT R3, R0.reuse, 0x40, RZ, 0xfc, !PT ;  /* 0x0000004000037812 */ /* 0x041fe400078efcff */
[----:B-1----:R-:W-:-:S02]  /*c330*/  LOP3.LUT R2, R0, 0x80, RZ, 0xfc, !PT ;  /* 0x0000008000027812 */ /* 0x002fc400078efcff */
[----:B------:R-:W-:-:S07]  /*c340*/  LOP3.LUT R0, R0, 0xc0, RZ, 0xfc, !PT ;  /* 0x000000c000007812 */ /* 0x000fce00078efcff */
.L_x_10080:
[----:B--2---:R-:W2:Y:S01]  /*c350*/  LDL R0, [R1+0xc] ;  /* 0x00000c0001007983 */ /* 0x004ea20000100800 */
[----:B-1----:R-:W2:Y:S01]  /*c360*/  LDC.64 R2, c[0x0][0xd88] ;  /* 0x00036200ff027b82 */ /* 0x002ea20000000a00 */
[----:B------:R-:W-:Y:S05]  /*c370*/  YIELD ;  /* 0x0000000000007946 */ /* 0x000fea0003800000 */
[----:B------:R-:W-:Y:S01]  /*c380*/  ULDC.64 UR4, c[0x0][0xb20] ;  /* 0x0002c80000047ab9 */ /* 0x000fe20000000a00 */
[----:B---3--:R-:W-:Y:S01]  /*c390*/  IMAD.MOV.U32 R6, RZ, RZ, RZ ;  /* 0x000000ffff067224 */ /* 0x008fe200078e00ff */
        /* <DEDUP_REMOVED lines=13> */
[----:B0-----:R-:W-:Y:S01]  /*c470*/  SHF.L.U64.HI R9, R10, 0x2, R4 ;  /* 0x000000020a097819 */ /* 0x001fe20000010204 */
        /* <DEDUP_REMOVED lines=37> */
.L_x_9973:
        /* <DEDUP_REMOVED lines=18> */
.L_x_9974:
[----:B------:R-:W-:Y:S05]  /*c7f0*/  @!P0 BRA `(.L_x_9975) ;  /* 0x00000000000c8947 */ /* 0x000fea0003800000 */
[----:B------:R-:W2:Y:S04]  /*c800*/  LDG.E R6, desc[UR38][R4.64] ;  /* 0x0000002604067981 */ /* 0x000ea8000c1e1900 */
[----:B------:R-:W2:Y:S02]  /*c810*/  LDG.E R4, desc[UR38][R4.64+0x4] ;  /* 0x0000042604047981 */ /* 0x000ea4000c1e1900 */
[----:B--2---:R-:W-:-:S07]  /*c820*/  IMAD.IADD R6, R4, 0x1, -R6 ;  /* 0x0000000104067824 */ /* 0x004fce00078e0a06 */
.L_x_9975:
        /* <DEDUP_REMOVED lines=45> */
.L_x_9977:
[----:B------:R-:W-:Y:S05]  /*cb00*/  BSYNC B0 ;  /* 0x0000000000007941 */ /* 0x000fea0003800000 */
.L_x_9976:
        /* <DEDUP_REMOVED lines=26> */
.L_x_9979:
        /* <DEDUP_REMOVED lines=20> */
.L_x_9982:
[----:B------:R-:W-:Y:S05]  /*cdf0*/  BSYNC B6 ;  /* 0x0000000000067941 */ /* 0x000fea0003800000 */
.L_x_9981:
        /* <DEDUP_REMOVED lines=20> */
.L_x_9985:
        /* <DEDUP_REMOVED lines=16> */
.L_x_9984:
[----:B------:R-:W-:Y:S05]  /*d040*/  BSYNC B6 ;  /* 0x0000000000067941 */ /* 0x000fea0003800000 */
.L_x_9983:
        /* <DEDUP_REMOVED lines=24> */
.L_x_10097:
        /* <DEDUP_REMOVED lines=11> */
.L_x_10100:
        /* <DEDUP_REMOVED lines=24> */
.L_x_9989:
[----:B--2---:R-:W2:Y:S01]  /*d400*/  LDL R2, [R1+0x18] ;  /* 0x0000180001027983 */ /* 0x004ea20000100800 */
[----:B---3--:R-:W-:Y:S01]  /*d410*/  IMAD R0, R19, 0x8, R18 ;  /* 0x0000000813007824 */ /* 0x008fe200078e0212 */
[----:B--2---:R-:W-:-:S04]  /*d420*/  SHF.L.U32 R2, R2, 0x1f, RZ ;  /* 0x0000001f02027819 */ /* 0x004fc800000006ff */
[----:B------:R-:W2:Y:S02]  /*d430*/  SYNCS.PHASECHK.TRANS64.TRYWAIT P0, [R0+URZ+0x32440], R2 ;  /* 0x03244002000075a7 */ /* 0x000ea4000800017f */
[----:B--2---:R-:W-:Y:S05]  /*d440*/  @!P0 BRA `(.L_x_9990) ;  /* 0x0000005400988947 */ /* 0x004fea0003800000 */
.L_x_10101:
        /* <DEDUP_REMOVED lines=11> */
.L_x_9991:
[----:B------:R-:W3:Y:S04]  /*d500*/  LDL R4, [R1+0x30] ;  /* 0x0000300001047983 */ /* 0x000ee80000100800 */
[----:B------:R-:W4:Y:S04]  /*d510*/  LDL R3, [R1+0x20] ;  /* 0x0000200001037983 */ /* 0x000f280000100800 */
[----:B--2---:R-:W2:Y:S01]  /*d520*/  LDL.LU R2, [R1+0x14] ;  /* 0x0000140001027983 */ /* 0x004ea20000300800 */
        /* <DEDUP_REMOVED lines=16> */
[----:B------:R-:W-:Y:S01]  /*d630*/  UIMAD UR11, UR11, 0x60, UR4 ;  /* 0x000000600b0b78a4 */ /* 0x000fe2000f8e0204 */
[----:B------:R2:W-:Y:S02]  /*d640*/  STL [R1+0x14], R2 ;  /* 0x0000140201007387 */ /* 0x0005e40000100800 */
[----:B------:R-:W-:-:S06]  /*d650*/  UMOV UR4, 0x0 ;  /* 0x0000000000047882 */ /* 0x000fcc0000000000 */
[----:B------:R2:W-:Y:S01]  /*d660*/  UTMALDG.4D [UR8], [UR6], desc[UR4] ;  /* 0x00000408060075b4 */ /* 0x0005e20008019000 */
[----:B------:R-:W-:Y:S02]  /*d670*/  NOP ;  /* 0x0000000000007918 */ /* 0x000fe40000000000 */
.L_x_9987:
[----:B---3--:R-:W3:Y:S04]  /*d680*/  LDL.LU R4, [R1+0x28] ;  /* 0x0000280001047983 */ /* 0x008ee80000300800 */
[----:B------:R-:W4:Y:S04]  /*d690*/  LDL.LU R3, [R1+0x44] ;  /* 0x0000440001037983 */ /* 0x000f280000300800 */
[----:B--2---:R-:W2:Y:S01]  /*d6a0*/  LDL R2, [R1+0x2c] ;  /* 0x00002c0001027983 */ /* 0x004ea20000100800 */
        /* <DEDUP_REMOVED lines=11> */
[----:B--2---:R-:W-:-:S05]  /*d760*/  SHF.R.S32.HI R0, RZ, 0x1f, R2 ;  /* 0x0000001fff007819 */ /* 0x004fca0000011402 */
[----:B------:R3:W-:Y:S04]  /*d770*/  STL [R1+0x48], R0 ;  /* 0x0000480001007387 */ /* 0x0007e80000100800 */
[----:B------:R3:W-:Y:S01]  /*d780*/  STL [R1+0x58], R3 ;  /* 0x0000580301007387 */ /* 0x0007e20000100800 */
[----:B------:R-:W-:Y:S05]  /*d790*/  @!P1 BRA `(.L_x_9993) ;  /* 0x0000000000409947 */ /* 0x000fea0003800000 */
[----:B------:R-:W-:Y:S01]  /*d7a0*/  MOV R2, 0x0 ;  /* 0x0000000000027802 */ /* 0x000fe20000000f00 */
[----:B------:R-:W-:Y:S01]  /*d7b0*/  ULDC.64 UR6, c[0x4][0x118] ;  /* 0x0100460000067ab9 */ /* 0x000fe20000000a00 */
[----:B------:R-:W-:Y:S01]  /*d7c0*/  ULDC.64 UR8, c[0x4][0x120] ;  /* 0x0100480000087ab9 */ /* 0x000fe20000000a00 */
[----:B------:R-:W-:Y:S01]  /*d7d0*/  ULDC.64 UR4, c[0x4][0x20] ;  /* 0x0100080000047ab9 */ /* 0x000fe20000000a00 */
[----:B---3--:R-:W-:Y:S02]  /*d7e0*/  IMAD.U32 R4, RZ, RZ, UR6 ;  /* 0x00000006ff047e24 */ /* 0x008fe4000f8e00ff */
        /* <DEDUP_REMOVED lines=11> */
.L_x_9993:
[----:B------:R-:W-:Y:S05]  /*d8a0*/  BSYNC B6 ;  /* 0x0000000000067941 */ /* 0x000fea0003800000 */
.L_x_9992:
[----:B------:R-:W2:Y:S01]  /*d8b0*/  LDL.LU R5, [R1+0x4] ;  /* 0x0000040001057983 */ /* 0x000ea20000300800 */
[----:B------:R-:W4:Y:S01]  /*d8c0*/  LDC R8, c[0x0][0x448] ;  /* 0x00011200ff087b82 */ /* 0x000f220000000800 */
[----:B------:R-:W-:Y:S01]  /*d8d0*/  ULDC.64 UR4, c[0x0][0x298] ;  /* 0x0000a60000047ab9 */ /* 0x000fe20000000a00 */
[----:B------:R-:W-:Y:S01]  /*d8e0*/  ULDC.64 UR6, c[0x0][0x280] ;  /* 0x0000a00000067ab9 */ /* 0x000fe20000000a00 */
[----:B---3--:R-:W3:Y:S04]  /*d8f0*/  LDL R4, [R1+0x48] ;  /* 0x0000480001047983 */ /* 0x008ee80000100800 */
[----:B-1----:R-:W3:Y:S04]  /*d900*/  LDL R10, [R1+0x2c] ;  /* 0x00002c00010a7983 */ /* 0x002ee80000100800 */
[----:B------:R-:W3:Y:S01]  /*d910*/  LDL R9, [R1+0x58] ;  /* 0x0000580001097983 */ /* 0x000ee20000100800 */
[----:B------:R-:W1:Y:S01]  /*d920*/  S2R R2, SR_TID.X ;  /* 0x0000000000027919 */ /* 0x000e620000002100 */
[----:B------:R-:W0:Y:S02]  /*d930*/  S2R R0, SR_TID.X ;  /* 0x0000000000007919 */ /* 0x000e240000002100 */
[----:B------:R-:W3:Y:S01]  /*d940*/  LDL R7, [R1+0x34] ;  /* 0x0000340001077983 */ /* 0x000ee20000100800 */
[----:B----4-:R-:W-:-:S13]  /*d950*/  ISETP.NE.AND P0, PT, R8, 0x1, PT ;  /* 0x000000010800780c */ /* 0x010fda0003f05270 */
[----:B------:R-:W4:Y:S01]  /*d960*/  @P0 LDC R3, c[0x0][0x450] ;  /* 0x00011400ff030b82 */ /* 0x000f220000000800 */
[----:B-1----:R-:W-:-:S04]  /*d970*/  LOP3.LUT R2, R2, 0x7f, RZ, 0xc0, !PT ;  /* 0x0000007f02027812 */ /* 0x002fc800078ec0ff */
[----:B------:R-:W-:Y:S01]  /*d980*/  SHF.R.U32.HI R2, RZ, 0x3, R2 ;  /* 0x00000003ff027819 */ /* 0x000fe20000011602 */
[----:B0-----:R-:W-:-:S05]  /*d990*/  IMAD.SHL.U32 R0, R0, 0x10, RZ ;  /* 0x0000001000007824 */ /* 0x001fca00078e00ff */
[----:B------:R-:W-:Y:S02]  /*d9a0*/  LOP3.LUT R0, R2, 0x70, R0, 0xf8, !PT ;  /* 0x0000007002007812 */ /* 0x000fe400078ef800 */
[----:B------:R-:W0:Y:S01]  /*d9b0*/  @P0 LDC R2, c[0x0][0x44c] ;  /* 0x00011300ff020b82 */ /* 0x000e220000000800 */
[----:B--2---:R-:W-:-:S05]  /*d9c0*/  IMAD.SHL.U32 R6, R5, 0x80, RZ ;  /* 0x0000008005067824 */ /* 0x004fca00078e00ff */
[----:B------:R-:W-:-:S05]  /*d9d0*/  LOP3.LUT R5, R0, R6, RZ, 0xfc, !PT ;  /* 0x0000000600057212 */ /* 0x000fca00078efcff */
[----:B0-----:R-:W-:-:S04]  /*d9e0*/  @P0 IMAD.HI.U32 R2, R5, R2, RZ ;  /* 0x0000000205020227 */ /* 0x001fc800078e00ff */
[----:B------:R-:W-:Y:S01]  /*d9f0*/  IMAD.MOV.U32 R0, RZ, RZ, R5 ;  /* 0x000000ffff007224 */ /* 0x000fe200078e0005 */
[----:B----4-:R-:W-:Y:S01]  /*da00*/  @P0 SHF.R.U32.HI R0, RZ, R3, R2 ;  /* 0x00000003ff000219 */ /* 0x010fe20000011602 */
[----:B---3--:R-:W-:-:S04]  /*da10*/  IMAD R2, R4, UR4, RZ ;  /* 0x0000000404027c24 */ /* 0x008fc8000f8e02ff */
        /* <DEDUP_REMOVED lines=26> */
[----:B0-----:R-:W-:Y:S01]  /*dbc0*/  IMAD.WIDE.U32 R4, R0, UR4, R2 ;  /* 0x0000000400047c25 */ /* 0x001fe2000f8e0002 */
        /* <DEDUP_REMOVED lines=9> */
[----:B------:R-:W0:Y:S02]  /*dc60*/  S2R R4, SR_TID.X ;  /* 0x0000000000047919 */ /* 0x000e240000002100 */
[----:B0-----:R-:W-:Y:S02]  /*dc70*/  LOP3.LUT R5, R4, 0x7f, RZ, 0xc0, !PT ;  /* 0x0000007f04057812 */ /* 0x001fe400078ec0ff */
[----:B------:R-:W2:Y:S02]  /*dc80*/  LDL R4, [R1+0x38] ;  /* 0x0000380001047983 */ /* 0x000ea40000100800 */
[----:B------:R-:W-:Y:S02]  /*dc90*/  SHF.R.U32.HI R7, RZ, 0x3, R5 ;  /* 0x00000003ff077819 */ /* 0x000fe40000011605 */
[----:B------:R-:W0:Y:S03]  /*dca0*/  SHFL.IDX PT, R5, R3, RZ, 0x181f ;  /* 0x00181fff03057589 */ /* 0x000e2600000e0000 */
[----:B------:R-:W-:-:S02]  /*dcb0*/  IMAD.IADD R11, R7, 0x1, R6 ;  /* 0x00000001070b7824 */ /* 0x000fc400078e0206 */
[----:B------:R-:W-:Y:S04]  /*dcc0*/  SHFL.IDX PT, R6, R3, 0x1, 0x181f ;  /* 0x00381f0003067f89 */ /* 0x000fe800000e0000 */
[----:B------:R-:W-:Y:S04]  /*dcd0*/  SHFL.IDX PT, R7, R0, 0x1, 0x181f ;  /* 0x00381f0000077f89 */ /* 0x000fe800000e0000 */
[----:B------:R-:W-:Y:S01]  /*dce0*/  STL [R1+0x4], R11 ;  /* 0x0000040b01007387 */ /* 0x000fe20000100800 */
[----:B--2---:R-:W-:-:S03]  /*dcf0*/  IMAD R2, R4, R8, RZ ;  /* 0x0000000804027224 */ /* 0x004fc600078e02ff */
[----:B------:R-:W1:Y:S01]  /*dd00*/  SHFL.IDX PT, R4, R0, RZ, 0x181f ;  /* 0x00181fff00047589 */ /* 0x000e6200000e0000 */
[C---:B------:R-:W-:Y:S01]  /*dd10*/  VIADD R8, R11.reuse, 0x10 ;  /* 0x000000100b087836 */ /* 0x040fe20000000000 */
[----:B------:R-:W-:-:S04]  /*dd20*/  ISETP.GE.AND P1, PT, R11, R2, PT ;  /* 0x000000020b00720c */ /* 0x000fc80003f26270 */
[----:B------:R-:W-:Y:S01]  /*dd30*/  ISETP.GE.AND P2, PT, R8, R2, PT ;  /* 0x000000020800720c */ /* 0x000fe20003f46270 */
[----:B------:R2:W-:Y:S08]  /*dd40*/  STL [R1+0x44], R8 ;  /* 0x0000440801007387 */ /* 0x0005f00000100800 */
[----:B0-----:R-:W-:Y:S01]  /*dd50*/  @!P1 LEA R5, P3, R10, R5, 0x1 ;  /* 0x000000050a059211 */ /* 0x001fe200078608ff */
[----:B--2---:R-:W-:-:S05]  /*dd60*/  VIADD R8, R11, 0x20 ;  /* 0x000000200b087836 */ /* 0x004fca0000000000 */
[----:B------:R-:W-:Y:S01]  /*dd70*/  STL [R1+0x50], R8 ;  /* 0x0000500801007387 */ /* 0x000fe20000100800 */
[----:B-1----:R-:W-:-:S05]  /*dd80*/  @!P1 IMAD.X R4, RZ, RZ, R4, P3 ;  /* 0x000000ffff049224 */ /* 0x002fca00018e0604 */
[----:B------:R-:W-:-:S04]  /*dd90*/  @!P1 LOP3.LUT R5, R5, R4, RZ, 0x3c, !PT ;  /* 0x0000000405059212 */ /* 0x000fc800078e3cff */
[----:B------:R-:W-:-:S04]  /*dda0*/  @!P1 LOP3.LUT R4, R5, R4, RZ, 0x3c, !PT ;  /* 0x0000000405049212 */ /* 0x000fc800078e3cff */
[----:B------:R-:W-:-:S05]  /*ddb0*/  @!P1 LOP3.LUT R5, R5, R4, RZ, 0x3c, !PT ;  /* 0x0000000405059212 */ /* 0x000fca00078e3cff */
[----:B-----5:R0:W-:Y:S02]  /*ddc0*/  @!P1 LDGSTS.E.BYPASS.LTC128B.128 [R9+0x18400], desc[UR38][R4.64], !P0 ;  /* 0x1840000004099fae */ /* 0x0201e4000c101d66 */
[----:B0-----:R-:W-:Y:S02]  /*ddd0*/  @!P2 LEA R5, P1, R10, R6, 0x1 ;  /* 0x000000060a05a211 */ /* 0x001fe400078208ff */
[----:B------:R-:W-:Y:S03]  /*dde0*/  SHFL.IDX PT, R6, R0, 0x2, 0x181f ;  /* 0x00581f0000067f89 */ /* 0x000fe600000e0000 */
[----:B------:R-:W-:Y:S01]  /*ddf0*/  @!P2 IMAD.X R4, RZ, RZ, R7, P1 ;  /* 0x000000ffff04a224 */ /* 0x000fe200008e0607 */
[----:B------:R-:W-:Y:S01]  /*de00*/  ISETP.GE.AND P1, PT, R8, R2, PT ;  /* 0x000000020800720c */ /* 0x000fe20003f26270 */
[----:B------:R-:W-:-:S03]  /*de10*/  VIADD R7, R11, 0x30 ;  /* 0x000000300b077836 */ /* 0x000fc60000000000 */
[-C--:B------:R-:W-:Y:S02]  /*de20*/  @!P2 LOP3.LUT R5, R5, R4.reuse, RZ, 0x3c, !PT ;  /* 0x000000040505a212 */ /* 0x080fe400078e3cff */
[----:B------:R-:W-:Y:S02]  /*de30*/  STL [R1+0x54], R7 ;  /* 0x0000540701007387 */ /* 0x000fe40000100800 */
[----:B------:R-:W-:-:S04]  /*de40*/  @!P2 LOP3.LUT R4, R5, R4, RZ, 0x3c, !PT ;  /* 0x000000040504a212 */ /* 0x000fc800078e3cff */
[----:B------:R-:W-:-:S05]  /*de50*/  @!P2 LOP3.LUT R5, R5, R4, RZ, 0x3c, !PT ;  /* 0x000000040505a212 */ /* 0x000fca00078e3cff */
[----:B------:R0:W-:Y:S04]  /*de60*/  @!P2 LDGSTS.E.BYPASS.LTC128B.128 [R9+0x18c00], desc[UR38][R4.64], !P0 ;  /* 0x18c000000409afae */ /* 0x0001e8000c101d66 */
[----:B0-----:R-:W0:Y:S02]  /*de70*/  SHFL.IDX PT, R4, R3, 0x2, 0x181f ;  /* 0x00581f0003047f89 */ /* 0x001e2400000e0000 */
[----:B0-----:R-:W-:-:S05]  /*de80*/  @!P1 LEA R5, P2, R10, R4, 0x1 ;  /* 0x000000040a059211 */ /* 0x001fca00078408ff */
[----:B------:R-:W-:Y:S02]  /*de90*/  @!P1 IMAD.X R4, RZ, RZ, R6, P2 ;  /* 0x000000ffff049224 */ /* 0x000fe400010e0606 */
[----:B------:R-:W-:Y:S03]  /*dea0*/  SHFL.IDX PT, R6, R0, 0x3, 0x181f ;  /* 0x00781f0000067f89 */ /* 0x000fe600000e0000 */
[----:B------:R-:W-:-:S04]  /*deb0*/  @!P1 LOP3.LUT R5, R5, R4, RZ, 0x3c, !PT ;  /* 0x0000000405059212 */ /* 0x000fc800078e3cff */
[----:B------:R-:W-:-:S04]  /*dec0*/  @!P1 LOP3.LUT R4, R5, R4, RZ, 0x3c, !PT ;  /* 0x0000000405049212 */ /* 0x000fc800078e3cff */
[----:B------:R-:W-:-:S05]  /*ded0*/  @!P1 LOP3.LUT R5, R5, R4, RZ, 0x3c, !PT ;  /* 0x0000000405059212 */ /* 0x000fca00078e3cff */
[----:B------:R0:W-:Y:S01]  /*dee0*/  @!P1 LDGSTS.E.BYPASS.LTC128B.128 [R9+0x19400], desc[UR38][R4.64], !P0 ;  /* 0x1940000004099fae */ /* 0x0001e2000c101d66 */
[----:B------:R-:W-:Y:S01]  /*def0*/  ISETP.GE.AND P1, PT, R7, R2, PT ;  /* 0x000000020700720c */ /* 0x000fe20003f26270 */
[----:B------:R-:W-:-:S05]  /*df00*/  VIADD R7, R11, 0x40 ;  /* 0x000000400b077836 */ /* 0x000fca0000000000 */
        /* <DEDUP_REMOVED lines=27> */
[-C--:B------:R-:W-:Y:S01]  /*e0c0*/  @!P1 LOP3.LUT R5, R5, R4.reuse, RZ, 0x3c, !PT ;  /* 0x0000000405059212 */ /* 0x080fe200078e3cff */
[----:B------:R-:W-:Y:S03]  /*e0d0*/  SHFL.IDX PT, R0, R0, 0x7, 0x181f ;  /* 0x00f81f0000007f89 */ /* 0x000fe600000e0000 */
        /* <DEDUP_REMOVED lines=11> */
[----:B-1----:R0:W-:Y:S02]  /*e190*/  @!P1 LDGSTS.E.BYPASS.LTC128B.128 [R9+0x1b400], desc[UR38][R4.64], !P0 ;  /* 0x1b40000004099fae */ /* 0x0021e4000c101d66 */
.L_x_10118:
[----:B01----:R-:W2:Y:S02]  /*e1a0*/  LDL R4, [R1+0x4] ;  /* 0x0000040001047983 */ /* 0x003ea40000100800 */
[----:B--2---:R-:W-:-:S05]  /*e1b0*/  VIADD R4, R4, 0x70 ;  /* 0x0000007004047836 */ /* 0x004fca0000000000 */
[----:B------:R-:W-:Y:S01]  /*e1c0*/  ISETP.GE.AND P1, PT, R4, R2, PT ;  /* 0x000000020400720c */ /* 0x000fe20003f26270 */
[----:B------:R0:W-:-:S12]  /*e1d0*/  STL [R1+0x6c], R4 ;  /* 0x00006c0401007387 */ /* 0x0001d80000100800 */
        /* <DEDUP_REMOVED lines=8> */
.L_x_9995:
        /* <DEDUP_REMOVED lines=11> */
[----:B------:R-:W-:Y:S01]  /*e310*/  VIADD R2, R18, 0x22400 ;  /* 0x0002240012027836 */ /* 0x000fe20000000000 */
[----:B------:R-:W-:Y:S04]  /*e320*/  BSSY B6, `(.L_x_9996) ;  /* 0x0000019000067945 */ /* 0x000fe80003800000 */
[----:B------:R-:W-:Y:S01]  /*e330*/  LOP3.LUT P0, RZ, R2, 0x3ff, RZ, 0xc0, !PT ;  /* 0x000003ff02ff7812 */ /* 0x000fe2000780c0ff */
[----:B--2---:R-:W-:-:S04]  /*e340*/  IMAD R0, R0, UR4, RZ ;  /* 0x0000000400007c24 */ /* 0x004fc8000f8e02ff */
[C---:B---3--:R-:W-:Y:S02]  /*e350*/  IMAD R0, R3.reuse, UR5, R0 ;  /* 0x0000000503007c24 */ /* 0x048fe4000f8e0200 */
[----:B------:R-:W-:-:S04]  /*e360*/  IMAD.WIDE.U32 R2, R3, UR4, RZ ;  /* 0x0000000403027c25 */ /* 0x000fc8000f8e00ff */
[----:B------:R-:W-:Y:S01]  /*e370*/  IMAD.IADD R0, R3, 0x1, R0 ;  /* 0x0000000103007824 */ /* 0x000fe200078e0200 */
[----:B------:R1:W-:Y:S04]  /*e380*/  STL.64 [R1+0x48], R2 ;  /* 0x0000480201007387 */ /* 0x0003e80000100a00 */
[----:B------:R1:W-:Y:S01]  /*e390*/  STL [R1+0x2c], R0 ;  /* 0x00002c0001007387 */ /* 0x0003e20000100800 */
[----:B------:R-:W-:Y:S05]  /*e3a0*/  @!P0 BRA `(.L_x_9997) ;  /* 0x0000000000408947 */ /* 0x000fea0003800000 */
[----:B-1----:R-:W-:Y:S01]  /*e3b0*/  MOV R2, 0x0 ;  /* 0x0000000000027802 */ /* 0x002fe20000000f00 */
        /* <DEDUP_REMOVED lines=15> */
.L_x_9997:
[----:B------:R-:W-:Y:S05]  /*e4b0*/  BSYNC B6 ;  /* 0x0000000000067941 */ /* 0x000fea0003800000 */
.L_x_9996:
[----:B------:R-:W2:Y:S01]  /*e4c0*/  LDL.LU R5, [R1+0x2c] ;  /* 0x00002c0001057983 */ /* 0x000ea20000300800 */
[----:B------:R-:W0:Y:S01]  /*e4d0*/  LDC R7, c[0x0][0x448] ;  /* 0x00011200ff077b82 */ /* 0x000e220000000800 */
[----:B------:R-:W-:Y:S01]  /*e4e0*/  ULDC.64 UR4, c[0x0][0x3d8] ;  /* 0x0000f60000047ab9 */ /* 0x000fe20000000a00 */
[----:B------:R-:W-:Y:S01]  /*e4f0*/  ULDC.64 UR6, c[0x0][0x390] ;  /* 0x0000e40000067ab9 */ /* 0x000fe20000000a00 */
[----:B-1----:R-:W2:Y:S04]  /*e500*/  LDL.LU.64 R2, [R1+0x48] ;  /* 0x0000480001027983 */ /* 0x002ea80000300a00 */
[----:B------:R-:W3:Y:S04]  /*e510*/  LDL.LU R0, [R1+0x58] ;  /* 0x0000580001007983 */ /* 0x000ee80000300800 */
[----:B------:R-:W4:Y:S04]  /*e520*/  LDL.LU R4, [R1+0x34] ;  /* 0x0000340001047983 */ /* 0x000f280000300800 */
[----:B------:R-:W5:Y:S01]  /*e530*/  LDL.LU R6, [R1+0x28] ;  /* 0x0000280001067983 */ /* 0x000f620000300800 */
[----:B------:R-:W1:Y:S01]  /*e540*/  S2R R9, SR_TID.X ;  /* 0x0000000000097919 */ /* 0x000e620000002100 */
[----:B0-----:R-:W-:Y:S01]  /*e550*/  ISETP.NE.AND P0, PT, R7, 0x1, PT ;  /* 0x000000010700780c */ /* 0x001fe20003f05270 */
[----:B-1----:R-:W-:-:S02]  /*e560*/  IMAD.SHL.U32 R8, R9, 0x8, RZ ;  /* 0x0000000809087824 */ /* 0x002fc400078e00ff */
[----:B------:R-:W-:-:S03]  /*e570*/  IMAD.SHL.U32 R9, R9, 0x8, RZ ;  /* 0x0000000809097824 */ /* 0x000fc600078e00ff */
[----:B------:R-:W-:Y:S02]  /*e580*/  LOP3.LUT R8, R8, 0x38, RZ, 0xc0, !PT ;  /* 0x0000003808087812 */ /* 0x000fe400078ec0ff */
[----:B------:R-:W-:-:S04]  /*e590*/  LOP3.LUT R9, R9, 0x38, RZ, 0xc0, !PT ;  /* 0x0000003809097812 */ /* 0x000fc800078ec0ff */
[C---:B------:R-:W-:Y:S02]  /*e5a0*/  LOP3.LUT R11, R9.reuse, 0x40, RZ, 0xfc, !PT ;  /* 0x00000040090b7812 */ /* 0x040fe400078efcff */
[C---:B------:R-:W-:Y:S02]  /*e5b0*/  LOP3.LUT R10, R9.reuse, 0x80, RZ, 0xfc, !PT ;  /* 0x00000080090a7812 */ /* 0x040fe400078efcff */
[----:B------:R-:W-:Y:S01]  /*e5c0*/  LOP3.LUT R9, R9, 0xc0, RZ, 0xfc, !PT ;  /* 0x000000c009097812 */ /* 0x000fe200078efcff */
[----:B--2---:R-:W-:Y:S02]  /*e5d0*/  IMAD.MOV.U32 R3, RZ, RZ, R5 ;  /* 0x000000ffff037224 */ /* 0x004fe400078e0005 */
        /* <DEDUP_REMOVED lines=16> */
[----:B------:R-:W-:Y:S02]  /*e6e0*/  IMAD R5, R5, UR4, RZ ;  /* 0x0000000405057c24 */ /* 0x000fe4000f8e02ff */
[----:B------:R-:W-:Y:S02]  /*e6f0*/  IMAD R0, R7, R0, R6 ;  /* 0x0000000007007224 */ /* 0x000fe400078e0206 */
[----:B------:R-:W-:Y:S01]  /*e700*/  IMAD R4, R4, UR5, R5 ;  /* 0x0000000504047c24 */ /* 0x000fe2000f8e0205 */
[----:B------:R-:W-:-:S03]  /*e710*/  ULDC.64 UR4, c[0x0][0x3c8] ;  /* 0x0000f20000047ab9 */ /* 0x000fc60000000a00 */
[----:B------:R-:W-:Y:S01]  /*e720*/  IMAD.IADD R3, R3, 0x1, R4 ;  /* 0x0000000103037824 */ /* 0x000fe200078e0204 */
[----:B------:R-:W-:-:S05]  /*e730*/  SHF.R.S32.HI R4, RZ, 0x1f, R0 ;  /* 0x0000001fff047819 */ /* 0x000fca0000011400 */
[----:B------:R-:W-:Y:S02]  /*e740*/  IMAD R6, R4, UR4, RZ ;  /* 0x0000000404067c24 */ /* 0x000fe4000f8e02ff */
[----:B------:R-:W-:Y:S01]  /*e750*/  IMAD.WIDE.U32 R4, R0, UR4, R2 ;  /* 0x0000000400047c25 */ /* 0x000fe2000f8e0002 */
[----:B------:R-:W-:Y:S02]  /*e760*/  ULDC UR4, c[0x0][0x3b8] ;  /* 0x0000ee0000047ab9 */ /* 0x000fe40000000800 */
[----:B------:R-:W-:Y:S01]  /*e770*/  ISETP.GE.AND P3, PT, R8, UR4, PT ;  /* 0x0000000408007c0c */ /* 0x000fe2000bf66270 */
[----:B------:R-:W-:Y:S01]  /*e780*/  IMAD R0, R0, UR5, R6 ;  /* 0x0000000500007c24 */ /* 0x000fe2000f8e0206 */
[----:B------:R-:W-:Y:S02]  /*e790*/  LEA R2, P4, R4, UR6, 0x1 ;  /* 0x0000000604027c11 */ /* 0x000fe4000f8808ff */
[----:B------:R-:W-:Y:S01]  /*e7a0*/  ISETP.GE.AND P2, PT, R11, UR4, PT ;  /* 0x000000040b007c0c */ /* 0x000fe2000bf46270 */
[----:B------:R-:W-:Y:S01]  /*e7b0*/  IMAD.IADD R0, R5, 0x1, R0 ;  /* 0x0000000105007824 */ /* 0x000fe200078e0200 */
[----:B------:R-:W-:-:S02]  /*e7c0*/  ISETP.GE.AND P1, PT, R10, UR4, PT ;  /* 0x000000040a007c0c */ /* 0x000fc4000bf26270 */
[----:B------:R-:W-:Y:S01]  /*e7d0*/  ISETP.GE.AND P0, PT, R9, UR4, PT ;  /* 0x0000000409007c0c */ /* 0x000fe2000bf06270 */
[----:B------:R-:W-:Y:S01]  /*e7e0*/  UMOV UR4, 0xffffffff ;  /* 0xffffffff00047882 */ /* 0x000fe20000000000 */
[----:B------:R-:W-:Y:S02]  /*e7f0*/  LEA.HI.X R0, R4, UR7, R0, 0x1, P4 ;  /* 0x0000000704007c11 */ /* 0x000fe4000a0f0c00 */
[----:B------:R-:W-:Y:S09]  /*e800*/  BRA.DIV UR4, `(.L_x_9998) ;  /* 0x0000004e048c7947 */ /* 0x000ff2000b800000 */
[----:B------:R-:W2:Y:S04]  /*e810*/  LDL.LU R10, [R1+0x38] ;  /* 0x00003800010a7983 */ /* 0x000ea80000300800 */
[----:B------:R-:W3:Y:S04]  /*e820*/  LDL.LU R5, [R1+0x4] ;  /* 0x0000040001057983 */ /* 0x000ee80000300800 */
[----:B------:R-:W4:Y:S04]  /*e830*/  LDL.LU R4, [R1+0x44] ;  /* 0x0000440001047983 */ /* 0x000f280000300800 */
[----:B------:R-:W5:Y:S04]  /*e840*/  LDL.LU R11, [R1+0x50] ;  /* 0x00005000010b7983 */ /* 0x000f680000300800 */
[----:B------:R-:W5:Y:S04]  /*e850*/  LDL R9, [R1+0x10] ;  /* 0x0000100001097983 */ /* 0x000f680000100800 */
[----:B------:R-:W-:Y:S01]  /*e860*/  SHFL.IDX PT, R6, R0, 0x1, 0x181f ;  /* 0x00381f0000067f89 */ /* 0x000fe200000e0000 */
[----:B--2---:R-:W-:-:S03]  /*e870*/  IMAD R3, R10, R7, RZ ;  /* 0x000000070a037224 */ /* 0x004fc600078e02ff */
[----:B------:R-:W2:Y:S02]  /*e880*/  LDL.LU R10, [R1+0x54] ;  /* 0x00005400010a7983 */ /* 0x000ea40000300800 */
[-C--:B---3--:R-:W-:Y:S02]  /*e890*/  ISETP.GE.AND P5, PT, R5, R3.reuse, PT ;  /* 0x000000030500720c */ /* 0x088fe40003fa6270 */
[----:B------:R-:W3:Y:S01]  /*e8a0*/  LDL.LU R12, [R1+0x60] ;  /* 0x00006000010c7983 */ /* 0x000ee20000300800 */
[----:B----4-:R-:W-:-:S03]  /*e8b0*/  ISETP.GE.AND P4, PT, R4, R3, PT ;  /* 0x000000030400720c */ /* 0x010fc60003f86270 */
[----:B------:R-:W0:Y:S04]  /*e8c0*/  SHFL.IDX PT, R5, R2, RZ, 0x181f ;  /* 0x00181fff02057589 */ /* 0x000e2800000e0000 */
[----:B------:R-:W1:Y:S03]  /*e8d0*/  SHFL.IDX PT, R4, R0, RZ, 0x181f ;  /* 0x00181fff00047589 */ /* 0x000e6600000e0000 */
[----:B0-----:R-:W-:-:S05]  /*e8e0*/  @!P5 LEA R5, P6, R8, R5, 0x1 ;  /* 0x000000050805d211 */ /* 0x001fca00078c08ff */
[----:B-1----:R-:W-:-:S05]  /*e8f0*/  @!P5 IMAD.X R4, RZ, RZ, R4, P6 ;  /* 0x000000ffff04d224 */ /* 0x002fca00030e0604 */
[----:B------:R-:W-:-:S04]  /*e900*/  @!P5 LOP3.LUT R5, R5, R4, RZ, 0x3c, !PT ;  /* 0x000000040505d212 */ /* 0x000fc800078e3cff */
[----:B------:R-:W-:-:S04]  /*e910*/  @!P5 LOP3.LUT R4, R5, R4, RZ, 0x3c, !PT ;  /* 0x000000040504d212 */ /* 0x000fc800078e3cff */
[----:B------:R-:W-:-:S05]  /*e920*/  @!P5 LOP3.LUT R5, R5, R4, RZ, 0x3c, !PT ;  /* 0x000000040505d212 */ /* 0x000fca00078e3cff */
[----:B-----5:R-:W-:Y:S04]  /*e930*/  @!P5 LDGSTS.E.BYPASS.LTC128B.128 [R9+0x22400], desc[UR38][R4.64], !P3 ;  /* 0x224000000409dfae */ /* 0x020fe8000d901d66 */
[----:B------:R-:W-:Y:S04]  /*e940*/  @!P5 LDGSTS.E.BYPASS.LTC128B.128 [R9+0x26400], desc[UR38][R4.64+0x80], !P2 ;  /* 0x264000800409dfae */ /* 0x000fe8000d101d66 */
[----:B------:R-:W-:Y:S04]  /*e950*/  @!P5 LDGSTS.E.BYPASS.LTC128B.128 [R9+0x2a400], desc[UR38][R4.64+0x100], !P1 ;  /* 0x2a4001000409dfae */ /* 0x000fe8000c901d66 */
[----:B------:R0:W-:Y:S04]  /*e960*/  @!P5 LDGSTS.E.BYPASS.LTC128B.128 [R9+0x2e400], desc[UR38][R4.64+0x180], !P0 ;  /* 0x2e4001800409dfae */ /* 0x0001e8000c101d66 */
[----:B0-----:R-:W0:Y:S02]  /*e970*/  SHFL.IDX PT, R4, R2, 0x1, 0x181f ;  /* 0x00381f0002047f89 */ /* 0x001e2400000e0000 */
[----:B0-----:R-:W-:-:S05]  /*e980*/  @!P4 LEA R4, P6, R8, R4, 0x1 ;  /* 0x000000040804c211 */ /* 0x001fca00078c08ff */
[----:B------:R-:W-:-:S05]  /*e990*/  @!P4 IMAD.X R5, RZ, RZ, R6, P6 ;  /* 0x000000ffff05c224 */ /* 0x000fca00030e0606 */
[----:B------:R-:W-:Y:S04]  /*e9a0*/  @!P4 LDGSTS.E.BYPASS.LTC128B.128 [R9+0x22c00], desc[UR38][R4.64], !P3 ;  /* 0x22c000000409cfae */ /* 0x000fe8000d901d66 */
[----:B------:R-:W-:Y:S04]  /*e9b0*/  @!P4 LDGSTS.E.BYPASS.LTC128B.128 [R9+0x26c00], desc[UR38][R4.64+0x80], !P2 ;  /* 0x26c000800409cfae */ /* 0x000fe8000d101d66 */
[----:B------:R-:W-:Y:S04]  /*e9c0*/  @!P4 LDGSTS.E.BYPASS.LTC128B.128 [R9+0x2ac00], desc[UR38][R4.64+0x100], !P1 ;  /* 0x2ac001000409cfae */ /* 0x000fe8000c901d66 */
[----:B------:R0:W-:Y:S01]  /*e9d0*/  @!P4 LDGSTS.E.BYPASS.LTC128B.128 [R9+0x2ec00], desc[UR38][R4.64+0x180], !P0 ;  /* 0x2ec001800409cfae */ /* 0x0001e2000c101d66 */
[----:B------:R-:W-:-:S03]  /*e9e0*/  ISETP.GE.AND P4, PT, R11, R3, PT ;  /* 0x000000030b00720c */ /* 0x000fc60003f86270 */
[----:B------:R-:W4:Y:S04]  /*e9f0*/  LDL.LU R11, [R1+0x64] ;  /* 0x00006400010b7983 */ /* 0x000f280000300800 */
[----:B0-----:R-:W0:Y:S04]  /*ea00*/  SHFL.IDX PT, R4, R2, 0x2, 0x181f ;  /* 0x00581f0002047f89 */ /* 0x001e2800000e0000 */
[----:B------:R-:W1:Y:S02]  /*ea10*/  SHFL.IDX PT, R6, R0, 0x2, 0x181f ;  /* 0x00581f0000067f89 */ /* 0x000e6400000e0000 */
[----:B0-----:R-:W-:-:S05]  /*ea20*/  @!P4 LEA R4, P6, R8, R4, 0x1 ;  /* 0x000000040804c211 */ /* 0x001fca00078c08ff */
[----:B-1----:R-:W-:-:S05]  /*ea30*/  @!P4 IMAD.X R5, RZ, RZ, R6, P6 ;  /* 0x000000ffff05c224 */ /* 0x002fca00030e0606 */
[----:B------:R-:W-:Y:S04]  /*ea40*/  @!P4 LDGSTS.E.BYPASS.LTC128B.128 [R9+0x23400], desc[UR38][R4.64], !P3 ;  /* 0x234000000409cfae */ /* 0x000fe8000d901d66 */
[----:B------:R-:W-:Y:S04]  /*ea50*/  @!P4 LDGSTS.E.BYPASS.LTC128B.128 [R9+0x27400], desc[UR38][R4.64+0x80], !P2 ;  /* 0x274000800409cfae */ /* 0x000fe8000d101d66 */
[----:B------:R-:W-:Y:S04]  /*ea60*/  @!P4 LDGSTS.E.BYPASS.LTC128B.128 [R9+0x2b400], desc[UR38][R4.64+0x100], !P1 ;  /* 0x2b4001000409cfae */ /* 0x000fe8000c901d66 */
[----:B------:R0:W-:Y:S01]  /*ea70*/  @!P4 LDGSTS.E.BYPASS.LTC128B.128 [R9+0x2f400], desc[UR38][R4.64+0x180], !P0 ;  /* 0x2f4001800409cfae */ /* 0x0001e2000c101d66 */
[----:B--2---:R-:W-:-:S03]  /*ea80*/  ISETP.GE.AND P4, PT, R10, R3, PT ;  /* 0x000000030a00720c */ /* 0x004fc60003f86270 */
[----:B------:R-:W2:Y:S04]  /*ea90*/  LDL.LU R10, [R1+0x68] ;  /* 0x00006800010a7983 */ /* 0x000ea80000300800 */
[----:B0-----:R-:W0:Y:S04]  /*eaa0*/  SHFL.IDX PT, R4, R2, 0x3, 0x181f ;  /* 0x00781f0002047f89 */ /* 0x001e2800000e0000 */
[----:B------:R-:W1:Y:S02]  /*eab0*/  SHFL.IDX PT, R6, R0, 0x3, 0x181f ;  /* 0x00781f0000067f89 */ /* 0x000e6400000e0000 */
[----:B0-----:R-:W-:-:S05]  /*eac0*/  @!P4 LEA R4, P6, R8, R4, 0x1 ;  /* 0x000000040804c211 */ /* 0x001fca00078c08ff */
[----:B-1----:R-:W-:-:S05]  /*ead0*/  @!P4 IMAD.X R5, RZ, RZ, R6, P6 ;  /* 0x000000ffff05c224 */ /* 0x002fca00030e0606 */
[----:B------:R-:W-:Y:S04]  /*eae0*/  @!P4 LDGSTS.E.BYPASS.LTC128B.128 [R9+0x23c00], desc[UR38][R4.64], !P3 ;  /* 0x23c000000409cfae */ /* 0x000fe8000d901d66 */
[----:B------:R-:W-:Y:S04]  /*eaf0*/  @!P4 LDGSTS.E.BYPASS.LTC128B.128 [R9+0x27c00], desc[UR38][R4.64+0x80], !P2 ;  /* 0x27c000800409cfae */ /* 0x000fe8000d101d66 */
[----:B------:R-:W-:Y:S04]  /*eb00*/  @!P4 LDGSTS.E.BYPASS.LTC128B.128 [R9+0x2bc00], desc[UR38][R4.64+0x100], !P1 ;  /* 0x2bc001000409cfae */ /* 0x000fe8000c901d66 */
[----:B------:R0:W-:Y:S04]  /*eb10*/  @!P4 LDGSTS.E.BYPASS.LTC128B.128 [R9+0x2fc00], desc[UR38][R4.64+0x180], !P0 ;  /* 0x2fc001800409cfae */ /* 0x0001e8000c101d66 */
[----:B------:R-:W-:Y:S04]  /*eb20*/  SHFL.IDX PT, R6, R0, 0x4, 0x181f ;  /* 0x00981f0000067f89 */ /* 0x000fe800000e0000 */
[----:B0-----:R-:W0:Y:S01]  /*eb30*/  SHFL.IDX PT, R4, R2, 0x4, 0x181f ;  /* 0x00981f0002047f89 */ /* 0x001e2200000e0000 */
[----:B---3--:R-:W-:-:S13]  /*eb40*/  ISETP.GE.AND P4, PT, R12, R3, PT ;  /* 0x000000030c00720c */ /* 0x008fda0003f86270 */
[----:B0-----:R-:W-:-:S05]  /*eb50*/  @!P4 LEA R4, P6, R8, R4, 0x1 ;  /* 0x000000040804c211 */ /* 0x001fca00078c08ff */
[----:B------:R-:W-:-:S05]  /*eb60*/  @!P4 IMAD.X R5, RZ, RZ, R6, P6 ;  /* 0x000000ffff05c224 */ /* 0x000fca00030e0606 */
[----:B------:R-:W-:Y:S04]  /*eb70*/  @!P4 LDGSTS.E.BYPASS.LTC128B.128 [R9+0x24400], desc[UR38][R4.64], !P3 ;  /* 0x244000000409cfae */ /* 0x000fe8000d901d66 */
[----:B------:R-:W-:Y:S04]  /*eb80*/  @!P4 LDGSTS.E.BYPASS.LTC128B.128 [R9+0x28400], desc[UR38][R4.64+0x80], !P2 ;  /* 0x284000800409cfae */ /* 0x000fe8000d101d66 */
[----:B------:R-:W-:Y:S04]  /*eb90*/  @!P4 LDGSTS.E.BYPASS.LTC128B.128 [R9+0x2c400], desc[UR38][R4.64+0x100], !P1 ;  /* 0x2c4001000409cfae */ /* 0x000fe8000c901d66 */
[----:B------:R0:W-:Y:S04]  /*eba0*/  @!P4 LDGSTS.E.BYPASS.LTC128B.128 [R9+0x30400], desc[UR38][R4.64+0x180], !P0 ;  /* 0x304001800409cfae */ /* 0x0001e8000c101d66 */
[----:B------:R-:W-:Y:S04]  /*ebb0*/  SHFL.IDX PT, R6, R0, 0x5, 0x181f ;  /* 0x00b81f0000067f89 */ /* 0x000fe800000e0000 */
[----:B0-----:R-:W0:Y:S01]  /*ebc0*/  SHFL.IDX PT, R4, R2, 0x5, 0x181f ;  /* 0x00b81f0002047f89 */ /* 0x001e2200000e0000 */
[----:B----4-:R-:W-:-:S13]  /*ebd0*/  ISETP.GE.AND P4, PT, R11, R3, PT ;  /* 0x000000030b00720c */ /* 0x010fda0003f86270 */
[----:B0-----:R-:W-:-:S05]  /*ebe0*/  @!P4 LEA R4, P5, R8, R4, 0x1 ;  /* 0x000000040804c211 */ /* 0x001fca00078a08ff */
[----:B------:R-:W-:-:S05]  /*ebf0*/  @!P4 IMAD.X R5, RZ, RZ, R6, P5 ;  /* 0x000000ffff05c224 */ /* 0x000fca00028e0606 */
[----:B------:R-:W-:Y:S04]  /*ec00*/  @!P4 LDGSTS.E.BYPASS.LTC128B.128 [R9+0x24c00], desc[UR38][R4.64], !P3 ;  /* 0x24c000000409cfae */ /* 0x000fe8000d901d66 */
[----:B------:R-:W-:Y:S04]  /*ec10*/  @!P4 LDGSTS.E.BYPASS.LTC128B.128 [R9+0x28c00], desc[UR38][R4.64+0x80], !P2 ;  /* 0x28c000800409cfae */ /* 0x000fe8000d101d66 */
[----:B------:R-:W-:Y:S04]  /*ec20*/  @!P4 LDGSTS.E.BYPASS.LTC128B.128 [R9+0x2cc00], desc[UR38][R4.64+0x100], !P1 ;  /* 0x2cc001000409cfae */ /* 0x000fe8000c901d66 */
[----:B------:R0:W-:Y:S04]  /*ec30*/  @!P4 LDGSTS.E.BYPASS.LTC128B.128 [R9+0x30c00], desc[UR38][R4.64+0x180], !P0 ;  /* 0x30c001800409cfae */ /* 0x0001e8000c101d66 */
[----:B------:R-:W-:Y:S04]  /*ec40*/  SHFL.IDX PT, R6, R0, 0x6, 0x181f ;  /* 0x00d81f0000067f89 */ /* 0x000fe800000e0000 */
[----:B0-----:R-:W0:Y:S04]  /*ec50*/  SHFL.IDX PT, R4, R2, 0x6, 0x181f ;  /* 0x00d81f0002047f89 */ /* 0x001e2800000e0000 */
[----:B------:R-:W1:Y:S01]  /*ec60*/  SHFL.IDX PT, R2, R2, 0x7, 0x181f ;  /* 0x00f81f0002027f89 */ /* 0x000e6200000e0000 */
[----:B--2---:R-:W-:-:S13]  /*ec70*/  ISETP.GE.AND P4, PT, R10, R3, PT ;  /* 0x000000030a00720c */ /* 0x004fda0003f86270 */
[----:B0-----:R-:W-:-:S05]  /*ec80*/  @!P4 LEA R4, P5, R8, R4, 0x1 ;  /* 0x000000040804c211 */ /* 0x001fca00078a08ff */
[----:B------:R-:W-:Y:S02]  /*ec90*/  @!P4 IMAD.X R5, RZ, RZ, R6, P5 ;  /* 0x000000ffff05c224 */ /* 0x000fe400028e0606 */
[----:B------:R0:W2:Y:S04]  /*eca0*/  SHFL.IDX PT, R6, R0, 0x7, 0x181f ;  /* 0x00f81f0000067f89 */ /* 0x0000a800000e0000 */
[----:B------:R0:W-:Y:S04]  /*ecb0*/  @!P4 LDGSTS.E.BYPASS.LTC128B.128 [R9+0x25400], desc[UR38][R4.64], !P3 ;  /* 0x254000000409cfae */ /* 0x0001e8000d901d66 */
[----:B------:R0:W-:Y:S04]  /*ecc0*/  @!P4 LDGSTS.E.BYPASS.LTC128B.128 [R9+0x29400], desc[UR38][R4.64+0x80], !P2 ;  /* 0x294000800409cfae */ /* 0x0001e8000d101d66 */
[----:B------:R0:W-:Y:S04]  /*ecd0*/  @!P4 LDGSTS.E.BYPASS.LTC128B.128 [R9+0x2d400], desc[UR38][R4.64+0x100], !P1 ;  /* 0x2d4001000409cfae */ /* 0x0001e8000c901d66 */
[----:B-1----:R0:W-:Y:S02]  /*ece0*/  @!P4 LDGSTS.E.BYPASS.LTC128B.128 [R9+0x31400], desc[UR38][R4.64+0x180], !P0 ;  /* 0x314001800409cfae */ /* 0x0021e4000c101d66 */
.L_x_10136:
[----:B0-----:R-:W3:Y:S01]  /*ecf0*/  LDL.LU R0, [R1+0x6c] ;  /* 0x00006c0001007983 */ /* 0x001ee20000300800 */
[----:B------:R-:W-:Y:S01]  /*ed00*/  BSSY B0, `(.L_x_9999) ;  /* 0x000000d000007945 */ /* 0x000fe20003800000 */
[----:B---3--:R-:W-:-:S13]  /*ed10*/  ISETP.GE.AND P4, PT, R0, R3, PT ;  /* 0x000000030000720c */ /* 0x008fda0003f86270 */
[----:B------:R-:W-:Y:S05]  /*ed20*/  @P4 BRA `(.L_x_10000) ;  /* 0x0000000000284947 */ /* 0x000fea0003800000 */
[----:B------:R-:W3:Y:S01]  /*ed30*/  LDL R0, [R1+0x10] ;  /* 0x0000100001007983 */ /* 0x000ee20000100800 */
[----:B------:R-:W-:-:S05]  /*ed40*/  LEA R2, P4, R8, R2, 0x1 ;  /* 0x0000000208027211 */ /* 0x000fca00078808ff */
[----:B--2---:R-:W-:-:S05]  /*ed50*/  IMAD.X R3, RZ, RZ, R6, P4 ;  /* 0x000000ffff037224 */ /* 0x004fca00020e0606 */
[----:B------:R-:W-:Y:S01]  /*ed60*/  @!PT LDS RZ, [RZ] ;  /* 0x00000000fffff984 */ /* 0x000fe20000000800 */
[----:B------:R-:W-:Y:S01]  /*ed70*/  @!PT LDS RZ, [RZ] ;  /* 0x00000000fffff984 */ /* 0x000fe20000000800 */
[----:B------:R-:W-:Y:S01]  /*ed80*/  @!PT LDS RZ, [RZ] ;  /* 0x00000000fffff984 */ /* 0x000fe20000000800 */
[----:B---3--:R0:W-:Y:S04]  /*ed90*/  LDGSTS.E.BYPASS.LTC128B.128 [R0+0x25c00], desc[UR38][R2.64], !P3 ;  /* 0x25c0000002007fae */ /* 0x0081e8000d901d66 */
[----:B------:R0:W-:Y:S04]  /*eda0*/  LDGSTS.E.BYPASS.LTC128B.128 [R0+0x29c00], desc[UR38][R2.64+0x80], !P2 ;  /* 0x29c0008002007fae */ /* 0x0001e8000d101d66 */
[----:B------:R0:W-:Y:S04]  /*edb0*/  LDGSTS.E.BYPASS.LTC128B.128 [R0+0x2dc00], desc[UR38][R2.64+0x100], !P1 ;  /* 0x2dc0010002007fae */ /* 0x0001e8000c901d66 */
[----:B------:R0:W-:Y:S02]  /*edc0*/  LDGSTS.E.BYPASS.LTC128B.128 [R0+0x31c00], desc[UR38][R2.64+0x180], !P0 ;  /* 0x31c0018002007fae */ /* 0x0001e4000c101d66 */
.L_x_10000:
[----:B------:R-:W-:Y:S05]  /*edd0*/  BSYNC B0 ;  /* 0x0000000000007941 */ /* 0x000fea0003800000 */
.L_x_9999:
[----:B------:R-:W-:Y:S01]  /*ede0*/  NOP ;  /* 0x0000000000007918 */ /* 0x000fe20000000000 */
[----:B------:R-:W-:-:S13]  /*edf0*/  PLOP3.LUT P0, PT, PT, PT, PT, 0x80, 0x0 ;  /* 0x000000000000781c */ /* 0x000fda0003f0f070 */
.L_x_10001:
        /* <DEDUP_REMOVED lines=18> */
.L_x_10137:
[----:B------:R-:W-:Y:S05]  /*ef20*/  BSYNC B0 ;  /* 0x0000000000007941 */ /* 0x000fea0003800000 */
.L_x_10002:
[----:B------:R-:W3:Y:S01]  /*ef30*/  LDL R2, [R1+0x14] ;  /* 0x0000140001027983 */ /* 0x000ee20000100800 */
[----:B------:R-:W-:Y:S01]  /*ef40*/  BSSY B0, `(.L_x_10004) ;  /* 0x000005a000007945 */ /* 0x000fe20003800000 */
[----:B---3--:R-:W-:-:S13]  /*ef50*/  LOP3.LUT P0, RZ, R2, 0x1, RZ, 0xc0, !PT ;  /* 0x0000000102ff7812 */ /* 0x008fda000780c0ff */
[----:B------:R-:W-:Y:S05]  /*ef60*/  @!P0 BRA `(.L_x_10005) ;  /* 0x00000004005c8947 */ /* 0x000fea0003800000 */
[----:B------:R-:W0:Y:S01]  /*ef70*/  LDL R4, [R1+0x18] ;  /* 0x0000180001047983 */ /* 0x000e220000100800 */
[----:B------:R-:W1:Y:S02]  /*ef80*/  S2R R2, SR_TID.X ;  /* 0x0000000000027919 */ /* 0x000e640000002100 */
[----:B-1----:R-:W-:Y:S01]  /*ef90*/  LOP3.LUT R3, R2, 0x7f, RZ, 0xc0, !PT ;  /* 0x0000007f02037812 */ /* 0x002fe200078ec0ff */
[----:B------:R-:W-:Y:S01]  /*efa0*/  IMAD R2, R19, 0x8, R18 ;  /* 0x0000000813027824 */ /* 0x000fe200078e0212 */
[----:B------:R-:W-:Y:S02]  /*efb0*/  BSSY B1, `(.L_x_10006) ;  /* 0x0000005000017945 */ /* 0x000fe40003800000 */
[----:B------:R-:W-:Y:S02]  /*efc0*/  ISETP.NE.AND P1, PT, R3, RZ, PT ;  /* 0x000000ff0300720c */ /* 0x000fe40003f25270 */
[----:B0-----:R-:W-:-:S04]  /*efd0*/  SHF.L.U32 R0, R4, 0x1f, RZ ;  /* 0x0000001f04007819 */ /* 0x001fc800000006ff */
[----:B------:R-:W0:Y:S02]  /*efe0*/  SYNCS.PHASECHK.TRANS64.TRYWAIT P0, [R2+URZ+0x32460], R0 ;  /* 0x03246000020075a7 */ /* 0x000e24000800017f */
[----:B0-----:R-:W-:Y:S05]  /*eff0*/  @!P0 BRA `(.L_x_10007) ;  /* 0x0000005400048947 */ /* 0x001fea0003800000 */
.L_x_10138:
[----:B------:R-:W-:Y:S05]  /*f000*/  BSYNC B1 ;  /* 0x0000000000017941 */ /* 0x000fea0003800000 */
.L_x_10006:
[----:B------:R-:W-:Y:S04]  /*f010*/  BSSY B1, `(.L_x_10008) ;  /* 0x0000009000017945 */ /* 0x000fe80003800000 */
        /* <DEDUP_REMOVED lines=8> */
.L_x_10009:
[----:B------:R-:W-:Y:S05]  /*f0a0*/  BSYNC B1 ;  /* 0x0000000000017941 */ /* 0x000fea0003800000 */
.L_x_10008:
[----:B------:R-:W3:Y:S04]  /*f0b0*/  LDL R4, [R1+0x20] ;  /* 0x0000200001047983 */ /* 0x000ee80000100800 */
[----:B------:R-:W3:Y:S01]  /*f0c0*/  LDL.LU R3, [R1+0x30] ;  /* 0x0000300001037983 */ /* 0x000ee20000300800 */
        /* <DEDUP_REMOVED lines=9> */
[----:B------:R-:W-:-:S07]  /*f160*/  VIADD R4, R0, 0x400 ;  /* 0x0000040000047836 */ /* 0x000fce0000000000 */
.L_x_10010:
        /* <DEDUP_REMOVED lines=15> */
.L_x_10011:
        /* <DEDUP_REMOVED lines=15> */
.L_x_10012:
        /* <DEDUP_REMOVED lines=15> */
.L_x_10013:
        /* <DEDUP_REMOVED lines=10> */
.L_x_10005:
[----:B------:R-:W-:Y:S05]  /*f4e0*/  BSYNC B0 ;  /* 0x0000000000007941 */ /* 0x000fea0003800000 */
.L_x_10004:
[----:B------:R-:W0:Y:S04]  /*f4f0*/  LDL R4, [R1+0x3c] ;  /* 0x00003c0001047983 */ /* 0x000e280000100800 */
[----:B------:R-:W3:Y:S01]  /*f500*/  LDL R5, [R1+0x24] ;  /* 0x0000240001057983 */ /* 0x000ee20000100800 */
        /* <DEDUP_REMOVED lines=52> */
.L_x_10020:
[----:B------:R-:W2:Y:S01]  /*f850*/  S2R R2, SR_TID.X ;  /* 0x0000000000027919 */ /* 0x000ea20000002100 */
[----:B-1----:R-:W-:Y:S01]  /*f860*/  SHF.L.U32 R6, R9, 0x1f, RZ ;  /* 0x0000001f09067819 */ /* 0x002fe200000006ff */
[----:B------:R-:W-:Y:S01]  /*f870*/  BSSY B3, `(.L_x_10021) ;  /* 0x0000006000037945 */ /* 0x000fe20003800000 */
[----:B--2---:R-:W-:Y:S01]  /*f880*/  LOP3.LUT R3, R2, 0x7f, RZ, 0xc0, !PT ;  /* 0x0000007f02037812 */ /* 0x004fe200078ec0ff */
[----:B------:R-:W-:-:S03]  /*f890*/  IMAD R2, R19, 0x8, R18 ;  /* 0x0000000813027824 */ /* 0x000fc600078e0212 */
[----:B------:R-:W-:Y:S01]  /*f8a0*/  ISETP.NE.AND P1, PT, R3, RZ, PT ;  /* 0x000000ff0300720c */ /* 0x000fe20003f25270 */
[----:B------:R-:W1:Y:S02]  /*f8b0*/  SYNCS.PHASECHK.TRANS64.TRYWAIT P0, [R2+URZ+0x32440], R6 ;  /* 0x03244006020075a7 */ /* 0x000e64000800017f */
[----:B-1----:R-:W-:Y:S10]  /*f8c0*/  @!P0 BRA `(.L_x_10022) ;  /* 0x0000004800e48947 */ /* 0x002ff40003800000 */
.L_x_10139:
[----:B------:R-:W-:Y:S05]  /*f8d0*/  BSYNC B3 ;  /* 0x0000000000037941 */ /* 0x000fea0003800000 */
.L_x_10021:
[----:B------:R-:W-:Y:S04]  /*f8e0*/  BSSY B3, `(.L_x_10023) ;  /* 0x0000009000037945 */ /* 0x000fe80003800000 */
[----:B------:R-:W-:Y:S05]  /*f8f0*/  @P1 BRA `(.L_x_10024) ;  /* 0x00000000001c1947 */ /* 0x000fea0003800000 */
[----:B------:R-:W2:Y:S02]  /*f900*/  S2R R3, SR_TID.X ;  /* 0x0000000000037919 */ /* 0x000ea40000002100 */
[----:B--2---:R-:W-:Y:S01]  /*f910*/  LOP3.LUT R5, R3, 0x1f, RZ, 0xc0, !PT ;  /* 0x0000001f03057812 */ /* 0x004fe200078ec0ff */
[----:B------:R-:W-:-:S03]  /*f920*/  IMAD.MOV.U32 R3, RZ, RZ, 0x3000 ;  /* 0x00003000ff037424 */ /* 0x000fc600078e00ff */
[----:B------:R-:W-:Y:S01]  /*f930*/  ISETP.NE.AND P0, PT, R5, RZ, PT ;  /* 0x000000ff0500720c */ /* 0x000fe20003f05270 */
[----:B------:R2:W-:-:S12]  /*f940*/  SYNCS.ARRIVE.TRANS64 RZ, [R2+URZ+0x32430], R3 ;  /* 0x0324300302ff79a7 */ /* 0x0005d8000800003f */
[----:B--2---:R-:W-:Y:S05]  /*f950*/  @!P0 BRA `(.L_x_10024) ;  /* 0x0000000000048947 */ /* 0x004fea0003800000 */
[----:B------:R-:W-:Y:S01]  /*f960*/  BPT.TRAP 0x1 ;  /* 0x000000040000795c */ /* 0x000fe20000300000 */
.L_x_10024:
[----:B------:R-:W-:Y:S05]  /*f970*/  BSYNC B3 ;  /* 0x0000000000037941 */ /* 0x000fea0003800000 */
.L_x_10023:
        /* <DEDUP_REMOVED lines=12> */
.L_x_10025:
        /* <DEDUP_REMOVED lines=13> */
.L_x_10140:
[----:B------:R-:W-:Y:S05]  /*fb10*/  BSYNC B3 ;  /* 0x0000000000037941 */ /* 0x000fea0003800000 */
.L_x_10026:
[----:B------:R-:W-:Y:S01]  /*fb20*/  BSSY B3, `(.L_x_10028) ;  /* 0x000000b000037945 */ /* 0x000fe20003800000 */
[----:B01----:R-:W-:Y:S02]  /*fb30*/  IMAD.MOV.U32 R6, RZ, RZ, 0x0 ;  /* 0x00000000ff067424 */ /* 0x003fe400078e00ff */
[----:B------:R-:W-:Y:S01]  /*fb40*/  IMAD.MOV.U32 R7, RZ, RZ, 0x14f00000 ;  /* 0x14f00000ff077424 */ /* 0x000fe200078e00ff */
[----:B------:R-:W-:Y:S06]  /*fb50*/  @P1 BRA `(.L_x_10029) ;  /* 0x00000000001c1947 */ /* 0x000fec0003800000 */
[----:B------:R-:W0:Y:S02]  /*fb60*/  S2R R3, SR_TID.X ;  /* 0x0000000000037919 */ /* 0x000e240000002100 */
[----:B0-----:R-:W-:Y:S01]  /*fb70*/  LOP3.LUT R5, R3, 0x1f, RZ, 0xc0, !PT ;  /* 0x0000001f03057812 */ /* 0x001fe200078ec0ff */
[----:B------:R-:W-:-:S03]  /*fb80*/  IMAD.MOV.U32 R3, RZ, RZ, 0xc000 ;  /* 0x0000c000ff037424 */ /* 0x000fc600078e00ff */
[----:B------:R-:W-:Y:S01]  /*fb90*/  ISETP.NE.AND P0, PT, R5, RZ, PT ;  /* 0x000000ff0500720c */ /* 0x000fe20003f05270 */
[----:B------:R0:W-:-:S12]  /*fba0*/  SYNCS.ARRIVE.TRANS64 RZ, [R2+URZ+0x32450], R3 ;  /* 0x0324500302ff79a7 */ /* 0x0001d8000800003f */
[----:B0-----:R-:W-:Y:S05]  /*fbb0*/  @!P0 BRA `(.L_x_10029) ;  /* 0x0000000000048947 */ /* 0x001fea0003800000 */
[----:B------:R-:W-:Y:S01]  /*fbc0*/  BPT.TRAP 0x1 ;  /* 0x000000040000795c */ /* 0x000fe20000300000 */
.L_x_10029:
[----:B------:R-:W-:Y:S05]  /*fbd0*/  BSYNC B3 ;  /* 0x0000000000037941 */ /* 0x000fea0003800000 */
.L_x_10028:
        /* <DEDUP_REMOVED lines=9> */
.L_x_10030:
        /* <DEDUP_REMOVED lines=15> */
.L_x_10031:
        /* <DEDUP_REMOVED lines=15> */
.L_x_10032:
        /* <DEDUP_REMOVED lines=15> */
.L_x_10033:
        /* <DEDUP_REMOVED lines=10> */
.L_x_10019:
[----:B------:R-:W-:Y:S05]  /*ffe0*/  BSYNC B1 ;  /* 0x0000000000017941 */ /* 0x000fea0003800000 */
.L_x_10018:
[----:B------:R-:W2:Y:S02]  /*fff0*/  LDL.LU R5, [R1+0x3c] ;  /* 0x00003c0001057983 */ /* 0x000ea40000300800 */
[----:B--2---:R-:W-:-:S07]  /*10000*/  VIADD R0, R5, 0xfffffffd ;  /* 0xfffffffd05007836 */ /* 0x004fce0000000000 */
.L_x_10017:
[----:B------:R-:W-:Y:S05]  /*10010*/  BSYNC B2 ;  /* 0x0000000000027941 */ /* 0x000fea0003800000 */
.L_x_10016:
[----:B------:R-:W-:Y:S01]  /*10020*/  VIADD R8, R8, 0xfffffffe ;  /* 0xfffffffe08087836 */ /* 0x000fe20000000000 */
[----:B------:R-:W-:-:S04]  /*10030*/  LOP3.LUT R4, RZ, R4, RZ, 0x33, !PT ;  /* 0x00000004ff047212 */ /* 0x000fc800078e33ff */
[----:B------:R-:W-:-:S13]  /*10040*/  ISETP.NE.AND P0, PT, R8, R4, PT ;  /* 0x000000040800720c */ /* 0x000fda0003f05270 */
[----:B------:R-:W-:Y:S05]  /*10050*/  @!P0 BRA `(.L_x_10015) ;  /* 0x0000001000f88947 */ /* 0x000fea0003800000 */
.L_x_10066:
        /* <DEDUP_REMOVED lines=35> */
.L_x_10036:
[----:B------:R-:W1:Y:S01]  /*10290*/  S2R R2, SR_TID.X ;  /* 0x0000000000027919 */ /* 0x000e620000002100 */
[----:B------:R-:W-:Y:S01]  /*102a0*/  SHF.L.U32 R3, R6, 0x1f, RZ ;  /* 0x0000001f06037819 */ /* 0x000fe200000006ff */
[----:B------:R-:W-:Y:S01]  /*102b0*/  BSSY B2, `(.L_x_10037) ;  /* 0x0000006000027945 */ /* 0x000fe20003800000 */
[----:B-1----:R-:W-:Y:S01]  /*102c0*/  LOP3.LUT R4, R2, 0x7f, RZ, 0xc0, !PT ;  /* 0x0000007f02047812 */ /* 0x002fe200078ec0ff */
[----:B------:R-:W-:-:S03]  /*102d0*/  IMAD R2, R7, 0x8, R18 ;  /* 0x0000000807027824 */ /* 0x000fc600078e0212 */
[----:B------:R-:W-:Y:S01]  /*102e0*/  ISETP.NE.AND P1, PT, R4, RZ, PT ;  /* 0x000000ff0400720c */ /* 0x000fe20003f25270 */
[----:B------:R-:W1:Y:S02]  /*102f0*/  SYNCS.PHASECHK.TRANS64.TRYWAIT P0, [R2+URZ+0x32440], R3 ;  /* 0x03244003020075a7 */ /* 0x000e64000800017f */
[----:B-1----:R-:W-:Y:S10]  /*10300*/  @!P0 BRA `(.L_x_10038) ;  /* 0x00000040007c8947 */ /* 0x002ff40003800000 */
.L_x_10141:
[----:B------:R-:W-:Y:S05]  /*10310*/  BSYNC B2 ;  /* 0x0000000000027941 */ /* 0x000fea0003800000 */
.L_x_10037:
        /* <DEDUP_REMOVED lines=9> */
.L_x_10040:
[----:B------:R-:W-:Y:S05]  /*103b0*/  BSYNC B2 ;  /* 0x0000000000027941 */ /* 0x000fea0003800000 */
.L_x_10039:
        /* <DEDUP_REMOVED lines=12> */
.L_x_10041:
        /* <DEDUP_REMOVED lines=13> */
.L_x_10142:
[----:B------:R-:W-:Y:S05]  /*10550*/  BSYNC B2 ;  /* 0x0000000000027941 */ /* 0x000fea0003800000 */
.L_x_10042:
        /* <DEDUP_REMOVED lines=11> */
.L_x_10045:
[----:B------:R-:W-:Y:S05]  /*10610*/  BSYNC B2 ;  /* 0x0000000000027941 */ /* 0x000fea0003800000 */
.L_x_10044:
        /* <DEDUP_REMOVED lines=9> */
.L_x_10046:
        /* <DEDUP_REMOVED lines=15> */
.L_x_10047:
        /* <DEDUP_REMOVED lines=15> */
.L_x_10048:
        /* <DEDUP_REMOVED lines=15> */
.L_x_10049:
        /* <DEDUP_REMOVED lines=10> */
.L_x_10035:
[----:B------:R-:W-:Y:S05]  /*10a20*/  BSYNC B1 ;  /* 0x0000000000017941 */ /* 0x000fea0003800000 */
.L_x_10034:
        /* <DEDUP_REMOVED lines=19> */
[----:B0-----:R-:W3:Y:S01]  /*10b60*/  LDL R9, [R1+0x8] ;  /* 0x0000080001097983 */ /* 0x001ee20000100800 */
[----:B-1----:R-:W-:-:S13]  /*10b70*/  ISETP.NE.AND P0, PT, R5, 0x1, PT ;  /* 0x000000010500780c */ /* 0x002fda0003f05270 */
        /* <DEDUP_REMOVED lines=14> */
.L_x_10052:
[----:B------:R-:W1:Y:S01]  /*10c60*/  S2R R2, SR_TID.X ;  /* 0x0000000000027919 */ /* 0x000e620000002100 */
[----:B------:R-:W-:Y:S01]  /*10c70*/  IMAD R3, R19, 0x8, R18 ;  /* 0x0000000813037824 */ /* 0x000fe200078e0212 */
[----:B------:R-:W-:Y:S01]  /*10c80*/  BSSY B2, `(.L_x_10053) ;  /* 0x0000006000027945 */ /* 0x000fe20003800000 */
[----:B-1----:R-:W-:Y:S02]  /*10c90*/  LOP3.LUT R4, R2, 0x7f, RZ, 0xc0, !PT ;  /* 0x0000007f02047812 */ /* 0x002fe400078ec0ff */
[----:B------:R-:W-:Y:S02]  /*10ca0*/  SHF.L.U32 R2, R8, 0x1f, RZ ;  /* 0x0000001f08027819 */ /* 0x000fe400000006ff */
[----:B------:R-:W-:Y:S02]  /*10cb0*/  ISETP.NE.AND P1, PT, R4, RZ, PT ;  /* 0x000000ff0400720c */ /* 0x000fe40003f25270 */
[----:B------:R-:W1:Y:S02]  /*10cc0*/  SYNCS.PHASECHK.TRANS64.TRYWAIT P0, [R3+URZ+0x32440], R2 ;  /* 0x03244002030075a7 */ /* 0x000e64000800017f */
[----:B-1----:R-:W-:Y:S09]  /*10cd0*/  @!P0 BRA `(.L_x_10054) ;  /* 0x0000003800308947 */ /* 0x002ff20003800000 */
.L_x_10143:
[----:B------:R-:W-:Y:S05]  /*10ce0*/  BSYNC B2 ;  /* 0x0000000000027941 */ /* 0x000fea0003800000 */
.L_x_10053:
        /* <DEDUP_REMOVED lines=9> */
.L_x_10056:
[----:B------:R-:W-:Y:S05]  /*10d80*/  BSYNC B2 ;  /* 0x0000000000027941 */ /* 0x000fea0003800000 */
.L_x_10055:
        /* <DEDUP_REMOVED lines=12> */
.L_x_10057:
        /* <DEDUP_REMOVED lines=13> */
.L_x_10144:
[----:B------:R-:W-:Y:S05]  /*10f20*/  BSYNC B2 ;  /* 0x0000000000027941 */ /* 0x000fea0003800000 */
.L_x_10058:
        /* <DEDUP_REMOVED lines=11> */
.L_x_10061:
[----:B------:R-:W-:Y:S05]  /*10fe0*/  BSYNC B2 ;  /* 0x0000000000027941 */ /* 0x000fea0003800000 */
.L_x_10060:
        /* <DEDUP_REMOVED lines=9> */
.L_x_10062:
        /* <DEDUP_REMOVED lines=15> */
.L_x_10063:
        /* <DEDUP_REMOVED lines=15> */
.L_x_10064:
        /* <DEDUP_REMOVED lines=15> */
.L_x_10065:
        /* <DEDUP_REMOVED lines=10> */
.L_x_10051:
[----:B------:R-:W-:Y:S05]  /*113f0*/  BSYNC B1 ;  /* 0x0000000000017941 */ /* 0x000fea0003800000 */
.L_x_10050:
[----:B------:R-:W2:Y:S01]  /*11400*/  LDL R5, [R1+0x24] ;  /* 0x0000240001057983 */ /* 0x000ea20000100800 */
[----:B------:R-:W-:Y:S01]  /*11410*/  VIADD R0, R0, 0xfffffffe ;  /* 0xfffffffe00007836 */ /* 0x000fe20000000000 */
[----:B--2---:R-:W-:-:S13]  /*11420*/  ISETP.GT.AND P0, PT, R6, R5, PT ;  /* 0x000000050600720c */ /* 0x004fda0003f04270 */
[----:B------:R-:W-:Y:S05]  /*11430*/  @P0 BRA `(.L_x_10066) ;  /* 0xffffffec00080947 */ /* 0x000fea000383ffff */
.L_x_10015:
[----:B------:R-:W-:Y:S05]  /*11440*/  BSYNC B0 ;  /* 0x0000000000007941 */ /* 0x000fea0003800000 */
.L_x_10014:
[----:B------:R-:W1:Y:S02]  /*11450*/  S2R R2, SR_TID.X ;  /* 0x0000000000027919 */ /* 0x000e640000002100 */
[----:B-1----:R-:W-:Y:S02]  /*11460*/  LOP3.LUT R3, R2, 0x7f, RZ, 0xc0, !PT ;  /* 0x0000007f02037812 */ /* 0x002fe400078ec0ff */
[----:B------:R-:W3:Y:S01]  /*11470*/  LDL.LU R2, [R1+0x18] ;  /* 0x0000180001027983 */ /* 0x000ee20000300800 */
[----:B------:R-:W-:Y:S01]  /*11480*/  VIADD R19, R19, 0x1 ;  /* 0x0000000113137836 */ /* 0x000fe20000000000 */
[----:B------:R-:W-:Y:S01]  /*11490*/  ISETP.NE.AND P1, PT, R3, RZ, PT ;  /* 0x000000ff0300720c */ /* 0x000fe20003f25270 */
[----:B------:R-:W-:Y:S03]  /*114a0*/  BSSY B0, `(.L_x_10067) ;  /* 0x0000013000007945 */ /* 0x000fe60003800000 */
[----:B------:R-:W-:-:S04]  /*114b0*/  ISETP.NE.AND P0, PT, R19, 0x2, PT ;  /* 0x000000021300780c */ /* 0x000fc80003f05270 */
[----:B------:R-:W-:-:S04]  /*114c0*/  SEL R0, RZ, 0x1, P0 ;  /* 0x00000001ff007807 */ /* 0x000fc80000000000 */
[----:B---3--:R-:W-:-:S05]  /*114d0*/  LOP3.LUT R2, R2, R0, RZ, 0x3c, !PT ;  /* 0x0000000002027212 */ /* 0x008fca00078e3cff */
[----:B------:R1:W-:Y:S01]  /*114e0*/  STL [R1+0x18], R2 ;  /* 0x0000180201007387 */ /* 0x0003e20000100800 */
[----:B------:R-:W-:Y:S05]  /*114f0*/  @P1 BRA `(.L_x_10068) ;  /* 0x0000000000341947 */ /* 0x000fea0003800000 */
[----:B------:R-:W3:Y:S01]  /*11500*/  S2R R3, SR_LANEID ;  /* 0x0000000000037919 */ /* 0x000ee20000000000 */
[----:B------:R-:W-:Y:S02]  /*11510*/  VOTEU.ANY UR4, UPT, PT ;  /* 0x0000000000047886 */ /* 0x000fe400038e0100 */
[----:B------:R-:W3:Y:S08]  /*11520*/  FLO.U32 R0, UR4 ;  /* 0x0000000400007d00 */ /* 0x000ef000080e0000 */
[----:B------:R-:W4:Y:S01]  /*11530*/  POPC R5, UR4 ;  /* 0x0000000400057d09 */ /* 0x000f220008000000 */
[----:B---3--:R-:W-:-:S02]  /*11540*/  ISETP.EQ.U32.AND P1, PT, R0, R3, PT ;  /* 0x000000030000720c */ /* 0x008fc40003f22070 */
[----:B-1----:R-:W4:Y:S11]  /*11550*/  LDC.64 R2, c[0x0][0xd60] ;  /* 0x00035800ff027b82 */ /* 0x002f360000000a00 */
[----:B----4-:R-:W3:Y:S01]  /*11560*/  @P1 ATOMG.E.ADD.STRONG.GPU PT, R3, desc[UR38][R2.64], R5 ;  /* 0x00000005020319a8 */ /* 0x010ee200081ee1e6 */
[----:B------:R-:W1:Y:S02]  /*11570*/  S2R R4, SR_LTMASK ;  /* 0x0000000000047919 */ /* 0x000e640000003900 */
[----:B-1----:R-:W-:-:S04]  /*11580*/  LOP3.LUT R4, R4, UR4, RZ, 0xc0, !PT ;  /* 0x0000000404047c12 */ /* 0x002fc8000f8ec0ff */
[----:B------:R-:W1:Y:S01]  /*11590*/  POPC R7, R4 ;  /* 0x0000000400077309 */ /* 0x000e620000000000 */
[----:B---3--:R-:W1:Y:S02]  /*115a0*/  SHFL.IDX PT, R0, R3, R0, 0x1f ;  /* 0x00001f0003007589 */ /* 0x008e6400000e0000 */
[----:B-1----:R-:W-:-:S05]  /*115b0*/  IADD3 R0, R0, UR40, R7 ;  /* 0x0000002800007c10 */ /* 0x002fca000fffe007 */
[----:B------:R3:W-:Y:S02]  /*115c0*/  STL [R1], R0 ;  /* 0x0000000001007387 */ /* 0x0007e40000100800 */
.L_x_10068:
[----:B------:R-:W-:Y:S05]  /*115d0*/  BSYNC B0 ;  /* 0x0000000000007941 */ /* 0x000fea0003800000 */
.L_x_10067:
[----:B------:R-:W-:-:S07]  /*115e0*/  SEL R19, R19, RZ, P0 ;  /* 0x000000ff13137207 */ /* 0x000fce0000000000 */
.L_x_9980:
[----:B------:R-:W-:Y:S05]  /*115f0*/  BSYNC B7 ;  /* 0x0000000000077941 */ /* 0x000fea0003800000 */
.L_x_9978:
[----:B---34-:R-:W3:Y:S02]  /*11600*/  LDL R0, [R1+0x14] ;  /* 0x0000140001007983 */ /* 0x018ee40000100800 */
        /* <DEDUP_REMOVED lines=13> */
.L_x_10069:
[----:B------:R-:W3:Y:S01]  /*116e0*/  S2R R0, SR_TID.X ;  /* 0x0000000000007919 */ /* 0x000ee20000002100 */
[----:B------:R-:W-:Y:S01]  /*116f0*/  UMOV UR4, 0xffffffff ;  /* 0xffffffff00047882 */ /* 0x000fe20000000000 */
[----:B---3--:R-:W-:-:S04]  /*11700*/  LOP3.LUT R16, R0, 0x1f, RZ, 0xc0, !PT ;  /* 0x0000001f00107812 */ /* 0x008fc800078ec0ff */
[----:B------:R-:W-:Y:S01]  /*11710*/  ISETP.NE.AND P0, PT, R16, 0x1f, PT ;  /* 0x0000001f1000780c */ /* 0x000fe20003f05270 */
[----:B------:R-:W-:-:S12]  /*11720*/  BRA.DIV UR4, `(.L_x_10071) ;  /* 0x0000002e04c47947 */ /* 0x000fd8000b800000 */
[----:B------:R-:W1:Y:S01]  /*11730*/  LDL.LU R3, [R1] ;  /* 0x0000000001037983 */ /* 0x000e620000300800 */
[----:B------:R-:W-:-:S03]  /*11740*/  ULDC UR4, c[0x0][0xd3c] ;  /* 0x00034f0000047ab9 */ /* 0x000fc60000000800 */
[----:B------:R-:W3:Y:S01]  /*11750*/  LDL R4, [R1+0xc] ;  /* 0x00000c0001047983 */ /* 0x000ee20000100800 */
[----:B-1----:R-:W-:Y:S02]  /*11760*/  IMAD.MOV.U32 R10, RZ, RZ, R3 ;  /* 0x000000ffff0a7224 */ /* 0x002fe400078e0003 */
[----:B---3--:R-:W-:-:S05]  /*11770*/  IMAD.IADD R0, R4, 0x1, R16 ;  /* 0x0000000104007824 */ /* 0x008fca00078e0210 */
[----:B------:R-:W-:-:S13]  /*11780*/  ISETP.GE.OR P1, PT, R0, UR4, !P0 ;  /* 0x0000000400007c0c */ /* 0x000fda000c726670 */
[----:B------:R-:W1:Y:S08]  /*11790*/  @!P1 LDC.64 R2, c[0x0][0xd80] ;  /* 0x00036000ff029b82 */ /* 0x000e700000000a00 */
[----:B------:R-:W3:Y:S01]  /*117a0*/  @!P1 LDC.64 R4, c[0x0][0xd78] ;  /* 0x00035e00ff049b82 */ /* 0x000ee20000000a00 */
[----:B-1----:R-:W-:-:S05]  /*117b0*/  @!P1 IMAD.WIDE R2, R0, 0x4, R2 ;  /* 0x0000000400029825 */ /* 0x002fca00078e0202 */
[----:B--2---:R3:W2:Y:S02]  /*117c0*/  @!P1 LDG.E R6, desc[UR38][R2.64] ;  /* 0x0000002602069981 */ /* 0x0046a4000c1e1900 */
[----:B---3--:R-:W-:-:S06]  /*117d0*/  @!P1 IMAD.WIDE R2, R0, 0x4, R4 ;  /* 0x0000000400029825 */ /* 0x008fcc00078e0204 */
        /* <DEDUP_REMOVED lines=30> */
.L_x_10154:
[----:B------:R-:W-:Y:S02]  /*119c0*/  ULDC UR4, c[0x0][0xd38] ;  /* 0x00034e0000047ab9 */ /* 0x000fe40000000800 */
[----:B------:R-:W-:-:S04]  /*119d0*/  IMAD.U32 R3, RZ, RZ, UR4 ;  /* 0x00000004ff037e24 */ /* 0x000fc8000f8e00ff */
[----:B-1----:R-:W-:-:S04]  /*119e0*/  IMAD R9, R9, R3, RZ ;  /* 0x0000000309097224 */ /* 0x002fc800078e02ff */
[----:B------:R-:W-:-:S05]  /*119f0*/  IMAD.IADD R4, R7, 0x1, R9 ;  /* 0x0000000107047824 */ /* 0x000fca00078e0209 */
[----:B------:R-:W-:-:S13]  /*11a00*/  ISETP.GT.AND P6, PT, R4, R0, PT ;  /* 0x000000000400720c */ /* 0x000fda0003fc4270 */
[----:B------:R-:W-:Y:S05]  /*11a10*/  @P6 BRA `(.L_x_10072) ;  /* 0x0000000000ac6947 */ /* 0x000fea0003800000 */
.L_x_10075:
        /* <DEDUP_REMOVED lines=37> */
.L_x_10162:
[----:B------:R-:W-:Y:S02]  /*11c70*/  ULDC UR4, c[0x0][0xd38] ;  /* 0x00034e0000047ab9 */ /* 0x000fe40000000800 */
[----:B------:R-:W-:-:S04]  /*11c80*/  IMAD.U32 R3, RZ, RZ, UR4 ;  /* 0x00000004ff037e24 */ /* 0x000fc8000f8e00ff */
[----:B-1----:R-:W-:-:S04]  /*11c90*/  IMAD R9, R9, R3, RZ ;  /* 0x0000000309097224 */ /* 0x002fc800078e02ff */
[----:B------:R-:W-:-:S05]  /*11ca0*/  IMAD.IADD R4, R9, 0x1, R4 ;  /* 0x0000000109047824 */ /* 0x000fca00078e0204 */
[----:B------:R-:W-:-:S13]  /*11cb0*/  ISETP.GT.AND P6, PT, R4, R0, PT ;  /* 0x000000000400720c */ /* 0x000fda0003fc4270 */
[----:B------:R-:W-:Y:S05]  /*11cc0*/  @!P6 BRA `(.L_x_10075) ;  /* 0xfffffffc0054e947 */ /* 0x000fea000383ffff */
.L_x_10072:
        /* <DEDUP_REMOVED lines=9> */
.L_x_10167:
[----:B------:R-:W-:-:S13]  /*11d60*/  ISETP.NE.AND P0, PT, R7, RZ, PT ;  /* 0x000000ff0700720c */ /* 0x000fda0003f05270 */
[----:B------:R-:W-:Y:S05]  /*11d70*/  @!P0 BRA `(.L_x_10077) ;  /* 0x0000000000148947 */ /* 0x000fea0003800000 */
[----:B------:R-:W-:Y:S01]  /*11d80*/  UMOV UR4, 0xffffffff ;  /* 0xffffffff00047882 */ /* 0x000fe20000000000 */
[----:B------:R-:W-:Y:S02]  /*11d90*/  VIADD R12, R4, 0xffffffff ;  /* 0xffffffff040c7836 */ /* 0x000fe40000000000 */
[----:B------:R-:W-:Y:S05]  /*11da0*/  BRA.DIV UR4, `(.L_x_10078) ;  /* 0x0000003204b87947 */ /* 0x000fea000b800000 */
[----:B0-----:R0:W4:Y:S02]  /*11db0*/  SHFL.IDX PT, R2, R2, R12, 0x1f ;  /* 0x00001f0c02027589 */ /* 0x00112400000e0000 */
.L_x_10170:
[----:B----4-:R-:W-:-:S07]  /*11dc0*/  IMAD.MOV.U32 R8, RZ, RZ, R2 ;  /* 0x000000ffff087224 */ /* 0x010fce00078e0002 */
.L_x_10077:
[----:B------:R-:W4:Y:S01]  /*11dd0*/  LDL.LU R10, [R1+0xc] ;  /* 0x00000c00010a7983 */ /* 0x000f220000300800 */
[----:B--2---:R-:W-:Y:S01]  /*11de0*/  IABS R7, R5 ;  /* 0x0000000500077213 */ /* 0x004fe20000000000 */
[----:B------:R-:W-:-:S03]  /*11df0*/  IMAD R9, R8, R3, R9 ;  /* 0x0000000308097224 */ /* 0x000fc600078e0209 */
[----:B0-----:R-:W0:Y:S01]  /*11e00*/  I2F.RP R2, R7 ;  /* 0x0000000700027306 */ /* 0x001e220000209400 */
        /* <DEDUP_REMOVED lines=59> */
.L_x_10073:
        /* <DEDUP_REMOVED lines=10> */
.L_x_10079:
[----:B-1----:R-:W2:Y:S04]  /*12260*/  LDL R2, [R1+0xc] ;  /* 0x00000c0001027983 */ /* 0x002ea80000100800 */
[----:B------:R-:W3:Y:S04]  /*12270*/  LDL R3, [R1+0x8] ;  /* 0x0000080001037983 */ /* 0x000ee80000100800 */
[----:B0-----:R-:W4:Y:S04]  /*12280*/  LDL R4, [R1] ;  /* 0x0000000001047983 */ /* 0x001f280000100800 */
[----:B------:R-:W4:Y:S01]  /*12290*/  LDL R5, [R1+0x4] ;  /* 0x0000040001057983 */ /* 0x000f220000100800 */
        /* <DEDUP_REMOVED lines=12> */
.L_x_10070:
[----:B------:R-:W4:Y:S01]  /*12360*/  LDL R0, [R1+0xc] ;  /* 0x00000c0001007983 */ /* 0x000f220000100800 */
[----:B------:R-:W-:Y:S02]  /*12370*/  ULDC UR4, c[0x0][0xd3c] ;  /* 0x00034f0000047ab9 */ /* 0x000fe40000000800 */
[----:B----4-:R-:W-:-:S13]  /*12380*/  ISETP.GE.AND P0, PT, R0, UR4, PT ;  /* 0x0000000400007c0c */ /* 0x010fda000bf06270 */
[----:B------:R-:W-:Y:S05]  /*12390*/  @!P0 BRA `(.L_x_10080) ;  /* 0xffffff9c00ec8947 */ /* 0x000fea000383ffff */
[----:B------:R-:W-:Y:S05]  /*123a0*/  BSYNC B8 ;  /* 0x0000000000087941 */ /* 0x000fea0003800000 */
.L_x_9972:
        /* <DEDUP_REMOVED lines=12> */
.L_x_10171:
[----:B------:R-:W-:Y:S05]  /*12470*/  BSYNC B0 ;  /* 0x0000000000007941 */ /* 0x000fea0003800000 */
.L_x_10081:
[----:B------:R-:W-:-:S03]  /*12480*/  UMOV UR4, 0xffffffff ;  /* 0xffffffff00047882 */ /* 0x000fc60000000000 */
[----:B------:R-:W-:Y:S05]  /*12490*/  BRA.DIV UR4, `(.L_x_10083) ;  /* 0x0000002e04387947 */ /* 0x000fea000b800000 */
[----:B------:R-:W1:Y:S02]  /*124a0*/  S2R R2, SR_TID.X ;  /* 0x0000000000027919 */ /* 0x000e640000002100 */
[----:B-1----:R-:W-:-:S04]  /*124b0*/  SHF.R.U32.HI R2, RZ, 0x5, R2 ;  /* 0x00000005ff027819 */ /* 0x002fc80000011602 */
[----:B------:R-:W-:-:S05]  /*124c0*/  LOP3.LUT R2, R2, 0x3, RZ, 0xc0, !PT ;  /* 0x0000000302027812 */ /* 0x000fca00078ec0ff */
[----:B------:R1:W2:Y:S02]  /*124d0*/  SHFL.IDX PT, R14, R2, RZ, 0x1f ;  /* 0x00001fff020e7589 */ /* 0x0002a400000e0000 */
.L_x_10174:
[----:B--2---:R-:W-:Y:S01]  /*124e0*/  ISETP.NE.AND P0, PT, R14, RZ, PT ;  /* 0x000000ff0e00720c */ /* 0x004fe20003f05270 */
[----:B------:R-:W-:-:S12]  /*124f0*/  BSSY B0, `(.L_x_10084) ;  /* 0x0000025000007945 */ /* 0x000fd80003800000 */
[----:B------:R-:W-:Y:S05]  /*12500*/  @P0 BRA `(.L_x_10085) ;  /* 0x00000000008c0947 */ /* 0x000fea0003800000 */
[----:B------:R-:W-:-:S03]  /*12510*/  UMOV UR4, 0xffffffff ;  /* 0xffffffff00047882 */ /* 0x000fc60000000000 */
[----:B------:R-:W-:Y:S05]  /*12520*/  BRA.DIV UR4, `(.L_x_10086) ;  /* 0x0000002e04487947 */ /* 0x000fea000b800000 */
[----:B------:R-:W-:-:S13]  /*12530*/  ELECT P6, URZ, PT ;  /* 0x00000000003f782f */ /* 0x000fda00038c0000 */
.L_x_10177:
[----:B------:R-:W-:Y:S05]  /*12540*/  @!P6 BRA `(.L_x_10085) ;  /* 0x00000000007ce947 */ /* 0x000fea0003800000 */
[----:B-1----:R-:W2:Y:S02]  /*12550*/  LDL.LU R2, [R1+0x84] ;  /* 0x0000840001027983 */ /* 0x002ea40000300800 */
[----:B--2---:R-:W-:-:S04]  /*12560*/  LOP3.LUT R2, R2, 0x2, RZ, 0xfc, !PT ;  /* 0x0000000202027812 */ /* 0x004fc800078efcff */
[----:B------:R-:W-:-:S13]  /*12570*/  ISETP.NE.AND P2, PT, R2, 0x3, PT ;  /* 0x000000030200780c */ /* 0x000fda0003f45270 */
[----:B------:R-:W-:Y:S05]  /*12580*/  @!P2 BRA `(.L_x_10087) ;  /* 0x000000000004a947 */ /* 0x000fea0003800000 */
[----:B------:R-:W-:Y:S01]  /*12590*/  BPT.TRAP 0x1 ;  /* 0x000000040000795c */ /* 0x000fe20000300000 */
.L_x_10087:
        /* <DEDUP_REMOVED lines=13> */
.L_x_10178:
[----:B------:R-:W1:Y:S02]  /*12670*/  SYNCS.PHASECHK.TRANS64.TRYWAIT P0, [R7+URZ], R2 ;  /* 0x00000002070075a7 */ /* 0x000e64000800017f */
[----:B-1----:R-:W-:Y:S05]  /*12680*/  @!P0 BRA `(.L_x_10089) ;  /* 0x0000002c00248947 */ /* 0x002fea0003800000 */
.L_x_10179:
[----:B------:R-:W-:Y:S05]  /*12690*/  @!P2 BRA `(.L_x_10090) ;  /* 0x000000000004a947 */ /* 0x000fea0003800000 */
[----:B------:R-:W-:Y:S01]  /*126a0*/  BPT.TRAP 0x1 ;  /* 0x000000040000795c */ /* 0x000fe20000300000 */
.L_x_10090:
[----:B------:R-:W-:-:S04]  /*126b0*/  VIADD R0, R0, 0x32460 ;  /* 0x0003246000007836 */ /* 0x000fc80000000000 */
[----:B------:R-:W-:-:S04]  /*126c0*/  IMAD R4, R19, 0x8, R0 ;  /* 0x0000000813047824 */ /* 0x000fc800078e0200 */
[----:B------:R-:W2:Y:S02]  /*126d0*/  SYNCS.PHASECHK.TRANS64.TRYWAIT P0, [R4+URZ], R5 ;  /* 0x00000005040075a7 */ /* 0x000ea4000800017f */
[----:B--2---:R-:W-:Y:S05]  /*126e0*/  @!P0 BRA `(.L_x_10091) ;  /* 0x0000002c00208947 */ /* 0x004fea0003800000 */
.L_x_10180:
[----:B------:R-:W-:-:S07]  /*126f0*/  IMAD R3, R3, 0x8, R0 ;  /* 0x0000000803037824 */ /* 0x000fce00078e0200 */
.L_x_10092:
[----:B---3--:R3:W4:Y:S02]  /*12700*/  SYNCS.PHASECHK.TRANS64.TRYWAIT P0, [R3+URZ], R2 ;  /* 0x00000002030075a7 */ /* 0x008724000800017f */
[----:B----4-:R-:W-:Y:S05]  /*12710*/  @!P0 NANOSLEEP.SYNCS 0x989680 ;  /* 0x009896800000895d */ /* 0x010fea0003900000 */
[----:B------:R-:W4:Y:S02]  /*12720*/  @!P0 SYNCS.PHASECHK.TRANS64 P0, [R3+URZ], R2 ;  /* 0x00000002030085a7 */ /* 0x000f24000800007f */
[----:B----4-:R-:W-:Y:S05]  /*12730*/  @!P0 BRA `(.L_x_10092) ;  /* 0xfffffffc00f08947 */ /* 0x010fea000383ffff */
.L_x_10085:
[----:B------:R-:W-:Y:S05]  /*12740*/  BSYNC B0 ;  /* 0x0000000000007941 */ /* 0x000fea0003800000 */
.L_x_10084:
[----:B------:R-:W-:Y:S05]  /*12750*/  EXIT ;  /* 0x000000000000794d */ /* 0x000fea0003800000 */
.L_x_9922:
[----:B-1----:R1:W2:Y:S02]  /*12760*/  SYNCS.PHASECHK.TRANS64.TRYWAIT P0, [R5+URZ+0x32400], R0 ;  /* 0x03240000050075a7 */ /* 0x0022a4000800017f */
[----:B--2---:R-:W-:Y:S05]  /*12770*/  @!P0 NANOSLEEP.SYNCS 0x989680 ;  /* 0x009896800000895d */ /* 0x004fea0003900000 */
[----:B------:R-:W2:Y:S02]  /*12780*/  @!P0 SYNCS.PHASECHK.TRANS64 P0, [R5+URZ+0x32400], R0 ;  /* 0x03240000050085a7 */ /* 0x000ea4000800007f */
[----:B--2---:R-:W-:Y:S05]  /*12790*/  @!P0 BRA `(.L_x_9922) ;  /* 0xfffffffc00f08947 */ /* 0x004fea000383ffff */
[----:B------:R-:W-:Y:S05]  /*127a0*/  BRA `(.L_x_10093) ;  /* 0xfffffef400907947 */ /* 0x000fea000383ffff */
.L_x_9926:
[----:B----4-:R4:W0:Y:S02]  /*127b0*/  SYNCS.PHASECHK.TRANS64.TRYWAIT P1, [R21+URZ+0x32430], R4 ;  /* 0x03243004150075a7 */ /* 0x010824000802017f */
[----:B0-----:R-:W-:Y:S05]  /*127c0*/  @!P1 NANOSLEEP.SYNCS 0x989680 ;  /* 0x009896800000995d */ /* 0x001fea0003900000 */
[----:B------:R-:W0:Y:S02]  /*127d0*/  @!P1 SYNCS.PHASECHK.TRANS64 P1, [R21+URZ+0x32430], R4 ;  /* 0x03243004150095a7 */ /* 0x000e24000802007f */
[----:B0-----:R-:W-:Y:S05]  /*127e0*/  @!P1 BRA `(.L_x_9926) ;  /* 0xfffffffc00f09947 */ /* 0x001fea000383ffff */
[----:B------:R-:W-:Y:S05]  /*127f0*/  BRA `(.L_x_9925) ;  /* 0xfffffef400b87947 */ /* 0x000fea000383ffff */
.L_x_9927:
[----:B------:R0:W0:Y:S02]  /*12800*/  SYNCS.PHASECHK.TRANS64.TRYWAIT P1, [R5+URZ+0x32410], R0 ;  /* 0x03241000050075a7 */ /* 0x000024000802017f */
[----:B0-----:R-:W-:Y:S05]  /*12810*/  @!P1 NANOSLEEP.SYNCS 0x989680 ;  /* 0x009896800000995d */ /* 0x001fea0003900000 */
[----:B------:R-:W0:Y:S02]  /*12820*/  @!P1 SYNCS.PHASECHK.TRANS64 P1, [R5+URZ+0x32410], R0 ;  /* 0x03241000050095a7 */ /* 0x000e24000802007f */
[----:B0-----:R-:W-:Y:S05]  /*12830*/  @!P1 BRA `(.L_x_9927) ;  /* 0xfffffffc00f09947 */ /* 0x001fea000383ffff */
[----:B------:R-:W-:Y:S05]  /*12840*/  BRA `(.L_x_10094) ;  /* 0xfffffef800707947 */ /* 0x000fea000383ffff */
.L_x_9931:
[----:B------:R0:W0:Y:S02]  /*12850*/  SYNCS.PHASECHK.TRANS64.TRYWAIT P1, [R21+URZ+0x32450], R4 ;  /* 0x03245004150075a7 */ /* 0x000024000802017f */
[----:B0-----:R-:W-:Y:S05]  /*12860*/  @!P1 NANOSLEEP.SYNCS 0x989680 ;  /* 0x009896800000995d */ /* 0x001fea0003900000 */
[----:B------:R-:W0:Y:S02]  /*12870*/  @!P1 SYNCS.PHASECHK.TRANS64 P1, [R21+URZ+0x32450], R4 ;  /* 0x03245004150095a7 */ /* 0x000e24000802007f */
[----:B0-----:R-:W-:Y:S05]  /*12880*/  @!P1 BRA `(.L_x_9931) ;  /* 0xfffffffc00f09947 */ /* 0x001fea000383ffff */
[----:B------:R-:W-:Y:S05]  /*12890*/  BRA `(.L_x_9930) ;  /* 0xfffffef8007c7947 */ /* 0x000fea000383ffff */
.L_x_9936:
[----:B-1----:R-:W-:-:S04]  /*128a0*/  IMAD.U32 R153, RZ, RZ, UR4 ;  /* 0x00000004ff997e24 */ /* 0x002fc8000f8e00ff */
[----:B------:R1:W2:Y:S03]  /*128b0*/  SYNCS.PHASECHK.TRANS64.TRYWAIT P3, [R153+URZ+0x32430], R0 ;  /* 0x03243000990075a7 */ /* 0x0002a6000806017f */
[----:B--2---:R-:W-:Y:S05]  /*128c0*/  @!P3 NANOSLEEP.SYNCS 0x989680 ;  /* 0x009896800000b95d */ /* 0x004fea0003900000 */
[----:B------:R-:W2:Y:S02]  /*128d0*/  @!P3 SYNCS.PHASECHK.TRANS64 P3, [R153+URZ+0x32430], R0 ;  /* 0x032430009900b5a7 */ /* 0x000ea4000806007f */
[----:B--2---:R-:W-:Y:S05]  /*128e0*/  @!P3 BRA `(.L_x_9936) ;  /* 0xfffffffc00ecb947 */ /* 0x004fea000383ffff */
[----:B------:R-:W-:Y:S05]  /*128f0*/  BRA `(.L_x_9935) ;  /* 0xffffff1800707947 */ /* 0x000fea000383ffff */
.L_x_9940:
[----:B--2---:R-:W-:-:S04]  /*12900*/  IMAD.U32 R20, RZ, RZ, UR4 ;  /* 0x00000004ff147e24 */ /* 0x004fc8000f8e00ff */
[----:B------:R2:W3:Y:S03]  /*12910*/  SYNCS.PHASECHK.TRANS64.TRYWAIT P3, [R20+URZ+0x32450], R0 ;  /* 0x03245000140075a7 */ /* 0x0004e6000806017f */
[----:B---3--:R-:W-:Y:S05]  /*12920*/  @!P3 NANOSLEEP.SYNCS 0x989680 ;  /* 0x009896800000b95d */ /* 0x008fea0003900000 */
[----:B------:R-:W3:Y:S02]  /*12930*/  @!P3 SYNCS.PHASECHK.TRANS64 P3, [R20+URZ+0x32450], R0 ;  /* 0x032450001400b5a7 */ /* 0x000ee4000806007f */
[----:B---3--:R-:W-:Y:S05]  /*12940*/  @!P3 BRA `(.L_x_9940) ;  /* 0xfffffffc00ecb947 */ /* 0x008fea000383ffff */
[----:B------:R-:W-:Y:S05]  /*12950*/  BRA `(.L_x_9939) ;  /* 0xffffff1800ec7947 */ /* 0x000fea000383ffff */
.L_x_9986:
        /* <DEDUP_REMOVED lines=11> */
.L_x_10096:
[----:B------:R-:W-:Y:S05]  /*12a10*/  BSYNC B0 ;  /* 0x0000000000007941 */ /* 0x000fea0003800000 */
.L_x_10095:
[----:B------:R-:W-:Y:S05]  /*12a20*/  BRA `(.L_x_10097) ;  /* 0xffffffa400e87947 */ /* 0x000fea000383ffff */
.L_x_9988:
[----:B------:R-:W-:Y:S01]  /*12a30*/  BSSY B0, `(.L_x_10098) ;  /* 0x0000006000007945 */ /* 0x000fe20003800000 */
[----:B------:R-:W-:-:S07]  /*12a40*/  IMAD.MOV.U32 R15, RZ, RZ, -0x1 ;  /* 0xffffffffff0f7424 */ /* 0x000fce00078e00ff */
[----:B01-3--:R-:W-:Y:S05]  /*12a50*/  WARPSYNC.COLLECTIVE R15, `(.L_x_10099) ;  /* 0x000000000f0c7348 */ /* 0x00bfea0003c00000 */
[----:B------:R-:W-:Y:S02]  /*12a60*/  ELECT P6, UR62, PT ;  /* 0x00000000003e782f */ /* 0x000fe400038c0000 */
[----:B------:R-:W-:Y:S01]  /*12a70*/  MOV R14, UR62 ;  /* 0x0000003e000e7c02 */ /* 0x000fe20008000f00 */
[----:B01-3--:R-:W-:Y:S10]  /*12a80*/  ENDCOLLECTIVE ;  /* 0x000000000000791b */ /* 0x00bff40003800000 */
.L_x_10099:
[----:B------:R-:W-:Y:S05]  /*12a90*/  BSYNC B0 ;  /* 0x0000000000007941 */ /* 0x000fea0003800000 */
.L_x_10098:
[----:B------:R-:W-:Y:S05]  /*12aa0*/  BRA `(.L_x_10100) ;  /* 0xffffffa400f47947 */ /* 0x000fea000383ffff */
.L_x_9990:
[----:B--2---:R2:W3:Y:S02]  /*12ab0*/  SYNCS.PHASECHK.TRANS64.TRYWAIT P0, [R0+URZ+0x32440], R2 ;  /* 0x03244002000075a7 */ /* 0x0044e4000800017f */
[----:B---3--:R-:W-:Y:S05]  /*12ac0*/  @!P0 NANOSLEEP.SYNCS 0x989680 ;  /* 0x009896800000895d */ /* 0x008fea0003900000 */
[----:B------:R-:W3:Y:S02]  /*12ad0*/  @!P0 SYNCS.PHASECHK.TRANS64 P0, [R0+URZ+0x32440], R2 ;  /* 0x03244002000085a7 */ /* 0x000ee4000800007f */
[----:B---3--:R-:W-:Y:S05]  /*12ae0*/  @!P0 BRA `(.L_x_9990) ;  /* 0xfffffffc00f08947 */ /* 0x008fea000383ffff */
[----:B------:R-:W-:Y:S05]  /*12af0*/  BRA `(.L_x_10101) ;  /* 0xffffffa800547947 */ /* 0x000fea000383ffff */
.L_x_9994:
        /* <DEDUP_REMOVED lines=9> */
.L_x_10102:
[----:B------:R-:W-:Y:S02]  /*12b90*/  IMAD.MOV.U32 R13, RZ, RZ, R3 ;  /* 0x000000ffff0d7224 */ /* 0x000fe400078e0003 */
[----:B------:R-:W-:Y:S01]  /*12ba0*/  IMAD.MOV.U32 R4, RZ, RZ, R14 ;  /* 0x000000ffff047224 */ /* 0x000fe200078e000e */
[----:B------:R-:W-:-:S07]  /*12bb0*/  LOP3.LUT R7, R7, 0x7f, RZ, 0xc0, !PT ;  /* 0x0000007f07077812 */ /* 0x000fce00078ec0ff */
[----:B------:R-:W-:Y:S05]  /*12bc0*/  WARPSYNC.COLLECTIVE R15, `(.L_x_10103) ;  /* 0x000000000f087348 */ /* 0x000fea0003c00000 */
[----:B------:R0:W1:Y:S02]  /*12bd0*/  SHFL.IDX P6, R14, R13, R12, R11 ;  /* 0x0000000c0d0e7389 */ /* 0x00006400000c000b */
[----:B01----:R-:W-:Y:S01]  /*12be0*/  ENDCOLLECTIVE ;  /* 0x000000000000791b */ /* 0x003fe20003800000 */
.L_x_10103:
[----:B------:R-:W-:Y:S01]  /*12bf0*/  SHF.R.U32.HI R7, RZ, 0x3, R7 ;  /* 0x00000003ff077819 */ /* 0x000fe20000011607 */
[----:B------:R-:W-:Y:S02]  /*12c00*/  IMAD.MOV.U32 R13, RZ, RZ, R0 ;  /* 0x000000ffff0d7224 */ /* 0x000fe400078e0000 */
[----:B------:R-:W-:Y:S02]  /*12c10*/  IMAD.MOV.U32 R12, RZ, RZ, 0x1 ;  /* 0x00000001ff0c7424 */ /* 0x000fe400078e00ff */
[----:B------:R-:W-:-:S07]  /*12c20*/  IMAD.MOV.U32 R5, RZ, RZ, R14 ;  /* 0x000000ffff057224 */ /* 0x000fce00078e000e */
[----:B------:R-:W-:Y:S05]  /*12c30*/  WARPSYNC.COLLECTIVE R15, `(.L_x_10104) ;  /* 0x000000000f087348 */ /* 0x000fea0003c00000 */
[----:B------:R0:W1:Y:S02]  /*12c40*/  SHFL.IDX P6, R14, R13, R12, R11 ;  /* 0x0000000c0d0e7389 */ /* 0x00006400000c000b */
[----:B01----:R-:W-:Y:S01]  /*12c50*/  ENDCOLLECTIVE ;  /* 0x000000000000791b */ /* 0x003fe20003800000 */
.L_x_10104:
[----:B------:R-:W-:Y:S02]  /*12c60*/  IMAD.MOV.U32 R13, RZ, RZ, R3 ;  /* 0x000000ffff0d7224 */ /* 0x000fe400078e0003 */
[----:B------:R-:W-:Y:S02]  /*12c70*/  IMAD R2, R2, R8, RZ ;  /* 0x0000000802027224 */ /* 0x000fe400078e02ff */
[----:B------:R-:W-:Y:S02]  /*12c80*/  IMAD.IADD R8, R7, 0x1, R6 ;  /* 0x0000000107087824 */ /* 0x000fe400078e0206 */
[----:B------:R-:W-:-:S07]  /*12c90*/  IMAD.MOV.U32 R7, RZ, RZ, R14 ;  /* 0x000000ffff077224 */ /* 0x000fce00078e000e */
[----:B------:R-:W-:Y:S05]  /*12ca0*/  WARPSYNC.COLLECTIVE R15, `(.L_x_10105) ;  /* 0x000000000f087348 */ /* 0x000fea0003c00000 */
[----:B------:R0:W1:Y:S02]  /*12cb0*/  SHFL.IDX P6, R14, R13, R12, R11 ;  /* 0x0000000c0d0e7389 */ /* 0x00006400000c000b */
[----:B01----:R-:W-:Y:S01]  /*12cc0*/  ENDCOLLECTIVE ;  /* 0x000000000000791b */ /* 0x003fe20003800000 */
.L_x_10105:
[----:B------:R-:W-:Y:S01]  /*12cd0*/  ISETP.GE.AND P1, PT, R8, R2, PT ;  /* 0x000000020800720c */ /* 0x000fe20003f26270 */
[----:B------:R0:W-:-:S12]  /*12ce0*/  STL [R1+0x4], R8 ;  /* 0x0000040801007387 */ /* 0x0001d80000100800 */
[----:B------:R-:W-:Y:S01]  /*12cf0*/  @!P1 LEA R5, P3, R10, R5, 0x1 ;  /* 0x000000050a059211 */ /* 0x000fe200078608ff */
[----:B------:R-:W-:Y:S02]  /*12d00*/  IMAD.MOV.U32 R13, RZ, RZ, R0 ;  /* 0x000000ffff0d7224 */ /* 0x000fe400078e0000 */
[----:B------:R-:W-:Y:S02]  /*12d10*/  IMAD.MOV.U32 R12, RZ, RZ, 0x2 ;  /* 0x00000002ff0c7424 */ /* 0x000fe400078e00ff */
[----:B------:R-:W-:-:S05]  /*12d20*/  @!P1 IMAD.X R4, RZ, RZ, R4, P3 ;  /* 0x000000ffff049224 */ /* 0x000fca00018e0604 */
[----:B------:R-:W-:Y:S01]  /*12d30*/  @!P1 LOP3.LUT R5, R5, R4, RZ, 0x3c, !PT ;  /* 0x0000000405059212 */ /* 0x000fe200078e3cff */
[----:B0-----:R-:W-:-:S07]  /*12d40*/  IMAD.MOV.U32 R6, RZ, RZ, R14 ;  /* 0x000000ffff067224 */ /* 0x001fce00078e000e */
[----:B------:R-:W-:Y:S05]  /*12d50*/  WARPSYNC.COLLECTIVE R15, `(.L_x_10106) ;  /* 0x000000000f087348 */ /* 0x000fea0003c00000 */
[----:B------:R0:W1:Y:S02]  /*12d60*/  SHFL.IDX P6, R14, R13, R12, R11 ;  /* 0x0000000c0d0e7389 */ /* 0x00006400000c000b */
[----:B01----:R-:W-:Y:S01]  /*12d70*/  ENDCOLLECTIVE ;  /* 0x000000000000791b */ /* 0x003fe20003800000 */
.L_x_10106:
[----:B------:R-:W-:-:S04]  /*12d80*/  @!P1 LOP3.LUT R4, R5, R4, RZ, 0x3c, !PT ;  /* 0x0000000405049212 */ /* 0x000fc800078e3cff */
[----:B------:R-:W-:-:S05]  /*12d90*/  @!P1 LOP3.LUT R5, R5, R4, RZ, 0x3c, !PT ;  /* 0x0000000405059212 */ /* 0x000fca00078e3cff */
[----:B------:R-:W-:Y:S01]  /*12da0*/  @!PT LDS RZ, [RZ] ;  /* 0x00000000fffff984 */ /* 0x000fe20000000800 */
[----:B------:R-:W-:Y:S01]  /*12db0*/  @!PT LDS RZ, [RZ] ;  /* 0x00000000fffff984 */ /* 0x000fe20000000800 */
[----:B------:R-:W-:Y:S01]  /*12dc0*/  @!PT LDS RZ, [RZ] ;  /* 0x00000000fffff984 */ /* 0x000fe20000000800 */
[----:B------:R0:W-:Y:S01]  /*12dd0*/  @!P1 LDGSTS.E.BYPASS.LTC128B.128 [R9+0x18400], desc[UR38][R4.64], !P0 ;  /* 0x1840000004099fae */ /* 0x0001e2000c101d66 */
[----:B------:R-:W-:Y:S02]  /*12de0*/  IMAD.MOV.U32 R13, RZ, RZ, R3 ;  /* 0x000000ffff0d7224 */ /* 0x000fe400078e0003 */
[----:B0-----:R-:W-:-:S05]  /*12df0*/  VIADD R5, R8, 0x10 ;  /* 0x0000001008057836 */ /* 0x001fca0000000000 */
[----:B------:R-:W-:Y:S01]  /*12e00*/  ISETP.GE.AND P2, PT, R5, R2, PT ;  /* 0x000000020500720c */ /* 0x000fe20003f46270 */
[----:B------:R0:W-:-:S12]  /*12e10*/  STL [R1+0x44], R5 ;  /* 0x0000440501007387 */ /* 0x0001d80000100800 */
[----:B0-----:R-:W-:Y:S01]  /*12e20*/  @!P2 LEA R5, P1, R10, R6, 0x1 ;  /* 0x000000060a05a211 */ /* 0x001fe200078208ff */
[----:B------:R-:W-:-:S12]  /*12e30*/  IMAD.MOV.U32 R6, RZ, RZ, R14 ;  /* 0x000000ffff067224 */ /* 0x000fd800078e000e */
[----:B------:R-:W-:Y:S05]  /*12e40*/  WARPSYNC.COLLECTIVE R15, `(.L_x_10107) ;  /* 0x000000000f087348 */ /* 0x000fea0003c00000 */
[----:B------:R0:W1:Y:S02]  /*12e50*/  SHFL.IDX P6, R14, R13, R12, R11 ;  /* 0x0000000c0d0e7389 */ /* 0x00006400000c000b */
[----:B01----:R-:W-:Y:S01]  /*12e60*/  ENDCOLLECTIVE ;  /* 0x000000000000791b */ /* 0x003fe20003800000 */
.L_x_10107:
[----:B------:R-:W-:Y:S02]  /*12e70*/  @!P2 IMAD.X R4, RZ, RZ, R7, P1 ;  /* 0x000000ffff04a224 */ /* 0x000fe400008e0607 */
[----:B------:R-:W-:-:S03]  /*12e80*/  VIADD R7, R8, 0x20 ;  /* 0x0000002008077836 */ /* 0x000fc60000000000 */
[----:B------:R-:W-:Y:S02]  /*12e90*/  @!P2 LOP3.LUT R5, R5, R4, RZ, 0x3c, !PT ;  /* 0x000000040505a212 */ /* 0x000fe400078e3cff */
[----:B------:R-:W-:Y:S01]  /*12ea0*/  ISETP.GE.AND P1, PT, R7, R2, PT ;  /* 0x000000020700720c */ /* 0x000fe20003f26270 */
[----:B------:R0:W-:Y:S01]  /*12eb0*/  STL [R1+0x50], R7 ;  /* 0x0000500701007387 */ /* 0x0001e20000100800 */
[----:B------:R-:W-:Y:S01]  /*12ec0*/  @!P2 LOP3.LUT R4, R5, R4, RZ, 0x3c, !PT ;  /* 0x000000040504a212 */ /* 0x000fe200078e3cff */
[----:B------:R-:W-:-:S03]  /*12ed0*/  IMAD.MOV.U32 R13, RZ, RZ, R0 ;  /* 0x000000ffff0d7224 */ /* 0x000fc600078e0000 */
[----:B------:R-:W-:Y:S01]  /*12ee0*/  @!P2 LOP3.LUT R5, R5, R4, RZ, 0x3c, !PT ;  /* 0x000000040505a212 */ /* 0x000fe200078e3cff */
[----:B------:R-:W-:-:S04]  /*12ef0*/  IMAD.MOV.U32 R12, RZ, RZ, 0x3 ;  /* 0x00000003ff0c7424 */ /* 0x000fc800078e00ff */
[----:B------:R-:W-:Y:S01]  /*12f00*/  @!PT LDS RZ, [RZ] ;  /* 0x00000000fffff984 */ /* 0x000fe20000000800 */
[----:B------:R-:W-:Y:S01]  /*12f10*/  @!PT LDS RZ, [RZ] ;  /* 0x00000000fffff984 */ /* 0x000fe20000000800 */
[----:B------:R-:W-:Y:S01]  /*12f20*/  @!PT LDS RZ, [RZ] ;  /* 0x00000000fffff984 */ /* 0x000fe20000000800 */
[----:B------:R1:W-:Y:S01]  /*12f30*/  @!P2 LDGSTS.E.BYPASS.LTC128B.128 [R9+0x18c00], desc[UR38][R4.64], !P0 ;  /* 0x18c000000409afae */ /* 0x0003e2000c101d66 */
[----:B0-----:R-:W-:-:S05]  /*12f40*/  VIADD R7, R8, 0x30 ;  /* 0x0000003008077836 */ /* 0x001fca0000000000 */
[----:B------:R0:W-:Y:S01]  /*12f50*/  STL [R1+0x54], R7 ;  /* 0x0000540701007387 */ /* 0x0001e20000100800 */
[----:B-1----:R-:W-:-:S07]  /*12f60*/  IMAD.MOV.U32 R4, RZ, RZ, R14 ;  /* 0x000000ffff047224 */ /* 0x002fce00078e000e */
[----:B0-----:R-:W-:Y:S05]  /*12f70*/  WARPSYNC.COLLECTIVE R15, `(.L_x_10108) ;  /* 0x000000000f087348 */ /* 0x001fea0003c00000 */
[----:B------:R1:W2:Y:S02]  /*12f80*/  SHFL.IDX P6, R14, R13, R12, R11 ;  /* 0x0000000c0d0e7389 */ /* 0x0002a400000c000b */
[----:B012---:R-:W-:Y:S01]  /*12f90*/  ENDCOLLECTIVE ;  /* 0x000000000000791b */ /* 0x007fe20003800000 */
.L_x_10108:
        /* <DEDUP_REMOVED lines=10> */
.L_x_10109:
[----:B------:R-:W-:Y:S01]  /*13040*/  @!PT LDS RZ, [RZ] ;  /* 0x00000000fffff984 */ /* 0x000fe20000000800 */
[----:B------:R-:W-:Y:S01]  /*13050*/  @!PT LDS RZ, [RZ] ;  /* 0x00000000fffff984 */ /* 0x000fe20000000800 */
[----:B------:R-:W-:Y:S01]  /*13060*/  @!PT LDS RZ, [RZ] ;  /* 0x00000000fffff984 */ /* 0x000fe20000000800 */
[----:B------:R0:W-:Y:S01]  /*13070*/  @!P1 LDGSTS.E.BYPASS.LTC128B.128 [R9+0x19400], desc[UR38][R4.64], !P0 ;  /* 0x1940000004099fae */ /* 0x0001e2000c101d66 */
[----:B------:R-:W-:Y:S01]  /*13080*/  ISETP.GE.AND P1, PT, R7, R2, PT ;  /* 0x000000020700720c */ /* 0x000fe20003f26270 */
[----:B------:R-:W-:-:S05]  /*13090*/  VIADD R7, R8, 0x40 ;  /* 0x0000004008077836 */ /* 0x000fca0000000000 */
[----:B------:R1:W-:Y:S01]  /*130a0*/  STL [R1+0x60], R7 ;  /* 0x0000600701007387 */ /* 0x0003e20000100800 */
[----:B------:R-:W-:Y:S02]  /*130b0*/  IMAD.MOV.U32 R13, RZ, RZ, R0 ;  /* 0x000000ffff0d7224 */ /* 0x000fe400078e0000 */
[----:B------:R-:W-:Y:S02]  /*130c0*/  IMAD.MOV.U32 R12, RZ, RZ, 0x4 ;  /* 0x00000004ff0c7424 */ /* 0x000fe400078e00ff */
[----:B0-----:R-:W-:-:S07]  /*130d0*/  IMAD.MOV.U32 R4, RZ, RZ, R14 ;  /* 0x000000ffff047224 */ /* 0x001fce00078e000e */
[----:B-1----:R-:W-:Y:S05]  /*130e0*/  WARPSYNC.COLLECTIVE R15, `(.L_x_10110) ;  /* 0x000000000f087348 */ /* 0x002fea0003c00000 */
[----:B------:R0:W2:Y:S02]  /*130f0*/  SHFL.IDX P6, R14, R13, R12, R11 ;  /* 0x0000000c0d0e7389 */ /* 0x0000a400000c000b */
[----:B012---:R-:W-:Y:S01]  /*13100*/  ENDCOLLECTIVE ;  /* 0x000000000000791b */ /* 0x007fe20003800000 */
.L_x_10110:
        /* <DEDUP_REMOVED lines=10> */
.L_x_10111:
        /* <DEDUP_REMOVED lines=13> */
.L_x_10112:
        /* <DEDUP_REMOVED lines=10> */
.L_x_10113:
        /* <DEDUP_REMOVED lines=13> */
.L_x_10114:
        /* <DEDUP_REMOVED lines=10> */
.L_x_10115:
        /* <DEDUP_REMOVED lines=11> */
.L_x_10116:
        /* <DEDUP_REMOVED lines=10> */
.L_x_10117:
[----:B------:R-:W-:Y:S01]  /*135e0*/  @!PT LDS RZ, [RZ] ;  /* 0x00000000fffff984 */ /* 0x000fe20000000800 */
[----:B------:R-:W-:Y:S01]  /*135f0*/  @!PT LDS RZ, [RZ] ;  /* 0x00000000fffff984 */ /* 0x000fe20000000800 */
[----:B------:R-:W-:Y:S01]  /*13600*/  @!PT LDS RZ, [RZ] ;  /* 0x00000000fffff984 */ /* 0x000fe20000000800 */
[----:B------:R1:W-:Y:S01]  /*13610*/  @!P1 LDGSTS.E.BYPASS.LTC128B.128 [R9+0x1b400], desc[UR38][R4.64], !P0 ;  /* 0x1b40000004099fae */ /* 0x0003e2000c101d66 */
[----:B------:R-:W-:Y:S01]  /*13620*/  IMAD.MOV.U32 R3, RZ, RZ, R14 ;  /* 0x000000ffff037224 */ /* 0x000fe200078e000e */
[----:B------:R-:W-:Y:S06]  /*13630*/  BRA `(.L_x_10118) ;  /* 0xffffffa800d87947 */ /* 0x000fec000383ffff */
.L_x_9998:
[----:B------:R-:W2:Y:S04]  /*13640*/  LDL.LU R3, [R1+0x38] ;  /* 0x0000380001037983 */ /* 0x000ea80000300800 */
[----:B------:R-:W3:Y:S04]  /*13650*/  LDL.LU R15, [R1+0x4] ;  /* 0x00000400010f7983 */ /* 0x000ee80000300800 */
[----:B------:R-:W4:Y:S04]  /*13660*/  LDL.LU R14, [R1+0x44] ;  /* 0x00004400010e7983 */ /* 0x000f280000300800 */
[----:B------:R-:W5:Y:S04]  /*13670*/  LDL.LU R13, [R1+0x50] ;  /* 0x00005000010d7983 */ /* 0x000f680000300800 */
[----:B------:R-:W5:Y:S04]  /*13680*/  LDL.LU R12, [R1+0x54] ;  /* 0x00005400010c7983 */ /* 0x000f680000300800 */
[----:B------:R-:W5:Y:S04]  /*13690*/  LDL.LU R11, [R1+0x60] ;  /* 0x00006000010b7983 */ /* 0x000f680000300800 */
[----:B------:R-:W5:Y:S04]  /*136a0*/  LDL.LU R10, [R1+0x64] ;  /* 0x00006400010a7983 */ /* 0x000f680000300800 */
[----:B------:R-:W5:Y:S04]  /*136b0*/  LDL.LU R6, [R1+0x68] ;  /* 0x0000680001067983 */ /* 0x000f680000300800 */
[----:B------:R-:W5:Y:S01]  /*136c0*/  LDL.LU R9, [R1+0x14] ;  /* 0x0000140001097983 */ /* 0x000f620000300800 */
[----:B------:R-:W-:Y:S01]  /*136d0*/  BSSY B0, `(.L_x_10119) ;  /* 0x000001b000007945 */ /* 0x000fe20003800000 */
[----:B--2---:R-:W-:-:S05]  /*136e0*/  IMAD R3, R3, R7, RZ ;  /* 0x0000000703037224 */ /* 0x004fca00078e02ff */
[-C--:B---3--:R-:W-:Y:S01]  /*136f0*/  ISETP.GE.AND P4, PT, R15, R3.reuse, PT ;  /* 0x000000030f00720c */ /* 0x088fe20003f86270 */
[----:B------:R-:W-:Y:S01]  /*13700*/  IMAD.MOV.U32 R15, RZ, RZ, -0x1 ;  /* 0xffffffffff0f7424 */ /* 0x000fe200078e00ff */
[-C--:B----4-:R-:W-:Y:S02]  /*13710*/  ISETP.GE.AND P5, PT, R14, R3.reuse, PT ;  /* 0x000000030e00720c */ /* 0x090fe40003fa6270 */
[----:B-----5:R-:W-:Y:S01]  /*13720*/  ISETP.GE.AND P6, PT, R13, R3, PT ;  /* 0x000000030d00720c */ /* 0x020fe20003fc6270 */
[----:B------:R-:W-:Y:S01]  /*13730*/  IMAD.MOV.U32 R13, RZ, RZ, R0 ;  /* 0x000000ffff0d7224 */ /* 0x000fe200078e0000 */
[----:B------:R-:W-:-:S07]  /*13740*/  LOP3.LUT R9, R9, 0xffffffef, RZ, 0xc0, !PT ;  /* 0xffffffef09097812 */ /* 0x000fce00078ec0ff */
[----:B------:R-:W-:Y:S02]  /*13750*/  @P4 LOP3.LUT R9, R9, 0x10, RZ, 0xfc, !PT ;  /* 0x0000001009094812 */ /* 0x000fe400078efcff */
[----:B------:R-:W-:Y:S01]  /*13760*/  ISETP.GE.AND P4, PT, R12, R3, PT ;  /* 0x000000030c00720c */ /* 0x000fe20003f86270 */
[----:B------:R-:W-:Y:S01]  /*13770*/  IMAD.MOV.U32 R12, RZ, RZ, RZ ;  /* 0x000000ffff0c7224 */ /* 0x000fe200078e00ff */
[----:B------:R-:W-:-:S04]  /*13780*/  LOP3.LUT R9, R9, 0xfffffff7, RZ, 0xc0, !PT ;  /* 0xfffffff709097812 */ /* 0x000fc800078ec0ff */
[----:B------:R-:W-:Y:S02]  /*13790*/  @P5 LOP3.LUT R9, R9, 0x8, RZ, 0xfc, !PT ;  /* 0x0000000809095812 */ /* 0x000fe400078efcff */
[----:B------:R-:W-:Y:S01]  /*137a0*/  ISETP.GE.AND P5, PT, R11, R3, PT ;  /* 0x000000030b00720c */ /* 0x000fe20003fa6270 */
[----:B------:R-:W-:Y:S01]  /*137b0*/  IMAD.MOV.U32 R11, RZ, RZ, 0x181f ;  /* 0x0000181fff0b7424 */ /* 0x000fe200078e00ff */
[----:B------:R-:W-:-:S04]  /*137c0*/  LOP3.LUT R9, R9, 0xfffffffb, RZ, 0xc0, !PT ;  /* 0xfffffffb09097812 */ /* 0x000fc800078ec0ff */
[----:B------:R-:W-:Y:S02]  /*137d0*/  @P6 LOP3.LUT R9, R9, 0x4, RZ, 0xfc, !PT ;  /* 0x0000000409096812 */ /* 0x000fe400078efcff */
[----:B------:R-:W-:Y:S02]  /*137e0*/  ISETP.GE.AND P6, PT, R10, R3, PT ;  /* 0x000000030a00720c */ /* 0x000fe40003fc6270 */
[----:B------:R-:W-:-:S04]  /*137f0*/  LOP3.LUT R9, R9, 0xfffffffd, RZ, 0xc0, !PT ;  /* 0xfffffffd09097812 */ /* 0x000fc800078ec0ff */
[----:B------:R-:W-:Y:S02]  /*13800*/  @P4 LOP3.LUT R9, R9, 0x2, RZ, 0xfc, !PT ;  /* 0x0000000209094812 */ /* 0x000fe400078efcff */
[----:B------:R-:W-:Y:S02]  /*13810*/  ISETP.GE.AND P4, PT, R6, R3, PT ;  /* 0x000000030600720c */ /* 0x000fe40003f86270 */
[----:B------:R-:W-:-:S04]  /*13820*/  LOP3.LUT R9, R9, 0xffffffdf, RZ, 0xc0, !PT ;  /* 0xffffffdf09097812 */ /* 0x000fc800078ec0ff */
[----:B------:R-:W-:-:S05]  /*13830*/  @P6 LOP3.LUT R9, R9, 0x20, RZ, 0xfc, !PT ;  /* 0x0000002009096812 */ /* 0x000fca00078efcff */
[----:B------:R0:W-:Y:S02]  /*13840*/  STL [R1+0x14], R9 ;  /* 0x0000140901007387 */ /* 0x0001e40000100800 */
[----:B0-----:R-:W-:Y:S05]  /*13850*/  WARPSYNC.COLLECTIVE R15, `(.L_x_10120) ;  /* 0x000000000f087348 */ /* 0x001fea0003c00000 */
[----:B------:R1:W2:Y:S02]  /*13860*/  SHFL.IDX P6, R14, R13, R12, R11 ;  /* 0x0000000c0d0e7389 */ /* 0x0002a400000c000b */
[----:B012---:R-:W-:Y:S01]  /*13870*/  ENDCOLLECTIVE ;  /* 0x000000000000791b */ /* 0x007fe20003800000 */
.L_x_10120:
[----:B------:R-:W-:Y:S05]  /*13880*/  BSYNC B0 ;  /* 0x0000000000007941 */ /* 0x000fea0003800000 */
.L_x_10119:
[----:B------:R0:W5:Y:S04]  /*13890*/  LDL.LU R9, [R1+0x14] ;  /* 0x0000140001097983 */ /* 0x0001680000300800 */
[----:B------:R0:W5:Y:S01]  /*138a0*/  LDL R7, [R1+0x10] ;  /* 0x0000100001077983 */ /* 0x0001620000100800 */
[----:B------:R-:W-:Y:S02]  /*138b0*/  IMAD.MOV.U32 R13, RZ, RZ, R2 ;  /* 0x000000ffff0d7224 */ /* 0x000fe400078e0002 */
[----:B------:R-:W-:Y:S02]  /*138c0*/  IMAD.MOV.U32 R12, RZ, RZ, RZ ;  /* 0x000000ffff0c7224 */ /* 0x000fe400078e00ff */
[----:B------:R-:W-:Y:S02]  /*138d0*/  IMAD.MOV.U32 R11, RZ, RZ, 0x181f ;  /* 0x0000181fff0b7424 */ /* 0x000fe400078e00ff */
[----:B------:R-:W-:-:S02]  /*138e0*/  IMAD.MOV.U32 R15, RZ, RZ, -0x1 ;  /* 0xffffffffff0f7424 */ /* 0x000fc400078e00ff */
[----:B0-----:R-:W-:-:S07]  /*138f0*/  IMAD.MOV.U32 R4, RZ, RZ, R14 ;  /* 0x000000ffff047224 */ /* 0x001fce00078e000e */
[----:B-----5:R-:W-:Y:S05]  /*13900*/  WARPSYNC.COLLECTIVE R15, `(.L_x_10121) ;  /* 0x000000000f087348 */ /* 0x020fea0003c00000 */
[----:B------:R0:W1:Y:S02]  /*13910*/  SHFL.IDX P6, R14, R13, R12, R11 ;  /* 0x0000000c0d0e7389 */ /* 0x00006400000c000b */
[----:B01---5:R-:W-:Y:S01]  /*13920*/  ENDCOLLECTIVE ;  /* 0x000000000000791b */ /* 0x023fe20003800000 */
.L_x_10121:
[----:B------:R-:W-:Y:S02]  /*13930*/  IMAD.MOV.U32 R13, RZ, RZ, R0 ;  /* 0x000000ffff0d7224 */ /* 0x000fe400078e0000 */
[----:B------:R-:W-:Y:S02]  /*13940*/  IMAD.MOV.U32 R12, RZ, RZ, 0x1 ;  /* 0x00000001ff0c7424 */ /* 0x000fe400078e00ff */
[----:B------:R-:W-:Y:S01]  /*13950*/  IMAD.MOV.U32 R5, RZ, RZ, R14 ;  /* 0x000000ffff057224 */ /* 0x000fe200078e000e */
[----:B------:R-:W-:-:S04]  /*13960*/  LOP3.LUT R9, R9, 0xfffffeff, RZ, 0xc0, !PT ;  /* 0xfffffeff09097812 */ /* 0x000fc800078ec0ff */
[----:B------:R-:W-:-:S04]  /*13970*/  @P5 LOP3.LUT R9, R9, 0x100, RZ, 0xfc, !PT ;  /* 0x0000010009095812 */ /* 0x000fc800078efcff */
[C---:B------:R-:W-:Y:S02]  /*13980*/  LOP3.LUT P5, RZ, R9.reuse, 0x10, RZ, 0xc0, !PT ;  /* 0x0000001009ff7812 */ /* 0x040fe400078ac0ff */
[----:B------:R-:W-:-:S04]  /*13990*/  LOP3.LUT R9, R9, 0xffffff7f, RZ, 0xc0, !PT ;  /* 0xffffff7f09097812 */ /* 0x000fc800078ec0ff */
[----:B------:R-:W-:-:S04]  /*139a0*/  @P4 LOP3.LUT R9, R9, 0x80, RZ, 0xfc, !PT ;  /* 0x0000008009094812 */ /* 0x000fc800078efcff */
[----:B------:R-:W-:Y:S01]  /*139b0*/  LOP3.LUT P4, RZ, R9, 0x8, RZ, 0xc0, !PT ;  /* 0x0000000809ff7812 */ /* 0x000fe2000788c0ff */
[----:B------:R0:W-:Y:S02]  /*139c0*/  STL [R1+0x14], R9 ;  /* 0x0000140901007387 */ /* 0x0001e40000100800 */
[----:B------:R-:W-:-:S05]  /*139d0*/  @!P5 LEA R5, P6, R8, R5, 0x1 ;  /* 0x000000050805d211 */ /* 0x000fca00078c08ff */
[----:B------:R-:W-:-:S05]  /*139e0*/  @!P5 IMAD.X R4, RZ, RZ, R4, P6 ;  /* 0x000000ffff04d224 */ /* 0x000fca00030e0604 */
[----:B0-----:R-:W-:-:S07]  /*139f0*/  @!P5 LOP3.LUT R5, R5, R4, RZ, 0x3c, !PT ;  /* 0x000000040505d212 */ /* 0x001fce00078e3cff */
[----:B------:R-:W-:Y:S05]  /*13a00*/  WARPSYNC.COLLECTIVE R15, `(.L_x_10122) ;  /* 0x000000000f087348 */ /* 0x000fea0003c00000 */
[----:B------:R0:W1:Y:S02]  /*13a10*/  SHFL.IDX P6, R14, R13, R12, R11 ;  /* 0x0000000c0d0e7389 */ /* 0x00006400000c000b */
[----:B01----:R-:W-:Y:S01]  /*13a20*/  ENDCOLLECTIVE ;  /* 0x000000000000791b */ /* 0x003fe20003800000 */
.L_x_10122:
[----:B------:R-:W-:-:S04]  /*13a30*/  @!P5 LOP3.LUT R4, R5, R4, RZ, 0x3c, !PT ;  /* 0x000000040504d212 */ /* 0x000fc800078e3cff */
[----:B------:R-:W-:-:S05]  /*13a40*/  @!P5 LOP3.LUT R5, R5, R4, RZ, 0x3c, !PT ;  /* 0x000000040505d212 */ /* 0x000fca00078e3cff */
[----:B------:R-:W-:Y:S01]  /*13a50*/  @!PT LDS RZ, [RZ] ;  /* 0x00000000fffff984 */ /* 0x000fe20000000800 */
[----:B------:R-:W-:Y:S01]  /*13a60*/  @!PT LDS RZ, [RZ] ;  /* 0x00000000fffff984 */ /* 0x000fe20000000800 */
[----:B------:R-:W-:Y:S01]  /*13a70*/  @!PT LDS RZ, [RZ] ;  /* 0x00000000fffff984 */ /* 0x000fe20000000800 */
[----:B------:R0:W-:Y:S01]  /*13a80*/  @!P5 LDGSTS.E.BYPASS.LTC128B.128 [R7+0x22400], desc[UR38][R4.64], !P3 ;  /* 0x224000000407dfae */ /* 0x0001e2000d901d66 */
[----:B------:R-:W-:-:S03]  /*13a90*/  IMAD.MOV.U32 R13, RZ, RZ, R2 ;  /* 0x000000ffff0d7224 */ /* 0x000fc600078e0002 */
[----:B------:R0:W-:Y:S04]  /*13aa0*/  @!P5 LDGSTS.E.BYPASS.LTC128B.128 [R7+0x26400], desc[UR38][R4.64+0x80], !P2 ;  /* 0x264000800407dfae */ /* 0x0001e8000d101d66 */
[----:B------:R0:W-:Y:S04]  /*13ab0*/  @!P5 LDGSTS.E.BYPASS.LTC128B.128 [R7+0x2a400], desc[UR38][R4.64+0x100], !P1 ;  /* 0x2a4001000407dfae */ /* 0x0001e8000c901d66 */
[----:B------:R0:W-:Y:S01]  /*13ac0*/  @!P5 LDGSTS.E.BYPASS.LTC128B.128 [R7+0x2e400], desc[UR38][R4.64+0x180], !P0 ;  /* 0x2e4001800407dfae */ /* 0x0001e2000c101d66 */
[----:B------:R-:W-:Y:S01]  /*13ad0*/  IMAD.MOV.U32 R6, RZ, RZ, R14 ;  /* 0x000000ffff067224 */ /* 0x000fe200078e000e */
[----:B------:R-:W-:-:S13]  /*13ae0*/  LOP3.LUT P5, RZ, R9, 0x4, RZ, 0xc0, !PT ;  /* 0x0000000409ff7812 */ /* 0x000fda00078ac0ff */
[----:B0-----:R-:W-:Y:S05]  /*13af0*/  WARPSYNC.COLLECTIVE R15, `(.L_x_10123) ;  /* 0x000000000f087348 */ /* 0x001fea0003c00000 */
[----:B------:R1:W2:Y:S02]  /*13b00*/  SHFL.IDX P6, R14, R13, R12, R11 ;  /* 0x0000000c0d0e7389 */ /* 0x0002a400000c000b */
[----:B012---:R-:W-:Y:S01]  /*13b10*/  ENDCOLLECTIVE ;  /* 0x000000000000791b */ /* 0x007fe20003800000 */
.L_x_10123:
        /* <DEDUP_REMOVED lines=8> */
[----:B------:R0:W-:Y:S03]  /*13ba0*/  @!P4 LDGSTS.E.BYPASS.LTC128B.128 [R7+0x22c00], desc[UR38][R4.64], !P3 ;  /* 0x22c000000407cfae */ /* 0x0001e6000d901d66 */
[----:B0-----:R-:W-:Y:S05]  /*13bb0*/  WARPSYNC.COLLECTIVE R15, `(.L_x_10124) ;  /* 0x000000000f087348 */ /* 0x001fea0003c00000 */
[----:B------:R1:W2:Y:S02]  /*13bc0*/  SHFL.IDX P6, R14, R13, R12, R11 ;  /* 0x0000000c0d0e7389 */ /* 0x0002a400000c000b */
[----:B012---:R-:W-:Y:S01]  /*13bd0*/  ENDCOLLECTIVE ;  /* 0x000000000000791b */ /* 0x007fe20003800000 */
.L_x_10124:
[----:B------:R-:W-:Y:S01]  /*13be0*/  @!PT LDS RZ, [RZ] ;  /* 0x00000000fffff984 */ /* 0x000fe20000000800 */
[----:B------:R-:W-:Y:S01]  /*13bf0*/  @!PT LDS RZ, [RZ] ;  /* 0x00000000fffff984 */ /* 0x000fe20000000800 */
[----:B------:R-:W-:Y:S01]  /*13c00*/  @!PT LDS RZ, [RZ] ;  /* 0x00000000fffff984 */ /* 0x000fe20000000800 */
[----:B------:R0:W-:Y:S04]  /*13c10*/  @!P4 LDGSTS.E.BYPASS.LTC128B.128 [R7+0x26c00], desc[UR38][R4.64+0x80], !P2 ;  /* 0x26c000800407cfae */ /* 0x0001e8000d101d66 */
[----:B------:R0:W-:Y:S04]  /*13c20*/  @!P4 LDGSTS.E.BYPASS.LTC128B.128 [R7+0x2ac00], desc[UR38][R4.64+0x100], !P1 ;  /* 0x2ac001000407cfae */ /* 0x0001e8000c901d66 */
[----:B------:R0:W-:Y:S01]  /*13c30*/  @!P4 LDGSTS.E.BYPASS.LTC128B.128 [R7+0x2ec00], desc[UR38][R4.64+0x180], !P0 ;  /* 0x2ec001800407cfae */ /* 0x0001e2000c101d66 */
[----:B------:R-:W-:Y:S01]  /*13c40*/  LOP3.LUT P4, RZ, R9, 0x2, RZ, 0xc0, !PT ;  /* 0x0000000209ff7812 */ /* 0x000fe2000788c0ff */
[----:B------:R-:W-:-:S02]  /*13c50*/  IMAD.MOV.U32 R13, RZ, RZ, R2 ;  /* 0x000000ffff0d7224 */ /* 0x000fc400078e0002 */
[----:B------:R-:W-:-:S10]  /*13c60*/  IMAD.MOV.U32 R6, RZ, RZ, R14 ;  /* 0x000000ffff067224 */ /* 0x000fd400078e000e */
[----:B0-----:R-:W-:Y:S05]  /*13c70*/  WARPSYNC.COLLECTIVE R15, `(.L_x_10125) ;  /* 0x000000000f087348 */ /* 0x001fea0003c00000 */
[----:B------:R1:W2:Y:S02]  /*13c80*/  SHFL.IDX P6, R14, R13, R12, R11 ;  /* 0x0000000c0d0e7389 */ /* 0x0002a400000c000b */
[----:B012---:R-:W-:Y:S01]  /*13c90*/  ENDCOLLECTIVE ;  /* 0x000000000000791b */ /* 0x007fe20003800000 */
.L_x_10125:
        /* <DEDUP_REMOVED lines=12> */
.L_x_10126:
        /* <DEDUP_REMOVED lines=12> */
.L_x_10127:
        /* <DEDUP_REMOVED lines=12> */
.L_x_10128:
        /* <DEDUP_REMOVED lines=12> */
.L_x_10129:
        /* <DEDUP_REMOVED lines=12> */
.L_x_10130:
[----:B------:R-:W-:Y:S01]  /*14060*/  @!PT LDS RZ, [RZ] ;  /* 0x00000000fffff984 */ /* 0x000fe20000000800 */
[----:B------:R-:W-:Y:S01]  /*14070*/  @!PT LDS RZ, [RZ] ;  /* 0x00000000fffff984 */ /* 0x000fe20000000800 */
[----:B------:R-:W-:Y:S01]  /*14080*/  @!PT LDS RZ, [RZ] ;  /* 0x00000000fffff984 */ /* 0x000fe20000000800 */
[----:B------:R0:W-:Y:S04]  /*14090*/  @!P5 LDGSTS.E.BYPASS.LTC128B.128 [R7+0x28400], desc[UR38][R4.64+0x80], !P2 ;  /* 0x284000800407dfae */ /* 0x0001e8000d101d66 */
[----:B------:R0:W-:Y:S04]  /*140a0*/  @!P5 LDGSTS.E.BYPASS.LTC128B.128 [R7+0x2c400], desc[UR38][R4.64+0x100], !P1 ;  /* 0x2c4001000407dfae */ /* 0x0001e8000c901d66 */
[----:B------:R0:W-:Y:S01]  /*140b0*/  @!P5 LDGSTS.E.BYPASS.LTC128B.128 [R7+0x30400], desc[UR38][R4.64+0x180], !P0 ;  /* 0x304001800407dfae */ /* 0x0001e2000c101d66 */
[----:B------:R-:W-:Y:S02]  /*140c0*/  IMAD.MOV.U32 R13, RZ, RZ, R2 ;  /* 0x000000ffff0d7224 */ /* 0x000fe400078e0002 */
[----:B------:R-:W-:-:S07]  /*140d0*/  IMAD.MOV.U32 R6, RZ, RZ, R14 ;  /* 0x000000ffff067224 */ /* 0x000fce00078e000e */
[----:B0-----:R-:W-:Y:S05]  /*140e0*/  WARPSYNC.COLLECTIVE R15, `(.L_x_10131) ;  /* 0x000000000f087348 */ /* 0x001fea0003c00000 */
[----:B------:R1:W2:Y:S02]  /*140f0*/  SHFL.IDX P6, R14, R13, R12, R11 ;  /* 0x0000000c0d0e7389 */ /* 0x0002a400000c000b */
[----:B012---:R-:W-:Y:S01]  /*14100*/  ENDCOLLECTIVE ;  /* 0x000000000000791b */ /* 0x007fe20003800000 */
.L_x_10131:
[----:B------:R-:W-:Y:S02]  /*14110*/  IMAD.MOV.U32 R13, RZ, RZ, R0 ;  /* 0x000000ffff0d7224 */ /* 0x000fe400078e0000 */
[----:B------:R-:W-:Y:S01]  /*14120*/  IMAD.MOV.U32 R12, RZ, RZ, 0x6 ;  /* 0x00000006ff0c7424 */ /* 0x000fe200078e00ff */
[----:B------:R-:W-:Y:S01]  /*14130*/  LOP3.LUT P6, RZ, R9, 0x20, RZ, 0xc0, !PT ;  /* 0x0000002009ff7812 */ /* 0x000fe200078cc0ff */
[----:B------:R-:W-:-:S12]  /*14140*/  IMAD.MOV.U32 R4, RZ, RZ, R14 ;  /* 0x000000ffff047224 */ /* 0x000fd800078e000e */
        /* <DEDUP_REMOVED lines=12> */
.L_x_10132:
[----:B------:R-:W-:Y:S02]  /*14210*/  IMAD.MOV.U32 R13, RZ, RZ, R2 ;  /* 0x000000ffff0d7224 */ /* 0x000fe400078e0002 */
[----:B------:R-:W-:-:S07]  /*14220*/  IMAD.MOV.U32 R6, RZ, RZ, R14 ;  /* 0x000000ffff067224 */ /* 0x000fce00078e000e */
[----:B------:R-:W-:Y:S05]  /*14230*/  WARPSYNC.COLLECTIVE R15, `(.L_x_10133) ;  /* 0x000000000f087348 */ /* 0x000fea0003c00000 */
[----:B------:R0:W1:Y:S02]  /*14240*/  SHFL.IDX P6, R14, R13, R12, R11 ;  /* 0x0000000c0d0e7389 */ /* 0x00006400000c000b */
[----:B01----:R-:W-:Y:S01]  /*14250*/  ENDCOLLECTIVE ;  /* 0x000000000000791b */ /* 0x003fe20003800000 */
.L_x_10133:
[----:B------:R-:W-:Y:S02]  /*14260*/  IMAD.MOV.U32 R13, RZ, RZ, R0 ;  /* 0x000000ffff0d7224 */ /* 0x000fe400078e0000 */
[----:B------:R-:W-:Y:S02]  /*14270*/  IMAD.MOV.U32 R12, RZ, RZ, 0x7 ;  /* 0x00000007ff0c7424 */ /* 0x000fe400078e00ff */
[----:B------:R-:W-:-:S07]  /*14280*/  IMAD.MOV.U32 R4, RZ, RZ, R14 ;  /* 0x000000ffff047224 */ /* 0x000fce00078e000e */
[----:B------:R-:W-:Y:S05]  /*14290*/  WARPSYNC.COLLECTIVE R15, `(.L_x_10134) ;  /* 0x000000000f087348 */ /* 0x000fea0003c00000 */
[----:B------:R0:W1:Y:S02]  /*142a0*/  SHFL.IDX P6, R14, R13, R12, R11 ;  /* 0x0000000c0d0e7389 */ /* 0x00006400000c000b */
[----:B01----:R-:W-:Y:S01]  /*142b0*/  ENDCOLLECTIVE ;  /* 0x000000000000791b */ /* 0x003fe20003800000 */
.L_x_10134:
[----:B------:R-:W-:-:S05]  /*142c0*/  @!P4 LEA R4, P5, R8, R4, 0x1 ;  /* 0x000000040804c211 */ /* 0x000fca00078a08ff */
[----:B------:R-:W-:-:S05]  /*142d0*/  @!P4 IMAD.X R5, RZ, RZ, R6, P5 ;  /* 0x000000ffff05c224 */ /* 0x000fca00028e0606 */
[----:B------:R-:W-:Y:S01]  /*142e0*/  @!PT LDS RZ, [RZ] ;  /* 0x00000000fffff984 */ /* 0x000fe20000000800 */
[----:B------:R-:W-:Y:S01]  /*142f0*/  @!PT LDS RZ, [RZ] ;  /* 0x00000000fffff984 */ /* 0x000fe20000000800 */
[----:B------:R-:W-:Y:S01]  /*14300*/  @!PT LDS RZ, [RZ] ;  /* 0x00000000fffff984 */ /* 0x000fe20000000800 */
[----:B------:R0:W-:Y:S01]  /*14310*/  @!P4 LDGSTS.E.BYPASS.LTC128B.128 [R7+0x25400], desc[UR38][R4.64], !P3 ;  /* 0x254000000407cfae */ /* 0x0001e2000d901d66 */
[----:B------:R-:W-:-:S03]  /*14320*/  IMAD.MOV.U32 R13, RZ, RZ, R2 ;  /* 0x000000ffff0d7224 */ /* 0x000fc600078e0002 */
[----:B------:R0:W-:Y:S04]  /*14330*/  @!P4 LDGSTS.E.BYPASS.LTC128B.128 [R7+0x29400], desc[UR38][R4.64+0x80], !P2 ;  /* 0x294000800407cfae */ /* 0x0001e8000d101d66 */
[----:B------:R0:W-:Y:S01]  /*14340*/  @!P4 LDGSTS.E.BYPASS.LTC128B.128 [R7+0x2d400], desc[UR38][R4.64+0x100], !P1 ;  /* 0x2d4001000407cfae */ /* 0x0001e2000c901d66 */
[----:B------:R-:W-:-:S03]  /*14350*/  IMAD.MOV.U32 R6, RZ, RZ, R14 ;  /* 0x000000ffff067224 */ /* 0x000fc600078e000e */
[----:B------:R0:W-:Y:S04]  /*14360*/  @!P4 LDGSTS.E.BYPASS.LTC128B.128 [R7+0x31400], desc[UR38][R4.64+0x180], !P0 ;  /* 0x314001800407cfae */ /* 0x0001e8000c101d66 */
[----:B0-----:R-:W-:Y:S05]  /*14370*/  WARPSYNC.COLLECTIVE R15, `(.L_x_10135) ;  /* 0x000000000f087348 */ /* 0x001fea0003c00000 */
[----:B------:R1:W2:Y:S02]  /*14380*/  SHFL.IDX P6, R14, R13, R12, R11 ;  /* 0x0000000c0d0e7389 */ /* 0x0002a400000c000b */
[----:B012---:R-:W-:Y:S01]  /*14390*/  ENDCOLLECTIVE ;  /* 0x000000000000791b */ /* 0x007fe20003800000 */
.L_x_10135:
[----:B------:R-:W-:Y:S01]  /*143a0*/  IMAD.MOV.U32 R2, RZ, RZ, R14 ;  /* 0x000000ffff027224 */ /* 0x000fe200078e000e */
[----:B------:R-:W-:Y:S06]  /*143b0*/  BRA `(.L_x_10136) ;  /* 0xffffffa8004c7947 */ /* 0x000fec000383ffff */
.L_x_10003:
[----:B0-----:R0:W1:Y:S02]  /*143c0*/  SYNCS.PHASECHK.TRANS64.TRYWAIT P0, [R18+URZ+0x32420], R0 ;  /* 0x03242000120075a7 */ /* 0x001064000800017f */
[----:B-1----:R-:W-:Y:S05]  /*143d0*/  @!P0 NANOSLEEP.SYNCS 0x989680 ;  /* 0x009896800000895d */ /* 0x002fea0003900000 */
[----:B------:R-:W1:Y:S02]  /*143e0*/  @!P0 SYNCS.PHASECHK.TRANS64 P0, [R18+URZ+0x32420], R0 ;  /* 0x03242000120085a7 */ /* 0x000e64000800007f */
[----:B-1----:R-:W-:Y:S05]  /*143f0*/  @!P0 BRA `(.L_x_10003) ;  /* 0xfffffffc00f08947 */ /* 0x002fea000383ffff */
[----:B------:R-:W-:Y:S05]  /*14400*/  BRA `(.L_x_10137) ;  /* 0xffffffa800c47947 */ /* 0x000fea000383ffff */
.L_x_10007:
[----:B0-----:R0:W1:Y:S02]  /*14410*/  SYNCS.PHASECHK.TRANS64.TRYWAIT P0, [R2+URZ+0x32460], R0 ;  /* 0x03246000020075a7 */ /* 0x001064000800017f */
[----:B-1----:R-:W-:Y:S05]  /*14420*/  @!P0 NANOSLEEP.SYNCS 0x989680 ;  /* 0x009896800000895d */ /* 0x002fea0003900000 */
[----:B------:R-:W1:Y:S02]  /*14430*/  @!P0 SYNCS.PHASECHK.TRANS64 P0, [R2+URZ+0x32460], R0 ;  /* 0x03246000020085a7 */ /* 0x000e64000800007f */
[----:B-1----:R-:W-:Y:S05]  /*14440*/  @!P0 BRA `(.L_x_10007) ;  /* 0xfffffffc00f08947 */ /* 0x002fea000383ffff */
[----:B------:R-:W-:Y:S05]  /*14450*/  BRA `(.L_x_10138) ;  /* 0xffffffa800e87947 */ /* 0x000fea000383ffff */
.L_x_10022:
[----:B-1----:R1:W2:Y:S02]  /*14460*/  SYNCS.PHASECHK.TRANS64.TRYWAIT P0, [R2+URZ+0x32440], R6 ;  /* 0x03244006020075a7 */ /* 0x0022a4000800017f */
[----:B--2---:R-:W-:Y:S05]  /*14470*/  @!P0 NANOSLEEP.SYNCS 0x989680 ;  /* 0x009896800000895d */ /* 0x004fea0003900000 */
[----:B------:R-:W2:Y:S02]  /*14480*/  @!P0 SYNCS.PHASECHK.TRANS64 P0, [R2+URZ+0x32440], R6 ;  /* 0x03244006020085a7 */ /* 0x000ea4000800007f */
[----:B--2---:R-:W-:Y:S05]  /*14490*/  @!P0 BRA `(.L_x_10022) ;  /* 0xfffffffc00f08947 */ /* 0x004fea000383ffff */
[----:B------:R-:W-:Y:S05]  /*144a0*/  BRA `(.L_x_10139) ;  /* 0xffffffb400087947 */ /* 0x000fea000383ffff */
.L_x_10027:
[----:B0-----:R0:W2:Y:S02]  /*144b0*/  SYNCS.PHASECHK.TRANS64.TRYWAIT P0, [R2+URZ+0x32460], R6 ;  /* 0x03246006020075a7 */ /* 0x0010a4000800017f */
[----:B--2---:R-:W-:Y:S05]  /*144c0*/  @!P0 NANOSLEEP.SYNCS 0x989680 ;  /* 0x009896800000895d */ /* 0x004fea0003900000 */
[----:B------:R-:W2:Y:S02]  /*144d0*/  @!P0 SYNCS.PHASECHK.TRANS64 P0, [R2+URZ+0x32460], R6 ;  /* 0x03246006020085a7 */ /* 0x000ea4000800007f */
[----:B--2---:R-:W-:Y:S05]  /*144e0*/  @!P0 BRA `(.L_x_10027) ;  /* 0xfffffffc00f08947 */ /* 0x004fea000383ffff */
[----:B------:R-:W-:Y:S05]  /*144f0*/  BRA `(.L_x_10140) ;  /* 0xffffffb400847947 */ /* 0x000fea000383ffff */
.L_x_10038:
[----:B-1----:R1:W2:Y:S02]  /*14500*/  SYNCS.PHASECHK.TRANS64.TRYWAIT P0, [R2+URZ+0x32440], R3 ;  /* 0x03244003020075a7 */ /* 0x0022a4000800017f */
[----:B--2---:R-:W-:Y:S05]  /*14510*/  @!P0 NANOSLEEP.SYNCS 0x989680 ;  /* 0x009896800000895d */ /* 0x004fea0003900000 */
[----:B------:R-:W2:Y:S02]  /*14520*/  @!P0 SYNCS.PHASECHK.TRANS64 P0, [R2+URZ+0x32440], R3 ;  /* 0x03244003020085a7 */ /* 0x000ea4000800007f */
[----:B--2---:R-:W-:Y:S05]  /*14530*/  @!P0 BRA `(.L_x_10038) ;  /* 0xfffffffc00f08947 */ /* 0x004fea000383ffff */
[----:B------:R-:W-:Y:S05]  /*14540*/  BRA `(.L_x_10141) ;  /* 0xffffffbc00707947 */ /* 0x000fea000383ffff */
.L_x_10043:
[----:B--2---:R2:W3:Y:S02]  /*14550*/  SYNCS.PHASECHK.TRANS64.TRYWAIT P0, [R2+URZ+0x32460], R3 ;  /* 0x03246003020075a7 */ /* 0x0044e4000800017f */
[----:B---3--:R-:W-:Y:S05]  /*14560*/  @!P0 NANOSLEEP.SYNCS 0x989680 ;  /* 0x009896800000895d */ /* 0x008fea0003900000 */
[----:B------:R-:W3:Y:S02]  /*14570*/  @!P0 SYNCS.PHASECHK.TRANS64 P0, [R2+URZ+0x32460], R3 ;  /* 0x03246003020085a7 */ /* 0x000ee4000800007f */
[----:B---3--:R-:W-:Y:S05]  /*14580*/  @!P0 BRA `(.L_x_10043) ;  /* 0xfffffffc00f08947 */ /* 0x008fea000383ffff */
[----:B------:R-:W-:Y:S05]  /*14590*/  BRA `(.L_x_10142) ;  /* 0xffffffbc00ec7947 */ /* 0x000fea000383ffff */
.L_x_10054:
[----:B-1----:R1:W2:Y:S02]  /*145a0*/  SYNCS.PHASECHK.TRANS64.TRYWAIT P0, [R3+URZ+0x32440], R2 ;  /* 0x03244002030075a7 */ /* 0x0022a4000800017f */
[----:B--2---:R-:W-:Y:S05]  /*145b0*/  @!P0 NANOSLEEP.SYNCS 0x989680 ;  /* 0x009896800000895d */ /* 0x004fea0003900000 */
[----:B------:R-:W2:Y:S02]  /*145c0*/  @!P0 SYNCS.PHASECHK.TRANS64 P0, [R3+URZ+0x32440], R2 ;  /* 0x03244002030085a7 */ /* 0x000ea4000800007f */
[----:B--2---:R-:W-:Y:S05]  /*145d0*/  @!P0 BRA `(.L_x_10054) ;  /* 0xfffffffc00f08947 */ /* 0x004fea000383ffff */
[----:B------:R-:W-:Y:S05]  /*145e0*/  BRA `(.L_x_10143) ;  /* 0xffffffc400bc7947 */ /* 0x000fea000383ffff */
.L_x_10059:
[----:B--2---:R2:W3:Y:S02]  /*145f0*/  SYNCS.PHASECHK.TRANS64.TRYWAIT P0, [R3+URZ+0x32460], R2 ;  /* 0x03246002030075a7 */ /* 0x0044e4000800017f */
[----:B---3--:R-:W-:Y:S05]  /*14600*/  @!P0 NANOSLEEP.SYNCS 0x989680 ;  /* 0x009896800000895d */ /* 0x008fea0003900000 */
[----:B------:R-:W3:Y:S02]  /*14610*/  @!P0 SYNCS.PHASECHK.TRANS64 P0, [R3+URZ+0x32460], R2 ;  /* 0x03246002030085a7 */ /* 0x000ee4000800007f */
[----:B---3--:R-:W-:Y:S05]  /*14620*/  @!P0 BRA `(.L_x_10059) ;  /* 0xfffffffc00f08947 */ /* 0x008fea000383ffff */
[----:B------:R-:W-:Y:S05]  /*14630*/  BRA `(.L_x_10144) ;  /* 0xffffffc800387947 */ /* 0x000fea000383ffff */
.L_x_10071:
        /* <DEDUP_REMOVED lines=9> */
.L_x_10146:
[----:B------:R-:W-:Y:S05]  /*146d0*/  BSYNC B0 ;  /* 0x0000000000007941 */ /* 0x000fea0003800000 */
.L_x_10145:
        /* <DEDUP_REMOVED lines=9> */
.L_x_10147:
        /* <DEDUP_REMOVED lines=26> */
.L_x_10148:
        /* <DEDUP_REMOVED lines=8> */
.L_x_10149:
        /* <DEDUP_REMOVED lines=8> */
.L_x_10150:
        /* <DEDUP_REMOVED lines=8> */
.L_x_10151:
        /* <DEDUP_REMOVED lines=8> */
.L_x_10152:
        /* <DEDUP_REMOVED lines=9> */
.L_x_10153:
[----:B------:R-:W-:Y:S01]  /*14ba0*/  IMAD.MOV.U32 R9, RZ, RZ, R14 ;  /* 0x000000ffff097224 */ /* 0x000fe200078e000e */
[----:B------:R-:W-:Y:S06]  /*14bb0*/  BRA `(.L_x_10154) ;  /* 0xffffffcc00807947 */ /* 0x000fec000383ffff */
.L_x_10074:
        /* <DEDUP_REMOVED lines=8> */
.L_x_10156:
[----:B------:R-:W-:Y:S05]  /*14c40*/  BSYNC B0 ;  /* 0x0000000000007941 */ /* 0x000fea0003800000 */
.L_x_10155:
        /* <DEDUP_REMOVED lines=10> */
.L_x_10157:
        /* <DEDUP_REMOVED lines=8> */
.L_x_10158:
        /* <DEDUP_REMOVED lines=8> */
.L_x_10159:
        /* <DEDUP_REMOVED lines=8> */
.L_x_10160:
        /* <DEDUP_REMOVED lines=9> */
.L_x_10161:
[----:B------:R-:W-:Y:S01]  /*14f00*/  IMAD.MOV.U32 R9, RZ, RZ, R14 ;  /* 0x000000ffff097224 */ /* 0x000fe200078e000e */
[----:B------:R-:W-:Y:S06]  /*14f10*/  BRA `(.L_x_10162) ;  /* 0xffffffcc00547947 */ /* 0x000fec000383ffff */
.L_x_10076:
[----:B------:R-:W-:Y:S01]  /*14f20*/  BSSY B0, `(.L_x_10163) ;  /* 0x0000006000007945 */ /* 0x000fe20003800000 */
[----:B------:R-:W-:Y:S01]  /*14f30*/  PLOP3.LUT P6, PT, P6, PT, PT, 0x8, 0x0 ;  /* 0x000000000000781c */ /* 0x000fe200037ce170 */
[----:B------:R-:W-:-:S12]  /*14f40*/  IMAD.MOV.U32 R15, RZ, RZ, -0x1 ;  /* 0xffffffffff0f7424 */ /* 0x000fd800078e00ff */
[----:B0-----:R-:W-:Y:S05]  /*14f50*/  WARPSYNC.COLLECTIVE R15, `(.L_x_10164) ;  /* 0x000000000f087348 */ /* 0x001fea0003c00000 */
[----:B------:R-:W-:Y:S01]  /*14f60*/  VOTE.ANY R14, PT, P6 ;  /* 0x00000000000e7806 */ /* 0x000fe200030e0100 */
[----:B0-----:R-:W-:Y:S06]  /*14f70*/  ENDCOLLECTIVE ;  /* 0x000000000000791b */ /* 0x001fec0003800000 */
.L_x_10164:
[----:B------:R-:W-:Y:S05]  /*14f80*/  BSYNC B0 ;  /* 0x0000000000007941 */ /* 0x000fea0003800000 */
.L_x_10163:
        /* <DEDUP_REMOVED lines=9> */
.L_x_10165:
[----:B------:R-:W-:Y:S02]  /*15020*/  IMAD.MOV.U32 R13, RZ, RZ, R6 ;  /* 0x000000ffff0d7224 */ /* 0x000fe400078e0006 */
[----:B------:R-:W-:-:S07]  /*15030*/  IMAD.MOV.U32 R5, RZ, RZ, R14 ;  /* 0x000000ffff057224 */ /* 0x000fce00078e000e */
[----:B------:R-:W-:Y:S05]  /*15040*/  WARPSYNC.COLLECTIVE R15, `(.L_x_10166) ;  /* 0x000000000f087348 */ /* 0x000fea0003c00000 */
[----:B------:R0:W1:Y:S02]  /*15050*/  SHFL.IDX P6, R14, R13, R12, R11 ;  /* 0x0000000c0d0e7389 */ /* 0x00006400000c000b */
[----:B01----:R-:W-:Y:S01]  /*15060*/  ENDCOLLECTIVE ;  /* 0x000000000000791b */ /* 0x003fe20003800000 */
.L_x_10166:
[----:B------:R-:W-:Y:S01]  /*15070*/  IMAD.MOV.U32 R6, RZ, RZ, R14 ;  /* 0x000000ffff067224 */ /* 0x000fe200078e000e */
[----:B------:R-:W-:Y:S06]  /*15080*/  BRA `(.L_x_10167) ;  /* 0xffffffcc00347947 */ /* 0x000fec000383ffff */
.L_x_10078:
[----:B------:R-:W-:Y:S01]  /*15090*/  BSSY B0, `(.L_x_10168) ;  /* 0x0000007000007945 */ /* 0x000fe20003800000 */
[----:B------:R-:W-:Y:S02]  /*150a0*/  IMAD.MOV.U32 R13, RZ, RZ, R2 ;  /* 0x000000ffff0d7224 */ /* 0x000fe400078e0002 */
[----:B------:R-:W-:Y:S02]  /*150b0*/  IMAD.MOV.U32 R11, RZ, RZ, 0x1f ;  /* 0x0000001fff0b7424 */ /* 0x000fe400078e00ff */
[----:B------:R-:W-:-:S07]  /*150c0*/  IMAD.MOV.U32 R15, RZ, RZ, -0x1 ;  /* 0xffffffffff0f7424 */ /* 0x000fce00078e00ff */
[----:B0123--:R-:W-:Y:S05]  /*150d0*/  WARPSYNC.COLLECTIVE R15, `(.L_x_10169) ;  /* 0x000000000f087348 */ /* 0x00ffea0003c00000 */
[----:B------:R4:W0:Y:S02]  /*150e0*/  SHFL.IDX P6, R14, R13, R12, R11 ;  /* 0x0000000c0d0e7389 */ /* 0x00082400000c000b */
[----:B01234-:R-:W-:Y:S01]  /*150f0*/  ENDCOLLECTIVE ;  /* 0x000000000000791b */ /* 0x01ffe20003800000 */
.L_x_10169:
[----:B------:R-:W-:Y:S05]  /*15100*/  BSYNC B0 ;  /* 0x0000000000007941 */ /* 0x000fea0003800000 */
.L_x_10168:
[----:B------:R-:W-:Y:S01]  /*15110*/  IMAD.MOV.U32 R2, RZ, RZ, R14 ;  /* 0x000000ffff027224 */ /* 0x000fe200078e000e */
[----:B------:R-:W-:Y:S06]  /*15120*/  BRA `(.L_x_10170) ;  /* 0xffffffcc00247947 */ /* 0x000fec000383ffff */
.L_x_10082:
[----:B0-----:R0:W1:Y:S02]  /*15130*/  SYNCS.PHASECHK.TRANS64.TRYWAIT P0, [R0+URZ+0x32420], R3 ;  /* 0x03242003000075a7 */ /* 0x001064000800017f */
[----:B-1----:R-:W-:Y:S05]  /*15140*/  @!P0 NANOSLEEP.SYNCS 0x989680 ;  /* 0x009896800000895d */ /* 0x002fea0003900000 */
[----:B------:R-:W1:Y:S02]  /*15150*/  @!P0 SYNCS.PHASECHK.TRANS64 P0, [R0+URZ+0x32420], R3 ;  /* 0x03242003000085a7 */ /* 0x000e64000800007f */
[----:B-1----:R-:W-:Y:S05]  /*15160*/  @!P0 BRA `(.L_x_10082) ;  /* 0xfffffffc00f08947 */ /* 0x002fea000383ffff */
[----:B------:R-:W-:Y:S05]  /*15170*/  BRA `(.L_x_10171) ;  /* 0xffffffd000bc7947 */ /* 0x000fea000383ffff */
.L_x_10083:
        /* <DEDUP_REMOVED lines=11> */
.L_x_10173:
[----:B------:R-:W-:Y:S05]  /*15230*/  BSYNC B0 ;  /* 0x0000000000007941 */ /* 0x000fea0003800000 */
.L_x_10172:
[----:B------:R-:W-:Y:S05]  /*15240*/  BRA `(.L_x_10174) ;  /* 0xffffffd000a47947 */ /* 0x000fea000383ffff */
.L_x_10086:
[----:B------:R-:W-:Y:S01]  /*15250*/  BSSY B1, `(.L_x_10175) ;  /* 0x0000006000017945 */ /* 0x000fe20003800000 */
[----:B------:R-:W-:-:S07]  /*15260*/  IMAD.MOV.U32 R15, RZ, RZ, -0x1 ;  /* 0xffffffffff0f7424 */ /* 0x000fce00078e00ff */
[----:B01----:R-:W-:Y:S05]  /*15270*/  WARPSYNC.COLLECTIVE R15, `(.L_x_10176) ;  /* 0x000000000f0c7348 */ /* 0x003fea0003c00000 */
[----:B------:R-:W-:Y:S02]  /*15280*/  ELECT P6, UR62, PT ;  /* 0x00000000003e782f */ /* 0x000fe400038c0000 */
[----:B------:R-:W-:Y:S01]  /*15290*/  MOV R14, UR62 ;  /* 0x0000003e000e7c02 */ /* 0x000fe20008000f00 */
[----:B01----:R-:W-:Y:S10]  /*152a0*/  ENDCOLLECTIVE ;  /* 0x000000000000791b */ /* 0x003ff40003800000 */
.L_x_10176:
[----:B------:R-:W-:Y:S05]  /*152b0*/  BSYNC B1 ;  /* 0x0000000000017941 */ /* 0x000fea0003800000 */
.L_x_10175:
[----:B------:R-:W-:Y:S05]  /*152c0*/  BRA `(.L_x_10177) ;  /* 0xffffffd0009c7947 */ /* 0x000fea000383ffff */
.L_x_10088:
[----:B0-----:R0:W1:Y:S02]  /*152d0*/  SYNCS.PHASECHK.TRANS64.TRYWAIT P0, [R6+URZ], R5 ;  /* 0x00000005060075a7 */ /* 0x001064000800017f */
[----:B-1----:R-:W-:Y:S05]  /*152e0*/  @!P0 NANOSLEEP.SYNCS 0x989680 ;  /* 0x009896800000895d */ /* 0x002fea0003900000 */
[----:B------:R-:W1:Y:S02]  /*152f0*/  @!P0 SYNCS.PHASECHK.TRANS64 P0, [R6+URZ], R5 ;  /* 0x00000005060085a7 */ /* 0x000e64000800007f */
[----:B-1----:R-:W-:Y:S05]  /*15300*/  @!P0 BRA `(.L_x_10088) ;  /* 0xfffffffc00f08947 */ /* 0x002fea000383ffff */
[----:B------:R-:W-:Y:S05]  /*15310*/  BRA `(.L_x_10178) ;  /* 0xffffffd000d47947 */ /* 0x000fea000383ffff */
.L_x_10089:
[----:B-1----:R1:W2:Y:S02]  /*15320*/  SYNCS.PHASECHK.TRANS64.TRYWAIT P0, [R7+URZ], R2 ;  /* 0x00000002070075a7 */ /* 0x0022a4000800017f */
[----:B--2---:R-:W-:Y:S05]  /*15330*/  @!P0 NANOSLEEP.SYNCS 0x989680 ;  /* 0x009896800000895d */ /* 0x004fea0003900000 */
[----:B------:R-:W2:Y:S02]  /*15340*/  @!P0 SYNCS.PHASECHK.TRANS64 P0, [R7+URZ], R2 ;  /* 0x00000002070085a7 */ /* 0x000ea4000800007f */
[----:B--2---:R-:W-:Y:S05]  /*15350*/  @!P0 BRA `(.L_x_10089) ;  /* 0xfffffffc00f08947 */ /* 0x004fea000383ffff */
[----:B------:R-:W-:Y:S05]  /*15360*/  BRA `(.L_x_10179) ;  /* 0xffffffd000c87947 */ /* 0x000fea000383ffff */
.L_x_10091:
[----:B--2---:R2:W3:Y:S02]  /*15370*/  SYNCS.PHASECHK.TRANS64.TRYWAIT P0, [R4+URZ], R5 ;  /* 0x00000005040075a7 */ /* 0x0044e4000800017f */
[----:B---3--:R-:W-:Y:S05]  /*15380*/  @!P0 NANOSLEEP.SYNCS 0x989680 ;  /* 0x009896800000895d */ /* 0x008fea0003900000 */
[----:B------:R-:W3:Y:S02]  /*15390*/  @!P0 SYNCS.PHASECHK.TRANS64 P0, [R4+URZ], R5 ;  /* 0x00000005040085a7 */ /* 0x000ee4000800007f */
[----:B---3--:R-:W-:Y:S05]  /*153a0*/  @!P0 BRA `(.L_x_10091) ;  /* 0xfffffffc00f08947 */ /* 0x008fea000383ffff */
[----:B------:R-:W-:Y:S05]  /*153b0*/  BRA `(.L_x_10180) ;  /* 0xffffffd000cc7947 */ /* 0x000fea000383ffff */
.L_x_10181:
        /* <DEDUP_REMOVED lines=12> */
.L_x_15018:


//--------------------- .text._ZN7cutlass13device_kernelIN5flash11enable_sm90INS1_16FlashAttnFwdSm90INS1_25CollectiveMainloopFwdSm90ILi2EN4cute5tupleIJNS5_1CILi1EEES8_S8_EEENS6_IJNS7_ILi128EEENS7_ILi96EEENS7_ILi64EEEEEELi256ENS_10bfloat16_tEfNS_4arch4Sm90ELb0ELb0ELb0ELb1ELb0ELb1ELb1ELb1ELb0ELb1ELb1ELb0EEENS1_21CollectiveEpilogueFwdINS6_IJSA_NS7_ILi256EEESB_EEES9_SE_SG_Li256ELb1ELb1ELb1ELb0EEENS1_36VarlenDynamicPersistentTileSchedulerILi128ELi96ELi256ELi128ELb1ELb1ELb1ELb0ELb1ELb1EEEEEEEEEvNT_6ParamsE --------------------------
	.section	.text._ZN7cutlass13device_kernelIN5flash11enable_sm90INS1_16FlashAttnFwdSm90INS1_25CollectiveMainloopFwdSm90ILi2EN4cute5tupleIJNS5_1CILi1EEES8_S8_EEENS6_IJNS7_ILi128EEENS7_ILi96EEENS7_ILi64EEEEEELi256ENS_10bfloat16_tEfNS_4arch4Sm90ELb0ELb0ELb0ELb1ELb0ELb1ELb1ELb1ELb0ELb1ELb1ELb0EEENS1_21CollectiveEpilogueFwdINS6_IJSA_NS7_ILi256EEESB_EEES9_SE_SG_Li256ELb1ELb1ELb1ELb0EEENS1_36VarlenDynamicPersistentTileSchedulerILi128ELi96ELi256ELi128ELb1ELb1ELb1ELb0ELb1ELb1EEEEEEEEEvNT_6ParamsE,"ax",@progbits
	.align	128
.text._ZN7cutlass13device_kernelIN5flash11enable_sm90INS1_16FlashAttnFwdSm90INS1_25CollectiveMainloopFwdSm90ILi2EN4cute5tupleIJNS5_1CILi1EEES8_S8_EEENS6_IJNS7_ILi128EEENS7_ILi96EEENS7_ILi64EEEEEELi256ENS_10bfloat16_tEfNS_4arch4Sm90ELb0ELb0ELb0ELb1ELb0ELb1ELb1ELb1ELb0ELb1ELb1ELb0EEENS1_21CollectiveEpilogueFwdINS6_IJSA_NS7_ILi256EEESB_EEES9_SE_SG_Li256ELb1ELb1ELb1ELb0EEENS1_36VarlenDynamicPersistentTileSchedulerILi128ELi96ELi256ELi128ELb1ELb1ELb1ELb0ELb1ELb1EEEEEEEEEvNT_6ParamsE:
        .type           _ZN7cutlass13device_kernelIN5flash11enable_sm90INS1_16FlashAttnFwdSm90INS1_25CollectiveMainloopFwdSm90ILi2EN4cute5tupleIJNS5_1CILi1EEES8_S8_EEENS6_IJNS7_ILi128EEENS7_ILi96EEENS7_ILi64EEEEEELi256ENS_10bfloat16_tEfNS_4arch4Sm90ELb0ELb0ELb0ELb1ELb0ELb1ELb1ELb1ELb0ELb1ELb1ELb0EEENS1_21CollectiveEpilogueFwdINS6_IJSA_NS7_ILi256EEESB_EEES9_SE_SG_Li256ELb1ELb1ELb1ELb0EEENS1_36VarlenDynamicPersistentTileSchedulerILi128ELi96ELi256ELi128ELb1ELb1ELb1ELb0ELb1ELb1EEEEEEEEEvNT_6ParamsE,@function
        .size           _ZN7cutlass13device_kernelIN5flash11enable_sm90INS1_16FlashAttnFwdSm90INS1_25CollectiveMainloopFwdSm90ILi2EN4cute5tupleIJNS5_1CILi1EEES8_S8_EEENS6_IJNS7_ILi128EEENS7_ILi96EEENS7_ILi64EEEEEELi256ENS_10bfloat16_tEfNS_4arch4Sm90ELb0ELb0ELb0ELb1ELb0ELb1ELb1ELb1ELb0ELb1ELb1ELb0EEENS1_21CollectiveEpilogueFwdINS6_IJSA_NS7_ILi256EEESB_EEES9_SE_SG_Li256ELb1ELb1ELb1ELb0EEENS1_36VarlenDynamicPersistentTileSchedulerILi128ELi96ELi256ELi128ELb1ELb1ELb1ELb0ELb1ELb1EEEEEEEEEvNT_6ParamsE,(.L_x_15019 - _ZN7cutlass13device_kernelIN5flash11enable_sm90INS1_16FlashAttnFwdSm90INS1_25CollectiveMainloopFwdSm90ILi2EN4cute5tupleIJNS5_1CILi1EEES8_S8_EEENS6_IJNS7_ILi128EEENS7_ILi96EEENS7_ILi64EEEEEELi256ENS_10bfloat16_tEfNS_4arch4Sm90ELb0ELb0ELb0ELb1ELb0ELb1ELb1ELb1ELb0ELb1ELb1ELb0EEENS1_21CollectiveEpilogueFwdINS6_IJSA_NS7_ILi256EEESB_EEES9_SE_SG_Li256ELb1ELb1ELb1ELb0EEENS1_36VarlenDynamicPersistentTileSchedulerILi128ELi96ELi256ELi128ELb1ELb1ELb1ELb0ELb1ELb1EEEEEEEEEvNT_6ParamsE)
        .other          _ZN7cutlass13device_kernelIN5flash11enable_sm90INS1_16FlashAttnFwdSm90INS1_25CollectiveMainloopFwdSm90ILi2EN4cute5tupleIJNS5_1CILi1EEES8_S8_EEENS6_IJNS7_ILi128EEENS7_ILi96EEENS7_ILi64EEEEEELi256ENS_10bfloat16_tEfNS_4arch4Sm90ELb0ELb0ELb0ELb1ELb0ELb1ELb1ELb1ELb0ELb1ELb1ELb0EEENS1_21CollectiveEpilogueFwdINS6_IJSA_NS7_ILi256EEESB_EEES9_SE_SG_Li256ELb1ELb1ELb1ELb0EEENS1_36VarlenDynamicPersistentTileSchedulerILi128ELi96ELi256ELi128ELb1ELb1ELb1ELb0ELb1ELb1EEEEEEEEEvNT_6ParamsE,@"STO_CUDA_ENTRY STV_DEFAULT"
_ZN7cutlass13device_kernelIN5flash11enable_sm90INS1_16FlashAttnFwdSm90INS1_25CollectiveMainloopFwdSm90ILi2EN4cute5tupleIJNS5_1CILi1EEES8_S8_EEENS6_IJNS7_ILi128EEENS7_ILi96EEENS7_ILi64EEEEEELi256ENS_10bfloat16_tEfNS_4arch4Sm90ELb0ELb0ELb0ELb1ELb0ELb1ELb1ELb1ELb0ELb1ELb1ELb0EEENS1_21CollectiveEpilogueFwdINS6_IJSA_NS7_ILi256EEESB_EEES9_SE_SG_Li256ELb1ELb1ELb1ELb0EEENS1_36VarlenDynamicPersistentTileSchedulerILi128ELi96ELi256ELi128ELb1ELb1ELb1ELb0ELb1ELb1EEEEEEEEEvNT_6ParamsE:
        /* <DEDUP_REMOVED lines=24> */
.L_x_10183:
[----:B------:R-:W-:Y:S05]  /*0180*/  BSYNC B0 ;  /* 0x0000000000007941 */ /* 0x000fea0003800000 */
.L_x_10182:
        /* <DEDUP_REMOVED lines=43> */
.L_x_10184:
        /* <DEDUP_REMOVED lines=22> */
.L_x_10185:
        /* <DEDUP_REMOVED lines=18> */
.L_x_10186:
        /* <DEDUP_REMOVED lines=22> */
.L_x_10187:
        /* <DEDUP_REMOVED lines=22> */
.L_x_10188:
        /* <DEDUP_REMOVED lines=8> */
[----:B-123--:R-:W-:Y:S06]  /*0a00*/  BAR.SYNC.DEFER_BLOCKING 0x0 ;  /* 0x0000000000007b1d */ /* 0x00efec0000010000 */
[----:B------:R-:W-:Y:S05]  /*0a10*/  @!P0 BRA `(.L_x_10190) ;  /* 0x0000012c00948947 */ /* 0x000fea0003800000 */
.L_x_10191:
[----:B------:R-:W-:-:S08]  /*0a20*/  NOP ;  /* 0x0000000000007918 */ /* 0x000fd00000000000 */
[----:B------:R-:W1:Y:S02]  /*0a30*/  USETMAXREG.TRY_ALLOC.CTAPOOL UP0, 0xf0 ;  /* 0x000000f0000079c8 */ /* 0x000e640008000600 */
[----:B-1----:R-:W-:-:S13]  /*0a40*/  PLOP3.LUT P0, PT, PT, PT, UP0, 0x80, 0x0 ;  /* 0x000000000000781c */ /* 0x002fda0003f0f008 */
[----:B------:R-:W-:Y:S05]  /*0a50*/  @!P0 BRA `(.L_x_10191) ;  /* 0xfffffffc00f08947 */ /* 0x000fea000383ffff */
[----:B------:R-:W-:Y:S01]  /*0a60*/  SHF.R.U32.HI R0, RZ, 0x7, R6 ;  /* 0x00000007ff007819 */ /* 0x000fe20000011606 */
[----:B------:R-:W1:Y:S08]  /*0a70*/  S2UR UR5, SR_CgaCtaId ;  /* 0x00000000000579c3 */ /* 0x000e700000008800 */
[----:B------:R-:W-:Y:S06]  /*0a80*/  BAR.ARV 0x8, 0x180 ;  /* 0x0206000000007b1d */ /* 0x000fec0000002000 */
[----:B------:R-:W-:Y:S01]  /*0a90*/  ISETP.NE.AND P0, PT, R0, 0x1, PT ;  /* 0x000000010000780c */ /* 0x000fe20003f05270 */
[----:B------:R-:W-:-:S12]  /*0aa0*/  UMOV UR4, 0x400 ;  /* 0x0000040000047882 */ /* 0x000fd80000000000 */
[----:B------:R-:W-:Y:S06]  /*0ab0*/  @!P0 BAR.ARV 0x9, 0x100 ;  /* 0x0244000000008b1d */ /* 0x000fec0000002000 */
[----:B-1----:R-:W-:Y:S02]  /*0ac0*/  ULEA UR4, UR5, UR4, 0x18 ;  /* 0x0000000405047291 */ /* 0x002fe4000f8ec03f */
[----:B------:R-:W-:Y:S04]  /*0ad0*/  BAR.SYNC.DEFER_BLOCKING 0x5, 0x180 ;  /* 0x0146000000007b1d */ /* 0x000fe80000010000 */
[----:B------:R-:W-:-:S02]  /*0ae0*/  IMAD.U32 R18, RZ, RZ, UR4 ;  /* 0x00000004ff127e24 */ /* 0x000fc4000f8e00ff */
[----:B------:R-:W-:-:S03]  /*0af0*/  ULDC UR4, c[0x0][0xd3c] ;  /* 0x00034f0000047ab9 */ /* 0x000fc60000000800 */
[----:B------:R-:W1:Y:S01]  /*0b00*/  LDS.128 R40, [R18+0x324d0] ;  /* 0x0324d00012287984 */ /* 0x000e620000000c00 */
[----:B------:R-:W-:Y:S06]  /*0b10*/  BAR.ARV 0x4, 0x180 ;  /* 0x0106000000007b1d */ /* 0x000fec0000002000 */
[----:B-1----:R-:W-:-:S13]  /*0b20*/  ISETP.GE.AND P0, PT, R43, UR4, PT ;  /* 0x000000042b007c0c */ /* 0x002fda000bf06270 */
[----:B------:R-:W-:Y:S05]  /*0b30*/  @P0 BRA `(.L_x_10192) ;  /* 0x000001b400e80947 */ /* 0x000fea0003800000 */
[----:B------:R-:W2:Y:S01]  /*0b40*/  LDL R0, [R1+0xa0] ;  /* 0x0000a00001007983 */ /* 0x000ea20000100800 */
[----:B------:R-:W-:Y:S01]  /*0b50*/  VIADD R6, R6, 0xffffff80 ;  /* 0xffffff8006067836 */ /* 0x000fe20000000000 */
[----:B------:R-:W-:Y:S01]  /*0b60*/  CS2R R200, SRZ ;  /* 0x0000000000c87805 */ /* 0x000fe2000001ff00 */
[----:B------:R-:W-:Y:S02]  /*0b70*/  IMAD.MOV.U32 R208, RZ, RZ, RZ ;  /* 0x000000ffffd07224 */ /* 0x000fe400078e00ff */
[----:B------:R-:W-:Y:S01]  /*0b80*/  IMAD.MOV.U32 R228, RZ, RZ, RZ ;  /* 0x000000ffffe47224 */ /* 0x000fe200078e00ff */
[----:B------:R-:W-:-:S04]  /*0b90*/  SHF.R.S32.HI R3, RZ, 0x1f, R6 ;  /* 0x0000001fff037819 */ /* 0x000fc80000011406 */
[CC--:B0-----:R-:W-:Y:S02]  /*0ba0*/  LEA.HI R2, R3.reuse, R6.reuse, RZ, 0x4 ;  /* 0x0000000603027211 */ /* 0x0c1fe400078f20ff */
[CC--:B------:R-:W-:Y:S02]  /*0bb0*/  LEA.HI R218, R3.reuse, R6.reuse, RZ, 0x5 ;  /* 0x0000000603da7211 */ /* 0x0c0fe400078f28ff */
[----:B------:R-:W-:Y:S02]  /*0bc0*/  SHF.R.S32.HI R7, RZ, 0x4, R2 ;  /* 0x00000004ff077819 */ /* 0x000fe40000011402 */
[----:B------:R-:W-:Y:S02]  /*0bd0*/  LEA.HI R19, R3, R6, RZ, 0x2 ;  /* 0x0000000603137211 */ /* 0x000fe400078f10ff */
[----:B------:R-:W-:Y:S02]  /*0be0*/  LEA.HI R4, R2, R7, RZ, 0x1 ;  /* 0x0000000702047211 */ /* 0x000fe400078f08ff */
[----:B------:R-:W-:-:S02]  /*0bf0*/  SHF.R.S32.HI R218, RZ, 0x5, R218 ;  /* 0x00000005ffda7819 */ /* 0x000fc400000114da */
[----:B------:R-:W-:-:S05]  /*0c00*/  LOP3.LUT R4, R4, 0x1ffffffe, RZ, 0xc0, !PT ;  /* 0x1ffffffe04047812 */ /* 0x000fca00078ec0ff */
[----:B------:R-:W-:Y:S01]  /*0c10*/  IMAD.IADD R4, R7, 0x1, -R4 ;  /* 0x0000000107047824 */ /* 0x000fe200078e0a04 */
[----:B--2---:R-:W-:Y:S02]  /*0c20*/  R2UR UR4, R0 ;  /* 0x00000000000472ca */ /* 0x004fe400000e0000 */
[CC--:B------:R-:W-:Y:S02]  /*0c30*/  LEA.HI R0, R3.reuse, R6.reuse, RZ, 0x7 ;  /* 0x0000000603007211 */ /* 0x0c0fe400078f38ff */
[----:B------:R-:W-:Y:S02]  /*0c40*/  LEA.HI R3, R3, R6, RZ, 0x3 ;  /* 0x0000000603037211 */ /* 0x000fe400078f18ff */
[----:B------:R-:W-:Y:S02]  /*0c50*/  LOP3.LUT R5, R0, 0xffffff80, RZ, 0xc0, !PT ;  /* 0xffffff8000057812 */ /* 0x000fe400078ec0ff */
[----:B------:R-:W-:Y:S02]  /*0c60*/  LOP3.LUT R7, R3, 0xfffffff8, RZ, 0xc0, !PT ;  /* 0xfffffff803077812 */ /* 0x000fe400078ec0ff */
[----:B------:R-:W-:Y:S01]  /*0c70*/  LOP3.LUT R3, R19, 0xfffffffc, RZ, 0xc0, !PT ;  /* 0xfffffffc13037812 */ /* 0x000fe200078ec0ff */
[C---:B------:R-:W-:Y:S01]  /*0c80*/  IMAD.IADD R13, R6.reuse, 0x1, -R5 ;  /* 0x00000001060d7824 */ /* 0x040fe200078e0a05 */
[----:B------:R-:W-:Y:S01]  /*0c90*/  SHF.R.S32.HI R5, RZ, 0x7, R0 ;  /* 0x00000007ff057819 */ /* 0x000fe20000011400 */
[----:B------:R-:W-:Y:S01]  /*0ca0*/  ULOP3.LUT UR4, UR4, 0x1, URZ, 0xfc, !UPT ;  /* 0x0000000104047892 */ /* 0x000fe2000f8efc3f */
[----:B------:R-:W-:Y:S01]  /*0cb0*/  SHF.R.S32.HI R19, RZ, 0x2, R19 ;  /* 0x00000002ff137819 */ /* 0x000fe20000011413 */
[----:B------:R-:W-:Y:S01]  /*0cc0*/  IMAD.IADD R3, R6, 0x1, -R3 ;  /* 0x0000000106037824 */ /* 0x000fe200078e0a03 */
[----:B------:R-:W-:Y:S01]  /*0cd0*/  SHF.R.S32.HI R8, RZ, 0x1f, R13 ;  /* 0x0000001fff087819 */ /* 0x000fe2000001140d */
[----:B------:R-:W-:Y:S01]  /*0ce0*/  STL [R1+0x8c], R13 ;  /* 0x00008c0d01007387 */ /* 0x000fe20000100800 */
[----:B------:R-:W-:Y:S01]  /*0cf0*/  LEA.HI R0, R0, R5, RZ, 0x1 ;  /* 0x0000000500007211 */ /* 0x000fe200078f08ff */
[----:B------:R-:W-:Y:S01]  /*0d00*/  VIADD R227, R19, 0x40 ;  /* 0x0000004013e37836 */ /* 0x000fe20000000000 */
[-C--:B------:R-:W-:Y:S01]  /*0d10*/  LEA.HI R9, R8, R13.reuse, RZ, 0x2 ;  /* 0x0000000d08097211 */ /* 0x080fe200078f10ff */
[----:B------:R-:W-:Y:S01]  /*0d20*/  IMAD.IADD R7, R6, 0x1, -R7 ;  /* 0x0000000106077824 */ /* 0x000fe200078e0a07 */
[----:B------:R-:W-:Y:S01]  /*0d30*/  LOP3.LUT R0, R0, 0x3fffffe, RZ, 0xc0, !PT ;  /* 0x03fffffe00007812 */ /* 0x000fe200078ec0ff */
[----:B------:R-:W-:Y:S01]  /*0d40*/  IMAD.SHL.U32 R215, R227, 0x40, RZ ;  /* 0x00000040e3d77824 */ /* 0x000fe200078e00ff */
[--C-:B------:R-:W-:Y:S01]  /*0d50*/  SHF.R.S32.HI R10, RZ, 0x2, R9.reuse ;  /* 0x00000002ff0a7819 */ /* 0x100fe20000011409 */
[----:B------:R-:W-:Y:S01]  /*0d60*/  IMAD.SHL.U32 R203, R7, 0x8, RZ ;  /* 0x0000000807cb7824 */ /* 0x000fe200078e00ff */
[----:B------:R-:W-:Y:S01]  /*0d70*/  SHF.R.S32.HI R11, RZ, 0x1f, R9 ;  /* 0x0000001fff0b7819 */ /* 0x000fe20000011409 */
[----:B------:R-:W-:Y:S01]  /*0d80*/  IMAD.IADD R0, R5, 0x1, -R0 ;  /* 0x0000000105007824 */ /* 0x000fe200078e0a00 */
[----:B------:R-:W-:Y:S01]  /*0d90*/  LEA.HI R8, R8, R13, RZ, 0x5 ;  /* 0x0000000d08087211 */ /* 0x000fe200078f28ff */
[----:B------:R-:W-:Y:S01]  /*0da0*/  IMAD.SHL.U32 R16, R3, 0x8, RZ ;  /* 0x0000000803107824 */ /* 0x000fe200078e00ff */
[----:B------:R-:W-:Y:S01]  /*0db0*/  LEA.HI R11, R11, R10, RZ, 0x3 ;  /* 0x0000000a0b0b7211 */ /* 0x000fe200078f18ff */
[----:B------:R-:W-:Y:S01]  /*0dc0*/  IMAD.SHL.U32 R22, R3, 0x4, RZ ;  /* 0x0000000403167824 */ /* 0x000fe200078e00ff */
[----:B------:R-:W-:Y:S01]  /*0dd0*/  LOP3.LUT R5, R2, 0x3fffff0, RZ, 0xc0, !PT ;  /* 0x03fffff002057812 */ /* 0x000fe200078ec0ff */
[----:B------:R-:W-:Y:S01]  /*0de0*/  VIADD R221, R203, 0x40 ;  /* 0x00000040cbdd7836 */ /* 0x000fe20000000000 */
[----:B------:R-:W-:Y:S01]  /*0df0*/  LOP3.LUT R11, R11, 0xfffffff8, RZ, 0xc0, !PT ;  /* 0xfffffff80b0b7812 */ /* 0x000fe200078ec0ff */
[----:B------:R-:W-:Y:S01]  /*0e00*/  VIADD R220, R203, 0x80 ;  /* 0x00000080cbdc7836 */ /* 0x000fe20000000000 */
[----:B------:R-:W-:Y:S01]  /*0e10*/  SHF.R.S32.HI R8, RZ, 0x5, R8 ;  /* 0x00000005ff087819 */ /* 0x000fe20000011408 */
[----:B------:R-:W-:Y:S01]  /*0e20*/  IMAD.IADD R5, R6, 0x1, -R5 ;  /* 0x0000000106057824 */ /* 0x000fe200078e0a05 */
[----:B------:R-:W-:Y:S01]  /*0e30*/  LOP3.LUT R215, R215, 0x1c0, RZ, 0xc0, !PT ;  /* 0x000001c0d7d77812 */ /* 0x000fe200078ec0ff */
[----:B------:R-:W-:Y:S01]  /*0e40*/  IMAD.IADD R11, R10, 0x1, -R11 ;  /* 0x000000010a0b7824 */ /* 0x000fe200078e0a0b */
[----:B------:R-:W-:Y:S01]  /*0e50*/  LOP3.LUT R9, R9, 0x7ffffffc, RZ, 0xc0, !PT ;  /* 0x7ffffffc09097812 */ /* 0x000fe200078ec0ff */
[----:B------:R-:W-:Y:S01]  /*0e60*/  IMAD R5, R218, 0x10, R5 ;  /* 0x00000010da057824 */ /* 0x000fe200078e0205 */
[----:B------:R-:W-:Y:S01]  /*0e70*/  LOP3.LUT R6, R215, 0x38, R16, 0xf8, !PT ;  /* 0x00000038d7067812 */ /* 0x000fe200078ef810 */
[----:B------:R-:W-:Y:S01]  /*0e80*/  IMAD R11, R8, 0x10, R11 ;  /* 0x00000010080b7824 */ /* 0x000fe200078e020b */
[----:B------:R-:W-:Y:S01]  /*0e90*/  SHF.R.S32.HI R231, RZ, 0x1f, R19 ;  /* 0x0000001fffe77819 */ /* 0x000fe20000011413 */
[----:B------:R-:W-:Y:S01]  /*0ea0*/  IMAD R5, R5, 0x8, R4 ;  /* 0x0000000805057824 */ /* 0x000fe200078e0204 */
[----:B------:R-:W-:Y:S01]  /*0eb0*/  SHF.R.S32.HI R4, RZ, 0x1f, R227 ;  /* 0x0000001fff047819 */ /* 0x000fe200000114e3 */
[----:B------:R-:W-:-:S02]  /*0ec0*/  IMAD R12, R0, 0x40, R11 ;  /* 0x00000040000c7824 */ /* 0x000fc400078e020b */
[----:B------:R-:W-:Y:S01]  /*0ed0*/  IMAD.U32 R0, RZ, RZ, UR4 ;  /* 0x00000004ff007e24 */ /* 0x000fe2000f8e00ff */
[----:B------:R-:W-:Y:S01]  /*0ee0*/  LEA.HI R4, R4, R227, RZ, 0x3 ;  /* 0x000000e304047211 */ /* 0x000fe200078f18ff */
[----:B------:R-:W-:Y:S01]  /*0ef0*/  IMAD.IADD R9, R13, 0x1, -R9 ;  /* 0x000000010d097824 */ /* 0x000fe200078e0a09 */
[----:B------:R-:W-:Y:S01]  /*0f00*/  STL [R1+0x94], R12 ;  /* 0x0000940c01007387 */ /* 0x000fe20000100800 */
[----:B------:R-:W-:Y:S02]  /*0f10*/  IMAD.MOV.U32 R2, RZ, RZ, RZ ;  /* 0x000000ffff027224 */ /* 0x000fe400078e00ff */
[----:B------:R-:W-:Y:S01]  /*0f20*/  IMAD.SHL.U32 R4, R4, 0x40, RZ ;  /* 0x0000004004047824 */ /* 0x000fe200078e00ff */
[----:B------:R0:W-:Y:S01]  /*0f30*/  STL [R1+0x5c], R0 ;  /* 0x00005c0001007387 */ /* 0x0001e20000100800 */
[----:B------:R-:W-:Y:S02]  /*0f40*/  IMAD.SHL.U32 R232, R9, 0x2, RZ ;  /* 0x0000000209e87824 */ /* 0x000fe400078e00ff */
[----:B------:R-:W-:Y:S01]  /*0f50*/  VIADD R202, R22, 0x10 ;  /* 0x0000001016ca7836 */ /* 0x000fe20000000000 */
[----:B------:R-:W-:Y:S01]  /*0f60*/  LOP3.LUT R219, R4, 0xfffffe00, RZ, 0xc0, !PT ;  /* 0xfffffe0004db7812 */ /* 0x000fe200078ec0ff */
[----:B------:R-:W-:Y:S01]  /*0f70*/  VIADD R36, R232, 0x8 ;  /* 0x00000008e8247836 */ /* 0x000fe20000000000 */
[----:B------:R-:W-:Y:S01]  /*0f80*/  SHF.R.S32.HI R4, RZ, 0x1f, R221 ;  /* 0x0000001fff047819 */ /* 0x000fe200000114dd */
[----:B------:R-:W-:-:S02]  /*0f90*/  IMAD.SHL.U32 R4, R5, 0x8, RZ ;  /* 0x0000000805047824 */ /* 0x000fc400078e00ff */
[C---:B------:R-:W-:Y:S01]  /*0fa0*/  VIADD R33, R232.reuse, 0x20 ;  /* 0x00000020e8217836 */ /* 0x040fe20000000000 */
[C---:B0-----:R-:W-:Y:S01]  /*0fb0*/  LEA.HI R0, R3.reuse, R3, RZ, 0x1 ;  /* 0x0000000303007211 */ /* 0x041fe200078f08ff */
[C---:B------:R-:W-:Y:S01]  /*0fc0*/  VIADD R30, R232.reuse, 0x38 ;  /* 0x00000038e81e7836 */ /* 0x040fe20000000000 */
[----:B------:R0:W-:Y:S01]  /*0fd0*/  STL [R1+0x9c], R4 ;  /* 0x00009c0401007387 */ /* 0x0001e20000100800 */
[----:B------:R-:W-:Y:S01]  /*0fe0*/  VIADD R27, R232, 0x50 ;  /* 0x00000050e81b7836 */ /* 0x000fe20000000000 */
[----:B------:R-:W-:Y:S01]  /*0ff0*/  LOP3.LUT R0, R0, 0x1ffffffe, RZ, 0xc0, !PT ;  /* 0x1ffffffe00007812 */ /* 0x000fe200078ec0ff */
[C---:B------:R-:W-:Y:S02]  /*1000*/  VIADD R24, R232.reuse, 0x68 ;  /* 0x00000068e8187836 */ /* 0x040fe40000000000 */
[C---:B------:R-:W-:Y:S02]  /*1010*/  VIADD R15, R232.reuse, 0x80 ;  /* 0x00000080e80f7836 */ /* 0x040fe40000000000 */
[----:B------:R-:W-:Y:S01]  /*1020*/  IMAD.IADD R0, R3, 0x1, -R0 ;  /* 0x0000000103007824 */ /* 0x000fe200078e0a00 */
[----:B------:R-:W-:Y:S01]  /*1030*/  SHF.R.S32.HI R3, RZ, 0x1f, R203 ;  /* 0x0000001fff037819 */ /* 0x000fe200000114cb */
[----:B------:R-:W-:Y:S01]  /*1040*/  VIADD R11, R232, 0x98 ;  /* 0x00000098e80b7836 */ /* 0x000fe20000000000 */
[----:B------:R-:W-:Y:S01]  /*1050*/  SHF.R.U32.HI R3, RZ, 0x3, R215 ;  /* 0x00000003ff037819 */ /* 0x000fe200000116d7 */
[----:B------:R-:W-:-:S02]  /*1060*/  IMAD R0, R0, 0x8, R12 ;  /* 0x0000000800007824 */ /* 0x000fc400078e020c */
[C---:B------:R-:W-:Y:S01]  /*1070*/  VIADD R8, R232.reuse, 0xb0 ;  /* 0x000000b0e8087836 */ /* 0x040fe20000000000 */
[----:B------:R-:W-:Y:S01]  /*1080*/  LOP3.LUT R3, R219, R6, R3, 0xf6, !PT ;  /* 0x00000006db037212 */ /* 0x000fe200078ef603 */
[C---:B------:R-:W-:Y:S01]  /*1090*/  VIADD R5, R232.reuse, 0xc8 ;  /* 0x000000c8e8057836 */ /* 0x040fe20000000000 */
[----:B------:R-:W-:Y:S01]  /*10a0*/  SHF.R.S32.HI R6, RZ, 0x1f, R220 ;  /* 0x0000001fff067819 */ /* 0x000fe200000114dc */
[C---:B0-----:R-:W-:Y:S02]  /*10b0*/  VIADD R4, R232.reuse, 0xd0 ;  /* 0x000000d0e8047836 */ /* 0x041fe40000000000 */
[----:B------:R-:W-:Y:S02]  /*10c0*/  IMAD R3, R3, 0x2, R18 ;  /* 0x0000000203037824 */ /* 0x000fe400078e0212 */
[C---:B------:R-:W-:Y:S02]  /*10d0*/  VIADD R237, R232.reuse, 0xd8 ;  /* 0x000000d8e8ed7836 */ /* 0x040fe40000000000 */
[C---:B------:R-:W-:Y:S01]  /*10e0*/  VIADD R236, R232.reuse, 0xe0 ;  /* 0x000000e0e8ec7836 */ /* 0x040fe20000000000 */
[----:B------:R0:W-:Y:S01]  /*10f0*/  STL [R1+0x90], R3 ;  /* 0x0000900301007387 */ /* 0x0001e20000100800 */
[----:B------:R-:W-:-:S02]  /*1100*/  VIADD R35, R232, 0x10 ;  /* 0x00000010e8237836 */ /* 0x000fc40000000000 */
[C---:B------:R-:W-:Y:S01]  /*1110*/  VIADD R34, R232.reuse, 0x18 ;  /* 0x00000018e8227836 */ /* 0x040fe20000000000 */
[----:B------:R1:W-:Y:S01]  /*1120*/  STL [R1+0x98], R0 ;  /* 0x0000980001007387 */ /* 0x0003e20000100800 */
[C---:B------:R-:W-:Y:S01]  /*1130*/  VIADD R32, R232.reuse, 0x28 ;  /* 0x00000028e8207836 */ /* 0x040fe20000000000 */
[----:B------:R-:W-:Y:S01]  /*1140*/  SHF.R.S32.HI R35, RZ, 0x1f, R35 ;  /* 0x0000001fff237819 */ /* 0x000fe20000011423 */
        /* <DEDUP_REMOVED lines=45> */
[----:B-1----:R-:W-:-:S07]  /*1420*/  SHF.R.S32.HI R3, RZ, 0x1f, R233 ;  /* 0x0000001fff037819 */ /* 0x002fce00000114e9 */
.L_x_10340:
        /* <DEDUP_REMOVED lines=19> */
[----:B------:R-:W-:Y:S02]  /*1560*/  ISETP.NE.U32.AND P2, PT, RZ, UR4, PT ;  /* 0x00000004ff007c0c */ /* 0x000fe4000bf45070 */
[----:B------:R-:W-:Y:S01]  /*1570*/  IADD3 R4, P3, R225, UR8, RZ ;  /* 0x00000008e1047c10 */ /* 0x000fe2000ff7e0ff */
[----:B------:R0:W5:Y:S01]  /*1580*/  @P1 LDG.E R10, desc[UR60][R6.64] ;  /* 0x0000003c060a1981 */ /* 0x000162000c1e1900 */
[----:B------:R-:W-:-:S02]  /*1590*/  ISETP.NE.AND.EX P2, PT, RZ, UR5, PT, P2 ;  /* 0x00000005ff007c0c */ /* 0x000fc4000bf45320 */
[----:B------:R-:W-:-:S05]  /*15a0*/  IADD3.X R5, R226, UR9, RZ, P3, !PT ;  /* 0x00000009e2057c10 */ /* 0x000fca0009ffe4ff */
[----:B------:R0:W5:Y:S06]  /*15b0*/  @P0 LDG.E R68, desc[UR60][R4.64] ;  /* 0x0000003c04440981 */ /* 0x00016c000c1e1900 */
[----:B------:R-:W-:Y:S01]  /*15c0*/  @P2 IADD3 R8, P1, R225, UR4, RZ ;  /* 0x00000004e1082c10 */ /* 0x000fe2000ff3e0ff */
[----:B------:R-:W-:Y:S02]  /*15d0*/  ULDC UR4, c[0x0][0x288] ;  /* 0x0000a20000047ab9 */ /* 0x000fe40000000800 */
[----:B------:R-:W-:Y:S01]  /*15e0*/  IMAD.U32 R154, RZ, RZ, UR4 ;  /* 0x00000004ff9a7e24 */ /* 0x000fe2000f8e00ff */
[----:B------:R-:W-:Y:S01]  /*15f0*/  @P2 IADD3.X R9, R226, UR5, RZ, P1, !PT ;  /* 0x00000005e2092c10 */ /* 0x000fe20008ffe4ff */
[----:B------:R-:W-:-:S04]  /*1600*/  ULDC.64 UR4, c[0x0][0x418] ;  /* 0x0001060000047ab9 */ /* 0x000fc80000000a00 */
        /* <DEDUP_REMOVED lines=20> */
.L_x_10193:
        /* <DEDUP_REMOVED lines=14> */
.L_x_10194:
[----:B------:R-:W-:Y:S05]  /*1830*/  @!P0 BRA `(.L_x_10195) ;  /* 0x00000000000c8947 */ /* 0x000fea0003800000 */
[----:B------:R-:W2:Y:S04]  /*1840*/  LDG.E R0, desc[UR60][R4.64] ;  /* 0x0000003c04007981 */ /* 0x000ea8000c1e1900 */
[----:B------:R-:W2:Y:S02]  /*1850*/  LDG.E R31, desc[UR60][R4.64+0x4] ;  /* 0x0000043c041f7981 */ /* 0x000ea4000c1e1900 */
[----:B--2---:R-:W-:-:S07]  /*1860*/  IMAD.IADD R31, R31, 0x1, -R0 ;  /* 0x000000011f1f7824 */ /* 0x004fce00078e0a00 */
.L_x_10195:
        /* <DEDUP_REMOVED lines=57> */
.L_x_10197:
[----:B------:R-:W-:Y:S05]  /*1c00*/  BSYNC B0 ;  /* 0x0000000000007941 */ /* 0x000fea0003800000 */
.L_x_10196:
        /* <DEDUP_REMOVED lines=37> */
.L_x_10200:
[----:B------:R-:W-:Y:S05]  /*1e60*/  BSYNC B6 ;  /* 0x0000000000067941 */ /* 0x000fea0003800000 */
.L_x_10199:
        /* <DEDUP_REMOVED lines=20> */
.L_x_10202:
[----:B------:R-:W-:Y:S05]  /*1fb0*/  BSYNC B6 ;  /* 0x0000000000067941 */ /* 0x000fea0003800000 */
.L_x_10201:
[----:B------:R-:W-:Y:S01]  /*1fc0*/  ULDC.64 UR4, c[0x0][0xaf0] ;  /* 0x0002bc0000047ab9 */ /* 0x000fe20000000a00 */
[----:B------:R-:W-:Y:S01]  /*1fd0*/  IMAD.MOV.U32 R0, RZ, RZ, R224 ;  /* 0x000000ffff007224 */ /* 0x000fe200078e00e0 */
[----:B------:R-:W-:Y:S01]  /*1fe0*/  ISETP.NE.U32.AND P0, PT, RZ, UR4, PT ;  /* 0x00000004ff007c0c */ /* 0x000fe2000bf05070 */
[----:B------:R-:W0:Y:S01]  /*1ff0*/  S2R R46, SR_TID.X ;  /* 0x00000000002e7919 */ /* 0x000e220000002100 */
[----:B------:R-:W1:Y:S02]  /*2000*/  LDC.64 R20, c[0x0][0x300] ;  /* 0x0000c000ff147b82 */ /* 0x000e640000000a00 */
[----:B------:R-:W-:Y:S01]  /*2010*/  ISETP.NE.AND.EX P0, PT, RZ, UR5, PT, P0 ;  /* 0x00000005ff007c0c */ /* 0x000fe2000bf05300 */
[----:B------:R-:W2:Y:S01]  /*2020*/  S2R R6, SR_TID.X ;  /* 0x0000000000067919 */ /* 0x000ea20000002100 */
[----:B------:R-:W-:Y:S01]  /*2030*/  IMAD.IADD R68, R68, 0x1, R31 ;  /* 0x0000000144447824 */ /* 0x000fe200078e021f */
[----:B------:R-:W-:Y:S01]  /*2040*/  SHF.R.S32.HI R17, RZ, 0x1f, R16 ;  /* 0x0000001fff117819 */ /* 0x000fe20000011410 */
[----:B------:R-:W-:-:S02]  /*2050*/  VIADD R74, R16, 0x20 ;  /* 0x00000020104a7836 */ /* 0x000fc40000000000 */
[----:B------:R-:W3:Y:S07]  /*2060*/  LDC R75, c[0x0][0x3f4] ;  /* 0x0000fd00ff4b7b82 */ /* 0x000eee0000000800 */
[----:B------:R-:W-:Y:S01]  /*2070*/  @P0 IADD3 R4, P1, R225, UR4, RZ ;  /* 0x00000004e1040c10 */ /* 0x000fe2000ff3e0ff */
[----:B------:R-:W-:Y:S01]  /*2080*/  VIADD R70, R16, 0x40 ;  /* 0x0000004010467836 */ /* 0x000fe20000000000 */
[----:B------:R-:W4:Y:S02]  /*2090*/  LDC.64 R34, c[0x0][0x3f8] ;  /* 0x0000fe00ff227b82 */ /* 0x000f240000000a00 */
[----:B------:R-:W-:Y:S01]  /*20a0*/  @P0 IADD3.X R5, R226, UR5, RZ, P1, !PT ;  /* 0x00000005e2050c10 */ /* 0x000fe20008ffe4ff */
[----:B------:R-:W-:-:S04]  /*20b0*/  ULDC.64 UR4, c[0x0][0xb00] ;  /* 0x0002c00000047ab9 */ /* 0x000fc80000000a00 */
[----:B------:R2:W3:Y:S01]  /*20c0*/  @P0 LDG.E R0, desc[UR60][R4.64] ;  /* 0x0000003c04000981 */ /* 0x0004e2000c1e1900 */
[----:B------:R-:W-:Y:S01]  /*20d0*/  SHF.R.S32.HI R36, RZ, 0x1f, R68 ;  /* 0x0000001fff247819 */ /* 0x000fe20000011444 */
[C---:B------:R-:W-:Y:S01]  /*20e0*/  VIADD R11, R16.reuse, 0x60 ;  /* 0x00000060100b7836 */ /* 0x040fe20000000000 */
[----:B------:R-:W-:Y:S01]  /*20f0*/  ISETP.NE.U32.AND P0, PT, RZ, UR4, PT ;  /* 0x00000004ff007c0c */ /* 0x000fe2000bf05070 */
[----:B------:R-:W4:Y:S01]  /*2100*/  LDC.64 R66, c[0x0][0x408] ;  /* 0x00010200ff427b82 */ /* 0x000f220000000a00 */
[----:B------:R-:W-:Y:S01]  /*2110*/  VIADD R10, R16, 0x80 ;  /* 0x00000080100a7836 */ /* 0x000fe20000000000 */
[----:B------:R-:W-:Y:S01]  /*2120*/  SHF.R.S32.HI R23, RZ, 0x1f, R22 ;  /* 0x0000001fff177819 */ /* 0x000fe20000011416 */
[-C--:B-1----:R-:W-:Y:S01]  /*2130*/  IMAD R3, R36, R20.reuse, RZ ;  /* 0x0000001424037224 */ /* 0x082fe200078e02ff */
[----:B0-----:R-:W-:Y:S01]  /*2140*/  SHF.R.U32.HI R46, RZ, 0x7, R46 ;  /* 0x00000007ff2e7819 */ /* 0x001fe2000001162e */
[----:B------:R-:W-:Y:S01]  /*2150*/  VIADD R9, R16, 0xa0 ;  /* 0x000000a010097836 */ /* 0x000fe20000000000 */
[----:B------:R-:W-:Y:S01]  /*2160*/  ISETP.NE.AND.EX P0, PT, RZ, UR5, PT, P0 ;  /* 0x00000005ff007c0c */ /* 0x000fe2000bf05300 */
[----:B--2---:R-:W-:Y:S01]  /*2170*/  IMAD.WIDE.U32 R4, R68, R20, RZ ;  /* 0x0000001444047225 */ /* 0x004fe200078e00ff */
[----:B------:R-:W-:Y:S01]  /*2180*/  ULDC.64 UR4, c[0x0][0x308] ;  /* 0x0000c20000047ab9 */ /* 0x000fe20000000a00 */
[----:B------:R-:W-:-:S02]  /*2190*/  ISETP.NE.AND P6, PT, R46, 0x1, PT ;  /* 0x000000012e00780c */ /* 0x000fc40003fc5270 */
[----:B------:R-:W-:Y:S01]  /*21a0*/  IMAD R3, R68, R21, R3 ;  /* 0x0000001544037224 */ /* 0x000fe200078e0203 */
[----:B-----5:R-:W-:Y:S01]  /*21b0*/  SHF.R.S32.HI R37, RZ, 0x1f, R40 ;  /* 0x0000001fff257819 */ /* 0x020fe20000011428 */
[----:B------:R-:W-:Y:S01]  /*21c0*/  VIADD R6, R6, 0xffffff80 ;  /* 0xffffff8006067836 */ /* 0x000fe20000000000 */
[----:B------:R-:W-:Y:S01]  /*21d0*/  SHF.L.U64.HI R8, R20, 0x6, R21 ;  /* 0x0000000614087819 */ /* 0x000fe20000010215 */
[----:B------:R-:W-:Y:S02]  /*21e0*/  IMAD.IADD R5, R5, 0x1, R3 ;  /* 0x0000000105057824 */ /* 0x000fe400078e0203 */
[----:B------:R-:W-:Y:S01]  /*21f0*/  IMAD R39, R21, 0x60, RZ ;  /* 0x0000006015277824 */ /* 0x000fe200078e02ff */
[----:B------:R-:W-:Y:S01]  /*2200*/  SHF.R.S32.HI R7, RZ, 0x1f, R6 ;  /* 0x0000001fff077819 */ /* 0x000fe20000011406 */
[----:B------:R-:W-:-:S04]  /*2210*/  IMAD.WIDE.U32 R4, R222, UR4, R4 ;  /* 0x00000004de047c25 */ /* 0x000fc8000f8e0004 */
[----:B------:R-:W-:Y:S01]  /*2220*/  IMAD R5, R222, UR5, R5 ;  /* 0x00000005de057c24 */ /* 0x000fe2000f8e0205 */
[----:B------:R-:W-:Y:S01]  /*2230*/  ULDC.64 UR4, c[0x0][0x310] ;  /* 0x0000c40000047ab9 */ /* 0x000fe20000000a00 */
[----:B----4-:R-:W-:-:S04]  /*2240*/  IMAD.WIDE.U32 R42, R19, R66, R22 ;  /* 0x00000042132a7225 */ /* 0x010fc800078e0016 */
[----:B------:R-:W-:-:S04]  /*2250*/  IMAD.WIDE.U32 R64, R19, R66, R16 ;  /* 0x0000004213407225 */ /* 0x000fc800078e0010 */
[----:B------:R-:W-:-:S04]  /*2260*/  IMAD.WIDE.U32 R30, R19, R34, R22 ;  /* 0x00000022131e7225 */ /* 0x000fc800078e0016 */
[----:B------:R-:W-:-:S04]  /*2270*/  IMAD.WIDE.U32 R32, R19, R34, R16 ;  /* 0x0000002213207225 */ /* 0x000fc800078e0010 */
[----:B------:R-:W-:Y:S02]  /*2280*/  IMAD.MOV.U32 R89, RZ, RZ, 0x20 ;  /* 0x00000020ff597424 */ /* 0x000fe400078e00ff */
[----:B------:R-:W-:Y:S01]  /*2290*/  VIADD R98, R46, 0x8 ;  /* 0x000000082e627836 */ /* 0x000fe20000000000 */
[----:B------:R-:W-:Y:S01]  /*22a0*/  SHF.R.U32.HI R46, RZ, 0x3, R215 ;  /* 0x00000003ff2e7819 */ /* 0x000fe200000116d7 */
[----:B------:R-:W-:Y:S02]  /*22b0*/  IMAD R77, R35, 0x60, RZ ;  /* 0x00000060234d7824 */ /* 0x000fe400078e02ff */
[----:B------:R-:W-:Y:S01]  /*22c0*/  IMAD R47, R67, 0x60, RZ ;  /* 0x00000060432f7824 */ /* 0x000fe200078e02ff */
[----:B---3--:R-:W-:Y:S02]  /*22d0*/  SHF.R.S32.HI R3, RZ, 0x1f, R0 ;  /* 0x0000001fff037819 */ /* 0x008fe40000011400 */
[----:B------:R-:W-:Y:S02]  /*22e0*/  SEL R14, R0, RZ, !P0 ;  /* 0x000000ff000e7207 */ /* 0x000fe40004000000 */
[----:B------:R-:W-:-:S02]  /*22f0*/  SEL R93, R3, RZ, !P0 ;  /* 0x000000ff035d7207 */ /* 0x000fc40004000000 */
[----:B------:R-:W-:Y:S01]  /*2300*/  LEA.HI R0, R7, R6, RZ, 0x2 ;  /* 0x0000000607007211 */ /* 0x000fe200078f10ff */
[----:B------:R-:W-:-:S03]  /*2310*/  IMAD.WIDE.U32 R12, R14, UR4, R4 ;  /* 0x000000040e0c7c25 */ /* 0x000fc6000f8e0004 */
[----:B------:R-:W-:Y:S01]  /*2320*/  SHF.R.S32.HI R44, RZ, 0x1f, R0 ;  /* 0x0000001fff2c7819 */ /* 0x000fe20000011400 */
[----:B------:R-:W-:Y:S01]  /*2330*/  IMAD R3, R93, UR4, RZ ;  /* 0x000000045d037c24 */ /* 0x000fe2000f8e02ff */
[----:B------:R-:W-:Y:S01]  /*2340*/  SHF.R.S32.HI R0, RZ, 0x1f, R227 ;  /* 0x0000001fff007819 */ /* 0x000fe200000114e3 */
[----:B------:R-:W-:Y:S01]  /*2350*/  IMAD.WIDE.U32 R4, R19, R20, R16 ;  /* 0x0000001413047225 */ /* 0x000fe200078e0010 */
[----:B------:R-:W-:-:S03]  /*2360*/  LEA.HI R44, R44, R19, RZ, 0x3 ;  /* 0x000000132c2c7211 */ /* 0x000fc600078f18ff */
[----:B------:R-:W-:Y:S01]  /*2370*/  IMAD R3, R14, UR5, R3 ;  /* 0x000000050e037c24 */ /* 0x000fe2000f8e0203 */
[----:B------:R-:W-:Y:S05]  /*2380*/  @!P6 WARPSYNC.ALL ;  /* 0x000000000000e948 */ /* 0x000fea0003800000 */
[----:B------:R-:W-:Y:S01]  /*2390*/  ULDC UR4, c[0x0][0x320] ;  /* 0x0000c80000047ab9 */ /* 0x000fe20000000800 */
[----:B------:R-:W-:Y:S01]  /*23a0*/  IMAD R6, R231, R20, RZ ;  /* 0x00000014e7067224 */ /* 0x000fe200078e02ff */
[----:B------:R-:W-:Y:S01]  /*23b0*/  ISETP.GE.AND P1, PT, R74, UR4, PT ;  /* 0x000000044a007c0c */ /* 0x000fe2000bf26270 */
[----:B------:R-:W-:Y:S01]  /*23c0*/  IMAD.IADD R72, R13, 0x1, R3 ;  /* 0x000000010d487824 */ /* 0x000fe200078e0203 */
[----:B------:R-:W-:Y:S01]  /*23d0*/  @!P6 BAR.SYNC.DEFER_BLOCKING 0x9, 0x100 ;  /* 0x024400000000eb1d */ /* 0x000fe20000010000 */
[----:B------:R-:W-:Y:S01]  /*23e0*/  IADD3 R73, P2, R12, R4, RZ ;  /* 0x000000040c497210 */ /* 0x000fe20007f5e0ff */
[----:B------:R-:W-:Y:S01]  /*23f0*/  IMAD R71, R19, R21, R6 ;  /* 0x0000001513477224 */ /* 0x000fe200078e0206 */
[----:B------:R-:W-:Y:S01]  /*2400*/  SEL R4, RZ, 0xffffffff, P1 ;  /* 0xffffffffff047807 */ /* 0x000fe20000800000 */
[C---:B------:R-:W-:Y:S01]  /*2410*/  VIADD R7, R16.reuse, 0xc0 ;  /* 0x000000c010077836 */ /* 0x040fe20000000000 */
[C---:B------:R-:W-:Y:S01]  /*2420*/  ISETP.GE.AND P0, PT, R16.reuse, UR4, PT ;  /* 0x0000000410007c0c */ /* 0x040fe2000bf06270 */
[----:B------:R-:W-:Y:S01]  /*2430*/  VIADD R6, R16, 0xe0 ;  /* 0x000000e010067836 */ /* 0x000fe20000000000 */
[----:B------:R-:W-:Y:S01]  /*2440*/  IADD3.X R71, R72, R5, R71, P2, !PT ;  /* 0x0000000548477210 */ /* 0x000fe200017fe447 */
[----:B------:R-:W-:Y:S01]  /*2450*/  IMAD.SHL.U32 R4, R4, 0x2, RZ ;  /* 0x0000000204047824 */ /* 0x000fe200078e00ff */
[----:B------:R-:W-:Y:S01]  /*2460*/  SEL R3, RZ, 0x1, P0 ;  /* 0x00000001ff037807 */ /* 0x000fe20000000000 */
[----:B------:R-:W-:Y:S01]  /*2470*/  ULDC.64 UR6, c[0x0][0x330] ;  /* 0x0000cc0000067ab9 */ /* 0x000fe20000000a00 */
[----:B------:R-:W-:-:S02]  /*2480*/  ISETP.GE.AND P1, PT, R70, UR4, PT ;  /* 0x0000000446007c0c */ /* 0x000fc4000bf26270 */
[----:B------:R-:W-:Y:S02]  /*2490*/  ISETP.GE.AND P2, PT, R11, UR4, PT ;  /* 0x000000040b007c0c */ /* 0x000fe4000bf46270 */
[----:B------:R-:W-:Y:S02]  /*24a0*/  ISETP.GE.AND P0, PT, R7, UR4, PT ;  /* 0x0000000407007c0c */ /* 0x000fe4000bf06270 */
[----:B------:R-:W-:Y:S02]  /*24b0*/  ISETP.GE.AND P3, PT, R6, UR4, PT ;  /* 0x0000000406007c0c */ /* 0x000fe4000bf66270 */
[----:B------:R-:W-:Y:S01]  /*24c0*/  LOP3.LUT R3, R4, 0x2, R3, 0xe2, !PT ;  /* 0x0000000204037812 */ /* 0x000fe200078ee203 */
[C---:B------:R-:W-:Y:S01]  /*24d0*/  IMAD.WIDE.U32 R4, R222.reuse, UR6, R16 ;  /* 0x00000006de047c25 */ /* 0x040fe2000f8e0010 */
[----:B------:R-:W-:Y:S02]  /*24e0*/  SEL R6, RZ, 0x4, P1 ;  /* 0x00000004ff067807 */ /* 0x000fe40000800000 */
[----:B------:R-:W-:Y:S01]  /*24f0*/  SEL R7, RZ, 0x8, P2 ;  /* 0x00000008ff077807 */ /* 0x000fe20001000000 */
[----:B------:R-:W-:Y:S01]  /*2500*/  IMAD R5, R222, UR7, R5 ;  /* 0x00000007de057c24 */ /* 0x000fe2000f8e0205 */
[----:B------:R-:W-:-:S02]  /*2510*/  ISETP.GE.AND P1, PT, R10, UR4, PT ;  /* 0x000000040a007c0c */ /* 0x000fc4000bf26270 */
[----:B------:R-:W-:Y:S01]  /*2520*/  ISETP.GE.AND P2, PT, R9, UR4, PT ;  /* 0x0000000409007c0c */ /* 0x000fe2000bf46270 */
[----:B------:R-:W-:Y:S01]  /*2530*/  ULDC.64 UR4, c[0x0][0x338] ;  /* 0x0000ce0000047ab9 */ /* 0x000fe20000000a00 */
[----:B------:R-:W-:Y:S01]  /*2540*/  LOP3.LUT R3, R7, R3, R6, 0xfe, !PT ;  /* 0x0000000307037212 */ /* 0x000fe200078efe06 */
[----:B------:R-:W-:Y:S01]  /*2550*/  IMAD R93, R93, UR4, RZ ;  /* 0x000000045d5d7c24 */ /* 0x000fe2000f8e02ff */
[----:B------:R-:W-:Y:S02]  /*2560*/  SEL R6, RZ, 0x10, P1 ;  /* 0x00000010ff067807 */ /* 0x000fe40000800000 */
[----:B------:R-:W-:Y:S01]  /*2570*/  SEL R7, RZ, 0x20, P2 ;  /* 0x00000020ff077807 */ /* 0x000fe20001000000 */
[C---:B------:R-:W-:Y:S01]  /*2580*/  IMAD R93, R14.reuse, UR5, R93 ;  /* 0x000000050e5d7c24 */ /* 0x040fe2000f8e025d */
[----:B------:R-:W-:Y:S01]  /*2590*/  SEL R95, RZ, 0x40, P0 ;  /* 0x00000040ff5f7807 */ /* 0x000fe20000000000 */
[----:B------:R-:W-:Y:S01]  /*25a0*/  IMAD.WIDE.U32 R14, R14, UR4, R4 ;  /* 0x000000040e0e7c25 */ /* 0x000fe2000f8e0004 */
[----:B------:R-:W-:Y:S01]  /*25b0*/  ISETP.GE.AND P0, PT, R16, R75, PT ;  /* 0x0000004b1000720c */ /* 0x000fe20003f06270 */
[----:B------:R-:W-:Y:S01]  /*25c0*/  ULDC UR4, c[0x0][0x2f4] ;  /* 0x0000bd0000047ab9 */ /* 0x000fe20000000800 */
[----:B------:R-:W-:Y:S01]  /*25d0*/  LOP3.LUT R6, R7, R3, R6, 0xfe, !PT ;  /* 0x0000000307067212 */ /* 0x000fe200078efe06 */
[----:B------:R-:W-:Y:S01]  /*25e0*/  IMAD R4, R231, R34, RZ ;  /* 0x00000022e7047224 */ /* 0x000fe200078e02ff */
[C---:B------:R-:W-:Y:S01]  /*25f0*/  SEL R3, R75.reuse, RZ, P0 ;  /* 0x000000ff4b037207 */ /* 0x040fe20000000000 */
[----:B------:R-:W-:Y:S01]  /*2600*/  IMAD.SHL.U32 R75, R75, 0x2, RZ ;  /* 0x000000024b4b7824 */ /* 0x000fe200078e00ff */
[----:B------:R-:W-:Y:S01]  /*2610*/  LOP3.LUT R44, R44, 0xfffffff8, RZ, 0xc0, !PT ;  /* 0xfffffff82c2c7812 */ /* 0x000fe200078ec0ff */
[C---:B------:R-:W-:Y:S01]  /*2620*/  IMAD R5, R19.reuse, R35, R4 ;  /* 0x0000002313057224 */ /* 0x040fe200078e0204 */
[----:B------:R-:W-:Y:S01]  /*2630*/  LOP3.LUT R95, R6, R95, RZ, 0xfc, !PT ;  /* 0x0000005f065f7212 */ /* 0x000fe200078efcff */
[----:B------:R-:W-:Y:S01]  /*2640*/  IMAD.IADD R3, R16, 0x1, R3 ;  /* 0x0000000110037824 */ /* 0x000fe200078e0203 */
[----:B------:R-:W-:Y:S01]  /*2650*/  IADD3 R68, P1, R19, R68, RZ ;  /* 0x0000004413447210 */ /* 0x000fe20007f3e0ff */
[----:B------:R-:W-:Y:S01]  /*2660*/  IMAD R6, R231, R66, RZ ;  /* 0x00000042e7067224 */ /* 0x000fe200078e02ff */
[----:B------:R-:W-:Y:S01]  /*2670*/  SEL R94, RZ, 0xffffff80, P3 ;  /* 0xffffff80ff5e7807 */ /* 0x000fe20001800000 */
[C---:B------:R-:W-:Y:S01]  /*2680*/  IMAD.IADD R44, R19.reuse, 0x1, -R44 ;  /* 0x00000001132c7824 */ /* 0x040fe200078e0a2c */
[----:B------:R-:W-:Y:S01]  /*2690*/  SHF.R.S32.HI R4, RZ, 0x1f, R3 ;  /* 0x0000001fff047819 */ /* 0x000fe20000011403 */
[----:B------:R-:W-:Y:S01]  /*26a0*/  IMAD R7, R19, R67, R6 ;  /* 0x0000004313077224 */ /* 0x000fe200078e0206 */
[----:B------:R-:W-:Y:S01]  /*26b0*/  SHF.L.U64.HI R6, R34, 0x6, R35 ;  /* 0x0000000622067819 */ /* 0x000fe20000010223 */
[----:B------:R-:W-:Y:S01]  /*26c0*/  IMAD.SHL.U32 R83, R44, 0x40, RZ ;  /* 0x000000402c537824 */ /* 0x000fe200078e00ff */
[----:B------:R-:W-:Y:S01]  /*26d0*/  LEA.HI R38, R4, R3, RZ, 0x3 ;  /* 0x0000000304267211 */ /* 0x000fe200078f18ff */
[----:B------:R-:W-:Y:S01]  /*26e0*/  IMAD.IADD R43, R43, 0x1, R7 ;  /* 0x000000012b2b7824 */ /* 0x000fe200078e0207 */
[----:B------:R-:W-:Y:S01]  /*26f0*/  SHF.L.U64.HI R4, R66, 0x6, R67 ;  /* 0x0000000642047819 */ /* 0x000fe20000010243 */
[----:B------:R-:W-:Y:S01]  /*2700*/  IMAD.IADD R65, R7, 0x1, R65 ;  /* 0x0000000107417824 */ /* 0x000fe200078e0241 */
[----:B------:R-:W-:Y:S01]  /*2710*/  LOP3.LUT R83, R83, 0x1c0, RZ, 0xc0, !PT ;  /* 0x000001c053537812 */ /* 0x000fe200078ec0ff */
[----:B------:R-:W-:Y:S01]  /*2720*/  IMAD R3, R37, R34, RZ ;  /* 0x0000002225037224 */ /* 0x000fe200078e02ff */
[----:B------:R-:W-:Y:S01]  /*2730*/  LOP3.LUT R85, R38, 0xfffffff8, RZ, 0xc0, !PT ;  /* 0xfffffff826557812 */ /* 0x000fe200078ec0ff */
[C---:B------:R-:W-:Y:S01]  /*2740*/  IMAD.SHL.U32 R7, R20.reuse, 0x40, RZ ;  /* 0x0000004014077824 */ /* 0x040fe200078e00ff */
[----:B------:R-:W-:Y:S01]  /*2750*/  SHF.R.U32.HI R86, RZ, 0x3, R83 ;  /* 0x00000003ff567819 */ /* 0x000fe20000011653 */
[----:B------:R-:W-:Y:S01]  /*2760*/  IMAD.WIDE.U32 R20, R20, 0x60, RZ ;  /* 0x0000006014147825 */ /* 0x000fe200078e00ff */
[----:B------:R-:W-:-:S02]  /*2770*/  LOP3.LUT R94, R95, 0x80, R94, 0xc8, !PT ;  /* 0x000000805f5e7812 */ /* 0x000fc400078ec85e */
[----:B------:R-:W-:Y:S01]  /*2780*/  SHF.R.S32.HI R84, RZ, 0x3, R38 ;  /* 0x00000003ff547819 */ /* 0x000fe20000011426 */
[-C--:B------:R-:W-:Y:S01]  /*2790*/  IMAD R37, R37, R66.reuse, RZ ;  /* 0x0000004225257224 */ /* 0x080fe200078e02ff */
[----:B------:R-:W-:Y:S01]  /*27a0*/  SHF.R.S32.HI R87, RZ, 0x1f, R85 ;  /* 0x0000001fff577819 */ /* 0x000fe20000011455 */
[-C--:B------:R-:W-:Y:S01]  /*27b0*/  IMAD.WIDE.U32 R42, R40, R66.reuse, R42 ;  /* 0x00000042282a7225 */ /* 0x080fe200078e002a */
[----:B------:R-:W-:Y:S02]  /*27c0*/  ISETP.GE.AND P2, PT, R74, UR4, PT ;  /* 0x000000044a007c0c */ /* 0x000fe4000bf46270 */
[----:B------:R-:W-:Y:S01]  /*27d0*/  LOP3.LUT R95, R95, 0x40, RZ, 0xc0, !PT ;  /* 0x000000405f5f7812 */ /* 0x000fe200078ec0ff */
[C---:B------:R-:W-:Y:S02]  /*27e0*/  IMAD R37, R40.reuse, R67, R37 ;  /* 0x0000004328257224 */ /* 0x040fe400078e0225 */
[----:B------:R-:W-:-:S04]  /*27f0*/  IMAD.WIDE.U32 R64, R40, R66, R64 ;  /* 0x0000004228407225 */ /* 0x000fc800078e0040 */
[----:B------:R-:W-:Y:S01]  /*2800*/  IMAD.IADD R76, R21, 0x1, R39 ;  /* 0x00000001154c7824 */ /* 0x000fe200078e0227 */
[----:B------:R-:W-:Y:S01]  /*2810*/  LOP3.LUT R39, R83, 0x18, R16, 0xf8, !PT ;  /* 0x0000001853277812 */ /* 0x000fe200078ef810 */
[----:B------:R-:W-:Y:S01]  /*2820*/  IMAD.X R69, R231, 0x1, R36, P1 ;  /* 0x00000001e7457824 */ /* 0x000fe200008e0624 */
[----:B------:R-:W-:Y:S01]  /*2830*/  LOP3.LUT P1, RZ, R44, 0x4, RZ, 0xc0, !PT ;  /* 0x000000042cff7812 */ /* 0x000fe2000782c0ff */
[----:B------:R-:W-:Y:S01]  /*2840*/  IMAD.IADD R81, R43, 0x1, R37 ;  /* 0x000000012b517824 */ /* 0x000fe200078e0225 */
[--C-:B------:R-:W-:Y:S01]  /*2850*/  LOP3.LUT R36, R215, 0x38, R38.reuse, 0xf8, !PT ;  /* 0x00000038d7247812 */ /* 0x100fe200078ef826 */
[----:B------:R-:W-:Y:S01]  /*2860*/  IMAD.IADD R82, R37, 0x1, R65 ;  /* 0x0000000125527824 */ /* 0x000fe200078e0241 */
[----:B------:R-:W-:Y:S01]  /*2870*/  LOP3.LUT R37, R83, 0x38, R38, 0xf8, !PT ;  /* 0x0000003853257812 */ /* 0x000fe200078ef826 */
[----:B------:R-:W-:Y:S01]  /*2880*/  IMAD.IADD R31, R31, 0x1, R5 ;  /* 0x000000011f1f7824 */ /* 0x000fe200078e0205 */
[----:B------:R-:W-:Y:S01]  /*2890*/  LOP3.LUT R39, R39, R86, RZ, 0x3c, !PT ;  /* 0x0000005627277212 */ /* 0x000fe200078e3cff */
[----:B------:R-:W-:Y:S01]  /*28a0*/  IMAD.IADD R33, R5, 0x1, R33 ;  /* 0x0000000105217824 */ /* 0x000fe200078e0221 */
[----:B------:R-:W-:Y:S01]  /*28b0*/  LOP3.LUT R36, R36, R46, RZ, 0x3c, !PT ;  /* 0x0000002e24247212 */ /* 0x000fe200078e3cff */
[----:B------:R-:W-:Y:S01]  /*28c0*/  IMAD R45, R40, R35, R3 ;  /* 0x00000023282d7224 */ /* 0x000fe200078e0203 */
[----:B------:R-:W-:Y:S01]  /*28d0*/  SEL R89, R89, 0xffffffe0, !P1 ;  /* 0xffffffe059597807 */ /* 0x000fe20004800000 */
[----:B------:R-:W-:Y:S01]  /*28e0*/  IMAD.SHL.U32 R5, R34, 0x40, RZ ;  /* 0x0000004022057824 */ /* 0x000fe200078e00ff */
[----:B------:R-:W-:Y:S01]  /*28f0*/  LOP3.LUT R37, R37, R86, RZ, 0x3c, !PT ;  /* 0x0000005625257212 */ /* 0x000fe200078e3cff */
[----:B------:R-:W-:Y:S01]  /*2900*/  IMAD.WIDE.U32 R30, R40, R34, R30 ;  /* 0x00000022281e7225 */ /* 0x000fe200078e001e */
[----:B------:R-:W-:-:S03]  /*2910*/  ISETP.GE.AND P1, PT, R16, UR4, PT ;  /* 0x0000000410007c0c */ /* 0x000fc6000bf26270 */
[----:B------:R-:W-:-:S04]  /*2920*/  IMAD.WIDE.U32 R32, R40, R34, R32 ;  /* 0x0000002228207225 */ /* 0x000fc800078e0020 */
[----:B------:R-:W-:Y:S02]  /*2930*/  IMAD.SHL.U32 R3, R66, 0x40, RZ ;  /* 0x0000004042037824 */ /* 0x000fe400078e00ff */
[----:B------:R-:W-:-:S04]  /*2940*/  IMAD.WIDE.U32 R34, R34, 0x60, RZ ;  /* 0x0000006022227825 */ /* 0x000fc800078e00ff */
[----:B------:R-:W-:-:S04]  /*2950*/  IMAD.WIDE.U32 R66, R66, 0x60, RZ ;  /* 0x0000006042427825 */ /* 0x000fc800078e00ff */
[----:B------:R-:W-:Y:S02]  /*2960*/  IMAD R90, R218, 0x200, R39 ;  /* 0x00000200da5a7824 */ /* 0x000fe400078e0227 */
[----:B------:R-:W-:Y:S02]  /*2970*/  IMAD.IADD R77, R35, 0x1, R77 ;  /* 0x00000001234d7824 */ /* 0x000fe400078e024d */
[----:B------:R-:W-:Y:S02]  /*2980*/  IMAD.IADD R78, R67, 0x1, R47 ;  /* 0x00000001434e7824 */ /* 0x000fe400078e022f */
[----:B------:R-:W-:Y:S02]  /*2990*/  IMAD.IADD R79, R31, 0x1, R45 ;  /* 0x000000011f4f7824 */ /* 0x000fe400078e022d */
[----:B------:R-:W-:Y:S02]  /*29a0*/  IMAD.IADD R80, R45, 0x1, R33 ;  /* 0x000000012d507824 */ /* 0x000fe400078e0221 */
[----:B------:R-:W-:-:S02]  /*29b0*/  IMAD.IADD R88, R219, 0x1, R36 ;  /* 0x00000001db587824 */ /* 0x000fc400078e0224 */
[----:B------:R-:W-:Y:S02]  /*29c0*/  IMAD R91, R218, 0x200, R37 ;  /* 0x00000200da5b7824 */ /* 0x000fe400078e0225 */
[----:B------:R-:W-:Y:S02]  /*29d0*/  IMAD.IADD R92, R89, 0x1, R90 ;  /* 0x00000001595c7824 */ /* 0x000fe400078e025a */
[----:B------:R-:W-:-:S07]  /*29e0*/  IMAD.IADD R93, R15, 0x1, R93 ;  /* 0x000000010f5d7824 */ /* 0x000fce00078e025d */
.L_x_10250:
        /* <DEDUP_REMOVED lines=71> */
.L_x_10207:
[----:B------:R-:W-:Y:S05]  /*2e60*/  BSYNC B1 ;  /* 0x0000000000017941 */ /* 0x000fea0003800000 */
.L_x_10206:
        /* <DEDUP_REMOVED lines=25> */
.L_x_10209:
[----:B------:R-:W-:Y:S05]  /*3000*/  BSYNC B1 ;  /* 0x0000000000017941 */ /* 0x000fea0003800000 */
.L_x_10208:
[----:B0-----:R-:W2:Y:S01]  /*3010*/  LDL R36, [R1+0x5c] ;  /* 0x00005c0001247983 */ /* 0x001ea20000100800 */
[----:B------:R-:W-:Y:S01]  /*3020*/  IMAD.MOV.U32 R37, RZ, RZ, R61 ;  /* 0x000000ffff257224 */ /* 0x000fe200078e003d */
[----:B------:R-:W-:Y:S01]  /*3030*/  PRMT R115, R115, 0x5410, R101 ;  /* 0x0000541073737816 */ /* 0x000fe20000000065 */
[----:B------:R-:W-:Y:S01]  /*3040*/  IMAD.MOV.U32 R38, RZ, RZ, R62 ;  /* 0x000000ffff267224 */ /* 0x000fe200078e003e */
[----:B------:R-:W-:Y:S01]  /*3050*/  PRMT R123, R100, 0x7610, R123 ;  /* 0x00007610647b7816 */ /* 0x000fe2000000007b */
[----:B------:R-:W-:-:S05]  /*3060*/  IMAD.MOV.U32 R39, RZ, RZ, R63 ;  /* 0x000000ffff277224 */ /* 0x000fca00078e003f */
[----:B------:R-:W-:Y:S01]  /*3070*/  PRMT R110, R39, 0x5410, R38 ;  /* 0x00005410276e7816 */ /* 0x000fe20000000026 */
[----:B-----5:R-:W-:Y:S02]  /*3080*/  IMAD.MOV.U32 R38, RZ, RZ, R52 ;  /* 0x000000ffff267224 */ /* 0x020fe400078e0034 */
[----:B------:R-:W-:-:S03]  /*3090*/  IMAD.MOV.U32 R39, RZ, RZ, R53 ;  /* 0x000000ffff277224 */ /* 0x000fc600078e0035 */
[----:B------:R-:W-:Y:S01]  /*30a0*/  PRMT R122, R38, 0x7610, R122 ;  /* 0x00007610267a7816 */ /* 0x000fe2000000007a */
[----:B------:R-:W-:Y:S01]  /*30b0*/  IMAD.MOV.U32 R38, RZ, RZ, R44 ;  /* 0x000000ffff267224 */ /* 0x000fe200078e002c */
[----:B------:R-:W-:Y:S01]  /*30c0*/  PRMT R121, R39, 0x7610, R121 ;  /* 0x0000761027797816 */ /* 0x000fe20000000079 */
[----:B------:R-:W-:-:S05]  /*30d0*/  IMAD.MOV.U32 R39, RZ, RZ, R45 ;  /* 0x000000ffff277224 */ /* 0x000fca00078e002d */
[----:B------:R-:W-:Y:S02]  /*30e0*/  PRMT R118, R39, 0x7610, R118 ;  /* 0x0000761027767816 */ /* 0x000fe40000000076 */
[----:B--2---:R-:W-:Y:S01]  /*30f0*/  R2UR UR4, R36 ;  /* 0x00000000240472ca */ /* 0x004fe200000e0000 */
[----:B------:R-:W-:-:S05]  /*3100*/  IMAD.MOV.U32 R36, RZ, RZ, R60 ;  /* 0x000000ffff247224 */ /* 0x000fca00078e003c */
[----:B------:R-:W-:Y:S01]  /*3110*/  PRMT R107, R36, 0x5410, R37 ;  /* 0x00005410246b7816 */ /* 0x000fe20000000025 */
[----:B------:R-:W-:Y:S02]  /*3120*/  IMAD.MOV.U32 R36, RZ, RZ, R56 ;  /* 0x000000ffff247224 */ /* 0x000fe400078e0038 */
[----:B------:R-:W-:-:S03]  /*3130*/  IMAD.MOV.U32 R37, RZ, RZ, R57 ;  /* 0x000000ffff257224 */ /* 0x000fc600078e0039 */
[----:B------:R-:W-:Y:S01]  /*3140*/  PRMT R116, R116, 0x5410, R36 ;  /* 0x0000541074747816 */ /* 0x000fe20000000024 */
[----:B------:R-:W-:Y:S01]  /*3150*/  UISETP.NE.AND UP0, UPT, UR4, 0x3, UPT ;  /* 0x000000030400788c */ /* 0x000fe2000bf05270 */
[----:B------:R-:W-:Y:S01]  /*3160*/  PRMT R117, R117, 0x5410, R37 ;  /* 0x0000541075757816 */ /* 0x000fe20000000025 */
[----:B------:R-:W-:Y:S02]  /*3170*/  IMAD.MOV.U32 R36, RZ, RZ, R46 ;  /* 0x000000ffff247224 */ /* 0x000fe400078e002e */
[----:B------:R-:W-:Y:S01]  /*3180*/  IMAD.MOV.U32 R37, RZ, RZ, R47 ;  /* 0x000000ffff257224 */ /* 0x000fe200078e002f */
[----:B------:R-:W-:Y:S02]  /*3190*/  PRMT R117, R38, 0x7610, R117 ;  /* 0x0000761026757816 */ /* 0x000fe40000000075 */
[----:B------:R-:W-:Y:S02]  /*31a0*/  PLOP3.LUT P3, PT, PT, PT, UP0, 0x80, 0x0 ;  /* 0x000000000000781c */ /* 0x000fe40003f6f008 */
[----:B------:R-:W-:Y:S01]  /*31b0*/  PRMT R115, R36, 0x7610, R115 ;  /* 0x0000761024737816 */ /* 0x000fe20000000073 */
[----:B------:R-:W-:Y:S01]  /*31c0*/  IMAD.MOV.U32 R36, RZ, RZ, R55 ;  /* 0x000000ffff247224 */ /* 0x000fe200078e0037 */
[----:B------:R-:W-:Y:S01]  /*31d0*/  PRMT R116, R37, 0x7610, R116 ;  /* 0x0000761025747816 */ /* 0x000fe20000000074 */
[----:B------:R-:W-:-:S03]  /*31e0*/  IMAD.MOV.U32 R37, RZ, RZ, R54 ;  /* 0x000000ffff257224 */ /* 0x000fc600078e0036 */
[----:B------:R-:W-:Y:S02]  /*31f0*/  PRMT R119, R36, 0x7610, R119 ;  /* 0x0000761024777816 */ /* 0x000fe40000000077 */
[----:B------:R-:W-:-:S03]  /*3200*/  PRMT R120, R37, 0x7610, R120 ;  /* 0x0000761025787816 */ /* 0x000fc60000000078 */
[----:B------:R-:W-:Y:S05]  /*3210*/  @!P3 BRA `(.L_x_10210) ;  /* 0x000000000004b947 */ /* 0x000fea0003800000 */
[----:B------:R-:W-:Y:S01]  /*3220*/  BPT.TRAP 0x1 ;  /* 0x000000040000795c */ /* 0x000fe20000300000 */
.L_x_10210:
[----:B------:R-:W-:Y:S01]  /*3230*/  IMAD R96, R2, 0x8, R18 ;  /* 0x0000000802607824 */ /* 0x000fe200078e0212 */
[----:B------:R-:W-:Y:S01]  /*3240*/  SHF.L.U32 R109, R201, 0x1f, RZ ;  /* 0x0000001fc96d7819 */ /* 0x000fe200000006ff */
[----:B------:R-:W-:Y:S03]  /*3250*/  BSSY B1, `(.L_x_10211) ;  /* 0x0000003000017945 */ /* 0x000fe60003800000 */
[----:B------:R-:W0:Y:S02]  /*3260*/  SYNCS.PHASECHK.TRANS64.TRYWAIT P6, [R96+URZ+0x32490], R109 ;  /* 0x0324906d600075a7 */ /* 0x000e2400080c017f */
[----:B0-----:R-:W-:Y:S05]  /*3270*/  @!P6 BRA `(.L_x_10212) ;  /* 0x000001900020e947 */ /* 0x001fea0003800000 */
.L_x_10507:
[----:B------:R-:W-:Y:S05]  /*3280*/  BSYNC B1 ;  /* 0x0000000000017941 */ /* 0x000fea0003800000 */
.L_x_10211:
        /* <DEDUP_REMOVED lines=13> */
[----:B------:R-:W-:Y:S02]  /*3360*/  PRMT R101, R107, 0x5410, R101 ;  /* 0x000054106b657816 */ /* 0x000fe40000000065 */
[----:B------:R-:W-:Y:S01]  /*3370*/  SHF.R.U32.HI R100, RZ, 0x10, R61 ;  /* 0x00000010ff647819 */ /* 0x000fe2000001163d */
[----:B------:R-:W-:Y:S01]  /*3380*/  IMAD.U32 R61, R38, 0x10000, RZ ;  /* 0x00010000263d7824 */ /* 0x000fe200078e00ff */
[----:B------:R-:W-:Y:S01]  /*3390*/  PRMT R62, R110, 0x5410, R103 ;  /* 0x000054106e3e7816 */ /* 0x000fe20000000067 */
[C---:B------:R-:W-:Y:S01]  /*33a0*/  IMAD.U32 R110, R37.reuse, 0x10000, RZ ;  /* 0x00010000256e7824 */ /* 0x040fe200078e00ff */
[----:B------:R-:W-:-:S02]  /*33b0*/  LOP3.LUT R37, R37, 0xffff0000, RZ, 0xc0, !PT ;  /* 0xffff000025257812 */ /* 0x000fc400078ec0ff */
[----:B------:R-:W-:Y:S01]  /*33c0*/  LOP3.LUT R112, R63, 0xffff0000, RZ, 0xc0, !PT ;  /* 0xffff00003f707812 */ /* 0x000fe200078ec0ff */
[----:B------:R-:W-:Y:S01]  /*33d0*/  IMAD.U32 R103, R62, 0x10000, RZ ;  /* 0x000100003e677824 */ /* 0x000fe200078e00ff */
[----:B------:R-:W-:Y:S01]  /*33e0*/  LOP3.LUT R60, R39, 0xffff0000, RZ, 0xc0, !PT ;  /* 0xffff0000273c7812 */ /* 0x000fe200078ec0ff */
[----:B------:R-:W-:Y:S01]  /*33f0*/  IMAD.U32 R63, R63, 0x10000, RZ ;  /* 0x000100003f3f7824 */ /* 0x000fe200078e00ff */
[----:B------:R-:W-:Y:S01]  /*3400*/  LOP3.LUT R111, R101, 0xffff0000, RZ, 0xc0, !PT ;  /* 0xffff0000656f7812 */ /* 0x000fe200078ec0ff */
[-C--:B------:R-:W-:Y:S01]  /*3410*/  FMUL.FTZ R113, R37, R112.reuse ;  /* 0x0000007025717220 */ /* 0x080fe20000410000 */
[----:B------:R-:W-:Y:S01]  /*3420*/  PRMT R39, R107, 0x5432, R100 ;  /* 0x000054326b277816 */ /* 0x000fe20000000064 */
[----:B------:R-:W-:Y:S01]  /*3430*/  IMAD.U32 R100, R36, 0x10000, RZ ;  /* 0x0001000024647824 */ /* 0x000fe200078e00ff */
[----:B------:R-:W-:Y:S01]  /*3440*/  LOP3.LUT R38, R38, 0xffff0000, RZ, 0xc0, !PT ;  /* 0xffff000026267812 */ /* 0x000fe200078ec0ff */
[-C--:B------:R-:W-:Y:S01]  /*3450*/  FMUL.FTZ R37, R37, R111.reuse ;  /* 0x0000006f25257220 */ /* 0x080fe20000410000 */
[----:B------:R-:W-:Y:S01]  /*3460*/  FFMA.FTZ R113, R110, R111, -R113 ;  /* 0x0000006f6e717223 */ /* 0x000fe20000010871 */
[----:B------:R-:W-:Y:S01]  /*3470*/  IMAD.U32 R107, R39, 0x10000, RZ ;  /* 0x00010000276b7824 */ /* 0x000fe200078e00ff */
[----:B------:R-:W-:Y:S01]  /*3480*/  LOP3.LUT R36, R36, 0xffff0000, RZ, 0xc0, !PT ;  /* 0xffff000024247812 */ /* 0x000fe200078ec0ff */
[----:B------:R-:W-:Y:S01]  /*3490*/  FMUL.FTZ R114, R38, R103 ;  /* 0x0000006726727220 */ /* 0x000fe20000410000 */
[----:B------:R-:W-:Y:S01]  /*34a0*/  FFMA.FTZ R110, R110, R112, R37 ;  /* 0x000000706e6e7223 */ /* 0x000fe20000010025 */
[-C--:B------:R-:W-:Y:S01]  /*34b0*/  FMUL.FTZ R38, R38, R107.reuse ;  /* 0x0000006b26267220 */ /* 0x080fe20000410000 */
[----:B------:R-:W-:Y:S01]  /*34c0*/  LOP3.LUT R37, R62, 0xffff0000, RZ, 0xc0, !PT ;  /* 0xffff00003e257812 */ /* 0x000fe200078ec0ff */
[----:B------:R-:W-:Y:S01]  /*34d0*/  IMAD.U32 R101, R101, 0x10000, RZ ;  /* 0x0001000065657824 */ /* 0x000fe200078e00ff */
[----:B------:R-:W-:Y:S01]  /*34e0*/  LOP3.LUT R39, R39, 0xffff0000, RZ, 0xc0, !PT ;  /* 0xffff000027277812 */ /* 0x000fe200078ec0ff */
[C---:B------:R-:W-:Y:S01]  /*34f0*/  FFMA.FTZ R114, R61.reuse, R107, -R114 ;  /* 0x0000006b3d727223 */ /* 0x040fe20000010872 */
        /* <DEDUP_REMOVED lines=12> */
[----:B------:R-:W-:-:S07]  /*35c0*/  F2FP.BF16.F32.PACK_AB R36, R36, R103 ;  /* 0x000000672424723e */ /* 0x000fce00000010ff */
.L_x_10218:
[----:B------:R-:W-:Y:S05]  /*35d0*/  BSYNC B3 ;  /* 0x0000000000037941 */ /* 0x000fea0003800000 */
.L_x_10217:
[----:B--2---:R1:W-:Y:S02]  /*35e0*/  STG.E.128 desc[UR60][R50.64], R36 ;  /* 0x0000002432007986 */ /* 0x0043e4000c101d3c */
.L_x_10216:
[----:B------:R-:W-:Y:S05]  /*35f0*/  BSYNC B2 ;  /* 0x0000000000027941 */ /* 0x000fea0003800000 */
.L_x_10215:
[----:B------:R-:W-:Y:S05]  /*3600*/  @P2 BRA `(.L_x_10214) ;  /* 0x0000000000d02947 */ /* 0x000fea0003800000 */
[----:B-1----:R1:W2:Y:S01]  /*3610*/  LDS.128 R36, [R105] ;  /* 0x0000000069247984 */ /* 0x0022a20000000c00 */
[----:B------:R-:W-:Y:S01]  /*3620*/  ISETP.GE.AND P4, PT, R202, R104, PT ;  /* 0x00000068ca00720c */ /* 0x000fe20003f86270 */
[----:B------:R-:W-:-:S12]  /*3630*/  BSSY B2, `(.L_x_10219) ;  /* 0x0000030000027945 */ /* 0x000fd80003800000 */
[----:B-1----:R-:W-:Y:S05]  /*3640*/  @P4 BRA `(.L_x_10220) ;  /* 0x0000000000b84947 */ /* 0x002fea0003800000 */
[----:B------:R-:W-:Y:S01]  /*3650*/  SHF.R.U32.HI R62, RZ, 0x10, R57 ;  /* 0x00000010ff3e7819 */ /* 0x000fe20000011639 */
[----:B--2---:R-:W-:Y:S01]  /*3660*/  IMAD.U32 R101, R37, 0x10000, RZ ;  /* 0x0001000025657824 */ /* 0x004fe200078e00ff */
[----:B------:R-:W-:Y:S02]  /*3670*/  SHF.R.U32.HI R61, RZ, 0x10, R59 ;  /* 0x00000010ff3d7819 */ /* 0x000fe4000001163b */
[----:B------:R-:W-:Y:S01]  /*3680*/  SHF.R.U64 R60, R56, 0x10, R57 ;  /* 0x00000010383c7819 */ /* 0x000fe20000001239 */
[----:B------:R-:W-:Y:S01]  /*3690*/  IMAD.U32 R56, R38, 0x10000, RZ ;  /* 0x0001000026387824 */ /* 0x000fe200078e00ff */
[----:B------:R-:W-:Y:S01]  /*36a0*/  SHF.R.U64 R58, R58, 0x10, R59 ;  /* 0x000000103a3a7819 */ /* 0x000fe2000000123b */
[----:B------:R-:W-:Y:S01]  /*36b0*/  IMAD.U32 R59, R39, 0x10000, RZ ;  /* 0x00010000273b7824 */ /* 0x000fe200078e00ff */
[----:B------:R-:W-:Y:S02]  /*36c0*/  PRMT R62, R117, 0x5432, R62 ;  /* 0x00005432753e7816 */ /* 0x000fe4000000003e */
[----:B------:R-:W-:-:S02]  /*36d0*/  LOP3.LUT R57, R38, 0xffff0000, RZ, 0xc0, !PT ;  /* 0xffff000026397812 */ /* 0x000fc400078ec0ff */
[----:B------:R-:W-:Y:S02]  /*36e0*/  PRMT R61, R123, 0x5410, R61 ;  /* 0x000054107b3d7816 */ /* 0x000fe4000000003d */
[----:B------:R-:W-:Y:S02]  /*36f0*/  LOP3.LUT R38, R39, 0xffff0000, RZ, 0xc0, !PT ;  /* 0xffff000027267812 */ /* 0x000fe400078ec0ff */
[----:B------:R-:W-:Y:S01]  /*3700*/  PRMT R39, R116, 0x5432, R60 ;  /* 0x0000543274277816 */ /* 0x000fe2000000003c */
        /* <DEDUP_REMOVED lines=10> */
[----:B------:R-:W-:Y:S01]  /*37b0*/  FMUL.FTZ R110, R103, R102 ;  /* 0x00000066676e7220 */ /* 0x000fe20000410000 */
[----:B------:R-:W-:Y:S01]  /*37c0*/  LOP3.LUT R61, R61, 0xffff0000, RZ, 0xc0, !PT ;  /* 0xffff00003d3d7812 */ /* 0x000fe200078ec0ff */
[----:B------:R-:W-:Y:S01]  /*37d0*/  IMAD.U32 R39, R39, 0x10000, RZ ;  /* 0x0001000027277824 */ /* 0x000fe200078e00ff */
[----:B------:R-:W-:Y:S01]  /*37e0*/  LOP3.LUT R36, R36, 0xffff0000, RZ, 0xc0, !PT ;  /* 0xffff000024247812 */ /* 0x000fe200078ec0ff */
[----:B------:R-:W-:Y:S01]  /*37f0*/  FMUL.FTZ R103, R103, R100 ;  /* 0x0000006467677220 */ /* 0x000fe20000410000 */
[----:B------:R-:W-:Y:S01]  /*3800*/  FFMA.FTZ R63, R56, R63, -R107 ;  /* 0x0000003f383f7223 */ /* 0x000fe2000001086b */
[----:B------:R-:W-:-:S02]  /*3810*/  IMAD.U32 R58, R58, 0x10000, RZ ;  /* 0x000100003a3a7824 */ /* 0x000fc400078e00ff */
[----:B------:R-:W-:Y:S01]  /*3820*/  FFMA.FTZ R56, R56, R60, R57 ;  /* 0x0000003c38387223 */ /* 0x000fe20000010039 */
[C---:B------:R-:W-:Y:S01]  /*3830*/  FMUL.FTZ R60, R38.reuse, R62 ;  /* 0x0000003e263c7220 */ /* 0x040fe20000410000 */
[----:B------:R-:W-:Y:S01]  /*3840*/  FMUL.FTZ R57, R38, R61 ;  /* 0x0000003d26397220 */ /* 0x000fe20000410000 */
[C---:B------:R-:W-:Y:S01]  /*3850*/  FFMA.FTZ R100, R101.reuse, R100, -R110 ;  /* 0x0000006465647223 */ /* 0x040fe2000001086e */
[C---:B------:R-:W-:Y:S01]  /*3860*/  FMUL.FTZ R38, R36.reuse, R39 ;  /* 0x0000002724267220 */ /* 0x040fe20000410000 */
[----:B------:R-:W-:Y:S01]  /*3870*/  FFMA.FTZ R101, R101, R102, R103 ;  /* 0x0000006665657223 */ /* 0x000fe20000010067 */
[-C--:B------:R-:W-:Y:S01]  /*3880*/  FMUL.FTZ R36, R36, R58.reuse ;  /* 0x0000003a24247220 */ /* 0x080fe20000410000 */
[----:B------:R-:W-:Y:S01]  /*3890*/  FFMA.FTZ R60, R59, R61, -R60 ;  /* 0x0000003d3b3c7223 */ /* 0x000fe2000001083c */
[----:B------:R-:W-:Y:S01]  /*38a0*/  FFMA.FTZ R38, R37, R58, -R38 ;  /* 0x0000003a25267223 */ /* 0x000fe20000010826 */
[----:B------:R-:W-:Y:S01]  /*38b0*/  FFMA.FTZ R57, R59, R62, R57 ;  /* 0x0000003e3b397223 */ /* 0x000fe20000010039 */
[----:B------:R-:W-:Y:S01]  /*38c0*/  FFMA.FTZ R37, R37, R39, R36 ;  /* 0x0000002725257223 */ /* 0x000fe20000010024 */
[----:B------:R-:W-:-:S02]  /*38d0*/  F2FP.BF16.F32.PACK_AB R100, R101, R100 ;  /* 0x000000646564723e */ /* 0x000fc400000010ff */
[----:B------:R-:W-:Y:S02]  /*38e0*/  F2FP.BF16.F32.PACK_AB R56, R56, R63 ;  /* 0x0000003f3838723e */ /* 0x000fe400000010ff */
[----:B------:R-:W-:Y:S01]  /*38f0*/  F2FP.BF16.F32.PACK_AB R36, R37, R38 ;  /* 0x000000262524723e */ /* 0x000fe200000010ff */
[----:B------:R-:W-:Y:S01]  /*3900*/  IMAD.MOV.U32 R37, RZ, RZ, R100 ;  /* 0x000000ffff257224 */ /* 0x000fe200078e0064 */
[----:B------:R-:W-:Y:S01]  /*3910*/  F2FP.BF16.F32.PACK_AB R39, R57, R60 ;  /* 0x0000003c3927723e */ /* 0x000fe200000010ff */
[----:B------:R-:W-:-:S07]  /*3920*/  IMAD.MOV.U32 R38, RZ, RZ, R56 ;  /* 0x000000ffff267224 */ /* 0x000fce00078e0038 */
.L_x_10220:
[----:B------:R-:W-:Y:S05]  /*3930*/  BSYNC B2 ;  /* 0x0000000000027941 */ /* 0x000fea0003800000 */
.L_x_10219:
[----:B--2---:R2:W-:Y:S02]  /*3940*/  STG.E.128 desc[UR60][R50.64+0x40], R36 ;  /* 0x0000402432007986 */ /* 0x0045e4000c101d3c */
.L_x_10214:
[----:B------:R-:W-:Y:S05]  /*3950*/  BSYNC B1 ;  /* 0x0000000000017941 */ /* 0x000fea0003800000 */
.L_x_10213:
[----:B------:R-:W-:Y:S05]  /*3960*/  @P5 BRA `(.L_x_10221) ;  /* 0x0000001c00945947 */ /* 0x000fea0003800000 */
[----:B------:R-:W-:Y:S04]  /*3970*/  BSSY B1, `(.L_x_10222) ;  /* 0x0000035000017945 */ /* 0x000fe80003800000 */
[----:B------:R-:W-:Y:S05]  /*3980*/  @P1 BRA `(.L_x_10223) ;  /* 0x0000000000cc1947 */ /* 0x000fea0003800000 */
        /* <DEDUP_REMOVED lines=8> */
[----:B------:R-:W-:Y:S01]  /*3a10*/  SHF.R.U32.HI R54, RZ, 0x10, R55 ;  /* 0x00000010ff367819 */ /* 0x000fe20000011637 */
[----:B------:R-:W-:Y:S01]  /*3a20*/  IMAD.U32 R55, R37, 0x10000, RZ ;  /* 0x0001000025377824 */ /* 0x000fe200078e00ff */
[----:B------:R-:W-:Y:S02]  /*3a30*/  PRMT R120, R120, 0x5410, R53 ;  /* 0x0000541078787816 */ /* 0x000fe40000000035 */
[----:B------:R-:W-:-:S02]  /*3a40*/  PRMT R122, R122, 0x5410, R57 ;  /* 0x000054107a7a7816 */ /* 0x000fc40000000039 */
        /* <DEDUP_REMOVED lines=8> */
[----:B------:R-:W-:Y:S01]  /*3ad0*/  FMUL.FTZ R60, R53, R58 ;  /* 0x0000003a353c7220 */ /* 0x000fe20000410000 */
[----:B------:R-:W-:Y:S01]  /*3ae0*/  LOP3.LUT R51, R38, 0xffff0000, RZ, 0xc0, !PT ;  /* 0xffff000026337812 */ /* 0x000fe200078ec0ff */
[----:B------:R-:W-:-:S02]  /*3af0*/  IMAD.U32 R52, R119, 0x10000, RZ ;  /* 0x0001000077347824 */ /* 0x000fc400078e00ff */
[-C--:B------:R-:W-:Y:S01]  /*3b00*/  FMUL.FTZ R57, R53, R54.reuse ;  /* 0x0000003635397220 */ /* 0x080fe20000410000 */
[----:B------:R-:W-:Y:S01]  /*3b10*/  IMAD.U32 R56, R121, 0x10000, RZ ;  /* 0x0001000079387824 */ /* 0x000fe200078e00ff */
[----:B------:R-:W-:Y:S01]  /*3b20*/  LOP3.LUT R53, R36, 0xffff0000, RZ, 0xc0, !PT ;  /* 0xffff000024357812 */ /* 0x000fe200078ec0ff */
[----:B------:R-:W-:Y:S01]  /*3b30*/  FFMA.FTZ R36, R55, R54, -R60 ;  /* 0x0000003637247223 */ /* 0x000fe2000001083c */
[----:B------:R-:W-:Y:S01]  /*3b40*/  FMUL.FTZ R59, R51, R52 ;  /* 0x00000034333b7220 */ /* 0x000fe20000410000 */
[----:B------:R-:W-:Y:S01]  /*3b50*/  FFMA.FTZ R55, R55, R58, R57 ;  /* 0x0000003a37377223 */ /* 0x000fe20000010039 */
[----:B------:R-:W-:Y:S01]  /*3b60*/  LOP3.LUT R38, R39, 0xffff0000, RZ, 0xc0, !PT ;  /* 0xffff000027267812 */ /* 0x000fe200078ec0ff */
[-C--:B------:R-:W-:Y:S01]  /*3b70*/  FMUL.FTZ R57, R51, R56.reuse ;  /* 0x0000003833397220 */ /* 0x080fe20000410000 */
[----:B------:R-:W-:Y:S01]  /*3b80*/  LOP3.LUT R119, R119, 0xffff0000, RZ, 0xc0, !PT ;  /* 0xffff000077777812 */ /* 0x000fe200078ec0ff */
[C---:B------:R-:W-:Y:S01]  /*3b90*/  FFMA.FTZ R51, R50.reuse, R56, -R59 ;  /* 0x0000003832337223 */ /* 0x040fe2000001083b */
[----:B------:R-:W-:Y:S01]  /*3ba0*/  LOP3.LUT R121, R121, 0xffff0000, RZ, 0xc0, !PT ;  /* 0xffff000079797812 */ /* 0x000fe200078ec0ff */
[----:B------:R-:W-:Y:S01]  /*3bb0*/  FFMA.FTZ R50, R50, R52, R57 ;  /* 0x0000003432327223 */ /* 0x000fe20000010039 */
[----:B------:R-:W-:-:S02]  /*3bc0*/  IMAD.U32 R39, R39, 0x10000, RZ ;  /* 0x0001000027277824 */ /* 0x000fc400078e00ff */
        /* <DEDUP_REMOVED lines=12> */
[----:B------:R-:W-:-:S07]  /*3c90*/  F2FP.BF16.F32.PACK_AB R39, R39, R52 ;  /* 0x000000342727723e */ /* 0x000fce00000010ff */
.L_x_10225:
[----:B------:R-:W-:Y:S05]  /*3ca0*/  BSYNC B2 ;  /* 0x0000000000027941 */ /* 0x000fea0003800000 */
.L_x_10224:
[----:B--2---:R3:W-:Y:S02]  /*3cb0*/  STG.E.128 desc[UR60][R48.64], R36 ;  /* 0x0000002430007986 */ /* 0x0047e4000c101d3c */
.L_x_10223:
[----:B------:R-:W-:Y:S05]  /*3cc0*/  BSYNC B1 ;  /* 0x0000000000017941 */ /* 0x000fea0003800000 */
.L_x_10222:
[----:B------:R-:W-:Y:S05]  /*3cd0*/  @P2 BRA `(.L_x_10221) ;  /* 0x0000001800b82947 */ /* 0x000fea0003800000 */
[----:B-123--:R1:W2:Y:S01]  /*3ce0*/  LDS.128 R36, [R105+0x2000] ;  /* 0x0020000069247984 */ /* 0x00e2a20000000c00 */
[----:B------:R-:W-:Y:S01]  /*3cf0*/  ISETP.GE.AND P4, PT, R202, R104, PT ;  /* 0x00000068ca00720c */ /* 0x000fe20003f86270 */
[----:B------:R-:W-:-:S12]  /*3d00*/  BSSY B1, `(.L_x_10226) ;  /* 0x000002f000017945 */ /* 0x000fd80003800000 */
[----:B-1----:R-:W-:Y:S05]  /*3d10*/  @P4 BRA `(.L_x_10227) ;  /* 0x0000000000b44947 */ /* 0x002fea0003800000 */
[----:B------:R-:W-:Y:S02]  /*3d20*/  SHF.R.U64 R50, R46, 0x10, R47 ;  /* 0x000000102e327819 */ /* 0x000fe4000000122f */
[--C-:B------:R-:W-:Y:S02]  /*3d30*/  SHF.R.U64 R46, R44, 0x10, R45.reuse ;  /* 0x000000102c2e7819 */ /* 0x100fe4000000122d */
[----:B------:R-:W-:Y:S01]  /*3d40*/  SHF.R.U32.HI R51, RZ, 0x10, R45 ;  /* 0x00000010ff337819 */ /* 0x000fe2000001162d */
[----:B--2---:R-:W-:Y:S01]  /*3d50*/  IMAD.U32 R45, R38, 0x10000, RZ ;  /* 0x00010000262d7824 */ /* 0x004fe200078e00ff */
[----:B------:R-:W-:Y:S02]  /*3d60*/  PRMT R117, R117, 0x5410, R46 ;  /* 0x0000541075757816 */ /* 0x000fe4000000002e */
[----:B------:R-:W-:Y:S02]  /*3d70*/  PRMT R115, R115, 0x5410, R50 ;  /* 0x0000541073737816 */ /* 0x000fe40000000032 */
[----:B------:R-:W-:-:S02]  /*3d80*/  SHF.R.U32.HI R53, RZ, 0x10, R47 ;  /* 0x00000010ff357819 */ /* 0x000fc4000001162f */
[----:B------:R-:W-:Y:S02]  /*3d90*/  PRMT R118, R118, 0x5410, R51 ;  /* 0x0000541076767816 */ /* 0x000fe40000000033 */
[----:B------:R-:W-:Y:S02]  /*3da0*/  LOP3.LUT R46, R37, 0xffff0000, RZ, 0xc0, !PT ;  /* 0xffff0000252e7812 */ /* 0x000fe400078ec0ff */
[----:B------:R-:W-:Y:S01]  /*3db0*/  LOP3.LUT R51, R117, 0xffff0000, RZ, 0xc0, !PT ;  /* 0xffff000075337812 */ /* 0x000fe200078ec0ff */
[----:B------:R-:W-:Y:S01]  /*3dc0*/  IMAD.U32 R54, R118, 0x10000, RZ ;  /* 0x0001000076367824 */ /* 0x000fe200078e00ff */
[----:B------:R-:W-:Y:S01]  /*3dd0*/  LOP3.LUT R50, R115, 0xffff0000, RZ, 0xc0, !PT ;  /* 0xffff000073327812 */ /* 0x000fe200078ec0ff */
[----:B------:R-:W-:Y:S01]  /*3de0*/  IMAD.U32 R117, R117, 0x10000, RZ ;  /* 0x0001000075757824 */ /* 0x000fe200078e00ff */
[----:B------:R-:W-:Y:S01]  /*3df0*/  PRMT R116, R116, 0x5410, R53 ;  /* 0x0000541074747816 */ /* 0x000fe20000000035 */
[----:B------:R-:W-:Y:S01]  /*3e00*/  FMUL.FTZ R56, R46, R51 ;  /* 0x000000332e387220 */ /* 0x000fe20000410000 */
[----:B------:R-:W-:Y:S01]  /*3e10*/  LOP3.LUT R47, R38, 0xffff0000, RZ, 0xc0, !PT ;  /* 0xffff0000262f7812 */ /* 0x000fe200078ec0ff */
[C---:B------:R-:W-:Y:S01]  /*3e20*/  IMAD.U32 R38, R39.reuse, 0x10000, RZ ;  /* 0x0001000027267824 */ /* 0x040fe200078e00ff */
[----:B------:R-:W-:Y:S01]  /*3e30*/  LOP3.LUT R44, R39, 0xffff0000, RZ, 0xc0, !PT ;  /* 0xffff0000272c7812 */ /* 0x000fe200078ec0ff */
[----:B------:R-:W-:-:S02]  /*3e40*/  IMAD.U32 R39, R37, 0x10000, RZ ;  /* 0x0001000025277824 */ /* 0x000fc400078e00ff */
[----:B------:R-:W-:Y:S01]  /*3e50*/  FMUL.FTZ R46, R46, R50 ;  /* 0x000000322e2e7220 */ /* 0x000fe20000410000 */
[----:B------:R-:W-:Y:S02]  /*3e60*/  IMAD.U32 R52, R116, 0x10000, RZ ;  /* 0x0001000074347824 */ /* 0x000fe400078e00ff */
[----:B------:R-:W-:Y:S01]  /*3e70*/  FMUL.FTZ R58, R47, R54 ;  /* 0x000000362f3a7220 */ /* 0x000fe20000410000 */
[C---:B------:R-:W-:Y:S01]  /*3e80*/  FFMA.FTZ R56, R39.reuse, R50, -R56 ;  /* 0x0000003227387223 */ /* 0x040fe20000010838 */
[----:B------:R-:W-:Y:S01]  /*3e90*/  FFMA.FTZ R51, R39, R51, R46 ;  /* 0x0000003327337223 */ /* 0x000fe2000001002e */
[-C--:B------:R-:W-:Y:S01]  /*3ea0*/  FMUL.FTZ R46, R47, R52.reuse ;  /* 0x000000342f2e7220 */ /* 0x080fe20000410000 */
[----:B------:R-:W-:Y:S01]  /*3eb0*/  IMAD.U32 R37, R36, 0x10000, RZ ;  /* 0x0001000024257824 */ /* 0x000fe200078e00ff */
[----:B------:R-:W-:Y:S01]  /*3ec0*/  LOP3.LUT R47, R118, 0xffff0000, RZ, 0xc0, !PT ;  /* 0xffff0000762f7812 */ /* 0x000fe200078ec0ff */
[----:B------:R-:W-:Y:S01]  /*3ed0*/  FFMA.FTZ R58, R45, R52, -R58 ;  /* 0x000000342d3a7223 */ /* 0x000fe2000001083a */
[----:B------:R-:W-:Y:S01]  /*3ee0*/  LOP3.LUT R39, R116, 0xffff0000, RZ, 0xc0, !PT ;  /* 0xffff000074277812 */ /* 0x000fe200078ec0ff */
[----:B------:R-:W-:Y:S01]  /*3ef0*/  IMAD.U32 R115, R115, 0x10000, RZ ;  /* 0x0001000073737824 */ /* 0x000fe200078e00ff */
[----:B------:R-:W-:Y:S01]  /*3f00*/  LOP3.LUT R36, R36, 0xffff0000, RZ, 0xc0, !PT ;  /* 0xffff000024247812 */ /* 0x000fe200078ec0ff */
[----:B------:R-:W-:Y:S01]  /*3f10*/  FFMA.FTZ R45, R45, R54, R46 ;  /* 0x000000362d2d7223 */ /* 0x000fe2000001002e */
[C---:B------:R-:W-:Y:S01]  /*3f20*/  FMUL.FTZ R53, R44.reuse, R47 ;  /* 0x0000002f2c357220 */ /* 0x040fe20000410000 */
[----:B------:R-:W-:Y:S01]  /*3f30*/  FMUL.FTZ R46, R44, R39 ;  /* 0x000000272c2e7220 */ /* 0x000fe20000410000 */
[----:B------:R-:W-:Y:S01]  /*3f40*/  F2FP.BF16.F32.PACK_AB R51, R51, R56 ;  /* 0x000000383333723e */ /* 0x000fe200000010ff */
        /* <DEDUP_REMOVED lines=9> */
[----:B------:R-:W-:-:S07]  /*3fe0*/  IMAD.MOV.U32 R37, RZ, RZ, R51 ;  /* 0x000000ffff257224 */ /* 0x000fce00078e0033 */
.L_x_10227:
[----:B------:R-:W-:Y:S05]  /*3ff0*/  BSYNC B1 ;  /* 0x0000000000017941 */ /* 0x000fea0003800000 */
.L_x_10226:
[----:B--2---:R4:W-:Y:S01]  /*4000*/  STG.E.128 desc[UR60][R48.64+0x40], R36 ;  /* 0x0000402430007986 */ /* 0x0049e2000c101d3c */
[----:B------:R-:W-:Y:S05]  /*4010*/  BRA `(.L_x_10221) ;  /* 0x0000001400e87947 */ /* 0x000fea0003800000 */
.L_x_10205:
[----:B------:R-:W2:Y:S01]  /*4020*/  LDL R44, [R1+0x5c] ;  /* 0x00005c00012c7983 */ /* 0x000ea20000100800 */
[----:B------:R-:W-:Y:S02]  /*4030*/  ISETP.GE.AND P3, PT, R227, R108, PT ;  /* 0x0000006ce300720c */ /* 0x000fe40003f66270 */
[----:B------:R-:W-:Y:S02]  /*4040*/  CS2R R46, SRZ ;  /* 0x00000000002e7805 */ /* 0x000fe4000001ff00 */
[----:B------:R-:W-:-:S13]  /*4050*/  ISETP.GE.OR P3, PT, R16, R104, P3 ;  /* 0x000000681000720c */ /* 0x000fda0001f66670 */
[----:B------:R-:W-:Y:S01]  /*4060*/  @!P3 IADD3 R37, P4, P5, R32, R36, R5 ;  /* 0x000000242025b210 */ /* 0x000fe20007d9e005 */
[----:B------:R-:W0:Y:S08]  /*4070*/  @!P3 LDC.64 R52, c[0x0][0x3e8] ;  /* 0x0000fa00ff34bb82 */ /* 0x000e300000000a00 */
[----:B------:R-:W1:Y:S01]  /*4080*/  @!P3 LDC.64 R56, c[0x0][0x400] ;  /* 0x00010000ff38bb82 */ /* 0x000e620000000a00 */
[----:B--2---:R-:W-:-:S02]  /*4090*/  R2UR UR4, R44 ;  /* 0x000000002c0472ca */ /* 0x004fc400000e0000 */
[----:B------:R-:W-:Y:S02]  /*40a0*/  @!P3 IADD3.X R44, R80, R107, R6, P4, P5 ;  /* 0x0000006b502cb210 */ /* 0x000fe400027ea406 */
[----:B------:R-:W-:-:S04]  /*40b0*/  @!P3 IADD3 R54, P4, P5, R64, R38, R3 ;  /* 0x000000264036b210 */ /* 0x000fc80007d9e003 */
        /* <DEDUP_REMOVED lines=33> */
[----:B----4-:R-:W-:Y:S01]  /*42d0*/  IMAD.MOV.U32 R56, RZ, RZ, R47 ;  /* 0x000000ffff387224 */ /* 0x010fe200078e002f */
[----:B------:R-:W-:Y:S01]  /*42e0*/  PRMT R128, R128, 0x5410, R59 ;  /* 0x0000541080807816 */ /* 0x000fe2000000003b */
        /* <DEDUP_REMOVED lines=11> */
[----:B---3--:R-:W-:Y:S01]  /*43a0*/  IMAD.MOV.U32 R56, RZ, RZ, R50 ;  /* 0x000000ffff387224 */ /* 0x008fe200078e0032 */
[----:B------:R-:W-:Y:S01]  /*43b0*/  PRMT R117, R117, 0x5410, R62 ;  /* 0x0000541075757816 */ /* 0x000fe2000000003e */
        /* <DEDUP_REMOVED lines=17> */
.L_x_10228:
        /* <DEDUP_REMOVED lines=9> */
.L_x_10508:
[----:B------:R-:W-:Y:S05]  /*4560*/  BSYNC B1 ;  /* 0x0000000000017941 */ /* 0x000fea0003800000 */
.L_x_10229:
[----:B------:R-:W-:Y:S01]  /*4570*/  ISETP.GE.OR P5, PT, R19, R108, P1 ;  /* 0x0000006c1300720c */ /* 0x000fe20000fa6670 */
[----:B------:R-:W-:-:S12]  /*4580*/  BSSY B1, `(.L_x_10231) ;  /* 0x0000083000017945 */ /* 0x000fd80003800000 */
[----:B------:R-:W-:Y:S05]  /*4590*/  @P5 BRA `(.L_x_10232) ;  /* 0x0000000800045947 */ /* 0x000fea0003800000 */
[-C--:B--2---:R-:W-:Y:S01]  /*45a0*/  IMAD R56, R231, R104.reuse, RZ ;  /* 0x00000068e7387224 */ /* 0x084fe200078e02ff */
[----:B------:R-:W-:Y:S01]  /*45b0*/  BSSY B2, `(.L_x_10233) ;  /* 0x0000073000027945 */ /* 0x000fe20003800000 */
[----:B------:R-:W-:-:S04]  /*45c0*/  IMAD.WIDE.U32 R106, R19, R104, R102 ;  /* 0x00000068136a7225 */ /* 0x000fc800078e0066 */
[----:B------:R-:W-:Y:S01]  /*45d0*/  IMAD R57, R19, R105, R56 ;  /* 0x0000006913397224 */ /* 0x000fe200078e0238 */
[----:B------:R-:W-:Y:S01]  /*45e0*/  SEL R56, R75, R111, !P0 ;  /* 0x0000006f4b387207 */ /* 0x000fe20004000000 */
[----:B------:R-:W-:Y:S01]  /*45f0*/  IMAD R59, R2, 0x1800, R91 ;  /* 0x00001800023b7824 */ /* 0x000fe200078e025b */
[----:B------:R-:W-:Y:S01]  /*4600*/  IADD3 R112, P5, P6, R12, R106, R85 ;  /* 0x0000006a0c707210 */ /* 0x000fe20007ebe055 */
[----:B------:R-:W-:Y:S01]  /*4610*/  IMAD.IADD R114, R57, 0x1, R107 ;  /* 0x0000000139727824 */ /* 0x000fe200078e026b */
[----:B------:R-:W-:-:S04]  /*4620*/  SHF.R.S32.HI R57, RZ, 0x1f, R56 ;  /* 0x0000001fff397819 */ /* 0x000fc80000011438 */
[----:B------:R-:W-:Y:S01]  /*4630*/  LEA.HI R57, R57, R56, RZ, 0x4 ;  /* 0x0000003839397211 */ /* 0x000fe200078f20ff */
[----:B------:R-:W-:Y:S01]  /*4640*/  IMAD R56, R59, 0x2, R18 ;  /* 0x000000023b387824 */ /* 0x000fe200078e0212 */
[----:B------:R-:W-:Y:S02]  /*4650*/  IADD3.X R113, R72, R114, R87, P5, P6 ;  /* 0x0000007248717210 */ /* 0x000fe40002fec457 */
[----:B------:R-:W-:-:S05]  /*4660*/  LEA.HI.SX32 R57, R57, R84, 0x1c ;  /* 0x0000005439397211 */ /* 0x000fca00078fe2ff */
[----:B------:R-:W-:-:S05]  /*4670*/  IMAD.SHL.U32 R115, R57, 0x8, RZ ;  /* 0x0000000839737824 */ /* 0x000fca00078e00ff */
[----:B------:R-:W-:-:S04]  /*4680*/  LOP3.LUT R57, R83, 0x38, R115, 0xf8, !PT ;  /* 0x0000003853397812 */ /* 0x000fc800078ef873 */
[----:B------:R-:W-:-:S05]  /*4690*/  LOP3.LUT R57, R57, R86, RZ, 0x3c, !PT ;  /* 0x0000005639397212 */ /* 0x000fca00078e3cff */
[----:B------:R-:W-:-:S04]  /*46a0*/  IMAD R57, R218, 0x200, R57 ;  /* 0x00000200da397824 */ /* 0x000fc800078e0239 */
[----:B------:R-:W-:-:S04]  /*46b0*/  IMAD R57, R2, 0x1800, R57 ;  /* 0x0000180002397824 */ /* 0x000fc800078e0239 */
[----:B------:R-:W-:Y:S02]  /*46c0*/  IMAD R60, R57, 0x2, R18 ;  /* 0x00000002393c7824 */ /* 0x000fe400078e0212 */
[----:B------:R-:W1:Y:S04]  /*46d0*/  LDS.128 R56, [R56+0x1c400] ;  /* 0x01c4000038387984 */ /* 0x000e680000000c00 */
[----:B------:R-:W2:Y:S01]  /*46e0*/  LDS.128 R60, [R60+0x1c400] ;  /* 0x01c400003c3c7984 */ /* 0x000ea20000000c00 */
[----:B------:R-:W-:Y:S05]  /*46f0*/  @P4 BRA `(.L_x_10234) ;  /* 0x0000000400784947 */ /* 0x000fea0003800000 */
[----:B------:R-:W-:Y:S01]  /*4700*/  SHF.R.U32.HI R116, RZ, 0x10, R45 ;  /* 0x00000010ff747819 */ /* 0x000fe2000001162d */
[----:B--2---:R-:W-:Y:S01]  /*4710*/  IMAD.U32 R121, R61, 0x10000, RZ ;  /* 0x000100003d797824 */ /* 0x004fe200078e00ff */
[----:B------:R-:W-:Y:S01]  /*4720*/  SHF.R.U32.HI R120, RZ, 0x10, R37 ;  /* 0x00000010ff787819 */ /* 0x000fe20000011625 */
[----:B------:R-:W-:Y:S01]  /*4730*/  IMAD.U32 R124, R63, 0x10000, RZ ;  /* 0x000100003f7c7824 */ /* 0x000fe200078e00ff */
[----:B------:R-:W-:Y:S02]  /*4740*/  PRMT R116, R118, 0x5432, R116 ;  /* 0x0000543276747816 */ /* 0x000fe40000000074 */
[----:B------:R-:W-:Y:S01]  /*4750*/  PRMT R120, R117, 0x5432, R120 ;  /* 0x0000543275787816 */ /* 0x000fe20000000078 */
[C---:B-1----:R-:W-:Y:S01]  /*4760*/  IMAD.U32 R117, R57.reuse, 0x10000, RZ ;  /* 0x0001000039757824 */ /* 0x042fe200078e00ff */
[----:B------:R-:W-:Y:S01]  /*4770*/  LOP3.LUT R57, R57, 0xffff0000, RZ, 0xc0, !PT ;  /* 0xffff000039397812 */ /* 0x000fe200078ec0ff */
[C---:B------:R-:W-:Y:S01]  /*4780*/  IMAD.U32 R119, R116.reuse, 0x10000, RZ ;  /* 0x0001000074777824 */ /* 0x040fe200078e00ff */
[----:B------:R-:W-:Y:S01]  /*4790*/  LOP3.LUT R116, R116, 0xffff0000, RZ, 0xc0, !PT ;  /* 0xffff000074747812 */ /* 0x000fe200078ec0ff */
[----:B------:R-:W-:Y:S01]  /*47a0*/  IMAD.U32 R118, R120, 0x10000, RZ ;  /* 0x0001000078767824 */ /* 0x000fe200078e00ff */
[----:B------:R-:W-:Y:S01]  /*47b0*/  SHF.R.U64 R46, R46, 0x10, R47 ;  /* 0x000000102e2e7819 */ /* 0x000fe2000000122f */
[CC--:B------:R-:W-:Y:S01]  /*47c0*/  FMUL.FTZ R122, R121.reuse, R119.reuse ;  /* 0x00000077797a7220 */ /* 0x0c0fe20000410000 */
[----:B------:R-:W-:Y:S01]  /*47d0*/  SHF.R.U64 R44, R44, 0x10, R45 ;  /* 0x000000102c2c7819 */ /* 0x000fe2000000122d */
[-C--:B------:R-:W-:Y:S01]  /*47e0*/  FMUL.FTZ R121, R121, R118.reuse ;  /* 0x0000007679797220 */ /* 0x080fe20000410000 */
[----:B------:R-:W-:Y:S01]  /*47f0*/  SHF.R.U64 R36, R36, 0x10, R37 ;  /* 0x0000001024247819 */ /* 0x000fe20000001225 */
[C---:B------:R-:W-:Y:S01]  /*4800*/  FFMA.FTZ R118, R117.reuse, R118, -R122 ;  /* 0x0000007675767223 */ /* 0x040fe2000001087a */
[----:B------:R-:W-:Y:S01]  /*4810*/  PRMT R44, R130, 0x5432, R44 ;  /* 0x00005432822c7816 */ /* 0x000fe2000000002c */
[----:B------:R-:W-:Y:S01]  /*4820*/  FFMA.FTZ R117, R117, R119, R121 ;  /* 0x0000007775757223 */ /* 0x000fe20000010079 */
[----:B------:R-:W-:Y:S01]  /*4830*/  LOP3.LUT R119, R61, 0xffff0000, RZ, 0xc0, !PT ;  /* 0xffff00003d777812 */ /* 0x000fe200078ec0ff */
[----:B------:R-:W-:Y:S01]  /*4840*/  IMAD.U32 R37, R56, 0x10000, RZ ;  /* 0x0001000038257824 */ /* 0x000fe200078e00ff */
[----:B------:R-:W-:Y:S01]  /*4850*/  LOP3.LUT R61, R120, 0xffff0000, RZ, 0xc0, !PT ;  /* 0xffff0000783d7812 */ /* 0x000fe200078ec0ff */
[----:B------:R-:W-:Y:S01]  /*4860*/  IMAD.U32 R45, R58, 0x10000, RZ ;  /* 0x000100003a2d7824 */ /* 0x000fe200078e00ff */
[----:B------:R-:W-:Y:S01]  /*4870*/  SHF.R.U64 R38, R38, 0x10, R39 ;  /* 0x0000001026267819 */ /* 0x000fe20000001227 */
[----:B------:R-:W-:Y:S01]  /*4880*/  FMUL.FTZ R120, R119, R116 ;  /* 0x0000007477787220 */ /* 0x000fe20000410000 */
[----:B------:R-:W-:Y:S01]  /*4890*/  PRMT R36, R129, 0x5432, R36 ;  /* 0x0000543281247816 */ /* 0x000fe20000000024 */
[-C--:B------:R-:W-:Y:S01]  /*48a0*/  FMUL.FTZ R119, R119, R61.reuse ;  /* 0x0000003d77777220 */ /* 0x080fe20000410000 */
[----:B------:R-:W-:Y:S01]  /*48b0*/  LOP3.LUT R56, R56, 0xffff0000, RZ, 0xc0, !PT ;  /* 0xffff000038387812 */ /* 0x000fe200078ec0ff */
[----:B------:R-:W-:Y:S01]  /*48c0*/  FFMA.FTZ R61, R57, R61, -R120 ;  /* 0x0000003d393d7223 */ /* 0x000fe20000010878 */
[----:B------:R-:W-:-:S02]  /*48d0*/  IMAD.U32 R120, R59, 0x10000, RZ ;  /* 0x000100003b787824 */ /* 0x000fc400078e00ff */
[----:B------:R-:W-:Y:S01]  /*48e0*/  FFMA.FTZ R57, R57, R116, R119 ;  /* 0x0000007439397223 */ /* 0x000fe20000010077 */
[----:B------:R-:W-:Y:S02]  /*48f0*/  SHF.R.U32.HI R116, RZ, 0x10, R47 ;  /* 0x00000010ff747819 */ /* 0x000fe4000001162f */
[----:B------:R-:W-:Y:S01]  /*4900*/  SHF.R.U32.HI R119, RZ, 0x10, R39 ;  /* 0x00000010ff777819 */ /* 0x000fe20000011627 */
[----:B------:R-:W-:Y:S01]  /*4910*/  IMAD.U32 R39, R60, 0x10000, RZ ;  /* 0x000100003c277824 */ /* 0x000fe200078e00ff */
[C---:B------:R-:W-:Y:S02]  /*4920*/  PRMT R116, R123.reuse, 0x5432, R116 ;  /* 0x000054327b747816 */ /* 0x040fe40000000074 */
[----:B------:R-:W-:Y:S02]  /*4930*/  PRMT R119, R123, 0x5410, R119 ;  /* 0x000054107b777816 */ /* 0x000fe40000000077 */
[----:B------:R-:W-:Y:S01]  /*4940*/  LOP3.LUT R47, R59, 0xffff0000, RZ, 0xc0, !PT ;  /* 0xffff00003b2f7812 */ /* 0x000fe200078ec0ff */
[C---:B------:R-:W-:Y:S01]  /*4950*/  IMAD.U32 R121, R116.reuse, 0x10000, RZ ;  /* 0x0001000074797824 */ /* 0x040fe200078e00ff */
[----:B------:R-:W-:Y:S01]  /*4960*/  LOP3.LUT R59, R63, 0xffff0000, RZ, 0xc0, !PT ;  /* 0xffff00003f3b7812 */ /* 0x000fe200078ec0ff */
[C---:B------:R-:W-:Y:S01]  /*4970*/  IMAD.U32 R122, R119.reuse, 0x10000, RZ ;  /* 0x00010000777a7824 */ /* 0x040fe200078e00ff */
[----:B------:R-:W-:Y:S01]  /*4980*/  LOP3.LUT R116, R116, 0xffff0000, RZ, 0xc0, !PT ;  /* 0xffff000074747812 */ /* 0x000fe200078ec0ff */
[C---:B------:R-:W-:Y:S01]  /*4990*/  FMUL.FTZ R123, R124.reuse, R121 ;  /* 0x000000797c7b7220 */ /* 0x040fe20000410000 */
[----:B------:R-:W-:Y:S01]  /*49a0*/  LOP3.LUT R119, R119, 0xffff0000, RZ, 0xc0, !PT ;  /* 0xffff000077777812 */ /* 0x000fe200078ec0ff */
[----:B------:R-:W-:Y:S01]  /*49b0*/  FMUL.FTZ R124, R124, R122 ;  /* 0x0000007a7c7c7220 */ /* 0x000fe20000410000 */
[----:B------:R-:W-:Y:S01]  /*49c0*/  LOP3.LUT R60, R60, 0xffff0000, RZ, 0xc0, !PT ;  /* 0xffff00003c3c7812 */ /* 0x000fe200078ec0ff */
[----:B------:R-:W-:Y:S01]  /*49d0*/  FMUL.FTZ R63, R59, R116 ;  /* 0x000000743b3f7220 */ /* 0x000fe20000410000 */
[----:B------:R-:W-:Y:S01]  /*49e0*/  PRMT R46, R127, 0x5432, R46 ;  /* 0x000054327f2e7816 */ /* 0x000fe2000000002e */
[-C--:B------:R-:W-:Y:S01]  /*49f0*/  FMUL.FTZ R59, R59, R119.reuse ;  /* 0x000000773b3b7220 */ /* 0x080fe20000410000 */
[----:B------:R-:W-:Y:S01]  /*4a00*/  FFMA.FTZ R123, R120, R122, -R123 ;  /* 0x0000007a787b7223 */ /* 0x000fe2000001087b */
[----:B------:R-:W-:Y:S01]  /*4a10*/  FFMA.FTZ R63, R47, R119, -R63 ;  /* 0x000000772f3f7223 */ /* 0x000fe2000001083f */
[----:B------:R-:W-:-:S02]  /*4a20*/  IMAD.U32 R119, R44, 0x10000, RZ ;  /* 0x000100002c777824 */ /* 0x000fc400078e00ff */
[----:B------:R-:W-:Y:S01]  /*4a30*/  FFMA.FTZ R59, R47, R116, R59 ;  /* 0x000000742f3b7223 */ /* 0x000fe2000001003b */
[----:B------:R-:W-:Y:S01]  /*4a40*/  IMAD.U32 R47, R36, 0x10000, RZ ;  /* 0x00010000242f7824 */ /* 0x000fe200078e00ff */
[----:B------:R-:W-:Y:S01]  /*4a50*/  LOP3.LUT R44, R44, 0xffff0000, RZ, 0xc0, !PT ;  /* 0xffff00002c2c7812 */ /* 0x000fe200078ec0ff */
[C---:B------:R-:W-:Y:S01]  /*4a60*/  FMUL.FTZ R116, R39.reuse, R119 ;  /* 0x0000007727747220 */ /* 0x040fe20000410000 */
[----:B------:R-:W-:Y:S01]  /*4a70*/  LOP3.LUT R36, R36, 0xffff0000, RZ, 0xc0, !PT ;  /* 0xffff000024247812 */ /* 0x000fe200078ec0ff */
[----:B------:R-:W-:Y:S01]  /*4a80*/  FMUL.FTZ R39, R39, R47 ;  /* 0x0000002f27277220 */ /* 0x000fe20000410000 */
[----:B------:R-:W-:Y:S01]  /*4a90*/  FFMA.FTZ R124, R120, R121, R124 ;  /* 0x00000079787c7223 */ /* 0x000fe2000001007c */
[C---:B------:R-:W-:Y:S01]  /*4aa0*/  FFMA.FTZ R116, R37.reuse, R47, -R116 ;  /* 0x0000002f25747223 */ /* 0x040fe20000010874 */
[----:B------:R-:W-:Y:S01]  /*4ab0*/  FMUL.FTZ R47, R60, R44 ;  /* 0x0000002c3c2f7220 */ /* 0x000fe20000410000 */
[----:B------:R-:W-:Y:S01]  /*4ac0*/  LOP3.LUT R120, R58, 0xffff0000, RZ, 0xc0, !PT ;  /* 0xffff00003a787812 */ /* 0x000fe200078ec0ff */
[-C--:B------:R-:W-:Y:S01]  /*4ad0*/  FMUL.FTZ R60, R60, R36.reuse ;  /* 0x000000243c3c7220 */ /* 0x080fe20000410000 */
[----:B------:R-:W-:Y:S01]  /*4ae0*/  PRMT R38, R128, 0x5432, R38 ;  /* 0x0000543280267816 */ /* 0x000fe20000000026 */
[----:B------:R-:W-:Y:S01]  /*4af0*/  FFMA.FTZ R47, R56, R36, -R47 ;  /* 0x00000024382f7223 */ /* 0x000fe2000001082f */
[C---:B------:R-:W-:Y:S01]  /*4b00*/  IMAD.U32 R58, R62.reuse, 0x10000, RZ ;  /* 0x000100003e3a7824 */ /* 0x040fe200078e00ff */
[----:B------:R-:W-:Y:S01]  /*4b10*/  LOP3.LUT R62, R62, 0xffff0000, RZ, 0xc0, !PT ;  /* 0xffff00003e3e7812 */ /* 0x000fe200078ec0ff */
[C---:B------:R-:W-:Y:S01]  /*4b20*/  IMAD.U32 R36, R46.reuse, 0x10000, RZ ;  /* 0x000100002e247824 */ /* 0x040fe200078e00ff */
[----:B------:R-:W-:Y:S01]  /*4b30*/  LOP3.LUT R46, R46, 0xffff0000, RZ, 0xc0, !PT ;  /* 0xffff00002e2e7812 */ /* 0x000fe200078ec0ff */
[----:B------:R-:W-:Y:S01]  /*4b40*/  FFMA.FTZ R39, R37, R119, R39 ;  /* 0x0000007725277223 */ /* 0x000fe20000010027 */
[C---:B------:R-:W-:Y:S01]  /*4b50*/  IMAD.U32 R37, R38.reuse, 0x10000, RZ ;  /* 0x0001000026257824 */ /* 0x040fe200078e00ff */
[----:B------:R-:W-:Y:S01]  /*4b60*/  LOP3.LUT R38, R38, 0xffff0000, RZ, 0xc0, !PT ;  /* 0xffff000026267812 */ /* 0x000fe200078ec0ff */
[----:B------:R-:W-:Y:S01]  /*4b70*/  FFMA.FTZ R60, R56, R44, R60 ;  /* 0x0000002c383c7223 */ /* 0x000fe2000001003c */
        /* <DEDUP_REMOVED lines=22> */
.L_x_10234:
[----:B------:R-:W-:Y:S05]  /*4ce0*/  BSYNC B2 ;  /* 0x0000000000027941 */ /* 0x000fea0003800000 */
.L_x_10233:
[----:B------:R-:W-:Y:S02]  /*4cf0*/  ISETP.GE.AND P5, PT, R115, R110, PT ;  /* 0x0000006e7300720c */ /* 0x000fe40003fa6270 */
[----:B------:R-:W-:-:S11]  /*4d00*/  P2R R36, PR, RZ, 0x1 ;  /* 0x00000001ff247803 */ /* 0x000fd60000000000 */
[--C-:B------:R-:W-:Y:S02]  /*4d10*/  @!P5 SHF.R.S32.HI R37, RZ, 0x1f, R115.reuse ;  /* 0x0000001fff25d819 */ /* 0x100fe40000011473 */
[----:B------:R-:W-:-:S04]  /*4d20*/  @!P5 IADD3 R106, P0, P6, R12, R106, R115 ;  /* 0x0000006a0c6ad210 */ /* 0x000fc80007e1e073 */
[----:B------:R-:W-:Y:S02]  /*4d30*/  @!P5 IADD3.X R114, R72, R114, R37, P0, P6 ;  /* 0x000000724872d210 */ /* 0x000fe400007ec425 */
[----:B------:R-:W-:Y:S02]  /*4d40*/  ISETP.NE.AND P0, PT, R36, RZ, PT ;  /* 0x000000ff2400720c */ /* 0x000fe40003f05270 */
[----:B------:R-:W-:-:S04]  /*4d50*/  LEA R36, P6, R112, R100, 0x1 ;  /* 0x0000006470247211 */ /* 0x000fc800078c08ff */
[----:B------:R-:W-:Y:S02]  /*4d60*/  LEA.HI.X R37, R112, R101, R113, 0x1, P6 ;  /* 0x0000006570257211 */ /* 0x000fe400030f0c71 */
[----:B------:R-:W-:-:S03]  /*4d70*/  @!P5 LEA R38, P6, R106, R100, 0x1 ;  /* 0x000000646a26d211 */ /* 0x000fc600078c08ff */
[----:B-1----:R1:W-:Y:S01]  /*4d80*/  STG.E.128 desc[UR60][R36.64], R56 ;  /* 0x0000003824007986 */ /* 0x0023e2000c101d3c */
[----:B------:R-:W-:-:S05]  /*4d90*/  @!P5 LEA.HI.X R39, R106, R101, R114, 0x1, P6 ;  /* 0x000000656a27d211 */ /* 0x000fca00030f0c72 */
[----:B--2---:R1:W-:Y:S04]  /*4da0*/  @!P5 STG.E.128 desc[UR60][R38.64], R60 ;  /* 0x0000003c2600d986 */ /* 0x0043e8000c101d3c */
.L_x_10232:
[----:B------:R-:W-:Y:S05]  /*4db0*/  BSYNC B1 ;  /* 0x0000000000017941 */ /* 0x000fea0003800000 */
.L_x_10231:
[C---:B------:R-:W-:Y:S01]  /*4dc0*/  ISETP.GE.OR P5, PT, R227.reuse, R108, P1 ;  /* 0x0000006ce300720c */ /* 0x040fe20000fa6670 */
        /* <DEDUP_REMOVED lines=11> */
[----:B------:R-:W-:Y:S01]  /*4e80*/  LEA.HI.X R57, R36, R101, R37, 0x1, P5 ;  /* 0x0000006524397211 */ /* 0x000fe200028f0c25 */
[----:B------:R-:W-:Y:S01]  /*4e90*/  IMAD R37, R2, 0x1800, R88 ;  /* 0x0000180002257824 */ /* 0x000fe200078e0258 */
[----:B------:R-:W-:-:S03]  /*4ea0*/  SHF.R.S32.HI R36, RZ, 0x1f, R111 ;  /* 0x0000001fff247819 */ /* 0x000fc6000001146f */
[----:B------:R-:W-:Y:S01]  /*4eb0*/  IMAD R37, R37, 0x2, R18 ;  /* 0x0000000225257824 */ /* 0x000fe200078e0212 */
[----:B------:R-:W-:-:S04]  /*4ec0*/  LEA.HI R111, R36, R111, RZ, 0x4 ;  /* 0x0000006f246f7211 */ /* 0x000fc800078f20ff */
[----:B------:R-:W-:-:S05]  /*4ed0*/  LEA.HI.SX32 R61, R111, R84, 0x1c ;  /* 0x000000546f3d7211 */ /* 0x000fca00078fe2ff */
[----:B------:R-:W-:-:S05]  /*4ee0*/  IMAD.SHL.U32 R61, R61, 0x8, RZ ;  /* 0x000000083d3d7824 */ /* 0x000fca00078e00ff */
[----:B------:R-:W-:-:S04]  /*4ef0*/  LOP3.LUT R36, R215, 0x38, R61, 0xf8, !PT ;  /* 0x00000038d7247812 */ /* 0x000fc800078ef83d */
[----:B------:R-:W-:-:S05]  /*4f00*/  LOP3.LUT R36, R36, R38, RZ, 0x3c, !PT ;  /* 0x0000002624247212 */ /* 0x000fca00078e3cff */
[----:B------:R-:W-:-:S04]  /*4f10*/  IMAD.IADD R39, R219, 0x1, R36 ;  /* 0x00000001db277824 */ /* 0x000fc800078e0224 */
[----:B------:R-:W-:-:S04]  /*4f20*/  IMAD R39, R2, 0x1800, R39 ;  /* 0x0000180002277824 */ /* 0x000fc800078e0227 */
[----:B------:R-:W-:Y:S02]  /*4f30*/  IMAD R44, R39, 0x2, R18 ;  /* 0x00000002272c7824 */ /* 0x000fe400078e0212 */
[----:B------:R-:W1:Y:S04]  /*4f40*/  LDS.128 R36, [R37+0x1c400] ;  /* 0x01c4000025247984 */ /* 0x000e680000000c00 */
[----:B------:R-:W2:Y:S01]  /*4f50*/  LDS.128 R44, [R44+0x1c400] ;  /* 0x01c400002c2c7984 */ /* 0x000ea20000000c00 */
[----:B------:R-:W-:Y:S05]  /*4f60*/  @P4 BRA `(.L_x_10236) ;  /* 0x0000000400784947 */ /* 0x000fea0003800000 */
[--C-:B------:R-:W-:Y:S01]  /*4f70*/  SHF.R.U64 R50, R50, 0x10, R51.reuse ;  /* 0x0000001032327819 */ /* 0x100fe20000001233 */
[----:B--2---:R-:W-:Y:S01]  /*4f80*/  IMAD.U32 R60, R45, 0x10000, RZ ;  /* 0x000100002d3c7824 */ /* 0x004fe200078e00ff */
[----:B------:R-:W-:Y:S01]  /*4f90*/  SHF.R.U32.HI R63, RZ, 0x10, R51 ;  /* 0x00000010ff3f7819 */ /* 0x000fe20000011633 */
[----:B------:R-:W-:Y:S01]  /*4fa0*/  IMAD.U32 R106, R47, 0x10000, RZ ;  /* 0x000100002f6a7824 */ /* 0x000fe200078e00ff */
[----:B------:R-:W-:Y:S01]  /*4fb0*/  SHF.R.U64 R51, R52, 0x10, R53 ;  /* 0x0000001034337819 */ /* 0x000fe20000001235 */
[----:B-1----:R-:W-:Y:S01]  /*4fc0*/  IMAD.U32 R105, R39, 0x10000, RZ ;  /* 0x0001000027697824 */ /* 0x002fe200078e00ff */
[----:B------:R-:W-:Y:S01]  /*4fd0*/  SHF.R.U64 R48, R48, 0x10, R49 ;  /* 0x0000001030307819 */ /* 0x000fe20000001231 */
[----:B------:R-:W-:Y:S01]  /*4fe0*/  IMAD.U32 R107, R46, 0x10000, RZ ;  /* 0x000100002e6b7824 */ /* 0x000fe200078e00ff */
[----:B------:R-:W-:Y:S01]  /*4ff0*/  SHF.R.U32.HI R52, RZ, 0x10, R53 ;  /* 0x00000010ff347819 */ /* 0x000fe20000011635 */
[----:B------:R-:W-:Y:S01]  /*5000*/  IMAD.U32 R104, R38, 0x10000, RZ ;  /* 0x0001000026687824 */ /* 0x000fe200078e00ff */
[----:B------:R-:W-:-:S02]  /*5010*/  SHF.R.U32.HI R49, RZ, 0x10, R49 ;  /* 0x00000010ff317819 */ /* 0x000fc40000011631 */
[----:B------:R-:W-:Y:S02]  /*5020*/  PRMT R52, R126, 0x5432, R52 ;  /* 0x000054327e347816 */ /* 0x000fe40000000034 */
[----:B------:R-:W-:Y:S02]  /*5030*/  PRMT R128, R128, 0x5410, R49 ;  /* 0x0000541080807816 */ /* 0x000fe40000000031 */
[--C-:B------:R-:W-:Y:S02]  /*5040*/  SHF.R.U64 R53, R54, 0x10, R55.reuse ;  /* 0x0000001036357819 */ /* 0x100fe40000001237 */
[----:B------:R-:W-:Y:S01]  /*5050*/  SHF.R.U32.HI R54, RZ, 0x10, R55 ;  /* 0x00000010ff367819 */ /* 0x000fe20000011637 */
[----:B------:R-:W-:Y:S01]  /*5060*/  IMAD.U32 R49, R128, 0x10000, RZ ;  /* 0x0001000080317824 */ /* 0x000fe200078e00ff */
[----:B------:R-:W-:Y:S01]  /*5070*/  PRMT R127, R127, 0x5410, R48 ;  /* 0x000054107f7f7816 */ /* 0x000fe20000000030 */
[----:B------:R-:W-:Y:S01]  /*5080*/  IMAD.U32 R48, R52, 0x10000, RZ ;  /* 0x0001000034307824 */ /* 0x000fe200078e00ff */
[----:B------:R-:W-:Y:S01]  /*5090*/  PRMT R54, R125, 0x5432, R54 ;  /* 0x000054327d367816 */ /* 0x000fe20000000036 */
[----:B------:R-:W-:Y:S01]  /*50a0*/  IMAD.U32 R55, R37, 0x10000, RZ ;  /* 0x0001000025377824 */ /* 0x000fe200078e00ff */
[----:B------:R-:W-:Y:S01]  /*50b0*/  PRMT R130, R130, 0x5410, R51 ;  /* 0x0000541082827816 */ /* 0x000fe20000000033 */
[CC--:B------:R-:W-:Y:S01]  /*50c0*/  FMUL.FTZ R112, R60.reuse, R48.reuse ;  /* 0x000000303c707220 */ /* 0x0c0fe20000410000 */
[----:B------:R-:W-:Y:S01]  /*50d0*/  PRMT R129, R129, 0x5410, R53 ;  /* 0x0000541081817816 */ /* 0x000fe20000000035 */
[-C--:B------:R-:W-:Y:S01]  /*50e0*/  FMUL.FTZ R60, R60, R49.reuse ;  /* 0x000000313c3c7220 */ /* 0x080fe20000410000 */
[----:B------:R-:W-:Y:S01]  /*50f0*/  LOP3.LUT R62, R45, 0xffff0000, RZ, 0xc0, !PT ;  /* 0xffff00002d3e7812 */ /* 0x000fe200078ec0ff */
[C---:B------:R-:W-:Y:S01]  /*5100*/  FFMA.FTZ R112, R55.reuse, R49, -R112 ;  /* 0x0000003137707223 */ /* 0x040fe20000010870 */
[----:B------:R-:W-:Y:S01]  /*5110*/  LOP3.LUT R51, R52, 0xffff0000, RZ, 0xc0, !PT ;  /* 0xffff000034337812 */ /* 0x000fe200078ec0ff */
[----:B------:R-:W-:Y:S01]  /*5120*/  IMAD.U32 R52, R54, 0x10000, RZ ;  /* 0x0001000036347824 */ /* 0x000fe200078e00ff */
[----:B------:R-:W-:Y:S01]  /*5130*/  LOP3.LUT R53, R128, 0xffff0000, RZ, 0xc0, !PT ;  /* 0xffff000080357812 */ /* 0x000fe200078ec0ff */
[----:B------:R-:W-:Y:S01]  /*5140*/  FFMA.FTZ R60, R55, R48, R60 ;  /* 0x00000030373c7223 */ /* 0x000fe2000001003c */
[----:B------:R-:W-:Y:S01]  /*5150*/  PRMT R126, R126, 0x5410, R63 ;  /* 0x000054107e7e7816 */ /* 0x000fe2000000003f */
        /* <DEDUP_REMOVED lines=8> */
[----:B------:R-:W-:Y:S01]  /*51e0*/  FFMA.FTZ R49, R58, R53, -R49 ;  /* 0x000000353a317223 */ /* 0x000fe20000010831 */
[----:B------:R-:W-:Y:S01]  /*51f0*/  LOP3.LUT R39, R39, 0xffff0000, RZ, 0xc0, !PT ;  /* 0xffff000027277812 */ /* 0x000fe200078ec0ff */
[-C--:B------:R-:W-:Y:S01]  /*5200*/  FMUL.FTZ R53, R106, R48.reuse ;  /* 0x000000306a357220 */ /* 0x080fe20000410000 */
[----:B------:R-:W-:Y:S01]  /*5210*/  FFMA.FTZ R62, R105, R48, -R62 ;  /* 0x00000030693e7223 */ /* 0x000fe2000001083e */
[----:B------:R-:W-:Y:S01]  /*5220*/  FMUL.FTZ R114, R47, R54 ;  /* 0x000000362f727220 */ /* 0x000fe20000410000 */
[----:B------:R-:W-:-:S02]  /*5230*/  IMAD.U32 R45, R44, 0x10000, RZ ;  /* 0x000100002c2d7824 */ /* 0x000fc400078e00ff */
[----:B------:R-:W-:Y:S01]  /*5240*/  FFMA.FTZ R55, R58, R51, R55 ;  /* 0x000000333a377223 */ /* 0x000fe20000010037 */
[----:B------:R-:W-:Y:S01]  /*5250*/  IMAD.U32 R48, R130, 0x10000, RZ ;  /* 0x0001000082307824 */ /* 0x000fe200078e00ff */
[----:B------:R-:W-:Y:S01]  /*5260*/  LOP3.LUT R44, R44, 0xffff0000, RZ, 0xc0, !PT ;  /* 0xffff00002c2c7812 */ /* 0x000fe200078ec0ff */
[----:B------:R-:W-:Y:S01]  /*5270*/  IMAD.U32 R58, R127, 0x10000, RZ ;  /* 0x000100007f3a7824 */ /* 0x000fe200078e00ff */
[----:B------:R-:W-:Y:S01]  /*5280*/  LOP3.LUT R51, R130, 0xffff0000, RZ, 0xc0, !PT ;  /* 0xffff000082337812 */ /* 0x000fe200078ec0ff */
[-C--:B------:R-:W-:Y:S01]  /*5290*/  FMUL.FTZ R106, R47, R126.reuse ;  /* 0x0000007e2f6a7220 */ /* 0x080fe20000410000 */
[----:B------:R-:W-:Y:S01]  /*52a0*/  FFMA.FTZ R47, R39, R126, -R114 ;  /* 0x0000007e272f7223 */ /* 0x000fe20000010872 */
[----:B------:R-:W-:Y:S01]  /*52b0*/  LOP3.LUT R127, R127, 0xffff0000, RZ, 0xc0, !PT ;  /* 0xffff00007f7f7812 */ /* 0x000fe200078ec0ff */
[C---:B------:R-:W-:Y:S02]  /*52c0*/  IMAD.U32 R37, R36.reuse, 0x10000, RZ ;  /* 0x0001000024257824 */ /* 0x040fe400078e00ff */
[----:B------:R-:W-:Y:S01]  /*52d0*/  FMUL.FTZ R114, R45, R48 ;  /* 0x000000302d727220 */ /* 0x000fe20000410000 */
[----:B------:R-:W-:Y:S01]  /*52e0*/  LOP3.LUT R36, R36, 0xffff0000, RZ, 0xc0, !PT ;  /* 0xffff000024247812 */ /* 0x000fe200078ec0ff */
[----:B------:R-:W-:Y:S01]  /*52f0*/  FFMA.FTZ R52, R105, R52, R53 ;  /* 0x0000003469347223 */ /* 0x000fe20000010035 */
[----:B------:R-:W-:Y:S01]  /*5300*/  PRMT R50, R125, 0x5410, R50 ;  /* 0x000054107d327816 */ /* 0x000fe20000000032 */
[-C--:B------:R-:W-:Y:S01]  /*5310*/  FMUL.FTZ R45, R45, R58.reuse ;  /* 0x0000003a2d2d7220 */ /* 0x080fe20000410000 */
[C---:B------:R-:W-:Y:S01]  /*5320*/  FMUL.FTZ R53, R44.reuse, R51 ;  /* 0x000000332c357220 */ /* 0x040fe20000410000 */
[C---:B------:R-:W-:Y:S01]  /*5330*/  FFMA.FTZ R58, R37.reuse, R58, -R114 ;  /* 0x0000003a253a7223 */ /* 0x040fe20000010872 */
[-C--:B------:R-:W-:Y:S01]  /*5340*/  FMUL.FTZ R63, R44, R127.reuse ;  /* 0x0000007f2c3f7220 */ /* 0x080fe20000410000 */
[----:B------:R-:W-:Y:S01]  /*5350*/  FFMA.FTZ R37, R37, R48, R45 ;  /* 0x0000003025257223 */ /* 0x000fe2000001002d */
[C---:B------:R-:W-:Y:S01]  /*5360*/  IMAD.U32 R44, R129.reuse, 0x10000, RZ ;  /* 0x00010000812c7824 */ /* 0x040fe200078e00ff */
[----:B------:R-:W-:Y:S01]  /*5370*/  LOP3.LUT R46, R46, 0xffff0000, RZ, 0xc0, !PT ;  /* 0xffff00002e2e7812 */ /* 0x000fe200078ec0ff */
[----:B------:R-:W-:Y:S01]  /*5380*/  FFMA.FTZ R127, R36, R127, -R53 ;  /* 0x0000007f247f7223 */ /* 0x000fe20000010835 */
[----:B------:R-:W-:Y:S01]  /*5390*/  IMAD.U32 R45, R50, 0x10000, RZ ;  /* 0x00010000322d7824 */ /* 0x000fe200078e00ff */
[----:B------:R-:W-:Y:S01]  /*53a0*/  LOP3.LUT R129, R129, 0xffff0000, RZ, 0xc0, !PT ;  /* 0xffff000081817812 */ /* 0x000fe200078ec0ff */
[----:B------:R-:W-:Y:S01]  /*53b0*/  FFMA.FTZ R36, R36, R51, R63 ;  /* 0x0000003324247223 */ /* 0x000fe2000001003f */
[----:B------:R-:W-:Y:S01]  /*53c0*/  LOP3.LUT R53, R50, 0xffff0000, RZ, 0xc0, !PT ;  /* 0xffff000032357812 */ /* 0x000fe200078ec0ff */
[C---:B------:R-:W-:Y:S01]  /*53d0*/  FMUL.FTZ R51, R107.reuse, R44 ;  /* 0x0000002c6b337220 */ /* 0x040fe20000410000 */
[----:B------:R-:W-:Y:S01]  /*53e0*/  LOP3.LUT R38, R38, 0xffff0000, RZ, 0xc0, !PT ;  /* 0xffff000026267812 */ /* 0x000fe200078ec0ff */
[----:B------:R-:W-:Y:S01]  /*53f0*/  FMUL.FTZ R107, R107, R45 ;  /* 0x0000002d6b6b7220 */ /* 0x000fe20000410000 */
[----:B------:R-:W-:Y:S01]  /*5400*/  FFMA.FTZ R39, R39, R54, R106 ;  /* 0x0000003627277223 */ /* 0x000fe2000001006a */
[C---:B------:R-:W-:Y:S01]  /*5410*/  FMUL.FTZ R63, R46.reuse, R129 ;  /* 0x000000812e3f7220 */ /* 0x040fe20000410000 */
[----:B------:R-:W-:Y:S01]  /*5420*/  FMUL.FTZ R46, R46, R53 ;  /* 0x000000352e2e7220 */ /* 0x000fe20000410000 */
[C---:B------:R-:W-:Y:S01]  /*5430*/  FFMA.FTZ R107, R104.reuse, R44, R107 ;  /* 0x0000002c686b7223 */ /* 0x040fe2000001006b */
[----:B------:R-:W-:Y:S01]  /*5440*/  FFMA.FTZ R45, R104, R45, -R51 ;  /* 0x0000002d682d7223 */ /* 0x000fe20000010833 */
[C---:B------:R-:W-:Y:S01]  /*5450*/  FFMA.FTZ R44, R38.reuse, R53, -R63 ;  /* 0x00000035262c7223 */ /* 0x040fe2000001083f */
        /* <DEDUP_REMOVED lines=15> */
.L_x_10236:
[----:B------:R-:W-:Y:S05]  /*5550*/  BSYNC B1 ;  /* 0x0000000000017941 */ /* 0x000fea0003800000 */
.L_x_10235:
        /* <DEDUP_REMOVED lines=10> */
.L_x_10204:
[----:B------:R-:W2:Y:S02]  /*5600*/  LDL R36, [R1+0x5c] ;  /* 0x00005c0001247983 */ /* 0x000ea40000100800 */
[----:B--2---:R-:W-:-:S13]  /*5610*/  R2UR UR4, R36 ;  /* 0x00000000240472ca */ /* 0x004fda00000e0000 */
[----:B------:R-:W-:-:S06]  /*5620*/  UISETP.NE.AND UP0, UPT, UR4, 0x3, UPT ;  /* 0x000000030400788c */ /* 0x000fcc000bf05270 */
[----:B------:R-:W-:-:S13]  /*5630*/  PLOP3.LUT P3, PT, PT, PT, UP0, 0x80, 0x0 ;  /* 0x000000000000781c */ /* 0x000fda0003f6f008 */
[----:B------:R-:W-:Y:S05]  /*5640*/  @!P3 BRA `(.L_x_10237) ;  /* 0x000000000004b947 */ /* 0x000fea0003800000 */
[----:B------:R-:W-:Y:S01]  /*5650*/  BPT.TRAP 0x1 ;  /* 0x000000040000795c */ /* 0x000fe20000300000 */
.L_x_10237:
[----:B------:R-:W-:Y:S01]  /*5660*/  IMAD R96, R2, 0x8, R18 ;  /* 0x0000000802607824 */ /* 0x000fe200078e0212 */
[----:B------:R-:W-:Y:S01]  /*5670*/  SHF.L.U32 R109, R201, 0x1f, RZ ;  /* 0x0000001fc96d7819 */ /* 0x000fe200000006ff */
[----:B------:R-:W-:Y:S01]  /*5680*/  IMAD R108, R28, -0x60, R25 ;  /* 0xffffffa01c6c7824 */ /* 0x000fe200078e0219 */
[----:B------:R-:W-:Y:S02]  /*5690*/  BSSY B1, `(.L_x_10238) ;  /* 0x0000004000017945 */ /* 0x000fe40003800000 */
[----:B------:R-:W0:Y:S02]  /*56a0*/  SYNCS.PHASECHK.TRANS64.TRYWAIT P4, [R96+URZ+0x32490], R109 ;  /* 0x0324906d600075a7 */ /* 0x000e24000808017f */
[----:B------:R-:W-:Y:S01]  /*56b0*/  VIMNMX R108, R108, 0x60, PT ;  /* 0x000000606c6c7848 */ /* 0x000fe20003fe0100 */
[----:B0-----:R-:W-:Y:S06]  /*56c0*/  @!P4 BRA `(.L_x_10239) ;  /* 0x0000016c0034c947 */ /* 0x001fec0003800000 */
.L_x_10509:
[----:B------:R-:W-:Y:S05]  /*56d0*/  BSYNC B1 ;  /* 0x0000000000017941 */ /* 0x000fea0003800000 */
.L_x_10238:
[----:B------:R-:W-:Y:S01]  /*56e0*/  ISETP.GE.AND P4, PT, R19, R108, PT ;  /* 0x0000006c1300720c */ /* 0x000fe20003f86270 */
[----:B------:R-:W-:-:S12]  /*56f0*/  BSSY B1, `(.L_x_10240) ;  /* 0x0000006000017945 */ /* 0x000fd80003800000 */
[----:B------:R-:W-:Y:S05]  /*5700*/  @P4 BRA `(.L_x_10241) ;  /* 0x0000000000104947 */ /* 0x000fea0003800000 */
[----:B------:R-:W1:Y:S04]  /*5710*/  @!P1 LDS.128 R36, [R106] ;  /* 0x000000006a249984 */ /* 0x000e680000000c00 */
[----:B------:R-:W2:Y:S04]  /*5720*/  @!P2 LDS.128 R44, [R105] ;  /* 0x00000000692ca984 */ /* 0x000ea80000000c00 */
[----:B-1----:R1:W-:Y:S04]  /*5730*/  @!P1 STG.E.128 desc[UR60][R50.64], R36 ;  /* 0x0000002432009986 */ /* 0x0023e8000c101d3c */
[----:B--2---:R1:W-:Y:S02]  /*5740*/  @!P2 STG.E.128 desc[UR60][R50.64+0x40], R44 ;  /* 0x0000402c3200a986 */ /* 0x0043e4000c101d3c */
.L_x_10241:
[----:B------:R-:W-:Y:S05]  /*5750*/  BSYNC B1 ;  /* 0x0000000000017941 */ /* 0x000fea0003800000 */
.L_x_10240:
[----:B------:R-:W-:-:S13]  /*5760*/  ISETP.GE.AND P4, PT, R227, R108, PT ;  /* 0x0000006ce300720c */ /* 0x000fda0003f86270 */
[----:B------:R-:W-:Y:S05]  /*5770*/  @P4 BRA `(.L_x_10221) ;  /* 0x0000000000104947 */ /* 0x000fea0003800000 */
[----:B-1----:R-:W1:Y:S04]  /*5780*/  @!P1 LDS.128 R36, [R106+0x2000] ;  /* 0x002000006a249984 */ /* 0x002e680000000c00 */
[----:B------:R-:W2:Y:S04]  /*5790*/  @!P2 LDS.128 R44, [R105+0x2000] ;  /* 0x00200000692ca984 */ /* 0x000ea80000000c00 */
[----:B-1----:R1:W-:Y:S04]  /*57a0*/  @!P1 STG.E.128 desc[UR60][R48.64], R36 ;  /* 0x0000002430009986 */ /* 0x0023e8000c101d3c */
[----:B--2---:R1:W-:Y:S02]  /*57b0*/  @!P2 STG.E.128 desc[UR60][R48.64+0x40], R44 ;  /* 0x0000402c3000a986 */ /* 0x0043e4000c101d3c */
.L_x_10221:
[----:B------:R-:W-:Y:S05]  /*57c0*/  BSYNC B0 ;  /* 0x0000000000007941 */ /* 0x000fea0003800000 */
.L_x_10203:
        /* <DEDUP_REMOVED lines=17> */
.L_x_10243:
[----:B------:R-:W-:Y:S05]  /*58e0*/  BSYNC B0 ;  /* 0x0000000000007941 */ /* 0x000fea0003800000 */
.L_x_10242:
[----:B------:R-:W2:Y:S01]  /*58f0*/  SYNCS.PHASECHK.TRANS64.TRYWAIT P3, [R96+URZ+0x324b0], R109 ;  /* 0x0324b06d600075a7 */ /* 0x000ea2000806017f */
[----:B------:R-:W-:Y:S01]  /*5900*/  IMAD R49, R2, 0x6000, R90 ;  /* 0x0000600002317824 */ /* 0x000fe200078e025a */
[----:B------:R-:W-:Y:S01]  /*5910*/  ULDC.64 UR56, c[0x0][0x328] ;  /* 0x0000ca0000387ab9 */ /* 0x000fe20000000a00 */
[----:B------:R-:W-:Y:S01]  /*5920*/  ULDC.64 UR58, c[0x0][0x318] ;  /* 0x0000c600003a7ab9 */ /* 0x000fe20000000a00 */
[----:B------:R-:W-:Y:S01]  /*5930*/  BSSY B0, `(.L_x_10244) ;  /* 0x0000003000007945 */ /* 0x000fe20003800000 */
[----:B------:R-:W-:-:S03]  /*5940*/  IMAD.IADD R37, R89, 0x1, R49 ;  /* 0x0000000159257824 */ /* 0x000fc600078e0231 */
[----:B--2---:R-:W-:Y:S05]  /*5950*/  @!P3 BRA `(.L_x_10245) ;  /* 0x0000016800a4b947 */ /* 0x004fea0003800000 */
.L_x_10510:
[----:B------:R-:W-:Y:S05]  /*5960*/  BSYNC B0 ;  /* 0x0000000000007941 */ /* 0x000fea0003800000 */
.L_x_10244:
[----:B------:R-:W-:Y:S01]  /*5970*/  ISETP.GE.AND P3, PT, R19, R108, PT ;  /* 0x0000006c1300720c */ /* 0x000fe20003f66270 */
[----:B------:R-:W-:Y:S01]  /*5980*/  BSSY B0, `(.L_x_10246) ;  /* 0x0000026000007945 */ /* 0x000fe20003800000 */
[----:B------:R-:W-:Y:S02]  /*5990*/  IMAD R49, R49, 0x2, R26 ;  /* 0x0000000231317824 */ /* 0x000fe400078e021a */
[----:B------:R-:W-:-:S04]  /*59a0*/  IMAD.WIDE R44, R28, 0x60, R68 ;  /* 0x000000601c2c7825 */ /* 0x000fc800078e0244 */
[----:B------:R-:W-:-:S05]  /*59b0*/  IMAD R48, R37, 0x2, R26 ;  /* 0x0000000225307824 */ /* 0x000fca00078e021a */
[----:B------:R-:W-:Y:S05]  /*59c0*/  @P3 BRA `(.L_x_10247) ;  /* 0x0000000000843947 */ /* 0x000fea0003800000 */
[----:B------:R-:W-:Y:S01]  /*59d0*/  IMAD R39, R45, UR56, RZ ;  /* 0x000000382d277c24 */ /* 0x000fe2000f8e02ff */
[----:B------:R-:W-:Y:S01]  /*59e0*/  ULDC UR4, c[0x0][0x320] ;  /* 0x0000c80000047ab9 */ /* 0x000fe20000000800 */
        /* <DEDUP_REMOVED lines=31> */
.L_x_10247:
[----:B------:R-:W-:Y:S05]  /*5be0*/  BSYNC B0 ;  /* 0x0000000000007941 */ /* 0x000fea0003800000 */
.L_x_10246:
[----:B------:R-:W-:Y:S01]  /*5bf0*/  ISETP.GE.AND P3, PT, R227, R108, PT ;  /* 0x0000006ce300720c */ /* 0x000fe20003f66270 */
[----:B------:R-:W-:-:S12]  /*5c00*/  BSSY B0, `(.L_x_10248) ;  /* 0x0000025000007945 */ /* 0x000fd80003800000 */
[----:B------:R-:W-:Y:S05]  /*5c10*/  @P3 BRA `(.L_x_10249) ;  /* 0x00000000008c3947 */ /* 0x000fea0003800000 */
[----:B---3--:R-:W-:Y:S01]  /*5c20*/  IADD3 R39, P3, R44, 0x40, RZ ;  /* 0x000000402c277810 */ /* 0x008fe20007f7e0ff */
[----:B-1----:R-:W-:Y:S01]  /*5c30*/  IMAD.MOV.U32 R36, RZ, RZ, R14 ;  /* 0x000000ffff247224 */ /* 0x002fe200078e000e */
[----:B------:R-:W-:Y:S01]  /*5c40*/  ULDC UR4, c[0x0][0x320] ;  /* 0x0000c80000047ab9 */ /* 0x000fe20000000800 */
        /* <DEDUP_REMOVED lines=32> */
.L_x_10249:
[----:B------:R-:W-:Y:S05]  /*5e50*/  BSYNC B0 ;  /* 0x0000000000007941 */ /* 0x000fea0003800000 */
.L_x_10248:
        /* <DEDUP_REMOVED lines=22> */
.L_x_10198:
[----:B------:R-:W-:Y:S01]  /*5fc0*/  IMAD.MOV.U32 R3, RZ, RZ, RZ ;  /* 0x000000ffff037224 */ /* 0x000fe200078e00ff */
[----:B------:R-:W-:Y:S06]  /*5fd0*/  @P0 BRA `(.L_x_10251) ;  /* 0x00000000000c0947 */ /* 0x000fec0003800000 */
[----:B------:R-:W1:Y:S01]  /*5fe0*/  FENCE.VIEW.ASYNC.G ;  /* 0x00000000000073c6 */ /* 0x000e620000000100 */
[----:B------:R-:W-:Y:S05]  /*5ff0*/  WARPSYNC.ALL ;  /* 0x0000000000007948 */ /* 0x000fea0003800000 */
[----:B-1----:R-:W-:Y:S06]  /*6000*/  BAR.ARV 0xc, 0x180 ;  /* 0x0306000000007b1d */ /* 0x002fec0000002000 */
.L_x_10251:
        /* <DEDUP_REMOVED lines=32> */
.L_x_10253:
[----:B------:R-:W-:Y:S05]  /*6210*/  BSYNC B0 ;  /* 0x0000000000007941 */ /* 0x000fea0003800000 */
.L_x_10252:
        /* <DEDUP_REMOVED lines=79> */
.L_x_10513:
        /* <DEDUP_REMOVED lines=26> */
.L_x_10257:
[----:B------:R-:W-:Y:S05]  /*68b0*/  BSYNC B6 ;  /* 0x0000000000067941 */ /* 0x000fea0003800000 */
.L_x_10256:
        /* <DEDUP_REMOVED lines=12> */
.L_x_10261:
[----:B--2---:R2:W3:Y:S02]  /*6980*/  SYNCS.PHASECHK.TRANS64.TRYWAIT P0, [R18+URZ+0x32400], R3 ;  /* 0x03240003120075a7 */ /* 0x0044e4000800017f */
[----:B---3--:R-:W-:Y:S05]  /*6990*/  @!P0 NANOSLEEP.SYNCS 0x989680 ;  /* 0x009896800000895d */ /* 0x008fea0003900000 */
[----:B------:R-:W3:Y:S02]  /*69a0*/  @!P0 SYNCS.PHASECHK.TRANS64 P0, [R18+URZ+0x32400], R3 ;  /* 0x03240003120085a7 */ /* 0x000ee4000800007f */
[----:B---3--:R-:W-:Y:S05]  /*69b0*/  @!P0 BRA `(.L_x_10261) ;  /* 0xfffffffc00f08947 */ /* 0x008fea000383ffff */
.L_x_10260:
[----:B------:R-:W-:Y:S05]  /*69c0*/  BSYNC B0 ;  /* 0x0000000000007941 */ /* 0x000fea0003800000 */
.L_x_10259:
[----:B------:R-:W-:Y:S05]  /*69d0*/  BRA `(.L_x_10262) ;  /* 0x0000002000a87947 */ /* 0x000fea0003800000 */
.L_x_10258:
        /* <DEDUP_REMOVED lines=36> */
.L_x_10264:
[----:B------:R-:W-:Y:S05]  /*6c20*/  BSYNC B6 ;  /* 0x0000000000067941 */ /* 0x000fea0003800000 */
.L_x_10263:
[----:B------:R-:W-:Y:S01]  /*6c30*/  LEA.HI R29, R30, R29, RZ, 0x2 ;  /* 0x0000001d1e1d7211 */ /* 0x000fe200078f10ff */
[----:B------:R-:W-:Y:S01]  /*6c40*/  ULDC.U8 UR4, c[0x0][0x410] ;  /* 0x0001040000047ab9 */ /* 0x000fe20000000000 */
[----:B------:R-:W-:Y:S01]  /*6c50*/  BSSY B0, `(.L_x_10265) ;  /* 0x00001fa000007945 */ /* 0x000fe20003800000 */
[----:B------:R-:W-:Y:S02]  /*6c60*/  ISETP.NE.AND P0, PT, RZ, UR4, PT ;  /* 0x00000004ff007c0c */ /* 0x000fe4000bf05270 */
[----:B------:R-:W-:-:S04]  /*6c70*/  SHF.R.S32.HI R0, RZ, 0x1f, R29 ;  /* 0x0000001fff007819 */ /* 0x000fc8000001141d */
[----:B------:R-:W-:-:S04]  /*6c80*/  LEA.HI R0, R0, R19, RZ, 0x3 ;  /* 0x0000001300007211 */ /* 0x000fc800078f18ff */
[----:B------:R-:W-:Y:S01]  /*6c90*/  LOP3.LUT R4, R0, 0xfffffff8, RZ, 0xc0, !PT ;  /* 0xfffffff800047812 */ /* 0x000fe200078ec0ff */
[----:B------:R-:W-:-:S04]  /*6ca0*/  IMAD R0, R41, 0x80, R19 ;  /* 0x0000008029007824 */ /* 0x000fc800078e0213 */
[----:B------:R-:W-:Y:S01]  /*6cb0*/  IMAD.IADD R32, R19, 0x1, -R4 ;  /* 0x0000000113207824 */ /* 0x000fe200078e0a04 */
[----:B------:R-:W-:Y:S06]  /*6cc0*/  @!P0 BRA `(.L_x_10266) ;  /* 0x0000001000008947 */ /* 0x000fec0003800000 */
[----:B------:R-:W-:-:S03]  /*6cd0*/  UMOV UR4, 0xffffffff ;  /* 0xffffffff00047882 */ /* 0x000fc60000000000 */
[----:B------:R-:W-:Y:S05]  /*6ce0*/  BRA.DIV UR4, `(.L_x_10267) ;  /* 0x0000015604f87947 */ /* 0x000fea000b800000 */
[----:B------:R1:W2:Y:S04]  /*6cf0*/  SHFL.IDX PT, R3, R28, RZ, 0x1c1f ;  /* 0x001c1fff1c037589 */ /* 0x0002a800000e0000 */
[----:B------:R1:W3:Y:S04]  /*6d00*/  SHFL.IDX PT, R20, R27, RZ, 0x1c1f ;  /* 0x001c1fff1b147589 */ /* 0x0002e800000e0000 */
[----:B------:R-:W4:Y:S04]  /*6d10*/  SHFL.IDX PT, R25, R25, RZ, 0x1c1f ;  /* 0x001c1fff19197589 */ /* 0x000f2800000e0000 */
[----:B-1----:R-:W0:Y:S02]  /*6d20*/  SHFL.IDX PT, R26, R26, RZ, 0x1c1f ;  /* 0x001c1fff1a1a7589 */ /* 0x002e2400000e0000 */
.L_x_10519:
[----:B------:R-:W-:Y:S01]  /*6d30*/  ULDC UR4, c[0x0][0x448] ;  /* 0x0001120000047ab9 */ /* 0x000fe20000000800 */
[----:B------:R-:W-:Y:S01]  /*6d40*/  LEA.HI R4, R228, R228, RZ, 0x1 ;  /* 0x000000e4e4047211 */ /* 0x000fe200078f08ff */
[----:B------:R-:W-:Y:S01]  /*6d50*/  IMAD R154, R154, UR4, RZ ;  /* 0x000000049a9a7c24 */ /* 0x000fe2000f8e02ff */
        /* <DEDUP_REMOVED lines=13> */
[----:B---3--:R-:W-:Y:S01]  /*6e30*/  IMAD.MOV.U32 R4, RZ, RZ, R20 ;  /* 0x000000ffff047224 */ /* 0x008fe200078e0014 */
[----:B------:R-:W-:Y:S01]  /*6e40*/  ISETP.GE.AND P2, PT, R22, UR4, PT ;  /* 0x0000000416007c0c */ /* 0x000fe2000bf46270 */
[----:B--2---:R-:W-:Y:S01]  /*6e50*/  IMAD.MOV.U32 R5, RZ, RZ, R3 ;  /* 0x000000ffff057224 */ /* 0x004fe200078e0003 */
[C---:B------:R-:W-:Y:S01]  /*6e60*/  ISETP.GE.AND P3, PT, R202.reuse, UR4, PT ;  /* 0x00000004ca007c0c */ /* 0x040fe2000bf66270 */
[----:B------:R-:W-:Y:S01]  /*6e70*/  IMAD.SHL.U32 R15, R202, 0x2, RZ ;  /* 0x00000002ca0f7824 */ /* 0x000fe200078e00ff */
[----:B------:R-:W-:-:S04]  /*6e80*/  SHF.R.S32.HI R9, RZ, 0x1f, R202 ;  /* 0x0000001fff097819 */ /* 0x000fc800000114ca */
[----:B------:R-:W-:-:S05]  /*6e90*/  SHF.L.U64.HI R8, R202, 0x1, R9 ;  /* 0x00000001ca087819 */ /* 0x000fca0000010209 */
[----:B------:R-:W-:Y:S02]  /*6ea0*/  @!P2 IMAD.WIDE R4, R22, 0x2, R4 ;  /* 0x000000021604a825 */ /* 0x000fe400078e0204 */
[-C--:B------:R-:W-:Y:S02]  /*6eb0*/  @!P3 IADD3 R12, P0, R20, R15.reuse, RZ ;  /* 0x0000000f140cb210 */ /* 0x080fe40007f1e0ff */
[----:B0-----:R-:W-:Y:S01]  /*6ec0*/  @!P3 IADD3 R14, P1, R26, R15, RZ ;  /* 0x0000000f1a0eb210 */ /* 0x001fe20007f3e0ff */
[----:B------:R0:W5:Y:S02]  /*6ed0*/  @!P2 LD.E.64 R6, desc[UR60][R4.64] ;  /* 0x0000003c0406a980 */ /* 0x000164000c101b00 */
[--C-:B------:R-:W-:Y:S02]  /*6ee0*/  @!P3 IMAD.X R13, R3, 0x1, R8.reuse, P0 ;  /* 0x00000001030db824 */ /* 0x100fe400000e0608 */
[----:B----4-:R-:W-:Y:S01]  /*6ef0*/  @!P3 IMAD.X R15, R25, 0x1, R8, P1 ;  /* 0x00000001190fb824 */ /* 0x010fe200008e0608 */
        /* <DEDUP_REMOVED lines=8> */
.L_x_10269:
[----:B------:R-:W-:Y:S05]  /*6f80*/  BSYNC B1 ;  /* 0x0000000000017941 */ /* 0x000fea0003800000 */
.L_x_10268:
[----:B------:R-:W3:Y:S01]  /*6f90*/  SYNCS.PHASECHK.TRANS64.TRYWAIT P0, [R18+URZ+0x32400], R27 ;  /* 0x0324001b120075a7 */ /* 0x000ee2000800017f */
[----:B--2---:R-:W-:Y:S01]  /*6fa0*/  LOP3.LUT R3, R29, 0x18, R16, 0xf8, !PT ;  /* 0x000000181d037812 */ /* 0x004fe200078ef810 */
[----:B-1---5:R-:W-:Y:S01]  /*6fb0*/  IMAD.MOV.U32 R15, RZ, RZ, R6 ;  /* 0x000000ffff0f7224 */ /* 0x022fe200078e0006 */
[----:B------:R-:W-:Y:S01]  /*6fc0*/  SHF.R.U32.HI R12, RZ, 0x3, R29 ;  /* 0x00000003ff0c7819 */ /* 0x000fe2000001161d */
[----:B0-----:R-:W-:Y:S01]  /*6fd0*/  IMAD R26, R41, -0x80, R154 ;  /* 0xffffff80291a7824 */ /* 0x001fe200078e029a */
[--C-:B----4-:R-:W-:Y:S01]  /*6fe0*/  SHF.R.U32.HI R25, RZ, 0x10, R7.reuse ;  /* 0x00000010ff197819 */ /* 0x110fe20000011607 */
[--C-:B------:R-:W-:Y:S01]  /*6ff0*/  IMAD.MOV.U32 R14, RZ, RZ, R7.reuse ;  /* 0x000000ffff0e7224 */ /* 0x100fe200078e0007 */
[----:B------:R-:W-:Y:S01]  /*7000*/  LOP3.LUT R29, R3, R12, RZ, 0x3c, !PT ;  /* 0x0000000c031d7212 */ /* 0x000fe200078e3cff */
[----:B------:R-:W-:Y:S01]  /*7010*/  IMAD.MOV.U32 R3, RZ, RZ, R4 ;  /* 0x000000ffff037224 */ /* 0x000fe200078e0004 */
[----:B------:R-:W-:Y:S01]  /*7020*/  SHF.R.U64 R12, R6, 0x10, R7 ;  /* 0x00000010060c7819 */ /* 0x000fe20000001207 */
[--C-:B------:R-:W-:Y:S01]  /*7030*/  IMAD.MOV.U32 R6, RZ, RZ, R5.reuse ;  /* 0x000000ffff067224 */ /* 0x100fe200078e0005 */
[----:B------:R-:W-:Y:S01]  /*7040*/  SHF.R.U64 R4, R4, 0x10, R5 ;  /* 0x0000001004047819 */ /* 0x000fe20000001205 */
[----:B------:R-:W-:Y:S01]  /*7050*/  IMAD R29, R218, 0x200, R29 ;  /* 0x00000200da1d7824 */ /* 0x000fe200078e021d */
[----:B------:R-:W-:Y:S01]  /*7060*/  PRMT R15, R15, 0x5410, R12 ;  /* 0x000054100f0f7816 */ /* 0x000fe2000000000c */
[----:B---3--:R-:W-:Y:S01]  /*7070*/  IMAD.MOV.U32 R20, RZ, RZ, R10 ;  /* 0x000000ffff147224 */ /* 0x008fe200078e000a */
[----:B------:R-:W-:Y:S01]  /*7080*/  SHF.R.U32.HI R21, RZ, 0x10, R5 ;  /* 0x00000010ff157819 */ /* 0x000fe20000011605 */
[----:B------:R-:W-:Y:S01]  /*7090*/  IMAD R12, R29, 0x2, R18 ;  /* 0x000000021d0c7824 */ /* 0x000fe200078e0212 */
[--C-:B------:R-:W-:Y:S01]  /*70a0*/  SHF.R.U64 R7, R10, 0x10, R11.reuse ;  /* 0x000000100a077819 */ /* 0x100fe2000000120b */
[----:B------:R-:W-:Y:S01]  /*70b0*/  BSSY B1, `(.L_x_10270) ;  /* 0x0000011000017945 */ /* 0x000fe20003800000 */
[----:B------:R-:W-:Y:S01]  /*70c0*/  VIMNMX R26, R26, 0x80, PT ;  /* 0x000000801a1a7848 */ /* 0x000fe20003fe0100 */
[--C-:B------:R-:W-:Y:S01]  /*70d0*/  IMAD.MOV.U32 R13, RZ, RZ, R11.reuse ;  /* 0x000000ffff0d7224 */ /* 0x100fe200078e000b */
[----:B------:R-:W-:Y:S01]  /*70e0*/  SHF.R.U32.HI R30, RZ, 0x10, R11 ;  /* 0x00000010ff1e7819 */ /* 0x000fe2000001160b */
[----:B------:R-:W-:Y:S01]  /*70f0*/  IMAD.MOV.U32 R10, RZ, RZ, R8 ;  /* 0x000000ffff0a7224 */ /* 0x000fe200078e0008 */
[--C-:B------:R-:W-:Y:S01]  /*7100*/  SHF.R.U64 R5, R8, 0x10, R9.reuse ;  /* 0x0000001008057819 */ /* 0x100fe20000001209 */
[--C-:B------:R-:W-:Y:S01]  /*7110*/  IMAD.MOV.U32 R11, RZ, RZ, R9.reuse ;  /* 0x000000ffff0b7224 */ /* 0x100fe200078e0009 */
[----:B------:R-:W-:-:S02]  /*7120*/  SHF.R.U32.HI R28, RZ, 0x10, R9 ;  /* 0x00000010ff1c7819 */ /* 0x000fc40000011609 */
[----:B------:R-:W-:Y:S01]  /*7130*/  PRMT R8, R3, 0x5410, R4 ;  /* 0x0000541003087816 */ /* 0x000fe20000000004 */
[----:B------:R-:W-:Y:S01]  /*7140*/  VIADD R4, R12, 0x18400 ;  /* 0x000184000c047836 */ /* 0x000fe20000000000 */
[----:B------:R-:W-:Y:S01]  /*7150*/  LOP3.LUT P2, RZ, R32, 0x4, RZ, 0xc0, !PT ;  /* 0x0000000420ff7812 */ /* 0x000fe2000784c0ff */
[----:B------:R-:W-:Y:S01]  /*7160*/  VIADD R3, R12, 0x18440 ;  /* 0x000184400c037836 */ /* 0x000fe20000000000 */
[----:B------:R-:W-:Y:S02]  /*7170*/  ISETP.GE.AND P1, PT, R19, R26, PT ;  /* 0x0000001a1300720c */ /* 0x000fe40003f26270 */
[----:B------:R-:W-:Y:S02]  /*7180*/  PRMT R14, R14, 0x5410, R25 ;  /* 0x000054100e0e7816 */ /* 0x000fe40000000019 */
[----:B------:R-:W-:Y:S02]  /*7190*/  PRMT R9, R6, 0x5410, R21 ;  /* 0x0000541006097816 */ /* 0x000fe40000000015 */
[----:B------:R-:W-:Y:S01]  /*71a0*/  PRMT R20, R20, 0x5410, R7 ;  /* 0x0000541014147816 */ /* 0x000fe20000000007 */
[----:B------:R-:W-:Y:S06]  /*71b0*/  @!P0 BRA `(.L_x_10271) ;  /* 0x0000015400388947 */ /* 0x000fec0003800000 */
.L_x_10520:
[----:B------:R-:W-:Y:S05]  /*71c0*/  BSYNC B1 ;  /* 0x0000000000017941 */ /* 0x000fea0003800000 */
.L_x_10270:
        /* <DEDUP_REMOVED lines=13> */
[C---:B------:R-:W-:Y:S01]  /*72a0*/  LOP3.LUT R30, R15.reuse, 0xffff0000, RZ, 0xc0, !PT ;  /* 0xffff00000f1e7812 */ /* 0x040fe200078ec0ff */
[----:B------:R-:W-:Y:S01]  /*72b0*/  IMAD.U32 R29, R15, 0x10000, RZ ;  /* 0x000100000f1d7824 */ /* 0x000fe200078e00ff */
[----:B------:R-:W-:Y:S01]  /*72c0*/  LOP3.LUT R32, R20, 0xffff0000, RZ, 0xc0, !PT ;  /* 0xffff000014207812 */ /* 0x000fe200078ec0ff */
[C---:B-1----:R-:W-:Y:S01]  /*72d0*/  IMAD.U32 R21, R4.reuse, 0x10000, RZ ;  /* 0x0001000004157824 */ /* 0x042fe200078e00ff */
[----:B------:R-:W-:Y:S01]  /*72e0*/  LOP3.LUT R4, R4, 0xffff0000, RZ, 0xc0, !PT ;  /* 0xffff000004047812 */ /* 0x000fe200078ec0ff */
[C---:B------:R-:W-:Y:S01]  /*72f0*/  IMAD.U32 R25, R5.reuse, 0x10000, RZ ;  /* 0x0001000005197824 */ /* 0x040fe200078e00ff */
[----:B------:R-:W-:Y:S01]  /*7300*/  LOP3.LUT R5, R5, 0xffff0000, RZ, 0xc0, !PT ;  /* 0xffff000005057812 */ /* 0x000fe200078ec0ff */
[C---:B0-----:R-:W-:Y:S01]  /*7310*/  IMAD.U32 R27, R6.reuse, 0x10000, RZ ;  /* 0x00010000061b7824 */ /* 0x041fe200078e00ff */
        /* <DEDUP_REMOVED lines=28> */
.L_x_10275:
[----:B------:R-:W-:Y:S05]  /*74e0*/  BSYNC B2 ;  /* 0x0000000000027941 */ /* 0x000fea0003800000 */
.L_x_10274:
[----:B------:R-:W-:Y:S05]  /*74f0*/  @P1 BRA `(.L_x_10273) ;  /* 0x0000000000981947 */ /* 0x000fea0003800000 */
[----:B-1----:R-:W1:Y:S01]  /*7500*/  LDS.128 R4, [R3] ;  /* 0x0000000003047984 */ /* 0x002e620000000c00 */
[----:B------:R-:W-:Y:S01]  /*7510*/  IMAD.U32 R31, R10, 0x10000, RZ ;  /* 0x000100000a1f7824 */ /* 0x000fe200078e00ff */
        /* <DEDUP_REMOVED lines=36> */
.L_x_10273:
[----:B------:R-:W-:Y:S05]  /*7760*/  BSYNC B1 ;  /* 0x0000000000017941 */ /* 0x000fea0003800000 */
.L_x_10272:
        /* <DEDUP_REMOVED lines=24> */
[----:B------:R-:W-:Y:S01]  /*78f0*/  FMUL.FTZ R26, R29, R5 ;  /* 0x000000051d1a7220 */ /* 0x000fe20000410000 */
[----:B------:R-:W-:Y:S01]  /*7900*/  LOP3.LUT R7, R7, 0xffff0000, RZ, 0xc0, !PT ;  /* 0xffff000007077812 */ /* 0x000fe200078ec0ff */
[----:B------:R-:W-:Y:S01]  /*7910*/  FFMA.FTZ R5, R29, R25, -R30 ;  /* 0x000000191d057223 */ /* 0x000fe2000001081e */
[----:B------:R-:W-:Y:S01]  /*7920*/  IMAD.U32 R29, R13, 0x10000, RZ ;  /* 0x000100000d1d7824 */ /* 0x000fe200078e00ff */
[C---:B------:R-:W-:Y:S01]  /*7930*/  LOP3.LUT R30, R14.reuse, 0xffff0000, RZ, 0xc0, !PT ;  /* 0xffff00000e1e7812 */ /* 0x040fe200078ec0ff */
[----:B------:R-:W-:Y:S02]  /*7940*/  IMAD.U32 R27, R14, 0x10000, RZ ;  /* 0x000100000e1b7824 */ /* 0x000fe400078e00ff */
[----:B------:R-:W-:Y:S01]  /*7950*/  FFMA.FTZ R21, R31, R21, R28 ;  /* 0x000000151f157223 */ /* 0x000fe2000001001c */
        /* <DEDUP_REMOVED lines=14> */
.L_x_10278:
[----:B------:R-:W-:Y:S05]  /*7a40*/  BSYNC B1 ;  /* 0x0000000000017941 */ /* 0x000fea0003800000 */
.L_x_10277:
[----:B------:R-:W-:Y:S05]  /*7a50*/  @P1 BRA `(.L_x_10276) ;  /* 0x0000001000641947 */ /* 0x000fea0003800000 */
[----:B-1----:R-:W1:Y:S01]  /*7a60*/  LDS.128 R4, [R3+0x2000] ;  /* 0x0020000003047984 */ /* 0x002e620000000c00 */
[----:B------:R-:W-:Y:S01]  /*7a70*/  IMAD.U32 R20, R8, 0x10000, RZ ;  /* 0x0001000008147824 */ /* 0x000fe200078e00ff */
[C---:B0-----:R-:W-:Y:S01]  /*7a80*/  LOP3.LUT R27, R10.reuse, 0xffff0000, RZ, 0xc0, !PT ;  /* 0xffff00000a1b7812 */ /* 0x041fe200078ec0ff */
[----:B------:R-:W-:Y:S01]  /*7a90*/  IMAD.U32 R26, R10, 0x10000, RZ ;  /* 0x000100000a1a7824 */ /* 0x000fe200078e00ff */
        /* <DEDUP_REMOVED lines=35> */
.L_x_10266:
[----:B------:R-:W-:-:S03]  /*7cd0*/  UMOV UR4, 0xffffffff ;  /* 0xffffffff00047882 */ /* 0x000fc60000000000 */
[----:B------:R-:W-:Y:S05]  /*7ce0*/  BRA.DIV UR4, `(.L_x_10279) ;  /* 0x0000014a04807947 */ /* 0x000fea000b800000 */
[----:B------:R1:W2:Y:S04]  /*7cf0*/  SHFL.IDX PT, R3, R28, RZ, 0x1c1f ;  /* 0x001c1fff1c037589 */ /* 0x0002a800000e0000 */
[----:B------:R1:W3:Y:S04]  /*7d00*/  SHFL.IDX PT, R20, R27, RZ, 0x1c1f ;  /* 0x001c1fff1b147589 */ /* 0x0002e800000e0000 */
[----:B------:R1:W4:Y:S04]  /*7d10*/  SHFL.IDX PT, R21, R25, RZ, 0x1c1f ;  /* 0x001c1fff19157589 */ /* 0x00032800000e0000 */
[----:B------:R1:W0:Y:S02]  /*7d20*/  SHFL.IDX PT, R14, R26, RZ, 0x1c1f ;  /* 0x001c1fff1a0e7589 */ /* 0x00022400000e0000 */
.L_x_10526:
        /* <DEDUP_REMOVED lines=8> */
[----:B------:R-:W-:-:S02]  /*7db0*/  CS2R R10, SRZ ;  /* 0x00000000000a7805 */ /* 0x000fc4000001ff00 */
[----:B------:R-:W-:-:S05]  /*7dc0*/  LOP3.LUT R5, R4, 0xfffffffe, RZ, 0xc0, !PT ;  /* 0xfffffffe04057812 */ /* 0x000fca00078ec0ff */
[----:B------:R-:W-:Y:S01]  /*7dd0*/  IMAD.IADD R0, R228, 0x1, -R5 ;  /* 0x00000001e4007824 */ /* 0x000fe200078e0a05 */
[----:B------:R-:W-:-:S04]  /*7de0*/  CS2R R4, SRZ ;  /* 0x0000000000047805 */ /* 0x000fc8000001ff00 */
[----:B------:R-:W-:Y:S01]  /*7df0*/  SHF.L.U32 R27, R0, 0x1f, RZ ;  /* 0x0000001f001b7819 */ /* 0x000fe200000006ff */
[----:B------:R-:W-:Y:S06]  /*7e00*/  @P0 BRA `(.L_x_10281) ;  /* 0x0000000000340947 */ /* 0x000fec0003800000 */
[----:B------:R-:W-:Y:S01]  /*7e10*/  ULDC UR4, c[0x0][0x3f4] ;  /* 0x0000fd0000047ab9 */ /* 0x000fe20000000800 */
[C---:B------:R-:W-:Y:S01]  /*7e20*/  IMAD.SHL.U32 R15, R16.reuse, 0x2, RZ ;  /* 0x00000002100f7824 */ /* 0x040fe200078e00ff */
[----:B------:R-:W-:Y:S02]  /*7e30*/  ISETP.GE.AND P2, PT, R16, UR4, PT ;  /* 0x0000000410007c0c */ /* 0x000fe4000bf46270 */
[----:B------:R-:W-:Y:S02]  /*7e40*/  SHF.R.S32.HI R5, RZ, 0x1f, R16 ;  /* 0x0000001fff057819 */ /* 0x000fe40000011410 */
[-C--:B---3--:R-:W-:Y:S02]  /*7e50*/  IADD3 R12, P0, R20, R15.reuse, RZ ;  /* 0x0000000f140c7210 */ /* 0x088fe40007f1e0ff */
[----:B------:R-:W-:Y:S02]  /*7e60*/  SHF.L.U64.HI R4, R16, 0x1, R5 ;  /* 0x0000000110047819 */ /* 0x000fe40000010205 */
[----:B0-----:R-:W-:-:S03]  /*7e70*/  IADD3 R14, P1, R14, R15, RZ ;  /* 0x0000000f0e0e7210 */ /* 0x001fc60007f3e0ff */
[--C-:B--2---:R-:W-:Y:S02]  /*7e80*/  IMAD.X R13, R3, 0x1, R4.reuse, P0 ;  /* 0x00000001030d7824 */ /* 0x104fe400000e0604 */
[----:B----4-:R-:W-:Y:S01]  /*7e90*/  IMAD.X R15, R21, 0x1, R4, P1 ;  /* 0x00000001150f7824 */ /* 0x010fe200008e0604 */
[----:B------:R-:W-:Y:S01]  /*7ea0*/  CS2R R4, SRZ ;  /* 0x0000000000047805 */ /* 0x000fe2000001ff00 */
[----:B------:R-:W-:Y:S06]  /*7eb0*/  @P2 BRA `(.L_x_10281) ;  /* 0x0000000000082947 */ /* 0x000fec0003800000 */
[----:B------:R0:W5:Y:S04]  /*7ec0*/  LD.E.128 R4, desc[UR60][R12.64] ;  /* 0x0000003c0c047980 */ /* 0x000168000c101d00 */
[----:B------:R0:W5:Y:S02]  /*7ed0*/  LD.E.128 R8, desc[UR60][R14.64] ;  /* 0x0000003c0e087980 */ /* 0x000164000c101d00 */
.L_x_10281:
[----:B------:R-:W-:Y:S05]  /*7ee0*/  BSYNC B1 ;  /* 0x0000000000017941 */ /* 0x000fea0003800000 */
.L_x_10280:
[----:B------:R-:W3:Y:S01]  /*7ef0*/  SYNCS.PHASECHK.TRANS64.TRYWAIT P1, [R18+URZ+0x32400], R27 ;  /* 0x0324001b120075a7 */ /* 0x000ee2000802017f */
[----:B--2---:R-:W-:Y:S01]  /*7f00*/  IMAD R3, R41, -0x80, R154 ;  /* 0xffffff8029037824 */ /* 0x004fe200078e029a */
[----:B-----5:R-:W-:Y:S01]  /*7f10*/  SHF.R.U64 R29, R6, 0x10, R7 ;  /* 0x00000010061d7819 */ /* 0x020fe20000001207 */
[----:B0-----:R-:W-:Y:S01]  /*7f20*/  IMAD.MOV.U32 R14, RZ, RZ, R6 ;  /* 0x000000ffff0e7224 */ /* 0x001fe200078e0006 */
[----:B------:R-:W-:Y:S01]  /*7f30*/  SHF.R.U64 R6, R8, 0x10, R9 ;  /* 0x0000001008067819 */ /* 0x000fe20000001209 */
[----:B----4-:R-:W-:Y:S01]  /*7f40*/  IMAD.MOV.U32 R21, RZ, RZ, R8 ;  /* 0x000000ffff157224 */ /* 0x010fe200078e0008 */
[----:B------:R-:W-:Y:S01]  /*7f50*/  VIMNMX R8, R3, 0x80, PT ;  /* 0x0000008003087848 */ /* 0x000fe20003fe0100 */
[----:B------:R-:W-:Y:S01]  /*7f60*/  IMAD.MOV.U32 R13, RZ, RZ, R4 ;  /* 0x000000ffff0d7224 */ /* 0x000fe200078e0004 */
[--C-:B------:R-:W-:Y:S01]  /*7f70*/  SHF.R.U64 R30, R4, 0x10, R5.reuse ;  /* 0x00000010041e7819 */ /* 0x100fe20000001205 */
[--C-:B------:R-:W-:Y:S01]  /*7f80*/  IMAD.MOV.U32 R26, RZ, RZ, R5.reuse ;  /* 0x000000ffff1a7224 */ /* 0x100fe200078e0005 */
[----:B------:R-:W-:Y:S01]  /*7f90*/  SHF.R.U32.HI R31, RZ, 0x10, R5 ;  /* 0x00000010ff1f7819 */ /* 0x000fe20000011605 */
[--C-:B------:R-:W-:Y:S01]  /*7fa0*/  IMAD.MOV.U32 R15, RZ, RZ, R7.reuse ;  /* 0x000000ffff0f7224 */ /* 0x100fe200078e0007 */
[----:B------:R-:W-:Y:S01]  /*7fb0*/  SHF.R.U32.HI R28, RZ, 0x10, R7 ;  /* 0x00000010ff1c7819 */ /* 0x000fe20000011607 */
[--C-:B------:R-:W-:Y:S01]  /*7fc0*/  IMAD.MOV.U32 R12, RZ, RZ, R9.reuse ;  /* 0x000000ffff0c7224 */ /* 0x100fe200078e0009 */
[----:B-1----:R-:W-:Y:S01]  /*7fd0*/  ISETP.GE.AND P0, PT, R16, R25, PT ;  /* 0x000000191000720c */ /* 0x002fe20003f06270 */
[----:B---3--:R-:W-:Y:S01]  /*7fe0*/  IMAD.MOV.U32 R20, RZ, RZ, R10 ;  /* 0x000000ffff147224 */ /* 0x008fe200078e000a */
        /* <DEDUP_REMOVED lines=16> */
.L_x_10527:
[----:B------:R-:W-:Y:S05]  /*80f0*/  BSYNC B1 ;  /* 0x0000000000017941 */ /* 0x000fea0003800000 */
.L_x_10282:
        /* <DEDUP_REMOVED lines=36> */
[----:B0-----:R-:W-:Y:S01]  /*8340*/  IMAD.U32 R27, R4, 0x10000, RZ ;  /* 0x00010000041b7824 */ /* 0x001fe200078e00ff */
[----:B------:R-:W-:Y:S01]  /*8350*/  LOP3.LUT R33, R21, 0xffff0000, RZ, 0xc0, !PT ;  /* 0xffff000015217812 */ /* 0x000fe200078ec0ff */
[----:B------:R-:W-:Y:S01]  /*8360*/  FMUL.FTZ R31, R31, R36 ;  /* 0x000000241f1f7220 */ /* 0x000fe20000410000 */
[----:B------:R-:W-:Y:S01]  /*8370*/  FFMA.FTZ R45, R6, R35, R29 ;  /* 0x00000023062d7223 */ /* 0x000fe2000001001d */
[----:B------:R-:W-:Y:S01]  /*8380*/  LOP3.LUT R4, R4, 0xffff0000, RZ, 0xc0, !PT ;  /* 0xffff000004047812 */ /* 0x000fe200078ec0ff */
[----:B------:R-:W-:Y:S01]  /*8390*/  IMAD.U32 R32, R9, 0x10000, RZ ;  /* 0x0001000009207824 */ /* 0x000fe200078e00ff */
[----:B------:R-:W-:Y:S01]  /*83a0*/  LOP3.LUT R29, R13, 0xffff0000, RZ, 0xc0, !PT ;  /* 0xffff00000d1d7812 */ /* 0x000fe200078ec0ff */
[----:B------:R-:W-:Y:S01]  /*83b0*/  FFMA.FTZ R38, R27, R38, R31 ;  /* 0x000000261b267223 */ /* 0x000fe2000001001f */
[----:B------:R-:W-:Y:S01]  /*83c0*/  FMUL.FTZ R35, R8, R33 ;  /* 0x0000002108237220 */ /* 0x000fe20000410000 */
[----:B------:R-:W-:-:S02]  /*83d0*/  IMAD.U32 R31, R12, 0x10000, RZ ;  /* 0x000100000c1f7824 */ /* 0x000fc400078e00ff */
[----:B------:R-:W-:Y:S01]  /*83e0*/  FFMA.FTZ R36, R27, R36, -R10 ;  /* 0x000000241b247223 */ /* 0x000fe2000001080a */
[----:B------:R-:W-:Y:S02]  /*83f0*/  IMAD.U32 R28, R5, 0x10000, RZ ;  /* 0x00010000051c7824 */ /* 0x000fe400078e00ff */
[-C--:B------:R-:W-:Y:S01]  /*8400*/  FMUL.FTZ R39, R8, R29.reuse ;  /* 0x0000001d08277220 */ /* 0x080fe20000410000 */
[----:B------:R-:W-:Y:S02]  /*8410*/  IMAD.U32 R27, R26, 0x10000, RZ ;  /* 0x000100001a1b7824 */ /* 0x000fe400078e00ff */
[----:B------:R-:W-:Y:S01]  /*8420*/  FFMA.FTZ R37, R4, R29, -R35 ;  /* 0x0000001d04257223 */ /* 0x000fe20000010823 */
[C---:B------:R-:W-:Y:S01]  /*8430*/  FMUL.FTZ R41, R32.reuse, R31 ;  /* 0x0000001f20297220 */ /* 0x040fe20000410000 */
[----:B------:R-:W-:Y:S02]  /*8440*/  IMAD.U32 R34, R11, 0x10000, RZ ;  /* 0x000100000b227824 */ /* 0x000fe400078e00ff */
[----:B------:R-:W-:Y:S01]  /*8450*/  FMUL.FTZ R32, R32, R27 ;  /* 0x0000001b20207220 */ /* 0x000fe20000410000 */
[----:B------:R-:W-:-:S02]  /*8460*/  IMAD.U32 R35, R3, 0x10000, RZ ;  /* 0x0001000003237824 */ /* 0x000fc400078e00ff */
        /* <DEDUP_REMOVED lines=35> */
.L_x_10285:
[----:B------:R-:W-:Y:S05]  /*86a0*/  BSYNC B1 ;  /* 0x0000000000017941 */ /* 0x000fea0003800000 */
.L_x_10284:
[----:B------:R-:W-:Y:S05]  /*86b0*/  @P0 BRA `(.L_x_10276) ;  /* 0x00000004004c0947 */ /* 0x000fea0003800000 */
[----:B------:R-:W2:Y:S01]  /*86c0*/  LDL R43, [R1+0x90] ;  /* 0x00009000012b7983 */ /* 0x000ea20000100800 */
[----:B-1----:R-:W-:Y:S01]  /*86d0*/  IMAD.IADD R4, R16, 0x1, R25 ;  /* 0x0000000110047824 */ /* 0x002fe200078e0219 */
[----:B------:R-:W-:-:S04]  /*86e0*/  SHF.R.U32.HI R5, RZ, 0x3, R215 ;  /* 0x00000003ff057819 */ /* 0x000fc800000116d7 */
[----:B------:R-:W-:-:S04]  /*86f0*/  LOP3.LUT R4, R215, 0x38, R4, 0xf8, !PT ;  /* 0x00000038d7047812 */ /* 0x000fc800078ef804 */
[----:B------:R-:W-:-:S05]  /*8700*/  LOP3.LUT R4, R4, R5, RZ, 0x3c, !PT ;  /* 0x0000000504047212 */ /* 0x000fca00078e3cff */
[----:B------:R-:W-:-:S04]  /*8710*/  IMAD.IADD R9, R219, 0x1, R4 ;  /* 0x00000001db097824 */ /* 0x000fc800078e0204 */
[----:B------:R-:W-:-:S05]  /*8720*/  IMAD R25, R9, 0x2, R18 ;  /* 0x0000000209197824 */ /* 0x000fca00078e0212 */
[----:B------:R-:W1:Y:S01]  /*8730*/  LDS.128 R8, [R25+0x18400] ;  /* 0x0184000019087984 */ /* 0x000e620000000c00 */
[----:B------:R-:W-:Y:S02]  /*8740*/  IMAD.U32 R37, R21, 0x10000, RZ ;  /* 0x0001000015257824 */ /* 0x000fe400078e00ff */
[----:B------:R-:W-:Y:S01]  /*8750*/  IMAD.U32 R35, R13, 0x10000, RZ ;  /* 0x000100000d237824 */ /* 0x000fe200078e00ff */
[----:B------:R-:W-:Y:S01]  /*8760*/  LOP3.LUT R44, R21, 0xffff0000, RZ, 0xc0, !PT ;  /* 0xffff0000152c7812 */ /* 0x000fe200078ec0ff */
[----:B------:R-:W-:Y:S01]  /*8770*/  IMAD.U32 R46, R12, 0x10000, RZ ;  /* 0x000100000c2e7824 */ /* 0x000fe200078e00ff */
[----:B------:R-:W-:Y:S01]  /*8780*/  LOP3.LUT R40, R13, 0xffff0000, RZ, 0xc0, !PT ;  /* 0xffff00000d287812 */ /* 0x000fe200078ec0ff */
[----:B------:R-:W-:Y:S01]  /*8790*/  IMAD.U32 R42, R26, 0x10000, RZ ;  /* 0x000100001a2a7824 */ /* 0x000fe200078e00ff */
[----:B------:R-:W-:Y:S02]  /*87a0*/  LOP3.LUT R41, R12, 0xffff0000, RZ, 0xc0, !PT ;  /* 0xffff00000c297812 */ /* 0x000fe400078ec0ff */
[----:B------:R-:W-:Y:S01]  /*87b0*/  LOP3.LUT R39, R26, 0xffff0000, RZ, 0xc0, !PT ;  /* 0xffff00001a277812 */ /* 0x000fe200078ec0ff */
[C---:B-1----:R-:W-:Y:S01]  /*87c0*/  IMAD.U32 R31, R8.reuse, 0x10000, RZ ;  /* 0x00010000081f7824 */ /* 0x042fe200078e00ff */
[----:B------:R-:W-:Y:S01]  /*87d0*/  LOP3.LUT R8, R8, 0xffff0000, RZ, 0xc0, !PT ;  /* 0xffff000008087812 */ /* 0x000fe200078ec0ff */
[----:B------:R-:W-:-:S02]  /*87e0*/  IMAD.U32 R32, R9, 0x10000, RZ ;  /* 0x0001000009207824 */ /* 0x000fc400078e00ff */
[-C--:B------:R-:W-:Y:S01]  /*87f0*/  FMUL.FTZ R36, R37, R31.reuse ;  /* 0x0000001f25247220 */ /* 0x080fe20000410000 */
[----:B------:R-:W-:Y:S01]  /*8800*/  FMUL.FTZ R38, R35, R31 ;  /* 0x0000001f23267220 */ /* 0x000fe20000410000 */
[-C--:B------:R-:W-:Y:S01]  /*8810*/  FMUL.FTZ R13, R44, R8.reuse ;  /* 0x000000082c0d7220 */ /* 0x080fe20000410000 */
[----:B------:R-:W-:Y:S01]  /*8820*/  FMUL.FTZ R21, R40, R8 ;  /* 0x0000000828157220 */ /* 0x000fe20000410000 */
[----:B------:R-:W-:Y:S01]  /*8830*/  FMUL.FTZ R31, R42, R32 ;  /* 0x000000202a1f7220 */ /* 0x000fe20000410000 */
[C---:B------:R-:W-:Y:S01]  /*8840*/  IMAD.U32 R33, R10.reuse, 0x10000, RZ ;  /* 0x000100000a217824 */ /* 0x040fe200078e00ff */
[----:B------:R-:W-:Y:S01]  /*8850*/  LOP3.LUT R10, R10, 0xffff0000, RZ, 0xc0, !PT ;  /* 0xffff00000a0a7812 */ /* 0x000fe200078ec0ff */
[----:B------:R-:W-:Y:S01]  /*8860*/  IMAD.U32 R34, R11, 0x10000, RZ ;  /* 0x000100000b227824 */ /* 0x000fe200078e00ff */
[----:B------:R-:W-:Y:S02]  /*8870*/  LOP3.LUT R9, R9, 0xffff0000, RZ, 0xc0, !PT ;  /* 0xffff000009097812 */ /* 0x000fe400078ec0ff */
[----:B------:R-:W-:Y:S01]  /*8880*/  LOP3.LUT R11, R11, 0xffff0000, RZ, 0xc0, !PT ;  /* 0xffff00000b0b7812 */ /* 0x000fe200078ec0ff */
[----:B--2---:R-:W0:Y:S02]  /*8890*/  LDS.128 R4, [R43+0x18400] ;  /* 0x018400002b047984 */ /* 0x004e240000000c00 */
[C---:B0-----:R-:W-:Y:S01]  /*88a0*/  IMAD.U32 R27, R4.reuse, 0x10000, RZ ;  /* 0x00010000041b7824 */ /* 0x041fe200078e00ff */
[----:B------:R-:W-:Y:S01]  /*88b0*/  LOP3.LUT R4, R4, 0xffff0000, RZ, 0xc0, !PT ;  /* 0xffff000004047812 */ /* 0x000fe200078ec0ff */
[----:B------:R-:W-:-:S02]  /*88c0*/  IMAD.U32 R28, R5, 0x10000, RZ ;  /* 0x00010000051c7824 */ /* 0x000fc400078e00ff */
[-C--:B------:R-:W-:Y:S01]  /*88d0*/  FFMA.FTZ R36, R35, R27.reuse, -R36 ;  /* 0x0000001b23247223 */ /* 0x080fe20000010824 */
[----:B------:R-:W-:Y:S01]  /*88e0*/  FFMA.FTZ R38, R37, R27, R38 ;  /* 0x0000001b25267223 */ /* 0x000fe20000010026 */
[----:B------:R-:W-:Y:S01]  /*88f0*/  FMUL.FTZ R27, R46, R32 ;  /* 0x000000202e1b7220 */ /* 0x000fe20000410000 */
[----:B------:R-:W-:Y:S02]  /*8900*/  IMAD.U32 R37, R20, 0x10000, RZ ;  /* 0x0001000014257824 */ /* 0x000fe400078e00ff */
[-C--:B------:R-:W-:Y:S01]  /*8910*/  FFMA.FTZ R13, R40, R4.reuse, -R13 ;  /* 0x00000004280d7223 */ /* 0x080fe2000001080d */
[----:B------:R-:W-:Y:S02]  /*8920*/  IMAD.U32 R35, R14, 0x10000, RZ ;  /* 0x000100000e237824 */ /* 0x000fe400078e00ff */
[----:B------:R-:W-:Y:S01]  /*8930*/  FFMA.FTZ R21, R44, R4, R21 ;  /* 0x000000042c157223 */ /* 0x000fe20000010015 */
[-C--:B------:R-:W-:Y:S01]  /*8940*/  FFMA.FTZ R27, R42, R28.reuse, -R27 ;  /* 0x0000001c2a1b7223 */ /* 0x080fe2000001081b */
[----:B------:R-:W-:Y:S01]  /*8950*/  FFMA.FTZ R31, R46, R28, R31 ;  /* 0x0000001c2e1f7223 */ /* 0x000fe2000001001f */
[----:B------:R-:W-:-:S02]  /*8960*/  IMAD.U32 R29, R6, 0x10000, RZ ;  /* 0x00010000061d7824 */ /* 0x000fc400078e00ff */
[-C--:B------:R-:W-:Y:S01]  /*8970*/  FMUL.FTZ R4, R37, R33.reuse ;  /* 0x0000002125047220 */ /* 0x080fe20000410000 */
[----:B------:R-:W-:Y:S02]  /*8980*/  LOP3.LUT R28, R14, 0xffff0000, RZ, 0xc0, !PT ;  /* 0xffff00000e1c7812 */ /* 0x000fe400078ec0ff */
[----:B------:R-:W-:Y:S01]  /*8990*/  LOP3.LUT R20, R20, 0xffff0000, RZ, 0xc0, !PT ;  /* 0xffff000014147812 */ /* 0x000fe200078ec0ff */
[----:B------:R-:W-:Y:S01]  /*89a0*/  FMUL.FTZ R14, R35, R33 ;  /* 0x00000021230e7220 */ /* 0x000fe20000410000 */
[----:B------:R-:W-:Y:S02]  /*89b0*/  IMAD.U32 R32, R3, 0x10000, RZ ;  /* 0x0001000003207824 */ /* 0x000fe400078e00ff */
[-C--:B------:R-:W-:Y:S01]  /*89c0*/  FFMA.FTZ R8, R35, R29.reuse, -R4 ;  /* 0x0000001d23087223 */ /* 0x080fe20000010804 */
[-C--:B------:R-:W-:Y:S01]  /*89d0*/  FMUL.FTZ R35, R28, R10.reuse ;  /* 0x0000000a1c237220 */ /* 0x080fe20000410000 */
[----:B------:R-:W-:Y:S01]  /*89e0*/  FMUL.FTZ R33, R20, R10 ;  /* 0x0000000a14217220 */ /* 0x000fe20000410000 */
[----:B------:R-:W-:Y:S01]  /*89f0*/  LOP3.LUT R6, R6, 0xffff0000, RZ, 0xc0, !PT ;  /* 0xffff000006067812 */ /* 0x000fe200078ec0ff */
[----:B------:R-:W-:Y:S01]  /*8a00*/  FFMA.FTZ R10, R37, R29, R14 ;  /* 0x0000001d250a7223 */ /* 0x000fe2000001000e */
[----:B------:R-:W-:-:S02]  /*8a10*/  IMAD.U32 R30, R7, 0x10000, RZ ;  /* 0x00010000071e7824 */ /* 0x000fc400078e00ff */
[----:B------:R-:W-:Y:S01]  /*8a20*/  FMUL.FTZ R29, R32, R34 ;  /* 0x00000022201d7220 */ /* 0x000fe20000410000 */
[----:B------:R-:W-:Y:S01]  /*8a30*/  IMAD.U32 R4, R15, 0x10000, RZ ;  /* 0x000100000f047824 */ /* 0x000fe200078e00ff */
[----:B------:R-:W-:Y:S02]  /*8a40*/  LOP3.LUT R3, R3, 0xffff0000, RZ, 0xc0, !PT ;  /* 0xffff000003037812 */ /* 0x000fe400078ec0ff */
[----:B------:R-:W-:Y:S01]  /*8a50*/  LOP3.LUT R15, R15, 0xffff0000, RZ, 0xc0, !PT ;  /* 0xffff00000f0f7812 */ /* 0x000fe200078ec0ff */
[----:B------:R-:W-:Y:S01]  /*8a60*/  FFMA.FTZ R35, R20, R6, R35 ;  /* 0x0000000614237223 */ /* 0x000fe20000010023 */
[----:B------:R-:W-:Y:S01]  /*8a70*/  LOP3.LUT R5, R5, 0xffff0000, RZ, 0xc0, !PT ;  /* 0xffff000005057812 */ /* 0x000fe200078ec0ff */
[C---:B------:R-:W-:Y:S01]  /*8a80*/  FMUL.FTZ R37, R4.reuse, R34 ;  /* 0x0000002204257220 */ /* 0x040fe20000410000 */
[----:B------:R-:W-:Y:S01]  /*8a90*/  LOP3.LUT R7, R7, 0xffff0000, RZ, 0xc0, !PT ;  /* 0xffff000007077812 */ /* 0x000fe200078ec0ff */
[----:B------:R-:W-:Y:S01]  /*8aa0*/  FFMA.FTZ R29, R4, R30, -R29 ;  /* 0x0000001e041d7223 */ /* 0x000fe2000001081d */
[----:B------:R-:W-:Y:S01]  /*8ab0*/  FFMA.FTZ R33, R28, R6, -R33 ;  /* 0x000000061c217223 */ /* 0x000fe20000010821 */
        /* <DEDUP_REMOVED lines=19> */
.L_x_10276:
[----:B------:R-:W-:Y:S05]  /*8bf0*/  BSYNC B0 ;  /* 0x0000000000007941 */ /* 0x000fea0003800000 */
.L_x_10265:
        /* <DEDUP_REMOVED lines=8> */
.L_x_10262:
[----:B-123--:R-:W2:Y:S01]  /*8c80*/  LDL R3, [R1+0x5c] ;  /* 0x00005c0001037983 */ /* 0x00eea20000100800 */
[----:B------:R-:W1:Y:S02]  /*8c90*/  S2R R4, SR_TID.X ;  /* 0x0000000000047919 */ /* 0x000e640000002100 */
[----:B-1----:R-:W-:-:S05]  /*8ca0*/  SHF.R.U32.HI R4, RZ, 0x7, R4 ;  /* 0x00000007ff047819 */ /* 0x002fca0000011604 */
[----:B------:R-:W-:Y:S01]  /*8cb0*/  VIADD R10, R4, 0x8 ;  /* 0x00000008040a7836 */ /* 0x000fe20000000000 */
[----:B--2---:R-:W-:-:S13]  /*8cc0*/  R2UR UR4, R3 ;  /* 0x00000000030472ca */ /* 0x004fda00000e0000 */
[----:B------:R-:W-:Y:S01]  /*8cd0*/  IMAD.U32 R3, RZ, RZ, UR4 ;  /* 0x00000004ff037e24 */ /* 0x000fe2000f8e00ff */
[----:B------:R-:W-:Y:S05]  /*8ce0*/  WARPSYNC.ALL ;  /* 0x0000000000007948 */ /* 0x000fea0003800000 */
[----:B------:R1:W-:Y:S01]  /*8cf0*/  BAR.SYNC.DEFER_BLOCKING R10, 0x100 ;  /* 0x0004000a0000751d */ /* 0x0003e20000010000 */
[----:B------:R-:W-:-:S13]  /*8d00*/  ISETP.NE.AND P0, PT, R3, 0x3, PT ;  /* 0x000000030300780c */ /* 0x000fda0003f05270 */
[----:B-1----:R-:W-:Y:S05]  /*8d10*/  @!P0 BRA `(.L_x_10286) ;  /* 0x0000000000048947 */ /* 0x002fea0003800000 */
[----:B------:R-:W-:Y:S01]  /*8d20*/  BPT.TRAP 0x1 ;  /* 0x000000040000795c */ /* 0x000fe20000300000 */
.L_x_10286:
[----:B------:R-:W-:Y:S01]  /*8d30*/  IMAD R3, R200, 0x8, R18 ;  /* 0x00000008c8037824 */ /* 0x000fe200078e0212 */
[----:B------:R-:W-:-:S04]  /*8d40*/  SHF.L.U32 R8, R208, 0x1f, RZ ;  /* 0x0000001fd0087819 */ /* 0x000fc800000006ff */
[----:B------:R1:W2:Y:S01]  /*8d50*/  SYNCS.PHASECHK.TRANS64.TRYWAIT P1, [R3+URZ+0x32430], R8 ;  /* 0x03243008030075a7 */ /* 0x0002a2000802017f */
[----:B------:R-:W-:Y:S05]  /*8d60*/  @!P0 BRA `(.L_x_10287) ;  /* 0x0000000000048947 */ /* 0x000fea0003800000 */
[----:B------:R-:W-:Y:S01]  /*8d70*/  BPT.TRAP 0x1 ;  /* 0x000000040000795c */ /* 0x000fe20000300000 */
.L_x_10287:
        /* <DEDUP_REMOVED lines=9> */
.L_x_10288:
[----:B------:R-:W-:Y:S01]  /*8e10*/  IMAD R4, R200, 0x300, R217 ;  /* 0x00000300c8047824 */ /* 0x000fe200078e02d9 */
[----:B------:R-:W-:Y:S05]  /*8e20*/  WARPSYNC.ALL ;  /* 0x0000000000007948 */ /* 0x000fea0003800000 */
[----:B------:R-:W-:Y:S01]  /*8e30*/  IMAD.MOV.U32 R5, RZ, RZ, 0x40000040 ;  /* 0x40000040ff057424 */ /* 0x000fe200078e00ff */
[C---:B------:R-:W-:Y:S01]  /*8e40*/  R2UR UR4, R14.reuse ;  /* 0x000000000e0472ca */ /* 0x040fe200000e0000 */
[----:B0----5:R-:W-:Y:S01]  /*8e50*/  WARPGROUP.ARRIVE ;  /* 0x00000000000079c5 */ /* 0x021fe20000000000 */
        /* <DEDUP_REMOVED lines=12> */
[----:B------:R-:W-:Y:S01]  /*8f20*/  HGMMA.64x96x16.F32.BF16 R24, gdesc[UR4], RZ, !UPT, gsb0 ;  /* 0x01600000041879f0 */ /* 0x000fe2000c0018ff */
        /* <DEDUP_REMOVED lines=18> */
[----:B------:R-:W-:Y:S02]  /*9050*/  R2UR UR4, R20 ;  /* 0x00000000140472ca */ /* 0x000fe400000e0000 */
[----:B------:R-:W-:Y:S02]  /*9060*/  R2UR UR5, R21 ;  /* 0x00000000150572ca */ /* 0x000fe400000e0000 */
[----:B------:R-:W-:Y:S02]  /*9070*/  R2UR UR6, R4 ;  /* 0x00000000040672ca */ /* 0x000fe400000e0000 */
[----:B------:R-:W-:Y:S02]  /*9080*/  R2UR UR7, R5 ;  /* 0x00000000050772ca */ /* 0x000fe400000e0000 */
[----:B------:R-:W-:Y:S01]  /*9090*/  SHF.L.U32 R5, R0, 0x1f, RZ ;  /* 0x0000001f00057819 */ /* 0x000fe200000006ff */
[----:B------:R-:W-:-:S02]  /*90a0*/  WARPGROUP.DEPBAR.LE gsb0, 0x0 ;  /* 0x00008000000079c5 */ /* 0x000fc40000010000 */
[----:B------:R-:W-:-:S08]  /*90b0*/  WARPGROUP.ARRIVE ;  /* 0x00000000000079c5 */ /* 0x000fd00000000000 */
[----:B------:R-:W-:Y:S03]  /*90c0*/  HGMMA.64x96x16.F32.BF16 R24, gdesc[UR4], R24, gsb0 ;  /* 0x01600000041879f0 */ /* 0x000fe60008001818 */
[----:B------:R-:W-:Y:S02]  /*90d0*/  WARPGROUP.DEPBAR.LE gsb0, 0x0 ;  /* 0x00008000000079c5 */ /* 0x000fe40000010000 */
[----:B------:R-:W0:Y:S02]  /*90e0*/  SYNCS.PHASECHK.TRANS64.TRYWAIT P1, [R18+URZ+0x32410], R5 ;  /* 0x03241005120075a7 */ /* 0x000e24000802017f */
[----:B0-----:R-:W-:Y:S05]  /*90f0*/  @!P1 BRA `(.L_x_10291) ;  /* 0x0000013800149947 */ /* 0x001fea0003800000 */
.L_x_10528:
[----:B------:R-:W-:Y:S05]  /*9100*/  BSYNC B0 ;  /* 0x0000000000007941 */ /* 0x000fea0003800000 */
.L_x_10290:
[----:B------:R-:W-:Y:S05]  /*9110*/  @!P0 BRA `(.L_x_10292) ;  /* 0x0000000000048947 */ /* 0x000fea0003800000 */
[----:B------:R-:W-:Y:S01]  /*9120*/  BPT.TRAP 0x1 ;  /* 0x000000040000795c */ /* 0x000fe20000300000 */
.L_x_10292:
[----:B------:R3:W4:Y:S01]  /*9130*/  SYNCS.PHASECHK.TRANS64.TRYWAIT P2, [R3+URZ+0x32450], R8 ;  /* 0x03245008030075a7 */ /* 0x000722000804017f */
[----:B------:R-:W-:Y:S05]  /*9140*/  @!P0 BRA `(.L_x_10293) ;  /* 0x0000000000048947 */ /* 0x000fea0003800000 */
[----:B------:R-:W-:Y:S01]  /*9150*/  BPT.TRAP 0x1 ;  /* 0x000000040000795c */ /* 0x000fe20000300000 */
.L_x_10293:
[----:B------:R-:W5:Y:S01]  /*9160*/  S2R R0, SR_TID.X ;  /* 0x0000000000007919 */ /* 0x000f620000002100 */
[----:B------:R-:W-:Y:S01]  /*9170*/  BSSY B0, `(.L_x_10294) ;  /* 0x0000006000007945 */ /* 0x000fe20003800000 */
[----:B-----5:R-:W-:-:S04]  /*9180*/  LOP3.LUT R0, R0, 0x7f, RZ, 0xc0, !PT ;  /* 0x0000007f00007812 */ /* 0x020fc800078ec0ff */
[----:B------:R-:W-:Y:S01]  /*9190*/  ISETP.NE.AND P1, PT, R0, RZ, PT ;  /* 0x000000ff0000720c */ /* 0x000fe20003f25270 */
[----:B----4-:R-:W-:-:S12]  /*91a0*/  @P2 BRA `(.L_x_10295) ;  /* 0x0000000000082947 */ /* 0x010fd80003800000 */
[----:B------:R-:W4:Y:S02]  /*91b0*/  SYNCS.PHASECHK.TRANS64.TRYWAIT P2, [R3+URZ+0x32450], R8 ;  /* 0x03245008030075a7 */ /* 0x000f24000804017f */
[----:B----4-:R-:W-:Y:S05]  /*91c0*/  @!P2 BRA `(.L_x_10296) ;  /* 0x0000013400f4a947 */ /* 0x010fea0003800000 */
.L_x_10295:
[----:B------:R-:W-:Y:S05]  /*91d0*/  BSYNC B0 ;  /* 0x0000000000007941 */ /* 0x000fea0003800000 */
.L_x_10294:
[----:B------:R-:W-:Y:S05]  /*91e0*/  WARPSYNC.ALL ;  /* 0x0000000000007948 */ /* 0x000fea0003800000 */
[----:B------:R-:W-:Y:S01]  /*91f0*/  R2UR UR5, R18 ;  /* 0x00000000120572ca */ /* 0x000fe200000e0000 */
[----:B------:R-:W-:Y:S01]  /*9200*/  IMAD R72, R72, 0x2000, R18 ;  /* 0x0000200048487824 */ /* 0x000fe200078e0212 */
[----:B------:R-:W-:Y:S01]  /*9210*/  WARPGROUP.ARRIVE ;  /* 0x00000000000079c5 */ /* 0x000fe20000000000 */
[----:B0-----:R-:W-:Y:S01]  /*9220*/  IMAD.MOV.U32 R5, RZ, RZ, 0xc00 ;  /* 0x00000c00ff057424 */ /* 0x001fe200078e00ff */
[----:B------:R-:W-:Y:S01]  /*9230*/  UMOV UR9, 0x40000040 ;  /* 0x4000004000097882 */ /* 0x000fe20000000000 */
[----:B------:R-:W-:Y:S01]  /*9240*/  IMAD.MOV.U32 R7, RZ, RZ, 0x40000040 ;  /* 0x40000040ff077424 */ /* 0x000fe200078e00ff */
[----:B------:R-:W-:Y:S01]  /*9250*/  R2UR UR4, R72 ;  /* 0x00000000480472ca */ /* 0x000fe200000e0000 */
        /* <DEDUP_REMOVED lines=8> */
[----:B------:R-:W0:Y:S02]  /*92e0*/  S2R R72, SR_TID.X ;  /* 0x0000000000487919 */ /* 0x000e240000002100 */
[----:B------:R-:W-:-:S02]  /*92f0*/  USHF.R.U32.HI UR5, URZ, 0x4, UR5 ;  /* 0x000000043f057899 */ /* 0x000fc40008011605 */
[----:B------:R-:W-:Y:S02]  /*9300*/  UIADD3 UR4, UR4, 0x22400, URZ ;  /* 0x0002240004047890 */ /* 0x000fe4000fffe03f */
[----:B------:R-:W-:Y:S02]  /*9310*/  ULOP3.LUT UR5, UR5, 0x3fff, URZ, 0xc0, !UPT ;  /* 0x00003fff05057892 */ /* 0x000fe4000f8ec03f */
[----:B------:R-:W-:Y:S02]  /*9320*/  USHF.R.U32.HI UR4, URZ, 0x4, UR4 ;  /* 0x000000043f047899 */ /* 0x000fe40008011604 */
[----:B------:R-:W-:Y:S02]  /*9330*/  ULOP3.LUT UR6, UR5, 0x10000, URZ, 0xfc, !UPT ;  /* 0x0001000005067892 */ /* 0x000fe4000f8efc3f */
[----:B------:R-:W-:-:S04]  /*9340*/  ULOP3.LUT UR4, UR4, 0x3fff, URZ, 0xc0, !UPT ;  /* 0x00003fff04047892 */ /* 0x000fc8000f8ec03f */
[----:B------:R-:W-:Y:S01]  /*9350*/  IMAD R4, R200, R5, UR6 ;  /* 0x00000006c8047e24 */ /* 0x000fe2000f8e0205 */
[----:B------:R-:W-:Y:S01]  /*9360*/  ULOP3.LUT UR4, UR4, 0x10000, URZ, 0xfc, !UPT ;  /* 0x0001000004047892 */ /* 0x000fe2000f8efc3f */
[----:B------:R-:W-:Y:S02]  /*9370*/  IMAD.MOV.U32 R5, RZ, RZ, 0x40000040 ;  /* 0x40000040ff057424 */ /* 0x000fe400078e00ff */
[C---:B------:R-:W-:Y:S01]  /*9380*/  VIADD R6, R4.reuse, 0x2 ;  /* 0x0000000204067836 */ /* 0x040fe20000000000 */
[----:B------:R-:W-:Y:S01]  /*9390*/  R2UR UR10, R4 ;  /* 0x00000000040a72ca */ /* 0x000fe200000e0000 */
[----:B------:R-:W-:Y:S01]  /*93a0*/  IMAD.U32 R0, RZ, RZ, UR6 ;  /* 0x00000006ff007e24 */ /* 0x000fe2000f8e00ff */
[----:B------:R-:W-:Y:S01]  /*93b0*/  R2UR UR11, R5 ;  /* 0x00000000050b72ca */ /* 0x000fe200000e0000 */
[----:B------:R-:W-:Y:S01]  /*93c0*/  UMOV UR8, UR4 ;  /* 0x0000000400087c82 */ /* 0x000fe20008000000 */
[----:B------:R-:W-:Y:S01]  /*93d0*/  UIADD3 UR6, UR4, 0x2, URZ ;  /* 0x0000000204067890 */ /* 0x000fe2000fffe03f */
[----:B-1234-:R-:W-:Y:S01]  /*93e0*/  IMAD.U32 R8, RZ, RZ, UR8 ;  /* 0x00000008ff087e24 */ /* 0x01efe2000f8e00ff */
[----:B------:R-:W-:Y:S01]  /*93f0*/  STL [R1+0x58], R0 ;  /* 0x0000580001007387 */ /* 0x000fe20000100800 */
[----:B------:R-:W-:Y:S01]  /*9400*/  UIADD3 UR52, UR4, 0x806, URZ ;  /* 0x0000080604347890 */ /* 0x000fe2000fffe03f */
[----:B------:R-:W-:Y:S01]  /*9410*/  IMAD.MOV.U32 R5, RZ, RZ, 0x40000040 ;  /* 0x40000040ff057424 */ /* 0x000fe200078e00ff */
[----:B------:R-:W-:Y:S01]  /*9420*/  UIADD3 UR48, UR4, 0xc00, URZ ;  /* 0x00000c0004307890 */ /* 0x000fe2000fffe03f */
[----:B------:R1:W-:Y:S01]  /*9430*/  STL.64 [R1+0x50], R8 ;  /* 0x0000500801007387 */ /* 0x0003e20000100a00 */
[----:B------:R-:W-:Y:S01]  /*9440*/  UIADD3 UR44, UR4, 0xc02, URZ ;  /* 0x00000c02042c7890 */ /* 0x000fe2000fffe03f */
[----:B0-----:R-:W-:Y:S01]  /*9450*/  SHF.R.U32.HI R72, RZ, 0x7, R72 ;  /* 0x00000007ff487819 */ /* 0x001fe20000011648 */
[----:B------:R-:W-:Y:S01]  /*9460*/  UIADD3 UR40, UR4, 0xc04, URZ ;  /* 0x00000c0404287890 */ /* 0x000fe2000fffe03f */
[----:B------:R-:W-:Y:S01]  /*9470*/  R2UR UR39, R5 ;  /* 0x00000000052772ca */ /* 0x000fe200000e0000 */
[----:B------:R-:W-:Y:S01]  /*9480*/  HGMMA.64x96x16.F32.BF16 R24, gdesc[UR8], R24, gsb0 ;  /* 0x01600000081879f0 */ /* 0x000fe20008001818 */
[----:B------:R-:W-:Y:S01]  /*9490*/  R2UR UR10, R6 ;  /* 0x00000000060a72ca */ /* 0x000fe200000e0000 */
[----:B------:R-:W-:Y:S01]  /*94a0*/  UMOV UR8, UR6 ;  /* 0x0000000600087c82 */ /* 0x000fe20008000000 */
[----:B------:R-:W-:Y:S01]  /*94b0*/  R2UR UR11, R7 ;  /* 0x00000000070b72ca */ /* 0x000fe200000e0000 */
[----:B------:R-:W-:Y:S01]  /*94c0*/  UMOV UR9, 0x40000040 ;  /* 0x4000004000097882 */ /* 0x000fe20000000000 */
[----:B------:R-:W-:Y:S01]  /*94d0*/  VIADD R6, R4, 0x4 ;  /* 0x0000000404067836 */ /* 0x000fe20000000000 */
[----:B------:R-:W-:Y:S01]  /*94e0*/  UIADD3 UR6, UR4, 0x4, URZ ;  /* 0x0000000404067890 */ /* 0x000fe2000fffe03f */
[----:B------:R-:W-:Y:S01]  /*94f0*/  IMAD.MOV.U32 R7, RZ, RZ, 0x40000040 ;  /* 0x40000040ff077424 */ /* 0x000fe200078e00ff */
[----:B------:R-:W-:Y:S01]  /*9500*/  UIADD3 UR36, UR4, 0xc06, URZ ;  /* 0x00000c0604247890 */ /* 0x000fe2000fffe03f */
[----:B-1----:R-:W-:Y:S01]  /*9510*/  IMAD.U32 R8, RZ, RZ, UR8 ;  /* 0x00000008ff087e24 */ /* 0x002fe2000f8e00ff */
[----:B------:R-:W-:Y:S01]  /*9520*/  IADD3 R0, -R232, 0x60, R157 ;  /* 0x00000060e8007810 */ /* 0x000fe20007ffe19d */
[----:B------:R-:W-:-:S03]  /*9530*/  IMAD.U32 R9, RZ, RZ, UR9 ;  /* 0x00000009ff097e24 */ /* 0x000fc6000f8e00ff */
[C---:B------:R-:W-:Y:S02]  /*9540*/  ISETP.GT.AND P2, PT, R0.reuse, RZ, PT ;  /* 0x000000ff0000720c */ /* 0x040fe40003f44270 */
[----:B------:R0:W-:Y:S01]  /*9550*/  STL.64 [R1+0x48], R8 ;  /* 0x0000480801007387 */ /* 0x0001e20000100a00 */
[C---:B------:R-:W-:Y:S02]  /*9560*/  ISETP.GT.AND P3, PT, R0.reuse, 0x1, PT ;  /* 0x000000010000780c */ /* 0x040fe40003f64270 */
[C---:B------:R-:W-:Y:S02]  /*9570*/  ISETP.GT.AND P4, PT, R0.reuse, 0x8, PT ;  /* 0x000000080000780c */ /* 0x040fe40003f84270 */
[----:B------:R-:W-:Y:S01]  /*9580*/  ISETP.GT.AND P5, PT, R0, 0x9, PT ;  /* 0x000000090000780c */ /* 0x000fe20003fa4270 */
        /* <DEDUP_REMOVED lines=111> */
[----:B------:R-:W-:Y:S02]  /*9c80*/  VIADD R6, R4, 0x606 ;  /* 0x0000060604067836 */ /* 0x000fe40000000000 */
[----:B------:R-:W-:Y:S02]  /*9c90*/  IMAD.MOV.U32 R7, RZ, RZ, 0x40000040 ;  /* 0x40000040ff077424 */ /* 0x000fe400078e00ff */
[----:B0-----:R-:W-:Y:S01]  /*9ca0*/  IMAD.U32 R8, RZ, RZ, UR8 ;  /* 0x00000008ff087e24 */ /* 0x001fe2000f8e00ff */
[----:B------:R-:W-:Y:S01]  /*9cb0*/  R2UR UR54, R6 ;  /* 0x00000000063672ca */ /* 0x000fe200000e0000 */
[----:B------:R-:W-:Y:S01]  /*9cc0*/  VIADD R6, R4, 0x900 ;  /* 0x0000090004067836 */ /* 0x000fe20000000000 */
[----:B------:R-:W-:Y:S01]  /*9cd0*/  R2UR UR55, R7 ;  /* 0x00000000073772ca */ /* 0x000fe200000e0000 */
[----:B------:R-:W-:-:S02]  /*9ce0*/  IMAD.MOV.U32 R7, RZ, RZ, 0x40000040 ;  /* 0x40000040ff077424 */ /* 0x000fc400078e00ff */
[----:B------:R-:W-:Y:S01]  /*9cf0*/  IMAD.U32 R9, RZ, RZ, UR9 ;  /* 0x00000009ff097e24 */ /* 0x000fe2000f8e00ff */
[----:B------:R-:W-:Y:S01]  /*9d00*/  R2UR UR50, R6 ;  /* 0x00000000063272ca */ /* 0x000fe200000e0000 */
[----:B------:R-:W-:Y:S01]  /*9d10*/  VIADD R6, R4, 0x902 ;  /* 0x0000090204067836 */ /* 0x000fe20000000000 */
[----:B------:R-:W-:Y:S01]  /*9d20*/  R2UR UR51, R7 ;  /* 0x00000000073372ca */ /* 0x000fe200000e0000 */
[----:B------:R-:W-:Y:S01]  /*9d30*/  IMAD.MOV.U32 R7, RZ, RZ, 0x40000040 ;  /* 0x40000040ff077424 */ /* 0x000fe200078e00ff */
[----:B------:R0:W-:Y:S02]  /*9d40*/  STL.64 [R1], R8 ;  /* 0x0000000801007387 */ /* 0x0001e40000100a00 */
[----:B------:R-:W-:Y:S01]  /*9d50*/  R2UR UR46, R6 ;  /* 0x00000000062e72ca */ /* 0x000fe200000e0000 */
[----:B------:R-:W-:Y:S01]  /*9d60*/  VIADD R6, R4, 0x904 ;  /* 0x0000090404067836 */ /* 0x000fe20000000000 */
[----:B------:R-:W-:Y:S01]  /*9d70*/  R2UR UR47, R7 ;  /* 0x00000000072f72ca */ /* 0x000fe200000e0000 */
[----:B------:R-:W-:-:S02]  /*9d80*/  IMAD.MOV.U32 R7, RZ, RZ, 0x40000040 ;  /* 0x40000040ff077424 */ /* 0x000fc400078e00ff */
[----:B------:R-:W-:Y:S01]  /*9d90*/  VIADD R4, R4, 0x906 ;  /* 0x0000090604047836 */ /* 0x000fe20000000000 */
[----:B------:R-:W-:Y:S02]  /*9da0*/  R2UR UR42, R6 ;  /* 0x00000000062a72ca */ /* 0x000fe400000e0000 */
        /* <DEDUP_REMOVED lines=20> */
[----:B------:R-:W-:Y:S01]  /*9ef0*/  HGMMA.64x96x16.F32.BF16 R24, gdesc[UR36], R24, gsb0 ;  /* 0x01600000241879f0 */ /* 0x000fe20008001818 */
[----:B------:R-:W-:Y:S01]  /*9f00*/  ULDC UR38, c[0x0][0xa80] ;  /* 0x0002a00000267ab9 */ /* 0x000fe20000000800 */
[----:B------:R-:W-:Y:S01]  /*9f10*/  ULOP3.LUT UR39, UR5, 0x3000000, URZ, 0xfc, !UPT ;  /* 0x0300000005277892 */ /* 0x000fe2000f8efc3f */
[----:B------:R-:W-:Y:S02]  /*9f20*/  WARPGROUP.DEPBAR.LE gsb0, 0x0 ;  /* 0x00008000000079c5 */ /* 0x000fe40000010000 */
[----:B------:R-:W-:Y:S02]  /*9f30*/  FSEL R24, R24, -INF , P2 ;  /* 0xff80000018187808 */ /* 0x000fe40001000000 */
[----:B------:R-:W-:Y:S02]  /*9f40*/  FSEL R25, R25, -INF , P3 ;  /* 0xff80000019197808 */ /* 0x000fe40001800000 */
        /* <DEDUP_REMOVED lines=75> */
[----:B0-----:R-:W-:Y:S02]  /*a400*/  FMNMX.FTZ R8, R64, R7, !PT ;  /* 0x0000000740087209 */ /* 0x001fe40007810000 */
[----:B------:R-:W-:Y:S02]  /*a410*/  FMNMX.FTZ R9, R26, R27, !PT ;  /* 0x0000001b1a097209 */ /* 0x000fe40007810000 */
[----:B------:R-:W-:Y:S02]  /*a420*/  FMNMX.FTZ R7, R65, R8, !PT ;  /* 0x0000000841077209 */ /* 0x000fe40007810000 */
        /* <DEDUP_REMOVED lines=11> */
[----:B------:R-:W-:Y:S02]  /*a4e0*/  FSEL R69, R69, -INF , P5 ;  /* 0xff80000045457808 */ /* 0x000fe40002800000 */
[----:B------:R-:W-:Y:S02]  /*a4f0*/  FMNMX.FTZ R8, R42, R9, !PT ;  /* 0x000000092a087209 */ /* 0x000fe40007810000 */
[----:B------:R-:W-:-:S02]  /*a500*/  FMNMX.FTZ R0, R68, R7, !PT ;  /* 0x0000000744007209 */ /* 0x000fc40007810000 */
[----:B------:R-:W-:Y:S02]  /*a510*/  FMNMX.FTZ R9, R43, R8, !PT ;  /* 0x000000082b097209 */ /* 0x000fe40007810000 */
[----:B------:R-:W-:Y:S02]  /*a520*/  FSEL R66, R66, -INF , P2 ;  /* 0xff80000042427808 */ /* 0x000fe40001000000 */
[----:B------:R-:W-:Y:S02]  /*a530*/  FMNMX.FTZ R8, R46, R9, !PT ;  /* 0x000000092e087209 */ /* 0x000fe40007810000 */
[----:B------:R-:W-:Y:S02]  /*a540*/  FMNMX.FTZ R11, R69, R0, !PT ;  /* 0x00000000450b7209 */ /* 0x000fe40007810000 */
[----:B------:R-:W-:Y:S02]  /*a550*/  FMNMX.FTZ R9, R47, R8, !PT ;  /* 0x000000082f097209 */ /* 0x000fe40007810000 */
[----:B------:R-:W-:Y:S01]  /*a560*/  FSEL R67, R67, -INF , P3 ;  /* 0xff80000043437808 */ /* 0x000fe20001800000 */
[----:B------:R-:W0:Y:S01]  /*a570*/  SHFL.BFLY PT, R0, R11, 0x2, 0x1f ;  /* 0x0c401f000b007f89 */ /* 0x000e2200000e0000 */
[----:B------:R-:W-:-:S02]  /*a580*/  FMNMX.FTZ R8, R50, R9, !PT ;  /* 0x0000000932087209 */ /* 0x000fc40007810000 */
[----:B------:R-:W-:Y:S02]  /*a590*/  FSEL R70, R70, -INF , P4 ;  /* 0xff80000046467808 */ /* 0x000fe40002000000 */
[----:B------:R-:W-:Y:S02]  /*a5a0*/  FMNMX.FTZ R9, R51, R8, !PT ;  /* 0x0000000833097209 */ /* 0x000fe40007810000 */
[----:B------:R-:W-:Y:S02]  /*a5b0*/  FSEL R71, R71, -INF , P5 ;  /* 0xff80000047477808 */ /* 0x000fe40002800000 */
        /* <DEDUP_REMOVED lines=13> */
[----:B0-----:R-:W-:-:S04]  /*a690*/  FMNMX.FTZ R0, R12, R7, !PT ;  /* 0x000000070c007209 */ /* 0x001fc80007810000 */
[C---:B------:R-:W-:Y:S01]  /*a6a0*/  FSETP.NEU.FTZ.AND P6, PT, R0.reuse, -INF , PT ;  /* 0xff8000000000780b */ /* 0x040fe20003fdd000 */
[----:B------:R-:W-:-:S05]  /*a6b0*/  FMUL.FTZ R7, R0, UR38 ;  /* 0x0000002600077c20 */ /* 0x000fca0008410000 */
        /* <DEDUP_REMOVED lines=8> */
[----:B-1----:R-:W-:Y:S01]  /*a740*/  FMNMX.FTZ R9, R8, R9, !PT ;  /* 0x0000000908097209 */ /* 0x002fe20007810000 */
[----:B------:R-:W-:Y:S01]  /*a750*/  MUFU.EX2 R204, R204 ;  /* 0x000000cc00cc7308 */ /* 0x000fe20000000800 */
[----:B------:R-:W-:Y:S01]  /*a760*/  FFMA.FTZ R152, R32, UR38, -R7 ;  /* 0x0000002620987c23 */ /* 0x000fe20008010807 */
[----:B------:R-:W-:-:S02]  /*a770*/  @!P1 VIADD R4, R3, 0x32440 ;  /* 0x0003244003049836 */ /* 0x000fc40000000000 */
[--C-:B------:R-:W-:Y:S01]  /*a780*/  FFMA.FTZ R11, R37, UR38, -R7.reuse ;  /* 0x00000026250b7c23 */ /* 0x100fe20008010807 */
[----:B------:R-:W0:Y:S01]  /*a790*/  SHFL.BFLY PT, R8, R9, 0x1, 0x1f ;  /* 0x0c201f0009087f89 */ /* 0x000e2200000e0000 */
[--C-:B------:R-:W-:Y:S01]  /*a7a0*/  FFMA.FTZ R29, R33, UR38, -R7.reuse ;  /* 0x00000026211d7c23 */ /* 0x100fe20008010807 */
[--C-:B------:R-:W-:Y:S01]  /*a7b0*/  FFMA.FTZ R45, R41, UR38, -R7.reuse ;  /* 0x00000026292d7c23 */ /* 0x100fe20008010807 */
[--C-:B------:R-:W-:Y:S01]  /*a7c0*/  FFMA.FTZ R37, R53, UR38, -R7.reuse ;  /* 0x0000002635257c23 */ /* 0x100fe20008010807 */
[----:B------:R-:W1:Y:S01]  /*a7d0*/  MUFU.EX2 R13, R13 ;  /* 0x0000000d000d7308 */ /* 0x000e620000000800 */
        /* <DEDUP_REMOVED lines=13> */
[----:B------:R-:W-:Y:S01]  /*a8b0*/  @!P1 PRMT R4, RZ, 0x654, R4 ;  /* 0x00000654ff049816 */ /* 0x000fe20000000004 */
[----:B------:R-:W-:Y:S01]  /*a8c0*/  IMAD.MOV.U32 R7, RZ, RZ, 0xc00 ;  /* 0x00000c00ff077424 */ /* 0x000fe200078e00ff */
[----:B------:R-:W3:Y:S01]  /*a8d0*/  MUFU.EX2 R25, R25 ;  /* 0x0000001900197308 */ /* 0x000ee20000000800 */
[----:B------:R-:W-:Y:S01]  /*a8e0*/  @!P1 VIADD R3, R3, 0x32460 ;  /* 0x0003246003039836 */ /* 0x000fe20000000000 */
[----:B0-----:R-:W-:-:S02]  /*a8f0*/  FMNMX.FTZ R8, R9, R8, !PT ;  /* 0x0000000809087209 */ /* 0x001fc40007810000 */
[----:B------:R-:W-:Y:S02]  /*a900*/  IADD3 R9, -R72, 0xb, RZ ;  /* 0x0000000b48097810 */ /* 0x000fe40007ffe1ff */
[C---:B------:R-:W-:Y:S01]  /*a910*/  FSETP.NEU.FTZ.AND P2, PT, R8.reuse, -INF , PT ;  /* 0xff8000000800780b */ /* 0x040fe20003f5d000 */
[----:B------:R-:W-:Y:S01]  /*a920*/  FMUL.FTZ R5, R8, UR38 ;  /* 0x0000002608057c20 */ /* 0x000fe20008410000 */
[----:B------:R-:W0:Y:S01]  /*a930*/  MUFU.EX2 R152, R152 ;  /* 0x0000009800987308 */ /* 0x000e220000000800 */
[----:B------:R4:W-:Y:S06]  /*a940*/  BAR.ARV R9, 0x100 ;  /* 0x000400090000751d */ /* 0x0009ec0000002000 */
[----:B------:R-:W-:Y:S01]  /*a950*/  FSEL R5, R5, RZ, P2 ;  /* 0x000000ff05057208 */ /* 0x000fe20001000000 */
[----:B------:R5:W-:Y:S01]  /*a960*/  @!P1 SYNCS.ARRIVE.TRANS64.RED.A1T0 RZ, [R4+URZ], RZ ;  /* 0x000000ff04ff99a7 */ /* 0x000be2000810043f */
[----:B------:R-:W4:Y:S01]  /*a970*/  MUFU.EX2 R29, R29 ;  /* 0x0000001d001d7308 */ /* 0x000f220000000800 */
[----:B------:R-:W-:-:S02]  /*a980*/  @!P1 PRMT R3, RZ, 0x654, R3 ;  /* 0x00000654ff039816 */ /* 0x000fc40000000003 */
        /* <DEDUP_REMOVED lines=8> */
[----:B-----5:R-:W-:Y:S02]  /*aa10*/  IMAD R4, R200, R7, UR39 ;  /* 0x00000027c8047e24 */ /* 0x020fe4000f8e0207 */
[----:B-1----:R-:W-:Y:S01]  /*aa20*/  FADD.FTZ R7, R204, R13 ;  /* 0x0000000dcc077221 */ /* 0x002fe20000010000 */
[--C-:B------:R-:W-:Y:S01]  /*aa30*/  FFMA.FTZ R28, R39, UR38, -R5.reuse ;  /* 0x00000026271c7c23 */ /* 0x100fe20008010805 */
[--C-:B------:R-:W-:Y:S01]  /*aa40*/  FFMA.FTZ R157, R42, UR38, -R5.reuse ;  /* 0x000000262a9d7c23 */ /* 0x100fe20008010805 */
[----:B------:R-:W-:Y:S01]  /*aa50*/  FFMA.FTZ R30, R43, UR38, -R5 ;  /* 0x000000262b1e7c23 */ /* 0x000fe20008010805 */
[----:B--2---:R-:W-:Y:S01]  /*aa60*/  FADD.FTZ R38, R206, R7 ;  /* 0x00000007ce267221 */ /* 0x004fe20000010000 */
[----:B------:R-:W1:Y:S01]  /*aa70*/  MUFU.EX2 R12, R12 ;  /* 0x0000000c000c7308 */ /* 0x000e620000000800 */
[--C-:B------:R-:W-:Y:S01]  /*aa80*/  FFMA.FTZ R159, R46, UR38, -R5.reuse ;  /* 0x000000262e9f7c23 */ /* 0x100fe20008010805 */
[--C-:B------:R-:W-:Y:S01]  /*aa90*/  FFMA.FTZ R32, R47, UR38, -R5.reuse ;  /* 0x000000262f207c23 */ /* 0x100fe20008010805 */
[----:B---3--:R-:W-:Y:S01]  /*aaa0*/  FADD.FTZ R27, R25, R38 ;  /* 0x00000026191b7221 */ /* 0x008fe20000010000 */
[--C-:B------:R-:W-:Y:S01]  /*aab0*/  FFMA.FTZ R161, R50, UR38, -R5.reuse ;  /* 0x0000002632a17c23 */ /* 0x100fe20008010805 */
[--C-:B------:R-:W-:Y:S01]  /*aac0*/  FFMA.FTZ R34, R51, UR38, -R5.reuse ;  /* 0x0000002633227c23 */ /* 0x100fe20008010805 */
[----:B------:R-:W-:Y:S01]  /*aad0*/  FFMA.FTZ R163, R54, UR38, -R5 ;  /* 0x0000002636a37c23 */ /* 0x000fe20008010805 */
[----:B0-----:R-:W-:Y:S01]  /*aae0*/  FADD.FTZ R38, R152, R27 ;  /* 0x0000001b98267221 */ /* 0x001fe20000010000 */
[----:B------:R-:W0:Y:S01]  /*aaf0*/  MUFU.EX2 R207, R207 ;  /* 0x000000cf00cf7308 */ /* 0x000e220000000800 */
[--C-:B------:R-:W-:Y:S01]  /*ab00*/  FFMA.FTZ R55, R55, UR38, -R5.reuse ;  /* 0x0000002637377c23 */ /* 0x100fe20008010805 */
[--C-:B------:R-:W-:Y:S01]  /*ab10*/  FFMA.FTZ R165, R58, UR38, -R5.reuse ;  /* 0x000000263aa57c23 */ /* 0x100fe20008010805 */
[----:B----4-:R-:W-:Y:S01]  /*ab20*/  FADD.FTZ R27, R29, R38 ;  /* 0x000000261d1b7221 */ /* 0x010fe20000010000 */
[--C-:B------:R-:W-:Y:S01]  /*ab30*/  FFMA.FTZ R36, R59, UR38, -R5.reuse ;  /* 0x000000263b247c23 */ /* 0x100fe20008010805 */
[--C-:B------:R-:W-:Y:S01]  /*ab40*/  FFMA.FTZ R167, R62, UR38, -R5.reuse ;  /* 0x000000263ea77c23 */ /* 0x100fe20008010805 */
[--C-:B------:R-:W-:Y:S01]  /*ab50*/  FFMA.FTZ R63, R63, UR38, -R5.reuse ;  /* 0x000000263f3f7c23 */ /* 0x100fe20008010805 */
[--C-:B------:R-:W-:Y:S01]  /*ab60*/  FFMA.FTZ R66, R66, UR38, -R5.reuse ;  /* 0x0000002642427c23 */ /* 0x100fe20008010805 */
[----:B------:R-:W2:Y:S01]  /*ab70*/  MUFU.EX2 R24, R24 ;  /* 0x0000001800187308 */ /* 0x000ea20000000800 */
[----:B-1----:R-:W-:Y:S01]  /*ab80*/  FADD.FTZ R6, R205, R12 ;  /* 0x0000000ccd067221 */ /* 0x002fe20000010000 */
[--C-:B------:R-:W-:Y:S01]  /*ab90*/  FFMA.FTZ R67, R67, UR38, -R5.reuse ;  /* 0x0000002643437c23 */ /* 0x100fe20008010805 */
[--C-:B------:R-:W-:Y:S01]  /*aba0*/  FFMA.FTZ R70, R70, UR38, -R5.reuse ;  /* 0x0000002646467c23 */ /* 0x100fe20008010805 */
[----:B------:R-:W-:Y:S01]  /*abb0*/  FFMA.FTZ R71, R71, UR38, -R5 ;  /* 0x0000002647477c23 */ /* 0x000fe20008010805 */
[----:B------:R-:W-:Y:S01]  /*abc0*/  IMAD.MOV.U32 R5, RZ, RZ, 0x40000040 ;  /* 0x40000040ff057424 */ /* 0x000fe200078e00ff */
[----:B------:R1:W-:Y:S01]  /*abd0*/  BAR.SYNC.DEFER_BLOCKING R10, 0x100 ;  /* 0x0004000a0000751d */ /* 0x0003e20000010000 */
[----:B------:R-:W-:Y:S01]  /*abe0*/  F2FP.BF16.F32.PACK_AB R205, R12, R205 ;  /* 0x000000cd0ccd723e */ /* 0x000fe200000010ff */
[----:B0-----:R-:W-:-:S02]  /*abf0*/  FADD.FTZ R7, R207, R6 ;  /* 0x00000006cf077221 */ /* 0x001fc40000010000 */
[----:B------:R-:W-:Y:S02]  /*ac00*/  R2UR UR7, R5 ;  /* 0x00000000050772ca */ /* 0x000fe400000e0000 */
[----:B------:R-:W0:Y:S01]  /*ac10*/  MUFU.EX2 R153, R153 ;  /* 0x0000009900997308 */ /* 0x000e220000000800 */
[----:B------:R-:W-:Y:S02]  /*ac20*/  R2UR UR6, R4 ;  /* 0x00000000040672ca */ /* 0x000fe400000e0000 */
[----:B------:R-:W-:Y:S01]  /*ac30*/  F2FP.BF16.F32.PACK_AB R204, R13, R204 ;  /* 0x000000cc0dcc723e */ /* 0x000fe200000010ff */
[C---:B--2---:R-:W-:Y:S01]  /*ac40*/  FADD.FTZ R6, R24.reuse, R7 ;  /* 0x0000000718067221 */ /* 0x044fe20000010000 */
[----:B------:R-:W-:-:S03]  /*ac50*/  F2FP.BF16.F32.PACK_AB R207, R24, R207 ;  /* 0x000000cf18cf723e */ /* 0x000fc600000010ff */
[----:B------:R-:W2:Y:S01]  /*ac60*/  MUFU.EX2 R26, R26 ;  /* 0x0000001a001a7308 */ /* 0x000ea20000000800 */
[----:B------:R-:W-:Y:S02]  /*ac70*/  F2FP.BF16.F32.PACK_AB R206, R25, R206 ;  /* 0x000000ce19ce723e */ /* 0x000fe400000010ff */
[----:B------:R-:W-:-:S05]  /*ac80*/  F2FP.BF16.F32.PACK_AB R152, R29, R152 ;  /* 0x000000981d98723e */ /* 0x000fca00000010ff */
[----:B------:R-:W3:Y:S01]  /*ac90*/  MUFU.EX2 R154, R154 ;  /* 0x0000009a009a7308 */ /* 0x000ee20000000800 */
[----:B0-----:R-:W-:Y:S01]  /*aca0*/  FADD.FTZ R7, R153, R6 ;  /* 0x0000000699077221 */ /* 0x001fe20000010000 */
[----:B------:R-:W-:-:S05]  /*acb0*/  VIADD R6, R4, 0x80 ;  /* 0x0000008004067836 */ /* 0x000fca0000000000 */
[----:B------:R-:W-:Y:S01]  /*acc0*/  R2UR UR10, R6 ;  /* 0x00000000060a72ca */ /* 0x000fe200000e0000 */
[----:B------:R-:W0:Y:S01]  /*acd0*/  MUFU.EX2 R155, R155 ;  /* 0x0000009b009b7308 */ /* 0x000e220000000800 */
[C---:B--2---:R-:W-:Y:S01]  /*ace0*/  FADD.FTZ R38, R26.reuse, R7 ;  /* 0x000000071a267221 */ /* 0x044fe20000010000 */
[----:B------:R-:W-:-:S06]  /*acf0*/  F2FP.BF16.F32.PACK_AB R153, R26, R153 ;  /* 0x000000991a99723e */ /* 0x000fcc00000010ff */
[----:B------:R-:W2:Y:S01]  /*ad00*/  MUFU.EX2 R11, R11 ;  /* 0x0000000b000b7308 */ /* 0x000ea20000000800 */
[----:B---3--:R-:W-:-:S07]  /*ad10*/  FADD.FTZ R40, R154, R27 ;  /* 0x0000001b9a287221 */ /* 0x008fce0000010000 */
[----:B------:R-:W3:Y:S01]  /*ad20*/  MUFU.EX2 R28, R28 ;  /* 0x0000001c001c7308 */ /* 0x000ee20000000800 */
[----:B0-----:R-:W-:-:S07]  /*ad30*/  FADD.FTZ R7, R155, R38 ;  /* 0x000000269b077221 */ /* 0x001fce0000010000 */
[----:B------:R-:W0:Y:S01]  /*ad40*/  MUFU.EX2 R156, R156 ;  /* 0x0000009c009c7308 */ /* 0x000e220000000800 */
[C---:B--2---:R-:W-:Y:S01]  /*ad50*/  FADD.FTZ R27, R11.reuse, R40 ;  /* 0x000000280b1b7221 */ /* 0x044fe20000010000 */
[----:B------:R-:W-:Y:S01]  /*ad60*/  F2FP.BF16.F32.PACK_AB R154, R11, R154 ;  /* 0x0000009a0b9a723e */ /* 0x000fe200000010ff */
[----:B------:R-:W-:-:S05]  /*ad70*/  IMAD.MOV.U32 R11, RZ, RZ, 0x40000040 ;  /* 0x40000040ff0b7424 */ /* 0x000fca00078e00ff */
[----:B------:R-:W2:Y:S01]  /*ad80*/  MUFU.EX2 R157, R157 ;  /* 0x0000009d009d7308 */ /* 0x000ea20000000800 */
[C---:B---3--:R-:W-:Y:S01]  /*ad90*/  FADD.FTZ R38, R28.reuse, R7 ;  /* 0x000000071c267221 */ /* 0x048fe20000010000 */
[----:B------:R-:W-:Y:S01]  /*ada0*/  IMAD.MOV.U32 R7, RZ, RZ, 0x40000040 ;  /* 0x40000040ff077424 */ /* 0x000fe200078e00ff */
[----:B------:R-:W-:-:S04]  /*adb0*/  F2FP.BF16.F32.PACK_AB R155, R28, R155 ;  /* 0x0000009b1c9b723e */ /* 0x000fc800000010ff */
[----:B------:R-:W-:Y:S01]  /*adc0*/  R2UR UR11, R7 ;  /* 0x00000000070b72ca */ /* 0x000fe200000e0000 */
[----:B------:R-:W3:Y:S01]  /*add0*/  MUFU.EX2 R45, R45 ;  /* 0x0000002d002d7308 */ /* 0x000ee20000000800 */
[----:B0-----:R-:W-:-:S07]  /*ade0*/  FADD.FTZ R40, R156, R27 ;  /* 0x0000001b9c287221 */ /* 0x001fce0000010000 */
[----:B------:R-:W0:Y:S01]  /*adf0*/  MUFU.EX2 R30, R30 ;  /* 0x0000001e001e7308 */ /* 0x000e220000000800 */
[----:B--2---:R-:W-:-:S07]  /*ae00*/  FADD.FTZ R5, R157, R38 ;  /* 0x000000269d057221 */ /* 0x004fce0000010000 */
[----:B------:R-:W2:Y:S01]  /*ae10*/  MUFU.EX2 R158, R158 ;  /* 0x0000009e009e7308 */ /* 0x000ea20000000800 */
[C---:B---3--:R-:W-:Y:S01]  /*ae20*/  FADD.FTZ R7, R45.reuse, R40 ;  /* 0x000000282d077221 */ /* 0x048fe20000010000 */
[----:B------:R-:W-:-:S06]  /*ae30*/  F2FP.BF16.F32.PACK_AB R156, R45, R156 ;  /* 0x0000009c2d9c723e */ /* 0x000fcc00000010ff */
[----:B------:R-:W3:Y:S01]  /*ae40*/  MUFU.EX2 R159, R159 ;  /* 0x0000009f009f7308 */ /* 0x000ee20000000800 */
[C---:B0-----:R-:W-:Y:S01]  /*ae50*/  FADD.FTZ R6, R30.reuse, R5 ;  /* 0x000000051e067221 */ /* 0x041fe20000010000 */
[----:B------:R-:W-:-:S06]  /*ae60*/  F2FP.BF16.F32.PACK_AB R157, R30, R157 ;  /* 0x0000009d1e9d723e */ /* 0x000fcc00000010ff */
        /* <DEDUP_REMOVED lines=16> */
[----:B------:R-:W-:-:S06]  /*af70*/  F2FP.BF16.F32.PACK_AB R160, R57, R160 ;  /* 0x000000a039a0723e */ /* 0x000fcc00000010ff */
[----:B------:R-:W2:Y:S01]  /*af80*/  MUFU.EX2 R163, R163 ;  /* 0x000000a300a37308 */ /* 0x000ea20000000800 */
[C---:B---3--:R-:W-:Y:S01]  /*af90*/  FADD.FTZ R12, R34.reuse, R5 ;  /* 0x00000005220c7221 */ /* 0x048fe20000010000 */
[----:B------:R-:W-:-:S06]  /*afa0*/  F2FP.BF16.F32.PACK_AB R161, R34, R161 ;  /* 0x000000a122a1723e */ /* 0x000fcc00000010ff */
[----:B------:R-:W3:Y:S01]  /*afb0*/  MUFU.EX2 R37, R37 ;  /* 0x0000002500257308 */ /* 0x000ee20000000800 */
[----:B0-----:R-:W-:-:S07]  /*afc0*/  FADD.FTZ R24, R162, R7 ;  /* 0x00000007a2187221 */ /* 0x001fce0000010000 */
[----:B-1----:R-:W0:Y:S01]  /*afd0*/  MUFU.EX2 R10, R55 ;  /* 0x00000037000a7308 */ /* 0x002e220000000800 */
[----:B--2---:R-:W-:-:S07]  /*afe0*/  FADD.FTZ R5, R163, R12 ;  /* 0x0000000ca3057221 */ /* 0x004fce0000010000 */
[----:B------:R-:W1:Y:S01]  /*aff0*/  MUFU.EX2 R164, R164 ;  /* 0x000000a400a47308 */ /* 0x000e620000000800 */
[C---:B---3--:R-:W-:Y:S01]  /*b000*/  FADD.FTZ R7, R37.reuse, R24 ;  /* 0x0000001825077221 */ /* 0x048fe20000010000 */
        /* <DEDUP_REMOVED lines=39> */
[----:B------:R-:W-:Y:S02]  /*b280*/  F2FP.BF16.F32.PACK_AB R170, R33, R170 ;  /* 0x000000aa21aa723e */ /* 0x000fe400000010ff */
[C---:B-1----:R-:W-:Y:S01]  /*b290*/  FADD.FTZ R5, R71.reuse, R10 ;  /* 0x0000000a47057221 */ /* 0x042fe20000010000 */
[----:B------:R-:W-:Y:S01]  /*b2a0*/  F2FP.BF16.F32.PACK_AB R171, R71, R70 ;  /* 0x0000004647ab723e */ /* 0x000fe200000010ff */
[----:B------:R-:W-:Y:S01]  /*b2b0*/  VIADD R10, R4, 0x100 ;  /* 0x00000100040a7836 */ /* 0x000fe20000000000 */
[----:B------:R-:W-:-:S06]  /*b2c0*/  WARPGROUP.ARRIVE ;  /* 0x00000000000079c5 */ /* 0x000fcc0000000000 */
[----:B------:R-:W-:Y:S01]  /*b2d0*/  HGMMA.64x256x16.F32.BF16 R24, R204, gdesc[UR4].tnspB, RZ, !UPT, gsb0 ;  /* 0x43e00004cc187df0 */ /* 0x000fe2000c0018ff */
[----:B------:R-:W-:Y:S01]  /*b2e0*/  R2UR UR6, R10 ;  /* 0x000000000a0672ca */ /* 0x000fe200000e0000 */
[----:B------:R-:W-:Y:S01]  /*b2f0*/  VIADD R10, R4, 0x180 ;  /* 0x00000180040a7836 */ /* 0x000fe20000000000 */
[----:B------:R-:W-:Y:S01]  /*b300*/  R2UR UR7, R11 ;  /* 0x000000000b0772ca */ /* 0x000fe200000e0000 */
[----:B------:R-:W-:Y:S01]  /*b310*/  IMAD.MOV.U32 R11, RZ, RZ, 0x40000040 ;  /* 0x40000040ff0b7424 */ /* 0x000fe200078e00ff */
[----:B------:R-:W-:Y:S02]  /*b320*/  WARPGROUP.DEPBAR.LE gsb0, 0x0 ;  /* 0x00008000000079c5 */ /* 0x000fe40000010000 */
[----:B------:R-:W-:-:S15]  /*b330*/  WARPGROUP.ARRIVE ;  /* 0x00000000000079c5 */ /* 0x000fde0000000000 */
[----:B------:R-:W-:-:S06]  /*b340*/  NOP ;  /* 0x0000000000007918 */ /* 0x000fcc0000000000 */
[----:B------:R-:W-:Y:S03]  /*b350*/  HGMMA.64x256x16.F32.BF16 R24, R152, gdesc[UR8].tnspB, R24, gsb0 ;  /* 0x43e0000898187df0 */ /* 0x000fe60008001818 */
[----:B------:R-:W-:Y:S02]  /*b360*/  WARPGROUP.DEPBAR.LE gsb0, 0x0 ;  /* 0x00008000000079c5 */ /* 0x000fe40000010000 */
[----:B------:R-:W-:-:S15]  /*b370*/  WARPGROUP.ARRIVE ;  /* 0x00000000000079c5 */ /* 0x000fde0000000000 */
[----:B------:R-:W-:-:S08]  /*b380*/  NOP ;  /* 0x0000000000007918 */ /* 0x000fd00000000000 */
        /* <DEDUP_REMOVED lines=30> */
.L_x_10307:
[----:B------:R-:W-:Y:S01]  /*b570*/  VIADD R200, R200, 0x1 ;  /* 0x00000001c8c87836 */ /* 0x000fe20000000000 */
[----:B------:R-:W-:Y:S05]  /*b580*/  YIELD ;  /* 0x0000000000007946 */ /* 0x000fea0003800000 */
[----:B-----5:R-:W-:Y:S01]  /*b590*/  IMAD.MOV.U32 R0, RZ, RZ, R3 ;  /* 0x000000ffff007224 */ /* 0x020fe200078e0003 */
        /* <DEDUP_REMOVED lines=8> */
.L_x_10298:
[----:B------:R-:W-:Y:S01]  /*b620*/  IMAD R4, R200, 0x8, R18 ;  /* 0x00000008c8047824 */ /* 0x000fe200078e0212 */
[----:B------:R-:W-:-:S04]  /*b630*/  SHF.L.U32 R0, R208, 0x1f, RZ ;  /* 0x0000001fd0007819 */ /* 0x000fc800000006ff */
[----:B------:R0:W1:Y:S01]  /*b640*/  SYNCS.PHASECHK.TRANS64.TRYWAIT P3, [R4+URZ+0x32430], R0 ;  /* 0x03243000040075a7 */ /* 0x000062000806017f */
[----:B------:R-:W-:Y:S05]  /*b650*/  @!P0 BRA `(.L_x_10299) ;  /* 0x0000000000048947 */ /* 0x000fea0003800000 */
[----:B------:R-:W-:Y:S01]  /*b660*/  BPT.TRAP 0x1 ;  /* 0x000000040000795c */ /* 0x000fe20000300000 */
.L_x_10299:
[----:B------:R-:W-:Y:S02]  /*b670*/  IMAD R152, R200, 0x300, R217 ;  /* 0x00000300c8987824 */ /* 0x000fe400078e02d9 */
[----:B------:R-:W-:Y:S01]  /*b680*/  IMAD.MOV.U32 R153, RZ, RZ, 0x40000040 ;  /* 0x40000040ff997424 */ /* 0x000fe200078e00ff */
[----:B-1----:R-:W-:Y:S06]  /*b690*/  @P3 BRA `(.L_x_10300) ;  /* 0x0000000000083947 */ /* 0x002fec0003800000 */
[----:B------:R-:W1:Y:S02]  /*b6a0*/  SYNCS.PHASECHK.TRANS64.TRYWAIT P3, [R4+URZ+0x32430], R0 ;  /* 0x03243000040075a7 */ /* 0x000e64000806017f */
[----:B-1----:R-:W-:Y:S05]  /*b6b0*/  @!P3 BRA `(.L_x_10301) ;  /* 0x0000011000ccb947 */ /* 0x002fea0003800000 */
.L_x_10300:
        /* <DEDUP_REMOVED lines=14> */
[----:B------:R-:W-:Y:S01]  /*b7a0*/  WARPGROUP.ARRIVE ;  /* 0x00000000000079c5 */ /* 0x000fe20000000000 */
[----:B------:R-:W-:Y:S02]  /*b7b0*/  R2UR UR11, R13 ;  /* 0x000000000d0b72ca */ /* 0x000fe400000e0000 */
[----:B------:R-:W-:Y:S02]  /*b7c0*/  R2UR UR8, R212 ;  /* 0x00000000d40872ca */ /* 0x000fe400000e0000 */
[----:B------:R-:W-:Y:S01]  /*b7d0*/  R2UR UR9, R213 ;  /* 0x00000000d50972ca */ /* 0x000fe200000e0000 */
[----:B------:R-:W-:Y:S01]  /*b7e0*/  HGMMA.64x96x16.F32.BF16 R152, gdesc[UR4], RZ, !UPT, gsb0 ;  /* 0x01600000049879f0 */ /* 0x000fe2000c0018ff */
[----:B------:R-:W-:Y:S02]  /*b7f0*/  R2UR UR14, R8 ;  /* 0x00000000080e72ca */ /* 0x000fe400000e0000 */
[----:B------:R-:W-:Y:S02]  /*b800*/  R2UR UR15, R9 ;  /* 0x00000000090f72ca */ /* 0x000fe400000e0000 */
[----:B------:R-:W-:-:S02]  /*b810*/  R2UR UR12, R210 ;  /* 0x00000000d20c72ca */ /* 0x000fc400000e0000 */
        /* <DEDUP_REMOVED lines=15> */
.L_x_10302:
[----:B------:R2:W3:Y:S01]  /*b910*/  SYNCS.PHASECHK.TRANS64.TRYWAIT P3, [R4+URZ+0x32450], R0 ;  /* 0x03245000040075a7 */ /* 0x0004e2000806017f */
[----:B------:R-:W-:Y:S05]  /*b920*/  @!P0 BRA `(.L_x_10303) ;  /* 0x0000000000048947 */ /* 0x000fea0003800000 */
[----:B------:R-:W-:Y:S01]  /*b930*/  BPT.TRAP 0x1 ;  /* 0x000000040000795c */ /* 0x000fe20000300000 */
.L_x_10303:
[----:B------:R-:W-:Y:S04]  /*b940*/  BSSY B0, `(.L_x_10304) ;  /* 0x0000004000007945 */ /* 0x000fe80003800000 */
[----:B---3--:R-:W-:Y:S05]  /*b950*/  @P3 BRA `(.L_x_10305) ;  /* 0x0000000000083947 */ /* 0x008fea0003800000 */
[----:B------:R-:W3:Y:S02]  /*b960*/  SYNCS.PHASECHK.TRANS64.TRYWAIT P3, [R4+URZ+0x32450], R0 ;  /* 0x03245000040075a7 */ /* 0x000ee4000806017f */
[----:B---3--:R-:W-:Y:S05]  /*b970*/  @!P3 BRA `(.L_x_10306) ;  /* 0x000001100030b947 */ /* 0x008fea0003800000 */
.L_x_10305:
[----:B------:R-:W-:Y:S05]  /*b980*/  BSYNC B0 ;  /* 0x0000000000007941 */ /* 0x000fea0003800000 */
.L_x_10304:
[----:B------:R-:W-:Y:S05]  /*b990*/  WARPSYNC.ALL ;  /* 0x0000000000007948 */ /* 0x000fea0003800000 */
[----:B------:R-:W4:Y:S04]  /*b9a0*/  LDL R8, [R1+0x58] ;  /* 0x0000580001087983 */ /* 0x000f280000100800 */
[----:B------:R-:W2:Y:S04]  /*b9b0*/  LDL.64 R206, [R1+0x50] ;  /* 0x0000500001ce7983 */ /* 0x000ea80000100a00 */
[----:B------:R-:W3:Y:S04]  /*b9c0*/  LDL.64 R204, [R1+0x48] ;  /* 0x0000480001cc7983 */ /* 0x000ee80000100a00 */
[----:B------:R0:W-:Y:S04]  /*b9d0*/  STL.64 [R1+0xa8], R2 ;  /* 0x0000a80201007387 */ /* 0x0001e80000100a00 */
[----:B0-----:R-:W3:Y:S01]  /*b9e0*/  LDL.64 R2, [R1+0x40] ;  /* 0x0000400001027983 */ /* 0x001ee20000100a00 */
[----:B------:R-:W-:-:S05]  /*b9f0*/  IMAD.MOV.U32 R9, RZ, RZ, 0x40000040 ;  /* 0x40000040ff097424 */ /* 0x000fca00078e00ff */
[----:B------:R-:W-:Y:S01]  /*ba00*/  R2UR UR7, R9 ;  /* 0x00000000090772ca */ /* 0x000fe200000e0000 */
[----:B------:R-:W-:Y:S01]  /*ba10*/  WARPGROUP.ARRIVE ;  /* 0x00000000000079c5 */ /* 0x000fe20000000000 */
[----:B------:R-:W-:Y:S01]  /*ba20*/  IMAD.MOV.U32 R13, RZ, RZ, 0x40000040 ;  /* 0x40000040ff0d7424 */ /* 0x000fe200078e00ff */
[----:B----4-:R-:W-:Y:S01]  /*ba30*/  R2UR UR4, R8 ;  /* 0x00000000080472ca */ /* 0x010fe200000e0000 */
[----:B------:R-:W-:Y:S01]  /*ba40*/  IMAD.MOV.U32 R8, RZ, RZ, 0xc00 ;  /* 0x00000c00ff087424 */ /* 0x000fe200078e00ff */
[----:B--2---:R-:W-:-:S11]  /*ba50*/  R2UR UR5, R207 ;  /* 0x00000000cf0572ca */ /* 0x004fd600000e0000 */
[----:B------:R-:W-:Y:S01]  /*ba60*/  IMAD R8, R200, R8, UR4 ;  /* 0x00000004c8087e24 */ /* 0x000fe2000f8e0208 */
[----:B------:R-:W-:Y:S02]  /*ba70*/  R2UR UR4, R206 ;  /* 0x00000000ce0472ca */ /* 0x000fe400000e0000 */
[----:B------:R-:W2:Y:S02]  /*ba80*/  LDL.64 R206, [R1+0x38] ;  /* 0x0000380001ce7983 */ /* 0x000ea40000100a00 */
[----:B------:R-:W-:-:S13]  /*ba90*/  R2UR UR6, R8 ;  /* 0x00000000080672ca */ /* 0x000fda00000e0000 */
[----:B------:R-:W-:Y:S01]  /*baa0*/  HGMMA.64x96x16.F32.BF16 R152, gdesc[UR4], R152, gsb0 ;  /* 0x01600000049879f0 */ /* 0x000fe20008001898 */
[----:B---3--:R-:W-:Y:S02]  /*bab0*/  R2UR UR4, R204 ;  /* 0x00000000cc0472ca */ /* 0x008fe400000e0000 */
[----:B------:R-:W-:Y:S02]  /*bac0*/  R2UR UR5, R205 ;  /* 0x00000000cd0572ca */ /* 0x000fe400000e0000 */
[----:B------:R-:W3:Y:S01]  /*bad0*/  LDL.64 R204, [R1+0x30] ;  /* 0x0000300001cc7983 */ /* 0x000ee20000100a00 */
[----:B------:R-:W-:Y:S01]  /*bae0*/  VIADD R12, R8, 0x2 ;  /* 0x00000002080c7836 */ /* 0x000fe20000000000 */
[----:B------:R-:W-:-:S04]  /*baf0*/  R2UR UR7, R13 ;  /* 0x000000000d0772ca */ /* 0x000fc800000e0000 */
[----:B------:R-:W-:Y:S01]  /*bb00*/  R2UR UR6, R12 ;  /* 0x000000000c0672ca */ /* 0x000fe200000e0000 */
[----:B------:R-:W-:Y:S02]  /*bb10*/  VIADD R12, R8, 0x4 ;  /* 0x00000004080c7836 */ /* 0x000fe40000000000 */
[----:B------:R-:W-:Y:S01]  /*bb20*/  IMAD.MOV.U32 R13, RZ, RZ, 0x40000040 ;  /* 0x40000040ff0d7424 */ /* 0x000fe200078e00ff */
[----:B------:R-:W-:Y:S02]  /*bb30*/  WARPGROUP.DEPBAR.LE gsb0, 0x0 ;  /* 0x00008000000079c5 */ /* 0x000fe40000010000 */
[----:B------:R-:W-:-:S07]  /*bb40*/  WARPGROUP.ARRIVE ;  /* 0x00000000000079c5 */ /* 0x000fce0000000000 */
[----:B------:R-:W-:Y:S01]  /*bb50*/  HGMMA.64x96x16.F32.BF16 R152, gdesc[UR4], R152, gsb0 ;  /* 0x01600000049879f0 */ /* 0x000fe20008001898 */
[----:B------:R-:W-:Y:S02]  /*bb60*/  R2UR UR4, R2 ;  /* 0x00000000020472ca */ /* 0x000fe400000e0000 */
[----:B------:R-:W-:Y:S02]  /*bb70*/  R2UR UR5, R3 ;  /* 0x00000000030572ca */ /* 0x000fe400000e0000 */
[----:B------:R-:W4:Y:S01]  /*bb80*/  LDL.64 R2, [R1+0x28] ;  /* 0x0000280001027983 */ /* 0x000f220000100a00 */
[----:B------:R-:W-:Y:S02]  /*bb90*/  R2UR UR6, R12 ;  /* 0x000000000c0672ca */ /* 0x000fe400000e0000 */
[----:B------:R-:W-:Y:S01]  /*bba0*/  R2UR UR7, R13 ;  /* 0x000000000d0772ca */ /* 0x000fe200000e0000 */
[----:B------:R-:W-:Y:S02]  /*bbb0*/  VIADD R12, R8, 0x6 ;  /* 0x00000006080c7836 */ /* 0x000fe40000000000 */
[----:B------:R-:W-:Y:S01]  /*bbc0*/  IMAD.MOV.U32 R13, RZ, RZ, 0x40000040 ;  /* 0x40000040ff0d7424 */ /* 0x000fe200078e00ff */
[----:B------:R-:W-:-:S02]  /*bbd0*/  WARPGROUP.DEPBAR.LE gsb0, 0x0 ;  /* 0x00008000000079c5 */ /* 0x000fc40000010000 */
[----:B------:R-:W-:-:S07]  /*bbe0*/  WARPGROUP.ARRIVE ;  /* 0x00000000000079c5 */ /* 0x000fce0000000000 */
[----:B------:R-:W-:Y:S01]  /*bbf0*/  HGMMA.64x96x16.F32.BF16 R152, gdesc[UR4], R152, gsb0 ;  /* 0x01600000049879f0 */ /* 0x000fe20008001898 */
[----:B------:R-:W-:Y:S02]  /*bc00*/  R2UR UR6, R12 ;  /* 0x000000000c0672ca */ /* 0x000fe400000e0000 */
[----:B------:R-:W-:Y:S02]  /*bc10*/  R2UR UR7, R13 ;  /* 0x000000000d0772ca */ /* 0x000fe400000e0000 */
[----:B--2---:R-:W-:Y:S02]  /*bc20*/  R2UR UR4, R206 ;  /* 0x00000000ce0472ca */ /* 0x004fe400000e0000 */
[----:B------:R-:W-:Y:S02]  /*bc30*/  R2UR UR5, R207 ;  /* 0x00000000cf0572ca */ /* 0x000fe400000e0000 */
[----:B------:R-:W2:Y:S01]  /*bc40*/  LDL.64 R206, [R1+0x20] ;  /* 0x0000200001ce7983 */ /* 0x000ea20000100a00 */
[----:B------:R-:W-:-:S02]  /*bc50*/  WARPGROUP.DEPBAR.LE gsb0, 0x0 ;  /* 0x00008000000079c5 */ /* 0x000fc40000010000 */
[----:B------:R-:W-:-:S08]  /*bc60*/  WARPGROUP.ARRIVE ;  /* 0x00000000000079c5 */ /* 0x000fd00000000000 */
[----:B------:R-:W-:Y:S01]  /*bc70*/  HGMMA.64x96x16.F32.BF16 R152, gdesc[UR4], R152, gsb0 ;  /* 0x01600000049879f0 */ /* 0x000fe20008001898 */
[----:B---3--:R-:W-:Y:S02]  /*bc80*/  R2UR UR4, R204 ;  /* 0x00000000cc0472ca */ /* 0x008fe400000e0000 */
[----:B------:R-:W-:Y:S02]  /*bc90*/  R2UR UR5, R205 ;  /* 0x00000000cd0572ca */ /* 0x000fe400000e0000 */
[----:B------:R-:W3:Y:S01]  /*bca0*/  LDL.64 R204, [R1+0x18] ;  /* 0x0000180001cc7983 */ /* 0x000ee20000100a00 */
[----:B------:R-:W-:Y:S02]  /*bcb0*/  VIADD R12, R8, 0x300 ;  /* 0x00000300080c7836 */ /* 0x000fe40000000000 */
[----:B------:R-:W-:-:S03]  /*bcc0*/  IMAD.MOV.U32 R13, RZ, RZ, 0x40000040 ;  /* 0x40000040ff0d7424 */ /* 0x000fc600078e00ff */
[----:B------:R-:W-:Y:S02]  /*bcd0*/  R2UR UR6, R12 ;  /* 0x000000000c0672ca */ /* 0x000fe400000e0000 */
[----:B------:R-:W-:Y:S01]  /*bce0*/  R2UR UR7, R13 ;  /* 0x000000000d0772ca */ /* 0x000fe200000e0000 */
[----:B------:R-:W-:Y:S01]  /*bcf0*/  VIADD R12, R8, 0x302 ;  /* 0x00000302080c7836 */ /* 0x000fe20000000000 */
[----:B------:R-:W-:Y:S02]  /*bd00*/  WARPGROUP.DEPBAR.LE gsb0, 0x0 ;  /* 0x00008000000079c5 */ /* 0x000fe40000010000 */
[----:B------:R-:W-:-:S09]  /*bd10*/  WARPGROUP.ARRIVE ;  /* 0x00000000000079c5 */ /* 0x000fd20000000000 */
[----:B------:R-:W-:Y:S01]  /*bd20*/  HGMMA.64x96x16.F32.BF16 R152, gdesc[UR4], R152, gsb0 ;  /* 0x01600000049879f0 */ /* 0x000fe20008001898 */
[----:B------:R-:W-:Y:S01]  /*bd30*/  IMAD.MOV.U32 R13, RZ, RZ, 0x40000040 ;  /* 0x40000040ff0d7424 */ /* 0x000fe200078e00ff */
[----:B----4-:R-:W-:Y:S02]  /*bd40*/  R2UR UR4, R2 ;  /* 0x00000000020472ca */ /* 0x010fe400000e0000 */
[----:B------:R-:W-:Y:S02]  /*bd50*/  R2UR UR5, R3 ;  /* 0x00000000030572ca */ /* 0x000fe400000e0000 */
[----:B------:R-:W4:Y:S01]  /*bd60*/  LDL.64 R2, [R1+0x10] ;  /* 0x0000100001027983 */ /* 0x000f220000100a00 */
[----:B------:R-:W-:Y:S02]  /*bd70*/  R2UR UR6, R12 ;  /* 0x000000000c0672ca */ /* 0x000fe400000e0000 */
[----:B------:R-:W-:Y:S01]  /*bd80*/  R2UR UR7, R13 ;  /* 0x000000000d0772ca */ /* 0x000fe200000e0000 */
[----:B------:R-:W-:-:S02]  /*bd90*/  VIADD R12, R8, 0x304 ;  /* 0x00000304080c7836 */ /* 0x000fc40000000000 */
[----:B------:R-:W-:Y:S01]  /*bda0*/  IMAD.MOV.U32 R13, RZ, RZ, 0x40000040 ;  /* 0x40000040ff0d7424 */ /* 0x000fe200078e00ff */
[----:B------:R-:W-:Y:S02]  /*bdb0*/  WARPGROUP.DEPBAR.LE gsb0, 0x0 ;  /* 0x00008000000079c5 */ /* 0x000fe40000010000 */
        /* <DEDUP_REMOVED lines=10> */
[----:B------:R-:W-:Y:S01]  /*be60*/  VIADD R12, R8, 0x306 ;  /* 0x00000306080c7836 */ /* 0x000fe20000000000 */
[----:B---3--:R-:W-:Y:S01]  /*be70*/  R2UR UR4, R204 ;  /* 0x00000000cc0472ca */ /* 0x008fe200000e0000 */
[----:B------:R-:W-:Y:S01]  /*be80*/  IMAD.MOV.U32 R13, RZ, RZ, 0x40000040 ;  /* 0x40000040ff0d7424 */ /* 0x000fe200078e00ff */
[----:B------:R-:W-:Y:S02]  /*be90*/  R2UR UR5, R205 ;  /* 0x00000000cd0572ca */ /* 0x000fe400000e0000 */
[----:B------:R-:W3:Y:S01]  /*bea0*/  LDL.64 R204, [R1] ;  /* 0x0000000001cc7983 */ /* 0x000ee20000100a00 */
        /* <DEDUP_REMOVED lines=9> */
[----:B----4-:R-:W-:Y:S02]  /*bf40*/  R2UR UR4, R2 ;  /* 0x00000000020472ca */ /* 0x010fe400000e0000 */
[----:B------:R-:W-:Y:S01]  /*bf50*/  R2UR UR5, R3 ;  /* 0x00000000030572ca */ /* 0x000fe200000e0000 */
[----:B------:R-:W-:Y:S01]  /*bf60*/  VIADD R12, R8, 0x602 ;  /* 0x00000602080c7836 */ /* 0x000fe20000000000 */
[----:B------:R-:W-:Y:S01]  /*bf70*/  UMOV UR38, UR42 ;  /* 0x0000002a00267c82 */ /* 0x000fe20008000000 */
[----:B------:R-:W-:Y:S01]  /*bf80*/  IMAD.MOV.U32 R13, RZ, RZ, 0x40000040 ;  /* 0x40000040ff0d7424 */ /* 0x000fe200078e00ff */
[----:B------:R0:W5:Y:S01]  /*bf90*/  LDL.LU.64 R2, [R1+0xa8] ;  /* 0x0000a80001027983 */ /* 0x0001620000300a00 */
[----:B------:R-:W-:-:S02]  /*bfa0*/  WARPGROUP.DEPBAR.LE gsb0, 0x0 ;  /* 0x00008000000079c5 */ /* 0x000fc40000010000 */
[----:B------:R-:W-:-:S06]  /*bfb0*/  WARPGROUP.ARRIVE ;  /* 0x00000000000079c5 */ /* 0x000fcc0000000000 */
[----:B------:R-:W-:Y:S01]  /*bfc0*/  HGMMA.64x96x16.F32.BF16 R152, gdesc[UR4], R152, gsb0 ;  /* 0x01600000049879f0 */ /* 0x000fe20008001898 */
[----:B------:R-:W-:Y:S02]  /*bfd0*/  R2UR UR6, R12 ;  /* 0x000000000c0672ca */ /* 0x000fe400000e0000 */
[----:B------:R-:W-:Y:S02]  /*bfe0*/  R2UR UR7, R13 ;  /* 0x000000000d0772ca */ /* 0x000fe400000e0000 */
[----:B--2---:R-:W-:Y:S02]  /*bff0*/  R2UR UR4, R206 ;  /* 0x00000000ce0472ca */ /* 0x004fe400000e0000 */
[----:B------:R-:W-:Y:S01]  /*c000*/  R2UR UR5, R207 ;  /* 0x00000000cf0572ca */ /* 0x000fe200000e0000 */
[----:B------:R-:W-:Y:S02]  /*c010*/  WARPGROUP.DEPBAR.LE gsb0, 0x0 ;  /* 0x00008000000079c5 */ /* 0x000fe40000010000 */
[----:B------:R-:W-:-:S10]  /*c020*/  WARPGROUP.ARRIVE ;  /* 0x00000000000079c5 */ /* 0x000fd40000000000 */
[----:B------:R-:W-:Y:S01]  /*c030*/  HGMMA.64x96x16.F32.BF16 R152, gdesc[UR4], R152, gsb0 ;  /* 0x01600000049879f0 */ /* 0x000fe20008001898 */
[----:B------:R-:W-:Y:S02]  /*c040*/  VIADD R12, R8, 0x604 ;  /* 0x00000604080c7836 */ /* 0x000fe40000000000 */
[----:B------:R-:W-:Y:S01]  /*c050*/  IMAD.MOV.U32 R13, RZ, RZ, 0x40000040 ;  /* 0x40000040ff0d7424 */ /* 0x000fe200078e00ff */
[----:B---3--:R-:W-:Y:S02]  /*c060*/  R2UR UR4, R204 ;  /* 0x00000000cc0472ca */ /* 0x008fe400000e0000 */
[----:B------:R-:W-:Y:S02]  /*c070*/  R2UR UR6, R12 ;  /* 0x000000000c0672ca */ /* 0x000fe400000e0000 */
        /* <DEDUP_REMOVED lines=8> */
[----:B------:R-:W-:Y:S01]  /*c100*/  R2UR UR7, R13 ;  /* 0x000000000d0772ca */ /* 0x000fe200000e0000 */
[----:B------:R-:W-:Y:S01]  /*c110*/  UMOV UR4, UR52 ;  /* 0x0000003400047c82 */ /* 0x000fe20008000000 */
[----:B------:R-:W-:Y:S01]  /*c120*/  UMOV UR5, UR53 ;  /* 0x0000003500057c82 */ /* 0x000fe20008000000 */
[----:B------:R-:W-:Y:S02]  /*c130*/  VIADD R12, R8, 0x900 ;  /* 0x00000900080c7836 */ /* 0x000fe40000000000 */
[----:B------:R-:W-:Y:S01]  /*c140*/  IMAD.MOV.U32 R13, RZ, RZ, 0x40000040 ;  /* 0x40000040ff0d7424 */ /* 0x000fe200078e00ff */
[----:B------:R-:W-:Y:S02]  /*c150*/  WARPGROUP.DEPBAR.LE gsb0, 0x0 ;  /* 0x00008000000079c5 */ /* 0x000fe40000010000 */
[----:B------:R-:W-:-:S06]  /*c160*/  WARPGROUP.ARRIVE ;  /* 0x00000000000079c5 */ /* 0x000fcc0000000000 */
        /* <DEDUP_REMOVED lines=32> */
[----:B------:R-:W-:Y:S02]  /*c370*/  WARPGROUP.DEPBAR.LE gsb0, 0x0 ;  /* 0x00008000000079c5 */ /* 0x000fe40000010000 */
[----:B------:R-:W-:-:S08]  /*c380*/  WARPGROUP.ARRIVE ;  /* 0x00000000000079c5 */ /* 0x000fd00000000000 */
[----:B------:R-:W-:Y:S03]  /*c390*/  HGMMA.64x96x16.F32.BF16 R152, gdesc[UR4], R152, gsb0 ;  /* 0x01600000049879f0 */ /* 0x000fe60008001898 */
        /* <DEDUP_REMOVED lines=32> */
[----:B------:R-:W-:Y:S01]  /*c5a0*/  FMUL.FTZ R9, R9, UR38 ;  /* 0x0000002609097c20 */ /* 0x000fe20008410000 */
[--C-:B------:R-:W-:Y:S01]  /*c5b0*/  FFMA.FTZ R153, R153, UR38, -R8.reuse ;  /* 0x0000002699997c23 */ /* 0x100fe20008010808 */
[----:B------:R-:W-:-:S03]  /*c5c0*/  FFMA.FTZ R156, R156, UR38, -R8 ;  /* 0x000000269c9c7c23 */ /* 0x000fc60008010808 */
[----:B------:R-:W-:Y:S01]  /*c5d0*/  MUFU.EX2 R152, R152 ;  /* 0x0000009800987308 */ /* 0x000fe20000000800 */
[----:B------:R-:W-:-:S07]  /*c5e0*/  FFMA.FTZ R157, R157, UR38, -R8 ;  /* 0x000000269d9d7c23 */ /* 0x000fce0008010808 */
[----:B------:R-:W1:Y:S08]  /*c5f0*/  MUFU.EX2 R9, R9 ;  /* 0x0000000900097308 */ /* 0x000e700000000800 */
[----:B------:R-:W2:Y:S08]  /*c600*/  MUFU.EX2 R153, R153 ;  /* 0x0000009900997308 */ /* 0x000eb00000000800 */
[----:B------:R-:W3:Y:S01]  /*c610*/  MUFU.EX2 R156, R156 ;  /* 0x0000009c009c7308 */ /* 0x000ee20000000800 */
[----:B-1----:R-:W-:-:S07]  /*c620*/  FFMA.FTZ R6, R9, R6, R152 ;  /* 0x0000000609067223 */ /* 0x002fce0000010098 */
[----:B------:R-:W1:Y:S01]  /*c630*/  MUFU.EX2 R157, R157 ;  /* 0x0000009d009d7308 */ /* 0x000e620000000800 */
[----:B--2---:R-:W-:-:S04]  /*c640*/  FADD.FTZ R6, R153, R6 ;  /* 0x0000000699067221 */ /* 0x004fc80000010000 */
[----:B---3--:R-:W-:-:S04]  /*c650*/  FADD.FTZ R6, R156, R6 ;  /* 0x000000069c067221 */ /* 0x008fc80000010000 */
[----:B-1----:R-:W-:Y:S01]  /*c660*/  FADD.FTZ R10, R157, R6 ;  /* 0x000000069d0a7221 */ /* 0x002fe20000010000 */
        /* <DEDUP_REMOVED lines=43> */
[----:B------:R-:W-:-:S02]  /*c920*/  FFMA.FTZ R197, R197, UR38, -R8 ;  /* 0x00000026c5c57c23 */ /* 0x000fc40008010808 */
[----:B------:R-:W1:Y:S01]  /*c930*/  SHFL.BFLY PT, R8, R6, 0x2, 0x1f ;  /* 0x0c401f0006087f89 */ /* 0x000e6200000e0000 */
[----:B------:R-:W2:Y:S01]  /*c940*/  S2R R207, SR_TID.X ;  /* 0x0000000000cf7919 */ /* 0x000ea20000002100 */
[----:B-1----:R-:W-:-:S05]  /*c950*/  FMNMX.FTZ R8, R6, R8, !PT ;  /* 0x0000000806087209 */ /* 0x002fca0007810000 */
[----:B------:R-:W1:Y:S01]  /*c960*/  SHFL.BFLY PT, R6, R8, 0x1, 0x1f ;  /* 0x0c201f0008067f89 */ /* 0x000e6200000e0000 */
[-C--:B------:R-:W-:Y:S01]  /*c970*/  FMUL.FTZ R24, R24, R9.reuse ;  /* 0x0000000918187220 */ /* 0x080fe20000410000 */
[----:B------:R-:W-:Y:S01]  /*c980*/  FMUL.FTZ R25, R25, R9 ;  /* 0x0000000919197220 */ /* 0x000fe20000410000 */
[----:B-1----:R-:W-:-:S05]  /*c990*/  FMNMX.FTZ R8, R8, R6, !PT ;  /* 0x0000000608087209 */ /* 0x002fca0007810000 */
[----:B------:R-:W-:-:S04]  /*c9a0*/  FADD.FTZ R7, -R8, R7 ;  /* 0x0000000708077221 */ /* 0x000fc80000010100 */
[----:B------:R-:W-:-:S04]  /*c9b0*/  FMUL.FTZ R7, R7, UR38 ;  /* 0x0000002607077c20 */ /* 0x000fc80008410000 */
[----:B------:R1:W3:Y:S01]  /*c9c0*/  MUFU.EX2 R11, R7 ;  /* 0x00000007000b7308 */ /* 0x0002e20000000800 */
[----:B--2---:R-:W-:Y:S01]  /*c9d0*/  SHF.R.U32.HI R207, RZ, 0x7, R207 ;  /* 0x00000007ffcf7819 */ /* 0x004fe200000116cf */
[----:B-1----:R-:W-:Y:S02]  /*c9e0*/  IMAD.MOV.U32 R7, RZ, RZ, 0x40000040 ;  /* 0x40000040ff077424 */ /* 0x002fe400078e00ff */
[-C--:B------:R-:W-:Y:S01]  /*c9f0*/  FMUL.FTZ R28, R28, R9.reuse ;  /* 0x000000091c1c7220 */ /* 0x080fe20000410000 */
[-C--:B------:R-:W-:Y:S02]  /*ca00*/  FMUL.FTZ R29, R29, R9.reuse ;  /* 0x000000091d1d7220 */ /* 0x080fe40000410000 */
[----:B------:R-:W-:Y:S01]  /*ca10*/  R2UR UR7, R7 ;  /* 0x00000000070772ca */ /* 0x000fe200000e0000 */
[----:B------:R-:W-:Y:S02]  /*ca20*/  @!P1 VIADD R7, R4, 0x32440 ;  /* 0x0003244004079836 */ /* 0x000fe40000000000 */
        /* <DEDUP_REMOVED lines=60> */
[----:B------:R-:W-:-:S02]  /*cdf0*/  IADD3 R9, -R207, 0xb, RZ ;  /* 0x0000000bcf097810 */ /* 0x000fc40007ffe1ff */
[----:B------:R-:W-:Y:S01]  /*ce00*/  @!P1 PRMT R7, RZ, 0x654, R7 ;  /* 0x00000654ff079816 */ /* 0x000fe20000000007 */
[----:B------:R-:W-:Y:S02]  /*ce10*/  FMUL.FTZ R6, R8, UR38 ;  /* 0x0000002608067c20 */ /* 0x000fe40008410000 */
[----:B------:R0:W-:Y:S06]  /*ce20*/  BAR.ARV R9, 0x100 ;  /* 0x000400090000751d */ /* 0x0001ec0000002000 */
[----:B------:R1:W-:Y:S01]  /*ce30*/  @!P1 SYNCS.ARRIVE.TRANS64.RED.A1T0 RZ, [R7+URZ], RZ ;  /* 0x000000ff07ff99a7 */ /* 0x0003e2000810043f */
[--C-:B------:R-:W-:Y:S01]  /*ce40*/  FFMA.FTZ R154, R154, UR38, -R6.reuse ;  /* 0x000000269a9a7c23 */ /* 0x100fe20008010806 */
[--C-:B------:R-:W-:Y:S01]  /*ce50*/  FFMA.FTZ R155, R155, UR38, -R6.reuse ;  /* 0x000000269b9b7c23 */ /* 0x100fe20008010806 */
[--C-:B------:R-:W-:Y:S01]  /*ce60*/  FFMA.FTZ R158, R158, UR38, -R6.reuse ;  /* 0x000000269e9e7c23 */ /* 0x100fe20008010806 */
[----:B------:R-:W-:Y:S01]  /*ce70*/  FFMA.FTZ R159, R159, UR38, -R6 ;  /* 0x000000269f9f7c23 */ /* 0x000fe20008010806 */
[----:B-1----:R-:W-:-:S02]  /*ce80*/  VIADD R7, R207, 0x8 ;  /* 0x00000008cf077836 */ /* 0x002fc40000000000 */
[----:B------:R-:W-:Y:S01]  /*ce90*/  MUFU.EX2 R154, R154 ;  /* 0x0000009a009a7308 */ /* 0x000fe20000000800 */
[--C-:B------:R-:W-:Y:S01]  /*cea0*/  FFMA.FTZ R162, R162, UR38, -R6.reuse ;  /* 0x00000026a2a27c23 */ /* 0x100fe20008010806 */
[--C-:B------:R-:W-:Y:S01]  /*ceb0*/  FFMA.FTZ R163, R163, UR38, -R6.reuse ;  /* 0x00000026a3a37c23 */ /* 0x100fe20008010806 */
[--C-:B------:R-:W-:Y:S01]  /*cec0*/  FFMA.FTZ R166, R166, UR38, -R6.reuse ;  /* 0x00000026a6a67c23 */ /* 0x100fe20008010806 */
[----:B------:R1:W-:Y:S01]  /*ced0*/  BAR.SYNC.DEFER_BLOCKING R7, 0x100 ;  /* 0x000400070000751d */ /* 0x0003e20000010000 */
[--C-:B------:R-:W-:Y:S01]  /*cee0*/  FFMA.FTZ R167, R167, UR38, -R6.reuse ;  /* 0x00000026a7a77c23 */ /* 0x100fe20008010806 */
[----:B------:R-:W-:-:S04]  /*cef0*/  FFMA.FTZ R170, R170, UR38, -R6 ;  /* 0x00000026aaaa7c23 */ /* 0x000fc80008010806 */
[----:B------:R-:W2:Y:S01]  /*cf00*/  MUFU.EX2 R155, R155 ;  /* 0x0000009b009b7308 */ /* 0x000ea20000000800 */
[--C-:B------:R-:W-:Y:S01]  /*cf10*/  FFMA.FTZ R171, R171, UR38, -R6.reuse ;  /* 0x00000026abab7c23 */ /* 0x100fe20008010806 */
[--C-:B------:R-:W-:Y:S01]  /*cf20*/  FFMA.FTZ R174, R174, UR38, -R6.reuse ;  /* 0x00000026aeae7c23 */ /* 0x100fe20008010806 */
[--C-:B------:R-:W-:Y:S01]  /*cf30*/  FFMA.FTZ R175, R175, UR38, -R6.reuse ;  /* 0x00000026afaf7c23 */ /* 0x100fe20008010806 */
[----:B------:R-:W-:-:S04]  /*cf40*/  FFMA.FTZ R178, R178, UR38, -R6 ;  /* 0x00000026b2b27c23 */ /* 0x000fc80008010806 */
[----:B------:R-:W-:Y:S01]  /*cf50*/  MUFU.EX2 R209, R158 ;  /* 0x0000009e00d17308 */ /* 0x000fe20000000800 */
[--C-:B------:R-:W-:Y:S01]  /*cf60*/  FFMA.FTZ R179, R179, UR38, -R6.reuse ;  /* 0x00000026b3b37c23 */ /* 0x100fe20008010806 */
[--C-:B------:R-:W-:Y:S01]  /*cf70*/  FFMA.FTZ R182, R182, UR38, -R6.reuse ;  /* 0x00000026b6b67c23 */ /* 0x100fe20008010806 */
[--C-:B------:R-:W-:Y:S01]  /*cf80*/  FFMA.FTZ R183, R183, UR38, -R6.reuse ;  /* 0x00000026b7b77c23 */ /* 0x100fe20008010806 */
[----:B------:R-:W-:-:S04]  /*cf90*/  FFMA.FTZ R186, R186, UR38, -R6 ;  /* 0x00000026baba7c23 */ /* 0x000fc80008010806 */
[----:B------:R-:W4:Y:S01]  /*cfa0*/  MUFU.EX2 R214, R159 ;  /* 0x0000009f00d67308 */ /* 0x000f220000000800 */
[--C-:B------:R-:W-:Y:S01]  /*cfb0*/  FFMA.FTZ R187, R187, UR38, -R6.reuse ;  /* 0x00000026bbbb7c23 */ /* 0x100fe20008010806 */
[--C-:B------:R-:W-:Y:S01]  /*cfc0*/  FFMA.FTZ R190, R190, UR38, -R6.reuse ;  /* 0x00000026bebe7c23 */ /* 0x100fe20008010806 */
[--C-:B------:R-:W-:Y:S01]  /*cfd0*/  FFMA.FTZ R191, R191, UR38, -R6.reuse ;  /* 0x00000026bfbf7c23 */ /* 0x100fe20008010806 */
[--C-:B------:R-:W-:Y:S01]  /*cfe0*/  FFMA.FTZ R194, R194, UR38, -R6.reuse ;  /* 0x00000026c2c27c23 */ /* 0x100fe20008010806 */
[--C-:B------:R-:W-:Y:S01]  /*cff0*/  FFMA.FTZ R195, R195, UR38, -R6.reuse ;  /* 0x00000026c3c37c23 */ /* 0x100fe20008010806 */
[--C-:B------:R-:W-:Y:S01]  /*d000*/  FFMA.FTZ R198, R198, UR38, -R6.reuse ;  /* 0x00000026c6c67c23 */ /* 0x100fe20008010806 */
[----:B------:R-:W-:Y:S01]  /*d010*/  FFMA.FTZ R199, R199, UR38, -R6 ;  /* 0x00000026c7c77c23 */ /* 0x000fe20008010806 */
[----:B------:R-:W-:-:S04]  /*d020*/  IMAD.MOV.U32 R6, RZ, RZ, 0xc00 ;  /* 0x00000c00ff067424 */ /* 0x000fc800078e00ff */
[----:B------:R-:W-:Y:S02]  /*d030*/  IMAD R6, R200, R6, UR39 ;  /* 0x00000027c8067e24 */ /* 0x000fe4000f8e0206 */
[-C--:B---3--:R-:W-:Y:S01]  /*d040*/  FMUL.FTZ R26, R26, R11.reuse ;  /* 0x0000000b1a1a7220 */ /* 0x088fe20000410000 */
        /* <DEDUP_REMOVED lines=64> */
[----:B------:R-:W-:-:S02]  /*d450*/  F2FP.BF16.F32.PACK_AB R204, R153, R152 ;  /* 0x0000009899cc723e */ /* 0x000fc400000010ff */
[----:B------:R-:W-:Y:S02]  /*d460*/  F2FP.BF16.F32.PACK_AB R206, R157, R156 ;  /* 0x0000009c9dce723e */ /* 0x000fe400000010ff */
[----:B--2---:R-:W-:Y:S02]  /*d470*/  F2FP.BF16.F32.PACK_AB R205, R155, R154 ;  /* 0x0000009a9bcd723e */ /* 0x004fe400000010ff */
[----:B----4-:R-:W-:-:S04]  /*d480*/  F2FP.BF16.F32.PACK_AB R207, R214, R209 ;  /* 0x000000d1d6cf723e */ /* 0x010fc800000010ff */
[----:B------:R-:W-:-:S06]  /*d490*/  WARPGROUP.ARRIVE ;  /* 0x00000000000079c5 */ /* 0x000fcc0000000000 */
[----:B------:R-:W-:Y:S01]  /*d4a0*/  HGMMA.64x256x16.F32.BF16 R24, R204, gdesc[UR4].tnspB, R24, gsb0 ;  /* 0x43e00004cc187df0 */ /* 0x000fe20008001818 */
[----:B------:R-:W2:Y:S01]  /*d4b0*/  MUFU.EX2 R152, R160 ;  /* 0x000000a000987308 */ /* 0x000ea20000000800 */
[----:B------:R-:W-:Y:S02]  /*d4c0*/  VIADD R12, R6, 0x80 ;  /* 0x00000080060c7836 */ /* 0x000fe40000000000 */
[----:B------:R-:W-:-:S05]  /*d4d0*/  FFMA.FTZ R5, R11, R5, R154 ;  /* 0x000000050b057223 */ /* 0x000fca000001009a */
[----:B------:R-:W3:Y:S01]  /*d4e0*/  MUFU.EX2 R161, R161 ;  /* 0x000000a100a17308 */ /* 0x000ee20000000800 */
[----:B------:R-:W-:-:S07]  /*d4f0*/  R2UR UR6, R12 ;  /* 0x000000000c0672ca */ /* 0x000fce00000e0000 */
[----:B------:R-:W4:Y:S08]  /*d500*/  MUFU.EX2 R154, R164 ;  /* 0x000000a4009a7308 */ /* 0x000f300000000800 */
[----:B------:R-:W0:Y:S08]  /*d510*/  MUFU.EX2 R165, R165 ;  /* 0x000000a500a57308 */ /* 0x000e300000000800 */
[----:B-1----:R-:W-:Y:S08]  /*d520*/  MUFU.EX2 R7, R166 ;  /* 0x000000a600077308 */ /* 0x002ff00000000800 */
[----:B------:R-:W1:Y:S01]  /*d530*/  MUFU.EX2 R12, R167 ;  /* 0x000000a7000c7308 */ /* 0x000e620000000800 */
[----:B--2---:R-:W-:Y:S01]  /*d540*/  FADD.FTZ R10, R152, R10 ;  /* 0x0000000a980a7221 */ /* 0x004fe20000010000 */
[----:B------:R-:W-:-:S03]  /*d550*/  IMAD.MOV.U32 R13, RZ, RZ, 0x40000040 ;  /* 0x40000040ff0d7424 */ /* 0x000fc600078e00ff */
[----:B---3--:R-:W-:Y:S02]  /*d560*/  FADD.FTZ R10, R161, R10 ;  /* 0x0000000aa10a7221 */ /* 0x008fe40000010000 */
[----:B------:R-:W-:Y:S01]  /*d570*/  R2UR UR7, R13 ;  /* 0x000000000d0772ca */ /* 0x000fe200000e0000 */
[----:B------:R-:W-:Y:S01]  /*d580*/  FADD.FTZ R5, R155, R5 ;  /* 0x000000059b057221 */ /* 0x000fe20000010000 */
[----:B----4-:R-:W-:Y:S01]  /*d590*/  FADD.FTZ R156, R154, R10 ;  /* 0x0000000a9a9c7221 */ /* 0x010fe20000010000 */
[----:B------:R-:W-:Y:S02]  /*d5a0*/  F2FP.BF16.F32.PACK_AB R152, R161, R152 ;  /* 0x00000098a198723e */ /* 0x000fe400000010ff */
[C---:B0-----:R-:W-:Y:S02]  /*d5b0*/  F2FP.BF16.F32.PACK_AB R154, R165.reuse, R154 ;  /* 0x0000009aa59a723e */ /* 0x041fe400000010ff */
[----:B-1----:R-:W-:Y:S01]  /*d5c0*/  F2FP.BF16.F32.PACK_AB R155, R12, R7 ;  /* 0x000000070c9b723e */ /* 0x002fe200000010ff */
[----:B------:R-:W-:Y:S08]  /*d5d0*/  MUFU.EX2 R168, R168 ;  /* 0x000000a800a87308 */ /* 0x000ff00000000800 */
[----:B------:R-:W-:Y:S01]  /*d5e0*/  MUFU.EX2 R169, R169 ;  /* 0x000000a900a97308 */ /* 0x000fe20000000800 */
[----:B------:R-:W-:-:S07]  /*d5f0*/  FADD.FTZ R156, R165, R156 ;  /* 0x0000009ca59c7221 */ /* 0x000fce0000010000 */
[----:B------:R-:W-:Y:S01]  /*d600*/  MUFU.EX2 R158, R172 ;  /* 0x000000ac009e7308 */ /* 0x000fe20000000800 */
[----:B------:R-:W-:-:S07]  /*d610*/  WARPGROUP.DEPBAR.LE gsb0, 0x0 ;  /* 0x00008000000079c5 */ /* 0x000fce0000010000 */
[----:B------:R-:W-:Y:S08]  /*d620*/  MUFU.EX2 R205, R162 ;  /* 0x000000a200cd7308 */ /* 0x000ff00000000800 */
[----:B------:R-:W0:Y:S02]  /*d630*/  MUFU.EX2 R204, R163 ;  /* 0x000000a300cc7308 */ /* 0x000e240000000800 */
[----:B0-----:R-:W-:-:S04]  /*d640*/  F2FP.BF16.F32.PACK_AB R153, R204, R205 ;  /* 0x000000cdcc99723e */ /* 0x001fc800000010ff */
[----:B------:R-:W-:-:S06]  /*d650*/  WARPGROUP.ARRIVE ;  /* 0x00000000000079c5 */ /* 0x000fcc0000000000 */
[----:B------:R-:W-:Y:S01]  /*d660*/  HGMMA.64x256x16.F32.BF16 R24, R152, gdesc[UR4].tnspB, R24, gsb0 ;  /* 0x43e0000498187df0 */ /* 0x000fe20008001818 */
[----:B------:R-:W-:Y:S08]  /*d670*/  MUFU.EX2 R173, R173 ;  /* 0x000000ad00ad7308 */ /* 0x000ff00000000800 */
[----:B------:R-:W-:Y:S08]  /*d680*/  MUFU.EX2 R13, R170 ;  /* 0x000000aa000d7308 */ /* 0x000ff00000000800 */
[----:B------:R-:W-:Y:S08]  /*d690*/  MUFU.EX2 R174, R174 ;  /* 0x000000ae00ae7308 */ /* 0x000ff00000000800 */
[----:B------:R-:W0:Y:S01]  /*d6a0*/  MUFU.EX2 R175, R175 ;  /* 0x000000af00af7308 */ /* 0x000e220000000800 */
[----:B------:R-:W-:Y:S01]  /*d6b0*/  FADD.FTZ R156, R168, R156 ;  /* 0x0000009ca89c7221 */ /* 0x000fe20000010000 */
[----:B------:R-:W-:-:S02]  /*d6c0*/  VIADD R10, R6, 0x100 ;  /* 0x00000100060a7836 */ /* 0x000fc40000000000 */
[----:B------:R-:W-:-:S03]  /*d6d0*/  IMAD.MOV.U32 R11, RZ, RZ, 0x40000040 ;  /* 0x40000040ff0b7424 */ /* 0x000fc600078e00ff */
[----:B------:R-:W-:Y:S02]  /*d6e0*/  R2UR UR6, R10 ;  /* 0x000000000a0672ca */ /* 0x000fe400000e0000 */
[----:B------:R-:W-:Y:S02]  /*d6f0*/  R2UR UR7, R11 ;  /* 0x000000000b0772ca */ /* 0x000fe400000e0000 */
[----:B0-----:R-:W-:Y:S01]  /*d700*/  F2FP.BF16.F32.PACK_AB R159, R175, R174 ;  /* 0x000000aeaf9f723e */ /* 0x001fe200000010ff */
        /* <DEDUP_REMOVED lines=9> */
[----:B------:R-:W0:Y:S01]  /*d7a0*/  MUFU.EX2 R152, R171 ;  /* 0x000000ab00987308 */ /* 0x000e220000000800 */
[C---:B------:R-:W-:Y:S01]  /*d7b0*/  FADD.FTZ R153, R169.reuse, R156 ;  /* 0x0000009ca9997221 */ /* 0x040fe20000010000 */
[----:B------:R-:W-:-:S03]  /*d7c0*/  F2FP.BF16.F32.PACK_AB R156, R169, R168 ;  /* 0x000000a8a99c723e */ /* 0x000fc600000010ff */
[----:B------:R-:W-:Y:S01]  /*d7d0*/  FADD.FTZ R153, R158, R153 ;  /* 0x000000999e997221 */ /* 0x000fe20000010000 */
[----:B------:R-:W-:Y:S02]  /*d7e0*/  F2FP.BF16.F32.PACK_AB R158, R173, R158 ;  /* 0x0000009ead9e723e */ /* 0x000fe400000010ff */
[----:B0-----:R-:W-:-:S04]  /*d7f0*/  F2FP.BF16.F32.PACK_AB R157, R152, R13 ;  /* 0x0000000d989d723e */ /* 0x001fc800000010ff */
[----:B------:R-:W-:-:S06]  /*d800*/  WARPGROUP.ARRIVE ;  /* 0x00000000000079c5 */ /* 0x000fcc0000000000 */
[----:B------:R-:W-:Y:S01]  /*d810*/  HGMMA.64x256x16.F32.BF16 R24, R156, gdesc[UR4].tnspB, R24, gsb0 ;  /* 0x43e000049c187df0 */ /* 0x000fe20008001818 */
[----:B------:R-:W-:Y:S01]  /*d820*/  FADD.FTZ R153, R173, R153 ;  /* 0x00000099ad997221 */ /* 0x000fe20000010000 */
[----:B------:R-:W-:Y:S02]  /*d830*/  VIADD R10, R6, 0x180 ;  /* 0x00000180060a7836 */ /* 0x000fe40000000000 */
[----:B------:R-:W-:Y:S02]  /*d840*/  IMAD.MOV.U32 R11, RZ, RZ, 0x40000040 ;  /* 0x40000040ff0b7424 */ /* 0x000fe400078e00ff */
[----:B------:R-:W-:Y:S01]  /*d850*/  FADD.FTZ R153, R160, R153 ;  /* 0x00000099a0997221 */ /* 0x000fe20000010000 */
[----:B------:R-:W-:-:S03]  /*d860*/  R2UR UR6, R10 ;  /* 0x000000000a0672ca */ /* 0x000fc600000e0000 */
[----:B------:R-:W-:Y:S01]  /*d870*/  FADD.FTZ R153, R177, R153 ;  /* 0x00000099b1997221 */ /* 0x000fe20000010000 */
[----:B------:R-:W-:Y:S02]  /*d880*/  R2UR UR7, R11 ;  /* 0x000000000b0772ca */ /* 0x000fe400000e0000 */
[----:B------:R-:W-:Y:S01]  /*d890*/  F2FP.BF16.F32.PACK_AB R160, R177, R160 ;  /* 0x000000a0b1a0723e */ /* 0x000fe200000010ff */
[----:B------:R-:W-:Y:S01]  /*d8a0*/  FADD.FTZ R153, R162, R153 ;  /* 0x00000099a2997221 */ /* 0x000fe20000010000 */
[----:B------:R-:W-:Y:S02]  /*d8b0*/  F2FP.BF16.F32.PACK_AB R162, R181, R162 ;  /* 0x000000a2b5a2723e */ /* 0x000fe400000010ff */
[----:B------:R-:W-:Y:S02]  /*d8c0*/  F2FP.BF16.F32.PACK_AB R161, R179, R178 ;  /* 0x000000b2b3a1723e */ /* 0x000fe400000010ff */
[----:B------:R-:W-:Y:S01]  /*d8d0*/  F2FP.BF16.F32.PACK_AB R163, R183, R182 ;  /* 0x000000b6b7a3723e */ /* 0x000fe200000010ff */
[----:B------:R-:W0:Y:S08]  /*d8e0*/  MUFU.EX2 R164, R184 ;  /* 0x000000b800a47308 */ /* 0x000e300000000800 */
[----:B------:R-:W1:Y:S01]  /*d8f0*/  MUFU.EX2 R185, R185 ;  /* 0x000000b900b97308 */ /* 0x000e620000000800 */
[----:B------:R-:W-:-:S07]  /*d900*/  FADD.FTZ R153, R181, R153 ;  /* 0x00000099b5997221 */ /* 0x000fce0000010000 */
[----:B------:R-:W-:Y:S01]  /*d910*/  MUFU.EX2 R166, R188 ;  /* 0x000000bc00a67308 */ /* 0x000fe20000000800 */
[----:B------:R-:W-:-:S07]  /*d920*/  IMAD.MOV.U32 R11, RZ, RZ, 0x40000040 ;  /* 0x40000040ff0b7424 */ /* 0x000fce00078e00ff */
[----:B------:R-:W-:Y:S08]  /*d930*/  MUFU.EX2 R189, R189 ;  /* 0x000000bd00bd7308 */ /* 0x000ff00000000800 */
[----:B------:R-:W-:Y:S08]  /*d940*/  MUFU.EX2 R186, R186 ;  /* 0x000000ba00ba7308 */ /* 0x000ff00000000800 */
[----:B------:R-:W2:Y:S08]  /*d950*/  MUFU.EX2 R187, R187 ;  /* 0x000000bb00bb7308 */ /* 0x000eb00000000800 */
[----:B------:R-:W-:Y:S08]  /*d960*/  MUFU.EX2 R190, R190 ;  /* 0x000000be00be7308 */ /* 0x000ff00000000800 */
[----:B------:R-:W3:Y:S01]  /*d970*/  MUFU.EX2 R191, R191 ;  /* 0x000000bf00bf7308 */ /* 0x000ee20000000800 */
[----:B0-----:R-:W-:Y:S01]  /*d980*/  FADD.FTZ R153, R164, R153 ;  /* 0x00000099a4997221 */ /* 0x001fe20000010000 */
[----:B------:R-:W-:Y:S01]  /*d990*/  VIADD R10, R6, 0x200 ;  /* 0x00000200060a7836 */ /* 0x000fe20000000000 */
[----:B-1----:R-:W-:-:S02]  /*d9a0*/  F2FP.BF16.F32.PACK_AB R164, R185, R164 ;  /* 0x000000a4b9a4723e */ /* 0x002fc400000010ff */
[----:B--2---:R-:W-:Y:S02]  /*d9b0*/  F2FP.BF16.F32.PACK_AB R165, R187, R186 ;  /* 0x000000babba5723e */ /* 0x004fe400000010ff */
[----:B---3--:R-:W-:Y:S01]  /*d9c0*/  F2FP.BF16.F32.PACK_AB R167, R191, R190 ;  /* 0x000000bebfa7723e */ /* 0x008fe200000010ff */
[----:B------:R-:W-:Y:S02]  /*d9d0*/  WARPGROUP.DEPBAR.LE gsb0, 0x0 ;  /* 0x00008000000079c5 */ /* 0x000fe40000010000 */
[----:B------:R-:W-:-:S06]  /*d9e0*/  WARPGROUP.ARRIVE ;  /* 0x00000000000079c5 */ /* 0x000fcc0000000000 */
[----:B------:R-:W-:Y:S01]  /*d9f0*/  HGMMA.64x256x16.F32.BF16 R24, R160, gdesc[UR4].tnspB, R24, gsb0 ;  /* 0x43e00004a0187df0 */ /* 0x000fe20008001818 */
[----:B------:R-:W-:Y:S01]  /*da00*/  R2UR UR7, R11 ;  /* 0x000000000b0772ca */ /* 0x000fe200000e0000 */
[----:B------:R-:W-:Y:S01]  /*da10*/  FADD.FTZ R11, R185, R153 ;  /* 0x00000099b90b7221 */ /* 0x000fe20000010000 */
[----:B------:R-:W-:-:S03]  /*da20*/  R2UR UR6, R10 ;  /* 0x000000000a0672ca */ /* 0x000fc600000e0000 */
[----:B------:R-:W-:Y:S01]  /*da30*/  FADD.FTZ R11, R166, R11 ;  /* 0x0000000ba60b7221 */ /* 0x000fe20000010000 */
[C---:B------:R-:W-:Y:S01]  /*da40*/  F2FP.BF16.F32.PACK_AB R166, R189.reuse, R166 ;  /* 0x000000a6bda6723e */ /* 0x040fe200000010ff */
[----:B------:R-:W0:Y:S08]  /*da50*/  MUFU.EX2 R168, R192 ;  /* 0x000000c000a87308 */ /* 0x000e300000000800 */
[----:B------:R-:W1:Y:S01]  /*da60*/  MUFU.EX2 R193, R193 ;  /* 0x000000c100c17308 */ /* 0x000e620000000800 */
[----:B------:R-:W-:-:S07]  /*da70*/  FADD.FTZ R11, R189, R11 ;  /* 0x0000000bbd0b7221 */ /* 0x000fce0000010000 */
[----:B------:R-:W-:Y:S01]  /*da80*/  MUFU.EX2 R170, R196 ;  /* 0x000000c400aa7308 */ /* 0x000fe20000000800 */
[----:B------:R-:W-:-:S07]  /*da90*/  VIADD R10, R6, 0x280 ;  /* 0x00000280060a7836 */ /* 0x000fce0000000000 */
[----:B------:R-:W-:Y:S08]  /*daa0*/  MUFU.EX2 R197, R197 ;  /* 0x000000c500c57308 */ /* 0x000ff00000000800 */
[----:B------:R-:W-:Y:S08]  /*dab0*/  MUFU.EX2 R194, R194 ;  /* 0x000000c200c27308 */ /* 0x000ff00000000800 */
[----:B------:R-:W2:Y:S08]  /*dac0*/  MUFU.EX2 R195, R195 ;  /* 0x000000c300c37308 */ /* 0x000eb00000000800 */
[----:B------:R-:W-:Y:S08]  /*dad0*/  MUFU.EX2 R198, R198 ;  /* 0x000000c600c67308 */ /* 0x000ff00000000800 */
[----:B------:R-:W3:Y:S01]  /*dae0*/  MUFU.EX2 R199, R199 ;  /* 0x000000c700c77308 */ /* 0x000ee20000000800 */
[----:B0-----:R-:W-:Y:S01]  /*daf0*/  FADD.FTZ R6, R168, R11 ;  /* 0x0000000ba8067221 */ /* 0x001fe20000010000 */
[----:B------:R-:W-:-:S03]  /*db00*/  IMAD.MOV.U32 R11, RZ, RZ, 0x40000040 ;  /* 0x40000040ff0b7424 */ /* 0x000fc600078e00ff */
[C---:B-1----:R-:W-:Y:S01]  /*db10*/  FADD.FTZ R6, R193.reuse, R6 ;  /* 0x00000006c1067221 */ /* 0x042fe20000010000 */
[----:B------:R-:W-:Y:S02]  /*db20*/  F2FP.BF16.F32.PACK_AB R168, R193, R168 ;  /* 0x000000a8c1a8723e */ /* 0x000fe400000010ff */
[----:B--2---:R-:W-:Y:S01]  /*db30*/  F2FP.BF16.F32.PACK_AB R169, R195, R194 ;  /* 0x000000c2c3a9723e */ /* 0x004fe200000010ff */
[----:B------:R-:W-:Y:S01]  /*db40*/  FADD.FTZ R6, R170, R6 ;  /* 0x00000006aa067221 */ /* 0x000fe20000010000 */
[----:B------:R-:W-:Y:S02]  /*db50*/  F2FP.BF16.F32.PACK_AB R170, R197, R170 ;  /* 0x000000aac5aa723e */ /* 0x000fe400000010ff */
[----:B---3--:R-:W-:Y:S01]  /*db60*/  F2FP.BF16.F32.PACK_AB R171, R199, R198 ;  /* 0x000000c6c7ab723e */ /* 0x008fe200000010ff */
[----:B------:R-:W-:Y:S02]  /*db70*/  WARPGROUP.DEPBAR.LE gsb0, 0x0 ;  /* 0x00008000000079c5 */ /* 0x000fe40000010000 */
[----:B------:R-:W-:-:S06]  /*db80*/  WARPGROUP.ARRIVE ;  /* 0x00000000000079c5 */ /* 0x000fcc0000000000 */
[----:B------:R-:W-:Y:S01]  /*db90*/  HGMMA.64x256x16.F32.BF16 R24, R164, gdesc[UR4].tnspB, R24, gsb0 ;  /* 0x43e00004a4187df0 */ /* 0x000fe20008001818 */
[----:B------:R-:W-:Y:S02]  /*dba0*/  R2UR UR6, R10 ;  /* 0x000000000a0672ca */ /* 0x000fe400000e0000 */
[----:B------:R-:W-:Y:S01]  /*dbb0*/  R2UR UR7, R11 ;  /* 0x000000000b0772ca */ /* 0x000fe200000e0000 */
[----:B------:R-:W-:-:S04]  /*dbc0*/  FADD.FTZ R5, R209, R5 ;  /* 0x00000005d1057221 */ /* 0x000fc80000010000 */
        /* <DEDUP_REMOVED lines=16> */
[----:B------:R-:W-:Y:S01]  /*dcd0*/  FADD.FTZ R5, R191, R5 ;  /* 0x00000005bf057221 */ /* 0x000fe20000010000 */
[----:B------:R-:W-:-:S03]  /*dce0*/  @!P1 VIADD R4, R4, 0x32460 ;  /* 0x0003246004049836 */ /* 0x000fc60000000000 */
[----:B------:R-:W-:Y:S02]  /*dcf0*/  FADD.FTZ R5, R194, R5 ;  /* 0x00000005c2057221 */ /* 0x000fe40000010000 */
[----:B------:R-:W-:Y:S02]  /*dd00*/  @!P1 PRMT R4, RZ, 0x654, R4 ;  /* 0x00000654ff049816 */ /* 0x000fe40000000004 */
[----:B------:R-:W-:-:S04]  /*dd10*/  FADD.FTZ R5, R195, R5 ;  /* 0x00000005c3057221 */ /* 0x000fc80000010000 */
[----:B------:R-:W-:Y:S01]  /*dd20*/  FADD.FTZ R5, R198, R5 ;  /* 0x00000005c6057221 */ /* 0x000fe20000010000 */
[----:B------:R-:W-:Y:S01]  /*dd30*/  FADD.FTZ R6, R197, R6 ;  /* 0x00000006c5067221 */ /* 0x000fe20000010000 */
[----:B------:R-:W-:Y:S02]  /*dd40*/  IMAD.MOV.U32 R7, RZ, RZ, R8 ;  /* 0x000000ffff077224 */ /* 0x000fe400078e0008 */
[----:B------:R-:W-:Y:S01]  /*dd50*/  FADD.FTZ R5, R199, R5 ;  /* 0x00000005c7057221 */ /* 0x000fe20000010000 */
[----:B------:R-:W-:Y:S01]  /*dd60*/  IMAD.MOV.U32 R10, RZ, RZ, R0 ;  /* 0x000000ffff0a7224 */ /* 0x000fe200078e0000 */
[----:B------:R-:W-:Y:S02]  /*dd70*/  WARPGROUP.DEPBAR.LE gsb0, 0x0 ;  /* 0x00008000000079c5 */ /* 0x000fe40000010000 */
[----:B------:R-:W-:-:S06]  /*dd80*/  WARPGROUP.ARRIVE ;  /* 0x00000000000079c5 */ /* 0x000fcc0000000000 */
[----:B------:R-:W-:Y:S03]  /*dd90*/  HGMMA.64x256x16.F32.BF16 R24, R168, gdesc[UR4].tnspB, R24, gsb0 ;  /* 0x43e00004a8187df0 */ /* 0x000fe60008001818 */
[----:B------:R-:W-:Y:S02]  /*dda0*/  WARPGROUP.DEPBAR.LE gsb0, 0x0 ;  /* 0x00008000000079c5 */ /* 0x000fe40000010000 */
[----:B------:R0:W-:Y:S01]  /*ddb0*/  @!P1 SYNCS.ARRIVE.TRANS64.RED.A1T0 RZ, [R4+URZ], RZ ;  /* 0x000000ff04ff99a7 */ /* 0x0001e2000810043f */
[----:B------:R-:W-:Y:S05]  /*ddc0*/  @P2 BRA `(.L_x_10307) ;  /* 0xffffffd400e82947 */ /* 0x000fea000383ffff */
.L_x_10297:
[----:B------:R-:W-:Y:S05]  /*ddd0*/  WARPSYNC.ALL ;  /* 0x0000000000007948 */ /* 0x000fea0003800000 */
[----:B-----5:R-:W1:Y:S01]  /*dde0*/  SHFL.BFLY PT, R3, R6, 0x2, 0x1f ;  /* 0x0c401f0006037f89 */ /* 0x020e6200000e0000 */
[----:B------:R-:W-:Y:S02]  /*ddf0*/  IMAD.MOV.U32 R156, RZ, RZ, -0x800000 ;  /* 0xff800000ff9c7424 */ /* 0x000fe400078e00ff */
[----:B------:R-:W-:Y:S01]  /*de00*/  VIADD R200, R200, 0x1 ;  /* 0x00000001c8c87836 */ /* 0x000fe20000000000 */
[----:B------:R2:W-:Y:S08]  /*de10*/  BAR.ARV R9, 0x100 ;  /* 0x000400090000751d */ /* 0x0005f00000002000 */
[----:B------:R-:W-:Y:S06]  /*de20*/  BAR.ARV 0x8, 0x180 ;  /* 0x0206000000007b1d */ /* 0x000fec0000002000 */
[----:B------:R-:W-:Y:S01]  /*de30*/  ISETP.NE.AND P1, PT, R200, 0x2, PT ;  /* 0x00000002c800780c */ /* 0x000fe20003f25270 */
[----:B------:R-:W-:-:S02]  /*de40*/  IMAD.MOV.U32 R155, RZ, RZ, -0x800000 ;  /* 0xff800000ff9b7424 */ /* 0x000fc400078e00ff */
[----:B------:R-:W-:Y:S01]  /*de50*/  VIADD R228, R228, 0x1 ;  /* 0x00000001e4e47836 */ /* 0x000fe20000000000 */
[----:B------:R-:W-:Y:S01]  /*de60*/  SEL R200, R200, RZ, P1 ;  /* 0x000000ffc8c87207 */ /* 0x000fe20000800000 */
[----:B-1----:R-:W-:-:S05]  /*de70*/  FADD.FTZ R3, R3, R6 ;  /* 0x0000000603037221 */ /* 0x002fca0000010000 */
[----:B------:R-:W1:Y:S02]  /*de80*/  SHFL.BFLY PT, R6, R3, 0x1, 0x1f ;  /* 0x0c201f0003067f89 */ /* 0x000e6400000e0000 */
[----:B-1----:R-:W-:Y:S01]  /*de90*/  FADD.FTZ R6, R3, R6 ;  /* 0x0000000603067221 */ /* 0x002fe20000010000 */
[----:B------:R-:W-:-:S04]  /*dea0*/  IMAD.MOV.U32 R3, RZ, RZ, RZ ;  /* 0x000000ffff037224 */ /* 0x000fc800078e00ff */
[----:B------:R-:W-:-:S13]  /*deb0*/  FSETP.NE.FTZ.AND P0, PT, R6, RZ, PT ;  /* 0x000000ff0600720b */ /* 0x000fda0003f15000 */
[----:B0-----:R-:W0:Y:S08]  /*dec0*/  @P0 MUFU.LG2 R4, R6 ;  /* 0x0000000600040308 */ /* 0x001e300000000c00 */
[----:B------:R1:W3:Y:S02]  /*ded0*/  @P0 MUFU.RCP R3, R6 ;  /* 0x0000000600030308 */ /* 0x0002e40000001000 */
[----:B-1----:R-:W-:-:S02]  /*dee0*/  IMAD.U32 R6, RZ, RZ, UR38 ;  /* 0x00000026ff067e24 */ /* 0x002fc4000f8e00ff */
[----:B0-----:R-:W-:Y:S02]  /*def0*/  @P0 FMUL.FTZ R4, R4, 0.69314718246459960938 ;  /* 0x3f31721804040820 */ /* 0x001fe40000410000 */
[----:B------:R-:W-:-:S04]  /*df00*/  @P0 FMUL.FTZ R6, R6, 0.69314718246459960938 ;  /* 0x3f31721806060820 */ /* 0x000fc80000410000 */
[----:B------:R-:W-:Y:S01]  /*df10*/  @P0 FFMA.FTZ R156, R6, R0, R4 ;  /* 0x00000000069c0223 */ /* 0x000fe20000010004 */
[-C--:B---3--:R-:W-:Y:S01]  /*df20*/  FMUL.FTZ R152, R24, R3.reuse ;  /* 0x0000000318987220 */ /* 0x088fe20000410000 */
        /* <DEDUP_REMOVED lines=68> */
[----:B------:R-:W-:-:S03]  /*e370*/  FMUL.FTZ R149, R149, R3 ;  /* 0x0000000395957220 */ /* 0x000fc60000410000 */
[----:B------:R-:W0:Y:S08]  /*e380*/  @P0 MUFU.LG2 R5, R4 ;  /* 0x0000000400050308 */ /* 0x000e300000000c00 */
[----:B------:R1:W3:Y:S02]  /*e390*/  @P0 MUFU.RCP R0, R4 ;  /* 0x0000000400000308 */ /* 0x0002e40000001000 */
[----:B-1----:R-:W-:-:S02]  /*e3a0*/  IMAD.U32 R4, RZ, RZ, UR38 ;  /* 0x00000026ff047e24 */ /* 0x002fc4000f8e00ff */
[----:B0-----:R-:W-:Y:S02]  /*e3b0*/  @P0 FMUL.FTZ R5, R5, 0.69314718246459960938 ;  /* 0x3f31721805050820 */ /* 0x001fe40000410000 */
[----:B------:R-:W-:-:S04]  /*e3c0*/  @P0 FMUL.FTZ R4, R4, 0.69314718246459960938 ;  /* 0x3f31721804040820 */ /* 0x000fc80000410000 */
[----:B------:R-:W-:Y:S01]  /*e3d0*/  @P0 FFMA.FTZ R155, R4, R8, R5 ;  /* 0x00000008049b0223 */ /* 0x000fe20000010005 */
        /* <DEDUP_REMOVED lines=64> */
[----:B------:R-:W-:-:S02]  /*e7e0*/  SEL R0, RZ, 0x1, P1 ;  /* 0x00000001ff007807 */ /* 0x000fc40000800000 */
[----:B------:R-:W-:Y:S02]  /*e7f0*/  PLOP3.LUT P0, PT, PT, PT, PT, 0x8, 0x0 ;  /* 0x000000000000781c */ /* 0x000fe40003f0e170 */
[----:B--2---:R-:W-:-:S11]  /*e800*/  LOP3.LUT R208, R208, R0, RZ, 0x3c, !PT ;  /* 0x00000000d0d07212 */ /* 0x004fd600078e3cff */
.L_x_10254:
        /* <DEDUP_REMOVED lines=11> */
[----:B------:R-:W-:Y:S01]  /*e8c0*/  ISETP.NE.AND P0, PT, R223, RZ, PT ;  /* 0x000000ffdf00720c */ /* 0x000fe20003f05270 */
        /* <DEDUP_REMOVED lines=193> */
[----:B--2---:R-:W-:Y:S01]  /*f4e0*/  @P0 IADD3 R14, P3, R225, UR6, RZ ;  /* 0x00000006e10e0c10 */ /* 0x004fe2000ff7e0ff */
[----:B------:R-:W-:Y:S02]  /*f4f0*/  ULDC UR6, c[0x0][0xb88] ;  /* 0x0002e20000067ab9 */ /* 0x000fe40000000800 */
[----:B------:R-:W-:Y:S01]  /*f500*/  IMAD.U32 R0, RZ, RZ, UR6 ;  /* 0x00000006ff007e24 */ /* 0x000fe2000f8e00ff */
[----:B------:R-:W-:Y:S01]  /*f510*/  @P0 IADD3.X R15, R226, UR7, RZ, P3, !PT ;  /* 0x00000007e20f0c10 */ /* 0x000fe20009ffe4ff */
[----:B------:R2:W5:Y:S01]  /*f520*/  @P1 LDG.E R3, desc[UR60][R8.64] ;  /* 0x0000003c08031981 */ /* 0x000562000c1e1900 */
[----:B------:R-:W-:Y:S01]  /*f530*/  IMAD.MOV.U32 R20, RZ, RZ, 0xab8 ;  /* 0x00000ab8ff147424 */ /* 0x000fe200078e00ff */
[----:B------:R-:W-:Y:S02]  /*f540*/  ISETP.GT.AND P2, PT, R223, 0x1, PT ;  /* 0x00000001df00780c */ /* 0x000fe40003f44270 */
[----:B------:R2:W5:Y:S02]  /*f550*/  @P0 LDG.E R0, desc[UR60][R14.64] ;  /* 0x0000003c0e000981 */ /* 0x000564000c1e1900 */
[----:B------:R-:W-:-:S04]  /*f560*/  SEL R20, R20, 0xa78, P2 ;  /* 0x00000a7814147807 */ /* 0x000fc80001000000 */
[----:B------:R2:W3:Y:S08]  /*f570*/  LDC.64 R10, c[0x0][R20+0x220] ;  /* 0x00008800140a7b82 */ /* 0x0004f00000000a00 */
[----:B------:R2:W4:Y:S01]  /*f580*/  LDC.64 R12, c[0x0][R20+0x218] ;  /* 0x00008600140c7b82 */ /* 0x0005220000000a00 */
[----:B------:R-:W-:Y:S05]  /*f590*/  @P0 BRA `(.L_x_10310) ;  /* 0x0000000000100947 */ /* 0x000fea0003800000 */
[----:B------:R-:W-:Y:S05]  /*f5a0*/  @!P1 BRA `(.L_x_10310) ;  /* 0x00000000000c9947 */ /* 0x000fea0003800000 */
[----:B-----5:R-:W3:Y:S04]  /*f5b0*/  LDG.E R0, desc[UR60][R8.64] ;  /* 0x0000003c08007981 */ /* 0x020ee8000c1e1900 */
[----:B--2---:R-:W3:Y:S02]  /*f5c0*/  LDG.E R8, desc[UR60][R8.64+0x4] ;  /* 0x0000043c08087981 */ /* 0x004ee4000c1e1900 */
[----:B---3--:R-:W-:-:S07]  /*f5d0*/  IMAD.IADD R0, R8, 0x1, -R0 ;  /* 0x0000000108007824 */ /* 0x008fce00078e0a00 */
.L_x_10310:
[----:B--2---:R-:W2:Y:S01]  /*f5e0*/  LDL.LU R14, [R1+0x88] ;  /* 0x00008800010e7983 */ /* 0x004ea20000300800 */
[----:B------:R-:W0:Y:S03]  /*f5f0*/  LDC R154, c[0x0][0xce8] ;  /* 0x00033a00ff9a7b82 */ /* 0x000e260000000800 */
[----:B------:R-:W2:Y:S01]  /*f600*/  LDL R21, [R1+0x98] ;  /* 0x0000980001157983 */ /* 0x000ea20000100800 */
[----:B------:R-:W-:-:S03]  /*f610*/  ISETP.NE.U32.AND P0, PT, RZ, UR4, PT ;  /* 0x00000004ff007c0c */ /* 0x000fc6000bf05070 */
[----:B------:R-:W2:Y:S01]  /*f620*/  LDL R158, [R1+0x94] ;  /* 0x00009400019e7983 */ /* 0x000ea20000100800 */
[----:B------:R-:W2:Y:S01]  /*f630*/  LDC.64 R8, c[0x0][R20+0x228] ;  /* 0x00008a0014087b82 */ /* 0x000ea20000000a00 */
[----:B------:R-:W-:Y:S02]  /*f640*/  ISETP.NE.AND.EX P0, PT, RZ, UR5, PT, P0 ;  /* 0x00000005ff007c0c */ /* 0x000fe4000bf05300 */
[----:B------:R-:W2:Y:S02]  /*f650*/  LDL R157, [R1+0x8c] ;  /* 0x00008c00019d7983 */ /* 0x000ea40000100800 */
[----:B------:R-:W-:Y:S02]  /*f660*/  SEL R224, R224, RZ, !P0 ;  /* 0x000000ffe0e07207 */ /* 0x000fe40004000000 */
[----:B0-----:R-:W-:-:S03]  /*f670*/  ISETP.NE.AND P1, PT, R154, 0x1, PT ;  /* 0x000000019a00780c */ /* 0x001fc60003f25270 */
[----:B---3--:R-:W-:Y:S02]  /*f680*/  IMAD R11, R11, R224, RZ ;  /* 0x000000e00b0b7224 */ /* 0x008fe400078e02ff */
[-C--:B----4-:R-:W-:Y:S02]  /*f690*/  IMAD R15, R13, R222.reuse, RZ ;  /* 0x000000de0d0f7224 */ /* 0x090fe400078e02ff */
[----:B------:R-:W-:-:S06]  /*f6a0*/  IMAD.WIDE.U32 R12, R12, R222, RZ ;  /* 0x000000de0c0c7225 */ /* 0x000fcc00078e00ff */
[----:B-1----:R-:W0:Y:S01]  /*f6b0*/  @P1 LDC R40, c[0x0][0xcec] ;  /* 0x00033b00ff281b82 */ /* 0x002e220000000800 */
[----:B------:R-:W-:Y:S02]  /*f6c0*/  IMAD.IADD R15, R13, 0x1, R15 ;  /* 0x000000010d0f7824 */ /* 0x000fe400078e020f */
[----:B-----5:R-:W-:Y:S01]  /*f6d0*/  IMAD R0, R0, R154, RZ ;  /* 0x0000009a00007224 */ /* 0x020fe200078e02ff */
[----:B--2---:R-:W-:-:S05]  /*f6e0*/  SEL R14, R14, RZ, !P0 ;  /* 0x000000ff0e0e7207 */ /* 0x004fca0004000000 */
[C---:B------:R-:W-:Y:S02]  /*f6f0*/  IMAD R14, R10.reuse, R14, R11 ;  /* 0x0000000e0a0e7224 */ /* 0x040fe400078e020b */
[----:B------:R-:W-:-:S04]  /*f700*/  IMAD.WIDE.U32 R10, R10, R224, RZ ;  /* 0x000000e00a0a7225 */ /* 0x000fc800078e00ff */
[----:B------:R-:W-:Y:S01]  /*f710*/  IMAD.IADD R11, R11, 0x1, R14 ;  /* 0x000000010b0b7824 */ /* 0x000fe200078e020e */
[----:B------:R-:W-:Y:S02]  /*f720*/  IADD3 R14, P0, P3, R10, R12, R3 ;  /* 0x0000000c0a0e7210 */ /* 0x000fe40007b1e003 */
[----:B------:R-:W1:Y:S01]  /*f730*/  @P1 LDC R10, c[0x0][0xcf0] ;  /* 0x00033c00ff0a1b82 */ /* 0x000e620000000800 */
[----:B------:R-:W-:Y:S01]  /*f740*/  SEL R12, R230, RZ, P2 ;  /* 0x000000ffe60c7207 */ /* 0x000fe20001000000 */
[----:B------:R-:W-:-:S04]  /*f750*/  IMAD R21, R229, 0x80, R21 ;  /* 0x00000080e5157824 */ /* 0x000fc800078e0215 */
[-C--:B------:R-:W-:Y:S02]  /*f760*/  IMAD R9, R9, R12.reuse, RZ ;  /* 0x0000000c09097224 */ /* 0x080fe400078e02ff */
[----:B------:R-:W-:Y:S01]  /*f770*/  IMAD.WIDE.U32 R12, R8, R12, RZ ;  /* 0x0000000c080c7225 */ /* 0x000fe200078e00ff */
[----:B------:R-:W-:-:S04]  /*f780*/  SHF.R.S32.HI R8, RZ, 0x1f, R3 ;  /* 0x0000001fff087819 */ /* 0x000fc80000011403 */
[----:B------:R-:W-:Y:S01]  /*f790*/  IADD3.X R15, R11, R15, R8, P0, P3 ;  /* 0x0000000f0b0f7210 */ /* 0x000fe200007e6408 */
[----:B0-----:R-:W-:-:S04]  /*f7a0*/  @P1 IMAD.HI.U32 R11, R21, R40, RZ ;  /* 0x00000028150b1227 */ /* 0x001fc800078e00ff */
[----:B------:R-:W-:Y:S02]  /*f7b0*/  IMAD.MOV.U32 R40, RZ, RZ, R21 ;  /* 0x000000ffff287224 */ /* 0x000fe400078e0015 */
[----:B------:R-:W-:Y:S01]  /*f7c0*/  IMAD.IADD R9, R13, 0x1, R9 ;  /* 0x000000010d097824 */ /* 0x000fe200078e0209 */
[----:B-1----:R-:W-:Y:S02]  /*f7d0*/  @P1 SHF.R.U32.HI R40, RZ, R10, R11 ;  /* 0x0000000aff281219 */ /* 0x002fe4000001160b */
[----:B------:R0:W1:Y:S02]  /*f7e0*/  LDC.64 R10, c[0x0][R20+0x210] ;  /* 0x00008400140a7b82 */ /* 0x0000640000000a00 */
[----:B------:R-:W-:Y:S02]  /*f7f0*/  IADD3 R12, P0, P3, R40, R14, R12 ;  /* 0x0000000e280c7210 */ /* 0x000fe40007b1e00c */
[----:B------:R-:W-:-:S04]  /*f800*/  SHF.R.S32.HI R13, RZ, 0x1f, R40 ;  /* 0x0000001fff0d7819 */ /* 0x000fc80000011428 */
[----:B------:R-:W-:Y:S02]  /*f810*/  IADD3.X R13, R13, R15, R9, P0, P3 ;  /* 0x0000000f0d0d7210 */ /* 0x000fe400007e6409 */
[----:B------:R-:W2:Y:S01]  /*f820*/  LDC.64 R14, c[0x0][0xca8] ;  /* 0x00032a00ff0e7b82 */ /* 0x000ea20000000a00 */
[----:B0-----:R-:W-:-:S04]  /*f830*/  IMAD.MOV R20, RZ, RZ, -R40 ;  /* 0x000000ffff147224 */ /* 0x001fc800078e0a28 */
[----:B------:R-:W-:-:S05]  /*f840*/  IMAD R20, R154, R20, R21 ;  /* 0x000000149a147224 */ /* 0x000fca00078e0215 */
[----:B------:R-:W-:Y:S01]  /*f850*/  SHF.R.S32.HI R9, RZ, 0x1f, R20 ;  /* 0x0000001fff097819 */ /* 0x000fe20000011414 */
[----:B--2---:R-:W0:Y:S08]  /*f860*/  @!P2 LDC R14, c[0x0][0xc50] ;  /* 0x00031400ff0eab82 */ /* 0x004e300000000800 */
[----:B------:R-:W2:Y:S01]  /*f870*/  @!P2 LDC R15, c[0x0][0xc54] ;  /* 0x00031500ff0fab82 */ /* 0x000ea20000000800 */
[----:B-1----:R-:W-:-:S02]  /*f880*/  IMAD R11, R11, R20, RZ ;  /* 0x000000140b0b7224 */ /* 0x002fc400078e02ff */
[----:B------:R-:W-:-:S04]  /*f890*/  IMAD.WIDE.U32 R12, R10, R20, R12 ;  /* 0x000000140a0c7225 */ /* 0x000fc800078e000c */
[----:B------:R-:W-:-:S04]  /*f8a0*/  IMAD R9, R10, R9, R11 ;  /* 0x000000090a097224 */ /* 0x000fc800078e020b */
[----:B------:R-:W-:Y:S01]  /*f8b0*/  IMAD.IADD R9, R13, 0x1, R9 ;  /* 0x000000010d097824 */ /* 0x000fe200078e0209 */
[----:B0-----:R-:W-:-:S04]  /*f8c0*/  LEA R14, P0, R12, R14, 0x2 ;  /* 0x0000000e0c0e7211 */ /* 0x001fc800078010ff */
[----:B--2---:R-:W-:Y:S01]  /*f8d0*/  LEA.HI.X R9, R12, R15, R9, 0x2, P0 ;  /* 0x0000000f0c097211 */ /* 0x004fe200000f1409 */
[----:B------:R-:W-:Y:S01]  /*f8e0*/  SHFL.IDX PT, R10, R14, RZ, 0x1c1f ;  /* 0x001c1fff0e0a7589 */ /* 0x000fe200000e0000 */
[----:B------:R-:W-:-:S03]  /*f8f0*/  IMAD R20, R229, 0x80, R158 ;  /* 0x00000080e5147824 */ /* 0x000fc600078e029e */
[----:B------:R-:W0:Y:S04]  /*f900*/  SHFL.IDX PT, R11, R9, RZ, 0x1c1f ;  /* 0x001c1fff090b7589 */ /* 0x000e2800000e0000 */
[----:B------:R-:W-:Y:S04]  /*f910*/  SHFL.IDX PT, R12, R14, 0x1, 0x1c1f ;  /* 0x003c1f000e0c7f89 */ /* 0x000fe800000e0000 */
[----:B------:R1:W2:Y:S01]  /*f920*/  SHFL.IDX PT, R13, R9, 0x1, 0x1c1f ;  /* 0x003c1f00090d7f89 */ /* 0x0002a200000e0000 */
        /* <DEDUP_REMOVED lines=9> */
[----:B------:R-:W-:-:S07]  /*f9c0*/  ULDC.64 UR4, c[0x0][0xba0] ;  /* 0x0002e80000047ab9 */ /* 0x000fce0000000a00 */
[----:B------:R-:W2:Y:S01]  /*f9d0*/  @P1 LDC R20, c[0x0][0xcf0] ;  /* 0x00033c00ff141b82 */ /* 0x000ea20000000800 */
        /* <DEDUP_REMOVED lines=9> */
[C---:B------:R-:W-:Y:S02]  /*fa70*/  IADD3 R29, P2, R6.reuse, 0x2000, RZ ;  /* 0x00002000061d7810 */ /* 0x040fe40007f5e0ff */
[C---:B------:R-:W-:Y:S02]  /*fa80*/  IADD3 R33, P3, R6.reuse, 0x3000, RZ ;  /* 0x0000300006217810 */ /* 0x040fe40007f7e0ff */
[----:B------:R-:W-:-:S02]  /*fa90*/  IADD3 R37, P4, R6, 0x4000, RZ ;  /* 0x0000400006257810 */ /* 0x000fc40007f9e0ff */
[----:B------:R-:W-:Y:S02]  /*faa0*/  SHF.R.U64 R44, R44, 0x3, RZ ;  /* 0x000000032c2c7819 */ /* 0x000fe400000012ff */
[----:B------:R-:W-:Y:S02]  /*fab0*/  LOP3.LUT R24, R25, 0x380, RZ, 0xc0, !PT ;  /* 0x0000038019187812 */ /* 0x000fe400078ec0ff */
[----:B------:R-:W-:Y:S02]  /*fac0*/  LOP3.LUT R28, R29, 0x380, RZ, 0xc0, !PT ;  /* 0x000003801d1c7812 */ /* 0x000fe400078ec0ff */
[----:B------:R-:W-:Y:S02]  /*fad0*/  LOP3.LUT R32, R33, 0x380, RZ, 0xc0, !PT ;  /* 0x0000038021207812 */ /* 0x000fe400078ec0ff */
[----:B------:R-:W-:Y:S02]  /*fae0*/  LOP3.LUT R36, R37, 0x380, RZ, 0xc0, !PT ;  /* 0x0000038025247812 */ /* 0x000fe400078ec0ff */
[----:B------:R-:W-:Y:S01]  /*faf0*/  LOP3.LUT R44, R44, R45, RZ, 0x3c, !PT ;  /* 0x0000002d2c2c7212 */ /* 0x000fe200078e3cff */
[----:B------:R-:W-:Y:S01]  /*fb00*/  IMAD.X R45, RZ, RZ, R7, P5 ;  /* 0x000000ffff2d7224 */ /* 0x000fe200028e0607 */
[----:B------:R-:W-:-:S02]  /*fb10*/  IADD3 R65, P5, R6, 0xa000, RZ ;  /* 0x0000a00006417810 */ /* 0x000fc40007fbe0ff */
[----:B------:R-:W-:Y:S02]  /*fb20*/  SHF.R.U64 R24, R24, 0x3, RZ ;  /* 0x0000000318187819 */ /* 0x000fe400000012ff */
[----:B------:R-:W-:Y:S01]  /*fb30*/  SHF.R.U64 R28, R28, 0x3, RZ ;  /* 0x000000031c1c7819 */ /* 0x000fe200000012ff */
[----:B------:R-:W-:Y:S01]  /*fb40*/  IMAD R8, R8, UR4, RZ ;  /* 0x0000000408087c24 */ /* 0x000fe2000f8e02ff */
[----:B------:R-:W-:Y:S01]  /*fb50*/  SHF.R.U64 R32, R32, 0x3, RZ ;  /* 0x0000000320207819 */ /* 0x000fe200000012ff */
[----:B------:R-:W5:Y:S01]  /*fb60*/  LD.E.128 R44, desc[UR60][R44.64] ;  /* 0x0000003c2c2c7980 */ /* 0x000f62000c101d00 */
[----:B------:R-:W-:Y:S02]  /*fb70*/  SHF.R.U64 R36, R36, 0x3, RZ ;  /* 0x0000000324247819 */ /* 0x000fe400000012ff */
[----:B------:R-:W-:Y:S02]  /*fb80*/  LOP3.LUT R64, R65, 0x380, RZ, 0xc0, !PT ;  /* 0x0000038041407812 */ /* 0x000fe400078ec0ff */
        /* <DEDUP_REMOVED lines=13> */
[----:B------:R-:W-:Y:S02]  /*fc60*/  IADD3 R61, P4, R6, 0x9000, RZ ;  /* 0x00009000063d7810 */ /* 0x000fe40007f9e0ff */
[----:B------:R-:W-:Y:S01]  /*fc70*/  SHF.R.U64 R64, R64, 0x3, RZ ;  /* 0x0000000340407819 */ /* 0x000fe200000012ff */
[----:B------:R-:W5:Y:S01]  /*fc80*/  LD.E.128 R32, desc[UR60][R32.64] ;  /* 0x0000003c20207980 */ /* 0x000f62000c101d00 */
[----:B------:R-:W-:Y:S02]  /*fc90*/  LOP3.LUT R48, R49, 0x380, RZ, 0xc0, !PT ;  /* 0x0000038031307812 */ /* 0x000fe400078ec0ff */
[----:B------:R-:W-:Y:S01]  /*fca0*/  LOP3.LUT R52, R53, 0x380, RZ, 0xc0, !PT ;  /* 0x0000038035347812 */ /* 0x000fe200078ec0ff */
[----:B------:R-:W5:Y:S01]  /*fcb0*/  LD.E.128 R36, desc[UR60][R36.64] ;  /* 0x0000003c24247980 */ /* 0x000f62000c101d00 */
[----:B------:R-:W-:-:S02]  /*fcc0*/  LOP3.LUT R56, R57, 0x380, RZ, 0xc0, !PT ;  /* 0x0000038039387812 */ /* 0x000fc400078ec0ff */
[----:B------:R-:W-:Y:S02]  /*fcd0*/  LOP3.LUT R60, R61, 0x380, RZ, 0xc0, !PT ;  /* 0x000003803d3c7812 */ /* 0x000fe400078ec0ff */
[----:B------:R-:W-:Y:S01]  /*fce0*/  LOP3.LUT R64, R64, R65, RZ, 0x3c, !PT ;  /* 0x0000004140407212 */ /* 0x000fe200078e3cff */
[--C-:B------:R-:W-:Y:S01]  /*fcf0*/  IMAD.X R65, RZ, RZ, R7.reuse, P5 ;  /* 0x000000ffff417224 */ /* 0x100fe200028e0607 */
[C---:B------:R-:W-:Y:S02]  /*fd00*/  LOP3.LUT R13, R6.reuse, 0x380, RZ, 0xc0, !PT ;  /* 0x00000380060d7812 */ /* 0x040fe400078ec0ff */
[----:B------:R-:W-:Y:S02]  /*fd10*/  IADD3 R9, P5, R6, 0xf000, RZ ;  /* 0x0000f00006097810 */ /* 0x000fe40007fbe0ff */
[----:B------:R-:W-:Y:S01]  /*fd20*/  SHF.R.U64 R48, R48, 0x3, RZ ;  /* 0x0000000330307819 */ /* 0x000fe200000012ff */
[----:B------:R-:W5:Y:S01]  /*fd30*/  LD.E.128 R64, desc[UR60][R64.64] ;  /* 0x0000003c40407980 */ /* 0x000f62000c101d00 */
[----:B------:R-:W-:Y:S01]  /*fd40*/  SHF.R.U64 R52, R52, 0x3, RZ ;  /* 0x0000000334347819 */ /* 0x000fe200000012ff */
[----:B------:R-:W-:Y:S01]  /*fd50*/  IMAD.X R85, RZ, RZ, R7, P5 ;  /* 0x000000ffff557224 */ /* 0x000fe200028e0607 */
[----:B------:R-:W-:-:S02]  /*fd60*/  SHF.R.U64 R56, R56, 0x3, RZ ;  /* 0x0000000338387819 */ /* 0x000fc400000012ff */
[----:B------:R-:W-:Y:S02]  /*fd70*/  SHF.R.U64 R60, R60, 0x3, RZ ;  /* 0x000000033c3c7819 */ /* 0x000fe400000012ff */
        /* <DEDUP_REMOVED lines=16> */
[----:B------:R-:W-:Y:S01]  /*fe80*/  LOP3.LUT R4, R13, R6, RZ, 0x3c, !PT ;  /* 0x000000060d047212 */ /* 0x000fe200078e3cff */
[----:B------:R-:W5:Y:S01]  /*fe90*/  LD.E.128 R56, desc[UR60][R56.64] ;  /* 0x0000003c38387980 */ /* 0x000f62000c101d00 */
[----:B------:R-:W-:Y:S02]  /*fea0*/  SHF.R.U64 R6, R5, 0x3, RZ ;  /* 0x0000000305067819 */ /* 0x000fe400000012ff */
[----:B------:R-:W-:Y:S01]  /*feb0*/  LOP3.LUT R12, R12, 0xfffffff8, RZ, 0xc0, !PT ;  /* 0xfffffff80c0c7812 */ /* 0x000fe200078ec0ff */
[C---:B------:R-:W-:Y:S01]  /*fec0*/  IMAD R13, R3.reuse, UR5, R8 ;  /* 0x00000005030d7c24 */ /* 0x040fe2000f8e0208 */
[----:B------:R-:W-:Y:S01]  /*fed0*/  LOP3.LUT R84, R6, R9, RZ, 0x3c, !PT ;  /* 0x0000000906547212 */ /* 0x000fe200078e3cff */
[----:B------:R-:W-:Y:S01]  /*fee0*/  IMAD.WIDE.U32 R8, R3, UR4, RZ ;  /* 0x0000000403087c25 */ /* 0x000fe2000f8e00ff */
[----:B------:R-:W-:Y:S01]  /*fef0*/  LOP3.LUT R68, R69, 0x380, RZ, 0xc0, !PT ;  /* 0x0000038045447812 */ /* 0x000fe200078ec0ff */
[----:B------:R-:W-:Y:S01]  /*ff00*/  ULDC.64 UR4, c[0x0][0xbe8] ;  /* 0x0002fa0000047ab9 */ /* 0x000fe20000000a00 */
[----:B------:R-:W-:Y:S01]  /*ff10*/  LOP3.LUT R72, R73, 0x380, RZ, 0xc0, !PT ;  /* 0x0000038049487812 */ /* 0x000fe200078ec0ff */
[----:B------:R-:W-:Y:S01]  /*ff20*/  IMAD.IADD R11, R11, 0x1, -R12 ;  /* 0x000000010b0b7824 */ /* 0x000fe200078e0a0c */
[----:B------:R-:W-:Y:S01]  /*ff30*/  LOP3.LUT R76, R77, 0x380, RZ, 0xc0, !PT ;  /* 0x000003804d4c7812 */ /* 0x000fe200078ec0ff */
[----:B------:R-:W-:Y:S01]  /*ff40*/  IMAD.IADD R9, R9, 0x1, R13 ;  /* 0x0000000109097824 */ /* 0x000fe200078e020d */
[----:B------:R-:W-:Y:S01]  /*ff50*/  LOP3.LUT R80, R81, 0x380, RZ, 0xc0, !PT ;  /* 0x0000038051507812 */ /* 0x000fe200078ec0ff */
[----:B------:R-:W-:Y:S01]  /*ff60*/  IMAD R12, R11, 0x20, R10 ;  /* 0x000000200b0c7824 */ /* 0x000fe200078e020a */
[----:B------:R-:W-:Y:S01]  /*ff70*/  SHF.R.U64 R68, R68, 0x3, RZ ;  /* 0x0000000344447819 */ /* 0x000fe200000012ff */
[----:B------:R-:W-:Y:S01]  /*ff80*/  IMAD.WIDE.U32 R8, R222, UR4, R8 ;  /* 0x00000004de087c25 */ /* 0x000fe2000f8e0008 */
[----:B------:R-:W-:Y:S01]  /*ff90*/  SHF.R.U64 R72, R72, 0x3, RZ ;  /* 0x0000000348487819 */ /* 0x000fe200000012ff */
[----:B------:R-:W5:Y:S01]  /*ffa0*/  LD.E.128 R60, desc[UR60][R60.64] ;  /* 0x0000003c3c3c7980 */ /* 0x000f62000c101d00 */
[----:B------:R-:W-:Y:S01]  /*ffb0*/  SHF.R.U64 R76, R76, 0x3, RZ ;  /* 0x000000034c4c7819 */ /* 0x000fe200000012ff */
[----:B------:R-:W-:Y:S01]  /*ffc0*/  IMAD R14, R229, 0x80, R12 ;  /* 0x00000080e50e7824 */ /* 0x000fe200078e020c */
[----:B------:R-:W-:Y:S01]  /*ffd0*/  SHF.R.U64 R80, R80, 0x3, RZ ;  /* 0x0000000350507819 */ /* 0x000fe200000012ff */
[----:B------:R-:W-:Y:S01]  /*ffe0*/  IMAD.MOV.U32 R5, RZ, RZ, R7 ;  /* 0x000000ffff057224 */ /* 0x000fe200078e0007 */
[----:B------:R-:W-:Y:S01]  /*fff0*/  SHF.R.S32.HI R13, RZ, 0x1f, R224 ;  /* 0x0000001fff0d7819 */ /* 0x000fe200000114e0 */
[----:B------:R-:W-:Y:S01]  /*10000*/  IMAD R9, R222, UR5, R9 ;  /* 0x00000005de097c24 */ /* 0x000fe2000f8e0209 */
[----:B------:R-:W-:Y:S01]  /*10010*/  ULDC.64 UR4, c[0x0][0xbf0] ;  /* 0x0002fc0000047ab9 */ /* 0x000fe20000000a00 */
[----:B------:R-:W-:Y:S01]  /*10020*/  LOP3.LUT R68, R68, R69, RZ, 0x3c, !PT ;  /* 0x0000004544447212 */ /* 0x000fe200078e3cff */
[----:B-1----:R-:W-:Y:S01]  /*10030*/  @P1 IMAD.HI.U32 R3, R14, R15, RZ ;  /* 0x0000000f0e031227 */ /* 0x002fe200078e00ff */
[----:B------:R-:W-:Y:S01]  /*10040*/  LOP3.LUT R72, R72, R73, RZ, 0x3c, !PT ;  /* 0x0000004948487212 */ /* 0x000fe200078e3cff */
[----:B------:R-:W5:Y:S01]  /*10050*/  LD.E.128 R84, desc[UR60][R84.64] ;  /* 0x0000003c54547980 */ /* 0x000f62000c101d00 */
[----:B------:R-:W-:Y:S01]  /*10060*/  LOP3.LUT R76, R76, R77, RZ, 0x3c, !PT ;  /* 0x0000004d4c4c7212 */ /* 0x000fe200078e3cff */
[--C-:B------:R-:W-:Y:S01]  /*10070*/  IMAD.X R69, RZ, RZ, R7.reuse, P0 ;  /* 0x000000ffff457224 */ /* 0x100fe200000e0607 */
[----:B------:R-:W-:Y:S01]  /*10080*/  LOP3.LUT R80, R80, R81, RZ, 0x3c, !PT ;  /* 0x0000005150507212 */ /* 0x000fe200078e3cff */
[----:B------:R-:W-:-:S02]  /*10090*/  IMAD.X R73, RZ, RZ, R7, P2 ;  /* 0x000000ffff497224 */ /* 0x000fc400010e0607 */
[--C-:B------:R-:W-:Y:S02]  /*100a0*/  IMAD.X R77, RZ, RZ, R7.reuse, P3 ;  /* 0x000000ffff4d7224 */ /* 0x100fe400018e0607 */
[----:B------:R-:W-:Y:S01]  /*100b0*/  IMAD.X R81, RZ, RZ, R7, P4 ;  /* 0x000000ffff517224 */ /* 0x000fe200020e0607 */
[----:B------:R-:W5:Y:S01]  /*100c0*/  LD.E.128 R68, desc[UR60][R68.64] ;  /* 0x0000003c44447980 */ /* 0x000f62000c101d00 */
[----:B------:R-:W-:Y:S02]  /*100d0*/  IMAD R13, R13, UR4, RZ ;  /* 0x000000040d0d7c24 */ /* 0x000fe4000f8e02ff */
[----:B------:R-:W-:Y:S01]  /*100e0*/  IMAD.MOV.U32 R11, RZ, RZ, R14 ;  /* 0x000000ffff0b7224 */ /* 0x000fe200078e000e */
[----:B--2---:R-:W-:Y:S01]  /*100f0*/  @P1 SHF.R.U32.HI R11, RZ, R20, R3 ;  /* 0x00000014ff0b1219 */ /* 0x004fe20000011603 */
[C---:B------:R-:W-:Y:S01]  /*10100*/  IMAD R13, R224.reuse, UR5, R13 ;  /* 0x00000005e00d7c24 */ /* 0x040fe2000f8e020d */
[----:B------:R-:W5:Y:S01]  /*10110*/  LD.E.128 R4, desc[UR60][R4.64] ;  /* 0x0000003c04047980 */ /* 0x000f62000c101d00 */
[----:B------:R-:W-:Y:S01]  /*10120*/  IMAD.WIDE.U32 R8, R224, UR4, R8 ;  /* 0x00000004e0087c25 */ /* 0x000fe2000f8e0008 */
[----:B------:R-:W-:Y:S01]  /*10130*/  SHF.R.S32.HI R3, RZ, 0x1f, R11 ;  /* 0x0000001fff037819 */ /* 0x000fe2000001140b */
[----:B------:R-:W-:Y:S01]  /*10140*/  ULDC.64 UR4, c[0x0][0xbe0] ;  /* 0x0002f80000047ab9 */ /* 0x000fe20000000a00 */
[----:B------:R-:W5:Y:S01]  /*10150*/  LD.E.128 R72, desc[UR60][R72.64] ;  /* 0x0000003c48487980 */ /* 0x000f62000c101d00 */
[----:B------:R-:W-:-:S03]  /*10160*/  IMAD.IADD R9, R9, 0x1, R13 ;  /* 0x0000000109097824 */ /* 0x000fc600078e020d */
[----:B------:R-:W5:Y:S01]  /*10170*/  LD.E.128 R76, desc[UR60][R76.64] ;  /* 0x0000003c4c4c7980 */ /* 0x000f62000c101d00 */
[----:B------:R-:W-:-:S03]  /*10180*/  IMAD.MOV R13, RZ, RZ, -R11 ;  /* 0x000000ffff0d7224 */ /* 0x000fc600078e0a0b */
[----:B------:R-:W5:Y:S01]  /*10190*/  LD.E.128 R80, desc[UR60][R80.64] ;  /* 0x0000003c50507980 */ /* 0x000f62000c101d00 */
[----:B------:R-:W-:Y:S01]  /*101a0*/  @!PT LDS RZ, [RZ] ;  /* 0x00000000fffff984 */ /* 0x000fe20000000800 */
[----:B------:R-:W-:Y:S01]  /*101b0*/  @!PT LDS RZ, [RZ] ;  /* 0x00000000fffff984 */ /* 0x000fe20000000800 */
[----:B------:R-:W-:Y:S01]  /*101c0*/  @!PT LDS RZ, [RZ] ;  /* 0x00000000fffff984 */ /* 0x000fe20000000800 */
[----:B------:R-:W-:Y:S01]  /*101d0*/  @!PT LDS RZ, [RZ] ;  /* 0x00000000fffff984 */ /* 0x000fe20000000800 */
[----:B------:R0:W-:Y:S06]  /*101e0*/  MEMBAR.ALL.CTA ;  /* 0x0000000000007992 */ /* 0x0001ec0000008000 */
[----:B0-----:R-:W0:Y:S01]  /*101f0*/  FENCE.VIEW.ASYNC.S ;  /* 0x00000000000073c6 */ /* 0x001e220000000000 */
[----:B------:R-:W-:Y:S02]  /*10200*/  IMAD R12, R3, UR4, RZ ;  /* 0x00000004030c7c24 */ /* 0x000fe4000f8e02ff */
[----:B------:R-:W-:-:S02]  /*10210*/  IMAD R13, R154, R13, R14 ;  /* 0x0000000d9a0d7224 */ /* 0x000fc400078e020e */
        /* <DEDUP_REMOVED lines=19> */
.L_x_10531:
        /* <DEDUP_REMOVED lines=14> */
[-C--:B--2---:R-:W-:Y:S02]  /*10430*/  @!P3 LEA R8, P5, R203, R14.reuse, 0x1 ;  /* 0x0000000ecb08b211 */ /* 0x084fe400078a08ff */
[----:B------:R-:W-:Y:S02]  /*10440*/  @!P2 LEA R10, P4, R221, R14, 0x1 ;  /* 0x0000000edd0aa211 */ /* 0x000fe400078808ff */
[----:B-1----:R-:W-:Y:S02]  /*10450*/  @!P3 LEA.HI.X R9, R203, R20, R12, 0x1, P5 ;  /* 0x00000014cb09b211 */ /* 0x002fe400028f0c0c */
[----:B------:R-:W-:-:S02]  /*10460*/  @!P1 LEA R12, P5, R220, R14, 0x1 ;  /* 0x0000000edc0c9211 */ /* 0x000fc400078a08ff */
[----:B------:R-:W-:Y:S01]  /*10470*/  @!P2 LEA.HI.X R11, R221, R20, R90, 0x1, P4 ;  /* 0x00000014dd0ba211 */ /* 0x000fe200020f0c5a */
[----:B-----5:R3:W-:Y:S01]  /*10480*/  @!P3 ST.E.128 desc[UR60][R8.64], R4 ;  /* 0x000000040800b985 */ /* 0x0207e2000c101d3c */
[----:B------:R-:W-:Y:S02]  /*10490*/  SHF.R.S32.HI R40, RZ, 0x1f, R15 ;  /* 0x0000001fff287819 */ /* 0x000fe4000001140f */
[C---:B------:R-:W-:Y:S01]  /*104a0*/  @!P0 LEA R14, P4, R15.reuse, R14, 0x1 ;  /* 0x0000000e0f0e8211 */ /* 0x040fe200078808ff */
[----:B------:R3:W-:Y:S01]  /*104b0*/  @!P2 ST.E.128 desc[UR60][R10.64], R36 ;  /* 0x000000240a00a985 */ /* 0x0007e2000c101d3c */
[-C--:B------:R-:W-:Y:S02]  /*104c0*/  @!P1 LEA.HI.X R13, R220, R20.reuse, R88, 0x1, P5 ;  /* 0x00000014dc0d9211 */ /* 0x080fe400028f0c58 */
[----:B------:R-:W-:-:S03]  /*104d0*/  @!P0 LEA.HI.X R15, R15, R20, R40, 0x1, P4 ;  /* 0x000000140f0f8211 */ /* 0x000fc600020f0c28 */
[----:B------:R3:W-:Y:S04]  /*104e0*/  @!P1 ST.E.128 desc[UR60][R12.64], R56 ;  /* 0x000000380c009985 */ /* 0x0007e8000c101d3c */
[----:B------:R3:W-:Y:S02]  /*104f0*/  @!P0 ST.E.128 desc[UR60][R14.64], R72 ;  /* 0x000000480e008985 */ /* 0x0007e4000c101d3c */
.L_x_10314:
[----:B------:R-:W-:Y:S05]  /*10500*/  BSYNC B1 ;  /* 0x0000000000017941 */ /* 0x000fea0003800000 */
.L_x_10313:
[----:B------:R-:W-:Y:S01]  /*10510*/  UMOV UR4, 0xffffffff ;  /* 0xffffffff00047882 */ /* 0x000fe20000000000 */
[----:B---3-5:R-:W-:Y:S02]  /*10520*/  SHF.R.S32.HI R36, RZ, 0x1f, R89 ;  /* 0x0000001fff247819 */ /* 0x028fe40000011459 */
[----:B------:R-:W-:Y:S05]  /*10530*/  BRA.DIV UR4, `(.L_x_10315) ;  /* 0x000000c604887947 */ /* 0x000fea000b800000 */
[----:B-1----:R1:W3:Y:S04]  /*10540*/  SHFL.IDX PT, R20, R21, 0x1, 0x181f ;  /* 0x00381f0015147f89 */ /* 0x0022e800000e0000 */
[----:B--2---:R1:W2:Y:S02]  /*10550*/  SHFL.IDX PT, R14, R3, 0x1, 0x181f ;  /* 0x00381f00030e7f89 */ /* 0x0042a400000e0000 */
.L_x_10535:
        /* <DEDUP_REMOVED lines=12> */
[-C--:B--2---:R-:W-:Y:S02]  /*10620*/  @!P3 LEA R4, P5, R203, R14.reuse, 0x1 ;  /* 0x0000000ecb04b211 */ /* 0x084fe400078a08ff */
        /* <DEDUP_REMOVED lines=11> */
.L_x_10317:
[----:B------:R-:W-:Y:S05]  /*106e0*/  BSYNC B1 ;  /* 0x0000000000017941 */ /* 0x000fea0003800000 */
.L_x_10316:
[----:B------:R-:W-:-:S03]  /*106f0*/  UMOV UR4, 0xffffffff ;  /* 0xffffffff00047882 */ /* 0x000fc60000000000 */
[----:B------:R-:W-:Y:S05]  /*10700*/  BRA.DIV UR4, `(.L_x_10318) ;  /* 0x000000c6045c7947 */ /* 0x000fea000b800000 */
[----:B---3--:R3:W0:Y:S04]  /*10710*/  SHFL.IDX PT, R20, R21, 0x2, 0x181f ;  /* 0x00581f0015147f89 */ /* 0x00862800000e0000 */
[----:B--2---:R3:W2:Y:S02]  /*10720*/  SHFL.IDX PT, R14, R3, 0x2, 0x181f ;  /* 0x00581f00030e7f89 */ /* 0x0046a400000e0000 */
.L_x_10539:
[----:B----4-:R-:W-:Y:S01]  /*10730*/  VIADD R5, R91, 0x40 ;  /* 0x000000405b057836 */ /* 0x010fe20000000000 */
        /* <DEDUP_REMOVED lines=23> */
.L_x_10320:
[----:B------:R-:W-:Y:S05]  /*108b0*/  BSYNC B1 ;  /* 0x0000000000017941 */ /* 0x000fea0003800000 */
.L_x_10319:
[----:B------:R-:W-:-:S03]  /*108c0*/  UMOV UR4, 0xffffffff ;  /* 0xffffffff00047882 */ /* 0x000fc60000000000 */
[----:B------:R-:W-:Y:S05]  /*108d0*/  BRA.DIV UR4, `(.L_x_10321) ;  /* 0x000000c604307947 */ /* 0x000fea000b800000 */
[----:B----4-:R4:W0:Y:S04]  /*108e0*/  SHFL.IDX PT, R10, R21, 0x3, 0x181f ;  /* 0x00781f00150a7f89 */ /* 0x01082800000e0000 */
[----:B--2---:R4:W2:Y:S02]  /*108f0*/  SHFL.IDX PT, R14, R3, 0x3, 0x181f ;  /* 0x00781f00030e7f89 */ /* 0x0048a400000e0000 */
.L_x_10543:
        /* <DEDUP_REMOVED lines=10> */
[-C--:B--2---:R-:W-:Y:S02]  /*109a0*/  @!P3 LEA R4, P0, R203, R14.reuse, 0x1 ;  /* 0x0000000ecb04b211 */ /* 0x084fe400078008ff */
[-C--:B------:R-:W-:Y:S02]  /*109b0*/  @!P4 LEA R6, P1, R221, R14.reuse, 0x1 ;  /* 0x0000000edd06c211 */ /* 0x080fe400078208ff */
[C---:B------:R-:W-:Y:S02]  /*109c0*/  @!P5 LEA R8, P2, R220.reuse, R14, 0x1 ;  /* 0x0000000edc08d211 */ /* 0x040fe400078408ff */
        /* <DEDUP_REMOVED lines=12> */
.L_x_10311:
[----:B------:R-:W1:Y:S01]  /*10a90*/  @P1 LDC R7, c[0x0][0xcec] ;  /* 0x00033b00ff071b82 */ /* 0x000e620000000800 */
[----:B------:R-:W-:Y:S01]  /*10aa0*/  ULDC.64 UR4, c[0x0][0xc08] ;  /* 0x0003020000047ab9 */ /* 0x000fe20000000a00 */
[----:B0-----:R-:W-:Y:S02]  /*10ab0*/  IMAD.MOV.U32 R10, RZ, RZ, R21 ;  /* 0x000000ffff0a7224 */ /* 0x001fe400078e0015 */
[----:B------:R-:W-:-:S04]  /*10ac0*/  IMAD R8, R8, UR4, RZ ;  /* 0x0000000408087c24 */ /* 0x000fc8000f8e02ff */
[----:B------:R-:W0:Y:S01]  /*10ad0*/  @P1 LDC R6, c[0x0][0xcf0] ;  /* 0x00033c00ff061b82 */ /* 0x000e220000000800 */
[----:B------:R-:W-:Y:S02]  /*10ae0*/  IMAD R8, R3, UR5, R8 ;  /* 0x0000000503087c24 */ /* 0x000fe4000f8e0208 */
[----:B-1----:R-:W-:-:S05]  /*10af0*/  @P1 IMAD.HI.U32 R7, R21, R7, RZ ;  /* 0x0000000715071227 */ /* 0x002fca00078e00ff */
[----:B0-----:R-:W-:Y:S01]  /*10b00*/  @P1 SHF.R.U32.HI R10, RZ, R6, R7 ;  /* 0x00000006ff0a1219 */ /* 0x001fe20000011607 */
[----:B------:R-:W-:Y:S01]  /*10b10*/  IMAD.WIDE.U32 R6, R3, UR4, RZ ;  /* 0x0000000403067c25 */ /* 0x000fe2000f8e00ff */
[----:B------:R-:W-:Y:S01]  /*10b20*/  ULDC.64 UR4, c[0x0][0xc38] ;  /* 0x00030e0000047ab9 */ /* 0x000fe20000000a00 */
[----:B------:R-:W-:Y:S02]  /*10b30*/  SHF.R.S32.HI R3, RZ, 0x1f, R224 ;  /* 0x0000001fff037819 */ /* 0x000fe400000114e0 */
[----:B------:R-:W-:Y:S02]  /*10b40*/  IMAD.IADD R7, R7, 0x1, R8 ;  /* 0x0000000107077824 */ /* 0x000fe400078e0208 */
        /* <DEDUP_REMOVED lines=19> */
[----:B------:R-:W-:Y:S01]  /*10c80*/  IMAD.IADD R7, R7, 0x1, R8 ;  /* 0x0000000107077824 */ /* 0x000fe200078e0208 */
[----:B------:R-:W-:Y:S02]  /*10c90*/  SHF.R.S32.HI R8, RZ, 0x1f, R3 ;  /* 0x0000001fff087819 */ /* 0x000fe40000011403 */
[----:B------:R-:W-:Y:S01]  /*10ca0*/  PRMT R10, RZ, 0x654, R10 ;  /* 0x00000654ff0a7816 */ /* 0x000fe2000000000a */
[----:B------:R-:W-:-:S03]  /*10cb0*/  IMAD.WIDE.U32 R6, R3, UR4, R6 ;  /* 0x0000000403067c25 */ /* 0x000fc6000f8e0006 */
[----:B------:R0:W-:Y:S01]  /*10cc0*/  SYNCS.ARRIVE.TRANS64.RED.A1T0 RZ, [R10+URZ], RZ ;  /* 0x000000ff0aff79a7 */ /* 0x0001e2000810043f */
[----:B------:R-:W-:-:S04]  /*10cd0*/  IMAD R8, R8, UR4, RZ ;  /* 0x0000000408087c24 */ /* 0x000fc8000f8e02ff */
[----:B------:R-:W-:Y:S01]  /*10ce0*/  IMAD R8, R3, UR5, R8 ;  /* 0x0000000503087c24 */ /* 0x000fe2000f8e0208 */
[----:B------:R-:W-:Y:S02]  /*10cf0*/  ULDC.64 UR4, c[0x0][0xc00] ;  /* 0x0003000000047ab9 */ /* 0x000fe40000000a00 */
[----:B------:R-:W-:Y:S01]  /*10d00*/  LEA R3, P0, R6, UR4, 0x2 ;  /* 0x0000000406037c11 */ /* 0x000fe2000f8010ff */
[----:B------:R-:W-:Y:S01]  /*10d10*/  IMAD.IADD R8, R7, 0x1, R8 ;  /* 0x0000000107087824 */ /* 0x000fe200078e0208 */
[----:B------:R-:W-:-:S04]  /*10d20*/  UMOV UR4, 0xffffffff ;  /* 0xffffffff00047882 */ /* 0x000fc80000000000 */
[----:B------:R-:W-:Y:S01]  /*10d30*/  LEA.HI.X R8, R6, UR5, R8, 0x2, P0 ;  /* 0x0000000506087c11 */ /* 0x000fe200080f1408 */
[----:B0-----:R-:W-:Y:S06]  /*10d40*/  BRA.DIV UR4, `(.L_x_10323) ;  /* 0x000000c2045c7947 */ /* 0x001fec000b800000 */
[----:B------:R0:W1:Y:S04]  /*10d50*/  SHFL.IDX PT, R21, R8, RZ, 0x1c1f ;  /* 0x001c1fff08157589 */ /* 0x00006800000e0000 */
[----:B------:R0:W2:Y:S02]  /*10d60*/  SHFL.IDX PT, R12, R3, RZ, 0x1c1f ;  /* 0x001c1fff030c7589 */ /* 0x0000a400000e0000 */
.L_x_10546:
        /* <DEDUP_REMOVED lines=29> */
[----:B-1----:R-:W-:Y:S01]  /*10f40*/  @!P0 LEA R6, P2, R11, R12, 0x2 ;  /* 0x0000000c0b068211 */ /* 0x002fe200078410ff */
[----:B------:R-:W-:-:S03]  /*10f50*/  VIADD R28, R232, 0x60 ;  /* 0x00000060e81c7836 */ /* 0x000fc60000000000 */
        /* <DEDUP_REMOVED lines=8> */
[C---:B------:R-:W-:Y:S01]  /*10fe0*/  VIADD R14, R232.reuse, 0x20 ;  /* 0x00000020e80e7836 */ /* 0x040fe20000000000 */
        /* <DEDUP_REMOVED lines=13> */
[----:B------:R-:W-:-:S02]  /*110c0*/  VIADD R24, R232, 0x60 ;  /* 0x00000060e8187836 */ /* 0x000fc40000000000 */
[C---:B------:R-:W-:Y:S01]  /*110d0*/  VIADD R25, R232.reuse, 0x70 ;  /* 0x00000070e8197836 */ /* 0x040fe20000000000 */
[----:B------:R-:W-:Y:S01]  /*110e0*/  @!P2 LEA.HI.X R7, R11, R21, R13, 0x2, P0 ;  /* 0x000000150b07a211 */ /* 0x000fe200000f140d */
[----:B------:R-:W-:Y:S01]  /*110f0*/  VIADD R11, R232, 0x30 ;  /* 0x00000030e80b7836 */ /* 0x000fe20000000000 */
[----:B------:R-:W-:Y:S01]  /*11100*/  ISETP.GE.AND P0, PT, R154, UR4, PT ;  /* 0x000000049a007c0c */ /* 0x000fe2000bf06270 */
[----:B------:R-:W-:Y:S01]  /*11110*/  VIADD R13, R232, 0x48 ;  /* 0x00000048e80d7836 */ /* 0x000fe20000000000 */
[----:B------:R-:W-:Y:S01]  /*11120*/  SHF.R.S32.HI R24, RZ, 0x1f, R24 ;  /* 0x0000001fff187819 */ /* 0x000fe20000011418 */
[----:B------:R1:W-:Y:S01]  /*11130*/  @!P2 ST.E.64 desc[UR60][R6.64], R44 ;  /* 0x0000002c0600a985 */ /* 0x0003e2000c101b3c */
[----:B------:R-:W-:Y:S02]  /*11140*/  SHF.R.S32.HI R11, RZ, 0x1f, R11 ;  /* 0x0000001fff0b7819 */ /* 0x000fe4000001140b */
[----:B------:R-:W-:Y:S02]  /*11150*/  SHF.R.S32.HI R25, RZ, 0x1f, R25 ;  /* 0x0000001fff197819 */ /* 0x000fe40000011419 */
[----:B-1----:R-:W-:-:S04]  /*11160*/  @!P3 LEA R6, P2, R10, R12, 0x2 ;  /* 0x0000000c0a06b211 */ /* 0x002fc800078410ff */
[-C--:B------:R-:W-:Y:S02]  /*11170*/  @!P3 LEA.HI.X R7, R10, R21.reuse, R11, 0x2, P2 ;  /* 0x000000150a07b211 */ /* 0x080fe400010f140b */
        /* <DEDUP_REMOVED lines=12> */
[----:B------:R-:W-:Y:S01]  /*11240*/  VIADD R20, R232, 0x50 ;  /* 0x00000050e8147836 */ /* 0x000fe20000000000 */
[----:B--2---:R-:W-:-:S03]  /*11250*/  @!P2 LEA R10, P5, R13, R12, 0x2 ;  /* 0x0000000c0d0aa211 */ /* 0x004fc600078a10ff */
[----:B------:R1:W-:Y:S01]  /*11260*/  @!P0 ST.E.64 desc[UR60][R6.64], R56 ;  /* 0x0000003806008985 */ /* 0x0003e2000c101b3c */
[----:B------:R-:W-:Y:S02]  /*11270*/  ISETP.GE.AND P0, PT, R28, UR4, PT ;  /* 0x000000041c007c0c */ /* 0x000fe4000bf06270 */
[----:B------:R-:W-:Y:S01]  /*11280*/  @!P2 LEA.HI.X R11, R13, R21, R15, 0x2, P5 ;  /* 0x000000150d0ba211 */ /* 0x000fe200028f140f */
[C---:B------:R-:W-:Y:S01]  /*11290*/  VIADD R13, R232.reuse, 0x68 ;  /* 0x00000068e80d7836 */ /* 0x040fe20000000000 */
[----:B------:R-:W-:Y:S01]  /*112a0*/  SHF.R.S32.HI R20, RZ, 0x1f, R20 ;  /* 0x0000001fff147819 */ /* 0x000fe20000011414 */
[----:B------:R-:W-:Y:S02]  /*112b0*/  VIADD R15, R232, 0x58 ;  /* 0x00000058e80f7836 */ /* 0x000fe40000000000 */
[----:B------:R2:W-:Y:S01]  /*112c0*/  @!P2 ST.E.64 desc[UR60][R10.64], R60 ;  /* 0x0000003c0a00a985 */ /* 0x0005e2000c101b3c */
[----:B------:R-:W-:Y:S02]  /*112d0*/  ISETP.GE.AND P2, PT, R13, UR4, PT ;  /* 0x000000040d007c0c */ /* 0x000fe4000bf46270 */
[----:B------:R-:W-:-:S02]  /*112e0*/  SHF.R.S32.HI R15, RZ, 0x1f, R15 ;  /* 0x0000001fff0f7819 */ /* 0x000fc4000001140f */
[----:B-1----:R-:W-:-:S04]  /*112f0*/  @!P3 LEA R6, P4, R40, R12, 0x2 ;  /* 0x0000000c2806b211 */ /* 0x002fc800078810ff */
[----:B------:R-:W-:Y:S01]  /*11300*/  @!P3 LEA.HI.X R7, R40, R21, R20, 0x2, P4 ;  /* 0x000000152807b211 */ /* 0x000fe200020f1414 */
[----:B------:R-:W-:Y:S01]  /*11310*/  VIADD R20, R232, 0x70 ;  /* 0x00000070e8147836 */ /* 0x000fe20000000000 */
[----:B--2---:R-:W-:-:S03]  /*11320*/  @!P1 LEA R10, P5, R14, R12, 0x2 ;  /* 0x0000000c0e0a9211 */ /* 0x004fc600078a10ff */
[----:B------:R1:W-:Y:S01]  /*11330*/  @!P3 ST.E.64 desc[UR60][R6.64], R64 ;  /* 0x000000400600b985 */ /* 0x0003e2000c101b3c */
[----:B------:R-:W-:Y:S02]  /*11340*/  ISETP.GE.AND P3, PT, R20, UR4, PT ;  /* 0x0000000414007c0c */ /* 0x000fe4000bf66270 */
[----:B------:R-:W-:Y:S01]  /*11350*/  @!P1 LEA.HI.X R11, R14, R21, R15, 0x2, P5 ;  /* 0x000000150e0b9211 */ /* 0x000fe200028f140f */
[C---:B------:R-:W-:Y:S02]  /*11360*/  VIADD R14, R232.reuse, 0x78 ;  /* 0x00000078e80e7836 */ /* 0x040fe40000000000 */
[----:B------:R-:W-:Y:S02]  /*11370*/  VIADD R15, R232, 0x68 ;  /* 0x00000068e80f7836 */ /* 0x000fe40000000000 */
[----:B------:R2:W-:Y:S01]  /*11380*/  @!P1 ST.E.64 desc[UR60][R10.64], R68 ;  /* 0x000000440a009985 */ /* 0x0005e2000c101b3c */
[----:B------:R-:W-:Y:S02]  /*11390*/  ISETP.GE.AND P1, PT, R14, UR4, PT ;  /* 0x000000040e007c0c */ /* 0x000fe4000bf26270 */
[----:B------:R-:W-:-:S02]  /*113a0*/  SHF.R.S32.HI R15, RZ, 0x1f, R15 ;  /* 0x0000001fff0f7819 */ /* 0x000fc4000001140f */
[----:B-1----:R-:W-:-:S04]  /*113b0*/  @!P0 LEA R6, P4, R28, R12, 0x2 ;  /* 0x0000000c1c068211 */ /* 0x002fc800078810ff */
[-C--:B------:R-:W-:Y:S01]  /*113c0*/  @!P0 LEA.HI.X R7, R28, R21.reuse, R24, 0x2, P4 ;  /* 0x000000151c078211 */ /* 0x080fe200020f1418 */
        /* <DEDUP_REMOVED lines=13> */
[-C--:B------:R-:W-:Y:S01]  /*114a0*/  @!P3 LEA.HI.X R7, R20, R21.reuse, R25, 0x2, P4 ;  /* 0x000000151407b211 */ /* 0x080fe200020f1419 */
[C---:B------:R-:W-:Y:S02]  /*114b0*/  VIADD R20, R232.reuse, 0x90 ;  /* 0x00000090e8147836 */ /* 0x040fe40000000000 */
[----:B------:R-:W-:Y:S01]  /*114c0*/  VIADD R25, R232, 0x80 ;  /* 0x00000080e8197836 */ /* 0x000fe20000000000 */
        /* <DEDUP_REMOVED lines=52> */
[-C--:B------:R-:W-:Y:S01]  /*11810*/  @!P4 LEA.HI.X R7, R25, R21.reuse, R28, 0x2, P3 ;  /* 0x000000151907c211 */ /* 0x080fe200018f141c */
[C---:B------:R-:W-:Y:S01]  /*11820*/  VIADD R25, R232.reuse, 0xc8 ;  /* 0x000000c8e8197836 */ /* 0x040fe20000000000 */
[----:B------:R-:W-:Y:S02]  /*11830*/  ISETP.GE.AND P3, PT, R13, UR4, PT ;  /* 0x000000040d007c0c */ /* 0x000fe4000bf66270 */
[C---:B--2---:R-:W-:Y:S01]  /*11840*/  @!P1 LEA R10, P5, R15.reuse, R12, 0x2 ;  /* 0x0000000c0f0a9211 */ /* 0x044fe200078a10ff */
[----:B------:R1:W-:Y:S01]  /*11850*/  @!P4 ST.E.64 desc[UR60][R6.64], R112 ;  /* 0x000000700600c985 */ /* 0x0003e2000c101b3c */
[----:B------:R-:W-:Y:S02]  /*11860*/  SHF.R.S32.HI R25, RZ, 0x1f, R25 ;  /* 0x0000001fff197819 */ /* 0x000fe40000011419 */
[----:B------:R-:W-:Y:S01]  /*11870*/  @!P1 LEA.HI.X R11, R15, R21, R20, 0x2, P5 ;  /* 0x000000150f0b9211 */ /* 0x000fe200028f1414 */
[C---:B------:R-:W-:Y:S02]  /*11880*/  VIADD R15, R232.reuse, 0xc0 ;  /* 0x000000c0e80f7836 */ /* 0x040fe40000000000 */
[----:B------:R-:W-:-:S02]  /*11890*/  VIADD R20, R232, 0xd0 ;  /* 0x000000d0e8147836 */ /* 0x000fc40000000000 */
[----:B------:R2:W-:Y:S01]  /*118a0*/  @!P1 ST.E.64 desc[UR60][R10.64], R116 ;  /* 0x000000740a009985 */ /* 0x0005e2000c101b3c */
[----:B------:R-:W-:Y:S02]  /*118b0*/  SHF.R.S32.HI R15, RZ, 0x1f, R15 ;  /* 0x0000001fff0f7819 */ /* 0x000fe4000001140f */
[----:B------:R-:W-:Y:S02]  /*118c0*/  ISETP.GE.AND P1, PT, R237, UR4, PT ;  /* 0x00000004ed007c0c */ /* 0x000fe4000bf26270 */
[----:B------:R-:W-:Y:S02]  /*118d0*/  SHF.R.S32.HI R20, RZ, 0x1f, R20 ;  /* 0x0000001fff147819 */ /* 0x000fe40000011414 */
[----:B-1----:R-:W-:-:S04]  /*118e0*/  @!P0 LEA R6, P4, R14, R12, 0x2 ;  /* 0x0000000c0e068211 */ /* 0x002fc800078810ff */
[-C--:B------:R-:W-:Y:S02]  /*118f0*/  @!P0 LEA.HI.X R7, R14, R21.reuse, R15, 0x2, P4 ;  /* 0x000000150e078211 */ /* 0x080fe400020f140f */
[CC--:B------:R-:W-:Y:S02]  /*11900*/  @!P3 LEA R14, P4, R13.reuse, R12.reuse, 0x2 ;  /* 0x0000000c0d0eb211 */ /* 0x0c0fe400078810ff */
[----:B--2---:R-:W-:Y:S01]  /*11910*/  @!P2 LEA R10, P5, R24, R12, 0x2 ;  /* 0x0000000c180aa211 */ /* 0x004fe200078a10ff */
        /* <DEDUP_REMOVED lines=10> */
[----:B-1----:R-:W-:Y:S02]  /*119c0*/  @!P1 LEA R6, P5, R237, R12, 0x2 ;  /* 0x0000000ced069211 */ /* 0x002fe400078a10ff */
[----:B------:R-:W-:-:S02]  /*119d0*/  SHF.R.S32.HI R24, RZ, 0x1f, R234 ;  /* 0x0000001fff187819 */ /* 0x000fc400000114ea */
[-C--:B------:R-:W-:Y:S02]  /*119e0*/  @!P1 LEA.HI.X R7, R237, R21.reuse, R13, 0x2, P5 ;  /* 0x00000015ed079211 */ /* 0x080fe400028f140d */
[----:B------:R-:W-:Y:S02]  /*119f0*/  SHF.R.S32.HI R13, RZ, 0x1f, R236 ;  /* 0x0000001fff0d7819 */ /* 0x000fe400000114ec */
[CC--:B--2---:R-:W-:Y:S01]  /*11a00*/  @!P0 LEA R10, P5, R236.reuse, R12.reuse, 0x2 ;  /* 0x0000000cec0a8211 */ /* 0x0c4fe200078a10ff */
[----:B------:R1:W-:Y:S01]  /*11a10*/  @!P1 ST.E.64 desc[UR60][R6.64], R132 ;  /* 0x0000008406009985 */ /* 0x0003e2000c101b3c */
[----:B------:R-:W-:Y:S02]  /*11a20*/  SHF.R.S32.HI R20, RZ, 0x1f, R233 ;  /* 0x0000001fff147819 */ /* 0x000fe400000114e9 */
[----:B------:R-:W-:Y:S02]  /*11a30*/  @!P0 LEA.HI.X R11, R236, R21, R13, 0x2, P5 ;  /* 0x00000015ec0b8211 */ /* 0x000fe400028f140d */
[----:B---3--:R-:W-:-:S02]  /*11a40*/  @!P4 LEA R14, P1, R235, R12, 0x2 ;  /* 0x0000000ceb0ec211 */ /* 0x008fc400078210ff */
[----:B------:R-:W-:Y:S01]  /*11a50*/  SHF.R.S32.HI R13, RZ, 0x1f, R235 ;  /* 0x0000001fff0d7819 */ /* 0x000fe200000114eb */
[----:B------:R3:W-:Y:S03]  /*11a60*/  @!P0 ST.E.64 desc[UR60][R10.64], R136 ;  /* 0x000000880a008985 */ /* 0x0007e6000c101b3c */
[-C--:B------:R-:W-:Y:S02]  /*11a70*/  @!P4 LEA.HI.X R15, R235, R21.reuse, R13, 0x2, P1 ;  /* 0x00000015eb0fc211 */ /* 0x080fe400008f140d */
[CC--:B-1----:R-:W-:Y:S02]  /*11a80*/  @!P2 LEA R6, P5, R234.reuse, R12.reuse, 0x2 ;  /* 0x0000000cea06a211 */ /* 0x0c2fe400078a10ff */
[----:B------:R-:W-:Y:S01]  /*11a90*/  @!P3 LEA R12, P1, R233, R12, 0x2 ;  /* 0x0000000ce90cb211 */ /* 0x000fe200078210ff */
[----:B------:R3:W-:Y:S01]  /*11aa0*/  @!P4 ST.E.64 desc[UR60][R14.64], R140 ;  /* 0x0000008c0e00c985 */ /* 0x0007e2000c101b3c */
[----:B------:R-:W-:-:S02]  /*11ab0*/  @!P2 LEA.HI.X R7, R234, R21, R24, 0x2, P5 ;  /* 0x00000015ea07a211 */ /* 0x000fc400028f1418 */
[----:B------:R-:W-:-:S03]  /*11ac0*/  @!P3 LEA.HI.X R13, R233, R21, R20, 0x2, P1 ;  /* 0x00000015e90db211 */ /* 0x000fc600008f1414 */
[----:B------:R3:W-:Y:S04]  /*11ad0*/  @!P2 ST.E.64 desc[UR60][R6.64], R144 ;  /* 0x000000900600a985 */ /* 0x0007e8000c101b3c */
[----:B------:R3:W-:Y:S02]  /*11ae0*/  @!P3 ST.E.64 desc[UR60][R12.64], R148 ;  /* 0x000000940c00b985 */ /* 0x0007e4000c101b3c */
.L_x_10325:
[----:B------:R-:W-:Y:S05]  /*11af0*/  BSYNC B1 ;  /* 0x0000000000017941 */ /* 0x000fea0003800000 */
.L_x_10324:
[----:B------:R-:W-:-:S03]  /*11b00*/  UMOV UR4, 0xffffffff ;  /* 0xffffffff00047882 */ /* 0x000fc60000000000 */
[----:B------:R-:W-:Y:S05]  /*11b10*/  BRA.DIV UR4, `(.L_x_10326) ;  /* 0x000000b604207947 */ /* 0x000fea000b800000 */
[----:B---3--:R3:W4:Y:S04]  /*11b20*/  SHFL.IDX PT, R10, R8, 0x1, 0x1c1f ;  /* 0x003c1f00080a7f89 */ /* 0x00872800000e0000 */
[----:B0-----:R-:W0:Y:S02]  /*11b30*/  SHFL.IDX PT, R3, R3, 0x1, 0x1c1f ;  /* 0x003c1f0003037f89 */ /* 0x001e2400000e0000 */
.L_x_10550:
[----:B------:R-:W-:-:S13]  /*11b40*/  ISETP.GE.AND P0, PT, R9, R0, PT ;  /* 0x000000000900720c */ /* 0x000fda0003f06270 */
[----:B------:R-:W-:Y:S05]  /*11b50*/  @P0 BRA `(.L_x_10322) ;  /* 0x0000001c00300947 */ /* 0x000fea0003800000 */
[----:B------:R-:W-:Y:S01]  /*11b60*/  ULDC UR4, c[0x0][0xbc8] ;  /* 0x0002f20000047ab9 */ /* 0x000fe20000000800 */
[C---:B------:R-:W-:Y:S01]  /*11b70*/  VIADD R14, R232.reuse, 0x8 ;  /* 0x00000008e80e7836 */ /* 0x040fe20000000000 */
[C---:B------:R-:W-:Y:S01]  /*11b80*/  ISETP.GE.AND P2, PT, R232.reuse, UR4, PT ;  /* 0x00000004e8007c0c */ /* 0x040fe2000bf46270 */
[C---:B------:R-:W-:Y:S02]  /*11b90*/  VIADD R11, R232.reuse, 0x10 ;  /* 0x00000010e80b7836 */ /* 0x040fe40000000000 */
[----:B------:R-:W-:Y:S01]  /*11ba0*/  VIADD R15, R232, 0x18 ;  /* 0x00000018e80f7836 */ /* 0x000fe20000000000 */
[----:B------:R-:W-:Y:S01]  /*11bb0*/  ISETP.GE.AND P3, PT, R14, UR4, PT ;  /* 0x000000040e007c0c */ /* 0x000fe2000bf66270 */
[C---:B------:R-:W-:Y:S01]  /*11bc0*/  VIADD R20, R232.reuse, 0x8 ;  /* 0x00000008e8147836 */ /* 0x040fe20000000000 */
[----:B------:R-:W-:Y:S01]  /*11bd0*/  ISETP.GE.AND P1, PT, R11, UR4, PT ;  /* 0x000000040b007c0c */ /* 0x000fe2000bf26270 */
[C---:B--2---:R-:W-:Y:S01]  /*11be0*/  VIADD R12, R232.reuse, 0x20 ;  /* 0x00000020e80c7836 */ /* 0x044fe20000000000 */
[----:B------:R-:W-:Y:S01]  /*11bf0*/  ISETP.GE.AND P0, PT, R15, UR4, PT ;  /* 0x000000040f007c0c */ /* 0x000fe2000bf06270 */
[C---:B------:R-:W-:Y:S01]  /*11c00*/  VIADD R13, R232.reuse, 0x10 ;  /* 0x00000010e80d7836 */ /* 0x040fe20000000000 */
[----:B------:R-:W-:Y:S01]  /*11c10*/  SHF.R.S32.HI R20, RZ, 0x1f, R20 ;  /* 0x0000001fff147819 */ /* 0x000fe20000011414 */
[----:B-1----:R-:W-:-:S02]  /*11c20*/  VIADD R21, R232, 0x98 ;  /* 0x00000098e8157836 */ /* 0x002fc40000000000 */
[----:B0-----:R-:W-:Y:S01]  /*11c30*/  @!P2 IMAD.MOV.U32 R6, RZ, RZ, R3 ;  /* 0x000000ffff06a224 */ /* 0x001fe200078e0003 */
[----:B------:R-:W-:Y:S01]  /*11c40*/  SHF.R.S32.HI R13, RZ, 0x1f, R13 ;  /* 0x0000001fff0d7819 */ /* 0x000fe2000001140d */
[----:B----4-:R-:W-:Y:S01]  /*11c50*/  @!P2 IMAD.MOV.U32 R7, RZ, RZ, R10 ;  /* 0x000000ffff07a224 */ /* 0x010fe200078e000a */
[----:B------:R-:W-:Y:S02]  /*11c60*/  SHF.R.S32.HI R21, RZ, 0x1f, R21 ;  /* 0x0000001fff157819 */ /* 0x000fe40000011415 */
[----:B---3--:R-:W-:Y:S01]  /*11c70*/  @!P3 LEA R8, P4, R14, R3, 0x2 ;  /* 0x000000030e08b211 */ /* 0x008fe200078810ff */
[----:B------:R-:W-:-:S03]  /*11c80*/  @!P2 IMAD.WIDE R6, R232, 0x4, R6 ;  /* 0x00000004e806a825 */ /* 0x000fc600078e0206 */
[----:B------:R-:W-:Y:S01]  /*11c90*/  @!P3 LEA.HI.X R9, R14, R10, R20, 0x2, P4 ;  /* 0x0000000a0e09b211 */ /* 0x000fe200020f1414 */
[----:B------:R-:W-:Y:S01]  /*11ca0*/  VIADD R14, R232, 0x28 ;  /* 0x00000028e80e7836 */ /* 0x000fe20000000000 */
[----:B------:R0:W-:Y:S01]  /*11cb0*/  @!P2 ST.E.64 desc[UR60][R6.64], R26 ;  /* 0x0000001a0600a985 */ /* 0x0001e2000c101b3c */
[----:B------:R-:W-:Y:S01]  /*11cc0*/  ISETP.GE.AND P2, PT, R12, UR4, PT ;  /* 0x000000040c007c0c */ /* 0x000fe2000bf46270 */
[----:B------:R-:W-:Y:S02]  /*11cd0*/  VIADD R20, R232, 0x18 ;  /* 0x00000018e8147836 */ /* 0x000fe40000000000 */
[----:B------:R1:W-:Y:S01]  /*11ce0*/  @!P3 ST.E.64 desc[UR60][R8.64], R30 ;  /* 0x0000001e0800b985 */ /* 0x0003e2000c101b3c */
[----:B------:R-:W-:Y:S02]  /*11cf0*/  ISETP.GE.AND P3, PT, R14, UR4, PT ;  /* 0x000000040e007c0c */ /* 0x000fe4000bf66270 */
[----:B------:R-:W-:Y:S02]  /*11d00*/  SHF.R.S32.HI R20, RZ, 0x1f, R20 ;  /* 0x0000001fff147819 */ /* 0x000fe40000011414 */
[----:B0-----:R-:W-:-:S04]  /*11d10*/  @!P1 LEA R6, P5, R11, R3, 0x2 ;  /* 0x000000030b069211 */ /* 0x001fc800078a10ff */
[-C--:B------:R-:W-:Y:S01]  /*11d20*/  @!P1 LEA.HI.X R7, R11, R10.reuse, R13, 0x2, P5 ;  /* 0x0000000a0b079211 */ /* 0x080fe200028f140d */
[C---:B------:R-:W-:Y:S01]  /*11d30*/  VIADD R11, R232.reuse, 0x30 ;  /* 0x00000030e80b7836 */ /* 0x040fe20000000000 */
[----:B-1----:R-:W-:Y:S01]  /*11d40*/  @!P0 LEA R8, P4, R15, R3, 0x2 ;  /* 0x000000030f088211 */ /* 0x002fe200078810ff */
[C---:B------:R-:W-:Y:S02]  /*11d50*/  VIADD R13, R232.reuse, 0x20 ;  /* 0x00000020e80d7836 */ /* 0x040fe40000000000 */
[----:B------:R0:W-:Y:S01]  /*11d60*/  @!P1 ST.E.64 desc[UR60][R6.64], R34 ;  /* 0x0000002206009985 */ /* 0x0001e2000c101b3c */
[----:B------:R-:W-:Y:S02]  /*11d70*/  ISETP.GE.AND P1, PT, R11, UR4, PT ;  /* 0x000000040b007c0c */ /* 0x000fe4000bf26270 */
[----:B------:R-:W-:Y:S02]  /*11d80*/  SHF.R.S32.HI R13, RZ, 0x1f, R13 ;  /* 0x0000001fff0d7819 */ /* 0x000fe4000001140d */
[----:B------:R-:W-:Y:S01]  /*11d90*/  @!P0 LEA.HI.X R9, R15, R10, R20, 0x2, P4 ;  /* 0x0000000a0f098211 */ /* 0x000fe200020f1414 */
[----:B------:R-:W-:-:S02]  /*11da0*/  VIADD R15, R232, 0x38 ;  /* 0x00000038e80f7836 */ /* 0x000fc40000000000 */
[----:B------:R-:W-:Y:S02]  /*11db0*/  VIADD R20, R232, 0x28 ;  /* 0x00000028e8147836 */ /* 0x000fe40000000000 */
[----:B------:R1:W-:Y:S01]  /*11dc0*/  @!P0 ST.E.64 desc[UR60][R8.64], R38 ;  /* 0x0000002608008985 */ /* 0x0003e2000c101b3c */
[----:B------:R-:W-:Y:S02]  /*11dd0*/  ISETP.GE.AND P0, PT, R15, UR4, PT ;  /* 0x000000040f007c0c */ /* 0x000fe4000bf06270 */
[----:B------:R-:W-:Y:S02]  /*11de0*/  SHF.R.S32.HI R20, RZ, 0x1f, R20 ;  /* 0x0000001fff147819 */ /* 0x000fe40000011414 */
[----:B0-----:R-:W-:-:S04]  /*11df0*/  @!P2 LEA R6, P5, R12, R3, 0x2 ;  /* 0x000000030c06a211 */ /* 0x001fc800078a10ff */
[-C--:B------:R-:W-:Y:S01]  /*11e00*/  @!P2 LEA.HI.X R7, R12, R10.reuse, R13, 0x2, P5 ;  /* 0x0000000a0c07a211 */ /* 0x080fe200028f140d */
[C---:B------:R-:W-:Y:S02]  /*11e10*/  VIADD R12, R232.reuse, 0x40 ;  /* 0x00000040e80c7836 */ /* 0x040fe40000000000 */
[----:B------:R-:W-:Y:S01]  /*11e20*/  VIADD R13, R232, 0x30 ;  /* 0x00000030e80d7836 */ /* 0x000fe20000000000 */
[----:B-1----:R-:W-:Y:S01]  /*11e30*/  @!P3 LEA R8, P4, R14, R3, 0x2 ;  /* 0x000000030e08b211 */ /* 0x002fe200078810ff */
[----:B------:R0:W-:Y:S01]  /*11e40*/  @!P2 ST.E.64 desc[UR60][R6.64], R4 ;  /* 0x000000040600a985 */ /* 0x0001e2000c101b3c */
[----:B------:R-:W-:Y:S02]  /*11e50*/  ISETP.GE.AND P2, PT, R12, UR4, PT ;  /* 0x000000040c007c0c */ /* 0x000fe4000bf46270 */
[----:B------:R-:W-:Y:S02]  /*11e60*/  SHF.R.S32.HI R13, RZ, 0x1f, R13 ;  /* 0x0000001fff0d7819 */ /* 0x000fe4000001140d */
[----:B------:R-:W-:Y:S01]  /*11e70*/  @!P3 LEA.HI.X R9, R14, R10, R20, 0x2, P4 ;  /* 0x0000000a0e09b211 */ /* 0x000fe200020f1414 */
[----:B------:R-:W-:-:S02]  /*11e80*/  VIADD R14, R232, 0x48 ;  /* 0x00000048e80e7836 */ /* 0x000fc40000000000 */
[----:B------:R-:W-:Y:S02]  /*11e90*/  VIADD R20, R232, 0x38 ;  /* 0x00000038e8147836 */ /* 0x000fe40000000000 */
[----:B------:R-:W-:Y:S01]  /*11ea0*/  @!P3 ST.E.64 desc[UR60][R8.64], R46 ;  /* 0x0000002e0800b985 */ /* 0x000fe2000c101b3c */
[----:B------:R-:W-:Y:S02]  /*11eb0*/  ISETP.GE.AND P3, PT, R14, UR4, PT ;  /* 0x000000040e007c0c */ /* 0x000fe4000bf66270 */
[----:B------:R-:W-:Y:S02]  /*11ec0*/  SHF.R.S32.HI R20, RZ, 0x1f, R20 ;  /* 0x0000001fff147819 */ /* 0x000fe40000011414 */
[-C--:B0-----:R-:W-:Y:S02]  /*11ed0*/  @!P1 LEA R4, P5, R11, R3.reuse, 0x2 ;  /* 0x000000030b049211 */ /* 0x081fe400078a10ff */
[----:B------:R-:W-:Y:S02]  /*11ee0*/  @!P0 LEA R6, P4, R15, R3, 0x2 ;  /* 0x000000030f068211 */ /* 0x000fe400078810ff */
[-C--:B------:R-:W-:Y:S01]  /*11ef0*/  @!P1 LEA.HI.X R5, R11, R10.reuse, R13, 0x2, P5 ;  /* 0x0000000a0b059211 */ /* 0x080fe200028f140d */
[C---:B------:R-:W-:Y:S01]  /*11f00*/  VIADD R11, R232.reuse, 0x50 ;  /* 0x00000050e80b7836 */ /* 0x040fe20000000000 */
[----:B------:R-:W-:Y:S01]  /*11f10*/  @!P0 LEA.HI.X R7, R15, R10, R20, 0x2, P4 ;  /* 0x0000000a0f078211 */ /* 0x000fe200020f1414 */
[----:B------:R-:W-:-:S02]  /*11f20*/  VIADD R13, R232, 0x40 ;  /* 0x00000040e80d7836 */ /* 0x000fc40000000000 */
[----:B------:R0:W-:Y:S01]  /*11f30*/  @!P1 ST.E.64 desc[UR60][R4.64], R50 ;  /* 0x0000003204009985 */ /* 0x0001e2000c101b3c */
[----:B------:R-:W-:Y:S01]  /*11f40*/  ISETP.GE.AND P1, PT, R11, UR4, PT ;  /* 0x000000040b007c0c */ /* 0x000fe2000bf26270 */
[C---:B------:R-:W-:Y:S01]  /*11f50*/  VIADD R15, R232.reuse, 0x58 ;  /* 0x00000058e80f7836 */ /* 0x040fe20000000000 */
[----:B------:R-:W-:Y:S01]  /*11f60*/  SHF.R.S32.HI R13, RZ, 0x1f, R13 ;  /* 0x0000001fff0d7819 */ /* 0x000fe2000001140d */
[----:B------:R-:W-:Y:S01]  /*11f70*/  VIADD R20, R232, 0x48 ;  /* 0x00000048e8147836 */ /* 0x000fe20000000000 */
[----:B------:R1:W-:Y:S02]  /*11f80*/  @!P0 ST.E.64 desc[UR60][R6.64], R54 ;  /* 0x0000003606008985 */ /* 0x0003e4000c101b3c */
[----:B------:R-:W-:Y:S02]  /*11f90*/  ISETP.GE.AND P0, PT, R15, UR4, PT ;  /* 0x000000040f007c0c */ /* 0x000fe4000bf06270 */
[----:B------:R-:W-:Y:S02]  /*11fa0*/  SHF.R.S32.HI R20, RZ, 0x1f, R20 ;  /* 0x0000001fff147819 */ /* 0x000fe40000011414 */
[----:B0-----:R-:W-:-:S04]  /*11fb0*/  @!P2 LEA R4, P5, R12, R3, 0x2 ;  /* 0x000000030c04a211 */ /* 0x001fc800078a10ff */
[-C--:B------:R-:W-:Y:S01]  /*11fc0*/  @!P2 LEA.HI.X R5, R12, R10.reuse, R13, 0x2, P5 ;  /* 0x0000000a0c05a211 */ /* 0x080fe200028f140d */
[----:B------:R-:W-:Y:S01]  /*11fd0*/  VIADD R12, R232, 0x60 ;  /* 0x00000060e80c7836 */ /* 0x000fe20000000000 */
[----:B-1----:R-:W-:Y:S01]  /*11fe0*/  @!P3 LEA R6, P4, R14, R3, 0x2 ;  /* 0x000000030e06b211 */ /* 0x002fe200078810ff */
[----:B------:R-:W-:Y:S02]  /*11ff0*/  VIADD R13, R232, 0x50 ;  /* 0x00000050e80d7836 */ /* 0x000fe40000000000 */
        /* <DEDUP_REMOVED lines=77> */
[----:B0-----:R-:W-:Y:S02]  /*124d0*/  @!P2 LEA R4, P1, R12, R3, 0x2 ;  /* 0x000000030c04a211 */ /* 0x001fe400078210ff */
[----:B------:R-:W-:-:S02]  /*124e0*/  SHF.R.S32.HI R15, RZ, 0x1f, R15 ;  /* 0x0000001fff0f7819 */ /* 0x000fc4000001140f */
[----:B------:R-:W-:Y:S01]  /*124f0*/  @!P2 LEA.HI.X R5, R12, R10, R14, 0x2, P1 ;  /* 0x0000000a0c05a211 */ /* 0x000fe200008f140e */
[C---:B------:R-:W-:Y:S01]  /*12500*/  VIADD R14, R232.reuse, 0xc0 ;  /* 0x000000c0e80e7836 */ /* 0x040fe20000000000 */
[----:B------:R-:W-:Y:S01]  /*12510*/  ISETP.GE.AND P1, PT, R13, UR4, PT ;  /* 0x000000040d007c0c */ /* 0x000fe2000bf26270 */
[----:B------:R-:W-:Y:S02]  /*12520*/  VIADD R12, R232, 0xc8 ;  /* 0x000000c8e80c7836 */ /* 0x000fe40000000000 */
[----:B------:R0:W-:Y:S01]  /*12530*/  @!P2 ST.E.64 desc[UR60][R4.64], R106 ;  /* 0x0000006a0400a985 */ /* 0x0001e2000c101b3c */
[----:B------:R-:W-:Y:S02]  /*12540*/  ISETP.GE.AND P2, PT, R14, UR4, PT ;  /* 0x000000040e007c0c */ /* 0x000fe4000bf46270 */
[----:B-1----:R-:W-:-:S04]  /*12550*/  @!P4 LEA R6, P0, R20, R3, 0x2 ;  /* 0x000000031406c211 */ /* 0x002fc800078010ff */
[----:B------:R-:W-:Y:S02]  /*12560*/  @!P4 LEA.HI.X R7, R20, R10, R21, 0x2, P0 ;  /* 0x0000000a1407c211 */ /* 0x000fe400000f1415 */
[----:B------:R-:W-:-:S03]  /*12570*/  ISETP.GE.AND P0, PT, R12, UR4, PT ;  /* 0x000000040c007c0c */ /* 0x000fc6000bf06270 */
[----:B------:R1:W-:Y:S01]  /*12580*/  @!P4 ST.E.64 desc[UR60][R6.64], R110 ;  /* 0x0000006e0600c985 */ /* 0x0003e2000c101b3c */
[----:B0-----:R-:W-:-:S04]  /*12590*/  @!P3 LEA R4, P5, R11, R3, 0x2 ;  /* 0x000000030b04b211 */ /* 0x001fc800078a10ff */
[----:B------:R-:W-:Y:S01]  /*125a0*/  @!P3 LEA.HI.X R5, R11, R10, R15, 0x2, P5 ;  /* 0x0000000a0b05b211 */ /* 0x000fe200028f140f */
[C---:B------:R-:W-:Y:S02]  /*125b0*/  VIADD R15, R232.reuse, 0xb8 ;  /* 0x000000b8e80f7836 */ /* 0x040fe40000000000 */
[----:B------:R-:W-:Y:S02]  /*125c0*/  VIADD R11, R232, 0xd0 ;  /* 0x000000d0e80b7836 */ /* 0x000fe40000000000 */
[----:B------:R0:W-:Y:S01]  /*125d0*/  @!P3 ST.E.64 desc[UR60][R4.64], R114 ;  /* 0x000000720400b985 */ /* 0x0001e2000c101b3c */
[----:B------:R-:W-:Y:S02]  /*125e0*/  SHF.R.S32.HI R15, RZ, 0x1f, R15 ;  /* 0x0000001fff0f7819 */ /* 0x000fe4000001140f */
[----:B-1----:R-:W-:Y:S02]  /*125f0*/  @!P1 LEA R6, P4, R13, R3, 0x2 ;  /* 0x000000030d069211 */ /* 0x002fe400078810ff */
[----:B------:R-:W-:-:S02]  /*12600*/  ISETP.GE.AND P3, PT, R11, UR4, PT ;  /* 0x000000040b007c0c */ /* 0x000fc4000bf66270 */
[----:B------:R-:W-:Y:S01]  /*12610*/  @!P1 LEA.HI.X R7, R13, R10, R15, 0x2, P4 ;  /* 0x0000000a0d079211 */ /* 0x000fe200020f140f */
[----:B------:R-:W-:Y:S01]  /*12620*/  VIADD R15, R232, 0xc0 ;  /* 0x000000c0e80f7836 */ /* 0x000fe20000000000 */
[-C--:B------:R-:W-:Y:S01]  /*12630*/  @!P0 LEA R8, P4, R12, R3.reuse, 0x2 ;  /* 0x000000030c088211 */ /* 0x080fe200078810ff */
[----:B------:R-:W-:Y:S02]  /*12640*/  VIADD R13, R232, 0xc8 ;  /* 0x000000c8e80d7836 */ /* 0x000fe40000000000 */
[----:B------:R-:W-:Y:S01]  /*12650*/  @!P1 ST.E.64 desc[UR60][R6.64], R118 ;  /* 0x0000007606009985 */ /* 0x000fe2000c101b3c */
[----:B------:R-:W-:Y:S02]  /*12660*/  SHF.R.S32.HI R15, RZ, 0x1f, R15 ;  /* 0x0000001fff0f7819 */ /* 0x000fe4000001140f */
[----:B0-----:R-:W-:Y:S02]  /*12670*/  @!P2 LEA R4, P5, R14, R3, 0x2 ;  /* 0x000000030e04a211 */ /* 0x001fe400078a10ff */
[----:B------:R-:W-:-:S02]  /*12680*/  SHF.R.S32.HI R13, RZ, 0x1f, R13 ;  /* 0x0000001fff0d7819 */ /* 0x000fc4000001140d */
[-C--:B------:R-:W-:Y:S02]  /*12690*/  @!P2 LEA.HI.X R5, R14, R10.reuse, R15, 0x2, P5 ;  /* 0x0000000a0e05a211 */ /* 0x080fe400028f140f */
[----:B------:R-:W-:Y:S01]  /*126a0*/  @!P0 LEA.HI.X R9, R12, R10, R13, 0x2, P4 ;  /* 0x0000000a0c098211 */ /* 0x000fe200020f140d */
[----:B------:R-:W-:Y:S01]  /*126b0*/  VIADD R12, R232, 0xd0 ;  /* 0x000000d0e80c7836 */ /* 0x000fe20000000000 */
[----:B------:R-:W-:Y:S01]  /*126c0*/  ISETP.GE.AND P1, PT, R237, UR4, PT ;  /* 0x00000004ed007c0c */ /* 0x000fe2000bf26270 */
[----:B------:R0:W-:Y:S01]  /*126d0*/  @!P2 ST.E.64 desc[UR60][R4.64], R122 ;  /* 0x0000007a0400a985 */ /* 0x0001e2000c101b3c */
[----:B------:R-:W-:Y:S02]  /*126e0*/  ISETP.GE.AND P4, PT, R236, UR4, PT ;  /* 0x00000004ec007c0c */ /* 0x000fe4000bf86270 */
[----:B------:R-:W-:Y:S01]  /*126f0*/  SHF.R.S32.HI R12, RZ, 0x1f, R12 ;  /* 0x0000001fff0c7819 */ /* 0x000fe2000001140c */
[----:B------:R1:W-:Y:S01]  /*12700*/  @!P0 ST.E.64 desc[UR60][R8.64], R126 ;  /* 0x0000007e08008985 */ /* 0x0003e2000c101b3c */
[----:B------:R-:W-:-:S02]  /*12710*/  ISETP.GE.AND P2, PT, R235, UR4, PT ;  /* 0x00000004eb007c0c */ /* 0x000fc4000bf46270 */
[----:B------:R-:W-:Y:S02]  /*12720*/  ISETP.GE.AND P0, PT, R234, UR4, PT ;  /* 0x00000004ea007c0c */ /* 0x000fe4000bf06270 */
[----:B------:R-:W-:Y:S02]  /*12730*/  SHF.R.S32.HI R14, RZ, 0x1f, R235 ;  /* 0x0000001fff0e7819 */ /* 0x000fe400000114eb */
[----:B0-----:R-:W-:-:S04]  /*12740*/  @!P3 LEA R4, P5, R11, R3, 0x2 ;  /* 0x000000030b04b211 */ /* 0x001fc800078a10ff */
[-C--:B------:R-:W-:Y:S02]  /*12750*/  @!P3 LEA.HI.X R5, R11, R10.reuse, R12, 0x2, P5 ;  /* 0x0000000a0b05b211 */ /* 0x080fe400028f140c */
[----:B------:R-:W-:Y:S02]  /*12760*/  SHF.R.S32.HI R11, RZ, 0x1f, R237 ;  /* 0x0000001fff0b7819 */ /* 0x000fe400000114ed */
[CC--:B------:R-:W-:Y:S01]  /*12770*/  @!P1 LEA R6, P5, R237.reuse, R3.reuse, 0x2 ;  /* 0x00000003ed069211 */ /* 0x0c0fe200078a10ff */
[----:B------:R0:W-:Y:S01]  /*12780*/  @!P3 ST.E.64 desc[UR60][R4.64], R130 ;  /* 0x000000820400b985 */ /* 0x0001e2000c101b3c */
[----:B------:R-:W-:Y:S02]  /*12790*/  SHF.R.S32.HI R12, RZ, 0x1f, R236 ;  /* 0x0000001fff0c7819 */ /* 0x000fe400000114ec */
[----:B------:R-:W-:Y:S02]  /*127a0*/  @!P1 LEA.HI.X R7, R237, R10, R11, 0x2, P5 ;  /* 0x0000000aed079211 */ /* 0x000fe400028f140b */
[----:B-1----:R-:W-:-:S02]  /*127b0*/  @!P2 LEA R8, P5, R235, R3, 0x2 ;  /* 0x00000003eb08a211 */ /* 0x002fc400078a10ff */
[----:B------:R-:W-:Y:S01]  /*127c0*/  SHF.R.S32.HI R11, RZ, 0x1f, R234 ;  /* 0x0000001fff0b7819 */ /* 0x000fe200000114ea */
[----:B------:R1:W-:Y:S01]  /*127d0*/  @!P1 ST.E.64 desc[UR60][R6.64], R134 ;  /* 0x0000008606009985 */ /* 0x0003e2000c101b3c */
[----:B------:R-:W-:Y:S02]  /*127e0*/  @!P2 LEA.HI.X R9, R235, R10, R14, 0x2, P5 ;  /* 0x0000000aeb09a211 */ /* 0x000fe400028f140e */
[----:B0-----:R-:W-:-:S04]  /*127f0*/  @!P4 LEA R4, P3, R236, R3, 0x2 ;  /* 0x00000003ec04c211 */ /* 0x001fc800078610ff */
[----:B------:R-:W-:Y:S02]  /*12800*/  @!P4 LEA.HI.X R5, R236, R10, R12, 0x2, P3 ;  /* 0x0000000aec05c211 */ /* 0x000fe400018f140c */
[----:B------:R-:W-:-:S03]  /*12810*/  @!P0 LEA R12, P3, R234, R3, 0x2 ;  /* 0x00000003ea0c8211 */ /* 0x000fc600078610ff */
[----:B------:R1:W-:Y:S01]  /*12820*/  @!P4 ST.E.64 desc[UR60][R4.64], R138 ;  /* 0x0000008a0400c985 */ /* 0x0003e2000c101b3c */
[----:B------:R-:W-:-:S03]  /*12830*/  @!P0 LEA.HI.X R13, R234, R10, R11, 0x2, P3 ;  /* 0x0000000aea0d8211 */ /* 0x000fc600018f140b */
[----:B------:R1:W-:Y:S04]  /*12840*/  @!P2 ST.E.64 desc[UR60][R8.64], R142 ;  /* 0x0000008e0800a985 */ /* 0x0003e8000c101b3c */
[----:B------:R1:W-:Y:S01]  /*12850*/  @!P0 ST.E.64 desc[UR60][R12.64], R146 ;  /* 0x000000920c008985 */ /* 0x0003e2000c101b3c */
[----:B------:R-:W-:-:S13]  /*12860*/  ISETP.GE.AND P0, PT, R233, UR4, PT ;  /* 0x00000004e9007c0c */ /* 0x000fda000bf06270 */
[----:B-1----:R-:W-:Y:S05]  /*12870*/  @P0 BRA `(.L_x_10322) ;  /* 0x0000000c00e80947 */ /* 0x002fea0003800000 */
[----:B------:R-:W-:Y:S02]  /*12880*/  SHF.R.S32.HI R11, RZ, 0x1f, R233 ;  /* 0x0000001fff0b7819 */ /* 0x000fe400000114e9 */
[----:B------:R-:W-:-:S04]  /*12890*/  LEA R4, P0, R233, R3, 0x2 ;  /* 0x00000003e9047211 */ /* 0x000fc800078010ff */
[----:B------:R-:W-:-:S05]  /*128a0*/  LEA.HI.X R5, R233, R10, R11, 0x2, P0 ;  /* 0x0000000ae9057211 */ /* 0x000fca00000f140b */
[----:B------:R0:W-:Y:S01]  /*128b0*/  ST.E.64 desc[UR60][R4.64], R150 ;  /* 0x0000009604007985 */ /* 0x0001e2000c101b3c */
[----:B------:R-:W-:Y:S05]  /*128c0*/  BRA `(.L_x_10322) ;  /* 0x0000000c00d47947 */ /* 0x000fea0003800000 */
.L_x_10309:
        /* <DEDUP_REMOVED lines=26> */
.L_x_10327:
        /* <DEDUP_REMOVED lines=18> */
[----:B------:R-:W-:-:S05]  /*12b90*/  SEL R24, R24, 0xa78, P0 ;  /* 0x00000a7818187807 */ /* 0x000fca0000000000 */
[----:B------:R-:W3:Y:S08]  /*12ba0*/  LDC.64 R8, c[0x0][R24+0x220] ;  /* 0x0000880018087b82 */ /* 0x000ef00000000a00 */
[----:B------:R-:W4:Y:S08]  /*12bb0*/  LDC.64 R12, c[0x0][R24+0x218] ;  /* 0x00008600180c7b82 */ /* 0x000f300000000a00 */
[----:B------:R-:W5:Y:S08]  /*12bc0*/  LDC.64 R10, c[0x0][R24+0x228] ;  /* 0x00008a00180a7b82 */ /* 0x000f700000000a00 */
[----:B------:R-:W0:Y:S08]  /*12bd0*/  @P1 LDC R0, c[0x0][0xcec] ;  /* 0x00033b00ff001b82 */ /* 0x000e300000000800 */
[----:B------:R-:W1:Y:S08]  /*12be0*/  LDC.64 R6, c[0x0][R24+0x210] ;  /* 0x0000840018067b82 */ /* 0x000e700000000a00 */
[----:B------:R-:W5:Y:S01]  /*12bf0*/  @P1 LDC R27, c[0x0][0xcf0] ;  /* 0x00033c00ff1b1b82 */ /* 0x000f620000000800 */
[----:B0-----:R-:W-:-:S07]  /*12c00*/  @P1 IMAD.HI.U32 R0, R31, R0, RZ ;  /* 0x000000001f001227 */ /* 0x001fce00078e00ff */
[----:B--2---:R-:W0:Y:S01]  /*12c10*/  @!P0 LDC R4, c[0x0][0xc50] ;  /* 0x00031400ff048b82 */ /* 0x004e220000000800 */
[-C--:B---3--:R-:W-:Y:S02]  /*12c20*/  IMAD R9, R9, R29.reuse, RZ ;  /* 0x0000001d09097224 */ /* 0x088fe400078e02ff */
[----:B------:R-:W-:-:S05]  /*12c30*/  IMAD.WIDE.U32 R14, R8, R29, RZ ;  /* 0x0000001d080e7225 */ /* 0x000fca00078e00ff */
[----:B------:R-:W2:Y:S01]  /*12c40*/  @!P0 LDC R5, c[0x0][0xc54] ;  /* 0x00031500ff058b82 */ /* 0x000ea20000000800 */
        /* <DEDUP_REMOVED lines=17> */
[-C--:B-1----:R-:W-:Y:S01]  /*12d60*/  IMAD R0, R7, R11.reuse, RZ ;  /* 0x0000000b07007224 */ /* 0x082fe200078e02ff */
[----:B------:R-:W-:Y:S01]  /*12d70*/  SHF.R.S32.HI R13, RZ, 0x1f, R11 ;  /* 0x0000001fff0d7819 */ /* 0x000fe2000001140b */
[----:B------:R-:W-:Y:S02]  /*12d80*/  IMAD.MOV.U32 R7, RZ, RZ, -0x800000 ;  /* 0xff800000ff077424 */ /* 0x000fe400078e00ff */
[----:B------:R-:W-:-:S04]  /*12d90*/  IMAD.WIDE.U32 R8, R6, R11, R8 ;  /* 0x0000000b06087225 */ /* 0x000fc800078e0008 */
[----:B------:R-:W-:Y:S01]  /*12da0*/  IMAD R13, R6, R13, R0 ;  /* 0x0000000d060d7224 */ /* 0x000fe200078e0200 */
[----:B0-----:R-:W-:-:S03]  /*12db0*/  LEA R4, P0, R8, R4, 0x2 ;  /* 0x0000000408047211 */ /* 0x001fc600078010ff */
[----:B------:R-:W-:-:S05]  /*12dc0*/  IMAD.IADD R0, R9, 0x1, R13 ;  /* 0x0000000109007824 */ /* 0x000fca00078e020d */
[----:B--2---:R-:W-:-:S05]  /*12dd0*/  LEA.HI.X R5, R8, R5, R0, 0x2, P0 ;  /* 0x0000000508057211 */ /* 0x004fca00000f1400 */
[----:B------:R2:W-:Y:S02]  /*12de0*/  STG.E desc[UR60][R4.64], R7 ;  /* 0x0000000704007986 */ /* 0x0005e4000c10193c */
.L_x_10329:
[----:B------:R-:W-:Y:S05]  /*12df0*/  BSYNC B1 ;  /* 0x0000000000017941 */ /* 0x000fea0003800000 */
.L_x_10328:
[----:B------:R-:W-:Y:S05]  /*12e00*/  @P2 BRA `(.L_x_10322) ;  /* 0x0000000800842947 */ /* 0x000fea0003800000 */
[----:B------:R-:W3:Y:S01]  /*12e10*/  LDC R21, c[0x0][0xce8] ;  /* 0x00033a00ff157b82 */ /* 0x000ee20000000800 */
[----:B--2---:R-:W-:Y:S01]  /*12e20*/  SHF.R.S32.HI R5, RZ, 0x1f, R30 ;  /* 0x0000001fff057819 */ /* 0x004fe2000001141e */
[----:B------:R-:W-:Y:S01]  /*12e30*/  ULDC.64 UR4, c[0x0][0xba0] ;  /* 0x0002e80000047ab9 */ /* 0x000fe20000000a00 */
[----:B------:R-:W-:Y:S02]  /*12e40*/  VIADD R25, R203, 0xc0 ;  /* 0x000000c0cb197836 */ /* 0x000fe40000000000 */
[----:B------:R-:W-:Y:S01]  /*12e50*/  LEA.HI R8, R5, R30, RZ, 0x3 ;  /* 0x0000001e05087211 */ /* 0x000fe200078f18ff */
[----:B------:R-:W-:Y:S02]  /*12e60*/  IMAD R0, R26, UR4, RZ ;  /* 0x000000041a007c24 */ /* 0x000fe4000f8e02ff */
[C---:B------:R-:W-:Y:S01]  /*12e70*/  IMAD.WIDE.U32 R4, R3.reuse, UR4, RZ ;  /* 0x0000000403047c25 */ /* 0x040fe2000f8e00ff */
[----:B------:R-:W-:Y:S02]  /*12e80*/  LOP3.LUT R9, R8, 0xfffffff8, RZ, 0xc0, !PT ;  /* 0xfffffff808097812 */ /* 0x000fe400078ec0ff */
[----:B------:R-:W-:Y:S01]  /*12e90*/  SHF.R.S32.HI R8, RZ, 0x3, R8 ;  /* 0x00000003ff087819 */ /* 0x000fe20000011408 */
[----:B------:R-:W-:Y:S01]  /*12ea0*/  IMAD R7, R3, UR5, R0 ;  /* 0x0000000503077c24 */ /* 0x000fe2000f8e0200 */
[----:B------:R-:W-:Y:S01]  /*12eb0*/  ULDC.64 UR4, c[0x0][0xbe8] ;  /* 0x0002fa0000047ab9 */ /* 0x000fe20000000a00 */
[----:B------:R-:W-:-:S02]  /*12ec0*/  IMAD.IADD R0, R30, 0x1, -R9 ;  /* 0x000000011e007824 */ /* 0x000fc400078e0a09 */
        /* <DEDUP_REMOVED lines=19> */
[----:B------:R-:W-:Y:S01]  /*13000*/  IMAD R7, R21, R6, R9 ;  /* 0x0000000615077224 */ /* 0x000fe200078e0209 */
[----:B------:R-:W-:Y:S01]  /*13010*/  SHF.R.S32.HI R6, RZ, 0x1f, R25 ;  /* 0x0000001fff067819 */ /* 0x000fe20000011419 */
        /* <DEDUP_REMOVED lines=9> */
[----:B------:R-:W-:-:S03]  /*130b0*/  ULDC.64 UR4, c[0x0][0xb80] ;  /* 0x0002e00000047ab9 */ /* 0x000fc60000000a00 */
[----:B------:R-:W-:Y:S01]  /*130c0*/  IMAD.IADD R5, R5, 0x1, R3 ;  /* 0x0000000105057824 */ /* 0x000fe200078e0203 */
[----:B------:R-:W-:Y:S01]  /*130d0*/  LEA R3, P0, R4, UR4, 0x1 ;  /* 0x0000000404037c11 */ /* 0x000fe2000f8008ff */
[----:B------:R-:W-:-:S03]  /*130e0*/  UMOV UR4, 0xffffffff ;  /* 0xffffffff00047882 */ /* 0x000fc60000000000 */
[----:B------:R-:W-:Y:S01]  /*130f0*/  LEA.HI.X R4, R4, UR5, R5, 0x1, P0 ;  /* 0x0000000504047c11 */ /* 0x000fe200080f0c05 */
[----:B------:R-:W-:Y:S08]  /*13100*/  BRA.DIV UR4, `(.L_x_10330) ;  /* 0x0000009e04f07947 */ /* 0x000ff0000b800000 */
[----:B------:R2:W3:Y:S04]  /*13110*/  SHFL.IDX PT, R0, R4, RZ, 0x181f ;  /* 0x00181fff04007589 */ /* 0x0004e800000e0000 */
[----:B------:R2:W4:Y:S02]  /*13120*/  SHFL.IDX PT, R14, R3, RZ, 0x181f ;  /* 0x00181fff030e7589 */ /* 0x00052400000e0000 */
.L_x_10553:
        /* <DEDUP_REMOVED lines=12> */
[-C--:B----4-:R-:W-:Y:S02]  /*131f0*/  @!P3 LEA R8, P5, R203, R14.reuse, 0x1 ;  /* 0x0000000ecb08b211 */ /* 0x090fe400078a08ff */
[----:B------:R-:W-:Y:S02]  /*13200*/  @!P2 LEA R10, P4, R221, R14, 0x1 ;  /* 0x0000000edd0aa211 */ /* 0x000fe400078808ff */
[----:B---3--:R-:W-:Y:S02]  /*13210*/  @!P3 LEA.HI.X R9, R203, R0, R5, 0x1, P5 ;  /* 0x00000000cb09b211 */ /* 0x008fe400028f0c05 */
[----:B------:R-:W-:Y:S02]  /*13220*/  SHF.R.S32.HI R5, RZ, 0x1f, R220 ;  /* 0x0000001fff057819 */ /* 0x000fe400000114dc */
[----:B------:R-:W-:Y:S01]  /*13230*/  @!P1 LEA R12, P5, R220, R14, 0x1 ;  /* 0x0000000edc0c9211 */ /* 0x000fe200078a08ff */
[----:B------:R3:W-:Y:S01]  /*13240*/  @!P3 ST.E.128 desc[UR60][R8.64], RZ ;  /* 0x000000ff0800b985 */ /* 0x0007e2000c101d3c */
[----:B------:R-:W-:-:S02]  /*13250*/  @!P2 LEA.HI.X R11, R221, R0, R15, 0x1, P4 ;  /* 0x00000000dd0ba211 */ /* 0x000fc400020f0c0f */
[C---:B------:R-:W-:Y:S02]  /*13260*/  @!P0 LEA R14, P4, R25.reuse, R14, 0x1 ;  /* 0x0000000e190e8211 */ /* 0x040fe400078808ff */
[-C--:B------:R-:W-:Y:S01]  /*13270*/  @!P1 LEA.HI.X R13, R220, R0.reuse, R5, 0x1, P5 ;  /* 0x00000000dc0d9211 */ /* 0x080fe200028f0c05 */
[----:B------:R3:W-:Y:S01]  /*13280*/  @!P2 ST.E.128 desc[UR60][R10.64], RZ ;  /* 0x000000ff0a00a985 */ /* 0x0007e2000c101d3c */
[----:B------:R-:W-:-:S03]  /*13290*/  @!P0 LEA.HI.X R15, R25, R0, R6, 0x1, P4 ;  /* 0x00000000190f8211 */ /* 0x000fc600020f0c06 */
[----:B------:R3:W-:Y:S04]  /*132a0*/  @!P1 ST.E.128 desc[UR60][R12.64], RZ ;  /* 0x000000ff0c009985 */ /* 0x0007e8000c101d3c */
[----:B------:R3:W-:Y:S02]  /*132b0*/  @!P0 ST.E.128 desc[UR60][R14.64], RZ ;  /* 0x000000ff0e008985 */ /* 0x0007e4000c101d3c */
.L_x_10332:
[----:B------:R-:W-:Y:S05]  /*132c0*/  BSYNC B1 ;  /* 0x0000000000017941 */ /* 0x000fea0003800000 */
.L_x_10331:
[----:B------:R-:W-:-:S03]  /*132d0*/  UMOV UR4, 0xffffffff ;  /* 0xffffffff00047882 */ /* 0x000fc60000000000 */
[----:B------:R-:W-:Y:S05]  /*132e0*/  BRA.DIV UR4, `(.L_x_10333) ;  /* 0x0000009e04ac7947 */ /* 0x000fea000b800000 */
[----:B---3--:R3:W0:Y:S04]  /*132f0*/  SHFL.IDX PT, R0, R4, 0x1, 0x181f ;  /* 0x00381f0004007f89 */ /* 0x00862800000e0000 */
[----:B----4-:R3:W4:Y:S02]  /*13300*/  SHFL.IDX PT, R14, R3, 0x1, 0x181f ;  /* 0x00381f00030e7f89 */ /* 0x01072400000e0000 */
.L_x_10557:
        /* <DEDUP_REMOVED lines=12> */
[-C--:B----4-:R-:W-:Y:S02]  /*133d0*/  @!P3 LEA R8, P5, R203, R14.reuse, 0x1 ;  /* 0x0000000ecb08b211 */ /* 0x090fe400078a08ff */
        /* <DEDUP_REMOVED lines=11> */
.L_x_10335:
[----:B------:R-:W-:Y:S05]  /*13490*/  BSYNC B1 ;  /* 0x0000000000017941 */ /* 0x000fea0003800000 */
.L_x_10334:
[----:B------:R-:W-:-:S03]  /*134a0*/  UMOV UR4, 0xffffffff ;  /* 0xffffffff00047882 */ /* 0x000fc60000000000 */
[----:B------:R-:W-:Y:S05]  /*134b0*/  BRA.DIV UR4, `(.L_x_10336) ;  /* 0x0000009e04807947 */ /* 0x000fea000b800000 */
[----:B0-----:R0:W0:Y:S04]  /*134c0*/  SHFL.IDX PT, R0, R4, 0x2, 0x181f ;  /* 0x00581f0004007f89 */ /* 0x00102800000e0000 */
[----:B----4-:R4:W0:Y:S02]  /*134d0*/  SHFL.IDX PT, R14, R3, 0x2, 0x181f ;  /* 0x00581f00030e7f89 */ /* 0x01082400000e0000 */
.L_x_10561:
        /* <DEDUP_REMOVED lines=12> */
[-C--:B0-----:R-:W-:Y:S02]  /*135a0*/  @!P3 LEA R8, P5, R203, R14.reuse, 0x1 ;  /* 0x0000000ecb08b211 */ /* 0x081fe400078a08ff */
[----:B------:R-:W-:Y:S02]  /*135b0*/  @!P2 LEA R10, P4, R221, R14, 0x1 ;  /* 0x0000000edd0aa211 */ /* 0x000fe400078808ff */
[----:B------:R-:W-:Y:S02]  /*135c0*/  @!P3 LEA.HI.X R9, R203, R0, R12, 0x1, P5 ;  /* 0x00000000cb09b211 */ /* 0x000fe400028f0c0c */
        /* <DEDUP_REMOVED lines=9> */
.L_x_10338:
[----:B------:R-:W-:Y:S05]  /*13660*/  BSYNC B1 ;  /* 0x0000000000017941 */ /* 0x000fea0003800000 */
.L_x_10337:
[----:B------:R-:W-:-:S03]  /*13670*/  UMOV UR4, 0xffffffff ;  /* 0xffffffff00047882 */ /* 0x000fc60000000000 */
[----:B------:R-:W-:Y:S05]  /*13680*/  BRA.DIV UR4, `(.L_x_10339) ;  /* 0x0000009e04547947 */ /* 0x000fea000b800000 */
[----:B0-----:R0:W0:Y:S04]  /*13690*/  SHFL.IDX PT, R0, R4, 0x3, 0x181f ;  /* 0x00781f0004007f89 */ /* 0x00102800000e0000 */
[----:B------:R0:W0:Y:S02]  /*136a0*/  SHFL.IDX PT, R14, R3, 0x3, 0x181f ;  /* 0x00781f00030e7f89 */ /* 0x00002400000e0000 */
.L_x_10565:
        /* <DEDUP_REMOVED lines=11> */
[-C--:B------:R-:W-:Y:S02]  /*13760*/  @!P3 LEA R4, P5, R203, R14.reuse, 0x1 ;  /* 0x0000000ecb04b211 */ /* 0x080fe400078a08ff */
        /* <DEDUP_REMOVED lines=11> */
.L_x_10322:
[----:B------:R-:W-:Y:S05]  /*13820*/  BSYNC B0 ;  /* 0x0000000000007941 */ /* 0x000fea0003800000 */
.L_x_10308:
[----:B------:R-:W-:Y:S02]  /*13830*/  ULDC UR4, c[0x0][0xd3c] ;  /* 0x00034f0000047ab9 */ /* 0x000fe40000000800 */
[----:B-1----:R-:W-:-:S13]  /*13840*/  ISETP.GE.AND P0, PT, R43, UR4, PT ;  /* 0x000000042b007c0c */ /* 0x002fda000bf06270 */
[----:B------:R-:W-:Y:S05]  /*13850*/  @!P0 BRA `(.L_x_10340) ;  /* 0xfffffed800f48947 */ /* 0x000fea000383ffff */
[----:B------:R-:W-:Y:S05]  /*13860*/  BRA `(.L_x_10192) ;  /* 0x00000088009c7947 */ /* 0x000fea0003800000 */
.L_x_10190:
        /* <DEDUP_REMOVED lines=20> */
.L_x_10341:
        /* <DEDUP_REMOVED lines=43> */
.L_x_10345:
        /* <DEDUP_REMOVED lines=38> */
.L_x_10343:
        /* <DEDUP_REMOVED lines=20> */
.L_x_10346:
        /* <DEDUP_REMOVED lines=54> */
.L_x_10344:
[----:B------:R-:W-:Y:S01]  /*14360*/  IMAD.U32 R2, RZ, RZ, UR6 ;  /* 0x00000006ff027e24 */ /* 0x000fe2000f8e00ff */
[----:B------:R0:W-:Y:S04]  /*14370*/  STL [R1+0x4], RZ ;  /* 0x000004ff01007387 */ /* 0x0001e80000100800 */
[----:B------:R0:W-:Y:S04]  /*14380*/  STL [R1+0x8], RZ ;  /* 0x000008ff01007387 */ /* 0x0001e80000100800 */
[----:B------:R0:W-:Y:S02]  /*14390*/  STL [R1], R2 ;  /* 0x0000000201007387 */ /* 0x0001e40000100800 */
.L_x_10347:
        /* <DEDUP_REMOVED lines=10> */
.L_x_10342:
        /* <DEDUP_REMOVED lines=24> */
[----:B------:R-:W-:Y:S02]  /*145c0*/  IMAD.MOV.U32 R2, RZ, RZ, 0x1 ;  /* 0x00000001ff027424 */ /* 0x000fe400078e00ff */
[----:B------:R-:W-:Y:S01]  /*145d0*/  IMAD.MOV.U32 R4, RZ, RZ, 0x1 ;  /* 0x00000001ff047424 */ /* 0x000fe200078e00ff */
[----:B---3--:R-:W-:-:S06]  /*145e0*/  ULEA UR4, UR5, UR4, 0x18 ;  /* 0x0000000405047291 */ /* 0x008fcc000f8ec03f */
[----:B------:R-:W-:-:S04]  /*145f0*/  IMAD.U32 R18, RZ, RZ, UR4 ;  /* 0x00000004ff127e24 */ /* 0x000fc8000f8e00ff */
[----:B------:R-:W-:-:S05]  /*14600*/  IMAD R3, R3, 0x2, R18 ;  /* 0x0000000203037824 */ /* 0x000fca00078e0212 */
[----:B------:R0:W-:Y:S04]  /*14610*/  STL [R1+0x14], R3 ;  /* 0x0000140301007387 */ /* 0x0001e80000100800 */
[----:B------:R-:W-:Y:S04]  /*14620*/  STL [R1+0x80], RZ ;  /* 0x000080ff01007387 */ /* 0x000fe80000100800 */
[----:B------:R2:W-:Y:S01]  /*14630*/  STL [R1+0x20], R2 ;  /* 0x0000200201007387 */ /* 0x0005e20000100800 */
[----:B0-----:R-:W-:-:S03]  /*14640*/  LOP3.LUT R3, R0, 0x40, RZ, 0xfc, !PT ;  /* 0x0000004000037812 */ /* 0x001fc600078efcff */
[----:B------:R0:W-:Y:S04]  /*14650*/  STL [R1+0x10], RZ ;  /* 0x000010ff01007387 */ /* 0x0001e80000100800 */
[----:B------:R0:W-:Y:S01]  /*14660*/  STL [R1+0x1c], R4 ;  /* 0x00001c0401007387 */ /* 0x0001e20000100800 */
[C---:B--2---:R-:W-:Y:S02]  /*14670*/  LOP3.LUT R2, R0.reuse, 0x80, RZ, 0xfc, !PT ;  /* 0x0000008000027812 */ /* 0x044fe400078efcff */
[----:B------:R-:W-:-:S07]  /*14680*/  LOP3.LUT R0, R0, 0xc0, RZ, 0xfc, !PT ;  /* 0x000000c000007812 */ /* 0x000fce00078efcff */
.L_x_10496:
[----:B--2---:R-:W2:Y:S01]  /*14690*/  LDL R0, [R1+0xc] ;  /* 0x00000c0001007983 */ /* 0x004ea20000100800 */
[----:B------:R-:W2:Y:S01]  /*146a0*/  LDC.64 R2, c[0x0][0xd88] ;  /* 0x00036200ff027b82 */ /* 0x000ea20000000a00 */
[----:B------:R-:W-:Y:S05]  /*146b0*/  YIELD ;  /* 0x0000000000007946 */ /* 0x000fea0003800000 */
[----:B------:R-:W-:Y:S01]  /*146c0*/  ULDC.64 UR4, c[0x0][0xb20] ;  /* 0x0002c80000047ab9 */ /* 0x000fe20000000a00 */
[----:B01----:R-:W-:Y:S02]  /*146d0*/  CS2R R8, SRZ ;  /* 0x0000000000087805 */ /* 0x003fe4000001ff00 */
[----:B------:R-:W-:Y:S01]  /*146e0*/  ISETP.NE.U32.AND P0, PT, RZ, UR4, PT ;  /* 0x00000004ff007c0c */ /* 0x000fe2000bf05070 */
[----:B------:R-:W-:Y:S01]  /*146f0*/  ULDC.64 UR10, c[0x0][0xb10] ;  /* 0x0002c400000a7ab9 */ /* 0x000fe20000000a00 */
[----:B------:R-:W-:Y:S01]  /*14700*/  ULDC.64 UR8, c[0x0][0xb08] ;  /* 0x0002c20000087ab9 */ /* 0x000fe20000000a00 */
[----:B------:R-:W-:Y:S01]  /*14710*/  ULDC.64 UR6, c[0x0][0xb00] ;  /* 0x0002c00000067ab9 */ /* 0x000fe20000000a00 */
[----:B--2---:R-:W-:-:S05]  /*14720*/  IMAD.WIDE R2, R0, 0x4, R2 ;  /* 0x0000000400027825 */ /* 0x004fca00078e0202 */
[----:B------:R-:W0:Y:S01]  /*14730*/  LDG.E R13, desc[UR60][R2.64] ;  /* 0x0000003c020d7981 */ /* 0x000e22000c1e1900 */
[----:B------:R-:W-:Y:S01]  /*14740*/  ISETP.NE.AND.EX P0, PT, RZ, UR5, PT, P0 ;  /* 0x00000005ff007c0c */ /* 0x000fe2000bf05300 */
[----:B------:R-:W-:Y:S01]  /*14750*/  IMAD.MOV.U32 R0, RZ, RZ, RZ ;  /* 0x000000ffff007224 */ /* 0x000fe200078e00ff */
[----:B0-----:R-:W-:Y:S01]  /*14760*/  SHF.R.S32.HI R4, RZ, 0x1f, R13 ;  /* 0x0000001fff047819 */ /* 0x001fe2000001140d */
        /* <DEDUP_REMOVED lines=50> */
.L_x_10349:
        /* <DEDUP_REMOVED lines=17> */
.L_x_10350:
[----:B------:R-:W-:Y:S05]  /*14ba0*/  @!P0 BRA `(.L_x_10351) ;  /* 0x00000000000c8947 */ /* 0x000fea0003800000 */
[----:B------:R-:W2:Y:S04]  /*14bb0*/  LDG.E R8, desc[UR60][R6.64] ;  /* 0x0000003c06087981 */ /* 0x000ea8000c1e1900 */
[----:B------:R-:W2:Y:S02]  /*14bc0*/  LDG.E R6, desc[UR60][R6.64+0x4] ;  /* 0x0000043c06067981 */ /* 0x000ea4000c1e1900 */
[----:B--2---:R-:W-:-:S07]  /*14bd0*/  IMAD.IADD R8, R6, 0x1, -R8 ;  /* 0x0000000106087824 */ /* 0x004fce00078e0a08 */
.L_x_10351:
[----:B-----5:R-:W-:Y:S02]  /*14be0*/  IMAD.IADD R6, R8, 0x1, -R0 ;  /* 0x0000000108067824 */ /* 0x020fe400078e0a00 */
[----:B------:R-:W2:Y:S04]  /*14bf0*/  @P2 LDG.E R0, desc[UR60][R4.64] ;  /* 0x0000003c04002981 */ /* 0x000ea8000c1e1900 */
[----:B------:R-:W2:Y:S01]  /*14c00*/  @P2 LDG.E R4, desc[UR60][R4.64+0x4] ;  /* 0x0000043c04042981 */ /* 0x000ea2000c1e1900 */
[----:B------:R-:W-:Y:S01]  /*14c10*/  LOP3.LUT R14, R10, 0xff, RZ, 0xc0, !PT ;  /* 0x000000ff0a0e7812 */ /* 0x000fe200078ec0ff */
[----:B------:R-:W-:Y:S01]  /*14c20*/  BSSY B0, `(.L_x_10352) ;  /* 0x000002a000007945 */ /* 0x000fe20003800000 */
[----:B------:R-:W-:Y:S01]  /*14c30*/  SHF.R.U32.HI R10, RZ, 0x10, R10 ;  /* 0x00000010ff0a7819 */ /* 0x000fe2000001160a */
[----:B--2---:R-:W-:-:S04]  /*14c40*/  @P2 IMAD.IADD R11, R4, 0x1, -R0 ;  /* 0x00000001040b2824 */ /* 0x004fc800078e0a00 */
[----:B01----:R-:W-:-:S04]  /*14c50*/  IMAD.IADD R2, R6, 0x1, R11 ;  /* 0x0000000106027824 */ /* 0x003fc800078e020b */
[C---:B------:R-:W-:Y:S01]  /*14c60*/  VIADD R0, R2.reuse, 0x5f ;  /* 0x0000005f02007836 */ /* 0x040fe20000000000 */
[----:B------:R-:W-:-:S03]  /*14c70*/  ISETP.GE.AND P1, PT, R2, 0x1, PT ;  /* 0x000000010200780c */ /* 0x000fc60003f26270 */
[----:B------:R-:W-:-:S05]  /*14c80*/  IMAD.HI R0, R0, 0x2aaaaaab, RZ ;  /* 0x2aaaaaab00007827 */ /* 0x000fca00078e02ff */
[----:B------:R-:W-:-:S04]  /*14c90*/  SHF.R.U32.HI R2, RZ, 0x1f, R0 ;  /* 0x0000001fff027819 */ /* 0x000fc80000011600 */
[----:B------:R-:W-:Y:S01]  /*14ca0*/  LEA.HI.SX32 R12, R0, R2, 0x1c ;  /* 0x00000002000c7211 */ /* 0x000fe200078fe2ff */
[----:B------:R-:W-:-:S04]  /*14cb0*/  IMAD.MOV.U32 R0, RZ, RZ, RZ ;  /* 0x000000ffff007224 */ /* 0x000fc800078e00ff */
[----:B------:R0:W-:Y:S04]  /*14cc0*/  STL [R1+0x44], R12 ;  /* 0x0000440c01007387 */ /* 0x0001e80000100800 */
[----:B------:R0:W-:Y:S01]  /*14cd0*/  STL [R1+0x84], R14 ;  /* 0x0000840e01007387 */ /* 0x0001e20000100800 */
[----:B------:R-:W-:Y:S05]  /*14ce0*/  @!P1 BRA `(.L_x_10353) ;  /* 0x0000000000749947 */ /* 0x000fea0003800000 */
        /* <DEDUP_REMOVED lines=29> */
.L_x_10353:
[----:B------:R-:W-:Y:S05]  /*14ec0*/  BSYNC B0 ;  /* 0x0000000000007941 */ /* 0x000fea0003800000 */
.L_x_10352:
[-C--:B------:R-:W-:Y:S01]  /*14ed0*/  IMAD R2, R14, R0.reuse, RZ ;  /* 0x000000000e027224 */ /* 0x080fe200078e02ff */
[----:B------:R-:W-:Y:S04]  /*14ee0*/  BSSY B0, `(.L_x_10354) ;  /* 0x0000141000007945 */ /* 0x000fe80003800000 */
        /* <DEDUP_REMOVED lines=23> */
.L_x_10568:
[----:B-1----:R-:W-:Y:S02]  /*15060*/  ISETP.NE.AND P0, PT, R14, RZ, PT ;  /* 0x000000ff0e00720c */ /* 0x002fe40003f05270 */
[----:B------:R-:W-:-:S11]  /*15070*/  PLOP3.LUT P6, PT, PT, PT, PT, 0x8, 0x0 ;  /* 0x000000000000781c */ /* 0x000fd60003fce170 */
[----:B------:R-:W-:Y:S05]  /*15080*/  @P0 BRA `(.L_x_10357) ;  /* 0x00000000000c0947 */ /* 0x000fea0003800000 */
[----:B------:R-:W-:-:S03]  /*15090*/  UMOV UR4, 0xffffffff ;  /* 0xffffffff00047882 */ /* 0x000fc60000000000 */
[----:B------:R-:W-:Y:S05]  /*150a0*/  BRA.DIV UR4, `(.L_x_10358) ;  /* 0x0000008604487947 */ /* 0x000fea000b800000 */
[----:B------:R-:W-:-:S13]  /*150b0*/  ELECT P6, URZ, PT ;  /* 0x00000000003f782f */ /* 0x000fda00038c0000 */
.L_x_10357:
        /* <DEDUP_REMOVED lines=9> */
.L_x_10571:
[----:B------:R-:W-:Y:S05]  /*15150*/  BSYNC B1 ;  /* 0x0000000000017941 */ /* 0x000fea0003800000 */
.L_x_10359:
        /* <DEDUP_REMOVED lines=12> */
.L_x_10572:
[----:B------:R-:W-:Y:S05]  /*15220*/  BSYNC B2 ;  /* 0x0000000000027941 */ /* 0x000fea0003800000 */
.L_x_10363:
        /* <DEDUP_REMOVED lines=9> */
.L_x_10366:
[----:B------:R-:W-:Y:S05]  /*152c0*/  BSYNC B2 ;  /* 0x0000000000027941 */ /* 0x000fea0003800000 */
.L_x_10365:
        /* <DEDUP_REMOVED lines=13> */
.L_x_10367:
        /* <DEDUP_REMOVED lines=13> */
.L_x_10573:
[----:B------:R-:W-:Y:S05]  /*15470*/  BSYNC B2 ;  /* 0x0000000000027941 */ /* 0x000fea0003800000 */
.L_x_10368:
        /* <DEDUP_REMOVED lines=11> */
.L_x_10371:
[----:B------:R-:W-:Y:S05]  /*15530*/  BSYNC B2 ;  /* 0x0000000000027941 */ /* 0x000fea0003800000 */
.L_x_10370:
        /* <DEDUP_REMOVED lines=10> */
.L_x_10372:
        /* <DEDUP_REMOVED lines=15> */
.L_x_10373:
        /* <DEDUP_REMOVED lines=15> */
.L_x_10374:
        /* <DEDUP_REMOVED lines=15> */
.L_x_10375:
        /* <DEDUP_REMOVED lines=10> */
.L_x_10362:
[----:B------:R-:W-:Y:S05]  /*15950*/  BSYNC B1 ;  /* 0x0000000000017941 */ /* 0x000fea0003800000 */
.L_x_10361:
        /* <DEDUP_REMOVED lines=13> */
.L_x_10391:
        /* <DEDUP_REMOVED lines=13> */
.L_x_10574:
[----:B------:R-:W-:Y:S05]  /*15b00*/  BSYNC B2 ;  /* 0x0000000000027941 */ /* 0x000fea0003800000 */
.L_x_10378:
        /* <DEDUP_REMOVED lines=9> */
.L_x_10381:
[----:B------:R-:W-:Y:S05]  /*15ba0*/  BSYNC B2 ;  /* 0x0000000000027941 */ /* 0x000fea0003800000 */
.L_x_10380:
        /* <DEDUP_REMOVED lines=12> */
.L_x_10382:
        /* <DEDUP_REMOVED lines=13> */
.L_x_10575:
[----:B------:R-:W-:Y:S05]  /*15d40*/  BSYNC B2 ;  /* 0x0000000000027941 */ /* 0x000fea0003800000 */
.L_x_10383:
        /* <DEDUP_REMOVED lines=11> */
.L_x_10386:
[----:B------:R-:W-:Y:S05]  /*15e00*/  BSYNC B2 ;  /* 0x0000000000027941 */ /* 0x000fea0003800000 */
.L_x_10385:
        /* <DEDUP_REMOVED lines=10> */
.L_x_10387:
        /* <DEDUP_REMOVED lines=15> */
.L_x_10388:
        /* <DEDUP_REMOVED lines=15> */
.L_x_10389:
        /* <DEDUP_REMOVED lines=15> */
.L_x_10390:
        /* <DEDUP_REMOVED lines=10> */
.L_x_10377:
[----:B------:R-:W-:Y:S05]  /*16220*/  BSYNC B1 ;  /* 0x0000000000017941 */ /* 0x000fea0003800000 */
.L_x_10376:
        /* <DEDUP_REMOVED lines=12> */
.L_x_10355:
[----:B------:R-:W-:Y:S05]  /*162f0*/  BSYNC B0 ;  /* 0x0000000000007941 */ /* 0x000fea0003800000 */
.L_x_10354:
[----:B------:R3:W5:Y:S01]  /*16300*/  LDL R7, [R1+0x44] ;  /* 0x0000440001077983 */ /* 0x0007620000100800 */
[----:B------:R-:W-:Y:S05]  /*16310*/  @!P0 WARPSYNC.ALL ;  /* 0x0000000000008948 */ /* 0x000fea0003800000 */
[----:B------:R3:W-:Y:S01]  /*16320*/  STL [R1+0x48], RZ ;  /* 0x000048ff01007387 */ /* 0x0007e20000100800 */
[----:B------:R-:W-:Y:S01]  /*16330*/  BSSY B0, `(.L_x_10392) ;  /* 0x0000020000007945 */ /* 0x000fe20003800000 */
[----:B------:R-:W-:Y:S06]  /*16340*/  @!P0 BAR.SYNC.DEFER_BLOCKING 0xc, 0x180 ;  /* 0x0306000000008b1d */ /* 0x000fec0000010000 */
[----:B---3--:R-:W-:Y:S05]  /*16350*/  @!P1 BRA `(.L_x_10393) ;  /* 0x0000000000749947 */ /* 0x008fea0003800000 */
[----:B------:R-:W-:-:S13]  /*16360*/  ISETP.NE.AND P0, PT, R10, RZ, PT ;  /* 0x000000ff0a00720c */ /* 0x000fda0003f05270 */
[----:B------:R-:W3:Y:S02]  /*16370*/  @!P0 LDC R10, c[0x0][0xae8] ;  /* 0x0002ba00ff0a8b82 */ /* 0x000ee40000000800 */
[----:B---3--:R-:W-:-:S04]  /*16380*/  IABS R0, R10 ;  /* 0x0000000a00007213 */ /* 0x008fc80000000000 */
[----:B------:R-:W3:Y:S08]  /*16390*/  I2F.RP R2, R0 ;  /* 0x0000000000027306 */ /* 0x000ef00000209400 */
[----:B---3--:R-:W3:Y:S02]  /*163a0*/  MUFU.RCP R2, R2 ;  /* 0x0000000200027308 */ /* 0x008ee40000001000 */
[----:B---3--:R-:W-:-:S06]  /*163b0*/  VIADD R2, R2, 0xffffffe ;  /* 0x0ffffffe02027836 */ /* 0x008fcc0000000000 */
[----:B------:R-:W3:Y:S02]  /*163c0*/  F2I.FTZ.U32.TRUNC.NTZ R3, R2 ;  /* 0x0000000200037305 */ /* 0x000ee4000021f000 */
[----:B---3--:R-:W-:-:S04]  /*163d0*/  IMAD.MOV R2, RZ, RZ, -R3 ;  /* 0x000000ffff027224 */ /* 0x008fc800078e0a03 */
[----:B-12---:R-:W-:Y:S02]  /*163e0*/  IMAD R4, R2, R0, RZ ;  /* 0x0000000002047224 */ /* 0x006fe400078e02ff */
        /* <DEDUP_REMOVED lines=20> */
.L_x_10393:
[----:B------:R-:W-:Y:S05]  /*16530*/  BSYNC B0 ;  /* 0x0000000000007941 */ /* 0x000fea0003800000 */
.L_x_10392:
[----:B------:R-:W4:Y:S04]  /*16540*/  LDL R0, [R1+0x48] ;  /* 0x0000480001007983 */ /* 0x000f280000100800 */
[----:B---3--:R-:W4:Y:S01]  /*16550*/  LDL R2, [R1+0x84] ;  /* 0x0000840001027983 */ /* 0x008f220000100800 */
[----:B------:R-:W-:Y:S01]  /*16560*/  BSSY B7, `(.L_x_10394) ;  /* 0x00004c1000077945 */ /* 0x000fe20003800000 */
[----:B----4-:R-:W-:-:S05]  /*16570*/  IMAD R2, R2, R0, RZ ;  /* 0x0000000002027224 */ /* 0x010fca00078e02ff */
[----:B-----5:R-:W-:Y:S01]  /*16580*/  VIADDMNMX R0, R2, R0, R7, PT ;  /* 0x0000000002007246 */ /* 0x020fe20003800107 */
        /* <DEDUP_REMOVED lines=10> */
[----:B-12---:R-:W1:Y:S01]  /*16630*/  LDC.64 R4, c[0x0][0xd60] ;  /* 0x00035800ff047b82 */ /* 0x006e620000000a00 */
[----:B------:R-:W3:Y:S08]  /*16640*/  FLO.U32 R0, UR4 ;  /* 0x0000000400007d00 */ /* 0x000ef000080e0000 */
[----:B------:R-:W1:Y:S01]  /*16650*/  POPC R2, UR4 ;  /* 0x0000000400027d09 */ /* 0x000e620008000000 */
[----:B---3--:R-:W-:-:S13]  /*16660*/  ISETP.EQ.U32.AND P0, PT, R0, R3, PT ;  /* 0x000000030000720c */ /* 0x008fda0003f02070 */
[----:B-1----:R-:W2:Y:S01]  /*16670*/  @P0 ATOMG.E.ADD.STRONG.GPU PT, R5, desc[UR60][R4.64], R2 ;  /* 0x00000002040509a8 */ /* 0x002ea200081ee1fc */
[----:B------:R-:W1:Y:S02]  /*16680*/  S2R R3, SR_LTMASK ;  /* 0x0000000000037919 */ /* 0x000e640000003900 */
[----:B-1----:R-:W-:-:S06]  /*16690*/  LOP3.LUT R3, R3, UR4, RZ, 0xc0, !PT ;  /* 0x0000000403037c12 */ /* 0x002fcc000f8ec0ff */
[----:B------:R-:W1:Y:S01]  /*166a0*/  POPC R3, R3 ;  /* 0x0000000300037309 */ /* 0x000e620000000000 */
[----:B--2---:R-:W1:Y:S02]  /*166b0*/  SHFL.IDX PT, R0, R5, R0, 0x1f ;  /* 0x00001f0005007589 */ /* 0x004e6400000e0000 */
[----:B-1----:R-:W-:-:S05]  /*166c0*/  IADD3 R0, R0, UR38, R3 ;  /* 0x0000002600007c10 */ /* 0x002fca000fffe003 */
[----:B------:R4:W-:Y:S01]  /*166d0*/  STL [R1], R0 ;  /* 0x0000000001007387 */ /* 0x0009e20000100800 */
[----:B------:R-:W-:Y:S05]  /*166e0*/  BRA `(.L_x_10396) ;  /* 0x0000004800a07947 */ /* 0x000fea0003800000 */
.L_x_10395:
        /* <DEDUP_REMOVED lines=8> */
[----:B-12---:R-:W-:Y:S02]  /*16770*/  IMAD.U32 R4, RZ, RZ, UR6 ;  /* 0x00000006ff047e24 */ /* 0x006fe4000f8e00ff */
        /* <DEDUP_REMOVED lines=11> */
.L_x_10398:
[----:B------:R-:W-:Y:S05]  /*16830*/  BSYNC B6 ;  /* 0x0000000000067941 */ /* 0x000fea0003800000 */
.L_x_10397:
        /* <DEDUP_REMOVED lines=9> */
[----:B-12---:R-:W-:Y:S02]  /*168d0*/  IMAD.U32 R4, RZ, RZ, UR6 ;  /* 0x00000006ff047e24 */ /* 0x006fe4000f8e00ff */
[----:B------:R-:W-:Y:S02]  /*168e0*/  IMAD.U32 R5, RZ, RZ, UR7 ;  /* 0x00000007ff057e24 */ /* 0x000fe4000f8e00ff */
[----:B------:R-:W-:Y:S02]  /*168f0*/  IMAD.U32 R6, RZ, RZ, UR8 ;  /* 0x00000008ff067e24 */ /* 0x000fe4000f8e00ff */
[----:B------:R-:W-:-:S02]  /*16900*/  IMAD.U32 R7, RZ, RZ, UR9 ;  /* 0x00000009ff077e24 */ /* 0x000fc4000f8e00ff */
[----:B------:R-:W-:Y:S02]  /*16910*/  IMAD.U32 R10, RZ, RZ, UR4 ;  /* 0x00000004ff0a7e24 */ /* 0x000fe4000f8e00ff */
[----:B------:R-:W-:Y:S02]  /*16920*/  IMAD.U32 R11, RZ, RZ, UR5 ;  /* 0x00000005ff0b7e24 */ /* 0x000fe4000f8e00ff */
[----:B------:R-:W-:Y:S02]  /*16930*/  IMAD.MOV.U32 R8, RZ, RZ, 0x70 ;  /* 0x00000070ff087424 */ /* 0x000fe400078e00ff */
[----:B0-----:R-:W-:Y:S02]  /*16940*/  IMAD.MOV.U32 R12, RZ, RZ, 0x1 ;  /* 0x00000001ff0c7424 */ /* 0x001fe400078e00ff */
[----:B---3--:R-:W-:-:S07]  /*16950*/  IMAD.MOV.U32 R13, RZ, RZ, RZ ;  /* 0x000000ffff0d7224 */ /* 0x008fce00078e00ff */
[----:B------:R-:W-:-:S07]  /*16960*/  LEPC R20, `(.L_x_10401) ;  /* 0x000000001014794e */ /* 0x000fce0000000000 */
[----:B----4-:R-:W-:Y:S05]  /*16970*/  CALL.ABS.NOINC R2 ;  /* 0x0000000002007343 */ /* 0x010fea0003c00000 */
.L_x_10401:
        /* <DEDUP_REMOVED lines=16> */
.L_x_10400:
[----:B------:R-:W-:Y:S05]  /*16a80*/  BSYNC B6 ;  /* 0x0000000000067941 */ /* 0x000fea0003800000 */
.L_x_10399:
[----:B-12---:R-:W2:Y:S01]  /*16a90*/  LDL.LU R4, [R1+0x24] ;  /* 0x0000240001047983 */ /* 0x006ea20000300800 */
        /* <DEDUP_REMOVED lines=23> */
.L_x_10578:
        /* <DEDUP_REMOVED lines=11> */
.L_x_10581:
        /* <DEDUP_REMOVED lines=24> */
.L_x_10405:
[----:B-1----:R-:W2:Y:S01]  /*16e40*/  LDL R2, [R1+0x1c] ;  /* 0x00001c0001027983 */ /* 0x002ea20000100800 */
[----:B0-----:R-:W-:Y:S01]  /*16e50*/  IMAD R0, R19, 0x8, R18 ;  /* 0x0000000813007824 */ /* 0x001fe200078e0212 */
[----:B--2---:R-:W-:-:S04]  /*16e60*/  SHF.L.U32 R2, R2, 0x1f, RZ ;  /* 0x0000001f02027819 */ /* 0x004fc800000006ff */
[----:B------:R-:W0:Y:S02]  /*16e70*/  SYNCS.PHASECHK.TRANS64.TRYWAIT P0, [R0+URZ+0x32440], R2 ;  /* 0x03244002000075a7 */ /* 0x000e24000800017f */
[----:B0-----:R-:W-:Y:S05]  /*16e80*/  @!P0 BRA `(.L_x_10406) ;  /* 0x0000006800a88947 */ /* 0x001fea0003800000 */
.L_x_10582:
        /* <DEDUP_REMOVED lines=11> */
.L_x_10407:
        /* <DEDUP_REMOVED lines=24> */
.L_x_10403:
        /* <DEDUP_REMOVED lines=34> */
.L_x_10409:
[----:B------:R-:W-:Y:S05]  /*172e0*/  BSYNC B6 ;  /* 0x0000000000067941 */ /* 0x000fea0003800000 */
.L_x_10408:
[----:B------:R-:W2:Y:S01]  /*172f0*/  LDL.LU R5, [R1+0x4] ;  /* 0x0000040001057983 */ /* 0x000ea20000300800 */
        /* <DEDUP_REMOVED lines=63> */
[----:B------:R-:W0:Y:S01]  /*176f0*/  SHFL.IDX PT, R5, R3, RZ, 0x181f ;  /* 0x00181fff03057589 */ /* 0x000e2200000e0000 */
[----:B--2---:R-:W-:Y:S02]  /*17700*/  IMAD R0, R11, R8, RZ ;  /* 0x000000080b007224 */ /* 0x004fe400078e02ff */
[----:B------:R-:W-:-:S05]  /*17710*/  IMAD.IADD R11, R7, 0x1, R6 ;  /* 0x00000001070b7824 */ /* 0x000fca00078e0206 */
[C---:B------:R-:W-:Y:S01]  /*17720*/  ISETP.GE.AND P1, PT, R11.reuse, R0, PT ;  /* 0x000000000b00720c */ /* 0x040fe20003f26270 */
[----:B------:R-:W1:Y:S01]  /*17730*/  SHFL.IDX PT, R6, R3, 0x1, 0x181f ;  /* 0x00381f0003067f89 */ /* 0x000e6200000e0000 */
[----:B------:R-:W-:-:S03]  /*17740*/  VIADD R8, R11, 0x10 ;  /* 0x000000100b087836 */ /* 0x000fc60000000000 */
[----:B------:R-:W2:Y:S08]  /*17750*/  SHFL.IDX PT, R7, R2, 0x1, 0x181f ;  /* 0x00381f0002077f89 */ /* 0x000eb000000e0000 */
[----:B0-----:R-:W-:-:S05]  /*17760*/  @!P1 LEA R5, P3, R10, R5, 0x1 ;  /* 0x000000050a059211 */ /* 0x001fca00078608ff */
[----:B------:R-:W-:Y:S01]  /*17770*/  @!P1 IMAD.X R4, RZ, RZ, R4, P3 ;  /* 0x000000ffff049224 */ /* 0x000fe200018e0604 */
[----:B------:R-:W-:-:S04]  /*17780*/  ISETP.GE.AND P2, PT, R8, R0, PT ;  /* 0x000000000800720c */ /* 0x000fc80003f46270 */
[----:B------:R-:W-:-:S04]  /*17790*/  @!P1 LOP3.LUT R5, R5, R4, RZ, 0x3c, !PT ;  /* 0x0000000405059212 */ /* 0x000fc800078e3cff */
[----:B------:R-:W-:-:S04]  /*177a0*/  @!P1 LOP3.LUT R4, R5, R4, RZ, 0x3c, !PT ;  /* 0x0000000405049212 */ /* 0x000fc800078e3cff */
[----:B------:R-:W-:-:S05]  /*177b0*/  @!P1 LOP3.LUT R5, R5, R4, RZ, 0x3c, !PT ;  /* 0x0000000405059212 */ /* 0x000fca00078e3cff */
[----:B-----5:R1:W-:Y:S02]  /*177c0*/  @!P1 LDGSTS.E.BYPASS.LTC128B.128 [R9+0x18400], desc[UR60][R4.64], !P0 ;  /* 0x1840000004099fae */ /* 0x0203e4000c101d7c */
[----:B-1----:R-:W-:-:S05]  /*177d0*/  @!P2 LEA R5, P1, R10, R6, 0x1 ;  /* 0x000000060a05a211 */ /* 0x002fca00078208ff */
[----:B--2---:R-:W-:-:S05]  /*177e0*/  @!P2 IMAD.X R4, RZ, RZ, R7, P1 ;  /* 0x000000ffff04a224 */ /* 0x004fca00008e0607 */
[----:B------:R-:W-:-:S04]  /*177f0*/  @!P2 LOP3.LUT R5, R5, R4, RZ, 0x3c, !PT ;  /* 0x000000040505a212 */ /* 0x000fc800078e3cff */
[----:B------:R-:W-:-:S04]  /*17800*/  @!P2 LOP3.LUT R4, R5, R4, RZ, 0x3c, !PT ;  /* 0x000000040504a212 */ /* 0x000fc800078e3cff */
[----:B------:R-:W-:-:S05]  /*17810*/  @!P2 LOP3.LUT R5, R5, R4, RZ, 0x3c, !PT ;  /* 0x000000040505a212 */ /* 0x000fca00078e3cff */
[----:B------:R0:W-:Y:S04]  /*17820*/  @!P2 LDGSTS.E.BYPASS.LTC128B.128 [R9+0x18c00], desc[UR60][R4.64], !P0 ;  /* 0x18c000000409afae */ /* 0x0001e8000c101d7c */
[----:B------:R-:W-:Y:S04]  /*17830*/  STL [R1+0x4], R11 ;  /* 0x0000040b01007387 */ /* 0x000fe80000100800 */
[----:B0-----:R-:W0:Y:S04]  /*17840*/  SHFL.IDX PT, R4, R3, 0x2, 0x181f ;  /* 0x00581f0003047f89 */ /* 0x001e2800000e0000 */
[----:B------:R1:W-:Y:S04]  /*17850*/  STL [R1+0x60], R8 ;  /* 0x0000600801007387 */ /* 0x0003e80000100800 */
[----:B------:R-:W2:Y:S01]  /*17860*/  SHFL.IDX PT, R6, R2, 0x2, 0x181f ;  /* 0x00581f0002067f89 */ /* 0x000ea200000e0000 */
[----:B-1----:R-:W-:-:S05]  /*17870*/  VIADD R8, R11, 0x20 ;  /* 0x000000200b087836 */ /* 0x002fca0000000000 */
[----:B------:R-:W-:-:S13]  /*17880*/  ISETP.GE.AND P1, PT, R8, R0, PT ;  /* 0x000000000800720c */ /* 0x000fda0003f26270 */
[----:B0-----:R-:W-:-:S05]  /*17890*/  @!P1 LEA R5, P2, R10, R4, 0x1 ;  /* 0x000000040a059211 */ /* 0x001fca00078408ff */
[----:B--2---:R-:W-:-:S05]  /*178a0*/  @!P1 IMAD.X R4, RZ, RZ, R6, P2 ;  /* 0x000000ffff049224 */ /* 0x004fca00010e0606 */
[----:B------:R-:W-:-:S04]  /*178b0*/  @!P1 LOP3.LUT R5, R5, R4, RZ, 0x3c, !PT ;  /* 0x0000000405059212 */ /* 0x000fc800078e3cff */
[----:B------:R-:W-:-:S04]  /*178c0*/  @!P1 LOP3.LUT R4, R5, R4, RZ, 0x3c, !PT ;  /* 0x0000000405049212 */ /* 0x000fc800078e3cff */
[----:B------:R-:W-:-:S05]  /*178d0*/  @!P1 LOP3.LUT R5, R5, R4, RZ, 0x3c, !PT ;  /* 0x0000000405059212 */ /* 0x000fca00078e3cff */
[----:B------:R0:W-:Y:S01]  /*178e0*/  @!P1 LDGSTS.E.BYPASS.LTC128B.128 [R9+0x19400], desc[UR60][R4.64], !P0 ;  /* 0x1940000004099fae */ /* 0x0001e2000c101d7c */
[----:B------:R-:W-:-:S03]  /*178f0*/  VIADD R7, R11, 0x30 ;  /* 0x000000300b077836 */ /* 0x000fc60000000000 */
[----:B------:R-:W-:Y:S04]  /*17900*/  SHFL.IDX PT, R6, R2, 0x3, 0x181f ;  /* 0x00781f0002067f89 */ /* 0x000fe800000e0000 */
[----:B0-----:R-:W0:Y:S01]  /*17910*/  SHFL.IDX PT, R4, R3, 0x3, 0x181f ;  /* 0x00781f0003047f89 */ /* 0x001e2200000e0000 */
[----:B------:R-:W-:-:S13]  /*17920*/  ISETP.GE.AND P1, PT, R7, R0, PT ;  /* 0x000000000700720c */ /* 0x000fda0003f26270 */
[----:B0-----:R-:W-:-:S05]  /*17930*/  @!P1 LEA R5, P2, R10, R4, 0x1 ;  /* 0x000000040a059211 */ /* 0x001fca00078408ff */
[----:B------:R-:W-:-:S05]  /*17940*/  @!P1 IMAD.X R4, RZ, RZ, R6, P2 ;  /* 0x000000ffff049224 */ /* 0x000fca00010e0606 */
        /* <DEDUP_REMOVED lines=41> */
.L_x_10599:
        /* <DEDUP_REMOVED lines=12> */
.L_x_10411:
        /* <DEDUP_REMOVED lines=37> */
.L_x_10413:
[----:B------:R-:W-:Y:S05]  /*17ef0*/  BSYNC B6 ;  /* 0x0000000000067941 */ /* 0x000fea0003800000 */
.L_x_10412:
        /* <DEDUP_REMOVED lines=10> */
[----:B-1----:R-:W-:-:S05]  /*17fa0*/  IMAD.SHL.U32 R8, R8, 0x8, RZ ;  /* 0x0000000808087824 */ /* 0x002fca00078e00ff */
        /* <DEDUP_REMOVED lines=31> */
[----:B------:R-:W-:Y:S01]  /*181a0*/  ISETP.GE.AND P2, PT, R10, UR4, PT ;  /* 0x000000040a007c0c */ /* 0x000fe2000bf46270 */
[----:B------:R-:W-:Y:S01]  /*181b0*/  IMAD R4, R4, UR5, R0 ;  /* 0x0000000504047c24 */ /* 0x000fe2000f8e0200 */
[----:B------:R-:W-:Y:S02]  /*181c0*/  LEA R0, P4, R2, UR6, 0x1 ;  /* 0x0000000602007c11 */ /* 0x000fe4000f8808ff */
[----:B------:R-:W-:Y:S01]  /*181d0*/  ISETP.GE.AND P1, PT, R9, UR4, PT ;  /* 0x0000000409007c0c */ /* 0x000fe2000bf26270 */
[----:B------:R-:W-:Y:S01]  /*181e0*/  IMAD.IADD R4, R3, 0x1, R4 ;  /* 0x0000000103047824 */ /* 0x000fe200078e0204 */
[----:B------:R-:W-:-:S04]  /*181f0*/  ISETP.GE.AND P0, PT, R8, UR4, PT ;  /* 0x0000000408007c0c */ /* 0x000fc8000bf06270 */
[----:B------:R-:W-:Y:S01]  /*18200*/  LEA.HI.X R2, R2, UR7, R4, 0x1, P4 ;  /* 0x0000000702027c11 */ /* 0x000fe2000a0f0c04 */
[----:B0-----:R-:W-:-:S05]  /*18210*/  IMAD.SHL.U32 R7, R7, 0x8, RZ ;  /* 0x0000000807077824 */ /* 0x001fca00078e00ff */
[----:B------:R-:W-:-:S04]  /*18220*/  LOP3.LUT R7, R7, 0x38, RZ, 0xc0, !PT ;  /* 0x0000003807077812 */ /* 0x000fc800078ec0ff */
[----:B------:R-:W-:Y:S01]  /*18230*/  ISETP.GE.AND P3, PT, R7, UR4, PT ;  /* 0x0000000407007c0c */ /* 0x000fe2000bf66270 */
[----:B------:R-:W-:-:S03]  /*18240*/  UMOV UR4, 0xffffffff ;  /* 0xffffffff00047882 */ /* 0x000fc60000000000 */
[----:B------:R-:W-:Y:S09]  /*18250*/  BRA.DIV UR4, `(.L_x_10414) ;  /* 0x0000006204987947 */ /* 0x000ff2000b800000 */
[----:B------:R-:W2:Y:S04]  /*18260*/  LDL.LU R9, [R1+0x4c] ;  /* 0x00004c0001097983 */ /* 0x000ea80000300800 */
[----:B------:R-:W3:Y:S04]  /*18270*/  LDL.LU R5, [R1+0x4] ;  /* 0x0000040001057983 */ /* 0x000ee80000300800 */
[----:B------:R-:W4:Y:S04]  /*18280*/  LDL.LU R4, [R1+0x60] ;  /* 0x0000600001047983 */ /* 0x000f280000300800 */
[----:B------:R-:W5:Y:S04]  /*18290*/  LDL.LU R10, [R1+0x64] ;  /* 0x00006400010a7983 */ /* 0x000f680000300800 */
[----:B------:R-:W5:Y:S01]  /*182a0*/  LDL R8, [R1+0x14] ;  /* 0x0000140001087983 */ /* 0x000f620000100800 */
        /* <DEDUP_REMOVED lines=12> */
[----:B------:R-:W-:Y:S01]  /*18370*/  @!PT LDS RZ, [RZ] ;  /* 0x00000000fffff984 */ /* 0x000fe20000000800 */
[----:B-----5:R-:W-:Y:S04]  /*18380*/  @!P5 LDGSTS.E.BYPASS.LTC128B.128 [R8+0x22400], desc[UR60][R4.64], !P3 ;  /* 0x224000000408dfae */ /* 0x020fe8000d901d7c */
[----:B------:R-:W-:Y:S04]  /*18390*/  @!P5 LDGSTS.E.BYPASS.LTC128B.128 [R8+0x26400], desc[UR60][R4.64+0x80], !P2 ;  /* 0x264000800408dfae */ /* 0x000fe8000d101d7c */
[----:B------:R-:W-:Y:S04]  /*183a0*/  @!P5 LDGSTS.E.BYPASS.LTC128B.128 [R8+0x2a400], desc[UR60][R4.64+0x100], !P1 ;  /* 0x2a4001000408dfae */ /* 0x000fe8000c901d7c */
[----:B------:R0:W-:Y:S04]  /*183b0*/  @!P5 LDGSTS.E.BYPASS.LTC128B.128 [R8+0x2e400], desc[UR60][R4.64+0x180], !P0 ;  /* 0x2e4001800408dfae */ /* 0x0001e8000c101d7c */
[----:B------:R-:W-:Y:S04]  /*183c0*/  SHFL.IDX PT, R6, R2, 0x1, 0x181f ;  /* 0x00381f0002067f89 */ /* 0x000fe800000e0000 */
[----:B0-----:R-:W0:Y:S02]  /*183d0*/  SHFL.IDX PT, R5, R0, 0x1, 0x181f ;  /* 0x00381f0000057f89 */ /* 0x001e2400000e0000 */
[----:B0-----:R-:W-:-:S05]  /*183e0*/  @!P4 LEA R5, P6, R7, R5, 0x1 ;  /* 0x000000050705c211 */ /* 0x001fca00078c08ff */
[----:B------:R-:W-:-:S05]  /*183f0*/  @!P4 IMAD.X R4, RZ, RZ, R6, P6 ;  /* 0x000000ffff04c224 */ /* 0x000fca00030e0606 */
[----:B------:R-:W-:-:S04]  /*18400*/  @!P4 LOP3.LUT R5, R5, R4, RZ, 0x3c, !PT ;  /* 0x000000040505c212 */ /* 0x000fc800078e3cff */
[----:B------:R-:W-:-:S04]  /*18410*/  @!P4 LOP3.LUT R4, R5, R4, RZ, 0x3c, !PT ;  /* 0x000000040504c212 */ /* 0x000fc800078e3cff */
[----:B------:R-:W-:-:S05]  /*18420*/  @!P4 LOP3.LUT R5, R5, R4, RZ, 0x3c, !PT ;  /* 0x000000040505c212 */ /* 0x000fca00078e3cff */
        /* <DEDUP_REMOVED lines=10> */
[----:B------:R-:W-:-:S04]  /*184d0*/  @!P4 LOP3.LUT R5, R5, R4, RZ, 0x3c, !PT ;  /* 0x000000040505c212 */ /* 0x000fc800078e3cff */
[----:B------:R-:W-:-:S04]  /*184e0*/  @!P4 LOP3.LUT R4, R5, R4, RZ, 0x3c, !PT ;  /* 0x000000040504c212 */ /* 0x000fc800078e3cff */
[----:B------:R-:W-:-:S05]  /*184f0*/  @!P4 LOP3.LUT R5, R5, R4, RZ, 0x3c, !PT ;  /* 0x000000040505c212 */ /* 0x000fca00078e3cff */
        /* <DEDUP_REMOVED lines=46> */
[----:B------:R-:W-:-:S05]  /*187e0*/  @!P4 IMAD.X R4, RZ, RZ, R6, P5 ;  /* 0x000000ffff04c224 */ /* 0x000fca00028e0606 */
[----:B------:R-:W-:-:S04]  /*187f0*/  @!P4 LOP3.LUT R5, R5, R4, RZ, 0x3c, !PT ;  /* 0x000000040505c212 */ /* 0x000fc800078e3cff */
[----:B------:R-:W-:-:S04]  /*18800*/  @!P4 LOP3.LUT R4, R5, R4, RZ, 0x3c, !PT ;  /* 0x000000040504c212 */ /* 0x000fc800078e3cff */
[----:B------:R-:W-:Y:S01]  /*18810*/  @!P4 LOP3.LUT R5, R5, R4, RZ, 0x3c, !PT ;  /* 0x000000040505c212 */ /* 0x000fe200078e3cff */
[----:B------:R0:W2:Y:S04]  /*18820*/  SHFL.IDX PT, R6, R2, 0x7, 0x181f ;  /* 0x00f81f0002067f89 */ /* 0x0000a800000e0000 */
[----:B------:R0:W-:Y:S04]  /*18830*/  @!P4 LDGSTS.E.BYPASS.LTC128B.128 [R8+0x25400], desc[UR60][R4.64], !P3 ;  /* 0x254000000408cfae */ /* 0x0001e8000d901d7c */
[----:B------:R0:W-:Y:S04]  /*18840*/  @!P4 LDGSTS.E.BYPASS.LTC128B.128 [R8+0x29400], desc[UR60][R4.64+0x80], !P2 ;  /* 0x294000800408cfae */ /* 0x0001e8000d101d7c */
[----:B------:R0:W-:Y:S04]  /*18850*/  @!P4 LDGSTS.E.BYPASS.LTC128B.128 [R8+0x2d400], desc[UR60][R4.64+0x100], !P1 ;  /* 0x2d4001000408cfae */ /* 0x0001e8000c901d7c */
[----:B-1----:R0:W-:Y:S02]  /*18860*/  @!P4 LDGSTS.E.BYPASS.LTC128B.128 [R8+0x31400], desc[UR60][R4.64+0x180], !P0 ;  /* 0x314001800408cfae */ /* 0x0021e4000c101d7c */
.L_x_10617:
[----:B0-----:R-:W3:Y:S01]  /*18870*/  LDL.LU R2, [R1+0x7c] ;  /* 0x00007c0001027983 */ /* 0x001ee20000300800 */
[----:B------:R-:W-:Y:S01]  /*18880*/  BSSY B0, `(.L_x_10415) ;  /* 0x000000d000007945 */ /* 0x000fe20003800000 */
[----:B---3--:R-:W-:-:S13]  /*18890*/  ISETP.GE.AND P4, PT, R2, R3, PT ;  /* 0x000000030200720c */ /* 0x008fda0003f86270 */
[----:B------:R-:W-:Y:S05]  /*188a0*/  @P4 BRA `(.L_x_10416) ;  /* 0x0000000000284947 */ /* 0x000fea0003800000 */
[----:B-1----:R-:W3:Y:S01]  /*188b0*/  LDL R4, [R1+0x14] ;  /* 0x0000140001047983 */ /* 0x002ee20000100800 */
        /* <DEDUP_REMOVED lines=9> */
.L_x_10416:
[----:B------:R-:W-:Y:S05]  /*18950*/  BSYNC B0 ;  /* 0x0000000000007941 */ /* 0x000fea0003800000 */
.L_x_10415:
[----:B------:R-:W-:Y:S01]  /*18960*/  NOP ;  /* 0x0000000000007918 */ /* 0x000fe20000000000 */
[----:B------:R-:W-:-:S13]  /*18970*/  PLOP3.LUT P0, PT, PT, PT, PT, 0x80, 0x0 ;  /* 0x000000000000781c */ /* 0x000fda0003f0f070 */
.L_x_10417:
        /* <DEDUP_REMOVED lines=18> */
.L_x_10618:
[----:B------:R-:W-:Y:S05]  /*18aa0*/  BSYNC B0 ;  /* 0x0000000000007941 */ /* 0x000fea0003800000 */
.L_x_10418:
[----:B------:R-:W3:Y:S01]  /*18ab0*/  LDL R2, [R1+0x18] ;  /* 0x0000180001027983 */ /* 0x000ee20000100800 */
[----:B------:R-:W-:Y:S01]  /*18ac0*/  BSSY B0, `(.L_x_10420) ;  /* 0x000005a000007945 */ /* 0x000fe20003800000 */
[----:B---3--:R-:W-:-:S13]  /*18ad0*/  LOP3.LUT P0, RZ, R2, 0x1, RZ, 0xc0, !PT ;  /* 0x0000000102ff7812 */ /* 0x008fda000780c0ff */
[----:B------:R-:W-:Y:S05]  /*18ae0*/  @!P0 BRA `(.L_x_10421) ;  /* 0x00000004005c8947 */ /* 0x000fea0003800000 */
[----:B-1----:R-:W0:Y:S01]  /*18af0*/  LDL R4, [R1+0x1c] ;  /* 0x00001c0001047983 */ /* 0x002e220000100800 */
        /* <DEDUP_REMOVED lines=8> */
.L_x_10619:
[----:B------:R-:W-:Y:S05]  /*18b80*/  BSYNC B1 ;  /* 0x0000000000017941 */ /* 0x000fea0003800000 */
.L_x_10422:
        /* <DEDUP_REMOVED lines=9> */
.L_x_10425:
[----:B------:R-:W-:Y:S05]  /*18c20*/  BSYNC B1 ;  /* 0x0000000000017941 */ /* 0x000fea0003800000 */
.L_x_10424:
        /* <DEDUP_REMOVED lines=12> */
.L_x_10426:
        /* <DEDUP_REMOVED lines=15> */
.L_x_10427:
        /* <DEDUP_REMOVED lines=15> */
.L_x_10428:
        /* <DEDUP_REMOVED lines=15> */
.L_x_10429:
        /* <DEDUP_REMOVED lines=10> */
.L_x_10421:
[----:B------:R-:W-:Y:S05]  /*19060*/  BSYNC B0 ;  /* 0x0000000000007941 */ /* 0x000fea0003800000 */
.L_x_10420:
[----:B-1----:R-:W0:Y:S04]  /*19070*/  LDL R4, [R1+0x50] ;  /* 0x0000500001047983 */ /* 0x002e280000100800 */
        /* <DEDUP_REMOVED lines=8> */
[----:B------:R-:W-:Y:S01]  /*19100*/  BSSY B2, `(.L_x_10432) ;  /* 0x00000a9000027945 */ /* 0x000fe20003800000 */
[----:B---3--:R-:W-:-:S04]  /*19110*/  VIADD R2, R7, 0x1 ;  /* 0x0000000107027836 */ /* 0x008fc80000000000 */
[----:B--2---:R-:W-:-:S05]  /*19120*/  IMAD R2, R2, R6, RZ ;  /* 0x0000000602027224 */ /* 0x004fca00078e02ff */
        /* <DEDUP_REMOVED lines=42> */
.L_x_10436:
        /* <DEDUP_REMOVED lines=8> */
.L_x_10620:
[----:B------:R-:W-:Y:S05]  /*19450*/  BSYNC B3 ;  /* 0x0000000000037941 */ /* 0x000fea0003800000 */
.L_x_10437:
        /* <DEDUP_REMOVED lines=9> */
.L_x_10440:
[----:B------:R-:W-:Y:S05]  /*194f0*/  BSYNC B3 ;  /* 0x0000000000037941 */ /* 0x000fea0003800000 */
.L_x_10439:
        /* <DEDUP_REMOVED lines=12> */
.L_x_10441:
        /* <DEDUP_REMOVED lines=13> */
.L_x_10621:
[----:B------:R-:W-:Y:S05]  /*19690*/  BSYNC B3 ;  /* 0x0000000000037941 */ /* 0x000fea0003800000 */
.L_x_10442:
        /* <DEDUP_REMOVED lines=11> */
.L_x_10445:
[----:B------:R-:W-:Y:S05]  /*19750*/  BSYNC B3 ;  /* 0x0000000000037941 */ /* 0x000fea0003800000 */
.L_x_10444:
        /* <DEDUP_REMOVED lines=9> */
.L_x_10446:
        /* <DEDUP_REMOVED lines=15> */
.L_x_10447:
        /* <DEDUP_REMOVED lines=15> */
.L_x_10448:
        /* <DEDUP_REMOVED lines=15> */
.L_x_10449:
        /* <DEDUP_REMOVED lines=10> */
.L_x_10435:
[----:B------:R-:W-:Y:S05]  /*19b60*/  BSYNC B1 ;  /* 0x0000000000017941 */ /* 0x000fea0003800000 */
.L_x_10434:
[----:B------:R-:W2:Y:S02]  /*19b70*/  LDL.LU R5, [R1+0x50] ;  /* 0x0000500001057983 */ /* 0x000ea40000300800 */
[----:B--2---:R-:W-:-:S07]  /*19b80*/  VIADD R0, R5, 0xfffffffd ;  /* 0xfffffffd05007836 */ /* 0x004fce0000000000 */
.L_x_10433:
[----:B------:R-:W-:Y:S05]  /*19b90*/  BSYNC B2 ;  /* 0x0000000000027941 */ /* 0x000fea0003800000 */
.L_x_10432:
[----:B------:R-:W-:Y:S01]  /*19ba0*/  VIADD R8, R8, 0xfffffffe ;  /* 0xfffffffe08087836 */ /* 0x000fe20000000000 */
[----:B------:R-:W-:-:S04]  /*19bb0*/  LOP3.LUT R4, RZ, R4, RZ, 0x33, !PT ;  /* 0x00000004ff047212 */ /* 0x000fc800078e33ff */
[----:B------:R-:W-:-:S13]  /*19bc0*/  ISETP.NE.AND P0, PT, R8, R4, PT ;  /* 0x000000040800720c */ /* 0x000fda0003f05270 */
[----:B------:R-:W-:Y:S05]  /*19bd0*/  @!P0 BRA `(.L_x_10431) ;  /* 0x0000001000f88947 */ /* 0x000fea0003800000 */
.L_x_10482:
        /* <DEDUP_REMOVED lines=35> */
.L_x_10452:
        /* <DEDUP_REMOVED lines=8> */
.L_x_10622:
[----:B------:R-:W-:Y:S05]  /*19e90*/  BSYNC B2 ;  /* 0x0000000000027941 */ /* 0x000fea0003800000 */
.L_x_10453:
        /* <DEDUP_REMOVED lines=9> */
.L_x_10456:
[----:B------:R-:W-:Y:S05]  /*19f30*/  BSYNC B2 ;  /* 0x0000000000027941 */ /* 0x000fea0003800000 */
.L_x_10455:
        /* <DEDUP_REMOVED lines=12> */
.L_x_10457:
        /* <DEDUP_REMOVED lines=13> */
.L_x_10623:
[----:B------:R-:W-:Y:S05]  /*1a0d0*/  BSYNC B2 ;  /* 0x0000000000027941 */ /* 0x000fea0003800000 */
.L_x_10458:
        /* <DEDUP_REMOVED lines=11> */
.L_x_10461:
[----:B------:R-:W-:Y:S05]  /*1a190*/  BSYNC B2 ;  /* 0x0000000000027941 */ /* 0x000fea0003800000 */
.L_x_10460:
        /* <DEDUP_REMOVED lines=9> */
.L_x_10462:
        /* <DEDUP_REMOVED lines=15> */
.L_x_10463:
        /* <DEDUP_REMOVED lines=15> */
.L_x_10464:
        /* <DEDUP_REMOVED lines=15> */
.L_x_10465:
        /* <DEDUP_REMOVED lines=10> */
.L_x_10451:
[----:B------:R-:W-:Y:S05]  /*1a5a0*/  BSYNC B1 ;  /* 0x0000000000017941 */ /* 0x000fea0003800000 */
.L_x_10450:
        /* <DEDUP_REMOVED lines=35> */
.L_x_10468:
        /* <DEDUP_REMOVED lines=8> */
.L_x_10624:
[----:B------:R-:W-:Y:S05]  /*1a860*/  BSYNC B2 ;  /* 0x0000000000027941 */ /* 0x000fea0003800000 */
.L_x_10469:
        /* <DEDUP_REMOVED lines=9> */
.L_x_10472:
[----:B------:R-:W-:Y:S05]  /*1a900*/  BSYNC B2 ;  /* 0x0000000000027941 */ /* 0x000fea0003800000 */
.L_x_10471:
        /* <DEDUP_REMOVED lines=12> */
.L_x_10473:
        /* <DEDUP_REMOVED lines=13> */
.L_x_10625:
[----:B------:R-:W-:Y:S05]  /*1aaa0*/  BSYNC B2 ;  /* 0x0000000000027941 */ /* 0x000fea0003800000 */
.L_x_10474:
        /* <DEDUP_REMOVED lines=11> */
.L_x_10477:
[----:B------:R-:W-:Y:S05]  /*1ab60*/  BSYNC B2 ;  /* 0x0000000000027941 */ /* 0x000fea0003800000 */
.L_x_10476:
        /* <DEDUP_REMOVED lines=9> */
.L_x_10478:
        /* <DEDUP_REMOVED lines=15> */
.L_x_10479:
        /* <DEDUP_REMOVED lines=15> */
.L_x_10480:
        /* <DEDUP_REMOVED lines=15> */
.L_x_10481:
        /* <DEDUP_REMOVED lines=10> */
.L_x_10467:
[----:B------:R-:W-:Y:S05]  /*1af70*/  BSYNC B1 ;  /* 0x0000000000017941 */ /* 0x000fea0003800000 */
.L_x_10466:
[----:B------:R-:W2:Y:S01]  /*1af80*/  LDL R5, [R1+0x2c] ;  /* 0x00002c0001057983 */ /* 0x000ea20000100800 */
[----:B------:R-:W-:Y:S01]  /*1af90*/  VIADD R0, R0, 0xfffffffe ;  /* 0xfffffffe00007836 */ /* 0x000fe20000000000 */
[----:B--2---:R-:W-:-:S13]  /*1afa0*/  ISETP.GT.AND P0, PT, R6, R5, PT ;  /* 0x000000050600720c */ /* 0x004fda0003f04270 */
[----:B------:R-:W-:Y:S05]  /*1afb0*/  @P0 BRA `(.L_x_10482) ;  /* 0xffffffec00080947 */ /* 0x000fea000383ffff */
.L_x_10431:
[----:B------:R-:W-:Y:S05]  /*1afc0*/  BSYNC B0 ;  /* 0x0000000000007941 */ /* 0x000fea0003800000 */
.L_x_10430:
[----:B------:R-:W3:Y:S01]  /*1afd0*/  LDL.LU R2, [R1+0x1c] ;  /* 0x00001c0001027983 */ /* 0x000ee20000300800 */
[----:B------:R-:W1:Y:S01]  /*1afe0*/  S2R R3, SR_TID.X ;  /* 0x0000000000037919 */ /* 0x000e620000002100 */
[----:B------:R-:W-:-:S05]  /*1aff0*/  VIADD R19, R19, 0x1 ;  /* 0x0000000113137836 */ /* 0x000fca0000000000 */
[----:B------:R-:W-:-:S04]  /*1b000*/  ISETP.NE.AND P0, PT, R19, 0x2, PT ;  /* 0x000000021300780c */ /* 0x000fc80003f05270 */
[----:B------:R-:W-:Y:S01]  /*1b010*/  SEL R0, RZ, 0x1, P0 ;  /* 0x00000001ff007807 */ /* 0x000fe20000000000 */
[----:B------:R-:W-:Y:S01]  /*1b020*/  BSSY B0, `(.L_x_10483) ;  /* 0x0000013000007945 */ /* 0x000fe20003800000 */
[----:B-1----:R-:W-:-:S04]  /*1b030*/  LOP3.LUT R3, R3, 0x7f, RZ, 0xc0, !PT ;  /* 0x0000007f03037812 */ /* 0x002fc800078ec0ff */
[----:B------:R-:W-:Y:S02]  /*1b040*/  ISETP.NE.AND P1, PT, R3, RZ, PT ;  /* 0x000000ff0300720c */ /* 0x000fe40003f25270 */
[----:B---3--:R-:W-:-:S05]  /*1b050*/  LOP3.LUT R2, R2, R0, RZ, 0x3c, !PT ;  /* 0x0000000002027212 */ /* 0x008fca00078e3cff */
[----:B------:R1:W-:Y:S06]  /*1b060*/  STL [R1+0x1c], R2 ;  /* 0x00001c0201007387 */ /* 0x0003ec0000100800 */
[----:B------:R-:W-:Y:S05]  /*1b070*/  @P1 BRA `(.L_x_10484) ;  /* 0x0000000000341947 */ /* 0x000fea0003800000 */
[----:B------:R-:W3:Y:S01]  /*1b080*/  S2R R3, SR_LANEID ;  /* 0x0000000000037919 */ /* 0x000ee20000000000 */
[----:B------:R-:W-:Y:S01]  /*1b090*/  VOTEU.ANY UR4, UPT, PT ;  /* 0x0000000000047886 */ /* 0x000fe200038e0100 */
[----:B------:R-:W4:Y:S01]  /*1b0a0*/  LDC.64 R4, c[0x0][0xd60] ;  /* 0x00035800ff047b82 */ /* 0x000f220000000a00 */
[----:B------:R-:W3:Y:S08]  /*1b0b0*/  FLO.U32 R0, UR4 ;  /* 0x0000000400007d00 */ /* 0x000ef000080e0000 */
[----:B-1----:R-:W4:Y:S01]  /*1b0c0*/  POPC R2, UR4 ;  /* 0x0000000400027d09 */ /* 0x002f220008000000 */
[----:B---3--:R-:W-:-:S13]  /*1b0d0*/  ISETP.EQ.U32.AND P1, PT, R0, R3, PT ;  /* 0x000000030000720c */ /* 0x008fda0003f22070 */
[----:B----4-:R-:W3:Y:S01]  /*1b0e0*/  @P1 ATOMG.E.ADD.STRONG.GPU PT, R5, desc[UR60][R4.64], R2 ;  /* 0x00000002040519a8 */ /* 0x010ee200081ee1fc */
[----:B------:R-:W1:Y:S02]  /*1b0f0*/  S2R R3, SR_LTMASK ;  /* 0x0000000000037919 */ /* 0x000e640000003900 */
[----:B-1----:R-:W-:-:S06]  /*1b100*/  LOP3.LUT R3, R3, UR4, RZ, 0xc0, !PT ;  /* 0x0000000403037c12 */ /* 0x002fcc000f8ec0ff */
[----:B------:R-:W1:Y:S01]  /*1b110*/  POPC R3, R3 ;  /* 0x0000000300037309 */ /* 0x000e620000000000 */
[----:B---3--:R-:W1:Y:S02]  /*1b120*/  SHFL.IDX PT, R0, R5, R0, 0x1f ;  /* 0x00001f0005007589 */ /* 0x008e6400000e0000 */
[----:B-1----:R-:W-:-:S05]  /*1b130*/  IADD3 R0, R0, UR38, R3 ;  /* 0x0000002600007c10 */ /* 0x002fca000fffe003 */
[----:B------:R3:W-:Y:S02]  /*1b140*/  STL [R1], R0 ;  /* 0x0000000001007387 */ /* 0x0007e40000100800 */
.L_x_10484:
[----:B------:R-:W-:Y:S05]  /*1b150*/  BSYNC B0 ;  /* 0x0000000000007941 */ /* 0x000fea0003800000 */
.L_x_10483:
[----:B------:R-:W-:-:S07]  /*1b160*/  SEL R19, R19, RZ, P0 ;  /* 0x000000ff13137207 */ /* 0x000fce0000000000 */
.L_x_10396:
[----:B------:R-:W-:Y:S05]  /*1b170*/  BSYNC B7 ;  /* 0x0000000000077941 */ /* 0x000fea0003800000 */
.L_x_10394:
        /* <DEDUP_REMOVED lines=9> */
[----:B-12---:R-:W1:Y:S04]  /*1b210*/  LDS.128 R4, [R18+0x324d0] ;  /* 0x0324d00012047984 */ /* 0x006e680000000c00 */
[----:B-1----:R1:W-:Y:S04]  /*1b220*/  STL.64 [R1], R4 ;  /* 0x0000000401007387 */ /* 0x0023e80000100a00 */
[----:B------:R1:W-:Y:S01]  /*1b230*/  STL.64 [R1+0x8], R6 ;  /* 0x0000080601007387 */ /* 0x0003e20000100a00 */
[----:B------:R-:W-:Y:S06]  /*1b240*/  BAR.ARV 0x4, 0x180 ;  /* 0x0106000000007b1d */ /* 0x000fec0000002000 */
[----:B------:R-:W-:Y:S05]  /*1b250*/  BRA `(.L_x_10486) ;  /* 0x0000000c00247947 */ /* 0x000fea0003800000 */
.L_x_10485:
[----:B------:R-:W3:Y:S01]  /*1b260*/  S2R R16, SR_TID.X ;  /* 0x0000000000107919 */ /* 0x000ee20000002100 */
[----:B------:R-:W-:Y:S01]  /*1b270*/  UMOV UR4, 0xffffffff ;  /* 0xffffffff00047882 */ /* 0x000fe20000000000 */
[----:B---3--:R-:W-:-:S04]  /*1b280*/  LOP3.LUT R16, R16, 0x1f, RZ, 0xc0, !PT ;  /* 0x0000001f10107812 */ /* 0x008fc800078ec0ff */
[----:B------:R-:W-:Y:S01]  /*1b290*/  ISETP.NE.AND P0, PT, R16, 0x1f, PT ;  /* 0x0000001f1000780c */ /* 0x000fe20003f05270 */
[----:B------:R-:W-:-:S12]  /*1b2a0*/  BRA.DIV UR4, `(.L_x_10487) ;  /* 0x00000042049c7947 */ /* 0x000fd8000b800000 */
[----:B-1----:R-:W3:Y:S01]  /*1b2b0*/  LDL.LU R2, [R1] ;  /* 0x0000000001027983 */ /* 0x002ee20000300800 */
[----:B------:R-:W-:-:S03]  /*1b2c0*/  ULDC UR4, c[0x0][0xd3c] ;  /* 0x00034f0000047ab9 */ /* 0x000fc60000000800 */
[----:B------:R-:W4:Y:S01]  /*1b2d0*/  LDL R3, [R1+0xc] ;  /* 0x00000c0001037983 */ /* 0x000f220000100800 */
[----:B---3--:R-:W-:Y:S02]  /*1b2e0*/  IMAD.MOV.U32 R10, RZ, RZ, R2 ;  /* 0x000000ffff0a7224 */ /* 0x008fe400078e0002 */
[----:B----4-:R-:W-:-:S05]  /*1b2f0*/  IMAD.IADD R0, R3, 0x1, R16 ;  /* 0x0000000103007824 */ /* 0x010fca00078e0210 */
        /* <DEDUP_REMOVED lines=36> */
.L_x_10635:
[----:B------:R-:W-:Y:S02]  /*1b540*/  ULDC UR4, c[0x0][0xd38] ;  /* 0x00034e0000047ab9 */ /* 0x000fe40000000800 */
[----:B------:R-:W-:-:S04]  /*1b550*/  IMAD.U32 R3, RZ, RZ, UR4 ;  /* 0x00000004ff037e24 */ /* 0x000fc8000f8e00ff */
[----:B-1----:R-:W-:-:S04]  /*1b560*/  IMAD R9, R9, R3, RZ ;  /* 0x0000000309097224 */ /* 0x002fc800078e02ff */
[----:B------:R-:W-:-:S05]  /*1b570*/  IMAD.IADD R4, R4, 0x1, R9 ;  /* 0x0000000104047824 */ /* 0x000fca00078e0209 */
[----:B------:R-:W-:-:S13]  /*1b580*/  ISETP.GT.AND P6, PT, R4, R5, PT ;  /* 0x000000050400720c */ /* 0x000fda0003fc4270 */
[----:B------:R-:W-:Y:S05]  /*1b590*/  @P6 BRA `(.L_x_10488) ;  /* 0x0000000000ac6947 */ /* 0x000fea0003800000 */
.L_x_10491:
        /* <DEDUP_REMOVED lines=37> */
.L_x_10643:
[----:B------:R-:W-:Y:S02]  /*1b7f0*/  ULDC UR4, c[0x0][0xd38] ;  /* 0x00034e0000047ab9 */ /* 0x000fe40000000800 */
[----:B------:R-:W-:-:S04]  /*1b800*/  IMAD.U32 R3, RZ, RZ, UR4 ;  /* 0x00000004ff037e24 */ /* 0x000fc8000f8e00ff */
[----:B-1----:R-:W-:-:S04]  /*1b810*/  IMAD R9, R9, R3, RZ ;  /* 0x0000000309097224 */ /* 0x002fc800078e02ff */
[----:B------:R-:W-:-:S05]  /*1b820*/  IMAD.IADD R4, R9, 0x1, R4 ;  /* 0x0000000109047824 */ /* 0x000fca00078e0204 */
[----:B------:R-:W-:-:S13]  /*1b830*/  ISETP.GT.AND P6, PT, R4, R5, PT ;  /* 0x000000050400720c */ /* 0x000fda0003fc4270 */
[----:B------:R-:W-:Y:S05]  /*1b840*/  @!P6 BRA `(.L_x_10491) ;  /* 0xfffffffc0054e947 */ /* 0x000fea000383ffff */
.L_x_10488:
        /* <DEDUP_REMOVED lines=9> */
.L_x_10648:
[----:B------:R-:W-:-:S13]  /*1b8e0*/  ISETP.NE.AND P0, PT, R4, RZ, PT ;  /* 0x000000ff0400720c */ /* 0x000fda0003f05270 */
[----:B------:R-:W-:Y:S05]  /*1b8f0*/  @!P0 BRA `(.L_x_10493) ;  /* 0x0000000000148947 */ /* 0x000fea0003800000 */
[----:B------:R-:W-:Y:S01]  /*1b900*/  UMOV UR4, 0xffffffff ;  /* 0xffffffff00047882 */ /* 0x000fe20000000000 */
[----:B------:R-:W-:Y:S02]  /*1b910*/  VIADD R12, R2, 0xffffffff ;  /* 0xffffffff020c7836 */ /* 0x000fe40000000000 */
[----:B------:R-:W-:Y:S05]  /*1b920*/  BRA.DIV UR4, `(.L_x_10494) ;  /* 0x0000004604907947 */ /* 0x000fea000b800000 */
[----:B0-----:R0:W4:Y:S02]  /*1b930*/  SHFL.IDX PT, R7, R7, R12, 0x1f ;  /* 0x00001f0c07077589 */ /* 0x00112400000e0000 */
.L_x_10651:
[----:B----4-:R-:W-:-:S07]  /*1b940*/  IMAD.MOV.U32 R8, RZ, RZ, R7 ;  /* 0x000000ffff087224 */ /* 0x010fce00078e0007 */
.L_x_10493:
[----:B0-----:R-:W4:Y:S01]  /*1b950*/  LDL.LU R7, [R1+0xc] ;  /* 0x00000c0001077983 */ /* 0x001f220000300800 */
        /* <DEDUP_REMOVED lines=14> */
[----:B----4-:R-:W-:Y:S01]  /*1ba40*/  IMAD.MOV.U32 R10, RZ, RZ, R7 ;  /* 0x000000ffff0a7224 */ /* 0x010fe200078e0007 */
[----:B------:R-:W-:-:S03]  /*1ba50*/  IABS R7, R0 ;  /* 0x0000000000077213 */ /* 0x000fc60000000000 */
[----:B------:R-:W-:Y:S02]  /*1ba60*/  IMAD.IADD R10, R2, 0x1, R10 ;  /* 0x00000001020a7824 */ /* 0x000fe400078e020a */
[----:B------:R-:W-:-:S04]  /*1ba70*/  IMAD.MOV R7, RZ, RZ, -R7 ;  /* 0x000000ffff077224 */ /* 0x000fc800078e0a07 */
        /* <DEDUP_REMOVED lines=45> */
.L_x_10489:
        /* <DEDUP_REMOVED lines=10> */
.L_x_10495:
[----:B01----:R-:W2:Y:S04]  /*1bdf0*/  LDL R2, [R1+0xc] ;  /* 0x00000c0001027983 */ /* 0x003ea80000100800 */
[----:B------:R-:W3:Y:S04]  /*1be00*/  LDL R3, [R1+0x8] ;  /* 0x0000080001037983 */ /* 0x000ee80000100800 */
[----:B------:R-:W4:Y:S04]  /*1be10*/  LDL R5, [R1+0x4] ;  /* 0x0000040001057983 */ /* 0x000f280000100800 */
[----:B------:R-:W4:Y:S01]  /*1be20*/  LDL R4, [R1] ;  /* 0x0000000001047983 */ /* 0x000f220000100800 */
        /* <DEDUP_REMOVED lines=12> */
.L_x_10486:
[----:B------:R-:W3:Y:S01]  /*1bef0*/  LDL R0, [R1+0xc] ;  /* 0x00000c0001007983 */ /* 0x000ee20000100800 */
[----:B------:R-:W-:Y:S02]  /*1bf00*/  ULDC UR4, c[0x0][0xd3c] ;  /* 0x00034f0000047ab9 */ /* 0x000fe40000000800 */
[----:B---3--:R-:W-:-:S13]  /*1bf10*/  ISETP.GE.AND P0, PT, R0, UR4, PT ;  /* 0x0000000400007c0c */ /* 0x008fda000bf06270 */
[----:B------:R-:W-:Y:S05]  /*1bf20*/  @!P0 BRA `(.L_x_10496) ;  /* 0xffffff8400d88947 */ /* 0x000fea000383ffff */
[----:B------:R-:W-:Y:S05]  /*1bf30*/  BSYNC B8 ;  /* 0x0000000000087941 */ /* 0x000fea0003800000 */
.L_x_10348:
[----:B--2---:R-:W2:Y:S01]  /*1bf40*/  LDL.LU R0, [R1+0x80] ;  /* 0x0000800001007983 */ /* 0x004ea20000300800 */
[----:B------:R-:W-:Y:S01]  /*1bf50*/  BSSY B0, `(.L_x_10497) ;  /* 0x000000b000007945 */ /* 0x000fe20003800000 */
[----:B-1----:R-:W1:Y:S01]  /*1bf60*/  S2R R5, SR_CgaCtaId ;  /* 0x0000000000057919 */ /* 0x002e620000008800 */
[----:B--2---:R-:W-:-:S05]  /*1bf70*/  VIADD R0, R0, 0x1 ;  /* 0x0000000100007836 */ /* 0x004fca0000000000 */
        /* <DEDUP_REMOVED lines=8> */
.L_x_10652:
[----:B------:R-:W-:Y:S05]  /*1c000*/  BSYNC B0 ;  /* 0x0000000000007941 */ /* 0x000fea0003800000 */
.L_x_10497:
[----:B------:R-:W-:-:S03]  /*1c010*/  UMOV UR4, 0xffffffff ;  /* 0xffffffff00047882 */ /* 0x000fc60000000000 */
[----:B------:R-:W-:Y:S05]  /*1c020*/  BRA.DIV UR4, `(.L_x_10499) ;  /* 0x00000042040c7947 */ /* 0x000fea000b800000 */
[----:B------:R-:W1:Y:S02]  /*1c030*/  S2R R2, SR_TID.X ;  /* 0x0000000000027919 */ /* 0x000e640000002100 */
[----:B-1----:R-:W-:-:S04]  /*1c040*/  SHF.R.U32.HI R2, RZ, 0x5, R2 ;  /* 0x00000005ff027819 */ /* 0x002fc80000011602 */
[----:B------:R-:W-:-:S05]  /*1c050*/  LOP3.LUT R2, R2, 0x3, RZ, 0xc0, !PT ;  /* 0x0000000302027812 */ /* 0x000fca00078ec0ff */
[----:B------:R1:W2:Y:S02]  /*1c060*/  SHFL.IDX PT, R14, R2, RZ, 0x1f ;  /* 0x00001fff020e7589 */ /* 0x0002a400000e0000 */
.L_x_10655:
[----:B--2---:R-:W-:-:S13]  /*1c070*/  ISETP.NE.AND P0, PT, R14, RZ, PT ;  /* 0x000000ff0e00720c */ /* 0x004fda0003f05270 */
[----:B------:R-:W-:Y:S05]  /*1c080*/  @P0 BRA `(.L_x_10192) ;  /* 0x0000000000940947 */ /* 0x000fea0003800000 */
[----:B------:R-:W-:-:S03]  /*1c090*/  UMOV UR4, 0xffffffff ;  /* 0xffffffff00047882 */ /* 0x000fc60000000000 */
[----:B------:R-:W-:Y:S05]  /*1c0a0*/  BRA.DIV UR4, `(.L_x_10500) ;  /* 0x0000004204207947 */ /* 0x000fea000b800000 */
[----:B------:R-:W-:-:S13]  /*1c0b0*/  ELECT P6, URZ, PT ;  /* 0x00000000003f782f */ /* 0x000fda00038c0000 */
.L_x_10658:
        /* <DEDUP_REMOVED lines=8> */
.L_x_10501:
        /* <DEDUP_REMOVED lines=13> */
.L_x_10659:
[----:B------:R-:W1:Y:S02]  /*1c210*/  SYNCS.PHASECHK.TRANS64.TRYWAIT P0, [R7+URZ], R2 ;  /* 0x00000002070075a7 */ /* 0x000e64000800017f */
[----:B-1----:R-:W-:Y:S05]  /*1c220*/  @!P0 BRA `(.L_x_10503) ;  /* 0x0000003c00f48947 */ /* 0x002fea0003800000 */
.L_x_10660:
[----:B------:R-:W-:Y:S05]  /*1c230*/  @!P2 BRA `(.L_x_10504) ;  /* 0x000000000004a947 */ /* 0x000fea0003800000 */
[----:B------:R-:W-:Y:S01]  /*1c240*/  BPT.TRAP 0x1 ;  /* 0x000000040000795c */ /* 0x000fe20000300000 */
.L_x_10504:
[----:B------:R-:W-:-:S04]  /*1c250*/  VIADD R0, R0, 0x32460 ;  /* 0x0003246000007836 */ /* 0x000fc80000000000 */
[----:B------:R-:W-:-:S04]  /*1c260*/  IMAD R4, R19, 0x8, R0 ;  /* 0x0000000813047824 */ /* 0x000fc800078e0200 */
[----:B------:R-:W2:Y:S02]  /*1c270*/  SYNCS.PHASECHK.TRANS64.TRYWAIT P0, [R4+URZ], R5 ;  /* 0x00000005040075a7 */ /* 0x000ea4000800017f */
[----:B--2---:R-:W-:Y:S05]  /*1c280*/  @!P0 BRA `(.L_x_10505) ;  /* 0x0000003c00f08947 */ /* 0x004fea0003800000 */
.L_x_10661:
[----:B------:R-:W-:-:S07]  /*1c290*/  IMAD R3, R3, 0x8, R0 ;  /* 0x0000000803037824 */ /* 0x000fce00078e0200 */
.L_x_10506:
[----:B---3--:R3:W4:Y:S02]  /*1c2a0*/  SYNCS.PHASECHK.TRANS64.TRYWAIT P0, [R3+URZ], R2 ;  /* 0x00000002030075a7 */ /* 0x008724000800017f */
[----:B----4-:R-:W-:Y:S05]  /*1c2b0*/  @!P0 NANOSLEEP.SYNCS 0x989680 ;  /* 0x009896800000895d */ /* 0x010fea0003900000 */
[----:B------:R-:W4:Y:S02]  /*1c2c0*/  @!P0 SYNCS.PHASECHK.TRANS64 P0, [R3+URZ], R2 ;  /* 0x00000002030085a7 */ /* 0x000f24000800007f */
[----:B----4-:R-:W-:Y:S05]  /*1c2d0*/  @!P0 BRA `(.L_x_10506) ;  /* 0xfffffffc00f08947 */ /* 0x010fea000383ffff */
.L_x_10192:
[----:B------:R-:W-:Y:S05]  /*1c2e0*/  BSYNC B9 ;  /* 0x0000000000097941 */ /* 0x000fea0003800000 */
.L_x_10189:
[----:B------:R-:W-:Y:S05]  /*1c2f0*/  EXIT ;  /* 0x000000000000794d */ /* 0x000fea0003800000 */
.L_x_10212:
[----:B0-----:R0:W1:Y:S02]  /*1c300*/  SYNCS.PHASECHK.TRANS64.TRYWAIT P6, [R96+URZ+0x32490], R109 ;  /* 0x0324906d600075a7 */ /* 0x00106400080c017f */
[----:B-1----:R-:W-:Y:S05]  /*1c310*/  @!P6 NANOSLEEP.SYNCS 0x989680 ;  /* 0x009896800000e95d */ /* 0x002fea0003900000 */
[----:B------:R-:W1:Y:S02]  /*1c320*/  @!P6 SYNCS.PHASECHK.TRANS64 P6, [R96+URZ+0x32490], R109 ;  /* 0x0324906d6000e5a7 */ /* 0x000e6400080c007f */
[----:B-1----:R-:W-:Y:S05]  /*1c330*/  @!P6 BRA `(.L_x_10212) ;  /* 0xfffffffc00f0e947 */ /* 0x002fea000383ffff */
[----:B------:R-:W-:Y:S05]  /*1c340*/  BRA `(.L_x_10507) ;  /* 0xfffffe6c00cc7947 */ /* 0x000fea000383ffff */
.L_x_10230:
[----:B0-----:R0:W1:Y:S02]  /*1c350*/  SYNCS.PHASECHK.TRANS64.TRYWAIT P5, [R96+URZ+0x32490], R109 ;  /* 0x0324906d600075a7 */ /* 0x00106400080a017f */
[----:B-1----:R-:W-:Y:S05]  /*1c360*/  @!P5 NANOSLEEP.SYNCS 0x989680 ;  /* 0x009896800000d95d */ /* 0x002fea0003900000 */
[----:B------:R-:W1:Y:S02]  /*1c370*/  @!P5 SYNCS.PHASECHK.TRANS64 P5, [R96+URZ+0x32490], R109 ;  /* 0x0324906d6000d5a7 */ /* 0x000e6400080a007f */
[----:B-1----:R-:W-:Y:S05]  /*1c380*/  @!P5 BRA `(.L_x_10230) ;  /* 0xfffffffc00f0d947 */ /* 0x002fea000383ffff */
[----:B------:R-:W-:Y:S05]  /*1c390*/  BRA `(.L_x_10508) ;  /* 0xfffffe8000707947 */ /* 0x000fea000383ffff */
.L_x_10239:
[----:B0-----:R0:W1:Y:S02]  /*1c3a0*/  SYNCS.PHASECHK.TRANS64.TRYWAIT P4, [R96+URZ+0x32490], R109 ;  /* 0x0324906d600075a7 */ /* 0x001064000808017f */
[----:B-1----:R-:W-:Y:S05]  /*1c3b0*/  @!P4 NANOSLEEP.SYNCS 0x989680 ;  /* 0x009896800000c95d */ /* 0x002fea0003900000 */
[----:B------:R-:W1:Y:S02]  /*1c3c0*/  @!P4 SYNCS.PHASECHK.TRANS64 P4, [R96+URZ+0x32490], R109 ;  /* 0x0324906d6000c5a7 */ /* 0x000e64000808007f */
[----:B-1----:R-:W-:Y:S05]  /*1c3d0*/  @!P4 BRA `(.L_x_10239) ;  /* 0xfffffffc00f0c947 */ /* 0x002fea000383ffff */
[----:B------:R-:W-:Y:S05]  /*1c3e0*/  BRA `(.L_x_10509) ;  /* 0xfffffe9000b87947 */ /* 0x000fea000383ffff */
.L_x_10245:
[----:B--2---:R2:W3:Y:S02]  /*1c3f0*/  SYNCS.PHASECHK.TRANS64.TRYWAIT P3, [R96+URZ+0x324b0], R109 ;  /* 0x0324b06d600075a7 */ /* 0x0044e4000806017f */
[----:B---3--:R-:W-:Y:S05]  /*1c400*/  @!P3 NANOSLEEP.SYNCS 0x989680 ;  /* 0x009896800000b95d */ /* 0x008fea0003900000 */
[----:B------:R-:W3:Y:S02]  /*1c410*/  @!P3 SYNCS.PHASECHK.TRANS64 P3, [R96+URZ+0x324b0], R109 ;  /* 0x0324b06d6000b5a7 */ /* 0x000ee4000806007f */
[----:B---3--:R-:W-:Y:S05]  /*1c420*/  @!P3 BRA `(.L_x_10245) ;  /* 0xfffffffc00f0b947 */ /* 0x008fea000383ffff */
[----:B------:R-:W-:Y:S05]  /*1c430*/  BRA `(.L_x_10510) ;  /* 0xfffffe9400487947 */ /* 0x000fea000383ffff */
.L_x_10255:
[----:B------:R-:W-:Y:S01]  /*1c440*/  BSSY B0, `(.L_x_10511) ;  /* 0x0000007000007945 */ /* 0x000fe20003800000 */
[----:B------:R-:W-:Y:S02]  /*1c450*/  IMAD.MOV.U32 R12, RZ, RZ, RZ ;  /* 0x000000ffff0c7224 */ /* 0x000fe400078e00ff */
[----:B------:R-:W-:Y:S02]  /*1c460*/  IMAD.MOV.U32 R11, RZ, RZ, 0x1f ;  /* 0x0000001fff0b7424 */ /* 0x000fe400078e00ff */
[----:B------:R-:W-:-:S07]  /*1c470*/  IMAD.MOV.U32 R15, RZ, RZ, -0x1 ;  /* 0xffffffffff0f7424 */ /* 0x000fce00078e00ff */
[----:B-----5:R-:W-:Y:S05]  /*1c480*/  WARPSYNC.COLLECTIVE R15, `(.L_x_10512) ;  /* 0x000000000f087348 */ /* 0x020fea0003c00000 */
[----:B------:R0:W1:Y:S02]  /*1c490*/  SHFL.IDX P6, R14, R13, R12, R11 ;  /* 0x0000000c0d0e7389 */ /* 0x00006400000c000b */
[----:B01---5:R-:W-:Y:S01]  /*1c4a0*/  ENDCOLLECTIVE ;  /* 0x000000000000791b */ /* 0x023fe20003800000 */
.L_x_10512:
[----:B------:R-:W-:Y:S05]  /*1c4b0*/  BSYNC B0 ;  /* 0x0000000000007941 */ /* 0x000fea0003800000 */
.L_x_10511:
[----:B------:R-:W-:Y:S05]  /*1c4c0*/  BRA `(.L_x_10513) ;  /* 0xfffffea000907947 */ /* 0x000fea000383ffff */
.L_x_10267:
        /* <DEDUP_REMOVED lines=8> */
.L_x_10515:
[----:B------:R-:W-:Y:S05]  /*1c550*/  BSYNC B1 ;  /* 0x0000000000017941 */ /* 0x000fea0003800000 */
.L_x_10514:
        /* <DEDUP_REMOVED lines=8> */
.L_x_10516:
[----:B------:R-:W-:Y:S02]  /*1c5e0*/  IMAD.MOV.U32 R13, RZ, RZ, R25 ;  /* 0x000000ffff0d7224 */ /* 0x000fe400078e0019 */
[----:B------:R-:W-:-:S07]  /*1c5f0*/  IMAD.MOV.U32 R20, RZ, RZ, R14 ;  /* 0x000000ffff147224 */ /* 0x000fce00078e000e */
[----:B------:R-:W-:Y:S05]  /*1c600*/  WARPSYNC.COLLECTIVE R15, `(.L_x_10517) ;  /* 0x000000000f087348 */ /* 0x000fea0003c00000 */
[----:B------:R0:W1:Y:S02]  /*1c610*/  SHFL.IDX P6, R14, R13, R12, R11 ;  /* 0x0000000c0d0e7389 */ /* 0x00006400000c000b */
[----:B01----:R-:W-:Y:S01]  /*1c620*/  ENDCOLLECTIVE ;  /* 0x000000000000791b */ /* 0x003fe20003800000 */
.L_x_10517:
[----:B------:R-:W-:Y:S02]  /*1c630*/  IMAD.MOV.U32 R13, RZ, RZ, R26 ;  /* 0x000000ffff0d7224 */ /* 0x000fe400078e001a */
[----:B------:R-:W-:-:S07]  /*1c640*/  IMAD.MOV.U32 R25, RZ, RZ, R14 ;  /* 0x000000ffff197224 */ /* 0x000fce00078e000e */
[----:B------:R-:W-:Y:S05]  /*1c650*/  WARPSYNC.COLLECTIVE R15, `(.L_x_10518) ;  /* 0x000000000f087348 */ /* 0x000fea0003c00000 */
[----:B------:R0:W1:Y:S02]  /*1c660*/  SHFL.IDX P6, R14, R13, R12, R11 ;  /* 0x0000000c0d0e7389 */ /* 0x00006400000c000b */
[----:B01----:R-:W-:Y:S01]  /*1c670*/  ENDCOLLECTIVE ;  /* 0x000000000000791b */ /* 0x003fe20003800000 */
.L_x_10518:
[----:B------:R-:W-:Y:S01]  /*1c680*/  IMAD.MOV.U32 R26, RZ, RZ, R14 ;  /* 0x000000ffff1a7224 */ /* 0x000fe200078e000e */
[----:B------:R-:W-:Y:S06]  /*1c690*/  BRA `(.L_x_10519) ;  /* 0xfffffea400a47947 */ /* 0x000fec000383ffff */
.L_x_10271:
[----:B0-----:R0:W1:Y:S02]  /*1c6a0*/  SYNCS.PHASECHK.TRANS64.TRYWAIT P0, [R18+URZ+0x32400], R27 ;  /* 0x0324001b120075a7 */ /* 0x001064000800017f */
[----:B-1----:R-:W-:Y:S05]  /*1c6b0*/  @!P0 NANOSLEEP.SYNCS 0x989680 ;  /* 0x009896800000895d */ /* 0x002fea0003900000 */
[----:B------:R-:W1:Y:S02]  /*1c6c0*/  @!P0 SYNCS.PHASECHK.TRANS64 P0, [R18+URZ+0x32400], R27 ;  /* 0x0324001b120085a7 */ /* 0x000e64000800007f */
[----:B-1----:R-:W-:Y:S05]  /*1c6d0*/  @!P0 BRA `(.L_x_10271) ;  /* 0xfffffffc00f08947 */ /* 0x002fea000383ffff */
[----:B------:R-:W-:Y:S05]  /*1c6e0*/  BRA `(.L_x_10520) ;  /* 0xfffffea800b47947 */ /* 0x000fea000383ffff */
.L_x_10279:
        /* <DEDUP_REMOVED lines=8> */
.L_x_10522:
[----:B------:R-:W-:Y:S05]  /*1c770*/  BSYNC B1 ;  /* 0x0000000000017941 */ /* 0x000fea0003800000 */
.L_x_10521:
        /* <DEDUP_REMOVED lines=8> */
.L_x_10523:
[----:B------:R-:W-:Y:S02]  /*1c800*/  IMAD.MOV.U32 R13, RZ, RZ, R25 ;  /* 0x000000ffff0d7224 */ /* 0x000fe400078e0019 */
[----:B------:R-:W-:-:S07]  /*1c810*/  IMAD.MOV.U32 R20, RZ, RZ, R14 ;  /* 0x000000ffff147224 */ /* 0x000fce00078e000e */
[----:B------:R-:W-:Y:S05]  /*1c820*/  WARPSYNC.COLLECTIVE R15, `(.L_x_10524) ;  /* 0x000000000f087348 */ /* 0x000fea0003c00000 */
[----:B------:R0:W1:Y:S02]  /*1c830*/  SHFL.IDX P6, R14, R13, R12, R11 ;  /* 0x0000000c0d0e7389 */ /* 0x00006400000c000b */
[----:B01----:R-:W-:Y:S01]  /*1c840*/  ENDCOLLECTIVE ;  /* 0x000000000000791b */ /* 0x003fe20003800000 */
.L_x_10524:
[----:B------:R-:W-:Y:S02]  /*1c850*/  IMAD.MOV.U32 R13, RZ, RZ, R26 ;  /* 0x000000ffff0d7224 */ /* 0x000fe400078e001a */
[----:B------:R-:W-:-:S07]  /*1c860*/  IMAD.MOV.U32 R21, RZ, RZ, R14 ;  /* 0x000000ffff157224 */ /* 0x000fce00078e000e */
[----:B------:R-:W-:Y:S05]  /*1c870*/  WARPSYNC.COLLECTIVE R15, `(.L_x_10525) ;  /* 0x000000000f087348 */ /* 0x000fea0003c00000 */
[----:B------:R0:W1:Y:S02]  /*1c880*/  SHFL.IDX P6, R14, R13, R12, R11 ;  /* 0x0000000c0d0e7389 */ /* 0x00006400000c000b */
[----:B01----:R-:W-:Y:S01]  /*1c890*/  ENDCOLLECTIVE ;  /* 0x000000000000791b */ /* 0x003fe20003800000 */
.L_x_10525:
[----:B------:R-:W-:Y:S05]  /*1c8a0*/  BRA `(.L_x_10526) ;  /* 0xfffffeb400207947 */ /* 0x000fea000383ffff */
.L_x_10283:
[----:B0-----:R0:W1:Y:S02]  /*1c8b0*/  SYNCS.PHASECHK.TRANS64.TRYWAIT P1, [R18+URZ+0x32400], R27 ;  /* 0x0324001b120075a7 */ /* 0x001064000802017f */
[----:B-1----:R-:W-:Y:S05]  /*1c8c0*/  @!P1 NANOSLEEP.SYNCS 0x989680 ;  /* 0x009896800000995d */ /* 0x002fea0003900000 */
[----:B------:R-:W1:Y:S02]  /*1c8d0*/  @!P1 SYNCS.PHASECHK.TRANS64 P1, [R18+URZ+0x32400], R27 ;  /* 0x0324001b120095a7 */ /* 0x000e64000802007f */
[----:B-1----:R-:W-:Y:S05]  /*1c8e0*/  @!P1 BRA `(.L_x_10283) ;  /* 0xfffffffc00f09947 */ /* 0x002fea000383ffff */
[----:B------:R-:W-:Y:S05]  /*1c8f0*/  BRA `(.L_x_10527) ;  /* 0xfffffeb400fc7947 */ /* 0x000fea000383ffff */
.L_x_10289:
[----:B--2---:R2:W3:Y:S02]  /*1c900*/  SYNCS.PHASECHK.TRANS64.TRYWAIT P1, [R3+URZ+0x32430], R8 ;  /* 0x03243008030075a7 */ /* 0x0044e4000802017f */
[----:B---3--:R-:W-:Y:S05]  /*1c910*/  @!P1 NANOSLEEP.SYNCS 0x989680 ;  /* 0x009896800000995d */ /* 0x008fea0003900000 */
[----:B------:R-:W3:Y:S02]  /*1c920*/  @!P1 SYNCS.PHASECHK.TRANS64 P1, [R3+URZ+0x32430], R8 ;  /* 0x03243008030095a7 */ /* 0x000ee4000802007f */
[----:B---3--:R-:W-:Y:S05]  /*1c930*/  @!P1 BRA `(.L_x_10289) ;  /* 0xfffffffc00f09947 */ /* 0x008fea000383ffff */
[----:B------:R-:W-:Y:S05]  /*1c940*/  BRA `(.L_x_10288) ;  /* 0xfffffec400307947 */ /* 0x000fea000383ffff */
.L_x_10291:
[----:B0-----:R0:W3:Y:S02]  /*1c950*/  SYNCS.PHASECHK.TRANS64.TRYWAIT P1, [R18+URZ+0x32410], R5 ;  /* 0x03241005120075a7 */ /* 0x0010e4000802017f */
[----:B---3--:R-:W-:Y:S05]  /*1c960*/  @!P1 NANOSLEEP.SYNCS 0x989680 ;  /* 0x009896800000995d */ /* 0x008fea0003900000 */
[----:B------:R-:W3:Y:S02]  /*1c970*/  @!P1 SYNCS.PHASECHK.TRANS64 P1, [R18+URZ+0x32410], R5 ;  /* 0x03241005120095a7 */ /* 0x000ee4000802007f */
[----:B---3--:R-:W-:Y:S05]  /*1c980*/  @!P1 BRA `(.L_x_10291) ;  /* 0xfffffffc00f09947 */ /* 0x008fea000383ffff */
[----:B------:R-:W-:Y:S05]  /*1c990*/  BRA `(.L_x_10528) ;  /* 0xfffffec400d87947 */ /* 0x000fea000383ffff */
.L_x_10296:
[----:B----4-:R4:W0:Y:S02]  /*1c9a0*/  SYNCS.PHASECHK.TRANS64.TRYWAIT P2, [R3+URZ+0x32450], R8 ;  /* 0x03245008030075a7 */ /* 0x010824000804017f */
[----:B0-----:R-:W-:Y:S05]  /*1c9b0*/  @!P2 NANOSLEEP.SYNCS 0x989680 ;  /* 0x009896800000a95d */ /* 0x001fea0003900000 */
[----:B------:R-:W0:Y:S02]  /*1c9c0*/  @!P2 SYNCS.PHASECHK.TRANS64 P2, [R3+URZ+0x32450], R8 ;  /* 0x032450080300a5a7 */ /* 0x000e24000804007f */
[----:B0-----:R-:W-:Y:S05]  /*1c9d0*/  @!P2 BRA `(.L_x_10296) ;  /* 0xfffffffc00f0a947 */ /* 0x001fea000383ffff */
[----:B------:R-:W-:Y:S05]  /*1c9e0*/  BRA `(.L_x_10295) ;  /* 0xfffffec400f87947 */ /* 0x000fea000383ffff */
.L_x_10301:
[----:B-1----:R1:W2:Y:S02]  /*1c9f0*/  SYNCS.PHASECHK.TRANS64.TRYWAIT P3, [R4+URZ+0x32430], R0 ;  /* 0x03243000040075a7 */ /* 0x0022a4000806017f */
[----:B--2---:R-:W-:Y:S05]  /*1ca00*/  @!P3 NANOSLEEP.SYNCS 0x989680 ;  /* 0x009896800000b95d */ /* 0x004fea0003900000 */
[----:B------:R-:W2:Y:S02]  /*1ca10*/  @!P3 SYNCS.PHASECHK.TRANS64 P3, [R4+URZ+0x32430], R0 ;  /* 0x032430000400b5a7 */ /* 0x000ea4000806007f */
[----:B--2---:R-:W-:Y:S05]  /*1ca20*/  @!P3 BRA `(.L_x_10301) ;  /* 0xfffffffc00f0b947 */ /* 0x004fea000383ffff */
[----:B------:R-:W-:Y:S05]  /*1ca30*/  BRA `(.L_x_10300) ;  /* 0xfffffeec00207947 */ /* 0x000fea000383ffff */
.L_x_10306:
[----:B---3--:R3:W4:Y:S02]  /*1ca40*/  SYNCS.PHASECHK.TRANS64.TRYWAIT P3, [R4+URZ+0x32450], R0 ;  /* 0x03245000040075a7 */ /* 0x008724000806017f */
[----:B----4-:R-:W-:Y:S05]  /*1ca50*/  @!P3 NANOSLEEP.SYNCS 0x989680 ;  /* 0x009896800000b95d */ /* 0x010fea0003900000 */
[----:B------:R-:W4:Y:S02]  /*1ca60*/  @!P3 SYNCS.PHASECHK.TRANS64 P3, [R4+URZ+0x32450], R0 ;  /* 0x032450000400b5a7 */ /* 0x000f24000806007f */
[----:B----4-:R-:W-:Y:S05]  /*1ca70*/  @!P3 BRA `(.L_x_10306) ;  /* 0xfffffffc00f0b947 */ /* 0x010fea000383ffff */
[----:B------:R-:W-:Y:S05]  /*1ca80*/  BRA `(.L_x_10305) ;  /* 0xfffffeec00bc7947 */ /* 0x000fea000383ffff */
.L_x_10312:
[----:B------:R-:W-:Y:S02]  /*1ca90*/  IMAD.MOV.U32 R13, RZ, RZ, R21 ;  /* 0x000000ffff0d7224 */ /* 0x000fe400078e0015 */
[----:B------:R-:W-:Y:S02]  /*1caa0*/  IMAD.MOV.U32 R12, RZ, RZ, RZ ;  /* 0x000000ffff0c7224 */ /* 0x000fe400078e00ff */
[----:B------:R-:W-:Y:S02]  /*1cab0*/  IMAD.MOV.U32 R11, RZ, RZ, 0x181f ;  /* 0x0000181fff0b7424 */ /* 0x000fe400078e00ff */
[----:B------:R-:W-:-:S07]  /*1cac0*/  IMAD.MOV.U32 R15, RZ, RZ, -0x1 ;  /* 0xffffffffff0f7424 */ /* 0x000fce00078e00ff */
[----:B-----5:R-:W-:Y:S05]  /*1cad0*/  WARPSYNC.COLLECTIVE R15, `(.L_x_10529) ;  /* 0x000000000f087348 */ /* 0x020fea0003c00000 */
[----:B------:R0:W1:Y:S02]  /*1cae0*/  SHFL.IDX P6, R14, R13, R12, R11 ;  /* 0x0000000c0d0e7389 */ /* 0x00006400000c000b */
[----:B01---5:R-:W-:Y:S01]  /*1caf0*/  ENDCOLLECTIVE ;  /* 0x000000000000791b */ /* 0x023fe20003800000 */
.L_x_10529:
[----:B------:R-:W-:Y:S02]  /*1cb00*/  IMAD.MOV.U32 R13, RZ, RZ, R3 ;  /* 0x000000ffff0d7224 */ /* 0x000fe400078e0003 */
[----:B------:R-:W-:-:S07]  /*1cb10*/  IMAD.MOV.U32 R20, RZ, RZ, R14 ;  /* 0x000000ffff147224 */ /* 0x000fce00078e000e */
[----:B------:R-:W-:Y:S05]  /*1cb20*/  WARPSYNC.COLLECTIVE R15, `(.L_x_10530) ;  /* 0x000000000f087348 */ /* 0x000fea0003c00000 */
[----:B------:R0:W1:Y:S02]  /*1cb30*/  SHFL.IDX P6, R14, R13, R12, R11 ;  /* 0x0000000c0d0e7389 */ /* 0x00006400000c000b */
[----:B01----:R-:W-:Y:S01]  /*1cb40*/  ENDCOLLECTIVE ;  /* 0x000000000000791b */ /* 0x003fe20003800000 */
.L_x_10530:
[----:B------:R-:W-:Y:S05]  /*1cb50*/  BRA `(.L_x_10531) ;  /* 0xffffff3400fc7947 */ /* 0x000fea000383ffff */
.L_x_10315:
        /* <DEDUP_REMOVED lines=8> */
.L_x_10533:
[----:B------:R-:W-:Y:S05]  /*1cbe0*/  BSYNC B1 ;  /* 0x0000000000017941 */ /* 0x000fea0003800000 */
.L_x_10532:
        /* <DEDUP_REMOVED lines=8> */
.L_x_10534:
[----:B------:R-:W-:Y:S05]  /*1cc70*/  BRA `(.L_x_10535) ;  /* 0xffffff3800387947 */ /* 0x000fea000383ffff */
.L_x_10318:
        /* <DEDUP_REMOVED lines=8> */
.L_x_10537:
[----:B------:R-:W-:Y:S05]  /*1cd00*/  BSYNC B1 ;  /* 0x0000000000017941 */ /* 0x000fea0003800000 */
.L_x_10536:
        /* <DEDUP_REMOVED lines=8> */
.L_x_10538:
[----:B------:R-:W-:Y:S05]  /*1cd90*/  BRA `(.L_x_10539) ;  /* 0xffffff3800647947 */ /* 0x000fea000383ffff */
.L_x_10321:
        /* <DEDUP_REMOVED lines=8> */
.L_x_10541:
[----:B------:R-:W-:Y:S05]  /*1ce20*/  BSYNC B1 ;  /* 0x0000000000017941 */ /* 0x000fea0003800000 */
.L_x_10540:
        /* <DEDUP_REMOVED lines=8> */
.L_x_10542:
[----:B------:R-:W-:Y:S05]  /*1ceb0*/  BRA `(.L_x_10543) ;  /* 0xffffff3800907947 */ /* 0x000fea000383ffff */
.L_x_10323:
[----:B------:R-:W-:Y:S02]  /*1cec0*/  IMAD.MOV.U32 R13, RZ, RZ, R8 ;  /* 0x000000ffff0d7224 */ /* 0x000fe400078e0008 */
[----:B------:R-:W-:Y:S02]  /*1ced0*/  IMAD.MOV.U32 R12, RZ, RZ, RZ ;  /* 0x000000ffff0c7224 */ /* 0x000fe400078e00ff */
[----:B------:R-:W-:Y:S02]  /*1cee0*/  IMAD.MOV.U32 R11, RZ, RZ, 0x1c1f ;  /* 0x00001c1fff0b7424 */ /* 0x000fe400078e00ff */
[----:B------:R-:W-:-:S07]  /*1cef0*/  IMAD.MOV.U32 R15, RZ, RZ, -0x1 ;  /* 0xffffffffff0f7424 */ /* 0x000fce00078e00ff */
[----:B------:R-:W-:Y:S05]  /*1cf00*/  WARPSYNC.COLLECTIVE R15, `(.L_x_10544) ;  /* 0x000000000f087348 */ /* 0x000fea0003c00000 */
[----:B------:R0:W1:Y:S02]  /*1cf10*/  SHFL.IDX P6, R14, R13, R12, R11 ;  /* 0x0000000c0d0e7389 */ /* 0x00006400000c000b */
[----:B01----:R-:W-:Y:S01]  /*1cf20*/  ENDCOLLECTIVE ;  /* 0x000000000000791b */ /* 0x003fe20003800000 */
.L_x_10544:
[----:B------:R-:W-:Y:S02]  /*1cf30*/  IMAD.MOV.U32 R13, RZ, RZ, R3 ;  /* 0x000000ffff0d7224 */ /* 0x000fe400078e0003 */
[----:B------:R-:W-:-:S07]  /*1cf40*/  IMAD.MOV.U32 R21, RZ, RZ, R14 ;  /* 0x000000ffff157224 */ /* 0x000fce00078e000e */
[----:B------:R-:W-:Y:S05]  /*1cf50*/  WARPSYNC.COLLECTIVE R15, `(.L_x_10545) ;  /* 0x000000000f087348 */ /* 0x000fea0003c00000 */
[----:B------:R0:W1:Y:S02]  /*1cf60*/  SHFL.IDX P6, R14, R13, R12, R11 ;  /* 0x0000000c0d0e7389 */ /* 0x00006400000c000b */
[----:B01----:R-:W-:Y:S01]  /*1cf70*/  ENDCOLLECTIVE ;  /* 0x000000000000791b */ /* 0x003fe20003800000 */
.L_x_10545:
[----:B------:R-:W-:Y:S01]  /*1cf80*/  IMAD.MOV.U32 R12, RZ, RZ, R14 ;  /* 0x000000ffff0c7224 */ /* 0x000fe200078e000e */
[----:B------:R-:W-:Y:S06]  /*1cf90*/  BRA `(.L_x_10546) ;  /* 0xffffff3c00747947 */ /* 0x000fec000383ffff */
.L_x_10326:
[----:B------:R-:W-:Y:S01]  /*1cfa0*/  BSSY B1, `(.L_x_10547) ;  /* 0x0000008000017945 */ /* 0x000fe20003800000 */
[----:B---3--:R-:W-:Y:S02]  /*1cfb0*/  IMAD.MOV.U32 R13, RZ, RZ, R8 ;  /* 0x000000ffff0d7224 */ /* 0x008fe400078e0008 */
[----:B--2---:R-:W-:Y:S02]  /*1cfc0*/  IMAD.MOV.U32 R12, RZ, RZ, 0x1 ;  /* 0x00000001ff0c7424 */ /* 0x004fe400078e00ff */
[----:B------:R-:W-:Y:S02]  /*1cfd0*/  IMAD.MOV.U32 R11, RZ, RZ, 0x1c1f ;  /* 0x00001c1fff0b7424 */ /* 0x000fe400078e00ff */
[----:B------:R-:W-:-:S07]  /*1cfe0*/  IMAD.MOV.U32 R15, RZ, RZ, -0x1 ;  /* 0xffffffffff0f7424 */ /* 0x000fce00078e00ff */
[----:B01----:R-:W-:Y:S05]  /*1cff0*/  WARPSYNC.COLLECTIVE R15, `(.L_x_10548) ;  /* 0x000000000f087348 */ /* 0x003fea0003c00000 */
[----:B------:R2:W3:Y:S02]  /*1d000*/  SHFL.IDX P6, R14, R13, R12, R11 ;  /* 0x0000000c0d0e7389 */ /* 0x0004e400000c000b */
[----:B0123--:R-:W-:Y:S01]  /*1d010*/  ENDCOLLECTIVE ;  /* 0x000000000000791b */ /* 0x00ffe20003800000 */
.L_x_10548:
[----:B------:R-:W-:Y:S05]  /*1d020*/  BSYNC B1 ;  /* 0x0000000000017941 */ /* 0x000fea0003800000 */
.L_x_10547:
        /* <DEDUP_REMOVED lines=8> */
.L_x_10549:
[----:B------:R-:W-:Y:S01]  /*1d0b0*/  IMAD.MOV.U32 R3, RZ, RZ, R14 ;  /* 0x000000ffff037224 */ /* 0x000fe200078e000e */
[----:B------:R-:W-:Y:S06]  /*1d0c0*/  BRA `(.L_x_10550) ;  /* 0xffffff48009c7947 */ /* 0x000fec000383ffff */
.L_x_10330:
[----:B------:R-:W-:Y:S02]  /*1d0d0*/  IMAD.MOV.U32 R13, RZ, RZ, R4 ;  /* 0x000000ffff0d7224 */ /* 0x000fe400078e0004 */
[----:B------:R-:W-:Y:S02]  /*1d0e0*/  IMAD.MOV.U32 R12, RZ, RZ, RZ ;  /* 0x000000ffff0c7224 */ /* 0x000fe400078e00ff */
[----:B------:R-:W-:Y:S02]  /*1d0f0*/  IMAD.MOV.U32 R11, RZ, RZ, 0x181f ;  /* 0x0000181fff0b7424 */ /* 0x000fe400078e00ff */
[----:B------:R-:W-:-:S07]  /*1d100*/  IMAD.MOV.U32 R15, RZ, RZ, -0x1 ;  /* 0xffffffffff0f7424 */ /* 0x000fce00078e00ff */
[----:B01----:R-:W-:Y:S05]  /*1d110*/  WARPSYNC.COLLECTIVE R15, `(.L_x_10551) ;  /* 0x000000000f087348 */ /* 0x003fea0003c00000 */
[----:B------:R2:W3:Y:S02]  /*1d120*/  SHFL.IDX P6, R14, R13, R12, R11 ;  /* 0x0000000c0d0e7389 */ /* 0x0004e400000c000b */
[----:B0123--:R-:W-:Y:S01]  /*1d130*/  ENDCOLLECTIVE ;  /* 0x000000000000791b */ /* 0x00ffe20003800000 */
.L_x_10551:
[----:B------:R-:W-:Y:S02]  /*1d140*/  IMAD.MOV.U32 R13, RZ, RZ, R3 ;  /* 0x000000ffff0d7224 */ /* 0x000fe400078e0003 */
[----:B------:R-:W-:-:S07]  /*1d150*/  IMAD.MOV.U32 R0, RZ, RZ, R14 ;  /* 0x000000ffff007224 */ /* 0x000fce00078e000e */
[----:B------:R-:W-:Y:S05]  /*1d160*/  WARPSYNC.COLLECTIVE R15, `(.L_x_10552) ;  /* 0x000000000f087348 */ /* 0x000fea0003c00000 */
[----:B------:R0:W1:Y:S02]  /*1d170*/  SHFL.IDX P6, R14, R13, R12, R11 ;  /* 0x0000000c0d0e7389 */ /* 0x00006400000c000b */
[----:B01----:R-:W-:Y:S01]  /*1d180*/  ENDCOLLECTIVE ;  /* 0x000000000000791b */ /* 0x003fe20003800000 */
.L_x_10552:
[----:B------:R-:W-:Y:S05]  /*1d190*/  BRA `(.L_x_10553) ;  /* 0xffffff5c00e47947 */ /* 0x000fea000383ffff */
.L_x_10333:
        /* <DEDUP_REMOVED lines=8> */
.L_x_10555:
[----:B------:R-:W-:Y:S05]  /*1d220*/  BSYNC B1 ;  /* 0x0000000000017941 */ /* 0x000fea0003800000 */
.L_x_10554:
        /* <DEDUP_REMOVED lines=8> */
.L_x_10556:
[----:B------:R-:W-:Y:S05]  /*1d2b0*/  BRA `(.L_x_10557) ;  /* 0xffffff6000147947 */ /* 0x000fea000383ffff */
.L_x_10336:
        /* <DEDUP_REMOVED lines=8> */
.L_x_10559:
[----:B------:R-:W-:Y:S05]  /*1d340*/  BSYNC B1 ;  /* 0x0000000000017941 */ /* 0x000fea0003800000 */
.L_x_10558:
        /* <DEDUP_REMOVED lines=8> */
.L_x_10560:
[----:B------:R-:W-:Y:S05]  /*1d3d0*/  BRA `(.L_x_10561) ;  /* 0xffffff6000407947 */ /* 0x000fea000383ffff */
.L_x_10339:
        /* <DEDUP_REMOVED lines=8> */
.L_x_10563:
[----:B------:R-:W-:Y:S05]  /*1d460*/  BSYNC B1 ;  /* 0x0000000000017941 */ /* 0x000fea0003800000 */
.L_x_10562:
        /* <DEDUP_REMOVED lines=8> */
.L_x_10564:
[----:B------:R-:W-:Y:S05]  /*1d4f0*/  BRA `(.L_x_10565) ;  /* 0xffffff60006c7947 */ /* 0x000fea000383ffff */
.L_x_10356:
        /* <DEDUP_REMOVED lines=11> */
.L_x_10567:
[----:B------:R-:W-:Y:S05]  /*1d5b0*/  BSYNC B1 ;  /* 0x0000000000017941 */ /* 0x000fea0003800000 */
.L_x_10566:
[----:B------:R-:W-:Y:S05]  /*1d5c0*/  BRA `(.L_x_10568) ;  /* 0xffffff7800a47947 */ /* 0x000fea000383ffff */
.L_x_10358:
[----:B------:R-:W-:Y:S01]  /*1d5d0*/  BSSY B1, `(.L_x_10569) ;  /* 0x0000006000017945 */ /* 0x000fe20003800000 */
[----:B------:R-:W-:-:S07]  /*1d5e0*/  IMAD.MOV.U32 R15, RZ, RZ, -0x1 ;  /* 0xffffffffff0f7424 */ /* 0x000fce00078e00ff */
[----:B0-----:R-:W-:Y:S05]  /*1d5f0*/  WARPSYNC.COLLECTIVE R15, `(.L_x_10570) ;  /* 0x000000000f0c7348 */ /* 0x001fea0003c00000 */
[----:B------:R-:W-:Y:S02]  /*1d600*/  ELECT P6, UR62, PT ;  /* 0x00000000003e782f */ /* 0x000fe400038c0000 */
[----:B------:R-:W-:Y:S01]  /*1d610*/  MOV R14, UR62 ;  /* 0x0000003e000e7c02 */ /* 0x000fe20008000f00 */
[----:B0-----:R-:W-:Y:S10]  /*1d620*/  ENDCOLLECTIVE ;  /* 0x000000000000791b */ /* 0x001ff40003800000 */
.L_x_10570:
[----:B------:R-:W-:Y:S05]  /*1d630*/  BSYNC B1 ;  /* 0x0000000000017941 */ /* 0x000fea0003800000 */
.L_x_10569:
[----:B------:R-:W-:Y:S05]  /*1d640*/  BRA `(.L_x_10357) ;  /* 0xffffff78009c7947 */ /* 0x000fea000383ffff */
.L_x_10360:
[----:B0-----:R0:W1:Y:S02]  /*1d650*/  SYNCS.PHASECHK.TRANS64.TRYWAIT P0, [R18+URZ+0x32420], R3 ;  /* 0x03242003120075a7 */ /* 0x001064000800017f */
[----:B-1----:R-:W-:Y:S05]  /*1d660*/  @!P0 NANOSLEEP.SYNCS 0x989680 ;  /* 0x009896800000895d */ /* 0x002fea0003900000 */
[----:B------:R-:W1:Y:S02]  /*1d670*/  @!P0 SYNCS.PHASECHK.TRANS64 P0, [R18+URZ+0x32420], R3 ;  /* 0x03242003120085a7 */ /* 0x000e64000800007f */
[----:B-1----:R-:W-:Y:S05]  /*1d680*/  @!P0 BRA `(.L_x_10360) ;  /* 0xfffffffc00f08947 */ /* 0x002fea000383ffff */
[----:B------:R-:W-:Y:S05]  /*1d690*/  BRA `(.L_x_10571) ;  /* 0xffffff7800ac7947 */ /* 0x000fea000383ffff */
.L_x_10364:
[----:B0-----:R0:W1:Y:S02]  /*1d6a0*/  SYNCS.PHASECHK.TRANS64.TRYWAIT P0, [R3+URZ+0x324a0], R8 ;  /* 0x0324a008030075a7 */ /* 0x001064000800017f */
[----:B-1----:R-:W-:Y:S05]  /*1d6b0*/  @!P0 NANOSLEEP.SYNCS 0x989680 ;  /* 0x009896800000895d */ /* 0x002fea0003900000 */
[----:B------:R-:W1:Y:S02]  /*1d6c0*/  @!P0 SYNCS.PHASECHK.TRANS64 P0, [R3+URZ+0x324a0], R8 ;  /* 0x0324a008030085a7 */ /* 0x000e64000800007f */
[----:B-1----:R-:W-:Y:S05]  /*1d6d0*/  @!P0 BRA `(.L_x_10364) ;  /* 0xfffffffc00f08947 */ /* 0x002fea000383ffff */
[----:B------:R-:W-:Y:S05]  /*1d6e0*/  BRA `(.L_x_10572) ;  /* 0xffffff7800cc7947 */ /* 0x000fea000383ffff */
.L_x_10369:
[----:B-1----:R1:W2:Y:S02]  /*1d6f0*/  SYNCS.PHASECHK.TRANS64.TRYWAIT P0, [R3+URZ+0x324c0], R8 ;  /* 0x0324c008030075a7 */ /* 0x0022a4000800017f */
[----:B--2---:R-:W-:Y:S05]  /*1d700*/  @!P0 NANOSLEEP.SYNCS 0x989680 ;  /* 0x009896800000895d */ /* 0x004fea0003900000 */
[----:B------:R-:W2:Y:S02]  /*1d710*/  @!P0 SYNCS.PHASECHK.TRANS64 P0, [R3+URZ+0x324c0], R8 ;  /* 0x0324c008030085a7 */ /* 0x000ea4000800007f */
[----:B--2---:R-:W-:Y:S05]  /*1d720*/  @!P0 BRA `(.L_x_10369) ;  /* 0xfffffffc00f08947 */ /* 0x004fea000383ffff */
[----:B------:R-:W-:Y:S05]  /*1d730*/  BRA `(.L_x_10573) ;  /* 0xffffff7c004c7947 */ /* 0x000fea000383ffff */
.L_x_10379:
[----:B0-----:R0:W1:Y:S02]  /*1d740*/  SYNCS.PHASECHK.TRANS64.TRYWAIT P2, [R4+URZ+0x324a0], R5 ;  /* 0x0324a005040075a7 */ /* 0x001064000804017f */
[----:B-1----:R-:W-:Y:S05]  /*1d750*/  @!P2 NANOSLEEP.SYNCS 0x989680 ;  /* 0x009896800000a95d */ /* 0x002fea0003900000 */
[----:B------:R-:W1:Y:S02]  /*1d760*/  @!P2 SYNCS.PHASECHK.TRANS64 P2, [R4+URZ+0x324a0], R5 ;  /* 0x0324a0050400a5a7 */ /* 0x000e64000804007f */
[----:B-1----:R-:W-:Y:S05]  /*1d770*/  @!P2 BRA `(.L_x_10379) ;  /* 0xfffffffc00f0a947 */ /* 0x002fea000383ffff */
[----:B------:R-:W-:Y:S05]  /*1d780*/  BRA `(.L_x_10574) ;  /* 0xffffff8000dc7947 */ /* 0x000fea000383ffff */
.L_x_10384:
[----:B-1----:R1:W2:Y:S02]  /*1d790*/  SYNCS.PHASECHK.TRANS64.TRYWAIT P2, [R4+URZ+0x324c0], R5 ;  /* 0x0324c005040075a7 */ /* 0x0022a4000804017f */
[----:B--2---:R-:W-:Y:S05]  /*1d7a0*/  @!P2 NANOSLEEP.SYNCS 0x989680 ;  /* 0x009896800000a95d */ /* 0x004fea0003900000 */
[----:B------:R-:W2:Y:S02]  /*1d7b0*/  @!P2 SYNCS.PHASECHK.TRANS64 P2, [R4+URZ+0x324c0], R5 ;  /* 0x0324c0050400a5a7 */ /* 0x000ea4000804007f */
[----:B--2---:R-:W-:Y:S05]  /*1d7c0*/  @!P2 BRA `(.L_x_10384) ;  /* 0xfffffffc00f0a947 */ /* 0x004fea000383ffff */
[----:B------:R-:W-:Y:S05]  /*1d7d0*/  BRA `(.L_x_10575) ;  /* 0xffffff8400587947 */ /* 0x000fea000383ffff */
.L_x_10402:
        /* <DEDUP_REMOVED lines=11> */
.L_x_10577:
[----:B------:R-:W-:Y:S05]  /*1d890*/  BSYNC B0 ;  /* 0x0000000000007941 */ /* 0x000fea0003800000 */
.L_x_10576:
[----:B------:R-:W-:Y:S05]  /*1d8a0*/  BRA `(.L_x_10578) ;  /* 0xffffff9000d87947 */ /* 0x000fea000383ffff */
.L_x_10404:
[----:B------:R-:W-:Y:S01]  /*1d8b0*/  BSSY B0, `(.L_x_10579) ;  /* 0x0000006000007945 */ /* 0x000fe20003800000 */
[----:B------:R-:W-:-:S07]  /*1d8c0*/  IMAD.MOV.U32 R15, RZ, RZ, -0x1 ;  /* 0xffffffffff0f7424 */ /* 0x000fce00078e00ff */
[----:B0-----:R-:W-:Y:S05]  /*1d8d0*/  WARPSYNC.COLLECTIVE R15, `(.L_x_10580) ;  /* 0x000000000f0c7348 */ /* 0x001fea0003c00000 */
[----:B------:R-:W-:Y:S02]  /*1d8e0*/  ELECT P6, UR62, PT ;  /* 0x00000000003e782f */ /* 0x000fe400038c0000 */
[----:B------:R-:W-:Y:S01]  /*1d8f0*/  MOV R14, UR62 ;  /* 0x0000003e000e7c02 */ /* 0x000fe20008000f00 */
[----:B0-----:R-:W-:Y:S10]  /*1d900*/  ENDCOLLECTIVE ;  /* 0x000000000000791b */ /* 0x001ff40003800000 */
.L_x_10580:
[----:B------:R-:W-:Y:S05]  /*1d910*/  BSYNC B0 ;  /* 0x0000000000007941 */ /* 0x000fea0003800000 */
.L_x_10579:
[----:B------:R-:W-:Y:S05]  /*1d920*/  BRA `(.L_x_10581) ;  /* 0xffffff9000e47947 */ /* 0x000fea000383ffff */
.L_x_10406:
[----:B0-----:R0:W1:Y:S02]  /*1d930*/  SYNCS.PHASECHK.TRANS64.TRYWAIT P0, [R0+URZ+0x32440], R2 ;  /* 0x03244002000075a7 */ /* 0x001064000800017f */
[----:B-1----:R-:W-:Y:S05]  /*1d940*/  @!P0 NANOSLEEP.SYNCS 0x989680 ;  /* 0x009896800000895d */ /* 0x002fea0003900000 */
[----:B------:R-:W1:Y:S02]  /*1d950*/  @!P0 SYNCS.PHASECHK.TRANS64 P0, [R0+URZ+0x32440], R2 ;  /* 0x03244002000085a7 */ /* 0x000e64000800007f */
[----:B-1----:R-:W-:Y:S05]  /*1d960*/  @!P0 BRA `(.L_x_10406) ;  /* 0xfffffffc00f08947 */ /* 0x002fea000383ffff */
[----:B------:R-:W-:Y:S05]  /*1d970*/  BRA `(.L_x_10582) ;  /* 0xffffff9400447947 */ /* 0x000fea000383ffff */
.L_x_10410:
        /* <DEDUP_REMOVED lines=9> */
.L_x_10583:
[----:B------:R-:W-:Y:S02]  /*1da10*/  IMAD.MOV.U32 R13, RZ, RZ, R3 ;  /* 0x000000ffff0d7224 */ /* 0x000fe400078e0003 */
[----:B------:R-:W-:Y:S01]  /*1da20*/  IMAD.MOV.U32 R4, RZ, RZ, R14 ;  /* 0x000000ffff047224 */ /* 0x000fe200078e000e */
[----:B------:R-:W-:-:S07]  /*1da30*/  LOP3.LUT R7, R7, 0x7f, RZ, 0xc0, !PT ;  /* 0x0000007f07077812 */ /* 0x000fce00078ec0ff */
[----:B------:R-:W-:Y:S05]  /*1da40*/  WARPSYNC.COLLECTIVE R15, `(.L_x_10584) ;  /* 0x000000000f087348 */ /* 0x000fea0003c00000 */
[----:B------:R0:W1:Y:S02]  /*1da50*/  SHFL.IDX P6, R14, R13, R12, R11 ;  /* 0x0000000c0d0e7389 */ /* 0x00006400000c000b */
[----:B01----:R-:W-:Y:S01]  /*1da60*/  ENDCOLLECTIVE ;  /* 0x000000000000791b */ /* 0x003fe20003800000 */
.L_x_10584:
[----:B------:R-:W-:Y:S01]  /*1da70*/  SHF.R.U32.HI R7, RZ, 0x3, R7 ;  /* 0x00000003ff077819 */ /* 0x000fe20000011607 */
[----:B------:R-:W-:Y:S02]  /*1da80*/  IMAD.MOV.U32 R13, RZ, RZ, R2 ;  /* 0x000000ffff0d7224 */ /* 0x000fe400078e0002 */
[----:B------:R-:W-:Y:S02]  /*1da90*/  IMAD.MOV.U32 R12, RZ, RZ, 0x1 ;  /* 0x00000001ff0c7424 */ /* 0x000fe400078e00ff */
[----:B------:R-:W-:-:S07]  /*1daa0*/  IMAD.MOV.U32 R5, RZ, RZ, R14 ;  /* 0x000000ffff057224 */ /* 0x000fce00078e000e */
[----:B------:R-:W-:Y:S05]  /*1dab0*/  WARPSYNC.COLLECTIVE R15, `(.L_x_10585) ;  /* 0x000000000f087348 */ /* 0x000fea0003c00000 */
[----:B------:R0:W1:Y:S02]  /*1dac0*/  SHFL.IDX P6, R14, R13, R12, R11 ;  /* 0x0000000c0d0e7389 */ /* 0x00006400000c000b */
[----:B01----:R-:W-:Y:S01]  /*1dad0*/  ENDCOLLECTIVE ;  /* 0x000000000000791b */ /* 0x003fe20003800000 */
.L_x_10585:
[----:B------:R-:W-:Y:S02]  /*1dae0*/  IMAD.MOV.U32 R13, RZ, RZ, R3 ;  /* 0x000000ffff0d7224 */ /* 0x000fe400078e0003 */
[----:B------:R-:W-:Y:S02]  /*1daf0*/  IMAD R0, R0, R8, RZ ;  /* 0x0000000800007224 */ /* 0x000fe400078e02ff */
[----:B------:R-:W-:Y:S02]  /*1db00*/  IMAD.IADD R8, R7, 0x1, R6 ;  /* 0x0000000107087824 */ /* 0x000fe400078e0206 */
[----:B------:R-:W-:-:S07]  /*1db10*/  IMAD.MOV.U32 R7, RZ, RZ, R14 ;  /* 0x000000ffff077224 */ /* 0x000fce00078e000e */
[----:B------:R-:W-:Y:S05]  /*1db20*/  WARPSYNC.COLLECTIVE R15, `(.L_x_10586) ;  /* 0x000000000f087348 */ /* 0x000fea0003c00000 */
[----:B------:R0:W1:Y:S02]  /*1db30*/  SHFL.IDX P6, R14, R13, R12, R11 ;  /* 0x0000000c0d0e7389 */ /* 0x00006400000c000b */
[----:B01----:R-:W-:Y:S01]  /*1db40*/  ENDCOLLECTIVE ;  /* 0x000000000000791b */ /* 0x003fe20003800000 */
.L_x_10586:
        /* <DEDUP_REMOVED lines=11> */
.L_x_10587:
        /* <DEDUP_REMOVED lines=15> */
.L_x_10588:
        /* <DEDUP_REMOVED lines=19> */
.L_x_10589:
        /* <DEDUP_REMOVED lines=10> */
.L_x_10590:
        /* <DEDUP_REMOVED lines=13> */
.L_x_10591:
        /* <DEDUP_REMOVED lines=10> */
.L_x_10592:
        /* <DEDUP_REMOVED lines=13> */
.L_x_10593:
        /* <DEDUP_REMOVED lines=10> */
.L_x_10594:
        /* <DEDUP_REMOVED lines=13> */
.L_x_10595:
        /* <DEDUP_REMOVED lines=10> */
.L_x_10596:
        /* <DEDUP_REMOVED lines=11> */
.L_x_10597:
        /* <DEDUP_REMOVED lines=14> */
.L_x_10598:
[----:B------:R-:W-:Y:S01]  /*1e4a0*/  IMAD.MOV.U32 R3, RZ, RZ, R14 ;  /* 0x000000ffff037224 */ /* 0x000fe200078e000e */
[----:B------:R-:W-:Y:S06]  /*1e4b0*/  BRA `(.L_x_10599) ;  /* 0xffffff9400c87947 */ /* 0x000fec000383ffff */
.L_x_10414:
        /* <DEDUP_REMOVED lines=10> */
[----:B--2---:R-:W-:-:S02]  /*1e560*/  IMAD R3, R15, R6, RZ ;  /* 0x000000060f037224 */ /* 0x004fc400078e02ff */
[----:B------:R-:W-:-:S03]  /*1e570*/  IMAD.MOV.U32 R15, RZ, RZ, -0x1 ;  /* 0xffffffffff0f7424 */ /* 0x000fc600078e00ff */
[-C--:B---3--:R-:W-:Y:S02]  /*1e580*/  ISETP.GE.AND P4, PT, R14, R3.reuse, PT ;  /* 0x000000030e00720c */ /* 0x088fe40003f86270 */
[-C--:B----4-:R-:W-:Y:S01]  /*1e590*/  ISETP.GE.AND P5, PT, R13, R3.reuse, PT ;  /* 0x000000030d00720c */ /* 0x090fe20003fa6270 */
[----:B------:R-:W-:Y:S01]  /*1e5a0*/  IMAD.MOV.U32 R13, RZ, RZ, R2 ;  /* 0x000000ffff0d7224 */ /* 0x000fe200078e0002 */
[----:B-----5:R-:W-:Y:S01]  /*1e5b0*/  ISETP.GE.AND P6, PT, R12, R3, PT ;  /* 0x000000030c00720c */ /* 0x020fe20003fc6270 */
[----:B------:R-:W-:Y:S01]  /*1e5c0*/  IMAD.MOV.U32 R12, RZ, RZ, RZ ;  /* 0x000000ffff0c7224 */ /* 0x000fe200078e00ff */
[----:B------:R-:W-:-:S07]  /*1e5d0*/  LOP3.LUT R8, R8, 0xffffffef, RZ, 0xc0, !PT ;  /* 0xffffffef08087812 */ /* 0x000fce00078ec0ff */
        /* <DEDUP_REMOVED lines=18> */
.L_x_10601:
[----:B------:R-:W-:Y:S05]  /*1e700*/  BSYNC B0 ;  /* 0x0000000000007941 */ /* 0x000fea0003800000 */
.L_x_10600:
        /* <DEDUP_REMOVED lines=10> */
.L_x_10602:
        /* <DEDUP_REMOVED lines=16> */
.L_x_10603:
        /* <DEDUP_REMOVED lines=15> */
.L_x_10604:
[----:B------:R-:W-:Y:S02]  /*1e9a0*/  IMAD.MOV.U32 R13, RZ, RZ, R2 ;  /* 0x000000ffff0d7224 */ /* 0x000fe400078e0002 */
[----:B------:R-:W-:Y:S02]  /*1e9b0*/  IMAD.MOV.U32 R12, RZ, RZ, 0x2 ;  /* 0x00000002ff0c7424 */ /* 0x000fe400078e00ff */
[----:B------:R-:W-:-:S05]  /*1e9c0*/  IMAD.MOV.U32 R5, RZ, RZ, R14 ;  /* 0x000000ffff057224 */ /* 0x000fca00078e000e */
[----:B------:R-:W-:-:S05]  /*1e9d0*/  @!P4 LEA R5, P6, R7, R5, 0x1 ;  /* 0x000000050705c211 */ /* 0x000fca00078c08ff */
[----:B------:R-:W-:-:S05]  /*1e9e0*/  @!P4 IMAD.X R4, RZ, RZ, R6, P6 ;  /* 0x000000ffff04c224 */ /* 0x000fca00030e0606 */
[----:B------:R-:W-:-:S07]  /*1e9f0*/  @!P4 LOP3.LUT R5, R5, R4, RZ, 0x3c, !PT ;  /* 0x000000040505c212 */ /* 0x000fce00078e3cff */
[----:B------:R-:W-:Y:S05]  /*1ea00*/  WARPSYNC.COLLECTIVE R15, `(.L_x_10605) ;  /* 0x000000000f087348 */ /* 0x000fea0003c00000 */
[----:B------:R0:W1:Y:S02]  /*1ea10*/  SHFL.IDX P6, R14, R13, R12, R11 ;  /* 0x0000000c0d0e7389 */ /* 0x00006400000c000b */
[----:B01----:R-:W-:Y:S01]  /*1ea20*/  ENDCOLLECTIVE ;  /* 0x000000000000791b */ /* 0x003fe20003800000 */
.L_x_10605:
        /* <DEDUP_REMOVED lines=15> */
.L_x_10606:
        /* <DEDUP_REMOVED lines=9> */
.L_x_10607:
        /* <DEDUP_REMOVED lines=15> */
.L_x_10608:
        /* <DEDUP_REMOVED lines=9> */
.L_x_10609:
        /* <DEDUP_REMOVED lines=15> */
.L_x_10610:
        /* <DEDUP_REMOVED lines=9> */
.L_x_10611:
        /* <DEDUP_REMOVED lines=10> */
[----:B------:R-:W-:-:S07]  /*1ef50*/  IMAD.MOV.U32 R6, RZ, RZ, R14 ;  /* 0x000000ffff067224 */ /* 0x000fce00078e000e */
[----:B0-----:R-:W-:Y:S05]  /*1ef60*/  WARPSYNC.COLLECTIVE R15, `(.L_x_10612) ;  /* 0x000000000f087348 */ /* 0x001fea0003c00000 */
[----:B------:R1:W2:Y:S02]  /*1ef70*/  SHFL.IDX P6, R14, R13, R12, R11 ;  /* 0x0000000c0d0e7389 */ /* 0x0002a400000c000b */
[----:B012---:R-:W-:Y:S01]  /*1ef80*/  ENDCOLLECTIVE ;  /* 0x000000000000791b */ /* 0x007fe20003800000 */
.L_x_10612:
[----:B------:R-:W-:Y:S02]  /*1ef90*/  IMAD.MOV.U32 R13, RZ, RZ, R2 ;  /* 0x000000ffff0d7224 */ /* 0x000fe400078e0002 */
[----:B------:R-:W-:Y:S01]  /*1efa0*/  IMAD.MOV.U32 R12, RZ, RZ, 0x6 ;  /* 0x00000006ff0c7424 */ /* 0x000fe200078e00ff */
[----:B------:R-:W-:Y:S01]  /*1efb0*/  LOP3.LUT P6, RZ, R9, 0x20, RZ, 0xc0, !PT ;  /* 0x0000002009ff7812 */ /* 0x000fe200078cc0ff */
[----:B------:R-:W-:-:S12]  /*1efc0*/  IMAD.MOV.U32 R5, RZ, RZ, R14 ;  /* 0x000000ffff057224 */ /* 0x000fd800078e000e */
        /* <DEDUP_REMOVED lines=15> */
.L_x_10613:
[----:B------:R-:W-:Y:S02]  /*1f0c0*/  IMAD.MOV.U32 R13, RZ, RZ, R0 ;  /* 0x000000ffff0d7224 */ /* 0x000fe400078e0000 */
[----:B------:R-:W-:-:S07]  /*1f0d0*/  IMAD.MOV.U32 R6, RZ, RZ, R14 ;  /* 0x000000ffff067224 */ /* 0x000fce00078e000e */
[----:B------:R-:W-:Y:S05]  /*1f0e0*/  WARPSYNC.COLLECTIVE R15, `(.L_x_10614) ;  /* 0x000000000f087348 */ /* 0x000fea0003c00000 */
[----:B------:R0:W1:Y:S02]  /*1f0f0*/  SHFL.IDX P6, R14, R13, R12, R11 ;  /* 0x0000000c0d0e7389 */ /* 0x00006400000c000b */
[----:B01----:R-:W-:Y:S01]  /*1f100*/  ENDCOLLECTIVE ;  /* 0x000000000000791b */ /* 0x003fe20003800000 */
.L_x_10614:
[----:B------:R-:W-:Y:S02]  /*1f110*/  IMAD.MOV.U32 R13, RZ, RZ, R2 ;  /* 0x000000ffff0d7224 */ /* 0x000fe400078e0002 */
[----:B------:R-:W-:Y:S02]  /*1f120*/  IMAD.MOV.U32 R12, RZ, RZ, 0x7 ;  /* 0x00000007ff0c7424 */ /* 0x000fe400078e00ff */
[----:B------:R-:W-:-:S07]  /*1f130*/  IMAD.MOV.U32 R5, RZ, RZ, R14 ;  /* 0x000000ffff057224 */ /* 0x000fce00078e000e */
[----:B------:R-:W-:Y:S05]  /*1f140*/  WARPSYNC.COLLECTIVE R15, `(.L_x_10615) ;  /* 0x000000000f087348 */ /* 0x000fea0003c00000 */
[----:B------:R0:W1:Y:S02]  /*1f150*/  SHFL.IDX P6, R14, R13, R12, R11 ;  /* 0x0000000c0d0e7389 */ /* 0x00006400000c000b */
[----:B01----:R-:W-:Y:S01]  /*1f160*/  ENDCOLLECTIVE ;  /* 0x000000000000791b */ /* 0x003fe20003800000 */
.L_x_10615:
        /* <DEDUP_REMOVED lines=10> */
.L_x_10616:
[----:B------:R-:W-:Y:S01]  /*1f210*/  @!PT LDS RZ, [RZ] ;  /* 0x00000000fffff984 */ /* 0x000fe20000000800 */
[----:B------:R-:W-:Y:S01]  /*1f220*/  @!PT LDS RZ, [RZ] ;  /* 0x00000000fffff984 */ /* 0x000fe20000000800 */
[----:B------:R-:W-:Y:S01]  /*1f230*/  @!PT LDS RZ, [RZ] ;  /* 0x00000000fffff984 */ /* 0x000fe20000000800 */
[----:B------:R1:W-:Y:S04]  /*1f240*/  @!P4 LDGSTS.E.BYPASS.LTC128B.128 [R8+0x25400], desc[UR60][R4.64], !P3 ;  /* 0x254000000408cfae */ /* 0x0003e8000d901d7c */
[----:B------:R1:W-:Y:S04]  /*1f250*/  @!P4 LDGSTS.E.BYPASS.LTC128B.128 [R8+0x29400], desc[UR60][R4.64+0x80], !P2 ;  /* 0x294000800408cfae */ /* 0x0003e8000d101d7c */
[----:B------:R1:W-:Y:S04]  /*1f260*/  @!P4 LDGSTS.E.BYPASS.LTC128B.128 [R8+0x2d400], desc[UR60][R4.64+0x100], !P1 ;  /* 0x2d4001000408cfae */ /* 0x0003e8000c901d7c */
[----:B------:R1:W-:Y:S01]  /*1f270*/  @!P4 LDGSTS.E.BYPASS.LTC128B.128 [R8+0x31400], desc[UR60][R4.64+0x180], !P0 ;  /* 0x314001800408cfae */ /* 0x0003e2000c101d7c */
[----:B------:R-:W-:Y:S01]  /*1f280*/  IMAD.MOV.U32 R0, RZ, RZ, R14 ;  /* 0x000000ffff007224 */ /* 0x000fe200078e000e */
[----:B------:R-:W-:Y:S06]  /*1f290*/  BRA `(.L_x_10617) ;  /* 0xffffff9400747947 */ /* 0x000fec000383ffff */
.L_x_10419:
[----:B0-----:R0:W3:Y:S02]  /*1f2a0*/  SYNCS.PHASECHK.TRANS64.TRYWAIT P0, [R18+URZ+0x32420], R0 ;  /* 0x03242000120075a7 */ /* 0x0010e4000800017f */
[----:B---3--:R-:W-:Y:S05]  /*1f2b0*/  @!P0 NANOSLEEP.SYNCS 0x989680 ;  /* 0x009896800000895d */ /* 0x008fea0003900000 */
[----:B------:R-:W3:Y:S02]  /*1f2c0*/  @!P0 SYNCS.PHASECHK.TRANS64 P0, [R18+URZ+0x32420], R0 ;  /* 0x03242000120085a7 */ /* 0x000ee4000800007f */
[----:B---3--:R-:W-:Y:S05]  /*1f2d0*/  @!P0 BRA `(.L_x_10419) ;  /* 0xfffffffc00f08947 */ /* 0x008fea000383ffff */
[----:B------:R-:W-:Y:S05]  /*1f2e0*/  BRA `(.L_x_10618) ;  /* 0xffffff9400ec7947 */ /* 0x000fea000383ffff */
.L_x_10423:
[----:B0-----:R0:W1:Y:S02]  /*1f2f0*/  SYNCS.PHASECHK.TRANS64.TRYWAIT P0, [R2+URZ+0x32460], R0 ;  /* 0x03246000020075a7 */ /* 0x001064000800017f */
[----:B-1----:R-:W-:Y:S05]  /*1f300*/  @!P0 NANOSLEEP.SYNCS 0x989680 ;  /* 0x009896800000895d */ /* 0x002fea0003900000 */
[----:B------:R-:W1:Y:S02]  /*1f310*/  @!P0 SYNCS.PHASECHK.TRANS64 P0, [R2+URZ+0x32460], R0 ;  /* 0x03246000020085a7 */ /* 0x000e64000800007f */
[----:B-1----:R-:W-:Y:S05]  /*1f320*/  @!P0 BRA `(.L_x_10423) ;  /* 0xfffffffc00f08947 */ /* 0x002fea000383ffff */
[----:B------:R-:W-:Y:S05]  /*1f330*/  BRA `(.L_x_10619) ;  /* 0xffffff9800107947 */ /* 0x000fea000383ffff */
.L_x_10438:
[----:B-1----:R1:W2:Y:S02]  /*1f340*/  SYNCS.PHASECHK.TRANS64.TRYWAIT P0, [R2+URZ+0x32440], R6 ;  /* 0x03244006020075a7 */ /* 0x0022a4000800017f */
[----:B--2---:R-:W-:Y:S05]  /*1f350*/  @!P0 NANOSLEEP.SYNCS 0x989680 ;  /* 0x009896800000895d */ /* 0x004fea0003900000 */
[----:B------:R-:W2:Y:S02]  /*1f360*/  @!P0 SYNCS.PHASECHK.TRANS64 P0, [R2+URZ+0x32440], R6 ;  /* 0x03244006020085a7 */ /* 0x000ea4000800007f */
[----:B--2---:R-:W-:Y:S05]  /*1f370*/  @!P0 BRA `(.L_x_10438) ;  /* 0xfffffffc00f08947 */ /* 0x004fea000383ffff */
[----:B------:R-:W-:Y:S05]  /*1f380*/  BRA `(.L_x_10620) ;  /* 0xffffffa000307947 */ /* 0x000fea000383ffff */
.L_x_10443:
[----:B0-----:R0:W2:Y:S02]  /*1f390*/  SYNCS.PHASECHK.TRANS64.TRYWAIT P0, [R2+URZ+0x32460], R6 ;  /* 0x03246006020075a7 */ /* 0x0010a4000800017f */
[----:B--2---:R-:W-:Y:S05]  /*1f3a0*/  @!P0 NANOSLEEP.SYNCS 0x989680 ;  /* 0x009896800000895d */ /* 0x004fea0003900000 */
[----:B------:R-:W2:Y:S02]  /*1f3b0*/  @!P0 SYNCS.PHASECHK.TRANS64 P0, [R2+URZ+0x32460], R6 ;  /* 0x03246006020085a7 */ /* 0x000ea4000800007f */
[----:B--2---:R-:W-:Y:S05]  /*1f3c0*/  @!P0 BRA `(.L_x_10443) ;  /* 0xfffffffc00f08947 */ /* 0x004fea000383ffff */
[----:B------:R-:W-:Y:S05]  /*1f3d0*/  BRA `(.L_x_10621) ;  /* 0xffffffa000ac7947 */ /* 0x000fea000383ffff */
.L_x_10454:
[----:B-1----:R1:W2:Y:S02]  /*1f3e0*/  SYNCS.PHASECHK.TRANS64.TRYWAIT P0, [R3+URZ+0x32440], R2 ;  /* 0x03244002030075a7 */ /* 0x0022a4000800017f */
[----:B--2---:R-:W-:Y:S05]  /*1f3f0*/  @!P0 NANOSLEEP.SYNCS 0x989680 ;  /* 0x009896800000895d */ /* 0x004fea0003900000 */
[----:B------:R-:W2:Y:S02]  /*1f400*/  @!P0 SYNCS.PHASECHK.TRANS64 P0, [R3+URZ+0x32440], R2 ;  /* 0x03244002030085a7 */ /* 0x000ea4000800007f */
[----:B--2---:R-:W-:Y:S05]  /*1f410*/  @!P0 BRA `(.L_x_10454) ;  /* 0xfffffffc00f08947 */ /* 0x004fea000383ffff */
[----:B------:R-:W-:Y:S05]  /*1f420*/  BRA `(.L_x_10622) ;  /* 0xffffffa800987947 */ /* 0x000fea000383ffff */
.L_x_10459:
[----:B--2---:R2:W3:Y:S02]  /*1f430*/  SYNCS.PHASECHK.TRANS64.TRYWAIT P0, [R3+URZ+0x32460], R2 ;  /* 0x03246002030075a7 */ /* 0x0044e4000800017f */
[----:B---3--:R-:W-:Y:S05]  /*1f440*/  @!P0 NANOSLEEP.SYNCS 0x989680 ;  /* 0x009896800000895d */ /* 0x008fea0003900000 */
[----:B------:R-:W3:Y:S02]  /*1f450*/  @!P0 SYNCS.PHASECHK.TRANS64 P0, [R3+URZ+0x32460], R2 ;  /* 0x03246002030085a7 */ /* 0x000ee4000800007f */
[----:B---3--:R-:W-:Y:S05]  /*1f460*/  @!P0 BRA `(.L_x_10459) ;  /* 0xfffffffc00f08947 */ /* 0x008fea000383ffff */
[----:B------:R-:W-:Y:S05]  /*1f470*/  BRA `(.L_x_10623) ;  /* 0xffffffac00147947 */ /* 0x000fea000383ffff */
.L_x_10470:
[----:B-1----:R1:W2:Y:S02]  /*1f480*/  SYNCS.PHASECHK.TRANS64.TRYWAIT P0, [R3+URZ+0x32440], R2 ;  /* 0x03244002030075a7 */ /* 0x0022a4000800017f */
[----:B--2---:R-:W-:Y:S05]  /*1f490*/  @!P0 NANOSLEEP.SYNCS 0x989680 ;  /* 0x009896800000895d */ /* 0x004fea0003900000 */
[----:B------:R-:W2:Y:S02]  /*1f4a0*/  @!P0 SYNCS.PHASECHK.TRANS64 P0, [R3+URZ+0x32440], R2 ;  /* 0x03244002030085a7 */ /* 0x000ea4000800007f */
[----:B--2---:R-:W-:Y:S05]  /*1f4b0*/  @!P0 BRA `(.L_x_10470) ;  /* 0xfffffffc00f08947 */ /* 0x004fea000383ffff */
[----:B------:R-:W-:Y:S05]  /*1f4c0*/  BRA `(.L_x_10624) ;  /* 0xffffffb000e47947 */ /* 0x000fea000383ffff */
.L_x_10475:
[----:B--2---:R2:W3:Y:S02]  /*1f4d0*/  SYNCS.PHASECHK.TRANS64.TRYWAIT P0, [R3+URZ+0x32460], R2 ;  /* 0x03246002030075a7 */ /* 0x0044e4000800017f */
[----:B---3--:R-:W-:Y:S05]  /*1f4e0*/  @!P0 NANOSLEEP.SYNCS 0x989680 ;  /* 0x009896800000895d */ /* 0x008fea0003900000 */
[----:B------:R-:W3:Y:S02]  /*1f4f0*/  @!P0 SYNCS.PHASECHK.TRANS64 P0, [R3+URZ+0x32460], R2 ;  /* 0x03246002030085a7 */ /* 0x000ee4000800007f */
[----:B---3--:R-:W-:Y:S05]  /*1f500*/  @!P0 BRA `(.L_x_10475) ;  /* 0xfffffffc00f08947 */ /* 0x008fea000383ffff */
[----:B------:R-:W-:Y:S05]  /*1f510*/  BRA `(.L_x_10625) ;  /* 0xffffffb400607947 */ /* 0x000fea000383ffff */
.L_x_10487:
[----:B-1----:R-:W3:Y:S01]  /*1f520*/  LDL R2, [R1] ;  /* 0x0000000001027983 */ /* 0x002ee20000100800 */
[----:B------:R-:W-:Y:S01]  /*1f530*/  BSSY B0, `(.L_x_10626) ;  /* 0x0000008000007945 */ /* 0x000fe20003800000 */
[----:B0-----:R-:W-:Y:S02]  /*1f540*/  IMAD.MOV.U32 R12, RZ, RZ, RZ ;  /* 0x000000ffff0c7224 */ /* 0x001fe400078e00ff */
[----:B------:R-:W-:Y:S02]  /*1f550*/  IMAD.MOV.U32 R11, RZ, RZ, 0x1f ;  /* 0x0000001fff0b7424 */ /* 0x000fe400078e00ff */
[----:B------:R-:W-:Y:S02]  /*1f560*/  IMAD.MOV.U32 R15, RZ, RZ, -0x1 ;  /* 0xffffffffff0f7424 */ /* 0x000fe400078e00ff */
[----:B---3--:R-:W-:-:S07]  /*1f570*/  IMAD.MOV.U32 R13, RZ, RZ, R2 ;  /* 0x000000ffff0d7224 */ /* 0x008fce00078e0002 */
[----:B--2---:R-:W-:Y:S05]  /*1f580*/  WARPSYNC.COLLECTIVE R15, `(.L_x_10627) ;  /* 0x000000000f087348 */ /* 0x004fea0003c00000 */
[----:B------:R0:W1:Y:S02]  /*1f590*/  SHFL.IDX P6, R14, R13, R12, R11 ;  /* 0x0000000c0d0e7389 */ /* 0x00006400000c000b */
[----:B012---:R-:W-:Y:S01]  /*1f5a0*/  ENDCOLLECTIVE ;  /* 0x000000000000791b */ /* 0x007fe20003800000 */
.L_x_10627:
[----:B------:R-:W-:Y:S05]  /*1f5b0*/  BSYNC B0 ;  /* 0x0000000000007941 */ /* 0x000fea0003800000 */
.L_x_10626:
        /* <DEDUP_REMOVED lines=9> */
.L_x_10628:
        /* <DEDUP_REMOVED lines=26> */
.L_x_10629:
        /* <DEDUP_REMOVED lines=8> */
.L_x_10630:
        /* <DEDUP_REMOVED lines=8> */
.L_x_10631:
        /* <DEDUP_REMOVED lines=8> */
.L_x_10632:
        /* <DEDUP_REMOVED lines=8> */
.L_x_10633:
        /* <DEDUP_REMOVED lines=9> */
.L_x_10634:
[----:B------:R-:W-:Y:S01]  /*1fa80*/  IMAD.MOV.U32 R9, RZ, RZ, R14 ;  /* 0x000000ffff097224 */ /* 0x000fe200078e000e */
[----:B------:R-:W-:Y:S06]  /*1fa90*/  BRA `(.L_x_10635) ;  /* 0xffffffb800a87947 */ /* 0x000fec000383ffff */
.L_x_10490:
        /* <DEDUP_REMOVED lines=8> */
.L_x_10637:
[----:B------:R-:W-:Y:S05]  /*1fb20*/  BSYNC B0 ;  /* 0x0000000000007941 */ /* 0x000fea0003800000 */
.L_x_10636:
        /* <DEDUP_REMOVED lines=10> */
.L_x_10638:
        /* <DEDUP_REMOVED lines=8> */
.L_x_10639:
        /* <DEDUP_REMOVED lines=8> */
.L_x_10640:
        /* <DEDUP_REMOVED lines=8> */
.L_x_10641:
        /* <DEDUP_REMOVED lines=9> */
.L_x_10642:
[----:B------:R-:W-:Y:S01]  /*1fde0*/  IMAD.MOV.U32 R9, RZ, RZ, R14 ;  /* 0x000000ffff097224 */ /* 0x000fe200078e000e */
[----:B------:R-:W-:Y:S06]  /*1fdf0*/  BRA `(.L_x_10643) ;  /* 0xffffffb8007c7947 */ /* 0x000fec000383ffff */
.L_x_10492:
[----:B------:R-:W-:Y:S01]  /*1fe00*/  BSSY B0, `(.L_x_10644) ;  /* 0x0000006000007945 */ /* 0x000fe20003800000 */
[----:B------:R-:W-:Y:S01]  /*1fe10*/  PLOP3.LUT P6, PT, P6, PT, PT, 0x8, 0x0 ;  /* 0x000000000000781c */ /* 0x000fe200037ce170 */
[----:B------:R-:W-:-:S12]  /*1fe20*/  IMAD.MOV.U32 R15, RZ, RZ, -0x1 ;  /* 0xffffffffff0f7424 */ /* 0x000fd800078e00ff */
[----:B0-----:R-:W-:Y:S05]  /*1fe30*/  WARPSYNC.COLLECTIVE R15, `(.L_x_10645) ;  /* 0x000000000f087348 */ /* 0x001fea0003c00000 */
[----:B------:R-:W-:Y:S01]  /*1fe40*/  VOTE.ANY R14, PT, P6 ;  /* 0x00000000000e7806 */ /* 0x000fe200030e0100 */
[----:B0-----:R-:W-:Y:S06]  /*1fe50*/  ENDCOLLECTIVE ;  /* 0x000000000000791b */ /* 0x001fec0003800000 */
.L_x_10645:
[----:B------:R-:W-:Y:S05]  /*1fe60*/  BSYNC B0 ;  /* 0x0000000000007941 */ /* 0x000fea0003800000 */
.L_x_10644:
        /* <DEDUP_REMOVED lines=9> */
.L_x_10646:
[----:B------:R-:W-:Y:S02]  /*1ff00*/  IMAD.MOV.U32 R13, RZ, RZ, R6 ;  /* 0x000000ffff0d7224 */ /* 0x000fe400078e0006 */
[----:B------:R-:W-:-:S07]  /*1ff10*/  IMAD.MOV.U32 R0, RZ, RZ, R14 ;  /* 0x000000ffff007224 */ /* 0x000fce00078e000e */
[----:B------:R-:W-:Y:S05]  /*1ff20*/  WARPSYNC.COLLECTIVE R15, `(.L_x_10647) ;  /* 0x000000000f087348 */ /* 0x000fea0003c00000 */
[----:B------:R0:W1:Y:S02]  /*1ff30*/  SHFL.IDX P6, R14, R13, R12, R11 ;  /* 0x0000000c0d0e7389 */ /* 0x00006400000c000b */
[----:B01----:R-:W-:Y:S01]  /*1ff40*/  ENDCOLLECTIVE ;  /* 0x000000000000791b */ /* 0x003fe20003800000 */
.L_x_10647:
[----:B------:R-:W-:Y:S01]  /*1ff50*/  IMAD.MOV.U32 R6, RZ, RZ, R14 ;  /* 0x000000ffff067224 */ /* 0x000fe200078e000e */
[----:B------:R-:W-:Y:S06]  /*1ff60*/  BRA `(.L_x_10648) ;  /* 0xffffffb8005c7947 */ /* 0x000fec000383ffff */
.L_x_10494:
[----:B------:R-:W-:Y:S01]  /*1ff70*/  BSSY B0, `(.L_x_10649) ;  /* 0x0000007000007945 */ /* 0x000fe20003800000 */
[----:B------:R-:W-:Y:S02]  /*1ff80*/  IMAD.MOV.U32 R13, RZ, RZ, R7 ;  /* 0x000000ffff0d7224 */ /* 0x000fe400078e0007 */
[----:B------:R-:W-:Y:S02]  /*1ff90*/  IMAD.MOV.U32 R11, RZ, RZ, 0x1f ;  /* 0x0000001fff0b7424 */ /* 0x000fe400078e00ff */
[----:B------:R-:W-:-:S07]  /*1ffa0*/  IMAD.MOV.U32 R15, RZ, RZ, -0x1 ;  /* 0xffffffffff0f7424 */ /* 0x000fce00078e00ff */
[----:B0123--:R-:W-:Y:S05]  /*1ffb0*/  WARPSYNC.COLLECTIVE R15, `(.L_x_10650) ;  /* 0x000000000f087348 */ /* 0x00ffea0003c00000 */
[----:B------:R4:W0:Y:S02]  /*1ffc0*/  SHFL.IDX P6, R14, R13, R12, R11 ;  /* 0x0000000c0d0e7389 */ /* 0x00082400000c000b */
[----:B01234-:R-:W-:Y:S01]  /*1ffd0*/  ENDCOLLECTIVE ;  /* 0x000000000000791b */ /* 0x01ffe20003800000 */
.L_x_10650:
[----:B------:R-:W-:Y:S05]  /*1ffe0*/  BSYNC B0 ;  /* 0x0000000000007941 */ /* 0x000fea0003800000 */
.L_x_10649:
[----:B------:R-:W-:Y:S01]  /*1fff0*/  IMAD.MOV.U32 R7, RZ, RZ, R14 ;  /* 0x000000ffff077224 */ /* 0x000fe200078e000e */
[----:B------:R-:W-:Y:S06]  /*20000*/  BRA `(.L_x_10651) ;  /* 0xffffffb8004c7947 */ /* 0x000fec000383ffff */
.L_x_10498:
[----:B0-----:R0:W1:Y:S02]  /*20010*/  SYNCS.PHASECHK.TRANS64.TRYWAIT P0, [R0+URZ+0x32420], R3 ;  /* 0x03242003000075a7 */ /* 0x001064000800017f */
[----:B-1----:R-:W-:Y:S05]  /*20020*/  @!P0 NANOSLEEP.SYNCS 0x989680 ;  /* 0x009896800000895d */ /* 0x002fea0003900000 */
[----:B------:R-:W1:Y:S02]  /*20030*/  @!P0 SYNCS.PHASECHK.TRANS64 P0, [R0+URZ+0x32420], R3 ;  /* 0x03242003000085a7 */ /* 0x000e64000800007f */
[----:B-1----:R-:W-:Y:S05]  /*20040*/  @!P0 BRA `(.L_x_10498) ;  /* 0xfffffffc00f08947 */ /* 0x002fea000383ffff */
[----:B------:R-:W-:Y:S05]  /*20050*/  BRA `(.L_x_10652) ;  /* 0xffffffbc00e87947 */ /* 0x000fea000383ffff */
.L_x_10499:
        /* <DEDUP_REMOVED lines=11> */
.L_x_10654:
[----:B------:R-:W-:Y:S05]  /*20110*/  BSYNC B0 ;  /* 0x0000000000007941 */ /* 0x000fea0003800000 */
.L_x_10653:
[----:B------:R-:W-:Y:S05]  /*20120*/  BRA `(.L_x_10655) ;  /* 0xffffffbc00d07947 */ /* 0x000fea000383ffff */
.L_x_10500:
[----:B------:R-:W-:Y:S01]  /*20130*/  BSSY B0, `(.L_x_10656) ;  /* 0x0000006000007945 */ /* 0x000fe20003800000 */
[----:B------:R-:W-:-:S07]  /*20140*/  IMAD.MOV.U32 R15, RZ, RZ, -0x1 ;  /* 0xffffffffff0f7424 */ /* 0x000fce00078e00ff */
[----:B01----:R-:W-:Y:S05]  /*20150*/  WARPSYNC.COLLECTIVE R15, `(.L_x_10657) ;  /* 0x000000000f0c7348 */ /* 0x003fea0003c00000 */
[----:B------:R-:W-:Y:S02]  /*20160*/  ELECT P6, UR62, PT ;  /* 0x00000000003e782f */ /* 0x000fe400038c0000 */
[----:B------:R-:W-:Y:S01]  /*20170*/  MOV R14, UR62 ;  /* 0x0000003e000e7c02 */ /* 0x000fe20008000f00 */
[----:B01----:R-:W-:Y:S10]  /*20180*/  ENDCOLLECTIVE ;  /* 0x000000000000791b */ /* 0x003ff40003800000 */
.L_x_10657:
[----:B------:R-:W-:Y:S05]  /*20190*/  BSYNC B0 ;  /* 0x0000000000007941 */ /* 0x000fea0003800000 */
.L_x_10656:
[----:B------:R-:W-:Y:S05]  /*201a0*/  BRA `(.L_x_10658) ;  /* 0xffffffbc00c47947 */ /* 0x000fea000383ffff */
.L_x_10502:
[----:B0-----:R0:W1:Y:S02]  /*201b0*/  SYNCS.PHASECHK.TRANS64.TRYWAIT P0, [R6+URZ], R5 ;  /* 0x00000005060075a7 */ /* 0x001064000800017f */
[----:B-1----:R-:W-:Y:S05]  /*201c0*/  @!P0 NANOSLEEP.SYNCS 0x989680 ;  /* 0x009896800000895d */ /* 0x002fea0003900000 */
[----:B------:R-:W1:Y:S02]  /*201d0*/  @!P0 SYNCS.PHASECHK.TRANS64 P0, [R6+URZ], R5 ;  /* 0x00000005060085a7 */ /* 0x000e64000800007f */
[----:B-1----:R-:W-:Y:S05]  /*201e0*/  @!P0 BRA `(.L_x_10502) ;  /* 0xfffffffc00f08947 */ /* 0x002fea000383ffff */
[----:B------:R-:W-:Y:S05]  /*201f0*/  BRA `(.L_x_10659) ;  /* 0xffffffc000047947 */ /* 0x000fea000383ffff */
.L_x_10503:
[----:B-1----:R1:W2:Y:S02]  /*20200*/  SYNCS.PHASECHK.TRANS64.TRYWAIT P0, [R7+URZ], R2 ;  /* 0x00000002070075a7 */ /* 0x0022a4000800017f */
[----:B--2---:R-:W-:Y:S05]  /*20210*/  @!P0 NANOSLEEP.SYNCS 0x989680 ;  /* 0x009896800000895d */ /* 0x004fea0003900000 */
[----:B------:R-:W2:Y:S02]  /*20220*/  @!P0 SYNCS.PHASECHK.TRANS64 P0, [R7+URZ], R2 ;  /* 0x00000002070085a7 */ /* 0x000ea4000800007f */
[----:B--2---:R-:W-:Y:S05]  /*20230*/  @!P0 BRA `(.L_x_10503) ;  /* 0xfffffffc00f08947 */ /* 0x004fea000383ffff */
[----:B------:R-:W-:Y:S05]  /*20240*/  BRA `(.L_x_10660) ;  /* 0xffffffbc00f87947 */ /* 0x000fea000383ffff */
.L_x_10505:
[----:B--2---:R2:W3:Y:S02]  /*20250*/  SYNCS.PHASECHK.TRANS64.TRYWAIT P0, [R4+URZ], R5 ;  /* 0x00000005040075a7 */ /* 0x0044e4000800017f */
[----:B---3--:R-:W-:Y:S05]  /*20260*/  @!P0 NANOSLEEP.SYNCS 0x989680 ;  /* 0x009896800000895d */ /* 0x008fea0003900000 */
[----:B------:R-:W3:Y:S02]  /*20270*/  @!P0 SYNCS.PHASECHK.TRANS64 P0, [R4+URZ], R5 ;  /* 0x00000005040085a7 */ /* 0x000ee4000800007f */
[----:B---3--:R-:W-:Y:S05]  /*20280*/  @!P0 BRA `(.L_x_10505) ;  /* 0xfffffffc00f08947 */ /* 0x008fea000383ffff */
[----:B------:R-:W-:Y:S05]  /*20290*/  BRA `(.L_x_10661) ;  /* 0xffffffbc00fc7947 */ /* 0x000fea000383ffff */
.L_x_10662:
        /* <DEDUP_REMOVED lines=14> */
.L_x_15019:


//--------------------- .text._ZN7cutlass13device_kernelIN5flash11enable_sm90INS1_16FlashAttnFwdSm90INS1_25CollectiveMainloopFwdSm90ILi2EN4cute5tupleIJNS5_1CILi1EEES8_S8_EEENS6_IJNS7_ILi128EEENS7_ILi96EEENS7_ILi64EEEEEELi256ENS_10bfloat16_tEfNS_4arch4Sm90ELb0ELb1ELb0ELb0ELb0ELb0ELb0ELb1ELb0ELb1ELb1ELb0EEENS1_21CollectiveEpilogueFwdINS6_IJSA_NS7_ILi256EEESB_EEES9_SE_SG_Li256ELb0ELb1ELb1ELb0EEENS1_19SingleTileSchedulerILb0ELb1ELb1ELi128EEEEEEEEEvNT_6ParamsE --------------------------
	.section	.text._ZN7cutlass13device_kernelIN5flash11enable_sm90INS1_16FlashAttnFwdSm90INS1_25CollectiveMainloopFwdSm90ILi2EN4cute5tupleIJNS5_1CILi1EEES8_S8_EEENS6_IJNS7_ILi128EEENS7_ILi96EEENS7_ILi64EEEEEELi256ENS_10bfloat16_tEfNS_4arch4Sm90ELb0ELb1ELb0ELb0ELb0ELb0ELb0ELb1ELb0ELb1ELb1ELb0EEENS1_21CollectiveEpilogueFwdINS6_IJSA_NS7_ILi256EEESB_EEES9_SE_SG_Li256ELb0ELb1ELb1ELb0EEENS1_19SingleTileSchedulerILb0ELb1ELb1ELi128EEEEEEEEEvNT_6ParamsE,"ax",@progbits
	.align	128
.text._ZN7cutlass13device_kernelIN5flash11enable_sm90INS1_16FlashAttnFwdSm90INS1_25CollectiveMainloopFwdSm90ILi2EN4cute5tupleIJNS5_1CILi1EEES8_S8_EEENS6_IJNS7_ILi128EEENS7_ILi96EEENS7_ILi64EEEEEELi256ENS_10bfloat16_tEfNS_4arch4Sm90ELb0ELb1ELb0ELb0ELb0ELb0ELb0ELb1ELb0ELb1ELb1ELb0EEENS1_21CollectiveEpilogueFwdINS6_IJSA_NS7_ILi256EEESB_EEES9_SE_SG_Li256ELb0ELb1ELb1ELb0EEENS1_19SingleTileSchedulerILb0ELb1ELb1ELi128EEEEEEEEEvNT_6ParamsE:
        .type           _ZN7cutlass13device_kernelIN5flash11enable_sm90INS1_16FlashAttnFwdSm90INS1_25CollectiveMainloopFwdSm90ILi2EN4cute5tupleIJNS5_1CILi1EEES8_S8_EEENS6_IJNS7_ILi128EEENS7_ILi96EEENS7_ILi64EEEEEELi256ENS_10bfloat16_tEfNS_4arch4Sm90ELb0ELb1ELb0ELb0ELb0ELb0ELb0ELb1ELb0ELb1ELb1ELb0EEENS1_21CollectiveEpilogueFwdINS6_IJSA_NS7_ILi256EEESB_EEES9_SE_SG_Li256ELb0ELb1ELb1ELb0EEENS1_19SingleTileSchedulerILb0ELb1ELb1ELi128EEEEEEEEEvNT_6ParamsE,@function
        .size           _ZN7cutlass13device_kernelIN5flash11enable_sm90INS1_16FlashAttnFwdSm90INS1_25CollectiveMainloopFwdSm90ILi2EN4cute5tupleIJNS5_1CILi1EEES8_S8_EEENS6_IJNS7_ILi128EEENS7_ILi96EEENS7_ILi64EEEEEELi256ENS_10bfloat16_tEfNS_4arch4Sm90ELb0ELb1ELb0ELb0ELb0ELb0ELb0ELb1ELb0ELb1ELb1ELb0EEENS1_21CollectiveEpilogueFwdINS6_IJSA_NS7_ILi256EEESB_EEES9_SE_SG_Li256ELb0ELb1ELb1ELb0EEENS1_19SingleTileSchedulerILb0ELb1ELb1ELi128EEEEEEEEEvNT_6ParamsE,(.L_x_15020 - _ZN7cutlass13device_kernelIN5flash11enable_sm90INS1_16FlashAttnFwdSm90INS1_25CollectiveMainloopFwdSm90ILi2EN4cute5tupleIJNS5_1CILi1EEES8_S8_EEENS6_IJNS7_ILi128EEENS7_ILi96EEENS7_ILi64EEEEEELi256ENS_10bfloat16_tEfNS_4arch4Sm90ELb0ELb1ELb0ELb0ELb0ELb0ELb0ELb1ELb0ELb1ELb1ELb0EEENS1_21CollectiveEpilogueFwdINS6_IJSA_NS7_ILi256EEESB_EEES9_SE_SG_Li256ELb0ELb1ELb1ELb0EEENS1_19SingleTileSchedulerILb0ELb1ELb1ELi128EEEEEEEEEvNT_6ParamsE)
        .other          _ZN7cutlass13device_kernelIN5flash11enable_sm90INS1_16FlashAttnFwdSm90INS1_25CollectiveMainloopFwdSm90ILi2EN4cute5tupleIJNS5_1CILi1EEES8_S8_EEENS6_IJNS7_ILi128EEENS7_ILi96EEENS7_ILi64EEEEEELi256ENS_10bfloat16_tEfNS_4arch4Sm90ELb0ELb1ELb0ELb0ELb0ELb0ELb0ELb1ELb0ELb1ELb1ELb0EEENS1_21CollectiveEpilogueFwdINS6_IJSA_NS7_ILi256EEESB_EEES9_SE_SG_Li256ELb0ELb1ELb1ELb0EEENS1_19SingleTileSchedulerILb0ELb1ELb1ELi128EEEEEEEEEvNT_6ParamsE,@"STO_CUDA_ENTRY STV_DEFAULT"
_ZN7cutlass13device_kernelIN5flash11enable_sm90INS1_16FlashAttnFwdSm90INS1_25CollectiveMainloopFwdSm90ILi2EN4cute5tupleIJNS5_1CILi1EEES8_S8_EEENS6_IJNS7_ILi128EEENS7_ILi96EEENS7_ILi64EEEEEELi256ENS_10bfloat16_tEfNS_4arch4Sm90ELb0ELb1ELb0ELb0ELb0ELb0ELb0ELb1ELb0ELb1ELb1ELb0EEENS1_21CollectiveEpilogueFwdINS6_IJSA_NS7_ILi256EEESB_EEES9_SE_SG_Li256ELb0ELb1ELb1ELb0EEENS1_19SingleTileSchedulerILb0ELb1ELb1ELi128EEEEEEEEEvNT_6ParamsE:
        /* <DEDUP_REMOVED lines=18> */
.L_x_10664:
[----:B------:R-:W-:Y:S05]  /*0120*/  BSYNC B0 ;  /* 0x0000000000007941 */ /* 0x000fea0003800000 */
.L_x_10663:
        /* <DEDUP_REMOVED lines=41> */
.L_x_10665:
        /* <DEDUP_REMOVED lines=22> */
.L_x_10666:
        /* <DEDUP_REMOVED lines=18> */
.L_x_10667:
        /* <DEDUP_REMOVED lines=22> */
.L_x_10668:
        /* <DEDUP_REMOVED lines=22> */
.L_x_10669:
        /* <DEDUP_REMOVED lines=8> */
.L_x_10672:
        /* <DEDUP_REMOVED lines=20> */
[----:B------:R-:W0:Y:S01]  /*0ac0*/  LDC.64 R6, c[0x0][0x418] ;  /* 0x00010600ff067b82 */ /* 0x000e220000000a00 */
[----:B------:R-:W-:Y:S01]  /*0ad0*/  ULDC UR4, c[0x0][0x448] ;  /* 0x0001120000047ab9 */ /* 0x000fe20000000800 */
[----:B------:R-:W1:Y:S01]  /*0ae0*/  S2R R0, SR_TID.X ;  /* 0x0000000000007919 */ /* 0x000e620000002100 */
[----:B------:R-:W-:-:S03]  /*0af0*/  UISETP.NE.AND UP1, UPT, UR4, 0x1, UPT ;  /* 0x000000010400788c */ /* 0x000fc6000bf25270 */
[----:B------:R-:W-:Y:S02]  /*0b00*/  ULDC.64 UR4, c[0x0][0x9e0] ;  /* 0x0002780000047ab9 */ /* 0x000fe40000000a00 */
[----:B------:R-:W2:Y:S01]  /*0b10*/  LDC R2, c[0x0][0x288] ;  /* 0x0000a200ff027b82 */ /* 0x000ea20000000800 */
[----:B------:R-:W-:-:S05]  /*0b20*/  UISETP.GE.AND UP0, UPT, UR5, 0x1, UPT ;  /* 0x000000010500788c */ /* 0x000fca000bf06270 */
[----:B------:R-:W-:Y:S01]  /*0b30*/  @UP1 ULDC UR8, c[0x0][0x44c] ;  /* 0x0001130000081ab9 */ /* 0x000fe20000000800 */
[----:B------:R-:W-:Y:S01]  /*0b40*/  @UP1 ULDC UR11, c[0x0][0x450] ;  /* 0x00011400000b1ab9 */ /* 0x000fe20000000800 */
[----:B------:R-:W3:Y:S01]  /*0b50*/  LDC R16, c[0x0][0x424] ;  /* 0x00010900ff107b82 */ /* 0x000ee20000000800 */
[----:B------:R-:W-:-:S07]  /*0b60*/  PLOP3.LUT P1, PT, PT, PT, UP0, 0x80, 0x0 ;  /* 0x000000000000781c */ /* 0x000fce0003f2f008 */
[----:B------:R-:W4:Y:S01]  /*0b70*/  LDC R5, c[0x0][0x2f0] ;  /* 0x0000bc00ff057b82 */ /* 0x000f220000000800 */
[----:B0-----:R-:W-:-:S04]  /*0b80*/  ISETP.NE.U32.AND P0, PT, R6, RZ, PT ;  /* 0x000000ff0600720c */ /* 0x001fc80003f05070 */
[----:B------:R-:W-:-:S03]  /*0b90*/  ISETP.NE.AND.EX P0, PT, R7, RZ, PT, P0 ;  /* 0x000000ff0700720c */ /* 0x000fc60003f05300 */
[----:B------:R-:W0:Y:S01]  /*0ba0*/  S2UR UR39, SR_CTAID.X ;  /* 0x00000000002779c3 */ /* 0x000e220000002500 */
[----:B--2---:R-:W-:Y:S01]  /*0bb0*/  IADD3 R3, -R2, 0x1, RZ ;  /* 0x0000000102037810 */ /* 0x004fe20007ffe1ff */
[----:B-1----:R-:W-:Y:S01]  /*0bc0*/  VIADD R22, R0, 0xffffff80 ;  /* 0xffffff8000167836 */ /* 0x002fe20000000000 */
[----:B---3--:R-:W-:-:S05]  /*0bd0*/  SEL R16, R16, 0x1, P0 ;  /* 0x0000000110107807 */ /* 0x008fca0000000000 */
[CC--:B----4-:R-:W-:Y:S02]  /*0be0*/  IMAD R3, R16.reuse, R5.reuse, R3 ;  /* 0x0000000510037224 */ /* 0x0d0fe400078e0203 */
[----:B------:R-:W-:-:S03]  /*0bf0*/  IMAD R18, R16, R5, RZ ;  /* 0x0000000510127224 */ /* 0x000fc600078e02ff */
[----:B------:R-:W-:Y:S01]  /*0c00*/  R2UR UR10, R3 ;  /* 0x00000000030a72ca */ /* 0x000fe200000e0000 */
[----:B0-----:R-:W-:-:S04]  /*0c10*/  USHF.L.U32 UR39, UR39, 0x7, URZ ;  /* 0x0000000727277899 */ /* 0x001fc8000800063f */
[----:B------:R-:W-:-:S04]  /*0c20*/  UIADD3 UR7, UR39, 0x7f, URZ ;  /* 0x0000007f27077890 */ /* 0x000fc8000fffe03f */
[----:B------:R-:W-:-:S04]  /*0c30*/  UIMAD.WIDE.U32 UR8, UR7, UR8, URZ ;  /* 0x00000008070872a5 */ /* 0x000fc8000f8e003f */
        /* <DEDUP_REMOVED lines=15> */
.L_x_10675:
[----:B------:R-:W-:-:S11]  /*0d30*/  UISETP.NE.AND UP0, UPT, UR5, 0x1, UPT ;  /* 0x000000010500788c */ /* 0x000fd6000bf05270 */
[----:B------:R-:W-:Y:S02]  /*0d40*/  @UP0 ULDC.64 UR10, c[0x0][0x9e8] ;  /* 0x00027a00000a0ab9 */ /* 0x000fe40000000a00 */
[----:B------:R-:W-:-:S04]  /*0d50*/  UIMAD.WIDE.U32 UR8, UR4, UR10, URZ ;  /* 0x0000000a040872a5 */ /* 0x000fc8000f8e003f */
[----:B------:R-:W-:-:S12]  /*0d60*/  @UP0 USHF.R.U32.HI UR4, URZ, UR11, UR9 ;  /* 0x0000000b3f040299 */ /* 0x000fd80008011609 */
.L_x_10676:
[----:B------:R-:W-:-:S06]  /*0d70*/  UIMAD UR4, UR4, UR5, UR5 ;  /* 0x00000005040472a4 */ /* 0x000fcc000f8e0205 */
[----:B------:R-:W-:-:S07]  /*0d80*/  VIMNMX R0, R0, UR4, PT ;  /* 0x0000000400007c48 */ /* 0x000fce000bfe0100 */
.L_x_10674:
[-C--:B------:R-:W-:Y:S01]  /*0d90*/  IMAD R2, R16, R5.reuse, -R2 ;  /* 0x0000000510027224 */ /* 0x080fe200078e0a02 */
[----:B------:R-:W-:Y:S01]  /*0da0*/  @UP1 ULDC UR8, c[0x0][0x44c] ;  /* 0x0001130000081ab9 */ /* 0x000fe20000000800 */
[----:B------:R-:W-:Y:S01]  /*0db0*/  @UP1 ULDC UR10, c[0x0][0x450] ;  /* 0x00011400000a1ab9 */ /* 0x000fe20000000800 */
[----:B------:R-:W-:Y:S02]  /*0dc0*/  UIMAD.WIDE.U32 UR8, UR39, UR8, URZ ;  /* 0x00000008270872a5 */ /* 0x000fe4000f8e003f */
[----:B------:R-:W-:Y:S01]  /*0dd0*/  R2UR UR7, R2 ;  /* 0x00000000020772ca */ /* 0x000fe200000e0000 */
[----:B------:R-:W-:Y:S01]  /*0de0*/  VIADD R2, R0, 0x5f ;  /* 0x0000005f00027836 */ /* 0x000fe20000000000 */
[----:B------:R-:W-:Y:S01]  /*0df0*/  UMOV UR4, UR39 ;  /* 0x0000002700047c82 */ /* 0x000fe20008000000 */
[----:B------:R-:W-:Y:S01]  /*0e00*/  IMAD R0, R16, R5, 0x5f ;  /* 0x0000005f10007424 */ /* 0x000fe200078e0205 */
[----:B------:R-:W-:Y:S01]  /*0e10*/  @UP1 USHF.R.U32.HI UR4, URZ, UR10, UR9 ;  /* 0x0000000a3f041299 */ /* 0x000fe20008011609 */
[----:B------:R-:W-:-:S04]  /*0e20*/  IMAD.HI R2, R2, 0x2aaaaaab, RZ ;  /* 0x2aaaaaab02027827 */ /* 0x000fc800078e02ff */
[----:B------:R-:W-:Y:S01]  /*0e30*/  IMAD.HI R0, R0, 0x2aaaaaab, RZ ;  /* 0x2aaaaaab00007827 */ /* 0x000fe200078e02ff */
[----:B------:R-:W-:-:S03]  /*0e40*/  SHF.R.U32.HI R5, RZ, 0x1f, R2 ;  /* 0x0000001fff057819 */ /* 0x000fc60000011602 */
[----:B------:R-:W-:Y:S01]  /*0e50*/  UIADD3 UR4, UR7, UR4, URZ ;  /* 0x0000000407047290 */ /* 0x000fe2000fffe03f */
[----:B------:R-:W-:Y:S02]  /*0e60*/  SHF.R.U32.HI R3, RZ, 0x1f, R0 ;  /* 0x0000001fff037819 */ /* 0x000fe40000011600 */
[----:B------:R-:W-:Y:S01]  /*0e70*/  ULDC UR7, c[0x0][0x9dc] ;  /* 0x0002770000077ab9 */ /* 0x000fe20000000800 */
[----:B------:R-:W-:Y:S01]  /*0e80*/  LEA.HI.SX32 R2, R2, R5, 0x1c ;  /* 0x0000000502027211 */ /* 0x000fe200078fe2ff */
[----:B------:R-:W-:Y:S01]  /*0e90*/  UIADD3 UR7, UR4, -UR7, URZ ;  /* 0x8000000704077290 */ /* 0x000fe2000fffe03f */
[----:B------:R-:W-:-:S04]  /*0ea0*/  LEA.HI.SX32 R3, R0, R3, 0x1c ;  /* 0x0000000300037211 */ /* 0x000fc800078fe2ff */
[----:B------:R-:W-:Y:S01]  /*0eb0*/  VIMNMX R23, R3, R2, PT ;  /* 0x0000000203177248 */ /* 0x000fe20003fe0100 */
        /* <DEDUP_REMOVED lines=11> */
.L_x_10678:
[----:B------:R-:W-:-:S11]  /*0f70*/  UISETP.NE.AND UP0, UPT, UR5, 0x1, UPT ;  /* 0x000000010500788c */ /* 0x000fd6000bf05270 */
[----:B------:R-:W-:Y:S02]  /*0f80*/  @UP0 ULDC.64 UR10, c[0x0][0x9e8] ;  /* 0x00027a00000a0ab9 */ /* 0x000fe40000000a00 */
[----:B------:R-:W-:-:S04]  /*0f90*/  UIMAD.WIDE.U32 UR8, UR4, UR10, URZ ;  /* 0x0000000a040872a5 */ /* 0x000fc8000f8e003f */
[----:B------:R-:W-:-:S12]  /*0fa0*/  @UP0 USHF.R.U32.HI UR4, URZ, UR11, UR9 ;  /* 0x0000000b3f040299 */ /* 0x000fd80008011609 */
.L_x_10679:
[----:B------:R-:W-:-:S04]  /*0fb0*/  UIMAD UR4, UR4, UR5, URZ ;  /* 0x00000005040472a4 */ /* 0x000fc8000f8e023f */
[----:B------:R-:W-:-:S04]  /*0fc0*/  UISETP.LT.AND UP0, UPT, UR7, UR4, UPT ;  /* 0x000000040700728c */ /* 0x000fc8000bf01270 */
[----:B------:R-:W-:-:S12]  /*0fd0*/  USEL UR7, UR7, UR4, !UP0 ;  /* 0x0000000407077287 */ /* 0x000fd8000c000000 */
.L_x_10677:
[----:B------:R-:W-:Y:S02]  /*0fe0*/  UIMAD.WIDE UR4, UR7, 0x2aaaaaab, URZ ;  /* 0x2aaaaaab070478a5 */ /* 0x000fe4000f8e023f */
[----:B------:R-:W-:Y:S02]  /*0ff0*/  USHF.R.U32.HI UR10, URZ, 0x10, UR6 ;  /* 0x000000103f0a7899 */ /* 0x000fe40008011606 */
[----:B------:R-:W-:Y:S02]  /*1000*/  USHF.R.U32.HI UR4, URZ, 0x1f, UR5 ;  /* 0x0000001f3f047899 */ /* 0x000fe40008011605 */
[----:B------:R-:W-:Y:S02]  /*1010*/  ULOP3.LUT UR37, UR6, 0xffff, URZ, 0xc0, !UPT ;  /* 0x0000ffff06257892 */ /* 0x000fe4000f8ec03f */
[----:B------:R-:W-:-:S04]  /*1020*/  ULEA.HI.SX32 UR4, UR5, UR4, 0x1c ;  /* 0x0000000405047291 */ /* 0x000fc8000f8fe23f */
[----:B------:R-:W-:-:S04]  /*1030*/  UISETP.LT.AND UP0, UPT, URZ, UR4, UPT ;  /* 0x000000043f00728c */ /* 0x000fc8000bf01270 */
[----:B------:R-:W-:Y:S02]  /*1040*/  USEL UR9, URZ, UR4, !UP0 ;  /* 0x000000043f097287 */ /* 0x000fe4000c000000 */
[----:B------:R-:W-:Y:S01]  /*1050*/  UISETP.NE.AND UP0, UPT, UR10, URZ, UPT ;  /* 0x0000003f0a00728c */ /* 0x000fe2000bf05270 */
[----:B------:R-:W-:-:S03]  /*1060*/  UMOV UR4, URZ ;  /* 0x0000003f00047c82 */ /* 0x000fc60008000000 */
        /* <DEDUP_REMOVED lines=38> */
.L_x_10680:
[----:B------:R-:W-:Y:S02]  /*12d0*/  UIMAD UR37, UR37, UR4, UR9 ;  /* 0x00000004252572a4 */ /* 0x000fe4000f8e0209 */
        /* <DEDUP_REMOVED lines=105> */
.L_x_10682:
[----:B------:R-:W-:Y:S01]  /*1970*/  SHF.L.U32 R12, RZ, 0x1f, RZ ;  /* 0x0000001fff0c7819 */ /* 0x000fe200000006ff */
[----:B------:R-:W-:-:S03]  /*1980*/  VIADD R7, R19, 0x8 ;  /* 0x0000000813077836 */ /* 0x000fc60000000000 */
[----:B------:R-:W0:Y:S02]  /*1990*/  SYNCS.PHASECHK.TRANS64.TRYWAIT P0, [UR38+0x22800], R12 ;  /* 0x0228000cff0075a7 */ /* 0x000e240008000166 */
[----:B0-----:R-:W-:Y:S05]  /*19a0*/  @!P0 BRA `(.L_x_10683) ;  /* 0x0000011800508947 */ /* 0x001fea0003800000 */
.L_x_10845:
[----:B------:R-:W-:Y:S05]  /*19b0*/  WARPSYNC.ALL ;  /* 0x0000000000007948 */ /* 0x000fea0003800000 */
[----:B------:R-:W-:Y:S01]  /*19c0*/  ULOP3.LUT UR4, UR45, 0x1, URZ, 0xfc, !UPT ;  /* 0x000000012d047892 */ /* 0x000fe2000f8efc3f */
[----:B------:R1:W-:Y:S03]  /*19d0*/  BAR.SYNC.DEFER_BLOCKING R7, 0x100 ;  /* 0x000400070000751d */ /* 0x0003e60000010000 */
[----:B------:R-:W-:-:S06]  /*19e0*/  UISETP.NE.AND UP0, UPT, UR4, 0x3, UPT ;  /* 0x000000030400788c */ /* 0x000fcc000bf05270 */
[----:B------:R-:W-:-:S13]  /*19f0*/  PLOP3.LUT P0, PT, PT, PT, UP0, 0x40, 0x0 ;  /* 0x000000000000781c */ /* 0x000fda0003f0e808 */
[----:B-1----:R-:W-:Y:S05]  /*1a00*/  @P0 BRA `(.L_x_10684) ;  /* 0x0000000000040947 */ /* 0x002fea0003800000 */
[----:B------:R-:W-:Y:S01]  /*1a10*/  BPT.TRAP 0x1 ;  /* 0x000000040000795c */ /* 0x000fe20000300000 */
.L_x_10684:
[----:B------:R-:W-:Y:S01]  /*1a20*/  PLOP3.LUT P1, PT, PT, PT, UP0, 0x40, 0x0 ;  /* 0x000000000000781c */ /* 0x000fe20003f2e808 */
[----:B------:R1:W2:-:S12]  /*1a30*/  SYNCS.PHASECHK.TRANS64.TRYWAIT P0, [UR38+0x22830], R12 ;  /* 0x0228300cff0075a7 */ /* 0x0002980008000166 */
[----:B-1----:R-:W-:Y:S05]  /*1a40*/  @P1 BRA `(.L_x_10685) ;  /* 0x0000000000041947 */ /* 0x002fea0003800000 */
[----:B------:R-:W-:Y:S01]  /*1a50*/  BPT.TRAP 0x1 ;  /* 0x000000040000795c */ /* 0x000fe20000300000 */
.L_x_10685:
[----:B--2---:R-:W-:Y:S05]  /*1a60*/  @P0 BRA `(.L_x_10686) ;  /* 0x0000000000080947 */ /* 0x004fea0003800000 */
[----:B------:R-:W1:Y:S02]  /*1a70*/  SYNCS.PHASECHK.TRANS64.TRYWAIT P0, [UR38+0x22830], R12 ;  /* 0x0228300cff0075a7 */ /* 0x000e640008000166 */
[----:B-1----:R-:W-:Y:S05]  /*1a80*/  @!P0 BRA `(.L_x_10687) ;  /* 0x0000011800308947 */ /* 0x002fea0003800000 */
.L_x_10686:
[----:B------:R-:W-:Y:S01]  /*1a90*/  UIADD3 UR4, UR38, 0x1c400, URZ ;  /* 0x0001c40026047890 */ /* 0x000fe2000fffe03f */
[----:B------:R-:W-:Y:S01]  /*1aa0*/  WARPGROUP.ARRIVE ;  /* 0x00000000000079c5 */ /* 0x000fe20000000000 */
[----:B------:R-:W-:Y:S01]  /*1ab0*/  ULOP3.LUT UR20, UR40, 0x10000, URZ, 0xfc, !UPT ;  /* 0x0001000028147892 */ /* 0x000fe2000f8efc3f */
[----:B------:R-:W1:Y:S01]  /*1ac0*/  LDC R8, c[0x0][0x448] ;  /* 0x00011200ff087b82 */ /* 0x000e620000000800 */
[----:B------:R-:W-:Y:S01]  /*1ad0*/  USHF.R.U32.HI UR4, URZ, 0x4, UR4 ;  /* 0x000000043f047899 */ /* 0x000fe20008011604 */
[----:B0-----:R-:W-:Y:S01]  /*1ae0*/  LOP3.LUT R3, R72, 0xffffff80, RZ, 0xc0, !PT ;  /* 0xffffff8048037812 */ /* 0x001fe200078ec0ff */
[----:B------:R-:W-:Y:S01]  /*1af0*/  UMOV UR21, 0x40000040 ;  /* 0x4000004000157882 */ /* 0x000fe20000000000 */
[----:B------:R-:W-:Y:S01]  /*1b00*/  UMOV UR7, 0x40000040 ;  /* 0x4000004000077882 */ /* 0x000fe20000000000 */
[----:B------:R-:W-:Y:S01]  /*1b10*/  ULOP3.LUT UR4, UR4, 0x3fff, URZ, 0xc0, !UPT ;  /* 0x00003fff04047892 */ /* 0x000fe2000f8ec03f */
[----:B------:R-:W-:Y:S01]  /*1b20*/  LEA.HI R2, R17, R22, RZ, 0x2 ;  /* 0x0000001611027211 */ /* 0x000fe200078f10ff */
[----:B------:R-:W-:Y:S01]  /*1b30*/  UMOV UR5, UR21 ;  /* 0x0000001500057c82 */ /* 0x000fe20008000000 */
[----:B------:R-:W-:Y:S01]  /*1b40*/  UIADD3 UR8, UR20, 0x2, URZ ;  /* 0x0000000214087890 */ /* 0x000fe2000fffe03f */
[----:B------:R-:W-:Y:S01]  /*1b50*/  IMAD.IADD R3, R22, 0x1, -R3 ;  /* 0x0000000116037824 */ /* 0x000fe200078e0a03 */
[----:B------:R-:W-:Y:S01]  /*1b60*/  ULOP3.LUT UR6, UR4, 0x10000, URZ, 0xfc, !UPT ;  /* 0x0001000004067892 */ /* 0x000fe2000f8efc3f */
[----:B------:R-:W0:Y:S01]  /*1b70*/  S2R R10, SR_TID.X ;  /* 0x00000000000a7919 */ /* 0x000e220000002100 */
[----:B------:R-:W-:Y:S01]  /*1b80*/  UMOV UR9, 0x40000040 ;  /* 0x4000004000097882 */ /* 0x000fe20000000000 */
[----:B------:R-:W-:Y:S01]  /*1b90*/  UMOV UR4, UR20 ;  /* 0x0000001400047c82 */ /* 0x000fe20008000000 */
[----:B------:R-:W-:Y:S01]  /*1ba0*/  UIADD3 UR10, UR6, 0x2, URZ ;  /* 0x00000002060a7890 */ /* 0x000fe2000fffe03f */
[----:B------:R-:W-:Y:S01]  /*1bb0*/  SHF.R.S32.HI R0, RZ, 0x1f, R3 ;  /* 0x0000001fff007819 */ /* 0x000fe20000011403 */
[----:B------:R-:W-:Y:S01]  /*1bc0*/  UMOV UR11, 0x40000040 ;  /* 0x40000040000b7882 */ /* 0x000fe20000000000 */
[----:B------:R-:W-:Y:S01]  /*1bd0*/  UIADD3 UR12, UR20, 0x4, URZ ;  /* 0x00000004140c7890 */ /* 0x000fe2000fffe03f */
[----:B------:R-:W-:Y:S01]  /*1be0*/  LOP3.LUT R5, R2, 0xfffffffc, RZ, 0xc0, !PT ;  /* 0xfffffffc02057812 */ /* 0x000fe200078ec0ff */
[----:B------:R-:W-:Y:S01]  /*1bf0*/  HGMMA.64x96x16.F32.BF16 R24, gdesc[UR4], RZ, !UPT, gsb0 ;  /* 0x01600000041879f0 */ /* 0x000fe2000c0018ff */
[----:B------:R-:W-:Y:S01]  /*1c00*/  UIADD3 UR14, UR6, 0x4, URZ ;  /* 0x00000004060e7890 */ /* 0x000fe2000fffe03f */
[-C--:B------:R-:W-:Y:S01]  /*1c10*/  LEA.HI R2, R0, R3.reuse, RZ, 0x2 ;  /* 0x0000000300027211 */ /* 0x080fe200078f10ff */
[----:B------:R-:W-:Y:S01]  /*1c20*/  UMOV UR13, 0x40000040 ;  /* 0x40000040000d7882 */ /* 0x000fe20000000000 */
[----:B------:R-:W-:Y:S01]  /*1c30*/  UMOV UR15, 0x40000040 ;  /* 0x40000040000f7882 */ /* 0x000fe20000000000 */
[----:B------:R-:W-:Y:S01]  /*1c40*/  UIADD3 UR16, UR20, 0x6, URZ ;  /* 0x0000000614107890 */ /* 0x000fe2000fffe03f */
[----:B-1----:R-:W-:Y:S01]  /*1c50*/  ISETP.NE.AND P1, PT, R8, 0x1, PT ;  /* 0x000000010800780c */ /* 0x002fe20003f25270 */
[----:B------:R-:W-:Y:S01]  /*1c60*/  UIADD3 UR18, UR6, 0x6, URZ ;  /* 0x0000000606127890 */ /* 0x000fe2000fffe03f */
[----:B------:R-:W-:Y:S01]  /*1c70*/  IMAD.IADD R22, R22, 0x1, -R5 ;  /* 0x0000000116167824 */ /* 0x000fe200078e0a05 */
[----:B------:R-:W-:Y:S01]  /*1c80*/  UMOV UR17, 0x40000040 ;  /* 0x4000004000117882 */ /* 0x000fe20000000000 */
[----:B------:R-:W-:Y:S01]  /*1c90*/  UMOV UR19, 0x40000040 ;  /* 0x4000004000137882 */ /* 0x000fe20000000000 */
[----:B------:R-:W-:Y:S01]  /*1ca0*/  LEA.HI R4, R0, R3, RZ, 0x5 ;  /* 0x0000000300047211 */ /* 0x000fe200078f28ff */
[----:B------:R-:W-:Y:S01]  /*1cb0*/  ULDC.64 UR4, c[0x0][0x9e0] ;  /* 0x0002780000047ab9 */ /* 0x000fe20000000a00 */
[--C-:B------:R-:W-:Y:S01]  /*1cc0*/  SHF.R.S32.HI R0, RZ, 0x2, R2.reuse ;  /* 0x00000002ff007819 */ /* 0x100fe20000011402 */
[----:B------:R-:W-:Y:S01]  /*1cd0*/  UISETP.GE.AND UP1, UPT, UR5, 0x1, UPT ;  /* 0x000000010500788c */ /* 0x000fe2000bf26270 */
[----:B------:R-:W-:Y:S01]  /*1ce0*/  SHF.R.S32.HI R5, RZ, 0x1f, R2 ;  /* 0x0000001fff057819 */ /* 0x000fe20000011402 */
[----:B------:R-:W-:Y:S01]  /*1cf0*/  ULDC UR7, c[0x0][0x9dc] ;  /* 0x0002770000077ab9 */ /* 0x000fe20000000800 */
[----:B------:R-:W-:Y:S01]  /*1d00*/  LEA.HI R6, R73, R73, RZ, 0x1 ;  /* 0x0000004949067211 */ /* 0x000fe200078f08ff */
[----:B------:R-:W-:Y:S01]  /*1d10*/  ULOP3.LUT UR7, URZ, UR7, URZ, 0x33, !UPT ;  /* 0x000000073f077292 */ /* 0x000fe2000f8e333f */
[----:B------:R-:W1:Y:S01]  /*1d20*/  @P1 LDC R11, c[0x0][0x44c] ;  /* 0x00011300ff0b1b82 */ /* 0x000e620000000800 */
[----:B------:R-:W-:-:S02]  /*1d30*/  SHF.R.S32.HI R4, RZ, 0x5, R4 ;  /* 0x00000005ff047819 */ /* 0x000fc40000011404 */
[----:B------:R-:W-:Y:S02]  /*1d40*/  LEA.HI R5, R5, R0, RZ, 0x3 ;  /* 0x0000000005057211 */ /* 0x000fe400078f18ff */
[----:B------:R-:W-:Y:S02]  /*1d50*/  LOP3.LUT R6, R6, 0x3fffffe, RZ, 0xc0, !PT ;  /* 0x03fffffe06067812 */ /* 0x000fe400078ec0ff */
[----:B------:R-:W-:Y:S01]  /*1d60*/  LEA.HI R9, R22, R22, RZ, 0x1 ;  /* 0x0000001616097211 */ /* 0x000fe200078f08ff */
[----:B------:R-:W2:Y:S01]  /*1d70*/  @P1 LDC R13, c[0x0][0x450] ;  /* 0x00011400ff0d1b82 */ /* 0x000ea20000000800 */
[----:B------:R-:W-:Y:S01]  /*1d80*/  LEA R4, R4, UR39, 0x4 ;  /* 0x0000002704047c11 */ /* 0x000fe2000f8e20ff */
[----:B------:R-:W-:Y:S01]  /*1d90*/  IMAD.IADD R6, R73, 0x1, -R6 ;  /* 0x0000000149067824 */ /* 0x000fe200078e0a06 */
[----:B------:R-:W-:Y:S02]  /*1da0*/  LOP3.LUT R5, R5, 0xfffffff8, RZ, 0xc0, !PT ;  /* 0xfffffff805057812 */ /* 0x000fe400078ec0ff */
[----:B------:R-:W-:-:S02]  /*1db0*/  LOP3.LUT R9, R9, 0x1ffffffe, RZ, 0xc0, !PT ;  /* 0x1ffffffe09097812 */ /* 0x000fc400078ec0ff */
[----:B------:R-:W-:Y:S02]  /*1dc0*/  IADD3 R5, R4, R0, -R5 ;  /* 0x0000000004057210 */ /* 0x000fe40007ffe805 */
[----:B0-----:R-:W-:Y:S01]  /*1dd0*/  LOP3.LUT R10, R10, 0x7f, RZ, 0xc0, !PT ;  /* 0x0000007f0a0a7812 */ /* 0x001fe200078ec0ff */
[----:B------:R-:W-:Y:S01]  /*1de0*/  IMAD.IADD R9, R22, 0x1, -R9 ;  /* 0x0000000116097824 */ /* 0x000fe200078e0a09 */
[----:B------:R-:W-:Y:S01]  /*1df0*/  LOP3.LUT R2, R2, 0x7ffffffc, RZ, 0xc0, !PT ;  /* 0x7ffffffc02027812 */ /* 0x000fe200078ec0ff */
[----:B------:R-:W-:Y:S01]  /*1e00*/  IMAD R6, R6, 0x40, R5 ;  /* 0x0000004006067824 */ /* 0x000fe200078e0205 */
[----:B------:R-:W-:Y:S01]  /*1e10*/  ISETP.NE.AND P0, PT, R10, RZ, PT ;  /* 0x000000ff0a00720c */ /* 0x000fe20003f05270 */
[----:B------:R-:W-:Y:S01]  /*1e20*/  IMAD R10, R23, -0x60, R18 ;  /* 0xffffffa0170a7824 */ /* 0x000fe200078e0212 */
[----:B------:R-:W-:Y:S01]  /*1e30*/  LOP3.LUT R17, R17, 0xfff7ffff, RZ, 0xc0, !PT ;  /* 0xfff7ffff11117812 */ /* 0x000fe200078ec0ff */
[----:B------:R-:W-:Y:S01]  /*1e40*/  IMAD R6, R9, 0x8, R6 ;  /* 0x0000000809067824 */ /* 0x000fe200078e0206 */
[----:B------:R-:W-:Y:S01]  /*1e50*/  IADD3 R4, -R19, 0xb, RZ ;  /* 0x0000000b13047810 */ /* 0x000fe20007ffe1ff */
[----:B------:R-:W-:Y:S01]  /*1e60*/  IMAD.IADD R5, R3, 0x1, -R2 ;  /* 0x0000000103057824 */ /* 0x000fe200078e0a02 */
[----:B------:R-:W-:Y:S01]  /*1e70*/  @P1 LOP3.LUT R17, R17, 0x80000, RZ, 0xfc, !PT ;  /* 0x0008000011111812 */ /* 0x000fe200078efcff */
[----:B-1----:R-:W-:-:S04]  /*1e80*/  @P1 IMAD.HI.U32 R0, R6, R11, RZ ;  /* 0x0000000b06001227 */ /* 0x002fc800078e00ff */
[----:B------:R-:W-:Y:S01]  /*1e90*/  IMAD.MOV.U32 R11, RZ, RZ, R6 ;  /* 0x000000ffff0b7224 */ /* 0x000fe200078e0006 */
[----:B--2---:R-:W-:Y:S01]  /*1ea0*/  @P1 SHF.R.U32.HI R11, RZ, R13, R0 ;  /* 0x0000000dff0b1219 */ /* 0x004fe20000011600 */
[----:B------:R-:W-:Y:S01]  /*1eb0*/  IMAD.U32 R9, RZ, RZ, UR38 ;  /* 0x00000026ff097e24 */ /* 0x000fe2000f8e00ff */
[----:B------:R-:W-:Y:S01]  /*1ec0*/  PLOP3.LUT P1, PT, PT, PT, UP1, 0x40, 0x0 ;  /* 0x000000000000781c */ /* 0x000fe20003f2e818 */
[C---:B------:R-:W-:Y:S02]  /*1ed0*/  VIADD R2, R10.reuse, 0x61 ;  /* 0x000000610a027836 */ /* 0x040fe40000000000 */
[----:B------:R-:W0:Y:S01]  /*1ee0*/  SHFL.IDX PT, R3, R11, RZ, 0x1c1f ;  /* 0x001c1fff0b037589 */ /* 0x000e2200000e0000 */
[----:B------:R-:W-:Y:S02]  /*1ef0*/  @!P0 VIADD R0, R9, 0x22840 ;  /* 0x0002284009008836 */ /* 0x000fe40000000000 */
[----:B------:R-:W-:Y:S02]  /*1f00*/  IMAD R2, R5, -0x2, R2 ;  /* 0xfffffffe05027824 */ /* 0x000fe400078e0202 */
[----:B------:R-:W-:Y:S01]  /*1f10*/  VIADD R10, R10, 0x60 ;  /* 0x000000600a0a7836 */ /* 0x000fe20000000000 */
[----:B------:R-:W-:-:S03]  /*1f20*/  @!P0 PRMT R0, RZ, 0x654, R0 ;  /* 0x00000654ff008816 */ /* 0x000fc60000000000 */
[----:B------:R-:W-:Y:S01]  /*1f30*/  IMAD R10, R5, -0x2, R10 ;  /* 0xfffffffe050a7824 */ /* 0x000fe200078e020a */
[----:B------:R-:W-:Y:S02]  /*1f40*/  WARPGROUP.DEPBAR.LE gsb0, 0x0 ;  /* 0x00008000000079c5 */ /* 0x000fe40000010000 */
[----:B------:R-:W-:-:S06]  /*1f50*/  WARPGROUP.ARRIVE ;  /* 0x00000000000079c5 */ /* 0x000fcc0000000000 */
[----:B------:R-:W-:Y:S01]  /*1f60*/  HGMMA.64x96x16.F32.BF16 R24, gdesc[UR8], R24, gsb0 ;  /* 0x01600000081879f0 */ /* 0x000fe20008001818 */
[----:B------:R-:W-:Y:S02]  /*1f70*/  ULDC UR11, c[0x0][0x288] ;  /* 0x0000a200000b7ab9 */ /* 0x000fe40000000800 */
[----:B------:R-:W-:-:S04]  /*1f80*/  VIADD R2, R2, -UR11 ;  /* 0x8000000b02027c36 */ /* 0x000fc80008000000 */
[C---:B------:R-:W-:Y:S02]  /*1f90*/  VIADD R13, R2.reuse, UR4 ;  /* 0x00000004020d7c36 */ /* 0x040fe40008000000 */
        /* <DEDUP_REMOVED lines=9> */
[----:B------:R0:W-:Y:S06]  /*2030*/  BAR.ARV R4, 0x100 ;  /* 0x000400040000751d */ /* 0x0001ec0000002000 */
[----:B------:R1:W-:Y:S02]  /*2040*/  @!P0 SYNCS.ARRIVE.TRANS64.RED.A1T0 RZ, [R0+URZ], RZ ;  /* 0x000000ff00ff89a7 */ /* 0x0003e4000810043f */
[----:B-1----:R-:W-:-:S04]  /*2050*/  IMAD.MOV.U32 R0, RZ, RZ, -0x60 ;  /* 0xffffffa0ff007424 */ /* 0x002fc800078e00ff */
[----:B------:R-:W-:Y:S01]  /*2060*/  IMAD R20, R23, R0, 0x60 ;  /* 0x0000006017147424 */ /* 0x000fe200078e0200 */
[----:B------:R-:W-:-:S03]  /*2070*/  VIADDMNMX R0, R3, R13, R10, PT ;  /* 0x0000000d03007246 */ /* 0x000fc6000380010a */
[----:B------:R-:W-:Y:S01]  /*2080*/  IMAD R15, R5, -0x2, R20 ;  /* 0xfffffffe050f7824 */ /* 0x000fe200078e0214 */
[----:B0-----:R-:W-:Y:S06]  /*2090*/  @P1 BRA `(.L_x_10688) ;  /* 0x0000000000541947 */ /* 0x001fec0003800000 */
[----:B------:R-:W-:Y:S01]  /*20a0*/  IADD3 R3, R18, -UR11, R3 ;  /* 0x8000000b12037c10 */ /* 0x000fe2000fffe003 */
        /* <DEDUP_REMOVED lines=11> */
.L_x_10690:
[----:B------:R-:W-:-:S06]  /*2160*/  UISETP.NE.AND UP2, UPT, UR5, 0x1, UPT ;  /* 0x000000010500788c */ /* 0x000fcc000bf45270 */
[----:B------:R-:W-:-:S05]  /*2170*/  PLOP3.LUT P1, PT, PT, PT, UP2, 0x80, 0x0 ;  /* 0x000000000000781c */ /* 0x000fca0003f2f028 */
[----:B------:R-:W-:-:S08]  /*2180*/  @UP2 ULDC.64 UR14, c[0x0][0x9e8] ;  /* 0x00027a00000e2ab9 */ /* 0x000fd00000000a00 */
[----:B------:R-:W-:-:S05]  /*2190*/  @P1 IMAD.HI.U32 R21, R3, UR14, RZ ;  /* 0x0000000e03151c27 */ /* 0x000fca000f8e00ff */
[----:B------:R-:W-:-:S07]  /*21a0*/  @P1 SHF.R.U32.HI R3, RZ, UR15, R21 ;  /* 0x0000000fff031c19 */ /* 0x000fce0008011615 */
.L_x_10691:
[----:B------:R-:W-:Y:S05]  /*21b0*/  BSYNC B0 ;  /* 0x0000000000007941 */ /* 0x000fea0003800000 */
.L_x_10689:
[----:B------:R-:W-:-:S05]  /*21c0*/  IMAD R3, R3, UR5, R15 ;  /* 0x0000000503037c24 */ /* 0x000fca000f8e020f */
[----:B------:R-:W-:Y:S02]  /*21d0*/  VIMNMX R2, R2, R3, !PT ;  /* 0x0000000302027248 */ /* 0x000fe40007fe0100 */
[----:B------:R-:W-:-:S07]  /*21e0*/  VIADDMNMX R0, R3, UR5, R0, PT ;  /* 0x0000000503007c46 */ /* 0x000fce000b800100 */
.L_x_10688:
        /* <DEDUP_REMOVED lines=13> */
[----:B------:R-:W-:Y:S01]  /*22c0*/  ISETP.LT.OR P4, PT, R0, 0x9, P4 ;  /* 0x000000090000780c */ /* 0x000fe20002781670 */
[----:B0-----:R-:W-:Y:S01]  /*22d0*/  IMAD.IADD R3, R14, 0x1, R11 ;  /* 0x000000010e037824 */ /* 0x001fe200078e020b */
        /* <DEDUP_REMOVED lines=85> */
[C---:B------:R-:W-:Y:S02]  /*2830*/  ISETP.GE.AND P3, PT, R20.reuse, 0x52, PT ;  /* 0x000000521400780c */ /* 0x040fe40003f66270 */
[----:B------:R-:W-:Y:S02]  /*2840*/  ISETP.GE.AND P6, PT, R20, 0x1, PT ;  /* 0x000000011400780c */ /* 0x000fe40003fc6270 */
[----:B------:R-:W-:-:S04]  /*2850*/  ISETP.GT.AND P4, PT, R2, 0x51, !P3 ;  /* 0x000000510200780c */ /* 0x000fc80005f84270 */
[----:B------:R-:W-:-:S04]  /*2860*/  ISETP.LT.OR P4, PT, R0, 0x52, P4 ;  /* 0x000000520000780c */ /* 0x000fc80002781670 */
[----:B------:R-:W-:Y:S02]  /*2870*/  FSEL R65, R65, -INF , !P4 ;  /* 0xff80000041417808 */ /* 0x000fe40006000000 */
[----:B------:R-:W-:-:S04]  /*2880*/  ISETP.GE.AND P4, PT, R20, 0x59, PT ;  /* 0x000000591400780c */ /* 0x000fc80003f86270 */
[----:B------:R-:W-:-:S04]  /*2890*/  ISETP.GT.AND P5, PT, R2, 0x58, !P4 ;  /* 0x000000580200780c */ /* 0x000fc800067a4270 */
[----:B------:R-:W-:-:S04]  /*28a0*/  ISETP.LT.OR P5, PT, R0, 0x59, P5 ;  /* 0x000000590000780c */ /* 0x000fc80002fa1670 */
[----:B------:R-:W-:Y:S02]  /*28b0*/  FSEL R93, R68, -INF , !P5 ;  /* 0xff800000445d7808 */ /* 0x000fe40006800000 */
[----:B------:R-:W-:-:S04]  /*28c0*/  ISETP.GT.AND P5, PT, R2, RZ, !P6 ;  /* 0x000000ff0200720c */ /* 0x000fc800077a4270 */
[----:B------:R-:W-:-:S04]  /*28d0*/  ISETP.LT.OR P5, PT, R0, 0x1, P5 ;  /* 0x000000010000780c */ /* 0x000fc80002fa1670 */
[----:B------:R-:W-:Y:S02]  /*28e0*/  FSEL R21, R24, -INF , !P5 ;  /* 0xff80000018157808 */ /* 0x000fe40006800000 */
[----:B------:R-:W-:-:S04]  /*28f0*/  ISETP.GE.AND P5, PT, R20, 0x5a, PT ;  /* 0x0000005a1400780c */ /* 0x000fc80003fa6270 */
[----:B------:R-:W-:Y:S02]  /*2900*/  P2R R20, PR, RZ, 0x20 ;  /* 0x00000020ff147803 */ /* 0x000fe40000000000 */
[----:B------:R-:W-:Y:S02]  /*2910*/  ISETP.GT.AND P5, PT, R2, 0x59, !P5 ;  /* 0x000000590200780c */ /* 0x000fe40006fa4270 */
[----:B------:R-:W-:Y:S02]  /*2920*/  VIADDMNMX R2, R11, R13, R10, PT ;  /* 0x0000000d0b027246 */ /* 0x000fe4000380010a */
[----:B------:R-:W-:-:S04]  /*2930*/  ISETP.LT.OR P5, PT, R0, 0x5a, P5 ;  /* 0x0000005a0000780c */ /* 0x000fc80002fa1670 */
[----:B------:R-:W-:Y:S02]  /*2940*/  FSEL R69, R69, -INF , !P5 ;  /* 0xff80000045457808 */ /* 0x000fe40006800000 */
[----:B------:R-:W-:-:S13]  /*2950*/  PLOP3.LUT P5, PT, PT, PT, UP1, 0x40, 0x0 ;  /* 0x000000000000781c */ /* 0x000fda0003fae818 */
[----:B------:R-:W-:Y:S05]  /*2960*/  @P5 BRA `(.L_x_10692) ;  /* 0x00000000005c5947 */ /* 0x000fea0003800000 */
        /* <DEDUP_REMOVED lines=13> */
.L_x_10694:
[----:B------:R-:W-:-:S06]  /*2a40*/  UISETP.NE.AND UP2, UPT, UR5, 0x1, UPT ;  /* 0x000000010500788c */ /* 0x000fcc000bf45270 */
[----:B------:R-:W-:-:S05]  /*2a50*/  PLOP3.LUT P5, PT, PT, PT, UP2, 0x80, 0x0 ;  /* 0x000000000000781c */ /* 0x000fca0003faf028 */
[----:B------:R-:W-:-:S08]  /*2a60*/  @UP2 ULDC.64 UR14, c[0x0][0x9e8] ;  /* 0x00027a00000e2ab9 */ /* 0x000fd00000000a00 */
[----:B------:R-:W-:Y:S01]  /*2a70*/  @P5 IMAD.HI.U32 R10, R0, UR14, RZ ;  /* 0x0000000e000a5c27 */ /* 0x000fe2000f8e00ff */
[----:B------:R-:W-:-:S13]  /*2a80*/  PLOP3.LUT P5, PT, PT, PT, UP2, 0x80, 0x0 ;  /* 0x000000000000781c */ /* 0x000fda0003faf028 */
[----:B------:R-:W-:-:S07]  /*2a90*/  @P5 SHF.R.U32.HI R0, RZ, UR15, R10 ;  /* 0x0000000fff005c19 */ /* 0x000fce000801160a */
.L_x_10695:
[----:B------:R-:W-:Y:S05]  /*2aa0*/  BSYNC B0 ;  /* 0x0000000000007941 */ /* 0x000fea0003800000 */
.L_x_10693:
[----:B------:R-:W-:-:S05]  /*2ab0*/  IMAD R0, R0, UR5, R15 ;  /* 0x0000000500007c24 */ /* 0x000fca000f8e020f */
[----:B------:R-:W-:Y:S02]  /*2ac0*/  VIMNMX R3, R3, R0, !PT ;  /* 0x0000000003037248 */ /* 0x000fe40007fe0100 */
[----:B------:R-:W-:-:S07]  /*2ad0*/  VIADDMNMX R2, R0, UR5, R2, PT ;  /* 0x0000000500027c46 */ /* 0x000fce000b800102 */
.L_x_10692:
[C---:B------:R-:W-:Y:S01]  /*2ae0*/  ISETP.GT.AND P1, PT, R3.reuse, 0x1, !P1 ;  /* 0x000000010300780c */ /* 0x040fe20004f24270 */
[----:B------:R-:W-:Y:S01]  /*2af0*/  ULDC UR10, c[0x0][0x988] ;  /* 0x00026200000a7ab9 */ /* 0x000fe20000000800 */
        /* <DEDUP_REMOVED lines=9> */
[----:B------:R-:W-:Y:S02]  /*2b90*/  FMNMX.FTZ R0, R21, R25, !PT ;  /* 0x0000001915007209 */ /* 0x000fe40007810000 */
[----:B------:R-:W-:-:S02]  /*2ba0*/  FSEL R31, R31, -INF , !P1 ;  /* 0xff8000001f1f7808 */ /* 0x000fc40004800000 */
[----:B------:R-:W-:Y:S02]  /*2bb0*/  ISETP.NE.AND P1, PT, R28, RZ, PT ;  /* 0x000000ff1c00720c */ /* 0x000fe40003f25270 */
[----:B------:R-:W-:Y:S02]  /*2bc0*/  ISETP.NE.AND P5, PT, R72, RZ, PT ;  /* 0x000000ff4800720c */ /* 0x000fe40003fa5270 */
[----:B------:R-:W-:Y:S02]  /*2bd0*/  ISETP.GT.AND P1, PT, R3, 0x10, !P1 ;  /* 0x000000100300780c */ /* 0x000fe40004f24270 */
[----:B------:R-:W-:Y:S02]  /*2be0*/  FMNMX.FTZ R0, R73, R0, !PT ;  /* 0x0000000049007209 */ /* 0x000fe40007810000 */
[----:B------:R-:W-:Y:S02]  /*2bf0*/  ISETP.LT.OR P1, PT, R2, 0x11, P1 ;  /* 0x000000110200780c */ /* 0x000fe40000f21670 */
[----:B------:R-:W-:-:S02]  /*2c00*/  FMNMX.FTZ R0, R29, R0, !PT ;  /* 0x000000001d007209 */ /* 0x000fc40007810000 */
[----:B------:R-:W-:Y:S02]  /*2c10*/  FSEL R34, R34, -INF , !P1 ;  /* 0xff80000022227808 */ /* 0x000fe40004800000 */
        /* <DEDUP_REMOVED lines=48> */
[----:B------:R-:W-:Y:S01]  /*2f20*/  ISETP.NE.AND P2, PT, R82, RZ, PT ;  /* 0x000000ff5200720c */ /* 0x000fe20003f45270 */
[----:B------:R-:W0:Y:S01]  /*2f30*/  SHFL.BFLY PT, R11, R10, 0x2, 0x1f ;  /* 0x0c401f000a0b7f89 */ /* 0x000e2200000e0000 */
[----:B------:R-:W-:Y:S02]  /*2f40*/  ISETP.LT.OR P1, PT, R2, 0x31, P1 ;  /* 0x000000310200780c */ /* 0x000fe40000f21670 */
[----:B------:R-:W-:Y:S02]  /*2f50*/  ISETP.NE.AND P5, PT, R56, RZ, PT ;  /* 0x000000ff3800720c */ /* 0x000fe40003fa5270 */
[----:B------:R-:W-:Y:S02]  /*2f60*/  FSEL R50, R50, -INF , !P1 ;  /* 0xff80000032327808 */ /* 0x000fe40004800000 */
[----:B------:R-:W-:-:S02]  /*2f70*/  ISETP.NE.AND P1, PT, R48, RZ, PT ;  /* 0x000000ff3000720c */ /* 0x000fc40003f25270 */
[C---:B------:R-:W-:Y:S02]  /*2f80*/  ISETP.GT.AND P6, PT, R3.reuse, RZ, !P6 ;  /* 0x000000ff0300720c */ /* 0x040fe400077c4270 */
[----:B------:R-:W-:Y:S02]  /*2f90*/  ISETP.GT.AND P1, PT, R3, 0x31, !P1 ;  /* 0x000000310300780c */ /* 0x000fe40004f24270 */
[C---:B------:R-:W-:Y:S02]  /*2fa0*/  ISETP.LT.OR P6, PT, R2.reuse, 0x1, P6 ;  /* 0x000000010200780c */ /* 0x040fe400037c1670 */
[----:B------:R-:W-:Y:S02]  /*2fb0*/  ISETP.LT.OR P1, PT, R2, 0x32, P1 ;  /* 0x000000320200780c */ /* 0x000fe40000f21670 */
[----:B------:R-:W-:Y:S02]  /*2fc0*/  FSEL R26, R26, -INF , !P6 ;  /* 0xff8000001a1a7808 */ /* 0x000fe40007000000 */
[----:B------:R-:W-:-:S02]  /*2fd0*/  FSEL R51, R51, -INF , !P1 ;  /* 0xff80000033337808 */ /* 0x000fc40004800000 */
[----:B------:R-:W-:Y:S02]  /*2fe0*/  ISETP.NE.AND P1, PT, R80, RZ, PT ;  /* 0x000000ff5000720c */ /* 0x000fe40003f25270 */
[----:B------:R-:W-:Y:S02]  /*2ff0*/  ISETP.NE.AND P6, PT, R60, RZ, PT ;  /* 0x000000ff3c00720c */ /* 0x000fe40003fc5270 */
[C---:B------:R-:W-:Y:S02]  /*3000*/  ISETP.GT.AND P1, PT, R3.reuse, 0x38, !P1 ;  /* 0x000000380300780c */ /* 0x040fe40004f24270 */
[----:B0-----:R-:W-:Y:S02]  /*3010*/  FMNMX.FTZ R13, R10, R11, !PT ;  /* 0x0000000b0a0d7209 */ /* 0x001fe40007810000 */
[----:B------:R-:W-:Y:S02]  /*3020*/  ISETP.LT.OR P1, PT, R2, 0x39, P1 ;  /* 0x000000390200780c */ /* 0x000fe40000f21670 */
[----:B------:R-:W-:Y:S01]  /*3030*/  ISETP.GT.AND P3, PT, R3, 0x51, !P3 ;  /* 0x000000510300780c */ /* 0x000fe20005f64270 */
[----:B------:R-:W0:Y:S01]  /*3040*/  SHFL.BFLY PT, R0, R13, 0x1, 0x1f ;  /* 0x0c201f000d007f89 */ /* 0x000e2200000e0000 */
[----:B------:R-:W-:-:S02]  /*3050*/  FSEL R54, R54, -INF , !P1 ;  /* 0xff80000036367808 */ /* 0x000fc40004800000 */
[----:B------:R-:W-:Y:S02]  /*3060*/  ISETP.NE.AND P1, PT, R52, RZ, PT ;  /* 0x000000ff3400720c */ /* 0x000fe40003f25270 */
[C---:B------:R-:W-:Y:S02]  /*3070*/  ISETP.GT.AND P4, PT, R3.reuse, 0x58, !P4 ;  /* 0x000000580300780c */ /* 0x040fe40006784270 */
[----:B------:R-:W-:Y:S02]  /*3080*/  ISETP.GT.AND P1, PT, R3, 0x39, !P1 ;  /* 0x000000390300780c */ /* 0x000fe40004f24270 */
[C---:B------:R-:W-:Y:S02]  /*3090*/  ISETP.LT.OR P3, PT, R2.reuse, 0x52, P3 ;  /* 0x000000520200780c */ /* 0x040fe40001f61670 */
[C---:B------:R-:W-:Y:S02]  /*30a0*/  ISETP.LT.OR P1, PT, R2.reuse, 0x3a, P1 ;  /* 0x0000003a0200780c */ /* 0x040fe40000f21670 */
[----:B------:R-:W-:-:S02]  /*30b0*/  ISETP.LT.OR P4, PT, R2, 0x59, P4 ;  /* 0x000000590200780c */ /* 0x000fc40002781670 */
[----:B------:R-:W-:Y:S02]  /*30c0*/  FSEL R55, R55, -INF , !P1 ;  /* 0xff80000037377808 */ /* 0x000fe40004800000 */
[C---:B------:R-:W-:Y:S02]  /*30d0*/  ISETP.GT.AND P1, PT, R3.reuse, 0x40, !P2 ;  /* 0x000000400300780c */ /* 0x040fe40005724270 */
[----:B------:R-:W-:Y:S02]  /*30e0*/  ISETP.NE.AND P2, PT, R86, RZ, PT ;  /* 0x000000ff5600720c */ /* 0x000fe40003f45270 */
[----:B------:R-:W-:Y:S02]  /*30f0*/  ISETP.LT.OR P1, PT, R2, 0x41, P1 ;  /* 0x000000410200780c */ /* 0x000fe40000f21670 */
[----:B------:R-:W-:Y:S02]  /*3100*/  ISETP.GT.AND P2, PT, R3, 0x50, !P2 ;  /* 0x000000500300780c */ /* 0x000fe40005744270 */
[----:B------:R-:W-:-:S02]  /*3110*/  FSEL R58, R58, -INF , !P1 ;  /* 0xff8000003a3a7808 */ /* 0x000fc40004800000 */
[----:B------:R-:W-:Y:S02]  /*3120*/  ISETP.GT.AND P1, PT, R3, 0x41, !P5 ;  /* 0x000000410300780c */ /* 0x000fe40006f24270 */
[----:B0-----:R-:W-:Y:S02]  /*3130*/  FMNMX.FTZ R0, R13, R0, !PT ;  /* 0x000000000d007209 */ /* 0x001fe40007810000 */
[----:B------:R-:W-:Y:S02]  /*3140*/  ISETP.LT.OR P1, PT, R2, 0x42, P1 ;  /* 0x000000420200780c */ /* 0x000fe40000f21670 */
[----:B------:R-:W-:Y:S01]  /*3150*/  ISETP.NE.AND P5, PT, R84, RZ, PT ;  /* 0x000000ff5400720c */ /* 0x000fe20003fa5270 */
[C---:B------:R-:W-:Y:S01]  /*3160*/  FMUL.FTZ R11, R0.reuse, UR10 ;  /* 0x0000000a000b7c20 */ /* 0x040fe20008410000 */
[----:B------:R-:W-:Y:S02]  /*3170*/  FSEL R59, R59, -INF , !P1 ;  /* 0xff8000003b3b7808 */ /* 0x000fe40004800000 */
[----:B------:R-:W-:-:S02]  /*3180*/  FSETP.NEU.FTZ.AND P1, PT, R0, -INF , PT ;  /* 0xff8000000000780b */ /* 0x000fc40003f3d000 */
[----:B------:R-:W-:Y:S02]  /*3190*/  ISETP.LT.OR P2, PT, R2, 0x51, P2 ;  /* 0x000000510200780c */ /* 0x000fe40001741670 */
[----:B------:R-:W-:Y:S02]  /*31a0*/  FSEL R14, R11, RZ, P1 ;  /* 0x000000ff0b0e7208 */ /* 0x000fe40000800000 */
[----:B------:R-:W-:Y:S02]  /*31b0*/  FMNMX.FTZ R11, R26, R27, !PT ;  /* 0x0000001b1a0b7209 */ /* 0x000fe40007810000 */
[----:B------:R-:W-:Y:S01]  /*31c0*/  ISETP.GT.AND P1, PT, R3, 0x48, !P5 ;  /* 0x000000480300780c */ /* 0x000fe20006f24270 */
[--C-:B------:R-:W-:Y:S01]  /*31d0*/  FFMA.FTZ R15, R21, UR10, -R14.reuse ;  /* 0x0000000a150f7c23 */ /* 0x100fe2000801080e */
[----:B------:R-:W-:Y:S01]  /*31e0*/  FMNMX.FTZ R10, R30, R11, !PT ;  /* 0x0000000b1e0a7209 */ /* 0x000fe20007810000 */
[--C-:B------:R-:W-:Y:S01]  /*31f0*/  FFMA.FTZ R28, R41, UR10, -R14.reuse ;  /* 0x0000000a291c7c23 */ /* 0x100fe2000801080e */
[----:B------:R-:W-:Y:S01]  /*3200*/  ISETP.LT.OR P1, PT, R2, 0x49, P1 ;  /* 0x000000490200780c */ /* 0x000fe20000f21670 */
[--C-:B------:R-:W-:Y:S01]  /*3210*/  FFMA.FTZ R13, R25, UR10, -R14.reuse ;  /* 0x0000000a190d7c23 */ /* 0x100fe2000801080e */
[----:B------:R-:W-:Y:S01]  /*3220*/  FMNMX.FTZ R11, R31, R10, !PT ;  /* 0x0000000a1f0b7209 */ /* 0x000fe20007810000 */
[----:B------:R-:W-:Y:S01]  /*3230*/  MUFU.EX2 R15, R15 ;  /* 0x0000000f000f7308 */ /* 0x000fe20000000800 */
[----:B------:R-:W-:Y:S01]  /*3240*/  ISETP.NE.AND P5, PT, R20, RZ, PT ;  /* 0x000000ff1400720c */ /* 0x000fe20003fa5270 */
[--C-:B------:R-:W-:Y:S01]  /*3250*/  FFMA.FTZ R20, R73, UR10, -R14.reuse ;  /* 0x0000000a49147c23 */ /* 0x100fe2000801080e */
[----:B------:R-:W-:Y:S01]  /*3260*/  FMNMX.FTZ R10, R34, R11, !PT ;  /* 0x0000000b220a7209 */ /* 0x000fe20007810000 */
[--C-:B------:R-:W-:Y:S01]  /*3270*/  FFMA.FTZ R21, R29, UR10, -R14.reuse ;  /* 0x0000000a1d157c23 */ /* 0x100fe2000801080e */
[----:B------:R-:W-:Y:S01]  /*3280*/  FSEL R62, R62, -INF , !P1 ;  /* 0xff8000003e3e7808 */ /* 0x000fe20004800000 */
[--C-:B------:R-:W-:Y:S01]  /*3290*/  FFMA.FTZ R22, R75, UR10, -R14.reuse ;  /* 0x0000000a4b167c23 */ /* 0x100fe2000801080e */
[----:B------:R-:W-:Y:S01]  /*32a0*/  FMNMX.FTZ R11, R35, R10, !PT ;  /* 0x0000000a230b7209 */ /* 0x000fe20007810000 */
[----:B------:R0:W-:Y:S01]  /*32b0*/  MUFU.EX2 R152, R13 ;  /* 0x0000000d00987308 */ /* 0x0001e20000000800 */
[----:B------:R-:W-:Y:S01]  /*32c0*/  ISETP.GT.AND P1, PT, R3, 0x49, !P6 ;  /* 0x000000490300780c */ /* 0x000fe20007724270 */
[--C-:B------:R-:W-:Y:S01]  /*32d0*/  FFMA.FTZ R24, R77, UR10, -R14.reuse ;  /* 0x0000000a4d187c23 */ /* 0x100fe2000801080e */
[----:B------:R-:W-:Y:S01]  /*32e0*/  FMNMX.FTZ R10, R38, R11, !PT ;  /* 0x0000000b260a7209 */ /* 0x000fe20007810000 */
[--C-:B------:R-:W-:Y:S01]  /*32f0*/  FFMA.FTZ R25, R37, UR10, -R14.reuse ;  /* 0x0000000a25197c23 */ /* 0x100fe2000801080e */
[----:B------:R-:W-:Y:S01]  /*3300*/  ISETP.GT.AND P5, PT, R3, 0x59, !P5 ;  /* 0x000000590300780c */ /* 0x000fe20006fa4270 */
[--C-:B------:R-:W-:Y:S01]  /*3310*/  FFMA.FTZ R29, R45, UR10, -R14.reuse ;  /* 0x0000000a2d1d7c23 */ /* 0x100fe2000801080e */
[----:B------:R-:W-:Y:S01]  /*3320*/  FMNMX.FTZ R11, R39, R10, !PT ;  /* 0x0000000a270b7209 */ /* 0x000fe20007810000 */
[----:B------:R-:W-:Y:S01]  /*3330*/  MUFU.EX2 R20, R20 ;  /* 0x0000001400147308 */ /* 0x000fe20000000800 */
[----:B------:R-:W-:Y:S01]  /*3340*/  ISETP.LT.OR P1, PT, R2, 0x4a, P1 ;  /* 0x0000004a0200780c */ /* 0x000fe20000f21670 */
[--C-:B0-----:R-:W-:Y:S01]  /*3350*/  FFMA.FTZ R13, R33, UR10, -R14.reuse ;  /* 0x0000000a210d7c23 */ /* 0x101fe2000801080e */
[----:B------:R-:W-:Y:S01]  /*3360*/  FMNMX.FTZ R10, R42, R11, !PT ;  /* 0x0000000b2a0a7209 */ /* 0x000fe20007810000 */
[--C-:B------:R-:W-:Y:S01]  /*3370*/  FFMA.FTZ R33, R49, UR10, -R14.reuse ;  /* 0x0000000a31217c23 */ /* 0x100fe2000801080e */
[----:B------:R-:W-:Y:S01]  /*3380*/  FSEL R63, R63, -INF , !P1 ;  /* 0xff8000003f3f7808 */ /* 0x000fe20004800000 */
[--C-:B------:R-:W-:Y:S01]  /*3390*/  FFMA.FTZ R32, R83, UR10, -R14.reuse ;  /* 0x0000000a53207c23 */ /* 0x100fe2000801080e */
[----:B------:R-:W-:Y:S01]  /*33a0*/  FMNMX.FTZ R11, R43, R10, !PT ;  /* 0x0000000a2b0b7209 */ /* 0x000fe20007810000 */
[----:B------:R-:W0:Y:S01]  /*33b0*/  MUFU.EX2 R21, R21 ;  /* 0x0000001500157308 */ /* 0x000e220000000800 */
[----:B------:R-:W-:Y:S01]  /*33c0*/  FSEL R66, R66, -INF , !P2 ;  /* 0xff80000042427808 */ /* 0x000fe20005000000 */
[--C-:B------:R-:W-:Y:S01]  /*33d0*/  FFMA.FTZ R36, R85, UR10, -R14.reuse ;  /* 0x0000000a55247c23 */ /* 0x100fe2000801080e */
[----:B------:R-:W-:Y:S01]  /*33e0*/  FMNMX.FTZ R10, R46, R11, !PT ;  /* 0x0000000b2e0a7209 */ /* 0x000fe20007810000 */
[--C-:B------:R-:W-:Y:S01]  /*33f0*/  FFMA.FTZ R37, R53, UR10, -R14.reuse ;  /* 0x0000000a35257c23 */ /* 0x100fe2000801080e */
[----:B------:R-:W-:Y:S01]  /*3400*/  FSEL R67, R67, -INF , !P3 ;  /* 0xff80000043437808 */ /* 0x000fe20005800000 */
[--C-:B------:R-:W-:Y:S01]  /*3410*/  FFMA.FTZ R40, R87, UR10, -R14.reuse ;  /* 0x0000000a57287c23 */ /* 0x100fe2000801080e */
[----:B------:R-:W-:Y:S01]  /*3420*/  FMNMX.FTZ R11, R47, R10, !PT ;  /* 0x0000000a2f0b7209 */ /* 0x000fe20007810000 */
[----:B------:R-:W-:Y:S01]  /*3430*/  MUFU.EX2 R22, R22 ;  /* 0x0000001600167308 */ /* 0x000fe20000000800 */
[----:B------:R-:W-:Y:S01]  /*3440*/  ISETP.LT.OR P5, PT, R2, 0x5a, P5 ;  /* 0x0000005a0200780c */ /* 0x000fe20002fa1670 */
[--C-:B------:R-:W-:Y:S01]  /*3450*/  FFMA.FTZ R44, R89, UR10, -R14.reuse ;  /* 0x0000000a592c7c23 */ /* 0x100fe2000801080e */
[----:B------:R-:W-:Y:S01]  /*3460*/  FMNMX.FTZ R10, R50, R11, !PT ;  /* 0x0000000b320a7209 */ /* 0x000fe20007810000 */
[--C-:B------:R-:W-:Y:S01]  /*3470*/  FFMA.FTZ R45, R61, UR10, -R14.reuse ;  /* 0x0000000a3d2d7c23 */ /* 0x100fe2000801080e */
[----:B------:R-:W-:Y:S01]  /*3480*/  FSEL R70, R70, -INF , !P4 ;  /* 0xff80000046467808 */ /* 0x000fe20006000000 */
[--C-:B------:R-:W-:Y:S01]  /*3490*/  FFMA.FTZ R48, R91, UR10, -R14.reuse ;  /* 0x0000000a5b307c23 */ /* 0x100fe2000801080e */
[----:B------:R-:W-:Y:S01]  /*34a0*/  FMNMX.FTZ R11, R51, R10, !PT ;  /* 0x0000000a330b7209 */ /* 0x000fe20007810000 */
[----:B------:R-:W-:Y:S01]  /*34b0*/  FFMA.FTZ R49, R65, UR10, -R14 ;  /* 0x0000000a41317c23 */ /* 0x000fe2000801080e */
[----:B------:R-:W-:Y:S01]  /*34c0*/  FSEL R71, R71, -INF , !P5 ;  /* 0xff80000047477808 */ /* 0x000fe20006800000 */
[----:B------:R-:W1:Y:S01]  /*34d0*/  MUFU.EX2 R13, R13 ;  /* 0x0000000d000d7308 */ /* 0x000e620000000800 */
[----:B------:R-:W-:-:S02]  /*34e0*/  FMNMX.FTZ R10, R54, R11, !PT ;  /* 0x0000000b360a7209 */ /* 0x000fc40007810000 */
[----:B0-----:R-:W-:Y:S02]  /*34f0*/  F2FP.BF16.F32.PACK_AB R154, R21, R20 ;  /* 0x00000014159a723e */ /* 0x001fe400000010ff */
[----:B------:R-:W-:-:S03]  /*3500*/  FMNMX.FTZ R11, R55, R10, !PT ;  /* 0x0000000a370b7209 */ /* 0x000fc60007810000 */
[----:B------:R-:W-:Y:S01]  /*3510*/  MUFU.EX2 R24, R24 ;  /* 0x0000001800187308 */ /* 0x000fe20000000800 */
[----:B------:R-:W-:Y:S01]  /*3520*/  FMNMX.FTZ R10, R58, R11, !PT ;  /* 0x0000000b3a0a7209 */ /* 0x000fe20007810000 */
[----:B------:R-:W-:-:S03]  /*3530*/  FFMA.FTZ R11, R79, UR10, -R14 ;  /* 0x0000000a4f0b7c23 */ /* 0x000fc6000801080e */
[----:B------:R-:W-:-:S03]  /*3540*/  FMNMX.FTZ R3, R59, R10, !PT ;  /* 0x0000000a3b037209 */ /* 0x000fc60007810000 */
[----:B------:R-:W0:Y:S01]  /*3550*/  MUFU.EX2 R25, R25 ;  /* 0x0000001900197308 */ /* 0x000e220000000800 */
[----:B------:R-:W-:Y:S02]  /*3560*/  FMNMX.FTZ R10, R62, R3, !PT ;  /* 0x000000033e0a7209 */ /* 0x000fe40007810000 */
[----:B-1----:R-:W-:Y:S02]  /*3570*/  F2FP.BF16.F32.PACK_AB R156, R13, R22 ;  /* 0x000000160d9c723e */ /* 0x002fe400000010ff */
[----:B------:R-:W-:-:S03]  /*3580*/  FMNMX.FTZ R3, R63, R10, !PT ;  /* 0x0000000a3f037209 */ /* 0x000fc60007810000 */
[----:B------:R-:W-:Y:S01]  /*3590*/  MUFU.EX2 R11, R11 ;  /* 0x0000000b000b7308 */ /* 0x000fe20000000800 */
[----:B------:R-:W-:-:S04]  /*35a0*/  FMNMX.FTZ R10, R66, R3, !PT ;  /* 0x00000003420a7209 */ /* 0x000fc80007810000 */
[----:B------:R-:W-:Y:S01]  /*35b0*/  FMNMX.FTZ R3, R67, R10, !PT ;  /* 0x0000000a43037209 */ /* 0x000fe20007810000 */
[----:B------:R-:W-:Y:S02]  /*35c0*/  FFMA.FTZ R10, R81, UR10, -R14 ;  /* 0x0000000a510a7c23 */ /* 0x000fe4000801080e */
[----:B------:R-:W1:Y:S01]  /*35d0*/  MUFU.EX2 R28, R28 ;  /* 0x0000001c001c7308 */ /* 0x000e620000000800 */
[----:B------:R-:W-:Y:S02]  /*35e0*/  FMNMX.FTZ R2, R70, R3, !PT ;  /* 0x0000000346027209 */ /* 0x000fe40007810000 */
[----:B0-----:R-:W-:Y:S02]  /*35f0*/  F2FP.BF16.F32.PACK_AB R158, R25, R24 ;  /* 0x00000018199e723e */ /* 0x001fe400000010ff */
[----:B------:R-:W-:-:S03]  /*3600*/  FMNMX.FTZ R2, R71, R2, !PT ;  /* 0x0000000247027209 */ /* 0x000fc60007810000 */
[----:B------:R0:W-:Y:S02]  /*3610*/  MUFU.EX2 R162, R10 ;  /* 0x0000000a00a27308 */ /* 0x0001e40000000800 */
[----:B------:R-:W2:Y:S06]  /*3620*/  SHFL.BFLY PT, R3, R2, 0x2, 0x1f ;  /* 0x0c401f0002037f89 */ /* 0x000eac00000e0000 */
[----:B------:R-:W-:Y:S01]  /*3630*/  MUFU.EX2 R29, R29 ;  /* 0x0000001d001d7308 */ /* 0x000fe20000000800 */
[----:B-1----:R-:W-:-:S07]  /*3640*/  F2FP.BF16.F32.PACK_AB R160, R28, R11 ;  /* 0x0000000b1ca0723e */ /* 0x002fce00000010ff */
[----:B------:R-:W-:Y:S08]  /*3650*/  MUFU.EX2 R32, R32 ;  /* 0x0000002000207308 */ /* 0x000ff00000000800 */
[----:B------:R-:W1:Y:S01]  /*3660*/  MUFU.EX2 R33, R33 ;  /* 0x0000002100217308 */ /* 0x000e620000000800 */
[----:B--2---:R-:W-:Y:S01]  /*3670*/  FMNMX.FTZ R3, R2, R3, !PT ;  /* 0x0000000302037209 */ /* 0x004fe20007810000 */
[----:B------:R-:W-:-:S04]  /*3680*/  FFMA.FTZ R2, R57, UR10, -R14 ;  /* 0x0000000a39027c23 */ /* 0x000fc8000801080e */
[----:B0-----:R-:W0:Y:S02]  /*3690*/  SHFL.BFLY PT, R10, R3, 0x1, 0x1f ;  /* 0x0c201f00030a7f89 */ /* 0x001e2400000e0000 */
[----:B------:R2:W-:Y:S08]  /*36a0*/  MUFU.EX2 R41, R2 ;  /* 0x0000000200297308 */ /* 0x0005f00000000800 */
[----:B------:R-:W-:Y:S01]  /*36b0*/  MUFU.EX2 R36, R36 ;  /* 0x0000002400247308 */ /* 0x000fe20000000800 */
[----:B-1----:R-:W-:-:S07]  /*36c0*/  F2FP.BF16.F32.PACK_AB R164, R33, R32 ;  /* 0x0000002021a4723e */ /* 0x002fce00000010ff */
[----:B------:R-:W1:Y:S01]  /*36d0*/  MUFU.EX2 R37, R37 ;  /* 0x0000002500257308 */ /* 0x000e620000000800 */
[----:B0-----:R-:W-:Y:S01]  /*36e0*/  FMNMX.FTZ R10, R3, R10, !PT ;  /* 0x0000000a030a7209 */ /* 0x001fe20007810000 */
[--C-:B------:R-:W-:Y:S01]  /*36f0*/  FFMA.FTZ R3, R93, UR10, -R14.reuse ;  /* 0x0000000a5d037c23 */ /* 0x100fe2000801080e */
[----:B------:R-:W-:-:S05]  /*3700*/  FFMA.FTZ R14, R69, UR10, -R14 ;  /* 0x0000000a450e7c23 */ /* 0x000fca000801080e */
[----:B------:R-:W0:Y:S01]  /*3710*/  MUFU.EX2 R40, R40 ;  /* 0x0000002800287308 */ /* 0x000e220000000800 */
[C---:B------:R-:W-:Y:S01]  /*3720*/  FSETP.NEU.FTZ.AND P1, PT, R10.reuse, -INF , PT ;  /* 0xff8000000a00780b */ /* 0x040fe20003f3d000 */
[----:B--2---:R-:W-:-:S05]  /*3730*/  FMUL.FTZ R2, R10, UR10 ;  /* 0x0000000a0a027c20 */ /* 0x004fca0008410000 */
[----:B------:R-:W-:Y:S01]  /*3740*/  FSEL R2, R2, RZ, P1 ;  /* 0x000000ff02027208 */ /* 0x000fe20000800000 */
[----:B------:R2:W-:Y:S01]  /*3750*/  MUFU.EX2 R174, R3 ;  /* 0x0000000300ae7308 */ /* 0x0005e20000000800 */
[----:B------:R-:W-:Y:S02]  /*3760*/  PLOP3.LUT P1, PT, PT, PT, UP0, 0x40, 0x0 ;  /* 0x000000000000781c */ /* 0x000fe40003f2e808 */
[----:B-1----:R-:W-:Y:S01]  /*3770*/  F2FP.BF16.F32.PACK_AB R166, R37, R36 ;  /* 0x0000002425a6723e */ /* 0x002fe200000010ff */
[--C-:B------:R-:W-:Y:S01]  /*3780*/  FFMA.FTZ R26, R26, UR10, -R2.reuse ;  /* 0x0000000a1a1a7c23 */ /* 0x100fe20008010802 */
[--C-:B------:R-:W-:Y:S01]  /*3790*/  FFMA.FTZ R27, R27, UR10, -R2.reuse ;  /* 0x0000000a1b1b7c23 */ /* 0x100fe20008010802 */
[--C-:B------:R-:W-:Y:S01]  /*37a0*/  FFMA.FTZ R30, R30, UR10, -R2.reuse ;  /* 0x0000000a1e1e7c23 */ /* 0x100fe20008010802 */
[--C-:B------:R-:W-:Y:S01]  /*37b0*/  FFMA.FTZ R31, R31, UR10, -R2.reuse ;  /* 0x0000000a1f1f7c23 */ /* 0x100fe20008010802 */
[----:B------:R-:W-:Y:S01]  /*37c0*/  FFMA.FTZ R34, R34, UR10, -R2 ;  /* 0x0000000a22227c23 */ /* 0x000fe20008010802 */
[----:B--2---:R-:W-:Y:S01]  /*37d0*/  FADD.FTZ R3, R15, R152 ;  /* 0x000000980f037221 */ /* 0x004fe20000010000 */
        /* <DEDUP_REMOVED lines=18> */
[----:B------:R-:W-:Y:S01]  /*3900*/  F2FP.BF16.F32.PACK_AB R152, R152, R15 ;  /* 0x0000000f9898723e */ /* 0x000fe200000010ff */
[--C-:B------:R-:W-:Y:S01]  /*3910*/  FFMA.FTZ R66, R66, UR10, -R2.reuse ;  /* 0x0000000a42427c23 */ /* 0x100fe20008010802 */
[--C-:B------:R-:W-:Y:S01]  /*3920*/  FFMA.FTZ R67, R67, UR10, -R2.reuse ;  /* 0x0000000a43437c23 */ /* 0x100fe20008010802 */
[--C-:B------:R-:W-:Y:S01]  /*3930*/  FFMA.FTZ R70, R70, UR10, -R2.reuse ;  /* 0x0000000a46467c23 */ /* 0x100fe20008010802 */
[----:B------:R-:W-:Y:S01]  /*3940*/  FFMA.FTZ R2, R71, UR10, -R2 ;  /* 0x0000000a47027c23 */ /* 0x000fe20008010802 */
[----:B0-----:R-:W-:Y:S01]  /*3950*/  F2FP.BF16.F32.PACK_AB R168, R41, R40 ;  /* 0x0000002829a8723e */ /* 0x001fe200000010ff */
[----:B------:R0:W-:Y:S01]  /*3960*/  MUFU.EX2 R53, R14 ;  /* 0x0000000e00357308 */ /* 0x0001e20000000800 */
[----:B-1----:R-:W-:-:S07]  /*3970*/  F2FP.BF16.F32.PACK_AB R153, R27, R26 ;  /* 0x0000001a1b99723e */ /* 0x002fce00000010ff */
[----:B------:R-:W1:Y:S01]  /*3980*/  MUFU.EX2 R31, R31 ;  /* 0x0000001f001f7308 */ /* 0x000e620000000800 */
[----:B0-----:R-:W-:-:S04]  /*3990*/  FADD.FTZ R14, R20, R3 ;  /* 0x00000003140e7221 */ /* 0x001fc80000010000 */
[----:B------:R-:W-:-:S03]  /*39a0*/  FADD.FTZ R3, R21, R14 ;  /* 0x0000000e15037221 */ /* 0x000fc60000010000 */
[----:B------:R-:W0:Y:S01]  /*39b0*/  MUFU.EX2 R34, R34 ;  /* 0x0000002200227308 */ /* 0x000e220000000800 */
[----:B------:R-:W-:Y:S01]  /*39c0*/  FADD.FTZ R14, R22, R3 ;  /* 0x00000003160e7221 */ /* 0x000fe20000010000 */
[----:B------:R-:W-:-:S03]  /*39d0*/  FADD.FTZ R3, R26, R27 ;  /* 0x0000001b1a037221 */ /* 0x000fc60000010000 */
[----:B------:R-:W-:Y:S01]  /*39e0*/  FADD.FTZ R57, R13, R14 ;  /* 0x0000000e0d397221 */ /* 0x000fe20000010000 */
[----:B--2---:R-:W-:Y:S02]  /*39f0*/  FADD.FTZ R14, R30, R3 ;  /* 0x000000031e0e7221 */ /* 0x004fe40000010000 */
[----:B------:R-:W2:Y:S01]  /*3a00*/  MUFU.EX2 R35, R35 ;  /* 0x0000002300237308 */ /* 0x000ea20000000800 */
[----:B------:R-:W-:Y:S01]  /*3a10*/  FADD.FTZ R52, R24, R57 ;  /* 0x0000003918347221 */ /* 0x000fe20000010000 */
[C---:B-1----:R-:W-:Y:S01]  /*3a20*/  FADD.FTZ R3, R31.reuse, R14 ;  /* 0x0000000e1f037221 */ /* 0x042fe20000010000 */
[----:B------:R-:W-:Y:S02]  /*3a30*/  F2FP.BF16.F32.PACK_AB R155, R31, R30 ;  /* 0x0000001e1f9b723e */ /* 0x000fe400000010ff */
[----:B------:R-:W-:-:S03]  /*3a40*/  FADD.FTZ R52, R25, R52 ;  /* 0x0000003419347221 */ /* 0x000fc60000010000 */
[----:B------:R-:W1:Y:S01]  /*3a50*/  MUFU.EX2 R38, R38 ;  /* 0x0000002600267308 */ /* 0x000e620000000800 */
[----:B0-----:R-:W-:Y:S01]  /*3a60*/  FADD.FTZ R14, R34, R3 ;  /* 0x00000003220e7221 */ /* 0x001fe20000010000 */
[----:B------:R-:W-:-:S04]  /*3a70*/  FADD.FTZ R57, R11, R52 ;  /* 0x000000340b397221 */ /* 0x000fc80000010000 */
[----:B------:R-:W-:Y:S02]  /*3a80*/  FADD.FTZ R57, R28, R57 ;  /* 0x000000391c397221 */ /* 0x000fe40000010000 */
[----:B------:R-:W0:Y:S01]  /*3a90*/  MUFU.EX2 R39, R39 ;  /* 0x0000002700277308 */ /* 0x000e220000000800 */
[----:B--2---:R-:W-:Y:S01]  /*3aa0*/  FADD.FTZ R3, R35, R14 ;  /* 0x0000000e23037221 */ /* 0x004fe20000010000 */
[----:B------:R-:W-:Y:S01]  /*3ab0*/  FADD.FTZ R52, R162, R57 ;  /* 0x00000039a2347221 */ /* 0x000fe20000010000 */
[----:B------:R-:W-:Y:S02]  /*3ac0*/  F2FP.BF16.F32.PACK_AB R162, R29, R162 ;  /* 0x000000a21da2723e */ /* 0x000fe400000010ff */
[----:B------:R-:W-:Y:S01]  /*3ad0*/  F2FP.BF16.F32.PACK_AB R157, R35, R34 ;  /* 0x00000022239d723e */ /* 0x000fe200000010ff */
[----:B------:R-:W-:Y:S02]  /*3ae0*/  FADD.FTZ R57, R29, R52 ;  /* 0x000000341d397221 */ /* 0x000fe40000010000 */
[----:B------:R-:W2:Y:S01]  /*3af0*/  MUFU.EX2 R42, R42 ;  /* 0x0000002a002a7308 */ /* 0x000ea20000000800 */
[----:B-1----:R-:W-:Y:S01]  /*3b00*/  FADD.FTZ R14, R38, R3 ;  /* 0x00000003260e7221 */ /* 0x002fe20000010000 */
[----:B------:R-:W-:-:S04]  /*3b10*/  FADD.FTZ R52, R32, R57 ;  /* 0x0000003920347221 */ /* 0x000fc80000010000 */
[----:B------:R-:W-:Y:S02]  /*3b20*/  FADD.FTZ R57, R33, R52 ;  /* 0x0000003421397221 */ /* 0x000fe40000010000 */
[----:B------:R-:W1:Y:S01]  /*3b30*/  MUFU.EX2 R43, R43 ;  /* 0x0000002b002b7308 */ /* 0x000e620000000800 */
[C---:B0-----:R-:W-:Y:S01]  /*3b40*/  FADD.FTZ R3, R39.reuse, R14 ;  /* 0x0000000e27037221 */ /* 0x041fe20000010000 */
[----:B------:R-:W-:Y:S01]  /*3b50*/  FADD.FTZ R52, R36, R57 ;  /* 0x0000003924347221 */ /* 0x000fe20000010000 */
[----:B------:R-:W-:-:S03]  /*3b60*/  F2FP.BF16.F32.PACK_AB R159, R39, R38 ;  /* 0x00000026279f723e */ /* 0x000fc600000010ff */
[----:B------:R-:W-:Y:S02]  /*3b70*/  FADD.FTZ R57, R37, R52 ;  /* 0x0000003425397221 */ /* 0x000fe40000010000 */
[----:B------:R-:W0:Y:S01]  /*3b80*/  MUFU.EX2 R46, R46 ;  /* 0x0000002e002e7308 */ /* 0x000e220000000800 */
[----:B--2---:R-:W-:Y:S01]  /*3b90*/  FADD.FTZ R14, R42, R3 ;  /* 0x000000032a0e7221 */ /* 0x004fe20000010000 */
[----:B------:R-:W-:-:S04]  /*3ba0*/  FADD.FTZ R52, R40, R57 ;  /* 0x0000003928347221 */ /* 0x000fc80000010000 */
[----:B------:R-:W-:Y:S02]  /*3bb0*/  FADD.FTZ R15, R41, R52 ;  /* 0x00000034290f7221 */ /* 0x000fe40000010000 */
[----:B------:R-:W2:Y:S01]  /*3bc0*/  MUFU.EX2 R47, R47 ;  /* 0x0000002f002f7308 */ /* 0x000ea20000000800 */
[C---:B-1----:R-:W-:Y:S01]  /*3bd0*/  FADD.FTZ R3, R43.reuse, R14 ;  /* 0x0000000e2b037221 */ /* 0x042fe20000010000 */
[----:B------:R-:W-:-:S06]  /*3be0*/  F2FP.BF16.F32.PACK_AB R161, R43, R42 ;  /* 0x0000002a2ba1723e */ /* 0x000fcc00000010ff */
[----:B------:R-:W1:Y:S01]  /*3bf0*/  MUFU.EX2 R50, R50 ;  /* 0x0000003200327308 */ /* 0x000e620000000800 */
[----:B0-----:R-:W-:-:S07]  /*3c00*/  FADD.FTZ R14, R46, R3 ;  /* 0x000000032e0e7221 */ /* 0x001fce0000010000 */
[----:B------:R-:W0:Y:S01]  /*3c10*/  MUFU.EX2 R51, R51 ;  /* 0x0000003300337308 */ /* 0x000e220000000800 */
[C---:B--2---:R-:W-:Y:S01]  /*3c20*/  FADD.FTZ R3, R47.reuse, R14 ;  /* 0x0000000e2f037221 */ /* 0x044fe20000010000 */
[----:B------:R-:W-:-:S06]  /*3c30*/  F2FP.BF16.F32.PACK_AB R163, R47, R46 ;  /* 0x0000002e2fa3723e */ /* 0x000fcc00000010ff */
[----:B------:R-:W2:Y:S01]  /*3c40*/  MUFU.EX2 R54, R54 ;  /* 0x0000003600367308 */ /* 0x000ea20000000800 */
[----:B-1----:R-:W-:-:S07]  /*3c50*/  FADD.FTZ R14, R50, R3 ;  /* 0x00000003320e7221 */ /* 0x002fce0000010000 */
        /* <DEDUP_REMOVED lines=22> */
[----:B------:R-:W-:-:S03]  /*3dc0*/  F2FP.BF16.F32.PACK_AB R172, R49, R48 ;  /* 0x0000003031ac723e */ /* 0x000fc600000010ff */
[----:B------:R-:W-:Y:S01]  /*3dd0*/  FADD.FTZ R20, R174, R11 ;  /* 0x0000000bae147221 */ /* 0x000fe20000010000 */
[C---:B------:R-:W-:Y:S02]  /*3de0*/  F2FP.BF16.F32.PACK_AB R174, R53.reuse, R174 ;  /* 0x000000ae35ae723e */ /* 0x040fe400000010ff */
[----:B------:R-:W1:Y:S01]  /*3df0*/  MUFU.EX2 R66, R66 ;  /* 0x0000004200427308 */ /* 0x000e620000000800 */
[----:B0-----:R-:W-:Y:S01]  /*3e00*/  FADD.FTZ R14, R62, R3 ;  /* 0x000000033e0e7221 */ /* 0x001fe20000010000 */
[----:B------:R-:W-:-:S06]  /*3e10*/  FADD.FTZ R3, R53, R20 ;  /* 0x0000001435037221 */ /* 0x000fcc0000010000 */
[----:B------:R-:W0:Y:S01]  /*3e20*/  MUFU.EX2 R67, R67 ;  /* 0x0000004300437308 */ /* 0x000e220000000800 */
[C---:B--2---:R-:W-:Y:S01]  /*3e30*/  FADD.FTZ R11, R63.reuse, R14 ;  /* 0x0000000e3f0b7221 */ /* 0x044fe20000010000 */
[----:B------:R-:W-:-:S06]  /*3e40*/  F2FP.BF16.F32.PACK_AB R171, R63, R62 ;  /* 0x0000003e3fab723e */ /* 0x000fcc00000010ff */
[----:B------:R-:W2:Y:S01]  /*3e50*/  MUFU.EX2 R70, R70 ;  /* 0x0000004600467308 */ /* 0x000ea20000000800 */
[----:B-1----:R-:W-:-:S07]  /*3e60*/  FADD.FTZ R14, R66, R11 ;  /* 0x0000000b420e7221 */ /* 0x002fce0000010000 */
[----:B------:R2:W1:Y:S01]  /*3e70*/  MUFU.EX2 R175, R2 ;  /* 0x0000000200af7308 */ /* 0x0004620000000800 */
[C---:B0-----:R-:W-:Y:S01]  /*3e80*/  FADD.FTZ R11, R67.reuse, R14 ;  /* 0x0000000e430b7221 */ /* 0x041fe20000010000 */
[----:B------:R-:W-:-:S03]  /*3e90*/  F2FP.BF16.F32.PACK_AB R173, R67, R66 ;  /* 0x0000004243ad723e */ /* 0x000fc600000010ff */
[----:B--2---:R-:W-:-:S04]  /*3ea0*/  FADD.FTZ R2, R70, R11 ;  /* 0x0000000b46027221 */ /* 0x004fc80000010000 */
[C---:B-1----:R-:W-:Y:S01]  /*3eb0*/  FADD.FTZ R2, R175.reuse, R2 ;  /* 0x00000002af027221 */ /* 0x042fe20000010000 */
[----:B------:R-:W-:Y:S01]  /*3ec0*/  F2FP.BF16.F32.PACK_AB R175, R175, R70 ;  /* 0x00000046afaf723e */ /* 0x000fe200000010ff */
[----:B------:R-:W-:Y:S06]  /*3ed0*/  @P1 BRA `(.L_x_10696) ;  /* 0x0000000000041947 */ /* 0x000fec0003800000 */
[----:B------:R-:W-:Y:S01]  /*3ee0*/  BPT.TRAP 0x1 ;  /* 0x000000040000795c */ /* 0x000fe20000300000 */
.L_x_10696:
[----:B------:R-:W-:Y:S01]  /*3ef0*/  PLOP3.LUT P2, PT, PT, PT, UP0, 0x40, 0x0 ;  /* 0x000000000000781c */ /* 0x000fe20003f4e808 */
[----:B------:R0:W1:-:S12]  /*3f00*/  SYNCS.PHASECHK.TRANS64.TRYWAIT P1, [UR38+0x22850], R12 ;  /* 0x0228500cff0075a7 */ /* 0x0000580008020166 */
[----:B0-----:R-:W-:Y:S05]  /*3f10*/  @P2 BRA `(.L_x_10697) ;  /* 0x0000000000042947 */ /* 0x001fea0003800000 */
[----:B------:R-:W-:Y:S01]  /*3f20*/  BPT.TRAP 0x1 ;  /* 0x000000040000795c */ /* 0x000fe20000300000 */
.L_x_10697:
[----:B-1----:R-:W-:Y:S05]  /*3f30*/  @P1 BRA `(.L_x_10698) ;  /* 0x0000000000081947 */ /* 0x002fea0003800000 */
[----:B------:R-:W0:Y:S02]  /*3f40*/  SYNCS.PHASECHK.TRANS64.TRYWAIT P1, [UR38+0x22850], R12 ;  /* 0x0228500cff0075a7 */ /* 0x000e240008020166 */
[----:B0-----:R-:W-:Y:S05]  /*3f50*/  @!P1 BRA `(.L_x_10699) ;  /* 0x000000f400149947 */ /* 0x001fea0003800000 */
.L_x_10698:
[----:B------:R1:W-:Y:S01]  /*3f60*/  BAR.SYNC.DEFER_BLOCKING R7, 0x100 ;  /* 0x000400070000751d */ /* 0x0003e20000010000 */
[----:B------:R-:W-:Y:S01]  /*3f70*/  UIADD3 UR14, UR38, 0x400, URZ ;  /* 0x00000400260e7890 */ /* 0x000fe2000fffe03f */
[----:B------:R-:W-:Y:S01]  /*3f80*/  ISETP.NE.AND P1, PT, R8, 0x1, PT ;  /* 0x000000010800780c */ /* 0x000fe20003f25270 */
[----:B0-----:R-:W-:Y:S02]  /*3f90*/  @!P0 VIADD R9, R9, 0x22860 ;  /* 0x0002286009098836 */ /* 0x001fe40000000000 */
[----:B------:R-:W-:Y:S01]  /*3fa0*/  USHF.R.U32.HI UR14, URZ, 0x4, UR14 ;  /* 0x000000043f0e7899 */ /* 0x000fe2000801160e */
[----:B------:R-:W-:Y:S01]  /*3fb0*/  UMOV UR15, 0x40000040 ;  /* 0x40000040000f7882 */ /* 0x000fe20000000000 */
[----:B------:R-:W0:Y:S02]  /*3fc0*/  S2R R11, SR_CTAID.X ;  /* 0x00000000000b7919 */ /* 0x000e240000002500 */
[----:B------:R-:W-:Y:S01]  /*3fd0*/  ULOP3.LUT UR14, UR14, 0x3fff, URZ, 0xc0, !UPT ;  /* 0x00003fff0e0e7892 */ /* 0x000fe2000f8ec03f */
[----:B------:R-:W-:-:S03]  /*3fe0*/  @!P0 PRMT R9, RZ, 0x654, R9 ;  /* 0x00000654ff098816 */ /* 0x000fc60000000009 */
[----:B------:R-:W-:Y:S02]  /*3ff0*/  ULOP3.LUT UR24, UR14, 0x3000000, URZ, 0xfc, !UPT ;  /* 0x030000000e187892 */ /* 0x000fe4000f8efc3f */
[----:B------:R-:W2:Y:S05]  /*4000*/  @P1 LDC R12, c[0x0][0x44c] ;  /* 0x00011300ff0c1b82 */ /* 0x000eaa0000000800 */
[----:B------:R-:W-:-:S03]  /*4010*/  UMOV UR14, UR24 ;  /* 0x00000018000e7c82 */ /* 0x000fc60008000000 */
[----:B------:R-:W3:Y:S01]  /*4020*/  @P1 LDC R15, c[0x0][0x450] ;  /* 0x00011400ff0f1b82 */ /* 0x000ee20000000800 */
[----:B------:R-:W-:-:S06]  /*4030*/  WARPGROUP.ARRIVE ;  /* 0x00000000000079c5 */ /* 0x000fcc0000000000 */
[----:B------:R-:W-:Y:S01]  /*4040*/  HGMMA.64x256x16.F32.BF16 R24, R152, gdesc[UR12].tnspB, RZ, !UPT, gsb0 ;  /* 0x43e0000c98187df0 */ /* 0x000fe2000c0018ff */
[----:B------:R-:W-:Y:S01]  /*4050*/  UIADD3 UR14, UR24, 0x80, URZ ;  /* 0x00000080180e7890 */ /* 0x000fe2000fffe03f */
[----:B------:R-:W-:Y:S01]  /*4060*/  UMOV UR15, 0x40000040 ;  /* 0x40000040000f7882 */ /* 0x000fe20000000000 */
[----:B0-----:R-:W-:-:S04]  /*4070*/  IMAD.SHL.U32 R11, R11, 0x80, RZ ;  /* 0x000000800b0b7824 */ /* 0x001fc800078e00ff */
[----:B--2---:R-:W-:-:S04]  /*4080*/  @P1 IMAD.HI.U32 R12, R11, R12, RZ ;  /* 0x0000000c0b0c1227 */ /* 0x004fc800078e00ff */
[----:B------:R-:W-:Y:S01]  /*4090*/  IMAD.MOV.U32 R13, RZ, RZ, R11 ;  /* 0x000000ffff0d7224 */ /* 0x000fe200078e000b */
[----:B---3--:R-:W-:Y:S02]  /*40a0*/  @P1 SHF.R.U32.HI R13, RZ, R15, R12 ;  /* 0x0000000fff0d1219 */ /* 0x008fe4000001160c */
[----:B------:R-:W-:Y:S02]  /*40b0*/  PLOP3.LUT P1, PT, PT, PT, UP1, 0x40, 0x0 ;  /* 0x000000000000781c */ /* 0x000fe40003f2e818 */
[----:B------:R-:W-:Y:S01]  /*40c0*/  IADD3 R13, R13, -UR11, R18 ;  /* 0x8000000b0d0d7c10 */ /* 0x000fe2000fffe012 */
[----:B------:R-:W-:Y:S02]  /*40d0*/  WARPGROUP.DEPBAR.LE gsb0, 0x0 ;  /* 0x00008000000079c5 */ /* 0x000fe40000010000 */
[----:B------:R-:W-:-:S09]  /*40e0*/  WARPGROUP.ARRIVE ;  /* 0x00000000000079c5 */ /* 0x000fd20000000000 */
        /* <DEDUP_REMOVED lines=25> */
[----:B------:R-:W-:-:S13]  /*4280*/  R2UR UR14, R13 ;  /* 0x000000000d0e72ca */ /* 0x000fda00000e0000 */
[----:B------:R-:W-:Y:S01]  /*4290*/  UIADD3 UR4, UR14, UR4, URZ ;  /* 0x000000040e047290 */ /* 0x000fe2000fffe03f */
[----:B------:R-:W-:Y:S02]  /*42a0*/  WARPGROUP.DEPBAR.LE gsb0, 0x0 ;  /* 0x00008000000079c5 */ /* 0x000fe40000010000 */
[----:B------:R0:W-:Y:S02]  /*42b0*/  @!P0 SYNCS.ARRIVE.TRANS64.RED.A1T0 RZ, [R9+URZ], RZ ;  /* 0x000000ff09ff89a7 */ /* 0x0001e4000810043f */
[----:B0-----:R-:W-:Y:S01]  /*42c0*/  VIADD R9, R23, 0xfffffffe ;  /* 0xfffffffe17097836 */ /* 0x001fe20000000000 */
[----:B-1----:R-:W-:Y:S06]  /*42d0*/  @P1 BRA `(.L_x_10700) ;  /* 0x0000000000481947 */ /* 0x002fec0003800000 */
[C---:B------:R-:W-:Y:S01]  /*42e0*/  ISETP.GT.AND P1, PT, R13.reuse, RZ, PT ;  /* 0x000000ff0d00720c */ /* 0x040fe20003f24270 */
[----:B------:R-:W-:-:S05]  /*42f0*/  VIADD R12, R13, 0xffffffff ;  /* 0xffffffff0d0c7836 */ /* 0x000fca0000000000 */
[----:B------:R-:W-:-:S07]  /*4300*/  R2UR UR18, R12 ;  /* 0x000000000c1272ca */ /* 0x000fce00000e0000 */
[----:B------:R-:W-:Y:S08]  /*4310*/  @P1 BRA `(.L_x_10701) ;  /* 0x00000000001c1947 */ /* 0x000ff00003800000 */
[----:B------:R-:W-:Y:S02]  /*4320*/  UISETP.NE.AND UP2, UPT, UR5, 0x1, UPT ;  /* 0x000000010500788c */ /* 0x000fe4000bf45270 */
[----:B------:R-:W-:-:S09]  /*4330*/  UIADD3 UR18, -UR14, URZ, URZ ;  /* 0x0000003f0e127290 */ /* 0x000fd2000fffe13f */
[----:B------:R-:W-:Y:S02]  /*4340*/  @UP2 ULDC.64 UR22, c[0x0][0x9e8] ;  /* 0x00027a0000162ab9 */ /* 0x000fe40000000a00 */
[----:B------:R-:W-:-:S04]  /*4350*/  UIMAD.WIDE.U32 UR14, UR18, UR22, URZ ;  /* 0x00000016120e72a5 */ /* 0x000fc8000f8e003f */
[----:B------:R-:W-:-:S04]  /*4360*/  @UP2 USHF.R.U32.HI UR18, URZ, UR23, UR15 ;  /* 0x000000173f122299 */ /* 0x000fc8000801160f */
[----:B------:R-:W-:Y:S01]  /*4370*/  ULOP3.LUT UR18, URZ, UR18, URZ, 0x33, !UPT ;  /* 0x000000123f127292 */ /* 0x000fe2000f8e333f */
[----:B------:R-:W-:Y:S11]  /*4380*/  BRA `(.L_x_10702) ;  /* 0x0000000000107947 */ /* 0x000ff60003800000 */
.L_x_10701:
[----:B------:R-:W-:-:S11]  /*4390*/  UISETP.NE.AND UP2, UPT, UR5, 0x1, UPT ;  /* 0x000000010500788c */ /* 0x000fd6000bf45270 */
[----:B------:R-:W-:Y:S02]  /*43a0*/  @UP2 ULDC.64 UR22, c[0x0][0x9e8] ;  /* 0x00027a0000162ab9 */ /* 0x000fe40000000a00 */
[----:B------:R-:W-:-:S04]  /*43b0*/  UIMAD.WIDE.U32 UR14, UR18, UR22, URZ ;  /* 0x00000016120e72a5 */ /* 0x000fc8000f8e003f */
[----:B------:R-:W-:-:S12]  /*43c0*/  @UP2 USHF.R.U32.HI UR18, URZ, UR23, UR15 ;  /* 0x000000173f122299 */ /* 0x000fd8000801160f */
.L_x_10702:
[----:B------:R-:W-:-:S04]  /*43d0*/  UIMAD UR5, UR18, UR5, UR5 ;  /* 0x00000005120572a4 */ /* 0x000fc8000f8e0205 */
[----:B------:R-:W-:-:S04]  /*43e0*/  UISETP.LT.AND UP2, UPT, UR4, UR5, UPT ;  /* 0x000000050400728c */ /* 0x000fc8000bf41270 */
[----:B------:R-:W-:-:S12]  /*43f0*/  USEL UR4, UR4, UR5, UP2 ;  /* 0x0000000504047287 */ /* 0x000fd80009000000 */
.L_x_10700:
[----:B------:R-:W-:-:S04]  /*4400*/  UIMAD.WIDE UR4, UR4, 0x2aaaaaab, URZ ;  /* 0x2aaaaaab040478a5 */ /* 0x000fc8000f8e023f */
[----:B------:R-:W-:-:S04]  /*4410*/  USHF.R.U32.HI UR4, URZ, 0x1f, UR5 ;  /* 0x0000001f3f047899 */ /* 0x000fc80008011605 */
[----:B------:R-:W-:-:S03]  /*4420*/  ULEA.HI.SX32 UR4, UR5, UR4, 0x1c ;  /* 0x0000000405047291 */ /* 0x000fc6000f8fe23f */
[----:B------:R-:W-:Y:S01]  /*4430*/  UMOV UR5, URZ ;  /* 0x0000003f00057c82 */ /* 0x000fe20008000000 */
[----:B------:R-:W-:-:S04]  /*4440*/  UISETP.LT.AND UP2, UPT, UR37, UR4, UPT ;  /* 0x000000042500728c */ /* 0x000fc8000bf41270 */
[----:B------:R-:W-:-:S03]  /*4450*/  USEL UR25, UR37, UR4, !UP2 ;  /* 0x0000000425197287 */ /* 0x000fc6000d000000 */
[----:B------:R-:W-:-:S03]  /*4460*/  UMOV UR4, URZ ;  /* 0x0000003f00047c82 */ /* 0x000fc60008000000 */
[----:B------:R-:W-:-:S13]  /*4470*/  ISETP.GE.AND P1, PT, R9, UR25, PT ;  /* 0x0000001909007c0c */ /* 0x000fda000bf26270 */
        /* <DEDUP_REMOVED lines=8> */
.L_x_10720:
[----:B------:R-:W-:Y:S01]  /*4500*/  UIADD3 UR4, UR4, 0x1, URZ ;  /* 0x0000000104047890 */ /* 0x000fe2000fffe03f */
[----:B------:R-:W-:-:S03]  /*4510*/  PLOP3.LUT P1, PT, PT, PT, UP0, 0x40, 0x0 ;  /* 0x000000000000781c */ /* 0x000fc60003f2e808 */
[----:B------:R-:W-:-:S04]  /*4520*/  UISETP.NE.AND UP2, UPT, UR4, 0x2, UPT ;  /* 0x000000020400788c */ /* 0x000fc8000bf45270 */
[----:B------:R-:W-:Y:S02]  /*4530*/  USEL UR10, URZ, 0x1, UP2 ;  /* 0x000000013f0a7887 */ /* 0x000fe40009000000 */
[----:B------:R-:W-:Y:S02]  /*4540*/  USEL UR4, UR4, URZ, UP2 ;  /* 0x0000003f04047287 */ /* 0x000fe40009000000 */
[----:B------:R-:W-:Y:S02]  /*4550*/  ULOP3.LUT UR5, UR5, UR10, URZ, 0x3c, !UPT ;  /* 0x0000000a05057292 */ /* 0x000fe4000f8e3c3f */
[----:B0-2---:R-:W-:Y:S10]  /*4560*/  @P1 BRA `(.L_x_10704) ;  /* 0x0000000000041947 */ /* 0x005ff40003800000 */
[----:B------:R-:W-:Y:S01]  /*4570*/  BPT.TRAP 0x1 ;  /* 0x000000040000795c */ /* 0x000fe20000300000 */
.L_x_10704:
[----:B------:R-:W-:Y:S01]  /*4580*/  PLOP3.LUT P2, PT, PT, PT, UP0, 0x40, 0x0 ;  /* 0x000000000000781c */ /* 0x000fe20003f4e808 */
[----:B------:R-:W-:Y:S01]  /*4590*/  ULEA UR31, UR4, UR38, 0x3 ;  /* 0x00000026041f7291 */ /* 0x000fe2000f8e183f */
[----:B------:R-:W-:-:S05]  /*45a0*/  IMAD.U32 R13, RZ, RZ, UR5 ;  /* 0x00000005ff0d7e24 */ /* 0x000fca000f8e00ff */
[----:B------:R-:W-:-:S04]  /*45b0*/  SHF.L.U32 R13, R13, 0x1f, RZ ;  /* 0x0000001f0d0d7819 */ /* 0x000fc800000006ff */
[----:B------:R0:W1:Y:S02]  /*45c0*/  SYNCS.PHASECHK.TRANS64.TRYWAIT P1, [UR31+0x22830], R13 ;  /* 0x0228300dff0075a7 */ /* 0x000064000802015f */
[----:B------:R-:W-:Y:S05]  /*45d0*/  @P2 BRA `(.L_x_10705) ;  /* 0x0000000000042947 */ /* 0x000fea0003800000 */
[----:B------:R-:W-:Y:S01]  /*45e0*/  BPT.TRAP 0x1 ;  /* 0x000000040000795c */ /* 0x000fe20000300000 */
.L_x_10705:
[----:B-1----:R-:W-:Y:S05]  /*45f0*/  @P1 BRA `(.L_x_10706) ;  /* 0x0000000000081947 */ /* 0x002fea0003800000 */
[----:B------:R-:W1:Y:S02]  /*4600*/  SYNCS.PHASECHK.TRANS64.TRYWAIT P1, [UR31+0x22830], R13 ;  /* 0x0228300dff0075a7 */ /* 0x000e64000802015f */
[----:B-1----:R-:W-:Y:S05]  /*4610*/  @!P1 BRA `(.L_x_10707) ;  /* 0x000000ec00789947 */ /* 0x002fea0003800000 */
.L_x_10706:
[----:B------:R-:W-:Y:S01]  /*4620*/  UIMAD UR22, UR4, 0x300, UR6 ;  /* 0x00000300041678a4 */ /* 0x000fe2000f8e0206 */
[----:B------:R-:W-:Y:S01]  /*4630*/  WARPGROUP.ARRIVE ;  /* 0x00000000000079c5 */ /* 0x000fe20000000000 */
[----:B------:R-:W-:Y:S01]  /*4640*/  UMOV UR23, 0x40000040 ;  /* 0x4000004000177882 */ /* 0x000fe20000000000 */
[----:B------:R-:W-:Y:S01]  /*4650*/  UMOV UR11, 0x40000040 ;  /* 0x40000040000b7882 */ /* 0x000fe20000000000 */
[----:B------:R-:W-:Y:S01]  /*4660*/  UIADD3 UR10, UR22, 0x2, URZ ;  /* 0x00000002160a7890 */ /* 0x000fe2000fffe03f */
[----:B------:R-:W-:Y:S01]  /*4670*/  ISETP.NE.AND P1, PT, R8, 0x1, PT ;  /* 0x000000010800780c */ /* 0x000fe20003f25270 */
[----:B------:R-:W-:Y:S01]  /*4680*/  UIADD3 UR14, UR22, 0x4, URZ ;  /* 0x00000004160e7890 */ /* 0x000fe2000fffe03f */
[----:B------:R-:W-:Y:S01]  /*4690*/  IMAD.MOV.U32 R20, RZ, RZ, R6 ;  /* 0x000000ffff147224 */ /* 0x000fe200078e0006 */
[----:B------:R-:W-:Y:S01]  /*46a0*/  UMOV UR15, 0x40000040 ;  /* 0x40000040000f7882 */ /* 0x000fe20000000000 */
[----:B------:R-:W-:Y:S01]  /*46b0*/  HGMMA.64x96x16.F32.BF16 R152, gdesc[UR20], RZ, !UPT, gsb0 ;  /* 0x01600000149879f0 */ /* 0x000fe2000c0018ff */
[----:B------:R-:W-:Y:S01]  /*46c0*/  UIADD3 UR18, UR22, 0x6, URZ ;  /* 0x0000000616127890 */ /* 0x000fe2000fffe03f */
[----:B------:R-:W-:Y:S01]  /*46d0*/  IMAD R14, R9, -0x60, RZ ;  /* 0xffffffa0090e7824 */ /* 0x000fe200078e02ff */
[----:B------:R-:W-:Y:S01]  /*46e0*/  UMOV UR19, 0x40000040 ;  /* 0x4000004000137882 */ /* 0x000fe20000000000 */
[----:B------:R-:W-:-:S02]  /*46f0*/  IMAD.U32 R12, RZ, RZ, UR31 ;  /* 0x0000001fff0c7e24 */ /* 0x000fc4000f8e00ff */
[----:B------:R-:W-:-:S03]  /*4700*/  VIADD R22, R14, 0x1 ;  /* 0x000000010e167836 */ /* 0x000fc60000000000 */
[----:B------:R-:W2:Y:S01]  /*4710*/  @P1 LDC R15, c[0x0][0x44c] ;  /* 0x00011300ff0f1b82 */ /* 0x000ea20000000800 */
[----:B------:R-:W-:-:S04]  /*4720*/  IMAD R21, R5, -0x2, R22 ;  /* 0xfffffffe05157824 */ /* 0x000fc800078e0216 */
[----:B------:R-:W-:-:S03]  /*4730*/  IMAD R21, R16, UR30, R21 ;  /* 0x0000001e10157c24 */ /* 0x000fc6000f8e0215 */
[----:B-1----:R-:W1:Y:S01]  /*4740*/  @P1 LDC R4, c[0x0][0x450] ;  /* 0x00011400ff041b82 */ /* 0x002e620000000800 */
[----:B--2---:R-:W-:-:S05]  /*4750*/  @P1 IMAD.HI.U32 R15, R6, R15, RZ ;  /* 0x0000000f060f1227 */ /* 0x004fca00078e00ff */
[----:B-1----:R-:W-:Y:S01]  /*4760*/  @P1 SHF.R.U32.HI R20, RZ, R4, R15 ;  /* 0x00000004ff141219 */ /* 0x002fe2000001160f */
[----:B------:R-:W-:Y:S01]  /*4770*/  @!P0 VIADD R15, R12, 0x22840 ;  /* 0x000228400c0f8836 */ /* 0x000fe20000000000 */
[----:B------:R-:W-:Y:S02]  /*4780*/  PLOP3.LUT P1, PT, PT, PT, UP1, 0x40, 0x0 ;  /* 0x000000000000781c */ /* 0x000fe40003f2e818 */
[----:B------:R-:W-:Y:S01]  /*4790*/  IADD3 R4, -R19, 0xb, RZ ;  /* 0x0000000b13047810 */ /* 0x000fe20007ffe1ff */
[----:B------:R-:W1:Y:S01]  /*47a0*/  SHFL.IDX PT, R201, R20, RZ, 0x1c1f ;  /* 0x001c1fff14c97589 */ /* 0x000e6200000e0000 */
[----:B------:R-:W-:Y:S01]  /*47b0*/  @!P0 PRMT R15, RZ, 0x654, R15 ;  /* 0x00000654ff0f8816 */ /* 0x000fe2000000000f */
[----:B------:R-:W-:Y:S02]  /*47c0*/  WARPGROUP.DEPBAR.LE gsb0, 0x0 ;  /* 0x00008000000079c5 */ /* 0x000fe40000010000 */
[----:B------:R-:W-:-:S06]  /*47d0*/  WARPGROUP.ARRIVE ;  /* 0x00000000000079c5 */ /* 0x000fcc0000000000 */
[----:B------:R-:W-:Y:S01]  /*47e0*/  HGMMA.64x96x16.F32.BF16 R152, gdesc[UR8], R152, gsb0 ;  /* 0x01600000089879f0 */ /* 0x000fe20008001898 */
[----:B------:R-:W-:Y:S02]  /*47f0*/  UMOV UR11, UR27 ;  /* 0x0000001b000b7c82 */ /* 0x000fe40008000000 */
[----:B------:R-:W-:-:S04]  /*4800*/  VIADD R21, R21, -UR11 ;  /* 0x8000000b15157c36 */ /* 0x000fc80008000000 */
[C---:B------:R-:W-:Y:S02]  /*4810*/  VIADD R22, R21.reuse, UR28 ;  /* 0x0000001c15167c36 */ /* 0x040fe40008000000 */
[----:B------:R-:W-:Y:S02]  /*4820*/  VIADD R200, R21, UR7 ;  /* 0x0000000715c87c36 */ /* 0x000fe40008000000 */
[C---:B-1----:R-:W-:Y:S02]  /*4830*/  IMAD.IADD R21, R201.reuse, 0x1, R22 ;  /* 0x00000001c9157824 */ /* 0x042fe400078e0216 */
[----:B------:R-:W-:Y:S01]  /*4840*/  IMAD.IADD R23, R201, 0x1, R200 ;  /* 0x00000001c9177824 */ /* 0x000fe200078e02c8 */
        /* <DEDUP_REMOVED lines=8> */
[----:B------:R1:W-:Y:S01]  /*48d0*/  @!P0 SYNCS.ARRIVE.TRANS64.RED.A1T0 RZ, [R15+URZ], RZ ;  /* 0x000000ff0fff89a7 */ /* 0x0003e2000810043f */
[----:B------:R-:W-:Y:S05]  /*48e0*/  @P1 BRA `(.L_x_10708) ;  /* 0x00000000005c1947 */ /* 0x000fea0003800000 */
[----:B-1----:R-:W-:Y:S01]  /*48f0*/  IMAD R15, R16, UR30, R201 ;  /* 0x0000001e100f7c24 */ /* 0x002fe2000f8e02c9 */
        /* <DEDUP_REMOVED lines=12> */
.L_x_10710:
[----:B------:R-:W-:-:S05]  /*49c0*/  IMAD.U32 R201, RZ, RZ, UR29 ;  /* 0x0000001dffc97e24 */ /* 0x000fca000f8e00ff */
[----:B------:R-:W-:-:S13]  /*49d0*/  ISETP.NE.AND P1, PT, R201, 0x1, PT ;  /* 0x00000001c900780c */ /* 0x000fda0003f25270 */
[----:B------:R-:W1:Y:S02]  /*49e0*/  @P1 LDC.64 R202, c[0x0][0x9e8] ;  /* 0x00027a00ffca1b82 */ /* 0x000e640000000a00 */
[----:B-1----:R-:W-:-:S05]  /*49f0*/  @P1 IMAD.HI.U32 R202, R15, R202, RZ ;  /* 0x000000ca0fca1227 */ /* 0x002fca00078e00ff */
[----:B------:R-:W-:-:S07]  /*4a00*/  @P1 SHF.R.U32.HI R15, RZ, R203, R202 ;  /* 0x000000cbff0f1219 */ /* 0x000fce00000116ca */
.L_x_10711:
[----:B------:R-:W-:Y:S05]  /*4a10*/  BSYNC B0 ;  /* 0x0000000000007941 */ /* 0x000fea0003800000 */
.L_x_10709:
[----:B------:R-:W-:-:S04]  /*4a20*/  IMAD R202, R5, -0x2, R14 ;  /* 0xfffffffe05ca7824 */ /* 0x000fc800078e020e */
[----:B------:R-:W-:-:S05]  /*4a30*/  IMAD R202, R15, R201, R202 ;  /* 0x000000c90fca7224 */ /* 0x000fca00078e02ca */
[----:B------:R-:W-:Y:S02]  /*4a40*/  VIADDMNMX R21, R202, R201, R21, PT ;  /* 0x000000c9ca157246 */ /* 0x000fe40003800115 */
[----:B------:R-:W-:-:S07]  /*4a50*/  VIMNMX R23, R23, R202, !PT ;  /* 0x000000ca17177248 */ /* 0x000fce0007fe0100 */
.L_x_10708:
[C---:B------:R-:W-:Y:S02]  /*4a60*/  ISETP.GE.AND P1, PT, R14.reuse, 0x1, PT ;  /* 0x000000010e00780c */ /* 0x040fe40003f26270 */
[----:B------:R-:W-:Y:S02]  /*4a70*/  ISETP.GE.AND P4, PT, R14, 0x9, PT ;  /* 0x000000090e00780c */ /* 0x000fe40003f86270 */
[----:B------:R-:W-:Y:S02]  /*4a80*/  LOP3.LUT R17, R17, 0xfffbffff, RZ, 0xc0, !PT ;  /* 0xfffbffff11117812 */ /* 0x000fe400078ec0ff */
[----:B------:R-:W-:-:S04]  /*4a90*/  ISETP.GT.AND P2, PT, R23, RZ, !P1 ;  /* 0x000000ff1700720c */ /* 0x000fc80004f44270 */
[----:B------:R-:W-:-:S03]  /*4aa0*/  ISETP.LT.OR P2, PT, R21, 0x1, P2 ;  /* 0x000000011500780c */ /* 0x000fc60001741670 */
[----:B------:R-:W-:Y:S02]  /*4ab0*/  @P1 LOP3.LUT R17, R17, 0x40000, RZ, 0xfc, !PT ;  /* 0x0004000011111812 */ /* 0x000fe400078efcff */
[----:B------:R-:W-:Y:S02]  /*4ac0*/  ISETP.GE.AND P1, PT, R14, 0x2, PT ;  /* 0x000000020e00780c */ /* 0x000fe40003f26270 */
[----:B------:R-:W-:Y:S02]  /*4ad0*/  LOP3.LUT R17, R17, 0xfffffffd, RZ, 0xc0, !PT ;  /* 0xfffffffd11117812 */ /* 0x000fe400078ec0ff */
[----:B-1----:R-:W-:Y:S02]  /*4ae0*/  FSEL R15, R152, -INF , !P2 ;  /* 0xff800000980f7808 */ /* 0x002fe40005000000 */
[----:B------:R-:W-:Y:S02]  /*4af0*/  ISETP.GT.AND P3, PT, R23, 0x1, !P1 ;  /* 0x000000011700780c */ /* 0x000fe40004f64270 */
[----:B------:R-:W-:-:S02]  /*4b00*/  @P4 LOP3.LUT R17, R17, 0x2, RZ, 0xfc, !PT ;  /* 0x0000000211114812 */ /* 0x000fc400078efcff */
[----:B------:R-:W-:Y:S02]  /*4b10*/  ISETP.GT.AND P2, PT, R23, 0x8, !P4 ;  /* 0x000000081700780c */ /* 0x000fe40006744270 */
[C---:B------:R-:W-:Y:S02]  /*4b20*/  ISETP.GE.AND P4, PT, R14.reuse, 0xa, PT ;  /* 0x0000000a0e00780c */ /* 0x040fe40003f86270 */
[C---:B------:R-:W-:Y:S02]  /*4b30*/  ISETP.LT.OR P3, PT, R21.reuse, 0x2, P3 ;  /* 0x000000021500780c */ /* 0x040fe40001f61670 */
[----:B------:R-:W-:Y:S02]  /*4b40*/  ISETP.LT.OR P2, PT, R21, 0x9, P2 ;  /* 0x000000091500780c */ /* 0x000fe40001741670 */
[----:B------:R-:W-:Y:S02]  /*4b50*/  FSEL R153, R153, -INF , !P3 ;  /* 0xff80000099997808 */ /* 0x000fe40005800000 */
[----:B------:R-:W-:-:S02]  /*4b60*/  ISETP.GE.AND P3, PT, R14, 0x11, PT ;  /* 0x000000110e00780c */ /* 0x000fc40003f66270 */
[----:B------:R-:W-:Y:S02]  /*4b70*/  LOP3.LUT R17, R17, 0xfffffffb, RZ, 0xc0, !PT ;  /* 0xfffffffb11117812 */ /* 0x000fe400078ec0ff */
[----:B------:R-:W-:Y:S02]  /*4b80*/  FSEL R156, R156, -INF , !P2 ;  /* 0xff8000009c9c7808 */ /* 0x000fe40005000000 */
[----:B------:R-:W-:Y:S02]  /*4b90*/  ISETP.GT.AND P2, PT, R23, 0x9, !P4 ;  /* 0x000000091700780c */ /* 0x000fe40006744270 */
[----:B------:R-:W-:Y:S02]  /*4ba0*/  @P4 LOP3.LUT R17, R17, 0x4, RZ, 0xfc, !PT ;  /* 0x0000000411114812 */ /* 0x000fe400078efcff */
[----:B------:R-:W-:Y:S02]  /*4bb0*/  ISETP.LT.OR P2, PT, R21, 0xa, P2 ;  /* 0x0000000a1500780c */ /* 0x000fe40001741670 */
[----:B------:R-:W-:-:S02]  /*4bc0*/  LOP3.LUT R17, R17, 0xfffffff7, RZ, 0xc0, !PT ;  /* 0xfffffff711117812 */ /* 0x000fc400078ec0ff */
[----:B------:R-:W-:Y:S02]  /*4bd0*/  FSEL R157, R157, -INF , !P2 ;  /* 0xff8000009d9d7808 */ /* 0x000fe40005000000 */
[----:B------:R-:W-:Y:S02]  /*4be0*/  @P3 LOP3.LUT R17, R17, 0x8, RZ, 0xfc, !PT ;  /* 0x0000000811113812 */ /* 0x000fe400078efcff */
[----:B------:R-:W-:Y:S02]  /*4bf0*/  ISETP.GT.AND P2, PT, R23, 0x10, !P3 ;  /* 0x000000101700780c */ /* 0x000fe40005f44270 */
[----:B------:R-:W-:Y:S02]  /*4c00*/  ISETP.GE.AND P3, PT, R14, 0x12, PT ;  /* 0x000000120e00780c */ /* 0x000fe40003f66270 */
[----:B------:R-:W-:Y:S02]  /*4c10*/  ISETP.LT.OR P2, PT, R21, 0x11, P2 ;  /* 0x000000111500780c */ /* 0x000fe40001741670 */
[----:B------:R-:W-:-:S02]  /*4c20*/  LOP3.LUT R17, R17, 0xffffffef, RZ, 0xc0, !PT ;  /* 0xffffffef11117812 */ /* 0x000fc400078ec0ff */
        /* <DEDUP_REMOVED lines=102> */
[----:B------:R-:W-:-:S04]  /*5290*/  ISETP.GT.AND P6, PT, R23, 0x59, !P6 ;  /* 0x000000591700780c */ /* 0x000fc800077c4270 */
[----:B------:R-:W-:Y:S02]  /*52a0*/  ISETP.LT.OR P6, PT, R21, 0x5a, P6 ;  /* 0x0000005a1500780c */ /* 0x000fe400037c1670 */
[----:B------:R-:W1:Y:S02]  /*52b0*/  SHFL.IDX PT, R21, R20, 0x1, 0x1c1f ;  /* 0x003c1f0014157f89 */ /* 0x000e6400000e0000 */
[----:B------:R-:W-:Y:S02]  /*52c0*/  FSEL R197, R197, -INF , !P6 ;  /* 0xff800000c5c57808 */ /* 0x000fe40007000000 */
[----:B------:R-:W-:Y:S01]  /*52d0*/  PLOP3.LUT P6, PT, PT, PT, UP1, 0x40, 0x0 ;  /* 0x000000000000781c */ /* 0x000fe20003fce818 */
[--C-:B-1----:R-:W-:Y:S02]  /*52e0*/  IMAD.IADD R22, R22, 0x1, R21.reuse ;  /* 0x0000000116167824 */ /* 0x102fe400078e0215 */
[----:B------:R-:W-:-:S10]  /*52f0*/  IMAD.IADD R200, R200, 0x1, R21 ;  /* 0x00000001c8c87824 */ /* 0x000fd400078e0215 */
[----:B------:R-:W-:Y:S05]  /*5300*/  @P6 BRA `(.L_x_10712) ;  /* 0x00000000005c6947 */ /* 0x000fea0003800000 */
        /* <DEDUP_REMOVED lines=13> */
.L_x_10714:
[----:B------:R-:W-:-:S05]  /*53e0*/  IMAD.U32 R152, RZ, RZ, UR29 ;  /* 0x0000001dff987e24 */ /* 0x000fca000f8e00ff */
[----:B------:R-:W-:-:S13]  /*53f0*/  ISETP.NE.AND P6, PT, R152, 0x1, PT ;  /* 0x000000019800780c */ /* 0x000fda0003fc5270 */
[----:B------:R-:W1:Y:S02]  /*5400*/  @P6 LDC.64 R20, c[0x0][0x9e8] ;  /* 0x00027a00ff146b82 */ /* 0x000e640000000a00 */
[----:B-1----:R-:W-:-:S05]  /*5410*/  @P6 IMAD.HI.U32 R20, R23, R20, RZ ;  /* 0x0000001417146227 */ /* 0x002fca00078e00ff */
[----:B------:R-:W-:-:S07]  /*5420*/  @P6 SHF.R.U32.HI R23, RZ, R21, R20 ;  /* 0x00000015ff176219 */ /* 0x000fce0000011614 */
.L_x_10715:
[----:B------:R-:W-:Y:S05]  /*5430*/  BSYNC B0 ;  /* 0x0000000000007941 */ /* 0x000fea0003800000 */
.L_x_10713:
[----:B------:R-:W-:-:S04]  /*5440*/  IMAD R14, R5, -0x2, R14 ;  /* 0xfffffffe050e7824 */ /* 0x000fc800078e020e */
[----:B------:R-:W-:-:S05]  /*5450*/  IMAD R23, R23, R152, R14 ;  /* 0x0000009817177224 */ /* 0x000fca00078e020e */
[----:B------:R-:W-:Y:S02]  /*5460*/  VIADDMNMX R22, R23, R152, R22, PT ;  /* 0x0000009817167246 */ /* 0x000fe40003800116 */
[----:B------:R-:W-:-:S07]  /*5470*/  VIMNMX R200, R200, R23, !PT ;  /* 0x00000017c8c87248 */ /* 0x000fce0007fe0100 */
.L_x_10712:
[----:B------:R-:W-:Y:S01]  /*5480*/  ISETP.GT.AND P1, PT, R200, 0x1, !P1 ;  /* 0x00000001c800780c */ /* 0x000fe20004f24270 */
[----:B------:R-:W-:Y:S01]  /*5490*/  UMOV UR10, UR26 ;  /* 0x0000001a000a7c82 */ /* 0x000fe20008000000 */
[----:B------:R-:W-:Y:S02]  /*54a0*/  LOP3.LUT P6, RZ, R17, 0x10000, RZ, 0xc0, !PT ;  /* 0x0001000011ff7812 */ /* 0x000fe400078cc0ff */
[----:B------:R-:W-:Y:S02]  /*54b0*/  ISETP.LT.OR P1, PT, R22, 0x2, P1 ;  /* 0x000000021600780c */ /* 0x000fe40000f21670 */
[----:B------:R-:W-:Y:S02]  /*54c0*/  FMNMX.FTZ R14, R15, R0, !PT ;  /* 0x000000000f0e7209 */ /* 0x000fe40007810000 */
[----:B------:R-:W-:Y:S02]  /*54d0*/  FSEL R155, R155, -INF , !P1 ;  /* 0xff8000009b9b7808 */ /* 0x000fe40004800000 */
[----:B------:R-:W-:-:S02]  /*54e0*/  LOP3.LUT P1, RZ, R17, 0x2, RZ, 0xc0, !PT ;  /* 0x0000000211ff7812 */ /* 0x000fc4000782c0ff */
[----:B------:R-:W-:Y:S02]  /*54f0*/  FMNMX.FTZ R21, R153, R14, !PT ;  /* 0x0000000e99157209 */ /* 0x000fe40007810000 */
[----:B------:R-:W-:Y:S02]  /*5500*/  ISETP.GT.AND P1, PT, R200, 0x8, !P1 ;  /* 0x00000008c800780c */ /* 0x000fe40004f24270 */
[----:B------:R-:W-:Y:S02]  /*5510*/  FMNMX.FTZ R14, R156, R21, !PT ;  /* 0x000000159c0e7209 */ /* 0x000fe40007810000 */
[----:B------:R-:W-:Y:S02]  /*5520*/  ISETP.LT.OR P1, PT, R22, 0x9, P1 ;  /* 0x000000091600780c */ /* 0x000fe40000f21670 */
[----:B------:R-:W-:Y:S02]  /*5530*/  FMNMX.FTZ R21, R157, R14, !PT ;  /* 0x0000000e9d157209 */ /* 0x000fe40007810000 */
        /* <DEDUP_REMOVED lines=46> */
[----:B------:R-:W-:Y:S02]  /*5820*/  FMNMX.FTZ R20, R197, R14, !PT ;  /* 0x0000000ec5147209 */ /* 0x000fe40007810000 */
[----:B------:R-:W-:Y:S02]  /*5830*/  FSEL R171, R171, -INF , !P1 ;  /* 0xff800000abab7808 */ /* 0x000fe40004800000 */
[C---:B------:R-:W-:Y:S01]  /*5840*/  LOP3.LUT P1, RZ, R17.reuse, 0x2000, RZ, 0xc0, !PT ;  /* 0x0000200011ff7812 */ /* 0x040fe2000782c0ff */
[----:B------:R-:W1:Y:S01]  /*5850*/  SHFL.BFLY PT, R21, R20, 0x2, 0x1f ;  /* 0x0c401f0014157f89 */ /* 0x000e6200000e0000 */
        /* <DEDUP_REMOVED lines=10> */
[----:B------:R-:W-:Y:S02]  /*5900*/  ISETP.LT.OR P1, PT, R22, 0x2a, P1 ;  /* 0x0000002a1600780c */ /* 0x000fe40000f21670 */
[----:B------:R-:W-:Y:S02]  /*5910*/  ISETP.GT.AND P4, PT, R200, 0x51, !P4 ;  /* 0x00000051c800780c */ /* 0x000fe40006784270 */
[----:B------:R-:W-:-:S02]  /*5920*/  FSEL R175, R175, -INF , !P1 ;  /* 0xff800000afaf7808 */ /* 0x000fc40004800000 */
[----:B------:R-:W-:Y:S02]  /*5930*/  LOP3.LUT P1, RZ, R17, 0x800, RZ, 0xc0, !PT ;  /* 0x0000080011ff7812 */ /* 0x000fe4000782c0ff */
[----:B-1----:R-:W-:Y:S02]  /*5940*/  FMNMX.FTZ R21, R20, R21, !PT ;  /* 0x0000001514157209 */ /* 0x002fe40007810000 */
[----:B------:R-:W-:Y:S02]  /*5950*/  ISETP.GT.AND P1, PT, R200, 0x30, !P1 ;  /* 0x00000030c800780c */ /* 0x000fe40004f24270 */
[C---:B------:R-:W-:Y:S01]  /*5960*/  ISETP.LT.OR P3, PT, R22.reuse, 0x51, P3 ;  /* 0x000000511600780c */ /* 0x040fe20001f61670 */
[----:B------:R-:W1:Y:S01]  /*5970*/  SHFL.BFLY PT, R14, R21, 0x1, 0x1f ;  /* 0x0c201f00150e7f89 */ /* 0x000e6200000e0000 */
[----:B------:R-:W-:Y:S02]  /*5980*/  ISETP.LT.OR P1, PT, R22, 0x31, P1 ;  /* 0x000000311600780c */ /* 0x000fe40000f21670 */
[----:B------:R-:W-:-:S02]  /*5990*/  ISETP.GT.AND P5, PT, R200, 0x58, !P5 ;  /* 0x00000058c800780c */ /* 0x000fc40006fa4270 */
[----:B------:R-:W-:Y:S02]  /*59a0*/  FSEL R178, R178, -INF , !P1 ;  /* 0xff800000b2b27808 */ /* 0x000fe40004800000 */
[----:B------:R-:W-:Y:S02]  /*59b0*/  LOP3.LUT P1, RZ, R17, 0x400, RZ, 0xc0, !PT ;  /* 0x0000040011ff7812 */ /* 0x000fe4000782c0ff */
[----:B------:R-:W-:Y:S02]  /*59c0*/  ISETP.LT.OR P4, PT, R22, 0x52, P4 ;  /* 0x000000521600780c */ /* 0x000fe40002781670 */
[----:B------:R-:W-:Y:S02]  /*59d0*/  ISETP.GT.AND P1, PT, R200, 0x31, !P1 ;  /* 0x00000031c800780c */ /* 0x000fe40004f24270 */
[----:B------:R-:W-:Y:S02]  /*59e0*/  FSEL R194, R194, -INF , !P3 ;  /* 0xff800000c2c27808 */ /* 0x000fe40005800000 */
[----:B------:R-:W-:-:S02]  /*59f0*/  ISETP.LT.OR P1, PT, R22, 0x32, P1 ;  /* 0x000000321600780c */ /* 0x000fc40000f21670 */
[----:B------:R-:W-:Y:S02]  /*5a00*/  ISETP.LT.OR P5, PT, R22, 0x59, P5 ;  /* 0x000000591600780c */ /* 0x000fe40002fa1670 */
[----:B------:R-:W-:Y:S02]  /*5a10*/  FSEL R179, R179, -INF , !P1 ;  /* 0xff800000b3b37808 */ /* 0x000fe40004800000 */
[----:B------:R-:W-:Y:S02]  /*5a20*/  LOP3.LUT P1, RZ, R17, 0x200, RZ, 0xc0, !PT ;  /* 0x0000020011ff7812 */ /* 0x000fe4000782c0ff */
[----:B------:R-:W-:Y:S02]  /*5a30*/  FSEL R195, R195, -INF , !P4 ;  /* 0xff800000c3c37808 */ /* 0x000fe40006000000 */
[----:B------:R-:W-:Y:S02]  /*5a40*/  ISETP.GT.AND P1, PT, R200, 0x38, !P1 ;  /* 0x00000038c800780c */ /* 0x000fe40004f24270 */
[----:B-1----:R-:W-:-:S02]  /*5a50*/  FMNMX.FTZ R14, R21, R14, !PT ;  /* 0x0000000e150e7209 */ /* 0x002fc40007810000 */
[----:B------:R-:W-:Y:S02]  /*5a60*/  ISETP.LT.OR P1, PT, R22, 0x39, P1 ;  /* 0x000000391600780c */ /* 0x000fe40000f21670 */
[----:B------:R-:W-:Y:S01]  /*5a70*/  FSEL R198, R198, -INF , !P5 ;  /* 0xff800000c6c67808 */ /* 0x000fe20006800000 */
[----:B------:R-:W-:Y:S01]  /*5a80*/  FMUL.FTZ R202, R14, UR10 ;  /* 0x0000000a0eca7c20 */ /* 0x000fe20008410000 */
[----:B------:R-:W-:Y:S02]  /*5a90*/  FSEL R182, R182, -INF , !P1 ;  /* 0xff800000b6b67808 */ /* 0x000fe40004800000 */
[----:B------:R-:W-:-:S04]  /*5aa0*/  LOP3.LUT P1, RZ, R17, 0x100, RZ, 0xc0, !PT ;  /* 0x0000010011ff7812 */ /* 0x000fc8000782c0ff */
[----:B------:R-:W-:-:S04]  /*5ab0*/  ISETP.GT.AND P1, PT, R200, 0x39, !P1 ;  /* 0x00000039c800780c */ /* 0x000fc80004f24270 */
[----:B------:R-:W-:-:S04]  /*5ac0*/  ISETP.LT.OR P1, PT, R22, 0x3a, P1 ;  /* 0x0000003a1600780c */ /* 0x000fc80000f21670 */
        /* <DEDUP_REMOVED lines=23> */
[--C-:B------:R-:W-:Y:S01]  /*5c40*/  FFMA.FTZ R152, R15, UR10, -R202.reuse ;  /* 0x0000000a0f987c23 */ /* 0x100fe200080108ca */
[----:B------:R-:W-:Y:S01]  /*5c50*/  FMNMX.FTZ R20, R158, R21, !PT ;  /* 0x000000159e147209 */ /* 0x000fe20007810000 */
[--C-:B------:R-:W-:Y:S01]  /*5c60*/  FFMA.FTZ R15, R153, UR10, -R202.reuse ;  /* 0x0000000a990f7c23 */ /* 0x100fe200080108ca */
[--C-:B------:R-:W-:Y:S01]  /*5c70*/  FFMA.FTZ R154, R156, UR10, -R202.reuse ;  /* 0x0000000a9c9a7c23 */ /* 0x100fe200080108ca */
[--C-:B------:R-:W-:Y:S01]  /*5c80*/  FFMA.FTZ R156, R160, UR10, -R202.reuse ;  /* 0x0000000aa09c7c23 */ /* 0x100fe200080108ca */
[----:B------:R-:W-:Y:S01]  /*5c90*/  FMNMX.FTZ R21, R159, R20, !PT ;  /* 0x000000149f157209 */ /* 0x000fe20007810000 */
[--C-:B------:R-:W-:Y:S01]  /*5ca0*/  FFMA.FTZ R168, R168, UR10, -R202.reuse ;  /* 0x0000000aa8a87c23 */ /* 0x100fe200080108ca */
[----:B------:R-:W-:Y:S01]  /*5cb0*/  FSEL R199, R199, -INF , !P2 ;  /* 0xff800000c7c77808 */ /* 0x000fe20005000000 */
[----:B------:R-:W-:Y:S01]  /*5cc0*/  MUFU.EX2 R152, R152 ;  /* 0x0000009800987308 */ /* 0x000fe20000000800 */
[----:B------:R-:W-:Y:S01]  /*5cd0*/  FMNMX.FTZ R20, R162, R21, !PT ;  /* 0x00000015a2147209 */ /* 0x000fe20007810000 */
[--C-:B------:R-:W-:Y:S01]  /*5ce0*/  FFMA.FTZ R21, R157, UR10, -R202.reuse ;  /* 0x0000000a9d157c23 */ /* 0x100fe200080108ca */
[--C-:B------:R-:W-:Y:S01]  /*5cf0*/  FFMA.FTZ R173, R173, UR10, -R202.reuse ;  /* 0x0000000aadad7c23 */ /* 0x100fe200080108ca */
[----:B------:R-:W-:Y:S01]  /*5d00*/  FFMA.FTZ R196, R196, UR10, -R202 ;  /* 0x0000000ac4c47c23 */ /* 0x000fe200080108ca */
[----:B------:R-:W-:-:S03]  /*5d10*/  FMNMX.FTZ R23, R163, R20, !PT ;  /* 0x00000014a3177209 */ /* 0x000fc60007810000 */
[----:B------:R-:W-:Y:S01]  /*5d20*/  MUFU.EX2 R15, R15 ;  /* 0x0000000f000f7308 */ /* 0x000fe20000000800 */
[----:B------:R-:W-:-:S04]  /*5d30*/  FMNMX.FTZ R20, R166, R23, !PT ;  /* 0x00000017a6147209 */ /* 0x000fc80007810000 */
[----:B------:R-:W-:-:S03]  /*5d40*/  FMNMX.FTZ R23, R167, R20, !PT ;  /* 0x00000014a7177209 */ /* 0x000fc60007810000 */
[----:B------:R-:W-:Y:S01]  /*5d50*/  MUFU.EX2 R154, R154 ;  /* 0x0000009a009a7308 */ /* 0x000fe20000000800 */
[----:B------:R-:W-:Y:S01]  /*5d60*/  FMNMX.FTZ R20, R170, R23, !PT ;  /* 0x00000017aa147209 */ /* 0x000fe20007810000 */
[--C-:B------:R-:W-:Y:S01]  /*5d70*/  FFMA.FTZ R23, R161, UR10, -R202.reuse ;  /* 0x0000000aa1177c23 */ /* 0x100fe200080108ca */
[----:B------:R-:W-:Y:S02]  /*5d80*/  FFMA.FTZ R161, R164, UR10, -R202 ;  /* 0x0000000aa4a17c23 */ /* 0x000fe400080108ca */
[----:B------:R-:W-:-:S03]  /*5d90*/  FMNMX.FTZ R153, R171, R20, !PT ;  /* 0x00000014ab997209 */ /* 0x000fc60007810000 */
[----:B------:R-:W-:Y:S01]  /*5da0*/  MUFU.EX2 R21, R21 ;  /* 0x0000001500157308 */ /* 0x000fe20000000800 */
[----:B------:R-:W-:-:S04]  /*5db0*/  FMNMX.FTZ R20, R174, R153, !PT ;  /* 0x00000099ae147209 */ /* 0x000fc80007810000 */
[----:B------:R-:W-:-:S03]  /*5dc0*/  FMNMX.FTZ R153, R175, R20, !PT ;  /* 0x00000014af997209 */ /* 0x000fc60007810000 */
[----:B------:R1:W-:Y:S01]  /*5dd0*/  MUFU.EX2 R20, R161 ;  /* 0x000000a100147308 */ /* 0x0003e20000000800 */
[----:B------:R-:W-:Y:S01]  /*5de0*/  FMNMX.FTZ R160, R178, R153, !PT ;  /* 0x00000099b2a07209 */ /* 0x000fe20007810000 */
[----:B------:R-:W-:-:S03]  /*5df0*/  FFMA.FTZ R153, R165, UR10, -R202 ;  /* 0x0000000aa5997c23 */ /* 0x000fc600080108ca */
[----:B------:R-:W-:-:S03]  /*5e00*/  FMNMX.FTZ R157, R179, R160, !PT ;  /* 0x000000a0b39d7209 */ /* 0x000fc60007810000 */
[----:B------:R-:W-:Y:S01]  /*5e10*/  MUFU.EX2 R156, R156 ;  /* 0x0000009c009c7308 */ /* 0x000fe20000000800 */
[----:B------:R-:W-:-:S04]  /*5e20*/  FMNMX.FTZ R160, R182, R157, !PT ;  /* 0x0000009db6a07209 */ /* 0x000fc80007810000 */
[----:B------:R-:W-:-:S03]  /*5e30*/  FMNMX.FTZ R157, R183, R160, !PT ;  /* 0x000000a0b79d7209 */ /* 0x000fc60007810000 */
[----:B------:R2:W-:Y:S01]  /*5e40*/  MUFU.EX2 R160, R168 ;  /* 0x000000a800a07308 */ /* 0x0005e20000000800 */
[----:B------:R-:W-:Y:S01]  /*5e50*/  FMNMX.FTZ R164, R186, R157, !PT ;  /* 0x0000009dbaa47209 */ /* 0x000fe20007810000 */
[--C-:B------:R-:W-:Y:S01]  /*5e60*/  FFMA.FTZ R157, R169, UR10, -R202.reuse ;  /* 0x0000000aa99d7c23 */ /* 0x100fe200080108ca */
[--C-:B------:R-:W-:Y:S01]  /*5e70*/  FFMA.FTZ R169, R180, UR10, -R202.reuse ;  /* 0x0000000ab4a97c23 */ /* 0x100fe200080108ca */
[--C-:B------:R-:W-:Y:S01]  /*5e80*/  FFMA.FTZ R180, R189, UR10, -R202.reuse ;  /* 0x0000000abdb47c23 */ /* 0x100fe200080108ca */
[----:B-1----:R-:W-:Y:S02]  /*5e90*/  FMNMX.FTZ R161, R187, R164, !PT ;  /* 0x000000a4bba17209 */ /* 0x002fe40007810000 */
[----:B------:R-:W-:Y:S01]  /*5ea0*/  FSEL R189, R14, RZ, P1 ;  /* 0x000000ff0ebd7208 */ /* 0x000fe20000800000 */
[----:B------:R-:W-:Y:S01]  /*5eb0*/  MUFU.EX2 R23, R23 ;  /* 0x0000001700177308 */ /* 0x000fe20000000800 */
[----:B------:R-:W-:Y:S01]  /*5ec0*/  FMNMX.FTZ R164, R190, R161, !PT ;  /* 0x000000a1bea47209 */ /* 0x000fe20007810000 */
[--C-:B--2---:R-:W-:Y:S01]  /*5ed0*/  FFMA.FTZ R168, R177, UR10, -R202.reuse ;  /* 0x0000000ab1a87c23 */ /* 0x104fe200080108ca */
[----:B------:R-:W-:Y:S01]  /*5ee0*/  FFMA.FTZ R161, R172, UR10, -R202 ;  /* 0x0000000aaca17c23 */ /* 0x000fe200080108ca */
[----:B------:R-:W-:Y:S01]  /*5ef0*/  FADD.FTZ R189, -R189, R0 ;  /* 0x00000000bdbd7221 */ /* 0x000fe20000010100 */
[----:B------:R-:W-:Y:S01]  /*5f00*/  FMNMX.FTZ R165, R191, R164, !PT ;  /* 0x000000a4bfa57209 */ /* 0x000fe20007810000 */
[--C-:B------:R-:W-:Y:S01]  /*5f10*/  FFMA.FTZ R172, R181, UR10, -R202.reuse ;  /* 0x0000000ab5ac7c23 */ /* 0x100fe200080108ca */
[----:B------:R-:W-:Y:S01]  /*5f20*/  FFMA.FTZ R181, R192, UR10, -R202 ;  /* 0x0000000ac0b57c23 */ /* 0x000fe200080108ca */
        /* <DEDUP_REMOVED lines=8> */
[----:B------:R-:W-:Y:S02]  /*5fb0*/  MUFU.EX2 R161, R161 ;  /* 0x000000a100a17308 */ /* 0x000fe40000000800 */
[----:B------:R-:W1:Y:S06]  /*5fc0*/  SHFL.BFLY PT, R177, R22, 0x2, 0x1f ;  /* 0x0c401f0016b17f89 */ /* 0x000e6c00000e0000 */
[----:B------:R2:W-:Y:S08]  /*5fd0*/  MUFU.EX2 R164, R173 ;  /* 0x000000ad00a47308 */ /* 0x0005f00000000800 */
[----:B------:R-:W-:Y:S01]  /*5fe0*/  MUFU.EX2 R165, R165 ;  /* 0x000000a500a57308 */ /* 0x000fe20000000800 */
[--C-:B--2---:R-:W-:Y:S01]  /*5ff0*/  FFMA.FTZ R173, R184, UR10, -R202.reuse ;  /* 0x0000000ab8ad7c23 */ /* 0x104fe200080108ca */
[----:B------:R-:W-:-:S06]  /*6000*/  FFMA.FTZ R184, R193, UR10, -R202 ;  /* 0x0000000ac1b87c23 */ /* 0x000fcc00080108ca */
[----:B------:R-:W-:Y:S01]  /*6010*/  MUFU.EX2 R168, R168 ;  /* 0x000000a800a87308 */ /* 0x000fe20000000800 */
[----:B-1----:R-:W-:Y:S01]  /*6020*/  FMNMX.FTZ R185, R22, R177, !PT ;  /* 0x000000b116b97209 */ /* 0x002fe20007810000 */
[----:B------:R-:W-:-:S04]  /*6030*/  FFMA.FTZ R177, R188, UR10, -R202 ;  /* 0x0000000abcb17c23 */ /* 0x000fc800080108ca */
[----:B------:R-:W1:Y:S02]  /*6040*/  SHFL.BFLY PT, R22, R185, 0x1, 0x1f ;  /* 0x0c201f00b9167f89 */ /* 0x000e6400000e0000 */
[----:B------:R-:W-:Y:S08]  /*6050*/  MUFU.EX2 R169, R169 ;  /* 0x000000a900a97308 */ /* 0x000ff00000000800 */
[----:B------:R-:W-:Y:S08]  /*6060*/  MUFU.EX2 R172, R172 ;  /* 0x000000ac00ac7308 */ /* 0x000ff00000000800 */
[----:B------:R-:W-:Y:S01]  /*6070*/  MUFU.EX2 R173, R173 ;  /* 0x000000ad00ad7308 */ /* 0x000fe20000000800 */
[----:B-1----:R-:W-:Y:S01]  /*6080*/  FMNMX.FTZ R22, R185, R22, !PT ;  /* 0x00000016b9167209 */ /* 0x002fe20007810000 */
[----:B------:R-:W-:Y:S01]  /*6090*/  FMUL.FTZ R185, R189, UR10 ;  /* 0x0000000abdb97c20 */ /* 0x000fe20008410000 */
[----:B------:R-:W-:-:S05]  /*60a0*/  FFMA.FTZ R189, R197, UR10, -R202 ;  /* 0x0000000ac5bd7c23 */ /* 0x000fca00080108ca */
[----:B------:R-:W-:Y:S01]  /*60b0*/  MUFU.EX2 R176, R176 ;  /* 0x000000b000b07308 */ /* 0x000fe20000000800 */
[C---:B------:R-:W-:Y:S01]  /*60c0*/  FSETP.NEU.FTZ.AND P1, PT, R22.reuse, -INF , PT ;  /* 0xff8000001600780b */ /* 0x040fe20003f3d000 */
[----:B------:R-:W-:-:S05]  /*60d0*/  FMUL.FTZ R200, R22, UR10 ;  /* 0x0000000a16c87c20 */ /* 0x000fca0008410000 */
[----:B------:R-:W-:Y:S01]  /*60e0*/  FSEL R200, R200, RZ, P1 ;  /* 0x000000ffc8c87208 */ /* 0x000fe20000800000 */
[----:B------:R-:W1:Y:S04]  /*60f0*/  MUFU.EX2 R185, R185 ;  /* 0x000000b900b97308 */ /* 0x000e680000000800 */
        /* <DEDUP_REMOVED lines=13> */
[----:B-1----:R-:W-:Y:S01]  /*61d0*/  FFMA.FTZ R192, R185, R3, R152 ;  /* 0x00000003b9c07223 */ /* 0x002fe20000010098 */
[----:B------:R-:W-:Y:S01]  /*61e0*/  F2FP.BF16.F32.PACK_AB R152, R15, R152 ;  /* 0x000000980f98723e */ /* 0x000fe200000010ff */
[--C-:B------:R-:W-:Y:S01]  /*61f0*/  FFMA.FTZ R190, R190, UR10, -R200.reuse ;  /* 0x0000000abebe7c23 */ /* 0x100fe200080108c8 */
[----:B------:R-:W-:Y:S01]  /*6200*/  FFMA.FTZ R191, R191, UR10, -R200 ;  /* 0x0000000abfbf7c23 */ /* 0x000fe200080108c8 */
[----:B------:R-:W-:Y:S01]  /*6210*/  FADD.FTZ R3, R15, R192 ;  /* 0x000000c00f037221 */ /* 0x000fe20000010000 */
[--C-:B------:R-:W-:Y:S01]  /*6220*/  FFMA.FTZ R192, R159, UR10, -R200.reuse ;  /* 0x0000000a9fc07c23 */ /* 0x100fe200080108c8 */
[--C-:B------:R-:W-:Y:S01]  /*6230*/  FFMA.FTZ R159, R162, UR10, -R200.reuse ;  /* 0x0000000aa29f7c23 */ /* 0x100fe200080108c8 */
[----:B------:R-:W-:Y:S01]  /*6240*/  MUFU.EX2 R181, R181 ;  /* 0x000000b500b57308 */ /* 0x000fe20000000800 */
[----:B------:R-:W-:Y:S01]  /*6250*/  FADD.FTZ R158, R154, R3 ;  /* 0x000000039a9e7221 */ /* 0x000fe20000010000 */
[----:B------:R-:W-:Y:S01]  /*6260*/  F2FP.BF16.F32.PACK_AB R154, R21, R154 ;  /* 0x0000009a159a723e */ /* 0x000fe200000010ff */
[--C-:B------:R-:W-:Y:S01]  /*6270*/  FFMA.FTZ R194, R194, UR10, -R200.reuse ;  /* 0x0000000ac2c27c23 */ /* 0x100fe200080108c8 */
[----:B------:R-:W-:Y:S01]  /*6280*/  FFMA.FTZ R195, R195, UR10, -R200 ;  /* 0x0000000ac3c37c23 */ /* 0x000fe200080108c8 */
[----:B------:R-:W-:Y:S01]  /*6290*/  FADD.FTZ R3, R21, R158 ;  /* 0x0000009e15037221 */ /* 0x000fe20000010000 */
[--C-:B------:R-:W-:Y:S01]  /*62a0*/  FFMA.FTZ R198, R198, UR10, -R200.reuse ;  /* 0x0000000ac6c67c23 */ /* 0x100fe200080108c8 */
[----:B------:R-:W-:Y:S01]  /*62b0*/  FFMA.FTZ R199, R199, UR10, -R200 ;  /* 0x0000000ac7c77c23 */ /* 0x000fe200080108c8 */
[----:B------:R-:W1:Y:S01]  /*62c0*/  MUFU.EX2 R184, R184 ;  /* 0x000000b800b87308 */ /* 0x000e620000000800 */
[----:B------:R-:W-:Y:S01]  /*62d0*/  FADD.FTZ R158, R156, R3 ;  /* 0x000000039c9e7221 */ /* 0x000fe20000010000 */
[----:B------:R-:W-:Y:S01]  /*62e0*/  F2FP.BF16.F32.PACK_AB R156, R23, R156 ;  /* 0x0000009c179c723e */ /* 0x000fe200000010ff */
[-C--:B------:R-:W-:Y:S01]  /*62f0*/  FMUL.FTZ R24, R24, R185.reuse ;  /* 0x000000b918187220 */ /* 0x080fe20000410000 */
[-C--:B------:R-:W-:Y:S01]  /*6300*/  FMUL.FTZ R25, R25, R185.reuse ;  /* 0x000000b919197220 */ /* 0x080fe20000410000 */
[----:B------:R-:W-:Y:S01]  /*6310*/  FADD.FTZ R3, R23, R158 ;  /* 0x0000009e17037221 */ /* 0x000fe20000010000 */
[-C--:B------:R-:W-:Y:S01]  /*6320*/  FMUL.FTZ R28, R28, R185.reuse ;  /* 0x000000b91c1c7220 */ /* 0x080fe20000410000 */
[-C--:B------:R-:W-:Y:S01]  /*6330*/  FMUL.FTZ R29, R29, R185.reuse ;  /* 0x000000b91d1d7220 */ /* 0x080fe20000410000 */
[----:B------:R3:W4:Y:S01]  /*6340*/  MUFU.EX2 R0, R196 ;  /* 0x000000c400007308 */ /* 0x0007220000000800 */
[----:B------:R-:W-:Y:S01]  /*6350*/  FADD.FTZ R158, R20, R3 ;  /* 0x00000003149e7221 */ /* 0x000fe20000010000 */
[-C--:B------:R-:W-:Y:S01]  /*6360*/  FMUL.FTZ R32, R32, R185.reuse ;  /* 0x000000b920207220 */ /* 0x080fe20000410000 */
[-C--:B------:R-:W-:Y:S01]  /*6370*/  FMUL.FTZ R33, R33, R185.reuse ;  /* 0x000000b921217220 */ /* 0x080fe20000410000 */
[-C--:B------:R-:W-:Y:S01]  /*6380*/  FMUL.FTZ R36, R36, R185.reuse ;  /* 0x000000b924247220 */ /* 0x080fe20000410000 */
[----:B------:R-:W-:Y:S01]  /*6390*/  FADD.FTZ R3, R153, R158 ;  /* 0x0000009e99037221 */ /* 0x000fe20000010000 */
[-C--:B------:R-:W-:Y:S01]  /*63a0*/  FMUL.FTZ R37, R37, R185.reuse ;  /* 0x000000b925257220 */ /* 0x080fe20000410000 */
[----:B------:R-:W-:Y:S01]  /*63b0*/  FMUL.FTZ R40, R40, R185 ;  /* 0x000000b928287220 */ /* 0x000fe20000410000 */
[----:B------:R-:W-:Y:S01]  /*63c0*/  MUFU.EX2 R193, R193 ;  /* 0x000000c100c17308 */ /* 0x000fe20000000800 */
[----:B------:R-:W-:Y:S01]  /*63d0*/  FADD.FTZ R158, R160, R3 ;  /* 0x00000003a09e7221 */ /* 0x000fe20000010000 */
[----:B------:R-:W-:Y:S01]  /*63e0*/  FSEL R3, R22, RZ, P1 ;  /* 0x000000ff16037208 */ /* 0x000fe20000800000 */
[--C-:B---3--:R-:W-:Y:S01]  /*63f0*/  FFMA.FTZ R196, R163, UR10, -R200.reuse ;  /* 0x0000000aa3c47c23 */ /* 0x108fe200080108c8 */
[----:B------:R-:W-:Y:S01]  /*6400*/  FFMA.FTZ R163, R166, UR10, -R200 ;  /* 0x0000000aa6a37c23 */ /* 0x000fe200080108c8 */
[----:B------:R-:W-:Y:S01]  /*6410*/  FADD.FTZ R158, R157, R158 ;  /* 0x0000009e9d9e7221 */ /* 0x000fe20000010000 */
[----:B------:R-:W-:Y:S01]  /*6420*/  F2FP.BF16.F32.PACK_AB R166, R172, R169 ;  /* 0x000000a9aca6723e */ /* 0x000fe200000010ff */
[----:B------:R-:W-:Y:S01]  /*6430*/  FADD.FTZ R3, -R3, R10 ;  /* 0x0000000a03037221 */ /* 0x000fe20000010100 */
[----:B------:R-:W-:Y:S01]  /*6440*/  MUFU.EX2 R188, R188 ;  /* 0x000000bc00bc7308 */ /* 0x000fe20000000800 */
[----:B------:R-:W-:Y:S01]  /*6450*/  FADD.FTZ R197, R161, R158 ;  /* 0x0000009ea1c57221 */ /* 0x000fe20000010000 */
[--C-:B------:R-:W-:Y:S01]  /*6460*/  FFMA.FTZ R10, R167, UR10, -R200.reuse ;  /* 0x0000000aa70a7c23 */ /* 0x100fe200080108c8 */
[----:B------:R-:W-:Y:S01]  /*6470*/  FFMA.FTZ R167, R170, UR10, -R200 ;  /* 0x0000000aaaa77c23 */ /* 0x000fe200080108c8 */
[----:B--2---:R-:W-:Y:S01]  /*6480*/  F2FP.BF16.F32.PACK_AB R170, R180, R177 ;  /* 0x000000b1b4aa723e */ /* 0x004fe200000010ff */
[----:B------:R-:W-:Y:S01]  /*6490*/  FADD.FTZ R158, R164, R197 ;  /* 0x000000c5a49e7221 */ /* 0x000fe20000010000 */
[----:B------:R-:W-:Y:S01]  /*64a0*/  PLOP3.LUT P1, PT, PT, PT, UP0, 0x40, 0x0 ;  /* 0x000000000000781c */ /* 0x000fe20003f2e808 */
[-C--:B------:R-:W-:Y:S01]  /*64b0*/  FMUL.FTZ R41, R41, R185.reuse ;  /* 0x000000b929297220 */ /* 0x080fe20000410000 */
[----:B------:R-:W-:Y:S01]  /*64c0*/  MUFU.EX2 R155, R155 ;  /* 0x0000009b009b7308 */ /* 0x000fe20000000800 */
[----:B------:R-:W-:Y:S01]  /*64d0*/  FADD.FTZ R197, R165, R158 ;  /* 0x0000009ea5c57221 */ /* 0x000fe20000010000 */
[----:B------:R-:W-:Y:S01]  /*64e0*/  F2FP.BF16.F32.PACK_AB R160, R157, R160 ;  /* 0x000000a09da0723e */ /* 0x000fe200000010ff */
[-C--:B------:R-:W-:Y:S01]  /*64f0*/  FMUL.FTZ R44, R44, R185.reuse ;  /* 0x000000b92c2c7220 */ /* 0x080fe20000410000 */
[-C--:B------:R-:W-:Y:S01]  /*6500*/  FMUL.FTZ R45, R45, R185.reuse ;  /* 0x000000b92d2d7220 */ /* 0x080fe20000410000 */
[----:B------:R-:W-:Y:S01]  /*6510*/  FADD.FTZ R158, R168, R197 ;  /* 0x000000c5a89e7221 */ /* 0x000fe20000010000 */
[----:B------:R-:W-:Y:S01]  /*6520*/  FFMA.FTZ R197, R178, UR10, -R200 ;  /* 0x0000000ab2c57c23 */ /* 0x000fe200080108c8 */
[-C--:B------:R-:W-:Y:S01]  /*6530*/  FMUL.FTZ R48, R48, R185.reuse ;  /* 0x000000b930307220 */ /* 0x080fe20000410000 */
[----:B------:R-:W-:Y:S01]  /*6540*/  MUFU.EX2 R192, R192 ;  /* 0x000000c000c07308 */ /* 0x000fe20000000800 */
[----:B------:R-:W-:Y:S01]  /*6550*/  FADD.FTZ R203, R169, R158 ;  /* 0x0000009ea9cb7221 */ /* 0x000fe20000010000 */
[-C--:B------:R-:W-:Y:S01]  /*6560*/  FMUL.FTZ R49, R49, R185.reuse ;  /* 0x000000b931317220 */ /* 0x080fe20000410000 */
[-C--:B------:R-:W-:Y:S01]  /*6570*/  FMUL.FTZ R52, R52, R185.reuse ;  /* 0x000000b934347220 */ /* 0x080fe20000410000 */
[----:B------:R-:W-:Y:S01]  /*6580*/  FMUL.FTZ R53, R53, R185 ;  /* 0x000000b935357220 */ /* 0x000fe20000410000 */
[----:B------:R-:W-:Y:S01]  /*6590*/  FADD.FTZ R158, R172, R203 ;  /* 0x000000cbac9e7221 */ /* 0x000fe20000010000 */
[----:B-1----:R-:W-:Y:S01]  /*65a0*/  F2FP.BF16.F32.PACK_AB R172, R184, R181 ;  /* 0x000000b5b8ac723e */ /* 0x002fe200000010ff */
[-C--:B------:R-:W-:Y:S01]  /*65b0*/  FMUL.FTZ R56, R56, R185.reuse ;  /* 0x000000b938387220 */ /* 0x080fe20000410000 */
[----:B------:R4:W-:Y:S01]  /*65c0*/  MUFU.EX2 R15, R174 ;  /* 0x000000ae000f7308 */ /* 0x0009e20000000800 */
[----:B------:R-:W-:Y:S01]  /*65d0*/  FADD.FTZ R203, R173, R158 ;  /* 0x0000009eadcb7221 */ /* 0x000fe20000010000 */
        /* <DEDUP_REMOVED lines=8> */
[----:B------:R-:W-:Y:S01]  /*6660*/  F2FP.BF16.F32.PACK_AB R158, R153, R20 ;  /* 0x00000014999e723e */ /* 0x000fe200000010ff */
[----:B------:R-:W-:Y:S01]  /*6670*/  FMUL.FTZ R20, R3, UR10 ;  /* 0x0000000a03147c20 */ /* 0x000fe20008410000 */
[-C--:B------:R-:W-:Y:S01]  /*6680*/  FMUL.FTZ R68, R68, R185.reuse ;  /* 0x000000b944447220 */ /* 0x080fe20000410000 */
[----:B------:R-:W-:Y:S01]  /*6690*/  FADD.FTZ R162, R180, R203 ;  /* 0x000000cbb4a27221 */ /* 0x000fe20000010000 */
[-C--:B------:R-:W-:Y:S01]  /*66a0*/  FMUL.FTZ R69, R69, R185.reuse ;  /* 0x000000b945457220 */ /* 0x080fe20000410000 */
[----:B------:R-:W-:Y:S01]  /*66b0*/  FMUL.FTZ R72, R72, R185 ;  /* 0x000000b948487220 */ /* 0x000fe20000410000 */
[----:B------:R-:W1:Y:S01]  /*66c0*/  MUFU.EX2 R196, R196 ;  /* 0x000000c400c47308 */ /* 0x000e620000000800 */
[----:B------:R-:W-:Y:S01]  /*66d0*/  FADD.FTZ R21, R181, R162 ;  /* 0x000000a2b5157221 */ /* 0x000fe20000010000 */
[----:B------:R-:W-:Y:S01]  /*66e0*/  F2FP.BF16.F32.PACK_AB R162, R164, R161 ;  /* 0x000000a1a4a2723e */ /* 0x000fe200000010ff */
[----:B------:R-:W-:Y:S01]  /*66f0*/  FMUL.FTZ R73, R73, R185 ;  /* 0x000000b949497220 */ /* 0x000fe20000410000 */
[----:B------:R-:W-:Y:S01]  /*6700*/  F2FP.BF16.F32.PACK_AB R164, R168, R165 ;  /* 0x000000a5a8a4723e */ /* 0x000fe200000010ff */
[----:B------:R-:W-:Y:S01]  /*6710*/  FADD.FTZ R21, R184, R21 ;  /* 0x00000015b8157221 */ /* 0x000fe20000010000 */
[----:B------:R-:W-:Y:S01]  /*6720*/  F2FP.BF16.F32.PACK_AB R168, R176, R173 ;  /* 0x000000adb0a8723e */ /* 0x000fe200000010ff */
        /* <DEDUP_REMOVED lines=18> */
[----:B--2---:R-:W-:Y:S01]  /*6850*/  FFMA.FTZ R21, R20, R2, R193 ;  /* 0x0000000214157223 */ /* 0x004fe200000100c1 */
[-C--:B------:R-:W-:Y:S01]  /*6860*/  FMUL.FTZ R101, R101, R185.reuse ;  /* 0x000000b965657220 */ /* 0x080fe20000410000 */
[-C--:B------:R-:W-:Y:S01]  /*6870*/  FMUL.FTZ R104, R104, R185.reuse ;  /* 0x000000b968687220 */ /* 0x080fe20000410000 */
[-C--:B------:R-:W-:Y:S01]  /*6880*/  FMUL.FTZ R105, R105, R185.reuse ;  /* 0x000000b969697220 */ /* 0x080fe20000410000 */
[----:B------:R-:W-:Y:S01]  /*6890*/  FADD.FTZ R2, R188, R21 ;  /* 0x00000015bc027221 */ /* 0x000fe20000010000 */
[-C--:B------:R-:W-:Y:S01]  /*68a0*/  FMUL.FTZ R108, R108, R185.reuse ;  /* 0x000000b96c6c7220 */ /* 0x080fe20000410000 */
[-C--:B------:R-:W-:Y:S01]  /*68b0*/  FMUL.FTZ R109, R109, R185.reuse ;  /* 0x000000b96d6d7220 */ /* 0x080fe20000410000 */
[----:B------:R-:W2:Y:S01]  /*68c0*/  MUFU.EX2 R167, R167 ;  /* 0x000000a700a77308 */ /* 0x000ea20000000800 */
[----:B------:R-:W-:Y:S01]  /*68d0*/  FADD.FTZ R21, R155, R2 ;  /* 0x000000029b157221 */ /* 0x000fe20000010000 */
[-C--:B------:R-:W-:Y:S01]  /*68e0*/  FMUL.FTZ R112, R112, R185.reuse ;  /* 0x000000b970707220 */ /* 0x080fe20000410000 */
[-C--:B------:R-:W-:Y:S01]  /*68f0*/  FMUL.FTZ R113, R113, R185.reuse ;  /* 0x000000b971717220 */ /* 0x080fe20000410000 */
[-C--:B------:R-:W-:Y:S01]  /*6900*/  FMUL.FTZ R116, R116, R185.reuse ;  /* 0x000000b974747220 */ /* 0x080fe20000410000 */
[----:B------:R-:W-:Y:S01]  /*6910*/  FADD.FTZ R176, R192, R21 ;  /* 0x00000015c0b07221 */ /* 0x000fe20000010000 */
[-C--:B------:R-:W-:Y:S01]  /*6920*/  FMUL.FTZ R117, R117, R185.reuse ;  /* 0x000000b975757220 */ /* 0x080fe20000410000 */
[----:B------:R-:W-:Y:S01]  /*6930*/  FMUL.FTZ R120, R120, R185 ;  /* 0x000000b978787220 */ /* 0x000fe20000410000 */
[----:B------:R-:W3:Y:S01]  /*6940*/  MUFU.EX2 R189, R189 ;  /* 0x000000bd00bd7308 */ /* 0x000ee20000000800 */
[----:B------:R-:W-:Y:S01]  /*6950*/  FADD.FTZ R21, R159, R176 ;  /* 0x000000b09f157221 */ /* 0x000fe20000010000 */
[----:B-1----:R-:W-:Y:S01]  /*6960*/  F2FP.BF16.F32.PACK_AB R159, R10, R163 ;  /* 0x000000a30a9f723e */ /* 0x002fe200000010ff */
        /* <DEDUP_REMOVED lines=15> */
[C---:B---3--:R-:W-:Y:S01]  /*6a60*/  FADD.FTZ R3, R189.reuse, R174 ;  /* 0x000000aebd037221 */ /* 0x048fe20000010000 */
[----:B------:R-:W-:Y:S01]  /*6a70*/  F2FP.BF16.F32.PACK_AB R174, R189, R0 ;  /* 0x00000000bdae723e */ /* 0x000fe200000010ff */
        /* <DEDUP_REMOVED lines=8> */
[----:B------:R-:W-:Y:S01]  /*6b00*/  FMUL.FTZ R149, R149, R185 ;  /* 0x000000b995957220 */ /* 0x000fe20000410000 */
[----:B------:R-:W-:Y:S01]  /*6b10*/  FADD.FTZ R21, R15, R180 ;  /* 0x000000b40f157221 */ /* 0x000fe20000010000 */
[----:B------:R-:W-:Y:S01]  /*6b20*/  F2FP.BF16.F32.PACK_AB R153, R188, R193 ;  /* 0x000000c1bc99723e */ /* 0x000fe200000010ff */
[-C--:B------:R-:W-:Y:S01]  /*6b30*/  FMUL.FTZ R26, R26, R20.reuse ;  /* 0x000000141a1a7220 */ /* 0x080fe20000410000 */
        /* <DEDUP_REMOVED lines=24> */
[----:B------:R2:W1:Y:S01]  /*6cc0*/  MUFU.EX2 R169, R186 ;  /* 0x000000ba00a97308 */ /* 0x0004620000000800 */
        /* <DEDUP_REMOVED lines=67> */
[----:B------:R-:W-:Y:S01]  /*7100*/  FMUL.FTZ R151, R151, R20 ;  /* 0x0000001497977220 */ /* 0x000fe20000410000 */
[C---:B---3--:R-:W-:Y:S01]  /*7110*/  FADD.FTZ R2, R186.reuse, R15 ;  /* 0x0000000fba027221 */ /* 0x048fe20000010000 */
[----:B------:R-:W-:Y:S01]  /*7120*/  F2FP.BF16.F32.PACK_AB R175, R186, R175 ;  /* 0x000000afbaaf723e */ /* 0x000fe200000010ff */
[----:B------:R-:W-:Y:S06]  /*7130*/  @P1 BRA `(.L_x_10716) ;  /* 0x0000000000041947 */ /* 0x000fec0003800000 */
[----:B------:R-:W-:Y:S01]  /*7140*/  BPT.TRAP 0x1 ;  /* 0x000000040000795c */ /* 0x000fe20000300000 */
.L_x_10716:
[----:B------:R-:W-:Y:S01]  /*7150*/  PLOP3.LUT P2, PT, PT, PT, UP0, 0x40, 0x0 ;  /* 0x000000000000781c */ /* 0x000fe20003f4e808 */
[----:B------:R1:W2:-:S12]  /*7160*/  SYNCS.PHASECHK.TRANS64.TRYWAIT P1, [UR31+0x22850], R13 ;  /* 0x0228500dff0075a7 */ /* 0x000298000802015f */
[----:B-1----:R-:W-:Y:S05]  /*7170*/  @P2 BRA `(.L_x_10717) ;  /* 0x0000000000042947 */ /* 0x002fea0003800000 */
[----:B------:R-:W-:Y:S01]  /*7180*/  BPT.TRAP 0x1 ;  /* 0x000000040000795c */ /* 0x000fe20000300000 */
.L_x_10717:
[----:B--2---:R-:W-:Y:S05]  /*7190*/  @P1 BRA `(.L_x_10718) ;  /* 0x0000000000081947 */ /* 0x004fea0003800000 */
[----:B------:R-:W1:Y:S02]  /*71a0*/  SYNCS.PHASECHK.TRANS64.TRYWAIT P1, [UR31+0x22850], R13 ;  /* 0x0228500dff0075a7 */ /* 0x000e64000802015f */
[----:B-1----:R-:W-:Y:S05]  /*71b0*/  @!P1 BRA `(.L_x_10719) ;  /* 0x000000c000a89947 */ /* 0x002fea0003800000 */
.L_x_10718:
[----:B------:R2:W-:Y:S01]  /*71c0*/  BAR.SYNC.DEFER_BLOCKING R7, 0x100 ;  /* 0x000400070000751d */ /* 0x0005e20000010000 */
[----:B------:R-:W-:Y:S01]  /*71d0*/  UIMAD UR18, UR4, 0xc00, UR24 ;  /* 0x00000c00041278a4 */ /* 0x000fe2000f8e0218 */
[C---:B------:R-:W-:Y:S01]  /*71e0*/  ISETP.GT.AND P1, PT, R9.reuse, UR25, PT ;  /* 0x0000001909007c0c */ /* 0x040fe2000bf24270 */
[----:B-1----:R-:W-:Y:S02]  /*71f0*/  @!P0 VIADD R12, R12, 0x22860 ;  /* 0x000228600c0c8836 */ /* 0x002fe40000000000 */
[----:B------:R-:W-:Y:S01]  /*7200*/  VIADD R9, R9, 0xffffffff ;  /* 0xffffffff09097836 */ /* 0x000fe20000000000 */
[----:B------:R-:W-:Y:S01]  /*7210*/  UMOV UR15, 0x40000040 ;  /* 0x40000040000f7882 */ /* 0x000fe20000000000 */
[----:B------:R-:W-:Y:S01]  /*7220*/  IMAD.MOV.U32 R10, RZ, RZ, R22 ;  /* 0x000000ffff0a7224 */ /* 0x000fe200078e0016 */
[----:B------:R-:W-:Y:S01]  /*7230*/  UMOV UR14, UR18 ;  /* 0x00000012000e7c82 */ /* 0x000fe20008000000 */
[----:B------:R-:W-:Y:S01]  /*7240*/  @!P0 PRMT R12, RZ, 0x654, R12 ;  /* 0x00000654ff0c8816 */ /* 0x000fe2000000000c */
[----:B------:R-:W-:Y:S01]  /*7250*/  IMAD.MOV.U32 R0, RZ, RZ, R14 ;  /* 0x000000ffff007224 */ /* 0x000fe200078e000e */
        /* <DEDUP_REMOVED lines=35> */
[----:B------:R-:W-:Y:S02]  /*7490*/  IMAD.MOV.U32 R10, RZ, RZ, R22 ;  /* 0x000000ffff0a7224 */ /* 0x000fe400078e0016 */
[----:B------:R-:W-:-:S07]  /*74a0*/  IMAD.MOV.U32 R0, RZ, RZ, R14 ;  /* 0x000000ffff007224 */ /* 0x000fce00078e000e */
.L_x_10703:
[----:B0-----:R-:W0:Y:S01]  /*74b0*/  LDC R13, c[0x0][0x2f0] ;  /* 0x0000bc00ff0d7b82 */ /* 0x001e220000000800 */
[----:B------:R-:W-:Y:S01]  /*74c0*/  VIADD R11, R11, 0x7f ;  /* 0x0000007f0b0b7836 */ /* 0x000fe20000000000 */
[----:B------:R-:W-:Y:S01]  /*74d0*/  UIADD3 UR11, -UR11, 0x1, URZ ;  /* 0x000000010b0b7890 */ /* 0x000fe2000fffe13f */
[----:B------:R-:W-:Y:S01]  /*74e0*/  ULDC UR14, c[0x0][0x448] ;  /* 0x00011200000e7ab9 */ /* 0x000fe20000000800 */
[----:B------:R-:W-:Y:S02]  /*74f0*/  ULDC UR19, c[0x0][0x9e4] ;  /* 0x0002790000137ab9 */ /* 0x000fe40000000800 */
[----:B------:R-:W-:Y:S01]  /*7500*/  R2UR UR18, R11 ;  /* 0x000000000b1272ca */ /* 0x000fe200000e0000 */
[----:B------:R-:W-:Y:S02]  /*7510*/  UISETP.NE.AND UP1, UPT, UR14, 0x1, UPT ;  /* 0x000000010e00788c */ /* 0x000fe4000bf25270 */
[----:B------:R-:W-:-:S06]  /*7520*/  UISETP.GE.AND UP2, UPT, UR19, 0x1, UPT ;  /* 0x000000011300788c */ /* 0x000fcc000bf46270 */
[----:B------:R-:W-:-:S03]  /*7530*/  PLOP3.LUT P1, PT, PT, PT, UP2, 0x40, 0x0 ;  /* 0x000000000000781c */ /* 0x000fc60003f2e828 */
[----:B------:R-:W-:Y:S02]  /*7540*/  @UP1 ULDC UR14, c[0x0][0x44c] ;  /* 0x00011300000e1ab9 */ /* 0x000fe40000000800 */
[----:B------:R-:W-:Y:S01]  /*7550*/  UIMAD.WIDE.U32 UR14, UR18, UR14, URZ ;  /* 0x0000000e120e72a5 */ /* 0x000fe2000f8e003f */
[----:B0-----:R-:W-:Y:S01]  /*7560*/  IMAD R13, R16, R13, UR11 ;  /* 0x0000000b100d7e24 */ /* 0x001fe2000f8e020d */
[----:B------:R-:W-:Y:S01]  /*7570*/  UMOV UR11, UR18 ;  /* 0x00000012000b7c82 */ /* 0x000fe20008000000 */
[----:B------:R-:W-:Y:S02]  /*7580*/  @UP1 ULDC UR18, c[0x0][0x450] ;  /* 0x0001140000121ab9 */ /* 0x000fe40000000800 */
[----:B------:R-:W-:Y:S01]  /*7590*/  @UP1 USHF.R.U32.HI UR11, URZ, UR18, UR15 ;  /* 0x000000123f0b1299 */ /* 0x000fe2000801160f */
[----:B------:R-:W-:Y:S02]  /*75a0*/  R2UR UR22, R13 ;  /* 0x000000000d1672ca */ /* 0x000fe400000e0000 */
[----:B------:R-:W-:-:S11]  /*75b0*/  ULDC UR18, c[0x0][0x9dc] ;  /* 0x0002770000127ab9 */ /* 0x000fd60000000800 */
[----:B------:R-:W-:-:S04]  /*75c0*/  UIADD3 UR11, UR22, UR11, URZ ;  /* 0x0000000b160b7290 */ /* 0x000fc8000fffe03f */
[----:B------:R-:W-:Y:S01]  /*75d0*/  UIADD3 UR18, UR11, -UR18, URZ ;  /* 0x800000120b127290 */ /* 0x000fe2000fffe03f */
[----:B------:R-:W-:Y:S11]  /*75e0*/  @P1 BRA `(.L_x_10721) ;  /* 0x0000000000441947 */ /* 0x000ff60003800000 */
        /* <DEDUP_REMOVED lines=10> */
.L_x_10722:
[----:B------:R-:W-:-:S11]  /*7690*/  UISETP.NE.AND UP3, UPT, UR19, 0x1, UPT ;  /* 0x000000011300788c */ /* 0x000fd6000bf65270 */
[----:B------:R-:W-:Y:S02]  /*76a0*/  @UP3 ULDC.64 UR22, c[0x0][0x9e8] ;  /* 0x00027a0000163ab9 */ /* 0x000fe40000000a00 */
[----:B------:R-:W-:-:S04]  /*76b0*/  UIMAD.WIDE.U32 UR14, UR11, UR22, URZ ;  /* 0x000000160b0e72a5 */ /* 0x000fc8000f8e003f */
[----:B------:R-:W-:-:S12]  /*76c0*/  @UP3 USHF.R.U32.HI UR11, URZ, UR23, UR15 ;  /* 0x000000173f0b3299 */ /* 0x000fd8000801160f */
.L_x_10723:
[----:B------:R-:W-:-:S04]  /*76d0*/  UIMAD UR11, UR11, UR19, URZ ;  /* 0x000000130b0b72a4 */ /* 0x000fc8000f8e023f */
[----:B------:R-:W-:-:S04]  /*76e0*/  UISETP.LT.AND UP3, UPT, UR18, UR11, UPT ;  /* 0x0000000b1200728c */ /* 0x000fc8000bf61270 */
[----:B------:R-:W-:-:S12]  /*76f0*/  USEL UR18, UR18, UR11, !UP3 ;  /* 0x0000000b12127287 */ /* 0x000fd8000d800000 */
.L_x_10721:
        /* <DEDUP_REMOVED lines=9> */
[----:B------:R-:W-:Y:S01]  /*7790*/  ULDC UR26, c[0x0][0x988] ;  /* 0x00026200001a7ab9 */ /* 0x000fe20000000800 */
[----:B------:R-:W-:-:S07]  /*77a0*/  IMAD.MOV.U32 R11, RZ, RZ, R0 ;  /* 0x000000ffff0b7224 */ /* 0x000fce00078e0000 */
.L_x_10733:
[----:B------:R-:W-:Y:S01]  /*77b0*/  UIADD3 UR4, UR4, 0x1, URZ ;  /* 0x0000000104047890 */ /* 0x000fe2000fffe03f */
[----:B------:R-:W-:Y:S02]  /*77c0*/  PLOP3.LUT P2, PT, PT, PT, UP0, 0x40, 0x0 ;  /* 0x000000000000781c */ /* 0x000fe40003f4e808 */
[C---:B------:R-:W-:Y:S01]  /*77d0*/  ISETP.GT.AND P1, PT, R9.reuse, UR25, PT ;  /* 0x0000001909007c0c */ /* 0x040fe2000bf24270 */
[----:B------:R-:W-:Y:S01]  /*77e0*/  UISETP.NE.AND UP3, UPT, UR4, 0x2, UPT ;  /* 0x000000020400788c */ /* 0x000fe2000bf65270 */
[----:B------:R-:W-:-:S03]  /*77f0*/  VIADD R9, R9, 0xffffffff ;  /* 0xffffffff09097836 */ /* 0x000fc60000000000 */
[----:B------:R-:W-:Y:S02]  /*7800*/  USEL UR10, URZ, 0x1, UP3 ;  /* 0x000000013f0a7887 */ /* 0x000fe40009800000 */
[----:B------:R-:W-:Y:S02]  /*7810*/  USEL UR4, UR4, URZ, UP3 ;  /* 0x0000003f04047287 */ /* 0x000fe40009800000 */
[----:B------:R-:W-:Y:S02]  /*7820*/  ULOP3.LUT UR5, UR5, UR10, URZ, 0x3c, !UPT ;  /* 0x0000000a05057292 */ /* 0x000fe4000f8e3c3f */
[----:B-1----:R-:W-:Y:S10]  /*7830*/  @P2 BRA `(.L_x_10725) ;  /* 0x0000000000042947 */ /* 0x002ff40003800000 */
[----:B------:R-:W-:Y:S01]  /*7840*/  BPT.TRAP 0x1 ;  /* 0x000000040000795c */ /* 0x000fe20000300000 */
.L_x_10725:
[----:B------:R-:W-:Y:S01]  /*7850*/  PLOP3.LUT P3, PT, PT, PT, UP0, 0x40, 0x0 ;  /* 0x000000000000781c */ /* 0x000fe20003f6e808 */
[----:B------:R-:W-:Y:S01]  /*7860*/  ULEA UR27, UR4, UR38, 0x3 ;  /* 0x00000026041b7291 */ /* 0x000fe2000f8e183f */
[----:B------:R-:W-:-:S05]  /*7870*/  IMAD.U32 R8, RZ, RZ, UR5 ;  /* 0x00000005ff087e24 */ /* 0x000fca000f8e00ff */
[----:B------:R-:W-:-:S04]  /*7880*/  SHF.L.U32 R8, R8, 0x1f, RZ ;  /* 0x0000001f08087819 */ /* 0x000fc800000006ff */
[----:B------:R0:W1:Y:S02]  /*7890*/  SYNCS.PHASECHK.TRANS64.TRYWAIT P2, [UR27+0x22830], R8 ;  /* 0x02283008ff0075a7 */ /* 0x000064000804015b */
[----:B------:R-:W-:Y:S05]  /*78a0*/  @P3 BRA `(.L_x_10726) ;  /* 0x0000000000043947 */ /* 0x000fea0003800000 */
[----:B------:R-:W-:Y:S01]  /*78b0*/  BPT.TRAP 0x1 ;  /* 0x000000040000795c */ /* 0x000fe20000300000 */
.L_x_10726:
[----:B-1----:R-:W-:Y:S05]  /*78c0*/  @P2 BRA `(.L_x_10727) ;  /* 0x0000000000082947 */ /* 0x002fea0003800000 */
[----:B------:R-:W1:Y:S02]  /*78d0*/  SYNCS.PHASECHK.TRANS64.TRYWAIT P2, [UR27+0x22830], R8 ;  /* 0x02283008ff0075a7 */ /* 0x000e64000804015b */
[----:B-1----:R-:W-:Y:S05]  /*78e0*/  @!P2 BRA `(.L_x_10728) ;  /* 0x000000b800f0a947 */ /* 0x002fea0003800000 */
.L_x_10727:
[----:B------:R-:W-:Y:S01]  /*78f0*/  UIMAD UR22, UR4, 0x300, UR6 ;  /* 0x00000300041678a4 */ /* 0x000fe2000f8e0206 */
[----:B------:R-:W-:Y:S01]  /*7900*/  WARPGROUP.ARRIVE ;  /* 0x00000000000079c5 */ /* 0x000fe20000000000 */
[----:B------:R-:W-:Y:S01]  /*7910*/  UMOV UR23, 0x40000040 ;  /* 0x4000004000177882 */ /* 0x000fe20000000000 */
[----:B------:R-:W-:Y:S01]  /*7920*/  UMOV UR11, 0x40000040 ;  /* 0x40000040000b7882 */ /* 0x000fe20000000000 */
[----:B------:R-:W-:Y:S01]  /*7930*/  UIADD3 UR10, UR22, 0x2, URZ ;  /* 0x00000002160a7890 */ /* 0x000fe2000fffe03f */
[----:B------:R-:W-:Y:S01]  /*7940*/  PLOP3.LUT P2, PT, PT, PT, UP0, 0x40, 0x0 ;  /* 0x000000000000781c */ /* 0x000fe20003f4e808 */
[----:B------:R-:W-:Y:S01]  /*7950*/  UIADD3 UR14, UR22, 0x4, URZ ;  /* 0x00000004160e7890 */ /* 0x000fe2000fffe03f */
[----:B------:R-:W-:Y:S02]  /*7960*/  UMOV UR15, 0x40000040 ;  /* 0x40000040000f7882 */ /* 0x000fe40000000000 */
[----:B------:R-:W-:Y:S01]  /*7970*/  HGMMA.64x96x16.F32.BF16 R152, gdesc[UR20], RZ, !UPT, gsb0 ;  /* 0x01600000149879f0 */ /* 0x000fe2000c0018ff */
[----:B------:R-:W-:Y:S01]  /*7980*/  UIADD3 UR18, UR22, 0x6, URZ ;  /* 0x0000000616127890 */ /* 0x000fe2000fffe03f */
[----:B------:R-:W-:Y:S01]  /*7990*/  UMOV UR19, 0x40000040 ;  /* 0x4000004000137882 */ /* 0x000fe20000000000 */
[----:B------:R-:W-:-:S02]  /*79a0*/  WARPGROUP.DEPBAR.LE gsb0, 0x0 ;  /* 0x00008000000079c5 */ /* 0x000fc40000010000 */
[----:B------:R-:W-:-:S06]  /*79b0*/  WARPGROUP.ARRIVE ;  /* 0x00000000000079c5 */ /* 0x000fcc0000000000 */
[----:B------:R-:W-:Y:S01]  /*79c0*/  HGMMA.64x96x16.F32.BF16 R152, gdesc[UR8], R152, gsb0 ;  /* 0x01600000089879f0 */ /* 0x000fe20008001898 */
[----:B------:R-:W-:Y:S02]  /*79d0*/  UMOV UR10, UR26 ;  /* 0x0000001a000a7c82 */ /* 0x000fe40008000000 */
[----:B------:R-:W-:Y:S02]  /*79e0*/  WARPGROUP.DEPBAR.LE gsb0, 0x0 ;  /* 0x00008000000079c5 */ /* 0x000fe40000010000 */
[----:B------:R-:W-:-:S06]  /*79f0*/  WARPGROUP.ARRIVE ;  /* 0x00000000000079c5 */ /* 0x000fcc0000000000 */
[----:B------:R-:W-:Y:S03]  /*7a00*/  HGMMA.64x96x16.F32.BF16 R152, gdesc[UR12], R152, gsb0 ;  /* 0x016000000c9879f0 */ /* 0x000fe60008001898 */
[----:B------:R-:W-:Y:S02]  /*7a10*/  WARPGROUP.DEPBAR.LE gsb0, 0x0 ;  /* 0x00008000000079c5 */ /* 0x000fe40000010000 */
[----:B------:R-:W-:-:S06]  /*7a20*/  WARPGROUP.ARRIVE ;  /* 0x00000000000079c5 */ /* 0x000fcc0000000000 */
[----:B------:R-:W-:Y:S03]  /*7a30*/  HGMMA.64x96x16.F32.BF16 R152, gdesc[UR16], R152, gsb0 ;  /* 0x01600000109879f0 */ /* 0x000fe60008001898 */
[----:B------:R-:W-:Y:S02]  /*7a40*/  WARPGROUP.DEPBAR.LE gsb0, 0x0 ;  /* 0x00008000000079c5 */ /* 0x000fe40000010000 */
[----:B------:R-:W-:Y:S02]  /*7a50*/  FMNMX.FTZ R0, R152, R11, !PT ;  /* 0x0000000b98007209 */ /* 0x000fe40007810000 */
[----:B------:R-:W-:Y:S02]  /*7a60*/  FMNMX.FTZ R10, R154, R201, !PT ;  /* 0x000000c99a0a7209 */ /* 0x000fe40007810000 */
        /* <DEDUP_REMOVED lines=32> */
[----:B------:R-:W-:Y:S01]  /*7c70*/  FADD.FTZ R4, -R0, R11 ;  /* 0x0000000b00047221 */ /* 0x000fe20000010100 */
[----:B------:R-:W-:-:S03]  /*7c80*/  FMNMX.FTZ R10, R166, R15, !PT ;  /* 0x0000000fa60a7209 */ /* 0x000fc60007810000 */
[----:B--2---:R-:W-:Y:S01]  /*7c90*/  FMUL.FTZ R12, R4, UR10 ;  /* 0x0000000a040c7c20 */ /* 0x004fe20008410000 */
[----:B------:R-:W-:Y:S01]  /*7ca0*/  FMNMX.FTZ R15, R167, R10, !PT ;  /* 0x0000000aa70f7209 */ /* 0x000fe20007810000 */
[----:B------:R-:W-:-:S03]  /*7cb0*/  FMUL.FTZ R4, R0, UR10 ;  /* 0x0000000a00047c20 */ /* 0x000fc60008410000 */
        /* <DEDUP_REMOVED lines=31> */
[-C--:B-1----:R-:W-:Y:S01]  /*7eb0*/  FMUL.FTZ R24, R24, R12.reuse ;  /* 0x0000000c18187220 */ /* 0x082fe20000410000 */
[----:B------:R-:W-:Y:S01]  /*7ec0*/  FMNMX.FTZ R10, R186, R23, !PT ;  /* 0x00000017ba0a7209 */ /* 0x000fe20007810000 */
[-C--:B------:R-:W-:Y:S01]  /*7ed0*/  FMUL.FTZ R25, R25, R12.reuse ;  /* 0x0000000c19197220 */ /* 0x080fe20000410000 */
[----:B------:R-:W-:Y:S01]  /*7ee0*/  FMUL.FTZ R28, R28, R12 ;  /* 0x0000000c1c1c7220 */ /* 0x000fe20000410000 */
[----:B------:R-:W-:Y:S01]  /*7ef0*/  MUFU.EX2 R13, R13 ;  /* 0x0000000d000d7308 */ /* 0x000fe20000000800 */
[----:B------:R-:W-:Y:S01]  /*7f00*/  FMNMX.FTZ R23, R187, R10, !PT ;  /* 0x0000000abb177209 */ /* 0x000fe20007810000 */
[----:B--2---:R-:W-:Y:S01]  /*7f10*/  FFMA.FTZ R3, R12, R3, R11 ;  /* 0x000000030c037223 */ /* 0x004fe2000001000b */
[-C--:B------:R-:W-:Y:S01]  /*7f20*/  FMUL.FTZ R29, R29, R12.reuse ;  /* 0x0000000c1d1d7220 */ /* 0x080fe20000410000 */
[-C--:B------:R-:W-:Y:S01]  /*7f30*/  FMUL.FTZ R32, R32, R12.reuse ;  /* 0x0000000c20207220 */ /* 0x080fe20000410000 */
[----:B------:R-:W-:Y:S01]  /*7f40*/  FMNMX.FTZ R10, R190, R23, !PT ;  /* 0x00000017be0a7209 */ /* 0x000fe20007810000 */
[--C-:B------:R-:W-:Y:S01]  /*7f50*/  FFMA.FTZ R23, R169, UR10, -R4.reuse ;  /* 0x0000000aa9177c23 */ /* 0x100fe20008010804 */
[----:B------:R-:W-:Y:S01]  /*7f60*/  FMUL.FTZ R33, R33, R12 ;  /* 0x0000000c21217220 */ /* 0x000fe20000410000 */
[----:B------:R-:W-:Y:S01]  /*7f70*/  MUFU.EX2 R14, R14 ;  /* 0x0000000e000e7308 */ /* 0x000fe20000000800 */
[----:B------:R-:W-:Y:S01]  /*7f80*/  FMNMX.FTZ R153, R191, R10, !PT ;  /* 0x0000000abf997209 */ /* 0x000fe20007810000 */
[-C--:B------:R-:W-:Y:S01]  /*7f90*/  FMUL.FTZ R36, R36, R12.reuse ;  /* 0x0000000c24247220 */ /* 0x080fe20000410000 */
        /* <DEDUP_REMOVED lines=11> */
[--C-:B------:R-:W-:Y:S01]  /*8050*/  FFMA.FTZ R153, R173, UR10, -R4.reuse ;  /* 0x0000000aad997c23 */ /* 0x100fe20008010804 */
[--C-:B------:R-:W-:Y:S01]  /*8060*/  FFMA.FTZ R173, R192, UR10, -R4.reuse ;  /* 0x0000000ac0ad7c23 */ /* 0x100fe20008010804 */
[----:B------:R-:W-:Y:S01]  /*8070*/  MUFU.EX2 R15, R15 ;  /* 0x0000000f000f7308 */ /* 0x000fe20000000800 */
[----:B------:R-:W-:Y:S01]  /*8080*/  FMNMX.FTZ R10, R199, R10, !PT ;  /* 0x0000000ac70a7209 */ /* 0x000fe20007810000 */
[-C--:B------:R-:W-:Y:S01]  /*8090*/  FMUL.FTZ R52, R52, R12.reuse ;  /* 0x0000000c34347220 */ /* 0x080fe20000410000 */
[-C--:B------:R-:W-:Y:S01]  /*80a0*/  FMUL.FTZ R53, R53, R12.reuse ;  /* 0x0000000c35357220 */ /* 0x080fe20000410000 */
[-C--:B------:R-:W-:Y:S01]  /*80b0*/  FMUL.FTZ R56, R56, R12.reuse ;  /* 0x0000000c38387220 */ /* 0x080fe20000410000 */
[-C--:B------:R-:W-:Y:S01]  /*80c0*/  FMUL.FTZ R57, R57, R12.reuse ;  /* 0x0000000c39397220 */ /* 0x080fe20000410000 */
[----:B------:R-:W1:Y:S01]  /*80d0*/  SHFL.BFLY PT, R169, R10, 0x2, 0x1f ;  /* 0x0c401f000aa97f89 */ /* 0x000e6200000e0000 */
        /* <DEDUP_REMOVED lines=23> */
[----:B-1----:R-:W-:Y:S01]  /*8250*/  FMNMX.FTZ R177, R10, R169, !PT ;  /* 0x000000a90ab17209 */ /* 0x002fe20007810000 */
[----:B------:R-:W-:Y:S01]  /*8260*/  FFMA.FTZ R169, R188, UR10, -R4 ;  /* 0x0000000abca97c23 */ /* 0x000fe20008010804 */
[----:B------:R-:W-:Y:S01]  /*8270*/  MUFU.EX2 R23, R23 ;  /* 0x0000001700177308 */ /* 0x000fe20000000800 */
        /* <DEDUP_REMOVED lines=27> */
[-C--:B------:R-:W-:Y:S01]  /*8430*/  FMUL.FTZ R144, R144, R12.reuse ;  /* 0x0000000c90907220 */ /* 0x080fe20000410000 */
[-C--:B------:R-:W-:Y:S01]  /*8440*/  FMUL.FTZ R145, R145, R12.reuse ;  /* 0x0000000c91917220 */ /* 0x080fe20000410000 */
[-C--:B------:R-:W-:Y:S01]  /*8450*/  FMUL.FTZ R148, R148, R12.reuse ;  /* 0x0000000c94947220 */ /* 0x080fe20000410000 */
[----:B------:R-:W-:Y:S01]  /*8460*/  FMUL.FTZ R149, R149, R12 ;  /* 0x0000000c95957220 */ /* 0x000fe20000410000 */
[C---:B------:R-:W-:Y:S01]  /*8470*/  FMUL.FTZ R189, R10.reuse, UR10 ;  /* 0x0000000a0abd7c20 */ /* 0x040fe20008410000 */
[----:B------:R-:W-:Y:S01]  /*8480*/  FADD.FTZ R4, -R10, R201 ;  /* 0x000000c90a047221 */ /* 0x000fe20000010100 */
[----:B------:R-:W-:Y:S02]  /*8490*/  MUFU.EX2 R157, R157 ;  /* 0x0000009d009d7308 */ /* 0x000fe40000000800 */
[--C-:B------:R-:W-:Y:S01]  /*84a0*/  FFMA.FTZ R204, R175, UR10, -R189.reuse ;  /* 0x0000000aafcc7c23 */ /* 0x100fe200080108bd */
[--C-:B------:R-:W-:Y:S01]  /*84b0*/  FFMA.FTZ R175, R178, UR10, -R189.reuse ;  /* 0x0000000ab2af7c23 */ /* 0x100fe200080108bd */
[----:B------:R-:W-:Y:S01]  /*84c0*/  FFMA.FTZ R178, R179, UR10, -R189 ;  /* 0x0000000ab3b27c23 */ /* 0x000fe200080108bd */
[----:B------:R-:W-:-:S02]  /*84d0*/  IMAD.U32 R179, RZ, RZ, UR27 ;  /* 0x0000001bffb37e24 */ /* 0x000fc4000f8e00ff */
[----:B------:R-:W-:Y:S01]  /*84e0*/  FMUL.FTZ R4, R4, UR10 ;  /* 0x0000000a04047c20 */ /* 0x000fe20008410000 */
[--C-:B------:R-:W-:Y:S01]  /*84f0*/  FFMA.FTZ R188, R154, UR10, -R189.reuse ;  /* 0x0000000a9abc7c23 */ /* 0x100fe200080108bd */
[----:B------:R-:W-:Y:S01]  /*8500*/  MUFU.EX2 R161, R161 ;  /* 0x000000a100a17308 */ /* 0x000fe20000000800 */
[----:B------:R-:W-:Y:S02]  /*8510*/  @!P0 VIADD R154, R179, 0x22840 ;  /* 0x00022840b39a8836 */ /* 0x000fe40000000000 */
[--C-:B------:R-:W-:Y:S01]  /*8520*/  FFMA.FTZ R155, R155, UR10, -R189.reuse ;  /* 0x0000000a9b9b7c23 */ /* 0x100fe200080108bd */
[--C-:B------:R-:W-:Y:S01]  /*8530*/  FFMA.FTZ R185, R158, UR10, -R189.reuse ;  /* 0x0000000a9eb97c23 */ /* 0x100fe200080108bd */
[--C-:B------:R-:W-:Y:S01]  /*8540*/  FFMA.FTZ R192, R159, UR10, -R189.reuse ;  /* 0x0000000a9fc07c23 */ /* 0x100fe200080108bd */
[--C-:B------:R-:W-:Y:S01]  /*8550*/  FFMA.FTZ R159, R162, UR10, -R189.reuse ;  /* 0x0000000aa29f7c23 */ /* 0x100fe200080108bd */
[----:B------:R-:W-:Y:S01]  /*8560*/  @!P0 PRMT R154, RZ, 0x654, R154 ;  /* 0x00000654ff9a8816 */ /* 0x000fe2000000009a */
[--C-:B------:R-:W-:Y:S01]  /*8570*/  FFMA.FTZ R200, R167, UR10, -R189.reuse ;  /* 0x0000000aa7c87c23 */ /* 0x100fe200080108bd */
[----:B------:R1:W3:Y:S01]  /*8580*/  MUFU.EX2 R181, R4 ;  /* 0x0000000400b57308 */ /* 0x0002e20000000800 */
        /* <DEDUP_REMOVED lines=8> */
[----:B-1----:R-:W-:Y:S01]  /*8610*/  IADD3 R4, -R19, 0xb, RZ ;  /* 0x0000000b13047810 */ /* 0x002fe20007ffe1ff */
[--C-:B------:R-:W-:Y:S01]  /*8620*/  FFMA.FTZ R190, R190, UR10, -R189.reuse ;  /* 0x0000000abebe7c23 */ /* 0x100fe200080108bd */
[--C-:B------:R-:W-:Y:S01]  /*8630*/  FFMA.FTZ R191, R191, UR10, -R189.reuse ;  /* 0x0000000abfbf7c23 */ /* 0x100fe200080108bd */
[--C-:B------:R-:W-:Y:S01]  /*8640*/  FFMA.FTZ R194, R194, UR10, -R189.reuse ;  /* 0x0000000ac2c27c23 */ /* 0x100fe200080108bd */
[--C-:B------:R-:W-:Y:S01]  /*8650*/  FFMA.FTZ R195, R195, UR10, -R189.reuse ;  /* 0x0000000ac3c37c23 */ /* 0x100fe200080108bd */
[----:B------:R1:W-:Y:S06]  /*8660*/  BAR.ARV R4, 0x100 ;  /* 0x000400040000751d */ /* 0x0003ec0000002000 */
[----:B------:R4:W-:Y:S01]  /*8670*/  @!P0 SYNCS.ARRIVE.TRANS64.RED.A1T0 RZ, [R154+URZ], RZ ;  /* 0x000000ff9aff89a7 */ /* 0x0009e2000810043f */
[----:B------:R-:W-:Y:S01]  /*8680*/  MUFU.EX2 R165, R165 ;  /* 0x000000a500a57308 */ /* 0x000fe20000000800 */
[--C-:B------:R-:W-:Y:S01]  /*8690*/  FFMA.FTZ R198, R198, UR10, -R189.reuse ;  /* 0x0000000ac6c67c23 */ /* 0x100fe200080108bd */
[----:B------:R-:W-:Y:S01]  /*86a0*/  FFMA.FTZ R199, R199, UR10, -R189 ;  /* 0x0000000ac7c77c23 */ /* 0x000fe200080108bd */
[----:B--2---:R-:W-:Y:S01]  /*86b0*/  F2FP.BF16.F32.PACK_AB R162, R153, R22 ;  /* 0x0000001699a2723e */ /* 0x004fe200000010ff */
[-C--:B---3--:R-:W-:Y:S01]  /*86c0*/  FMUL.FTZ R26, R26, R181.reuse ;  /* 0x000000b51a1a7220 */ /* 0x088fe20000410000 */
[----:B------:R-:W-:Y:S01]  /*86d0*/  F2FP.BF16.F32.PACK_AB R158, R21, R20 ;  /* 0x00000014159e723e */ /* 0x000fe200000010ff */
[----:B------:R-:W-:Y:S01]  /*86e0*/  FMUL.FTZ R27, R27, R181 ;  /* 0x000000b51b1b7220 */ /* 0x000fe20000410000 */
[C---:B----4-:R-:W-:Y:S01]  /*86f0*/  FADD.FTZ R154, R152.reuse, R3 ;  /* 0x00000003989a7221 */ /* 0x050fe20000010000 */
[----:B------:R-:W2:Y:S01]  /*8700*/  MUFU.EX2 R188, R188 ;  /* 0x000000bc00bc7308 */ /* 0x000ea20000000800 */
[----:B------:R-:W-:Y:S01]  /*8710*/  F2FP.BF16.F32.PACK_AB R152, R152, R11 ;  /* 0x0000000b9898723e */ /* 0x000fe200000010ff */
[-C--:B------:R-:W-:Y:S01]  /*8720*/  FMUL.FTZ R30, R30, R181.reuse ;  /* 0x000000b51e1e7220 */ /* 0x080fe20000410000 */
[----:B------:R-:W-:Y:S01]  /*8730*/  FADD.FTZ R3, R13, R154 ;  /* 0x0000009a0d037221 */ /* 0x000fe20000010000 */
[-C--:B------:R-:W-:Y:S01]  /*8740*/  FMUL.FTZ R31, R31, R181.reuse ;  /* 0x000000b51f1f7220 */ /* 0x080fe20000410000 */
[-C--:B------:R-:W-:Y:S01]  /*8750*/  FMUL.FTZ R34, R34, R181.reuse ;  /* 0x000000b522227220 */ /* 0x080fe20000410000 */
[-C--:B------:R-:W-:Y:S01]  /*8760*/  FMUL.FTZ R35, R35, R181.reuse ;  /* 0x000000b523237220 */ /* 0x080fe20000410000 */
[----:B------:R-:W-:Y:S01]  /*8770*/  FADD.FTZ R3, R14, R3 ;  /* 0x000000030e037221 */ /* 0x000fe20000010000 */
[----:B------:R-:W-:Y:S01]  /*8780*/  MUFU.EX2 R172, R172 ;  /* 0x000000ac00ac7308 */ /* 0x000fe20000000800 */
[-C--:B------:R-:W-:Y:S01]  /*8790*/  FMUL.FTZ R38, R38, R181.reuse ;  /* 0x000000b526267220 */ /* 0x080fe20000410000 */
[-C--:B------:R-:W-:Y:S01]  /*87a0*/  FMUL.FTZ R39, R39, R181.reuse ;  /* 0x000000b527277220 */ /* 0x080fe20000410000 */
[----:B------:R-:W-:Y:S01]  /*87b0*/  FADD.FTZ R154, R156, R3 ;  /* 0x000000039c9a7221 */ /* 0x000fe20000010000 */
[----:B------:R-:W-:Y:S01]  /*87c0*/  F2FP.BF16.F32.PACK_AB R156, R15, R156 ;  /* 0x0000009c0f9c723e */ /* 0x000fe200000010ff */
[-C--:B------:R-:W-:Y:S01]  /*87d0*/  FMUL.FTZ R42, R42, R181.reuse ;  /* 0x000000b52a2a7220 */ /* 0x080fe20000410000 */
[-C--:B------:R-:W-:Y:S01]  /*87e0*/  FMUL.FTZ R43, R43, R181.reuse ;  /* 0x000000b52b2b7220 */ /* 0x080fe20000410000 */
[----:B------:R-:W-:Y:S01]  /*87f0*/  FADD.FTZ R3, R15, R154 ;  /* 0x0000009a0f037221 */ /* 0x000fe20000010000 */
[----:B------:R-:W3:Y:S01]  /*8800*/  MUFU.EX2 R155, R155 ;  /* 0x0000009b009b7308 */ /* 0x000ee20000000800 */
[----:B--2---:R-:W-:Y:S01]  /*8810*/  FFMA.FTZ R2, R181, R2, R188 ;  /* 0x00000002b5027223 */ /* 0x004fe200000100bc */
[-C--:B------:R-:W-:Y:S01]  /*8820*/  FMUL.FTZ R46, R46, R181.reuse ;  /* 0x000000b52e2e7220 */ /* 0x080fe20000410000 */
[----:B------:R-:W-:Y:S01]  /*8830*/  FADD.FTZ R154, R20, R3 ;  /* 0x00000003149a7221 */ /* 0x000fe20000010000 */
[-C--:B------:R-:W-:Y:S01]  /*8840*/  FMUL.FTZ R47, R47, R181.reuse ;  /* 0x000000b52f2f7220 */ /* 0x080fe20000410000 */
[-C--:B------:R-:W-:Y:S01]  /*8850*/  FMUL.FTZ R50, R50, R181.reuse ;  /* 0x000000b532327220 */ /* 0x080fe20000410000 */
[-C--:B------:R-:W-:Y:S01]  /*8860*/  FMUL.FTZ R51, R51, R181.reuse ;  /* 0x000000b533337220 */ /* 0x080fe20000410000 */
[----:B------:R-:W-:Y:S01]  /*8870*/  FADD.FTZ R3, R21, R154 ;  /* 0x0000009a15037221 */ /* 0x000fe20000010000 */
[----:B------:R-:W2:Y:S01]  /*8880*/  MUFU.EX2 R169, R169 ;  /* 0x000000a900a97308 */ /* 0x000ea20000000800 */
[-C--:B------:R-:W-:Y:S01]  /*8890*/  FMUL.FTZ R54, R54, R181.reuse ;  /* 0x000000b536367220 */ /* 0x080fe20000410000 */
[-C--:B------:R-:W-:Y:S01]  /*88a0*/  FMUL.FTZ R55, R55, R181.reuse ;  /* 0x000000b537377220 */ /* 0x080fe20000410000 */
[----:B------:R-:W-:Y:S01]  /*88b0*/  FADD.FTZ R154, R160, R3 ;  /* 0x00000003a09a7221 */ /* 0x000fe20000010000 */
[----:B------:R-:W-:Y:S01]  /*88c0*/  F2FP.BF16.F32.PACK_AB R160, R23, R160 ;  /* 0x000000a017a0723e */ /* 0x000fe200000010ff */
[-C--:B------:R-:W-:Y:S01]  /*88d0*/  FMUL.FTZ R58, R58, R181.reuse ;  /* 0x000000b53a3a7220 */ /* 0x080fe20000410000 */
[-C--:B------:R-:W-:Y:S01]  /*88e0*/  FMUL.FTZ R59, R59, R181.reuse ;  /* 0x000000b53b3b7220 */ /* 0x080fe20000410000 */
[----:B------:R-:W-:Y:S01]  /*88f0*/  FADD.FTZ R3, R23, R154 ;  /* 0x0000009a17037221 */ /* 0x000fe20000010000 */
[----:B------:R-:W4:Y:S01]  /*8900*/  MUFU.EX2 R185, R185 ;  /* 0x000000b900b97308 */ /* 0x000f220000000800 */
[----:B---3--:R-:W-:Y:S01]  /*8910*/  FADD.FTZ R2, R155, R2 ;  /* 0x000000029b027221 */ /* 0x008fe20000010000 */
[-C--:B------:R-:W-:Y:S01]  /*8920*/  FMUL.FTZ R62, R62, R181.reuse ;  /* 0x000000b53e3e7220 */ /* 0x080fe20000410000 */
[----:B------:R-:W-:Y:S01]  /*8930*/  FADD.FTZ R154, R22, R3 ;  /* 0x00000003169a7221 */ /* 0x000fe20000010000 */
[-C--:B------:R-:W-:Y:S01]  /*8940*/  FMUL.FTZ R63, R63, R181.reuse ;  /* 0x000000b53f3f7220 */ /* 0x080fe20000410000 */
[-C--:B------:R-:W-:Y:S01]  /*8950*/  FMUL.FTZ R66, R66, R181.reuse ;  /* 0x000000b542427220 */ /* 0x080fe20000410000 */
[-C--:B------:R-:W-:Y:S01]  /*8960*/  FMUL.FTZ R67, R67, R181.reuse ;  /* 0x000000b543437220 */ /* 0x080fe20000410000 */
[----:B------:R-:W-:Y:S01]  /*8970*/  FADD.FTZ R3, R153, R154 ;  /* 0x0000009a99037221 */ /* 0x000fe20000010000 */
[----:B------:R-:W3:Y:S01]  /*8980*/  MUFU.EX2 R192, R192 ;  /* 0x000000c000c07308 */ /* 0x000ee20000000800 */
[----:B------:R-:W-:Y:S01]  /*8990*/  F2FP.BF16.F32.PACK_AB R153, R155, R188 ;  /* 0x000000bc9b99723e */ /* 0x000fe200000010ff */
[-C--:B------:R-:W-:Y:S01]  /*89a0*/  FMUL.FTZ R70, R70, R181.reuse ;  /* 0x000000b546467220 */ /* 0x080fe20000410000 */
[----:B------:R-:W-:Y:S01]  /*89b0*/  FADD.FTZ R154, R164, R3 ;  /* 0x00000003a49a7221 */ /* 0x000fe20000010000 */
        /* <DEDUP_REMOVED lines=12> */
[----:B------:R-:W0:Y:S01]  /*8a80*/  MUFU.EX2 R159, R159 ;  /* 0x0000009f009f7308 */ /* 0x000e220000000800 */
[--C-:B-----5:R-:W-:Y:S01]  /*8a90*/  FFMA.FTZ R196, R163, UR10, -R189.reuse ;  /* 0x0000000aa3c47c23 */ /* 0x120fe200080108bd */
[----:B------:R-:W-:Y:S01]  /*8aa0*/  FFMA.FTZ R163, R166, UR10, -R189 ;  /* 0x0000000aa6a37c23 */ /* 0x000fe200080108bd */
[----:B------:R-:W-:Y:S01]  /*8ab0*/  FADD.FTZ R3, R165, R154 ;  /* 0x0000009aa5037221 */ /* 0x000fe20000010000 */
[----:B------:R-:W-:Y:S01]  /*8ac0*/  F2FP.BF16.F32.PACK_AB R166, R168, R161 ;  /* 0x000000a1a8a6723e */ /* 0x000fe200000010ff */
[----:B------:R-:W-:Y:S01]  /*8ad0*/  FMUL.FTZ R86, R86, R181 ;  /* 0x000000b556567220 */ /* 0x000fe20000410000 */
[C---:B------:R-:W-:Y:S01]  /*8ae0*/  F2FP.BF16.F32.PACK_AB R168, R172.reuse, R165 ;  /* 0x000000a5aca8723e */ /* 0x040fe200000010ff */
[----:B------:R-:W-:Y:S01]  /*8af0*/  FADD.FTZ R154, R172, R3 ;  /* 0x00000003ac9a7221 */ /* 0x000fe20000010000 */
[----:B------:R-:W5:Y:S01]  /*8b00*/  MUFU.EX2 R196, R196 ;  /* 0x000000c400c47308 */ /* 0x000f620000000800 */
[-C--:B------:R-:W-:Y:S01]  /*8b10*/  FMUL.FTZ R87, R87, R181.reuse ;  /* 0x000000b557577220 */ /* 0x080fe20000410000 */
[----:B------:R-:W-:Y:S01]  /*8b20*/  FMUL.FTZ R90, R90, R181 ;  /* 0x000000b55a5a7220 */ /* 0x000fe20000410000 */
[----:B--2---:R-:W-:Y:S01]  /*8b30*/  FADD.FTZ R3, R169, R154 ;  /* 0x0000009aa9037221 */ /* 0x004fe20000010000 */
[----:B------:R-:W-:Y:S01]  /*8b40*/  F2FP.BF16.F32.PACK_AB R154, R14, R13 ;  /* 0x0000000d0e9a723e */ /* 0x000fe200000010ff */
[----:B----4-:R-:W-:Y:S01]  /*8b50*/  FADD.FTZ R13, R185, R2 ;  /* 0x00000002b90d7221 */ /* 0x010fe20000010000 */
[-C--:B------:R-:W-:Y:S01]  /*8b60*/  FMUL.FTZ R91, R91, R181.reuse ;  /* 0x000000b55b5b7220 */ /* 0x080fe20000410000 */
[-C--:B------:R-:W-:Y:S01]  /*8b70*/  FMUL.FTZ R94, R94, R181.reuse ;  /* 0x000000b55e5e7220 */ /* 0x080fe20000410000 */
[----:B------:R-:W2:Y:S01]  /*8b80*/  MUFU.EX2 R163, R163 ;  /* 0x000000a300a37308 */ /* 0x000ea20000000800 */
[----:B---3--:R-:W-:Y:S01]  /*8b90*/  FADD.FTZ R2, R192, R13 ;  /* 0x0000000dc0027221 */ /* 0x008fe20000010000 */
[-C--:B------:R-:W-:Y:S01]  /*8ba0*/  FMUL.FTZ R95, R95, R181.reuse ;  /* 0x000000b55f5f7220 */ /* 0x080fe20000410000 */
[-C--:B------:R-:W-:Y:S01]  /*8bb0*/  FMUL.FTZ R98, R98, R181.reuse ;  /* 0x000000b562627220 */ /* 0x080fe20000410000 */
[-C--:B------:R-:W-:Y:S01]  /*8bc0*/  FMUL.FTZ R99, R99, R181.reuse ;  /* 0x000000b563637220 */ /* 0x080fe20000410000 */
[----:B0-----:R-:W-:Y:S01]  /*8bd0*/  FADD.FTZ R13, R159, R2 ;  /* 0x000000029f0d7221 */ /* 0x001fe20000010000 */
[-C--:B------:R-:W-:Y:S01]  /*8be0*/  FMUL.FTZ R102, R102, R181.reuse ;  /* 0x000000b566667220 */ /* 0x080fe20000410000 */
[----:B------:R-:W-:Y:S01]  /*8bf0*/  FMUL.FTZ R103, R103, R181 ;  /* 0x000000b567677220 */ /* 0x000fe20000410000 */
[----:B------:R-:W0:Y:S01]  /*8c00*/  MUFU.EX2 R200, R200 ;  /* 0x000000c800c87308 */ /* 0x000e220000000800 */
[C---:B-----5:R-:W-:Y:S01]  /*8c10*/  FADD.FTZ R2, R196.reuse, R13 ;  /* 0x0000000dc4027221 */ /* 0x060fe20000010000 */
        /* <DEDUP_REMOVED lines=31> */
[C---:B--2---:R-:W-:Y:S01]  /*8e10*/  FADD.FTZ R2, R202.reuse, R13 ;  /* 0x0000000dca027221 */ /* 0x044fe20000010000 */
[----:B------:R-:W-:Y:S01]  /*8e20*/  F2FP.BF16.F32.PACK_AB R161, R202, R167 ;  /* 0x000000a7caa1723e */ /* 0x000fe200000010ff */
[-C--:B------:R-:W-:Y:S01]  /*8e30*/  FMUL.FTZ R150, R150, R181.reuse ;  /* 0x000000b596967220 */ /* 0x080fe20000410000 */
[----:B------:R-:W-:Y:S01]  /*8e40*/  FMUL.FTZ R151, R151, R181 ;  /* 0x000000b597977220 */ /* 0x000fe20000410000 */
[----:B------:R-:W-:-:S03]  /*8e50*/  F2FP.BF16.F32.PACK_AB R155, R192, R185 ;  /* 0x000000b9c09b723e */ /* 0x000fc600000010ff */
[----:B------:R-:W2:Y:S01]  /*8e60*/  MUFU.EX2 R175, R175 ;  /* 0x000000af00af7308 */ /* 0x000ea20000000800 */
[----:B0-----:R-:W-:-:S07]  /*8e70*/  FADD.FTZ R13, R171, R2 ;  /* 0x00000002ab0d7221 */ /* 0x001fce0000010000 */
[----:B------:R-:W0:Y:S01]  /*8e80*/  MUFU.EX2 R178, R178 ;  /* 0x000000b200b27308 */ /* 0x000e220000000800 */
[C---:B---3--:R-:W-:Y:S01]  /*8e90*/  FADD.FTZ R2, R204.reuse, R13 ;  /* 0x0000000dcc027221 */ /* 0x048fe20000010000 */
[----:B------:R-:W-:-:S06]  /*8ea0*/  F2FP.BF16.F32.PACK_AB R163, R204, R171 ;  /* 0x000000abcca3723e */ /* 0x000fcc00000010ff */
[----:B------:R-:W3:Y:S01]  /*8eb0*/  MUFU.EX2 R182, R182 ;  /* 0x000000b600b67308 */ /* 0x000ee20000000800 */
[----:B--2---:R-:W-:-:S07]  /*8ec0*/  FADD.FTZ R13, R175, R2 ;  /* 0x00000002af0d7221 */ /* 0x004fce0000010000 */
[----:B------:R-:W2:Y:S01]  /*8ed0*/  MUFU.EX2 R183, R183 ;  /* 0x000000b700b77308 */ /* 0x000ea20000000800 */
[C---:B0-----:R-:W-:Y:S01]  /*8ee0*/  FADD.FTZ R13, R178.reuse, R13 ;  /* 0x0000000db20d7221 */ /* 0x041fe20000010000 */
[----:B------:R-:W-:-:S06]  /*8ef0*/  F2FP.BF16.F32.PACK_AB R165, R178, R175 ;  /* 0x000000afb2a5723e */ /* 0x000fcc00000010ff */
[----:B------:R-:W0:Y:S01]  /*8f00*/  MUFU.EX2 R176, R176 ;  /* 0x000000b000b07308 */ /* 0x000e220000000800 */
[----:B---3--:R-:W-:-:S07]  /*8f10*/  FADD.FTZ R2, R182, R13 ;  /* 0x0000000db6027221 */ /* 0x008fce0000010000 */
[----:B------:R-:W3:Y:S01]  /*8f20*/  MUFU.EX2 R186, R186 ;  /* 0x000000ba00ba7308 */ /* 0x000ee20000000800 */
[C---:B--2---:R-:W-:Y:S01]  /*8f30*/  FADD.FTZ R13, R183.reuse, R2 ;  /* 0x00000002b70d7221 */ /* 0x044fe20000010000 */
[----:B------:R-:W-:-:S06]  /*8f40*/  F2FP.BF16.F32.PACK_AB R167, R183, R182 ;  /* 0x000000b6b7a7723e */ /* 0x000fcc00000010ff */
[----:B------:R-:W2:Y:S01]  /*8f50*/  MUFU.EX2 R173, R173 ;  /* 0x000000ad00ad7308 */ /* 0x000ea20000000800 */
[C---:B0-----:R-:W-:Y:S01]  /*8f60*/  FADD.FTZ R12, R176.reuse, R3 ;  /* 0x00000003b00c7221 */ /* 0x041fe20000010000 */
[----:B------:R-:W-:-:S06]  /*8f70*/  F2FP.BF16.F32.PACK_AB R170, R176, R169 ;  /* 0x000000a9b0aa723e */ /* 0x000fcc00000010ff */
[----:B------:R-:W0:Y:S01]  /*8f80*/  MUFU.EX2 R187, R187 ;  /* 0x000000bb00bb7308 */ /* 0x000e220000000800 */
[----:B---3--:R-:W-:-:S07]  /*8f90*/  FADD.FTZ R2, R186, R13 ;  /* 0x0000000dba027221 */ /* 0x008fce0000010000 */
        /* <DEDUP_REMOVED lines=11> */
[----:B0-----:R-:W-:-:S07]  /*9050*/  FADD.FTZ R13, R11, R2 ;  /* 0x000000020b0d7221 */ /* 0x001fce0000010000 */
[----:B------:R-:W0:Y:S01]  /*9060*/  MUFU.EX2 R198, R198 ;  /* 0x000000c600c67308 */ /* 0x000e220000000800 */
[C---:B---3--:R-:W-:Y:S01]  /*9070*/  FADD.FTZ R14, R180.reuse, R3 ;  /* 0x00000003b40e7221 */ /* 0x048fe20000010000 */
[----:B------:R-:W-:-:S03]  /*9080*/  F2FP.BF16.F32.PACK_AB R172, R180, R173 ;  /* 0x000000adb4ac723e */ /* 0x000fc600000010ff */
[----:B------:R-:W-:-:S03]  /*9090*/  FADD.FTZ R3, R177, R14 ;  /* 0x0000000eb1037221 */ /* 0x000fc60000010000 */
[----:B------:R-:W3:Y:S01]  /*90a0*/  MUFU.EX2 R184, R184 ;  /* 0x000000b800b87308 */ /* 0x000ee20000000800 */
[C---:B--2---:R-:W-:Y:S01]  /*90b0*/  FADD.FTZ R13, R12.reuse, R13 ;  /* 0x0000000d0c0d7221 */ /* 0x044fe20000010000 */
[----:B------:R-:W-:-:S06]  /*90c0*/  F2FP.BF16.F32.PACK_AB R173, R12, R11 ;  /* 0x0000000b0cad723e */ /* 0x000fcc00000010ff */
[----:B------:R-:W2:Y:S01]  /*90d0*/  MUFU.EX2 R199, R199 ;  /* 0x000000c700c77308 */ /* 0x000ea20000000800 */
[----:B0-----:R-:W-:Y:S01]  /*90e0*/  FADD.FTZ R2, R198, R13 ;  /* 0x0000000dc6027221 */ /* 0x001fe20000010000 */
[C---:B---3--:R-:W-:Y:S01]  /*90f0*/  FADD.FTZ R3, R184.reuse, R3 ;  /* 0x00000003b8037221 */ /* 0x048fe20000010000 */
[----:B------:R-:W-:Y:S02]  /*9100*/  F2FP.BF16.F32.PACK_AB R174, R184, R177 ;  /* 0x000000b1b8ae723e */ /* 0x000fe400000010ff */
[C---:B--2---:R-:W-:Y:S01]  /*9110*/  FADD.FTZ R2, R199.reuse, R2 ;  /* 0x00000002c7027221 */ /* 0x044fe20000010000 */
[----:B------:R-:W-:Y:S01]  /*9120*/  F2FP.BF16.F32.PACK_AB R175, R199, R198 ;  /* 0x000000c6c7af723e */ /* 0x000fe200000010ff */
[----:B-1----:R-:W-:Y:S06]  /*9130*/  @P2 BRA `(.L_x_10729) ;  /* 0x0000000000042947 */ /* 0x002fec0003800000 */
[----:B------:R-:W-:Y:S01]  /*9140*/  BPT.TRAP 0x1 ;  /* 0x000000040000795c */ /* 0x000fe20000300000 */
.L_x_10729:
[----:B------:R-:W-:Y:S01]  /*9150*/  PLOP3.LUT P3, PT, PT, PT, UP0, 0x40, 0x0 ;  /* 0x000000000000781c */ /* 0x000fe20003f6e808 */
[----:B------:R0:W1:-:S12]  /*9160*/  SYNCS.PHASECHK.TRANS64.TRYWAIT P2, [UR27+0x22850], R8 ;  /* 0x02285008ff0075a7 */ /* 0x000058000804015b */
[----:B0-----:R-:W-:Y:S05]  /*9170*/  @P3 BRA `(.L_x_10730) ;  /* 0x0000000000043947 */ /* 0x001fea0003800000 */
[----:B------:R-:W-:Y:S01]  /*9180*/  BPT.TRAP 0x1 ;  /* 0x000000040000795c */ /* 0x000fe20000300000 */
.L_x_10730:
[----:B-1----:R-:W-:Y:S05]  /*9190*/  @P2 BRA `(.L_x_10731) ;  /* 0x0000000000082947 */ /* 0x002fea0003800000 */
[----:B------:R-:W0:Y:S02]  /*91a0*/  SYNCS.PHASECHK.TRANS64.TRYWAIT P2, [UR27+0x22850], R8 ;  /* 0x02285008ff0075a7 */ /* 0x000e24000804015b */
[----:B0-----:R-:W-:Y:S05]  /*91b0*/  @!P2 BRA `(.L_x_10732) ;  /* 0x000000a000d4a947 */ /* 0x001fea0003800000 */
.L_x_10731:
[----:B------:R1:W-:Y:S01]  /*91c0*/  BAR.SYNC.DEFER_BLOCKING R7, 0x100 ;  /* 0x000400070000751d */ /* 0x0003e20000010000 */
[----:B------:R-:W-:Y:S01]  /*91d0*/  UIMAD UR11, UR4, 0xc00, UR24 ;  /* 0x00000c00040b78a4 */ /* 0x000fe2000f8e0218 */
[----:B0-----:R-:W-:Y:S02]  /*91e0*/  @!P0 VIADD R179, R179, 0x22860 ;  /* 0x00022860b3b38836 */ /* 0x001fe40000000000 */
[----:B------:R-:W-:Y:S02]  /*91f0*/  IMAD.MOV.U32 R201, RZ, RZ, R10 ;  /* 0x000000ffffc97224 */ /* 0x000fe400078e000a */
[----:B------:R-:W-:Y:S01]  /*9200*/  UMOV UR15, 0x40000040 ;  /* 0x40000040000f7882 */ /* 0x000fe20000000000 */
[----:B------:R-:W-:Y:S01]  /*9210*/  @!P0 PRMT R179, RZ, 0x654, R179 ;  /* 0x00000654ffb38816 */ /* 0x000fe200000000b3 */
[----:B------:R-:W-:Y:S01]  /*9220*/  UMOV UR14, UR11 ;  /* 0x0000000b000e7c82 */ /* 0x000fe20008000000 */
        /* <DEDUP_REMOVED lines=36> */
.L_x_10724:
[----:B------:R-:W-:-:S13]  /*9470*/  ISETP.GE.AND P1, PT, R9, UR37, PT ;  /* 0x0000002509007c0c */ /* 0x000fda000bf26270 */
[----:B------:R-:W-:Y:S05]  /*9480*/  @!P1 BRA `(.L_x_10734) ;  /* 0x0000002c00f49947 */ /* 0x000fea0003800000 */
[----:B------:R-:W-:Y:S01]  /*9490*/  IMAD.MOV.U32 R13, RZ, RZ, R10 ;  /* 0x000000ffff0d7224 */ /* 0x000fe200078e000a */
[----:B------:R-:W-:Y:S01]  /*94a0*/  ULDC UR26, c[0x0][0x9e4] ;  /* 0x00027900001a7ab9 */ /* 0x000fe20000000800 */
[----:B--2---:R-:W-:Y:S01]  /*94b0*/  IMAD.MOV.U32 R12, RZ, RZ, R0 ;  /* 0x000000ffff0c7224 */ /* 0x004fe200078e0000 */
[----:B------:R-:W-:Y:S01]  /*94c0*/  ULDC UR27, c[0x0][0x288] ;  /* 0x0000a200001b7ab9 */ /* 0x000fe20000000800 */
[----:B------:R-:W-:Y:S01]  /*94d0*/  ULDC UR28, c[0x0][0x2f0] ;  /* 0x0000bc00001c7ab9 */ /* 0x000fe20000000800 */
[----:B------:R-:W-:Y:S01]  /*94e0*/  ULDC UR25, c[0x0][0x988] ;  /* 0x0002620000197ab9 */ /* 0x000fe20000000800 */
[----:B------:R-:W-:-:S05]  /*94f0*/  ULDC UR29, c[0x0][0x9e0] ;  /* 0x00027800001d7ab9 */ /* 0x000fca0000000800 */
.L_x_10751:
[----:B------:R-:W-:Y:S01]  /*9500*/  UIADD3 UR4, UR4, 0x1, URZ ;  /* 0x0000000104047890 */ /* 0x000fe2000fffe03f */
[----:B------:R-:W-:-:S03]  /*9510*/  PLOP3.LUT P1, PT, PT, PT, UP0, 0x40, 0x0 ;  /* 0x000000000000781c */ /* 0x000fc60003f2e808 */
[----:B------:R-:W-:-:S04]  /*9520*/  UISETP.NE.AND UP3, UPT, UR4, 0x2, UPT ;  /* 0x000000020400788c */ /* 0x000fc8000bf65270 */
[----:B------:R-:W-:Y:S02]  /*9530*/  USEL UR10, URZ, 0x1, UP3 ;  /* 0x000000013f0a7887 */ /* 0x000fe40009800000 */
[----:B------:R-:W-:Y:S02]  /*9540*/  USEL UR4, UR4, URZ, UP3 ;  /* 0x0000003f04047287 */ /* 0x000fe40009800000 */
[----:B------:R-:W-:Y:S02]  /*9550*/  ULOP3.LUT UR5, UR5, UR10, URZ, 0x3c, !UPT ;  /* 0x0000000a05057292 */ /* 0x000fe4000f8e3c3f */
[----:B0--3--:R-:W-:Y:S10]  /*9560*/  @P1 BRA `(.L_x_10735) ;  /* 0x0000000000041947 */ /* 0x009ff40003800000 */
[----:B------:R-:W-:Y:S01]  /*9570*/  BPT.TRAP 0x1 ;  /* 0x000000040000795c */ /* 0x000fe20000300000 */
.L_x_10735:
[----:B------:R-:W-:Y:S01]  /*9580*/  PLOP3.LUT P2, PT, PT, PT, UP0, 0x40, 0x0 ;  /* 0x000000000000781c */ /* 0x000fe20003f4e808 */
[----:B------:R-:W-:Y:S01]  /*9590*/  ULEA UR30, UR4, UR38, 0x3 ;  /* 0x00000026041e7291 */ /* 0x000fe2000f8e183f */
[----:B------:R-:W-:-:S05]  /*95a0*/  IMAD.U32 R11, RZ, RZ, UR5 ;  /* 0x00000005ff0b7e24 */ /* 0x000fca000f8e00ff */
[----:B------:R-:W-:-:S04]  /*95b0*/  SHF.L.U32 R11, R11, 0x1f, RZ ;  /* 0x0000001f0b0b7819 */ /* 0x000fc800000006ff */
[----:B------:R0:W2:Y:S02]  /*95c0*/  SYNCS.PHASECHK.TRANS64.TRYWAIT P1, [UR30+0x22830], R11 ;  /* 0x0228300bff0075a7 */ /* 0x0000a4000802015e */
[----:B------:R-:W-:Y:S05]  /*95d0*/  @P2 BRA `(.L_x_10736) ;  /* 0x0000000000042947 */ /* 0x000fea0003800000 */
[----:B------:R-:W-:Y:S01]  /*95e0*/  BPT.TRAP 0x1 ;  /* 0x000000040000795c */ /* 0x000fe20000300000 */
.L_x_10736:
[----:B--2---:R-:W-:Y:S05]  /*95f0*/  @P1 BRA `(.L_x_10737) ;  /* 0x0000000000081947 */ /* 0x004fea0003800000 */
[----:B------:R-:W2:Y:S02]  /*9600*/  SYNCS.PHASECHK.TRANS64.TRYWAIT P1, [UR30+0x22830], R11 ;  /* 0x0228300bff0075a7 */ /* 0x000ea4000802015e */
[----:B--2---:R-:W-:Y:S05]  /*9610*/  @!P1 BRA `(.L_x_10738) ;  /* 0x0000009c00d09947 */ /* 0x004fea0003800000 */
.L_x_10737:
[----:B------:R-:W-:Y:S01]  /*9620*/  UIMAD UR22, UR4, 0x300, UR6 ;  /* 0x00000300041678a4 */ /* 0x000fe2000f8e0206 */
[----:B-1----:R-:W-:Y:S01]  /*9630*/  WARPGROUP.ARRIVE ;  /* 0x00000000000079c5 */ /* 0x002fe20000000000 */
[----:B------:R-:W-:Y:S01]  /*9640*/  UMOV UR23, 0x40000040 ;  /* 0x4000004000177882 */ /* 0x000fe20000000000 */
[----:B------:R-:W-:Y:S01]  /*9650*/  UMOV UR11, 0x40000040 ;  /* 0x40000040000b7882 */ /* 0x000fe20000000000 */
[----:B------:R-:W-:Y:S01]  /*9660*/  UIADD3 UR10, UR22, 0x2, URZ ;  /* 0x00000002160a7890 */ /* 0x000fe2000fffe03f */
[----:B------:R-:W-:Y:S01]  /*9670*/  PLOP3.LUT P1, PT, PT, PT, UP1, 0x80, 0x0 ;  /* 0x000000000000781c */ /* 0x000fe20003f2f018 */
[----:B------:R-:W-:Y:S01]  /*9680*/  UIADD3 UR14, UR22, 0x4, URZ ;  /* 0x00000004160e7890 */ /* 0x000fe2000fffe03f */
[----:B------:R-:W-:Y:S01]  /*9690*/  PLOP3.LUT P2, PT, PT, PT, UP1, 0x80, 0x0 ;  /* 0x000000000000781c */ /* 0x000fe20003f4f018 */
[----:B------:R-:W-:Y:S01]  /*96a0*/  UMOV UR15, 0x40000040 ;  /* 0x40000040000f7882 */ /* 0x000fe20000000000 */
[----:B------:R-:W-:Y:S01]  /*96b0*/  HGMMA.64x96x16.F32.BF16 R152, gdesc[UR20], RZ, !UPT, gsb0 ;  /* 0x01600000149879f0 */ /* 0x000fe2000c0018ff */
[----:B------:R-:W-:Y:S01]  /*96c0*/  UIADD3 UR18, UR22, 0x6, URZ ;  /* 0x0000000616127890 */ /* 0x000fe2000fffe03f */
[----:B------:R-:W-:Y:S01]  /*96d0*/  IMAD.MOV.U32 R14, RZ, RZ, R6 ;  /* 0x000000ffff0e7224 */ /* 0x000fe200078e0006 */
[----:B------:R-:W-:Y:S01]  /*96e0*/  UMOV UR19, 0x40000040 ;  /* 0x4000004000137882 */ /* 0x000fe20000000000 */
[----:B------:R-:W-:-:S02]  /*96f0*/  IMAD.U32 R8, RZ, RZ, UR30 ;  /* 0x0000001eff087e24 */ /* 0x000fc4000f8e00ff */
[----:B------:R-:W-:-:S04]  /*9700*/  IMAD R201, R9, -0x60, RZ ;  /* 0xffffffa009c97824 */ /* 0x000fc800078e02ff */
[----:B------:R-:W-:-:S04]  /*9710*/  VIADD R10, R201, 0x1 ;  /* 0x00000001c90a7836 */ /* 0x000fc80000000000 */
[----:B------:R-:W-:Y:S01]  /*9720*/  IMAD R15, R5, -0x2, R10 ;  /* 0xfffffffe050f7824 */ /* 0x000fe200078e020a */
[----:B------:R-:W-:Y:S02]  /*9730*/  WARPGROUP.DEPBAR.LE gsb0, 0x0 ;  /* 0x00008000000079c5 */ /* 0x000fe40000010000 */
[----:B------:R-:W-:-:S06]  /*9740*/  WARPGROUP.ARRIVE ;  /* 0x00000000000079c5 */ /* 0x000fcc0000000000 */
[----:B------:R-:W-:Y:S01]  /*9750*/  HGMMA.64x96x16.F32.BF16 R152, gdesc[UR8], R152, gsb0 ;  /* 0x01600000089879f0 */ /* 0x000fe20008001898 */
[----:B------:R-:W-:Y:S02]  /*9760*/  @UP1 ULDC UR10, c[0x0][0x44c] ;  /* 0x00011300000a1ab9 */ /* 0x000fe40000000800 */
[----:B--2---:R-:W-:Y:S01]  /*9770*/  @P1 IMAD.HI.U32 R0, R6, UR10, RZ ;  /* 0x0000000a06001c27 */ /* 0x004fe2000f8e00ff */
[----:B------:R-:W-:Y:S01]  /*9780*/  @UP1 ULDC UR10, c[0x0][0x450] ;  /* 0x00011400000a1ab9 */ /* 0x000fe20000000800 */
[----:B------:R-:W-:-:S03]  /*9790*/  PLOP3.LUT P1, PT, PT, PT, UP2, 0x40, 0x0 ;  /* 0x000000000000781c */ /* 0x000fc60003f2e828 */
[----:B------:R-:W-:Y:S01]  /*97a0*/  @P2 SHF.R.U32.HI R14, RZ, UR10, R0 ;  /* 0x0000000aff0e2c19 */ /* 0x000fe20008011600 */
[----:B------:R-:W-:-:S04]  /*97b0*/  @!P0 VIADD R0, R8, 0x22840 ;  /* 0x0002284008008836 */ /* 0x000fc80000000000 */
[----:B------:R-:W1:Y:S01]  /*97c0*/  SHFL.IDX PT, R21, R14, RZ, 0x1c1f ;  /* 0x001c1fff0e157589 */ /* 0x000e6200000e0000 */
[----:B------:R-:W-:Y:S01]  /*97d0*/  @!P0 PRMT R0, RZ, 0x654, R0 ;  /* 0x00000654ff008816 */ /* 0x000fe20000000000 */
        /* <DEDUP_REMOVED lines=9> */
[----:B---3--:R-:W-:-:S05]  /*9870*/  IADD3 R0, R15, -UR27, R18 ;  /* 0x8000001b0f007c10 */ /* 0x008fca000fffe012 */
[C---:B------:R-:W-:Y:S02]  /*9880*/  VIADD R22, R0.reuse, UR29 ;  /* 0x0000001d00167c36 */ /* 0x040fe40008000000 */
[----:B------:R-:W-:Y:S02]  /*9890*/  VIADD R23, R0, UR7 ;  /* 0x0000000700177c36 */ /* 0x000fe40008000000 */
[----:B------:R-:W-:Y:S02]  /*98a0*/  VIADD R0, R15, 0xffffffff ;  /* 0xffffffff0f007836 */ /* 0x000fe40000000000 */
[--C-:B-1----:R-:W-:Y:S02]  /*98b0*/  IMAD.IADD R10, R22, 0x1, R21.reuse ;  /* 0x00000001160a7824 */ /* 0x102fe400078e0215 */
[----:B------:R-:W-:Y:S01]  /*98c0*/  IMAD.IADD R15, R23, 0x1, R21 ;  /* 0x00000001170f7824 */ /* 0x000fe200078e0215 */
[----:B--2---:R-:W-:Y:S06]  /*98d0*/  @P1 BRA `(.L_x_10739) ;  /* 0x0000000000581947 */ /* 0x004fec0003800000 */
        /* <DEDUP_REMOVED lines=13> */
.L_x_10741:
[----:B------:R-:W-:-:S05]  /*99b0*/  IMAD.U32 R200, RZ, RZ, UR26 ;  /* 0x0000001affc87e24 */ /* 0x000fca000f8e00ff */
[----:B------:R-:W-:-:S13]  /*99c0*/  ISETP.NE.AND P1, PT, R200, 0x1, PT ;  /* 0x00000001c800780c */ /* 0x000fda0003f25270 */
[----:B------:R-:W1:Y:S02]  /*99d0*/  @P1 LDC.64 R202, c[0x0][0x9e8] ;  /* 0x00027a00ffca1b82 */ /* 0x000e640000000a00 */
[----:B-1----:R-:W-:-:S05]  /*99e0*/  @P1 IMAD.HI.U32 R20, R21, R202, RZ ;  /* 0x000000ca15141227 */ /* 0x002fca00078e00ff */
[----:B------:R-:W-:-:S07]  /*99f0*/  @P1 SHF.R.U32.HI R21, RZ, R203, R20 ;  /* 0x000000cbff151219 */ /* 0x000fce0000011614 */
.L_x_10742:
[----:B------:R-:W-:Y:S05]  /*9a00*/  BSYNC B0 ;  /* 0x0000000000007941 */ /* 0x000fea0003800000 */
.L_x_10740:
[----:B------:R-:W-:-:S05]  /*9a10*/  IMAD R21, R21, R200, R0 ;  /* 0x000000c815157224 */ /* 0x000fca00078e0200 */
[----:B------:R-:W-:Y:S02]  /*9a20*/  VIADDMNMX R10, R21, R200, R10, PT ;  /* 0x000000c8150a7246 */ /* 0x000fe4000380010a */
[----:B------:R-:W-:-:S07]  /*9a30*/  VIMNMX R15, R15, R21, !PT ;  /* 0x000000150f0f7248 */ /* 0x000fce0007fe0100 */
.L_x_10739:
[C---:B------:R-:W-:Y:S02]  /*9a40*/  ISETP.GE.AND P6, PT, R201.reuse, 0xa, PT ;  /* 0x0000000ac900780c */ /* 0x040fe40003fc6270 */
[C---:B------:R-:W-:Y:S02]  /*9a50*/  ISETP.GE.AND P1, PT, R201.reuse, 0x2, PT ;  /* 0x00000002c900780c */ /* 0x040fe40003f26270 */
[C---:B------:R-:W-:Y:S02]  /*9a60*/  ISETP.GE.AND P2, PT, R201.reuse, 0x9, PT ;  /* 0x00000009c900780c */ /* 0x040fe40003f46270 */
[----:B------:R-:W-:Y:S02]  /*9a70*/  ISETP.GE.AND P5, PT, R201, 0x11, PT ;  /* 0x00000011c900780c */ /* 0x000fe40003fa6270 */
[----:B------:R-:W-:Y:S02]  /*9a80*/  LOP3.LUT R17, R17, 0xfffffffb, RZ, 0xc0, !PT ;  /* 0xfffffffb11117812 */ /* 0x000fe400078ec0ff */
[----:B------:R-:W-:-:S02]  /*9a90*/  ISETP.GT.AND P4, PT, R15, 0x1, !P1 ;  /* 0x000000010f00780c */ /* 0x000fc40004f84270 */
[----:B------:R-:W-:Y:S02]  /*9aa0*/  ISETP.GT.AND P3, PT, R15, 0x8, !P2 ;  /* 0x000000080f00780c */ /* 0x000fe40005764270 */
[----:B------:R-:W-:Y:S02]  /*9ab0*/  @P6 LOP3.LUT R17, R17, 0x4, RZ, 0xfc, !PT ;  /* 0x0000000411116812 */ /* 0x000fe400078efcff */
[C---:B------:R-:W-:Y:S02]  /*9ac0*/  ISETP.LT.OR P4, PT, R10.reuse, 0x2, P4 ;  /* 0x000000020a00780c */ /* 0x040fe40002781670 */
[----:B------:R-:W-:Y:S02]  /*9ad0*/  ISETP.LT.OR P3, PT, R10, 0x9, P3 ;  /* 0x000000090a00780c */ /* 0x000fe40001f61670 */
[----:B------:R-:W-:Y:S02]  /*9ae0*/  LOP3.LUT R17, R17, 0xfffffff7, RZ, 0xc0, !PT ;  /* 0xfffffff711117812 */ /* 0x000fe400078ec0ff */
[----:B------:R-:W-:-:S02]  /*9af0*/  FSEL R153, R153, -INF , !P4 ;  /* 0xff80000099997808 */ /* 0x000fc40006000000 */
[----:B------:R-:W-:Y:S02]  /*9b00*/  FSEL R156, R156, -INF , !P3 ;  /* 0xff8000009c9c7808 */ /* 0x000fe40005800000 */
[----:B------:R-:W-:Y:S02]  /*9b10*/  ISETP.GT.AND P4, PT, R15, 0x9, !P6 ;  /* 0x000000090f00780c */ /* 0x000fe40007784270 */
[----:B------:R-:W-:Y:S02]  /*9b20*/  @P5 LOP3.LUT R17, R17, 0x8, RZ, 0xfc, !PT ;  /* 0x0000000811115812 */ /* 0x000fe400078efcff */
[----:B------:R-:W-:Y:S02]  /*9b30*/  ISETP.GT.AND P3, PT, R15, 0x10, !P5 ;  /* 0x000000100f00780c */ /* 0x000fe40006f64270 */
[----:B------:R-:W-:Y:S02]  /*9b40*/  ISETP.GE.AND P5, PT, R201, 0x12, PT ;  /* 0x00000012c900780c */ /* 0x000fe40003fa6270 */
[----:B------:R-:W-:-:S02]  /*9b50*/  ISETP.LT.OR P4, PT, R10, 0xa, P4 ;  /* 0x0000000a0a00780c */ /* 0x000fc40002781670 */
[----:B------:R-:W-:Y:S02]  /*9b60*/  ISETP.LT.OR P3, PT, R10, 0x11, P3 ;  /* 0x000000110a00780c */ /* 0x000fe40001f61670 */
[----:B------:R-:W-:Y:S02]  /*9b70*/  FSEL R157, R157, -INF , !P4 ;  /* 0xff8000009d9d7808 */ /* 0x000fe40006000000 */
[----:B------:R-:W-:Y:S02]  /*9b80*/  ISETP.GE.AND P4, PT, R201, 0x19, PT ;  /* 0x00000019c900780c */ /* 0x000fe40003f86270 */
[----:B------:R-:W-:Y:S02]  /*9b90*/  LOP3.LUT R17, R17, 0xffffffef, RZ, 0xc0, !PT ;  /* 0xffffffef11117812 */ /* 0x000fe400078ec0ff */
[----:B------:R-:W-:Y:S02]  /*9ba0*/  FSEL R160, R160, -INF , !P3 ;  /* 0xff800000a0a07808 */ /* 0x000fe40005800000 */
[----:B------:R-:W-:-:S02]  /*9bb0*/  ISETP.GT.AND P3, PT, R15, 0x11, !P5 ;  /* 0x000000110f00780c */ /* 0x000fc40006f64270 */
[----:B------:R-:W-:Y:S02]  /*9bc0*/  @P5 LOP3.LUT R17, R17, 0x10, RZ, 0xfc, !PT ;  /* 0x0000001011115812 */ /* 0x000fe400078efcff */
[----:B------:R-:W-:Y:S02]  /*9bd0*/  ISETP.LT.OR P3, PT, R10, 0x12, P3 ;  /* 0x000000120a00780c */ /* 0x000fe40001f61670 */
[----:B------:R-:W-:Y:S02]  /*9be0*/  LOP3.LUT R17, R17, 0xfffbffff, RZ, 0xc0, !PT ;  /* 0xfffbffff11117812 */ /* 0x000fe400078ec0ff */
[----:B------:R-:W-:Y:S02]  /*9bf0*/  FSEL R161, R161, -INF , !P3 ;  /* 0xff800000a1a17808 */ /* 0x000fe40005800000 */
[----:B------:R-:W-:Y:S02]  /*9c00*/  @P4 LOP3.LUT R17, R17, 0x40000, RZ, 0xfc, !PT ;  /* 0x0004000011114812 */ /* 0x000fe400078efcff */
[----:B------:R-:W-:-:S02]  /*9c10*/  ISETP.GT.AND P3, PT, R15, 0x18, !P4 ;  /* 0x000000180f00780c */ /* 0x000fc40006764270 */
[----:B------:R-:W-:Y:S02]  /*9c20*/  ISETP.GE.AND P4, PT, R201, 0x1a, PT ;  /* 0x0000001ac900780c */ /* 0x000fe40003f86270 */
[----:B------:R-:W-:Y:S02]  /*9c30*/  ISETP.LT.OR P3, PT, R10, 0x19, P3 ;  /* 0x000000190a00780c */ /* 0x000fe40001f61670 */
[----:B------:R-:W-:Y:S02]  /*9c40*/  LOP3.LUT R17, R17, 0xfffdffff, RZ, 0xc0, !PT ;  /* 0xfffdffff11117812 */ /* 0x000fe400078ec0ff */
        /* <DEDUP_REMOVED lines=99> */
[----:B------:R-:W1:Y:S02]  /*a280*/  SHFL.IDX PT, R15, R14, 0x1, 0x1c1f ;  /* 0x003c1f000e0f7f89 */ /* 0x000e6400000e0000 */
[----:B------:R-:W-:-:S04]  /*a290*/  ISETP.LT.OR P6, PT, R10, 0x5a, P6 ;  /* 0x0000005a0a00780c */ /* 0x000fc800037c1670 */
        /* <DEDUP_REMOVED lines=18> */
.L_x_10745:
[----:B------:R-:W-:-:S05]  /*a3c0*/  IMAD.U32 R22, RZ, RZ, UR26 ;  /* 0x0000001aff167e24 */ /* 0x000fca000f8e00ff */
[----:B------:R-:W-:-:S13]  /*a3d0*/  ISETP.NE.AND P6, PT, R22, 0x1, PT ;  /* 0x000000011600780c */ /* 0x000fda0003fc5270 */
[----:B------:R-:W1:Y:S02]  /*a3e0*/  @P6 LDC.64 R14, c[0x0][0x9e8] ;  /* 0x00027a00ff0e6b82 */ /* 0x000e640000000a00 */
[----:B-1----:R-:W-:-:S05]  /*a3f0*/  @P6 IMAD.HI.U32 R14, R23, R14, RZ ;  /* 0x0000000e170e6227 */ /* 0x002fca00078e00ff */
[----:B------:R-:W-:-:S07]  /*a400*/  @P6 SHF.R.U32.HI R23, RZ, R15, R14 ;  /* 0x0000000fff176219 */ /* 0x000fce000001160e */
.L_x_10746:
[----:B------:R-:W-:Y:S05]  /*a410*/  BSYNC B0 ;  /* 0x0000000000007941 */ /* 0x000fea0003800000 */
.L_x_10744:
[----:B------:R-:W-:-:S05]  /*a420*/  IMAD R23, R23, R22, R0 ;  /* 0x0000001617177224 */ /* 0x000fca00078e0200 */
[----:B------:R-:W-:Y:S02]  /*a430*/  VIADDMNMX R10, R23, R22, R10, PT ;  /* 0x00000016170a7246 */ /* 0x000fe4000380010a */
[----:B------:R-:W-:-:S07]  /*a440*/  VIMNMX R20, R20, R23, !PT ;  /* 0x0000001714147248 */ /* 0x000fce0007fe0100 */
.L_x_10743:
[----:B------:R-:W-:Y:S01]  /*a450*/  ISETP.GT.AND P1, PT, R20, 0x1, !P1 ;  /* 0x000000011400780c */ /* 0x000fe20004f24270 */
[----:B------:R-:W-:Y:S01]  /*a460*/  UMOV UR10, UR25 ;  /* 0x00000019000a7c82 */ /* 0x000fe20008000000 */
[----:B------:R-:W-:Y:S02]  /*a470*/  FMNMX.FTZ R0, R21, R12, !PT ;  /* 0x0000000c15007209 */ /* 0x000fe40007810000 */
[----:B------:R-:W-:Y:S02]  /*a480*/  ISETP.LT.OR P1, PT, R10, 0x2, P1 ;  /* 0x000000020a00780c */ /* 0x000fe40000f21670 */
[----:B------:R-:W-:Y:S02]  /*a490*/  LOP3.LUT P6, RZ, R17, 0x20000, RZ, 0xc0, !PT ;  /* 0x0002000011ff7812 */ /* 0x000fe400078cc0ff */
[----:B------:R-:W-:Y:S02]  /*a4a0*/  FSEL R155, R155, -INF , !P1 ;  /* 0xff8000009b9b7808 */ /* 0x000fe40004800000 */
[----:B------:R-:W-:-:S02]  /*a4b0*/  LOP3.LUT P1, RZ, R17, 0x4, RZ, 0xc0, !PT ;  /* 0x0000000411ff7812 */ /* 0x000fc4000782c0ff */
[C---:B------:R-:W-:Y:S02]  /*a4c0*/  ISETP.GT.AND P2, PT, R20.reuse, 0x8, !P2 ;  /* 0x000000081400780c */ /* 0x040fe40005744270 */
[----:B------:R-:W-:Y:S02]  /*a4d0*/  ISETP.GT.AND P1, PT, R20, 0x9, !P1 ;  /* 0x000000091400780c */ /* 0x000fe40004f24270 */
[----:B------:R-:W-:Y:S02]  /*a4e0*/  FMNMX.FTZ R15, R153, R0, !PT ;  /* 0x00000000990f7209 */ /* 0x000fe40007810000 */
[C---:B------:R-:W-:Y:S02]  /*a4f0*/  ISETP.LT.OR P1, PT, R10.reuse, 0xa, P1 ;  /* 0x0000000a0a00780c */ /* 0x040fe40000f21670 */
[----:B------:R-:W-:Y:S02]  /*a500*/  ISETP.LT.OR P2, PT, R10, 0x9, P2 ;  /* 0x000000090a00780c */ /* 0x000fe40001741670 */
[----:B------:R-:W-:-:S02]  /*a510*/  FSEL R159, R159, -INF , !P1 ;  /* 0xff8000009f9f7808 */ /* 0x000fc40004800000 */
[C---:B------:R-:W-:Y:S02]  /*a520*/  LOP3.LUT P1, RZ, R17.reuse, 0x8, RZ, 0xc0, !PT ;  /* 0x0000000811ff7812 */ /* 0x040fe4000782c0ff */
[----:B------:R-:W-:Y:S02]  /*a530*/  FMNMX.FTZ R0, R156, R15, !PT ;  /* 0x0000000f9c007209 */ /* 0x000fe40007810000 */
[----:B------:R-:W-:Y:S02]  /*a540*/  ISETP.GT.AND P1, PT, R20, 0x10, !P1 ;  /* 0x000000101400780c */ /* 0x000fe40004f24270 */
[----:B------:R-:W-:Y:S02]  /*a550*/  FSEL R158, R158, -INF , !P2 ;  /* 0xff8000009e9e7808 */ /* 0x000fe40005000000 */
[----:B------:R-:W-:Y:S02]  /*a560*/  ISETP.LT.OR P1, PT, R10, 0x11, P1 ;  /* 0x000000110a00780c */ /* 0x000fe40000f21670 */
[----:B------:R-:W-:-:S02]  /*a570*/  LOP3.LUT P2, RZ, R17, 0x10000, RZ, 0xc0, !PT ;  /* 0x0001000011ff7812 */ /* 0x000fc4000784c0ff */
        /* <DEDUP_REMOVED lines=52> */
[----:B------:R-:W1:Y:S01]  /*a8c0*/  SHFL.BFLY PT, R15, R14, 0x2, 0x1f ;  /* 0x0c401f000e0f7f89 */ /* 0x000e6200000e0000 */
[----:B------:R-:W-:Y:S02]  /*a8d0*/  FSEL R178, R178, -INF , !P1 ;  /* 0xff800000b2b27808 */ /* 0x000fe40004800000 */
[----:B------:R-:W-:-:S02]  /*a8e0*/  LOP3.LUT P1, RZ, R17, 0x800, RZ, 0xc0, !PT ;  /* 0x0000080011ff7812 */ /* 0x000fc4000782c0ff */
[----:B------:R-:W-:Y:S02]  /*a8f0*/  LOP3.LUT P2, RZ, R17, 0x40, RZ, 0xc0, !PT ;  /* 0x0000004011ff7812 */ /* 0x000fe4000784c0ff */
[C---:B------:R-:W-:Y:S02]  /*a900*/  ISETP.GT.AND P1, PT, R20.reuse, 0x31, !P1 ;  /* 0x000000311400780c */ /* 0x040fe40004f24270 */
[----:B------:R-:W-:Y:S02]  /*a910*/  ISETP.GT.AND P3, PT, R20, 0x50, !P3 ;  /* 0x000000501400780c */ /* 0x000fe40005f64270 */
[----:B------:R-:W-:Y:S02]  /*a920*/  ISETP.LT.OR P1, PT, R10, 0x32, P1 ;  /* 0x000000320a00780c */ /* 0x000fe40000f21670 */
[----:B------:R-:W-:Y:S02]  /*a930*/  ISETP.GT.AND P4, PT, R20, 0x51, !P4 ;  /* 0x000000511400780c */ /* 0x000fe40006784270 */
[----:B------:R-:W-:-:S02]  /*a940*/  FSEL R179, R179, -INF , !P1 ;  /* 0xff800000b3b37808 */ /* 0x000fc40004800000 */
[----:B------:R-:W-:Y:S02]  /*a950*/  LOP3.LUT P1, RZ, R17, 0x400, RZ, 0xc0, !PT ;  /* 0x0000040011ff7812 */ /* 0x000fe4000782c0ff */
[C---:B------:R-:W-:Y:S02]  /*a960*/  ISETP.GT.AND P5, PT, R20.reuse, 0x58, !P5 ;  /* 0x000000581400780c */ /* 0x040fe40006fa4270 */
[----:B------:R-:W-:Y:S02]  /*a970*/  ISETP.GT.AND P1, PT, R20, 0x38, !P1 ;  /* 0x000000381400780c */ /* 0x000fe40004f24270 */
[C---:B------:R-:W-:Y:S02]  /*a980*/  ISETP.LT.OR P3, PT, R10.reuse, 0x51, P3 ;  /* 0x000000510a00780c */ /* 0x040fe40001f61670 */
[----:B------:R-:W-:Y:S02]  /*a990*/  ISETP.LT.OR P1, PT, R10, 0x39, P1 ;  /* 0x000000390a00780c */ /* 0x000fe40000f21670 */
[----:B-1----:R-:W-:-:S02]  /*a9a0*/  FMNMX.FTZ R15, R14, R15, !PT ;  /* 0x0000000f0e0f7209 */ /* 0x002fc40007810000 */
[----:B------:R-:W-:Y:S02]  /*a9b0*/  FSEL R182, R182, -INF , !P1 ;  /* 0xff800000b6b67808 */ /* 0x000fe40004800000 */
[----:B------:R-:W-:Y:S01]  /*a9c0*/  LOP3.LUT P1, RZ, R17, 0x200, RZ, 0xc0, !PT ;  /* 0x0000020011ff7812 */ /* 0x000fe2000782c0ff */
[----:B------:R-:W1:Y:S01]  /*a9d0*/  SHFL.BFLY PT, R0, R15, 0x1, 0x1f ;  /* 0x0c201f000f007f89 */ /* 0x000e6200000e0000 */
        /* <DEDUP_REMOVED lines=9> */
[----:B------:R-:W-:-:S02]  /*aa70*/  FSEL R198, R198, -INF , !P5 ;  /* 0xff800000c6c67808 */ /* 0x000fc40006800000 */
[----:B------:R-:W-:Y:S02]  /*aa80*/  ISETP.LT.OR P1, PT, R10, 0x41, P1 ;  /* 0x000000410a00780c */ /* 0x000fe40000f21670 */
[----:B-1----:R-:W-:Y:S02]  /*aa90*/  FMNMX.FTZ R0, R15, R0, !PT ;  /* 0x000000000f007209 */ /* 0x002fe40007810000 */
[----:B------:R-:W-:Y:S02]  /*aaa0*/  FSEL R186, R186, -INF , !P1 ;  /* 0xff800000baba7808 */ /* 0x000fe40004800000 */
[----:B------:R-:W-:Y:S01]  /*aab0*/  ISETP.GT.AND P1, PT, R20, 0x41, !P6 ;  /* 0x000000411400780c */ /* 0x000fe20007724270 */
[----:B------:R-:W-:Y:S01]  /*aac0*/  FMUL.FTZ R200, R0, UR10 ;  /* 0x0000000a00c87c20 */ /* 0x000fe20008410000 */
[----:B------:R-:W-:Y:S02]  /*aad0*/  LOP3.LUT P6, RZ, R17, 0x2, RZ, 0xc0, !PT ;  /* 0x0000000211ff7812 */ /* 0x000fe400078cc0ff */
[----:B------:R-:W-:-:S04]  /*aae0*/  ISETP.LT.OR P1, PT, R10, 0x42, P1 ;  /* 0x000000420a00780c */ /* 0x000fc80000f21670 */
[----:B------:R-:W-:Y:S02]  /*aaf0*/  FSEL R187, R187, -INF , !P1 ;  /* 0xff800000bbbb7808 */ /* 0x000fe40004800000 */
[----:B------:R-:W-:Y:S02]  /*ab00*/  ISETP.GT.AND P1, PT, R20, 0x48, !P2 ;  /* 0x000000481400780c */ /* 0x000fe40005724270 */
[----:B------:R-:W-:Y:S02]  /*ab10*/  LOP3.LUT P2, RZ, R17, 0x20, RZ, 0xc0, !PT ;  /* 0x0000002011ff7812 */ /* 0x000fe4000784c0ff */
[----:B------:R-:W-:Y:S02]  /*ab20*/  ISETP.LT.OR P1, PT, R10, 0x49, P1 ;  /* 0x000000490a00780c */ /* 0x000fe40000f21670 */
[----:B------:R-:W-:Y:S02]  /*ab30*/  ISETP.GT.AND P2, PT, R20, 0x49, !P2 ;  /* 0x000000491400780c */ /* 0x000fe40005744270 */
[----:B------:R-:W-:-:S02]  /*ab40*/  FSEL R190, R190, -INF , !P1 ;  /* 0xff800000bebe7808 */ /* 0x000fc40004800000 */
[----:B------:R-:W-:Y:S02]  /*ab50*/  ISETP.GT.AND P1, PT, R20, RZ, !P6 ;  /* 0x000000ff1400720c */ /* 0x000fe40007724270 */
[----:B------:R-:W-:Y:S02]  /*ab60*/  LOP3.LUT P6, RZ, R17, 0x1, RZ, 0xc0, !PT ;  /* 0x0000000111ff7812 */ /* 0x000fe400078cc0ff */
[C---:B------:R-:W-:Y:S02]  /*ab70*/  ISETP.LT.OR P1, PT, R10.reuse, 0x1, P1 ;  /* 0x000000010a00780c */ /* 0x040fe40000f21670 */
[----:B------:R-:W-:Y:S02]  /*ab80*/  ISETP.LT.OR P2, PT, R10, 0x4a, P2 ;  /* 0x0000004a0a00780c */ /* 0x000fe40001741670 */
[----:B------:R-:W-:Y:S02]  /*ab90*/  FSEL R22, R154, -INF , !P1 ;  /* 0xff8000009a167808 */ /* 0x000fe40004800000 */
[----:B------:R-:W-:-:S02]  /*aba0*/  FSETP.NEU.FTZ.AND P1, PT, R0, -INF , PT ;  /* 0xff8000000000780b */ /* 0x000fc40003f3d000 */
[----:B------:R-:W-:Y:S02]  /*abb0*/  FMNMX.FTZ R14, R22, R13, !PT ;  /* 0x0000000d160e7209 */ /* 0x000fe40007810000 */
[----:B------:R-:W-:Y:S02]  /*abc0*/  FSEL R200, R200, RZ, P1 ;  /* 0x000000ffc8c87208 */ /* 0x000fe40000800000 */
[----:B------:R-:W-:Y:S02]  /*abd0*/  ISETP.GT.AND P6, PT, R20, 0x59, !P6 ;  /* 0x000000591400780c */ /* 0x000fe400077c4270 */
[----:B------:R-:W-:Y:S01]  /*abe0*/  FSEL R191, R191, -INF , !P2 ;  /* 0xff800000bfbf7808 */ /* 0x000fe20005000000 */
[--C-:B------:R-:W-:Y:S01]  /*abf0*/  FFMA.FTZ R152, R21, UR10, -R200.reuse ;  /* 0x0000000a15987c23 */ /* 0x100fe200080108c8 */
[----:B------:R-:W-:Y:S01]  /*ac00*/  FMNMX.FTZ R21, R155, R14, !PT ;  /* 0x0000000e9b157209 */ /* 0x000fe20007810000 */
[--C-:B------:R-:W-:Y:S01]  /*ac10*/  FFMA.FTZ R15, R153, UR10, -R200.reuse ;  /* 0x0000000a990f7c23 */ /* 0x100fe200080108c8 */
[--C-:B------:R-:W-:Y:S01]  /*ac20*/  FFMA.FTZ R154, R156, UR10, -R200.reuse ;  /* 0x0000000a9c9a7c23 */ /* 0x100fe200080108c8 */
[--C-:B------:R-:W-:Y:S01]  /*ac30*/  FFMA.FTZ R156, R160, UR10, -R200.reuse ;  /* 0x0000000aa09c7c23 */ /* 0x100fe200080108c8 */
[----:B------:R-:W-:Y:S01]  /*ac40*/  FMNMX.FTZ R14, R158, R21, !PT ;  /* 0x000000159e0e7209 */ /* 0x000fe20007810000 */
[--C-:B------:R-:W-:Y:S01]  /*ac50*/  FFMA.FTZ R164, R164, UR10, -R200.reuse ;  /* 0x0000000aa4a47c23 */ /* 0x100fe200080108c8 */
[----:B------:R-:W-:Y:S01]  /*ac60*/  ISETP.LT.OR P6, PT, R10, 0x5a, P6 ;  /* 0x0000005a0a00780c */ /* 0x000fe200037c1670 */
[--C-:B------:R-:W-:Y:S01]  /*ac70*/  FFMA.FTZ R172, R172, UR10, -R200.reuse ;  /* 0x0000000aacac7c23 */ /* 0x100fe200080108c8 */
[----:B------:R-:W-:Y:S01]  /*ac80*/  FMNMX.FTZ R21, R159, R14, !PT ;  /* 0x0000000e9f157209 */ /* 0x000fe20007810000 */
[----:B------:R-:W-:Y:S01]  /*ac90*/  MUFU.EX2 R152, R152 ;  /* 0x0000009800987308 */ /* 0x000fe20000000800 */
[----:B------:R-:W-:Y:S01]  /*aca0*/  FSEL R199, R199, -INF , !P6 ;  /* 0xff800000c7c77808 */ /* 0x000fe20007000000 */
[--C-:B------:R-:W-:Y:S01]  /*acb0*/  FFMA.FTZ R168, R168, UR10, -R200.reuse ;  /* 0x0000000aa8a87c23 */ /* 0x100fe200080108c8 */
[----:B------:R-:W-:Y:S01]  /*acc0*/  FMNMX.FTZ R14, R162, R21, !PT ;  /* 0x00000015a20e7209 */ /* 0x000fe20007810000 */
[----:B------:R-:W-:-:S03]  /*acd0*/  FFMA.FTZ R21, R157, UR10, -R200 ;  /* 0x0000000a9d157c23 */ /* 0x000fc600080108c8 */
[----:B------:R-:W-:Y:S01]  /*ace0*/  FMNMX.FTZ R23, R163, R14, !PT ;  /* 0x0000000ea3177209 */ /* 0x000fe20007810000 */
[----:B------:R-:W-:Y:S03]  /*acf0*/  MUFU.EX2 R15, R15 ;  /* 0x0000000f000f7308 */ /* 0x000fe60000000800 */
[----:B------:R-:W-:-:S04]  /*ad00*/  FMNMX.FTZ R14, R166, R23, !PT ;  /* 0x00000017a60e7209 */ /* 0x000fc80007810000 */
[----:B------:R-:W-:Y:S01]  /*ad10*/  FMNMX.FTZ R23, R167, R14, !PT ;  /* 0x0000000ea7177209 */ /* 0x000fe20007810000 */
[----:B------:R-:W-:Y:S03]  /*ad20*/  MUFU.EX2 R154, R154 ;  /* 0x0000009a009a7308 */ /* 0x000fe60000000800 */
        /* <DEDUP_REMOVED lines=10> */
[----:B------:R1:W-:Y:S03]  /*add0*/  MUFU.EX2 R14, R164 ;  /* 0x000000a4000e7308 */ /* 0x0003e60000000800 */
[----:B------:R-:W-:-:S04]  /*ade0*/  FMNMX.FTZ R160, R182, R157, !PT ;  /* 0x0000009db6a07209 */ /* 0x000fc80007810000 */
[----:B------:R-:W-:Y:S01]  /*adf0*/  FMNMX.FTZ R157, R183, R160, !PT ;  /* 0x000000a0b79d7209 */ /* 0x000fe20007810000 */
[----:B------:R-:W-:Y:S03]  /*ae00*/  MUFU.EX2 R23, R23 ;  /* 0x0000001700177308 */ /* 0x000fe60000000800 */
[----:B-1----:R-:W-:Y:S01]  /*ae10*/  FMNMX.FTZ R164, R186, R157, !PT ;  /* 0x0000009dbaa47209 */ /* 0x002fe20007810000 */
[--C-:B------:R-:W-:Y:S01]  /*ae20*/  FFMA.FTZ R157, R169, UR10, -R200.reuse ;  /* 0x0000000aa99d7c23 */ /* 0x100fe200080108c8 */
[--C-:B------:R-:W-:Y:S01]  /*ae30*/  FFMA.FTZ R169, R181, UR10, -R200.reuse ;  /* 0x0000000ab5a97c23 */ /* 0x100fe200080108c8 */
[----:B------:R-:W-:Y:S01]  /*ae40*/  FFMA.FTZ R181, R193, UR10, -R200 ;  /* 0x0000000ac1b57c23 */ /* 0x000fe200080108c8 */
[----:B------:R-:W-:Y:S01]  /*ae50*/  FMNMX.FTZ R161, R187, R164, !PT ;  /* 0x000000a4bba17209 */ /* 0x000fe20007810000 */
[----:B------:R-:W-:Y:S03]  /*ae60*/  MUFU.EX2 R153, R153 ;  /* 0x0000009900997308 */ /* 0x000fe60000000800 */
[----:B------:R-:W-:-:S04]  /*ae70*/  FMNMX.FTZ R20, R190, R161, !PT ;  /* 0x000000a1be147209 */ /* 0x000fc80007810000 */
[----:B------:R-:W-:Y:S01]  /*ae80*/  FMNMX.FTZ R161, R191, R20, !PT ;  /* 0x00000014bfa17209 */ /* 0x000fe20007810000 */
[----:B------:R1:W-:Y:S03]  /*ae90*/  MUFU.EX2 R160, R168 ;  /* 0x000000a800a07308 */ /* 0x0003e60000000800 */
[----:B------:R-:W-:Y:S01]  /*aea0*/  FMNMX.FTZ R164, R194, R161, !PT ;  /* 0x000000a1c2a47209 */ /* 0x000fe20007810000 */
[--C-:B------:R-:W-:Y:S01]  /*aeb0*/  FFMA.FTZ R161, R173, UR10, -R200.reuse ;  /* 0x0000000aada17c23 */ /* 0x100fe200080108c8 */
[--C-:B------:R-:W-:Y:S02]  /*aec0*/  FFMA.FTZ R173, R185, UR10, -R200.reuse ;  /* 0x0000000ab9ad7c23 */ /* 0x100fe400080108c8 */
[----:B------:R-:W-:Y:S01]  /*aed0*/  FMNMX.FTZ R165, R195, R164, !PT ;  /* 0x000000a4c3a57209 */ /* 0x000fe20007810000 */
[----:B------:R2:W-:Y:S01]  /*aee0*/  MUFU.EX2 R20, R172 ;  /* 0x000000ac00147308 */ /* 0x0005e20000000800 */
[--C-:B------:R-:W-:Y:S01]  /*aef0*/  FFMA.FTZ R164, R176, UR10, -R200.reuse ;  /* 0x0000000ab0a47c23 */ /* 0x100fe200080108c8 */
[--C-:B------:R-:W-:Y:S01]  /*af00*/  FFMA.FTZ R176, R188, UR10, -R200.reuse ;  /* 0x0000000abcb07c23 */ /* 0x100fe200080108c8 */
[----:B------:R-:W-:Y:S01]  /*af10*/  FMNMX.FTZ R10, R198, R165, !PT ;  /* 0x000000a5c60a7209 */ /* 0x000fe20007810000 */
[--C-:B------:R-:W-:Y:S01]  /*af20*/  FFMA.FTZ R165, R177, UR10, -R200.reuse ;  /* 0x0000000ab1a57c23 */ /* 0x100fe200080108c8 */
[--C-:B------:R-:W-:Y:S01]  /*af30*/  FFMA.FTZ R188, R196, UR10, -R200.reuse ;  /* 0x0000000ac4bc7c23 */ /* 0x100fe200080108c8 */
[--C-:B-1----:R-:W-:Y:S01]  /*af40*/  FFMA.FTZ R168, R180, UR10, -R200.reuse ;  /* 0x0000000ab4a87c23 */ /* 0x102fe200080108c8 */
[----:B------:R-:W-:Y:S01]  /*af50*/  FMNMX.FTZ R10, R199, R10, !PT ;  /* 0x0000000ac70a7209 */ /* 0x000fe20007810000 */
[----:B------:R-:W-:Y:S01]  /*af60*/  MUFU.EX2 R157, R157 ;  /* 0x0000009d009d7308 */ /* 0x000fe20000000800 */
[--C-:B--2---:R-:W-:Y:S01]  /*af70*/  FFMA.FTZ R172, R184, UR10, -R200.reuse ;  /* 0x0000000ab8ac7c23 */ /* 0x104fe200080108c8 */
[----:B------:R-:W-:-:S02]  /*af80*/  FFMA.FTZ R180, R192, UR10, -R200 ;  /* 0x0000000ac0b47c23 */ /* 0x000fc400080108c8 */
[----:B------:R-:W1:Y:S04]  /*af90*/  SHFL.BFLY PT, R177, R10, 0x2, 0x1f ;  /* 0x0c401f000ab17f89 */ /* 0x000e6800000e0000 */
[----:B------:R-:W-:Y:S08]  /*afa0*/  MUFU.EX2 R161, R161 ;  /* 0x000000a100a17308 */ /* 0x000ff00000000800 */
[----:B------:R-:W-:Y:S08]  /*afb0*/  MUFU.EX2 R164, R164 ;  /* 0x000000a400a47308 */ /* 0x000ff00000000800 */
[----:B------:R-:W-:Y:S01]  /*afc0*/  MUFU.EX2 R165, R165 ;  /* 0x000000a500a57308 */ /* 0x000fe20000000800 */
[----:B-1----:R-:W-:Y:S01]  /*afd0*/  FMNMX.FTZ R184, R10, R177, !PT ;  /* 0x000000b10ab87209 */ /* 0x002fe20007810000 */
[----:B------:R-:W-:Y:S01]  /*afe0*/  FFMA.FTZ R177, R189, UR10, -R200 ;  /* 0x0000000abdb17c23 */ /* 0x000fe200080108c8 */
[----:B------:R-:W-:-:S05]  /*aff0*/  FSEL R189, R0, RZ, P1 ;  /* 0x000000ff00bd7208 */ /* 0x000fca0000800000 */
[----:B------:R-:W-:Y:S01]  /*b000*/  MUFU.EX2 R168, R168 ;  /* 0x000000a800a87308 */ /* 0x000fe20000000800 */
[----:B------:R-:W1:Y:S01]  /*b010*/  SHFL.BFLY PT, R185, R184, 0x1, 0x1f ;  /* 0x0c201f00b8b97f89 */ /* 0x000e6200000e0000 */
[----:B------:R-:W-:-:S06]  /*b020*/  FADD.FTZ R189, -R189, R12 ;  /* 0x0000000cbdbd7221 */ /* 0x000fcc0000010100 */
[----:B------:R-:W-:Y:S08]  /*b030*/  MUFU.EX2 R169, R169 ;  /* 0x000000a900a97308 */ /* 0x000ff00000000800 */
[----:B------:R-:W-:Y:S08]  /*b040*/  MUFU.EX2 R172, R172 ;  /* 0x000000ac00ac7308 */ /* 0x000ff00000000800 */
[----:B------:R-:W-:Y:S01]  /*b050*/  MUFU.EX2 R173, R173 ;  /* 0x000000ad00ad7308 */ /* 0x000fe20000000800 */
[----:B-1----:R-:W-:Y:S01]  /*b060*/  FMNMX.FTZ R10, R184, R185, !PT ;  /* 0x000000b9b80a7209 */ /* 0x002fe20007810000 */
[----:B------:R-:W-:Y:S01]  /*b070*/  FMUL.FTZ R185, R189, UR10 ;  /* 0x0000000abdb97c20 */ /* 0x000fe20008410000 */
[----:B------:R-:W-:-:S02]  /*b080*/  FFMA.FTZ R189, R197, UR10, -R200 ;  /* 0x0000000ac5bd7c23 */ /* 0x000fc400080108c8 */
[C---:B------:R-:W-:Y:S01]  /*b090*/  FSETP.NEU.FTZ.AND P1, PT, R10.reuse, -INF , PT ;  /* 0xff8000000a00780b */ /* 0x040fe20003f3d000 */
[----:B------:R-:W-:Y:S02]  /*b0a0*/  FMUL.FTZ R196, R10, UR10 ;  /* 0x0000000a0ac47c20 */ /* 0x000fe40008410000 */
[----:B------:R-:W1:Y:S03]  /*b0b0*/  MUFU.EX2 R185, R185 ;  /* 0x000000b900b97308 */ /* 0x000e660000000800 */
[----:B------:R-:W-:-:S05]  /*b0c0*/  FSEL R196, R196, RZ, P1 ;  /* 0x000000ffc4c47208 */ /* 0x000fca0000800000 */
        /* <DEDUP_REMOVED lines=9> */
[----:B-1----:R-:W-:Y:S01]  /*b160*/  FFMA.FTZ R184, R185, R3, R152 ;  /* 0x00000003b9b87223 */ /* 0x002fe20000010098 */
[----:B------:R-:W-:Y:S01]  /*b170*/  F2FP.BF16.F32.PACK_AB R152, R15, R152 ;  /* 0x000000980f98723e */ /* 0x000fe200000010ff */
[----:B------:R-:W1:Y:S01]  /*b180*/  MUFU.EX2 R177, R177 ;  /* 0x000000b100b17308 */ /* 0x000e620000000800 */
[----:B------:R-:W-:Y:S01]  /*b190*/  FFMA.FTZ R179, R179, UR10, -R196 ;  /* 0x0000000ab3b37c23 */ /* 0x000fe200080108c4 */
[----:B------:R-:W-:Y:S01]  /*b1a0*/  FADD.FTZ R3, R15, R184 ;  /* 0x000000b80f037221 */ /* 0x000fe20000010000 */
[--C-:B------:R-:W-:Y:S01]  /*b1b0*/  FFMA.FTZ R184, R159, UR10, -R196.reuse ;  /* 0x0000000a9fb87c23 */ /* 0x100fe200080108c4 */
[--C-:B------:R-:W-:Y:S01]  /*b1c0*/  FFMA.FTZ R159, R162, UR10, -R196.reuse ;  /* 0x0000000aa29f7c23 */ /* 0x100fe200080108c4 */
[--C-:B------:R-:W-:Y:S01]  /*b1d0*/  FFMA.FTZ R182, R182, UR10, -R196.reuse ;  /* 0x0000000ab6b67c23 */ /* 0x100fe200080108c4 */
[----:B------:R-:W-:Y:S01]  /*b1e0*/  FADD.FTZ R158, R154, R3 ;  /* 0x000000039a9e7221 */ /* 0x000fe20000010000 */
[----:B------:R-:W-:Y:S01]  /*b1f0*/  F2FP.BF16.F32.PACK_AB R154, R21, R154 ;  /* 0x0000009a159a723e */ /* 0x000fe200000010ff */
        /* <DEDUP_REMOVED lines=12> */
[----:B------:R-:W-:Y:S01]  /*b2c0*/  FFMA.FTZ R198, R198, UR10, -R196 ;  /* 0x0000000ac6c67c23 */ /* 0x000fe200080108c4 */
[----:B------:R-:W-:Y:S01]  /*b2d0*/  F2FP.BF16.F32.PACK_AB R156, R23, R156 ;  /* 0x0000009c179c723e */ /* 0x000fe200000010ff */
[----:B------:R-:W-:Y:S01]  /*b2e0*/  FADD.FTZ R158, R14, R3 ;  /* 0x000000030e9e7221 */ /* 0x000fe20000010000 */
[-C--:B------:R-:W-:Y:S01]  /*b2f0*/  FMUL.FTZ R24, R24, R185.reuse ;  /* 0x000000b918187220 */ /* 0x080fe20000410000 */
[----:B------:R3:W-:Y:S01]  /*b300*/  MUFU.EX2 R12, R188 ;  /* 0x000000bc000c7308 */ /* 0x0007e20000000800 */
[-C--:B------:R-:W-:Y:S01]  /*b310*/  FMUL.FTZ R25, R25, R185.reuse ;  /* 0x000000b919197220 */ /* 0x080fe20000410000 */
[----:B------:R-:W-:Y:S01]  /*b320*/  FADD.FTZ R3, R153, R158 ;  /* 0x0000009e99037221 */ /* 0x000fe20000010000 */
[-C--:B------:R-:W-:Y:S01]  /*b330*/  FMUL.FTZ R28, R28, R185.reuse ;  /* 0x000000b91c1c7220 */ /* 0x080fe20000410000 */
[-C--:B------:R-:W-:Y:S01]  /*b340*/  FMUL.FTZ R29, R29, R185.reuse ;  /* 0x000000b91d1d7220 */ /* 0x080fe20000410000 */
[-C--:B------:R-:W-:Y:S01]  /*b350*/  FMUL.FTZ R32, R32, R185.reuse ;  /* 0x000000b920207220 */ /* 0x080fe20000410000 */
[----:B------:R-:W-:Y:S01]  /*b360*/  FADD.FTZ R158, R160, R3 ;  /* 0x00000003a09e7221 */ /* 0x000fe20000010000 */
[----:B------:R-:W-:Y:S01]  /*b370*/  F2FP.BF16.F32.PACK_AB R160, R157, R160 ;  /* 0x000000a09da0723e */ /* 0x000fe200000010ff */
[----:B------:R-:W-:Y:S01]  /*b380*/  MUFU.EX2 R193, R193 ;  /* 0x000000c100c17308 */ /* 0x000fe20000000800 */
[----:B---3--:R-:W-:Y:S01]  /*b390*/  FFMA.FTZ R188, R163, UR10, -R196 ;  /* 0x0000000aa3bc7c23 */ /* 0x008fe200080108c4 */
[----:B------:R-:W-:Y:S01]  /*b3a0*/  FADD.FTZ R3, R157, R158 ;  /* 0x0000009e9d037221 */ /* 0x000fe20000010000 */
[----:B------:R-:W-:Y:S01]  /*b3b0*/  FSEL R158, R10, RZ, P1 ;  /* 0x000000ff0a9e7208 */ /* 0x000fe20000800000 */
[----:B------:R-:W-:Y:S01]  /*b3c0*/  FFMA.FTZ R163, R166, UR10, -R196 ;  /* 0x0000000aa6a37c23 */ /* 0x000fe200080108c4 */
[----:B------:R-:W-:Y:S01]  /*b3d0*/  F2FP.BF16.F32.PACK_AB R166, R169, R168 ;  /* 0x000000a8a9a6723e */ /* 0x000fe200000010ff */
[----:B------:R-:W-:Y:S01]  /*b3e0*/  FADD.FTZ R162, R20, R3 ;  /* 0x0000000314a27221 */ /* 0x000fe20000010000 */
[----:B------:R-:W-:Y:S01]  /*b3f0*/  PLOP3.LUT P1, PT, PT, PT, UP0, 0x40, 0x0 ;  /* 0x000000000000781c */ /* 0x000fe20003f2e808 */
[----:B------:R-:W-:Y:S01]  /*b400*/  FADD.FTZ R3, -R158, R13 ;  /* 0x0000000d9e037221 */ /* 0x000fe20000010100 */
[----:B------:R-:W3:Y:S01]  /*b410*/  MUFU.EX2 R22, R22 ;  /* 0x0000001600167308 */ /* 0x000ee20000000800 */
[----:B------:R-:W-:Y:S01]  /*b420*/  FADD.FTZ R197, R161, R162 ;  /* 0x000000a2a1c57221 */ /* 0x000fe20000010000 */
[--C-:B------:R-:W-:Y:S01]  /*b430*/  FFMA.FTZ R13, R170, UR10, -R196.reuse ;  /* 0x0000000aaa0d7c23 */ /* 0x100fe200080108c4 */
[----:B-1----:R-:W-:Y:S01]  /*b440*/  F2FP.BF16.F32.PACK_AB R170, R177, R176 ;  /* 0x000000b0b1aa723e */ /* 0x002fe200000010ff */
[----:B------:R-:W-:Y:S01]  /*b450*/  FFMA.FTZ R196, R199, UR10, -R196 ;  /* 0x0000000ac7c47c23 */ /* 0x000fe200080108c4 */
[----:B------:R-:W-:Y:S01]  /*b460*/  FADD.FTZ R158, R164, R197 ;  /* 0x000000c5a49e7221 */ /* 0x000fe20000010000 */
[----:B------:R-:W-:Y:S01]  /*b470*/  F2FP.BF16.F32.PACK_AB R162, R161, R20 ;  /* 0x00000014a1a2723e */ /* 0x000fe200000010ff */
[-C--:B------:R-:W-:Y:S01]  /*b480*/  FMUL.FTZ R33, R33, R185.reuse ;  /* 0x000000b921217220 */ /* 0x080fe20000410000 */
[----:B------:R-:W-:Y:S01]  /*b490*/  MUFU.EX2 R155, R155 ;  /* 0x0000009b009b7308 */ /* 0x000fe20000000800 */
[C---:B------:R-:W-:Y:S01]  /*b4a0*/  FADD.FTZ R197, R165.reuse, R158 ;  /* 0x0000009ea5c57221 */ /* 0x040fe20000010000 */
[----:B------:R-:W-:Y:S01]  /*b4b0*/  F2FP.BF16.F32.PACK_AB R164, R165, R164 ;  /* 0x000000a4a5a4723e */ /* 0x000fe200000010ff */
[-C--:B------:R-:W-:Y:S01]  /*b4c0*/  FMUL.FTZ R36, R36, R185.reuse ;  /* 0x000000b924247220 */ /* 0x080fe20000410000 */
[-C--:B------:R-:W-:Y:S01]  /*b4d0*/  FMUL.FTZ R37, R37, R185.reuse ;  /* 0x000000b925257220 */ /* 0x080fe20000410000 */
[----:B------:R-:W-:Y:S01]  /*b4e0*/  FADD.FTZ R158, R168, R197 ;  /* 0x000000c5a89e7221 */ /* 0x000fe20000010000 */
[----:B------:R-:W-:Y:S01]  /*b4f0*/  F2FP.BF16.F32.PACK_AB R168, R173, R172 ;  /* 0x000000acada8723e */ /* 0x000fe200000010ff */
[-C--:B------:R-:W-:Y:S01]  /*b500*/  FMUL.FTZ R40, R40, R185.reuse ;  /* 0x000000b928287220 */ /* 0x080fe20000410000 */
[----:B------:R-:W-:Y:S01]  /*b510*/  MUFU.EX2 R184, R184 ;  /* 0x000000b800b87308 */ /* 0x000fe20000000800 */
[----:B------:R-:W-:Y:S01]  /*b520*/  FADD.FTZ R197, R169, R158 ;  /* 0x0000009ea9c57221 */ /* 0x000fe20000010000 */
[-C--:B------:R-:W-:Y:S01]  /*b530*/  FMUL.FTZ R41, R41, R185.reuse ;  /* 0x000000b929297220 */ /* 0x080fe20000410000 */
[-C--:B------:R-:W-:Y:S01]  /*b540*/  FMUL.FTZ R44, R44, R185.reuse ;  /* 0x000000b92c2c7220 */ /* 0x080fe20000410000 */
[-C--:B------:R-:W-:Y:S01]  /*b550*/  FMUL.FTZ R45, R45, R185.reuse ;  /* 0x000000b92d2d7220 */ /* 0x080fe20000410000 */
[----:B------:R-:W-:Y:S01]  /*b560*/  FADD.FTZ R158, R172, R197 ;  /* 0x000000c5ac9e7221 */ /* 0x000fe20000010000 */
[----:B--2---:R-:W-:Y:S01]  /*b570*/  F2FP.BF16.F32.PACK_AB R172, R181, R180 ;  /* 0x000000b4b5ac723e */ /* 0x004fe200000010ff */
        /* <DEDUP_REMOVED lines=12> */
[----:B------:R-:W-:Y:S01]  /*b640*/  FMUL.FTZ R60, R60, R185 ;  /* 0x000000b93c3c7220 */ /* 0x000fe20000410000 */
[----:B---3--:R-:W-:Y:S01]  /*b650*/  F2FP.BF16.F32.PACK_AB R153, R22, R193 ;  /* 0x000000c11699723e */ /* 0x008fe200000010ff */
[----:B------:R-:W-:Y:S01]  /*b660*/  FADD.FTZ R14, R180, R21 ;  /* 0x00000015b40e7221 */ /* 0x000fe20000010000 */
[-C--:B------:R-:W-:Y:S01]  /*b670*/  FMUL.FTZ R61, R61, R185.reuse ;  /* 0x000000b93d3d7220 */ /* 0x080fe20000410000 */
[-C--:B------:R-:W-:Y:S01]  /*b680*/  FMUL.FTZ R64, R64, R185.reuse ;  /* 0x000000b940407220 */ /* 0x080fe20000410000 */
[----:B------:R-:W2:Y:S01]  /*b690*/  MUFU.EX2 R188, R188 ;  /* 0x000000bc00bc7308 */ /* 0x000ea20000000800 */
[----:B------:R-:W-:Y:S01]  /*b6a0*/  FADD.FTZ R21, R181, R14 ;  /* 0x0000000eb5157221 */ /* 0x000fe20000010000 */
[----:B------:R-:W-:Y:S01]  /*b6b0*/  FMUL.FTZ R14, R3, UR10 ;  /* 0x0000000a030e7c20 */ /* 0x000fe20008410000 */
[-C--:B------:R-:W-:Y:S01]  /*b6c0*/  FMUL.FTZ R65, R65, R185.reuse ;  /* 0x000000b941417220 */ /* 0x080fe20000410000 */
[-C--:B------:R-:W-:Y:S01]  /*b6d0*/  FMUL.FTZ R68, R68, R185.reuse ;  /* 0x000000b944447220 */ /* 0x080fe20000410000 */
[----:B-1----:R-:W-:Y:S01]  /*b6e0*/  FADD.FTZ R174, R12, R21 ;  /* 0x000000150cae7221 */ /* 0x002fe20000010000 */
        /* <DEDUP_REMOVED lines=19> */
[----:B-1----:R-:W-:Y:S01]  /*b820*/  FFMA.FTZ R21, R14, R2, R193 ;  /* 0x000000020e157223 */ /* 0x002fe200000100c1 */
        /* <DEDUP_REMOVED lines=16> */
[----:B--2---:R-:W-:Y:S01]  /*b930*/  F2FP.BF16.F32.PACK_AB R159, R192, R163 ;  /* 0x000000a3c09f723e */ /* 0x004fe200000010ff */
        /* <DEDUP_REMOVED lines=14> */
[----:B-1----:R-:W-:Y:S01]  /*ba20*/  FADD.FTZ R21, R13, R180 ;  /* 0x000000b40d157221 */ /* 0x002fe20000010000 */
[C---:B---3--:R-:W-:Y:S01]  /*ba30*/  FADD.FTZ R3, R189.reuse, R174 ;  /* 0x000000aebd037221 */ /* 0x048fe20000010000 */
[----:B------:R-:W-:Y:S01]  /*ba40*/  F2FP.BF16.F32.PACK_AB R174, R189, R12 ;  /* 0x0000000cbdae723e */ /* 0x000fe200000010ff */
        /* <DEDUP_REMOVED lines=9> */
[----:B------:R-:W-:Y:S01]  /*bae0*/  FADD.FTZ R21, R15, R180 ;  /* 0x000000b40f157221 */ /* 0x000fe20000010000 */
[----:B------:R-:W-:Y:S01]  /*baf0*/  FMUL.FTZ R149, R149, R185 ;  /* 0x000000b995957220 */ /* 0x000fe20000410000 */
[----:B------:R-:W-:Y:S01]  /*bb00*/  F2FP.BF16.F32.PACK_AB R155, R184, R155 ;  /* 0x0000009bb89b723e */ /* 0x000fe200000010ff */
[----:B------:R-:W2:Y:S01]  /*bb10*/  MUFU.EX2 R12, R179 ;  /* 0x000000b3000c7308 */ /* 0x000ea20000000800 */
[----:B----4-:R-:W-:Y:S01]  /*bb20*/  F2FP.BF16.F32.PACK_AB R163, R20, R15 ;  /* 0x0000000f14a3723e */ /* 0x010fe200000010ff */
[-C--:B------:R-:W-:Y:S01]  /*bb30*/  FMUL.FTZ R26, R26, R14.reuse ;  /* 0x0000000e1a1a7220 */ /* 0x080fe20000410000 */
[-C--:B------:R-:W-:Y:S01]  /*bb40*/  FMUL.FTZ R27, R27, R14.reuse ;  /* 0x0000000e1b1b7220 */ /* 0x080fe20000410000 */
[-C--:B------:R-:W-:Y:S01]  /*bb50*/  FMUL.FTZ R30, R30, R14.reuse ;  /* 0x0000000e1e1e7220 */ /* 0x080fe20000410000 */
[-C--:B------:R-:W-:Y:S01]  /*bb60*/  FMUL.FTZ R31, R31, R14.reuse ;  /* 0x0000000e1f1f7220 */ /* 0x080fe20000410000 */
[-C--:B------:R-:W-:Y:S01]  /*bb70*/  FMUL.FTZ R34, R34, R14.reuse ;  /* 0x0000000e22227220 */ /* 0x080fe20000410000 */
[-C--:B------:R-:W-:Y:S01]  /*bb80*/  FMUL.FTZ R35, R35, R14.reuse ;  /* 0x0000000e23237220 */ /* 0x080fe20000410000 */
[----:B------:R3:W4:Y:S01]  /*bb90*/  MUFU.EX2 R167, R182 ;  /* 0x000000b600a77308 */ /* 0x0007220000000800 */
        /* <DEDUP_REMOVED lines=12> */
[----:B-1----:R-:W-:Y:S01]  /*bc60*/  FADD.FTZ R21, R165, R182 ;  /* 0x000000b6a5157221 */ /* 0x002fe20000010000 */
[----:B--2---:R-:W-:Y:S01]  /*bc70*/  F2FP.BF16.F32.PACK_AB R165, R12, R165 ;  /* 0x000000a50ca5723e */ /* 0x004fe200000010ff */
[-C--:B------:R-:W-:Y:S01]  /*bc80*/  FMUL.FTZ R58, R58, R14.reuse ;  /* 0x0000000e3a3a7220 */ /* 0x080fe20000410000 */
[----:B------:R5:W1:Y:S01]  /*bc90*/  MUFU.EX2 R169, R186 ;  /* 0x000000ba00a97308 */ /* 0x000a620000000800 */
[----:B------:R-:W-:Y:S01]  /*bca0*/  FADD.FTZ R182, R12, R21 ;  /* 0x000000150cb67221 */ /* 0x000fe20000010000 */
[-C--:B------:R-:W-:Y:S01]  /*bcb0*/  FMUL.FTZ R59, R59, R14.reuse ;  /* 0x0000000e3b3b7220 */ /* 0x080fe20000410000 */
[-C--:B------:R-:W-:Y:S01]  /*bcc0*/  FMUL.FTZ R62, R62, R14.reuse ;  /* 0x0000000e3e3e7220 */ /* 0x080fe20000410000 */
[-C--:B------:R-:W-:Y:S01]  /*bcd0*/  FMUL.FTZ R63, R63, R14.reuse ;  /* 0x0000000e3f3f7220 */ /* 0x080fe20000410000 */
[----:B----4-:R-:W-:Y:S01]  /*bce0*/  FADD.FTZ R21, R167, R182 ;  /* 0x000000b6a7157221 */ /* 0x010fe20000010000 */
[-C--:B------:R-:W-:Y:S01]  /*bcf0*/  FMUL.FTZ R66, R66, R14.reuse ;  /* 0x0000000e42427220 */ /* 0x080fe20000410000 */
[-C--:B------:R-:W-:Y:S01]  /*bd00*/  FMUL.FTZ R67, R67, R14.reuse ;  /* 0x0000000e43437220 */ /* 0x080fe20000410000 */
[----:B------:R-:W2:Y:S01]  /*bd10*/  MUFU.EX2 R176, R187 ;  /* 0x000000bb00b07308 */ /* 0x000ea20000000800 */
        /* <DEDUP_REMOVED lines=60> */
[C---:B--2---:R-:W-:Y:S01]  /*c0e0*/  FADD.FTZ R2, R196.reuse, R13 ;  /* 0x0000000dc4027221 */ /* 0x044fe20000010000 */
[----:B------:R-:W-:Y:S01]  /*c0f0*/  F2FP.BF16.F32.PACK_AB R175, R196, R175 ;  /* 0x000000afc4af723e */ /* 0x000fe200000010ff */
[----:B------:R-:W-:Y:S06]  /*c100*/  @P1 BRA `(.L_x_10747) ;  /* 0x0000000000041947 */ /* 0x000fec0003800000 */
[----:B------:R-:W-:Y:S01]  /*c110*/  BPT.TRAP 0x1 ;  /* 0x000000040000795c */ /* 0x000fe20000300000 */
.L_x_10747:
[----:B------:R-:W-:Y:S01]  /*c120*/  PLOP3.LUT P2, PT, PT, PT, UP0, 0x40, 0x0 ;  /* 0x000000000000781c */ /* 0x000fe20003f4e808 */
[----:B------:R1:W2:-:S12]  /*c130*/  SYNCS.PHASECHK.TRANS64.TRYWAIT P1, [UR30+0x22850], R11 ;  /* 0x0228500bff0075a7 */ /* 0x000298000802015e */
[----:B-1----:R-:W-:Y:S05]  /*c140*/  @P2 BRA `(.L_x_10748) ;  /* 0x0000000000042947 */ /* 0x002fea0003800000 */
[----:B------:R-:W-:Y:S01]  /*c150*/  BPT.TRAP 0x1 ;  /* 0x000000040000795c */ /* 0x000fe20000300000 */
.L_x_10748:
[----:B--2---:R-:W-:Y:S05]  /*c160*/  @P1 BRA `(.L_x_10749) ;  /* 0x0000000000081947 */ /* 0x004fea0003800000 */
[----:B------:R-:W1:Y:S02]  /*c170*/  SYNCS.PHASECHK.TRANS64.TRYWAIT P1, [UR30+0x22850], R11 ;  /* 0x0228500bff0075a7 */ /* 0x000e64000802015e */
[----:B-1----:R-:W-:Y:S05]  /*c180*/  @!P1 BRA `(.L_x_10750) ;  /* 0x00000074000c9947 */ /* 0x002fea0003800000 */
.L_x_10749:
        /* <DEDUP_REMOVED lines=45> */
.L_x_10734:
[----:B------:R-:W4:Y:S01]  /*c460*/  SHFL.BFLY PT, R4, R3, 0x2, 0x1f ;  /* 0x0c401f0003047f89 */ /* 0x000f2200000e0000 */
[----:B------:R-:W-:-:S05]  /*c470*/  IADD3 R19, -R19, 0xb, RZ ;  /* 0x0000000b13137810 */ /* 0x000fca0007ffe1ff */
[----:B------:R0:W-:Y:S08]  /*c480*/  BAR.ARV R19, 0x100 ;  /* 0x000400130000751d */ /* 0x0001f00000002000 */
[----:B------:R-:W-:Y:S06]  /*c490*/  BAR.ARV 0x8, 0x180 ;  /* 0x0206000000007b1d */ /* 0x000fec0000002000 */
[----:B------:R-:W-:Y:S01]  /*c4a0*/  PLOP3.LUT P0, PT, PT, PT, PT, 0x8, 0x0 ;  /* 0x000000000000781c */ /* 0x000fe20003f0e170 */
[----:B-123--:R-:W1:Y:S01]  /*c4b0*/  SHFL.BFLY PT, R7, R2, 0x2, 0x1f ;  /* 0x0c401f0002077f89 */ /* 0x00ee6200000e0000 */
[----:B----4-:R-:W-:Y:S01]  /*c4c0*/  FADD.FTZ R4, R4, R3 ;  /* 0x0000000304047221 */ /* 0x010fe20000010000 */
[----:B------:R-:W-:-:S04]  /*c4d0*/  IMAD.MOV.U32 R3, RZ, RZ, -0x800000 ;  /* 0xff800000ff037424 */ /* 0x000fc800078e00ff */
[----:B------:R-:W2:Y:S01]  /*c4e0*/  SHFL.BFLY PT, R5, R4, 0x1, 0x1f ;  /* 0x0c201f0004057f89 */ /* 0x000ea200000e0000 */
[----:B-1----:R-:W-:Y:S01]  /*c4f0*/  FADD.FTZ R7, R7, R2 ;  /* 0x0000000207077221 */ /* 0x002fe20000010000 */
[----:B------:R-:W-:-:S04]  /*c500*/  IMAD.MOV.U32 R2, RZ, RZ, RZ ;  /* 0x000000ffff027224 */ /* 0x000fc800078e00ff */
[----:B------:R-:W1:Y:S01]  /*c510*/  SHFL.BFLY PT, R6, R7, 0x1, 0x1f ;  /* 0x0c201f0007067f89 */ /* 0x000e6200000e0000 */
[----:B--2---:R-:W-:Y:S01]  /*c520*/  FADD.FTZ R8, R4, R5 ;  /* 0x0000000504087221 */ /* 0x004fe20000010000 */
[----:B------:R-:W-:Y:S02]  /*c530*/  IMAD.MOV.U32 R5, RZ, RZ, RZ ;  /* 0x000000ffff057224 */ /* 0x000fe400078e00ff */
[----:B------:R-:W-:Y:S02]  /*c540*/  IMAD.MOV.U32 R4, RZ, RZ, -0x800000 ;  /* 0xff800000ff047424 */ /* 0x000fe400078e00ff */
[----:B------:R-:W-:-:S13]  /*c550*/  FSETP.NE.FTZ.AND P1, PT, R8, RZ, PT ;  /* 0x000000ff0800720b */ /* 0x000fda0003f35000 */
[----:B------:R-:W2:Y:S01]  /*c560*/  @P1 MUFU.RCP R5, R8 ;  /* 0x0000000800051308 */ /* 0x000ea20000001000 */
[----:B-1----:R-:W-:-:S07]  /*c570*/  FADD.FTZ R9, R7, R6 ;  /* 0x0000000607097221 */ /* 0x002fce0000010000 */
[----:B------:R-:W1:Y:S01]  /*c580*/  @P1 MUFU.LG2 R6, R8 ;  /* 0x0000000800061308 */ /* 0x000e620000000c00 */
[----:B------:R-:W-:Y:S01]  /*c590*/  FSETP.NE.FTZ.AND P2, PT, R9, RZ, PT ;  /* 0x000000ff0900720b */ /* 0x000fe20003f55000 */
[-C--:B--2---:R-:W-:Y:S01]  /*c5a0*/  FMUL.FTZ R24, R24, R5.reuse ;  /* 0x0000000518187220 */ /* 0x084fe20000410000 */
[-C--:B------:R-:W-:Y:S01]  /*c5b0*/  FMUL.FTZ R25, R25, R5.reuse ;  /* 0x0000000519197220 */ /* 0x080fe20000410000 */
[-C--:B------:R-:W-:Y:S01]  /*c5c0*/  FMUL.FTZ R28, R28, R5.reuse ;  /* 0x000000051c1c7220 */ /* 0x080fe20000410000 */
[-C--:B------:R-:W-:Y:S01]  /*c5d0*/  FMUL.FTZ R29, R29, R5.reuse ;  /* 0x000000051d1d7220 */ /* 0x080fe20000410000 */
[----:B------:R-:W-:-:S08]  /*c5e0*/  FMUL.FTZ R32, R32, R5 ;  /* 0x0000000520207220 */ /* 0x000fd00000410000 */
        /* <DEDUP_REMOVED lines=63> */
[----:B------:R-:W-:Y:S02]  /*c9e0*/  IMAD.U32 R8, RZ, RZ, UR10 ;  /* 0x0000000aff087e24 */ /* 0x000fe4000f8e00ff */
[----:B--2---:R-:W-:Y:S01]  /*c9f0*/  @P2 FMUL.FTZ R7, R7, 0.69314718246459960938 ;  /* 0x3f31721807072820 */ /* 0x004fe20000410000 */
[----:B------:R-:W-:Y:S01]  /*ca00*/  @P1 FMUL.FTZ R5, R5, 0.69314718246459960938 ;  /* 0x3f31721805051820 */ /* 0x000fe20000410000 */
[-C--:B---3--:R-:W-:Y:S01]  /*ca10*/  FMUL.FTZ R26, R26, R2.reuse ;  /* 0x000000021a1a7220 */ /* 0x088fe20000410000 */
        /* <DEDUP_REMOVED lines=65> */
[----:B0-----:R-:W-:-:S07]  /*ce30*/  @P2 FFMA.FTZ R3, R8, R10, R7 ;  /* 0x0000000a08032223 */ /* 0x001fce0000010007 */
.L_x_10681:
        /* <DEDUP_REMOVED lines=23> */
[----:B------:R-:W0:Y:S01]  /*cfb0*/  @P0 LDC R14, c[0x0][0xbec] ;  /* 0x0002fb00ff0e0b82 */ /* 0x000e220000000800 */
[----:B------:R-:W-:Y:S02]  /*cfc0*/  LEA.HI R13, R2, R5, RZ, 0x2 ;  /* 0x00000005020d7211 */ /* 0x000fe400078f10ff */
[----:B------:R-:W-:Y:S02]  /*cfd0*/  LOP3.LUT R0, R6, 0xffffff80, RZ, 0xc0, !PT ;  /* 0xffffff8006007812 */ /* 0x000fe400078ec0ff */
[----:B------:R-:W-:-:S03]  /*cfe0*/  SHF.R.S32.HI R7, RZ, 0x7, R6 ;  /* 0x00000007ff077819 */ /* 0x000fc60000011406 */
[----:B------:R-:W-:Y:S01]  /*cff0*/  IMAD.IADD R0, R5, 0x1, -R0 ;  /* 0x0000000105007824 */ /* 0x000fe200078e0a00 */
[----:B------:R-:W-:Y:S01]  /*d000*/  LEA.HI R2, R6, R7, RZ, 0x1 ;  /* 0x0000000706027211 */ /* 0x000fe200078f08ff */
[----:B------:R-:W3:Y:S01]  /*d010*/  LDC.64 R20, c[0x0][0xb40] ;  /* 0x0002d000ff147b82 */ /* 0x000ee20000000a00 */
[----:B------:R-:W-:Y:S02]  /*d020*/  LOP3.LUT R6, R13, 0xfffffffc, RZ, 0xc0, !PT ;  /* 0xfffffffc0d067812 */ /* 0x000fe400078ec0ff */
[----:B------:R-:W-:Y:S02]  /*d030*/  SHF.R.S32.HI R9, RZ, 0x1f, R0 ;  /* 0x0000001fff097819 */ /* 0x000fe40000011400 */
[----:B------:R-:W-:Y:S01]  /*d040*/  LOP3.LUT R2, R2, 0x3fffffe, RZ, 0xc0, !PT ;  /* 0x03fffffe02027812 */ /* 0x000fe200078ec0ff */
[----:B------:R-:W-:Y:S01]  /*d050*/  IMAD.IADD R13, R5, 0x1, -R6 ;  /* 0x00000001050d7824 */ /* 0x000fe200078e0a06 */
[CC--:B------:R-:W-:Y:S01]  /*d060*/  LEA.HI R10, R9.reuse, R0.reuse, RZ, 0x2 ;  /* 0x00000000090a7211 */ /* 0x0c0fe200078f10ff */
[----:B------:R-:W5:Y:S01]  /*d070*/  @P0 LDC R152, c[0x0][0xbec] ;  /* 0x0002fb00ff980b82 */ /* 0x000f620000000800 */
[----:B------:R-:W-:Y:S01]  /*d080*/  LEA.HI R9, R9, R0, RZ, 0x5 ;  /* 0x0000000009097211 */ /* 0x000fe200078f28ff */
[----:B------:R-:W-:Y:S01]  /*d090*/  IMAD.IADD R2, R7, 0x1, -R2 ;  /* 0x0000000107027824 */ /* 0x000fe200078e0a02 */
[--C-:B------:R-:W-:Y:S01]  /*d0a0*/  SHF.R.S32.HI R11, RZ, 0x2, R10.reuse ;  /* 0x00000002ff0b7819 */ /* 0x100fe2000001140a */
[----:B------:R-:W-:Y:S01]  /*d0b0*/  IMAD.U32 R7, RZ, RZ, UR5 ;  /* 0x00000005ff077e24 */ /* 0x000fe2000f8e00ff */
[----:B------:R-:W-:Y:S01]  /*d0c0*/  SHF.R.S32.HI R12, RZ, 0x1f, R10 ;  /* 0x0000001fff0c7819 */ /* 0x000fe2000001140a */
[----:B------:R-:W-:Y:S01]  /*d0d0*/  IMAD.U32 R7, RZ, RZ, UR6 ;  /* 0x00000006ff077e24 */ /* 0x000fe2000f8e00ff */
[----:B------:R-:W-:Y:S01]  /*d0e0*/  LEA.HI R6, R13, R13, RZ, 0x1 ;  /* 0x0000000d0d067211 */ /* 0x000fe200078f08ff */
[----:B------:R-:W5:Y:S01]  /*d0f0*/  @P0 LDC R17, c[0x0][0xbf0] ;  /* 0x0002fc00ff110b82 */ /* 0x000f620000000800 */
[----:B------:R-:W-:Y:S01]  /*d100*/  LEA.HI R12, R12, R11, RZ, 0x3 ;  /* 0x0000000b0c0c7211 */ /* 0x000fe200078f18ff */
[----:B------:R-:W-:-:S03]  /*d110*/  UIMAD UR6, UR36, UR9, UR7 ;  /* 0x00000009240672a4 */ /* 0x000fc6000f8e0207 */
[----:B------:R-:W-:-:S03]  /*d120*/  LOP3.LUT R12, R12, 0xfffffff8, RZ, 0xc0, !PT ;  /* 0xfffffff80c0c7812 */ /* 0x000fc600078ec0ff */
[----:B------:R-:W5:Y:S02]  /*d130*/  @P0 LDC R153, c[0x0][0xbf0] ;  /* 0x0002fc00ff990b82 */ /* 0x000f640000000800 */
[----:B------:R-:W-:Y:S01]  /*d140*/  IMAD.IADD R5, R11, 0x1, -R12 ;  /* 0x000000010b057824 */ /* 0x000fe200078e0a0c */
[----:B------:R-:W-:Y:S02]  /*d150*/  LOP3.LUT R12, R6, 0x1ffffffe, RZ, 0xc0, !PT ;  /* 0x1ffffffe060c7812 */ /* 0x000fe400078ec0ff */
[----:B------:R-:W-:-:S03]  /*d160*/  SHF.R.S32.HI R6, RZ, 0x5, R9 ;  /* 0x00000005ff067819 */ /* 0x000fc60000011409 */
[----:B------:R-:W-:Y:S02]  /*d170*/  IMAD.IADD R16, R13, 0x1, -R12 ;  /* 0x000000010d107824 */ /* 0x000fe400078e0a0c */
[----:B------:R-:W-:Y:S02]  /*d180*/  IMAD R5, R6, 0x10, R5 ;  /* 0x0000001006057824 */ /* 0x000fe400078e0205 */
[----:B------:R-:W-:Y:S01]  /*d190*/  IMAD.U32 R6, RZ, RZ, UR4 ;  /* 0x00000004ff067e24 */ /* 0x000fe2000f8e00ff */
[----:B------:R-:W-:Y:S01]  /*d1a0*/  UIMAD.WIDE.U32 UR4, UR36, UR8, URZ ;  /* 0x00000008240472a5 */ /* 0x000fe2000f8e003f */
[----:B------:R-:W-:Y:S02]  /*d1b0*/  IMAD R9, R2, 0x40, R5 ;  /* 0x0000004002097824 */ /* 0x000fe400078e0205 */
[----:B----4-:R-:W-:Y:S01]  /*d1c0*/  IMAD R12, R18, UR10, RZ ;  /* 0x0000000a120c7c24 */ /* 0x010fe2000f8e02ff */
[----:B------:R-:W-:Y:S01]  /*d1d0*/  UIADD3 UR6, UR5, UR6, URZ ;  /* 0x0000000605067290 */ /* 0x000fe2000fffe03f */
[----:B------:R-:W-:Y:S01]  /*d1e0*/  IMAD R2, R16, 0x8, R9 ;  /* 0x0000000810027824 */ /* 0x000fe200078e0209 */
[----:B------:R-:W-:Y:S01]  /*d1f0*/  ULDC.64 UR8, c[0x0][0xb28] ;  /* 0x0002ca0000087ab9 */ /* 0x000fe20000000a00 */
[----:B------:R-:W-:-:S02]  /*d200*/  IMAD R16, RZ, RZ, -UR36 ;  /* 0x80000024ff107e24 */ /* 0x000fc4000f8e02ff */
[----:B--2---:R-:W-:Y:S02]  /*d210*/  IMAD R5, R22, 0x80, R2 ;  /* 0x0000008016057824 */ /* 0x004fe400078e0202 */
[----:B-1----:R-:W-:Y:S02]  /*d220*/  IMAD R23, R23, R16, UR11 ;  /* 0x0000000b17177e24 */ /* 0x002fe4000f8e0210 */
[----:B------:R-:W-:Y:S02]  /*d230*/  IMAD R15, R19, UR12, R12 ;  /* 0x0000000c130f7c24 */ /* 0x000fe4000f8e020c */
[----:B------:R-:W-:Y:S01]  /*d240*/  IMAD.WIDE.U32 R6, R18, UR12, R6 ;  /* 0x0000000c12067c25 */ /* 0x000fe2000f8e0006 */
[----:B------:R-:W-:-:S03]  /*d250*/  SHF.R.S32.HI R16, RZ, 0x1f, R23 ;  /* 0x0000001fff107819 */ /* 0x000fc60000011417 */
[----:B0-----:R-:W-:-:S04]  /*d260*/  @P0 IMAD.HI.U32 R2, R5, R14, RZ ;  /* 0x0000000e05020227 */ /* 0x001fc800078e00ff */
[----:B------:R-:W-:Y:S02]  /*d270*/  IMAD.U32 R13, RZ, RZ, UR5 ;  /* 0x00000005ff0d7e24 */ /* 0x000fe4000f8e00ff */
[----:B------:R-:W-:Y:S01]  /*d280*/  IMAD.U32 R12, RZ, RZ, UR4 ;  /* 0x00000004ff0c7e24 */ /* 0x000fe2000f8e00ff */
[----:B------:R-:W-:Y:S01]  /*d290*/  ULDC.64 UR4, c[0x0][0xbe0] ;  /* 0x0002f80000047ab9 */ /* 0x000fe20000000a00 */
[----:B------:R-:W-:Y:S01]  /*d2a0*/  IMAD.U32 R13, RZ, RZ, UR6 ;  /* 0x00000006ff0d7e24 */ /* 0x000fe2000f8e00ff */
[----:B------:R-:W-:Y:S01]  /*d2b0*/  ULDC.64 UR6, c[0x0][0xb48] ;  /* 0x0002d20000067ab9 */ /* 0x000fe20000000a00 */
[----:B------:R-:W-:Y:S02]  /*d2c0*/  IMAD.IADD R7, R7, 0x1, R15 ;  /* 0x0000000107077824 */ /* 0x000fe400078e020f */
[----:B---3--:R-:W-:Y:S02]  /*d2d0*/  IMAD R14, R20, UR10, RZ ;  /* 0x0000000a140e7c24 */ /* 0x008fe4000f8e02ff */
[----:B-----5:R-:W-:-:S04]  /*d2e0*/  @P0 IMAD.HI.U32 R152, R5, R152, RZ ;  /* 0x0000009805980227 */ /* 0x020fc800078e00ff */
[----:B------:R-:W-:Y:S01]  /*d2f0*/  IMAD.MOV.U32 R11, RZ, RZ, R5 ;  /* 0x000000ffff0b7224 */ /* 0x000fe200078e0005 */
[----:B------:R-:W-:Y:S01]  /*d300*/  @P0 SHF.R.U32.HI R11, RZ, R17, R2 ;  /* 0x00000011ff0b0219 */ /* 0x000fe20000011602 */
[----:B------:R-:W-:Y:S02]  /*d310*/  IMAD R17, R21, UR12, R14 ;  /* 0x0000000c15117c24 */ /* 0x000fe4000f8e020e */
[----:B------:R-:W-:-:S04]  /*d320*/  IMAD.WIDE.U32 R12, R20, UR12, R12 ;  /* 0x0000000c140c7c25 */ /* 0x000fc8000f8e000c */
[----:B------:R-:W-:Y:S01]  /*d330*/  IMAD.MOV.U32 R15, RZ, RZ, R5 ;  /* 0x000000ffff0f7224 */ /* 0x000fe200078e0005 */
[----:B------:R-:W-:Y:S01]  /*d340*/  @P0 SHF.R.U32.HI R15, RZ, R153, R152 ;  /* 0x00000099ff0f0219 */ /* 0x000fe20000011698 */
[----:B------:R-:W-:Y:S02]  /*d350*/  IMAD R2, R16, UR4, RZ ;  /* 0x0000000410027c24 */ /* 0x000fe4000f8e02ff */
[----:B------:R-:W-:-:S04]  /*d360*/  IMAD.WIDE.U32 R6, R23, UR4, R6 ;  /* 0x0000000417067c25 */ /* 0x000fc8000f8e0006 */
[----:B------:R-:W-:Y:S01]  /*d370*/  IMAD.IADD R13, R13, 0x1, R17 ;  /* 0x000000010d0d7824 */ /* 0x000fe200078e0211 */
[----:B------:R-:W-:Y:S01]  /*d380*/  SHF.R.S32.HI R17, RZ, 0x1f, R11 ;  /* 0x0000001fff117819 */ /* 0x000fe2000001140b */
[----:B------:R-:W-:Y:S01]  /*d390*/  IMAD R14, R23, UR5, R2 ;  /* 0x00000005170e7c24 */ /* 0x000fe2000f8e0202 */
[----:B------:R-:W-:Y:S01]  /*d3a0*/  IADD3 R6, P0, R11, R6, RZ ;  /* 0x000000060b067210 */ /* 0x000fe20007f1e0ff */
[----:B------:R-:W-:Y:S01]  /*d3b0*/  IMAD R16, R16, UR6, RZ ;  /* 0x0000000610107c24 */ /* 0x000fe2000f8e02ff */
[----:B------:R-:W-:Y:S01]  /*d3c0*/  SHF.R.S32.HI R2, RZ, 0x1f, R15 ;  /* 0x0000001fff027819 */ /* 0x000fe2000001140f */
[----:B------:R-:W-:Y:S01]  /*d3d0*/  IMAD.MOV R11, RZ, RZ, -R11 ;  /* 0x000000ffff0b7224 */ /* 0x000fe200078e0a0b */
[----:B------:R-:W-:Y:S01]  /*d3e0*/  ULDC.64 UR4, c[0x0][0xb30] ;  /* 0x0002cc0000047ab9 */ /* 0x000fe20000000a00 */
[----:B------:R-:W-:Y:S01]  /*d3f0*/  IMAD R19, R23, UR7, R16 ;  /* 0x0000000717137c24 */ /* 0x000fe2000f8e0210 */
[----:B------:R-:W-:Y:S01]  /*d400*/  IADD3.X R7, R17, R7, R14, P0, !PT ;  /* 0x0000000711077210 */ /* 0x000fe200007fe40e */
[----:B------:R-:W-:-:S02]  /*d410*/  IMAD.MOV R16, RZ, RZ, -R15 ;  /* 0x000000ffff107224 */ /* 0x000fc400078e0a0f */
[----:B------:R-:W-:Y:S02]  /*d420*/  IMAD R2, R2, UR4, RZ ;  /* 0x0000000402027c24 */ /* 0x000fe4000f8e02ff */
[----:B------:R-:W-:Y:S02]  /*d430*/  IMAD R11, R8, R11, R5 ;  /* 0x0000000b080b7224 */ /* 0x000fe400078e0205 */
        /* <DEDUP_REMOVED lines=38> */
[----:B------:R-:W-:Y:S01]  /*d6a0*/  UPRMT UR4, URZ, 0x654, UR4 ;  /* 0x000006543f047896 */ /* 0x000fe20008000004 */
[----:B------:R-:W-:Y:S02]  /*d6b0*/  ISETP.GE.AND P2, PT, R11, R8, PT ;  /* 0x000000080b00720c */ /* 0x000fe40003f46270 */
[----:B------:R3:W4:Y:S01]  /*d6c0*/  SHFL.IDX PT, R6, R2, RZ, 0x1c1f ;  /* 0x001c1fff02067589 */ /* 0x00072200000e0000 */
[----:B-1----:R-:W-:-:S03]  /*d6d0*/  LOP3.LUT R17, R10, 0x7ffffffc, RZ, 0xc0, !PT ;  /* 0x7ffffffc0a117812 */ /* 0x002fc600078ec0ff */
[----:B------:R3:W1:Y:S02]  /*d6e0*/  SHFL.IDX PT, R7, R5, RZ, 0x1c1f ;  /* 0x001c1fff05077589 */ /* 0x00066400000e0000 */
        /* <DEDUP_REMOVED lines=20> */
[----:B------:R-:W-:-:S02]  /*d830*/  VIADD R22, R0, 0x50 ;  /* 0x0000005000167836 */ /* 0x000fc40000000000 */
[----:B------:R-:W-:Y:S02]  /*d840*/  VIADD R23, R0, 0x58 ;  /* 0x0000005800177836 */ /* 0x000fe40000000000 */
[----:B------:R-:W-:Y:S02]  /*d850*/  @!P3 LEA.HI R3, R3, R3, RZ, 0x1 ;  /* 0x000000030303b211 */ /* 0x000fe400078f08ff */
[----:B------:R-:W-:Y:S02]  /*d860*/  @!P4 LEA.HI R4, R4, R4, RZ, 0x1 ;  /* 0x000000040404c211 */ /* 0x000fe400078f08ff */
[----:B------:R-:W-:Y:S02]  /*d870*/  @!P5 LEA.HI R10, R10, R10, RZ, 0x1 ;  /* 0x0000000a0a0ad211 */ /* 0x000fe400078f08ff */
[----:B------:R-:W-:Y:S02]  /*d880*/  @!P3 LOP3.LUT R3, R3, 0xfffffffe, RZ, 0xc0, !PT ;  /* 0xfffffffe0303b812 */ /* 0x000fe400078ec0ff */
[----:B------:R-:W-:Y:S01]  /*d890*/  @!P4 LOP3.LUT R15, R4, 0xfffffffe, RZ, 0xc0, !PT ;  /* 0xfffffffe040fc812 */ /* 0x000fe200078ec0ff */
[----:B------:R-:W-:Y:S01]  /*d8a0*/  VIADD R4, R0, 0x38 ;  /* 0x0000003800047836 */ /* 0x000fe20000000000 */
[----:B------:R-:W-:Y:S01]  /*d8b0*/  @!P5 LOP3.LUT R17, R10, 0xfffffffe, RZ, 0xc0, !PT ;  /* 0xfffffffe0a11d812 */ /* 0x000fe200078ec0ff */
[----:B-1--4-:R-:W-:Y:S01]  /*d8c0*/  @!P2 IMAD.WIDE R10, R0, 0x4, R6 ;  /* 0x00000004000aa825 */ /* 0x012fe200078e0206 */
        /* <DEDUP_REMOVED lines=166> */
.L_x_10754:
[----:B------:R-:W-:Y:S05]  /*e330*/  BSYNC B0 ;  /* 0x0000000000007941 */ /* 0x000fea0003800000 */
.L_x_10753:
[----:B------:R-:W-:Y:S01]  /*e340*/  ISETP.GE.AND P0, PT, R9, R8, PT ;  /* 0x000000080900720c */ /* 0x000fe20003f06270 */
[----:B---3--:R2:W3:Y:S04]  /*e350*/  SHFL.IDX PT, R3, R5, 0x1, 0x1c1f ;  /* 0x003c1f0005037f89 */ /* 0x0084e800000e0000 */
[----:B------:R-:W0:Y:S08]  /*e360*/  SHFL.IDX PT, R2, R2, 0x1, 0x1c1f ;  /* 0x003c1f0002027f89 */ /* 0x000e3000000e0000 */
[----:B--2---:R-:W-:Y:S05]  /*e370*/  @P0 BRA `(.L_x_10673) ;  /* 0x0000004c00d40947 */ /* 0x004fea0003800000 */
[C---:B------:R-:W-:Y:S01]  /*e380*/  VIADD R4, R0.reuse, 0x8 ;  /* 0x0000000800047836 */ /* 0x040fe20000000000 */
[----:B------:R-:W-:Y:S01]  /*e390*/  ULDC UR4, c[0x0][0xac8] ;  /* 0x0002b20000047ab9 */ /* 0x000fe20000000800 */
[C---:B------:R-:W-:Y:S01]  /*e3a0*/  VIADD R5, R0.reuse, 0x10 ;  /* 0x0000001000057836 */ /* 0x040fe20000000000 */
[C---:B------:R-:W-:Y:S01]  /*e3b0*/  ISETP.GE.AND P0, PT, R0.reuse, UR4, PT ;  /* 0x0000000400007c0c */ /* 0x040fe2000bf06270 */
[----:B0-----:R-:W-:Y:S01]  /*e3c0*/  VIADD R10, R0, 0x18 ;  /* 0x00000018000a7836 */ /* 0x001fe20000000000 */
        /* <DEDUP_REMOVED lines=9> */
[----:B------:R-:W-:Y:S02]  /*e460*/  VIADD R16, R0, 0x48 ;  /* 0x0000004800107836 */ /* 0x000fe40000000000 */
[----:B------:R-:W-:Y:S01]  /*e470*/  @!P1 LEA.HI R4, R4, R4, RZ, 0x1 ;  /* 0x0000000404049211 */ /* 0x000fe200078f08ff */
[C---:B------:R-:W-:Y:S01]  /*e480*/  VIADD R18, R0.reuse, 0x50 ;  /* 0x0000005000127836 */ /* 0x040fe20000000000 */
[----:B------:R-:W-:Y:S01]  /*e490*/  @!P2 LEA.HI R5, R5, R5, RZ, 0x1 ;  /* 0x000000050505a211 */ /* 0x000fe200078f08ff */
[----:B------:R-:W-:Y:S01]  /*e4a0*/  VIADD R19, R0, 0x58 ;  /* 0x0000005800137836 */ /* 0x000fe20000000000 */
[----:B-1----:R-:W-:Y:S01]  /*e4b0*/  @!P1 LOP3.LUT R7, R4, 0xfffffffe, RZ, 0xc0, !PT ;  /* 0xfffffffe04079812 */ /* 0x002fe200078ec0ff */
[C---:B------:R-:W-:Y:S01]  /*e4c0*/  VIADD R20, R0.reuse, 0x80 ;  /* 0x0000008000147836 */ /* 0x040fe20000000000 */
[----:B------:R-:W-:Y:S01]  /*e4d0*/  @!P2 LOP3.LUT R9, R5, 0xfffffffe, RZ, 0xc0, !PT ;  /* 0xfffffffe0509a812 */ /* 0x000fe200078ec0ff */
[----:B---3--:R-:W-:Y:S01]  /*e4e0*/  @!P0 IMAD.WIDE R4, R0, 0x4, R2 ;  /* 0x0000000400048825 */ /* 0x008fe200078e0202 */
[----:B------:R-:W-:-:S02]  /*e4f0*/  ISETP.GE.AND P3, PT, R15, UR4, PT ;  /* 0x000000040f007c0c */ /* 0x000fc4000bf66270 */
[----:B------:R-:W-:Y:S01]  /*e500*/  ISETP.GE.AND P4, PT, R16, UR4, PT ;  /* 0x0000000410007c0c */ /* 0x000fe2000bf86270 */
[--C-:B----4-:R-:W-:Y:S01]  /*e510*/  @!P1 IMAD.WIDE R6, R7, 0x4, R2.reuse ;  /* 0x0000000407069825 */ /* 0x110fe200078e0202 */
        /* <DEDUP_REMOVED lines=166> */
.L_x_10752:
        /* <DEDUP_REMOVED lines=15> */
[----:B------:R-:W-:Y:S01]  /*f070*/  IMAD.MOV.U32 R5, RZ, RZ, R0 ;  /* 0x000000ffff057224 */ /* 0x000fe200078e0000 */
        /* <DEDUP_REMOVED lines=44> */
.L_x_10671:
        /* <DEDUP_REMOVED lines=18> */
.L_x_10755:
[----:B------:R-:W-:Y:S01]  /*f460*/  ULDC UR7, c[0x0][0xc50] ;  /* 0x0003140000077ab9 */ /* 0x000fe20000000800 */
[----:B------:R-:W-:Y:S01]  /*f470*/  UMOV UR36, UR6 ;  /* 0x0000000600247c82 */ /* 0x000fe20008000000 */
[----:B------:R-:W-:-:S11]  /*f480*/  UISETP.NE.AND UP0, UPT, UR7, 0x1, UPT ;  /* 0x000000010700788c */ /* 0x000fd6000bf05270 */
[----:B------:R-:W-:Y:S01]  /*f490*/  @UP0 ULDC UR4, c[0x0][0xc54] ;  /* 0x0003150000040ab9 */ /* 0x000fe20000000800 */
[----:B------:R-:W-:Y:S01]  /*f4a0*/  @UP0 ULDC UR8, c[0x0][0xc58] ;  /* 0x0003160000080ab9 */ /* 0x000fe20000000800 */
[----:B------:R-:W-:-:S04]  /*f4b0*/  UIMAD.WIDE.U32 UR4, UR6, UR4, URZ ;  /* 0x00000004060472a5 */ /* 0x000fc8000f8e003f */
[----:B------:R-:W-:-:S12]  /*f4c0*/  @UP0 USHF.R.U32.HI UR36, URZ, UR8, UR5 ;  /* 0x000000083f240299 */ /* 0x000fd80008011605 */
.L_x_10756:
        /* <DEDUP_REMOVED lines=45> */
.L_x_10759:
[----:B------:R-:W-:-:S11]  /*f7a0*/  UISETP.NE.AND UP0, UPT, UR5, 0x1, UPT ;  /* 0x000000010500788c */ /* 0x000fd6000bf05270 */
[----:B------:R-:W-:Y:S02]  /*f7b0*/  @UP0 ULDC.64 UR14, c[0x0][0x9e8] ;  /* 0x00027a00000e0ab9 */ /* 0x000fe40000000a00 */
[----:B------:R-:W-:-:S04]  /*f7c0*/  UIMAD.WIDE.U32 UR6, UR8, UR14, URZ ;  /* 0x0000000e080672a5 */ /* 0x000fc8000f8e003f */
[----:B------:R-:W-:-:S12]  /*f7d0*/  @UP0 USHF.R.U32.HI UR8, URZ, UR15, UR7 ;  /* 0x0000000f3f080299 */ /* 0x000fd80008011607 */
.L_x_10760:
[----:B------:R-:W-:-:S04]  /*f7e0*/  UIMAD UR8, UR8, UR5, UR5 ;  /* 0x00000005080872a4 */ /* 0x000fc8000f8e0205 */
[----:B------:R-:W-:-:S04]  /*f7f0*/  UISETP.LT.AND UP0, UPT, UR4, UR8, UPT ;  /* 0x000000080400728c */ /* 0x000fc8000bf01270 */
[----:B------:R-:W-:-:S12]  /*f800*/  USEL UR4, UR4, UR8, UP0 ;  /* 0x0000000804047287 */ /* 0x000fd80008000000 */
.L_x_10758:
        /* <DEDUP_REMOVED lines=26> */
.L_x_10762:
[----:B------:R-:W-:-:S11]  /*f9b0*/  UISETP.NE.AND UP0, UPT, UR5, 0x1, UPT ;  /* 0x000000010500788c */ /* 0x000fd6000bf05270 */
[----:B------:R-:W-:Y:S02]  /*f9c0*/  @UP0 ULDC.64 UR10, c[0x0][0x9e8] ;  /* 0x00027a00000a0ab9 */ /* 0x000fe40000000a00 */
[----:B------:R-:W-:-:S04]  /*f9d0*/  UIMAD.WIDE.U32 UR6, UR4, UR10, URZ ;  /* 0x0000000a040672a5 */ /* 0x000fc8000f8e003f */
[----:B------:R-:W-:-:S12]  /*f9e0*/  @UP0 USHF.R.U32.HI UR4, URZ, UR11, UR7 ;  /* 0x0000000b3f040299 */ /* 0x000fd80008011607 */
.L_x_10763:
[----:B------:R-:W-:-:S04]  /*f9f0*/  UIMAD UR4, UR4, UR5, URZ ;  /* 0x00000005040472a4 */ /* 0x000fc8000f8e023f */
[----:B------:R-:W-:-:S04]  /*fa00*/  UISETP.LT.AND UP0, UPT, UR8, UR4, UPT ;  /* 0x000000040800728c */ /* 0x000fc8000bf01270 */
[----:B------:R-:W-:-:S12]  /*fa10*/  USEL UR8, UR8, UR4, !UP0 ;  /* 0x0000000408087287 */ /* 0x000fd8000c000000 */
.L_x_10761:
[----:B------:R-:W-:Y:S02]  /*fa20*/  UIMAD.WIDE UR4, UR8, 0x2aaaaaab, URZ ;  /* 0x2aaaaaab080478a5 */ /* 0x000fe4000f8e023f */
[----:B------:R-:W-:Y:S02]  /*fa30*/  USHF.R.U32.HI UR10, URZ, 0x10, UR42 ;  /* 0x000000103f0a7899 */ /* 0x000fe4000801162a */
[----:B------:R-:W-:Y:S02]  /*fa40*/  USHF.R.U32.HI UR4, URZ, 0x1f, UR5 ;  /* 0x0000001f3f047899 */ /* 0x000fe40008011605 */
[----:B------:R-:W-:Y:S02]  /*fa50*/  ULOP3.LUT UR42, UR42, 0xffff, URZ, 0xc0, !UPT ;  /* 0x0000ffff2a2a7892 */ /* 0x000fe4000f8ec03f */
[----:B------:R-:W-:Y:S01]  /*fa60*/  ULEA.HI.SX32 UR4, UR5, UR4, 0x1c ;  /* 0x0000000405047291 */ /* 0x000fe2000f8fe23f */
        /* <DEDUP_REMOVED lines=40> */
.L_x_10764:
        /* <DEDUP_REMOVED lines=33> */
.L_x_10765:
        /* <DEDUP_REMOVED lines=20> */
.L_x_10767:
        /* <DEDUP_REMOVED lines=15> */
.L_x_10766:
[----:B------:R-:W0:Y:S08]  /*10130*/  LDC.64 R2, c[0x0][0x9f8] ;  /* 0x00027e00ff027b82 */ /* 0x000e300000000a00 */
        /* <DEDUP_REMOVED lines=19> */
.L_x_10847:
[----:B------:R2:W-:Y:S01]  /*10270*/  STL [R1], R0 ;  /* 0x0000000001007387 */ /* 0x0005e20000100800 */
        /* <DEDUP_REMOVED lines=8> */
.L_x_10850:
[----:B------:R-:W-:Y:S05]  /*10300*/  @!P6 BRA `(.L_x_10769) ;  /* 0x0000000000d8e947 */ /* 0x000fea0003800000 */
[----:B------:R-:W-:Y:S01]  /*10310*/  IMAD.MOV.U32 R16, RZ, RZ, R18 ;  /* 0x000000ffff107224 */ /* 0x000fe200078e0012 */
[----:B------:R-:W-:Y:S06]  /*10320*/  @!P1 BRA `(.L_x_10771) ;  /* 0x0000000000509947 */ /* 0x000fec0003800000 */
[----:B0-----:R-:W-:Y:S01]  /*10330*/  IMAD.MOV.U32 R6, RZ, RZ, R0 ;  /* 0x000000ffff067224 */ /* 0x001fe200078e0000 */
        /* <DEDUP_REMOVED lines=18> */
[----:B------:R1:W-:Y:S02]  /*10460*/  STL [R1], R6 ;  /* 0x0000000601007387 */ /* 0x0003e40000100800 */
.L_x_10771:
[----:B------:R-:W-:Y:S01]  /*10470*/  IMAD.MOV.U32 R0, RZ, RZ, 0x1 ;  /* 0x00000001ff007424 */ /* 0x000fe200078e00ff */
[----:B01----:R-:W0:Y:S04]  /*10480*/  S2R R6, SR_TID.X ;  /* 0x0000000000067919 */ /* 0x003e280000002100 */
[----:B------:R-:W-:-:S04]  /*10490*/  SHF.L.U32 R0, R0, 0x1f, RZ ;  /* 0x0000001f00007819 */ /* 0x000fc800000006ff */
[----:B------:R-:W1:Y:S01]  /*104a0*/  SYNCS.PHASECHK.TRANS64.TRYWAIT P0, [UR38+0x22840], R0 ;  /* 0x02284000ff0075a7 */ /* 0x000e620008000166 */
[----:B0-----:R-:W-:-:S04]  /*104b0*/  LOP3.LUT R2, R6, 0x7f, RZ, 0xc0, !PT ;  /* 0x0000007f06027812 */ /* 0x001fc800078ec0ff */
[----:B------:R-:W-:Y:S01]  /*104c0*/  ISETP.NE.AND P1, PT, R2, RZ, PT ;  /* 0x000000ff0200720c */ /* 0x000fe20003f25270 */
[----:B-1----:R-:W-:-:S12]  /*104d0*/  @!P0 BRA `(.L_x_10772) ;  /* 0x00000030008c8947 */ /* 0x002fd80003800000 */
.L_x_10851:
[----:B------:R-:W-:Y:S05]  /*104e0*/  @P1 BRA `(.L_x_10773) ;  /* 0x0000000000181947 */ /* 0x000fea0003800000 */
[----:B------:R-:W1:Y:S01]  /*104f0*/  S2R R2, SR_TID.X ;  /* 0x0000000000027919 */ /* 0x000e620000002100 */
[----:B0-----:R-:W-:-:S04]  /*10500*/  IMAD.MOV.U32 R0, RZ, RZ, 0x3000 ;  /* 0x00003000ff007424 */ /* 0x001fc800078e00ff */
[----:B------:R2:W-:Y:S01]  /*10510*/  SYNCS.ARRIVE.TRANS64 RZ, [UR38+0x22830], R0 ;  /* 0x02283000ffff79a7 */ /* 0x0005e20008000026 */
[----:B-1----:R-:W-:-:S13]  /*10520*/  LOP3.LUT P0, RZ, R2, 0x1f, RZ, 0xc0, !PT ;  /* 0x0000001f02ff7812 */ /* 0x002fda000780c0ff */
[----:B--2---:R-:W-:Y:S05]  /*10530*/  @!P0 BRA `(.L_x_10773) ;  /* 0x0000000000048947 */ /* 0x004fea0003800000 */
[----:B------:R-:W-:Y:S01]  /*10540*/  BPT.TRAP 0x1 ;  /* 0x000000040000795c */ /* 0x000fe20000300000 */
.L_x_10773:
[----:B0-----:R-:W2:Y:S01]  /*10550*/  LDL R0, [R1] ;  /* 0x0000000001007983 */ /* 0x001ea20000100800 */
        /* <DEDUP_REMOVED lines=17> */
.L_x_10769:
        /* <DEDUP_REMOVED lines=22> */
.L_x_10774:
[----:B------:R-:W1:Y:S01]  /*107d0*/  LDC R5, c[0x0][0x448] ;  /* 0x00011200ff057b82 */ /* 0x000e620000000800 */
[----:B------:R-:W2:Y:S01]  /*107e0*/  S2R R12, SR_TID.X ;  /* 0x00000000000c7919 */ /* 0x000ea20000002100 */
[----:B------:R-:W-:Y:S01]  /*107f0*/  USHF.R.S32.HI UR4, URZ, 0x1f, UR36 ;  /* 0x0000001f3f047899 */ /* 0x000fe20008011424 */
[----:B------:R-:W-:Y:S01]  /*10800*/  ULDC.64 UR8, c[0x0][0x2d8] ;  /* 0x0000b60000087ab9 */ /* 0x000fe20000000a00 */
[----:B------:R-:W3:Y:S02]  /*10810*/  S2R R8, SR_CTAID.Z ;  /* 0x0000000000087919 */ /* 0x000ee40000002700 */
[----:B------:R-:W-:Y:S02]  /*10820*/  UIMAD UR6, UR4, UR8, URZ ;  /* 0x00000008040672a4 */ /* 0x000fe4000f8e023f */
[----:B------:R-:W-:Y:S02]  /*10830*/  UIMAD.WIDE.U32 UR4, UR36, UR8, URZ ;  /* 0x00000008240472a5 */ /* 0x000fe4000f8e003f */
[----:B------:R-:W-:-:S04]  /*10840*/  UIMAD UR6, UR36, UR9, UR6 ;  /* 0x00000009240672a4 */ /* 0x000fc8000f8e0206 */
[----:B------:R-:W-:Y:S01]  /*10850*/  UIADD3 UR5, UR5, UR6, URZ ;  /* 0x0000000605057290 */ /* 0x000fe2000fffe03f */
[----:B-1----:R-:W-:Y:S02]  /*10860*/  ISETP.NE.AND P0, PT, R5, 0x1, PT ;  /* 0x000000010500780c */ /* 0x002fe40003f05270 */
[C---:B--2---:R-:W-:Y:S01]  /*10870*/  LOP3.LUT R10, R12.reuse, 0x7f, RZ, 0xc0, !PT ;  /* 0x0000007f0c0a7812 */ /* 0x044fe200078ec0ff */
[----:B------:R-:W-:-:S10]  /*10880*/  IMAD.SHL.U32 R3, R12, 0x10, RZ ;  /* 0x000000100c037824 */ /* 0x000fd400078e00ff */
[----:B------:R-:W0:Y:S01]  /*10890*/  @P0 LDC R7, c[0x0][0x44c] ;  /* 0x00011300ff070b82 */ /* 0x000e220000000800 */
[----:B------:R-:W-:-:S04]  /*108a0*/  SHF.R.U32.HI R4, RZ, 0x3, R10 ;  /* 0x00000003ff047819 */ /* 0x000fc8000001160a */
[----:B------:R-:W-:-:S03]  /*108b0*/  LOP3.LUT R0, R4, 0x70, R3, 0xf8, !PT ;  /* 0x0000007004007812 */ /* 0x000fc600078ef803 */
[----:B------:R-:W1:Y:S02]  /*108c0*/  @P0 LDC R9, c[0x0][0x450] ;  /* 0x00011400ff090b82 */ /* 0x000e640000000800 */
[----:B------:R-:W-:-:S06]  /*108d0*/  VIADD R0, R0, UR40 ;  /* 0x0000002800007c36 */ /* 0x000fcc0008000000 */
[----:B------:R-:W2:Y:S01]  /*108e0*/  LDC.64 R2, c[0x0][0x2e0] ;  /* 0x0000b800ff027b82 */ /* 0x000ea20000000a00 */
[----:B0-----:R-:W-:-:S04]  /*108f0*/  @P0 IMAD.HI.U32 R6, R0, R7, RZ ;  /* 0x0000000700060227 */ /* 0x001fc800078e00ff */
[----:B------:R-:W-:Y:S01]  /*10900*/  IMAD.MOV.U32 R7, RZ, RZ, R0 ;  /* 0x000000ffff077224 */ /* 0x000fe200078e0000 */
[----:B-1----:R-:W-:Y:S02]  /*10910*/  @P0 SHF.R.U32.HI R7, RZ, R9, R6 ;  /* 0x00000009ff070219 */ /* 0x002fe40000011606 */
[----:B---3--:R-:W-:-:S05]  /*10920*/  SHF.R.S32.HI R9, RZ, 0x1f, R8 ;  /* 0x0000001fff097819 */ /* 0x008fca0000011408 */
[----:B--2---:R-:W-:-:S04]  /*10930*/  IMAD R6, R9, R2, RZ ;  /* 0x0000000209067224 */ /* 0x004fc800078e02ff */
[C---:B------:R-:W-:Y:S01]  /*10940*/  IMAD R9, R8.reuse, R3, R6 ;  /* 0x0000000308097224 */ /* 0x040fe200078e0206 */
[----:B------:R-:W-:Y:S01]  /*10950*/  SHF.R.S32.HI R6, RZ, 0x1f, R7 ;  /* 0x0000001fff067819 */ /* 0x000fe20000011407 */
[----:B------:R-:W-:Y:S01]  /*10960*/  IMAD.WIDE.U32 R2, R8, R2, UR4 ;  /* 0x0000000408027e25 */ /* 0x000fe2000f8e0002 */
[----:B------:R-:W-:-:S03]  /*10970*/  ULDC.64 UR4, c[0x0][0x2d0] ;  /* 0x0000b40000047ab9 */ /* 0x000fc60000000a00 */
[----:B------:R-:W-:Y:S02]  /*10980*/  IMAD.IADD R3, R3, 0x1, R9 ;  /* 0x0000000103037824 */ /* 0x000fe400078e0209 */
[----:B------:R-:W-:Y:S02]  /*10990*/  IMAD.MOV R9, RZ, RZ, -R7 ;  /* 0x000000ffff097224 */ /* 0x000fe400078e0a07 */
        /* <DEDUP_REMOVED lines=10> */
[----:B------:R-:W-:Y:S01]  /*10a40*/  ULDC.64 UR4, c[0x0][0x280] ;  /* 0x0000a00000047ab9 */ /* 0x000fe20000000a00 */
[----:B------:R-:W-:Y:S01]  /*10a50*/  IMAD.SHL.U32 R6, R10, 0x8, RZ ;  /* 0x000000080a067824 */ /* 0x000fe200078e00ff */
        /* <DEDUP_REMOVED lines=17> */
[C---:B------:R-:W-:Y:S01]  /*10b70*/  VIADD R10, R4.reuse, 0x10 ;  /* 0x00000010040a7836 */ /* 0x040fe20000000000 */
[----:B------:R-:W-:Y:S01]  /*10b80*/  SHFL.IDX PT, R9, R7, 0x1, 0x181f ;  /* 0x00381f0007097f89 */ /* 0x000fe200000e0000 */
        /* <DEDUP_REMOVED lines=8> */
[----:B------:R-:W-:-:S13]  /*10c10*/  ISETP.GE.AND P1, PT, R10, R5, PT ;  /* 0x000000050a00720c */ /* 0x000fda0003f26270 */
[----:B------:R-:W-:Y:S02]  /*10c20*/  @!P1 LEA R10, R6, UR38, 0x1 ;  /* 0x00000026060a9c11 */ /* 0x000fe4000f8e08ff */
[----:B0-----:R-:W-:Y:S02]  /*10c30*/  @!P1 LEA R2, P2, R8, R14, 0x1 ;  /* 0x0000000e08029211 */ /* 0x001fe400078408ff */
[----:B------:R-:W0:Y:S03]  /*10c40*/  SHFL.IDX PT, R14, R0, 0x2, 0x181f ;  /* 0x00581f00000e7f89 */ /* 0x000e2600000e0000 */
[----:B------:R-:W-:Y:S02]  /*10c50*/  @!P1 IMAD.X R3, RZ, RZ, R9, P2 ;  /* 0x000000ffff039224 */ /* 0x000fe400010e0609 */
[----:B------:R-:W1:Y:S04]  /*10c60*/  SHFL.IDX PT, R9, R7, 0x2, 0x181f ;  /* 0x00581f0007097f89 */ /* 0x000e6800000e0000 */
[----:B------:R2:W-:Y:S01]  /*10c70*/  @!P1 LDGSTS.E.BYPASS.LTC128B.128 [R10+0x18c00], desc[UR48][R2.64], !P0 ;  /* 0x18c00000020a9fae */ /* 0x0005e2000c101d70 */
[----:B------:R-:W-:Y:S01]  /*10c80*/  ISETP.GE.AND P1, PT, R12, R5, PT ;  /* 0x000000050c00720c */ /* 0x000fe20003f26270 */
[----:B------:R-:W-:-:S02]  /*10c90*/  VIADD R12, R4, 0x40 ;  /* 0x00000040040c7836 */ /* 0x000fc40000000000 */
[----:B--2---:R-:W-:-:S10]  /*10ca0*/  VIADD R10, R4, 0x30 ;  /* 0x00000030040a7836 */ /* 0x004fd40000000000 */
[----:B------:R-:W-:Y:S02]  /*10cb0*/  @!P1 LEA R21, R6, UR38, 0x1 ;  /* 0x0000002606159c11 */ /* 0x000fe4000f8e08ff */
[----:B0-----:R-:W-:Y:S02]  /*10cc0*/  @!P1 LEA R2, P2, R8, R14, 0x1 ;  /* 0x0000000e08029211 */ /* 0x001fe400078408ff */
[----:B------:R-:W0:Y:S03]  /*10cd0*/  SHFL.IDX PT, R14, R0, 0x3, 0x181f ;  /* 0x00781f00000e7f89 */ /* 0x000e2600000e0000 */
[----:B-1----:R-:W-:Y:S02]  /*10ce0*/  @!P1 IMAD.X R3, RZ, RZ, R9, P2 ;  /* 0x000000ffff039224 */ /* 0x002fe400010e0609 */
[----:B------:R-:W1:Y:S04]  /*10cf0*/  SHFL.IDX PT, R9, R7, 0x3, 0x181f ;  /* 0x00781f0007097f89 */ /* 0x000e6800000e0000 */
[----:B------:R0:W-:Y:S01]  /*10d00*/  @!P1 LDGSTS.E.BYPASS.LTC128B.128 [R21+0x19400], desc[UR48][R2.64], !P0 ;  /* 0x1940000002159fae */ /* 0x0001e2000c101d70 */
[----:B------:R-:W-:-:S13]  /*10d10*/  ISETP.GE.AND P1, PT, R10, R5, PT ;  /* 0x000000050a00720c */ /* 0x000fda0003f26270 */
[----:B------:R-:W-:Y:S02]  /*10d20*/  @!P1 LEA R10, R6, UR38, 0x1 ;  /* 0x00000026060a9c11 */ /* 0x000fe4000f8e08ff */
[----:B0-----:R-:W-:Y:S02]  /*10d30*/  @!P1 LEA R2, P2, R8, R14, 0x1 ;  /* 0x0000000e08029211 */ /* 0x001fe400078408ff */
[----:B------:R-:W0:Y:S03]  /*10d40*/  SHFL.IDX PT, R14, R0, 0x4, 0x181f ;  /* 0x00981f00000e7f89 */ /* 0x000e2600000e0000 */
[----:B-1----:R-:W-:Y:S02]  /*10d50*/  @!P1 IMAD.X R3, RZ, RZ, R9, P2 ;  /* 0x000000ffff039224 */ /* 0x002fe400010e0609 */
        /* <DEDUP_REMOVED lines=18> */
[----:B------:R-:W-:-:S03]  /*10e80*/  ISETP.GE.AND P1, PT, R12, R5, PT ;  /* 0x000000050c00720c */ /* 0x000fc60003f26270 */
[----:B------:R-:W2:Y:S10]  /*10e90*/  SHFL.IDX PT, R7, R7, 0x7, 0x181f ;  /* 0x00f81f0007077f89 */ /* 0x000eb400000e0000 */
[----:B0-----:R-:W-:-:S02]  /*10ea0*/  @!P1 LEA R2, P2, R8, R14, 0x1 ;  /* 0x0000000e08029211 */ /* 0x001fc400078408ff */
[----:B------:R0:W3:Y:S03]  /*10eb0*/  SHFL.IDX PT, R14, R0, 0x7, 0x181f ;  /* 0x00f81f00000e7f89 */ /* 0x0000e600000e0000 */
[----:B-1----:R-:W-:Y:S01]  /*10ec0*/  @!P1 IMAD.X R3, RZ, RZ, R9, P2 ;  /* 0x000000ffff039224 */ /* 0x002fe200010e0609 */
[----:B------:R-:W-:-:S05]  /*10ed0*/  @!P1 LEA R9, R6, UR38, 0x1 ;  /* 0x0000002606099c11 */ /* 0x000fca000f8e08ff */
[----:B------:R0:W-:Y:S02]  /*10ee0*/  @!P1 LDGSTS.E.BYPASS.LTC128B.128 [R9+0x1b400], desc[UR48][R2.64], !P0 ;  /* 0x1b40000002099fae */ /* 0x0001e4000c101d70 */
.L_x_10868:
[----:B------:R-:W-:-:S05]  /*10ef0*/  VIADD R4, R4, 0x70 ;  /* 0x0000007004047836 */ /* 0x000fca0000000000 */
[----:B------:R-:W-:Y:S01]  /*10f00*/  ISETP.GE.AND P1, PT, R4, R5, PT ;  /* 0x000000050400720c */ /* 0x000fe20003f26270 */
[----:B------:R-:W-:-:S05]  /*10f10*/  IMAD.MOV.U32 R4, RZ, RZ, 0x1 ;  /* 0x00000001ff047424 */ /* 0x000fca00078e00ff */
[----:B------:R-:W-:-:S07]  /*10f20*/  SHF.L.U32 R4, R4, 0x1f, RZ ;  /* 0x0000001f04047819 */ /* 0x000fce00000006ff */
[----:B0--3--:R-:W-:Y:S02]  /*10f30*/  @!P1 LEA R2, P2, R8, R14, 0x1 ;  /* 0x0000000e08029211 */ /* 0x009fe400078408ff */
[----:B------:R-:W-:-:S03]  /*10f40*/  @!P1 LEA R5, R6, UR38, 0x1 ;  /* 0x0000002606059c11 */ /* 0x000fc6000f8e08ff */
[----:B--2---:R-:W-:-:S05]  /*10f50*/  @!P1 IMAD.X R3, RZ, RZ, R7, P2 ;  /* 0x000000ffff039224 */ /* 0x004fca00010e0607 */
        /* <DEDUP_REMOVED lines=11> */
.L_x_10869:
[----:B------:R-:W-:Y:S01]  /*11010*/  LOP3.LUT P0, RZ, R17, 0x2, RZ, 0xc0, !PT ;  /* 0x0000000211ff7812 */ /* 0x000fe2000780c0ff */
        /* <DEDUP_REMOVED lines=8> */
.L_x_10870:
        /* <DEDUP_REMOVED lines=8> */
.L_x_10781:
[----:B------:R-:W-:Y:S05]  /*11120*/  BSYNC B1 ;  /* 0x0000000000017941 */ /* 0x000fea0003800000 */
.L_x_10780:
[----:B------:R-:W2:Y:S01]  /*11130*/  LDL.LU R2, [R1] ;  /* 0x0000000001027983 */ /* 0x000ea20000300800 */
        /* <DEDUP_REMOVED lines=10> */
.L_x_10782:
        /* <DEDUP_REMOVED lines=13> */
.L_x_10783:
        /* <DEDUP_REMOVED lines=13> */
.L_x_10784:
        /* <DEDUP_REMOVED lines=13> */
.L_x_10785:
        /* <DEDUP_REMOVED lines=8> */
.L_x_10778:
[----:B------:R-:W-:Y:S05]  /*114d0*/  BSYNC B0 ;  /* 0x0000000000007941 */ /* 0x000fea0003800000 */
.L_x_10777:
        /* <DEDUP_REMOVED lines=30> */
.L_x_10819:
        /* <DEDUP_REMOVED lines=27> */
.L_x_10789:
[----:B------:R-:W1:Y:S01]  /*11870*/  S2R R2, SR_TID.X ;  /* 0x0000000000027919 */ /* 0x000e620000002100 */
[----:B------:R-:W-:Y:S01]  /*11880*/  BSSY B2, `(.L_x_10790) ;  /* 0x0000006000027945 */ /* 0x000fe20003800000 */
[----:B-1----:R-:W-:Y:S02]  /*11890*/  LOP3.LUT R3, R2, 0x7f, RZ, 0xc0, !PT ;  /* 0x0000007f02037812 */ /* 0x002fe400078ec0ff */
[----:B------:R-:W-:Y:S02]  /*118a0*/  SHF.L.U32 R2, R0, 0x1f, RZ ;  /* 0x0000001f00027819 */ /* 0x000fe400000006ff */
[----:B------:R-:W-:Y:S02]  /*118b0*/  ISETP.NE.AND P2, PT, R3, RZ, PT ;  /* 0x000000ff0300720c */ /* 0x000fe40003f45270 */
[----:B------:R-:W1:Y:S02]  /*118c0*/  SYNCS.PHASECHK.TRANS64.TRYWAIT P0, [UR38+0x22848], R2 ;  /* 0x02284802ff0075a7 */ /* 0x000e640008000166 */
[----:B-1----:R-:W-:Y:S09]  /*118d0*/  @!P0 BRA `(.L_x_10791) ;  /* 0x0000002800288947 */ /* 0x002ff20003800000 */
.L_x_10871:
[----:B------:R-:W-:Y:S05]  /*118e0*/  BSYNC B2 ;  /* 0x0000000000027941 */ /* 0x000fea0003800000 */
.L_x_10790:
[----:B------:R-:W-:Y:S04]  /*118f0*/  BSSY B2, `(.L_x_10792) ;  /* 0x0000007000027945 */ /* 0x000fe80003800000 */
[----:B------:R-:W-:Y:S05]  /*11900*/  @P2 BRA `(.L_x_10793) ;  /* 0x0000000000142947 */ /* 0x000fea0003800000 */
[----:B------:R-:W-:Y:S01]  /*11910*/  ISETP.NE.AND P0, PT, R10, RZ, PT ;  /* 0x000000ff0a00720c */ /* 0x000fe20003f05270 */
[----:B-1----:R-:W-:-:S04]  /*11920*/  IMAD.MOV.U32 R3, RZ, RZ, 0x3000 ;  /* 0x00003000ff037424 */ /* 0x002fc800078e00ff */
[----:B------:R2:W-:Y:S08]  /*11930*/  SYNCS.ARRIVE.TRANS64 RZ, [UR38+0x22838], R3 ;  /* 0x02283803ffff79a7 */ /* 0x0005f00008000026 */
[----:B--2---:R-:W-:Y:S05]  /*11940*/  @!P0 BRA `(.L_x_10793) ;  /* 0x0000000000048947 */ /* 0x004fea0003800000 */
[----:B------:R-:W-:Y:S01]  /*11950*/  BPT.TRAP 0x1 ;  /* 0x000000040000795c */ /* 0x000fe20000300000 */
.L_x_10793:
[----:B------:R-:W-:Y:S05]  /*11960*/  BSYNC B2 ;  /* 0x0000000000027941 */ /* 0x000fea0003800000 */
.L_x_10792:
        /* <DEDUP_REMOVED lines=11> */
.L_x_10794:
        /* <DEDUP_REMOVED lines=10> */
.L_x_10872:
[----:B------:R-:W-:Y:S05]  /*11ac0*/  BSYNC B2 ;  /* 0x0000000000027941 */ /* 0x000fea0003800000 */
.L_x_10795:
        /* <DEDUP_REMOVED lines=9> */
.L_x_10798:
[----:B------:R-:W-:Y:S05]  /*11b60*/  BSYNC B2 ;  /* 0x0000000000027941 */ /* 0x000fea0003800000 */
.L_x_10797:
        /* <DEDUP_REMOVED lines=9> */
.L_x_10799:
        /* <DEDUP_REMOVED lines=13> */
.L_x_10800:
        /* <DEDUP_REMOVED lines=13> */
.L_x_10801:
        /* <DEDUP_REMOVED lines=13> */
.L_x_10802:
        /* <DEDUP_REMOVED lines=8> */
.L_x_10788:
[----:B------:R-:W-:Y:S05]  /*11ef0*/  BSYNC B1 ;  /* 0x0000000000017941 */ /* 0x000fea0003800000 */
.L_x_10787:
[----:B------:R-:W-:Y:S01]  /*11f00*/  LOP3.LUT P3, RZ, R17, 0x2, RZ, 0xc0, !PT ;  /* 0x0000000211ff7812 */ /* 0x000fe2000786c0ff */
[----:B------:R-:W-:Y:S01]  /*11f10*/  BSSY B1, `(.L_x_10803) ;  /* 0x0000082000017945 */ /* 0x000fe20003800000 */
[----:B------:R-:W-:-:S11]  /*11f20*/  LOP3.LUT R0, R0, 0x1, RZ, 0x3c, !PT ;  /* 0x0000000100007812 */ /* 0x000fd600078e3cff */
[----:B------:R-:W-:Y:S05]  /*11f30*/  @!P3 BRA `(.L_x_10804) ;  /* 0x0000000400fcb947 */ /* 0x000fea0003800000 */
[----:B------:R-:W-:Y:S01]  /*11f40*/  LOP3.LUT P3, RZ, R17, 0x1, RZ, 0xc0, !PT ;  /* 0x0000000111ff7812 */ /* 0x000fe2000786c0ff */
[----:B------:R-:W-:-:S12]  /*11f50*/  VIADD R12, R7, 0xffffffff ;  /* 0xffffffff070c7836 */ /* 0x000fd80000000000 */
        /* <DEDUP_REMOVED lines=20> */
.L_x_10805:
[----:B------:R-:W1:Y:S01]  /*120a0*/  S2R R2, SR_TID.X ;  /* 0x0000000000027919 */ /* 0x000e620000002100 */
[----:B------:R-:W-:Y:S01]  /*120b0*/  BSSY B2, `(.L_x_10806) ;  /* 0x0000006000027945 */ /* 0x000fe20003800000 */
[----:B-1----:R-:W-:Y:S02]  /*120c0*/  LOP3.LUT R3, R2, 0x7f, RZ, 0xc0, !PT ;  /* 0x0000007f02037812 */ /* 0x002fe400078ec0ff */
[----:B------:R-:W-:Y:S02]  /*120d0*/  SHF.L.U32 R2, R0, 0x1f, RZ ;  /* 0x0000001f00027819 */ /* 0x000fe400000006ff */
[----:B------:R-:W-:Y:S02]  /*120e0*/  ISETP.NE.AND P2, PT, R3, RZ, PT ;  /* 0x000000ff0300720c */ /* 0x000fe40003f45270 */
[----:B------:R-:W1:Y:S02]  /*120f0*/  SYNCS.PHASECHK.TRANS64.TRYWAIT P0, [UR38+0x22840], R2 ;  /* 0x02284002ff0075a7 */ /* 0x000e640008000166 */
[----:B-1----:R-:W-:Y:S09]  /*12100*/  @!P0 BRA `(.L_x_10807) ;  /* 0x00000020004c8947 */ /* 0x002ff20003800000 */
.L_x_10873:
[----:B------:R-:W-:Y:S05]  /*12110*/  BSYNC B2 ;  /* 0x0000000000027941 */ /* 0x000fea0003800000 */
.L_x_10806:
[----:B------:R-:W-:Y:S04]  /*12120*/  BSSY B2, `(.L_x_10808) ;  /* 0x0000007000027945 */ /* 0x000fe80003800000 */
[----:B------:R-:W-:Y:S05]  /*12130*/  @P2 BRA `(.L_x_10809) ;  /* 0x0000000000142947 */ /* 0x000fea0003800000 */
[----:B------:R-:W-:Y:S01]  /*12140*/  ISETP.NE.AND P0, PT, R10, RZ, PT ;  /* 0x000000ff0a00720c */ /* 0x000fe20003f05270 */
[----:B-1----:R-:W-:-:S04]  /*12150*/  IMAD.MOV.U32 R3, RZ, RZ, 0x3000 ;  /* 0x00003000ff037424 */ /* 0x002fc800078e00ff */
[----:B------:R2:W-:Y:S08]  /*12160*/  SYNCS.ARRIVE.TRANS64 RZ, [UR38+0x22830], R3 ;  /* 0x02283003ffff79a7 */ /* 0x0005f00008000026 */
[----:B--2---:R-:W-:Y:S05]  /*12170*/  @!P0 BRA `(.L_x_10809) ;  /* 0x0000000000048947 */ /* 0x004fea0003800000 */
[----:B------:R-:W-:Y:S01]  /*12180*/  BPT.TRAP 0x1 ;  /* 0x000000040000795c */ /* 0x000fe20000300000 */
.L_x_10809:
[----:B------:R-:W-:Y:S05]  /*12190*/  BSYNC B2 ;  /* 0x0000000000027941 */ /* 0x000fea0003800000 */
.L_x_10808:
        /* <DEDUP_REMOVED lines=11> */
.L_x_10810:
        /* <DEDUP_REMOVED lines=11> */
.L_x_10874:
[----:B------:R-:W-:Y:S05]  /*12300*/  BSYNC B2 ;  /* 0x0000000000027941 */ /* 0x000fea0003800000 */
.L_x_10811:
        /* <DEDUP_REMOVED lines=9> */
.L_x_10814:
[----:B------:R-:W-:Y:S05]  /*123a0*/  BSYNC B2 ;  /* 0x0000000000027941 */ /* 0x000fea0003800000 */
.L_x_10813:
        /* <DEDUP_REMOVED lines=9> */
.L_x_10815:
        /* <DEDUP_REMOVED lines=13> */
.L_x_10816:
        /* <DEDUP_REMOVED lines=13> */
.L_x_10817:
        /* <DEDUP_REMOVED lines=13> */
.L_x_10818:
        /* <DEDUP_REMOVED lines=8> */
.L_x_10804:
[----:B------:R-:W-:Y:S05]  /*12730*/  BSYNC B1 ;  /* 0x0000000000017941 */ /* 0x000fea0003800000 */
.L_x_10803:
[----:B------:R-:W-:Y:S01]  /*12740*/  VIADD R7, R7, 0xfffffffe ;  /* 0xfffffffe07077836 */ /* 0x000fe20000000000 */
[----:B------:R-:W-:Y:S06]  /*12750*/  @P1 BRA `(.L_x_10819) ;  /* 0xffffffec00d81947 */ /* 0x000fec000383ffff */
[----:B------:R-:W-:Y:S05]  /*12760*/  BSYNC B0 ;  /* 0x0000000000007941 */ /* 0x000fea0003800000 */
.L_x_10786:
        /* <DEDUP_REMOVED lines=8> */
[----:B------:R-:W-:Y:S02]  /*127f0*/  ULDC.64 UR4, c[0x0][0x428] ;  /* 0x00010a0000047ab9 */ /* 0x000fe40000000a00 */
        /* <DEDUP_REMOVED lines=16> */
.L_x_10822:
[----:B------:R-:W1:Y:S01]  /*12900*/  S2R R2, SR_TID.X ;  /* 0x0000000000027919 */ /* 0x000e620000002100 */
[----:B------:R-:W-:Y:S01]  /*12910*/  BSSY B1, `(.L_x_10823) ;  /* 0x0000006000017945 */ /* 0x000fe20003800000 */
[----:B-1----:R-:W-:Y:S02]  /*12920*/  LOP3.LUT R3, R2, 0x7f, RZ, 0xc0, !PT ;  /* 0x0000007f02037812 */ /* 0x002fe400078ec0ff */
[----:B------:R-:W-:Y:S02]  /*12930*/  SHF.L.U32 R2, R0, 0x1f, RZ ;  /* 0x0000001f00027819 */ /* 0x000fe400000006ff */
[----:B------:R-:W-:Y:S02]  /*12940*/  ISETP.NE.AND P1, PT, R3, RZ, PT ;  /* 0x000000ff0300720c */ /* 0x000fe40003f25270 */
[----:B------:R-:W1:Y:S02]  /*12950*/  SYNCS.PHASECHK.TRANS64.TRYWAIT P0, [UR38+0x22848], R2 ;  /* 0x02284802ff0075a7 */ /* 0x000e640008000166 */
[----:B-1----:R-:W-:Y:S09]  /*12960*/  @!P0 BRA `(.L_x_10824) ;  /* 0x0000001800648947 */ /* 0x002ff20003800000 */
.L_x_10875:
[----:B------:R-:W-:Y:S05]  /*12970*/  BSYNC B1 ;  /* 0x0000000000017941 */ /* 0x000fea0003800000 */
.L_x_10823:
[----:B------:R-:W-:Y:S04]  /*12980*/  BSSY B1, `(.L_x_10825) ;  /* 0x0000007000017945 */ /* 0x000fe80003800000 */
[----:B------:R-:W-:Y:S05]  /*12990*/  @P1 BRA `(.L_x_10826) ;  /* 0x0000000000141947 */ /* 0x000fea0003800000 */
[----:B------:R-:W-:Y:S01]  /*129a0*/  ISETP.NE.AND P0, PT, R10, RZ, PT ;  /* 0x000000ff0a00720c */ /* 0x000fe20003f05270 */
[----:B-1----:R-:W-:-:S04]  /*129b0*/  IMAD.MOV.U32 R3, RZ, RZ, 0x3000 ;  /* 0x00003000ff037424 */ /* 0x002fc800078e00ff */
[----:B------:R2:W-:Y:S08]  /*129c0*/  SYNCS.ARRIVE.TRANS64 RZ, [UR38+0x22838], R3 ;  /* 0x02283803ffff79a7 */ /* 0x0005f00008000026 */
[----:B--2---:R-:W-:Y:S05]  /*129d0*/  @!P0 BRA `(.L_x_10826) ;  /* 0x0000000000048947 */ /* 0x004fea0003800000 */
[----:B------:R-:W-:Y:S01]  /*129e0*/  BPT.TRAP 0x1 ;  /* 0x000000040000795c */ /* 0x000fe20000300000 */
.L_x_10826:
[----:B------:R-:W-:Y:S05]  /*129f0*/  BSYNC B1 ;  /* 0x0000000000017941 */ /* 0x000fea0003800000 */
.L_x_10825:
        /* <DEDUP_REMOVED lines=11> */
.L_x_10827:
        /* <DEDUP_REMOVED lines=11> */
.L_x_10876:
[----:B------:R-:W-:Y:S05]  /*12b60*/  BSYNC B1 ;  /* 0x0000000000017941 */ /* 0x000fea0003800000 */
.L_x_10828:
        /* <DEDUP_REMOVED lines=9> */
.L_x_10831:
[----:B------:R-:W-:Y:S05]  /*12c00*/  BSYNC B1 ;  /* 0x0000000000017941 */ /* 0x000fea0003800000 */
.L_x_10830:
        /* <DEDUP_REMOVED lines=9> */
.L_x_10832:
        /* <DEDUP_REMOVED lines=13> */
.L_x_10833:
        /* <DEDUP_REMOVED lines=13> */
.L_x_10834:
        /* <DEDUP_REMOVED lines=13> */
.L_x_10835:
        /* <DEDUP_REMOVED lines=8> */
.L_x_10821:
[----:B------:R-:W-:Y:S05]  /*12f90*/  BSYNC B0 ;  /* 0x0000000000007941 */ /* 0x000fea0003800000 */
.L_x_10820:
[----:B------:R-:W-:Y:S01]  /*12fa0*/  LOP3.LUT R0, R0, 0x1, RZ, 0x3c, !PT ;  /* 0x0000000100007812 */ /* 0x000fe200078e3cff */
[----:B------:R-:W-:Y:S02]  /*12fb0*/  IMAD.MOV.U32 R6, RZ, RZ, RZ ;  /* 0x000000ffff067224 */ /* 0x000fe400078e00ff */
[----:B------:R-:W-:-:S07]  /*12fc0*/  IMAD.MOV.U32 R8, RZ, RZ, RZ ;  /* 0x000000ffff087224 */ /* 0x000fce00078e00ff */
.L_x_10757:
[----:B------:R-:W1:Y:S01]  /*12fd0*/  S2R R3, SR_CgaCtaId ;  /* 0x0000000000037919 */ /* 0x000e620000008800 */
[----:B------:R-:W-:-:S04]  /*12fe0*/  MOV R2, 0x400 ;  /* 0x0000040000027802 */ /* 0x000fc80000000f00 */
[----:B-1----:R-:W-:Y:S02]  /*12ff0*/  LEA R2, R3, R2, 0x18 ;  /* 0x0000000203027211 */ /* 0x002fe400078ec0ff */
[----:B------:R-:W-:-:S04]  /*13000*/  SHF.L.U32 R3, R8, 0x1f, RZ ;  /* 0x0000001f08037819 */ /* 0x000fc800000006ff */
[----:B------:R-:W1:Y:S02]  /*13010*/  SYNCS.PHASECHK.TRANS64.TRYWAIT P0, [R2+URZ+0x22820], R3 ;  /* 0x02282003020075a7 */ /* 0x000e64000800017f */
[----:B-1----:R-:W-:Y:S05]  /*13020*/  @!P0 BRA `(.L_x_10836) ;  /* 0x0000001000e48947 */ /* 0x002fea0003800000 */
.L_x_10877:
[----:B------:R-:W-:-:S03]  /*13030*/  UMOV UR4, 0xffffffff ;  /* 0xffffffff00047882 */ /* 0x000fc60000000000 */
[----:B------:R-:W-:Y:S05]  /*13040*/  BRA.DIV UR4, `(.L_x_10837) ;  /* 0x0000001204f07947 */ /* 0x000fea000b800000 */
[----:B-1----:R-:W1:Y:S02]  /*13050*/  S2R R3, SR_TID.X ;  /* 0x0000000000037919 */ /* 0x002e640000002100 */
[----:B-1----:R-:W-:-:S04]  /*13060*/  SHF.R.U32.HI R3, RZ, 0x5, R3 ;  /* 0x00000005ff037819 */ /* 0x002fc80000011603 */
[----:B------:R-:W-:-:S05]  /*13070*/  LOP3.LUT R3, R3, 0x3, RZ, 0xc0, !PT ;  /* 0x0000000303037812 */ /* 0x000fca00078ec0ff */
[----:B------:R1:W2:Y:S02]  /*13080*/  SHFL.IDX PT, R14, R3, RZ, 0x1f ;  /* 0x00001fff030e7589 */ /* 0x0002a400000e0000 */
.L_x_10880:
[----:B--2---:R-:W-:-:S13]  /*13090*/  ISETP.NE.AND P0, PT, R14, RZ, PT ;  /* 0x000000ff0e00720c */ /* 0x004fda0003f05270 */
[----:B------:R-:W-:Y:S05]  /*130a0*/  @P0 BRA `(.L_x_10673) ;  /* 0x0000000000880947 */ /* 0x000fea0003800000 */
[----:B------:R-:W-:-:S03]  /*130b0*/  UMOV UR4, 0xffffffff ;  /* 0xffffffff00047882 */ /* 0x000fc60000000000 */
[----:B------:R-:W-:Y:S05]  /*130c0*/  BRA.DIV UR4, `(.L_x_10838) ;  /* 0x0000001604047947 */ /* 0x000fea000b800000 */
[----:B------:R-:W-:-:S13]  /*130d0*/  ELECT P6, URZ, PT ;  /* 0x00000000003f782f */ /* 0x000fda00038c0000 */
.L_x_10883:
[----:B------:R-:W-:Y:S05]  /*130e0*/  @!P6 BRA `(.L_x_10673) ;  /* 0x000000000078e947 */ /* 0x000fea0003800000 */
[----:B------:R-:W-:-:S06]  /*130f0*/  ULOP3.LUT UR4, UR45, 0x2, URZ, 0xfc, !UPT ;  /* 0x000000022d047892 */ /* 0x000fcc000f8efc3f */
[----:B-1----:R-:W-:-:S05]  /*13100*/  IMAD.U32 R3, RZ, RZ, UR4 ;  /* 0x00000004ff037e24 */ /* 0x002fca000f8e00ff */
[----:B------:R-:W-:-:S13]  /*13110*/  ISETP.NE.AND P2, PT, R3, 0x3, PT ;  /* 0x000000030300780c */ /* 0x000fda0003f45270 */
[----:B------:R-:W-:Y:S05]  /*13120*/  @!P2 BRA `(.L_x_10839) ;  /* 0x000000000004a947 */ /* 0x000fea0003800000 */
[----:B------:R-:W-:Y:S01]  /*13130*/  BPT.TRAP 0x1 ;  /* 0x000000040000795c */ /* 0x000fe20000300000 */
.L_x_10839:
[----:B------:R-:W-:Y:S01]  /*13140*/  VIADD R8, R2, 0x22840 ;  /* 0x0002284002087836 */ /* 0x000fe20000000000 */
[----:B------:R-:W-:Y:S01]  /*13150*/  SHF.L.U32 R4, R0, 0x1f, RZ ;  /* 0x0000001f00047819 */ /* 0x000fe200000006ff */
[C---:B------:R-:W-:Y:S02]  /*13160*/  VIADD R3, R6.reuse, 0x1 ;  /* 0x0000000106037836 */ /* 0x040fe40000000000 */
[----:B------:R-:W-:-:S03]  /*13170*/  IMAD R7, R6, 0x8, R8 ;  /* 0x0000000806077824 */ /* 0x000fc600078e0208 */
[C---:B------:R-:W-:Y:S01]  /*13180*/  ISETP.NE.AND P1, PT, R3.reuse, 0x2, PT ;  /* 0x000000020300780c */ /* 0x040fe20003f25270 */
[----:B------:R-:W1:Y:S03]  /*13190*/  SYNCS.PHASECHK.TRANS64.TRYWAIT P0, [R7+URZ], R4 ;  /* 0x00000004070075a7 */ /* 0x000e66000800017f */
[----:B------:R-:W-:Y:S02]  /*131a0*/  SEL R5, RZ, 0x1, P1 ;  /* 0x00000001ff057807 */ /* 0x000fe40000800000 */
[----:B------:R-:W-:Y:S02]  /*131b0*/  SEL R3, R3, RZ, P1 ;  /* 0x000000ff03037207 */ /* 0x000fe40000800000 */
[----:B------:R-:W-:-:S03]  /*131c0*/  LOP3.LUT R0, R0, R5, RZ, 0x3c, !PT ;  /* 0x0000000500007212 */ /* 0x000fc600078e3cff */
[----:B------:R-:W-:Y:S01]  /*131d0*/  IMAD R5, R3, 0x8, R8 ;  /* 0x0000000803057824 */ /* 0x000fe200078e0208 */
[----:B------:R-:W-:Y:S01]  /*131e0*/  SHF.L.U32 R0, R0, 0x1f, RZ ;  /* 0x0000001f00007819 */ /* 0x000fe200000006ff */
[----:B-1----:R-:W-:Y:S06]  /*131f0*/  @!P0 BRA `(.L_x_10840) ;  /* 0x0000001000d88947 */ /* 0x002fec0003800000 */
.L_x_10884:
[----:B------:R-:W2:Y:S02]  /*13200*/  SYNCS.PHASECHK.TRANS64.TRYWAIT P0, [R5+URZ], R0 ;  /* 0x00000000050075a7 */ /* 0x000ea4000800017f */
[----:B--2---:R-:W-:Y:S05]  /*13210*/  @!P0 BRA `(.L_x_10841) ;  /* 0x0000001000e48947 */ /* 0x004fea0003800000 */
.L_x_10885:
[----:B------:R-:W-:Y:S05]  /*13220*/  @!P2 BRA `(.L_x_10842) ;  /* 0x000000000004a947 */ /* 0x000fea0003800000 */
[----:B------:R-:W-:Y:S01]  /*13230*/  BPT.TRAP 0x1 ;  /* 0x000000040000795c */ /* 0x000fe20000300000 */
.L_x_10842:
[----:B------:R-:W-:-:S04]  /*13240*/  VIADD R2, R2, 0x22860 ;  /* 0x0002286002027836 */ /* 0x000fc80000000000 */
[----:B--2---:R-:W-:-:S04]  /*13250*/  IMAD R5, R6, 0x8, R2 ;  /* 0x0000000806057824 */ /* 0x004fc800078e0202 */
[----:B------:R-:W2:Y:S02]  /*13260*/  SYNCS.PHASECHK.TRANS64.TRYWAIT P0, [R5+URZ], R4 ;  /* 0x00000004050075a7 */ /* 0x000ea4000800017f */
[----:B--2---:R-:W-:Y:S05]  /*13270*/  @!P0 BRA `(.L_x_10843) ;  /* 0x0000001000e08947 */ /* 0x004fea0003800000 */
.L_x_10886:
[----:B------:R-:W-:-:S07]  /*13280*/  IMAD R3, R3, 0x8, R2 ;  /* 0x0000000803037824 */ /* 0x000fce00078e0202 */
.L_x_10844:
[----:B---3--:R3:W4:Y:S02]  /*13290*/  SYNCS.PHASECHK.TRANS64.TRYWAIT P0, [R3+URZ], R0 ;  /* 0x00000000030075a7 */ /* 0x008724000800017f */
[----:B----4-:R-:W-:Y:S05]  /*132a0*/  @!P0 NANOSLEEP.SYNCS 0x989680 ;  /* 0x009896800000895d */ /* 0x010fea0003900000 */
[----:B------:R-:W4:Y:S02]  /*132b0*/  @!P0 SYNCS.PHASECHK.TRANS64 P0, [R3+URZ], R0 ;  /* 0x00000000030085a7 */ /* 0x000f24000800007f */
[----:B----4-:R-:W-:Y:S05]  /*132c0*/  @!P0 BRA `(.L_x_10844) ;  /* 0xfffffffc00f08947 */ /* 0x010fea000383ffff */
.L_x_10673:
[----:B------:R-:W-:Y:S05]  /*132d0*/  BSYNC B6 ;  /* 0x0000000000067941 */ /* 0x000fea0003800000 */
.L_x_10670:
[----:B------:R-:W-:Y:S05]  /*132e0*/  EXIT ;  /* 0x000000000000794d */ /* 0x000fea0003800000 */
.L_x_10683:
[----:B0-----:R-:W-:-:S04]  /*132f0*/  IMAD.U32 R3, RZ, RZ, UR38 ;  /* 0x00000026ff037e24 */ /* 0x001fc8000f8e00ff */
[----:B------:R0:W1:Y:S03]  /*13300*/  SYNCS.PHASECHK.TRANS64.TRYWAIT P0, [R3+URZ+0x22800], R12 ;  /* 0x0228000c030075a7 */ /* 0x000066000800017f */
[----:B-1----:R-:W-:Y:S05]  /*13310*/  @!P0 NANOSLEEP.SYNCS 0x989680 ;  /* 0x009896800000895d */ /* 0x002fea0003900000 */
[----:B------:R-:W1:Y:S02]  /*13320*/  @!P0 SYNCS.PHASECHK.TRANS64 P0, [R3+URZ+0x22800], R12 ;  /* 0x0228000c030085a7 */ /* 0x000e64000800007f */
[----:B-1----:R-:W-:Y:S05]  /*13330*/  @!P0 BRA `(.L_x_10683) ;  /* 0xfffffffc00ec8947 */ /* 0x002fea000383ffff */
[----:B------:R-:W-:Y:S05]  /*13340*/  BRA `(.L_x_10845) ;  /* 0xfffffee400987947 */ /* 0x000fea000383ffff */
.L_x_10687:
[----:B0-----:R-:W-:-:S04]  /*13350*/  IMAD.U32 R3, RZ, RZ, UR38 ;  /* 0x00000026ff037e24 */ /* 0x001fc8000f8e00ff */
[----:B------:R0:W1:Y:S03]  /*13360*/  SYNCS.PHASECHK.TRANS64.TRYWAIT P0, [R3+URZ+0x22830], R12 ;  /* 0x0228300c030075a7 */ /* 0x000066000800017f */
[----:B-1----:R-:W-:Y:S05]  /*13370*/  @!P0 NANOSLEEP.SYNCS 0x989680 ;  /* 0x009896800000895d */ /* 0x002fea0003900000 */
[----:B------:R-:W1:Y:S02]  /*13380*/  @!P0 SYNCS.PHASECHK.TRANS64 P0, [R3+URZ+0x22830], R12 ;  /* 0x0228300c030085a7 */ /* 0x000e64000800007f */
[----:B-1----:R-:W-:Y:S05]  /*13390*/  @!P0 BRA `(.L_x_10687) ;  /* 0xfffffffc00ec8947 */ /* 0x002fea000383ffff */
[----:B------:R-:W-:Y:S05]  /*133a0*/  BRA `(.L_x_10686) ;  /* 0xfffffee400b87947 */ /* 0x000fea000383ffff */
.L_x_10699:
[----:B0-----:R0:W1:Y:S02]  /*133b0*/  SYNCS.PHASECHK.TRANS64.TRYWAIT P1, [R9+URZ+0x22850], R12 ;  /* 0x0228500c090075a7 */ /* 0x001064000802017f */
[----:B-1----:R-:W-:Y:S05]  /*133c0*/  @!P1 NANOSLEEP.SYNCS 0x989680 ;  /* 0x009896800000995d */ /* 0x002fea0003900000 */
[----:B------:R-:W1:Y:S02]  /*133d0*/  @!P1 SYNCS.PHASECHK.TRANS64 P1, [R9+URZ+0x22850], R12 ;  /* 0x0228500c090095a7 */ /* 0x000e64000802007f */
[----:B-1----:R-:W-:Y:S05]  /*133e0*/  @!P1 BRA `(.L_x_10699) ;  /* 0xfffffffc00f09947 */ /* 0x002fea000383ffff */
[----:B------:R-:W-:Y:S05]  /*133f0*/  BRA `(.L_x_10698) ;  /* 0xffffff0800d87947 */ /* 0x000fea000383ffff */
.L_x_10707:
[----:B-1----:R-:W-:-:S04]  /*13400*/  IMAD.U32 R4, RZ, RZ, UR31 ;  /* 0x0000001fff047e24 */ /* 0x002fc8000f8e00ff */
[----:B------:R1:W2:Y:S03]  /*13410*/  SYNCS.PHASECHK.TRANS64.TRYWAIT P1, [R4+URZ+0x22830], R13 ;  /* 0x0228300d040075a7 */ /* 0x0002a6000802017f */
[----:B--2---:R-:W-:Y:S05]  /*13420*/  @!P1 NANOSLEEP.SYNCS 0x989680 ;  /* 0x009896800000995d */ /* 0x004fea0003900000 */
[----:B------:R-:W2:Y:S02]  /*13430*/  @!P1 SYNCS.PHASECHK.TRANS64 P1, [R4+URZ+0x22830], R13 ;  /* 0x0228300d040095a7 */ /* 0x000ea4000802007f */
[----:B--2---:R-:W-:Y:S05]  /*13440*/  @!P1 BRA `(.L_x_10707) ;  /* 0xfffffffc00ec9947 */ /* 0x004fea000383ffff */
[----:B------:R-:W-:Y:S05]  /*13450*/  BRA `(.L_x_10706) ;  /* 0xffffff1000707947 */ /* 0x000fea000383ffff */
.L_x_10719:
[----:B-1----:R1:W2:Y:S02]  /*13460*/  SYNCS.PHASECHK.TRANS64.TRYWAIT P1, [R12+URZ+0x22850], R13 ;  /* 0x0228500d0c0075a7 */ /* 0x0022a4000802017f */
[----:B--2---:R-:W-:Y:S05]  /*13470*/  @!P1 NANOSLEEP.SYNCS 0x989680 ;  /* 0x009896800000995d */ /* 0x004fea0003900000 */
[----:B------:R-:W2:Y:S02]  /*13480*/  @!P1 SYNCS.PHASECHK.TRANS64 P1, [R12+URZ+0x22850], R13 ;  /* 0x0228500d0c0095a7 */ /* 0x000ea4000802007f */
[----:B--2---:R-:W-:Y:S05]  /*13490*/  @!P1 BRA `(.L_x_10719) ;  /* 0xfffffffc00f09947 */ /* 0x004fea000383ffff */
[----:B------:R-:W-:Y:S05]  /*134a0*/  BRA `(.L_x_10718) ;  /* 0xffffff3c00447947 */ /* 0x000fea000383ffff */
.L_x_10728:
[----:B-1----:R-:W-:-:S04]  /*134b0*/  IMAD.U32 R13, RZ, RZ, UR27 ;  /* 0x0000001bff0d7e24 */ /* 0x002fc8000f8e00ff */
[----:B------:R1:W3:Y:S03]  /*134c0*/  SYNCS.PHASECHK.TRANS64.TRYWAIT P2, [R13+URZ+0x22830], R8 ;  /* 0x022830080d0075a7 */ /* 0x0002e6000804017f */
[----:B---3--:R-:W-:Y:S05]  /*134d0*/  @!P2 NANOSLEEP.SYNCS 0x989680 ;  /* 0x009896800000a95d */ /* 0x008fea0003900000 */
[----:B------:R-:W3:Y:S02]  /*134e0*/  @!P2 SYNCS.PHASECHK.TRANS64 P2, [R13+URZ+0x22830], R8 ;  /* 0x022830080d00a5a7 */ /* 0x000ee4000804007f */
[----:B---3--:R-:W-:Y:S05]  /*134f0*/  @!P2 BRA `(.L_x_10728) ;  /* 0xfffffffc00eca947 */ /* 0x008fea000383ffff */
[----:B------:R-:W-:Y:S05]  /*13500*/  BRA `(.L_x_10727) ;  /* 0xffffff4000f87947 */ /* 0x000fea000383ffff */
.L_x_10732:
[----:B0-----:R0:W1:Y:S02]  /*13510*/  SYNCS.PHASECHK.TRANS64.TRYWAIT P2, [R179+URZ+0x22850], R8 ;  /* 0x02285008b30075a7 */ /* 0x001064000804017f */
[----:B-1----:R-:W-:Y:S05]  /*13520*/  @!P2 NANOSLEEP.SYNCS 0x989680 ;  /* 0x009896800000a95d */ /* 0x002fea0003900000 */
[----:B------:R-:W1:Y:S02]  /*13530*/  @!P2 SYNCS.PHASECHK.TRANS64 P2, [R179+URZ+0x22850], R8 ;  /* 0x02285008b300a5a7 */ /* 0x000e64000804007f */
[----:B-1----:R-:W-:Y:S05]  /*13540*/  @!P2 BRA `(.L_x_10732) ;  /* 0xfffffffc00f0a947 */ /* 0x002fea000383ffff */
[----:B------:R-:W-:Y:S05]  /*13550*/  BRA `(.L_x_10731) ;  /* 0xffffff5c00187947 */ /* 0x000fea000383ffff */
.L_x_10738:
[----:B--2---:R-:W-:-:S04]  /*13560*/  IMAD.U32 R0, RZ, RZ, UR30 ;  /* 0x0000001eff007e24 */ /* 0x004fc8000f8e00ff */
[----:B------:R2:W3:Y:S03]  /*13570*/  SYNCS.PHASECHK.TRANS64.TRYWAIT P1, [R0+URZ+0x22830], R11 ;  /* 0x0228300b000075a7 */ /* 0x0004e6000802017f */
[----:B---3--:R-:W-:Y:S05]  /*13580*/  @!P1 NANOSLEEP.SYNCS 0x989680 ;  /* 0x009896800000995d */ /* 0x008fea0003900000 */
[----:B------:R-:W3:Y:S02]  /*13590*/  @!P1 SYNCS.PHASECHK.TRANS64 P1, [R0+URZ+0x22830], R11 ;  /* 0x0228300b000095a7 */ /* 0x000ee4000802007f */
[----:B---3--:R-:W-:Y:S05]  /*135a0*/  @!P1 BRA `(.L_x_10738) ;  /* 0xfffffffc00ec9947 */ /* 0x008fea000383ffff */
[----:B------:R-:W-:Y:S05]  /*135b0*/  BRA `(.L_x_10737) ;  /* 0xffffff6000187947 */ /* 0x000fea000383ffff */
.L_x_10750:
[----:B-1----:R1:W2:Y:S02]  /*135c0*/  SYNCS.PHASECHK.TRANS64.TRYWAIT P1, [R8+URZ+0x22850], R11 ;  /* 0x0228500b080075a7 */ /* 0x0022a4000802017f */
[----:B--2---:R-:W-:Y:S05]  /*135d0*/  @!P1 NANOSLEEP.SYNCS 0x989680 ;  /* 0x009896800000995d */ /* 0x004fea0003900000 */
[----:B------:R-:W2:Y:S02]  /*135e0*/  @!P1 SYNCS.PHASECHK.TRANS64 P1, [R8+URZ+0x22850], R11 ;  /* 0x0228500b080095a7 */ /* 0x000ea4000802007f */
[----:B--2---:R-:W-:Y:S05]  /*135f0*/  @!P1 BRA `(.L_x_10750) ;  /* 0xfffffffc00f09947 */ /* 0x004fea000383ffff */
[----:B------:R-:W-:Y:S05]  /*13600*/  BRA `(.L_x_10749) ;  /* 0xffffff8800e07947 */ /* 0x000fea000383ffff */
.L_x_10768:
[----:B------:R-:W-:Y:S02]  /*13610*/  IMAD.MOV.U32 R13, RZ, RZ, R6 ;  /* 0x000000ffff0d7224 */ /* 0x000fe400078e0006 */
[----:B------:R-:W-:Y:S02]  /*13620*/  IMAD.MOV.U32 R12, RZ, RZ, RZ ;  /* 0x000000ffff0c7224 */ /* 0x000fe400078e00ff */
[----:B------:R-:W-:Y:S02]  /*13630*/  IMAD.MOV.U32 R11, RZ, RZ, 0x1f ;  /* 0x0000001fff0b7424 */ /* 0x000fe400078e00ff */
[----:B------:R-:W-:-:S07]  /*13640*/  IMAD.MOV.U32 R15, RZ, RZ, -0x1 ;  /* 0xffffffffff0f7424 */ /* 0x000fce00078e00ff */
[----:B------:R-:W-:Y:S05]  /*13650*/  WARPSYNC.COLLECTIVE R15, `(.L_x_10846) ;  /* 0x000000000f087348 */ /* 0x000fea0003c00000 */
[----:B------:R0:W1:Y:S02]  /*13660*/  SHFL.IDX P6, R14, R13, R12, R11 ;  /* 0x0000000c0d0e7389 */ /* 0x00006400000c000b */
[----:B01----:R-:W-:Y:S01]  /*13670*/  ENDCOLLECTIVE ;  /* 0x000000000000791b */ /* 0x003fe20003800000 */
.L_x_10846:
[----:B------:R-:W-:Y:S05]  /*13680*/  BRA `(.L_x_10847) ;  /* 0xffffffc800f87947 */ /* 0x000fea000383ffff */
.L_x_10770:
[----:B------:R-:W-:Y:S01]  /*13690*/  BSSY B0, `(.L_x_10848) ;  /* 0x0000006000007945 */ /* 0x000fe20003800000 */
[----:B------:R-:W-:-:S07]  /*136a0*/  IMAD.MOV.U32 R15, RZ, RZ, -0x1 ;  /* 0xffffffffff0f7424 */ /* 0x000fce00078e00ff */
[----:B0-----:R-:W-:Y:S05]  /*136b0*/  WARPSYNC.COLLECTIVE R15, `(.L_x_10849) ;  /* 0x000000000f0c7348 */ /* 0x001fea0003c00000 */
[----:B------:R-:W-:Y:S02]  /*136c0*/  ELECT P6, UR62, PT ;  /* 0x00000000003e782f */ /* 0x000fe400038c0000 */
[----:B------:R-:W-:Y:S01]  /*136d0*/  MOV R14, UR62 ;  /* 0x0000003e000e7c02 */ /* 0x000fe20008000f00 */
[----:B0-----:R-:W-:Y:S10]  /*136e0*/  ENDCOLLECTIVE ;  /* 0x000000000000791b */ /* 0x001ff40003800000 */
.L_x_10849:
[----:B------:R-:W-:Y:S05]  /*136f0*/  BSYNC B0 ;  /* 0x0000000000007941 */ /* 0x000fea0003800000 */
.L_x_10848:
[----:B------:R-:W-:Y:S05]  /*13700*/  BRA `(.L_x_10850) ;  /* 0xffffffc800fc7947 */ /* 0x000fea000383ffff */
.L_x_10772:
[----:B0-----:R-:W-:-:S04]  /*13710*/  IMAD.U32 R3, RZ, RZ, UR38 ;  /* 0x00000026ff037e24 */ /* 0x001fc8000f8e00ff */
[----:B------:R0:W1:Y:S03]  /*13720*/  SYNCS.PHASECHK.TRANS64.TRYWAIT P0, [R3+URZ+0x22840], R0 ;  /* 0x02284000030075a7 */ /* 0x000066000800017f */
[----:B-1----:R-:W-:Y:S05]  /*13730*/  @!P0 NANOSLEEP.SYNCS 0x989680 ;  /* 0x009896800000895d */ /* 0x002fea0003900000 */
[----:B------:R-:W1:Y:S02]  /*13740*/  @!P0 SYNCS.PHASECHK.TRANS64 P0, [R3+URZ+0x22840], R0 ;  /* 0x02284000030085a7 */ /* 0x000e64000800007f */
[----:B-1----:R-:W-:Y:S05]  /*13750*/  @!P0 BRA `(.L_x_10772) ;  /* 0xfffffffc00ec8947 */ /* 0x002fea000383ffff */
[----:B------:R-:W-:Y:S05]  /*13760*/  BRA `(.L_x_10851) ;  /* 0xffffffcc005c7947 */ /* 0x000fea000383ffff */
.L_x_10775:
        /* <DEDUP_REMOVED lines=8> */
.L_x_10852:
[----:B------:R-:W-:Y:S02]  /*137f0*/  VIADD R10, R4, 0x10 ;  /* 0x00000010040a7836 */ /* 0x000fe40000000000 */
[----:B------:R-:W-:Y:S02]  /*13800*/  IMAD.MOV.U32 R13, RZ, RZ, R0 ;  /* 0x000000ffff0d7224 */ /* 0x000fe400078e0000 */
[----:B------:R-:W-:-:S07]  /*13810*/  IMAD.MOV.U32 R2, RZ, RZ, R14 ;  /* 0x000000ffff027224 */ /* 0x000fce00078e000e */
[----:B------:R-:W-:Y:S05]  /*13820*/  WARPSYNC.COLLECTIVE R15, `(.L_x_10853) ;  /* 0x000000000f087348 */ /* 0x000fea0003c00000 */
[----:B------:R0:W1:Y:S02]  /*13830*/  SHFL.IDX P6, R14, R13, R12, R11 ;  /* 0x0000000c0d0e7389 */ /* 0x00006400000c000b */
[----:B01----:R-:W-:Y:S01]  /*13840*/  ENDCOLLECTIVE ;  /* 0x000000000000791b */ /* 0x003fe20003800000 */
.L_x_10853:
        /* <DEDUP_REMOVED lines=12> */
.L_x_10854:
        /* <DEDUP_REMOVED lines=11> */
.L_x_10855:
[----:B------:R-:W-:Y:S02]  /*139c0*/  IMAD.MOV.U32 R13, RZ, RZ, R7 ;  /* 0x000000ffff0d7224 */ /* 0x000fe400078e0007 */
[----:B------:R-:W-:Y:S01]  /*139d0*/  IMAD.MOV.U32 R12, RZ, RZ, 0x2 ;  /* 0x00000002ff0c7424 */ /* 0x000fe200078e00ff */
[----:B------:R-:W-:Y:S01]  /*139e0*/  @!P1 LEA R2, P2, R8, R14, 0x1 ;  /* 0x0000000e08029211 */ /* 0x000fe200078408ff */
[----:B------:R-:W-:-:S04]  /*139f0*/  VIADD R14, R4, 0x20 ;  /* 0x00000020040e7836 */ /* 0x000fc80000000000 */
[----:B------:R-:W-:-:S05]  /*13a00*/  @!P1 IMAD.X R3, RZ, RZ, R9, P2 ;  /* 0x000000ffff039224 */ /* 0x000fca00010e0609 */
        /* <DEDUP_REMOVED lines=8> */
.L_x_10856:
[----:B------:R-:W-:Y:S01]  /*13a90*/  VIADD R10, R4, 0x30 ;  /* 0x00000030040a7836 */ /* 0x000fe20000000000 */
[----:B------:R-:W-:Y:S01]  /*13aa0*/  @!P1 LEA R21, R6, UR38, 0x1 ;  /* 0x0000002606159c11 */ /* 0x000fe2000f8e08ff */
[----:B------:R-:W-:Y:S02]  /*13ab0*/  IMAD.MOV.U32 R13, RZ, RZ, R0 ;  /* 0x000000ffff0d7224 */ /* 0x000fe400078e0000 */
[----:B------:R-:W-:-:S07]  /*13ac0*/  IMAD.MOV.U32 R9, RZ, RZ, R14 ;  /* 0x000000ffff097224 */ /* 0x000fce00078e000e */
[----:B------:R-:W-:Y:S05]  /*13ad0*/  WARPSYNC.COLLECTIVE R15, `(.L_x_10857) ;  /* 0x000000000f087348 */ /* 0x000fea0003c00000 */
[----:B------:R0:W1:Y:S02]  /*13ae0*/  SHFL.IDX P6, R14, R13, R12, R11 ;  /* 0x0000000c0d0e7389 */ /* 0x00006400000c000b */
[----:B01----:R-:W-:Y:S01]  /*13af0*/  ENDCOLLECTIVE ;  /* 0x000000000000791b */ /* 0x003fe20003800000 */
.L_x_10857:
[----:B------:R-:W-:Y:S02]  /*13b00*/  IMAD.MOV.U32 R13, RZ, RZ, R7 ;  /* 0x000000ffff0d7224 */ /* 0x000fe400078e0007 */
[----:B------:R-:W-:Y:S01]  /*13b10*/  IMAD.MOV.U32 R12, RZ, RZ, 0x3 ;  /* 0x00000003ff0c7424 */ /* 0x000fe200078e00ff */
[----:B------:R-:W-:-:S13]  /*13b20*/  @!P1 LEA R2, P2, R8, R14, 0x1 ;  /* 0x0000000e08029211 */ /* 0x000fda00078408ff */
[----:B------:R-:W-:Y:S05]  /*13b30*/  WARPSYNC.COLLECTIVE R15, `(.L_x_10858) ;  /* 0x000000000f087348 */ /* 0x000fea0003c00000 */
[----:B------:R0:W1:Y:S02]  /*13b40*/  SHFL.IDX P6, R14, R13, R12, R11 ;  /* 0x0000000c0d0e7389 */ /* 0x00006400000c000b */
[----:B01----:R-:W-:Y:S01]  /*13b50*/  ENDCOLLECTIVE ;  /* 0x000000000000791b */ /* 0x003fe20003800000 */
.L_x_10858:
[----:B------:R-:W-:-:S05]  /*13b60*/  @!P1 IMAD.X R3, RZ, RZ, R9, P2 ;  /* 0x000000ffff039224 */ /* 0x000fca00010e0609 */
        /* <DEDUP_REMOVED lines=11> */
.L_x_10859:
        /* <DEDUP_REMOVED lines=13> */
.L_x_10860:
[----:B------:R-:W-:Y:S01]  /*13cf0*/  VIADD R10, R4, 0x50 ;  /* 0x00000050040a7836 */ /* 0x000fe20000000000 */
[----:B------:R-:W-:Y:S01]  /*13d00*/  @!P1 LEA R21, R6, UR38, 0x1 ;  /* 0x0000002606159c11 */ /* 0x000fe2000f8e08ff */
[----:B------:R-:W-:Y:S02]  /*13d10*/  IMAD.MOV.U32 R13, RZ, RZ, R0 ;  /* 0x000000ffff0d7224 */ /* 0x000fe400078e0000 */
[----:B------:R-:W-:-:S07]  /*13d20*/  IMAD.MOV.U32 R9, RZ, RZ, R14 ;  /* 0x000000ffff097224 */ /* 0x000fce00078e000e */
[----:B------:R-:W-:Y:S05]  /*13d30*/  WARPSYNC.COLLECTIVE R15, `(.L_x_10861) ;  /* 0x000000000f087348 */ /* 0x000fea0003c00000 */
[----:B------:R0:W1:Y:S02]  /*13d40*/  SHFL.IDX P6, R14, R13, R12, R11 ;  /* 0x0000000c0d0e7389 */ /* 0x00006400000c000b */
[----:B01----:R-:W-:Y:S01]  /*13d50*/  ENDCOLLECTIVE ;  /* 0x000000000000791b */ /* 0x003fe20003800000 */
.L_x_10861:
[----:B------:R-:W-:Y:S02]  /*13d60*/  IMAD.MOV.U32 R13, RZ, RZ, R7 ;  /* 0x000000ffff0d7224 */ /* 0x000fe400078e0007 */
[----:B------:R-:W-:Y:S01]  /*13d70*/  IMAD.MOV.U32 R12, RZ, RZ, 0x5 ;  /* 0x00000005ff0c7424 */ /* 0x000fe200078e00ff */
[----:B------:R-:W-:-:S13]  /*13d80*/  @!P1 LEA R2, P2, R8, R14, 0x1 ;  /* 0x0000000e08029211 */ /* 0x000fda00078408ff */
[----:B------:R-:W-:Y:S05]  /*13d90*/  WARPSYNC.COLLECTIVE R15, `(.L_x_10862) ;  /* 0x000000000f087348 */ /* 0x000fea0003c00000 */
[----:B------:R0:W1:Y:S02]  /*13da0*/  SHFL.IDX P6, R14, R13, R12, R11 ;  /* 0x0000000c0d0e7389 */ /* 0x00006400000c000b */
[----:B01----:R-:W-:Y:S01]  /*13db0*/  ENDCOLLECTIVE ;  /* 0x000000000000791b */ /* 0x003fe20003800000 */
.L_x_10862:
        /* <DEDUP_REMOVED lines=12> */
.L_x_10863:
[----:B------:R-:W-:Y:S02]  /*13e80*/  IMAD.MOV.U32 R13, RZ, RZ, R7 ;  /* 0x000000ffff0d7224 */ /* 0x000fe400078e0007 */
[----:B------:R-:W-:Y:S01]  /*13e90*/  IMAD.MOV.U32 R12, RZ, RZ, 0x6 ;  /* 0x00000006ff0c7424 */ /* 0x000fe200078e00ff */
[----:B------:R-:W-:-:S13]  /*13ea0*/  @!P1 LEA R2, P2, R8, R14, 0x1 ;  /* 0x0000000e08029211 */ /* 0x000fda00078408ff */
[----:B------:R-:W-:Y:S05]  /*13eb0*/  WARPSYNC.COLLECTIVE R15, `(.L_x_10864) ;  /* 0x000000000f087348 */ /* 0x000fea0003c00000 */
[----:B------:R0:W1:Y:S02]  /*13ec0*/  SHFL.IDX P6, R14, R13, R12, R11 ;  /* 0x0000000c0d0e7389 */ /* 0x00006400000c000b */
[----:B01----:R-:W-:Y:S01]  /*13ed0*/  ENDCOLLECTIVE ;  /* 0x000000000000791b */ /* 0x003fe20003800000 */
.L_x_10864:
[----:B------:R-:W-:-:S05]  /*13ee0*/  @!P1 IMAD.X R3, RZ, RZ, R9, P2 ;  /* 0x000000ffff039224 */ /* 0x000fca00010e0609 */
[----:B------:R-:W-:Y:S01]  /*13ef0*/  @!PT LDS RZ, [RZ] ;  /* 0x00000000fffff984 */ /* 0x000fe20000000800 */
[----:B------:R-:W-:Y:S01]  /*13f00*/  @!PT LDS RZ, [RZ] ;  /* 0x00000000fffff984 */ /* 0x000fe20000000800 */
[----:B------:R-:W-:Y:S01]  /*13f10*/  @!PT LDS RZ, [RZ] ;  /* 0x00000000fffff984 */ /* 0x000fe20000000800 */
[----:B------:R0:W-:Y:S01]  /*13f20*/  @!P1 LDGSTS.E.BYPASS.LTC128B.128 [R10+0x1ac00], desc[UR48][R2.64], !P0 ;  /* 0x1ac00000020a9fae */ /* 0x0001e2000c101d70 */
[----:B------:R-:W-:Y:S02]  /*13f30*/  IMAD.MOV.U32 R13, RZ, RZ, R0 ;  /* 0x000000ffff0d7224 */ /* 0x000fe400078e0000 */
[----:B0-----:R-:W-:Y:S02]  /*13f40*/  VIADD R2, R4, 0x60 ;  /* 0x0000006004027836 */ /* 0x001fe40000000000 */
[----:B------:R-:W-:-:S03]  /*13f50*/  IMAD.MOV.U32 R9, RZ, RZ, R14 ;  /* 0x000000ffff097224 */ /* 0x000fc600078e000e */
[----:B------:R-:W-:-:S13]  /*13f60*/  ISETP.GE.AND P1, PT, R2, R5, PT ;  /* 0x000000050200720c */ /* 0x000fda0003f26270 */
[----:B------:R-:W-:Y:S05]  /*13f70*/  WARPSYNC.COLLECTIVE R15, `(.L_x_10865) ;  /* 0x000000000f087348 */ /* 0x000fea0003c00000 */
[----:B------:R0:W1:Y:S02]  /*13f80*/  SHFL.IDX P6, R14, R13, R12, R11 ;  /* 0x0000000c0d0e7389 */ /* 0x00006400000c000b */
[----:B01----:R-:W-:Y:S01]  /*13f90*/  ENDCOLLECTIVE ;  /* 0x000000000000791b */ /* 0x003fe20003800000 */
.L_x_10865:
[----:B------:R-:W-:Y:S02]  /*13fa0*/  IMAD.MOV.U32 R13, RZ, RZ, R7 ;  /* 0x000000ffff0d7224 */ /* 0x000fe400078e0007 */
[----:B------:R-:W-:Y:S01]  /*13fb0*/  IMAD.MOV.U32 R12, RZ, RZ, 0x7 ;  /* 0x00000007ff0c7424 */ /* 0x000fe200078e00ff */
[----:B------:R-:W-:-:S13]  /*13fc0*/  @!P1 LEA R2, P2, R8, R14, 0x1 ;  /* 0x0000000e08029211 */ /* 0x000fda00078408ff */
[----:B------:R-:W-:Y:S05]  /*13fd0*/  WARPSYNC.COLLECTIVE R15, `(.L_x_10866) ;  /* 0x000000000f087348 */ /* 0x000fea0003c00000 */
[----:B------:R0:W1:Y:S02]  /*13fe0*/  SHFL.IDX P6, R14, R13, R12, R11 ;  /* 0x0000000c0d0e7389 */ /* 0x00006400000c000b */
[----:B01----:R-:W-:Y:S01]  /*13ff0*/  ENDCOLLECTIVE ;  /* 0x000000000000791b */ /* 0x003fe20003800000 */
.L_x_10866:
[----:B------:R-:W-:Y:S01]  /*14000*/  @!P1 IMAD.X R3, RZ, RZ, R9, P2 ;  /* 0x000000ffff039224 */ /* 0x000fe200010e0609 */
[----:B------:R-:W-:-:S05]  /*14010*/  @!P1 LEA R9, R6, UR38, 0x1 ;  /* 0x0000002606099c11 */ /* 0x000fca000f8e08ff */
        /* <DEDUP_REMOVED lines=9> */
.L_x_10867:
[----:B------:R-:W-:Y:S05]  /*140b0*/  BRA `(.L_x_10868) ;  /* 0xffffffcc008c7947 */ /* 0x000fea000383ffff */
.L_x_10776:
[----:B0-----:R-:W-:-:S04]  /*140c0*/  IMAD.U32 R3, RZ, RZ, UR38 ;  /* 0x00000026ff037e24 */ /* 0x001fc8000f8e00ff */
[----:B------:R0:W1:Y:S03]  /*140d0*/  SYNCS.PHASECHK.TRANS64.TRYWAIT P0, [R3+URZ+0x22820], R4 ;  /* 0x02282004030075a7 */ /* 0x000066000800017f */
[----:B-1----:R-:W-:Y:S05]  /*140e0*/  @!P0 NANOSLEEP.SYNCS 0x989680 ;  /* 0x009896800000895d */ /* 0x002fea0003900000 */
[----:B------:R-:W1:Y:S02]  /*140f0*/  @!P0 SYNCS.PHASECHK.TRANS64 P0, [R3+URZ+0x22820], R4 ;  /* 0x02282004030085a7 */ /* 0x000e64000800007f */
[----:B-1----:R-:W-:Y:S05]  /*14100*/  @!P0 BRA `(.L_x_10776) ;  /* 0xfffffffc00ec8947 */ /* 0x002fea000383ffff */
[----:B------:R-:W-:Y:S05]  /*14110*/  BRA `(.L_x_10869) ;  /* 0xffffffcc00bc7947 */ /* 0x000fea000383ffff */
.L_x_10779:
[----:B0-----:R-:W-:-:S04]  /*14120*/  IMAD.U32 R3, RZ, RZ, UR38 ;  /* 0x00000026ff037e24 */ /* 0x001fc8000f8e00ff */
[----:B------:R0:W1:Y:S03]  /*14130*/  SYNCS.PHASECHK.TRANS64.TRYWAIT P0, [R3+URZ+0x22860], R4 ;  /* 0x02286004030075a7 */ /* 0x000066000800017f */
[----:B-1----:R-:W-:Y:S05]  /*14140*/  @!P0 NANOSLEEP.SYNCS 0x989680 ;  /* 0x009896800000895d */ /* 0x002fea0003900000 */
[----:B------:R-:W1:Y:S02]  /*14150*/  @!P0 SYNCS.PHASECHK.TRANS64 P0, [R3+URZ+0x22860], R4 ;  /* 0x02286004030085a7 */ /* 0x000e64000800007f */
[----:B-1----:R-:W-:Y:S05]  /*14160*/  @!P0 BRA `(.L_x_10779) ;  /* 0xfffffffc00ec8947 */ /* 0x002fea000383ffff */
[----:B------:R-:W-:Y:S05]  /*14170*/  BRA `(.L_x_10870) ;  /* 0xffffffcc00c87947 */ /* 0x000fea000383ffff */
.L_x_10791:
[----:B-1----:R-:W-:-:S04]  /*14180*/  IMAD.U32 R3, RZ, RZ, UR38 ;  /* 0x00000026ff037e24 */ /* 0x002fc8000f8e00ff */
[----:B------:R1:W2:Y:S03]  /*14190*/  SYNCS.PHASECHK.TRANS64.TRYWAIT P0, [R3+URZ+0x22848], R2 ;  /* 0x02284802030075a7 */ /* 0x0002a6000800017f */
[----:B--2---:R-:W-:Y:S05]  /*141a0*/  @!P0 NANOSLEEP.SYNCS 0x989680 ;  /* 0x009896800000895d */ /* 0x004fea0003900000 */
[----:B------:R-:W2:Y:S02]  /*141b0*/  @!P0 SYNCS.PHASECHK.TRANS64 P0, [R3+URZ+0x22848], R2 ;  /* 0x02284802030085a7 */ /* 0x000ea4000800007f */
[----:B--2---:R-:W-:Y:S05]  /*141c0*/  @!P0 BRA `(.L_x_10791) ;  /* 0xfffffffc00ec8947 */ /* 0x004fea000383ffff */
[----:B------:R-:W-:Y:S05]  /*141d0*/  BRA `(.L_x_10871) ;  /* 0xffffffd400c07947 */ /* 0x000fea000383ffff */
.L_x_10796:
[----:B01----:R-:W-:-:S04]  /*141e0*/  IMAD.U32 R3, RZ, RZ, UR38 ;  /* 0x00000026ff037e24 */ /* 0x003fc8000f8e00ff */
[----:B------:R0:W1:Y:S03]  /*141f0*/  SYNCS.PHASECHK.TRANS64.TRYWAIT P0, [R3+URZ+0x22868], R2 ;  /* 0x02286802030075a7 */ /* 0x000066000800017f */
[----:B-1----:R-:W-:Y:S05]  /*14200*/  @!P0 NANOSLEEP.SYNCS 0x989680 ;  /* 0x009896800000895d */ /* 0x002fea0003900000 */
[----:B------:R-:W1:Y:S02]  /*14210*/  @!P0 SYNCS.PHASECHK.TRANS64 P0, [R3+URZ+0x22868], R2 ;  /* 0x02286802030085a7 */ /* 0x000e64000800007f */
[----:B-1----:R-:W-:Y:S05]  /*14220*/  @!P0 BRA `(.L_x_10796) ;  /* 0xfffffffc00ec8947 */ /* 0x002fea000383ffff */
[----:B------:R-:W-:Y:S05]  /*14230*/  BRA `(.L_x_10872) ;  /* 0xffffffd800207947 */ /* 0x000fea000383ffff */
.L_x_10807:
[----:B-1----:R-:W-:-:S04]  /*14240*/  IMAD.U32 R3, RZ, RZ, UR38 ;  /* 0x00000026ff037e24 */ /* 0x002fc8000f8e00ff */
[----:B------:R1:W2:Y:S03]  /*14250*/  SYNCS.PHASECHK.TRANS64.TRYWAIT P0, [R3+URZ+0x22840], R2 ;  /* 0x02284002030075a7 */ /* 0x0002a6000800017f */
[----:B--2---:R-:W-:Y:S05]  /*14260*/  @!P0 NANOSLEEP.SYNCS 0x989680 ;  /* 0x009896800000895d */ /* 0x004fea0003900000 */
[----:B------:R-:W2:Y:S02]  /*14270*/  @!P0 SYNCS.PHASECHK.TRANS64 P0, [R3+URZ+0x22840], R2 ;  /* 0x02284002030085a7 */ /* 0x000ea4000800007f */
[----:B--2---:R-:W-:Y:S05]  /*14280*/  @!P0 BRA `(.L_x_10807) ;  /* 0xfffffffc00ec8947 */ /* 0x004fea000383ffff */
[----:B------:R-:W-:Y:S05]  /*14290*/  BRA `(.L_x_10873) ;  /* 0xffffffdc009c7947 */ /* 0x000fea000383ffff */
.L_x_10812:
[----:B01----:R-:W-:-:S04]  /*142a0*/  IMAD.U32 R3, RZ, RZ, UR38 ;  /* 0x00000026ff037e24 */ /* 0x003fc8000f8e00ff */
[----:B------:R0:W1:Y:S03]  /*142b0*/  SYNCS.PHASECHK.TRANS64.TRYWAIT P0, [R3+URZ+0x22860], R2 ;  /* 0x02286002030075a7 */ /* 0x000066000800017f */
[----:B-1----:R-:W-:Y:S05]  /*142c0*/  @!P0 NANOSLEEP.SYNCS 0x989680 ;  /* 0x009896800000895d */ /* 0x002fea0003900000 */
[----:B------:R-:W1:Y:S02]  /*142d0*/  @!P0 SYNCS.PHASECHK.TRANS64 P0, [R3+URZ+0x22860], R2 ;  /* 0x02286002030085a7 */ /* 0x000e64000800007f */
[----:B-1----:R-:W-:Y:S05]  /*142e0*/  @!P0 BRA `(.L_x_10812) ;  /* 0xfffffffc00ec8947 */ /* 0x002fea000383ffff */
[----:B------:R-:W-:Y:S05]  /*142f0*/  BRA `(.L_x_10874) ;  /* 0xffffffe000007947 */ /* 0x000fea000383ffff */
.L_x_10824:
[----:B-1----:R-:W-:-:S04]  /*14300*/  IMAD.U32 R3, RZ, RZ, UR38 ;  /* 0x00000026ff037e24 */ /* 0x002fc8000f8e00ff */
[----:B------:R1:W2:Y:S03]  /*14310*/  SYNCS.PHASECHK.TRANS64.TRYWAIT P0, [R3+URZ+0x22848], R2 ;  /* 0x02284802030075a7 */ /* 0x0002a6000800017f */
[----:B--2---:R-:W-:Y:S05]  /*14320*/  @!P0 NANOSLEEP.SYNCS 0x989680 ;  /* 0x009896800000895d */ /* 0x004fea0003900000 */
[----:B------:R-:W2:Y:S02]  /*14330*/  @!P0 SYNCS.PHASECHK.TRANS64 P0, [R3+URZ+0x22848], R2 ;  /* 0x02284802030085a7 */ /* 0x000ea4000800007f */
[----:B--2---:R-:W-:Y:S05]  /*14340*/  @!P0 BRA `(.L_x_10824) ;  /* 0xfffffffc00ec8947 */ /* 0x004fea000383ffff */
[----:B------:R-:W-:Y:S05]  /*14350*/  BRA `(.L_x_10875) ;  /* 0xffffffe400847947 */ /* 0x000fea000383ffff */
.L_x_10829:
[----:B-1----:R-:W-:-:S04]  /*14360*/  IMAD.U32 R3, RZ, RZ, UR38 ;  /* 0x00000026ff037e24 */ /* 0x002fc8000f8e00ff */
[----:B------:R1:W2:Y:S03]  /*14370*/  SYNCS.PHASECHK.TRANS64.TRYWAIT P0, [R3+URZ+0x22868], R2 ;  /* 0x02286802030075a7 */ /* 0x0002a6000800017f */
[----:B--2---:R-:W-:Y:S05]  /*14380*/  @!P0 NANOSLEEP.SYNCS 0x989680 ;  /* 0x009896800000895d */ /* 0x004fea0003900000 */
[----:B------:R-:W2:Y:S02]  /*14390*/  @!P0 SYNCS.PHASECHK.TRANS64 P0, [R3+URZ+0x22868], R2 ;  /* 0x02286802030085a7 */ /* 0x000ea4000800007f */
[----:B--2---:R-:W-:Y:S05]  /*143a0*/  @!P0 BRA `(.L_x_10829) ;  /* 0xfffffffc00ec8947 */ /* 0x004fea000383ffff */
[----:B------:R-:W-:Y:S05]  /*143b0*/  BRA `(.L_x_10876) ;  /* 0xffffffe400e87947 */ /* 0x000fea000383ffff */
.L_x_10836:
[----:B-1----:R1:W2:Y:S02]  /*143c0*/  SYNCS.PHASECHK.TRANS64.TRYWAIT P0, [R2+URZ+0x22820], R3 ;  /* 0x02282003020075a7 */ /* 0x0022a4000800017f */
[----:B--2---:R-:W-:Y:S05]  /*143d0*/  @!P0 NANOSLEEP.SYNCS 0x989680 ;  /* 0x009896800000895d */ /* 0x004fea0003900000 */
[----:B------:R-:W2:Y:S02]  /*143e0*/  @!P0 SYNCS.PHASECHK.TRANS64 P0, [R2+URZ+0x22820], R3 ;  /* 0x02282003020085a7 */ /* 0x000ea4000800007f */
[----:B--2---:R-:W-:Y:S05]  /*143f0*/  @!P0 BRA `(.L_x_10836) ;  /* 0xfffffffc00f08947 */ /* 0x004fea000383ffff */
[----:B------:R-:W-:Y:S05]  /*14400*/  BRA `(.L_x_10877) ;  /* 0xffffffec00087947 */ /* 0x000fea000383ffff */
.L_x_10837:
        /* <DEDUP_REMOVED lines=11> */
.L_x_10879:
[----:B------:R-:W-:Y:S05]  /*144c0*/  BSYNC B0 ;  /* 0x0000000000007941 */ /* 0x000fea0003800000 */
.L_x_10878:
[----:B------:R-:W-:Y:S05]  /*144d0*/  BRA `(.L_x_10880) ;  /* 0xffffffe800ec7947 */ /* 0x000fea000383ffff */
.L_x_10838:
[----:B------:R-:W-:Y:S01]  /*144e0*/  BSSY B0, `(.L_x_10881) ;  /* 0x0000006000007945 */ /* 0x000fe20003800000 */
[----:B------:R-:W-:-:S07]  /*144f0*/  IMAD.MOV.U32 R15, RZ, RZ, -0x1 ;  /* 0xffffffffff0f7424 */ /* 0x000fce00078e00ff */
[----:B01----:R-:W-:Y:S05]  /*14500*/  WARPSYNC.COLLECTIVE R15, `(.L_x_10882) ;  /* 0x000000000f0c7348 */ /* 0x003fea0003c00000 */
[----:B------:R-:W-:Y:S02]  /*14510*/  ELECT P6, UR62, PT ;  /* 0x00000000003e782f */ /* 0x000fe400038c0000 */
[----:B------:R-:W-:Y:S01]  /*14520*/  MOV R14, UR62 ;  /* 0x0000003e000e7c02 */ /* 0x000fe20008000f00 */
[----:B01----:R-:W-:Y:S10]  /*14530*/  ENDCOLLECTIVE ;  /* 0x000000000000791b */ /* 0x003ff40003800000 */
.L_x_10882:
[----:B------:R-:W-:Y:S05]  /*14540*/  BSYNC B0 ;  /* 0x0000000000007941 */ /* 0x000fea0003800000 */
.L_x_10881:
[----:B------:R-:W-:Y:S05]  /*14550*/  BRA `(.L_x_10883) ;  /* 0xffffffe800e07947 */ /* 0x000fea000383ffff */
.L_x_10840:
[----:B-1----:R1:W2:Y:S02]  /*14560*/  SYNCS.PHASECHK.TRANS64.TRYWAIT P0, [R7+URZ], R4 ;  /* 0x00000004070075a7 */ /* 0x0022a4000800017f */
[----:B--2---:R-:W-:Y:S05]  /*14570*/  @!P0 NANOSLEEP.SYNCS 0x989680 ;  /* 0x009896800000895d */ /* 0x004fea0003900000 */
[----:B------:R-:W2:Y:S02]  /*14580*/  @!P0 SYNCS.PHASECHK.TRANS64 P0, [R7+URZ], R4 ;  /* 0x00000004070085a7 */ /* 0x000ea4000800007f */
[----:B--2---:R-:W-:Y:S05]  /*14590*/  @!P0 BRA `(.L_x_10840) ;  /* 0xfffffffc00f08947 */ /* 0x004fea000383ffff */
[----:B------:R-:W-:Y:S05]  /*145a0*/  BRA `(.L_x_10884) ;  /* 0xffffffec00147947 */ /* 0x000fea000383ffff */
.L_x_10841:
[----:B--2---:R2:W3:Y:S02]  /*145b0*/  SYNCS.PHASECHK.TRANS64.TRYWAIT P0, [R5+URZ], R0 ;  /* 0x00000000050075a7 */ /* 0x0044e4000800017f */
[----:B---3--:R-:W-:Y:S05]  /*145c0*/  @!P0 NANOSLEEP.SYNCS 0x989680 ;  /* 0x009896800000895d */ /* 0x008fea0003900000 */
[----:B------:R-:W3:Y:S02]  /*145d0*/  @!P0 SYNCS.PHASECHK.TRANS64 P0, [R5+URZ], R0 ;  /* 0x00000000050085a7 */ /* 0x000ee4000800007f */
[----:B---3--:R-:W-:Y:S05]  /*145e0*/  @!P0 BRA `(.L_x_10841) ;  /* 0xfffffffc00f08947 */ /* 0x008fea000383ffff */
[----:B------:R-:W-:Y:S05]  /*145f0*/  BRA `(.L_x_10885) ;  /* 0xffffffec00087947 */ /* 0x000fea000383ffff */
.L_x_10843:
[----:B--2---:R2:W3:Y:S02]  /*14600*/  SYNCS.PHASECHK.TRANS64.TRYWAIT P0, [R5+URZ], R4 ;  /* 0x00000004050075a7 */ /* 0x0044e4000800017f */
[----:B---3--:R-:W-:Y:S05]  /*14610*/  @!P0 NANOSLEEP.SYNCS 0x989680 ;  /* 0x009896800000895d */ /* 0x008fea0003900000 */
[----:B------:R-:W3:Y:S02]  /*14620*/  @!P0 SYNCS.PHASECHK.TRANS64 P0, [R5+URZ], R4 ;  /* 0x00000004050085a7 */ /* 0x000ee4000800007f */
[----:B---3--:R-:W-:Y:S05]  /*14630*/  @!P0 BRA `(.L_x_10843) ;  /* 0xfffffffc00f08947 */ /* 0x008fea000383ffff */
[----:B------:R-:W-:Y:S05]  /*14640*/  BRA `(.L_x_10886) ;  /* 0xffffffec000c7947 */ /* 0x000fea000383ffff */
.L_x_10887:
        /* <DEDUP_REMOVED lines=11> */
.L_x_15020:


//--------------------- .text._ZN7cutlass13device_kernelIN5flash11enable_sm90INS1_16FlashAttnFwdSm90INS1_25CollectiveMainloopFwdSm90ILi2EN4cute5tupleIJNS5_1CILi1EEES8_S8_EEENS6_IJNS7_ILi128EEENS7_ILi96EEENS7_ILi64EEEEEELi256ENS_10bfloat16_tEfNS_4arch4Sm90ELb0ELb1ELb0ELb0ELb0ELb0ELb1ELb1ELb0ELb1ELb1ELb0EEENS1_21CollectiveEpilogueFwdINS6_IJSA_NS7_ILi256EEESB_EEES9_SE_SG_Li256ELb0ELb1ELb1ELb0EEENS1_19SingleTileSchedulerILb0ELb1ELb1ELi128EEEEEEEEEvNT_6ParamsE --------------------------
	.section	.text._ZN7cutlass13device_kernelIN5flash11enable_sm90INS1_16FlashAttnFwdSm90INS1_25CollectiveMainloopFwdSm90ILi2EN4cute5tupleIJNS5_1CILi1EEES8_S8_EEENS6_IJNS7_ILi128EEENS7_ILi96EEENS7_ILi64EEEEEELi256ENS_10bfloat16_tEfNS_4arch4Sm90ELb0ELb1ELb0ELb0ELb0ELb0ELb1ELb1ELb0ELb1ELb1ELb0EEENS1_21CollectiveEpilogueFwdINS6_IJSA_NS7_ILi256EEESB_EEES9_SE_SG_Li256ELb0ELb1ELb1ELb0EEENS1_19SingleTileSchedulerILb0ELb1ELb1ELi128EEEEEEEEEvNT_6ParamsE,"ax",@progbits
	.align	128
.text._ZN7cutlass13device_kernelIN5flash11enable_sm90INS1_16FlashAttnFwdSm90INS1_25CollectiveMainloopFwdSm90ILi2EN4cute5tupleIJNS5_1CILi1EEES8_S8_EEENS6_IJNS7_ILi128EEENS7_ILi96EEENS7_ILi64EEEEEELi256ENS_10bfloat16_tEfNS_4arch4Sm90ELb0ELb1ELb0ELb0ELb0ELb0ELb1ELb1ELb0ELb1ELb1ELb0EEENS1_21CollectiveEpilogueFwdINS6_IJSA_NS7_ILi256EEESB_EEES9_SE_SG_Li256ELb0ELb1ELb1ELb0EEENS1_19SingleTileSchedulerILb0ELb1ELb1ELi128EEEEEEEEEvNT_6ParamsE:
        .type           _ZN7cutlass13device_kernelIN5flash11enable_sm90INS1_16FlashAttnFwdSm90INS1_25CollectiveMainloopFwdSm90ILi2EN4cute5tupleIJNS5_1CILi1EEES8_S8_EEENS6_IJNS7_ILi128EEENS7_ILi96EEENS7_ILi64EEEEEELi256ENS_10bfloat16_tEfNS_4arch4Sm90ELb0ELb1ELb0ELb0ELb0ELb0ELb1ELb1ELb0ELb1ELb1ELb0EEENS1_21CollectiveEpilogueFwdINS6_IJSA_NS7_ILi256EEESB_EEES9_SE_SG_Li256ELb0ELb1ELb1ELb0EEENS1_19SingleTileSchedulerILb0ELb1ELb1ELi128EEEEEEEEEvNT_6ParamsE,@function
        .size           _ZN7cutlass13device_kernelIN5flash11enable_sm90INS1_16FlashAttnFwdSm90INS1_25CollectiveMainloopFwdSm90ILi2EN4cute5tupleIJNS5_1CILi1EEES8_S8_EEENS6_IJNS7_ILi128EEENS7_ILi96EEENS7_ILi64EEEEEELi256ENS_10bfloat16_tEfNS_4arch4Sm90ELb0ELb1ELb0ELb0ELb0ELb0ELb1ELb1ELb0ELb1ELb1ELb0EEENS1_21CollectiveEpilogueFwdINS6_IJSA_NS7_ILi256EEESB_EEES9_SE_SG_Li256ELb0ELb1ELb1ELb0EEENS1_19SingleTileSchedulerILb0ELb1ELb1ELi128EEEEEEEEEvNT_6ParamsE,(.L_x_15021 - _ZN7cutlass13device_kernelIN5flash11enable_sm90INS1_16FlashAttnFwdSm90INS1_25CollectiveMainloopFwdSm90ILi2EN4cute5tupleIJNS5_1CILi1EEES8_S8_EEENS6_IJNS7_ILi128EEENS7_ILi96EEENS7_ILi64EEEEEELi256ENS_10bfloat16_tEfNS_4arch4Sm90ELb0ELb1ELb0ELb0ELb0ELb0ELb1ELb1ELb0ELb1ELb1ELb0EEENS1_21CollectiveEpilogueFwdINS6_IJSA_NS7_ILi256EEESB_EEES9_SE_SG_Li256ELb0ELb1ELb1ELb0EEENS1_19SingleTileSchedulerILb0ELb1ELb1ELi128EEEEEEEEEvNT_6ParamsE)
        .other          _ZN7cutlass13device_kernelIN5flash11enable_sm90INS1_16FlashAttnFwdSm90INS1_25CollectiveMainloopFwdSm90ILi2EN4cute5tupleIJNS5_1CILi1EEES8_S8_EEENS6_IJNS7_ILi128EEENS7_ILi96EEENS7_ILi64EEEEEELi256ENS_10bfloat16_tEfNS_4arch4Sm90ELb0ELb1ELb0ELb0ELb0ELb0ELb1ELb1ELb0ELb1ELb1ELb0EEENS1_21CollectiveEpilogueFwdINS6_IJSA_NS7_ILi256EEESB_EEES9_SE_SG_Li256ELb0ELb1ELb1ELb0EEENS1_19SingleTileSchedulerILb0ELb1ELb1ELi128EEEEEEEEEvNT_6ParamsE,@"STO_CUDA_ENTRY STV_DEFAULT"
_ZN7cutlass13device_kernelIN5flash11enable_sm90INS1_16FlashAttnFwdSm90INS1_25CollectiveMainloopFwdSm90ILi2EN4cute5tupleIJNS5_1CILi1EEES8_S8_EEENS6_IJNS7_ILi128EEENS7_ILi96EEENS7_ILi64EEEEEELi256ENS_10bfloat16_tEfNS_4arch4Sm90ELb0ELb1ELb0ELb0ELb0ELb0ELb1ELb1ELb0ELb1ELb1ELb0EEENS1_21CollectiveEpilogueFwdINS6_IJSA_NS7_ILi256EEESB_EEES9_SE_SG_Li256ELb0ELb1ELb1ELb0EEENS1_19SingleTileSchedulerILb0ELb1ELb1ELi128EEEEEEEEEvNT_6ParamsE:
[----:B------:R-:W0:Y:S02]  /*0000*/  LDC R1, c[0x0][0x28] ;  /* 0x00000a00ff017b82 */ /* 0x000e240000000800 */
[----:B0-----:R-:W-:Y:S01]  /*0010*/  VIADD R1, R1, 0xffffcd40 ;  /* 0xffffcd4001017836 */ /* 0x001fe20000000000 */
[----:B------:R-:W0:Y:S01]  /*0020*/  S2R R3, SR_TID.X ;  /* 0x0000000000037919 */ /* 0x000e220000002100 */
[----:B------:R-:W-:Y:S01]  /*0030*/  ELECT P0, URZ, PT ;  /* 0x00000000003f782f */ /* 0x000fe20003800000 */
[----:B------:R-:W-:Y:S01]  /*0040*/  BSSY B0, `(.L_x_10888) ;  /* 0x0000011000007945 */ /* 0x000fe20003800000 */
[----:B------:R-:W-:Y:S02]  /*0050*/  ULDC UR4, c[0x0][0x20] ;  /* 0x0000080000047ab9 */ /* 0x000fe40000000800 */
[----:B------:R-:W-:Y:S01]  /*0060*/  IADD3 R18, P1, R1, UR4, RZ ;  /* 0x0000000401127c10 */ /* 0x000fe2000ff3e0ff */
[----:B------:R-:W-:-:S04]  /*0070*/  ULDC UR4, c[0x0][0x24] ;  /* 0x0000090000047ab9 */ /* 0x000fc80000000800 */
[----:B------:R-:W-:Y:S01]  /*0080*/  IMAD.X R19, RZ, RZ, UR4, P1 ;  /* 0x00000004ff137e24 */ /* 0x000fe200088e06ff */
        /* <DEDUP_REMOVED lines=12> */
.L_x_10889:
[----:B------:R-:W-:Y:S05]  /*0150*/  BSYNC B0 ;  /* 0x0000000000007941 */ /* 0x000fea0003800000 */
.L_x_10888:
        /* <DEDUP_REMOVED lines=42> */
.L_x_10890:
        /* <DEDUP_REMOVED lines=22> */
.L_x_10891:
        /* <DEDUP_REMOVED lines=18> */
.L_x_10892:
        /* <DEDUP_REMOVED lines=22> */
.L_x_10893:
        /* <DEDUP_REMOVED lines=22> */
.L_x_10894:
[----:B------:R-:W-:Y:S01]  /*0940*/  IADD3 R3, P1, R18, 0x70, RZ ;  /* 0x0000007012037810 */ /* 0x000fe20007f3e0ff */
[----:B------:R-:W-:Y:S01]  /*0950*/  NOP ;  /* 0x0000000000007918 */ /* 0x000fe20000000000 */
[----:B01-34-:R-:W-:Y:S01]  /*0960*/  BAR.SYNC.DEFER_BLOCKING 0x0 ;  /* 0x0000000000007b1d */ /* 0x01bfe20000010000 */
[----:B--2---:R-:W-:Y:S01]  /*0970*/  ISETP.NE.AND P0, PT, R2, RZ, PT ;  /* 0x000000ff0200720c */ /* 0x004fe20003f05270 */
[----:B------:R-:W-:Y:S01]  /*0980*/  IMAD.MOV.U32 R2, RZ, RZ, 0x1 ;  /* 0x00000001ff027424 */ /* 0x000fe200078e00ff */
[----:B------:R-:W-:Y:S01]  /*0990*/  IADD3 R44, P2, R18, 0x21c, RZ ;  /* 0x0000021c122c7810 */ /* 0x000fe20007f5e0ff */
[--C-:B------:R-:W-:Y:S02]  /*09a0*/  IMAD.X R22, RZ, RZ, R19.reuse, P1 ;  /* 0x000000ffff167224 */ /* 0x100fe400008e0613 */
[----:B------:R-:W-:Y:S01]  /*09b0*/  ULDC.64 UR44, c[0x0][0x208] ;  /* 0x00008200002c7ab9 */ /* 0x000fe20000000a00 */
[----:B------:R-:W-:Y:S01]  /*09c0*/  SEL R2, R2, 0x2, !P0 ;  /* 0x0000000202027807 */ /* 0x000fe20004000000 */
[----:B------:R0:W-:Y:S01]  /*09d0*/  STL [R1+0x460], R3 ;  /* 0x0004600301007387 */ /* 0x0001e20000100800 */
[----:B------:R-:W-:Y:S01]  /*09e0*/  BSSY B6, `(.L_x_10895) ;  /* 0x0003203000067945 */ /* 0x000fe20003800000 */
[----:B------:R-:W-:-:S02]  /*09f0*/  IMAD.X R37, RZ, RZ, R19, P2 ;  /* 0x000000ffff257224 */ /* 0x000fc400010e0613 */
[----:B------:R1:W-:Y:S01]  /*0a00*/  STL [R1+0x474], R2 ;  /* 0x0004740201007387 */ /* 0x0003e20000100800 */
[----:B0-----:R-:W-:-:S05]  /*0a10*/  IADD3 R3, P3, R18, 0x250, RZ ;  /* 0x0000025012037810 */ /* 0x001fca0007f7e0ff */
[----:B------:R1:W-:Y:S01]  /*0a20*/  STL [R1+0x860], R3 ;  /* 0x0008600301007387 */ /* 0x0003e20000100800 */
[----:B------:R-:W-:Y:S01]  /*0a30*/  IMAD.X R23, RZ, RZ, R19, P3 ;  /* 0x000000ffff177224 */ /* 0x000fe200018e0613 */
[----:B------:R-:W-:Y:S06]  /*0a40*/  @!P0 BRA `(.L_x_10896) ;  /* 0x000002d0009c8947 */ /* 0x000fec0003800000 */
.L_x_10897:
[----:B------:R-:W-:-:S08]  /*0a50*/  NOP ;  /* 0x0000000000007918 */ /* 0x000fd00000000000 */
[----:B------:R-:W0:Y:S02]  /*0a60*/  USETMAXREG.TRY_ALLOC.CTAPOOL UP0, 0xf0 ;  /* 0x000000f0000079c8 */ /* 0x000e240008000600 */
[----:B0-----:R-:W-:-:S13]  /*0a70*/  PLOP3.LUT P0, PT, PT, PT, UP0, 0x80, 0x0 ;  /* 0x000000000000781c */ /* 0x001fda0003f0f008 */
[----:B------:R-:W-:Y:S05]  /*0a80*/  @!P0 BRA `(.L_x_10897) ;  /* 0xfffffffc00f08947 */ /* 0x000fea000383ffff */
[----:B-1----:R-:W0:Y:S08]  /*0a90*/  LDC R2, c[0x0][0xd50] ;  /* 0x00035400ff027b82 */ /* 0x002e300000000800 */
[----:B------:R-:W-:Y:S06]  /*0aa0*/  BAR.ARV 0x8, 0x180 ;  /* 0x0206000000007b1d */ /* 0x000fec0000002000 */
[----:B------:R-:W-:-:S02]  /*0ab0*/  ISETP.NE.AND P0, PT, R73, 0x1, PT ;  /* 0x000000014900780c */ /* 0x000fc40003f05270 */
[----:B------:R-:W1:Y:S01]  /*0ac0*/  S2UR UR4, SR_CTAID.Y ;  /* 0x00000000000479c3 */ /* 0x000e620000002600 */
[----:B------:R2:W-:Y:S04]  /*0ad0*/  STL.64 [R1+0x210], RZ ;  /* 0x000210ff01007387 */ /* 0x0005e80000100a00 */
[----:B------:R2:W-:Y:S03]  /*0ae0*/  STL [R1+0x218], RZ ;  /* 0x000218ff01007387 */ /* 0x0005e60000100800 */
[----:B------:R-:W3:Y:S01]  /*0af0*/  S2UR UR36, SR_CTAID.Z ;  /* 0x00000000002479c3 */ /* 0x000ee20000002700 */
[----:B------:R2:W-:Y:S07]  /*0b00*/  STL [R1+0x21c], RZ ;  /* 0x00021cff01007387 */ /* 0x0005ee0000100800 */
[----:B------:R-:W-:Y:S06]  /*0b10*/  @!P0 BAR.ARV 0x9, 0x100 ;  /* 0x0244000000008b1d */ /* 0x000fec0000002000 */
[----:B0-----:R-:W-:Y:S01]  /*0b20*/  ISETP.NE.AND P1, PT, R2, 0x1, PT ;  /* 0x000000010200780c */ /* 0x001fe20003f25270 */
[----:B-1----:R-:W-:-:S12]  /*0b30*/  IMAD.U32 R232, RZ, RZ, UR4 ;  /* 0x00000004ffe87e24 */ /* 0x002fd8000f8e00ff */
[----:B------:R-:W0:Y:S01]  /*0b40*/  @P1 LDC R0, c[0x0][0xd54] ;  /* 0x00035500ff001b82 */ /* 0x000e220000000800 */
[----:B---3--:R-:W-:-:S07]  /*0b50*/  ISETP.LE.AND P0, PT, RZ, UR36, PT ;  /* 0x00000024ff007c0c */ /* 0x008fce000bf03270 */
[----:B------:R-:W1:Y:S01]  /*0b60*/  @P1 LDC R3, c[0x0][0xd58] ;  /* 0x00035600ff031b82 */ /* 0x000e620000000800 */
[----:B0-----:R-:W-:-:S05]  /*0b70*/  @P1 IMAD.HI.U32 R0, R0, UR4, RZ ;  /* 0x0000000400001c27 */ /* 0x001fca000f8e00ff */
[----:B-1----:R-:W-:Y:S02]  /*0b80*/  @P1 SHF.R.U32.HI R232, RZ, R3, R0 ;  /* 0x00000003ffe81219 */ /* 0x002fe40000011600 */
[----:B------:R-:W-:-:S03]  /*0b90*/  IADD3 R34, P1, R18, 0x210, RZ ;  /* 0x0000021012227810 */ /* 0x000fc60007f3e0ff */
[----:B------:R-:W-:Y:S02]  /*0ba0*/  IMAD.MOV R233, RZ, RZ, -R232 ;  /* 0x000000ffffe97224 */ /* 0x000fe400078e0ae8 */
[----:B------:R-:W-:Y:S02]  /*0bb0*/  IMAD.X R35, RZ, RZ, R19, P1 ;  /* 0x000000ffff237224 */ /* 0x000fe400008e0613 */
[----:B------:R-:W-:Y:S01]  /*0bc0*/  IMAD R233, R2, R233, UR4 ;  /* 0x0000000402e97e24 */ /* 0x000fe2000f8e02e9 */
[----:B--2---:R-:W-:Y:S06]  /*0bd0*/  @!P0 BRA `(.L_x_10898) ;  /* 0x0000031c008c8947 */ /* 0x004fec0003800000 */
[----:B------:R-:W2:Y:S01]  /*0be0*/  LDL.LU R13, [R1+0x474] ;  /* 0x00047400010d7983 */ /* 0x000ea20000300800 */
[----:B------:R-:W0:Y:S01]  /*0bf0*/  LDC R0, c[0x0][0x448] ;  /* 0x00011200ff007b82 */ /* 0x000e220000000800 */
[----:B------:R-:W1:Y:S01]  /*0c00*/  S2R R11, SR_CgaCtaId ;  /* 0x00000000000b7919 */ /* 0x000e620000008800 */
[----:B------:R-:W3:Y:S01]  /*0c10*/  S2R R9, SR_SWINHI ;  /* 0x0000000000097919 */ /* 0x000ee20000002f00 */
[----:B------:R-:W4:Y:S01]  /*0c20*/  S2R R4, SR_TID.X ;  /* 0x0000000000047919 */ /* 0x000f220000002100 */
[----:B------:R-:W5:Y:S01]  /*0c30*/  S2R R8, SR_CTAID.X ;  /* 0x0000000000087919 */ /* 0x000f620000002500 */
[----:B------:R-:W-:Y:S01]  /*0c40*/  MOV R72, 0x400 ;  /* 0x0000040000487802 */ /* 0x000fe20000000f00 */
[----:B------:R-:W-:Y:S02]  /*0c50*/  IMAD.MOV.U32 R5, RZ, RZ, 0x100 ;  /* 0x00000100ff057424 */ /* 0x000fe400078e00ff */
[----:B------:R-:W5:Y:S01]  /*0c60*/  LDC.64 R20, c[0x0][0x418] ;  /* 0x00010600ff147b82 */ /* 0x000f620000000a00 */
[----:B0-----:R-:W-:Y:S01]  /*0c70*/  ISETP.NE.AND P1, PT, R0, 0x1, PT ;  /* 0x000000010000780c */ /* 0x001fe20003f25270 */
[----:B------:R-:W-:-:S06]  /*0c80*/  IMAD.MOV.U32 R6, RZ, RZ, 0x1 ;  /* 0x00000001ff067424 */ /* 0x000fcc00078e00ff */
[----:B------:R-:W0:Y:S01]  /*0c90*/  LDC R29, c[0x0][0x424] ;  /* 0x00010900ff1d7b82 */ /* 0x000e220000000800 */
[----:B------:R-:W-:Y:S02]  /*0ca0*/  IMAD.MOV.U32 R7, RZ, RZ, RZ ;  /* 0x000000ffff077224 */ /* 0x000fe400078e00ff */
[----:B------:R-:W-:Y:S02]  /*0cb0*/  IMAD.MOV.U32 R12, RZ, RZ, 0x3000 ;  /* 0x00003000ff0c7424 */ /* 0x000fe400078e00ff */
[----:B------:R-:W-:-:S03]  /*0cc0*/  IMAD.MOV.U32 R2, RZ, RZ, 0x1 ;  /* 0x00000001ff027424 */ /* 0x000fc600078e00ff */
[----:B------:R-:W0:Y:S01]  /*0cd0*/  LDC R10, c[0x0][0x2f0] ;  /* 0x0000bc00ff0a7b82 */ /* 0x000e220000000800 */
[----:B-1----:R-:W-:-:S04]  /*0ce0*/  LEA R72, R11, R72, 0x18 ;  /* 0x000000480b487211 */ /* 0x002fc800078ec0ff */
[----:B------:R-:W-:Y:S02]  /*0cf0*/  MOV R24, R72 ;  /* 0x0000004800187202 */ /* 0x000fe40000000f00 */
[----:B---3--:R-:W-:Y:S02]  /*0d00*/  MOV R25, R9 ;  /* 0x0000000900197202 */ /* 0x008fe40000000f00 */
[----:B------:R-:W1:Y:S01]  /*0d10*/  @P1 LDC R9, c[0x0][0x44c] ;  /* 0x00011300ff091b82 */ /* 0x000e620000000800 */
[----:B----4-:R-:W-:Y:S01]  /*0d20*/  LOP3.LUT R4, R4, 0x7f, RZ, 0xc0, !PT ;  /* 0x0000007f04047812 */ /* 0x010fe200078ec0ff */
[----:B------:R-:W-:-:S03]  /*0d30*/  IMAD.MOV.U32 R0, RZ, RZ, 0xc000 ;  /* 0x0000c000ff007424 */ /* 0x000fc600078e00ff */
[----:B------:R-:W-:Y:S01]  /*0d40*/  ISETP.NE.AND P0, PT, R4, RZ, PT ;  /* 0x000000ff0400720c */ /* 0x000fe20003f05270 */
[----:B------:R-:W-:Y:S01]  /*0d50*/  IMAD.MOV.U32 R40, RZ, RZ, R0 ;  /* 0x000000ffff287224 */ /* 0x000fe200078e0000 */
[----:B-----5:R-:W-:Y:S01]  /*0d60*/  STL [R1+0x70], R8 ;  /* 0x0000700801007387 */ /* 0x020fe20000100800 */
[----:B------:R-:W-:Y:S01]  /*0d70*/  IMAD.MOV.U32 R3, RZ, RZ, RZ ;  /* 0x000000ffff037224 */ /* 0x000fe200078e00ff */
[----:B------:R-:W-:Y:S01]  /*0d80*/  SEL R4, RZ, 0x1, P0 ;  /* 0x00000001ff047807 */ /* 0x000fe20000000000 */
[----:B------:R-:W3:Y:S01]  /*0d90*/  @P1 LDC R11, c[0x0][0x450] ;  /* 0x00011400ff0b1b82 */ /* 0x000ee20000000800 */
[----:B------:R-:W-:-:S03]  /*0da0*/  IADD3 R0, P0, R24, 0x32450, RZ ;  /* 0x0003245018007810 */ /* 0x000fc60007f1e0ff */
[----:B------:R4:W-:Y:S01]  /*0db0*/  STL.128 [R1+0x20], R4 ;  /* 0x0000200401007387 */ /* 0x0009e20000100c00 */
[----:B------:R-:W-:Y:S01]  /*0dc0*/  IMAD.MOV.U32 R42, RZ, RZ, R4 ;  /* 0x000000ffff2a7224 */ /* 0x000fe200078e0004 */
[----:B------:R-:W-:Y:S02]  /*0dd0*/  IADD3 R14, P2, R24, 0x32460, RZ ;  /* 0x00032460180e7810 */ /* 0x000fe40007f5e0ff */
[----:B------:R-:W5:Y:S01]  /*0de0*/  LDC R160, c[0x0][0x288] ;  /* 0x0000a200ffa07b82 */ /* 0x000f620000000800 */
[----:B------:R-:W-:-:S07]  /*0df0*/  IMAD.MOV.U32 R43, RZ, RZ, 0x100 ;  /* 0x00000100ff2b7424 */ /* 0x000fce00078e00ff */
[----:B------:R-:W1:Y:S01]  /*0e00*/  LDC R16, c[0x0][0xa80] ;  /* 0x0002a000ff107b82 */ /* 0x000e620000000800 */
[----:B----4-:R-:W-:Y:S01]  /*0e10*/  IMAD.SHL.U32 R5, R8, 0x80, RZ ;  /* 0x0000008008057824 */ /* 0x010fe200078e00ff */
[----:B------:R-:W4:Y:S01]  /*0e20*/  S2R R64, SR_TID.X ;  /* 0x0000000000407919 */ /* 0x000f220000002100 */
[----:B------:R-:W-:Y:S01]  /*0e30*/  IMAD.X R15, RZ, RZ, R25, P2 ;  /* 0x000000ffff0f7224 */ /* 0x000fe200010e0619 */
[----:B------:R-:W-:Y:S01]  /*0e40*/  IADD3 R6, P2, R24, 0x32430, RZ ;  /* 0x0003243018067810 */ /* 0x000fe20007f5e0ff */
[----:B------:R0:W-:Y:S01]  /*0e50*/  STL.64 [R1+0x60], R2 ;  /* 0x0000600201007387 */ /* 0x0001e20000100a00 */
[----:B------:R-:W-:-:S03]  /*0e60*/  IADD3 R26, P5, R18, 0x120, RZ ;  /* 0x00000120121a7810 */ /* 0x000fc60007fbe0ff */
[--C-:B------:R-:W-:Y:S02]  /*0e70*/  IMAD.X R7, RZ, RZ, R25.reuse, P2 ;  /* 0x000000ffff077224 */ /* 0x100fe400010e0619 */
[----:B0-----:R-:W-:Y:S01]  /*0e80*/  IMAD.X R3, RZ, RZ, R25, P0 ;  /* 0x000000ffff037224 */ /* 0x001fe200000e0619 */
[----:B------:R-:W-:Y:S01]  /*0e90*/  ISETP.NE.U32.AND P0, PT, R20, RZ, PT ;  /* 0x000000ff1400720c */ /* 0x000fe20003f05070 */
[----:B------:R-:W-:Y:S01]  /*0ea0*/  IMAD.X R27, RZ, RZ, R19, P5 ;  /* 0x000000ffff1b7224 */ /* 0x000fe200028e0613 */
[C---:B------:R-:W-:Y:S02]  /*0eb0*/  IADD3 R62, P5, R18.reuse, 0x98, RZ ;  /* 0x00000098123e7810 */ /* 0x040fe40007fbe0ff */
[----:B------:R-:W-:Y:S01]  /*0ec0*/  ISETP.NE.AND.EX P0, PT, R21, RZ, PT, P0 ;  /* 0x000000ff1500720c */ /* 0x000fe20003f05300 */
[----:B------:R-:W-:Y:S01]  /*0ed0*/  STL.64 [R1+0x68], R14 ;  /* 0x0000680e01007387 */ /* 0x000fe20000100a00 */
[C---:B------:R-:W-:Y:S02]  /*0ee0*/  IADD3 R38, P6, R18.reuse, 0x220, RZ ;  /* 0x0000022012267810 */ /* 0x040fe40007fde0ff */
[----:B------:R-:W-:Y:S01]  /*0ef0*/  SEL R29, R29, 0x1, P0 ;  /* 0x000000011d1d7807 */ /* 0x000fe20000000000 */
[----:B------:R-:W-:Y:S01]  /*0f00*/  STL.64 [R1+0x8], R6 ;  /* 0x0000080601007387 */ /* 0x000fe20000100a00 */
[----:B------:R-:W-:-:S03]  /*0f10*/  IADD3 R153, P2, R18, 0x13c, RZ ;  /* 0x0000013c12997810 */ /* 0x000fc60007f5e0ff */
[----:B------:R-:W-:Y:S01]  /*0f20*/  STL.128 [R1+0x220], RZ ;  /* 0x000220ff01007387 */ /* 0x000fe20000100c00 */
[----:B------:R-:W-:-:S03]  /*0f30*/  IADD3 R36, P4, R18, 0x128, RZ ;  /* 0x0000012812247810 */ /* 0x000fc60007f9e0ff */
[----:B------:R-:W-:Y:S04]  /*0f40*/  STL.128 [R1+0x230], RZ ;  /* 0x000230ff01007387 */ /* 0x000fe80000100c00 */
        /* <DEDUP_REMOVED lines=32> */
[----:B------:R-:W-:Y:S04]  /*1150*/  STL.64 [R1], RZ ;  /* 0x000000ff01007387 */ /* 0x000fe80000100a00 */
[----:B------:R-:W-:Y:S01]  /*1160*/  STL.64 [R1+0x38], RZ ;  /* 0x000038ff01007387 */ /* 0x000fe20000100a00 */
[----:B------:R-:W-:-:S02]  /*1170*/  IMAD.X R65, RZ, RZ, R19, P5 ;  /* 0x000000ffff417224 */ /* 0x000fc400028e0613 */
[----:B------:R-:W-:Y:S02]  /*1180*/  IMAD R29, R29, R10, RZ ;  /* 0x0000000a1d1d7224 */ /* 0x000fe400078e02ff */
[--C-:B------:R-:W-:Y:S02]  /*1190*/  IMAD.X R39, RZ, RZ, R19.reuse, P6 ;  /* 0x000000ffff277224 */ /* 0x100fe400030e0613 */
[--C-:B------:R-:W-:Y:S01]  /*11a0*/  IMAD.X R152, RZ, RZ, R19.reuse, P2 ;  /* 0x000000ffff987224 */ /* 0x100fe200010e0613 */
[C---:B------:R-:W-:Y:S01]  /*11b0*/  IADD3 R48, P2, R18.reuse, 0xb0, RZ ;  /* 0x000000b012307810 */ /* 0x040fe20007f5e0ff */
[--C-:B------:R-:W-:Y:S01]  /*11c0*/  IMAD.X R49, RZ, RZ, R19.reuse, P4 ;  /* 0x000000ffff317224 */ /* 0x100fe200020e0613 */
[C---:B------:R-:W-:Y:S02]  /*11d0*/  IADD3 R58, P4, R18.reuse, 0xa0, RZ ;  /* 0x000000a0123a7810 */ /* 0x040fe40007f9e0ff */
[----:B-----5:R-:W-:Y:S01]  /*11e0*/  IADD3 R235, R29, 0x1, -R160 ;  /* 0x000000011deb7810 */ /* 0x020fe20007ffe8a0 */
[----:B-1----:R-:W-:Y:S01]  /*11f0*/  STL [R1+0x240], R16 ;  /* 0x0002401001007387 */ /* 0x002fe20000100800 */
[--C-:B------:R-:W-:Y:S01]  /*1200*/  IMAD.X R45, RZ, RZ, R19.reuse, P2 ;  /* 0x000000ffff2d7224 */ /* 0x100fe200010e0613 */
[----:B------:R-:W-:Y:S01]  /*1210*/  IADD3 R60, P2, R18, 0x80, RZ ;  /* 0x00000080123c7810 */ /* 0x000fe20007f5e0ff */
[----:B------:R-:W-:Y:S01]  /*1220*/  IMAD.X R59, RZ, RZ, R19, P4 ;  /* 0x000000ffff3b7224 */ /* 0x000fe200020e0613 */
[----:B--2---:R0:W-:Y:S02]  /*1230*/  STL.64 [R1+0x18], R12 ;  /* 0x0000180c01007387 */ /* 0x0041e40000100a00 */
[----:B0-----:R-:W-:-:S02]  /*1240*/  IMAD.MOV.U32 R12, RZ, RZ, R0 ;  /* 0x000000ffff0c7224 */ /* 0x001fc400078e0000 */
[----:B------:R-:W-:-:S04]  /*1250*/  @P1 VIADD R0, R5, 0x7f ;  /* 0x0000007f05001836 */ /* 0x000fc80000000000 */
[----:B------:R-:W-:Y:S02]  /*1260*/  @P1 IMAD.HI.U32 R4, R0, R9, RZ ;  /* 0x0000000900041227 */ /* 0x000fe400078e00ff */
[----:B------:R-:W0:Y:S02]  /*1270*/  LDC.64 R8, c[0x0][0xad8] ;  /* 0x0002b600ff087b82 */ /* 0x000e240000000a00 */
[----:B------:R-:W-:Y:S02]  /*1280*/  IMAD.MOV.U32 R2, RZ, RZ, R13 ;  /* 0x000000ffff027224 */ /* 0x000fe400078e000d */
[----:B------:R-:W-:Y:S02]  /*1290*/  IMAD.MOV.U32 R13, RZ, RZ, R3 ;  /* 0x000000ffff0d7224 */ /* 0x000fe400078e0003 */
[----:B------:R-:W-:Y:S01]  /*12a0*/  IMAD.MOV.U32 R41, RZ, RZ, R2 ;  /* 0x000000ffff297224 */ /* 0x000fe200078e0002 */
[----:B------:R-:W-:Y:S02]  /*12b0*/  IADD3 R2, P3, R24, 0x32440, RZ ;  /* 0x0003244018027810 */ /* 0x000fe40007f7e0ff */
[----:B------:R-:W-:Y:S03]  /*12c0*/  STL.128 [R1+0x40], R12 ;  /* 0x0000400c01007387 */ /* 0x000fe60000100c00 */
[----:B------:R-:W-:Y:S01]  /*12d0*/  IMAD.X R3, RZ, RZ, R25, P3 ;  /* 0x000000ffff037224 */ /* 0x000fe200018e0619 */
[----:B------:R1:W-:Y:S01]  /*12e0*/  STL.128 [R1+0x50], R40 ;  /* 0x0000502801007387 */ /* 0x0003e20000100c00 */
[----:B------:R-:W-:Y:S01]  /*12f0*/  IADD3 R32, P3, R18, 0x138, RZ ;  /* 0x0000013812207810 */ /* 0x000fe20007f7e0ff */
[----:B------:R-:W-:Y:S01]  /*1300*/  VIADD R0, R5, 0x7f ;  /* 0x0000007f05007836 */ /* 0x000fe20000000000 */
[----:B---3--:R-:W-:-:S02]  /*1310*/  @P1 SHF.R.U32.HI R0, RZ, R11, R4 ;  /* 0x0000000bff001219 */ /* 0x008fc40000011604 */
[----:B0-----:R-:W-:Y:S02]  /*1320*/  ISETP.GE.AND P5, PT, R9, 0x1, PT ;  /* 0x000000010900780c */ /* 0x001fe40003fa6270 */
[C---:B-1----:R-:W-:Y:S01]  /*1330*/  IADD3 R40, P0, R18.reuse, 0x16c, RZ ;  /* 0x0000016c12287810 */ /* 0x042fe20007f1e0ff */
[--C-:B------:R-:W-:Y:S01]  /*1340*/  IMAD.X R41, RZ, RZ, R19.reuse, P3 ;  /* 0x000000ffff297224 */ /* 0x100fe200018e0613 */
[C---:B------:R-:W-:Y:S02]  /*1350*/  IADD3 R42, P6, R18.reuse, 0x118, RZ ;  /* 0x00000118122a7810 */ /* 0x040fe40007fde0ff */
[C---:B------:R-:W-:Y:S01]  /*1360*/  IADD3 R43, P3, R18.reuse, 0xa8, RZ ;  /* 0x000000a8122b7810 */ /* 0x040fe20007f7e0ff */
[--C-:B------:R-:W-:Y:S01]  /*1370*/  IMAD.X R33, RZ, RZ, R19.reuse, P0 ;  /* 0x000000ffff217224 */ /* 0x100fe200000e0613 */
[C---:B------:R-:W-:Y:S01]  /*1380*/  IADD3 R52, P0, R18.reuse, 0x110, RZ ;  /* 0x0000011012347810 */ /* 0x040fe20007f1e0ff */
[--C-:B------:R-:W-:Y:S01]  /*1390*/  IMAD.X R51, RZ, RZ, R19.reuse, P6 ;  /* 0x000000ffff337224 */ /* 0x100fe200030e0613 */
[----:B------:R-:W-:Y:S01]  /*13a0*/  STL.64 [R1+0x10], R2 ;  /* 0x0000100201007387 */ /* 0x000fe20000100a00 */
[--C-:B------:R-:W-:Y:S01]  /*13b0*/  IMAD.X R46, RZ, RZ, R19.reuse, P3 ;  /* 0x000000ffff2e7224 */ /* 0x100fe200018e0613 */
[C---:B------:R-:W-:Y:S01]  /*13c0*/  IADD3 R54, P6, R18.reuse, 0x90, RZ ;  /* 0x0000009012367810 */ /* 0x040fe20007fde0ff */
[----:B------:R-:W-:Y:S01]  /*13d0*/  IMAD.X R53, RZ, RZ, R19, P0 ;  /* 0x000000ffff357224 */ /* 0x000fe200000e0613 */
[----:B------:R0:W-:Y:S01]  /*13e0*/  STL.64 [R1+0x30], R2 ;  /* 0x0000300201007387 */ /* 0x0001e20000100a00 */
[----:B------:R-:W-:-:S02]  /*13f0*/  IADD3 R50, P0, R18, 0x88, RZ ;  /* 0x0000008812327810 */ /* 0x000fc40007f1e0ff */
[C---:B------:R-:W-:Y:S02]  /*1400*/  IADD3 R16, P3, R18.reuse, 0x78, RZ ;  /* 0x0000007812107810 */ /* 0x040fe40007f7e0ff */
[C---:B------:R-:W-:Y:S01]  /*1410*/  IADD3 R56, P4, R18.reuse, 0x38, RZ ;  /* 0x0000003812387810 */ /* 0x040fe20007f9e0ff */
[----:B------:R-:W-:Y:S01]  /*1420*/  USHF.R.S32.HI UR37, URZ, 0x1f, UR36 ;  /* 0x0000001f3f257899 */ /* 0x000fe20008011424 */
[----:B------:R-:W-:Y:S02]  /*1430*/  VIADD R155, R18, 0x170 ;  /* 0x00000170129b7836 */ /* 0x000fe40000000000 */
[----:B0-----:R-:W-:Y:S02]  /*1440*/  IMAD.IADD R3, R235, 0x1, R0 ;  /* 0x00000001eb037824 */ /* 0x001fe400078e0200 */
[----:B----4-:R-:W-:Y:S02]  /*1450*/  VIADD R31, R64, 0xffffff80 ;  /* 0xffffff80401f7836 */ /* 0x010fe40000000000 */
[----:B------:R-:W-:-:S02]  /*1460*/  IMAD.X R55, RZ, RZ, R19, P6 ;  /* 0x000000ffff377224 */ /* 0x000fc400030e0613 */
[--C-:B------:R-:W-:Y:S02]  /*1470*/  IMAD.X R47, RZ, RZ, R19.reuse, P0 ;  /* 0x000000ffff2f7224 */ /* 0x100fe400000e0613 */
[--C-:B------:R-:W-:Y:S02]  /*1480*/  IMAD.X R63, RZ, RZ, R19.reuse, P2 ;  /* 0x000000ffff3f7224 */ /* 0x100fe400010e0613 */
[--C-:B------:R-:W-:Y:S02]  /*1490*/  IMAD.X R17, RZ, RZ, R19.reuse, P3 ;  /* 0x000000ffff117224 */ /* 0x100fe400018e0613 */
[----:B------:R-:W-:Y:S02]  /*14a0*/  IMAD.X R57, RZ, RZ, R19, P4 ;  /* 0x000000ffff397224 */ /* 0x000fe400020e0613 */
        /* <DEDUP_REMOVED lines=12> */
.L_x_10900:
[----:B------:R-:W-:-:S13]  /*1570*/  ISETP.NE.AND P0, PT, R9, 0x1, PT ;  /* 0x000000010900780c */ /* 0x000fda0003f05270 */
[----:B------:R-:W0:Y:S02]  /*1580*/  @P0 LDC.64 R6, c[0x0][0xae0] ;  /* 0x0002b800ff060b82 */ /* 0x000e240000000a00 */
[----:B0-----:R-:W-:-:S05]  /*1590*/  @P0 IMAD.HI.U32 R4, R2, R6, RZ ;  /* 0x0000000602040227 */ /* 0x001fca00078e00ff */
[----:B------:R-:W-:-:S07]  /*15a0*/  @P0 SHF.R.U32.HI R2, RZ, R7, R4 ;  /* 0x00000007ff020219 */ /* 0x000fce0000011604 */
.L_x_10901:
[----:B------:R-:W-:-:S05]  /*15b0*/  IMAD R3, R2, R9, R9 ;  /* 0x0000000902037224 */ /* 0x000fca00078e0209 */
[----:B------:R-:W-:-:S07]  /*15c0*/  VIMNMX R0, R0, R3, PT ;  /* 0x0000000300007248 */ /* 0x000fce0003fe0100 */
.L_x_10899:
[----:B------:R-:W0:Y:S01]  /*15d0*/  @P1 LDC R4, c[0x0][0x44c] ;  /* 0x00011300ff041b82 */ /* 0x000e220000000800 */
[----:B------:R-:W-:Y:S01]  /*15e0*/  VIADD R2, R0, 0x5f ;  /* 0x0000005f00027836 */ /* 0x000fe20000000000 */
[----:B------:R-:W-:Y:S01]  /*15f0*/  ULDC UR4, c[0x0][0xad4] ;  /* 0x0002b50000047ab9 */ /* 0x000fe20000000800 */
[----:B------:R-:W-:Y:S02]  /*1600*/  VIADD R0, R29, 0x5f ;  /* 0x0000005f1d007836 */ /* 0x000fe40000000000 */
[----:B------:R-:W-:-:S03]  /*1610*/  IMAD.HI R2, R2, 0x2aaaaaab, RZ ;  /* 0x2aaaaaab02027827 */ /* 0x000fc600078e02ff */
[----:B------:R-:W1:Y:S01]  /*1620*/  @P1 LDC R6, c[0x0][0x450] ;  /* 0x00011400ff061b82 */ /* 0x000e620000000800 */
[----:B------:R-:W-:Y:S01]  /*1630*/  IMAD.HI R0, R0, 0x2aaaaaab, RZ ;  /* 0x2aaaaaab00007827 */ /* 0x000fe200078e02ff */
[----:B------:R-:W-:-:S03]  /*1640*/  SHF.R.U32.HI R7, RZ, 0x1f, R2 ;  /* 0x0000001fff077819 */ /* 0x000fc60000011602 */
[----:B------:R-:W-:Y:S01]  /*1650*/  IMAD.IADD R160, R29, 0x1, -R160 ;  /* 0x000000011da07824 */ /* 0x000fe200078e0aa0 */
[----:B------:R-:W-:Y:S01]  /*1660*/  LEA.HI.SX32 R2, R2, R7, 0x1c ;  /* 0x0000000702027211 */ /* 0x000fe200078fe2ff */
[----:B0-----:R-:W-:-:S05]  /*1670*/  @P1 IMAD.HI.U32 R3, R5, R4, RZ ;  /* 0x0000000405031227 */ /* 0x001fca00078e00ff */
[----:B-1----:R-:W-:Y:S02]  /*1680*/  @P1 SHF.R.U32.HI R5, RZ, R6, R3 ;  /* 0x00000006ff051219 */ /* 0x002fe40000011603 */
[----:B------:R-:W-:-:S03]  /*1690*/  SHF.R.U32.HI R3, RZ, 0x1f, R0 ;  /* 0x0000001fff037819 */ /* 0x000fc60000011600 */
[----:B------:R-:W-:Y:S01]  /*16a0*/  IMAD.IADD R5, R160, 0x1, R5 ;  /* 0x00000001a0057824 */ /* 0x000fe200078e0205 */
[----:B------:R-:W-:-:S03]  /*16b0*/  LEA.HI.SX32 R3, R0, R3, 0x1c ;  /* 0x0000000300037211 */ /* 0x000fc600078fe2ff */
[----:B------:R-:W-:Y:S01]  /*16c0*/  VIADD R0, R5, -UR4 ;  /* 0x8000000405007c36 */ /* 0x000fe20008000000 */
[----:B------:R-:W-:Y:S01]  /*16d0*/  VIMNMX R11, R3, R2, PT ;  /* 0x00000002030b7248 */ /* 0x000fe20003fe0100 */
        /* <DEDUP_REMOVED lines=10> */
.L_x_10903:
[----:B------:R-:W-:-:S13]  /*1780*/  ISETP.NE.AND P0, PT, R9, 0x1, PT ;  /* 0x000000010900780c */ /* 0x000fda0003f05270 */
[----:B------:R-:W0:Y:S02]  /*1790*/  @P0 LDC.64 R2, c[0x0][0xae0] ;  /* 0x0002b800ff020b82 */ /* 0x000e240000000a00 */
[----:B0-----:R-:W-:-:S05]  /*17a0*/  @P0 IMAD.HI.U32 R2, R5, R2, RZ ;  /* 0x0000000205020227 */ /* 0x001fca00078e00ff */
[----:B------:R-:W-:-:S07]  /*17b0*/  @P0 SHF.R.U32.HI R5, RZ, R3, R2 ;  /* 0x00000003ff050219 */ /* 0x000fce0000011602 */
.L_x_10904:
[----:B------:R-:W-:-:S05]  /*17c0*/  IMAD R5, R5, R9, RZ ;  /* 0x0000000905057224 */ /* 0x000fca00078e02ff */
[----:B------:R-:W-:-:S07]  /*17d0*/  VIMNMX R0, R0, R5, !PT ;  /* 0x0000000500007248 */ /* 0x000fce0007fe0100 */
.L_x_10902:
[----:B------:R-:W-:Y:S01]  /*17e0*/  IMAD.HI R0, R0, 0x2aaaaaab, RZ ;  /* 0x2aaaaaab00007827 */ /* 0x000fe200078e02ff */
[----:B------:R-:W-:-:S04]  /*17f0*/  LOP3.LUT R192, R233, 0xffff, RZ, 0xc0, !PT ;  /* 0x0000ffffe9c07812 */ /* 0x000fc800078ec0ff */
[----:B------:R-:W-:-:S04]  /*1800*/  SHF.R.U32.HI R3, RZ, 0x1f, R0 ;  /* 0x0000001fff037819 */ /* 0x000fc80000011600 */
[----:B------:R-:W-:-:S04]  /*1810*/  LEA.HI.SX32 R3, R0, R3, 0x1c ;  /* 0x0000000300037211 */ /* 0x000fc800078fe2ff */
        /* <DEDUP_REMOVED lines=35> */
.L_x_10905:
[----:B------:R-:W-:Y:S01]  /*1a50*/  IMAD R192, R192, R3, R8 ;  /* 0x00000003c0c07224 */ /* 0x000fe200078e0208 */
[----:B------:R-:W-:-:S04]  /*1a60*/  PLOP3.LUT P0, PT, PT, PT, PT, 0x80, 0x0 ;  /* 0x000000000000781c */ /* 0x000fc80003f0f070 */
[----:B------:R-:W-:-:S04]  /*1a70*/  VIADDMNMX R154, R192, R3, R11, PT ;  /* 0x00000003c09a7246 */ /* 0x000fc8000380010b */
[----:B------:R-:W-:-:S13]  /*1a80*/  ISETP.GT.AND P1, PT, R154, R192, PT ;  /* 0x000000c09a00720c */ /* 0x000fda0003f24270 */
[----:B------:R-:W-:Y:S05]  /*1a90*/  @!P1 BRA `(.L_x_10906) ;  /* 0x0000029800889947 */ /* 0x000fea0003800000 */
[----:B------:R-:W-:Y:S01]  /*1aa0*/  SHF.R.S32.HI R0, RZ, 0x1f, R31 ;  /* 0x0000001fff007819 */ /* 0x000fe2000001141f */
[----:B------:R-:W-:Y:S01]  /*1ab0*/  VIADD R15, R72, 0x18400 ;  /* 0x00018400480f7836 */ /* 0x000fe20000000000 */
[----:B------:R-:W-:Y:S01]  /*1ac0*/  STL.64 [R1+0x78], RZ ;  /* 0x000078ff01007387 */ /* 0x000fe20000100a00 */
[----:B------:R-:W-:Y:S01]  /*1ad0*/  IMAD.MOV.U32 R4, RZ, RZ, 0x1 ;  /* 0x00000001ff047424 */ /* 0x000fe200078e00ff */
[----:B------:R-:W-:Y:S01]  /*1ae0*/  LEA.HI R28, R0, R31, RZ, 0x7 ;  /* 0x0000001f001c7211 */ /* 0x000fe200078f38ff */
[----:B------:R-:W-:Y:S01]  /*1af0*/  IMAD.MOV.U32 R5, RZ, RZ, RZ ;  /* 0x000000ffff057224 */ /* 0x000fe200078e00ff */
[----:B------:R-:W-:Y:S01]  /*1b00*/  STL.128 [R1+0xb0], RZ ;  /* 0x0000b0ff01007387 */ /* 0x000fe20000100c00 */
[----:B------:R-:W-:Y:S01]  /*1b10*/  IMAD.MOV.U32 R6, RZ, RZ, 0x1 ;  /* 0x00000001ff067424 */ /* 0x000fe200078e00ff */
[----:B------:R-:W-:Y:S01]  /*1b20*/  SHF.R.S32.HI R61, RZ, 0x7, R28 ;  /* 0x00000007ff3d7819 */ /* 0x000fe2000001141c */
[----:B------:R-:W-:Y:S01]  /*1b30*/  IMAD.MOV.U32 R7, RZ, RZ, RZ ;  /* 0x000000ffff077224 */ /* 0x000fe200078e00ff */
[----:B------:R-:W-:Y:S01]  /*1b40*/  STL.128 [R1+0xc0], RZ ;  /* 0x0000c0ff01007387 */ /* 0x000fe20000100c00 */
[----:B------:R-:W-:Y:S01]  /*1b50*/  IMAD.MOV.U32 R12, RZ, RZ, 0x1 ;  /* 0x00000001ff0c7424 */ /* 0x000fe200078e00ff */
[----:B------:R-:W-:Y:S01]  /*1b60*/  LOP3.LUT P0, RZ, R15, 0x1bf, RZ, 0xc0, !PT ;  /* 0x000001bf0fff7812 */ /* 0x000fe2000780c0ff */
[----:B------:R-:W-:Y:S01]  /*1b70*/  IMAD.MOV.U32 R13, RZ, RZ, RZ ;  /* 0x000000ffff0d7224 */ /* 0x000fe200078e00ff */
[----:B------:R-:W0:Y:S01]  /*1b80*/  SHFL.IDX PT, R0, R61, RZ, 0x1f ;  /* 0x00001fff3d007589 */ /* 0x000e2200000e0000 */
[----:B------:R-:W-:-:S02]  /*1b90*/  IMAD.MOV.U32 R11, RZ, RZ, 0x40000040 ;  /* 0x40000040ff0b7424 */ /* 0x000fc400078e00ff */
[----:B------:R-:W-:Y:S01]  /*1ba0*/  IMAD.MOV.U32 R9, RZ, RZ, 0x40000040 ;  /* 0x40000040ff097424 */ /* 0x000fe200078e00ff */
[----:B------:R1:W-:Y:S04]  /*1bb0*/  STL.128 [R1+0x80], R4 ;  /* 0x0000800401007387 */ /* 0x0003e80000100c00 */
[----:B------:R2:W-:Y:S04]  /*1bc0*/  STL.64 [R1+0x90], R12 ;  /* 0x0000900c01007387 */ /* 0x0005e80000100a00 */
[----:B------:R3:W-:Y:S04]  /*1bd0*/  STL.128 [R1+0xd0], RZ ;  /* 0x0000d0ff01007387 */ /* 0x0007e80000100c00 */
[----:B------:R3:W-:Y:S01]  /*1be0*/  STL.128 [R1+0xe0], RZ ;  /* 0x0000e0ff01007387 */ /* 0x0007e20000100c00 */
[----:B-1----:R-:W-:-:S03]  /*1bf0*/  IMAD.MOV.U32 R5, RZ, RZ, 0x40000040 ;  /* 0x40000040ff057424 */ /* 0x002fc600078e00ff */
[----:B------:R3:W-:Y:S01]  /*1c00*/  STL.128 [R1+0xf0], RZ ;  /* 0x0000f0ff01007387 */ /* 0x0007e20000100c00 */
[----:B------:R-:W-:Y:S01]  /*1c10*/  IMAD.MOV.U32 R7, RZ, RZ, 0x40000040 ;  /* 0x40000040ff077424 */ /* 0x000fe200078e00ff */
[----:B0-----:R-:W-:Y:S01]  /*1c20*/  LEA.HI R2, R0, R0, RZ, 0x1 ;  /* 0x0000000000027211 */ /* 0x001fe200078f08ff */
[----:B--2---:R-:W-:Y:S01]  /*1c30*/  IMAD.MOV.U32 R13, RZ, RZ, 0x40000040 ;  /* 0x40000040ff0d7424 */ /* 0x004fe200078e00ff */
[----:B------:R3:W-:Y:S02]  /*1c40*/  STL.128 [R1+0x100], RZ ;  /* 0x000100ff01007387 */ /* 0x0007e40000100c00 */
[----:B------:R-:W-:Y:S01]  /*1c50*/  LOP3.LUT R3, R2, 0x7fffe, RZ, 0xc0, !PT ;  /* 0x0007fffe02037812 */ /* 0x000fe200078ec0ff */
[----:B------:R-:W-:-:S04]  /*1c60*/  VIADD R2, R72, 0x1c400 ;  /* 0x0001c40048027836 */ /* 0x000fc80000000000 */
[----:B------:R-:W-:Y:S01]  /*1c70*/  IMAD.IADD R0, R0, 0x1, -R3 ;  /* 0x0000000100007824 */ /* 0x000fe200078e0a03 */
[----:B------:R-:W-:Y:S01]  /*1c80*/  SHF.R.U32.HI R2, RZ, 0x4, R2 ;  /* 0x00000004ff027819 */ /* 0x000fe20000011602 */
[----:B------:R-:W-:Y:S02]  /*1c90*/  VIADD R3, R72, 0x400 ;  /* 0x0000040048037836 */ /* 0x000fe40000000000 */
[----:B------:R-:W-:Y:S01]  /*1ca0*/  IMAD R0, R0, 0x2000, R15 ;  /* 0x0000200000007824 */ /* 0x000fe200078e020f */
[----:B------:R-:W-:Y:S02]  /*1cb0*/  LOP3.LUT R2, R2, 0x3fff, RZ, 0xc0, !PT ;  /* 0x00003fff02027812 */ /* 0x000fe400078ec0ff */
[----:B------:R-:W-:Y:S01]  /*1cc0*/  SHF.R.U32.HI R3, RZ, 0x4, R3 ;  /* 0x00000004ff037819 */ /* 0x000fe20000011603 */
[----:B------:R-:W-:Y:S01]  /*1cd0*/  VIADD R8, R0, 0xa000 ;  /* 0x0000a00000087836 */ /* 0x000fe20000000000 */
[----:B------:R-:W-:Y:S02]  /*1ce0*/  SHF.R.U32.HI R0, RZ, 0x4, R0 ;  /* 0x00000004ff007819 */ /* 0x000fe40000011600 */
[----:B------:R-:W-:-:S02]  /*1cf0*/  LOP3.LUT R2, R2, 0x10000, RZ, 0xfc, !PT ;  /* 0x0001000002027812 */ /* 0x000fc400078efcff */
[----:B------:R-:W-:Y:S02]  /*1d00*/  SHF.R.U32.HI R8, RZ, 0x4, R8 ;  /* 0x00000004ff087819 */ /* 0x000fe40000011608 */
[----:B------:R-:W-:Y:S01]  /*1d10*/  LOP3.LUT R3, R3, 0x3fff, RZ, 0xc0, !PT ;  /* 0x00003fff03037812 */ /* 0x000fe200078ec0ff */
[----:B------:R-:W-:Y:S01]  /*1d20*/  IMAD.MOV.U32 R4, RZ, RZ, R2 ;  /* 0x000000ffff047224 */ /* 0x000fe200078e0002 */
[----:B------:R-:W-:Y:S02]  /*1d30*/  LOP3.LUT R0, R0, 0x3fff, RZ, 0xc0, !PT ;  /* 0x00003fff00007812 */ /* 0x000fe400078ec0ff */
[----:B------:R-:W-:Y:S02]  /*1d40*/  LOP3.LUT R8, R8, 0x3fff, RZ, 0xc0, !PT ;  /* 0x00003fff08087812 */ /* 0x000fe400078ec0ff */
[C---:B------:R-:W-:Y:S02]  /*1d50*/  LOP3.LUT R6, R3.reuse, 0x3000000, RZ, 0xfc, !PT ;  /* 0x0300000003067812 */ /* 0x040fe400078efcff */
[----:B------:R-:W-:-:S02]  /*1d60*/  LOP3.LUT R10, R3, 0x10000, RZ, 0xfc, !PT ;  /* 0x00010000030a7812 */ /* 0x000fc400078efcff */
[----:B------:R-:W-:Y:S01]  /*1d70*/  LOP3.LUT R12, R0, 0x10000, RZ, 0xfc, !PT ;  /* 0x00010000000c7812 */ /* 0x000fe200078efcff */
[----:B------:R3:W-:Y:S01]  /*1d80*/  STL.128 [R1+0xa0], R4 ;  /* 0x0000a00401007387 */ /* 0x0007e20000100c00 */
[----:B------:R-:W-:-:S03]  /*1d90*/  LOP3.LUT R8, R8, 0x10000, RZ, 0xfc, !PT ;  /* 0x0001000008087812 */ /* 0x000fc600078efcff */
[----:B------:R3:W-:Y:S04]  /*1da0*/  STL.64 [R1+0x98], R12 ;  /* 0x0000980c01007387 */ /* 0x0007e80000100a00 */
[----:B------:R3:W-:Y:S01]  /*1db0*/  STL.128 [R1+0x110], R8 ;  /* 0x0001100801007387 */ /* 0x0007e20000100c00 */
[----:B------:R-:W-:Y:S05]  /*1dc0*/  @!P0 BRA `(.L_x_10907) ;  /* 0x0000000000408947 */ /* 0x000fea0003800000 */
[----:B------:R-:W-:Y:S01]  /*1dd0*/  MOV R0, 0x0 ;  /* 0x0000000000007802 */ /* 0x000fe20000000f00 */
[----:B------:R-:W-:Y:S01]  /*1de0*/  ULDC.64 UR4, c[0x4][0x118] ;  /* 0x0100460000047ab9 */ /* 0x000fe20000000a00 */
[----:B------:R-:W-:Y:S01]  /*1df0*/  ULDC.64 UR6, c[0x4][0x38] ;  /* 0x01000e0000067ab9 */ /* 0x000fe20000000a00 */
[----:B---3--:R-:W-:Y:S01]  /*1e00*/  IMAD.U32 R4, RZ, RZ, UR4 ;  /* 0x00000004ff047e24 */ /* 0x008fe2000f8e00ff */
        /* <DEDUP_REMOVED lines=12> */
.L_x_10907:
[----:B------:R-:W2:Y:S01]  /*1ed0*/  LDL R15, [R1+0x21c] ;  /* 0x00021c00010f7983 */ /* 0x000ea20000100800 */
[----:B------:R-:W-:Y:S01]  /*1ee0*/  LOP3.LUT R0, R28, 0xffffff80, RZ, 0xc0, !PT ;  /* 0xffffff801c007812 */ /* 0x000fe200078ec0ff */
[----:B---3--:R-:W0:Y:S01]  /*1ef0*/  LDC.64 R4, c[0x0][0xad8] ;  /* 0x0002b600ff047b82 */ /* 0x008e220000000a00 */
[----:B------:R-:W-:Y:S01]  /*1f00*/  LEA.HI R10, R61, R61, RZ, 0x1 ;  /* 0x0000003d3d0a7211 */ /* 0x000fe200078f08ff */
[----:B------:R-:W-:Y:S01]  /*1f10*/  VIADD R14, R64, 0xffffff80 ;  /* 0xffffff80400e7836 */ /* 0x000fe20000000000 */
[----:B------:R1:W-:Y:S01]  /*1f20*/  STL.64 [R1+0x128], R26 ;  /* 0x0001281a01007387 */ /* 0x0003e20000100a00 */
[----:B------:R-:W-:Y:S01]  /*1f30*/  IMAD.IADD R0, R31, 0x1, -R0 ;  /* 0x000000011f007824 */ /* 0x000fe200078e0a00 */
[----:B------:R-:W-:Y:S01]  /*1f40*/  LOP3.LUT R10, R10, 0x3fffffe, RZ, 0xc0, !PT ;  /* 0x03fffffe0a0a7812 */ /* 0x000fe200078ec0ff */
[----:B------:R-:W-:Y:S01]  /*1f50*/  BSSY B0, `(.L_x_10908) ;  /* 0x0000029000007945 */ /* 0x000fe20003800000 */
[----:B------:R1:W-:Y:S01]  /*1f60*/  STL.64 [R1+0x130], R16 ;  /* 0x0001301001007387 */ /* 0x0003e20000100a00 */
[----:B------:R-:W3:Y:S01]  /*1f70*/  LDC.64 R2, c[0x0][0xae0] ;  /* 0x0002b800ff027b82 */ /* 0x000ee20000000a00 */
[----:B------:R-:W-:Y:S01]  /*1f80*/  SHF.R.S32.HI R7, RZ, 0x1f, R0 ;  /* 0x0000001fff077819 */ /* 0x000fe20000011400 */
[----:B------:R-:W-:Y:S01]  /*1f90*/  IMAD.IADD R11, R61, 0x1, -R10 ;  /* 0x000000013d0b7824 */ /* 0x000fe200078e0a0a */
[----:B------:R1:W-:Y:S02]  /*1fa0*/  STL [R1+0x13c], R14 ;  /* 0x00013c0e01007387 */ /* 0x0003e40000100800 */
[----:B------:R-:W-:-:S02]  /*1fb0*/  LEA.HI R8, R7, R0, RZ, 0x2 ;  /* 0x0000000007087211 */ /* 0x000fc400078f10ff */
[----:B------:R-:W-:Y:S01]  /*1fc0*/  LEA.HI R7, R7, R0, RZ, 0x5 ;  /* 0x0000000007077211 */ /* 0x000fe200078f28ff */
[----:B------:R-:W4:Y:S01]  /*1fd0*/  LDC R28, c[0x0][0x288] ;  /* 0x0000a200ff1c7b82 */ /* 0x000f220000000800 */
[--C-:B------:R-:W-:Y:S01]  /*1fe0*/  SHF.R.S32.HI R6, RZ, 0x2, R8.reuse ;  /* 0x00000002ff067819 */ /* 0x100fe20000011408 */
[----:B------:R1:W-:Y:S01]  /*1ff0*/  STL.U8 [R1+0x138], RZ ;  /* 0x000138ff01007387 */ /* 0x0003e20000100000 */
[----:B------:R-:W-:Y:S02]  /*2000*/  SHF.R.S32.HI R9, RZ, 0x1f, R8 ;  /* 0x0000001fff097819 */ /* 0x000fe40000011408 */
[----:B------:R-:W-:Y:S01]  /*2010*/  LOP3.LUT R13, R8, 0x7ffffffc, RZ, 0xc0, !PT ;  /* 0x7ffffffc080d7812 */ /* 0x000fe200078ec0ff */
[----:B------:R-:W-:Y:S01]  /*2020*/  IMAD.MOV.U32 R8, RZ, RZ, RZ ;  /* 0x000000ffff087224 */ /* 0x000fe200078e00ff */
[----:B------:R-:W-:Y:S01]  /*2030*/  LEA.HI R9, R9, R6, RZ, 0x3 ;  /* 0x0000000609097211 */ /* 0x000fe200078f18ff */
[----:B------:R-:W4:Y:S01]  /*2040*/  LDC R30, c[0x0][0xad4] ;  /* 0x0002b500ff1e7b82 */ /* 0x000f220000000800 */
[----:B0-----:R-:W-:Y:S01]  /*2050*/  IMAD.MOV.U32 R31, RZ, RZ, R4 ;  /* 0x000000ffff1f7224 */ /* 0x001fe200078e0004 */
[----:B------:R1:W-:Y:S01]  /*2060*/  STL.U8 [R1+0x16c], RZ ;  /* 0x00016cff01007387 */ /* 0x0003e20000100000 */
[----:B------:R-:W-:Y:S01]  /*2070*/  LOP3.LUT R9, R9, 0xfffffff8, RZ, 0xc0, !PT ;  /* 0xfffffff809097812 */ /* 0x000fe200078ec0ff */
[----:B------:R-:W-:-:S04]  /*2080*/  IMAD.IADD R0, R0, 0x1, -R13 ;  /* 0x0000000100007824 */ /* 0x000fc800078e0a0d */
[----:B------:R-:W-:Y:S01]  /*2090*/  IMAD.IADD R10, R6, 0x1, -R9 ;  /* 0x00000001060a7824 */ /* 0x000fe200078e0a09 */
[----:B------:R-:W-:Y:S01]  /*20a0*/  SHF.R.S32.HI R9, RZ, 0x5, R7 ;  /* 0x00000005ff097819 */ /* 0x000fe20000011407 */
[----:B------:R-:W0:Y:S01]  /*20b0*/  LDC R20, c[0x0][0x450] ;  /* 0x00011400ff147b82 */ /* 0x000e220000000800 */
[----:B------:R-:W-:-:S03]  /*20c0*/  IMAD.SHL.U32 R13, R0, 0x2, RZ ;  /* 0x00000002000d7824 */ /* 0x000fc600078e00ff */
[----:B------:R-:W-:Y:S02]  /*20d0*/  IMAD R10, R9, 0x10, R10 ;  /* 0x00000010090a7824 */ /* 0x000fe400078e020a */
[----:B------:R-:W-:Y:S02]  /*20e0*/  IMAD.MOV.U32 R9, RZ, RZ, R5 ;  /* 0x000000ffff097224 */ /* 0x000fe400078e0005 */
[----:B------:R-:W5:Y:S01]  /*20f0*/  LDC.64 R6, c[0x0][0x448] ;  /* 0x00011200ff067b82 */ /* 0x000f620000000a00 */
[----:B------:R-:W-:Y:S02]  /*2100*/  IMAD R12, R11, 0x40, R10 ;  /* 0x000000400b0c7824 */ /* 0x000fe400078e020a */
[----:B---3--:R-:W-:-:S03]  /*2110*/  IMAD.MOV.U32 R10, RZ, RZ, R2 ;  /* 0x000000ffff0a7224 */ /* 0x008fc600078e0002 */
[----:B------:R1:W-:Y:S04]  /*2120*/  STL.64 [R1+0x120], R12 ;  /* 0x0001200c01007387 */ /* 0x0003e80000100a00 */
[----:B----4-:R1:W-:Y:S04]  /*2130*/  STL.128 [R1+0x140], R28 ;  /* 0x0001401c01007387 */ /* 0x0103e80000100c00 */
[----:B0-----:R1:W-:Y:S04]  /*2140*/  STL [R1+0x168], R20 ;  /* 0x0001681401007387 */ /* 0x0013e80000100800 */
[----:B-----5:R1:W-:Y:S01]  /*2150*/  STL.64 [R1+0x160], R6 ;  /* 0x0001600601007387 */ /* 0x0203e20000100a00 */
[----:B--2---:R-:W-:-:S04]  /*2160*/  LEA.HI R11, R15, R15, RZ, 0x1 ;  /* 0x0000000f0f0b7211 */ /* 0x004fc800078f08ff */
[----:B------:R-:W-:Y:S01]  /*2170*/  LOP3.LUT R0, R11, 0xfffffffe, RZ, 0xc0, !PT ;  /* 0xfffffffe0b007812 */ /* 0x000fe200078ec0ff */
[----:B------:R-:W-:-:S04]  /*2180*/  IMAD.MOV.U32 R11, RZ, RZ, R3 ;  /* 0x000000ffff0b7224 */ /* 0x000fc800078e0003 */
[----:B------:R-:W-:Y:S01]  /*2190*/  IMAD.IADD R0, R15, 0x1, -R0 ;  /* 0x000000010f007824 */ /* 0x000fe200078e0a00 */
[----:B------:R1:W-:Y:S04]  /*21a0*/  STL.128 [R1+0x150], R8 ;  /* 0x0001500801007387 */ /* 0x0003e80000100c00 */
[----:B------:R-:W-:-:S04]  /*21b0*/  SHF.L.U32 R15, R0, 0x1f, RZ ;  /* 0x0000001f000f7819 */ /* 0x000fc800000006ff */
[----:B------:R-:W0:Y:S02]  /*21c0*/  SYNCS.PHASECHK.TRANS64.TRYWAIT P0, [R72+URZ+0x32400], R15 ;  /* 0x0324000f480075a7 */ /* 0x000e24000800017f */
[----:B01----:R-:W-:Y:S05]  /*21d0*/  @!P0 BRA `(.L_x_10909) ;  /* 0x0000030800148947 */ /* 0x003fea0003800000 */
.L_x_11094:
[----:B------:R-:W-:Y:S05]  /*21e0*/  BSYNC B0 ;  /* 0x0000000000007941 */ /* 0x000fea0003800000 */
.L_x_10908:
[----:B------:R-:W2:Y:S04]  /*21f0*/  LDL R16, [R1+0x860] ;  /* 0x0008600001107983 */ /* 0x000ea80000100800 */
[----:B------:R-:W3:Y:S04]  /*2200*/  LDL R10, [R1+0x1c] ;  /* 0x00001c00010a7983 */ /* 0x000ee80000100800 */
[----:B------:R1:W5:Y:S01]  /*2210*/  LDL.64 R8, [R1+0x210] ;  /* 0x0002100001087983 */ /* 0x0003620000100a00 */
[----:B------:R-:W-:Y:S01]  /*2220*/  IMAD.MOV.U32 R12, RZ, RZ, R34 ;  /* 0x000000ffff0c7224 */ /* 0x000fe200078e0022 */
[----:B------:R-:W-:Y:S01]  /*2230*/  IADD3 R0, P0, R18, 0x450, RZ ;  /* 0x0000045012007810 */ /* 0x000fe20007f1e0ff */
[----:B------:R-:W-:Y:S01]  /*2240*/  IMAD.MOV.U32 R13, RZ, RZ, R35 ;  /* 0x000000ffff0d7224 */ /* 0x000fe200078e0023 */
[----:B------:R-:W-:Y:S05]  /*2250*/  WARPSYNC.ALL ;  /* 0x0000000000007948 */ /* 0x000fea0003800000 */
[----:B------:R-:W-:Y:S01]  /*2260*/  IMAD.MOV.U32 R14, RZ, RZ, R60 ;  /* 0x000000ffff0e7224 */ /* 0x000fe200078e003c */
[----:B------:R-:W-:Y:S01]  /*2270*/  BSSY B0, `(.L_x_10910) ;  /* 0x0000033000007945 */ /* 0x000fe20003800000 */
[----:B0-----:R-:W-:-:S02]  /*2280*/  IMAD.MOV.U32 R15, RZ, RZ, R63 ;  /* 0x000000ffff0f7224 */ /* 0x001fc400078e003f */
[----:B------:R-:W-:Y:S02]  /*2290*/  IMAD.X R11, RZ, RZ, R19, P0 ;  /* 0x000000ffff0b7224 */ /* 0x000fe400000e0613 */
[----:B------:R-:W-:Y:S01]  /*22a0*/  IMAD.MOV.U32 R26, RZ, RZ, R44 ;  /* 0x000000ffff1a7224 */ /* 0x000fe200078e002c */
[----:B------:R0:W-:Y:S01]  /*22b0*/  STL.128 [R1+0x170], R12 ;  /* 0x0001700c01007387 */ /* 0x0001e20000100c00 */
[----:B------:R-:W-:Y:S02]  /*22c0*/  IMAD.MOV.U32 R27, RZ, RZ, R37 ;  /* 0x000000ffff1b7224 */ /* 0x000fe400078e0025 */
[----:B------:R-:W-:Y:S02]  /*22d0*/  IMAD.MOV.U32 R17, RZ, RZ, R41 ;  /* 0x000000ffff117224 */ /* 0x000fe400078e0029 */
[----:B------:R-:W-:Y:S01]  /*22e0*/  VIADD R237, R73, 0x8 ;  /* 0x0000000849ed7836 */ /* 0x000fe20000000000 */
[----:B------:R-:W-:Y:S01]  /*22f0*/  STL.128 [R1+0x1a0], R24 ;  /* 0x0001a01801007387 */ /* 0x000fe20000100c00 */
[----:B0-----:R-:W-:-:S02]  /*2300*/  IMAD.MOV.U32 R12, RZ, RZ, R62 ;  /* 0x000000ffff0c7224 */ /* 0x001fc400078e003e */
[----:B------:R-:W-:Y:S02]  /*2310*/  IMAD.MOV.U32 R13, RZ, RZ, R65 ;  /* 0x000000ffff0d7224 */ /* 0x000fe400078e0041 */
[----:B------:R-:W-:Y:S02]  /*2320*/  IMAD.MOV.U32 R14, RZ, RZ, R58 ;  /* 0x000000ffff0e7224 */ /* 0x000fe400078e003a */
[----:B------:R-:W-:-:S05]  /*2330*/  IMAD.MOV.U32 R15, RZ, RZ, R59 ;  /* 0x000000ffff0f7224 */ /* 0x000fca00078e003b */
[----:B------:R0:W-:Y:S02]  /*2340*/  STL.128 [R1+0x190], R12 ;  /* 0x0001900c01007387 */ /* 0x0001e40000100c00 */
[----:B0-----:R-:W-:Y:S02]  /*2350*/  IMAD.MOV.U32 R12, RZ, RZ, R56 ;  /* 0x000000ffff0c7224 */ /* 0x001fe400078e0038 */
        /* <DEDUP_REMOVED lines=22> */
[----:B--2---:R-:W-:Y:S02]  /*24c0*/  IMAD.MOV.U32 R12, RZ, RZ, R16 ;  /* 0x000000ffff0c7224 */ /* 0x004fe400078e0010 */
[----:B------:R-:W-:Y:S01]  /*24d0*/  IMAD.MOV.U32 R16, RZ, RZ, R32 ;  /* 0x000000ffff107224 */ /* 0x000fe200078e0020 */
[----:B---3--:R-:W-:-:S02]  /*24e0*/  LOP3.LUT R0, R10, 0x1, RZ, 0xfc, !PT ;  /* 0x000000010a007812 */ /* 0x008fc400078efcff */
[----:B------:R0:W-:Y:S01]  /*24f0*/  STL.128 [R1+0x1f0], R12 ;  /* 0x0001f00c01007387 */ /* 0x0001e20000100c00 */
[----:B------:R1:W-:Y:S01]  /*2500*/  BAR.SYNC.DEFER_BLOCKING R237, 0x100 ;  /* 0x000400ed0000751d */ /* 0x0003e20000010000 */
[----:B------:R-:W-:-:S05]  /*2510*/  ISETP.NE.AND P1, PT, R0, 0x3, PT ;  /* 0x000000030000780c */ /* 0x000fca0003f25270 */
[----:B------:R1:W-:Y:S01]  /*2520*/  STL.128 [R1+0x180], R16 ;  /* 0x0001801001007387 */ /* 0x0003e20000100c00 */
[----:B0-----:R-:W-:Y:S02]  /*2530*/  IMAD.MOV.U32 R12, RZ, RZ, R48 ;  /* 0x000000ffff0c7224 */ /* 0x001fe400078e0030 */
[----:B------:R-:W-:Y:S02]  /*2540*/  IMAD.MOV.U32 R13, RZ, RZ, R45 ;  /* 0x000000ffff0d7224 */ /* 0x000fe400078e002d */
[----:B------:R-:W-:Y:S02]  /*2550*/  IMAD.MOV.U32 R14, RZ, RZ, R43 ;  /* 0x000000ffff0e7224 */ /* 0x000fe400078e002b */
[----:B------:R-:W-:-:S05]  /*2560*/  IMAD.MOV.U32 R15, RZ, RZ, R46 ;  /* 0x000000ffff0f7224 */ /* 0x000fca00078e002e */
[----:B------:R1:W-:Y:S01]  /*2570*/  STL.128 [R1+0x200], R12 ;  /* 0x0002000c01007387 */ /* 0x0003e20000100c00 */
[----:B------:R-:W-:Y:S05]  /*2580*/  @!P1 BRA `(.L_x_10911) ;  /* 0x0000000000049947 */ /* 0x000fea0003800000 */
[----:B------:R-:W-:Y:S01]  /*2590*/  BPT.TRAP 0x1 ;  /* 0x000000040000795c */ /* 0x000fe20000300000 */
.L_x_10911:
[----:B------:R-:W-:Y:S05]  /*25a0*/  BSYNC B0 ;  /* 0x0000000000007941 */ /* 0x000fea0003800000 */
.L_x_10910:
[----:B------:R-:W2:Y:S01]  /*25b0*/  LDL.64 R10, [R1+0x8] ;  /* 0x00000800010a7983 */ /* 0x000ea20000100a00 */
[----:B-----5:R-:W-:Y:S01]  /*25c0*/  SHF.L.U32 R9, R9, 0x1f, RZ ;  /* 0x0000001f09097819 */ /* 0x020fe200000006ff */
[----:B------:R-:W-:Y:S01]  /*25d0*/  BSSY B0, `(.L_x_10912) ;  /* 0x0000006000007945 */ /* 0x000fe20003800000 */
[----:B--2---:R-:W-:-:S05]  /*25e0*/  MOV R11, R10 ;  /* 0x0000000a000b7202 */ /* 0x004fca0000000f00 */
[----:B------:R-:W-:-:S04]  /*25f0*/  IMAD R8, R8, 0x8, R11 ;  /* 0x0000000808087824 */ /* 0x000fc800078e020b */
[----:B------:R0:W2:Y:S01]  /*2600*/  SYNCS.PHASECHK.TRANS64.TRYWAIT P0, [R8+URZ], R9 ;  /* 0x00000009080075a7 */ /* 0x0000a2000800017f */
[----:B------:R-:W-:Y:S05]  /*2610*/  @!P1 BRA `(.L_x_10913) ;  /* 0x0000000000049947 */ /* 0x000fea0003800000 */
[----:B------:R-:W-:Y:S01]  /*2620*/  BPT.TRAP 0x1 ;  /* 0x000000040000795c */ /* 0x000fe20000300000 */
.L_x_10913:
[----:B------:R-:W-:Y:S05]  /*2630*/  BSYNC B0 ;  /* 0x0000000000007941 */ /* 0x000fea0003800000 */
.L_x_10912:
[----:B------:R-:W-:Y:S04]  /*2640*/  BSSY B0, `(.L_x_10914) ;  /* 0x0000004000007945 */ /* 0x000fe80003800000 */
[----:B--2---:R-:W-:Y:S05]  /*2650*/  @P0 BRA `(.L_x_10915) ;  /* 0x0000000000080947 */ /* 0x004fea0003800000 */
[----:B------:R-:W2:Y:S02]  /*2660*/  SYNCS.PHASECHK.TRANS64.TRYWAIT P0, [R8+URZ], R9 ;  /* 0x00000009080075a7 */ /* 0x000ea4000800017f */
[----:B--2---:R-:W-:Y:S05]  /*2670*/  @!P0 BRA `(.L_x_10916) ;  /* 0x0000030400008947 */ /* 0x004fea0003800000 */
.L_x_10915:
[----:B------:R-:W-:Y:S05]  /*2680*/  BSYNC B0 ;  /* 0x0000000000007941 */ /* 0x000fea0003800000 */
.L_x_10914:
[----:B-1----:R-:W3:Y:S04]  /*2690*/  LDL R13, [R1+0x210] ;  /* 0x00021000010d7983 */ /* 0x002ee80000100800 */
[----:B0-2---:R-:W3:Y:S01]  /*26a0*/  LDL.64 R8, [R1+0xa0] ;  /* 0x0000a00001087983 */ /* 0x005ee20000100a00 */
[----:B------:R-:W-:Y:S05]  /*26b0*/  WARPSYNC.ALL ;  /* 0x0000000000007948 */ /* 0x000fea0003800000 */
[----:B------:R-:W2:Y:S04]  /*26c0*/  LDL.64 R20, [R1+0x98] ;  /* 0x0000980001147983 */ /* 0x000ea80000100a00 */
[----:B------:R-:W4:Y:S04]  /*26d0*/  LDL.64 R10, [R1+0x98] ;  /* 0x00009800010a7983 */ /* 0x000f280000100a00 */
[----:B------:R-:W5:Y:S01]  /*26e0*/  LDL.64 R14, [R1+0x98] ;  /* 0x00009800010e7983 */ /* 0x000f620000100a00 */
[----:B---3--:R-:W-:-:S03]  /*26f0*/  IMAD R8, R13, 0x300, R8 ;  /* 0x000003000d087824 */ /* 0x008fc600078e0208 */
[----:B------:R-:W3:Y:S01]  /*2700*/  LDL.64 R16, [R1+0x98] ;  /* 0x0000980001107983 */ /* 0x000ee20000100a00 */
[----:B------:R-:W-:Y:S02]  /*2710*/  R2UR UR7, R9 ;  /* 0x00000000090772ca */ /* 0x000fe400000e0000 */
[C---:B------:R-:W-:Y:S01]  /*2720*/  R2UR UR6, R8.reuse ;  /* 0x00000000080672ca */ /* 0x040fe200000e0000 */
[----:B------:R-:W-:Y:S01]  /*2730*/  WARPGROUP.ARRIVE ;  /* 0x00000000000079c5 */ /* 0x000fe20000000000 */
[----:B------:R-:W3:Y:S01]  /*2740*/  LDL R0, [R1+0x21c] ;  /* 0x00021c0001007983 */ /* 0x000ee20000100800 */
[----:B------:R-:W-:Y:S01]  /*2750*/  VIADD R12, R8, 0x2 ;  /* 0x00000002080c7836 */ /* 0x000fe20000000000 */
[----:B------:R-:W-:Y:S01]  /*2760*/  BSSY B0, `(.L_x_10917) ;  /* 0x000002d000007945 */ /* 0x000fe20003800000 */
[----:B------:R-:W-:Y:S01]  /*2770*/  IMAD.MOV.U32 R13, RZ, RZ, R9 ;  /* 0x000000ffff0d7224 */ /* 0x000fe200078e0009 */
[----:B------:R0:W-:Y:S01]  /*2780*/  STL [R1+0x80], RZ ;  /* 0x000080ff01007387 */ /* 0x0001e20000100800 */
[----:B------:R-:W-:-:S05]  /*2790*/  IMAD.MOV.U32 R234, RZ, RZ, 0x1 ;  /* 0x00000001ffea7424 */ /* 0x000fca00078e00ff */
[----:B------:R0:W-:Y:S04]  /*27a0*/  STL [R1+0x80], R234 ;  /* 0x000080ea01007387 */ /* 0x0001e80000100800 */
[----:B------:R0:W-:Y:S04]  /*27b0*/  STL [R1+0x80], R234 ;  /* 0x000080ea01007387 */ /* 0x0001e80000100800 */
[----:B------:R0:W-:Y:S04]  /*27c0*/  STL [R1+0x80], R234 ;  /* 0x000080ea01007387 */ /* 0x0001e80000100800 */
[----:B------:R0:W-:Y:S01]  /*27d0*/  STL [R1+0x80], R234 ;  /* 0x000080ea01007387 */ /* 0x0001e20000100800 */
[----:B--2---:R-:W-:-:S02]  /*27e0*/  R2UR UR4, R20 ;  /* 0x00000000140472ca */ /* 0x004fc400000e0000 */
[----:B------:R-:W-:Y:S01]  /*27f0*/  R2UR UR5, R21 ;  /* 0x00000000150572ca */ /* 0x000fe200000e0000 */
[----:B----4-:R-:W-:Y:S02]  /*2800*/  VIADD R10, R10, 0x2 ;  /* 0x000000020a0a7836 */ /* 0x010fe40000000000 */
[----:B-----5:R-:W-:Y:S02]  /*2810*/  VIADD R14, R14, 0x4 ;  /* 0x000000040e0e7836 */ /* 0x020fe40000000000 */
[----:B---3--:R-:W-:-:S08]  /*2820*/  VIADD R16, R16, 0x6 ;  /* 0x0000000610107836 */ /* 0x008fd00000000000 */
[----:B------:R-:W-:Y:S01]  /*2830*/  HGMMA.64x96x16.F32.BF16 R24, gdesc[UR4], RZ, !UPT, gsb0 ;  /* 0x01600000041879f0 */ /* 0x000fe2000c0018ff */
[----:B------:R-:W-:Y:S02]  /*2840*/  R2UR UR6, R12 ;  /* 0x000000000c0672ca */ /* 0x000fe400000e0000 */
[----:B------:R-:W-:Y:S02]  /*2850*/  R2UR UR7, R13 ;  /* 0x000000000d0772ca */ /* 0x000fe400000e0000 */
[----:B------:R-:W-:Y:S01]  /*2860*/  R2UR UR4, R10 ;  /* 0x000000000a0472ca */ /* 0x000fe200000e0000 */
[C---:B------:R-:W-:Y:S01]  /*2870*/  VIADD R10, R8.reuse, 0x4 ;  /* 0x00000004080a7836 */ /* 0x040fe20000000000 */
[----:B------:R-:W-:Y:S01]  /*2880*/  R2UR UR5, R11 ;  /* 0x000000000b0572ca */ /* 0x000fe200000e0000 */
[----:B------:R-:W-:Y:S02]  /*2890*/  IMAD.MOV.U32 R11, RZ, RZ, R9 ;  /* 0x000000ffff0b7224 */ /* 0x000fe400078e0009 */
[----:B------:R-:W-:Y:S01]  /*28a0*/  VIADD R8, R8, 0x6 ;  /* 0x0000000608087836 */ /* 0x000fe20000000000 */
[----:B------:R-:W-:-:S02]  /*28b0*/  WARPGROUP.DEPBAR.LE gsb0, 0x0 ;  /* 0x00008000000079c5 */ /* 0x000fc40000010000 */
[----:B------:R-:W-:-:S07]  /*28c0*/  WARPGROUP.ARRIVE ;  /* 0x00000000000079c5 */ /* 0x000fce0000000000 */
[----:B------:R-:W-:Y:S01]  /*28d0*/  HGMMA.64x96x16.F32.BF16 R24, gdesc[UR4], R24, gsb0 ;  /* 0x01600000041879f0 */ /* 0x000fe20008001818 */
[----:B------:R-:W-:Y:S02]  /*28e0*/  R2UR UR6, R10 ;  /* 0x000000000a0672ca */ /* 0x000fe400000e0000 */
[----:B------:R-:W-:Y:S02]  /*28f0*/  R2UR UR7, R11 ;  /* 0x000000000b0772ca */ /* 0x000fe400000e0000 */
[----:B------:R-:W-:Y:S02]  /*2900*/  R2UR UR4, R14 ;  /* 0x000000000e0472ca */ /* 0x000fe400000e0000 */
[----:B------:R-:W-:Y:S02]  /*2910*/  R2UR UR5, R15 ;  /* 0x000000000f0572ca */ /* 0x000fe400000e0000 */
[----:B------:R-:W-:Y:S01]  /*2920*/  LEA.HI R10, R0, R0, RZ, 0x1 ;  /* 0x00000000000a7211 */ /* 0x000fe200078f08ff */
[----:B------:R-:W-:-:S02]  /*2930*/  WARPGROUP.DEPBAR.LE gsb0, 0x0 ;  /* 0x00008000000079c5 */ /* 0x000fc40000010000 */
[----:B------:R-:W-:-:S08]  /*2940*/  WARPGROUP.ARRIVE ;  /* 0x00000000000079c5 */ /* 0x000fd00000000000 */
[----:B------:R-:W-:Y:S01]  /*2950*/  HGMMA.64x96x16.F32.BF16 R24, gdesc[UR4], R24, gsb0 ;  /* 0x01600000041879f0 */ /* 0x000fe20008001818 */
[----:B------:R-:W-:Y:S02]  /*2960*/  R2UR UR6, R8 ;  /* 0x00000000080672ca */ /* 0x000fe400000e0000 */
[----:B------:R-:W-:Y:S02]  /*2970*/  R2UR UR7, R9 ;  /* 0x00000000090772ca */ /* 0x000fe400000e0000 */
[----:B------:R-:W-:Y:S02]  /*2980*/  R2UR UR4, R16 ;  /* 0x00000000100472ca */ /* 0x000fe400000e0000 */
[----:B------:R-:W-:Y:S02]  /*2990*/  R2UR UR5, R17 ;  /* 0x00000000110572ca */ /* 0x000fe400000e0000 */
[----:B------:R-:W-:-:S05]  /*29a0*/  LOP3.LUT R9, R10, 0xfffffffe, RZ, 0xc0, !PT ;  /* 0xfffffffe0a097812 */ /* 0x000fca00078ec0ff */
[----:B------:R-:W-:-:S05]  /*29b0*/  IMAD.IADD R9, R0, 0x1, -R9 ;  /* 0x0000000100097824 */ /* 0x000fca00078e0a09 */
[----:B------:R-:W-:Y:S01]  /*29c0*/  SHF.L.U32 R9, R9, 0x1f, RZ ;  /* 0x0000001f09097819 */ /* 0x000fe200000006ff */
[----:B------:R-:W-:Y:S02]  /*29d0*/  WARPGROUP.DEPBAR.LE gsb0, 0x0 ;  /* 0x00008000000079c5 */ /* 0x000fe40000010000 */
[----:B------:R-:W-:-:S06]  /*29e0*/  WARPGROUP.ARRIVE ;  /* 0x00000000000079c5 */ /* 0x000fcc0000000000 */
[----:B------:R-:W-:Y:S03]  /*29f0*/  HGMMA.64x96x16.F32.BF16 R24, gdesc[UR4], R24, gsb0 ;  /* 0x01600000041879f0 */ /* 0x000fe60008001818 */
[----:B------:R-:W-:Y:S02]  /*2a00*/  WARPGROUP.DEPBAR.LE gsb0, 0x0 ;  /* 0x00008000000079c5 */ /* 0x000fe40000010000 */
[----:B------:R-:W1:Y:S02]  /*2a10*/  SYNCS.PHASECHK.TRANS64.TRYWAIT P0, [R72+URZ+0x32410], R9 ;  /* 0x03241009480075a7 */ /* 0x000e64000800017f */
[----:B01----:R-:W-:Y:S05]  /*2a20*/  @!P0 BRA `(.L_x_10918) ;  /* 0x0000030000288947 */ /* 0x003fea0003800000 */
.L_x_11095:
[----:B------:R-:W-:Y:S05]  /*2a30*/  BSYNC B0 ;  /* 0x0000000000007941 */ /* 0x000fea0003800000 */
.L_x_10917:
[----:B------:R-:W2:Y:S04]  /*2a40*/  LDL R0, [R1+0x54] ;  /* 0x0000540001007983 */ /* 0x000ea80000100800 */
[----:B0-----:R0:W5:Y:S01]  /*2a50*/  LDL.64 R8, [R1+0x210] ;  /* 0x0002100001087983 */ /* 0x0011620000100a00 */
[----:B------:R-:W-:Y:S01]  /*2a60*/  BSSY B0, `(.L_x_10919) ;  /* 0x0000005000007945 */ /* 0x000fe20003800000 */
[----:B--2---:R-:W-:-:S04]  /*2a70*/  LOP3.LUT R0, R0, 0x1, RZ, 0xfc, !PT ;  /* 0x0000000100007812 */ /* 0x004fc800078efcff */
[----:B------:R-:W-:-:S13]  /*2a80*/  ISETP.NE.AND P1, PT, R0, 0x3, PT ;  /* 0x000000030000780c */ /* 0x000fda0003f25270 */
[----:B0-----:R-:W-:Y:S05]  /*2a90*/  @!P1 BRA `(.L_x_10920) ;  /* 0x0000000000049947 */ /* 0x001fea0003800000 */
[----:B------:R-:W-:Y:S01]  /*2aa0*/  BPT.TRAP 0x1 ;  /* 0x000000040000795c */ /* 0x000fe20000300000 */
.L_x_10920:
[----:B------:R-:W-:Y:S05]  /*2ab0*/  BSYNC B0 ;  /* 0x0000000000007941 */ /* 0x000fea0003800000 */
.L_x_10919:
[----:B------:R-:W2:Y:S01]  /*2ac0*/  LDL.64 R10, [R1+0x40] ;  /* 0x00004000010a7983 */ /* 0x000ea20000100a00 */
[----:B-----5:R-:W-:Y:S01]  /*2ad0*/  SHF.L.U32 R9, R9, 0x1f, RZ ;  /* 0x0000001f09097819 */ /* 0x020fe200000006ff */
[----:B------:R-:W-:Y:S01]  /*2ae0*/  BSSY B0, `(.L_x_10921) ;  /* 0x0000006000007945 */ /* 0x000fe20003800000 */
[----:B--2---:R-:W-:-:S05]  /*2af0*/  MOV R11, R10 ;  /* 0x0000000a000b7202 */ /* 0x004fca0000000f00 */
[----:B------:R-:W-:-:S04]  /*2b00*/  IMAD R8, R8, 0x8, R11 ;  /* 0x0000000808087824 */ /* 0x000fc800078e020b */
[----:B------:R0:W1:Y:S01]  /*2b10*/  SYNCS.PHASECHK.TRANS64.TRYWAIT P0, [R8+URZ], R9 ;  /* 0x00000009080075a7 */ /* 0x000062000800017f */
[----:B------:R-:W-:Y:S05]  /*2b20*/  @!P1 BRA `(.L_x_10922) ;  /* 0x0000000000049947 */ /* 0x000fea0003800000 */
[----:B------:R-:W-:Y:S01]  /*2b30*/  BPT.TRAP 0x1 ;  /* 0x000000040000795c */ /* 0x000fe20000300000 */
.L_x_10922:
[----:B------:R-:W-:Y:S05]  /*2b40*/  BSYNC B0 ;  /* 0x0000000000007941 */ /* 0x000fea0003800000 */
.L_x_10921:
[----:B------:R-:W-:Y:S04]  /*2b50*/  BSSY B0, `(.L_x_10923) ;  /* 0x0000004000007945 */ /* 0x000fe80003800000 */
[----:B-1----:R-:W-:Y:S05]  /*2b60*/  @P0 BRA `(.L_x_10924) ;  /* 0x0000000000080947 */ /* 0x002fea0003800000 */
[----:B------:R-:W1:Y:S02]  /*2b70*/  SYNCS.PHASECHK.TRANS64.TRYWAIT P0, [R8+URZ], R9 ;  /* 0x00000009080075a7 */ /* 0x000e64000800017f */
[----:B-1----:R-:W-:Y:S05]  /*2b80*/  @!P0 BRA `(.L_x_10925) ;  /* 0x000002fc00e48947 */ /* 0x002fea0003800000 */
.L_x_10924:
[----:B------:R-:W-:Y:S05]  /*2b90*/  BSYNC B0 ;  /* 0x0000000000007941 */ /* 0x000fea0003800000 */
.L_x_10923:
[----:B------:R-:W2:Y:S04]  /*2ba0*/  LDL R21, [R1+0x210] ;  /* 0x0002100001157983 */ /* 0x000ea80000100800 */
[----:B01----:R-:W2:Y:S04]  /*2bb0*/  LDL.64 R8, [R1+0x118] ;  /* 0x0001180001087983 */ /* 0x003ea80000100a00 */
[----:B------:R-:W3:Y:S04]  /*2bc0*/  LDL R0, [R1+0x90] ;  /* 0x0000900001007983 */ /* 0x000ee80000100800 */
[----:B------:R-:W4:Y:S04]  /*2bd0*/  LDL.64 R10, [R1+0x110] ;  /* 0x00011000010a7983 */ /* 0x000f280000100a00 */
[----:B------:R-:W5:Y:S04]  /*2be0*/  LDL.64 R12, [R1+0x110] ;  /* 0x00011000010c7983 */ /* 0x000f680000100a00 */
[----:B------:R-:W5:Y:S04]  /*2bf0*/  LDL.64 R14, [R1+0x110] ;  /* 0x00011000010e7983 */ /* 0x000f680000100a00 */
[----:B------:R-:W5:Y:S01]  /*2c00*/  LDL.64 R16, [R1+0x110] ;  /* 0x0001100001107983 */ /* 0x000f620000100a00 */
[----:B------:R-:W-:Y:S05]  /*2c10*/  WARPSYNC.ALL ;  /* 0x0000000000007948 */ /* 0x000fea0003800000 */
[----:B------:R-:W-:Y:S01]  /*2c20*/  WARPGROUP.ARRIVE ;  /* 0x00000000000079c5 */ /* 0x000fe20000000000 */
[----:B--2---:R-:W-:Y:S01]  /*2c30*/  IMAD R8, R21, 0xc00, R8 ;  /* 0x00000c0015087824 */ /* 0x004fe200078e0208 */
[----:B------:R-:W-:Y:S01]  /*2c40*/  R2UR UR7, R9 ;  /* 0x00000000090772ca */ /* 0x000fe200000e0000 */
[----:B------:R-:W2:Y:S01]  /*2c50*/  LDL.64 R20, [R1+0x110] ;  /* 0x0001100001147983 */ /* 0x000ea20000100a00 */
[----:B---3--:R-:W-:-:S02]  /*2c60*/  ISETP.NE.U32.AND P0, PT, R0, RZ, PT ;  /* 0x000000ff0000720c */ /* 0x008fc40003f05070 */
[----:B------:R-:W-:Y:S02]  /*2c70*/  R2UR UR6, R8 ;  /* 0x00000000080672ca */ /* 0x000fe400000e0000 */
[----:B----4-:R-:W-:Y:S02]  /*2c80*/  R2UR UR4, R10 ;  /* 0x000000000a0472ca */ /* 0x010fe400000e0000 */
[----:B------:R-:W-:-:S07]  /*2c90*/  R2UR UR5, R11 ;  /* 0x000000000b0572ca */ /* 0x000fce00000e0000 */
[----:B------:R-:W-:-:S06]  /*2ca0*/  VOTEU.ANY UP0, P0 ;  /* 0x00000000003f7886 */ /* 0x000fcc0000000100 */
[----:B------:R-:W-:Y:S01]  /*2cb0*/  HGMMA.64x96x16.F32.BF16 R24, gdesc[UR4], R24, UP0, gsb0 ;  /* 0x01600000041879f0 */ /* 0x000fe2000b801818 */
[----:B-----5:R-:W-:Y:S02]  /*2cc0*/  VIADD R12, R12, 0x2 ;  /* 0x000000020c0c7836 */ /* 0x020fe40000000000 */
[----:B------:R-:W-:Y:S02]  /*2cd0*/  VIADD R10, R8, 0x2 ;  /* 0x00000002080a7836 */ /* 0x000fe40000000000 */
[----:B------:R-:W-:Y:S01]  /*2ce0*/  IMAD.MOV.U32 R11, RZ, RZ, R9 ;  /* 0x000000ffff0b7224 */ /* 0x000fe200078e0009 */
[----:B------:R-:W-:Y:S02]  /*2cf0*/  R2UR UR4, R12 ;  /* 0x000000000c0472ca */ /* 0x000fe400000e0000 */
[----:B------:R-:W-:Y:S02]  /*2d00*/  R2UR UR6, R10 ;  /* 0x000000000a0672ca */ /* 0x000fe400000e0000 */
[----:B------:R-:W-:-:S02]  /*2d10*/  R2UR UR7, R11 ;  /* 0x000000000b0772ca */ /* 0x000fc400000e0000 */
[----:B------:R-:W-:Y:S02]  /*2d20*/  R2UR UR5, R13 ;  /* 0x000000000d0572ca */ /* 0x000fe400000e0000 */
[----:B------:R-:W3:Y:S01]  /*2d30*/  LDL.64 R12, [R1+0x110] ;  /* 0x00011000010c7983 */ /* 0x000ee20000100a00 */
[----:B------:R-:W-:Y:S02]  /*2d40*/  WARPGROUP.DEPBAR.LE gsb0, 0x0 ;  /* 0x00008000000079c5 */ /* 0x000fe40000010000 */
[----:B------:R-:W-:-:S08]  /*2d50*/  WARPGROUP.ARRIVE ;  /* 0x00000000000079c5 */ /* 0x000fd00000000000 */
[----:B------:R-:W-:Y:S01]  /*2d60*/  HGMMA.64x96x16.F32.BF16 R24, gdesc[UR4], R24, gsb0 ;  /* 0x01600000041879f0 */ /* 0x000fe20008001818 */
[----:B------:R-:W-:Y:S02]  /*2d70*/  VIADD R14, R14, 0x4 ;  /* 0x000000040e0e7836 */ /* 0x000fe40000000000 */
[----:B------:R-:W-:Y:S02]  /*2d80*/  VIADD R10, R8, 0x4 ;  /* 0x00000004080a7836 */ /* 0x000fe40000000000 */
[----:B------:R-:W-:Y:S01]  /*2d90*/  IMAD.MOV.U32 R11, RZ, RZ, R9 ;  /* 0x000000ffff0b7224 */ /* 0x000fe200078e0009 */
[----:B------:R-:W-:Y:S02]  /*2da0*/  R2UR UR4, R14 ;  /* 0x000000000e0472ca */ /* 0x000fe400000e0000 */
[----:B------:R-:W-:Y:S02]  /*2db0*/  R2UR UR6, R10 ;  /* 0x000000000a0672ca */ /* 0x000fe400000e0000 */
[----:B------:R-:W-:-:S02]  /*2dc0*/  R2UR UR7, R11 ;  /* 0x000000000b0772ca */ /* 0x000fc400000e0000 */
[----:B------:R-:W-:Y:S02]  /*2dd0*/  R2UR UR5, R15 ;  /* 0x000000000f0572ca */ /* 0x000fe400000e0000 */
[----:B------:R-:W4:Y:S01]  /*2de0*/  LDL.64 R14, [R1+0x110] ;  /* 0x00011000010e7983 */ /* 0x000f220000100a00 */
        /* <DEDUP_REMOVED lines=10> */
[----:B------:R-:W5:Y:S01]  /*2e90*/  LDL.64 R16, [R1+0x110] ;  /* 0x0001100001107983 */ /* 0x000f620000100a00 */
[----:B------:R-:W-:Y:S02]  /*2ea0*/  WARPGROUP.DEPBAR.LE gsb0, 0x0 ;  /* 0x00008000000079c5 */ /* 0x000fe40000010000 */
[----:B------:R-:W-:-:S08]  /*2eb0*/  WARPGROUP.ARRIVE ;  /* 0x00000000000079c5 */ /* 0x000fd00000000000 */
[----:B------:R-:W-:Y:S01]  /*2ec0*/  HGMMA.64x96x16.F32.BF16 R24, gdesc[UR4], R24, gsb0 ;  /* 0x01600000041879f0 */ /* 0x000fe20008001818 */
[----:B--2---:R-:W-:Y:S02]  /*2ed0*/  VIADD R20, R20, 0x400 ;  /* 0x0000040014147836 */ /* 0x004fe40000000000 */
[----:B------:R-:W-:Y:S02]  /*2ee0*/  VIADD R10, R8, 0x300 ;  /* 0x00000300080a7836 */ /* 0x000fe40000000000 */
[----:B------:R-:W-:Y:S01]  /*2ef0*/  IMAD.MOV.U32 R11, RZ, RZ, R9 ;  /* 0x000000ffff0b7224 */ /* 0x000fe200078e0009 */
[----:B------:R-:W-:Y:S02]  /*2f00*/  R2UR UR4, R20 ;  /* 0x00000000140472ca */ /* 0x000fe400000e0000 */
[----:B------:R-:W-:Y:S02]  /*2f10*/  R2UR UR6, R10 ;  /* 0x000000000a0672ca */ /* 0x000fe400000e0000 */
[----:B------:R-:W-:-:S02]  /*2f20*/  R2UR UR7, R11 ;  /* 0x000000000b0772ca */ /* 0x000fc400000e0000 */
[----:B------:R-:W-:Y:S02]  /*2f30*/  R2UR UR5, R21 ;  /* 0x00000000150572ca */ /* 0x000fe400000e0000 */
[----:B------:R-:W2:Y:S01]  /*2f40*/  LDL.64 R20, [R1+0x110] ;  /* 0x0001100001147983 */ /* 0x000ea20000100a00 */
[----:B------:R-:W-:Y:S02]  /*2f50*/  WARPGROUP.DEPBAR.LE gsb0, 0x0 ;  /* 0x00008000000079c5 */ /* 0x000fe40000010000 */
[----:B------:R-:W-:-:S08]  /*2f60*/  WARPGROUP.ARRIVE ;  /* 0x00000000000079c5 */ /* 0x000fd00000000000 */
[----:B------:R-:W-:Y:S01]  /*2f70*/  HGMMA.64x96x16.F32.BF16 R24, gdesc[UR4], R24, gsb0 ;  /* 0x01600000041879f0 */ /* 0x000fe20008001818 */
[----:B---3--:R-:W-:Y:S02]  /*2f80*/  VIADD R12, R12, 0x402 ;  /* 0x000004020c0c7836 */ /* 0x008fe40000000000 */
        /* <DEDUP_REMOVED lines=10> */
[----:B----4-:R-:W-:Y:S02]  /*3030*/  VIADD R14, R14, 0x404 ;  /* 0x000004040e0e7836 */ /* 0x010fe40000000000 */
        /* <DEDUP_REMOVED lines=10> */
[----:B-----5:R-:W-:Y:S02]  /*30e0*/  VIADD R16, R16, 0x406 ;  /* 0x0000040610107836 */ /* 0x020fe40000000000 */
        /* <DEDUP_REMOVED lines=60> */
[----:B------:R-:W-:Y:S01]  /*34b0*/  R2UR UR5, R21 ;  /* 0x00000000150572ca */ /* 0x000fe200000e0000 */
[----:B------:R-:W0:Y:S01]  /*34c0*/  S2R R72, SR_TID.X ;  /* 0x0000000000487919 */ /* 0x000e220000002100 */
[----:B---3--:R-:W-:Y:S01]  /*34d0*/  VIADD R12, R12, 0xc02 ;  /* 0x00000c020c0c7836 */ /* 0x008fe20000000000 */
[----:B------:R-:W-:Y:S02]  /*34e0*/  WARPGROUP.DEPBAR.LE gsb0, 0x0 ;  /* 0x00008000000079c5 */ /* 0x000fe40000010000 */
[----:B------:R-:W-:-:S08]  /*34f0*/  WARPGROUP.ARRIVE ;  /* 0x00000000000079c5 */ /* 0x000fd00000000000 */
[----:B------:R-:W-:Y:S01]  /*3500*/  HGMMA.64x96x16.F32.BF16 R24, gdesc[UR4], R24, gsb0 ;  /* 0x01600000041879f0 */ /* 0x000fe20008001818 */
[----:B0-----:R-:W-:-:S04]  /*3510*/  LOP3.LUT R72, R72, 0x7f, RZ, 0xc0, !PT ;  /* 0x0000007f48487812 */ /* 0x001fc800078ec0ff */
[----:B------:R-:W-:Y:S01]  /*3520*/  ISETP.NE.AND P0, PT, R72, RZ, PT ;  /* 0x000000ff4800720c */ /* 0x000fe20003f05270 */
[----:B------:R-:W-:Y:S02]  /*3530*/  VIADD R10, R8, 0x902 ;  /* 0x00000902080a7836 */ /* 0x000fe40000000000 */
[----:B------:R-:W-:-:S10]  /*3540*/  IMAD.MOV.U32 R11, RZ, RZ, R9 ;  /* 0x000000ffff0b7224 */ /* 0x000fd400078e0009 */
[----:B------:R-:W2:Y:S04]  /*3550*/  @!P0 LDL.64 R74, [R1+0x30] ;  /* 0x00003000014a8983 */ /* 0x000ea80000100a00 */
[----:B------:R-:W3:Y:S01]  /*3560*/  @!P0 LDL R0, [R1+0x210] ;  /* 0x0002100001008983 */ /* 0x000ee20000100800 */
[----:B------:R-:W-:Y:S02]  /*3570*/  R2UR UR6, R10 ;  /* 0x000000000a0672ca */ /* 0x000fe400000e0000 */
[----:B------:R-:W-:Y:S02]  /*3580*/  R2UR UR7, R11 ;  /* 0x000000000b0772ca */ /* 0x000fe400000e0000 */
[----:B------:R-:W-:Y:S02]  /*3590*/  R2UR UR4, R12 ;  /* 0x000000000c0472ca */ /* 0x000fe400000e0000 */
[----:B------:R-:W-:Y:S01]  /*35a0*/  R2UR UR5, R13 ;  /* 0x000000000d0572ca */ /* 0x000fe200000e0000 */
[----:B------:R-:W-:-:S02]  /*35b0*/  WARPGROUP.DEPBAR.LE gsb0, 0x0 ;  /* 0x00008000000079c5 */ /* 0x000fc40000010000 */
[----:B------:R-:W-:-:S10]  /*35c0*/  WARPGROUP.ARRIVE ;  /* 0x00000000000079c5 */ /* 0x000fd40000000000 */
[----:B------:R-:W-:Y:S01]  /*35d0*/  HGMMA.64x96x16.F32.BF16 R24, gdesc[UR4], R24, gsb0 ;  /* 0x01600000041879f0 */ /* 0x000fe20008001818 */
[----:B----4-:R-:W-:Y:S02]  /*35e0*/  VIADD R14, R14, 0xc04 ;  /* 0x00000c040e0e7836 */ /* 0x010fe40000000000 */
[----:B------:R-:W-:Y:S02]  /*35f0*/  VIADD R10, R8, 0x904 ;  /* 0x00000904080a7836 */ /* 0x000fe40000000000 */
[----:B------:R-:W-:Y:S01]  /*3600*/  IMAD.MOV.U32 R11, RZ, RZ, R9 ;  /* 0x000000ffff0b7224 */ /* 0x000fe200078e0009 */
[----:B------:R-:W-:Y:S02]  /*3610*/  R2UR UR4, R14 ;  /* 0x000000000e0472ca */ /* 0x000fe400000e0000 */
[----:B------:R-:W-:Y:S02]  /*3620*/  R2UR UR6, R10 ;  /* 0x000000000a0672ca */ /* 0x000fe400000e0000 */
[----:B------:R-:W-:-:S02]  /*3630*/  R2UR UR7, R11 ;  /* 0x000000000b0772ca */ /* 0x000fc400000e0000 */
[----:B------:R-:W-:Y:S01]  /*3640*/  R2UR UR5, R15 ;  /* 0x000000000f0572ca */ /* 0x000fe200000e0000 */
[----:B------:R-:W-:Y:S01]  /*3650*/  VIADD R8, R8, 0x906 ;  /* 0x0000090608087836 */ /* 0x000fe20000000000 */
[----:B------:R-:W-:Y:S02]  /*3660*/  WARPGROUP.DEPBAR.LE gsb0, 0x0 ;  /* 0x00008000000079c5 */ /* 0x000fe40000010000 */
[----:B------:R-:W-:-:S09]  /*3670*/  WARPGROUP.ARRIVE ;  /* 0x00000000000079c5 */ /* 0x000fd20000000000 */
[----:B------:R-:W-:Y:S01]  /*3680*/  HGMMA.64x96x16.F32.BF16 R24, gdesc[UR4], R24, gsb0 ;  /* 0x01600000041879f0 */ /* 0x000fe20008001818 */
[----:B-----5:R-:W-:Y:S01]  /*3690*/  VIADD R16, R16, 0xc06 ;  /* 0x00000c0610107836 */ /* 0x020fe20000000000 */
[----:B------:R-:W-:Y:S02]  /*36a0*/  R2UR UR6, R8 ;  /* 0x00000000080672ca */ /* 0x000fe400000e0000 */
[----:B------:R-:W-:Y:S02]  /*36b0*/  R2UR UR7, R9 ;  /* 0x00000000090772ca */ /* 0x000fe400000e0000 */
[----:B------:R-:W-:Y:S02]  /*36c0*/  R2UR UR4, R16 ;  /* 0x00000000100472ca */ /* 0x000fe400000e0000 */
[----:B------:R-:W-:Y:S01]  /*36d0*/  R2UR UR5, R17 ;  /* 0x00000000110572ca */ /* 0x000fe200000e0000 */
[----:B------:R-:W-:Y:S04]  /*36e0*/  STL [R1+0x90], R234 ;  /* 0x000090ea01007387 */ /* 0x000fe80000100800 */
[----:B------:R-:W-:Y:S01]  /*36f0*/  STL [R1+0x90], R234 ;  /* 0x000090ea01007387 */ /* 0x000fe20000100800 */
[----:B------:R-:W-:-:S02]  /*3700*/  WARPGROUP.DEPBAR.LE gsb0, 0x0 ;  /* 0x00008000000079c5 */ /* 0x000fc40000010000 */
[----:B------:R-:W-:-:S06]  /*3710*/  WARPGROUP.ARRIVE ;  /* 0x00000000000079c5 */ /* 0x000fcc0000000000 */
[----:B------:R-:W-:Y:S01]  /*3720*/  HGMMA.64x96x16.F32.BF16 R24, gdesc[UR4], R24, gsb0 ;  /* 0x01600000041879f0 */ /* 0x000fe20008001818 */
[----:B--2---:R-:W-:Y:S01]  /*3730*/  @!P0 MOV R75, R74 ;  /* 0x0000004a004b8202 */ /* 0x004fe20000000f00 */
[----:B------:R-:W-:Y:S04]  /*3740*/  STL [R1+0x90], R234 ;  /* 0x000090ea01007387 */ /* 0x000fe80000100800 */
[----:B------:R-:W-:Y:S01]  /*3750*/  STL [R1+0x90], R234 ;  /* 0x000090ea01007387 */ /* 0x000fe20000100800 */
[----:B---3--:R-:W-:-:S03]  /*3760*/  @!P0 IMAD R0, R0, 0x8, R75 ;  /* 0x0000000800008824 */ /* 0x008fc600078e024b */
[----:B------:R-:W-:Y:S04]  /*3770*/  STL [R1+0x90], R234 ;  /* 0x000090ea01007387 */ /* 0x000fe80000100800 */
[----:B------:R-:W-:Y:S04]  /*3780*/  STL [R1+0x90], R234 ;  /* 0x000090ea01007387 */ /* 0x000fe80000100800 */
[----:B------:R-:W-:Y:S01]  /*3790*/  STL [R1+0x90], R234 ;  /* 0x000090ea01007387 */ /* 0x000fe20000100800 */
[----:B------:R-:W-:-:S03]  /*37a0*/  IADD3 R236, -R73, 0xb, RZ ;  /* 0x0000000b49ec7810 */ /* 0x000fc60007ffe1ff */
[----:B------:R-:W-:Y:S01]  /*37b0*/  STL [R1+0x90], R234 ;  /* 0x000090ea01007387 */ /* 0x000fe20000100800 */
[----:B------:R-:W-:-:S03]  /*37c0*/  @!P0 PRMT R0, RZ, 0x654, R0 ;  /* 0x00000654ff008816 */ /* 0x000fc60000000000 */
[----:B------:R-:W-:Y:S04]  /*37d0*/  STL [R1+0x90], R234 ;  /* 0x000090ea01007387 */ /* 0x000fe80000100800 */
[----:B------:R-:W-:Y:S04]  /*37e0*/  STL [R1+0x90], R234 ;  /* 0x000090ea01007387 */ /* 0x000fe80000100800 */
[----:B------:R-:W-:Y:S04]  /*37f0*/  STL [R1+0x90], R234 ;  /* 0x000090ea01007387 */ /* 0x000fe80000100800 */
[----:B------:R-:W-:Y:S04]  /*3800*/  STL [R1+0x90], R234 ;  /* 0x000090ea01007387 */ /* 0x000fe80000100800 */
[----:B------:R-:W-:Y:S04]  /*3810*/  STL [R1+0x90], R234 ;  /* 0x000090ea01007387 */ /* 0x000fe80000100800 */
[----:B------:R-:W-:Y:S04]  /*3820*/  STL [R1+0x90], R234 ;  /* 0x000090ea01007387 */ /* 0x000fe80000100800 */
[----:B------:R-:W-:Y:S04]  /*3830*/  STL [R1+0x90], R234 ;  /* 0x000090ea01007387 */ /* 0x000fe80000100800 */
[----:B------:R-:W-:Y:S01]  /*3840*/  STL [R1+0x90], R234 ;  /* 0x000090ea01007387 */ /* 0x000fe20000100800 */
[----:B------:R-:W-:-:S02]  /*3850*/  WARPGROUP.DEPBAR.LE gsb0, 0x0 ;  /* 0x00008000000079c5 */ /* 0x000fc40000010000 */
[----:B------:R0:W-:Y:S06]  /*3860*/  BAR.ARV R236, 0x100 ;  /* 0x000400ec0000751d */ /* 0x0001ec0000002000 */
[----:B------:R1:W-:Y:S01]  /*3870*/  @!P0 SYNCS.ARRIVE.TRANS64.RED.A1T0 RZ, [R0+URZ], RZ ;  /* 0x000000ff00ff89a7 */ /* 0x0003e2000810043f */
[----:B------:R-:W2:Y:S04]  /*3880*/  LDL R75, [R1+0x70] ;  /* 0x00007000014b7983 */ /* 0x000ea80000100800 */
[----:B------:R-:W3:Y:S04]  /*3890*/  LDL.64 R76, [R1+0x160] ;  /* 0x00016000014c7983 */ /* 0x000ee80000100a00 */
[----:B-1----:R-:W4:Y:S04]  /*38a0*/  LDL R0, [R1+0x13c] ;  /* 0x00013c0001007983 */ /* 0x002f280000100800 */
[----:B------:R-:W5:Y:S04]  /*38b0*/  LDL R78, [R1+0x168] ;  /* 0x00016800014e7983 */ /* 0x000f680000100800 */
[----:B------:R-:W5:Y:S04]  /*38c0*/  LDL.128 R8, [R1+0x140] ;  /* 0x0001400001087983 */ /* 0x000f680000100c00 */
[----:B------:R-:W5:Y:S01]  /*38d0*/  LDL.128 R12, [R1+0x150] ;  /* 0x00015000010c7983 */ /* 0x000f620000100c00 */
[----:B------:R-:W-:Y:S01]  /*38e0*/  BSSY B0, `(.L_x_10926) ;  /* 0x0000044000007945 */ /* 0x000fe20003800000 */
[----:B----4-:R-:W-:-:S04]  /*38f0*/  SHF.R.S32.HI R17, RZ, 0x1f, R0 ;  /* 0x0000001fff117819 */ /* 0x010fc80000011400 */
[----:B------:R-:W-:-:S04]  /*3900*/  LEA.HI R16, R17, R0, RZ, 0x7 ;  /* 0x0000000011107211 */ /* 0x000fc800078f38ff */
[----:B------:R-:W-:-:S05]  /*3910*/  LOP3.LUT R21, R16, 0xffffff80, RZ, 0xc0, !PT ;  /* 0xffffff8010157812 */ /* 0x000fca00078ec0ff */
[----:B------:R-:W-:-:S05]  /*3920*/  IMAD.IADD R21, R0, 0x1, -R21 ;  /* 0x0000000100157824 */ /* 0x000fca00078e0a15 */
[----:B------:R-:W-:-:S04]  /*3930*/  SHF.R.S32.HI R20, RZ, 0x1f, R21 ;  /* 0x0000001fff147819 */ /* 0x000fc80000011415 */
[----:B------:R-:W-:Y:S02]  /*3940*/  LEA.HI R72, R20, R21, RZ, 0x2 ;  /* 0x0000001514487211 */ /* 0x000fe400078f10ff */
[----:B------:R-:W-:Y:S02]  /*3950*/  LEA.HI R17, R17, R0, RZ, 0x2 ;  /* 0x0000000011117211 */ /* 0x000fe400078f10ff */
[--C-:B------:R-:W-:Y:S02]  /*3960*/  SHF.R.S32.HI R73, RZ, 0x2, R72.reuse ;  /* 0x00000002ff497819 */ /* 0x100fe40000011448 */
[----:B------:R-:W-:Y:S02]  /*3970*/  SHF.R.S32.HI R74, RZ, 0x1f, R72 ;  /* 0x0000001fff4a7819 */ /* 0x000fe40000011448 */
[----:B------:R-:W-:Y:S02]  /*3980*/  LOP3.LUT R17, R17, 0xfffffffc, RZ, 0xc0, !PT ;  /* 0xfffffffc11117812 */ /* 0x000fe400078ec0ff */
[----:B------:R-:W-:-:S02]  /*3990*/  LEA.HI R74, R74, R73, RZ, 0x3 ;  /* 0x000000494a4a7211 */ /* 0x000fc400078f18ff */
[----:B------:R-:W-:Y:S02]  /*39a0*/  SHF.R.S32.HI R79, RZ, 0x7, R16 ;  /* 0x00000007ff4f7819 */ /* 0x000fe40000011410 */
[----:B------:R-:W-:Y:S01]  /*39b0*/  LEA.HI R20, R20, R21, RZ, 0x5 ;  /* 0x0000001514147211 */ /* 0x000fe200078f28ff */
[----:B------:R-:W-:Y:S01]  /*39c0*/  IMAD.IADD R17, R0, 0x1, -R17 ;  /* 0x0000000100117824 */ /* 0x000fe200078e0a11 */
[----:B------:R-:W-:Y:S02]  /*39d0*/  LOP3.LUT R74, R74, 0xfffffff8, RZ, 0xc0, !PT ;  /* 0xfffffff84a4a7812 */ /* 0x000fe400078ec0ff */
[----:B------:R-:W-:Y:S02]  /*39e0*/  LEA.HI R16, R16, R79, RZ, 0x1 ;  /* 0x0000004f10107211 */ /* 0x000fe400078f08ff */
[----:B------:R-:W-:Y:S01]  /*39f0*/  SHF.R.S32.HI R20, RZ, 0x5, R20 ;  /* 0x00000005ff147819 */ /* 0x000fe20000011414 */
[----:B------:R-:W-:Y:S01]  /*3a00*/  IMAD.IADD R74, R73, 0x1, -R74 ;  /* 0x00000001494a7824 */ /* 0x000fe200078e0a4a */
[----:B------:R-:W-:-:S02]  /*3a10*/  LOP3.LUT R16, R16, 0x3fffffe, RZ, 0xc0, !PT ;  /* 0x03fffffe10107812 */ /* 0x000fc400078ec0ff */
[----:B------:R-:W-:Y:S01]  /*3a20*/  LEA.HI R0, R17, R17, RZ, 0x1 ;  /* 0x0000001111007211 */ /* 0x000fe200078f08ff */
[----:B--2---:R-:W-:Y:S01]  /*3a30*/  IMAD R73, R75, 0x8, R20 ;  /* 0x000000084b497824 */ /* 0x004fe200078e0214 */
[----:B---3--:R-:W-:Y:S01]  /*3a40*/  ISETP.NE.AND P1, PT, R76, 0x1, PT ;  /* 0x000000014c00780c */ /* 0x008fe20003f25270 */
[----:B------:R-:W-:Y:S01]  /*3a50*/  IMAD.IADD R16, R79, 0x1, -R16 ;  /* 0x000000014f107824 */ /* 0x000fe200078e0a10 */
[----:B------:R-:W-:Y:S01]  /*3a60*/  LOP3.LUT R0, R0, 0x1ffffffe, RZ, 0xc0, !PT ;  /* 0x1ffffffe00007812 */ /* 0x000fe200078ec0ff */
[----:B------:R-:W-:-:S04]  /*3a70*/  IMAD.U32 R73, R73, 0x10, R74 ;  /* 0x0000001049497824 */ /* 0x000fc800078e004a */
[----:B------:R-:W-:Y:S02]  /*3a80*/  IMAD.IADD R0, R17, 0x1, -R0 ;  /* 0x0000000111007824 */ /* 0x000fe400078e0a00 */
[----:B------:R-:W-:-:S04]  /*3a90*/  IMAD R73, R16, 0x40, R73 ;  /* 0x0000004010497824 */ /* 0x000fc800078e0249 */
[----:B------:R-:W-:-:S04]  /*3aa0*/  IMAD R16, R0, 0x8, R73 ;  /* 0x0000000800107824 */ /* 0x000fc800078e0249 */
[----:B------:R-:W-:-:S05]  /*3ab0*/  @P1 IMAD.HI.U32 R77, R16, R77, RZ ;  /* 0x0000004d104d1227 */ /* 0x000fca00078e00ff */
[----:B-----5:R-:W-:Y:S01]  /*3ac0*/  @P1 SHF.R.U32.HI R16, RZ, R78, R77 ;  /* 0x0000004eff101219 */ /* 0x020fe2000001164d */
[----:B------:R-:W-:Y:S01]  /*3ad0*/  IMAD R0, R154, -0x60, R9 ;  /* 0xffffffa09a007824 */ /* 0x000fe200078e0209 */
[----:B------:R-:W-:-:S03]  /*3ae0*/  LOP3.LUT R72, R72, 0x7ffffffc, RZ, 0xc0, !PT ;  /* 0x7ffffffc48487812 */ /* 0x000fc600078ec0ff */
[----:B------:R-:W1:Y:S01]  /*3af0*/  SHFL.IDX PT, R74, R16, RZ, 0x1c1f ;  /* 0x001c1fff104a7589 */ /* 0x000e6200000e0000 */
[----:B------:R-:W-:Y:S02]  /*3b00*/  VIADD R17, R0, 0x61 ;  /* 0x0000006100117836 */ /* 0x000fe40000000000 */
[----:B------:R-:W-:Y:S01]  /*3b10*/  IMAD.IADD R72, R21, 0x1, -R72 ;  /* 0x0000000115487824 */ /* 0x000fe200078e0a48 */
[----:B------:R-:W-:-:S03]  /*3b20*/  ISETP.GE.AND P2, PT, R13, 0x1, PT ;  /* 0x000000010d00780c */ /* 0x000fc60003f46270 */
[----:B------:R-:W-:Y:S02]  /*3b30*/  IMAD R21, R72, -0x2, R17 ;  /* 0xfffffffe48157824 */ /* 0x000fe400078e0211 */
[----:B------:R-:W-:Y:S02]  /*3b40*/  VIADD R17, R0, 0x60 ;  /* 0x0000006000117836 */ /* 0x000fe40000000000 */
[----:B------:R-:W-:Y:S01]  /*3b50*/  IMAD.IADD R0, R21, 0x1, -R8 ;  /* 0x0000000115007824 */ /* 0x000fe200078e0a08 */
[----:B------:R-:W-:Y:S01]  /*3b60*/  LOP3.LUT R21, RZ, R10, RZ, 0x33, !PT ;  /* 0x0000000aff157212 */ /* 0x000fe200078e33ff */
[----:B------:R-:W-:Y:S02]  /*3b70*/  IMAD.MOV.U32 R73, RZ, RZ, -0x60 ;  /* 0xffffffa0ff497424 */ /* 0x000fe400078e00ff */
[----:B------:R-:W-:Y:S02]  /*3b80*/  IMAD R17, R72, -0x2, R17 ;  /* 0xfffffffe48117824 */ /* 0x000fe400078e0211 */
[----:B------:R-:W-:-:S02]  /*3b90*/  IMAD R73, R154, R73, 0x60 ;  /* 0x000000609a497424 */ /* 0x000fc400078e0249 */
[C---:B------:R-:W-:Y:S02]  /*3ba0*/  IMAD.IADD R20, R0.reuse, 0x1, R11 ;  /* 0x0000000100147824 */ /* 0x040fe400078e020b */
[----:B------:R-:W-:Y:S02]  /*3bb0*/  IMAD.IADD R21, R0, 0x1, R21 ;  /* 0x0000000100157824 */ /* 0x000fe400078e0215 */
[----:B------:R-:W-:Y:S01]  /*3bc0*/  IMAD R72, R72, -0x2, R73 ;  /* 0xfffffffe48487824 */ /* 0x000fe200078e0249 */
[----:B-1----:R-:W-:Y:S01]  /*3bd0*/  VIADDMNMX R0, R74, R20, R17, PT ;  /* 0x000000144a007246 */ /* 0x002fe20003800111 */
[----:B------:R-:W-:Y:S02]  /*3be0*/  IMAD.IADD R73, R73, 0x1, R12 ;  /* 0x0000000149497824 */ /* 0x000fe400078e020c */
[----:B------:R-:W-:Y:S01]  /*3bf0*/  IMAD.IADD R10, R21, 0x1, R74 ;  /* 0x00000001150a7824 */ /* 0x000fe200078e024a */
[----:B0-----:R-:W-:Y:S06]  /*3c00*/  @!P2 BRA `(.L_x_10927) ;  /* 0x000000000044a947 */ /* 0x001fec0003800000 */
[----:B------:R-:W-:Y:S01]  /*3c10*/  IADD3 R11, -R8, R9, R74 ;  /* 0x00000009080b7210 */ /* 0x000fe20007ffe14a */
[----:B------:R-:W-:Y:S03]  /*3c20*/  BSSY B1, `(.L_x_10928) ;  /* 0x000000c000017945 */ /* 0x000fe60003800000 */
[----:B------:R-:W-:-:S13]  /*3c30*/  ISETP.GT.AND P1, PT, R11, -0x1, PT ;  /* 0xffffffff0b00780c */ /* 0x000fda0003f24270 */
[----:B------:R-:W-:Y:S05]  /*3c40*/  @P1 BRA `(.L_x_10929) ;  /* 0x0000000000181947 */ /* 0x000fea0003800000 */
[----:B------:R-:W-:Y:S02]  /*3c50*/  ISETP.NE.AND P1, PT, R13, 0x1, PT ;  /* 0x000000010d00780c */ /* 0x000fe40003f25270 */
[----:B------:R-:W-:-:S11]  /*3c60*/  LOP3.LUT R11, RZ, R11, RZ, 0x33, !PT ;  /* 0x0000000bff0b7212 */ /* 0x000fd600078e33ff */
[----:B------:R-:W-:-:S05]  /*3c70*/  @P1 IMAD.HI.U32 R12, R11, R14, RZ ;  /* 0x0000000e0b0c1227 */ /* 0x000fca00078e00ff */
[----:B------:R-:W-:-:S04]  /*3c80*/  @P1 SHF.R.U32.HI R11, RZ, R15, R12 ;  /* 0x0000000fff0b1219 */ /* 0x000fc8000001160c */
[----:B------:R-:W-:Y:S01]  /*3c90*/  LOP3.LUT R11, RZ, R11, RZ, 0x33, !PT ;  /* 0x0000000bff0b7212 */ /* 0x000fe200078e33ff */
[----:B------:R-:W-:Y:S06]  /*3ca0*/  BRA `(.L_x_10930) ;  /* 0x00000000000c7947 */ /* 0x000fec0003800000 */
.L_x_10929:
[----:B------:R-:W-:-:S13]  /*3cb0*/  ISETP.NE.AND P1, PT, R13, 0x1, PT ;  /* 0x000000010d00780c */ /* 0x000fda0003f25270 */
[----:B------:R-:W-:-:S05]  /*3cc0*/  @P1 IMAD.HI.U32 R12, R11, R14, RZ ;  /* 0x0000000e0b0c1227 */ /* 0x000fca00078e00ff */
[----:B------:R-:W-:-:S07]  /*3cd0*/  @P1 SHF.R.U32.HI R11, RZ, R15, R12 ;  /* 0x0000000fff0b1219 */ /* 0x000fce000001160c */
.L_x_10930:
[----:B------:R-:W-:Y:S05]  /*3ce0*/  BSYNC B1 ;  /* 0x0000000000017941 */ /* 0x000fea0003800000 */
.L_x_10928:
[----:B------:R-:W-:-:S05]  /*3cf0*/  IMAD R11, R11, R13, R72 ;  /* 0x0000000d0b0b7224 */ /* 0x000fca00078e0248 */
[----:B------:R-:W-:Y:S02]  /*3d00*/  VIMNMX R10, R10, R11, !PT ;  /* 0x0000000b0a0a7248 */ /* 0x000fe40007fe0100 */
[----:B------:R-:W-:-:S07]  /*3d10*/  VIADDMNMX R0, R11, R13, R0, PT ;  /* 0x0000000d0b007246 */ /* 0x000fce0003800100 */
.L_x_10927:
[----:B------:R-:W-:Y:S05]  /*3d20*/  BSYNC B0 ;  /* 0x0000000000007941 */ /* 0x000fea0003800000 */
.L_x_10926:
[C---:B------:R-:W-:Y:S01]  /*3d30*/  ISETP.GE.AND P1, PT, R73.reuse, 0x2, PT ;  /* 0x000000024900780c */ /* 0x040fe20003f26270 */
[----:B------:R-:W0:Y:S01]  /*3d40*/  SHFL.IDX PT, R16, R16, 0x1, 0x1c1f ;  /* 0x003c1f0010107f89 */ /* 0x000e2200000e0000 */
[C---:B------:R-:W-:Y:S01]  /*3d50*/  ISETP.GE.AND P5, PT, R73.reuse, 0xa, PT ;  /* 0x0000000a4900780c */ /* 0x040fe20003fa6270 */
[----:B------:R-:W-:Y:S01]  /*3d60*/  BSSY B0, `(.L_x_10931) ;  /* 0x0000087000007945 */ /* 0x000fe20003800000 */
        /* <DEDUP_REMOVED lines=127> */
.L_x_10934:
[----:B------:R-:W-:-:S13]  /*4560*/  ISETP.NE.AND P6, PT, R13, 0x1, PT ;  /* 0x000000010d00780c */ /* 0x000fda0003fc5270 */
[----:B------:R-:W-:-:S05]  /*4570*/  @P6 IMAD.HI.U32 R14, R8, R14, RZ ;  /* 0x0000000e080e6227 */ /* 0x000fca00078e00ff */
[----:B------:R-:W-:-:S07]  /*4580*/  @P6 SHF.R.U32.HI R8, RZ, R15, R14 ;  /* 0x0000000fff086219 */ /* 0x000fce000001160e */
.L_x_10935:
[----:B------:R-:W-:Y:S05]  /*4590*/  BSYNC B1 ;  /* 0x0000000000017941 */ /* 0x000fea0003800000 */
.L_x_10933:
[----:B------:R-:W-:-:S05]  /*45a0*/  IMAD R9, R8, R13, R72 ;  /* 0x0000000d08097224 */ /* 0x000fca00078e0248 */
[----:B------:R-:W-:Y:S02]  /*45b0*/  VIADDMNMX R0, R9, R13, R0, PT ;  /* 0x0000000d09007246 */ /* 0x000fe40003800100 */
[----:B------:R-:W-:-:S07]  /*45c0*/  VIMNMX R10, R10, R9, !PT ;  /* 0x000000090a0a7248 */ /* 0x000fce0007fe0100 */
.L_x_10932:
[----:B------:R-:W-:Y:S05]  /*45d0*/  BSYNC B0 ;  /* 0x0000000000007941 */ /* 0x000fea0003800000 */
.L_x_10931:
[C---:B------:R-:W-:Y:S01]  /*45e0*/  ISETP.GT.AND P1, PT, R10.reuse, 0x1, !P1 ;  /* 0x000000010a00780c */ /* 0x040fe20004f24270 */
[----:B------:R-:W2:Y:S01]  /*45f0*/  LDL R21, [R1+0x240] ;  /* 0x0002400001157983 */ /* 0x000ea20000100800 */
[----:B------:R-:W-:Y:S02]  /*4600*/  ISETP.GT.AND P2, PT, R10, 0x8, !P2 ;  /* 0x000000080a00780c */ /* 0x000fe40005744270 */
[C---:B------:R-:W-:Y:S01]  /*4610*/  ISETP.LT.OR P1, PT, R0.reuse, 0x2, P1 ;  /* 0x000000020000780c */ /* 0x040fe20000f21670 */
[----:B------:R-:W3:Y:S01]  /*4620*/  LDL R162, [R1+0x334] ;  /* 0x0003340001a27983 */ /* 0x000ee20000100800 */
[----:B------:R-:W-:Y:S02]  /*4630*/  ISETP.LT.OR P2, PT, R0, 0x9, P2 ;  /* 0x000000090000780c */ /* 0x000fe40001741670 */
[----:B------:R-:W-:Y:S01]  /*4640*/  FSEL R61, R27, -INF , !P1 ;  /* 0xff8000001b3d7808 */ /* 0x000fe20004800000 */
[----:B------:R-:W4:Y:S01]  /*4650*/  LDL R15, [R1+0x210] ;  /* 0x00021000010f7983 */ /* 0x000f220000100800 */
[----:B------:R-:W-:-:S02]  /*4660*/  ISETP.NE.AND P1, PT, R12, RZ, PT ;  /* 0x000000ff0c00720c */ /* 0x000fc40003f25270 */
[----:B------:R-:W-:Y:S01]  /*4670*/  FSEL R57, R30, -INF , !P2 ;  /* 0xff8000001e397808 */ /* 0x000fe20005000000 */
[----:B------:R-:W5:Y:S01]  /*4680*/  LDL R14, [R1+0x250] ;  /* 0x00025000010e7983 */ /* 0x000f620000100800 */
[----:B------:R-:W-:Y:S02]  /*4690*/  ISETP.GT.AND P1, PT, R10, 0x9, !P1 ;  /* 0x000000090a00780c */ /* 0x000fe40004f24270 */
[----:B------:R-:W-:Y:S01]  /*46a0*/  ISETP.NE.AND P2, PT, R29, RZ, PT ;  /* 0x000000ff1d00720c */ /* 0x000fe20003f45270 */
[----:B------:R-:W2:Y:S01]  /*46b0*/  LDL R16, [R1+0x260] ;  /* 0x0002600001107983 */ /* 0x000ea20000100800 */
[----:B------:R-:W-:Y:S02]  /*46c0*/  ISETP.LT.OR P1, PT, R0, 0xa, P1 ;  /* 0x0000000a0000780c */ /* 0x000fe40000f21670 */
[----:B------:R-:W-:Y:S01]  /*46d0*/  ISETP.NE.AND P6, PT, R32, RZ, PT ;  /* 0x000000ff2000720c */ /* 0x000fe20003fc5270 */
[----:B------:R-:W4:Y:S01]  /*46e0*/  LDL R20, [R1+0x270] ;  /* 0x0002700001147983 */ /* 0x000f220000100800 */
[----:B------:R-:W-:-:S02]  /*46f0*/  FSEL R53, R31, -INF , !P1 ;  /* 0xff8000001f357808 */ /* 0x000fc40004800000 */
[----:B------:R-:W-:Y:S01]  /*4700*/  ISETP.NE.AND P1, PT, R25, RZ, PT ;  /* 0x000000ff1900720c */ /* 0x000fe20003f25270 */
[----:B------:R-:W4:Y:S01]  /*4710*/  LDL R17, [R1+0x338] ;  /* 0x0003380001117983 */ /* 0x000f220000100800 */
[----:B------:R-:W-:Y:S02]  /*4720*/  FMNMX.FTZ R9, R231, R158, !PT ;  /* 0x0000009ee7097209 */ /* 0x000fe40007810000 */
[----:B------:R-:W-:Y:S01]  /*4730*/  ISETP.GT.AND P1, PT, R10, 0x10, !P1 ;  /* 0x000000100a00780c */ /* 0x000fe20004f24270 */
[----:B------:R-:W4:Y:S01]  /*4740*/  LDL R68, [R1+0x258] ;  /* 0x0002580001447983 */ /* 0x000f220000100800 */
[----:B------:R-:W-:Y:S02]  /*4750*/  FMNMX.FTZ R9, R156, R9, !PT ;  /* 0x000000099c097209 */ /* 0x000fe40007810000 */
[----:B------:R-:W-:Y:S01]  /*4760*/  ISETP.LT.OR P1, PT, R0, 0x11, P1 ;  /* 0x000000110000780c */ /* 0x000fe20000f21670 */
[----:B------:R-:W4:Y:S01]  /*4770*/  LDL R72, [R1+0x264] ;  /* 0x0002640001487983 */ /* 0x000f220000100800 */
[----:B------:R-:W-:-:S02]  /*4780*/  FMNMX.FTZ R12, R148, R9, !PT ;  /* 0x00000009940c7209 */ /* 0x000fc40007810000 */
[----:B------:R-:W-:Y:S01]  /*4790*/  FSEL R210, R34, -INF , !P1 ;  /* 0xff80000022d27808 */ /* 0x000fe20004800000 */
[----:B------:R-:W4:Y:S01]  /*47a0*/  LDL R74, [R1+0x268] ;  /* 0x00026800014a7983 */ /* 0x000f220000100800 */
[----:B------:R-:W-:Y:S02]  /*47b0*/  ISETP.NE.AND P1, PT, R28, RZ, PT ;  /* 0x000000ff1c00720c */ /* 0x000fe40003f25270 */
[C---:B------:R-:W-:Y:S01]  /*47c0*/  ISETP.GT.AND P3, PT, R10.reuse, 0x50, !P3 ;  /* 0x000000500a00780c */ /* 0x040fe20005f64270 */
[----:B------:R-:W4:Y:S01]  /*47d0*/  LDL R76, [R1+0x26c] ;  /* 0x00026c00014c7983 */ /* 0x000f220000100800 */
[C---:B------:R-:W-:Y:S02]  /*47e0*/  ISETP.GT.AND P1, PT, R10.reuse, 0x11, !P1 ;  /* 0x000000110a00780c */ /* 0x040fe40004f24270 */
[----:B------:R-:W-:Y:S01]  /*47f0*/  ISETP.GT.AND P4, PT, R10, 0x51, !P4 ;  /* 0x000000510a00780c */ /* 0x000fe20006784270 */
[----:B------:R-:W4:Y:S01]  /*4800*/  LDL R78, [R1+0x274] ;  /* 0x00027400014e7983 */ /* 0x000f220000100800 */
[----:B------:R-:W-:-:S02]  /*4810*/  ISETP.LT.OR P1, PT, R0, 0x12, P1 ;  /* 0x000000120000780c */ /* 0x000fc40000f21670 */
[C---:B------:R-:W-:Y:S01]  /*4820*/  ISETP.GT.AND P5, PT, R10.reuse, 0x58, !P5 ;  /* 0x000000580a00780c */ /* 0x040fe20006fa4270 */
[----:B------:R-:W4:Y:S01]  /*4830*/  LDL R80, [R1+0x278] ;  /* 0x0002780001507983 */ /* 0x000f220000100800 */
[----:B------:R-:W-:Y:S02]  /*4840*/  FSEL R209, R35, -INF , !P1 ;  /* 0xff80000023d17808 */ /* 0x000fe40004800000 */
[----:B------:R-:W-:Y:S01]  /*4850*/  ISETP.GT.AND P1, PT, R10, 0x18, !P2 ;  /* 0x000000180a00780c */ /* 0x000fe20005724270 */
[----:B------:R-:W4:Y:S01]  /*4860*/  LDL R82, [R1+0x27c] ;  /* 0x00027c0001527983 */ /* 0x000f220000100800 */
[----:B------:R-:W-:Y:S02]  /*4870*/  ISETP.NE.AND P2, PT, R11, RZ, PT ;  /* 0x000000ff0b00720c */ /* 0x000fe40003f45270 */
[----:B------:R-:W-:Y:S01]  /*4880*/  ISETP.LT.OR P1, PT, R0, 0x19, P1 ;  /* 0x000000190000780c */ /* 0x000fe20000f21670 */
[----:B------:R-:W4:Y:S01]  /*4890*/  LDL R84, [R1+0x284] ;  /* 0x0002840001547983 */ /* 0x000f220000100800 */
[----:B------:R-:W-:-:S02]  /*48a0*/  FMNMX.FTZ R11, R163, R12, !PT ;  /* 0x0000000ca30b7209 */ /* 0x000fc40007810000 */
[----:B------:R-:W-:Y:S01]  /*48b0*/  FSEL R167, R38, -INF , !P1 ;  /* 0xff80000026a77808 */ /* 0x000fe20004800000 */
[----:B------:R-:W4:Y:S01]  /*48c0*/  LDL R86, [R1+0x288] ;  /* 0x0002880001567983 */ /* 0x000f220000100800 */
[----:B------:R-:W-:Y:S02]  /*48d0*/  ISETP.GT.AND P1, PT, R10, 0x19, !P6 ;  /* 0x000000190a00780c */ /* 0x000fe40007724270 */
[----:B------:R-:W-:Y:S01]  /*48e0*/  FMNMX.FTZ R12, R164, R11, !PT ;  /* 0x0000000ba40c7209 */ /* 0x000fe20007810000 */
[----:B------:R-:W4:Y:S01]  /*48f0*/  LDL R88, [R1+0x28c] ;  /* 0x00028c0001587983 */ /* 0x000f220000100800 */
[----:B------:R-:W-:Y:S02]  /*4900*/  ISETP.LT.OR P1, PT, R0, 0x1a, P1 ;  /* 0x0000001a0000780c */ /* 0x000fe40000f21670 */
[----:B------:R-:W-:Y:S01]  /*4910*/  ISETP.NE.AND P6, PT, R52, RZ, PT ;  /* 0x000000ff3400720c */ /* 0x000fe20003fc5270 */
[----:B------:R-:W4:Y:S01]  /*4920*/  LDL R90, [R1+0x294] ;  /* 0x00029400015a7983 */ /* 0x000f220000100800 */
[----:B------:R-:W-:-:S02]  /*4930*/  FSEL R208, R39, -INF , !P1 ;  /* 0xff80000027d07808 */ /* 0x000fc40004800000 */
[----:B------:R-:W-:Y:S01]  /*4940*/  ISETP.NE.AND P1, PT, R33, RZ, PT ;  /* 0x000000ff2100720c */ /* 0x000fe20003f25270 */
[----:B------:R-:W4:Y:S01]  /*4950*/  LDL R92, [R1+0x298] ;  /* 0x00029800015c7983 */ /* 0x000f220000100800 */
[----:B------:R-:W-:Y:S02]  /*4960*/  ISETP.LT.OR P3, PT, R0, 0x51, P3 ;  /* 0x000000510000780c */ /* 0x000fe40001f61670 */
[----:B------:R-:W-:Y:S01]  /*4970*/  ISETP.GT.AND P1, PT, R10, 0x20, !P1 ;  /* 0x000000200a00780c */ /* 0x000fe20004f24270 */
[----:B------:R-:W4:Y:S01]  /*4980*/  LDL R94, [R1+0x29c] ;  /* 0x00029c00015e7983 */ /* 0x000f220000100800 */
[C---:B------:R-:W-:Y:S02]  /*4990*/  ISETP.LT.OR P4, PT, R0.reuse, 0x52, P4 ;  /* 0x000000520000780c */ /* 0x040fe40002781670 */
[----:B------:R-:W-:Y:S01]  /*49a0*/  ISETP.LT.OR P1, PT, R0, 0x21, P1 ;  /* 0x000000210000780c */ /* 0x000fe20000f21670 */
[----:B------:R-:W4:Y:S01]  /*49b0*/  LDL R96, [R1+0x2a4] ;  /* 0x0002a40001607983 */ /* 0x000f220000100800 */
[----:B------:R-:W-:-:S02]  /*49c0*/  FSEL R195, R66, -INF , !P3 ;  /* 0xff80000042c37808 */ /* 0x000fc40005800000 */
[----:B------:R-:W-:Y:S01]  /*49d0*/  FSEL R196, R42, -INF , !P1 ;  /* 0xff8000002ac47808 */ /* 0x000fe20004800000 */
[----:B------:R-:W4:Y:S01]  /*49e0*/  LDL R66, [R1+0x254] ;  /* 0x0002540001427983 */ /* 0x000f220000100800 */
[----:B------:R-:W-:Y:S02]  /*49f0*/  ISETP.NE.AND P1, PT, R36, RZ, PT ;  /* 0x000000ff2400720c */ /* 0x000fe40003f25270 */
[----:B------:R-:W-:Y:S01]  /*4a00*/  ISETP.LT.OR P5, PT, R0, 0x59, P5 ;  /* 0x000000590000780c */ /* 0x000fe20002fa1670 */
[----:B------:R-:W4:Y:S01]  /*4a10*/  LDL R98, [R1+0x2a8] ;  /* 0x0002a80001627983 */ /* 0x000f220000100800 */
[----:B------:R-:W-:Y:S02]  /*4a20*/  ISETP.GT.AND P1, PT, R10, 0x21, !P1 ;  /* 0x000000210a00780c */ /* 0x000fe40004f24270 */
[----:B------:R-:W-:Y:S01]  /*4a30*/  FSEL R199, R67, -INF , !P4 ;  /* 0xff80000043c77808 */ /* 0x000fe20006000000 */
[----:B------:R-:W4:Y:S01]  /*4a40*/  LDL R100, [R1+0x2ac] ;  /* 0x0002ac0001647983 */ /* 0x000f220000100800 */
[----:B------:R-:W-:-:S02]  /*4a50*/  ISETP.LT.OR P1, PT, R0, 0x22, P1 ;  /* 0x000000220000780c */ /* 0x000fc40000f21670 */
[----:B------:R-:W-:Y:S01]  /*4a60*/  FSEL R203, R70, -INF , !P5 ;  /* 0xff80000046cb7808 */ /* 0x000fe20006800000 */
[----:B------:R-:W4:Y:S01]  /*4a70*/  LDL R28, [R1+0x2b0] ;  /* 0x0002b000011c7983 */ /* 0x000f220000100800 */
[----:B------:R-:W-:Y:S02]  /*4a80*/  FSEL R200, R43, -INF , !P1 ;  /* 0xff8000002bc87808 */ /* 0x000fe40004800000 */
[----:B------:R-:W-:Y:S01]  /*4a90*/  ISETP.NE.AND P1, PT, R37, RZ, PT ;  /* 0x000000ff2500720c */ /* 0x000fe20003f25270 */
[----:B------:R-:W4:Y:S03]  /*4aa0*/  LDL R70, [R1+0x25c] ;  /* 0x00025c0001467983 */ /* 0x000f260000100800 */
[----:B------:R-:W-:Y:S01]  /*4ab0*/  ISETP.GT.AND P1, PT, R10, 0x28, !P1 ;  /* 0x000000280a00780c */ /* 0x000fe20004f24270 */
[----:B------:R-:W4:Y:S03]  /*4ac0*/  LDL R102, [R1+0x2b4] ;  /* 0x0002b40001667983 */ /* 0x000f260000100800 */
[----:B------:R-:W-:Y:S01]  /*4ad0*/  ISETP.LT.OR P1, PT, R0, 0x29, P1 ;  /* 0x000000290000780c */ /* 0x000fe20000f21670 */
[----:B------:R-:W4:Y:S03]  /*4ae0*/  LDL R104, [R1+0x2b8] ;  /* 0x0002b80001687983 */ /* 0x000f260000100800 */
[----:B------:R-:W-:Y:S01]  /*4af0*/  FSEL R204, R46, -INF , !P1 ;  /* 0xff8000002ecc7808 */ /* 0x000fe20004800000 */
[----:B------:R-:W4:Y:S01]  /*4b00*/  LDL R106, [R1+0x2bc] ;  /* 0x0002bc00016a7983 */ /* 0x000f220000100800 */
[----:B------:R-:W-:-:S03]  /*4b10*/  ISETP.NE.AND P1, PT, R40, RZ, PT ;  /* 0x000000ff2800720c */ /* 0x000fc60003f25270 */
[----:B------:R-:W4:Y:S01]  /*4b20*/  LDL R30, [R1+0x2c0] ;  /* 0x0002c000011e7983 */ /* 0x000f220000100800 */
[----:B------:R-:W-:-:S03]  /*4b30*/  ISETP.GT.AND P1, PT, R10, 0x29, !P1 ;  /* 0x000000290a00780c */ /* 0x000fc60004f24270 */
[----:B------:R-:W4:Y:S01]  /*4b40*/  LDL R108, [R1+0x2c4] ;  /* 0x0002c400016c7983 */ /* 0x000f220000100800 */
[----:B------:R-:W-:-:S03]  /*4b50*/  ISETP.LT.OR P1, PT, R0, 0x2a, P1 ;  /* 0x0000002a0000780c */ /* 0x000fc60000f21670 */
        /* <DEDUP_REMOVED lines=40> */
[----:B------:R-:W-:-:S02]  /*4de0*/  ISETP.GT.AND P1, PT, R10, RZ, !P2 ;  /* 0x000000ff0a00720c */ /* 0x000fc40005724270 */
[----:B------:R-:W-:Y:S01]  /*4df0*/  ISETP.NE.AND P2, PT, R60, RZ, PT ;  /* 0x000000ff3c00720c */ /* 0x000fe20003f45270 */
[----:B------:R-:W4:Y:S01]  /*4e00*/  LDL R138, [R1+0x314] ;  /* 0x00031400018a7983 */ /* 0x000f220000100800 */
[----:B------:R-:W-:Y:S02]  /*4e10*/  ISETP.LT.OR P1, PT, R0, 0x1, P1 ;  /* 0x000000010000780c */ /* 0x000fe40000f21670 */
[----:B------:R-:W-:Y:S01]  /*4e20*/  ISETP.GT.AND P2, PT, R10, 0x49, !P2 ;  /* 0x000000490a00780c */ /* 0x000fe20005744270 */
[----:B------:R-:W4:Y:S01]  /*4e30*/  LDL R140, [R1+0x318] ;  /* 0x00031800018c7983 */ /* 0x000f220000100800 */
[----:B------:R-:W-:Y:S02]  /*4e40*/  FSEL R91, R26, -INF , !P1 ;  /* 0xff8000001a5b7808 */ /* 0x000fe40004800000 */
[----:B------:R-:W-:Y:S01]  /*4e50*/  ISETP.GT.AND P1, PT, R10, 0x41, !P6 ;  /* 0x000000410a00780c */ /* 0x000fe20007724270 */
[----:B------:R-:W4:Y:S01]  /*4e60*/  LDL R26, [R1+0x2a0] ;  /* 0x0002a000011a7983 */ /* 0x000f220000100800 */
[----:B------:R-:W-:-:S02]  /*4e70*/  FMNMX.FTZ R8, R91, R61, !PT ;  /* 0x0000003d5b087209 */ /* 0x000fc40007810000 */
[----:B------:R-:W-:Y:S01]  /*4e80*/  ISETP.LT.OR P1, PT, R0, 0x42, P1 ;  /* 0x000000420000780c */ /* 0x000fe20000f21670 */
[----:B------:R-:W4:Y:S01]  /*4e90*/  LDL R142, [R1+0x31c] ;  /* 0x00031c00018e7983 */ /* 0x000f220000100800 */
[----:B------:R-:W-:Y:S02]  /*4ea0*/  FMNMX.FTZ R8, R57, R8, !PT ;  /* 0x0000000839087209 */ /* 0x000fe40007810000 */
[----:B------:R-:W-:Y:S01]  /*4eb0*/  FSEL R198, R59, -INF , !P1 ;  /* 0xff8000003bc67808 */ /* 0x000fe20004800000 */
[----:B------:R-:W4:Y:S01]  /*4ec0*/  LDL R42, [R1+0x320] ;  /* 0x00032000012a7983 */ /* 0x000f220000100800 */
[----:B------:R-:W-:Y:S02]  /*4ed0*/  FMNMX.FTZ R9, R53, R8, !PT ;  /* 0x0000000835097209 */ /* 0x000fe40007810000 */
[----:B------:R-:W-:Y:S01]  /*4ee0*/  ISETP.NE.AND P1, PT, R56, RZ, PT ;  /* 0x000000ff3800720c */ /* 0x000fe20003f25270 */
[----:B------:R-:W4:Y:S01]  /*4ef0*/  LDL R144, [R1+0x324] ;  /* 0x0003240001907983 */ /* 0x000f220000100800 */
[----:B------:R-:W-:-:S02]  /*4f00*/  FMNMX.FTZ R8, R210, R9, !PT ;  /* 0x00000009d2087209 */ /* 0x000fc40007810000 */
[----:B------:R-:W-:Y:S01]  /*4f10*/  FMNMX.FTZ R9, R165, R12, !PT ;  /* 0x0000000ca5097209 */ /* 0x000fe20007810000 */
[----:B------:R-:W4:Y:S01]  /*4f20*/  LDL R146, [R1+0x328] ;  /* 0x0003280001927983 */ /* 0x000f220000100800 */
[----:B------:R-:W-:Y:S02]  /*4f30*/  FMNMX.FTZ R8, R209, R8, !PT ;  /* 0x00000008d1087209 */ /* 0x000fe40007810000 */
[----:B------:R-:W-:Y:S01]  /*4f40*/  FMNMX.FTZ R9, R166, R9, !PT ;  /* 0x00000009a6097209 */ /* 0x000fe20007810000 */
[----:B------:R-:W4:Y:S01]  /*4f50*/  LDL R150, [R1+0x32c] ;  /* 0x00032c0001967983 */ /* 0x000f220000100800 */
[----:B------:R-:W-:Y:S02]  /*4f60*/  FMNMX.FTZ R11, R167, R8, !PT ;  /* 0x00000008a70b7209 */ /* 0x000fe40007810000 */
[----:B------:R-:W-:Y:S01]  /*4f70*/  FMNMX.FTZ R8, R176, R9, !PT ;  /* 0x00000009b0087209 */ /* 0x000fe20007810000 */
        /* <DEDUP_REMOVED lines=14> */
[----:B------:R-:W-:Y:S01]  /*5060*/  ISETP.GT.AND P1, PT, R10, 0x48, !P1 ;  /* 0x000000480a00780c */ /* 0x000fe20004f24270 */
        /* <DEDUP_REMOVED lines=13> */
[----:B------:R-:W-:-:S02]  /*5140*/  ISETP.LT.OR P1, PT, R0, 0x49, P1 ;  /* 0x000000490000780c */ /* 0x000fc40000f21670 */
[----:B------:R-:W-:Y:S01]  /*5150*/  FMNMX.FTZ R9, R180, R9, !PT ;  /* 0x00000009b4097209 */ /* 0x000fe20007810000 */
[----:B------:R-:W4:Y:S01]  /*5160*/  LDL R50, [R1+0x360] ;  /* 0x0003600001327983 */ /* 0x000f220000100800 */
[----:B------:R-:W-:Y:S02]  /*5170*/  FMNMX.FTZ R11, R193, R12, !PT ;  /* 0x0000000cc10b7209 */ /* 0x000fe40007810000 */
[----:B------:R-:W-:Y:S01]  /*5180*/  ISETP.NE.AND P6, PT, R24, RZ, PT ;  /* 0x000000ff1800720c */ /* 0x000fe20003fc5270 */
[----:B------:R-:W4:Y:S01]  /*5190*/  LDL R39, [R1+0x364] ;  /* 0x0003640001277983 */ /* 0x000f220000100800 */
[----:B------:R-:W-:Y:S02]  /*51a0*/  FMNMX.FTZ R9, R184, R9, !PT ;  /* 0x00000009b8097209 */ /* 0x000fe40007810000 */
[----:B------:R-:W-:Y:S01]  /*51b0*/  ISETP.LT.OR P2, PT, R0, 0x4a, P2 ;  /* 0x0000004a0000780c */ /* 0x000fe20001741670 */
[----:B------:R-:W4:Y:S01]  /*51c0*/  LDL R24, [R1+0x290] ;  /* 0x0002900001187983 */ /* 0x000f220000100800 */
[----:B------:R-:W-:-:S02]  /*51d0*/  FSEL R202, R62, -INF , !P1 ;  /* 0xff8000003eca7808 */ /* 0x000fc40004800000 */
[----:B------:R-:W-:Y:S01]  /*51e0*/  FMNMX.FTZ R11, R198, R11, !PT ;  /* 0x0000000bc60b7209 */ /* 0x000fe20007810000 */
[----:B------:R-:W4:Y:S01]  /*51f0*/  LDL R41, [R1+0x368] ;  /* 0x0003680001297983 */ /* 0x000f220000100800 */
[----:B------:R-:W-:Y:S02]  /*5200*/  ISETP.GT.AND P6, PT, R10, 0x59, !P6 ;  /* 0x000000590a00780c */ /* 0x000fe400077c4270 */
[----:B------:R-:W-:Y:S01]  /*5210*/  FMNMX.FTZ R10, R186, R9, !PT ;  /* 0x00000009ba0a7209 */ /* 0x000fe20007810000 */
[----:B------:R-:W4:Y:S01]  /*5220*/  LDL R43, [R1+0x36c] ;  /* 0x00036c00012b7983 */ /* 0x000f220000100800 */
[----:B------:R-:W-:Y:S02]  /*5230*/  FSEL R205, R63, -INF , !P2 ;  /* 0xff8000003fcd7808 */ /* 0x000fe40005000000 */
        /* <DEDUP_REMOVED lines=9> */
[----:B------:R-:W-:Y:S01]  /*52d0*/  ISETP.LT.OR P6, PT, R0, 0x5a, P6 ;  /* 0x0000005a0000780c */ /* 0x000fe200037c1670 */
[----:B------:R-:W4:Y:S01]  /*52e0*/  LDL R49, [R1+0x37c] ;  /* 0x00037c0001317983 */ /* 0x000f220000100800 */
[----:B------:R-:W-:-:S02]  /*52f0*/  FMNMX.FTZ R8, R199, R8, !PT ;  /* 0x00000008c7087209 */ /* 0x000fc40007810000 */
[----:B------:R-:W-:Y:S01]  /*5300*/  FMNMX.FTZ R10, R189, R10, !PT ;  /* 0x0000000abd0a7209 */ /* 0x000fe20007810000 */
[----:B------:R-:W4:Y:S01]  /*5310*/  LDL R54, [R1+0x380] ;  /* 0x0003800001367983 */ /* 0x000f220000100800 */
[----:B------:R-:W-:Y:S02]  /*5320*/  FSEL R206, R71, -INF , !P6 ;  /* 0xff80000047ce7808 */ /* 0x000fe40007000000 */
[----:B------:R-:W-:Y:S01]  /*5330*/  FMNMX.FTZ R11, R203, R8, !PT ;  /* 0x00000008cb0b7209 */ /* 0x000fe20007810000 */
[----:B------:R-:W0:Y:S03]  /*5340*/  SHFL.BFLY PT, R9, R10, 0x2, 0x1f ;  /* 0x0c401f000a097f89 */ /* 0x000e2600000e0000 */
[----:B------:R-:W-:Y:S01]  /*5350*/  FMNMX.FTZ R11, R206, R11, !PT ;  /* 0x0000000bce0b7209 */ /* 0x000fe20007810000 */
[----:B------:R-:W4:Y:S04]  /*5360*/  LDL R51, [R1+0x384] ;  /* 0x0003840001337983 */ /* 0x000f280000100800 */
[----:B------:R-:W-:Y:S04]  /*5370*/  STL.64 [R1+0x220], R10 ;  /* 0x0002200a01007387 */ /* 0x000fe80000100a00 */
[----:B------:R-:W2:Y:S04]  /*5380*/  LDL R13, [R1+0x224] ;  /* 0x00022400010d7983 */ /* 0x000ea80000100800 */
[----:B------:R-:W4:Y:S04]  /*5390*/  LDL R55, [R1+0x388] ;  /* 0x0003880001377983 */ /* 0x000f280000100800 */
[----:B------:R-:W4:Y:S01]  /*53a0*/  LDL R59, [R1+0x38c] ;  /* 0x00038c00013b7983 */ /* 0x000f220000100800 */
[----:B0-----:R-:W-:-:S03]  /*53b0*/  FMNMX.FTZ R0, R10, R9, !PT ;  /* 0x000000090a007209 */ /* 0x001fc60007810000 */
[----:B------:R-:W4:Y:S04]  /*53c0*/  LDL R56, [R1+0x390] ;  /* 0x0003900001387983 */ /* 0x000f280000100800 */
[----:B------:R-:W0:Y:S04]  /*53d0*/  SHFL.BFLY PT, R9, R0, 0x1, 0x1f ;  /* 0x0c201f0000097f89 */ /* 0x000e2800000e0000 */
[----:B------:R-:W4:Y:S04]  /*53e0*/  LDL R63, [R1+0x394] ;  /* 0x00039400013f7983 */ /* 0x000f280000100800 */
[----:B------:R-:W4:Y:S04]  /*53f0*/  LDL R65, [R1+0x398] ;  /* 0x0003980001417983 */ /* 0x000f280000100800 */
[----:B------:R-:W4:Y:S04]  /*5400*/  LDL R67, [R1+0x39c] ;  /* 0x00039c0001437983 */ /* 0x000f280000100800 */
[----:B------:R-:W4:Y:S04]  /*5410*/  LDL R58, [R1+0x3a0] ;  /* 0x0003a000013a7983 */ /* 0x000f280000100800 */
[----:B------:R-:W4:Y:S01]  /*5420*/  LDL R69, [R1+0x3a4] ;  /* 0x0003a40001457983 */ /* 0x000f220000100800 */
[----:B0-----:R-:W-:-:S03]  /*5430*/  FMNMX.FTZ R12, R0, R9, !PT ;  /* 0x00000009000c7209 */ /* 0x001fc60007810000 */
[----:B------:R-:W4:Y:S04]  /*5440*/  LDL R71, [R1+0x3a8] ;  /* 0x0003a80001477983 */ /* 0x000f280000100800 */
[----:B------:R0:W-:Y:S04]  /*5450*/  STL [R1+0x220], R12 ;  /* 0x0002200c01007387 */ /* 0x0001e80000100800 */
[----:B------:R-:W4:Y:S04]  /*5460*/  LDL R64, [R1+0x220] ;  /* 0x0002200001407983 */ /* 0x000f280000100800 */
[----:B------:R-:W4:Y:S04]  /*5470*/  LDL.64 R8, [R1+0xa8] ;  /* 0x0000a80001087983 */ /* 0x000f280000100a00 */
[----:B0-----:R-:W4:Y:S04]  /*5480*/  LDL R12, [R1+0x280] ;  /* 0x00028000010c7983 */ /* 0x001f280000100800 */
[----:B------:R-:W4:Y:S04]  /*5490*/  LDL R73, [R1+0x3ac] ;  /* 0x0003ac0001497983 */ /* 0x000f280000100800 */
        /* <DEDUP_REMOVED lines=40> */
[----:B---3--:R-:W-:Y:S04]  /*5720*/  STL [R1+0x334], R162 ;  /* 0x000334a201007387 */ /* 0x008fe80000100800 */
[----:B-----5:R-:W-:Y:S04]  /*5730*/  STL [R1+0x250], R14 ;  /* 0x0002500e01007387 */ /* 0x020fe80000100800 */
[----:B--2---:R-:W0:Y:S02]  /*5740*/  SHFL.BFLY PT, R0, R13, 0x2, 0x1f ;  /* 0x0c401f000d007f89 */ /* 0x004e2400000e0000 */
[----:B0-----:R-:W-:-:S05]  /*5750*/  FMNMX.FTZ R0, R0, R13, !PT ;  /* 0x0000000d00007209 */ /* 0x001fca0007810000 */
[----:B------:R-:W0:Y:S04]  /*5760*/  SHFL.BFLY PT, R13, R0, 0x1, 0x1f ;  /* 0x0c201f00000d7f89 */ /* 0x000e2800000e0000 */
[----:B------:R1:W-:Y:S01]  /*5770*/  STL [R1+0x260], R16 ;  /* 0x0002601001007387 */ /* 0x0003e20000100800 */
[----:B----4-:R-:W-:Y:S01]  /*5780*/  FMUL.FTZ R161, R21, R64 ;  /* 0x0000004015a17220 */ /* 0x010fe20000410000 */
[----:B------:R-:W-:Y:S02]  /*5790*/  FSETP.NEU.FTZ.AND P1, PT, R64, -INF , PT ;  /* 0xff8000004000780b */ /* 0x000fe40003f3d000 */
[----:B0-----:R-:W-:Y:S02]  /*57a0*/  FMNMX.FTZ R0, R0, R13, !PT ;  /* 0x0000000d00007209 */ /* 0x001fe40007810000 */
[----:B------:R-:W-:-:S02]  /*57b0*/  FSEL R161, R161, RZ, P1 ;  /* 0x000000ffa1a17208 */ /* 0x000fc40000800000 */
[C---:B------:R-:W-:Y:S01]  /*57c0*/  FSETP.NEU.FTZ.AND P1, PT, R0.reuse, -INF , PT ;  /* 0xff8000000000780b */ /* 0x040fe20003f3d000 */
[----:B------:R-:W-:Y:S01]  /*57d0*/  FMUL.FTZ R162, R0, R21 ;  /* 0x0000001500a27220 */ /* 0x000fe20000410000 */
[----:B------:R-:W-:-:S04]  /*57e0*/  IMAD R8, R15, 0xc00, R8 ;  /* 0x00000c000f087824 */ /* 0x000fc800078e0208 */
[----:B------:R-:W-:Y:S01]  /*57f0*/  FSEL R162, R162, RZ, P1 ;  /* 0x000000ffa2a27208 */ /* 0x000fe20000800000 */
[----:B------:R0:W-:Y:S01]  /*5800*/  STL [R1+0x270], R20 ;  /* 0x0002701401007387 */ /* 0x0001e20000100800 */
[-CC-:B------:R-:W-:Y:S01]  /*5810*/  FFMA.FTZ R231, R231, R21.reuse, -R161.reuse ;  /* 0x00000015e7e77223 */ /* 0x180fe200000108a1 */
[-CC-:B------:R-:W-:Y:S01]  /*5820*/  FFMA.FTZ R13, R156, R21.reuse, -R161.reuse ;  /* 0x000000159c0d7223 */ /* 0x180fe200000108a1 */
[-CC-:B------:R-:W-:Y:S01]  /*5830*/  FFMA.FTZ R14, R148, R21.reuse, -R161.reuse ;  /* 0x00000015940e7223 */ /* 0x180fe200000108a1 */
[----:B------:R2:W-:Y:S01]  /*5840*/  STL [R1+0x280], R12 ;  /* 0x0002800c01007387 */ /* 0x0005e20000100800 */
[-CC-:B------:R-:W-:Y:S01]  /*5850*/  FFMA.FTZ R15, R91, R21.reuse, -R162.reuse ;  /* 0x000000155b0f7223 */ /* 0x180fe200000108a2 */
[-CC-:B-1----:R-:W-:Y:S02]  /*5860*/  FFMA.FTZ R16, R61, R21.reuse, -R162.reuse ;  /* 0x000000153d107223 */ /* 0x182fe400000108a2 */
[----:B------:R1:W-:Y:S01]  /*5870*/  STL [R1+0x338], R17 ;  /* 0x0003381101007387 */ /* 0x0003e20000100800 */
[-CC-:B0-----:R-:W-:Y:S01]  /*5880*/  FFMA.FTZ R20, R53, R21.reuse, -R162.reuse ;  /* 0x0000001535147223 */ /* 0x181fe200000108a2 */
[-C--:B--2---:R-:W-:Y:S01]  /*5890*/  FFMA.FTZ R12, R158, R21.reuse, -R161 ;  /* 0x000000159e0c7223 */ /* 0x084fe200000108a1 */
[----:B-1----:R-:W-:Y:S01]  /*58a0*/  FFMA.FTZ R17, R57, R21, -R162 ;  /* 0x0000001539117223 */ /* 0x002fe200000108a2 */
[----:B------:R-:W-:Y:S08]  /*58b0*/  MUFU.EX2 R231, R231 ;  /* 0x000000e700e77308 */ /* 0x000ff00000000800 */
[----:B------:R-:W0:Y:S08]  /*58c0*/  MUFU.EX2 R12, R12 ;  /* 0x0000000c000c7308 */ /* 0x000e300000000800 */
[----:B------:R-:W-:Y:S08]  /*58d0*/  MUFU.EX2 R13, R13 ;  /* 0x0000000d000d7308 */ /* 0x000ff00000000800 */
[----:B------:R-:W1:Y:S08]  /*58e0*/  MUFU.EX2 R14, R14 ;  /* 0x0000000e000e7308 */ /* 0x000e700000000800 */
[----:B------:R-:W-:Y:S08]  /*58f0*/  MUFU.EX2 R15, R15 ;  /* 0x0000000f000f7308 */ /* 0x000ff00000000800 */
[----:B------:R-:W2:Y:S08]  /*5900*/  MUFU.EX2 R16, R16 ;  /* 0x0000001000107308 */ /* 0x000eb00000000800 */
[----:B------:R-:W-:Y:S08]  /*5910*/  MUFU.EX2 R17, R17 ;  /* 0x0000001100117308 */ /* 0x000ff00000000800 */
[----:B------:R-:W3:Y:S01]  /*5920*/  MUFU.EX2 R20, R20 ;  /* 0x0000001400147308 */ /* 0x000ee20000000800 */
[----:B------:R-:W-:-:S02]  /*5930*/  R2UR UR6, R8 ;  /* 0x00000000080672ca */ /* 0x000fc400000e0000 */
[----:B------:R-:W-:Y:S02]  /*5940*/  R2UR UR7, R9 ;  /* 0x00000000090772ca */ /* 0x000fe400000e0000 */
[----:B0-----:R-:W-:Y:S02]  /*5950*/  F2FP.BF16.F32.PACK_AB R156, R12, R231 ;  /* 0x000000e70c9c723e */ /* 0x001fe400000010ff */
[----:B-1----:R-:W-:Y:S02]  /*5960*/  F2FP.BF16.F32.PACK_AB R158, R14, R13 ;  /* 0x0000000d0e9e723e */ /* 0x002fe400000010ff */
[----:B--2---:R-:W-:Y:S01]  /*5970*/  F2FP.BF16.F32.PACK_AB R157, R16, R15 ;  /* 0x0000000f109d723e */ /* 0x004fe200000010ff */
[----:B------:R-:W-:Y:S04]  /*5980*/  STL [R1+0x254], R66 ;  /* 0x0002544201007387 */ /* 0x000fe80000100800 */
[----:B------:R-:W-:Y:S01]  /*5990*/  STL [R1+0x258], R68 ;  /* 0x0002584401007387 */ /* 0x000fe20000100800 */
[----:B---3--:R-:W-:-:S03]  /*59a0*/  F2FP.BF16.F32.PACK_AB R159, R20, R17 ;  /* 0x00000011149f723e */ /* 0x008fc600000010ff */
[----:B------:R-:W-:Y:S04]  /*59b0*/  STL [R1+0x25c], R70 ;  /* 0x00025c4601007387 */ /* 0x000fe80000100800 */
        /* <DEDUP_REMOVED lines=89> */
[----:B------:R0:W-:Y:S01]  /*5f50*/  STL [R1+0x3dc], R93 ;  /* 0x0003dc5d01007387 */ /* 0x0001e20000100800 */
[----:B------:R1:W-:Y:S06]  /*5f60*/  BAR.SYNC.DEFER_BLOCKING R237, 0x100 ;  /* 0x000400ed0000751d */ /* 0x0003ec0000010000 */
[----:B0-----:R-:W-:-:S06]  /*5f70*/  WARPGROUP.ARRIVE ;  /* 0x00000000000079c5 */ /* 0x001fcc0000000000 */
[----:B------:R-:W-:Y:S01]  /*5f80*/  HGMMA.64x256x16.F32.BF16 R24, R156, gdesc[UR4].tnspB, RZ, !UPT, gsb0 ;  /* 0x43e000049c187df0 */ /* 0x000fe2000c0018ff */
[----:B------:R0:W-:Y:S01]  /*5f90*/  STL [R1+0x3d0], R212 ;  /* 0x0003d0d401007387 */ /* 0x0001e20000100800 */
[-CC-:B------:R-:W-:Y:S01]  /*5fa0*/  FFMA.FTZ R163, R163, R21.reuse, -R161.reuse ;  /* 0x00000015a3a37223 */ /* 0x180fe200000108a1 */
[-CC-:B------:R-:W-:Y:S02]  /*5fb0*/  FFMA.FTZ R164, R164, R21.reuse, -R161.reuse ;  /* 0x00000015a4a47223 */ /* 0x180fe400000108a1 */
[----:B------:R2:W-:Y:S01]  /*5fc0*/  STL [R1+0x3e0], R211 ;  /* 0x0003e0d301007387 */ /* 0x0005e20000100800 */
[-CC-:B------:R-:W-:Y:S01]  /*5fd0*/  FFMA.FTZ R167, R167, R21.reuse, -R162.reuse ;  /* 0x00000015a7a77223 */ /* 0x180fe200000108a2 */
[-CC-:B------:R-:W-:Y:S01]  /*5fe0*/  FFMA.FTZ R208, R208, R21.reuse, -R162.reuse ;  /* 0x00000015d0d07223 */ /* 0x180fe200000108a2 */
[-CC-:B0-----:R-:W-:Y:S01]  /*5ff0*/  FFMA.FTZ R212, R166, R21.reuse, -R161.reuse ;  /* 0x00000015a6d47223 */ /* 0x181fe200000108a1 */
[-CC-:B------:R-:W-:Y:S01]  /*6000*/  FFMA.FTZ R166, R209, R21.reuse, -R162.reuse ;  /* 0x00000015d1a67223 */ /* 0x180fe200000108a2 */
[-C--:B--2---:R-:W-:Y:S01]  /*6010*/  FFMA.FTZ R211, R165, R21.reuse, -R161 ;  /* 0x00000015a5d37223 */ /* 0x084fe200000108a1 */
[----:B------:R-:W-:Y:S01]  /*6020*/  FFMA.FTZ R165, R210, R21, -R162 ;  /* 0x00000015d2a57223 */ /* 0x000fe200000108a2 */
[----:B------:R0:W-:Y:S01]  /*6030*/  STL [R1+0x418], R171 ;  /* 0x000418ab01007387 */ /* 0x0001e20000100800 */
[----:B------:R-:W-:Y:S08]  /*6040*/  MUFU.EX2 R163, R163 ;  /* 0x000000a300a37308 */ /* 0x000ff00000000800 */
[----:B------:R-:W2:Y:S08]  /*6050*/  MUFU.EX2 R164, R164 ;  /* 0x000000a400a47308 */ /* 0x000eb00000000800 */
[----:B------:R-:W-:Y:S08]  /*6060*/  MUFU.EX2 R211, R211 ;  /* 0x000000d300d37308 */ /* 0x000ff00000000800 */
[----:B------:R-:W3:Y:S08]  /*6070*/  MUFU.EX2 R212, R212 ;  /* 0x000000d400d47308 */ /* 0x000ef00000000800 */
[----:B------:R-:W-:Y:S08]  /*6080*/  MUFU.EX2 R165, R165 ;  /* 0x000000a500a57308 */ /* 0x000ff00000000800 */
[----:B------:R-:W4:Y:S08]  /*6090*/  MUFU.EX2 R166, R166 ;  /* 0x000000a600a67308 */ /* 0x000f300000000800 */
[----:B------:R-:W-:Y:S08]  /*60a0*/  MUFU.EX2 R167, R167 ;  /* 0x000000a700a77308 */ /* 0x000ff00000000800 */
[----:B0-----:R-:W0:Y:S01]  /*60b0*/  MUFU.EX2 R171, R208 ;  /* 0x000000d000ab7308 */ /* 0x001e220000000800 */
[----:B------:R5:W-:Y:S04]  /*60c0*/  STL [R1+0x414], R10 ;  /* 0x0004140a01007387 */ /* 0x000be80000100800 */
[----:B------:R1:W-:Y:S01]  /*60d0*/  STL [R1+0x440], R11 ;  /* 0x0004400b01007387 */ /* 0x0003e20000100800 */
[----:B-----5:R-:W-:-:S02]  /*60e0*/  VIADD R10, R8, 0x80 ;  /* 0x00000080080a7836 */ /* 0x020fc40000000000 */
[----:B-1----:R-:W-:-:S03]  /*60f0*/  IMAD.MOV.U32 R11, RZ, RZ, R9 ;  /* 0x000000ffff0b7224 */ /* 0x002fc600078e0009 */
[----:B------:R-:W-:Y:S02]  /*6100*/  R2UR UR6, R10 ;  /* 0x000000000a0672ca */ /* 0x000fe400000e0000 */
[----:B------:R-:W-:Y:S01]  /*6110*/  R2UR UR7, R11 ;  /* 0x000000000b0772ca */ /* 0x000fe200000e0000 */
[----:B------:R1:W-:Y:S04]  /*6120*/  STL [R1+0x3e4], R227 ;  /* 0x0003e4e301007387 */ /* 0x0003e80000100800 */
        /* <DEDUP_REMOVED lines=24> */
[----:B--2---:R-:W-:Y:S01]  /*62b0*/  F2FP.BF16.F32.PACK_AB R156, R164, R163 ;  /* 0x000000a3a49c723e */ /* 0x004fe200000010ff */
[--C-:B------:R-:W-:Y:S01]  /*62c0*/  FFMA.FTZ R209, R200, R21, -R162.reuse ;  /* 0x00000015c8d17223 */ /* 0x100fe200000108a2 */
[----:B---3--:R-:W-:Y:S01]  /*62d0*/  F2FP.BF16.F32.PACK_AB R158, R212, R211 ;  /* 0x000000d3d49e723e */ /* 0x008fe200000010ff */
[----:B------:R-:W-:Y:S01]  /*62e0*/  FFMA.FTZ R207, R207, R21, -R162 ;  /* 0x00000015cfcf7223 */ /* 0x000fe200000108a2 */
[----:B----4-:R-:W-:Y:S01]  /*62f0*/  F2FP.BF16.F32.PACK_AB R157, R166, R165 ;  /* 0x000000a5a69d723e */ /* 0x010fe200000010ff */
[----:B------:R-:W-:Y:S01]  /*6300*/  VIADD R10, R8, 0x100 ;  /* 0x00000100080a7836 */ /* 0x000fe20000000000 */
[----:B0-----:R-:W-:Y:S01]  /*6310*/  F2FP.BF16.F32.PACK_AB R159, R171, R167 ;  /* 0x000000a7ab9f723e */ /* 0x001fe200000010ff */
[----:B------:R-:W-:Y:S01]  /*6320*/  STL.128 [R1+0x250], R24 ;  /* 0x0002501801007387 */ /* 0x000fe20000100c00 */
[----:B------:R-:W-:Y:S02]  /*6330*/  IMAD.MOV.U32 R11, RZ, RZ, R9 ;  /* 0x000000ffff0b7224 */ /* 0x000fe400078e0009 */
[----:B------:R-:W-:Y:S01]  /*6340*/  FFMA.FTZ R174, R174, R21, -R161 ;  /* 0x00000015aeae7223 */ /* 0x000fe200000108a1 */
[----:B------:R-:W-:Y:S01]  /*6350*/  FADD.FTZ R12, R231, R12 ;  /* 0x0000000ce70c7221 */ /* 0x000fe20000010000 */
[----:B------:R-:W-:Y:S01]  /*6360*/  STL.128 [R1+0x260], R28 ;  /* 0x0002601c01007387 */ /* 0x000fe20000100c00 */
[----:B------:R-:W-:Y:S01]  /*6370*/  FADD.FTZ R16, R15, R16 ;  /* 0x000000100f107221 */ /* 0x000fe20000010000 */
[----:B-1----:R-:W0:Y:S02]  /*6380*/  LDC R227, c[0x0][0x450] ;  /* 0x00011400ffe37b82 */ /* 0x002e240000000800 */
[----:B------:R-:W-:Y:S04]  /*6390*/  STL.128 [R1+0x270], R32 ;  /* 0x0002702001007387 */ /* 0x000fe80000100c00 */
        /* <DEDUP_REMOVED lines=28> */
[----:B------:R1:W-:Y:S02]  /*6560*/  STL.128 [R1+0x440], R148 ;  /* 0x0004409401007387 */ /* 0x0003e40000100c00 */
[----:B-1----:R-:W-:-:S06]  /*6570*/  WARPGROUP.ARRIVE ;  /* 0x00000000000079c5 */ /* 0x002fcc0000000000 */
[----:B------:R-:W-:Y:S01]  /*6580*/  HGMMA.64x256x16.F32.BF16 R24, R156, gdesc[UR4].tnspB, R24, gsb0 ;  /* 0x43e000049c187df0 */ /* 0x000fe20008001818 */
[-CC-:B------:R-:W-:Y:S01]  /*6590*/  FFMA.FTZ R170, R182, R21.reuse, -R161.reuse ;  /* 0x00000015b6aa7223 */ /* 0x180fe200000108a1 */
[-CC-:B------:R-:W-:Y:S01]  /*65a0*/  FFMA.FTZ R173, R188, R21.reuse, -R161.reuse ;  /* 0x00000015bcad7223 */ /* 0x180fe200000108a1 */
[-CC-:B------:R-:W-:Y:S01]  /*65b0*/  FFMA.FTZ R168, R176, R21.reuse, -R161.reuse ;  /* 0x00000015b0a87223 */ /* 0x180fe200000108a1 */
[-C--:B------:R-:W-:Y:S01]  /*65c0*/  FFMA.FTZ R169, R179, R21.reuse, -R161 ;  /* 0x00000015b3a97223 */ /* 0x080fe200000108a1 */
[-CC-:B------:R-:W-:Y:S01]  /*65d0*/  FFMA.FTZ R182, R196, R21.reuse, -R162.reuse ;  /* 0x00000015c4b67223 */ /* 0x180fe200000108a2 */
[----:B------:R-:W-:Y:S01]  /*65e0*/  FFMA.FTZ R188, R204, R21, -R162 ;  /* 0x00000015ccbc7223 */ /* 0x000fe200000108a2 */
[----:B------:R-:W-:Y:S08]  /*65f0*/  MUFU.EX2 R170, R170 ;  /* 0x000000aa00aa7308 */ /* 0x000ff00000000800 */
[----:B------:R-:W-:Y:S08]  /*6600*/  MUFU.EX2 R168, R168 ;  /* 0x000000a800a87308 */ /* 0x000ff00000000800 */
[----:B------:R-:W1:Y:S08]  /*6610*/  MUFU.EX2 R169, R169 ;  /* 0x000000a900a97308 */ /* 0x000e700000000800 */
[----:B------:R-:W2:Y:S08]  /*6620*/  MUFU.EX2 R173, R173 ;  /* 0x000000ad00ad7308 */ /* 0x000eb00000000800 */
[----:B------:R-:W-:Y:S08]  /*6630*/  MUFU.EX2 R182, R182 ;  /* 0x000000b600b67308 */ /* 0x000ff00000000800 */
[----:B------:R-:W3:Y:S08]  /*6640*/  MUFU.EX2 R209, R209 ;  /* 0x000000d100d17308 */ /* 0x000ef00000000800 */
[----:B------:R-:W-:Y:S08]  /*6650*/  MUFU.EX2 R188, R188 ;  /* 0x000000bc00bc7308 */ /* 0x000ff00000000800 */
[----:B------:R-:W4:Y:S01]  /*6660*/  MUFU.EX2 R207, R207 ;  /* 0x000000cf00cf7308 */ /* 0x000f220000000800 */
[----:B------:R-:W-:-:S02]  /*6670*/  R2UR UR6, R10 ;  /* 0x000000000a0672ca */ /* 0x000fc400000e0000 */
[----:B------:R-:W-:Y:S01]  /*6680*/  R2UR UR7, R11 ;  /* 0x000000000b0772ca */ /* 0x000fe200000e0000 */
[-CC-:B------:R-:W-:Y:S01]  /*6690*/  FFMA.FTZ R190, R191, R21.reuse, -R162.reuse ;  /* 0x00000015bfbe7223 */ /* 0x180fe200000108a2 */
[-CC-:B------:R-:W-:Y:S01]  /*66a0*/  FFMA.FTZ R191, R194, R21.reuse, -R162.reuse ;  /* 0x00000015c2bf7223 */ /* 0x180fe200000108a2 */
[-CC-:B------:R-:W-:Y:S01]  /*66b0*/  FFMA.FTZ R172, R175, R21.reuse, -R161.reuse ;  /* 0x00000015afac7223 */ /* 0x180fe200000108a1 */
[-CC-:B------:R-:W-:Y:S01]  /*66c0*/  FFMA.FTZ R194, R197, R21.reuse, -R162.reuse ;  /* 0x00000015c5c27223 */ /* 0x180fe200000108a2 */
[-CC-:B------:R-:W-:Y:S01]  /*66d0*/  FFMA.FTZ R179, R178, R21.reuse, -R161.reuse ;  /* 0x00000015b2b37223 */ /* 0x180fe200000108a1 */
[-CC-:B------:R-:W-:Y:S01]  /*66e0*/  FFMA.FTZ R175, R183, R21.reuse, -R161.reuse ;  /* 0x00000015b7af7223 */ /* 0x180fe200000108a1 */
[-C--:B------:R-:W-:Y:S01]  /*66f0*/  FFMA.FTZ R176, R187, R21.reuse, -R161 ;  /* 0x00000015bbb07223 */ /* 0x080fe200000108a1 */
[----:B------:R-:W-:Y:S01]  /*6700*/  FFMA.FTZ R197, R201, R21, -R162 ;  /* 0x00000015c9c57223 */ /* 0x000fe200000108a2 */
[----:B------:R-:W-:Y:S08]  /*6710*/  MUFU.EX2 R172, R172 ;  /* 0x000000ac00ac7308 */ /* 0x000ff00000000800 */
[----:B------:R-:W5:Y:S08]  /*6720*/  MUFU.EX2 R179, R179 ;  /* 0x000000b300b37308 */ /* 0x000f700000000800 */
[----:B------:R-:W-:Y:S08]  /*6730*/  MUFU.EX2 R175, R175 ;  /* 0x000000af00af7308 */ /* 0x000ff00000000800 */
[----:B------:R-:W0:Y:S08]  /*6740*/  MUFU.EX2 R176, R176 ;  /* 0x000000b000b07308 */ /* 0x000e300000000800 */
[----:B------:R-:W-:Y:S01]  /*6750*/  MUFU.EX2 R190, R190 ;  /* 0x000000be00be7308 */ /* 0x000fe20000000800 */
[----:B------:R-:W-:-:S02]  /*6760*/  WARPGROUP.DEPBAR.LE gsb0, 0x0 ;  /* 0x00008000000079c5 */ /* 0x000fc40000010000 */
[----:B-1----:R-:W-:Y:S02]  /*6770*/  F2FP.BF16.F32.PACK_AB R156, R169, R168 ;  /* 0x000000a8a99c723e */ /* 0x002fe400000010ff */
[----:B--2---:R-:W-:Y:S02]  /*6780*/  F2FP.BF16.F32.PACK_AB R158, R173, R170 ;  /* 0x000000aaad9e723e */ /* 0x004fe400000010ff */
[----:B---3--:R-:W-:Y:S02]  /*6790*/  F2FP.BF16.F32.PACK_AB R157, R209, R182 ;  /* 0x000000b6d19d723e */ /* 0x008fe400000010ff */
[----:B----4-:R-:W-:Y:S01]  /*67a0*/  F2FP.BF16.F32.PACK_AB R159, R207, R188 ;  /* 0x000000bccf9f723e */ /* 0x010fe200000010ff */
        /* <DEDUP_REMOVED lines=34> */
[----:B------:R-:W1:Y:S08]  /*69d0*/  MUFU.EX2 R191, R191 ;  /* 0x000000bf00bf7308 */ /* 0x000e700000000800 */
[----:B------:R-:W-:Y:S08]  /*69e0*/  MUFU.EX2 R194, R194 ;  /* 0x000000c200c27308 */ /* 0x000ff00000000800 */
[----:B------:R-:W2:Y:S01]  /*69f0*/  MUFU.EX2 R197, R197 ;  /* 0x000000c500c57308 */ /* 0x000ea20000000800 */
[----:B------:R-:W-:-:S02]  /*6a00*/  VIADD R10, R8, 0x180 ;  /* 0x00000180080a7836 */ /* 0x000fc40000000000 */
[----:B------:R-:W-:-:S03]  /*6a10*/  IMAD.MOV.U32 R11, RZ, RZ, R9 ;  /* 0x000000ffff0b7224 */ /* 0x000fc600078e0009 */
[----:B------:R-:W-:Y:S02]  /*6a20*/  R2UR UR6, R10 ;  /* 0x000000000a0672ca */ /* 0x000fe400000e0000 */
[----:B------:R-:W-:Y:S01]  /*6a30*/  R2UR UR7, R11 ;  /* 0x000000000b0772ca */ /* 0x000fe200000e0000 */
[-CC-:B------:R-:W-:Y:S01]  /*6a40*/  FFMA.FTZ R178, R184, R21.reuse, -R161.reuse ;  /* 0x00000015b8b27223 */ /* 0x180fe200000108a1 */
[-CC-:B------:R-:W-:Y:S01]  /*6a50*/  FFMA.FTZ R187, R186, R21.reuse, -R161.reuse ;  /* 0x00000015babb7223 */ /* 0x180fe200000108a1 */
[-CC-:B------:R-:W-:Y:S01]  /*6a60*/  FFMA.FTZ R184, R193, R21.reuse, -R162.reuse ;  /* 0x00000015c1b87223 */ /* 0x180fe200000108a2 */
[-C--:B------:R-:W-:Y:S01]  /*6a70*/  FFMA.FTZ R183, R180, R21.reuse, -R161 ;  /* 0x00000015b4b77223 */ /* 0x080fe200000108a1 */
[-CC-:B------:R-:W-:Y:S01]  /*6a80*/  FFMA.FTZ R193, R198, R21.reuse, -R162.reuse ;  /* 0x00000015c6c17223 */ /* 0x180fe200000108a2 */
[-CC-:B------:R-:W-:Y:S01]  /*6a90*/  FFMA.FTZ R186, R202, R21.reuse, -R162.reuse ;  /* 0x00000015caba7223 */ /* 0x180fe200000108a2 */
[----:B------:R-:W-:Y:S01]  /*6aa0*/  FFMA.FTZ R201, R205, R21, -R162 ;  /* 0x00000015cdc97223 */ /* 0x000fe200000108a2 */
[----:B------:R-:W-:Y:S08]  /*6ab0*/  MUFU.EX2 R174, R174 ;  /* 0x000000ae00ae7308 */ /* 0x000ff00000000800 */
[----:B------:R-:W3:Y:S08]  /*6ac0*/  MUFU.EX2 R183, R183 ;  /* 0x000000b700b77308 */ /* 0x000ef00000000800 */
[----:B------:R-:W-:Y:S08]  /*6ad0*/  MUFU.EX2 R178, R178 ;  /* 0x000000b200b27308 */ /* 0x000ff00000000800 */
[----:B------:R-:W4:Y:S08]  /*6ae0*/  MUFU.EX2 R187, R187 ;  /* 0x000000bb00bb7308 */ /* 0x000f300000000800 */
[----:B------:R-:W-:Y:S08]  /*6af0*/  MUFU.EX2 R184, R184 ;  /* 0x000000b800b87308 */ /* 0x000ff00000000800 */
[----:B------:R-:W4:Y:S08]  /*6b00*/  MUFU.EX2 R193, R193 ;  /* 0x000000c100c17308 */ /* 0x000f300000000800 */
[----:B------:R-:W-:Y:S08]  /*6b10*/  MUFU.EX2 R186, R186 ;  /* 0x000000ba00ba7308 */ /* 0x000ff00000000800 */
[----:B------:R-:W4:Y:S01]  /*6b20*/  MUFU.EX2 R201, R201 ;  /* 0x000000c900c97308 */ /* 0x000f220000000800 */
[----:B------:R-:W-:-:S02]  /*6b30*/  VIADD R10, R8, 0x200 ;  /* 0x00000200080a7836 */ /* 0x000fc40000000000 */
[----:B------:R-:W-:Y:S01]  /*6b40*/  IMAD.MOV.U32 R11, RZ, RZ, R9 ;  /* 0x000000ffff0b7224 */ /* 0x000fe200078e0009 */
[----:B------:R-:W-:Y:S02]  /*6b50*/  WARPGROUP.DEPBAR.LE gsb0, 0x0 ;  /* 0x00008000000079c5 */ /* 0x000fe40000010000 */
[----:B-----5:R-:W-:Y:S02]  /*6b60*/  F2FP.BF16.F32.PACK_AB R156, R179, R172 ;  /* 0x000000acb39c723e */ /* 0x020fe400000010ff */
[----:B0-----:R-:W-:Y:S02]  /*6b70*/  F2FP.BF16.F32.PACK_AB R158, R176, R175 ;  /* 0x000000afb09e723e */ /* 0x001fe400000010ff */
[----:B-1----:R-:W-:Y:S02]  /*6b80*/  F2FP.BF16.F32.PACK_AB R157, R191, R190 ;  /* 0x000000bebf9d723e */ /* 0x002fe400000010ff */
[----:B--2---:R-:W-:Y:S01]  /*6b90*/  F2FP.BF16.F32.PACK_AB R159, R197, R194 ;  /* 0x000000c2c59f723e */ /* 0x004fe200000010ff */
        /* <DEDUP_REMOVED lines=32> */
[----:B0-----:R-:W-:-:S06]  /*6da0*/  WARPGROUP.ARRIVE ;  /* 0x00000000000079c5 */ /* 0x001fcc0000000000 */
[----:B------:R-:W-:Y:S01]  /*6db0*/  HGMMA.64x256x16.F32.BF16 R24, R156, gdesc[UR4].tnspB, R24, gsb0 ;  /* 0x43e000049c187df0 */ /* 0x000fe20008001818 */
        /* <DEDUP_REMOVED lines=8> */
[-CC-:B------:R-:W-:Y:S01]  /*6e40*/  FFMA.FTZ R181, R203, R21.reuse, -R162.reuse ;  /* 0x00000015cbb57223 */ /* 0x180fe200000108a2 */
[----:B------:R-:W-:Y:S01]  /*6e50*/  FFMA.FTZ R162, R206, R21, -R162 ;  /* 0x00000015cea27223 */ /* 0x000fe200000108a2 */
[----:B------:R-:W-:Y:S01]  /*6e60*/  MUFU.EX2 R10, R10 ;  /* 0x0000000a000a7308 */ /* 0x000fe20000000800 */
[----:B------:R-:W-:Y:S01]  /*6e70*/  VIADD R8, R8, 0x280 ;  /* 0x0000028008087836 */ /* 0x000fe20000000000 */
[----:B------:R-:W2:Y:S06]  /*6e80*/  @!P0 LDL R21, [R1+0x210] ;  /* 0x0002100001158983 */ /* 0x000eac0000100800 */
[----:B------:R-:W0:Y:S08]  /*6e90*/  MUFU.EX2 R11, R11 ;  /* 0x0000000b000b7308 */ /* 0x000e300000000800 */
[----:B------:R-:W-:Y:S08]  /*6ea0*/  MUFU.EX2 R177, R177 ;  /* 0x000000b100b17308 */ /* 0x000ff00000000800 */
[----:B------:R-:W1:Y:S08]  /*6eb0*/  MUFU.EX2 R180, R180 ;  /* 0x000000b400b47308 */ /* 0x000e700000000800 */
[----:B------:R-:W-:Y:S08]  /*6ec0*/  MUFU.EX2 R161, R161 ;  /* 0x000000a100a17308 */ /* 0x000ff00000000800 */
[----:B------:R-:W5:Y:S08]  /*6ed0*/  MUFU.EX2 R196, R196 ;  /* 0x000000c400c47308 */ /* 0x000f700000000800 */
[----:B------:R-:W-:Y:S08]  /*6ee0*/  MUFU.EX2 R181, R181 ;  /* 0x000000b500b57308 */ /* 0x000ff00000000800 */
[----:B------:R-:W5:Y:S01]  /*6ef0*/  MUFU.EX2 R162, R162 ;  /* 0x000000a200a27308 */ /* 0x000f620000000800 */
[----:B------:R-:W-:-:S02]  /*6f00*/  WARPGROUP.DEPBAR.LE gsb0, 0x0 ;  /* 0x00008000000079c5 */ /* 0x000fc40000010000 */
[----:B---3--:R-:W-:Y:S02]  /*6f10*/  F2FP.BF16.F32.PACK_AB R156, R183, R174 ;  /* 0x000000aeb79c723e */ /* 0x008fe400000010ff */
[----:B----4-:R-:W-:Y:S02]  /*6f20*/  F2FP.BF16.F32.PACK_AB R158, R187, R178 ;  /* 0x000000b2bb9e723e */ /* 0x010fe400000010ff */
[----:B------:R-:W-:Y:S02]  /*6f30*/  F2FP.BF16.F32.PACK_AB R157, R193, R184 ;  /* 0x000000b8c19d723e */ /* 0x000fe400000010ff */
[----:B------:R-:W-:Y:S01]  /*6f40*/  F2FP.BF16.F32.PACK_AB R159, R201, R186 ;  /* 0x000000bac99f723e */ /* 0x000fe200000010ff */
        /* <DEDUP_REMOVED lines=32> */
[----:B---3--:R-:W-:-:S06]  /*7150*/  WARPGROUP.ARRIVE ;  /* 0x00000000000079c5 */ /* 0x008fcc0000000000 */
[----:B------:R-:W-:Y:S01]  /*7160*/  HGMMA.64x256x16.F32.BF16 R24, R156, gdesc[UR4].tnspB, R24, gsb0 ;  /* 0x43e000049c187df0 */ /* 0x000fe20008001818 */
[----:B------:R-:W-:Y:S02]  /*7170*/  R2UR UR6, R8 ;  /* 0x00000000080672ca */ /* 0x000fe400000e0000 */
[----:B------:R-:W-:Y:S02]  /*7180*/  R2UR UR7, R9 ;  /* 0x00000000090772ca */ /* 0x000fe400000e0000 */
[----:B------:R-:W3:Y:S01]  /*7190*/  @!P0 LDL.64 R8, [R1+0x68] ;  /* 0x0000680001088983 */ /* 0x000ee20000100a00 */
[----:B------:R-:W-:Y:S02]  /*71a0*/  WARPGROUP.DEPBAR.LE gsb0, 0x0 ;  /* 0x00008000000079c5 */ /* 0x000fe40000010000 */
[----:B0-----:R-:W-:Y:S02]  /*71b0*/  F2FP.BF16.F32.PACK_AB R156, R11, R10 ;  /* 0x0000000a0b9c723e */ /* 0x001fe400000010ff */
[----:B-1----:R-:W-:-:S02]  /*71c0*/  F2FP.BF16.F32.PACK_AB R158, R180, R177 ;  /* 0x000000b1b49e723e */ /* 0x002fc400000010ff */
[----:B-----5:R-:W-:Y:S02]  /*71d0*/  F2FP.BF16.F32.PACK_AB R157, R196, R161 ;  /* 0x000000a1c49d723e */ /* 0x020fe400000010ff */
        /* <DEDUP_REMOVED lines=74> */
[----:B------:R0:W-:Y:S04]  /*7680*/  STL.128 [R1+0x3b0], R112 ;  /* 0x0003b07001007387 */ /* 0x0001e80000100c00 */
        /* <DEDUP_REMOVED lines=9> */
[----:B------:R-:W4:Y:S04]  /*7720*/  LDL R157, [R1+0x250] ;  /* 0x00025000019d7983 */ /* 0x000f280000100800 */
[----:B0-----:R-:W5:Y:S04]  /*7730*/  LDL R113, [R1+0x254] ;  /* 0x0002540001717983 */ /* 0x001f680000100800 */
[----:B------:R-:W5:Y:S04]  /*7740*/  LDL R111, [R1+0x258] ;  /* 0x00025800016f7983 */ /* 0x000f680000100800 */
        /* <DEDUP_REMOVED lines=61> */
[----:B-1----:R-:W5:Y:S04]  /*7b20*/  LDL R150, [R1+0x350] ;  /* 0x0003500001967983 */ /* 0x002f680000100800 */
        /* <DEDUP_REMOVED lines=62> */
[----:B------:R-:W5:Y:S01]  /*7f10*/  LDL R26, [R1+0x44c] ;  /* 0x00044c00011a7983 */ /* 0x000f620000100800 */
        /* <DEDUP_REMOVED lines=22> */
[----:B---3--:R-:W-:Y:S02]  /*8080*/  @!P0 MOV R8, R8 ;  /* 0x0000000800088202 */ /* 0x008fe40000000f00 */
[----:B------:R-:W-:Y:S01]  /*8090*/  FADD.FTZ R10, R11, R10 ;  /* 0x0000000a0b0a7221 */ /* 0x000fe20000010000 */
[----:B------:R-:W-:Y:S02]  /*80a0*/  FADD.FTZ R196, R196, R161 ;  /* 0x000000a1c4c47221 */ /* 0x000fe40000010000 */
[----:B--2---:R-:W-:Y:S02]  /*80b0*/  @!P0 IMAD R21, R21, 0x8, R8 ;  /* 0x0000000815158824 */ /* 0x004fe400078e0208 */
[----:B------:R-:W-:Y:S01]  /*80c0*/  FADD.FTZ R177, R177, R10 ;  /* 0x0000000ab1b17221 */ /* 0x000fe20000010000 */
[----:B------:R-:W-:Y:S01]  /*80d0*/  FADD.FTZ R181, R181, R196 ;  /* 0x000000c4b5b57221 */ /* 0x000fe20000010000 */
[----:B------:R-:W-:Y:S02]  /*80e0*/  STL [R1+0x88], RZ ;  /* 0x000088ff01007387 */ /* 0x000fe40000100800 */
[----:B------:R-:W-:Y:S01]  /*80f0*/  FADD.FTZ R180, R180, R177 ;  /* 0x000000b1b4b47221 */ /* 0x000fe20000010000 */
[----:B------:R-:W-:Y:S01]  /*8100*/  FADD.FTZ R181, R162, R181 ;  /* 0x000000b5a2b57221 */ /* 0x000fe20000010000 */
[----:B------:R-:W-:Y:S01]  /*8110*/  STL [R1+0x88], R234 ;  /* 0x000088ea01007387 */ /* 0x000fe20000100800 */
[----:B------:R-:W-:-:S03]  /*8120*/  @!P0 PRMT R21, RZ, 0x654, R21 ;  /* 0x00000654ff158816 */ /* 0x000fc60000000015 */
[----:B------:R-:W-:Y:S04]  /*8130*/  STL [R1+0x88], R234 ;  /* 0x000088ea01007387 */ /* 0x000fe80000100800 */
[----:B------:R-:W-:Y:S04]  /*8140*/  STL [R1+0x88], R234 ;  /* 0x000088ea01007387 */ /* 0x000fe80000100800 */
[----:B------:R-:W-:Y:S04]  /*8150*/  STL [R1+0x88], R234 ;  /* 0x000088ea01007387 */ /* 0x000fe80000100800 */
[----:B------:R-:W-:Y:S04]  /*8160*/  STL [R1+0x88], R234 ;  /* 0x000088ea01007387 */ /* 0x000fe80000100800 */
[----:B------:R-:W-:Y:S04]  /*8170*/  STL [R1+0x88], R234 ;  /* 0x000088ea01007387 */ /* 0x000fe80000100800 */
[----:B------:R0:W-:Y:S04]  /*8180*/  STL [R1+0x224], R0 ;  /* 0x0002240001007387 */ /* 0x0001e80000100800 */
[----:B------:R1:W-:Y:S04]  /*8190*/  STL.64 [R1+0x230], R180 ;  /* 0x000230b401007387 */ /* 0x0003e80000100a00 */
[----:B----4-:R1:W-:Y:S04]  /*81a0*/  STL [R1+0x250], R157 ;  /* 0x0002509d01007387 */ /* 0x0103e80000100800 */
[----:B-----5:R1:W-:Y:S04]  /*81b0*/  STL [R1+0x254], R113 ;  /* 0x0002547101007387 */ /* 0x0203e80000100800 */
[----:B------:R1:W-:Y:S04]  /*81c0*/  STL [R1+0x258], R111 ;  /* 0x0002586f01007387 */ /* 0x0003e80000100800 */
        /* <DEDUP_REMOVED lines=124> */
[----:B------:R1:W-:Y:S01]  /*8990*/  STL [R1+0x44c], R26 ;  /* 0x00044c1a01007387 */ /* 0x0003e20000100800 */
[----:B------:R1:W-:Y:S03]  /*89a0*/  @!P0 SYNCS.ARRIVE.TRANS64.RED.A1T0 RZ, [R21+URZ], RZ ;  /* 0x000000ff15ff89a7 */ /* 0x0003e6000810043f */
[----:B0-----:R-:W2:Y:S01]  /*89b0*/  LDL R0, [R1+0x70] ;  /* 0x0000700001007983 */ /* 0x001ea20000100800 */
[----:B------:R-:W-:Y:S01]  /*89c0*/  ISETP.NE.AND P1, PT, R6, 0x1, PT ;  /* 0x000000010600780c */ /* 0x000fe20003f25270 */
[----:B--2---:R-:W-:-:S12]  /*89d0*/  IMAD.SHL.U32 R6, R0, 0x80, RZ ;  /* 0x0000008000067824 */ /* 0x004fd800078e00ff */
[----:B------:R-:W-:-:S04]  /*89e0*/  @P1 IMAD.HI.U32 R0, R6, R7, RZ ;  /* 0x0000000706001227 */ /* 0x000fc800078e00ff */
[----:B------:R-:W-:Y:S01]  /*89f0*/  IMAD.MOV.U32 R7, RZ, RZ, R6 ;  /* 0x000000ffff077224 */ /* 0x000fe200078e0006 */
[----:B------:R-:W-:Y:S02]  /*8a00*/  @P1 SHF.R.U32.HI R7, RZ, R227, R0 ;  /* 0x000000e3ff071219 */ /* 0x000fe40000011600 */
[----:B------:R-:W-:-:S03]  /*8a10*/  ISETP.GE.AND P1, PT, R5, 0x1, PT ;  /* 0x000000010500780c */ /* 0x000fc60003f26270 */
[----:B------:R-:W-:Y:S02]  /*8a20*/  IMAD.IADD R7, R160, 0x1, R7 ;  /* 0x00000001a0077824 */ /* 0x000fe400078e0207 */
[----:B------:R-:W-:Y:S02]  /*8a30*/  VIADD R0, R154, 0xfffffffe ;  /* 0xfffffffe9a007836 */ /* 0x000fe40000000000 */
[----:B------:R-:W-:-:S06]  /*8a40*/  IMAD.IADD R4, R7, 0x1, R4 ;  /* 0x0000000107047824 */ /* 0x000fcc00078e0204 */
[----:B-1----:R-:W-:Y:S05]  /*8a50*/  @!P1 BRA `(.L_x_10936) ;  /* 0x0000000000409947 */ /* 0x002fea0003800000 */
[C---:B------:R-:W-:Y:S01]  /*8a60*/  ISETP.GT.AND P1, PT, R7.reuse, RZ, PT ;  /* 0x000000ff0700720c */ /* 0x040fe20003f24270 */
[----:B------:R-:W-:Y:S01]  /*8a70*/  BSSY B0, `(.L_x_10937) ;  /* 0x000000c000007945 */ /* 0x000fe20003800000 */
[----:B------:R-:W-:-:S11]  /*8a80*/  VIADD R8, R7, 0xffffffff ;  /* 0xffffffff07087836 */ /* 0x000fd60000000000 */
[----:B------:R-:W-:Y:S05]  /*8a90*/  @P1 BRA `(.L_x_10938) ;  /* 0x0000000000181947 */ /* 0x000fea0003800000 */
[----:B------:R-:W-:Y:S01]  /*8aa0*/  ISETP.NE.AND P1, PT, R5, 0x1, PT ;  /* 0x000000010500780c */ /* 0x000fe20003f25270 */
[----:B------:R-:W-:-:S12]  /*8ab0*/  IMAD.MOV R7, RZ, RZ, -R7 ;  /* 0x000000ffff077224 */ /* 0x000fd800078e0a07 */
[----:B------:R-:W-:-:S05]  /*8ac0*/  @P1 IMAD.HI.U32 R2, R7, R2, RZ ;  /* 0x0000000207021227 */ /* 0x000fca00078e00ff */
[----:B------:R-:W-:-:S04]  /*8ad0*/  @P1 SHF.R.U32.HI R7, RZ, R3, R2 ;  /* 0x00000003ff071219 */ /* 0x000fc80000011602 */
[----:B------:R-:W-:Y:S01]  /*8ae0*/  LOP3.LUT R8, RZ, R7, RZ, 0x33, !PT ;  /* 0x00000007ff087212 */ /* 0x000fe200078e33ff */
[----:B------:R-:W-:Y:S06]  /*8af0*/  BRA `(.L_x_10939) ;  /* 0x00000000000c7947 */ /* 0x000fec0003800000 */
.L_x_10938:
[----:B------:R-:W-:-:S13]  /*8b00*/  ISETP.NE.AND P1, PT, R5, 0x1, PT ;  /* 0x000000010500780c */ /* 0x000fda0003f25270 */
[----:B------:R-:W-:-:S05]  /*8b10*/  @P1 IMAD.HI.U32 R2, R8, R2, RZ ;  /* 0x0000000208021227 */ /* 0x000fca00078e00ff */
[----:B------:R-:W-:-:S07]  /*8b20*/  @P1 SHF.R.U32.HI R8, RZ, R3, R2 ;  /* 0x00000003ff081219 */ /* 0x000fce0000011602 */
.L_x_10939:
[----:B------:R-:W-:Y:S05]  /*8b30*/  BSYNC B0 ;  /* 0x0000000000007941 */ /* 0x000fea0003800000 */
.L_x_10937:
[----:B------:R-:W-:-:S05]  /*8b40*/  IMAD R5, R8, R5, R5 ;  /* 0x0000000508057224 */ /* 0x000fca00078e0205 */
[----:B------:R-:W-:-:S07]  /*8b50*/  VIMNMX R4, R4, R5, PT ;  /* 0x0000000504047248 */ /* 0x000fce0003fe0100 */
.L_x_10936:
[----:B------:R-:W-:Y:S01]  /*8b60*/  IMAD.HI R4, R4, 0x2aaaaaab, RZ ;  /* 0x2aaaaaab04047827 */ /* 0x000fe200078e02ff */
[----:B------:R-:W-:Y:S04]  /*8b70*/  BSSY B2, `(.L_x_10940) ;  /* 0x0000011000027945 */ /* 0x000fe80003800000 */
[----:B------:R-:W-:-:S04]  /*8b80*/  SHF.R.U32.HI R3, RZ, 0x1f, R4 ;  /* 0x0000001fff037819 */ /* 0x000fc80000011604 */
[----:B------:R-:W-:-:S04]  /*8b90*/  LEA.HI.SX32 R3, R4, R3, 0x1c ;  /* 0x0000000304037211 */ /* 0x000fc800078fe2ff */
[----:B------:R-:W-:-:S04]  /*8ba0*/  VIMNMX R190, R192, R3, !PT ;  /* 0x00000003c0be7248 */ /* 0x000fc80007fe0100 */
[----:B------:R-:W-:-:S13]  /*8bb0*/  ISETP.GE.AND P1, PT, R0, R190, PT ;  /* 0x000000be0000720c */ /* 0x000fda0003f26270 */
[----:B------:R-:W-:Y:S05]  /*8bc0*/  @!P1 BRA `(.L_x_10941) ;  /* 0x00000000002c9947 */ /* 0x000fea0003800000 */
[----:B------:R-:W-:Y:S01]  /*8bd0*/  BSSY B1, `(.L_x_10942) ;  /* 0x0000008000017945 */ /* 0x000fe20003800000 */
.L_x_10944:
[----:B------:R-:W-:Y:S01]  /*8be0*/  BSSY B0, `(.L_x_10943) ;  /* 0x0000003000007945 */ /* 0x000fe20003800000 */
[----:B------:R-:W-:-:S07]  /*8bf0*/  MOV R194, 0x8c10 ;  /* 0x00008c1000c27802 */ /* 0x000fce0000000f00 */
[----:B------:R-:W-:Y:S05]  /*8c00*/  CALL.REL.NOINC `($_ZN7cutlass13device_kernelIN5flash11enable_sm90INS1_16FlashAttnFwdSm90INS1_25CollectiveMainloopFwdSm90ILi2EN4cute5tupleIJNS5_1CILi1EEES8_S8_EEENS6_IJNS7_ILi128EEENS7_ILi96EEENS7_ILi64EEEEEELi256ENS_10bfloat16_tEfNS_4arch4Sm90ELb0ELb1ELb0ELb0ELb0ELb0ELb1ELb1ELb0ELb1ELb1ELb0EEENS1_21CollectiveEpilogueFwdINS6_IJSA_NS7_ILi256EEESB_EEES9_SE_SG_Li256ELb0ELb1ELb1ELb0EEENS1_19SingleTileSchedulerILb0ELb1ELb1ELi128EEEEEEEEEvNT_6ParamsE$_ZZN5flash25CollectiveMainloopFwdSm90ILi2EN4cute5tupleIJNS1_1CILi1EEES4_S4_EEENS2_IJNS3_ILi128EEENS3_ILi96EEENS3_ILi64EEEEEELi256EN7cutlass10bfloat16_tEfNSA_4arch4Sm90ELb0ELb1ELb0ELb0ELb0ELb0ELb1ELb1ELb0ELb1ELb1ELb0EE3mmaINS_16FlashAttnFwdSm90ISE_NS_21CollectiveEpilogueFwdINS2_IJS6_NS3_ILi256EEES7_EEES5_SB_SD_Li256ELb0ELb1ELb1ELb0EEENS_19SingleTileSchedulerILb0ELb1ELb1ELi128EEEE13SharedStorageENS1_6TensorINS1_11ArrayEngineIfLm128EEENS1_6LayoutINS2_IJNS2_IJNS3_ILi2EEEST_NS3_ILi32EEEEEES4_S4_EEENS2_IJNS2_IJS4_ST_NS3_ILi4EEEEEENS3_ILi0EEESZ_EEEEEEENS_7SoftmaxILi2ELi0EEEEEbRKNSE_6ParamsENSA_25PipelineTmaAsyncNoClusterILi2ENSA_16PipelineTmaAsyncILi2EEEEES1B_RNSA_13PipelineStateILj2EEERT0_RT1_iRiRKNS_16SeqlenInfoQKNewKILb0ELb0EEENS2_IJiiiiEEERT_ENKUliT_T0_T1_E_clIZSF_ISO_S12_S14_EbS17_S1B_S1B_S1E_S1G_S1I_iS1J_S1N_S1O_S1Q_EUlRS1R_iE1_NS3_ILb0EEENS3_ILb1EEEEEDaiS1R_S1S_S1T_) ;  /* 0x000002c0001c7944 */ /* 0x000fea0003c00000 */
[----:B------:R-:W-:Y:S05]  /*8c10*/  BSYNC B0 ;  /* 0x0000000000007941 */ /* 0x000fea0003800000 */
.L_x_10943:
[C---:B------:R-:W-:Y:S01]  /*8c20*/  ISETP.GT.AND P1, PT, R0.reuse, R190, PT ;  /* 0x000000be0000720c */ /* 0x040fe20003f24270 */
[----:B------:R-:W-:-:S12]  /*8c30*/  VIADD R0, R0, 0xffffffff ;  /* 0xffffffff00007836 */ /* 0x000fd80000000000 */
[----:B------:R-:W-:Y:S05]  /*8c40*/  @P1 BRA `(.L_x_10944) ;  /* 0xfffffffc00e41947 */ /* 0x000fea000383ffff */
[----:B------:R-:W-:Y:S05]  /*8c50*/  BSYNC B1 ;  /* 0x0000000000017941 */ /* 0x000fea0003800000 */
.L_x_10942:
[----:B------:R-:W2:Y:S02]  /*8c60*/  LDL R6, [R1+0x70] ;  /* 0x0000700001067983 */ /* 0x000ea40000100800 */
[----:B--2---:R-:W-:-:S07]  /*8c70*/  IMAD.SHL.U32 R6, R6, 0x80, RZ ;  /* 0x0000008006067824 */ /* 0x004fce00078e00ff */
.L_x_10941:
[----:B------:R-:W-:Y:S05]  /*8c80*/  BSYNC B2 ;  /* 0x0000000000027941 */ /* 0x000fea0003800000 */
.L_x_10940:
[----:B------:R-:W0:Y:S01]  /*8c90*/  LDC R2, c[0x0][0x448] ;  /* 0x00011200ff027b82 */ /* 0x000e220000000800 */
[----:B------:R-:W-:Y:S01]  /*8ca0*/  VIADD R6, R6, 0x7f ;  /* 0x0000007f06067836 */ /* 0x000fe20000000000 */
[----:B------:R-:W-:-:S06]  /*8cb0*/  ULDC UR4, c[0x0][0xad4] ;  /* 0x0002b50000047ab9 */ /* 0x000fcc0000000800 */
[----:B------:R-:W1:Y:S01]  /*8cc0*/  LDC R7, c[0x0][0xadc] ;  /* 0x0002b700ff077b82 */ /* 0x000e620000000800 */
[----:B0-----:R-:W-:-:S13]  /*8cd0*/  ISETP.NE.AND P1, PT, R2, 0x1, PT ;  /* 0x000000010200780c */ /* 0x001fda0003f25270 */
[----:B------:R-:W0:Y:S08]  /*8ce0*/  @P1 LDC R3, c[0x0][0x44c] ;  /* 0x00011300ff031b82 */ /* 0x000e300000000800 */
[----:B------:R-:W2:Y:S01]  /*8cf0*/  @P1 LDC R5, c[0x0][0x450] ;  /* 0x00011400ff051b82 */ /* 0x000ea20000000800 */
[----:B0-----:R-:W-:-:S05]  /*8d00*/  @P1 IMAD.HI.U32 R2, R6, R3, RZ ;  /* 0x0000000306021227 */ /* 0x001fca00078e00ff */
[----:B--2---:R-:W-:Y:S02]  /*8d10*/  @P1 SHF.R.U32.HI R6, RZ, R5, R2 ;  /* 0x00000005ff061219 */ /* 0x004fe40000011602 */
[----:B-1----:R-:W-:-:S03]  /*8d20*/  ISETP.GE.AND P1, PT, R7, 0x1, PT ;  /* 0x000000010700780c */ /* 0x002fc60003f26270 */
[----:B------:R-:W-:-:S04]  /*8d30*/  IMAD.IADD R6, R235, 0x1, R6 ;  /* 0x00000001eb067824 */ /* 0x000fc800078e0206 */
[----:B------:R-:W-:-:S06]  /*8d40*/  VIADD R2, R6, -UR4 ;  /* 0x8000000406027c36 */ /* 0x000fcc0008000000 */
[----:B------:R-:W-:Y:S05]  /*8d50*/  @!P1 BRA `(.L_x_10945) ;  /* 0x0000000000449947 */ /* 0x000fea0003800000 */
        /* <DEDUP_REMOVED lines=10> */
.L_x_10947:
[----:B------:R-:W-:-:S13]  /*8e00*/  ISETP.NE.AND P1, PT, R7, 0x1, PT ;  /* 0x000000010700780c */ /* 0x000fda0003f25270 */
[----:B------:R-:W0:Y:S02]  /*8e10*/  @P1 LDC.64 R4, c[0x0][0xae0] ;  /* 0x0002b800ff041b82 */ /* 0x000e240000000a00 */
[----:B0-----:R-:W-:-:S05]  /*8e20*/  @P1 IMAD.HI.U32 R4, R6, R4, RZ ;  /* 0x0000000406041227 */ /* 0x001fca00078e00ff */
[----:B------:R-:W-:-:S07]  /*8e30*/  @P1 SHF.R.U32.HI R6, RZ, R5, R4 ;  /* 0x00000005ff061219 */ /* 0x000fce0000011604 */
.L_x_10948:
[----:B------:R-:W-:Y:S05]  /*8e40*/  BSYNC B0 ;  /* 0x0000000000007941 */ /* 0x000fea0003800000 */
.L_x_10946:
[----:B------:R-:W-:-:S05]  /*8e50*/  IMAD R3, R6, R7, RZ ;  /* 0x0000000706037224 */ /* 0x000fca00078e02ff */
[----:B------:R-:W-:-:S07]  /*8e60*/  VIMNMX R2, R2, R3, !PT ;  /* 0x0000000302027248 */ /* 0x000fce0007fe0100 */
.L_x_10945:
[----:B------:R-:W-:-:S04]  /*8e70*/  VIADD R2, R2, 0x5f ;  /* 0x0000005f02027836 */ /* 0x000fc80000000000 */
[----:B------:R-:W-:-:S05]  /*8e80*/  IMAD.HI R2, R2, 0x2aaaaaab, RZ ;  /* 0x2aaaaaab02027827 */ /* 0x000fca00078e02ff */
[----:B------:R-:W-:-:S04]  /*8e90*/  SHF.R.U32.HI R3, RZ, 0x1f, R2 ;  /* 0x0000001fff037819 */ /* 0x000fc80000011602 */
[----:B------:R-:W-:-:S04]  /*8ea0*/  LEA.HI.SX32 R3, R2, R3, 0x1c ;  /* 0x0000000302037211 */ /* 0x000fc800078fe2ff */
[----:B------:R-:W-:-:S04]  /*8eb0*/  VIMNMX R182, R192, R3, !PT ;  /* 0x00000003c0b67248 */ /* 0x000fc80007fe0100 */
[----:B------:R-:W-:-:S13]  /*8ec0*/  ISETP.GE.AND P1, PT, R0, R182, PT ;  /* 0x000000b60000720c */ /* 0x000fda0003f26270 */
[----:B------:R-:W-:Y:S05]  /*8ed0*/  @!P1 BRA `(.L_x_10949) ;  /* 0x0000016400d89947 */ /* 0x000fea0003800000 */
[----:B------:R0:W5:Y:S01]  /*8ee0*/  LDL.64 R2, [R1+0x170] ;  /* 0x0001700001027983 */ /* 0x0001620000100a00 */
[----:B------:R-:W-:-:S07]  /*8ef0*/  IMAD.MOV.U32 R14, RZ, RZ, R0 ;  /* 0x000000ffff0e7224 */ /* 0x000fce00078e0000 */
.L_x_10966:
[----:B0----5:R-:W2:Y:S04]  /*8f00*/  LD.E R5, desc[UR44][R2.64] ;  /* 0x0000002c02057980 */ /* 0x021ea8000c101900 */
[----:B-1----:R-:W3:Y:S01]  /*8f10*/  LD.E R0, desc[UR44][R2.64+0x8] ;  /* 0x0000082c02007980 */ /* 0x002ee2000c101900 */
[----:B--2---:R-:W-:-:S05]  /*8f20*/  VIADD R5, R5, 0x1 ;  /* 0x0000000105057836 */ /* 0x004fca0000000000 */
[----:B------:R-:W-:-:S13]  /*8f30*/  ISETP.NE.AND P2, PT, R5, 0x2, PT ;  /* 0x000000020500780c */ /* 0x000fda0003f45270 */
[----:B------:R1:W5:Y:S04]  /*8f40*/  @P2 LD.E R11, desc[UR44][R2.64+0x4] ;  /* 0x0000042c020b2980 */ /* 0x000368000c101900 */
[----:B------:R-:W2:Y:S01]  /*8f50*/  @!P2 LD.E R4, desc[UR44][R2.64+0x4] ;  /* 0x0000042c0204a980 */ /* 0x000ea2000c101900 */
[----:B---3--:R-:W-:-:S03]  /*8f60*/  VIADD R9, R0, 0x1 ;  /* 0x0000000100097836 */ /* 0x008fc60000000000 */
[----:B------:R3:W-:Y:S04]  /*8f70*/  ST.E desc[UR44][R2.64], R5 ;  /* 0x0000000502007985 */ /* 0x0007e8000c10192c */
[----:B------:R1:W-:Y:S04]  /*8f80*/  ST.E desc[UR44][R2.64+0x8], R9 ;  /* 0x0000080902007985 */ /* 0x0003e8000c10192c */
[----:B------:R1:W-:Y:S01]  /*8f90*/  @!P2 ST.E desc[UR44][R2.64], RZ ;  /* 0x000000ff0200a985 */ /* 0x0003e2000c10192c */
[----:B--2---:R-:W-:-:S05]  /*8fa0*/  @!P2 LOP3.LUT R11, R4, 0x1, RZ, 0x3c, !PT ;  /* 0x00000001040ba812 */ /* 0x004fca00078e3cff */
[----:B------:R1:W-:Y:S04]  /*8fb0*/  @!P2 ST.E desc[UR44][R2.64+0x4], R11 ;  /* 0x0000040b0200a985 */ /* 0x0003e8000c10192c */
[----:B------:R-:W2:Y:S01]  /*8fc0*/  LDL R0, [R1+0x1c] ;  /* 0x00001c0001007983 */ /* 0x000ea20000100800 */
[----:B------:R-:W-:Y:S01]  /*8fd0*/  IMAD.MOV.U32 R7, RZ, RZ, R14 ;  /* 0x000000ffff077224 */ /* 0x000fe200078e000e */
[----:B------:R-:W-:Y:S05]  /*8fe0*/  YIELD ;  /* 0x0000000000007946 */ /* 0x000fea0003800000 */
[----:B------:R-:W-:Y:S01]  /*8ff0*/  BSSY B0, `(.L_x_10950) ;  /* 0x0000008000007945 */ /* 0x000fe20003800000 */
[----:B------:R-:W-:Y:S01]  /*9000*/  VIADD R14, R14, 0xffffffff ;  /* 0xffffffff0e0e7836 */ /* 0x000fe20000000000 */
[----:B------:R-:W-:Y:S01]  /*9010*/  ISETP.GT.AND P1, PT, R7, R182, PT ;  /* 0x000000b60700720c */ /* 0x000fe20003f24270 */
[----:B---3--:R-:W-:Y:S01]  /*9020*/  @!P2 IMAD.MOV.U32 R5, RZ, RZ, RZ ;  /* 0x000000ffff05a224 */ /* 0x008fe200078e00ff */
[----:B--2---:R-:W-:-:S04]  /*9030*/  LOP3.LUT R0, R0, 0x1, RZ, 0xfc, !PT ;  /* 0x0000000100007812 */ /* 0x004fc800078efcff */
[----:B------:R-:W-:-:S13]  /*9040*/  ISETP.NE.AND P3, PT, R0, 0x3, PT ;  /* 0x000000030000780c */ /* 0x000fda0003f65270 */
[----:B-1----:R-:W-:Y:S05]  /*9050*/  @!P3 BRA `(.L_x_10951) ;  /* 0x000000000004b947 */ /* 0x002fea0003800000 */
[----:B------:R-:W-:Y:S01]  /*9060*/  BPT.TRAP 0x1 ;  /* 0x000000040000795c */ /* 0x000fe20000300000 */
.L_x_10951:
[----:B------:R-:W-:Y:S05]  /*9070*/  BSYNC B0 ;  /* 0x0000000000007941 */ /* 0x000fea0003800000 */
.L_x_10950:
[----:B------:R-:W2:Y:S01]  /*9080*/  LDL.64 R6, [R1+0x8] ;  /* 0x0000080001067983 */ /* 0x000ea20000100a00 */
[----:B-----5:R-:W-:Y:S02]  /*9090*/  SHF.L.U32 R8, R11, 0x1f, RZ ;  /* 0x0000001f0b087819 */ /* 0x020fe400000006ff */
[----:B--2---:R-:W-:-:S05]  /*90a0*/  MOV R6, R6 ;  /* 0x0000000600067202 */ /* 0x004fca0000000f00 */
[----:B------:R-:W-:-:S04]  /*90b0*/  IMAD R5, R5, 0x8, R6 ;  /* 0x0000000805057824 */ /* 0x000fc800078e0206 */
[----:B------:R1:W2:Y:S01]  /*90c0*/  SYNCS.PHASECHK.TRANS64.TRYWAIT P2, [R5+URZ], R8 ;  /* 0x00000008050075a7 */ /* 0x0002a2000804017f */
[----:B------:R1:W5:Y:S04]  /*90d0*/  LD.E R0, desc[UR44][R2.64] ;  /* 0x0000002c02007980 */ /* 0x000368000c101900 */
[----:B------:R1:W5:Y:S01]  /*90e0*/  LD.E R4, desc[UR44][R2.64+0x4] ;  /* 0x0000042c02047980 */ /* 0x000362000c101900 */
[----:B------:R-:W-:Y:S04]  /*90f0*/  BSSY B0, `(.L_x_10952) ;  /* 0x0000003000007945 */ /* 0x000fe80003800000 */
[----:B------:R-:W-:Y:S05]  /*9100*/  @!P3 BRA `(.L_x_10953) ;  /* 0x000000000004b947 */ /* 0x000fea0003800000 */
[----:B------:R-:W-:Y:S01]  /*9110*/  BPT.TRAP 0x1 ;  /* 0x000000040000795c */ /* 0x000fe20000300000 */
.L_x_10953:
[----:B------:R-:W-:Y:S05]  /*9120*/  BSYNC B0 ;  /* 0x0000000000007941 */ /* 0x000fea0003800000 */
.L_x_10952:
[----:B------:R-:W-:Y:S04]  /*9130*/  BSSY B0, `(.L_x_10954) ;  /* 0x0000006000007945 */ /* 0x000fe80003800000 */
[----:B--2---:R-:W-:Y:S05]  /*9140*/  @P2 BRA `(.L_x_10955) ;  /* 0x0000000000102947 */ /* 0x004fea0003800000 */
[----:B-----5:R-:W-:Y:S01]  /*9150*/  IMAD R0, R0, 0x8, R6 ;  /* 0x0000000800007824 */ /* 0x020fe200078e0206 */
[----:B-1----:R-:W-:-:S04]  /*9160*/  SHF.L.U32 R5, R4, 0x1f, RZ ;  /* 0x0000001f04057819 */ /* 0x002fc800000006ff */
[----:B------:R-:W1:Y:S02]  /*9170*/  SYNCS.PHASECHK.TRANS64.TRYWAIT P2, [R0+URZ], R5 ;  /* 0x00000005000075a7 */ /* 0x000e64000804017f */
[----:B-1----:R-:W-:Y:S05]  /*9180*/  @!P2 BRA `(.L_x_10956) ;  /* 0x000002980078a947 */ /* 0x002fea0003800000 */
.L_x_10955:
[----:B------:R-:W-:Y:S05]  /*9190*/  BSYNC B0 ;  /* 0x0000000000007941 */ /* 0x000fea0003800000 */
.L_x_10954:
[----:B-1----:R-:W2:Y:S04]  /*91a0*/  LD.E R5, desc[UR44][R2.64] ;  /* 0x0000002c02057980 */ /* 0x002ea8000c101900 */
[----:B------:R-:W2:Y:S01]  /*91b0*/  LDL.64 R8, [R1+0xa0] ;  /* 0x0000a00001087983 */ /* 0x000ea20000100a00 */
[----:B------:R-:W-:Y:S05]  /*91c0*/  WARPSYNC.ALL ;  /* 0x0000000000007948 */ /* 0x000fea0003800000 */
[----:B------:R-:W3:Y:S04]  /*91d0*/  LDL.64 R16, [R1+0x98] ;  /* 0x0000980001107983 */ /* 0x000ee80000100a00 */
[----:B------:R-:W4:Y:S04]  /*91e0*/  LDL.64 R6, [R1+0x98] ;  /* 0x0000980001067983 */ /* 0x000f280000100a00 */
[----:B------:R-:W4:Y:S01]  /*91f0*/  LDL.64 R10, [R1+0x98] ;  /* 0x00009800010a7983 */ /* 0x000f220000100a00 */
[----:B--2--5:R-:W-:-:S03]  /*9200*/  IMAD R4, R5, 0x300, R8 ;  /* 0x0000030005047824 */ /* 0x024fc600078e0208 */
[----:B------:R-:W2:Y:S01]  /*9210*/  LDL.64 R12, [R1+0x98] ;  /* 0x00009800010c7983 */ /* 0x000ea20000100a00 */
[----:B------:R-:W-:Y:S01]  /*9220*/  IMAD.MOV.U32 R5, RZ, RZ, R9 ;  /* 0x000000ffff057224 */ /* 0x000fe200078e0009 */
[C---:B------:R-:W-:Y:S01]  /*9230*/  R2UR UR6, R4.reuse ;  /* 0x00000000040672ca */ /* 0x040fe200000e0000 */
[----:B------:R-:W-:Y:S01]  /*9240*/  WARPGROUP.ARRIVE ;  /* 0x00000000000079c5 */ /* 0x000fe20000000000 */
[----:B------:R-:W2:Y:S02]  /*9250*/  LDL R15, [R1+0x54] ;  /* 0x00005400010f7983 */ /* 0x000ea40000100800 */
[----:B------:R-:W-:Y:S01]  /*9260*/  R2UR UR7, R5 ;  /* 0x00000000050772ca */ /* 0x000fe200000e0000 */
[----:B------:R-:W-:Y:S02]  /*9270*/  VIADD R8, R4, 0x2 ;  /* 0x0000000204087836 */ /* 0x000fe40000000000 */
[----:B------:R-:W-:Y:S01]  /*9280*/  IMAD.MOV.U32 R183, RZ, RZ, 0x1 ;  /* 0x00000001ffb77424 */ /* 0x000fe200078e00ff */
[----:B------:R1:W-:Y:S04]  /*9290*/  STL [R1+0x80], RZ ;  /* 0x000080ff01007387 */ /* 0x0003e80000100800 */
[----:B------:R1:W-:Y:S04]  /*92a0*/  STL [R1+0x80], R183 ;  /* 0x000080b701007387 */ /* 0x0003e80000100800 */
[----:B------:R1:W-:Y:S04]  /*92b0*/  STL [R1+0x80], R183 ;  /* 0x000080b701007387 */ /* 0x0003e80000100800 */
[----:B------:R1:W-:Y:S04]  /*92c0*/  STL [R1+0x80], R183 ;  /* 0x000080b701007387 */ /* 0x0003e80000100800 */
[----:B------:R1:W-:Y:S01]  /*92d0*/  STL [R1+0x80], R183 ;  /* 0x000080b701007387 */ /* 0x0003e20000100800 */
[----:B---3--:R-:W-:-:S02]  /*92e0*/  R2UR UR4, R16 ;  /* 0x00000000100472ca */ /* 0x008fc400000e0000 */
[----:B------:R-:W-:-:S13]  /*92f0*/  R2UR UR5, R17 ;  /* 0x00000000110572ca */ /* 0x000fda00000e0000 */
[----:B------:R-:W-:Y:S01]  /*9300*/  HGMMA.64x96x16.F32.BF16 R24, gdesc[UR4], RZ, !UPT, gsb0 ;  /* 0x01600000041879f0 */ /* 0x000fe2000c0018ff */
[----:B----4-:R-:W-:Y:S01]  /*9310*/  VIADD R6, R6, 0x2 ;  /* 0x0000000206067836 */ /* 0x010fe20000000000 */
[----:B------:R-:W-:Y:S02]  /*9320*/  R2UR UR6, R8 ;  /* 0x00000000080672ca */ /* 0x000fe400000e0000 */
[----:B------:R-:W-:Y:S02]  /*9330*/  R2UR UR7, R9 ;  /* 0x00000000090772ca */ /* 0x000fe400000e0000 */
[----:B------:R-:W-:Y:S02]  /*9340*/  R2UR UR4, R6 ;  /* 0x00000000060472ca */ /* 0x000fe400000e0000 */
[----:B------:R-:W-:Y:S01]  /*9350*/  R2UR UR5, R7 ;  /* 0x00000000070572ca */ /* 0x000fe200000e0000 */
[----:B------:R-:W-:Y:S02]  /*9360*/  VIADD R10, R10, 0x4 ;  /* 0x000000040a0a7836 */ /* 0x000fe40000000000 */
[----:B------:R-:W-:-:S02]  /*9370*/  VIADD R6, R4, 0x4 ;  /* 0x0000000404067836 */ /* 0x000fc40000000000 */
[----:B------:R-:W-:Y:S01]  /*9380*/  IMAD.MOV.U32 R7, RZ, RZ, R9 ;  /* 0x000000ffff077224 */ /* 0x000fe200078e0009 */
[----:B------:R-:W-:Y:S02]  /*9390*/  WARPGROUP.DEPBAR.LE gsb0, 0x0 ;  /* 0x00008000000079c5 */ /* 0x000fe40000010000 */
[----:B------:R1:W5:Y:S04]  /*93a0*/  LD.E R0, desc[UR44][R2.64] ;  /* 0x0000002c02007980 */ /* 0x000368000c101900 */
[----:B------:R1:W5:Y:S01]  /*93b0*/  LD.E R5, desc[UR44][R2.64+0x4] ;  /* 0x0000042c02057980 */ /* 0x000362000c101900 */
[----:B------:R-:W-:-:S06]  /*93c0*/  WARPGROUP.ARRIVE ;  /* 0x00000000000079c5 */ /* 0x000fcc0000000000 */
[----:B------:R-:W-:Y:S01]  /*93d0*/  HGMMA.64x96x16.F32.BF16 R24, gdesc[UR4], R24, gsb0 ;  /* 0x01600000041879f0 */ /* 0x000fe20008001818 */
[----:B------:R-:W-:Y:S02]  /*93e0*/  R2UR UR6, R6 ;  /* 0x00000000060672ca */ /* 0x000fe400000e0000 */
[----:B------:R-:W-:Y:S02]  /*93f0*/  R2UR UR7, R7 ;  /* 0x00000000070772ca */ /* 0x000fe400000e0000 */
[----:B------:R-:W-:Y:S02]  /*9400*/  R2UR UR4, R10 ;  /* 0x000000000a0472ca */ /* 0x000fe400000e0000 */
[----:B------:R-:W-:Y:S01]  /*9410*/  R2UR UR5, R11 ;  /* 0x000000000b0572ca */ /* 0x000fe200000e0000 */
[----:B------:R-:W-:Y:S02]  /*9420*/  VIADD R6, R4, 0x6 ;  /* 0x0000000604067836 */ /* 0x000fe40000000000 */
[----:B--2---:R-:W-:-:S02]  /*9430*/  VIADD R12, R12, 0x6 ;  /* 0x000000060c0c7836 */ /* 0x004fc40000000000 */
[----:B------:R-:W-:Y:S01]  /*9440*/  IMAD.MOV.U32 R7, RZ, RZ, R9 ;  /* 0x000000ffff077224 */ /* 0x000fe200078e0009 */
[----:B------:R-:W-:Y:S02]  /*9450*/  WARPGROUP.DEPBAR.LE gsb0, 0x0 ;  /* 0x00008000000079c5 */ /* 0x000fe40000010000 */
[----:B------:R-:W-:-:S06]  /*9460*/  WARPGROUP.ARRIVE ;  /* 0x00000000000079c5 */ /* 0x000fcc0000000000 */
[----:B------:R-:W-:Y:S01]  /*9470*/  HGMMA.64x96x16.F32.BF16 R24, gdesc[UR4], R24, gsb0 ;  /* 0x01600000041879f0 */ /* 0x000fe20008001818 */
[----:B------:R-:W-:Y:S02]  /*9480*/  R2UR UR6, R6 ;  /* 0x00000000060672ca */ /* 0x000fe400000e0000 */
[----:B------:R-:W-:Y:S02]  /*9490*/  R2UR UR7, R7 ;  /* 0x00000000070772ca */ /* 0x000fe400000e0000 */
[----:B------:R-:W-:Y:S02]  /*94a0*/  R2UR UR4, R12 ;  /* 0x000000000c0472ca */ /* 0x000fe400000e0000 */
[----:B------:R-:W-:Y:S02]  /*94b0*/  R2UR UR5, R13 ;  /* 0x000000000d0572ca */ /* 0x000fe400000e0000 */
[----:B------:R-:W-:-:S04]  /*94c0*/  LOP3.LUT R15, R15, 0x1, RZ, 0xfc, !PT ;  /* 0x000000010f0f7812 */ /* 0x000fc800078efcff */
[----:B------:R-:W-:Y:S01]  /*94d0*/  ISETP.NE.AND P3, PT, R15, 0x3, PT ;  /* 0x000000030f00780c */ /* 0x000fe20003f65270 */
[----:B------:R-:W-:Y:S02]  /*94e0*/  WARPGROUP.DEPBAR.LE gsb0, 0x0 ;  /* 0x00008000000079c5 */ /* 0x000fe40000010000 */
[----:B------:R-:W-:-:S06]  /*94f0*/  WARPGROUP.ARRIVE ;  /* 0x00000000000079c5 */ /* 0x000fcc0000000000 */
[----:B------:R-:W-:Y:S01]  /*9500*/  HGMMA.64x96x16.F32.BF16 R24, gdesc[UR4], R24, gsb0 ;  /* 0x01600000041879f0 */ /* 0x000fe20008001818 */
[----:B------:R-:W-:Y:S02]  /*9510*/  BSSY B0, `(.L_x_10957) ;  /* 0x0000004000007945 */ /* 0x000fe40003800000 */
[----:B------:R-:W-:Y:S02]  /*9520*/  WARPGROUP.DEPBAR.LE gsb0, 0x0 ;  /* 0x00008000000079c5 */ /* 0x000fe40000010000 */
[----:B-1----:R-:W-:Y:S05]  /*9530*/  @!P3 BRA `(.L_x_10958) ;  /* 0x000000000004b947 */ /* 0x002fea0003800000 */
[----:B------:R-:W-:Y:S01]  /*9540*/  BPT.TRAP 0x1 ;  /* 0x000000040000795c */ /* 0x000fe20000300000 */
.L_x_10958:
[----:B------:R-:W-:Y:S05]  /*9550*/  BSYNC B0 ;  /* 0x0000000000007941 */ /* 0x000fea0003800000 */
.L_x_10957:
        /* <DEDUP_REMOVED lines=10> */
.L_x_10960:
[----:B------:R-:W-:Y:S05]  /*9600*/  BSYNC B0 ;  /* 0x0000000000007941 */ /* 0x000fea0003800000 */
.L_x_10959:
[----:B------:R-:W-:Y:S04]  /*9610*/  BSSY B0, `(.L_x_10961) ;  /* 0x0000006000007945 */ /* 0x000fe80003800000 */
[----:B--2---:R-:W-:Y:S05]  /*9620*/  @P2 BRA `(.L_x_10962) ;  /* 0x0000000000102947 */ /* 0x004fea0003800000 */
[----:B-----5:R-:W-:Y:S01]  /*9630*/  IMAD R4, R4, 0x8, R7 ;  /* 0x0000000804047824 */ /* 0x020fe200078e0207 */
[----:B------:R-:W-:-:S04]  /*9640*/  SHF.L.U32 R5, R5, 0x1f, RZ ;  /* 0x0000001f05057819 */ /* 0x000fc800000006ff */
[----:B------:R-:W2:Y:S02]  /*9650*/  SYNCS.PHASECHK.TRANS64.TRYWAIT P2, [R4+URZ], R5 ;  /* 0x00000005040075a7 */ /* 0x000ea4000804017f */
[----:B--2---:R-:W-:Y:S05]  /*9660*/  @!P2 BRA `(.L_x_10963) ;  /* 0x000002940054a947 */ /* 0x004fea0003800000 */
.L_x_10962:
[----:B------:R-:W-:Y:S05]  /*9670*/  BSYNC B0 ;  /* 0x0000000000007941 */ /* 0x000fea0003800000 */
.L_x_10961:
[----:B------:R-:W3:Y:S04]  /*9680*/  LD.E R15, desc[UR44][R2.64] ;  /* 0x0000002c020f7980 */ /* 0x000ee8000c101900 */
[----:B------:R-:W3:Y:S04]  /*9690*/  LDL.64 R6, [R1+0x118] ;  /* 0x0001180001067983 */ /* 0x000ee80000100a00 */
[----:B-1----:R-:W4:Y:S04]  /*96a0*/  LDL R0, [R1+0x90] ;  /* 0x0000900001007983 */ /* 0x002f280000100800 */
[----:B--2--5:R-:W2:Y:S04]  /*96b0*/  LDL.64 R4, [R1+0x110] ;  /* 0x0001100001047983 */ /* 0x024ea80000100a00 */
[----:B------:R-:W2:Y:S04]  /*96c0*/  LDL.64 R8, [R1+0x110] ;  /* 0x0001100001087983 */ /* 0x000ea80000100a00 */
[----:B------:R-:W2:Y:S04]  /*96d0*/  LDL.64 R10, [R1+0x110] ;  /* 0x00011000010a7983 */ /* 0x000ea80000100a00 */
[----:B------:R-:W2:Y:S01]  /*96e0*/  LDL.64 R12, [R1+0x110] ;  /* 0x00011000010c7983 */ /* 0x000ea20000100a00 */
[----:B------:R-:W-:Y:S05]  /*96f0*/  WARPSYNC.ALL ;  /* 0x0000000000007948 */ /* 0x000fea0003800000 */
[----:B------:R-:W-:Y:S01]  /*9700*/  WARPGROUP.ARRIVE ;  /* 0x00000000000079c5 */ /* 0x000fe20000000000 */
[----:B------:R-:W2:Y:S04]  /*9710*/  LDL.64 R16, [R1+0x110] ;  /* 0x0001100001107983 */ /* 0x000ea80000100a00 */
        /* <DEDUP_REMOVED lines=9> */
[----:B---3--:R-:W-:Y:S01]  /*97b0*/  IMAD R6, R15, 0xc00, R6 ;  /* 0x00000c000f067824 */ /* 0x008fe200078e0206 */
[----:B----4-:R-:W-:-:S04]  /*97c0*/  ISETP.NE.U32.AND P2, PT, R0, RZ, PT ;  /* 0x000000ff0000720c */ /* 0x010fc80003f45070 */
[----:B------:R-:W-:Y:S02]  /*97d0*/  R2UR UR6, R6 ;  /* 0x00000000060672ca */ /* 0x000fe400000e0000 */
[----:B------:R-:W-:Y:S02]  /*97e0*/  R2UR UR7, R7 ;  /* 0x00000000070772ca */ /* 0x000fe400000e0000 */
[----:B--2---:R-:W-:Y:S02]  /*97f0*/  R2UR UR4, R4 ;  /* 0x00000000040472ca */ /* 0x004fe400000e0000 */
[----:B------:R-:W-:-:S03]  /*9800*/  R2UR UR5, R5 ;  /* 0x00000000050572ca */ /* 0x000fc600000e0000 */
[----:B------:R-:W-:-:S10]  /*9810*/  VOTEU.ANY UP0, P2 ;  /* 0x00000000003f7886 */ /* 0x000fd40001000100 */
[----:B------:R-:W-:Y:S01]  /*9820*/  HGMMA.64x96x16.F32.BF16 R24, gdesc[UR4], R24, UP0, gsb0 ;  /* 0x01600000041879f0 */ /* 0x000fe2000b801818 */
[----:B------:R-:W-:Y:S02]  /*9830*/  VIADD R8, R8, 0x2 ;  /* 0x0000000208087836 */ /* 0x000fe40000000000 */
        /* <DEDUP_REMOVED lines=126> */
[----:B------:R-:W-:Y:S01]  /*a020*/  R2UR UR5, R17 ;  /* 0x00000000110572ca */ /* 0x000fe200000e0000 */
[----:B--2---:R-:W-:Y:S01]  /*a030*/  VIADD R8, R8, 0xc02 ;  /* 0x00000c0208087836 */ /* 0x004fe20000000000 */
[----:B------:R-:W-:Y:S02]  /*a040*/  WARPGROUP.DEPBAR.LE gsb0, 0x0 ;  /* 0x00008000000079c5 */ /* 0x000fe40000010000 */
[----:B------:R-:W-:-:S09]  /*a050*/  WARPGROUP.ARRIVE ;  /* 0x00000000000079c5 */ /* 0x000fd20000000000 */
[----:B------:R-:W-:Y:S01]  /*a060*/  HGMMA.64x96x16.F32.BF16 R24, gdesc[UR4], R24, gsb0 ;  /* 0x01600000041879f0 */ /* 0x000fe20008001818 */
[----:B------:R-:W-:Y:S02]  /*a070*/  VIADD R4, R6, 0x902 ;  /* 0x0000090206047836 */ /* 0x000fe40000000000 */
[----:B------:R-:W-:Y:S01]  /*a080*/  IMAD.MOV.U32 R5, RZ, RZ, R7 ;  /* 0x000000ffff057224 */ /* 0x000fe200078e0007 */
[----:B------:R-:W-:Y:S02]  /*a090*/  R2UR UR4, R8 ;  /* 0x00000000080472ca */ /* 0x000fe400000e0000 */
[----:B------:R-:W-:Y:S02]  /*a0a0*/  R2UR UR6, R4 ;  /* 0x00000000040672ca */ /* 0x000fe400000e0000 */
[----:B------:R-:W-:Y:S02]  /*a0b0*/  R2UR UR7, R5 ;  /* 0x00000000050772ca */ /* 0x000fe400000e0000 */
[----:B------:R-:W-:Y:S01]  /*a0c0*/  R2UR UR5, R9 ;  /* 0x00000000090572ca */ /* 0x000fe200000e0000 */
[----:B---3--:R-:W-:-:S02]  /*a0d0*/  VIADD R10, R10, 0xc04 ;  /* 0x00000c040a0a7836 */ /* 0x008fc40000000000 */
[----:B------:R-:W-:Y:S01]  /*a0e0*/  VIADD R4, R6, 0x904 ;  /* 0x0000090406047836 */ /* 0x000fe20000000000 */
[----:B------:R-:W-:Y:S02]  /*a0f0*/  WARPGROUP.DEPBAR.LE gsb0, 0x0 ;  /* 0x00008000000079c5 */ /* 0x000fe40000010000 */
[----:B------:R-:W-:-:S07]  /*a100*/  WARPGROUP.ARRIVE ;  /* 0x00000000000079c5 */ /* 0x000fce0000000000 */
[----:B------:R-:W-:Y:S01]  /*a110*/  HGMMA.64x96x16.F32.BF16 R24, gdesc[UR4], R24, gsb0 ;  /* 0x01600000041879f0 */ /* 0x000fe20008001818 */
[----:B------:R-:W-:Y:S01]  /*a120*/  IMAD.MOV.U32 R5, RZ, RZ, R7 ;  /* 0x000000ffff057224 */ /* 0x000fe200078e0007 */
[----:B------:R-:W-:Y:S02]  /*a130*/  R2UR UR6, R4 ;  /* 0x00000000040672ca */ /* 0x000fe400000e0000 */
[----:B------:R-:W-:Y:S02]  /*a140*/  R2UR UR4, R10 ;  /* 0x000000000a0472ca */ /* 0x000fe400000e0000 */
[----:B------:R-:W-:Y:S02]  /*a150*/  R2UR UR7, R5 ;  /* 0x00000000050772ca */ /* 0x000fe400000e0000 */
[----:B------:R-:W-:Y:S01]  /*a160*/  R2UR UR5, R11 ;  /* 0x000000000b0572ca */ /* 0x000fe200000e0000 */
[----:B----4-:R-:W-:Y:S02]  /*a170*/  VIADD R12, R12, 0xc06 ;  /* 0x00000c060c0c7836 */ /* 0x010fe40000000000 */
[----:B------:R-:W-:-:S02]  /*a180*/  VIADD R4, R6, 0x906 ;  /* 0x0000090606047836 */ /* 0x000fc40000000000 */
[----:B------:R-:W-:Y:S01]  /*a190*/  IMAD.MOV.U32 R5, RZ, RZ, R7 ;  /* 0x000000ffff057224 */ /* 0x000fe200078e0007 */
[----:B------:R-:W-:Y:S02]  /*a1a0*/  WARPGROUP.DEPBAR.LE gsb0, 0x0 ;  /* 0x00008000000079c5 */ /* 0x000fe40000010000 */
[----:B------:R-:W-:-:S06]  /*a1b0*/  WARPGROUP.ARRIVE ;  /* 0x00000000000079c5 */ /* 0x000fcc0000000000 */
[----:B------:R-:W-:Y:S01]  /*a1c0*/  HGMMA.64x96x16.F32.BF16 R24, gdesc[UR4], R24, gsb0 ;  /* 0x01600000041879f0 */ /* 0x000fe20008001818 */
[----:B------:R-:W-:Y:S02]  /*a1d0*/  R2UR UR4, R12 ;  /* 0x000000000c0472ca */ /* 0x000fe400000e0000 */
[----:B------:R-:W-:Y:S02]  /*a1e0*/  R2UR UR5, R13 ;  /* 0x000000000d0572ca */ /* 0x000fe400000e0000 */
[----:B------:R-:W-:Y:S02]  /*a1f0*/  R2UR UR6, R4 ;  /* 0x00000000040672ca */ /* 0x000fe400000e0000 */
[----:B------:R-:W-:Y:S01]  /*a200*/  R2UR UR7, R5 ;  /* 0x00000000050772ca */ /* 0x000fe200000e0000 */
[----:B------:R-:W-:Y:S04]  /*a210*/  STL [R1+0x90], R183 ;  /* 0x000090b701007387 */ /* 0x000fe80000100800 */
[----:B------:R-:W-:Y:S01]  /*a220*/  STL [R1+0x90], R183 ;  /* 0x000090b701007387 */ /* 0x000fe20000100800 */
[----:B------:R-:W-:-:S02]  /*a230*/  WARPGROUP.DEPBAR.LE gsb0, 0x0 ;  /* 0x00008000000079c5 */ /* 0x000fc40000010000 */
[----:B------:R-:W-:Y:S01]  /*a240*/  WARPGROUP.ARRIVE ;  /* 0x00000000000079c5 */ /* 0x000fe20000000000 */
[----:B------:R-:W2:Y:S05]  /*a250*/  @!P0 LDL.64 R4, [R1+0x30] ;  /* 0x0000300001048983 */ /* 0x000eaa0000100a00 */
[----:B------:R-:W-:Y:S01]  /*a260*/  HGMMA.64x96x16.F32.BF16 R24, gdesc[UR4], R24, gsb0 ;  /* 0x01600000041879f0 */ /* 0x000fe20008001818 */
        /* <DEDUP_REMOVED lines=16> */
[----:B------:R-:W3:Y:S01]  /*a370*/  @!P0 LD.E R0, desc[UR44][R2.64] ;  /* 0x0000002c02008980 */ /* 0x000ee2000c101900 */
[----:B--2---:R-:W-:-:S05]  /*a380*/  @!P0 MOV R5, R4 ;  /* 0x0000000400058202 */ /* 0x004fca0000000f00 */
[----:B---3--:R-:W-:-:S05]  /*a390*/  @!P0 IMAD R0, R0, 0x8, R5 ;  /* 0x0000000800008824 */ /* 0x008fca00078e0205 */
[----:B------:R-:W-:-:S04]  /*a3a0*/  @!P0 PRMT R0, RZ, 0x654, R0 ;  /* 0x00000654ff008816 */ /* 0x000fc80000000000 */
[----:B------:R2:W-:Y:S01]  /*a3b0*/  @!P0 SYNCS.ARRIVE.TRANS64.RED.A1T0 RZ, [R0+URZ], RZ ;  /* 0x000000ff00ff89a7 */ /* 0x0005e2000810043f */
[----:B------:R-:W2:Y:S04]  /*a3c0*/  LDL.64 R4, [R1+0x220] ;  /* 0x0002200001047983 */ /* 0x000ea80000100a00 */
[----:B------:R-:W3:Y:S04]  /*a3d0*/  LDL R174, [R1+0x240] ;  /* 0x0002400001ae7983 */ /* 0x000ee80000100800 */
[----:B------:R-:W4:Y:S04]  /*a3e0*/  LDL.64 R154, [R1+0x440] ;  /* 0x00044000019a7983 */ /* 0x000f280000100a00 */
        /* <DEDUP_REMOVED lines=58> */
[----:B------:R-:W4:Y:S01]  /*a790*/  LDL.64 R76, [R1+0x418] ;  /* 0x00041800014c7983 */ /* 0x000f220000100a00 */
[----:B--2---:R-:W-:-:S04]  /*a7a0*/  FMNMX.FTZ R0, R24, R4, !PT ;  /* 0x0000000418007209 */ /* 0x004fc80007810000 */
        /* <DEDUP_REMOVED lines=42> */
[----:B------:R-:W2:Y:S01]  /*aa50*/  SHFL.BFLY PT, R9, R6, 0x2, 0x1f ;  /* 0x0c401f0006097f89 */ /* 0x000ea200000e0000 */
[----:B------:R-:W-:-:S04]  /*aa60*/  FMNMX.FTZ R7, R63, R0, !PT ;  /* 0x000000003f077209 */ /* 0x000fc80007810000 */
[----:B------:R-:W-:-:S04]  /*aa70*/  FMNMX.FTZ R0, R66, R7, !PT ;  /* 0x0000000742007209 */ /* 0x000fc80007810000 */
[----:B------:R-:W-:-:S04]  /*aa80*/  FMNMX.FTZ R7, R67, R0, !PT ;  /* 0x0000000043077209 */ /* 0x000fc80007810000 */
[----:B------:R-:W-:-:S04]  /*aa90*/  FMNMX.FTZ R0, R70, R7, !PT ;  /* 0x0000000746007209 */ /* 0x000fc80007810000 */
[----:B------:R-:W-:-:S05]  /*aaa0*/  FMNMX.FTZ R7, R71, R0, !PT ;  /* 0x0000000047077209 */ /* 0x000fca0007810000 */
[----:B------:R0:W-:Y:S01]  /*aab0*/  STL.64 [R1+0x220], R6 ;  /* 0x0002200601007387 */ /* 0x0001e20000100a00 */
[----:B--2---:R-:W-:-:S03]  /*aac0*/  FMNMX.FTZ R0, R6, R9, !PT ;  /* 0x0000000906007209 */ /* 0x004fc60007810000 */
[----:B------:R-:W2:Y:S04]  /*aad0*/  LDL R153, [R1+0x224] ;  /* 0x0002240001997983 */ /* 0x000ea80000100800 */
[----:B------:R-:W1:Y:S04]  /*aae0*/  SHFL.BFLY PT, R9, R0, 0x1, 0x1f ;  /* 0x0c201f0000097f89 */ /* 0x000e6800000e0000 */
[----:B0-----:R-:W4:Y:S01]  /*aaf0*/  LDL.64 R6, [R1+0x290] ;  /* 0x0002900001067983 */ /* 0x001f220000100a00 */
[----:B-1----:R-:W-:-:S03]  /*ab00*/  FMNMX.FTZ R10, R0, R9, !PT ;  /* 0x00000009000a7209 */ /* 0x002fc60007810000 */
[----:B------:R-:W4:Y:S04]  /*ab10*/  LDL.64 R8, [R1+0x280] ;  /* 0x0002800001087983 */ /* 0x000f280000100a00 */
[----:B------:R0:W-:Y:S04]  /*ab20*/  STL [R1+0x220], R10 ;  /* 0x0002200a01007387 */ /* 0x0001e80000100800 */
[----:B------:R-:W3:Y:S04]  /*ab30*/  LDL R159, [R1+0x220] ;  /* 0x00022000019f7983 */ /* 0x000ee80000100800 */
[----:B0-----:R-:W4:Y:S01]  /*ab40*/  LDL.64 R10, [R1+0x2e0] ;  /* 0x0002e000010a7983 */ /* 0x001f220000100a00 */
[----:B------:R0:W-:Y:S06]  /*ab50*/  BAR.SYNC.DEFER_BLOCKING R237, 0x100 ;  /* 0x000400ed0000751d */ /* 0x0001ec0000010000 */
[----:B--2---:R-:W1:Y:S02]  /*ab60*/  SHFL.BFLY PT, R0, R153, 0x2, 0x1f ;  /* 0x0c401f0099007f89 */ /* 0x004e6400000e0000 */
[----:B-1----:R-:W-:-:S05]  /*ab70*/  FMNMX.FTZ R0, R0, R153, !PT ;  /* 0x0000009900007209 */ /* 0x002fca0007810000 */
[----:B------:R-:W1:Y:S01]  /*ab80*/  SHFL.BFLY PT, R75, R0, 0x1, 0x1f ;  /* 0x0c201f00004b7f89 */ /* 0x000e6200000e0000 */
[----:B---3--:R-:W-:-:S04]  /*ab90*/  FADD.FTZ R15, R4, -R159 ;  /* 0x8000009f040f7221 */ /* 0x008fc80000010000 */
[----:B------:R-:W-:-:S04]  /*aba0*/  FMUL.FTZ R15, R15, R174 ;  /* 0x000000ae0f0f7220 */ /* 0x000fc80000410000 */
[----:B------:R-:W4:Y:S01]  /*abb0*/  MUFU.EX2 R158, R15 ;  /* 0x0000000f009e7308 */ /* 0x000f220000000800 */
[----:B------:R-:W-:Y:S01]  /*abc0*/  FMUL.FTZ R159, R174, R159 ;  /* 0x0000009fae9f7220 */ /* 0x000fe20000410000 */
[----:B-1----:R-:W-:-:S03]  /*abd0*/  FMNMX.FTZ R75, R0, R75, !PT ;  /* 0x0000004b004b7209 */ /* 0x002fc60007810000 */
[-CC-:B------:R-:W-:Y:S01]  /*abe0*/  FFMA.FTZ R73, R24, R174.reuse, -R159.reuse ;  /* 0x000000ae18497223 */ /* 0x180fe2000001089f */
[----:B------:R-:W-:Y:S01]  /*abf0*/  FFMA.FTZ R152, R25, R174, -R159 ;  /* 0x000000ae19987223 */ /* 0x000fe2000001089f */
[----:B------:R-:W-:Y:S02]  /*ac00*/  FADD.FTZ R153, R5, -R75 ;  /* 0x8000004b05997221 */ /* 0x000fe40000010000 */
[----:B------:R-:W2:Y:S01]  /*ac10*/  LDL.64 R4, [R1+0x438] ;  /* 0x0004380001047983 */ /* 0x000ea20000100a00 */
[C---:B----4-:R-:W-:Y:S01]  /*ac20*/  FMUL.FTZ R25, R158.reuse, R155 ;  /* 0x0000009b9e197220 */ /* 0x050fe20000410000 */
[----:B------:R-:W-:Y:S01]  /*ac30*/  FMUL.FTZ R24, R158, R154 ;  /* 0x0000009a9e187220 */ /* 0x000fe20000410000 */
[-CC-:B------:R-:W-:Y:S01]  /*ac40*/  FFMA.FTZ R32, R32, R174.reuse, -R159.reuse ;  /* 0x000000ae20207223 */ /* 0x180fe2000001089f */
[-CC-:B------:R-:W-:Y:S01]  /*ac50*/  FFMA.FTZ R33, R33, R174.reuse, -R159.reuse ;  /* 0x000000ae21217223 */ /* 0x180fe2000001089f */
[----:B------:R-:W-:Y:S01]  /*ac60*/  FMUL.FTZ R160, R174, R153 ;  /* 0x00000099aea07220 */ /* 0x000fe20000410000 */
[----:B------:R-:W-:Y:S01]  /*ac70*/  FFMA.FTZ R153, R44, R174, -R159 ;  /* 0x000000ae2c997223 */ /* 0x000fe2000001089f */
[----:B------:R1:W-:Y:S01]  /*ac80*/  STL.64 [R1+0x440], R24 ;  /* 0x0004401801007387 */ /* 0x0003e20000100a00 */
[----:B------:R-:W-:-:S02]  /*ac90*/  FMUL.FTZ R44, R158, R8 ;  /* 0x000000089e2c7220 */ /* 0x000fc40000410000 */
[----:B------:R3:W-:Y:S01]  /*aca0*/  MUFU.EX2 R8, R32 ;  /* 0x0000002000087308 */ /* 0x0007e20000000800 */
[C---:B-1----:R-:W-:Y:S01]  /*acb0*/  FMUL.FTZ R25, R158.reuse, R7 ;  /* 0x000000079e197220 */ /* 0x042fe20000410000 */
[----:B---3--:R-:W-:-:S06]  /*acc0*/  FMUL.FTZ R32, R158, R12 ;  /* 0x0000000c9e207220 */ /* 0x008fcc0000410000 */
[----:B------:R1:W-:Y:S02]  /*acd0*/  MUFU.EX2 R7, R33 ;  /* 0x0000002100077308 */ /* 0x0003e40000000800 */
[C---:B-1----:R-:W-:Y:S02]  /*ace0*/  FMUL.FTZ R33, R158.reuse, R13 ;  /* 0x0000000d9e217220 */ /* 0x042fe40000410000 */
[----:B------:R-:W3:Y:S04]  /*acf0*/  LDL.64 R12, [R1+0x230] ;  /* 0x00023000010c7983 */ /* 0x000ee80000100a00 */
[----:B------:R-:W1:Y:S01]  /*ad00*/  MUFU.EX2 R160, R160 ;  /* 0x000000a000a07308 */ /* 0x000e620000000800 */
[C---:B------:R-:W-:Y:S01]  /*ad10*/  FMUL.FTZ R201, R158.reuse, R201 ;  /* 0x000000c99ec97220 */ /* 0x040fe20000410000 */
        /* <DEDUP_REMOVED lines=8> */
[----:B------:R-:W-:Y:S01]  /*ada0*/  FMUL.FTZ R130, R158, R130 ;  /* 0x000000829e827220 */ /* 0x000fe20000410000 */
[----:B------:R-:W-:Y:S01]  /*adb0*/  STL.64 [R1+0x260], R200 ;  /* 0x000260c801007387 */ /* 0x000fe20000100a00 */
[C---:B-1----:R-:W-:Y:S01]  /*adc0*/  FMUL.FTZ R133, R160.reuse, R133 ;  /* 0x00000085a0857220 */ /* 0x042fe20000410000 */
        /* <DEDUP_REMOVED lines=27> */
[----:B------:R-:W-:Y:S04]  /*af80*/  STL.64 [R1+0x270], R198 ;  /* 0x000270c601007387 */ /* 0x000fe80000100a00 */
        /* <DEDUP_REMOVED lines=10> */
[----:B------:R1:W-:Y:S04]  /*b030*/  STL.64 [R1+0x308], R118 ;  /* 0x0003087601007387 */ /* 0x0003e80000100a00 */
[----:B------:R-:W-:Y:S04]  /*b040*/  STL.64 [R1+0x318], R100 ;  /* 0x0003186401007387 */ /* 0x000fe80000100a00 */
[----:B------:R-:W-:Y:S04]  /*b050*/  STL.64 [R1+0x328], R102 ;  /* 0x0003286601007387 */ /* 0x000fe80000100a00 */
[----:B------:R-:W-:Y:S04]  /*b060*/  STL.64 [R1+0x378], R98 ;  /* 0x0003786201007387 */ /* 0x000fe80000100a00 */
[----:B------:R4:W-:Y:S04]  /*b070*/  STL.64 [R1+0x388], R96 ;  /* 0x0003886001007387 */ /* 0x0009e80000100a00 */
[----:B------:R-:W-:Y:S04]  /*b080*/  STL.64 [R1+0x3d8], R84 ;  /* 0x0003d85401007387 */ /* 0x000fe80000100a00 */
[----:B------:R-:W-:Y:S04]  /*b090*/  STL.64 [R1+0x3e8], R86 ;  /* 0x0003e85601007387 */ /* 0x000fe80000100a00 */
[----:B-1----:R-:W3:Y:S04]  /*b0a0*/  LDL R119, [R1+0x260] ;  /* 0x0002600001777983 */ /* 0x002ee80000100800 */
[----:B------:R-:W3:Y:S04]  /*b0b0*/  LDL R121, [R1+0x264] ;  /* 0x0002640001797983 */ /* 0x000ee80000100800 */
[----:B------:R-:W3:Y:S04]  /*b0c0*/  LDL R123, [R1+0x268] ;  /* 0x00026800017b7983 */ /* 0x000ee80000100800 */
[----:B------:R-:W3:Y:S04]  /*b0d0*/  LDL R125, [R1+0x26c] ;  /* 0x00026c00017d7983 */ /* 0x000ee80000100800 */
[----:B------:R-:W3:Y:S04]  /*b0e0*/  LDL R127, [R1+0x270] ;  /* 0x00027000017f7983 */ /* 0x000ee80000100800 */
[----:B------:R-:W3:Y:S04]  /*b0f0*/  LDL R129, [R1+0x274] ;  /* 0x0002740001817983 */ /* 0x000ee80000100800 */
[----:B------:R-:W3:Y:S04]  /*b100*/  LDL R131, [R1+0x278] ;  /* 0x0002780001837983 */ /* 0x000ee80000100800 */
[----:B------:R-:W3:Y:S04]  /*b110*/  LDL R133, [R1+0x27c] ;  /* 0x00027c0001857983 */ /* 0x000ee80000100800 */
[----:B----4-:R-:W4:Y:S04]  /*b120*/  LDL R97, [R1+0x2bc] ;  /* 0x0002bc0001617983 */ /* 0x010f280000100800 */
[----:B------:R-:W4:Y:S04]  /*b130*/  LDL R99, [R1+0x2c0] ;  /* 0x0002c00001637983 */ /* 0x000f280000100800 */
[----:B------:R-:W4:Y:S04]  /*b140*/  LDL R101, [R1+0x2c4] ;  /* 0x0002c40001657983 */ /* 0x000f280000100800 */
[----:B------:R-:W4:Y:S04]  /*b150*/  LDL R103, [R1+0x2c8] ;  /* 0x0002c80001677983 */ /* 0x000f280000100800 */
[----:B------:R-:W4:Y:S04]  /*b160*/  LDL R102, [R1+0x3d8] ;  /* 0x0003d80001667983 */ /* 0x000f280000100800 */
[----:B------:R-:W4:Y:S04]  /*b170*/  LDL R96, [R1+0x3e4] ;  /* 0x0003e40001607983 */ /* 0x000f280000100800 */
[----:B------:R-:W4:Y:S04]  /*b180*/  LDL R98, [R1+0x3e8] ;  /* 0x0003e80001627983 */ /* 0x000f280000100800 */
[----:B------:R-:W4:Y:S01]  /*b190*/  LDL R100, [R1+0x3ec] ;  /* 0x0003ec0001647983 */ /* 0x000f220000100800 */
[C---:B------:R-:W-:Y:S01]  /*b1a0*/  FMUL.FTZ R189, R158.reuse, R189 ;  /* 0x000000bd9ebd7220 */ /* 0x040fe20000410000 */
[----:B------:R-:W-:Y:S01]  /*b1b0*/  FMUL.FTZ R188, R158, R188 ;  /* 0x000000bc9ebc7220 */ /* 0x000fe20000410000 */
[--C-:B------:R-:W-:Y:S01]  /*b1c0*/  FFMA.FTZ R28, R28, R174, -R159.reuse ;  /* 0x000000ae1c1c7223 */ /* 0x100fe2000001089f */
[C---:B------:R-:W-:Y:S01]  /*b1d0*/  FMUL.FTZ R157, R158.reuse, R157 ;  /* 0x0000009d9e9d7220 */ /* 0x040fe20000410000 */
[C---:B------:R-:W-:Y:S01]  /*b1e0*/  FMUL.FTZ R156, R158.reuse, R156 ;  /* 0x0000009c9e9c7220 */ /* 0x040fe20000410000 */
[----:B------:R-:W-:Y:S01]  /*b1f0*/  FFMA.FTZ R72, R29, R174, -R159 ;  /* 0x000000ae1d487223 */ /* 0x000fe2000001089f */
[----:B------:R1:W-:Y:S01]  /*b200*/  STL.64 [R1+0x2d0], R188 ;  /* 0x0002d0bc01007387 */ /* 0x0003e20000100a00 */
[----:B------:R0:W-:Y:S03]  /*b210*/  MUFU.EX2 R29, R28 ;  /* 0x0000001c001d7308 */ /* 0x0001e60000000800 */
[----:B------:R0:W-:Y:S05]  /*b220*/  STL.64 [R1+0x3c0], R156 ;  /* 0x0003c09c01007387 */ /* 0x0001ea0000100a00 */
[----:B------:R-:W-:Y:S01]  /*b230*/  MUFU.EX2 R73, R73 ;  /* 0x0000004900497308 */ /* 0x000fe20000000800 */
[----:B------:R-:W-:-:S07]  /*b240*/  FMUL.FTZ R24, R158, R6 ;  /* 0x000000069e187220 */ /* 0x000fce0000410000 */
[----:B------:R-:W-:Y:S01]  /*b250*/  MUFU.EX2 R152, R152 ;  /* 0x0000009800987308 */ /* 0x000fe20000000800 */
[----:B-1----:R-:W-:Y:S01]  /*b260*/  FMUL.FTZ R189, R75, R174 ;  /* 0x000000ae4bbd7220 */ /* 0x002fe20000410000 */
[C---:B------:R-:W-:Y:S01]  /*b270*/  FMUL.FTZ R173, R158.reuse, R173 ;  /* 0x000000ad9ead7220 */ /* 0x040fe20000410000 */
[----:B------:R-:W-:Y:S01]  /*b280*/  FMUL.FTZ R172, R158, R172 ;  /* 0x000000ac9eac7220 */ /* 0x000fe20000410000 */
[-C--:B------:R-:W-:Y:S01]  /*b290*/  FFMA.FTZ R74, R45, R174.reuse, -R159 ;  /* 0x000000ae2d4a7223 */ /* 0x080fe2000001089f */
[-C--:B0-----:R-:W-:Y:S01]  /*b2a0*/  FFMA.FTZ R28, R26, R174.reuse, -R189 ;  /* 0x000000ae1a1c7223 */ /* 0x081fe200000108bd */
[-C--:B------:R-:W-:Y:S01]  /*b2b0*/  FFMA.FTZ R0, R61, R174.reuse, -R159 ;  /* 0x000000ae3d007223 */ /* 0x080fe2000001089f */
[----:B------:R-:W-:Y:S01]  /*b2c0*/  FMUL.FTZ R17, R160, R17 ;  /* 0x00000011a0117220 */ /* 0x000fe20000410000 */
[----:B------:R0:W-:Y:S01]  /*b2d0*/  MUFU.EX2 R157, R153 ;  /* 0x00000099009d7308 */ /* 0x0001e20000000800 */
[----:B------:R-:W-:Y:S01]  /*b2e0*/  FFMA.FTZ R155, R30, R174, -R189 ;  /* 0x000000ae1e9b7223 */ /* 0x000fe200000108bd */
[----:B------:R-:W-:Y:S01]  /*b2f0*/  FMUL.FTZ R16, R160, R16 ;  /* 0x00000010a0107220 */ /* 0x000fe20000410000 */
[--C-:B------:R-:W-:Y:S01]  /*b300*/  FFMA.FTZ R36, R36, R174, -R159.reuse ;  /* 0x000000ae24247223 */ /* 0x100fe2000001089f */
[C---:B------:R-:W-:Y:S01]  /*b310*/  FMUL.FTZ R171, R158.reuse, R171 ;  /* 0x000000ab9eab7220 */ /* 0x040fe20000410000 */
[----:B------:R-:W-:Y:S01]  /*b320*/  FMUL.FTZ R170, R158, R170 ;  /* 0x000000aa9eaa7220 */ /* 0x000fe20000410000 */
[-CC-:B------:R-:W-:Y:S01]  /*b330*/  FFMA.FTZ R37, R37, R174.reuse, -R159.reuse ;  /* 0x000000ae25257223 */ /* 0x180fe2000001089f */
[-CC-:B------:R-:W-:Y:S01]  /*b340*/  FFMA.FTZ R15, R57, R174.reuse, -R159.reuse ;  /* 0x000000ae390f7223 */ /* 0x180fe2000001089f */
[-C--:B------:R-:W-:Y:S01]  /*b350*/  FFMA.FTZ R40, R40, R174.reuse, -R159 ;  /* 0x000000ae28287223 */ /* 0x080fe2000001089f */
[-CC-:B0-----:R-:W-:Y:S01]  /*b360*/  FFMA.FTZ R153, R27, R174.reuse, -R189.reuse ;  /* 0x000000ae1b997223 */ /* 0x181fe200000108bd */
[----:B------:R-:W3:Y:S01]  /*b370*/  MUFU.EX2 R28, R28 ;  /* 0x0000001c001c7308 */ /* 0x000ee20000000800 */
[-CC-:B------:R-:W-:Y:S01]  /*b380*/  FFMA.FTZ R30, R31, R174.reuse, -R189.reuse ;  /* 0x000000ae1f1e7223 */ /* 0x180fe200000108bd */
[-C--:B------:R-:W-:Y:S01]  /*b390*/  FFMA.FTZ R6, R34, R174.reuse, -R189 ;  /* 0x000000ae22067223 */ /* 0x080fe200000108bd */
[--C-:B------:R-:W-:Y:S01]  /*b3a0*/  FFMA.FTZ R41, R41, R174, -R159.reuse ;  /* 0x000000ae29297223 */ /* 0x100fe2000001089f */
[C---:B------:R-:W-:Y:S01]  /*b3b0*/  FMUL.FTZ R167, R158.reuse, R167 ;  /* 0x000000a79ea77220 */ /* 0x040fe20000410000 */
[----:B------:R-:W-:Y:S01]  /*b3c0*/  FMUL.FTZ R166, R158, R166 ;  /* 0x000000a69ea67220 */ /* 0x000fe20000410000 */
[-CC-:B------:R-:W-:Y:S01]  /*b3d0*/  FFMA.FTZ R48, R48, R174.reuse, -R159.reuse ;  /* 0x000000ae30307223 */ /* 0x180fe2000001089f */
[-CC-:B------:R-:W-:Y:S01]  /*b3e0*/  FFMA.FTZ R49, R49, R174.reuse, -R159.reuse ;  /* 0x000000ae31317223 */ /* 0x180fe2000001089f */
[----:B------:R-:W0:Y:S01]  /*b3f0*/  MUFU.EX2 R153, R153 ;  /* 0x0000009900997308 */ /* 0x000e220000000800 */
[----:B------:R-:W-:Y:S01]  /*b400*/  FFMA.FTZ R52, R52, R174, -R159 ;  /* 0x000000ae34347223 */ /* 0x000fe2000001089f */
[C---:B--2---:R-:W-:Y:S01]  /*b410*/  FMUL.FTZ R5, R160.reuse, R5 ;  /* 0x00000005a0057220 */ /* 0x044fe20000410000 */
[----:B------:R-:W-:-:S05]  /*b420*/  FMUL.FTZ R4, R160, R4 ;  /* 0x00000004a0047220 */ /* 0x000fca0000410000 */
[----:B------:R-:W1:Y:S01]  /*b430*/  MUFU.EX2 R155, R155 ;  /* 0x0000009b009b7308 */ /* 0x000e620000000800 */
[-CC-:B------:R-:W-:Y:S01]  /*b440*/  FFMA.FTZ R53, R53, R174.reuse, -R159.reuse ;  /* 0x000000ae35357223 */ /* 0x180fe2000001089f */
[-CC-:B------:R-:W-:Y:S01]  /*b450*/  FFMA.FTZ R56, R56, R174.reuse, -R159.reuse ;  /* 0x000000ae38387223 */ /* 0x180fe2000001089f */
[-CC-:B------:R-:W-:Y:S01]  /*b460*/  FFMA.FTZ R60, R60, R174.reuse, -R159.reuse ;  /* 0x000000ae3c3c7223 */ /* 0x180fe2000001089f */
[----:B------:R2:W-:Y:S04]  /*b470*/  STL.64 [R1+0x438], R4 ;  /* 0x0004380401007387 */ /* 0x0005e80000100a00 */
[----:B------:R-:W1:Y:S01]  /*b480*/  MUFU.EX2 R30, R30 ;  /* 0x0000001e001e7308 */ /* 0x000e620000000800 */
[----:B------:R-:W-:Y:S01]  /*b490*/  FMUL.FTZ R45, R158, R9 ;  /* 0x000000099e2d7220 */ /* 0x000fe20000410000 */
[-CC-:B------:R-:W-:Y:S01]  /*b4a0*/  FFMA.FTZ R179, R64, R174.reuse, -R159.reuse ;  /* 0x000000ae40b37223 */ /* 0x180fe2000001089f */
[-CC-:B------:R-:W-:Y:S01]  /*b4b0*/  FFMA.FTZ R178, R65, R174.reuse, -R159.reuse ;  /* 0x000000ae41b27223 */ /* 0x180fe2000001089f */
[-CC-:B------:R-:W-:Y:S01]  /*b4c0*/  FFMA.FTZ R181, R68, R174.reuse, -R159.reuse ;  /* 0x000000ae44b57223 */ /* 0x180fe2000001089f */
[----:B------:R-:W-:Y:S01]  /*b4d0*/  FFMA.FTZ R180, R69, R174, -R159 ;  /* 0x000000ae45b47223 */ /* 0x000fe2000001089f */
[C---:B------:R-:W-:Y:S01]  /*b4e0*/  FMUL.FTZ R169, R158.reuse, R169 ;  /* 0x000000a99ea97220 */ /* 0x040fe20000410000 */
[----:B------:R-:W-:Y:S01]  /*b4f0*/  FMUL.FTZ R168, R158, R168 ;  /* 0x000000a89ea87220 */ /* 0x000fe20000410000 */
[----:B------:R-:W1:Y:S01]  /*b500*/  MUFU.EX2 R154, R72 ;  /* 0x00000048009a7308 */ /* 0x000e620000000800 */
[-CC-:B--2---:R-:W-:Y:S01]  /*b510*/  FFMA.FTZ R4, R35, R174.reuse, -R189.reuse ;  /* 0x000000ae23047223 */ /* 0x184fe200000108bd */
[----:B------:R-:W-:Y:S01]  /*b520*/  FFMA.FTZ R5, R38, R174, -R189 ;  /* 0x000000ae26057223 */ /* 0x000fe200000108bd */
[----:B------:R-:W-:Y:S01]  /*b530*/  STL.64 [R1+0x2f0], R172 ;  /* 0x0002f0ac01007387 */ /* 0x000fe20000100a00 */
[C---:B------:R-:W-:Y:S01]  /*b540*/  FMUL.FTZ R165, R158.reuse, R165 ;  /* 0x000000a59ea57220 */ /* 0x040fe20000410000 */
[C---:B------:R-:W-:Y:S01]  /*b550*/  FMUL.FTZ R164, R158.reuse, R164 ;  /* 0x000000a49ea47220 */ /* 0x040fe20000410000 */
[C---:B------:R-:W-:Y:S01]  /*b560*/  FMUL.FTZ R203, R158.reuse, R203 ;  /* 0x000000cb9ecb7220 */ /* 0x040fe20000410000 */
[C---:B------:R-:W-:Y:S01]  /*b570*/  FMUL.FTZ R202, R158.reuse, R202 ;  /* 0x000000ca9eca7220 */ /* 0x040fe20000410000 */
[----:B------:R-:W2:Y:S01]  /*b580*/  MUFU.EX2 R6, R6 ;  /* 0x0000000600067308 */ /* 0x000ea20000000800 */
[----:B------:R1:W-:Y:S01]  /*b590*/  STL.64 [R1+0x280], R44 ;  /* 0x0002802c01007387 */ /* 0x0003e20000100a00 */
[C---:B------:R-:W-:Y:S01]  /*b5a0*/  FMUL.FTZ R197, R158.reuse, R197 ;  /* 0x000000c59ec57220 */ /* 0x040fe20000410000 */
[C---:B------:R-:W-:Y:S01]  /*b5b0*/  FMUL.FTZ R196, R158.reuse, R196 ;  /* 0x000000c49ec47220 */ /* 0x040fe20000410000 */
[C---:B------:R-:W-:Y:S01]  /*b5c0*/  FMUL.FTZ R195, R158.reuse, R195 ;  /* 0x000000c39ec37220 */ /* 0x040fe20000410000 */
[C---:B------:R-:W-:Y:S01]  /*b5d0*/  FMUL.FTZ R194, R158.reuse, R194 ;  /* 0x000000c29ec27220 */ /* 0x040fe20000410000 */
[C---:B------:R-:W-:Y:S01]  /*b5e0*/  FMUL.FTZ R177, R158.reuse, R177 ;  /* 0x000000b19eb17220 */ /* 0x040fe20000410000 */
[C---:B------:R-:W-:Y:S01]  /*b5f0*/  FMUL.FTZ R176, R158.reuse, R176 ;  /* 0x000000b09eb07220 */ /* 0x040fe20000410000 */
[----:B---3--:R-:W-:Y:S01]  /*b600*/  FFMA.FTZ R26, R13, R160, R28 ;  /* 0x000000a00d1a7223 */ /* 0x008fe2000001001c */
[----:B------:R-:W-:Y:S01]  /*b610*/  FFMA.FTZ R13, R158, R12, R73 ;  /* 0x0000000c9e0d7223 */ /* 0x000fe20000010049 */
[----:B------:R-:W3:Y:S01]  /*b620*/  MUFU.EX2 R4, R4 ;  /* 0x0000000400047308 */ /* 0x000ee20000000800 */
[----:B------:R2:W-:Y:S01]  /*b630*/  STL.64 [R1+0x428], R16 ;  /* 0x0004281001007387 */ /* 0x0005e20000100a00 */
[----:B0-----:R-:W-:Y:S01]  /*b640*/  FADD.FTZ R26, R153, R26 ;  /* 0x0000001a991a7221 */ /* 0x001fe20000010000 */
[----:B------:R-:W-:Y:S01]  /*b650*/  FADD.FTZ R12, R152, R13 ;  /* 0x0000000d980c7221 */ /* 0x000fe20000010000 */
[----:B-1----:R-:W-:Y:S01]  /*b660*/  FMUL.FTZ R44, R158, R10 ;  /* 0x0000000a9e2c7220 */ /* 0x002fe20000410000 */
[----:B------:R-:W-:Y:S03]  /*b670*/  STL.64 [R1+0x370], R170 ;  /* 0x000370aa01007387 */ /* 0x000fe60000100a00 */
[----:B------:R0:W-:Y:S01]  /*b680*/  MUFU.EX2 R172, R0 ;  /* 0x0000000000ac7308 */ /* 0x0001e20000000800 */
[----:B------:R-:W-:Y:S01]  /*b690*/  FADD.FTZ R27, R155, R26 ;  /* 0x0000001a9b1b7221 */ /* 0x000fe20000010000 */
[----:B------:R-:W-:Y:S01]  /*b6a0*/  FADD.FTZ R13, R29, R12 ;  /* 0x0000000c1d0d7221 */ /* 0x000fe20000010000 */
[----:B------:R1:W-:Y:S01]  /*b6b0*/  STL.64 [R1+0x290], R24 ;  /* 0x0002901801007387 */ /* 0x0003e20000100a00 */
[----:B--2---:R-:W-:Y:S01]  /*b6c0*/  FFMA.FTZ R17, R42, R174, -R189 ;  /* 0x000000ae2a117223 */ /* 0x004fe200000108bd */
[C---:B------:R-:W-:Y:S01]  /*b6d0*/  FMUL.FTZ R185, R158.reuse, R185 ;  /* 0x000000b99eb97220 */ /* 0x040fe20000410000 */
[----:B------:R-:W-:-:S02]  /*b6e0*/  FMUL.FTZ R184, R158, R184 ;  /* 0x000000b89eb87220 */ /* 0x000fc40000410000 */
[----:B------:R-:W2:Y:S01]  /*b6f0*/  MUFU.EX2 R5, R5 ;  /* 0x0000000500057308 */ /* 0x000ea20000000800 */
[----:B0-----:R-:W-:Y:S01]  /*b700*/  FFMA.FTZ R0, R39, R174, -R189 ;  /* 0x000000ae27007223 */ /* 0x001fe200000108bd */
[----:B------:R-:W-:Y:S01]  /*b710*/  FADD.FTZ R27, R30, R27 ;  /* 0x0000001b1e1b7221 */ /* 0x000fe20000010000 */
[----:B------:R-:W-:Y:S01]  /*b720*/  FADD.FTZ R13, R154, R13 ;  /* 0x0000000d9a0d7221 */ /* 0x000fe20000010000 */
[C---:B------:R-:W-:Y:S01]  /*b730*/  FMUL.FTZ R187, R158.reuse, R187 ;  /* 0x000000bb9ebb7220 */ /* 0x040fe20000410000 */
[C---:B------:R-:W-:Y:S01]  /*b740*/  FMUL.FTZ R186, R158.reuse, R186 ;  /* 0x000000ba9eba7220 */ /* 0x040fe20000410000 */
[C---:B------:R-:W-:Y:S01]  /*b750*/  FMUL.FTZ R163, R158.reuse, R163 ;  /* 0x000000a39ea37220 */ /* 0x040fe20000410000 */
[C---:B------:R-:W-:Y:S01]  /*b760*/  FMUL.FTZ R162, R158.reuse, R162 ;  /* 0x000000a29ea27220 */ /* 0x040fe20000410000 */
[----:B------:R-:W0:Y:S01]  /*b770*/  MUFU.EX2 R10, R36 ;  /* 0x00000024000a7308 */ /* 0x000e220000000800 */
[----:B-1----:R-:W-:Y:S01]  /*b780*/  FMUL.FTZ R25, R158, R21 ;  /* 0x000000159e197220 */ /* 0x002fe20000410000 */
[----:B------:R-:W-:Y:S01]  /*b790*/  FADD.FTZ R27, R6, R27 ;  /* 0x0000001b061b7221 */ /* 0x000fe20000010000 */
[----:B------:R-:W-:Y:S01]  /*b7a0*/  FFMA.FTZ R16, R46, R174, -R189 ;  /* 0x000000ae2e107223 */ /* 0x000fe200000108bd */
[C---:B------:R-:W-:Y:S01]  /*b7b0*/  FMUL.FTZ R147, R158.reuse, R147 ;  /* 0x000000939e937220 */ /* 0x040fe20000410000 */
[C---:B------:R-:W-:Y:S01]  /*b7c0*/  FMUL.FTZ R146, R158.reuse, R146 ;  /* 0x000000929e927220 */ /* 0x040fe20000410000 */
[C---:B------:R-:W-:Y:S01]  /*b7d0*/  FMUL.FTZ R149, R158.reuse, R149 ;  /* 0x000000959e957220 */ /* 0x040fe20000410000 */
[----:B------:R-:W-:Y:S01]  /*b7e0*/  FMUL.FTZ R148, R158, R148 ;  /* 0x000000949e947220 */ /* 0x000fe20000410000 */
[----:B------:R-:W1:Y:S01]  /*b7f0*/  MUFU.EX2 R0, R0 ;  /* 0x0000000000007308 */ /* 0x000e620000000800 */
[----:B------:R-:W-:Y:S01]  /*b800*/  FADD.FTZ R12, R8, R13 ;  /* 0x0000000d080c7221 */ /* 0x000fe20000010000 */
[C---:B------:R-:W-:Y:S01]  /*b810*/  FMUL.FTZ R151, R158.reuse, R151 ;  /* 0x000000979e977220 */ /* 0x040fe20000410000 */
[C---:B------:R-:W-:Y:S01]  /*b820*/  FMUL.FTZ R150, R158.reuse, R150 ;  /* 0x000000969e967220 */ /* 0x040fe20000410000 */
[C---:B------:R-:W-:Y:S01]  /*b830*/  FMUL.FTZ R143, R158.reuse, R143 ;  /* 0x0000008f9e8f7220 */ /* 0x040fe20000410000 */
[C---:B------:R-:W-:Y:S01]  /*b840*/  FMUL.FTZ R142, R158.reuse, R142 ;  /* 0x0000008e9e8e7220 */ /* 0x040fe20000410000 */
[C---:B------:R-:W-:Y:S01]  /*b850*/  FMUL.FTZ R145, R158.reuse, R145 ;  /* 0x000000919e917220 */ /* 0x040fe20000410000 */
[C---:B------:R-:W-:Y:S01]  /*b860*/  FMUL.FTZ R144, R158.reuse, R144 ;  /* 0x000000909e907220 */ /* 0x040fe20000410000 */
[----:B------:R-:W1:Y:S01]  /*b870*/  MUFU.EX2 R9, R37 ;  /* 0x0000002500097308 */ /* 0x000e620000000800 */
[C---:B------:R-:W-:Y:S01]  /*b880*/  FMUL.FTZ R24, R158.reuse, R20 ;  /* 0x000000149e187220 */ /* 0x040fe20000410000 */
[----:B------:R-:W-:Y:S01]  /*b890*/  FMUL.FTZ R45, R158, R11 ;  /* 0x0000000b9e2d7220 */ /* 0x000fe20000410000 */
[-CC-:B------:R-:W-:Y:S01]  /*b8a0*/  FFMA.FTZ R161, R50, R174.reuse, -R189.reuse ;  /* 0x000000ae32a17223 */ /* 0x180fe200000108bd */
[-C--:B------:R-:W-:Y:S01]  /*b8b0*/  FFMA.FTZ R159, R51, R174.reuse, -R189 ;  /* 0x000000ae339f7223 */ /* 0x080fe200000108bd */
[----:B------:R1:W-:Y:S03]  /*b8c0*/  STL.64 [R1+0x350], R166 ;  /* 0x000350a601007387 */ /* 0x0003e60000100a00 */
[----:B------:R2:W-:Y:S01]  /*b8d0*/  MUFU.EX2 R170, R15 ;  /* 0x0000000f00aa7308 */ /* 0x0005e20000000800 */
[----:B---3--:R-:W-:Y:S01]  /*b8e0*/  FADD.FTZ R26, R4, R27 ;  /* 0x0000001b041a7221 */ /* 0x008fe20000010000 */
[--C-:B------:R-:W-:Y:S01]  /*b8f0*/  FFMA.FTZ R11, R47, R174, -R189.reuse ;  /* 0x000000ae2f0b7223 */ /* 0x100fe200000108bd */
[C---:B------:R-:W-:Y:S01]  /*b900*/  FMUL.FTZ R139, R158.reuse, R139 ;  /* 0x0000008b9e8b7220 */ /* 0x040fe20000410000 */
[C---:B------:R-:W-:Y:S01]  /*b910*/  FMUL.FTZ R138, R158.reuse, R138 ;  /* 0x0000008a9e8a7220 */ /* 0x040fe20000410000 */
[C---:B------:R-:W-:Y:S01]  /*b920*/  FMUL.FTZ R137, R158.reuse, R137 ;  /* 0x000000899e897220 */ /* 0x040fe20000410000 */
[----:B------:R-:W-:Y:S01]  /*b930*/  FMUL.FTZ R136, R158, R136 ;  /* 0x000000889e887220 */ /* 0x000fe20000410000 */
[C---:B------:R-:W-:Y:S01]  /*b940*/  FMUL.FTZ R205, R160.reuse, R205 ;  /* 0x000000cda0cd7220 */ /* 0x040fe20000410000 */
[----:B------:R-:W3:Y:S01]  /*b950*/  MUFU.EX2 R17, R17 ;  /* 0x0000001100117308 */ /* 0x000ee20000000800 */
[----:B--2---:R-:W-:Y:S01]  /*b960*/  FFMA.FTZ R15, R43, R174, -R189 ;  /* 0x000000ae2b0f7223 */ /* 0x004fe200000108bd */
[----:B------:R-:W-:Y:S01]  /*b970*/  FADD.FTZ R13, R7, R12 ;  /* 0x0000000c070d7221 */ /* 0x000fe20000010000 */
[C---:B------:R-:W-:Y:S01]  /*b980*/  FMUL.FTZ R204, R160.reuse, R204 ;  /* 0x000000cca0cc7220 */ /* 0x040fe20000410000 */
[C---:B------:R-:W-:Y:S01]  /*b990*/  FMUL.FTZ R135, R160.reuse, R135 ;  /* 0x00000087a0877220 */ /* 0x040fe20000410000 */
[C---:B------:R-:W-:Y:S01]  /*b9a0*/  FMUL.FTZ R134, R160.reuse, R134 ;  /* 0x00000086a0867220 */ /* 0x040fe20000410000 */
[C---:B------:R-:W-:Y:S01]  /*b9b0*/  FMUL.FTZ R113, R160.reuse, R113 ;  /* 0x00000071a0717220 */ /* 0x040fe20000410000 */
[----:B------:R-:W-:Y:S01]  /*b9c0*/  FMUL.FTZ R112, R160, R112 ;  /* 0x00000070a0707220 */ /* 0x000fe20000410000 */
[----:B------:R-:W2:Y:S01]  /*b9d0*/  MUFU.EX2 R21, R40 ;  /* 0x0000002800157308 */ /* 0x000ea20000000800 */
[----:B------:R-:W-:Y:S01]  /*b9e0*/  FADD.FTZ R27, R5, R26 ;  /* 0x0000001a051b7221 */ /* 0x000fe20000010000 */
[----:B0-----:R-:W-:Y:S01]  /*b9f0*/  FADD.FTZ R12, R10, R13 ;  /* 0x0000000d0a0c7221 */ /* 0x001fe20000010000 */
[C---:B------:R-:W-:Y:S01]  /*ba00*/  FMUL.FTZ R115, R160.reuse, R115 ;  /* 0x00000073a0737220 */ /* 0x040fe20000410000 */
[C---:B------:R-:W-:Y:S01]  /*ba10*/  FMUL.FTZ R114, R160.reuse, R114 ;  /* 0x00000072a0727220 */ /* 0x040fe20000410000 */
[C---:B------:R-:W-:Y:S01]  /*ba20*/  FMUL.FTZ R117, R160.reuse, R117 ;  /* 0x00000075a0757220 */ /* 0x040fe20000410000 */
[C---:B------:R-:W-:Y:S01]  /*ba30*/  FMUL.FTZ R116, R160.reuse, R116 ;  /* 0x00000074a0747220 */ /* 0x040fe20000410000 */
[----:B------:R-:W-:Y:S01]  /*ba40*/  FMUL.FTZ R105, R160, R105 ;  /* 0x00000069a0697220 */ /* 0x000fe20000410000 */
[----:B------:R-:W0:Y:S01]  /*ba50*/  MUFU.EX2 R15, R15 ;  /* 0x0000000f000f7308 */ /* 0x000e220000000800 */
[----:B------:R-:W-:Y:S01]  /*ba60*/  FFMA.FTZ R54, R54, R174, -R189 ;  /* 0x000000ae36367223 */ /* 0x000fe200000108bd */
[C---:B------:R-:W-:Y:S01]  /*ba70*/  FMUL.FTZ R104, R160.reuse, R104 ;  /* 0x00000068a0687220 */ /* 0x040fe20000410000 */
[C---:B------:R-:W-:Y:S01]  /*ba80*/  FMUL.FTZ R107, R160.reuse, R107 ;  /* 0x0000006ba06b7220 */ /* 0x040fe20000410000 */
[C---:B------:R-:W-:Y:S01]  /*ba90*/  FMUL.FTZ R106, R160.reuse, R106 ;  /* 0x0000006aa06a7220 */ /* 0x040fe20000410000 */
[C---:B------:R-:W-:Y:S01]  /*baa0*/  FMUL.FTZ R109, R160.reuse, R109 ;  /* 0x0000006da06d7220 */ /* 0x040fe20000410000 */
[C---:B------:R-:W-:Y:S01]  /*bab0*/  FMUL.FTZ R108, R160.reuse, R108 ;  /* 0x0000006ca06c7220 */ /* 0x040fe20000410000 */
[----:B------:R-:W-:Y:S01]  /*bac0*/  FMUL.FTZ R91, R160, R91 ;  /* 0x0000005ba05b7220 */ /* 0x000fe20000410000 */
[----:B------:R-:W0:Y:S01]  /*bad0*/  MUFU.EX2 R20, R41 ;  /* 0x0000002900147308 */ /* 0x000e220000000800 */
[----:B-1----:R-:W-:Y:S01]  /*bae0*/  FADD.FTZ R26, R0, R27 ;  /* 0x0000001b001a7221 */ /* 0x002fe20000010000 */
[----:B------:R-:W-:Y:S01]  /*baf0*/  FADD.FTZ R12, R9, R12 ;  /* 0x0000000c090c7221 */ /* 0x000fe20000010000 */
[C---:B------:R-:W-:Y:S01]  /*bb00*/  FMUL.FTZ R90, R160.reuse, R90 ;  /* 0x0000005aa05a7220 */ /* 0x040fe20000410000 */
[C---:B------:R-:W-:Y:S01]  /*bb10*/  FMUL.FTZ R95, R160.reuse, R95 ;  /* 0x0000005fa05f7220 */ /* 0x040fe20000410000 */
[C---:B------:R-:W-:Y:S01]  /*bb20*/  FMUL.FTZ R94, R160.reuse, R94 ;  /* 0x0000005ea05e7220 */ /* 0x040fe20000410000 */
[C---:B------:R-:W-:Y:S01]  /*bb30*/  FMUL.FTZ R93, R160.reuse, R93 ;  /* 0x0000005da05d7220 */ /* 0x040fe20000410000 */
[C---:B------:R-:W-:Y:S01]  /*bb40*/  FMUL.FTZ R92, R160.reuse, R92 ;  /* 0x0000005ca05c7220 */ /* 0x040fe20000410000 */
[----:B------:R-:W1:Y:S01]  /*bb50*/  MUFU.EX2 R16, R16 ;  /* 0x0000001000107308 */ /* 0x000e620000000800 */
[----:B---3--:R-:W-:Y:S01]  /*bb60*/  FADD.FTZ R26, R17, R26 ;  /* 0x0000001a111a7221 */ /* 0x008fe20000010000 */
[----:B--2---:R-:W-:Y:S01]  /*bb70*/  FADD.FTZ R13, R21, R12 ;  /* 0x0000000c150d7221 */ /* 0x004fe20000010000 */
[C---:B------:R-:W-:Y:S01]  /*bb80*/  FMUL.FTZ R81, R160.reuse, R81 ;  /* 0x00000051a0517220 */ /* 0x040fe20000410000 */
[C---:B------:R-:W-:Y:S01]  /*bb90*/  FMUL.FTZ R80, R160.reuse, R80 ;  /* 0x00000050a0507220 */ /* 0x040fe20000410000 */
[C---:B------:R-:W-:Y:S01]  /*bba0*/  FMUL.FTZ R83, R160.reuse, R83 ;  /* 0x00000053a0537220 */ /* 0x040fe20000410000 */
[C---:B------:R-:W-:Y:S01]  /*bbb0*/  FMUL.FTZ R82, R160.reuse, R82 ;  /* 0x00000052a0527220 */ /* 0x040fe20000410000 */
[C---:B------:R-:W-:Y:S01]  /*bbc0*/  FMUL.FTZ R89, R160.reuse, R89 ;  /* 0x00000059a0597220 */ /* 0x040fe20000410000 */
[----:B------:R-:W2:Y:S01]  /*bbd0*/  MUFU.EX2 R11, R11 ;  /* 0x0000000b000b7308 */ /* 0x000ea20000000800 */
[C---:B------:R-:W-:Y:S01]  /*bbe0*/  FMUL.FTZ R88, R160.reuse, R88 ;  /* 0x00000058a0587220 */ /* 0x040fe20000410000 */
[C---:B------:R-:W-:Y:S01]  /*bbf0*/  FMUL.FTZ R79, R160.reuse, R79 ;  /* 0x0000004fa04f7220 */ /* 0x040fe20000410000 */
[----:B------:R-:W-:Y:S01]  /*bc00*/  FMUL.FTZ R78, R160, R78 ;  /* 0x0000004ea04e7220 */ /* 0x000fe20000410000 */
[----:B------:R-:W-:Y:S04]  /*bc10*/  STL.64 [R1+0x3d0], R32 ;  /* 0x0003d02001007387 */ /* 0x000fe80000100a00 */
[----:B------:R-:W3:Y:S01]  /*bc20*/  MUFU.EX2 R156, R74 ;  /* 0x0000004a009c7308 */ /* 0x000ee20000000800 */
[----:B0-----:R-:W-:Y:S01]  /*bc30*/  FADD.FTZ R27, R15, R26 ;  /* 0x0000001a0f1b7221 */ /* 0x001fe20000010000 */
[----:B------:R-:W-:Y:S01]  /*bc40*/  FFMA.FTZ R158, R55, R174, -R189 ;  /* 0x000000ae379e7223 */ /* 0x000fe200000108bd */
[----:B------:R-:W-:Y:S04]  /*bc50*/  STL.64 [R1+0x360], R168 ;  /* 0x000360a801007387 */ /* 0x000fe80000100a00 */
[----:B------:R0:W-:Y:S01]  /*bc60*/  STL.64 [R1+0x340], R164 ;  /* 0x000340a401007387 */ /* 0x0001e20000100a00 */
[----:B------:R-:W3:Y:S01]  /*bc70*/  MUFU.EX2 R161, R161 ;  /* 0x000000a100a17308 */ /* 0x000ee20000000800 */
[----:B------:R-:W-:Y:S01]  /*bc80*/  FADD.FTZ R12, R20, R13 ;  /* 0x0000000d140c7221 */ /* 0x000fe20000010000 */
[C---:B------:R-:W-:Y:S01]  /*bc90*/  FMUL.FTZ R41, R160.reuse, R77 ;  /* 0x0000004da0297220 */ /* 0x040fe20000410000 */
[----:B------:R2:W-:Y:S04]  /*bca0*/  STL.64 [R1+0x330], R162 ;  /* 0x000330a201007387 */ /* 0x0005e80000100a00 */
[----:B------:R4:W-:Y:S01]  /*bcb0*/  STL.64 [R1+0x300], R176 ;  /* 0x000300b001007387 */ /* 0x0009e20000100a00 */
[----:B------:R-:W3:Y:S01]  /*bcc0*/  MUFU.EX2 R167, R48 ;  /* 0x0000003000a77308 */ /* 0x000ee20000000800 */
[----:B------:R-:W-:Y:S01]  /*bcd0*/  FMUL.FTZ R40, R160, R76 ;  /* 0x0000004ca0287220 */ /* 0x000fe20000410000 */
[----:B-1----:R-:W-:Y:S01]  /*bce0*/  FADD.FTZ R26, R16, R27 ;  /* 0x0000001b101a7221 */ /* 0x002fe20000010000 */
[-CC-:B------:R-:W-:Y:S01]  /*bcf0*/  FFMA.FTZ R175, R67, R174.reuse, -R189.reuse ;  /* 0x000000ae43af7223 */ /* 0x180fe200000108bd */
[----:B------:R-:W-:Y:S04]  /*bd00*/  STL [R1+0x224], R75 ;  /* 0x0002244b01007387 */ /* 0x000fe80000100800 */
[----:B------:R-:W1:Y:S01]  /*bd10*/  MUFU.EX2 R159, R159 ;  /* 0x0000009f009f7308 */ /* 0x000e620000000800 */
[-CC-:B0-----:R-:W-:Y:S01]  /*bd20*/  FFMA.FTZ R165, R58, R174.reuse, -R189.reuse ;  /* 0x000000ae3aa57223 */ /* 0x181fe200000108bd */
[----:B------:R-:W-:Y:S01]  /*bd30*/  FADD.FTZ R13, R157, R12 ;  /* 0x0000000c9d0d7221 */ /* 0x000fe20000010000 */
[----:B------:R-:W4:Y:S04]  /*bd40*/  LDL R141, [R1+0x28c] ;  /* 0x00028c00018d7983 */ /* 0x000f280000100800 */
[----:B------:R-:W4:Y:S01]  /*bd50*/  LDL R65, [R1+0x308] ;  /* 0x0003080001417983 */ /* 0x000f220000100800 */
[----:B------:R-:W0:Y:S01]  /*bd60*/  MUFU.EX2 R166, R49 ;  /* 0x0000003100a67308 */ /* 0x000e220000000800 */
[----:B--2---:R-:W-:Y:S01]  /*bd70*/  FADD.FTZ R26, R11, R26 ;  /* 0x0000001a0b1a7221 */ /* 0x004fe20000010000 */
[----:B------:R-:W-:Y:S01]  /*bd80*/  FFMA.FTZ R163, R59, R174, -R189 ;  /* 0x000000ae3ba37223 */ /* 0x000fe200000108bd */
[----:B------:R-:W2:Y:S04]  /*bd90*/  LDL R72, [R1+0x414] ;  /* 0x0004140001487983 */ /* 0x000ea80000100800 */
[----:B------:R-:W2:Y:S01]  /*bda0*/  LDL R234, [R1+0x318] ;  /* 0x0003180001ea7983 */ /* 0x000ea20000100800 */
[----:B------:R-:W0:Y:S01]  /*bdb0*/  MUFU.EX2 R160, R54 ;  /* 0x0000003600a07308 */ /* 0x000e220000000800 */
[----:B---3--:R-:W-:-:S02]  /*bdc0*/  FADD.FTZ R12, R156, R13 ;  /* 0x0000000d9c0c7221 */ /* 0x008fc40000010000 */
[----:B------:R-:W3:Y:S04]  /*bdd0*/  LDL R228, [R1+0x328] ;  /* 0x0003280001e47983 */ /* 0x000ee80000100800 */
[----:B------:R-:W3:Y:S01]  /*bde0*/  LDL R230, [R1+0x32c] ;  /* 0x00032c0001e67983 */ /* 0x000ee20000100800 */
[----:B------:R-:W0:Y:S01]  /*bdf0*/  MUFU.EX2 R169, R52 ;  /* 0x0000003400a97308 */ /* 0x000e220000000800 */
[----:B------:R-:W-:Y:S01]  /*be00*/  FADD.FTZ R26, R161, R26 ;  /* 0x0000001aa11a7221 */ /* 0x000fe20000010000 */
[----:B------:R-:W-:-:S06]  /*be10*/  FFMA.FTZ R164, R62, R174, -R189 ;  /* 0x000000ae3ea47223 */ /* 0x000fcc00000108bd */
[----:B------:R-:W-:Y:S01]  /*be20*/  MUFU.EX2 R179, R179 ;  /* 0x000000b300b37308 */ /* 0x000fe20000000800 */
[----:B------:R-:W-:-:S07]  /*be30*/  FADD.FTZ R13, R167, R12 ;  /* 0x0000000ca70d7221 */ /* 0x000fce0000010000 */
[----:B------:R-:W-:Y:S08]  /*be40*/  MUFU.EX2 R178, R178 ;  /* 0x000000b200b27308 */ /* 0x000ff00000000800 */
[----:B------:R-:W-:Y:S08]  /*be50*/  MUFU.EX2 R181, R181 ;  /* 0x000000b500b57308 */ /* 0x000ff00000000800 */
[----:B------:R-:W-:Y:S01]  /*be60*/  MUFU.EX2 R180, R180 ;  /* 0x000000b400b47308 */ /* 0x000fe20000000800 */
[----:B----4-:R-:W-:Y:S04]  /*be70*/  STL [R1+0x3190], R102 ;  /* 0x0031906601007387 */ /* 0x010fe80000100800 */
[----:B------:R-:W-:Y:S03]  /*be80*/  STL [R1+0x318c], R100 ;  /* 0x00318c6401007387 */ /* 0x000fe60000100800 */
[----:B------:R-:W4:Y:S01]  /*be90*/  MUFU.EX2 R158, R158 ;  /* 0x0000009e009e7308 */ /* 0x000f220000000800 */
[----:B------:R-:W-:Y:S04]  /*bea0*/  STL [R1+0x3188], R98 ;  /* 0x0031886201007387 */ /* 0x000fe80000100800 */
[----:B------:R-:W-:Y:S03]  /*beb0*/  STL [R1+0x3184], R96 ;  /* 0x0031846001007387 */ /* 0x000fe60000100800 */
[----:B------:R-:W4:Y:S01]  /*bec0*/  MUFU.EX2 R168, R53 ;  /* 0x0000003500a87308 */ /* 0x000f220000000800 */
[----:B-1----:R-:W-:Y:S01]  /*bed0*/  FADD.FTZ R27, R159, R26 ;  /* 0x0000001a9f1b7221 */ /* 0x002fe20000010000 */
[----:B------:R-:W-:Y:S01]  /*bee0*/  FFMA.FTZ R162, R63, R174, -R189 ;  /* 0x000000ae3fa27223 */ /* 0x000fe200000108bd */
[----:B------:R-:W-:Y:S04]  /*bef0*/  STL.128 [R1+0x3200], R152 ;  /* 0x0032009801007387 */ /* 0x000fe80000100c00 */
[----:B------:R-:W3:Y:S01]  /*bf00*/  LDL R38, [R1+0x438] ;  /* 0x0004380001267983 */ /* 0x000ee20000100800 */
[----:B------:R-:W1:Y:S01]  /*bf10*/  MUFU.EX2 R165, R165 ;  /* 0x000000a500a57308 */ /* 0x000e620000000800 */
[----:B0-----:R-:W-:-:S07]  /*bf20*/  FADD.FTZ R12, R166, R13 ;  /* 0x0000000da60c7221 */ /* 0x001fce0000010000 */
[----:B------:R-:W-:Y:S01]  /*bf30*/  MUFU.EX2 R173, R60 ;  /* 0x0000003c00ad7308 */ /* 0x000fe20000000800 */
[----:B------:R-:W-:Y:S04]  /*bf40*/  STL.64 [R1+0x250], R202 ;  /* 0x000250ca01007387 */ /* 0x000fe80000100a00 */
[----:B------:R-:W-:Y:S03]  /*bf50*/  STL.64 [R1+0x2a0], R196 ;  /* 0x0002a0c401007387 */ /* 0x000fe60000100a00 */
[----:B------:R-:W0:Y:S01]  /*bf60*/  MUFU.EX2 R171, R56 ;  /* 0x0000003800ab7308 */ /* 0x000e220000000800 */
[----:B------:R-:W-:Y:S01]  /*bf70*/  FADD.FTZ R27, R160, R27 ;  /* 0x0000001ba01b7221 */ /* 0x000fe20000010000 */
[-CC-:B------:R-:W-:Y:S01]  /*bf80*/  FFMA.FTZ R177, R66, R174.reuse, -R189.reuse ;  /* 0x000000ae42b17223 */ /* 0x180fe200000108bd */
[-C--:B------:R-:W-:Y:S01]  /*bf90*/  FFMA.FTZ R176, R70, R174.reuse, -R189 ;  /* 0x000000ae46b07223 */ /* 0x080fe200000108bd */
[----:B------:R-:W-:Y:S04]  /*bfa0*/  STL.64 [R1+0x448], R204 ;  /* 0x000448cc01007387 */ /* 0x000fe80000100a00 */
[----:B------:R-:W0:Y:S01]  /*bfb0*/  MUFU.EX2 R163, R163 ;  /* 0x000000a300a37308 */ /* 0x000e220000000800 */
[----:B------:R-:W-:Y:S01]  /*bfc0*/  FADD.FTZ R13, R169, R12 ;  /* 0x0000000ca90d7221 */ /* 0x000fe20000010000 */
[----:B----4-:R-:W-:Y:S01]  /*bfd0*/  FADD.FTZ R26, R158, R27 ;  /* 0x0000001b9e1a7221 */ /* 0x010fe20000010000 */
[----:B------:R-:W-:Y:S04]  /*bfe0*/  STL.64 [R1+0x2b0], R194 ;  /* 0x0002b0c201007387 */ /* 0x000fe80000100a00 */
[----:B------:R-:W-:Y:S01]  /*bff0*/  STL.64 [R1+0x2e0], R44 ;  /* 0x0002e02c01007387 */ /* 0x000fe20000100a00 */
[----:B------:R-:W4:Y:S01]  /*c000*/  MUFU.EX2 R164, R164 ;  /* 0x000000a400a47308 */ /* 0x000f220000000800 */
[----:B------:R-:W-:Y:S01]  /*c010*/  FADD.FTZ R12, R168, R13 ;  /* 0x0000000da80c7221 */ /* 0x000fe20000010000 */
[----:B-1----:R-:W-:Y:S01]  /*c020*/  FADD.FTZ R26, R165, R26 ;  /* 0x0000001aa51a7221 */ /* 0x002fe20000010000 */
[----:B------:R-:W-:Y:S04]  /*c030*/  STL.64 [R1+0x310], R184 ;  /* 0x000310b801007387 */ /* 0x000fe80000100a00 */
[----:B------:R-:W-:Y:S01]  /*c040*/  STL.64 [R1+0x320], R186 ;  /* 0x000320ba01007387 */ /* 0x000fe20000100a00 */
[----:B------:R-:W1:Y:S01]  /*c050*/  MUFU.EX2 R162, R162 ;  /* 0x000000a200a27308 */ /* 0x000e620000000800 */
[----:B0-----:R-:W-:Y:S01]  /*c060*/  FADD.FTZ R13, R171, R12 ;  /* 0x0000000cab0d7221 */ /* 0x001fe20000010000 */
[----:B------:R-:W-:Y:S01]  /*c070*/  FADD.FTZ R27, R163, R26 ;  /* 0x0000001aa31b7221 */ /* 0x000fe20000010000 */
[----:B------:R-:W-:Y:S04]  /*c080*/  STL.64 [R1+0x380], R24 ;  /* 0x0003801801007387 */ /* 0x000fe80000100a00 */
[----:B------:R-:W-:Y:S01]  /*c090*/  STL.64 [R1+0x390], R146 ;  /* 0x0003909201007387 */ /* 0x000fe20000100a00 */
[----:B------:R-:W0:Y:S01]  /*c0a0*/  MUFU.EX2 R177, R177 ;  /* 0x000000b100b17308 */ /* 0x000e220000000800 */
[----:B------:R-:W-:Y:S01]  /*c0b0*/  FADD.FTZ R12, R170, R13 ;  /* 0x0000000daa0c7221 */ /* 0x000fe20000010000 */
[----:B------:R-:W-:Y:S01]  /*c0c0*/  FFMA.FTZ R174, R71, R174, -R189 ;  /* 0x000000ae47ae7223 */ /* 0x000fe200000108bd */
[----:B----4-:R-:W-:Y:S01]  /*c0d0*/  FADD.FTZ R27, R164, R27 ;  /* 0x0000001ba41b7221 */ /* 0x010fe20000010000 */
[----:B------:R-:W-:Y:S04]  /*c0e0*/  STL.64 [R1+0x3a0], R148 ;  /* 0x0003a09401007387 */ /* 0x000fe80000100a00 */
[----:B------:R-:W4:Y:S01]  /*c0f0*/  MUFU.EX2 R175, R175 ;  /* 0x000000af00af7308 */ /* 0x000f220000000800 */
[----:B------:R-:W-:Y:S01]  /*c100*/  FADD.FTZ R13, R173, R12 ;  /* 0x0000000cad0d7221 */ /* 0x000fe20000010000 */
[----:B-1----:R-:W-:Y:S01]  /*c110*/  FADD.FTZ R26, R162, R27 ;  /* 0x0000001ba21a7221 */ /* 0x002fe20000010000 */
[----:B------:R-:W-:Y:S04]  /*c120*/  STL.64 [R1+0x3b0], R150 ;  /* 0x0003b09601007387 */ /* 0x000fe80000100a00 */
[----:B------:R-:W-:Y:S01]  /*c130*/  STL.64 [R1+0x3f0], R142 ;  /* 0x0003f08e01007387 */ /* 0x000fe20000100a00 */
[----:B------:R-:W1:Y:S01]  /*c140*/  MUFU.EX2 R176, R176 ;  /* 0x000000b000b07308 */ /* 0x000e620000000800 */
[----:B------:R-:W-:Y:S01]  /*c150*/  FADD.FTZ R12, R172, R13 ;  /* 0x0000000dac0c7221 */ /* 0x000fe20000010000 */
[----:B0-----:R-:W-:Y:S01]  /*c160*/  FADD.FTZ R26, R177, R26 ;  /* 0x0000001ab11a7221 */ /* 0x001fe20000010000 */
[----:B------:R-:W-:Y:S04]  /*c170*/  STL.64 [R1+0x400], R144 ;  /* 0x0004009001007387 */ /* 0x000fe80000100a00 */
[----:B------:R-:W-:Y:S01]  /*c180*/  STL.64 [R1+0x420], R138 ;  /* 0x0004208a01007387 */ /* 0x000fe20000100a00 */
[----:B------:R-:W0:Y:S01]  /*c190*/  MUFU.EX2 R174, R174 ;  /* 0x000000ae00ae7308 */ /* 0x000e220000000800 */
[----:B------:R-:W-:Y:S01]  /*c1a0*/  FADD.FTZ R13, R179, R12 ;  /* 0x0000000cb30d7221 */ /* 0x000fe20000010000 */
[----:B----4-:R-:W-:Y:S01]  /*c1b0*/  FADD.FTZ R27, R175, R26 ;  /* 0x0000001aaf1b7221 */ /* 0x010fe20000010000 */
[----:B------:R-:W-:Y:S02]  /*c1c0*/  STL.64 [R1+0x430], R136 ;  /* 0x0004308801007387 */ /* 0x000fe40000100a00 */
[----:B------:R-:W-:-:S02]  /*c1d0*/  FADD.FTZ R12, R178, R13 ;  /* 0x0000000db20c7221 */ /* 0x000fc40000010000 */
[----:B------:R-:W-:Y:S01]  /*c1e0*/  STL.64 [R1+0x258], R134 ;  /* 0x0002588601007387 */ /* 0x000fe20000100a00 */
[----:B-1----:R-:W-:Y:S01]  /*c1f0*/  FADD.FTZ R13, R176, R27 ;  /* 0x0000001bb00d7221 */ /* 0x002fe20000010000 */
[----:B------:R-:W-:Y:S02]  /*c200*/  FADD.FTZ R27, R181, R12 ;  /* 0x0000000cb51b7221 */ /* 0x000fe40000010000 */
[----:B------:R-:W-:Y:S02]  /*c210*/  STL.64 [R1+0x2d8], R112 ;  /* 0x0002d87001007387 */ /* 0x000fe40000100a00 */
[----:B------:R-:W-:Y:S02]  /*c220*/  FADD.FTZ R12, R180, R27 ;  /* 0x0000001bb40c7221 */ /* 0x000fe40000010000 */
[----:B------:R1:W-:Y:S01]  /*c230*/  STL.64 [R1+0x2e8], R114 ;  /* 0x0002e87201007387 */ /* 0x0003e20000100a00 */
[----:B0-----:R-:W-:-:S03]  /*c240*/  FADD.FTZ R13, R174, R13 ;  /* 0x0000000dae0d7221 */ /* 0x001fc60000010000 */
[----:B------:R-:W-:Y:S04]  /*c250*/  STL.64 [R1+0x2f8], R116 ;  /* 0x0002f87401007387 */ /* 0x000fe80000100a00 */
[----:B------:R-:W-:Y:S04]  /*c260*/  STL.64 [R1+0x338], R104 ;  /* 0x0003386801007387 */ /* 0x000fe80000100a00 */
[----:B------:R-:W-:Y:S04]  /*c270*/  STL.64 [R1+0x348], R106 ;  /* 0x0003486a01007387 */ /* 0x000fe80000100a00 */
[----:B------:R0:W-:Y:S04]  /*c280*/  STL.64 [R1+0x358], R108 ;  /* 0x0003586c01007387 */ /* 0x0001e80000100a00 */
[----:B------:R-:W-:Y:S04]  /*c290*/  STL.64 [R1+0x368], R90 ;  /* 0x0003685a01007387 */ /* 0x000fe80000100a00 */
[----:B------:R-:W-:Y:S04]  /*c2a0*/  STL.64 [R1+0x398], R94 ;  /* 0x0003985e01007387 */ /* 0x000fe80000100a00 */
[----:B------:R4:W-:Y:S04]  /*c2b0*/  STL.64 [R1+0x3a8], R92 ;  /* 0x0003a85c01007387 */ /* 0x0009e80000100a00 */
[----:B------:R-:W-:Y:S04]  /*c2c0*/  STL.64 [R1+0x3b8], R80 ;  /* 0x0003b85001007387 */ /* 0x000fe80000100a00 */
[----:B------:R-:W-:Y:S04]  /*c2d0*/  STL.64 [R1+0x3c8], R82 ;  /* 0x0003c85201007387 */ /* 0x000fe80000100a00 */
[----:B------:R-:W-:Y:S04]  /*c2e0*/  STL.64 [R1+0x3f8], R88 ;  /* 0x0003f85801007387 */ /* 0x000fe80000100a00 */
[----:B------:R-:W-:Y:S04]  /*c2f0*/  STL.64 [R1+0x408], R78 ;  /* 0x0004084e01007387 */ /* 0x000fe80000100a00 */
[----:B------:R-:W-:Y:S04]  /*c300*/  STL.64 [R1+0x418], R40 ;  /* 0x0004182801007387 */ /* 0x000fe80000100a00 */
[----:B------:R-:W-:Y:S04]  /*c310*/  STL.64 [R1+0x230], R12 ;  /* 0x0002300c01007387 */ /* 0x000fe80000100a00 */
[----:B------:R-:W3:Y:S04]  /*c320*/  LD.E R31, desc[UR44][R2.64] ;  /* 0x0000002c021f7980 */ /* 0x000ee8000c101900 */
        /* <DEDUP_REMOVED lines=9> */
[----:B------:R4:W-:Y:S04]  /*c3c0*/  STL [R1+0x2c0], R99 ;  /* 0x0002c06301007387 */ /* 0x0009e80000100800 */
[----:B------:R-:W-:Y:S04]  /*c3d0*/  STL [R1+0x2c4], R101 ;  /* 0x0002c46501007387 */ /* 0x000fe80000100800 */
[----:B------:R4:W-:Y:S04]  /*c3e0*/  STL [R1+0x2c8], R103 ;  /* 0x0002c86701007387 */ /* 0x0009e80000100800 */
[----:B-1----:R-:W3:Y:S04]  /*c3f0*/  LDL R114, [R1+0x3c0] ;  /* 0x0003c00001727983 */ /* 0x002ee80000100800 */
[----:B0-----:R-:W3:Y:S04]  /*c400*/  LDL R108, [R1+0x3cc] ;  /* 0x0003cc00016c7983 */ /* 0x001ee80000100800 */
[----:B------:R-:W3:Y:S04]  /*c410*/  LDL R110, [R1+0x3d0] ;  /* 0x0003d000016e7983 */ /* 0x000ee80000100800 */
[----:B------:R-:W3:Y:S04]  /*c420*/  LDL R112, [R1+0x3d4] ;  /* 0x0003d40001707983 */ /* 0x000ee80000100800 */
[----:B------:R-:W3:Y:S04]  /*c430*/  LDL R104, [R1+0x3dc] ;  /* 0x0003dc0001687983 */ /* 0x000ee80000100800 */
[----:B------:R-:W3:Y:S04]  /*c440*/  LDL R106, [R1+0x3e0] ;  /* 0x0003e000016a7983 */ /* 0x000ee80000100800 */
[----:B----4-:R-:W4:Y:S04]  /*c450*/  LDL R92, [R1+0x3f4] ;  /* 0x0003f400015c7983 */ /* 0x010f280000100800 */
[----:B------:R-:W4:Y:S04]  /*c460*/  LDL R94, [R1+0x3f8] ;  /* 0x0003f800015e7983 */ /* 0x000f280000100800 */
[----:B------:R-:W4:Y:S04]  /*c470*/  LDL.128 R96, [R1+0x260] ;  /* 0x0002600001607983 */ /* 0x000f280000100c00 */
[----:B------:R-:W4:Y:S04]  /*c480*/  LDL.128 R100, [R1+0x270] ;  /* 0x0002700001647983 */ /* 0x000f280000100c00 */
        /* <DEDUP_REMOVED lines=52> */
[----:B--2---:R-:W-:Y:S04]  /*c7d0*/  STL.64 [R1+0x3040], R72 ;  /* 0x0030404801007387 */ /* 0x004fe80000100a00 */
[----:B------:R-:W2:Y:S04]  /*c7e0*/  LDL R53, [R1+0x314] ;  /* 0x0003140001357983 */ /* 0x000ea80000100800 */
        /* <DEDUP_REMOVED lines=11> */
[----:B---3--:R0:W-:Y:S04]  /*c8a0*/  STL [R1+0x31a8], R114 ;  /* 0x0031a87201007387 */ /* 0x0081e80000100800 */
[----:B------:R-:W-:Y:S04]  /*c8b0*/  STL [R1+0x319c], R108 ;  /* 0x00319c6c01007387 */ /* 0x000fe80000100800 */
[----:B------:R-:W-:Y:S04]  /*c8c0*/  STL [R1+0x31a0], R110 ;  /* 0x0031a06e01007387 */ /* 0x000fe80000100800 */
[----:B------:R1:W-:Y:S04]  /*c8d0*/  STL [R1+0x31a4], R112 ;  /* 0x0031a47001007387 */ /* 0x0003e80000100800 */
[----:B------:R-:W-:Y:S04]  /*c8e0*/  STL [R1+0x3194], R104 ;  /* 0x0031946801007387 */ /* 0x000fe80000100800 */
[----:B------:R3:W-:Y:S04]  /*c8f0*/  STL [R1+0x3198], R106 ;  /* 0x0031986a01007387 */ /* 0x0007e80000100800 */
[----:B----4-:R-:W-:Y:S04]  /*c900*/  STL [R1+0x317c], R92 ;  /* 0x00317c5c01007387 */ /* 0x010fe80000100800 */
[----:B------:R-:W-:Y:S04]  /*c910*/  STL [R1+0x3180], R94 ;  /* 0x0031805e01007387 */ /* 0x000fe80000100800 */
[----:B------:R-:W-:Y:S01]  /*c920*/  STL.64 [R1+0x470], R96 ;  /* 0x0004706001007387 */ /* 0x000fe20000100a00 */
[----:B------:R-:W-:-:S03]  /*c930*/  IMAD.MOV.U32 R231, RZ, RZ, R100 ;  /* 0x000000ffffe77224 */ /* 0x000fc600078e0064 */
[----:B------:R4:W-:Y:S01]  /*c940*/  STL [R1+0x478], R98 ;  /* 0x0004786201007387 */ /* 0x0009e20000100800 */
[----:B------:R-:W-:-:S03]  /*c950*/  IMAD.MOV.U32 R227, RZ, RZ, R102 ;  /* 0x000000ffffe37224 */ /* 0x000fc600078e0066 */
[----:B0-----:R-:W2:Y:S04]  /*c960*/  LDL.LU R114, [R1+0x31a8] ;  /* 0x0031a80001727983 */ /* 0x001ea80000300800 */
[----:B-1----:R-:W2:Y:S04]  /*c970*/  LDL.LU R112, [R1+0x31a4] ;  /* 0x0031a40001707983 */ /* 0x002ea80000300800 */
[----:B------:R-:W2:Y:S04]  /*c980*/  LDL.LU R110, [R1+0x31a0] ;  /* 0x0031a000016e7983 */ /* 0x000ea80000300800 */
[----:B------:R-:W2:Y:S04]  /*c990*/  LDL.LU R108, [R1+0x319c] ;  /* 0x00319c00016c7983 */ /* 0x000ea80000300800 */
[----:B---3--:R-:W3:Y:S04]  /*c9a0*/  LDL.LU R106, [R1+0x3198] ;  /* 0x00319800016a7983 */ /* 0x008ee80000300800 */
[----:B------:R-:W3:Y:S04]  /*c9b0*/  LDL.LU R104, [R1+0x3194] ;  /* 0x0031940001687983 */ /* 0x000ee80000300800 */
[----:B------:R-:W3:Y:S04]  /*c9c0*/  LDL.LU R102, [R1+0x3190] ;  /* 0x0031900001667983 */ /* 0x000ee80000300800 */
[----:B------:R-:W3:Y:S04]  /*c9d0*/  LDL.LU R100, [R1+0x318c] ;  /* 0x00318c0001647983 */ /* 0x000ee80000300800 */
[----:B----4-:R-:W4:Y:S04]  /*c9e0*/  LDL.LU R98, [R1+0x3188] ;  /* 0x0031880001627983 */ /* 0x010f280000300800 */
[----:B------:R-:W4:Y:S04]  /*c9f0*/  LDL.LU R96, [R1+0x3184] ;  /* 0x0031840001607983 */ /* 0x000f280000300800 */
[----:B------:R-:W4:Y:S04]  /*ca00*/  LDL.LU R94, [R1+0x3180] ;  /* 0x00318000015e7983 */ /* 0x000f280000300800 */
[----:B------:R-:W4:Y:S01]  /*ca10*/  LDL.LU R92, [R1+0x317c] ;  /* 0x00317c00015c7983 */ /* 0x000f220000300800 */
[----:B------:R-:W-:-:S02]  /*ca20*/  IMAD.MOV.U32 R235, RZ, RZ, R99 ;  /* 0x000000ffffeb7224 */ /* 0x000fc400078e0063 */
[----:B------:R-:W-:Y:S01]  /*ca30*/  IMAD.MOV.U32 R229, RZ, RZ, R101 ;  /* 0x000000ffffe57224 */ /* 0x000fe200078e0065 */
[----:B------:R-:W-:Y:S01]  /*ca40*/  STL [R1+0x254], R113 ;  /* 0x0002547101007387 */ /* 0x000fe20000100800 */
[----:B------:R-:W-:-:S03]  /*ca50*/  IMAD.MOV.U32 R35, RZ, RZ, R103 ;  /* 0x000000ffff237224 */ /* 0x000fc600078e0067 */
        /* <DEDUP_REMOVED lines=22> */
[----:B------:R1:W-:Y:S04]  /*cbc0*/  STL [R1+0x31c0], R126 ;  /* 0x0031c07e01007387 */ /* 0x0003e80000100800 */
[----:B------:R-:W-:Y:S04]  /*cbd0*/  STL [R1+0x31b8], R122 ;  /* 0x0031b87a01007387 */ /* 0x000fe80000100800 */
[----:B------:R1:W-:Y:S04]  /*cbe0*/  STL [R1+0x31bc], R124 ;  /* 0x0031bc7c01007387 */ /* 0x0003e80000100800 */
[----:B------:R1:W-:Y:S04]  /*cbf0*/  STL [R1+0x31b4], R120 ;  /* 0x0031b47801007387 */ /* 0x0003e80000100800 */
[----:B------:R1:W-:Y:S04]  /*cc00*/  STL [R1+0x31b0], R118 ;  /* 0x0031b07601007387 */ /* 0x0003e80000100800 */
        /* <DEDUP_REMOVED lines=17> */
[----:B------:R-:W-:Y:S04]  /*cd20*/  STL [R1+0x304], R61 ;  /* 0x0003043d01007387 */ /* 0x000fe80000100800 */
[----:B------:R-:W-:Y:S04]  /*cd30*/  STL [R1+0x308], R65 ;  /* 0x0003084101007387 */ /* 0x000fe80000100800 */
[----:B------:R-:W-:Y:S04]  /*cd40*/  STL [R1+0x30c], R45 ;  /* 0x00030c2d01007387 */ /* 0x000fe80000100800 */
[----:B0-----:R-:W4:Y:S04]  /*cd50*/  LDL.LU R130, [R1+0x31c8] ;  /* 0x0031c80001827983 */ /* 0x001f280000300800 */
[----:B------:R-:W4:Y:S04]  /*cd60*/  LDL.LU R128, [R1+0x31c4] ;  /* 0x0031c40001807983 */ /* 0x000f280000300800 */
[----:B-1----:R-:W4:Y:S04]  /*cd70*/  LDL.LU R126, [R1+0x31c0] ;  /* 0x0031c000017e7983 */ /* 0x002f280000300800 */
[----:B------:R-:W4:Y:S04]  /*cd80*/  LDL.LU R124, [R1+0x31bc] ;  /* 0x0031bc00017c7983 */ /* 0x000f280000300800 */
[----:B------:R-:W4:Y:S04]  /*cd90*/  LDL.LU R122, [R1+0x31b8] ;  /* 0x0031b800017a7983 */ /* 0x000f280000300800 */
[----:B------:R-:W4:Y:S04]  /*cda0*/  LDL.LU R120, [R1+0x31b4] ;  /* 0x0031b40001787983 */ /* 0x000f280000300800 */
[----:B------:R-:W4:Y:S04]  /*cdb0*/  LDL.LU R118, [R1+0x31b0] ;  /* 0x0031b00001767983 */ /* 0x000f280000300800 */
[----:B------:R-:W4:Y:S04]  /*cdc0*/  LDL.LU R116, [R1+0x31ac] ;  /* 0x0031ac0001747983 */ /* 0x000f280000300800 */
[----:B------:R-:W4:Y:S04]  /*cdd0*/  LDL.128 R80, [R1+0x280] ;  /* 0x0002800001507983 */ /* 0x000f280000100c00 */
[----:B------:R-:W4:Y:S04]  /*cde0*/  LDL.128 R84, [R1+0x290] ;  /* 0x0002900001547983 */ /* 0x000f280000100c00 */
[----:B------:R-:W4:Y:S04]  /*cdf0*/  LDL.128 R88, [R1+0x2a0] ;  /* 0x0002a00001587983 */ /* 0x000f280000100c00 */
[----:B------:R0:W-:Y:S04]  /*ce00*/  STL [R1+0x3048], R74 ;  /* 0x0030484a01007387 */ /* 0x0001e80000100800 */
[----:B------:R-:W4:Y:S04]  /*ce10*/  LDL.LU.64 R72, [R1+0x470] ;  /* 0x0004700001487983 */ /* 0x000f280000300a00 */
[----:B------:R-:W4:Y:S04]  /*ce20*/  LDL R146, [R1+0x388] ;  /* 0x0003880001927983 */ /* 0x000f280000100800 */
[----:B0-----:R-:W4:Y:S04]  /*ce30*/  LDL.LU R74, [R1+0x478] ;  /* 0x00047800014a7983 */ /* 0x001f280000300800 */
[----:B--2---:R-:W-:Y:S04]  /*ce40*/  STL [R1+0x3098], R114 ;  /* 0x0030987201007387 */ /* 0x004fe80000100800 */
[----:B------:R-:W-:Y:S04]  /*ce50*/  STL [R1+0x3094], R112 ;  /* 0x0030947001007387 */ /* 0x000fe80000100800 */
[----:B------:R-:W-:Y:S04]  /*ce60*/  STL [R1+0x3090], R110 ;  /* 0x0030906e01007387 */ /* 0x000fe80000100800 */
[----:B------:R-:W-:Y:S04]  /*ce70*/  STL [R1+0x308c], R108 ;  /* 0x00308c6c01007387 */ /* 0x000fe80000100800 */
[----:B---3--:R-:W-:Y:S04]  /*ce80*/  STL [R1+0x3088], R106 ;  /* 0x0030886a01007387 */ /* 0x008fe80000100800 */
[----:B------:R-:W-:Y:S04]  /*ce90*/  STL [R1+0x3084], R104 ;  /* 0x0030846801007387 */ /* 0x000fe80000100800 */
[----:B------:R-:W-:Y:S04]  /*cea0*/  STL [R1+0x3080], R102 ;  /* 0x0030806601007387 */ /* 0x000fe80000100800 */
[----:B------:R-:W-:Y:S04]  /*ceb0*/  STL [R1+0x307c], R100 ;  /* 0x00307c6401007387 */ /* 0x000fe80000100800 */
[----:B----4-:R-:W-:Y:S04]  /*cec0*/  STL [R1+0x3078], R98 ;  /* 0x0030786201007387 */ /* 0x010fe80000100800 */
[----:B------:R0:W-:Y:S04]  /*ced0*/  STL [R1+0x3074], R96 ;  /* 0x0030746001007387 */ /* 0x0001e80000100800 */
[----:B------:R-:W-:Y:S04]  /*cee0*/  STL [R1+0x3070], R94 ;  /* 0x0030705e01007387 */ /* 0x000fe80000100800 */
[----:B------:R1:W-:Y:S04]  /*cef0*/  STL [R1+0x306c], R92 ;  /* 0x00306c5c01007387 */ /* 0x0003e80000100800 */
[----:B0-----:R-:W2:Y:S04]  /*cf00*/  LDL.128 R96, [R1+0x2c0] ;  /* 0x0002c00001607983 */ /* 0x001ea80000100c00 */
[----:B------:R-:W3:Y:S04]  /*cf10*/  LDL.128 R100, [R1+0x2d0] ;  /* 0x0002d00001647983 */ /* 0x000ee80000100c00 */
[----:B-1----:R-:W4:Y:S04]  /*cf20*/  LDL.128 R92, [R1+0x2b0] ;  /* 0x0002b000015c7983 */ /* 0x002f280000100c00 */
[----:B------:R-:W4:Y:S04]  /*cf30*/  LDL.128 R104, [R1+0x2e0] ;  /* 0x0002e00001687983 */ /* 0x000f280000100c00 */
        /* <DEDUP_REMOVED lines=10> */
[----:B------:R0:W-:Y:S04]  /*cfe0*/  STL [R1+0x3050], R78 ;  /* 0x0030504e01007387 */ /* 0x0001e80000100800 */
[----:B------:R1:W-:Y:S04]  /*cff0*/  STL [R1+0x304c], R76 ;  /* 0x00304c4c01007387 */ /* 0x0003e80000100800 */
[----:B------:R1:W-:Y:S04]  /*d000*/  STL [R1+0x303c], R68 ;  /* 0x00303c4401007387 */ /* 0x0003e80000100800 */
[----:B0-----:R-:W4:Y:S04]  /*d010*/  LDL.LU R78, [R1+0x3050] ;  /* 0x00305000014e7983 */ /* 0x001f280000300800 */
[----:B-1----:R-:W4:Y:S04]  /*d020*/  LDL.LU R76, [R1+0x304c] ;  /* 0x00304c00014c7983 */ /* 0x002f280000300800 */
[----:B------:R-:W4:Y:S04]  /*d030*/  LDL R60, [R1+0x420] ;  /* 0x00042000013c7983 */ /* 0x000f280000100800 */
[----:B------:R-:W4:Y:S04]  /*d040*/  LDL R64, [R1+0x424] ;  /* 0x0004240001407983 */ /* 0x000f280000100800 */
[----:B------:R-:W4:Y:S04]  /*d050*/  LDL R56, [R1+0x434] ;  /* 0x0004340001387983 */ /* 0x000f280000100800 */
[----:B------:R-:W4:Y:S04]  /*d060*/  LDL.LU R68, [R1+0x303c] ;  /* 0x00303c0001447983 */ /* 0x000f280000300800 */
[----:B------:R-:W-:Y:S04]  /*d070*/  STL [R1+0x318], R234 ;  /* 0x000318ea01007387 */ /* 0x000fe80000100800 */
[----:B------:R-:W-:Y:S04]  /*d080*/  STL [R1+0x31c], R37 ;  /* 0x00031c2501007387 */ /* 0x000fe80000100800 */
[----:B------:R-:W-:Y:S04]  /*d090*/  STL [R1+0x320], R41 ;  /* 0x0003202901007387 */ /* 0x000fe80000100800 */
[----:B------:R-:W-:Y:S04]  /*d0a0*/  STL.64 [R1+0x3270], R180 ;  /* 0x003270b401007387 */ /* 0x000fe80000100a00 */
[----:B------:R-:W-:Y:S04]  /*d0b0*/  STL [R1+0x314], R53 ;  /* 0x0003143501007387 */ /* 0x000fe80000100800 */
        /* <DEDUP_REMOVED lines=8> */
[----:B------:R-:W-:Y:S04]  /*d140*/  STL.128 [R1+0x3260], R176 ;  /* 0x003260b001007387 */ /* 0x000fe80000100c00 */
[----:B------:R-:W-:Y:S04]  /*d150*/  STL.128 [R1+0x3250], R172 ;  /* 0x003250ac01007387 */ /* 0x000fe80000100c00 */
[----:B------:R-:W-:Y:S04]  /*d160*/  STL.128 [R1+0x3240], R168 ;  /* 0x003240a801007387 */ /* 0x000fe80000100c00 */
[----:B------:R-:W-:Y:S04]  /*d170*/  STL.128 [R1+0x3230], R164 ;  /* 0x003230a401007387 */ /* 0x000fe80000100c00 */
[----:B------:R-:W-:Y:S04]  /*d180*/  STL.128 [R1+0x3220], R160 ;  /* 0x003220a001007387 */ /* 0x000fe80000100c00 */
[----:B------:R-:W-:Y:S04]  /*d190*/  STL.128 [R1+0x3210], R156 ;  /* 0x0032109c01007387 */ /* 0x000fe80000100c00 */
[----:B------:R-:W-:Y:S04]  /*d1a0*/  STL [R1+0x31f0], R150 ;  /* 0x0031f09601007387 */ /* 0x000fe80000100800 */
[----:B------:R-:W-:Y:S04]  /*d1b0*/  STL [R1+0x31e4], R144 ;  /* 0x0031e49001007387 */ /* 0x000fe80000100800 */
[----:B0-----:R-:W4:Y:S04]  /*d1c0*/  LDL.LU R196, [R1+0x328c] ;  /* 0x00328c0001c47983 */ /* 0x001f280000300800 */
[----:B------:R-:W-:Y:S04]  /*d1d0*/  STL [R1+0x310], R49 ;  /* 0x0003103101007387 */ /* 0x000fe80000100800 */
[----:B------:R-:W4:Y:S04]  /*d1e0*/  LDL R214, [R1+0x33c] ;  /* 0x00033c0001d67983 */ /* 0x000f280000100800 */
[----:B------:R-:W4:Y:S04]  /*d1f0*/  LDL R216, [R1+0x340] ;  /* 0x0003400001d87983 */ /* 0x000f280000100800 */
        /* <DEDUP_REMOVED lines=8> */
[----:B------:R-:W-:-:S03]  /*d280*/  IMAD.MOV.U32 R225, RZ, RZ, R80 ;  /* 0x000000ffffe17224 */ /* 0x000fc600078e0050 */
[----:B0-----:R-:W4:Y:S01]  /*d290*/  LDL.LU R130, [R1+0x30b8] ;  /* 0x0030b80001827983 */ /* 0x001f220000300800 */
[----:B------:R-:W-:Y:S02]  /*d2a0*/  IMAD.MOV.U32 R221, RZ, RZ, R82 ;  /* 0x000000ffffdd7224 */ /* 0x000fe400078e0052 */
[----:B------:R-:W-:Y:S01]  /*d2b0*/  IMAD.MOV.U32 R219, RZ, RZ, R84 ;  /* 0x000000ffffdb7224 */ /* 0x000fe200078e0054 */
[----:B-1----:R-:W4:Y:S01]  /*d2c0*/  LDL.LU R128, [R1+0x30b4] ;  /* 0x0030b40001807983 */ /* 0x002f220000300800 */
[----:B------:R-:W-:Y:S02]  /*d2d0*/  IMAD.MOV.U32 R42, RZ, RZ, R86 ;  /* 0x000000ffff2a7224 */ /* 0x000fe400078e0056 */
[----:B------:R-:W-:Y:S01]  /*d2e0*/  IMAD.MOV.U32 R215, RZ, RZ, R88 ;  /* 0x000000ffffd77224 */ /* 0x000fe200078e0058 */
[----:B------:R-:W4:Y:S01]  /*d2f0*/  LDL.LU R126, [R1+0x30b0] ;  /* 0x0030b000017e7983 */ /* 0x000f220000300800 */
[----:B------:R-:W-:-:S03]  /*d300*/  IMAD.MOV.U32 R46, RZ, RZ, R90 ;  /* 0x000000ffff2e7224 */ /* 0x000fc600078e005a */
[----:B------:R-:W4:Y:S04]  /*d310*/  LDL.LU R124, [R1+0x30ac] ;  /* 0x0030ac00017c7983 */ /* 0x000f280000300800 */
        /* <DEDUP_REMOVED lines=9> */
[----:B------:R-:W4:Y:S01]  /*d3b0*/  LDL.LU R80, [R1+0x3054] ;  /* 0x0030540001507983 */ /* 0x000f220000300800 */
[----:B------:R-:W-:-:S02]  /*d3c0*/  IMAD.MOV.U32 R234, RZ, RZ, R74 ;  /* 0x000000ffffea7224 */ /* 0x000fc400078e004a */
[----:B------:R-:W-:Y:S01]  /*d3d0*/  IMAD.MOV.U32 R37, RZ, RZ, R73 ;  /* 0x000000ffff257224 */ /* 0x000fe200078e0049 */
[----:B------:R-:W4:Y:S01]  /*d3e0*/  LDL.LU R74, [R1+0x3048] ;  /* 0x00304800014a7983 */ /* 0x000f220000300800 */
[----:B------:R-:W-:-:S03]  /*d3f0*/  IMAD.MOV.U32 R41, RZ, RZ, R72 ;  /* 0x000000ffff297224 */ /* 0x000fc600078e0048 */
[----:B------:R-:W4:Y:S04]  /*d400*/  LDL.LU.64 R72, [R1+0x3040] ;  /* 0x0030400001487983 */ /* 0x000f280000300a00 */
[----:B------:R-:W-:Y:S04]  /*d410*/  STL [R1+0x31e8], R146 ;  /* 0x0031e89201007387 */ /* 0x000fe80000100800 */
[----:B------:R-:W4:Y:S04]  /*d420*/  LDL R218, [R1+0x344] ;  /* 0x0003440001da7983 */ /* 0x000f280000100800 */
[----:B------:R-:W4:Y:S01]  /*d430*/  LDL R208, [R1+0x348] ;  /* 0x0003480001d07983 */ /* 0x000f220000100800 */
[----:B--2---:R-:W-:-:S03]  /*d440*/  IMAD.MOV.U32 R211, RZ, RZ, R96 ;  /* 0x000000ffffd37224 */ /* 0x004fc600078e0060 */
[----:B------:R-:W2:Y:S01]  /*d450*/  LDL R210, [R1+0x34c] ;  /* 0x00034c0001d27983 */ /* 0x000ea20000100800 */
[----:B------:R-:W-:Y:S02]  /*d460*/  IMAD.MOV.U32 R54, RZ, RZ, R98 ;  /* 0x000000ffff367224 */ /* 0x000fe400078e0062 */
[----:B---3--:R-:W-:Y:S01]  /*d470*/  IMAD.MOV.U32 R205, RZ, RZ, R100 ;  /* 0x000000ffffcd7224 */ /* 0x008fe200078e0064 */
[----:B------:R-:W3:Y:S01]  /*d480*/  LDL.LU R98, [R1+0x3078] ;  /* 0x0030780001627983 */ /* 0x000ee20000300800 */
[----:B------:R-:W-:Y:S02]  /*d490*/  IMAD.MOV.U32 R58, RZ, RZ, R102 ;  /* 0x000000ffff3a7224 */ /* 0x000fe400078e0066 */
[----:B----4-:R-:W-:Y:S01]  /*d4a0*/  IMAD.MOV.U32 R213, RZ, RZ, R92 ;  /* 0x000000ffffd57224 */ /* 0x010fe200078e005c */
[----:B------:R-:W4:Y:S01]  /*d4b0*/  LDL.LU R102, [R1+0x3080] ;  /* 0x0030800001667983 */ /* 0x000f220000300800 */
[----:B------:R-:W-:Y:S02]  /*d4c0*/  IMAD.MOV.U32 R50, RZ, RZ, R94 ;  /* 0x000000ffff327224 */ /* 0x000fe400078e005e */
[----:B------:R-:W-:Y:S01]  /*d4d0*/  IMAD.MOV.U32 R203, RZ, RZ, R104 ;  /* 0x000000ffffcb7224 */ /* 0x000fe200078e0068 */
[----:B------:R-:W2:Y:S01]  /*d4e0*/  LDL.LU R100, [R1+0x307c] ;  /* 0x00307c0001647983 */ /* 0x000ea20000300800 */
[----:B------:R-:W-:-:S02]  /*d4f0*/  IMAD.MOV.U32 R62, RZ, RZ, R106 ;  /* 0x000000ffff3e7224 */ /* 0x000fc400078e006a */
[----:B------:R-:W-:Y:S01]  /*d500*/  IMAD.MOV.U32 R201, RZ, RZ, R108 ;  /* 0x000000ffffc97224 */ /* 0x000fe200078e006c */
[----:B------:R-:W2:Y:S01]  /*d510*/  LDL.LU R106, [R1+0x3088] ;  /* 0x00308800016a7983 */ /* 0x000ea20000300800 */
[----:B------:R-:W-:Y:S02]  /*d520*/  IMAD.MOV.U32 R66, RZ, RZ, R110 ;  /* 0x000000ffff427224 */ /* 0x000fe400078e006e */
[----:B------:R-:W-:Y:S01]  /*d530*/  IMAD.MOV.U32 R199, RZ, RZ, R112 ;  /* 0x000000ffffc77224 */ /* 0x000fe200078e0070 */
[----:B------:R0:W-:Y:S04]  /*d540*/  STL.64 [R1+0x518], R114 ;  /* 0x0005187201007387 */ /* 0x0001e80000100a00 */
[----:B------:R-:W2:Y:S04]  /*d550*/  LDL.LU R112, [R1+0x3094] ;  /* 0x0030940001707983 */ /* 0x000ea80000300800 */
[----:B------:R-:W2:Y:S04]  /*d560*/  LDL.LU R110, [R1+0x3090] ;  /* 0x00309000016e7983 */ /* 0x000ea80000300800 */
[----:B0-----:R-:W2:Y:S04]  /*d570*/  LDL.LU R114, [R1+0x3098] ;  /* 0x0030980001727983 */ /* 0x001ea80000300800 */
[----:B------:R-:W2:Y:S04]  /*d580*/  LDL.LU R108, [R1+0x308c] ;  /* 0x00308c00016c7983 */ /* 0x000ea80000300800 */
[----:B------:R-:W2:Y:S04]  /*d590*/  LDL.LU R104, [R1+0x3084] ;  /* 0x0030840001687983 */ /* 0x000ea80000300800 */
[----:B------:R-:W2:Y:S04]  /*d5a0*/  LDL.LU R96, [R1+0x3074] ;  /* 0x0030740001607983 */ /* 0x000ea80000300800 */
[----:B------:R-:W2:Y:S04]  /*d5b0*/  LDL.LU R94, [R1+0x3070] ;  /* 0x00307000015e7983 */ /* 0x000ea80000300800 */
[----:B------:R-:W2:Y:S04]  /*d5c0*/  LDL.LU R92, [R1+0x306c] ;  /* 0x00306c00015c7983 */ /* 0x000ea80000300800 */
[----:B------:R-:W2:Y:S04]  /*d5d0*/  LDL.LU R70, [R1+0x518] ;  /* 0x0005180001467983 */ /* 0x000ea80000300800 */
[----:B------:R-:W2:Y:S01]  /*d5e0*/  LDL.LU R71, [R1+0x51c] ;  /* 0x00051c0001477983 */ /* 0x000ea20000300800 */
[----:B------:R-:W-:-:S02]  /*d5f0*/  IMAD.MOV.U32 R53, RZ, RZ, R97 ;  /* 0x000000ffff357224 */ /* 0x000fc400078e0061 */
[----:B------:R-:W-:Y:S01]  /*d600*/  IMAD.MOV.U32 R55, RZ, RZ, R99 ;  /* 0x000000ffff377224 */ /* 0x000fe200078e0063 */
[----:B------:R-:W2:Y:S01]  /*d610*/  LDL R212, [R1+0x350] ;  /* 0x0003500001d47983 */ /* 0x000ea20000100800 */
[----:B------:R-:W-:Y:S02]  /*d620*/  IMAD.MOV.U32 R57, RZ, RZ, R101 ;  /* 0x000000ffff397224 */ /* 0x000fe400078e0065 */
[----:B------:R-:W-:Y:S01]  /*d630*/  IMAD.MOV.U32 R59, RZ, RZ, R103 ;  /* 0x000000ffff3b7224 */ /* 0x000fe200078e0067 */
[----:B------:R-:W2:Y:S01]  /*d640*/  LDL R202, [R1+0x354] ;  /* 0x0003540001ca7983 */ /* 0x000ea20000100800 */
[----:B------:R-:W-:Y:S02]  /*d650*/  IMAD.MOV.U32 R61, RZ, RZ, R105 ;  /* 0x000000ffff3d7224 */ /* 0x000fe400078e0069 */
[----:B------:R-:W-:Y:S01]  /*d660*/  IMAD.MOV.U32 R63, RZ, RZ, R107 ;  /* 0x000000ffff3f7224 */ /* 0x000fe200078e006b */
[----:B------:R-:W2:Y:S01]  /*d670*/  LDL R204, [R1+0x358] ;  /* 0x0003580001cc7983 */ /* 0x000ea20000100800 */
[----:B------:R-:W-:-:S02]  /*d680*/  IMAD.MOV.U32 R65, RZ, RZ, R109 ;  /* 0x000000ffff417224 */ /* 0x000fc400078e006d */
[----:B------:R-:W-:Y:S01]  /*d690*/  IMAD.MOV.U32 R67, RZ, RZ, R111 ;  /* 0x000000ffff437224 */ /* 0x000fe200078e006f */
[----:B------:R-:W2:Y:S01]  /*d6a0*/  LDL R206, [R1+0x35c] ;  /* 0x00035c0001ce7983 */ /* 0x000ea20000100800 */
[----:B------:R-:W-:-:S03]  /*d6b0*/  IMAD.MOV.U32 R69, RZ, RZ, R113 ;  /* 0x000000ffff457224 */ /* 0x000fc600078e0071 */
[----:B------:R0:W-:Y:S04]  /*d6c0*/  STL [R1+0x31ec], R148 ;  /* 0x0031ec9401007387 */ /* 0x0001e80000100800 */
[----:B------:R1:W-:Y:S04]  /*d6d0*/  STL [R1+0x31e0], R142 ;  /* 0x0031e08e01007387 */ /* 0x0003e80000100800 */
[----:B------:R1:W-:Y:S04]  /*d6e0*/  STL [R1+0x31dc], R140 ;  /* 0x0031dc8c01007387 */ /* 0x0003e80000100800 */
[----:B------:R1:W-:Y:S04]  /*d6f0*/  STL [R1+0x31d8], R138 ;  /* 0x0031d88a01007387 */ /* 0x0003e80000100800 */
[----:B------:R1:W-:Y:S04]  /*d700*/  STL [R1+0x31d4], R136 ;  /* 0x0031d48801007387 */ /* 0x0003e80000100800 */
[----:B------:R1:W-:Y:S04]  /*d710*/  STL [R1+0x31d0], R134 ;  /* 0x0031d08601007387 */ /* 0x0003e80000100800 */
[----:B------:R1:W-:Y:S04]  /*d720*/  STL [R1+0x31cc], R132 ;  /* 0x0031cc8401007387 */ /* 0x0003e80000100800 */
[----:B------:R2:W-:Y:S04]  /*d730*/  STL.128 [R1+0x2f70], R52 ;  /* 0x002f703401007387 */ /* 0x0005e80000100c00 */
        /* <DEDUP_REMOVED lines=9> */
[----:B------:R-:W2:Y:S04]  /*d7d0*/  LDL.64 R12, [R1+0xa8] ;  /* 0x0000a800010c7983 */ /* 0x000ea80000100a00 */
[----:B------:R-:W2:Y:S04]  /*d7e0*/  LDL.128 R24, [R1+0x250] ;  /* 0x0002500001187983 */ /* 0x000ea80000100c00 */
[----:B------:R-:W2:Y:S04]  /*d7f0*/  LDL.LU R194, [R1+0x3288] ;  /* 0x0032880001c27983 */ /* 0x000ea80000300800 */
[----:B------:R-:W2:Y:S04]  /*d800*/  LDL.LU R190, [R1+0x3284] ;  /* 0x0032840001be7983 */ /* 0x000ea80000300800 */
[----:B------:R-:W2:Y:S04]  /*d810*/  LDL.LU R188, [R1+0x3280] ;  /* 0x0032800001bc7983 */ /* 0x000ea80000300800 */
[----:B------:R-:W2:Y:S04]  /*d820*/  LDL.LU R186, [R1+0x327c] ;  /* 0x00327c0001ba7983 */ /* 0x000ea80000300800 */
[----:B------:R-:W2:Y:S04]  /*d830*/  LDL.LU R184, [R1+0x3278] ;  /* 0x0032780001b87983 */ /* 0x000ea80000300800 */
[----:B------:R-:W2:Y:S04]  /*d840*/  LDL.LU.64 R180, [R1+0x3270] ;  /* 0x0032700001b47983 */ /* 0x000ea80000300a00 */
[----:B------:R-:W2:Y:S04]  /*d850*/  LDL.LU.128 R176, [R1+0x3260] ;  /* 0x0032600001b07983 */ /* 0x000ea80000300c00 */
[----:B------:R-:W2:Y:S04]  /*d860*/  LDL.LU.128 R172, [R1+0x3250] ;  /* 0x0032500001ac7983 */ /* 0x000ea80000300c00 */
[----:B------:R-:W2:Y:S04]  /*d870*/  LDL.LU.128 R168, [R1+0x3240] ;  /* 0x0032400001a87983 */ /* 0x000ea80000300c00 */
[----:B------:R-:W2:Y:S04]  /*d880*/  LDL.LU.128 R164, [R1+0x3230] ;  /* 0x0032300001a47983 */ /* 0x000ea80000300c00 */
[----:B------:R-:W2:Y:S04]  /*d890*/  LDL.LU.128 R160, [R1+0x3220] ;  /* 0x0032200001a07983 */ /* 0x000ea80000300c00 */
[----:B------:R-:W2:Y:S04]  /*d8a0*/  LDL.LU.128 R156, [R1+0x3210] ;  /* 0x00321000019c7983 */ /* 0x000ea80000300c00 */
[----:B------:R-:W2:Y:S04]  /*d8b0*/  LDL.LU.128 R152, [R1+0x3200] ;  /* 0x0032000001987983 */ /* 0x000ea80000300c00 */
[----:B------:R-:W2:Y:S04]  /*d8c0*/  LDL.LU R150, [R1+0x31f0] ;  /* 0x0031f00001967983 */ /* 0x000ea80000300800 */
[----:B0-----:R-:W2:Y:S04]  /*d8d0*/  LDL.LU R148, [R1+0x31ec] ;  /* 0x0031ec0001947983 */ /* 0x001ea80000300800 */
[----:B------:R-:W2:Y:S04]  /*d8e0*/  LDL.LU R146, [R1+0x31e8] ;  /* 0x0031e80001927983 */ /* 0x000ea80000300800 */
[----:B------:R-:W2:Y:S04]  /*d8f0*/  LDL.LU R144, [R1+0x31e4] ;  /* 0x0031e40001907983 */ /* 0x000ea80000300800 */
[----:B-1----:R-:W2:Y:S04]  /*d900*/  LDL.LU R142, [R1+0x31e0] ;  /* 0x0031e000018e7983 */ /* 0x002ea80000300800 */
[----:B------:R-:W2:Y:S04]  /*d910*/  LDL.LU R140, [R1+0x31dc] ;  /* 0x0031dc00018c7983 */ /* 0x000ea80000300800 */
[----:B------:R-:W2:Y:S04]  /*d920*/  LDL.LU R138, [R1+0x31d8] ;  /* 0x0031d800018a7983 */ /* 0x000ea80000300800 */
[----:B------:R-:W2:Y:S04]  /*d930*/  LDL.LU R136, [R1+0x31d4] ;  /* 0x0031d40001887983 */ /* 0x000ea80000300800 */
[----:B------:R-:W2:Y:S04]  /*d940*/  LDL.LU R134, [R1+0x31d0] ;  /* 0x0031d00001867983 */ /* 0x000ea80000300800 */
[----:B------:R-:W2:Y:S04]  /*d950*/  LDL.LU R132, [R1+0x31cc] ;  /* 0x0031cc0001847983 */ /* 0x000ea80000300800 */
        /* <DEDUP_REMOVED lines=14> */
[----:B---3--:R-:W-:Y:S04]  /*da40*/  STL [R1+0x2ff8], R98 ;  /* 0x002ff86201007387 */ /* 0x008fe80000100800 */
[----:B----4-:R-:W-:Y:S04]  /*da50*/  STL [R1+0x3000], R102 ;  /* 0x0030006601007387 */ /* 0x010fe80000100800 */
[----:B--2---:R-:W-:Y:S04]  /*da60*/  STL [R1+0x2ffc], R100 ;  /* 0x002ffc6401007387 */ /* 0x004fe80000100800 */
[----:B------:R-:W-:Y:S04]  /*da70*/  STL [R1+0x3008], R106 ;  /* 0x0030086a01007387 */ /* 0x000fe80000100800 */
[----:B------:R-:W-:Y:S04]  /*da80*/  STL [R1+0x2fd0], R78 ;  /* 0x002fd04e01007387 */ /* 0x000fe80000100800 */
[----:B------:R-:W-:Y:S04]  /*da90*/  STL [R1+0x3014], R112 ;  /* 0x0030147001007387 */ /* 0x000fe80000100800 */
[----:B------:R-:W-:Y:S04]  /*daa0*/  STL [R1+0x3010], R110 ;  /* 0x0030106e01007387 */ /* 0x000fe80000100800 */
[----:B------:R2:W-:Y:S04]  /*dab0*/  STL [R1+0x3018], R114 ;  /* 0x0030187201007387 */ /* 0x0005e80000100800 */
[----:B------:R3:W-:Y:S04]  /*dac0*/  STL [R1+0x300c], R108 ;  /* 0x00300c6c01007387 */ /* 0x0007e80000100800 */
[----:B------:R4:W-:Y:S04]  /*dad0*/  STL [R1+0x3004], R104 ;  /* 0x0030046801007387 */ /* 0x0009e80000100800 */
[----:B------:R4:W-:Y:S04]  /*dae0*/  STL [R1+0x2ff4], R96 ;  /* 0x002ff46001007387 */ /* 0x0009e80000100800 */
[----:B------:R4:W-:Y:S04]  /*daf0*/  STL [R1+0x2ff0], R94 ;  /* 0x002ff05e01007387 */ /* 0x0009e80000100800 */
[----:B------:R4:W-:Y:S04]  /*db00*/  STL [R1+0x2fec], R92 ;  /* 0x002fec5c01007387 */ /* 0x0009e80000100800 */
[----:B------:R-:W4:Y:S04]  /*db10*/  LDL.128 R52, [R1+0x310] ;  /* 0x0003100001347983 */ /* 0x000f280000100c00 */
[----:B------:R4:W-:Y:S04]  /*db20*/  STL [R1+0x2fcc], R76 ;  /* 0x002fcc4c01007387 */ /* 0x0009e80000100800 */
[----:B0-----:R-:W4:Y:S04]  /*db30*/  LDL.LU R130, [R1+0x3038] ;  /* 0x0030380001827983 */ /* 0x001f280000300800 */
[----:B-1----:R-:W4:Y:S04]  /*db40*/  LDL.LU R128, [R1+0x3034] ;  /* 0x0030340001807983 */ /* 0x002f280000300800 */
[----:B------:R-:W4:Y:S04]  /*db50*/  LDL.LU R126, [R1+0x3030] ;  /* 0x00303000017e7983 */ /* 0x000f280000300800 */
[----:B------:R-:W4:Y:S04]  /*db60*/  LDL.LU R124, [R1+0x302c] ;  /* 0x00302c00017c7983 */ /* 0x000f280000300800 */
[----:B------:R-:W4:Y:S04]  /*db70*/  LDL.LU R122, [R1+0x3028] ;  /* 0x00302800017a7983 */ /* 0x000f280000300800 */
[----:B------:R-:W4:Y:S04]  /*db80*/  LDL.LU R120, [R1+0x3024] ;  /* 0x0030240001787983 */ /* 0x000f280000300800 */
[----:B------:R-:W4:Y:S04]  /*db90*/  LDL.LU R118, [R1+0x3020] ;  /* 0x0030200001767983 */ /* 0x000f280000300800 */
[----:B------:R-:W4:Y:S04]  /*dba0*/  LDL.LU R116, [R1+0x301c] ;  /* 0x00301c0001747983 */ /* 0x000f280000300800 */
[----:B--2---:R-:W2:Y:S04]  /*dbb0*/  LDL.LU R114, [R1+0x3018] ;  /* 0x0030180001727983 */ /* 0x004ea80000300800 */
[----:B------:R-:W2:Y:S04]  /*dbc0*/  LDL.LU R112, [R1+0x3014] ;  /* 0x0030140001707983 */ /* 0x000ea80000300800 */
[----:B------:R-:W2:Y:S04]  /*dbd0*/  LDL.LU R110, [R1+0x3010] ;  /* 0x00301000016e7983 */ /* 0x000ea80000300800 */
[----:B---3--:R-:W3:Y:S04]  /*dbe0*/  LDL.LU R108, [R1+0x300c] ;  /* 0x00300c00016c7983 */ /* 0x008ee80000300800 */
[----:B------:R-:W3:Y:S04]  /*dbf0*/  LDL.LU R106, [R1+0x3008] ;  /* 0x00300800016a7983 */ /* 0x000ee80000300800 */
[----:B----4-:R-:W4:Y:S04]  /*dc00*/  LDL.LU R104, [R1+0x3004] ;  /* 0x0030040001687983 */ /* 0x010f280000300800 */
        /* <DEDUP_REMOVED lines=13> */
[----:B------:R0:W-:Y:S04]  /*dce0*/  STL.128 [R1+0x2fb0], R68 ;  /* 0x002fb04401007387 */ /* 0x0001e80000100c00 */
[----:B------:R1:W-:Y:S04]  /*dcf0*/  STL.128 [R1+0x2fa0], R64 ;  /* 0x002fa04001007387 */ /* 0x0003e80000100c00 */
[----:B------:R1:W-:Y:S04]  /*dd00*/  STL.128 [R1+0x2f90], R60 ;  /* 0x002f903c01007387 */ /* 0x0003e80000100c00 */
[----:B------:R1:W-:Y:S04]  /*dd10*/  STL.128 [R1+0x2f80], R56 ;  /* 0x002f803801007387 */ /* 0x0003e80000100c00 */
[----:B------:R-:W4:Y:S04]  /*dd20*/  LDL.LU R76, [R1+0x2fcc] ;  /* 0x002fcc00014c7983 */ /* 0x000f280000300800 */
[----:B------:R-:W4:Y:S04]  /*dd30*/  LDL R226, [R1+0x324] ;  /* 0x0003240001e27983 */ /* 0x000f280000100800 */
[----:B0-----:R-:W4:Y:S04]  /*dd40*/  LDL.LU.128 R68, [R1+0x2fb0] ;  /* 0x002fb00001447983 */ /* 0x001f280000300c00 */
[----:B-1----:R-:W4:Y:S04]  /*dd50*/  LDL.LU.128 R64, [R1+0x2fa0] ;  /* 0x002fa00001407983 */ /* 0x002f280000300c00 */
[----:B------:R-:W4:Y:S04]  /*dd60*/  LDL.LU.128 R60, [R1+0x2f90] ;  /* 0x002f9000013c7983 */ /* 0x000f280000300c00 */
[----:B------:R-:W4:Y:S04]  /*dd70*/  LDL.LU.128 R56, [R1+0x2f80] ;  /* 0x002f800001387983 */ /* 0x000f280000300c00 */
[----:B------:R0:W-:Y:S04]  /*dd80*/  STL [R1+0x2fc8], R74 ;  /* 0x002fc84a01007387 */ /* 0x0001e80000100800 */
[----:B------:R1:W-:Y:S04]  /*dd90*/  STL.64 [R1+0x2fc0], R72 ;  /* 0x002fc04801007387 */ /* 0x0003e80000100a00 */
[----:B------:R-:W-:Y:S04]  /*dda0*/  STL.64 [R1+0x2ef8], R20 ;  /* 0x002ef81401007387 */ /* 0x000fe80000100a00 */
[----:B0-----:R-:W4:Y:S04]  /*ddb0*/  LDL.LU R74, [R1+0x2fc8] ;  /* 0x002fc800014a7983 */ /* 0x001f280000300800 */
[----:B-1----:R-:W4:Y:S01]  /*ddc0*/  LDL.LU.64 R72, [R1+0x2fc0] ;  /* 0x002fc00001487983 */ /* 0x002f220000300a00 */
[----:B------:R-:W-:-:S02]  /*ddd0*/  IMAD.MOV.U32 R39, RZ, RZ, R83 ;  /* 0x000000ffff277224 */ /* 0x000fc400078e0053 */
[----:B------:R-:W-:Y:S01]  /*dde0*/  IMAD.MOV.U32 R43, RZ, RZ, R87 ;  /* 0x000000ffff2b7224 */ /* 0x000fe200078e0057 */
[----:B------:R-:W-:Y:S01]  /*ddf0*/  STL.64 [R1+0x2ef0], R16 ;  /* 0x002ef01001007387 */ /* 0x000fe20000100a00 */
[----:B------:R-:W-:Y:S02]  /*de00*/  IMAD.MOV.U32 R45, RZ, RZ, R89 ;  /* 0x000000ffff2d7224 */ /* 0x000fe400078e0059 */
[----:B------:R-:W-:Y:S01]  /*de10*/  IMAD.MOV.U32 R47, RZ, RZ, R91 ;  /* 0x000000ffff2f7224 */ /* 0x000fe200078e005b */
[----:B------:R-:W-:Y:S01]  /*de20*/  STL [R1+0x2ee8], R15 ;  /* 0x002ee80f01007387 */ /* 0x000fe20000100800 */
[----:B------:R-:W-:Y:S02]  /*de30*/  IMAD.MOV.U32 R49, RZ, RZ, R93 ;  /* 0x000000ffff317224 */ /* 0x000fe400078e005d */
[----:B------:R-:W-:Y:S01]  /*de40*/  IMAD.MOV.U32 R51, RZ, RZ, R95 ;  /* 0x000000ffff337224 */ /* 0x000fe200078e005f */
        /* <DEDUP_REMOVED lines=17> */
[----:B------:R1:W-:Y:S04]  /*df60*/  STL.64 [R1+0x3160], R180 ;  /* 0x003160b401007387 */ /* 0x0003e80000100a00 */
[----:B------:R1:W-:Y:S04]  /*df70*/  STL.128 [R1+0x3150], R176 ;  /* 0x003150b001007387 */ /* 0x0003e80000100c00 */
[----:B------:R1:W-:Y:S04]  /*df80*/  STL.128 [R1+0x3140], R172 ;  /* 0x003140ac01007387 */ /* 0x0003e80000100c00 */
[----:B------:R2:W-:Y:S04]  /*df90*/  STL.128 [R1+0x3130], R168 ;  /* 0x003130a801007387 */ /* 0x0005e80000100c00 */
[----:B------:R2:W-:Y:S04]  /*dfa0*/  STL.128 [R1+0x3120], R164 ;  /* 0x003120a401007387 */ /* 0x0005e80000100c00 */
[----:B------:R2:W-:Y:S04]  /*dfb0*/  STL.128 [R1+0x3110], R160 ;  /* 0x003110a001007387 */ /* 0x0005e80000100c00 */
[----:B------:R2:W-:Y:S04]  /*dfc0*/  STL.128 [R1+0x3100], R156 ;  /* 0x0031009c01007387 */ /* 0x0005e80000100c00 */
[----:B------:R2:W-:Y:S04]  /*dfd0*/  STL.128 [R1+0x30f0], R152 ;  /* 0x0030f09801007387 */ /* 0x0005e80000100c00 */
[----:B------:R2:W-:Y:S04]  /*dfe0*/  STL [R1+0x30e0], R150 ;  /* 0x0030e09601007387 */ /* 0x0005e80000100800 */
[----:B------:R2:W-:Y:S04]  /*dff0*/  STL [R1+0x30dc], R148 ;  /* 0x0030dc9401007387 */ /* 0x0005e80000100800 */
[----:B------:R2:W-:Y:S04]  /*e000*/  STL [R1+0x30d8], R146 ;  /* 0x0030d89201007387 */ /* 0x0005e80000100800 */
[----:B------:R2:W-:Y:S04]  /*e010*/  STL [R1+0x30d4], R144 ;  /* 0x0030d49001007387 */ /* 0x0005e80000100800 */
[----:B------:R2:W-:Y:S01]  /*e020*/  STL [R1+0x30d0], R142 ;  /* 0x0030d08e01007387 */ /* 0x0005e20000100800 */
[----:B------:R-:W-:-:S02]  /*e030*/  IMAD.MOV.U32 R197, RZ, RZ, R52 ;  /* 0x000000ffffc57224 */ /* 0x000fc400078e0034 */
[----:B0-----:R-:W-:Y:S01]  /*e040*/  IMAD.MOV.U32 R196, RZ, RZ, R53 ;  /* 0x000000ffffc47224 */ /* 0x001fe200078e0035 */
[----:B------:R0:W-:Y:S01]  /*e050*/  STL [R1+0x30cc], R140 ;  /* 0x0030cc8c01007387 */ /* 0x0001e20000100800 */
[----:B------:R-:W-:Y:S02]  /*e060*/  IMAD.MOV.U32 R195, RZ, RZ, R54 ;  /* 0x000000ffffc37224 */ /* 0x000fe400078e0036 */
[----:B------:R-:W-:Y:S01]  /*e070*/  IMAD.MOV.U32 R75, RZ, RZ, R55 ;  /* 0x000000ffff4b7224 */ /* 0x000fe200078e0037 */
[----:B------:R0:W-:Y:S04]  /*e080*/  STL [R1+0x30c8], R138 ;  /* 0x0030c88a01007387 */ /* 0x0001e80000100800 */
[----:B------:R0:W-:Y:S04]  /*e090*/  STL [R1+0x30c4], R136 ;  /* 0x0030c48801007387 */ /* 0x0001e80000100800 */
[----:B------:R0:W-:Y:S04]  /*e0a0*/  STL [R1+0x30c0], R134 ;  /* 0x0030c08601007387 */ /* 0x0001e80000100800 */
[----:B------:R0:W-:Y:S04]  /*e0b0*/  STL [R1+0x30bc], R132 ;  /* 0x0030bc8401007387 */ /* 0x0001e80000100800 */
[----:B------:R3:W-:Y:S04]  /*e0c0*/  STL.128 [R1+0x2f60], R48 ;  /* 0x002f603001007387 */ /* 0x0007e80000100c00 */
[----:B------:R3:W-:Y:S04]  /*e0d0*/  STL.128 [R1+0x2f50], R44 ;  /* 0x002f502c01007387 */ /* 0x0007e80000100c00 */
[----:B------:R3:W-:Y:S04]  /*e0e0*/  STL.128 [R1+0x2f40], R40 ;  /* 0x002f402801007387 */ /* 0x0007e80000100c00 */
[----:B------:R3:W-:Y:S04]  /*e0f0*/  STL.128 [R1+0x2f30], R36 ;  /* 0x002f302401007387 */ /* 0x0007e80000100c00 */
[----:B------:R3:W-:Y:S04]  /*e100*/  STL.128 [R1+0x2f20], R32 ;  /* 0x002f202001007387 */ /* 0x0007e80000100c00 */
[----:B------:R3:W-:Y:S04]  /*e110*/  STL.128 [R1+0x2f10], R28 ;  /* 0x002f101c01007387 */ /* 0x0007e80000100c00 */
[----:B------:R3:W-:Y:S04]  /*e120*/  STL.128 [R1+0x2f00], R24 ;  /* 0x002f001801007387 */ /* 0x0007e80000100c00 */
[----:B------:R3:W-:Y:S04]  /*e130*/  STL.64 [R1+0x2ee0], R12 ;  /* 0x002ee00c01007387 */ /* 0x0007e80000100a00 */
[----:B------:R3:W-:Y:S04]  /*e140*/  STL.128 [R1+0x2ed0], R8 ;  /* 0x002ed00801007387 */ /* 0x0007e80000100c00 */
[----:B------:R3:W-:Y:S04]  /*e150*/  STL.128 [R1+0x2ec0], R4 ;  /* 0x002ec00401007387 */ /* 0x0007e80000100c00 */
[----:B------:R-:W-:Y:S04]  /*e160*/  STL [R1+0xb78], R2 ;  /* 0x000b780201007387 */ /* 0x000fe80000100800 */
[----:B------:R-:W-:Y:S04]  /*e170*/  STL [R1+0xb74], R3 ;  /* 0x000b740301007387 */ /* 0x000fe80000100800 */
[----:B-1----:R-:W4:Y:S04]  /*e180*/  LDL.LU R218, [R1+0x32b8] ;  /* 0x0032b80001da7983 */ /* 0x002f280000300800 */
        /* <DEDUP_REMOVED lines=15> */
[----:B------:R-:W4:Y:S04]  /*e280*/  LDL.LU.64 R180, [R1+0x3160] ;  /* 0x0031600001b47983 */ /* 0x000f280000300a00 */
[----:B------:R-:W4:Y:S04]  /*e290*/  LDL.LU.128 R176, [R1+0x3150] ;  /* 0x0031500001b07983 */ /* 0x000f280000300c00 */
[----:B------:R-:W4:Y:S04]  /*e2a0*/  LDL.LU.128 R172, [R1+0x3140] ;  /* 0x0031400001ac7983 */ /* 0x000f280000300c00 */
[----:B--2---:R-:W2:Y:S04]  /*e2b0*/  LDL.LU.128 R168, [R1+0x3130] ;  /* 0x0031300001a87983 */ /* 0x004ea80000300c00 */
[----:B------:R-:W2:Y:S04]  /*e2c0*/  LDL.LU.128 R164, [R1+0x3120] ;  /* 0x0031200001a47983 */ /* 0x000ea80000300c00 */
[----:B------:R-:W2:Y:S04]  /*e2d0*/  LDL.LU.128 R160, [R1+0x3110] ;  /* 0x0031100001a07983 */ /* 0x000ea80000300c00 */
[----:B------:R-:W2:Y:S04]  /*e2e0*/  LDL.LU.128 R156, [R1+0x3100] ;  /* 0x00310000019c7983 */ /* 0x000ea80000300c00 */
[----:B------:R-:W2:Y:S04]  /*e2f0*/  LDL.LU.128 R152, [R1+0x30f0] ;  /* 0x0030f00001987983 */ /* 0x000ea80000300c00 */
[----:B------:R-:W2:Y:S04]  /*e300*/  LDL.LU R150, [R1+0x30e0] ;  /* 0x0030e00001967983 */ /* 0x000ea80000300800 */
[----:B------:R-:W2:Y:S04]  /*e310*/  LDL.LU R148, [R1+0x30dc] ;  /* 0x0030dc0001947983 */ /* 0x000ea80000300800 */
[----:B------:R-:W2:Y:S04]  /*e320*/  LDL.LU R146, [R1+0x30d8] ;  /* 0x0030d80001927983 */ /* 0x000ea80000300800 */
[----:B------:R-:W2:Y:S04]  /*e330*/  LDL.LU R144, [R1+0x30d4] ;  /* 0x0030d40001907983 */ /* 0x000ea80000300800 */
[----:B------:R-:W2:Y:S04]  /*e340*/  LDL.LU R142, [R1+0x30d0] ;  /* 0x0030d000018e7983 */ /* 0x000ea80000300800 */
[----:B0-----:R-:W2:Y:S04]  /*e350*/  LDL.LU R140, [R1+0x30cc] ;  /* 0x0030cc00018c7983 */ /* 0x001ea80000300800 */
[----:B------:R-:W2:Y:S04]  /*e360*/  LDL.LU R138, [R1+0x30c8] ;  /* 0x0030c800018a7983 */ /* 0x000ea80000300800 */
[----:B------:R-:W2:Y:S04]  /*e370*/  LDL.LU R136, [R1+0x30c4] ;  /* 0x0030c40001887983 */ /* 0x000ea80000300800 */
[----:B------:R-:W2:Y:S04]  /*e380*/  LDL.LU R134, [R1+0x30c0] ;  /* 0x0030c00001867983 */ /* 0x000ea80000300800 */
[----:B------:R-:W2:Y:S04]  /*e390*/  LDL.LU R132, [R1+0x30bc] ;  /* 0x0030bc0001847983 */ /* 0x000ea80000300800 */
[----:B------:R-:W2:Y:S04]  /*e3a0*/  LDL.LU.128 R52, [R1+0x2f70] ;  /* 0x002f700001347983 */ /* 0x000ea80000300c00 */
[----:B---3--:R-:W3:Y:S04]  /*e3b0*/  LDL.LU.128 R48, [R1+0x2f60] ;  /* 0x002f600001307983 */ /* 0x008ee80000300c00 */
[----:B------:R-:W3:Y:S04]  /*e3c0*/  LDL.LU.128 R44, [R1+0x2f50] ;  /* 0x002f5000012c7983 */ /* 0x000ee80000300c00 */
[----:B------:R-:W3:Y:S04]  /*e3d0*/  LDL.LU.128 R40, [R1+0x2f40] ;  /* 0x002f400001287983 */ /* 0x000ee80000300c00 */
[----:B------:R-:W3:Y:S04]  /*e3e0*/  LDL.LU.128 R36, [R1+0x2f30] ;  /* 0x002f300001247983 */ /* 0x000ee80000300c00 */
[----:B------:R-:W3:Y:S04]  /*e3f0*/  LDL.LU.128 R32, [R1+0x2f20] ;  /* 0x002f200001207983 */ /* 0x000ee80000300c00 */
[----:B------:R-:W3:Y:S04]  /*e400*/  LDL.LU.128 R28, [R1+0x2f10] ;  /* 0x002f1000011c7983 */ /* 0x000ee80000300c00 */
[----:B------:R-:W3:Y:S04]  /*e410*/  LDL.LU.128 R24, [R1+0x2f00] ;  /* 0x002f000001187983 */ /* 0x000ee80000300c00 */
[----:B------:R-:W3:Y:S04]  /*e420*/  LDL.LU.64 R20, [R1+0x2ef8] ;  /* 0x002ef80001147983 */ /* 0x000ee80000300a00 */
[----:B------:R-:W3:Y:S04]  /*e430*/  LDL.LU.64 R16, [R1+0x2ef0] ;  /* 0x002ef00001107983 */ /* 0x000ee80000300a00 */
[----:B------:R-:W3:Y:S04]  /*e440*/  LDL.LU R15, [R1+0x2ee8] ;  /* 0x002ee800010f7983 */ /* 0x000ee80000300800 */
[----:B------:R-:W3:Y:S04]  /*e450*/  LDL.LU.64 R12, [R1+0x2ee0] ;  /* 0x002ee000010c7983 */ /* 0x000ee80000300a00 */
[----:B------:R-:W3:Y:S04]  /*e460*/  LDL.LU.128 R8, [R1+0x2ed0] ;  /* 0x002ed00001087983 */ /* 0x000ee80000300c00 */
[----:B------:R-:W3:Y:S04]  /*e470*/  LDL.LU.128 R4, [R1+0x2ec0] ;  /* 0x002ec00001047983 */ /* 0x000ee80000300c00 */
        /* <DEDUP_REMOVED lines=13> */
[----:B----4-:R-:W-:Y:S04]  /*e550*/  STL [R1+0x2e88], R104 ;  /* 0x002e886801007387 */ /* 0x010fe80000100800 */
        /* <DEDUP_REMOVED lines=20> */
[----:B------:R0:W-:Y:S04]  /*e6a0*/  STL.128 [R1+0x2e00], R56 ;  /* 0x002e003801007387 */ /* 0x0001e80000100c00 */
[----:B------:R-:W4:Y:S04]  /*e6b0*/  LDL R220, [R1+0x330] ;  /* 0x0003300001dc7983 */ /* 0x000f280000100800 */
[----:B------:R-:W4:Y:S04]  /*e6c0*/  LDL R222, [R1+0x334] ;  /* 0x0003340001de7983 */ /* 0x000f280000100800 */
[----:B------:R-:W4:Y:S04]  /*e6d0*/  LDL R224, [R1+0x338] ;  /* 0x0003380001e07983 */ /* 0x000f280000100800 */
[----:B0-----:R-:W4:Y:S04]  /*e6e0*/  LDL.128 R56, [R1+0x320] ;  /* 0x0003200001387983 */ /* 0x001f280000100c00 */
[----:B------:R-:W4:Y:S04]  /*e6f0*/  LDL.LU.128 R68, [R1+0x2e30] ;  /* 0x002e300001447983 */ /* 0x000f280000300c00 */
[----:B------:R-:W4:Y:S04]  /*e700*/  LDL.LU.128 R64, [R1+0x2e20] ;  /* 0x002e200001407983 */ /* 0x000f280000300c00 */
[----:B------:R-:W4:Y:S04]  /*e710*/  LDL.LU.128 R60, [R1+0x2e10] ;  /* 0x002e1000013c7983 */ /* 0x000f280000300c00 */
[----:B------:R-:W4:Y:S04]  /*e720*/  LDL.LU R130, [R1+0x2ebc] ;  /* 0x002ebc0001827983 */ /* 0x000f280000300800 */
[----:B------:R-:W4:Y:S04]  /*e730*/  LDL.LU R128, [R1+0x2eb8] ;  /* 0x002eb80001807983 */ /* 0x000f280000300800 */
[----:B------:R-:W4:Y:S04]  /*e740*/  LDL.LU R126, [R1+0x2eb4] ;  /* 0x002eb400017e7983 */ /* 0x000f280000300800 */
[----:B------:R-:W4:Y:S04]  /*e750*/  LDL.LU R124, [R1+0x2eb0] ;  /* 0x002eb000017c7983 */ /* 0x000f280000300800 */
[----:B------:R-:W4:Y:S04]  /*e760*/  LDL.LU R122, [R1+0x2eac] ;  /* 0x002eac00017a7983 */ /* 0x000f280000300800 */
[----:B------:R0:W-:Y:S04]  /*e770*/  STL.128 [R1+0x2e40], R72 ;  /* 0x002e404801007387 */ /* 0x0001e80000100c00 */
[----:B------:R-:W4:Y:S04]  /*e780*/  LDL.LU R120, [R1+0x2ea8] ;  /* 0x002ea80001787983 */ /* 0x000f280000300800 */
[----:B------:R-:W-:Y:S04]  /*e790*/  STL [R1+0x374], R194 ;  /* 0x000374c201007387 */ /* 0x000fe80000100800 */
[----:B------:R-:W-:Y:S04]  /*e7a0*/  STL [R1+0x33c], R214 ;  /* 0x00033cd601007387 */ /* 0x000fe80000100800 */
[----:B0-----:R-:W4:Y:S04]  /*e7b0*/  LDL.LU.128 R72, [R1+0x2e40] ;  /* 0x002e400001487983 */ /* 0x001f280000300c00 */
        /* <DEDUP_REMOVED lines=9> */
[----:B--2---:R0:W-:Y:S04]  /*e850*/  STL.128 [R1+0x2df0], R52 ;  /* 0x002df03401007387 */ /* 0x0041e80000100c00 */
[----:B---3--:R1:W-:Y:S04]  /*e860*/  STL.128 [R1+0x2de0], R48 ;  /* 0x002de03001007387 */ /* 0x0083e80000100c00 */
[----:B------:R2:W-:Y:S04]  /*e870*/  STL.128 [R1+0x2dd0], R44 ;  /* 0x002dd02c01007387 */ /* 0x0005e80000100c00 */
[----:B------:R3:W-:Y:S04]  /*e880*/  STL.128 [R1+0x2dc0], R40 ;  /* 0x002dc02801007387 */ /* 0x0007e80000100c00 */
[----:B------:R3:W-:Y:S04]  /*e890*/  STL.128 [R1+0x2db0], R36 ;  /* 0x002db02401007387 */ /* 0x0007e80000100c00 */
[----:B------:R3:W-:Y:S04]  /*e8a0*/  STL.128 [R1+0x2da0], R32 ;  /* 0x002da02001007387 */ /* 0x0007e80000100c00 */
[----:B------:R3:W-:Y:S04]  /*e8b0*/  STL.128 [R1+0x2d90], R28 ;  /* 0x002d901c01007387 */ /* 0x0007e80000100c00 */
[----:B------:R3:W-:Y:S04]  /*e8c0*/  STL.128 [R1+0x2d80], R24 ;  /* 0x002d801801007387 */ /* 0x0007e80000100c00 */
[----:B------:R3:W-:Y:S04]  /*e8d0*/  STL.64 [R1+0x2d78], R20 ;  /* 0x002d781401007387 */ /* 0x0007e80000100a00 */
[----:B------:R3:W-:Y:S04]  /*e8e0*/  STL.64 [R1+0x2d70], R16 ;  /* 0x002d701001007387 */ /* 0x0007e80000100a00 */
[----:B------:R3:W-:Y:S04]  /*e8f0*/  STL [R1+0x2d68], R15 ;  /* 0x002d680f01007387 */ /* 0x0007e80000100800 */
[----:B------:R3:W-:Y:S04]  /*e900*/  STL.64 [R1+0x2d60], R12 ;  /* 0x002d600c01007387 */ /* 0x0007e80000100a00 */
[----:B------:R3:W-:Y:S04]  /*e910*/  STL.128 [R1+0x2d50], R8 ;  /* 0x002d500801007387 */ /* 0x0007e80000100c00 */
[----:B------:R3:W-:Y:S04]  /*e920*/  STL.128 [R1+0x2d40], R4 ;  /* 0x002d400401007387 */ /* 0x0007e80000100c00 */
        /* <DEDUP_REMOVED lines=13> */
[----:B0-----:R-:W4:Y:S04]  /*ea00*/  LDL.LU.128 R52, [R1+0x2df0] ;  /* 0x002df00001347983 */ /* 0x001f280000300c00 */
[----:B-1----:R-:W4:Y:S04]  /*ea10*/  LDL.LU.128 R48, [R1+0x2de0] ;  /* 0x002de00001307983 */ /* 0x002f280000300c00 */
[----:B--2---:R-:W2:Y:S04]  /*ea20*/  LDL.LU.128 R44, [R1+0x2dd0] ;  /* 0x002dd000012c7983 */ /* 0x004ea80000300c00 */
[----:B---3--:R-:W3:Y:S04]  /*ea30*/  LDL.LU.128 R40, [R1+0x2dc0] ;  /* 0x002dc00001287983 */ /* 0x008ee80000300c00 */
        /* <DEDUP_REMOVED lines=10> */
[----:B----4-:R-:W-:Y:S04]  /*eae0*/  STL [R1+0x330], R220 ;  /* 0x000330dc01007387 */ /* 0x010fe80000100800 */
[----:B------:R-:W-:Y:S04]  /*eaf0*/  STL [R1+0x334], R222 ;  /* 0x000334de01007387 */ /* 0x000fe80000100800 */
[----:B------:R-:W-:Y:S01]  /*eb00*/  STL [R1+0x338], R224 ;  /* 0x000338e001007387 */ /* 0x000fe20000100800 */
[----:B------:R-:W-:-:S03]  /*eb10*/  IMAD.MOV.U32 R194, RZ, RZ, R56 ;  /* 0x000000ffffc27224 */ /* 0x000fc600078e0038 */
[----:B------:R0:W-:Y:S01]  /*eb20*/  STL.64 [R1+0x538], R58 ;  /* 0x0005383a01007387 */ /* 0x0001e20000100a00 */
[----:B------:R-:W-:-:S03]  /*eb30*/  IMAD.MOV.U32 R77, RZ, RZ, R57 ;  /* 0x000000ffff4d7224 */ /* 0x000fc600078e0039 */
[----:B------:R-:W-:Y:S04]  /*eb40*/  STL.128 [R1+0x2ca0], R68 ;  /* 0x002ca04401007387 */ /* 0x000fe80000100c00 */
[----:B------:R-:W-:Y:S04]  /*eb50*/  STL.128 [R1+0x2c90], R64 ;  /* 0x002c904001007387 */ /* 0x000fe80000100c00 */
[----:B------:R1:W-:Y:S04]  /*eb60*/  STL.128 [R1+0x2c80], R60 ;  /* 0x002c803c01007387 */ /* 0x0003e80000100c00 */
[----:B0-----:R-:W4:Y:S04]  /*eb70*/  LDL.LU.128 R56, [R1+0x2e00] ;  /* 0x002e000001387983 */ /* 0x001f280000300c00 */
[----:B------:R-:W4:Y:S04]  /*eb80*/  LDL.LU R79, [R1+0x53c] ;  /* 0x00053c00014f7983 */ /* 0x000f280000300800 */
[----:B------:R0:W-:Y:S04]  /*eb90*/  STL [R1+0x2d34], R130 ;  /* 0x002d348201007387 */ /* 0x0001e80000100800 */
[----:B------:R0:W-:Y:S04]  /*eba0*/  STL [R1+0x2d30], R128 ;  /* 0x002d308001007387 */ /* 0x0001e80000100800 */
[----:B------:R0:W-:Y:S04]  /*ebb0*/  STL [R1+0x2d2c], R126 ;  /* 0x002d2c7e01007387 */ /* 0x0001e80000100800 */
[----:B------:R0:W-:Y:S04]  /*ebc0*/  STL [R1+0x2d28], R124 ;  /* 0x002d287c01007387 */ /* 0x0001e80000100800 */
[----:B------:R0:W-:Y:S04]  /*ebd0*/  STL [R1+0x2d24], R122 ;  /* 0x002d247a01007387 */ /* 0x0001e80000100800 */
[----:B-1----:R-:W4:Y:S04]  /*ebe0*/  LDL.128 R60, [R1+0x330] ;  /* 0x00033000013c7983 */ /* 0x002f280000100c00 */
[----:B------:R-:W4:Y:S04]  /*ebf0*/  LDL.LU.128 R68, [R1+0x2ca0] ;  /* 0x002ca00001447983 */ /* 0x000f280000300c00 */
[----:B------:R-:W4:Y:S04]  /*ec00*/  LDL.LU.128 R64, [R1+0x2c90] ;  /* 0x002c900001407983 */ /* 0x000f280000300c00 */
[----:B------:R1:W-:Y:S04]  /*ec10*/  STL [R1+0x2d20], R120 ;  /* 0x002d207801007387 */ /* 0x0003e80000100800 */
[----:B0-----:R-:W4:Y:S04]  /*ec20*/  LDL.LU R130, [R1+0x2d34] ;  /* 0x002d340001827983 */ /* 0x001f280000300800 */
[----:B------:R-:W4:Y:S04]  /*ec30*/  LDL.LU R128, [R1+0x2d30] ;  /* 0x002d300001807983 */ /* 0x000f280000300800 */
[----:B------:R-:W4:Y:S04]  /*ec40*/  LDL.LU R126, [R1+0x2d2c] ;  /* 0x002d2c00017e7983 */ /* 0x000f280000300800 */
[----:B------:R-:W4:Y:S04]  /*ec50*/  LDL.LU R124, [R1+0x2d28] ;  /* 0x002d2800017c7983 */ /* 0x000f280000300800 */
[----:B------:R-:W4:Y:S04]  /*ec60*/  LDL.LU R122, [R1+0x2d24] ;  /* 0x002d2400017a7983 */ /* 0x000f280000300800 */
[----:B------:R0:W-:Y:S04]  /*ec70*/  STL.128 [R1+0x2cb0], R72 ;  /* 0x002cb04801007387 */ /* 0x0001e80000100c00 */
[----:B-1----:R-:W4:Y:S01]  /*ec80*/  LDL.LU R120, [R1+0x2d20] ;  /* 0x002d200001787983 */ /* 0x002f220000300800 */
[----:B------:R-:W-:-:S03]  /*ec90*/  IMAD.MOV.U32 R223, RZ, RZ, R81 ;  /* 0x000000ffffdf7224 */ /* 0x000fc600078e0051 */
[----:B------:R-:W-:Y:S04]  /*eca0*/  STL [R1+0x370], R190 ;  /* 0x000370be01007387 */ /* 0x000fe80000100800 */
[----:B------:R-:W-:Y:S04]  /*ecb0*/  STL [R1+0x340], R216 ;  /* 0x000340d801007387 */ /* 0x000fe80000100800 */
[----:B0-----:R-:W4:Y:S04]  /*ecc0*/  LDL.LU.128 R72, [R1+0x2cb0] ;  /* 0x002cb00001487983 */ /* 0x001f280000300c00 */
        /* <DEDUP_REMOVED lines=23> */
[----:B0-----:R-:W4:Y:S04]  /*ee40*/  LDL.LU R118, [R1+0x2d1c] ;  /* 0x002d1c0001767983 */ /* 0x001f280000300800 */
[----:B-1----:R-:W4:Y:S04]  /*ee50*/  LDL.LU R116, [R1+0x2d18] ;  /* 0x002d180001747983 */ /* 0x002f280000300800 */
[----:B------:R-:W-:Y:S04]  /*ee60*/  STL.128 [R1+0x2c60], R52 ;  /* 0x002c603401007387 */ /* 0x000fe80000100c00 */
[----:B------:R-:W-:Y:S04]  /*ee70*/  STL.128 [R1+0x2c50], R48 ;  /* 0x002c503001007387 */ /* 0x000fe80000100c00 */
[----:B--2---:R-:W-:Y:S04]  /*ee80*/  STL.128 [R1+0x2c40], R44 ;  /* 0x002c402c01007387 */ /* 0x004fe80000100c00 */
[----:B---3--:R-:W-:Y:S04]  /*ee90*/  STL.128 [R1+0x2c30], R40 ;  /* 0x002c302801007387 */ /* 0x008fe80000100c00 */
[----:B------:R-:W-:Y:S04]  /*eea0*/  STL.128 [R1+0x2c20], R36 ;  /* 0x002c202401007387 */ /* 0x000fe80000100c00 */
[----:B------:R-:W-:Y:S04]  /*eeb0*/  STL.128 [R1+0x2c10], R32 ;  /* 0x002c102001007387 */ /* 0x000fe80000100c00 */
[----:B------:R-:W-:Y:S04]  /*eec0*/  STL.128 [R1+0x2c00], R28 ;  /* 0x002c001c01007387 */ /* 0x000fe80000100c00 */
[----:B------:R-:W-:Y:S04]  /*eed0*/  STL.128 [R1+0x2bf0], R24 ;  /* 0x002bf01801007387 */ /* 0x000fe80000100c00 */
[----:B------:R-:W-:Y:S04]  /*eee0*/  STL.64 [R1+0x2be8], R20 ;  /* 0x002be81401007387 */ /* 0x000fe80000100a00 */
[----:B------:R-:W-:Y:S04]  /*eef0*/  STL.64 [R1+0x2be0], R16 ;  /* 0x002be01001007387 */ /* 0x000fe80000100a00 */
[----:B------:R-:W-:Y:S04]  /*ef00*/  STL [R1+0x2bd8], R15 ;  /* 0x002bd80f01007387 */ /* 0x000fe80000100800 */
[----:B------:R-:W-:Y:S04]  /*ef10*/  STL.64 [R1+0x2bd0], R12 ;  /* 0x002bd00c01007387 */ /* 0x000fe80000100a00 */
[----:B------:R-:W-:Y:S04]  /*ef20*/  STL.128 [R1+0x2bc0], R8 ;  /* 0x002bc00801007387 */ /* 0x000fe80000100c00 */
[----:B------:R-:W-:Y:S04]  /*ef30*/  STL.128 [R1+0x2bb0], R4 ;  /* 0x002bb00401007387 */ /* 0x000fe80000100c00 */
[----:B------:R-:W2:Y:S04]  /*ef40*/  LDL.LU R114, [R1+0x2d14] ;  /* 0x002d140001727983 */ /* 0x000ea80000300800 */
[----:B------:R-:W3:Y:S04]  /*ef50*/  LDL.LU R112, [R1+0x2d10] ;  /* 0x002d100001707983 */ /* 0x000ee80000300800 */
        /* <DEDUP_REMOVED lines=13> */
[----:B----4-:R-:W-:Y:S04]  /*f030*/  STL.128 [R1+0x2c70], R56 ;  /* 0x002c703801007387 */ /* 0x010fe80000100c00 */
[----:B------:R0:W-:Y:S04]  /*f040*/  STL.128 [R1+0x2cc0], R76 ;  /* 0x002cc04c01007387 */ /* 0x0001e80000100c00 */
[----:B------:R-:W4:Y:S04]  /*f050*/  LDL.LU R84, [R1+0x2cd8] ;  /* 0x002cd80001547983 */ /* 0x000f280000300800 */
[----:B------:R-:W4:Y:S04]  /*f060*/  LDL.LU R82, [R1+0x2cd4] ;  /* 0x002cd40001527983 */ /* 0x000f280000300800 */
[----:B------:R-:W4:Y:S04]  /*f070*/  LDL.LU R80, [R1+0x2cd0] ;  /* 0x002cd00001507983 */ /* 0x000f280000300800 */
[----:B0-----:R-:W4:Y:S04]  /*f080*/  LDL.LU.128 R76, [R1+0x2cc0] ;  /* 0x002cc000014c7983 */ /* 0x001f280000300c00 */
[----:B------:R-:W4:Y:S01]  /*f090*/  LDL.LU.128 R56, [R1+0x2c70] ;  /* 0x002c700001387983 */ /* 0x000f220000300c00 */
[----:B------:R-:W-:-:S03]  /*f0a0*/  IMAD.MOV.U32 R190, RZ, RZ, R60 ;  /* 0x000000ffffbe7224 */ /* 0x000fc600078e003c */
[----:B------:R0:W-:Y:S01]  /*f0b0*/  STL.64 [R1+0x548], R62 ;  /* 0x0005483e01007387 */ /* 0x0001e20000100a00 */
[----:B------:R-:W-:-:S03]  /*f0c0*/  IMAD.MOV.U32 R81, RZ, RZ, R61 ;  /* 0x000000ffff517224 */ /* 0x000fc600078e003d */
[----:B------:R-:W-:Y:S04]  /*f0d0*/  STL.128 [R1+0x2b10], R68 ;  /* 0x002b104401007387 */ /* 0x000fe80000100c00 */
[----:B------:R1:W-:Y:S04]  /*f0e0*/  STL.128 [R1+0x2b00], R64 ;  /* 0x002b004001007387 */ /* 0x0003e80000100c00 */
[----:B0-----:R-:W4:Y:S04]  /*f0f0*/  LDL.LU.128 R60, [R1+0x2c80] ;  /* 0x002c8000013c7983 */ /* 0x001f280000300c00 */
[----:B------:R-:W4:Y:S04]  /*f100*/  LDL.LU.128 R52, [R1+0x2c60] ;  /* 0x002c600001347983 */ /* 0x000f280000300c00 */
[----:B------:R-:W4:Y:S04]  /*f110*/  LDL.LU.128 R48, [R1+0x2c50] ;  /* 0x002c500001307983 */ /* 0x000f280000300c00 */
[----:B------:R-:W4:Y:S04]  /*f120*/  LDL.LU.128 R44, [R1+0x2c40] ;  /* 0x002c4000012c7983 */ /* 0x000f280000300c00 */
[----:B------:R-:W4:Y:S04]  /*f130*/  LDL.LU.128 R40, [R1+0x2c30] ;  /* 0x002c300001287983 */ /* 0x000f280000300c00 */
[----:B------:R-:W4:Y:S04]  /*f140*/  LDL.LU.128 R36, [R1+0x2c20] ;  /* 0x002c200001247983 */ /* 0x000f280000300c00 */
[----:B------:R-:W4:Y:S04]  /*f150*/  LDL.LU.128 R32, [R1+0x2c10] ;  /* 0x002c100001207983 */ /* 0x000f280000300c00 */
[----:B------:R-:W4:Y:S04]  /*f160*/  LDL.LU.128 R28, [R1+0x2c00] ;  /* 0x002c0000011c7983 */ /* 0x000f280000300c00 */
[----:B------:R-:W4:Y:S04]  /*f170*/  LDL.LU.128 R24, [R1+0x2bf0] ;  /* 0x002bf00001187983 */ /* 0x000f280000300c00 */
[----:B------:R-:W4:Y:S04]  /*f180*/  LDL.LU.64 R20, [R1+0x2be8] ;  /* 0x002be80001147983 */ /* 0x000f280000300a00 */
[----:B------:R-:W4:Y:S04]  /*f190*/  LDL.LU.64 R16, [R1+0x2be0] ;  /* 0x002be00001107983 */ /* 0x000f280000300a00 */
[----:B------:R-:W4:Y:S04]  /*f1a0*/  LDL.LU R15, [R1+0x2bd8] ;  /* 0x002bd800010f7983 */ /* 0x000f280000300800 */
[----:B------:R-:W4:Y:S04]  /*f1b0*/  LDL.LU.64 R12, [R1+0x2bd0] ;  /* 0x002bd000010c7983 */ /* 0x000f280000300a00 */
[----:B------:R-:W4:Y:S04]  /*f1c0*/  LDL.LU.128 R8, [R1+0x2bc0] ;  /* 0x002bc00001087983 */ /* 0x000f280000300c00 */
[----:B------:R-:W4:Y:S04]  /*f1d0*/  LDL.LU.128 R4, [R1+0x2bb0] ;  /* 0x002bb00001047983 */ /* 0x000f280000300c00 */
        /* <DEDUP_REMOVED lines=25> */
[----:B------:R-:W-:Y:S04]  /*f370*/  STL [R1+0x380], R186 ;  /* 0x000380ba01007387 */ /* 0x000fe80000100800 */
[----:B0-----:R-:W4:Y:S04]  /*f380*/  LDL.LU R118, [R1+0x2b94] ;  /* 0x002b940001767983 */ /* 0x001f280000300800 */
[----:B-1----:R-:W4:Y:S04]  /*f390*/  LDL.LU R116, [R1+0x2b90] ;  /* 0x002b900001747983 */ /* 0x002f280000300800 */
[----:B------:R-:W4:Y:S04]  /*f3a0*/  LDL.LU R191, [R1+0x538] ;  /* 0x0005380001bf7983 */ /* 0x000f280000300800 */
[----:B------:R-:W4:Y:S04]  /*f3b0*/  LDL.LU R189, [R1+0x548] ;  /* 0x0005480001bd7983 */ /* 0x000f280000300800 */
[----:B--2---:R0:W-:Y:S04]  /*f3c0*/  STL [R1+0x2b8c], R114 ;  /* 0x002b8c7201007387 */ /* 0x0041e80000100800 */
[----:B---3--:R1:W-:Y:S04]  /*f3d0*/  STL [R1+0x2b88], R112 ;  /* 0x002b887001007387 */ /* 0x0083e80000100800 */
        /* <DEDUP_REMOVED lines=13> */
[----:B0-----:R-:W3:Y:S04]  /*f4b0*/  LDL.LU R114, [R1+0x2b8c] ;  /* 0x002b8c0001727983 */ /* 0x001ee80000300800 */
[----:B-1----:R-:W3:Y:S04]  /*f4c0*/  LDL.LU R112, [R1+0x2b88] ;  /* 0x002b880001707983 */ /* 0x002ee80000300800 */
[----:B----4-:R0:W-:Y:S04]  /*f4d0*/  STL [R1+0x2b50], R84 ;  /* 0x002b505401007387 */ /* 0x0101e80000100800 */
[----:B--2---:R-:W2:Y:S04]  /*f4e0*/  LDL.LU R110, [R1+0x2b84] ;  /* 0x002b8400016e7983 */ /* 0x004ea80000300800 */
[----:B---3--:R-:W3:Y:S04]  /*f4f0*/  LDL.LU R108, [R1+0x2b80] ;  /* 0x002b8000016c7983 */ /* 0x008ee80000300800 */
[----:B------:R-:W-:Y:S04]  /*f500*/  STL.128 [R1+0x2b30], R76 ;  /* 0x002b304c01007387 */ /* 0x000fe80000100c00 */
[----:B------:R-:W-:Y:S04]  /*f510*/  STL.128 [R1+0x2ae0], R56 ;  /* 0x002ae03801007387 */ /* 0x000fe80000100c00 */
[----:B------:R-:W4:Y:S04]  /*f520*/  LDL.LU R106, [R1+0x2b7c] ;  /* 0x002b7c00016a7983 */ /* 0x000f280000300800 */
[----:B------:R-:W4:Y:S04]  /*f530*/  LDL.LU R104, [R1+0x2b78] ;  /* 0x002b780001687983 */ /* 0x000f280000300800 */
[----:B------:R-:W4:Y:S04]  /*f540*/  LDL.LU R102, [R1+0x2b74] ;  /* 0x002b740001667983 */ /* 0x000f280000300800 */
[----:B------:R-:W4:Y:S04]  /*f550*/  LDL.LU R100, [R1+0x2b70] ;  /* 0x002b700001647983 */ /* 0x000f280000300800 */
        /* <DEDUP_REMOVED lines=15> */
[----:B------:R1:W-:Y:S04]  /*f650*/  STL.128 [R1+0x2b40], R80 ;  /* 0x002b405001007387 */ /* 0x0003e80000100c00 */
[----:B------:R-:W4:Y:S04]  /*f660*/  LDL.LU R98, [R1+0x2b6c] ;  /* 0x002b6c0001627983 */ /* 0x000f280000300800 */
[----:B------:R-:W4:Y:S04]  /*f670*/  LDL.LU R96, [R1+0x2b68] ;  /* 0x002b680001607983 */ /* 0x000f280000300800 */
[----:B------:R-:W4:Y:S04]  /*f680*/  LDL.LU R94, [R1+0x2b64] ;  /* 0x002b6400015e7983 */ /* 0x000f280000300800 */
[----:B------:R-:W4:Y:S04]  /*f690*/  LDL.LU R92, [R1+0x2b60] ;  /* 0x002b6000015c7983 */ /* 0x000f280000300800 */
[----:B------:R-:W4:Y:S01]  /*f6a0*/  LDL.LU R90, [R1+0x2b5c] ;  /* 0x002b5c00015a7983 */ /* 0x000f220000300800 */
[----:B------:R-:W-:-:S02]  /*f6b0*/  IMAD.MOV.U32 R188, RZ, RZ, R64 ;  /* 0x000000ffffbc7224 */ /* 0x000fc400078e0040 */
[----:B------:R-:W-:Y:S01]  /*f6c0*/  IMAD.MOV.U32 R85, RZ, RZ, R65 ;  /* 0x000000ffff557224 */ /* 0x000fe200078e0041 */
[----:B------:R1:W-:Y:S04]  /*f6d0*/  STL.64 [R1+0x558], R66 ;  /* 0x0005584201007387 */ /* 0x0003e80000100a00 */
[----:B------:R1:W-:Y:S04]  /*f6e0*/  STL.128 [R1+0x2970], R68 ;  /* 0x0029704401007387 */ /* 0x0003e80000100c00 */
[----:B------:R-:W4:Y:S04]  /*f6f0*/  LDL.LU R88, [R1+0x2b58] ;  /* 0x002b580001587983 */ /* 0x000f280000300800 */
[----:B------:R-:W4:Y:S04]  /*f700*/  LDL.LU R86, [R1+0x2b54] ;  /* 0x002b540001567983 */ /* 0x000f280000300800 */
[----:B0-----:R-:W4:Y:S04]  /*f710*/  LDL.LU R84, [R1+0x2b50] ;  /* 0x002b500001547983 */ /* 0x001f280000300800 */
[----:B-1----:R-:W4:Y:S04]  /*f720*/  LDL.LU.128 R80, [R1+0x2b40] ;  /* 0x002b400001507983 */ /* 0x002f280000300c00 */
        /* <DEDUP_REMOVED lines=31> */
[----:B------:R0:W-:Y:S04]  /*f920*/  STL.128 [R1+0x2980], R72 ;  /* 0x0029804801007387 */ /* 0x0001e80000100c00 */
[----:B------:R-:W4:Y:S04]  /*f930*/  LDL.LU R120, [R1+0x2a00] ;  /* 0x002a000001787983 */ /* 0x000f280000300800 */
[----:B------:R1:W-:Y:S04]  /*f940*/  STL [R1+0x29fc], R118 ;  /* 0x0029fc7601007387 */ /* 0x0003e80000100800 */
[----:B------:R3:W-:Y:S04]  /*f950*/  STL [R1+0x29f8], R116 ;  /* 0x0029f87401007387 */ /* 0x0007e80000100800 */
[----:B0-----:R-:W4:Y:S04]  /*f960*/  LDL.LU.128 R72, [R1+0x2980] ;  /* 0x0029800001487983 */ /* 0x001f280000300c00 */
[----:B------:R-:W4:Y:S04]  /*f970*/  LDL.LU R187, [R1+0x558] ;  /* 0x0005580001bb7983 */ /* 0x000f280000300800 */
[----:B------:R0:W-:Y:S04]  /*f980*/  STL [R1+0x29f4], R114 ;  /* 0x0029f47201007387 */ /* 0x0001e80000100800 */
[----:B------:R4:W-:Y:S04]  /*f990*/  STL [R1+0x29f0], R112 ;  /* 0x0029f07001007387 */ /* 0x0009e80000100800 */
[----:B-1----:R-:W4:Y:S04]  /*f9a0*/  LDL.LU R118, [R1+0x29fc] ;  /* 0x0029fc0001767983 */ /* 0x002f280000300800 */
[----:B--2---:R1:W-:Y:S04]  /*f9b0*/  STL [R1+0x29ec], R110 ;  /* 0x0029ec6e01007387 */ /* 0x0043e80000100800 */
[----:B---3--:R2:W-:Y:S04]  /*f9c0*/  STL [R1+0x29e8], R108 ;  /* 0x0029e86c01007387 */ /* 0x0085e80000100800 */
[----:B------:R-:W3:Y:S04]  /*f9d0*/  LDL.LU R116, [R1+0x29f8] ;  /* 0x0029f80001747983 */ /* 0x000ee80000300800 */
[----:B0-----:R-:W3:Y:S04]  /*f9e0*/  LDL.LU R114, [R1+0x29f4] ;  /* 0x0029f40001727983 */ /* 0x001ee80000300800 */
[----:B----4-:R0:W-:Y:S04]  /*f9f0*/  STL [R1+0x29e4], R106 ;  /* 0x0029e46a01007387 */ /* 0x0101e80000100800 */
[----:B------:R4:W-:Y:S04]  /*fa00*/  STL [R1+0x29e0], R104 ;  /* 0x0029e06801007387 */ /* 0x0009e80000100800 */
[----:B------:R4:W-:Y:S04]  /*fa10*/  STL [R1+0x29dc], R102 ;  /* 0x0029dc6601007387 */ /* 0x0009e80000100800 */
[----:B------:R4:W-:Y:S04]  /*fa20*/  STL [R1+0x29d8], R100 ;  /* 0x0029d86401007387 */ /* 0x0009e80000100800 */
[----:B------:R-:W3:Y:S04]  /*fa30*/  LDL.LU R112, [R1+0x29f0] ;  /* 0x0029f00001707983 */ /* 0x000ee80000300800 */
[----:B-1----:R-:W3:Y:S04]  /*fa40*/  LDL.LU R110, [R1+0x29ec] ;  /* 0x0029ec00016e7983 */ /* 0x002ee80000300800 */
[----:B--2---:R-:W2:Y:S04]  /*fa50*/  LDL.LU R108, [R1+0x29e8] ;  /* 0x0029e800016c7983 */ /* 0x004ea80000300800 */
[----:B0-----:R-:W3:Y:S04]  /*fa60*/  LDL.LU R106, [R1+0x29e4] ;  /* 0x0029e400016a7983 */ /* 0x001ee80000300800 */
[----:B----4-:R-:W4:Y:S04]  /*fa70*/  LDL.LU R104, [R1+0x29e0] ;  /* 0x0029e00001687983 */ /* 0x010f280000300800 */
[----:B------:R-:W2:Y:S04]  /*fa80*/  LDL.LU R102, [R1+0x29dc] ;  /* 0x0029dc0001667983 */ /* 0x000ea80000300800 */
[----:B------:R-:W3:Y:S04]  /*fa90*/  LDL.LU R100, [R1+0x29d8] ;  /* 0x0029d80001647983 */ /* 0x000ee80000300800 */
[----:B------:R-:W-:Y:S04]  /*faa0*/  STL [R1+0x364], R198 ;  /* 0x000364c601007387 */ /* 0x000fe80000100800 */
[----:B------:R-:W-:Y:S04]  /*fab0*/  STL [R1+0x368], R200 ;  /* 0x000368c801007387 */ /* 0x000fe80000100800 */
[----:B------:R0:W-:Y:S04]  /*fac0*/  STL [R1+0x29d4], R98 ;  /* 0x0029d46201007387 */ /* 0x0001e80000100800 */
[----:B------:R1:W-:Y:S04]  /*fad0*/  STL [R1+0x29d0], R96 ;  /* 0x0029d06001007387 */ /* 0x0003e80000100800 */
[----:B------:R1:W-:Y:S04]  /*fae0*/  STL [R1+0x29cc], R94 ;  /* 0x0029cc5e01007387 */ /* 0x0003e80000100800 */
[----:B------:R1:W-:Y:S04]  /*faf0*/  STL [R1+0x29c8], R92 ;  /* 0x0029c85c01007387 */ /* 0x0003e80000100800 */
[----:B------:R1:W-:Y:S04]  /*fb00*/  STL [R1+0x29c4], R90 ;  /* 0x0029c45a01007387 */ /* 0x0003e80000100800 */
[----:B0-----:R-:W4:Y:S04]  /*fb10*/  LDL.LU R98, [R1+0x29d4] ;  /* 0x0029d40001627983 */ /* 0x001f280000300800 */
[----:B-1----:R-:W2:Y:S04]  /*fb20*/  LDL.LU R96, [R1+0x29d0] ;  /* 0x0029d00001607983 */ /* 0x002ea80000300800 */
[----:B------:R0:W-:Y:S04]  /*fb30*/  STL [R1+0x29c0], R88 ;  /* 0x0029c05801007387 */ /* 0x0001e80000100800 */
[----:B------:R-:W3:Y:S04]  /*fb40*/  LDL.LU R94, [R1+0x29cc] ;  /* 0x0029cc00015e7983 */ /* 0x000ee80000300800 */
[----:B------:R-:W4:Y:S04]  /*fb50*/  LDL.LU R92, [R1+0x29c8] ;  /* 0x0029c800015c7983 */ /* 0x000f280000300800 */
        /* <DEDUP_REMOVED lines=20> */
[----:B------:R-:W2:Y:S04]  /*fca0*/  LDL.LU R90, [R1+0x29c4] ;  /* 0x0029c400015a7983 */ /* 0x000ea80000300800 */
[----:B0-----:R-:W2:Y:S04]  /*fcb0*/  LDL.LU R88, [R1+0x29c0] ;  /* 0x0029c00001587983 */ /* 0x001ea80000300800 */
[----:B-1----:R-:W2:Y:S04]  /*fcc0*/  LDL.LU.128 R80, [R1+0x29a0] ;  /* 0x0029a00001507983 */ /* 0x002ea80000300c00 */
[----:B------:R-:W2:Y:S04]  /*fcd0*/  LDL.LU.128 R84, [R1+0x29b0] ;  /* 0x0029b00001547983 */ /* 0x000ea80000300c00 */
[----:B------:R-:W2:Y:S01]  /*fce0*/  LDL.LU.128 R76, [R1+0x2990] ;  /* 0x00299000014c7983 */ /* 0x000ea20000300c00 */
[----:B------:R-:W-:-:S03]  /*fcf0*/  IMAD.MOV.U32 R186, RZ, RZ, R68 ;  /* 0x000000ffffba7224 */ /* 0x000fc600078e0044 */
[----:B------:R0:W-:Y:S01]  /*fd00*/  STL.64 [R1+0x568], R70 ;  /* 0x0005684601007387 */ /* 0x0001e20000100a00 */
[----:B------:R-:W-:-:S03]  /*fd10*/  IMAD.MOV.U32 R89, RZ, RZ, R69 ;  /* 0x000000ffff597224 */ /* 0x000fc600078e0045 */
[----:B------:R-:W2:Y:S04]  /*fd20*/  LDL.LU.128 R64, [R1+0x2960] ;  /* 0x0029600001407983 */ /* 0x000ea80000300c00 */
[----:B------:R-:W2:Y:S04]  /*fd30*/  LDL.LU.128 R60, [R1+0x2950] ;  /* 0x00295000013c7983 */ /* 0x000ea80000300c00 */
[----:B0-----:R-:W2:Y:S04]  /*fd40*/  LDL.LU.128 R68, [R1+0x2970] ;  /* 0x0029700001447983 */ /* 0x001ea80000300c00 */
[----:B------:R-:W2:Y:S04]  /*fd50*/  LDL.LU.128 R56, [R1+0x2940] ;  /* 0x0029400001387983 */ /* 0x000ea80000300c00 */
        /* <DEDUP_REMOVED lines=8> */
[----:B------:R-:W2:Y:S04]  /*fde0*/  LDL.LU.64 R20, [R1+0x28b8] ;  /* 0x0028b80001147983 */ /* 0x000ea80000300a00 */
[----:B------:R-:W2:Y:S04]  /*fdf0*/  LDL.LU.64 R16, [R1+0x28b0] ;  /* 0x0028b00001107983 */ /* 0x000ea80000300a00 */
[----:B------:R-:W2:Y:S04]  /*fe00*/  LDL.LU R15, [R1+0x28a8] ;  /* 0x0028a800010f7983 */ /* 0x000ea80000300800 */
[----:B------:R-:W2:Y:S04]  /*fe10*/  LDL.LU.64 R12, [R1+0x28a0] ;  /* 0x0028a000010c7983 */ /* 0x000ea80000300a00 */
[----:B------:R-:W2:Y:S04]  /*fe20*/  LDL.LU.128 R8, [R1+0x2890] ;  /* 0x0028900001087983 */ /* 0x000ea80000300c00 */
[----:B------:R-:W2:Y:S04]  /*fe30*/  LDL.LU.128 R4, [R1+0x2880] ;  /* 0x0028800001047983 */ /* 0x000ea80000300c00 */
[----:B------:R-:W2:Y:S04]  /*fe40*/  LDL.LU R185, [R1+0x568] ;  /* 0x0005680001b97983 */ /* 0x000ea80000300800 */
[----:B------:R-:W2:Y:S04]  /*fe50*/  LDL.LU R91, [R1+0x56c] ;  /* 0x00056c00015b7983 */ /* 0x000ea80000300800 */
[----:B------:R-:W-:Y:S04]  /*fe60*/  STL [R1+0x287c], R130 ;  /* 0x00287c8201007387 */ /* 0x000fe80000100800 */
[----:B------:R-:W-:Y:S04]  /*fe70*/  STL [R1+0x2878], R128 ;  /* 0x0028788001007387 */ /* 0x000fe80000100800 */
[----:B------:R-:W-:Y:S04]  /*fe80*/  STL [R1+0x2874], R126 ;  /* 0x0028747e01007387 */ /* 0x000fe80000100800 */
[----:B------:R-:W-:Y:S04]  /*fe90*/  STL [R1+0x2870], R124 ;  /* 0x0028707c01007387 */ /* 0x000fe80000100800 */
[----:B------:R-:W-:Y:S04]  /*fea0*/  STL [R1+0x286c], R122 ;  /* 0x00286c7a01007387 */ /* 0x000fe80000100800 */
[----:B------:R-:W-:Y:S04]  /*feb0*/  STL [R1+0x2868], R120 ;  /* 0x0028687801007387 */ /* 0x000fe80000100800 */
[----:B------:R0:W-:Y:S04]  /*fec0*/  STL.128 [R1+0x27e0], R72 ;  /* 0x0027e04801007387 */ /* 0x0001e80000100c00 */
[----:B------:R-:W-:Y:S04]  /*fed0*/  STL [R1+0x378], R150 ;  /* 0x0003789601007387 */ /* 0x000fe80000100800 */
[----:B------:R-:W-:Y:S04]  /*fee0*/  STL [R1+0x37c], R184 ;  /* 0x00037cb801007387 */ /* 0x000fe80000100800 */
[----:B------:R-:W-:Y:S04]  /*fef0*/  STL [R1+0x384], R144 ;  /* 0x0003849001007387 */ /* 0x000fe80000100800 */
[----:B0-----:R-:W2:Y:S04]  /*ff00*/  LDL.128 R72, [R1+0x360] ;  /* 0x0003600001487983 */ /* 0x001ea80000100c00 */
[----:B------:R-:W-:Y:S04]  /*ff10*/  STL [R1+0x388], R146 ;  /* 0x0003889201007387 */ /* 0x000fe80000100800 */
[----:B------:R-:W-:Y:S04]  /*ff20*/  STL [R1+0x38c], R148 ;  /* 0x00038c9401007387 */ /* 0x000fe80000100800 */
[----:B------:R-:W-:Y:S04]  /*ff30*/  STL [R1+0x390], R138 ;  /* 0x0003908a01007387 */ /* 0x000fe80000100800 */
[----:B------:R-:W-:Y:S04]  /*ff40*/  STL [R1+0x394], R140 ;  /* 0x0003948c01007387 */ /* 0x000fe80000100800 */
[----:B------:R-:W-:Y:S04]  /*ff50*/  STL [R1+0x398], R142 ;  /* 0x0003988e01007387 */ /* 0x000fe80000100800 */
[----:B------:R-:W-:Y:S04]  /*ff60*/  STL [R1+0x39c], R132 ;  /* 0x00039c8401007387 */ /* 0x000fe80000100800 */
[----:B------:R-:W2:Y:S04]  /*ff70*/  LDL.LU R128, [R1+0x2878] ;  /* 0x0028780001807983 */ /* 0x000ea80000300800 */
[----:B------:R-:W2:Y:S04]  /*ff80*/  LDL.LU R126, [R1+0x2874] ;  /* 0x00287400017e7983 */ /* 0x000ea80000300800 */
[----:B------:R-:W2:Y:S04]  /*ff90*/  LDL.LU R124, [R1+0x2870] ;  /* 0x00287000017c7983 */ /* 0x000ea80000300800 */
[----:B------:R-:W2:Y:S04]  /*ffa0*/  LDL.LU R122, [R1+0x286c] ;  /* 0x00286c00017a7983 */ /* 0x000ea80000300800 */
[----:B------:R-:W2:Y:S04]  /*ffb0*/  LDL.LU R120, [R1+0x2868] ;  /* 0x0028680001787983 */ /* 0x000ea80000300800 */
[----:B------:R-:W-:Y:S04]  /*ffc0*/  STL [R1+0x3a0], R134 ;  /* 0x0003a08601007387 */ /* 0x000fe80000100800 */
[----:B------:R-:W-:Y:S04]  /*ffd0*/  STL [R1+0x3a4], R136 ;  /* 0x0003a48801007387 */ /* 0x000fe80000100800 */
[----:B------:R-:W2:Y:S04]  /*ffe0*/  LDL.LU R130, [R1+0x287c] ;  /* 0x00287c0001827983 */ /* 0x000ea80000300800 */
[----:B---3--:R0:W-:Y:S04]  /*fff0*/  STL [R1+0x2834], R94 ;  /* 0x0028345e01007387 */ /* 0x0081e80000100800 */
[----:B----4-:R1:W-:Y:S04]  /*10000*/  STL [R1+0x2830], R92 ;  /* 0x0028305c01007387 */ /* 0x0103e80000100800 */
[----:B0-----:R-:W3:Y:S04]  /*10010*/  LDL.LU R94, [R1+0x2834] ;  /* 0x00283400015e7983 */ /* 0x001ee80000300800 */
[----:B-1----:R-:W3:Y:S04]  /*10020*/  LDL.LU R92, [R1+0x2830] ;  /* 0x00283000015c7983 */ /* 0x002ee80000300800 */
[----:B--2---:R-:W-:Y:S04]  /*10030*/  STL.64 [R1+0x578], R74 ;  /* 0x0005784a01007387 */ /* 0x004fe80000100a00 */
[----:B------:R-:W3:Y:S01]  /*10040*/  LDL.LU R95, [R1+0x57c] ;  /* 0x00057c00015f7983 */ /* 0x000ee20000300800 */
[----:B------:R-:W-:-:S03]  /*10050*/  IMAD.MOV.U32 R93, RZ, RZ, R73 ;  /* 0x000000ffff5d7224 */ /* 0x000fc600078e0049 */
[----:B------:R0:W-:Y:S04]  /*10060*/  STL [R1+0x283c], R98 ;  /* 0x00283c6201007387 */ /* 0x0001e80000100800 */
[----:B------:R1:W-:Y:S04]  /*10070*/  STL [R1+0x2838], R96 ;  /* 0x0028386001007387 */ /* 0x0003e80000100800 */
[----:B------:R2:W-:Y:S04]  /*10080*/  STL [R1+0x2844], R102 ;  /* 0x0028446601007387 */ /* 0x0005e80000100800 */
[----:B0-----:R-:W4:Y:S04]  /*10090*/  LDL.LU R98, [R1+0x283c] ;  /* 0x00283c0001627983 */ /* 0x001f280000300800 */
[----:B-1----:R-:W4:Y:S04]  /*100a0*/  LDL.LU R96, [R1+0x2838] ;  /* 0x0028380001607983 */ /* 0x002f280000300800 */
[----:B------:R0:W-:Y:S04]  /*100b0*/  STL [R1+0x2840], R100 ;  /* 0x0028406401007387 */ /* 0x0001e80000100800 */
[----:B--2---:R-:W2:Y:S01]  /*100c0*/  LDL.LU R102, [R1+0x2844] ;  /* 0x0028440001667983 */ /* 0x004ea20000300800 */
[----:B------:R-:W-:-:S03]  /*100d0*/  IMAD.MOV.U32 R184, RZ, RZ, R72 ;  /* 0x000000ffffb87224 */ /* 0x000fc600078e0048 */
[----:B------:R1:W-:Y:S04]  /*100e0*/  STL [R1+0x2850], R108 ;  /* 0x0028506c01007387 */ /* 0x0003e80000100800 */
[----:B0-----:R-:W2:Y:S04]  /*100f0*/  LDL.LU R100, [R1+0x2840] ;  /* 0x0028400001647983 */ /* 0x001ea80000300800 */
        /* <DEDUP_REMOVED lines=25> */
[----:B-1----:R-:W2:Y:S04]  /*10290*/  LDL.LU R108, [R1+0x2850] ;  /* 0x00285000016c7983 */ /* 0x002ea80000300800 */
[----:B0-----:R-:W2:Y:S04]  /*102a0*/  LDL.LU R110, [R1+0x2854] ;  /* 0x00285400016e7983 */ /* 0x001ea80000300800 */
[----:B------:R-:W2:Y:S04]  /*102b0*/  LDL.LU R106, [R1+0x284c] ;  /* 0x00284c00016a7983 */ /* 0x000ea80000300800 */
[----:B------:R-:W2:Y:S04]  /*102c0*/  LDL.LU R104, [R1+0x2848] ;  /* 0x0028480001687983 */ /* 0x000ea80000300800 */
        /* <DEDUP_REMOVED lines=23> */
[----:B------:R0:W-:Y:S04]  /*10440*/  STL [R1+0x2858], R112 ;  /* 0x0028587001007387 */ /* 0x0001e80000100800 */
[----:B------:R1:W-:Y:S04]  /*10450*/  STL [R1+0x2864], R118 ;  /* 0x0028647601007387 */ /* 0x0003e80000100800 */
[----:B------:R1:W-:Y:S04]  /*10460*/  STL [R1+0x2860], R116 ;  /* 0x0028607401007387 */ /* 0x0003e80000100800 */
[----:B0-----:R-:W2:Y:S04]  /*10470*/  LDL.LU R112, [R1+0x2858] ;  /* 0x0028580001707983 */ /* 0x001ea80000300800 */
[----:B------:R0:W-:Y:S04]  /*10480*/  STL [R1+0x285c], R114 ;  /* 0x00285c7201007387 */ /* 0x0001e80000100800 */
[----:B-1----:R-:W2:Y:S04]  /*10490*/  LDL.LU R118, [R1+0x2864] ;  /* 0x0028640001767983 */ /* 0x002ea80000300800 */
[----:B------:R-:W2:Y:S04]  /*104a0*/  LDL.LU R116, [R1+0x2860] ;  /* 0x0028600001747983 */ /* 0x000ea80000300800 */
[----:B0-----:R-:W2:Y:S04]  /*104b0*/  LDL.LU R114, [R1+0x285c] ;  /* 0x00285c0001727983 */ /* 0x001ea80000300800 */
[----:B------:R-:W-:Y:S04]  /*104c0*/  STL [R1+0x3a8], R126 ;  /* 0x0003a87e01007387 */ /* 0x000fe80000100800 */
[----:B------:R-:W-:Y:S04]  /*104d0*/  STL [R1+0x3ac], R128 ;  /* 0x0003ac8001007387 */ /* 0x000fe80000100800 */
[----:B------:R0:W-:Y:S04]  /*104e0*/  STL [R1+0x26d8], R124 ;  /* 0x0026d87c01007387 */ /* 0x0001e80000100800 */
[----:B------:R1:W-:Y:S04]  /*104f0*/  STL [R1+0x26d4], R122 ;  /* 0x0026d47a01007387 */ /* 0x0003e80000100800 */
[----:B------:R1:W-:Y:S04]  /*10500*/  STL [R1+0x26d0], R120 ;  /* 0x0026d07801007387 */ /* 0x0003e80000100800 */
[----:B---3--:R3:W-:Y:S04]  /*10510*/  STL.128 [R1+0x2690], R92 ;  /* 0x0026905c01007387 */ /* 0x0087e80000100c00 */
[----:B0-----:R-:W2:Y:S04]  /*10520*/  LDL.LU R124, [R1+0x26d8] ;  /* 0x0026d800017c7983 */ /* 0x001ea80000300800 */
[----:B-1----:R-:W2:Y:S04]  /*10530*/  LDL.LU R122, [R1+0x26d4] ;  /* 0x0026d400017a7983 */ /* 0x002ea80000300800 */
[----:B------:R-:W2:Y:S04]  /*10540*/  LDL.LU R120, [R1+0x26d0] ;  /* 0x0026d00001787983 */ /* 0x000ea80000300800 */
[----:B---3--:R-:W3:Y:S04]  /*10550*/  LDL.128 R92, [R1+0x370] ;  /* 0x00037000015c7983 */ /* 0x008ee80000100c00 */
[----:B----4-:R0:W-:Y:S04]  /*10560*/  STL [R1+0x26a4], R98 ;  /* 0x0026a46201007387 */ /* 0x0101e80000100800 */
[----:B------:R1:W-:Y:S04]  /*10570*/  STL [R1+0x26a0], R96 ;  /* 0x0026a06001007387 */ /* 0x0003e80000100800 */
[----:B------:R-:W4:Y:S04]  /*10580*/  LDL.LU R151, [R1+0x578] ;  /* 0x0005780001977983 */ /* 0x000f280000300800 */
[----:B0-----:R-:W4:Y:S04]  /*10590*/  LDL.LU R98, [R1+0x26a4] ;  /* 0x0026a40001627983 */ /* 0x001f280000300800 */
[----:B-1----:R-:W4:Y:S04]  /*105a0*/  LDL.LU R96, [R1+0x26a0] ;  /* 0x0026a00001607983 */ /* 0x002f280000300800 */
[----:B---3--:R-:W-:Y:S04]  /*105b0*/  STL.64 [R1+0x588], R94 ;  /* 0x0005885e01007387 */ /* 0x008fe80000100a00 */
[----:B------:R-:W4:Y:S01]  /*105c0*/  LDL.LU R99, [R1+0x58c] ;  /* 0x00058c0001637983 */ /* 0x000f220000300800 */
[----:B------:R-:W-:-:S03]  /*105d0*/  IMAD.MOV.U32 R97, RZ, RZ, R93 ;  /* 0x000000ffff617224 */ /* 0x000fc600078e005d */
[----:B--2---:R0:W-:Y:S04]  /*105e0*/  STL [R1+0x26ac], R102 ;  /* 0x0026ac6601007387 */ /* 0x0041e80000100800 */
[----:B------:R1:W-:Y:S01]  /*105f0*/  STL [R1+0x26a8], R100 ;  /* 0x0026a86401007387 */ /* 0x0003e20000100800 */
[----:B------:R-:W-:-:S03]  /*10600*/  IMAD.MOV.U32 R150, RZ, RZ, R92 ;  /* 0x000000ffff967224 */ /* 0x000fc600078e005c */
[----:B------:R2:W-:Y:S04]  /*10610*/  STL [R1+0x26b8], R108 ;  /* 0x0026b86c01007387 */ /* 0x0005e80000100800 */
[----:B0-----:R-:W3:Y:S04]  /*10620*/  LDL.LU R102, [R1+0x26ac] ;  /* 0x0026ac0001667983 */ /* 0x001ee80000300800 */
[----:B-1----:R-:W3:Y:S04]  /*10630*/  LDL.LU R100, [R1+0x26a8] ;  /* 0x0026a80001647983 */ /* 0x002ee80000300800 */
        /* <DEDUP_REMOVED lines=26> */
[----:B--2---:R-:W2:Y:S04]  /*107e0*/  LDL.LU R108, [R1+0x26b8] ;  /* 0x0026b800016c7983 */ /* 0x004ea80000300800 */
[----:B0-----:R-:W2:Y:S04]  /*107f0*/  LDL.LU R110, [R1+0x26bc] ;  /* 0x0026bc00016e7983 */ /* 0x001ea80000300800 */
[----:B-1----:R-:W2:Y:S04]  /*10800*/  LDL.LU R106, [R1+0x26b4] ;  /* 0x0026b400016a7983 */ /* 0x002ea80000300800 */
        /* <DEDUP_REMOVED lines=33> */
[----:B------:R-:W2:Y:S04]  /*10a20*/  LDL.LU R149, [R1+0x588] ;  /* 0x0005880001957983 */ /* 0x000ea80000300800 */
[----:B----4-:R0:W-:Y:S04]  /*10a30*/  STL.128 [R1+0x2500], R96 ;  /* 0x0025006001007387 */ /* 0x0101e80000100c00 */
[----:B0-----:R-:W4:Y:S04]  /*10a40*/  LDL.128 R96, [R1+0x380] ;  /* 0x0003800001607983 */ /* 0x001f280000100c00 */
[----:B---3--:R0:W-:Y:S04]  /*10a50*/  STL [R1+0x2514], R102 ;  /* 0x0025146601007387 */ /* 0x0081e80000100800 */
[----:B------:R1:W-:Y:S04]  /*10a60*/  STL [R1+0x2510], R100 ;  /* 0x0025106401007387 */ /* 0x0003e80000100800 */
[----:B0-----:R-:W3:Y:S04]  /*10a70*/  LDL.LU R102, [R1+0x2514] ;  /* 0x0025140001667983 */ /* 0x001ee80000300800 */
[----:B-1----:R-:W3:Y:S01]  /*10a80*/  LDL.LU R100, [R1+0x2510] ;  /* 0x0025100001647983 */ /* 0x002ee20000300800 */
[----:B----4-:R-:W-:-:S03]  /*10a90*/  IMAD.MOV.U32 R148, RZ, RZ, R96 ;  /* 0x000000ffff947224 */ /* 0x010fc600078e0060 */
[----:B------:R0:W-:Y:S01]  /*10aa0*/  STL.64 [R1+0x598], R98 ;  /* 0x0005986201007387 */ /* 0x0001e20000100a00 */
[----:B------:R-:W-:-:S03]  /*10ab0*/  IMAD.MOV.U32 R101, RZ, RZ, R97 ;  /* 0x000000ffff657224 */ /* 0x000fc600078e0061 */
[----:B------:R-:W3:Y:S04]  /*10ac0*/  LDL.LU R103, [R1+0x59c] ;  /* 0x00059c0001677983 */ /* 0x000ee80000300800 */
[----:B--2---:R1:W-:Y:S04]  /*10ad0*/  STL [R1+0x2520], R108 ;  /* 0x0025206c01007387 */ /* 0x0043e80000100800 */
[----:B0-----:R-:W2:Y:S04]  /*10ae0*/  LDL.LU.128 R96, [R1+0x2500] ;  /* 0x0025000001607983 */ /* 0x001ea80000300c00 */
        /* <DEDUP_REMOVED lines=29> */
[----:B----4-:R-:W4:Y:S04]  /*10cc0*/  LDL.LU R106, [R1+0x251c] ;  /* 0x00251c00016a7983 */ /* 0x010f280000300800 */
[----:B------:R-:W4:Y:S04]  /*10cd0*/  LDL.LU R104, [R1+0x2518] ;  /* 0x0025180001687983 */ /* 0x000f280000300800 */
        /* <DEDUP_REMOVED lines=24> */
[----:B------:R0:W-:Y:S04]  /*10e60*/  STL [R1+0x2528], R112 ;  /* 0x0025287001007387 */ /* 0x0001e80000100800 */
[----:B------:R1:W-:Y:S04]  /*10e70*/  STL [R1+0x2534], R118 ;  /* 0x0025347601007387 */ /* 0x0003e80000100800 */
[----:B------:R1:W-:Y:S04]  /*10e80*/  STL [R1+0x2530], R116 ;  /* 0x0025307401007387 */ /* 0x0003e80000100800 */
[----:B0-----:R-:W4:Y:S04]  /*10e90*/  LDL.LU R112, [R1+0x2528] ;  /* 0x0025280001707983 */ /* 0x001f280000300800 */
[----:B------:R0:W-:Y:S04]  /*10ea0*/  STL [R1+0x252c], R114 ;  /* 0x00252c7201007387 */ /* 0x0001e80000100800 */
[----:B-1----:R-:W4:Y:S04]  /*10eb0*/  LDL.LU R118, [R1+0x2534] ;  /* 0x0025340001767983 */ /* 0x002f280000300800 */
[----:B------:R-:W4:Y:S04]  /*10ec0*/  LDL.LU R116, [R1+0x2530] ;  /* 0x0025300001747983 */ /* 0x000f280000300800 */
[----:B0-----:R-:W4:Y:S04]  /*10ed0*/  LDL.LU R114, [R1+0x252c] ;  /* 0x00252c0001727983 */ /* 0x001f280000300800 */
[----:B------:R-:W4:Y:S04]  /*10ee0*/  LDL.LU R147, [R1+0x598] ;  /* 0x0005980001937983 */ /* 0x000f280000300800 */
[----:B---3--:R0:W-:Y:S04]  /*10ef0*/  STL.128 [R1+0x2370], R100 ;  /* 0x0023706401007387 */ /* 0x0081e80000100c00 */
[----:B--2---:R1:W-:Y:S04]  /*10f00*/  STL.128 [R1+0x2360], R96 ;  /* 0x0023606001007387 */ /* 0x0043e80000100c00 */
[----:B0-----:R-:W2:Y:S04]  /*10f10*/  LDL.LU.128 R100, [R1+0x2370] ;  /* 0x0023700001647983 */ /* 0x001ea80000300c00 */
[----:B-1----:R-:W3:Y:S04]  /*10f20*/  LDL.128 R96, [R1+0x390] ;  /* 0x0003900001607983 */ /* 0x002ee80000100c00 */
[----:B------:R0:W-:Y:S04]  /*10f30*/  STL [R1+0x2388], R108 ;  /* 0x0023886c01007387 */ /* 0x0001e80000100800 */
[----:B------:R1:W-:Y:S04]  /*10f40*/  STL [R1+0x238c], R110 ;  /* 0x00238c6e01007387 */ /* 0x0003e80000100800 */
[----:B----4-:R4:W-:Y:S04]  /*10f50*/  STL [R1+0x2384], R106 ;  /* 0x0023846a01007387 */ /* 0x0109e80000100800 */
        /* <DEDUP_REMOVED lines=21> */
[----:B------:R-:W-:Y:S04]  /*110b0*/  STL [R1+0x2228], R15 ;  /* 0x0022280f01007387 */ /* 0x000fe80000100800 */
[----:B------:R-:W-:Y:S04]  /*110c0*/  STL.64 [R1+0x2220], R12 ;  /* 0x0022200c01007387 */ /* 0x000fe80000100a00 */
[----:B------:R-:W-:Y:S04]  /*110d0*/  STL.128 [R1+0x2210], R8 ;  /* 0x0022100801007387 */ /* 0x000fe80000100c00 */
[----:B------:R-:W-:Y:S04]  /*110e0*/  STL.128 [R1+0x2200], R4 ;  /* 0x0022000401007387 */ /* 0x000fe80000100c00 */
[----:B0-----:R-:W3:Y:S04]  /*110f0*/  LDL.LU R108, [R1+0x2388] ;  /* 0x00238800016c7983 */ /* 0x001ee80000300800 */
[----:B-1----:R-:W3:Y:S04]  /*11100*/  LDL.LU R110, [R1+0x238c] ;  /* 0x00238c00016e7983 */ /* 0x002ee80000300800 */
        /* <DEDUP_REMOVED lines=19> */
[----:B--2---:R-:W-:Y:S04]  /*11240*/  STL.128 [R1+0x21e0], R100 ;  /* 0x0021e06401007387 */ /* 0x004fe80000100c00 */
[----:B------:R-:W2:Y:S01]  /*11250*/  LDL.LU.128 R24, [R1+0x2240] ;  /* 0x0022400001187983 */ /* 0x000ea20000300c00 */
[----:B---3--:R-:W-:-:S03]  /*11260*/  IMAD.MOV.U32 R146, RZ, RZ, R96 ;  /* 0x000000ffff927224 */ /* 0x008fc600078e0060 */
[----:B------:R0:W-:Y:S01]  /*11270*/  STL.64 [R1+0x5a8], R98 ;  /* 0x0005a86201007387 */ /* 0x0001e20000100a00 */
[----:B------:R-:W-:-:S03]  /*11280*/  IMAD.MOV.U32 R105, RZ, RZ, R97 ;  /* 0x000000ffff697224 */ /* 0x000fc600078e0061 */
[----:B------:R-:W3:Y:S04]  /*11290*/  LDL.LU.64 R20, [R1+0x2238] ;  /* 0x0022380001147983 */ /* 0x000ee80000300a00 */
[----:B------:R-:W3:Y:S04]  /*112a0*/  LDL.LU.64 R16, [R1+0x2230] ;  /* 0x0022300001107983 */ /* 0x000ee80000300a00 */
[----:B0-----:R-:W3:Y:S04]  /*112b0*/  LDL.LU.128 R96, [R1+0x2360] ;  /* 0x0023600001607983 */ /* 0x001ee80000300c00 */
[----:B------:R-:W3:Y:S04]  /*112c0*/  LDL.LU R15, [R1+0x2228] ;  /* 0x00222800010f7983 */ /* 0x000ee80000300800 */
[----:B------:R-:W3:Y:S04]  /*112d0*/  LDL.LU.64 R12, [R1+0x2220] ;  /* 0x00222000010c7983 */ /* 0x000ee80000300a00 */
[----:B------:R-:W3:Y:S04]  /*112e0*/  LDL.LU.128 R8, [R1+0x2210] ;  /* 0x0022100001087983 */ /* 0x000ee80000300c00 */
[----:B------:R-:W3:Y:S04]  /*112f0*/  LDL.LU.128 R4, [R1+0x2200] ;  /* 0x0022000001047983 */ /* 0x000ee80000300c00 */
[----:B------:R-:W3:Y:S04]  /*11300*/  LDL.LU R107, [R1+0x5ac] ;  /* 0x0005ac00016b7983 */ /* 0x000ee80000300800 */
[----:B------:R-:W3:Y:S04]  /*11310*/  LDL.128 R100, [R1+0x3a0] ;  /* 0x0003a00001647983 */ /* 0x000ee80000100c00 */
[----:B------:R0:W-:Y:S04]  /*11320*/  STL [R1+0x2390], R112 ;  /* 0x0023907001007387 */ /* 0x0001e80000100800 */
[----:B------:R-:W3:Y:S04]  /*11330*/  LDL.LU R145, [R1+0x5a8] ;  /* 0x0005a80001917983 */ /* 0x000ee80000300800 */
[----:B------:R-:W-:Y:S04]  /*11340*/  STL.64 [R1+0x2060], R234 ;  /* 0x002060ea01007387 */ /* 0x000fe80000100a00 */
[----:B0-----:R-:W3:Y:S04]  /*11350*/  LDL.LU R112, [R1+0x2390] ;  /* 0x0023900001707983 */ /* 0x001ee80000300800 */
        /* <DEDUP_REMOVED lines=13> */
[----:B----4-:R0:W-:Y:S04]  /*11430*/  STL.128 [R1+0x21c0], R92 ;  /* 0x0021c05c01007387 */ /* 0x0101e80000100c00 */
[----:B------:R1:W-:Y:S04]  /*11440*/  STL.128 [R1+0x21b0], R88 ;  /* 0x0021b05801007387 */ /* 0x0003e80000100c00 */
        /* <DEDUP_REMOVED lines=15> */
[----:B0-----:R-:W3:Y:S04]  /*11540*/  LDL.LU.128 R92, [R1+0x21c0] ;  /* 0x0021c000015c7983 */ /* 0x001ee80000300c00 */
[----:B--2---:R-:W-:Y:S04]  /*11550*/  STL.128 [R1+0x20b0], R24 ;  /* 0x0020b01801007387 */ /* 0x004fe80000100c00 */
[----:B-1----:R-:W2:Y:S04]  /*11560*/  LDL.LU.128 R88, [R1+0x21b0] ;  /* 0x0021b00001587983 */ /* 0x002ea80000300c00 */
[----:B----4-:R-:W4:Y:S04]  /*11570*/  LDL.LU.128 R84, [R1+0x21a0] ;  /* 0x0021a00001547983 */ /* 0x010f280000300c00 */
[----:B---3--:R-:W-:Y:S04]  /*11580*/  STL.64 [R1+0x20a8], R20 ;  /* 0x0020a81401007387 */ /* 0x008fe80000100a00 */
[----:B------:R-:W-:Y:S04]  /*11590*/  STL.64 [R1+0x20a0], R16 ;  /* 0x0020a01001007387 */ /* 0x000fe80000100a00 */
[----:B------:R0:W-:Y:S04]  /*115a0*/  STL.128 [R1+0x21d0], R96 ;  /* 0x0021d06001007387 */ /* 0x0001e80000100c00 */
[----:B------:R-:W-:Y:S04]  /*115b0*/  STL [R1+0x2098], R15 ;  /* 0x0020980f01007387 */ /* 0x000fe80000100800 */
[----:B------:R-:W-:Y:S04]  /*115c0*/  STL.64 [R1+0x2090], R12 ;  /* 0x0020900c01007387 */ /* 0x000fe80000100a00 */
[----:B------:R-:W-:Y:S04]  /*115d0*/  STL.128 [R1+0x2080], R8 ;  /* 0x0020800801007387 */ /* 0x000fe80000100c00 */
[----:B------:R-:W-:Y:S04]  /*115e0*/  STL.128 [R1+0x2070], R4 ;  /* 0x0020700401007387 */ /* 0x000fe80000100c00 */
[----:B------:R1:W-:Y:S01]  /*115f0*/  STL.128 [R1+0x21f0], R104 ;  /* 0x0021f06801007387 */ /* 0x0003e20000100c00 */
[----:B------:R-:W-:-:S03]  /*11600*/  IMAD.MOV.U32 R108, RZ, RZ, R100 ;  /* 0x000000ffff6c7224 */ /* 0x000fc600078e0064 */
[----:B------:R-:W-:Y:S04]  /*11610*/  STL [R1+0x5b4], R101 ;  /* 0x0005b46501007387 */ /* 0x000fe80000100800 */
[----:B------:R3:W-:Y:S04]  /*11620*/  STL.64 [R1+0x5b8], R102 ;  /* 0x0005b86601007387 */ /* 0x0007e80000100a00 */
[----:B0-----:R-:W2:Y:S04]  /*11630*/  LDL.LU.128 R96, [R1+0x21d0] ;  /* 0x0021d00001607983 */ /* 0x001ea80000300c00 */
[----:B-1----:R-:W4:Y:S04]  /*11640*/  LDL.LU.128 R104, [R1+0x21f0] ;  /* 0x0021f00001687983 */ /* 0x002f280000300c00 */
[----:B---3--:R-:W3:Y:S04]  /*11650*/  LDL.LU.128 R100, [R1+0x21e0] ;  /* 0x0021e00001647983 */ /* 0x008ee80000300c00 */
        /* <DEDUP_REMOVED lines=23> */
[----:B------:R-:W2:Y:S04]  /*117d0*/  LDL.LU R111, [R1+0x5bc] ;  /* 0x0005bc00016f7983 */ /* 0x000ea80000300800 */
[----:B------:R-:W-:Y:S04]  /*117e0*/  STL [R1+0x203c], R217 ;  /* 0x00203cd901007387 */ /* 0x000fe80000100800 */
[----:B------:R0:W-:Y:S04]  /*117f0*/  STL.64 [R1+0x2010], R194 ;  /* 0x002010c201007387 */ /* 0x0001e80000100a00 */
[----:B------:R-:W-:Y:S04]  /*11800*/  STL [R1+0x2020], R199 ;  /* 0x002020c701007387 */ /* 0x000fe80000100800 */
[----:B------:R1:W-:Y:S04]  /*11810*/  STL.64 [R1+0x2018], R196 ;  /* 0x002018c401007387 */ /* 0x0003e80000100a00 */
[----:B0-----:R-:W4:Y:S04]  /*11820*/  LDL.LU.64 R194, [R1+0x2010] ;  /* 0x0020100001c27983 */ /* 0x001f280000300a00 */
[----:B------:R-:W-:Y:S04]  /*11830*/  STL [R1+0x3d4], R112 ;  /* 0x0003d47001007387 */ /* 0x000fe80000100800 */
[----:B-1----:R-:W3:Y:S04]  /*11840*/  LDL.128 R196, [R1+0x3b0] ;  /* 0x0003b00001c47983 */ /* 0x002ee80000100c00 */
[----:B------:R0:W-:Y:S04]  /*11850*/  STL.128 [R1+0x2000], R188 ;  /* 0x002000bc01007387 */ /* 0x0001e80000100c00 */
[----:B------:R-:W-:Y:S04]  /*11860*/  STL [R1+0x3c0], R114 ;  /* 0x0003c07201007387 */ /* 0x000fe80000100800 */
[----:B------:R-:W-:Y:S04]  /*11870*/  STL [R1+0x3c4], R116 ;  /* 0x0003c47401007387 */ /* 0x000fe80000100800 */
[----:B------:R-:W-:Y:S04]  /*11880*/  STL [R1+0x3c8], R118 ;  /* 0x0003c87601007387 */ /* 0x000fe80000100800 */
[----:B0-----:R-:W2:Y:S04]  /*11890*/  LDL.LU.128 R188, [R1+0x2000] ;  /* 0x0020000001bc7983 */ /* 0x001ea80000300c00 */
[----:B------:R-:W2:Y:S04]  /*118a0*/  LDL.LU R219, [R1+0x2040] ;  /* 0x0020400001db7983 */ /* 0x000ea80000300800 */
[----:B------:R-:W2:Y:S04]  /*118b0*/  LDL.LU R217, [R1+0x203c] ;  /* 0x00203c0001d97983 */ /* 0x000ea80000300800 */
[----:B------:R-:W2:Y:S04]  /*118c0*/  LDL.LU R223, [R1+0x2048] ;  /* 0x0020480001df7983 */ /* 0x000ea80000300800 */
[----:B------:R-:W2:Y:S04]  /*118d0*/  LDL.LU R221, [R1+0x2044] ;  /* 0x0020440001dd7983 */ /* 0x000ea80000300800 */
[----:B------:R-:W2:Y:S04]  /*118e0*/  LDL.LU R231, [R1+0x2058] ;  /* 0x0020580001e77983 */ /* 0x000ea80000300800 */
[----:B------:R-:W2:Y:S04]  /*118f0*/  LDL.LU R229, [R1+0x2054] ;  /* 0x0020540001e57983 */ /* 0x000ea80000300800 */
[----:B------:R-:W2:Y:S04]  /*11900*/  LDL.LU R227, [R1+0x2050] ;  /* 0x0020500001e37983 */ /* 0x000ea80000300800 */
[----:B------:R-:W2:Y:S04]  /*11910*/  LDL.LU R225, [R1+0x204c] ;  /* 0x00204c0001e17983 */ /* 0x000ea80000300800 */
[----:B------:R-:W2:Y:S04]  /*11920*/  LDL.LU.64 R234, [R1+0x2060] ;  /* 0x0020600001ea7983 */ /* 0x000ea80000300a00 */
[----:B------:R-:W2:Y:S04]  /*11930*/  LDL.LU R182, [R1+0x19e4] ;  /* 0x0019e40001b67983 */ /* 0x000ea80000300800 */
[----:B------:R-:W2:Y:S04]  /*11940*/  LDL.LU R232, [R1+0x19e0] ;  /* 0x0019e00001e87983 */ /* 0x000ea80000300800 */
[----:B----4-:R0:W-:Y:S04]  /*11950*/  STL.64 [R1+0x1ef0], R194 ;  /* 0x001ef0c201007387 */ /* 0x0101e80000100a00 */
[----:B---3--:R1:W-:Y:S01]  /*11960*/  STL [R1+0x5c4], R197 ;  /* 0x0005c4c501007387 */ /* 0x0083e20000100800 */
[----:B------:R-:W-:-:S03]  /*11970*/  IMAD.MOV.U32 R112, RZ, RZ, R196 ;  /* 0x000000ffff707224 */ /* 0x000fc600078e00c4 */
[----:B0-----:R-:W3:Y:S04]  /*11980*/  LDL.LU.64 R194, [R1+0x1ef0] ;  /* 0x001ef00001c27983 */ /* 0x001ee80000300a00 */
[----:B------:R0:W-:Y:S04]  /*11990*/  STL.64 [R1+0x5c8], R198 ;  /* 0x0005c8c601007387 */ /* 0x0001e80000100a00 */
[----:B-1----:R-:W4:Y:S04]  /*119a0*/  LDL.LU.64 R196, [R1+0x2018] ;  /* 0x0020180001c47983 */ /* 0x002f280000300a00 */
[----:B------:R-:W-:Y:S04]  /*119b0*/  STL [R1+0x3d8], R102 ;  /* 0x0003d86601007387 */ /* 0x000fe80000100800 */
[----:B0-----:R-:W4:Y:S04]  /*119c0*/  LDL.LU R199, [R1+0x2020] ;  /* 0x0020200001c77983 */ /* 0x001f280000300800 */
[----:B------:R-:W-:Y:S04]  /*119d0*/  STL [R1+0x3dc], R104 ;  /* 0x0003dc6801007387 */ /* 0x000fe80000100800 */
[----:B--2---:R0:W-:Y:S04]  /*119e0*/  STL.128 [R1+0x1ee0], R188 ;  /* 0x001ee0bc01007387 */ /* 0x0041e80000100c00 */
[----:B------:R-:W2:Y:S04]  /*119f0*/  LDL.LU R113, [R1+0x5c4] ;  /* 0x0005c40001717983 */ /* 0x000ea80000300800 */
[----:B------:R-:W2:Y:S04]  /*11a00*/  LDL.LU R114, [R1+0x5c8] ;  /* 0x0005c80001727983 */ /* 0x000ea80000300800 */
[----:B------:R-:W2:Y:S04]  /*11a10*/  LDL.LU R115, [R1+0x5cc] ;  /* 0x0005cc0001737983 */ /* 0x000ea80000300800 */
[----:B0-----:R-:W2:Y:S04]  /*11a20*/  LDL.LU.128 R188, [R1+0x1ee0] ;  /* 0x001ee00001bc7983 */ /* 0x001ea80000300c00 */
[----:B---3--:R0:W-:Y:S04]  /*11a30*/  STL.64 [R1+0x1dc0], R194 ;  /* 0x001dc0c201007387 */ /* 0x0081e80000100a00 */
[----:B----4-:R-:W-:Y:S04]  /*11a40*/  STL.64 [R1+0x1ef8], R196 ;  /* 0x001ef8c401007387 */ /* 0x010fe80000100a00 */
[----:B0-----:R-:W3:Y:S04]  /*11a50*/  LDL.128 R192, [R1+0x3d0] ;  /* 0x0003d00001c07983 */ /* 0x001ee80000100c00 */
[----:B------:R0:W-:Y:S04]  /*11a60*/  STL [R1+0x1f00], R199 ;  /* 0x001f00c701007387 */ /* 0x0001e80000100800 */
[----:B0-----:R-:W4:Y:S04]  /*11a70*/  LDL.128 R196, [R1+0x3c0] ;  /* 0x0003c00001c47983 */ /* 0x001f280000100c00 */
[----:B------:R0:W-:Y:S04]  /*11a80*/  STL [R1+0x2030], R211 ;  /* 0x002030d301007387 */ /* 0x0001e80000100800 */
[----:B------:R1:W-:Y:S04]  /*11a90*/  STL [R1+0x202c], R205 ;  /* 0x00202ccd01007387 */ /* 0x0003e80000100800 */
[----:B------:R2:W-:Y:S04]  /*11aa0*/  STL [R1+0x2028], R203 ;  /* 0x002028cb01007387 */ /* 0x0005e80000100800 */
[----:B------:R2:W-:Y:S04]  /*11ab0*/  STL [R1+0x2024], R201 ;  /* 0x002024c901007387 */ /* 0x0005e80000100800 */
[----:B------:R2:W-:Y:S04]  /*11ac0*/  STL.128 [R1+0x1ff0], R184 ;  /* 0x001ff0b801007387 */ /* 0x0005e80000100c00 */
        /* <DEDUP_REMOVED lines=10> */
[----:B------:R2:W-:Y:S04]  /*11b70*/  STL [R1+0x1f50], R145 ;  /* 0x001f509101007387 */ /* 0x0005e80000100800 */
[----:B------:R2:W-:Y:S04]  /*11b80*/  STL.128 [R1+0x1f40], R108 ;  /* 0x001f406c01007387 */ /* 0x0005e80000100c00 */
[----:B0-----:R-:W4:Y:S04]  /*11b90*/  LDL.LU R211, [R1+0x2030] ;  /* 0x0020300001d37983 */ /* 0x001f280000300800 */
[----:B-1----:R-:W4:Y:S04]  /*11ba0*/  LDL.LU R205, [R1+0x202c] ;  /* 0x00202c0001cd7983 */ /* 0x002f280000300800 */
[----:B--2---:R-:W2:Y:S04]  /*11bb0*/  LDL.LU R203, [R1+0x2028] ;  /* 0x0020280001cb7983 */ /* 0x004ea80000300800 */
[----:B------:R-:W2:Y:S04]  /*11bc0*/  LDL.LU R201, [R1+0x2024] ;  /* 0x0020240001c97983 */ /* 0x000ea80000300800 */
[----:B------:R-:W2:Y:S04]  /*11bd0*/  LDL.LU.128 R184, [R1+0x1ff0] ;  /* 0x001ff00001b87983 */ /* 0x000ea80000300c00 */
        /* <DEDUP_REMOVED lines=10> */
[----:B------:R-:W2:Y:S04]  /*11c80*/  LDL.LU R145, [R1+0x1f50] ;  /* 0x001f500001917983 */ /* 0x000ea80000300800 */
[----:B------:R-:W2:Y:S04]  /*11c90*/  LDL.LU.128 R108, [R1+0x1f40] ;  /* 0x001f4000016c7983 */ /* 0x000ea80000300c00 */
[----:B------:R0:W-:Y:S04]  /*11ca0*/  STL.128 [R1+0x1db0], R188 ;  /* 0x001db0bc01007387 */ /* 0x0001e80000100c00 */
[----:B------:R1:W-:Y:S04]  /*11cb0*/  STL.128 [R1+0x1e20], R112 ;  /* 0x001e207001007387 */ /* 0x0003e80000100c00 */
[----:B0-----:R-:W2:Y:S04]  /*11cc0*/  LDL.LU.128 R188, [R1+0x1db0] ;  /* 0x001db00001bc7983 */ /* 0x001ea80000300c00 */
[----:B-1----:R-:W2:Y:S04]  /*11cd0*/  LDL.LU.128 R112, [R1+0x1e20] ;  /* 0x001e200001707983 */ /* 0x002ea80000300c00 */
[----:B---3--:R0:W-:Y:S01]  /*11ce0*/  STL.64 [R1+0x5e8], R194 ;  /* 0x0005e8c201007387 */ /* 0x0081e20000100a00 */
[----:B------:R-:W-:-:S03]  /*11cf0*/  IMAD.MOV.U32 R120, RZ, RZ, R192 ;  /* 0x000000ffff787224 */ /* 0x000fc600078e00c0 */
[----:B------:R1:W-:Y:S04]  /*11d00*/  STL [R1+0x2038], R215 ;  /* 0x002038d701007387 */ /* 0x0003e80000100800 */
[----:B------:R3:W-:Y:S04]  /*11d10*/  STL [R1+0x2034], R213 ;  /* 0x002034d501007387 */ /* 0x0007e80000100800 */
[----:B0-----:R-:W2:Y:S04]  /*11d20*/  LDL.LU.64 R194, [R1+0x1dc0] ;  /* 0x001dc00001c27983 */ /* 0x001ea80000300a00 */
[----:B----4-:R-:W-:Y:S04]  /*11d30*/  STL [R1+0x5d4], R197 ;  /* 0x0005d4c501007387 */ /* 0x010fe80000100800 */
[----:B------:R0:W-:Y:S04]  /*11d40*/  STL.64 [R1+0x5d8], R198 ;  /* 0x0005d8c601007387 */ /* 0x0001e80000100a00 */
[----:B------:R-:W4:Y:S04]  /*11d50*/  LDL.LU R117, [R1+0x5d4] ;  /* 0x0005d40001757983 */ /* 0x000f280000300800 */
[----:B------:R-:W4:Y:S04]  /*11d60*/  LDL.LU R118, [R1+0x5d8] ;  /* 0x0005d80001767983 */ /* 0x000f280000300800 */
[----:B------:R-:W4:Y:S01]  /*11d70*/  LDL.LU R119, [R1+0x5dc] ;  /* 0x0005dc0001777983 */ /* 0x000f220000300800 */
[----:B------:R-:W-:-:S03]  /*11d80*/  IMAD.MOV.U32 R116, RZ, RZ, R196 ;  /* 0x000000ffff747224 */ /* 0x000fc600078e00c4 */
[----:B------:R0:W-:Y:S04]  /*11d90*/  STL [R1+0x1e00], R107 ;  /* 0x001e006b01007387 */ /* 0x0001e80000100800 */
[----:B------:R0:W-:Y:S04]  /*11da0*/  STL [R1+0x1dfc], R105 ;  /* 0x001dfc6901007387 */ /* 0x0001e80000100800 */
[----:B------:R-:W-:Y:S04]  /*11db0*/  STL [R1+0x3e0], R106 ;  /* 0x0003e06a01007387 */ /* 0x000fe80000100800 */
[----:B-1----:R-:W4:Y:S04]  /*11dc0*/  LDL.LU R215, [R1+0x2038] ;  /* 0x0020380001d77983 */ /* 0x002f280000300800 */
[----:B---3--:R-:W3:Y:S04]  /*11dd0*/  LDL.LU R213, [R1+0x2034] ;  /* 0x0020340001d57983 */ /* 0x008ee80000300800 */
[----:B------:R-:W-:Y:S04]  /*11de0*/  STL [R1+0x3e4], R96 ;  /* 0x0003e46001007387 */ /* 0x000fe80000100800 */
[----:B------:R-:W-:Y:S04]  /*11df0*/  STL [R1+0x3e8], R98 ;  /* 0x0003e86201007387 */ /* 0x000fe80000100800 */
[----:B------:R-:W-:Y:S04]  /*11e00*/  STL [R1+0x3ec], R100 ;  /* 0x0003ec6401007387 */ /* 0x000fe80000100800 */
[----:B0-----:R-:W3:Y:S04]  /*11e10*/  LDL.LU R199, [R1+0x1f00] ;  /* 0x001f000001c77983 */ /* 0x001ee80000300800 */
[----:B------:R-:W3:Y:S04]  /*11e20*/  LDL.LU.64 R196, [R1+0x1ef8] ;  /* 0x001ef80001c47983 */ /* 0x000ee80000300a00 */
[----:B------:R-:W3:Y:S04]  /*11e30*/  LDL.LU R107, [R1+0x1e00] ;  /* 0x001e0000016b7983 */ /* 0x000ee80000300800 */
[----:B------:R-:W3:Y:S04]  /*11e40*/  LDL.LU R105, [R1+0x1dfc] ;  /* 0x001dfc0001697983 */ /* 0x000ee80000300800 */
[----:B------:R-:W-:Y:S04]  /*11e50*/  STL [R1+0x5e4], R193 ;  /* 0x0005e4c101007387 */ /* 0x000fe80000100800 */
[----:B------:R0:W-:Y:S04]  /*11e60*/  STL [R1+0x1f10], R211 ;  /* 0x001f10d301007387 */ /* 0x0001e80000100800 */
[----:B------:R1:W-:Y:S04]  /*11e70*/  STL [R1+0x1f0c], R205 ;  /* 0x001f0ccd01007387 */ /* 0x0003e80000100800 */
[----:B--2---:R2:W-:Y:S04]  /*11e80*/  STL [R1+0x1f08], R203 ;  /* 0x001f08cb01007387 */ /* 0x0045e80000100800 */
        /* <DEDUP_REMOVED lines=14> */
[----:B0-----:R-:W3:Y:S04]  /*11f70*/  LDL.LU R211, [R1+0x1f10] ;  /* 0x001f100001d37983 */ /* 0x001ee80000300800 */
[----:B-1----:R-:W3:Y:S04]  /*11f80*/  LDL.LU R205, [R1+0x1f0c] ;  /* 0x001f0c0001cd7983 */ /* 0x002ee80000300800 */
        /* <DEDUP_REMOVED lines=17> */
[----:B------:R-:W2:Y:S04]  /*120a0*/  LDL.LU R121, [R1+0x5e4] ;  /* 0x0005e40001797983 */ /* 0x000ea80000300800 */
[----:B------:R-:W2:Y:S04]  /*120b0*/  LDL.LU R122, [R1+0x5e8] ;  /* 0x0005e800017a7983 */ /* 0x000ea80000300800 */
[----:B0-----:R-:W2:Y:S04]  /*120c0*/  LDL.LU.128 R188, [R1+0x1c70] ;  /* 0x001c700001bc7983 */ /* 0x001ea80000300c00 */
[----:B------:R-:W2:Y:S04]  /*120d0*/  LDL.LU R123, [R1+0x5ec] ;  /* 0x0005ec00017b7983 */ /* 0x000ea80000300800 */
[----:B-1----:R-:W2:Y:S04]  /*120e0*/  LDL.LU.128 R112, [R1+0x1ce0] ;  /* 0x001ce00001707983 */ /* 0x002ea80000300c00 */
[----:B------:R0:W-:Y:S04]  /*120f0*/  STL.64 [R1+0x1c80], R194 ;  /* 0x001c80c201007387 */ /* 0x0001e80000100a00 */
[----:B0-----:R-:W2:Y:S04]  /*12100*/  LDL.128 R192, [R1+0x3e0] ;  /* 0x0003e00001c07983 */ /* 0x001ea80000100c00 */
[----:B----4-:R0:W-:Y:S04]  /*12110*/  STL.128 [R1+0x1cf0], R116 ;  /* 0x001cf07401007387 */ /* 0x0101e80000100c00 */
[----:B0-----:R-:W4:Y:S04]  /*12120*/  LDL.LU.128 R116, [R1+0x1cf0] ;  /* 0x001cf00001747983 */ /* 0x001f280000300c00 */
[----:B------:R0:W-:Y:S04]  /*12130*/  STL [R1+0x1f20], R219 ;  /* 0x001f20db01007387 */ /* 0x0001e80000100800 */
[----:B------:R1:W-:Y:S04]  /*12140*/  STL [R1+0x1f1c], R217 ;  /* 0x001f1cd901007387 */ /* 0x0003e80000100800 */
[----:B------:R1:W-:Y:S04]  /*12150*/  STL [R1+0x1f18], R215 ;  /* 0x001f18d701007387 */ /* 0x0003e80000100800 */
[----:B---3--:R3:W-:Y:S04]  /*12160*/  STL [R1+0x1f14], R213 ;  /* 0x001f14d501007387 */ /* 0x0087e80000100800 */
[----:B------:R3:W-:Y:S04]  /*12170*/  STL [R1+0x1dd0], R199 ;  /* 0x001dd0c701007387 */ /* 0x0007e80000100800 */
[----:B------:R3:W-:Y:S04]  /*12180*/  STL.64 [R1+0x1dc8], R196 ;  /* 0x001dc8c401007387 */ /* 0x0007e80000100a00 */
[----:B------:R3:W-:Y:S04]  /*12190*/  STL [R1+0x1cc8], R107 ;  /* 0x001cc86b01007387 */ /* 0x0007e80000100800 */
[----:B------:R3:W-:Y:S04]  /*121a0*/  STL [R1+0x1cc4], R105 ;  /* 0x001cc46901007387 */ /* 0x0007e80000100800 */
[----:B------:R3:W-:Y:S04]  /*121b0*/  STL [R1+0x1cc0], R103 ;  /* 0x001cc06701007387 */ /* 0x0007e80000100800 */
[----:B------:R3:W-:Y:S04]  /*121c0*/  STL [R1+0x1cbc], R101 ;  /* 0x001cbc6501007387 */ /* 0x0007e80000100800 */
[----:B------:R3:W-:Y:S04]  /*121d0*/  STL [R1+0x1cb8], R99 ;  /* 0x001cb86301007387 */ /* 0x0007e80000100800 */
[----:B------:R-:W-:Y:S04]  /*121e0*/  STL [R1+0x1cb4], R97 ;  /* 0x001cb46101007387 */ /* 0x000fe80000100800 */
[----:B0-----:R-:W4:Y:S04]  /*121f0*/  LDL.LU R219, [R1+0x1f20] ;  /* 0x001f200001db7983 */ /* 0x001f280000300800 */
[----:B-1----:R-:W4:Y:S04]  /*12200*/  LDL.LU R217, [R1+0x1f1c] ;  /* 0x001f1c0001d97983 */ /* 0x002f280000300800 */
[----:B------:R-:W4:Y:S04]  /*12210*/  LDL.LU R215, [R1+0x1f18] ;  /* 0x001f180001d77983 */ /* 0x000f280000300800 */
[----:B---3--:R-:W3:Y:S04]  /*12220*/  LDL.LU R213, [R1+0x1f14] ;  /* 0x001f140001d57983 */ /* 0x008ee80000300800 */
[----:B------:R-:W-:Y:S04]  /*12230*/  STL [R1+0x3f0], R90 ;  /* 0x0003f05a01007387 */ /* 0x000fe80000100800 */
[----:B------:R-:W-:Y:S04]  /*12240*/  STL [R1+0x3f4], R92 ;  /* 0x0003f45c01007387 */ /* 0x000fe80000100800 */
[----:B------:R-:W-:Y:S04]  /*12250*/  STL [R1+0x3f8], R94 ;  /* 0x0003f85e01007387 */ /* 0x000fe80000100800 */
[----:B------:R-:W3:Y:S04]  /*12260*/  LDL.LU R199, [R1+0x1dd0] ;  /* 0x001dd00001c77983 */ /* 0x000ee80000300800 */
[----:B------:R-:W3:Y:S04]  /*12270*/  LDL.LU.64 R196, [R1+0x1dc8] ;  /* 0x001dc80001c47983 */ /* 0x000ee80000300a00 */
[----:B------:R-:W3:Y:S04]  /*12280*/  LDL.LU R107, [R1+0x1cc8] ;  /* 0x001cc800016b7983 */ /* 0x000ee80000300800 */
[----:B------:R-:W3:Y:S04]  /*12290*/  LDL.LU R105, [R1+0x1cc4] ;  /* 0x001cc40001697983 */ /* 0x000ee80000300800 */
[----:B------:R-:W3:Y:S04]  /*122a0*/  LDL.LU R103, [R1+0x1cc0] ;  /* 0x001cc00001677983 */ /* 0x000ee80000300800 */
[----:B------:R-:W3:Y:S04]  /*122b0*/  LDL.LU R101, [R1+0x1cbc] ;  /* 0x001cbc0001657983 */ /* 0x000ee80000300800 */
[----:B------:R-:W3:Y:S04]  /*122c0*/  LDL.LU R99, [R1+0x1cb8] ;  /* 0x001cb80001637983 */ /* 0x000ee80000300800 */
        /* <DEDUP_REMOVED lines=34> */
[----:B------:R-:W2:Y:S04]  /*124f0*/  LDL.LU R97, [R1+0x1cb4] ;  /* 0x001cb40001617983 */ /* 0x000ea80000300800 */
[----:B------:R-:W-:Y:S04]  /*12500*/  STL [R1+0x3fc], R84 ;  /* 0x0003fc5401007387 */ /* 0x000fe80000100800 */
[----:B------:R0:W-:Y:S04]  /*12510*/  STL.128 [R1+0x1b20], R188 ;  /* 0x001b20bc01007387 */ /* 0x0001e80000100c00 */
[----:B------:R1:W-:Y:S04]  /*12520*/  STL.128 [R1+0x1bb0], R120 ;  /* 0x001bb07801007387 */ /* 0x0003e80000100c00 */
[----:B------:R1:W-:Y:S04]  /*12530*/  STL.128 [R1+0x1b90], R112 ;  /* 0x001b907001007387 */ /* 0x0003e80000100c00 */
[----:B0-----:R-:W2:Y:S04]  /*12540*/  LDL.128 R188, [R1+0x3f0] ;  /* 0x0003f00001bc7983 */ /* 0x001ea80000100c00 */
[----:B-1----:R-:W2:Y:S04]  /*12550*/  LDL.LU.128 R120, [R1+0x1bb0] ;  /* 0x001bb00001787983 */ /* 0x002ea80000300c00 */
[----:B------:R-:W-:Y:S04]  /*12560*/  STL [R1+0x5f4], R193 ;  /* 0x0005f4c101007387 */ /* 0x000fe80000100800 */
[----:B------:R-:W-:Y:S04]  /*12570*/  STL.64 [R1+0x5f8], R194 ;  /* 0x0005f8c201007387 */ /* 0x000fe80000100a00 */
[----:B------:R-:W2:Y:S04]  /*12580*/  LDL.LU R125, [R1+0x5f4] ;  /* 0x0005f400017d7983 */ /* 0x000ea80000300800 */
[----:B------:R-:W2:Y:S04]  /*12590*/  LDL.LU R126, [R1+0x5f8] ;  /* 0x0005f800017e7983 */ /* 0x000ea80000300800 */
[----:B------:R-:W2:Y:S04]  /*125a0*/  LDL.LU R127, [R1+0x5fc] ;  /* 0x0005fc00017f7983 */ /* 0x000ea80000300800 */
[----:B------:R-:W2:Y:S04]  /*125b0*/  LDL.LU.128 R112, [R1+0x1b90] ;  /* 0x001b900001707983 */ /* 0x000ea80000300c00 */
[----:B----4-:R0:W-:Y:S01]  /*125c0*/  STL.128 [R1+0x1ba0], R116 ;  /* 0x001ba07401007387 */ /* 0x0101e20000100c00 */
[----:B------:R-:W-:-:S03]  /*125d0*/  IMAD.MOV.U32 R124, RZ, RZ, R192 ;  /* 0x000000ffff7c7224 */ /* 0x000fc600078e00c0 */
[----:B------:R1:W-:Y:S04]  /*125e0*/  STL [R1+0x1f28], R223 ;  /* 0x001f28df01007387 */ /* 0x0003e80000100800 */
[----:B------:R4:W-:Y:S04]  /*125f0*/  STL [R1+0x1f24], R221 ;  /* 0x001f24dd01007387 */ /* 0x0009e80000100800 */
[----:B------:R4:W-:Y:S04]  /*12600*/  STL [R1+0x1b58], R95 ;  /* 0x001b585f01007387 */ /* 0x0009e80000100800 */
[----:B0-----:R-:W2:Y:S04]  /*12610*/  LDL.LU.128 R116, [R1+0x1ba0] ;  /* 0x001ba00001747983 */ /* 0x001ea80000300c00 */
[----:B------:R0:W-:Y:S04]  /*12620*/  STL [R1+0x1b54], R93 ;  /* 0x001b545d01007387 */ /* 0x0001e80000100800 */
[----:B-1----:R-:W2:Y:S04]  /*12630*/  LDL.LU R223, [R1+0x1f28] ;  /* 0x001f280001df7983 */ /* 0x002ea80000300800 */
[----:B----4-:R-:W4:Y:S04]  /*12640*/  LDL.LU R221, [R1+0x1f24] ;  /* 0x001f240001dd7983 */ /* 0x010f280000300800 */
[----:B------:R-:W4:Y:S04]  /*12650*/  LDL.LU.64 R194, [R1+0x1c80] ;  /* 0x001c800001c27983 */ /* 0x000f280000300a00 */
[----:B------:R-:W4:Y:S04]  /*12660*/  LDL.LU R95, [R1+0x1b58] ;  /* 0x001b5800015f7983 */ /* 0x000f280000300800 */
[----:B0-----:R-:W4:Y:S04]  /*12670*/  LDL.LU R93, [R1+0x1b54] ;  /* 0x001b5400015d7983 */ /* 0x001f280000300800 */
[----:B------:R-:W-:Y:S04]  /*12680*/  STL [R1+0x1f38], R231 ;  /* 0x001f38e701007387 */ /* 0x000fe80000100800 */
[----:B------:R-:W-:Y:S04]  /*12690*/  STL [R1+0x1f34], R229 ;  /* 0x001f34e501007387 */ /* 0x000fe80000100800 */
[----:B------:R0:W-:Y:S04]  /*126a0*/  STL [R1+0x1df0], R219 ;  /* 0x001df0db01007387 */ /* 0x0001e80000100800 */
[----:B------:R1:W-:Y:S04]  /*126b0*/  STL [R1+0x1dec], R217 ;  /* 0x001decd901007387 */ /* 0x0003e80000100800 */
[----:B------:R1:W-:Y:S04]  /*126c0*/  STL [R1+0x1de8], R215 ;  /* 0x001de8d701007387 */ /* 0x0003e80000100800 */
[----:B---3--:R3:W-:Y:S04]  /*126d0*/  STL [R1+0x1de4], R213 ;  /* 0x001de4d501007387 */ /* 0x0087e80000100800 */
[----:B0-----:R-:W4:Y:S04]  /*126e0*/  LDL.LU R219, [R1+0x1df0] ;  /* 0x001df00001db7983 */ /* 0x001f280000300800 */
[----:B-1----:R-:W4:Y:S04]  /*126f0*/  LDL.LU R217, [R1+0x1dec] ;  /* 0x001dec0001d97983 */ /* 0x002f280000300800 */
[----:B------:R-:W4:Y:S04]  /*12700*/  LDL.LU R215, [R1+0x1de8] ;  /* 0x001de80001d77983 */ /* 0x000f280000300800 */
[----:B------:R0:W-:Y:S04]  /*12710*/  STL [R1+0x1c90], R199 ;  /* 0x001c90c701007387 */ /* 0x0001e80000100800 */
[----:B------:R1:W-:Y:S04]  /*12720*/  STL.64 [R1+0x1c88], R196 ;  /* 0x001c88c401007387 */ /* 0x0003e80000100a00 */
[----:B------:R1:W-:Y:S04]  /*12730*/  STL [R1+0x1b70], R107 ;  /* 0x001b706b01007387 */ /* 0x0003e80000100800 */
[----:B------:R1:W-:Y:S04]  /*12740*/  STL [R1+0x1b6c], R105 ;  /* 0x001b6c6901007387 */ /* 0x0003e80000100800 */
[----:B------:R1:W-:Y:S04]  /*12750*/  STL [R1+0x1b68], R103 ;  /* 0x001b686701007387 */ /* 0x0003e80000100800 */
[----:B------:R1:W-:Y:S04]  /*12760*/  STL [R1+0x1b64], R101 ;  /* 0x001b646501007387 */ /* 0x0003e80000100800 */
[----:B------:R1:W-:Y:S04]  /*12770*/  STL [R1+0x1b60], R99 ;  /* 0x001b606301007387 */ /* 0x0003e80000100800 */
[----:B---3--:R-:W3:Y:S04]  /*12780*/  LDL.LU R213, [R1+0x1de4] ;  /* 0x001de40001d57983 */ /* 0x008ee80000300800 */
[----:B0-----:R-:W3:Y:S04]  /*12790*/  LDL.LU R199, [R1+0x1c90] ;  /* 0x001c900001c77983 */ /* 0x001ee80000300800 */
[----:B-1----:R-:W3:Y:S04]  /*127a0*/  LDL.LU.64 R196, [R1+0x1c88] ;  /* 0x001c880001c47983 */ /* 0x002ee80000300a00 */
[----:B------:R-:W3:Y:S04]  /*127b0*/  LDL.LU R107, [R1+0x1b70] ;  /* 0x001b7000016b7983 */ /* 0x000ee80000300800 */
[----:B------:R-:W3:Y:S04]  /*127c0*/  LDL.LU R105, [R1+0x1b6c] ;  /* 0x001b6c0001697983 */ /* 0x000ee80000300800 */
[----:B------:R-:W3:Y:S04]  /*127d0*/  LDL.LU R103, [R1+0x1b68] ;  /* 0x001b680001677983 */ /* 0x000ee80000300800 */
[----:B------:R-:W3:Y:S04]  /*127e0*/  LDL.LU R101, [R1+0x1b64] ;  /* 0x001b640001657983 */ /* 0x000ee80000300800 */
[----:B------:R-:W3:Y:S04]  /*127f0*/  LDL.LU R99, [R1+0x1b60] ;  /* 0x001b600001637983 */ /* 0x000ee80000300800 */
[----:B------:R0:W-:Y:S04]  /*12800*/  STL [R1+0x1f30], R227 ;  /* 0x001f30e301007387 */ /* 0x0001e80000100800 */
[----:B------:R-:W-:Y:S04]  /*12810*/  STL [R1+0x1f2c], R225 ;  /* 0x001f2ce101007387 */ /* 0x000fe80000100800 */
[----:B------:R-:W-:Y:S04]  /*12820*/  STL [R1+0x19f8], R91 ;  /* 0x0019f85b01007387 */ /* 0x000fe80000100800 */
[----:B------:R-:W-:Y:S04]  /*12830*/  STL [R1+0x19f4], R89 ;  /* 0x0019f45901007387 */ /* 0x000fe80000100800 */
[----:B------:R-:W-:Y:S04]  /*12840*/  STL [R1+0x19f0], R87 ;  /* 0x0019f05701007387 */ /* 0x000fe80000100800 */
[----:B------:R-:W-:Y:S04]  /*12850*/  STL [R1+0x19ec], R85 ;  /* 0x0019ec5501007387 */ /* 0x000fe80000100800 */
[----:B------:R-:W3:Y:S04]  /*12860*/  LDL.LU R231, [R1+0x1f38] ;  /* 0x001f380001e77983 */ /* 0x000ee80000300800 */
[----:B------:R-:W3:Y:S04]  /*12870*/  LDL.LU R229, [R1+0x1f34] ;  /* 0x001f340001e57983 */ /* 0x000ee80000300800 */
[----:B0-----:R-:W3:Y:S04]  /*12880*/  LDL.LU R227, [R1+0x1f30] ;  /* 0x001f300001e37983 */ /* 0x001ee80000300800 */
        /* <DEDUP_REMOVED lines=17> */
[----:B------:R2:W-:Y:S04]  /*129a0*/  STL [R1+0x1b5c], R97 ;  /* 0x001b5c6101007387 */ /* 0x0005e80000100800 */
        /* <DEDUP_REMOVED lines=18> */
[----:B------:R0:W-:Y:S04]  /*12ad0*/  STL.128 [R1+0x1a60], R124 ;  /* 0x001a607c01007387 */ /* 0x0001e80000100c00 */
[----:B------:R-:W-:Y:S04]  /*12ae0*/  STL [R1+0x604], R189 ;  /* 0x000604bd01007387 */ /* 0x000fe80000100800 */
[----:B------:R-:W-:Y:S04]  /*12af0*/  STL.64 [R1+0x608], R190 ;  /* 0x000608be01007387 */ /* 0x000fe80000100a00 */
[----:B------:R1:W-:Y:S04]  /*12b00*/  STL.128 [R1+0x1a50], R120 ;  /* 0x001a507801007387 */ /* 0x0003e80000100c00 */
[----:B0-----:R-:W2:Y:S04]  /*12b10*/  LDL.LU.128 R124, [R1+0x1a60] ;  /* 0x001a6000017c7983 */ /* 0x001ea80000300c00 */
[----:B------:R-:W2:Y:S04]  /*12b20*/  LDL.LU R129, [R1+0x604] ;  /* 0x0006040001817983 */ /* 0x000ea80000300800 */
[----:B------:R-:W2:Y:S04]  /*12b30*/  LDL.LU R130, [R1+0x608] ;  /* 0x0006080001827983 */ /* 0x000ea80000300800 */
[----:B------:R-:W2:Y:S04]  /*12b40*/  LDL.LU R131, [R1+0x60c] ;  /* 0x00060c0001837983 */ /* 0x000ea80000300800 */
[----:B------:R0:W-:Y:S04]  /*12b50*/  STL.128 [R1+0x1a40], R116 ;  /* 0x001a407401007387 */ /* 0x0001e80000100c00 */
[----:B------:R0:W-:Y:S04]  /*12b60*/  STL.128 [R1+0x1a30], R112 ;  /* 0x001a307001007387 */ /* 0x0001e80000100c00 */
[----:B-1----:R-:W2:Y:S01]  /*12b70*/  LDL.LU.128 R120, [R1+0x1a50] ;  /* 0x001a500001787983 */ /* 0x002ea20000300c00 */
[----:B------:R-:W-:-:S03]  /*12b80*/  IMAD.MOV.U32 R128, RZ, RZ, R188 ;  /* 0x000000ffff807224 */ /* 0x000fc600078e00bc */
[----:B------:R1:W-:Y:S04]  /*12b90*/  STL [R1+0x1df8], R223 ;  /* 0x001df8df01007387 */ /* 0x0003e80000100800 */
[----:B0-----:R-:W2:Y:S04]  /*12ba0*/  LDL.LU.128 R116, [R1+0x1a40] ;  /* 0x001a400001747983 */ /* 0x001ea80000300c00 */
[----:B------:R-:W2:Y:S04]  /*12bb0*/  LDL.LU.128 R112, [R1+0x1a30] ;  /* 0x001a300001707983 */ /* 0x000ea80000300c00 */
[----:B----4-:R0:W-:Y:S04]  /*12bc0*/  STL [R1+0x1df4], R221 ;  /* 0x001df4dd01007387 */ /* 0x0101e80000100800 */
[----:B------:R4:W-:Y:S04]  /*12bd0*/  STL [R1+0x1cb0], R219 ;  /* 0x001cb0db01007387 */ /* 0x0009e80000100800 */
[----:B------:R4:W-:Y:S04]  /*12be0*/  STL [R1+0x1cac], R217 ;  /* 0x001cacd901007387 */ /* 0x0009e80000100800 */
[----:B------:R4:W-:Y:S04]  /*12bf0*/  STL [R1+0x1ca8], R215 ;  /* 0x001ca8d701007387 */ /* 0x0009e80000100800 */
[----:B------:R-:W-:Y:S04]  /*12c00*/  STL.64 [R1+0x1b30], R194 ;  /* 0x001b30c201007387 */ /* 0x000fe80000100a00 */
[----:B------:R-:W-:Y:S04]  /*12c10*/  STL [R1+0x1a00], R95 ;  /* 0x001a005f01007387 */ /* 0x000fe80000100800 */
[----:B------:R-:W-:Y:S04]  /*12c20*/  STL [R1+0x19fc], R93 ;  /* 0x0019fc5d01007387 */ /* 0x000fe80000100800 */
[----:B------:R-:W2:Y:S04]  /*12c30*/  LDL.LU R225, [R1+0x1f2c] ;  /* 0x001f2c0001e17983 */ /* 0x000ea80000300800 */
        /* <DEDUP_REMOVED lines=8> */
[----:B-1----:R-:W2:Y:S04]  /*12cc0*/  LDL.LU R223, [R1+0x1df8] ;  /* 0x001df80001df7983 */ /* 0x002ea80000300800 */
[----:B0-----:R-:W2:Y:S04]  /*12cd0*/  LDL.LU R221, [R1+0x1df4] ;  /* 0x001df40001dd7983 */ /* 0x001ea80000300800 */
[----:B----4-:R-:W4:Y:S04]  /*12ce0*/  LDL.LU R219, [R1+0x1cb0] ;  /* 0x001cb00001db7983 */ /* 0x010f280000300800 */
[----:B------:R-:W4:Y:S04]  /*12cf0*/  LDL.LU R217, [R1+0x1cac] ;  /* 0x001cac0001d97983 */ /* 0x000f280000300800 */
[----:B------:R-:W4:Y:S04]  /*12d00*/  LDL.LU R215, [R1+0x1ca8] ;  /* 0x001ca80001d77983 */ /* 0x000f280000300800 */
[----:B---3--:R-:W3:Y:S04]  /*12d10*/  LDL.LU R213, [R1+0x1ca4] ;  /* 0x001ca40001d57983 */ /* 0x008ee80000300800 */
[----:B------:R-:W3:Y:S04]  /*12d20*/  LDL.LU R199, [R1+0x1b40] ;  /* 0x001b400001c77983 */ /* 0x000ee80000300800 */
[----:B------:R-:W3:Y:S04]  /*12d30*/  LDL.LU.64 R196, [R1+0x1b38] ;  /* 0x001b380001c47983 */ /* 0x000ee80000300a00 */
[----:B------:R-:W3:Y:S04]  /*12d40*/  LDL.LU.64 R194, [R1+0x1b30] ;  /* 0x001b300001c27983 */ /* 0x000ee80000300a00 */
[----:B------:R-:W3:Y:S04]  /*12d50*/  LDL.LU.128 R188, [R1+0x1b20] ;  /* 0x001b200001bc7983 */ /* 0x000ee80000300c00 */
[----:B------:R-:W4:Y:S04]  /*12d60*/  LDL.LU R107, [R1+0x1a18] ;  /* 0x001a1800016b7983 */ /* 0x000f280000300800 */
        /* <DEDUP_REMOVED lines=11> */
[----:B------:R-:W-:Y:S04]  /*12e20*/  STL [R1+0x400], R86 ;  /* 0x0004005601007387 */ /* 0x000fe80000100800 */
[----:B------:R-:W-:Y:S04]  /*12e30*/  STL [R1+0x404], R88 ;  /* 0x0004045801007387 */ /* 0x000fe80000100800 */
[----:B------:R-:W-:Y:S04]  /*12e40*/  STL [R1+0x408], R78 ;  /* 0x0004084e01007387 */ /* 0x000fe80000100800 */
        /* <DEDUP_REMOVED lines=37> */
[----:B------:R-:W-:Y:S04]  /*130a0*/  STL.128 [R1+0x19d0], R128 ;  /* 0x0019d08001007387 */ /* 0x000fe80000100c00 */
[----:B------:R-:W-:Y:S04]  /*130b0*/  STL.128 [R1+0x19c0], R124 ;  /* 0x0019c07c01007387 */ /* 0x000fe80000100c00 */
[----:B------:R-:W-:Y:S04]  /*130c0*/  STL.128 [R1+0x19b0], R120 ;  /* 0x0019b07801007387 */ /* 0x000fe80000100c00 */
[----:B------:R-:W-:Y:S04]  /*130d0*/  STL.128 [R1+0x19a0], R116 ;  /* 0x0019a07401007387 */ /* 0x000fe80000100c00 */
[----:B------:R0:W-:Y:S04]  /*130e0*/  STL.128 [R1+0x1990], R112 ;  /* 0x0019907001007387 */ /* 0x0001e80000100c00 */
[----:B------:R1:W-:Y:S04]  /*130f0*/  STL.128 [R1+0x18d0], R48 ;  /* 0x0018d03001007387 */ /* 0x0003e80000100c00 */
[----:B------:R1:W-:Y:S04]  /*13100*/  STL.128 [R1+0x18b0], R40 ;  /* 0x0018b02801007387 */ /* 0x0003e80000100c00 */
[----:B------:R1:W-:Y:S04]  /*13110*/  STL.128 [R1+0x18a0], R36 ;  /* 0x0018a02401007387 */ /* 0x0003e80000100c00 */
[----:B0-----:R-:W2:Y:S04]  /*13120*/  LDL.128 R112, [R1+0x400] ;  /* 0x0004000001707983 */ /* 0x001ea80000100c00 */
[----:B------:R-:W2:Y:S04]  /*13130*/  LDL.LU.128 R124, [R1+0x19c0] ;  /* 0x0019c000017c7983 */ /* 0x000ea80000300c00 */
[----:B------:R-:W2:Y:S04]  /*13140*/  LDL.LU.128 R120, [R1+0x19b0] ;  /* 0x0019b00001787983 */ /* 0x000ea80000300c00 */
[----:B------:R-:W2:Y:S04]  /*13150*/  LDL.LU.128 R116, [R1+0x19a0] ;  /* 0x0019a00001747983 */ /* 0x000ea80000300c00 */
[----:B-1----:R-:W2:Y:S04]  /*13160*/  LDL.LU.128 R48, [R1+0x18d0] ;  /* 0x0018d00001307983 */ /* 0x002ea80000300c00 */
[----:B------:R-:W2:Y:S04]  /*13170*/  LDL.LU.128 R40, [R1+0x18b0] ;  /* 0x0018b00001287983 */ /* 0x000ea80000300c00 */
[----:B------:R-:W2:Y:S04]  /*13180*/  LDL.LU.128 R36, [R1+0x18a0] ;  /* 0x0018a00001247983 */ /* 0x000ea80000300c00 */
[----:B------:R0:W-:Y:S04]  /*13190*/  STL.128 [R1+0x1890], R32 ;  /* 0x0018902001007387 */ /* 0x0001e80000100c00 */
[----:B------:R1:W-:Y:S04]  /*131a0*/  STL [R1+0x1930], R73 ;  /* 0x0019304901007387 */ /* 0x0003e80000100800 */
[----:B------:R-:W2:Y:S04]  /*131b0*/  LDL.LU.128 R128, [R1+0x19d0] ;  /* 0x0019d00001807983 */ /* 0x000ea80000300c00 */
[----:B------:R-:W-:Y:S04]  /*131c0*/  STL [R1+0x410], R82 ;  /* 0x0004105201007387 */ /* 0x000fe80000100800 */
[----:B0-----:R-:W2:Y:S04]  /*131d0*/  LDL.LU.128 R32, [R1+0x1890] ;  /* 0x0018900001207983 */ /* 0x001ea80000300c00 */
[----:B-1----:R-:W2:Y:S04]  /*131e0*/  LDL.LU R73, [R1+0x1930] ;  /* 0x0019300001497983 */ /* 0x002ea80000300800 */
[----:B------:R-:W-:Y:S04]  /*131f0*/  STL [R1+0x414], R72 ;  /* 0x0004144801007387 */ /* 0x000fe80000100800 */
[----:B------:R-:W-:Y:S04]  /*13200*/  STL [R1+0x418], R74 ;  /* 0x0004184a01007387 */ /* 0x000fe80000100800 */
[----:B------:R-:W-:Y:S04]  /*13210*/  STL [R1+0x41c], R76 ;  /* 0x00041c4c01007387 */ /* 0x000fe80000100800 */
[----:B----4-:R0:W-:Y:S04]  /*13220*/  STL [R1+0x1974], R107 ;  /* 0x0019746b01007387 */ /* 0x0101e80000100800 */
        /* <DEDUP_REMOVED lines=21> */
[----:B0-----:R-:W2:Y:S04]  /*13380*/  LDL.LU R107, [R1+0x1974] ;  /* 0x00197400016b7983 */ /* 0x001ea80000300800 */
[----:B-1----:R-:W2:Y:S04]  /*13390*/  LDL.LU R105, [R1+0x1970] ;  /* 0x0019700001697983 */ /* 0x002ea80000300800 */
[----:B---3--:R-:W3:Y:S04]  /*133a0*/  LDL.LU R103, [R1+0x196c] ;  /* 0x00196c0001677983 */ /* 0x008ee80000300800 */
        /* <DEDUP_REMOVED lines=13> */
[----:B------:R-:W4:Y:S04]  /*13480*/  LDL.LU.128 R68, [R1+0x1920] ;  /* 0x0019200001447983 */ /* 0x000f280000300c00 */
[----:B------:R-:W4:Y:S04]  /*13490*/  LDL.LU.128 R64, [R1+0x1910] ;  /* 0x0019100001407983 */ /* 0x000f280000300c00 */
[----:B------:R-:W4:Y:S04]  /*134a0*/  LDL.LU.128 R60, [R1+0x1900] ;  /* 0x00190000013c7983 */ /* 0x000f280000300c00 */
[----:B------:R-:W4:Y:S04]  /*134b0*/  LDL.LU.128 R56, [R1+0x18f0] ;  /* 0x0018f00001387983 */ /* 0x000f280000300c00 */
[----:B------:R-:W4:Y:S04]  /*134c0*/  LDL.LU.128 R52, [R1+0x18e0] ;  /* 0x0018e00001347983 */ /* 0x000f280000300c00 */
[----:B------:R-:W4:Y:S04]  /*134d0*/  LDL.LU.128 R44, [R1+0x18c0] ;  /* 0x0018c000012c7983 */ /* 0x000f280000300c00 */
[----:B--2---:R-:W-:Y:S04]  /*134e0*/  STL.128 [R1+0x1310], R164 ;  /* 0x001310a401007387 */ /* 0x004fe80000100c00 */
[----:B------:R-:W2:Y:S04]  /*134f0*/  LDL.LU R233, [R1+0x1320] ;  /* 0x0013200001e97983 */ /* 0x000ea80000300800 */
[----:B------:R-:W-:Y:S04]  /*13500*/  STL.128 [R1+0x1980], R108 ;  /* 0x0019806c01007387 */ /* 0x000fe80000100c00 */
[----:B------:R0:W-:Y:S04]  /*13510*/  STL [R1+0x1960], R97 ;  /* 0x0019606101007387 */ /* 0x0001e80000100800 */
[----:B0-----:R-:W2:Y:S04]  /*13520*/  LDL.LU R97, [R1+0x1960] ;  /* 0x0019600001617983 */ /* 0x001ea80000300800 */
[----:B------:R-:W2:Y:S01]  /*13530*/  LDL.LU.128 R108, [R1+0x1980] ;  /* 0x00198000016c7983 */ /* 0x000ea20000300c00 */
[----:B------:R-:W-:-:S02]  /*13540*/  IMAD.MOV.U32 R132, RZ, RZ, R112 ;  /* 0x000000ffff847224 */ /* 0x000fc400078e0070 */
[----:B------:R-:W-:Y:S02]  /*13550*/  IMAD.MOV.U32 R133, RZ, RZ, R113 ;  /* 0x000000ffff857224 */ /* 0x000fe400078e0071 */
[----:B------:R-:W-:Y:S01]  /*13560*/  IMAD.MOV.U32 R134, RZ, RZ, R114 ;  /* 0x000000ffff867224 */ /* 0x000fe200078e0072 */
[----:B------:R-:W-:Y:S01]  /*13570*/  STL.128 [R1+0x1810], R124 ;  /* 0x0018107c01007387 */ /* 0x000fe20000100c00 */
[----:B------:R-:W-:-:S03]  /*13580*/  IMAD.MOV.U32 R135, RZ, RZ, R115 ;  /* 0x000000ffff877224 */ /* 0x000fc600078e0073 */
[----:B------:R-:W-:Y:S04]  /*13590*/  STL.128 [R1+0x1800], R120 ;  /* 0x0018007801007387 */ /* 0x000fe80000100c00 */
[----:B------:R0:W-:Y:S04]  /*135a0*/  STL.128 [R1+0x17f0], R116 ;  /* 0x0017f07401007387 */ /* 0x0001e80000100c00 */
[----:B------:R1:W-:Y:S04]  /*135b0*/  STL.128 [R1+0x1720], R48 ;  /* 0x0017203001007387 */ /* 0x0003e80000100c00 */
[----:B------:R1:W-:Y:S04]  /*135c0*/  STL.128 [R1+0x1700], R40 ;  /* 0x0017002801007387 */ /* 0x0003e80000100c00 */
[----:B------:R1:W-:Y:S04]  /*135d0*/  STL.128 [R1+0x16f0], R36 ;  /* 0x0016f02401007387 */ /* 0x0003e80000100c00 */
[----:B------:R-:W2:Y:S04]  /*135e0*/  LDL.LU.128 R112, [R1+0x1990] ;  /* 0x0019900001707983 */ /* 0x000ea80000300c00 */
[----:B0-----:R-:W2:Y:S04]  /*135f0*/  LDL.128 R116, [R1+0x410] ;  /* 0x0004100001747983 */ /* 0x001ea80000100c00 */
[----:B------:R-:W2:Y:S04]  /*13600*/  LDL.LU.128 R124, [R1+0x1810] ;  /* 0x00181000017c7983 */ /* 0x000ea80000300c00 */
[----:B------:R-:W2:Y:S04]  /*13610*/  LDL.LU.128 R120, [R1+0x1800] ;  /* 0x0018000001787983 */ /* 0x000ea80000300c00 */
[----:B-1----:R-:W2:Y:S04]  /*13620*/  LDL.LU.128 R48, [R1+0x1720] ;  /* 0x0017200001307983 */ /* 0x002ea80000300c00 */
[----:B------:R-:W2:Y:S04]  /*13630*/  LDL.LU.128 R40, [R1+0x1700] ;  /* 0x0017000001287983 */ /* 0x000ea80000300c00 */
[----:B------:R-:W2:Y:S04]  /*13640*/  LDL.LU.128 R36, [R1+0x16f0] ;  /* 0x0016f00001247983 */ /* 0x000ea80000300c00 */
[----:B------:R0:W-:Y:S04]  /*13650*/  STL.128 [R1+0x1880], R28 ;  /* 0x0018801c01007387 */ /* 0x0001e80000100c00 */
[----:B------:R1:W-:Y:S04]  /*13660*/  STL.64 [R1+0x1850], R12 ;  /* 0x0018500c01007387 */ /* 0x0003e80000100a00 */
[----:B------:R1:W-:Y:S04]  /*13670*/  STL.128 [R1+0x1870], R24 ;  /* 0x0018701801007387 */ /* 0x0003e80000100c00 */
[----:B------:R1:W-:Y:S04]  /*13680*/  STL.64 [R1+0x1868], R20 ;  /* 0x0018681401007387 */ /* 0x0003e80000100a00 */
[----:B0-----:R-:W2:Y:S04]  /*13690*/  LDL.LU.128 R28, [R1+0x1880] ;  /* 0x00188000011c7983 */ /* 0x001ea80000300c00 */
[----:B-1----:R-:W2:Y:S04]  /*136a0*/  LDL.LU.64 R12, [R1+0x1850] ;  /* 0x00185000010c7983 */ /* 0x002ea80000300a00 */
[----:B------:R0:W-:Y:S04]  /*136b0*/  STL.64 [R1+0x1860], R16 ;  /* 0x0018601001007387 */ /* 0x0001e80000100a00 */
[----:B------:R1:W-:Y:S04]  /*136c0*/  STL [R1+0x1858], R15 ;  /* 0x0018580f01007387 */ /* 0x0003e80000100800 */
[----:B------:R1:W-:Y:S04]  /*136d0*/  STL.128 [R1+0x1840], R8 ;  /* 0x0018400801007387 */ /* 0x0003e80000100c00 */
[----:B------:R1:W-:Y:S04]  /*136e0*/  STL.128 [R1+0x1830], R4 ;  /* 0x0018300401007387 */ /* 0x0003e80000100c00 */
[----:B------:R1:W-:Y:S04]  /*136f0*/  STL.128 [R1+0x16e0], R32 ;  /* 0x0016e02001007387 */ /* 0x0003e80000100c00 */
[----:B------:R-:W2:Y:S04]  /*13700*/  LDL.LU.128 R24, [R1+0x1870] ;  /* 0x0018700001187983 */ /* 0x000ea80000300c00 */
[----:B------:R-:W2:Y:S04]  /*13710*/  LDL.LU.64 R20, [R1+0x1868] ;  /* 0x0018680001147983 */ /* 0x000ea80000300a00 */
[----:B0-----:R-:W2:Y:S04]  /*13720*/  LDL.LU.64 R16, [R1+0x1860] ;  /* 0x0018600001107983 */ /* 0x001ea80000300a00 */
[----:B-1----:R-:W2:Y:S04]  /*13730*/  LDL.LU R15, [R1+0x1858] ;  /* 0x00185800010f7983 */ /* 0x002ea80000300800 */
[----:B------:R-:W2:Y:S04]  /*13740*/  LDL.LU.128 R8, [R1+0x1840] ;  /* 0x0018400001087983 */ /* 0x000ea80000300c00 */
[----:B------:R-:W2:Y:S04]  /*13750*/  LDL.LU.128 R4, [R1+0x1830] ;  /* 0x0018300001047983 */ /* 0x000ea80000300c00 */
[----:B------:R-:W2:Y:S04]  /*13760*/  LDL.LU.128 R32, [R1+0x16e0] ;  /* 0x0016e00001207983 */ /* 0x000ea80000300c00 */
[----:B------:R-:W-:Y:S04]  /*13770*/  STL.128 [R1+0x1820], R128 ;  /* 0x0018208001007387 */ /* 0x000fe80000100c00 */
[----:B------:R0:W-:Y:S04]  /*13780*/  STL [R1+0x1780], R73 ;  /* 0x0017804901007387 */ /* 0x0001e80000100800 */
[----:B0-----:R-:W2:Y:S04]  /*13790*/  LDL.LU R73, [R1+0x1780] ;  /* 0x0017800001497983 */ /* 0x001ea80000300800 */
[----:B------:R-:W2:Y:S04]  /*137a0*/  LDL.LU.128 R128, [R1+0x1820] ;  /* 0x0018200001807983 */ /* 0x000ea80000300c00 */
[----:B------:R0:W-:Y:S04]  /*137b0*/  STL [R1+0x17c4], R107 ;  /* 0x0017c46b01007387 */ /* 0x0001e80000100800 */
[----:B------:R1:W-:Y:S04]  /*137c0*/  STL [R1+0x17c0], R105 ;  /* 0x0017c06901007387 */ /* 0x0003e80000100800 */
[----:B---3--:R3:W-:Y:S04]  /*137d0*/  STL [R1+0x17bc], R103 ;  /* 0x0017bc6701007387 */ /* 0x0087e80000100800 */
[----:B----4-:R4:W-:Y:S04]  /*137e0*/  STL [R1+0x17b8], R101 ;  /* 0x0017b86501007387 */ /* 0x0109e80000100800 */
        /* <DEDUP_REMOVED lines=15> */
[----:B------:R-:W-:Y:S04]  /*138e0*/  STL.64 [R1+0x1778], R70 ;  /* 0x0017784601007387 */ /* 0x000fe80000100a00 */
[----:B------:R-:W-:Y:S04]  /*138f0*/  STL [R1+0x1770], R69 ;  /* 0x0017704501007387 */ /* 0x000fe80000100800 */
[----:B------:R-:W-:Y:S04]  /*13900*/  STL.64 [R1+0x1768], R66 ;  /* 0x0017684201007387 */ /* 0x000fe80000100a00 */
[----:B------:R-:W-:Y:S04]  /*13910*/  STL [R1+0x1760], R65 ;  /* 0x0017604101007387 */ /* 0x000fe80000100800 */
[----:B------:R-:W-:Y:S04]  /*13920*/  STL.64 [R1+0x1758], R62 ;  /* 0x0017583e01007387 */ /* 0x000fe80000100a00 */
[----:B------:R-:W-:Y:S04]  /*13930*/  STL [R1+0x1750], R61 ;  /* 0x0017503d01007387 */ /* 0x000fe80000100800 */
[----:B------:R-:W-:Y:S04]  /*13940*/  STL.128 [R1+0x1740], R56 ;  /* 0x0017403801007387 */ /* 0x000fe80000100c00 */
[----:B------:R-:W-:Y:S04]  /*13950*/  STL.128 [R1+0x1730], R52 ;  /* 0x0017303401007387 */ /* 0x000fe80000100c00 */
[----:B------:R-:W-:Y:S04]  /*13960*/  STL.128 [R1+0x1710], R44 ;  /* 0x0017102c01007387 */ /* 0x000fe80000100c00 */
[----:B0-----:R-:W4:Y:S04]  /*13970*/  LDL.LU R107, [R1+0x17c4] ;  /* 0x0017c400016b7983 */ /* 0x001f280000300800 */
[----:B-1----:R-:W4:Y:S04]  /*13980*/  LDL.LU R105, [R1+0x17c0] ;  /* 0x0017c00001697983 */ /* 0x002f280000300800 */
[----:B---3--:R-:W3:Y:S04]  /*13990*/  LDL.LU R103, [R1+0x17bc] ;  /* 0x0017bc0001677983 */ /* 0x008ee80000300800 */
[----:B--2---:R0:W-:Y:S04]  /*139a0*/  STL [R1+0x17b0], R97 ;  /* 0x0017b06101007387 */ /* 0x0041e80000100800 */
[----:B------:R1:W-:Y:S04]  /*139b0*/  STL.128 [R1+0x17d0], R108 ;  /* 0x0017d06c01007387 */ /* 0x0003e80000100c00 */
[----:B----4-:R-:W2:Y:S04]  /*139c0*/  LDL.LU R101, [R1+0x17b8] ;  /* 0x0017b80001657983 */ /* 0x010ea80000300800 */
[----:B------:R-:W4:Y:S04]  /*139d0*/  LDL.LU R99, [R1+0x17b4] ;  /* 0x0017b40001637983 */ /* 0x000f280000300800 */
[----:B0-----:R-:W4:Y:S04]  /*139e0*/  LDL.LU R97, [R1+0x17b0] ;  /* 0x0017b00001617983 */ /* 0x001f280000300800 */
[----:B-1----:R-:W4:Y:S04]  /*139f0*/  LDL.LU.128 R108, [R1+0x17d0] ;  /* 0x0017d000016c7983 */ /* 0x002f280000300c00 */
        /* <DEDUP_REMOVED lines=8> */
[----:B------:R0:W-:Y:S01]  /*13a80*/  STL.128 [R1+0x17e0], R112 ;  /* 0x0017e07001007387 */ /* 0x0001e20000100c00 */
[----:B------:R-:W-:-:S02]  /*13a90*/  IMAD.MOV.U32 R136, RZ, RZ, R116 ;  /* 0x000000ffff887224 */ /* 0x000fc400078e0074 */
[----:B------:R-:W-:Y:S01]  /*13aa0*/  IMAD.MOV.U32 R137, RZ, RZ, R117 ;  /* 0x000000ffff897224 */ /* 0x000fe200078e0075 */
[----:B------:R-:W4:Y:S01]  /*13ab0*/  LDL.LU R79, [R1+0x178c] ;  /* 0x00178c00014f7983 */ /* 0x000f220000300800 */
[----:B------:R-:W-:Y:S02]  /*13ac0*/  IMAD.MOV.U32 R138, RZ, RZ, R118 ;  /* 0x000000ffff8a7224 */ /* 0x000fe400078e0076 */
[----:B------:R-:W-:Y:S01]  /*13ad0*/  IMAD.MOV.U32 R139, RZ, RZ, R119 ;  /* 0x000000ffff8b7224 */ /* 0x000fe200078e0077 */
[----:B------:R-:W-:Y:S04]  /*13ae0*/  STL.128 [R1+0x1660], R124 ;  /* 0x0016607c01007387 */ /* 0x000fe80000100c00 */
[----:B------:R1:W-:Y:S04]  /*13af0*/  STL.128 [R1+0x1650], R120 ;  /* 0x0016507801007387 */ /* 0x0003e80000100c00 */
[----:B------:R-:W-:Y:S04]  /*13b00*/  STL [R1+0x42c], R48 ;  /* 0x00042c3001007387 */ /* 0x000fe80000100800 */
[----:B------:R1:W-:Y:S04]  /*13b10*/  STL.128 [R1+0x1550], R40 ;  /* 0x0015502801007387 */ /* 0x0003e80000100c00 */
[----:B------:R1:W-:Y:S04]  /*13b20*/  STL.128 [R1+0x1540], R36 ;  /* 0x0015402401007387 */ /* 0x0003e80000100c00 */
[----:B------:R-:W4:Y:S04]  /*13b30*/  LDL.LU.128 R116, [R1+0x17f0] ;  /* 0x0017f00001747983 */ /* 0x000f280000300c00 */
[----:B0-----:R-:W4:Y:S04]  /*13b40*/  LDL.LU.128 R112, [R1+0x17e0] ;  /* 0x0017e00001707983 */ /* 0x001f280000300c00 */
[----:B------:R-:W4:Y:S04]  /*13b50*/  LDL.LU R77, [R1+0x1788] ;  /* 0x00178800014d7983 */ /* 0x000f280000300800 */
[----:B------:R-:W4:Y:S04]  /*13b60*/  LDL.LU R75, [R1+0x1784] ;  /* 0x00178400014b7983 */ /* 0x000f280000300800 */
[----:B------:R-:W4:Y:S04]  /*13b70*/  LDL.LU.64 R70, [R1+0x1778] ;  /* 0x0017780001467983 */ /* 0x000f280000300a00 */
[----:B------:R-:W4:Y:S04]  /*13b80*/  LDL.LU R69, [R1+0x1770] ;  /* 0x0017700001457983 */ /* 0x000f280000300800 */
[----:B------:R-:W4:Y:S04]  /*13b90*/  LDL.LU.64 R66, [R1+0x1768] ;  /* 0x0017680001427983 */ /* 0x000f280000300a00 */
[----:B------:R-:W4:Y:S04]  /*13ba0*/  LDL.LU R65, [R1+0x1760] ;  /* 0x0017600001417983 */ /* 0x000f280000300800 */
[----:B------:R-:W4:Y:S04]  /*13bb0*/  LDL.LU.64 R62, [R1+0x1758] ;  /* 0x00175800013e7983 */ /* 0x000f280000300a00 */
[----:B------:R-:W4:Y:S04]  /*13bc0*/  LDL.LU R61, [R1+0x1750] ;  /* 0x00175000013d7983 */ /* 0x000f280000300800 */
[----:B------:R-:W4:Y:S04]  /*13bd0*/  LDL.LU.128 R56, [R1+0x1740] ;  /* 0x0017400001387983 */ /* 0x000f280000300c00 */
[----:B------:R-:W4:Y:S04]  /*13be0*/  LDL.LU.128 R52, [R1+0x1730] ;  /* 0x0017300001347983 */ /* 0x000f280000300c00 */
[----:B------:R-:W4:Y:S04]  /*13bf0*/  LDL.LU.128 R44, [R1+0x1710] ;  /* 0x00171000012c7983 */ /* 0x000f280000300c00 */
[----:B-1----:R-:W4:Y:S04]  /*13c00*/  LDL.128 R120, [R1+0x420] ;  /* 0x0004200001787983 */ /* 0x002f280000100c00 */
[----:B------:R-:W4:Y:S04]  /*13c10*/  LDL.LU.128 R124, [R1+0x1660] ;  /* 0x00166000017c7983 */ /* 0x000f280000300c00 */
[----:B------:R-:W4:Y:S04]  /*13c20*/  LDL.LU.128 R40, [R1+0x1550] ;  /* 0x0015500001287983 */ /* 0x000f280000300c00 */
[----:B------:R-:W4:Y:S04]  /*13c30*/  LDL.LU.128 R36, [R1+0x1540] ;  /* 0x0015400001247983 */ /* 0x000f280000300c00 */
[----:B------:R0:W-:Y:S04]  /*13c40*/  STL.128 [R1+0x16d0], R28 ;  /* 0x0016d01c01007387 */ /* 0x0001e80000100c00 */
[----:B------:R1:W-:Y:S04]  /*13c50*/  STL.64 [R1+0x16a0], R12 ;  /* 0x0016a00c01007387 */ /* 0x0003e80000100a00 */
[----:B------:R1:W-:Y:S04]  /*13c60*/  STL.128 [R1+0x16c0], R24 ;  /* 0x0016c01801007387 */ /* 0x0003e80000100c00 */
[----:B------:R1:W-:Y:S04]  /*13c70*/  STL.64 [R1+0x16b8], R20 ;  /* 0x0016b81401007387 */ /* 0x0003e80000100a00 */
[----:B0-----:R-:W4:Y:S04]  /*13c80*/  LDL.LU.128 R28, [R1+0x16d0] ;  /* 0x0016d000011c7983 */ /* 0x001f280000300c00 */
[----:B-1----:R-:W4:Y:S04]  /*13c90*/  LDL.LU.64 R12, [R1+0x16a0] ;  /* 0x0016a000010c7983 */ /* 0x002f280000300a00 */
[----:B------:R0:W-:Y:S04]  /*13ca0*/  STL.64 [R1+0x16b0], R16 ;  /* 0x0016b01001007387 */ /* 0x0001e80000100a00 */
[----:B------:R1:W-:Y:S04]  /*13cb0*/  STL [R1+0x16a8], R15 ;  /* 0x0016a80f01007387 */ /* 0x0003e80000100800 */
[----:B------:R1:W-:Y:S04]  /*13cc0*/  STL.128 [R1+0x1690], R8 ;  /* 0x0016900801007387 */ /* 0x0003e80000100c00 */
[----:B------:R1:W-:Y:S04]  /*13cd0*/  STL.128 [R1+0x1680], R4 ;  /* 0x0016800401007387 */ /* 0x0003e80000100c00 */
[----:B------:R1:W-:Y:S04]  /*13ce0*/  STL.128 [R1+0x1530], R32 ;  /* 0x0015302001007387 */ /* 0x0003e80000100c00 */
[----:B------:R-:W4:Y:S04]  /*13cf0*/  LDL.LU.128 R24, [R1+0x16c0] ;  /* 0x0016c00001187983 */ /* 0x000f280000300c00 */
[----:B------:R-:W4:Y:S04]  /*13d00*/  LDL.LU.64 R20, [R1+0x16b8] ;  /* 0x0016b80001147983 */ /* 0x000f280000300a00 */
[----:B0-----:R-:W4:Y:S04]  /*13d10*/  LDL.LU.64 R16, [R1+0x16b0] ;  /* 0x0016b00001107983 */ /* 0x001f280000300a00 */
[----:B-1----:R-:W4:Y:S04]  /*13d20*/  LDL.LU R15, [R1+0x16a8] ;  /* 0x0016a800010f7983 */ /* 0x002f280000300800 */
[----:B------:R-:W4:Y:S04]  /*13d30*/  LDL.LU.128 R8, [R1+0x1690] ;  /* 0x0016900001087983 */ /* 0x000f280000300c00 */
[----:B------:R-:W4:Y:S04]  /*13d40*/  LDL.LU.128 R4, [R1+0x1680] ;  /* 0x0016800001047983 */ /* 0x000f280000300c00 */
[----:B------:R-:W4:Y:S04]  /*13d50*/  LDL.LU.128 R32, [R1+0x1530] ;  /* 0x0015300001207983 */ /* 0x000f280000300c00 */
[----:B------:R-:W-:Y:S04]  /*13d60*/  STL.128 [R1+0x1670], R128 ;  /* 0x0016708001007387 */ /* 0x000fe80000100c00 */
[----:B------:R0:W-:Y:S04]  /*13d70*/  STL [R1+0x15d0], R73 ;  /* 0x0015d04901007387 */ /* 0x0001e80000100800 */
[----:B------:R1:W-:Y:S04]  /*13d80*/  STL.64 [R1+0x1578], R50 ;  /* 0x0015783201007387 */ /* 0x0003e80000100a00 */
[----:B0-----:R-:W4:Y:S04]  /*13d90*/  LDL.LU R73, [R1+0x15d0] ;  /* 0x0015d00001497983 */ /* 0x001f280000300800 */
[----:B------:R-:W4:Y:S04]  /*13da0*/  LDL.LU.128 R128, [R1+0x1670] ;  /* 0x0016700001807983 */ /* 0x000f280000300c00 */
[----:B------:R0:W-:Y:S04]  /*13db0*/  STL [R1+0x1570], R49 ;  /* 0x0015703101007387 */ /* 0x0001e80000100800 */
[----:B-1----:R-:W4:Y:S04]  /*13dc0*/  LDL.LU.64 R50, [R1+0x1578] ;  /* 0x0015780001327983 */ /* 0x002f280000300a00 */
[----:B0-----:R-:W4:Y:S04]  /*13dd0*/  LDL.LU R49, [R1+0x1570] ;  /* 0x0015700001317983 */ /* 0x001f280000300800 */
[----:B------:R0:W-:Y:S04]  /*13de0*/  STL [R1+0x1614], R107 ;  /* 0x0016146b01007387 */ /* 0x0001e80000100800 */
[----:B------:R1:W-:Y:S04]  /*13df0*/  STL [R1+0x1610], R105 ;  /* 0x0016106901007387 */ /* 0x0003e80000100800 */
[----:B---3--:R-:W-:Y:S04]  /*13e00*/  STL [R1+0x160c], R103 ;  /* 0x00160c6701007387 */ /* 0x008fe80000100800 */
[----:B0-----:R-:W3:Y:S04]  /*13e10*/  LDL.LU R107, [R1+0x1614] ;  /* 0x00161400016b7983 */ /* 0x001ee80000300800 */
[----:B-1----:R-:W3:Y:S04]  /*13e20*/  LDL.LU R105, [R1+0x1610] ;  /* 0x0016100001697983 */ /* 0x002ee80000300800 */
[----:B--2---:R-:W-:Y:S04]  /*13e30*/  STL [R1+0x1608], R101 ;  /* 0x0016086501007387 */ /* 0x004fe80000100800 */
[----:B----4-:R-:W-:Y:S04]  /*13e40*/  STL [R1+0x1604], R99 ;  /* 0x0016046301007387 */ /* 0x010fe80000100800 */
[----:B------:R-:W-:Y:S04]  /*13e50*/  STL [R1+0x1600], R97 ;  /* 0x0016006101007387 */ /* 0x000fe80000100800 */
[----:B------:R0:W-:Y:S04]  /*13e60*/  STL.128 [R1+0x1620], R108 ;  /* 0x0016206c01007387 */ /* 0x0001e80000100c00 */
        /* <DEDUP_REMOVED lines=8> */
[----:B0-----:R-:W2:Y:S04]  /*13ef0*/  LDL.LU.128 R108, [R1+0x1620] ;  /* 0x00162000016c7983 */ /* 0x001ea80000300c00 */
[----:B------:R-:W-:Y:S04]  /*13f00*/  STL [R1+0x15dc], R79 ;  /* 0x0015dc4f01007387 */ /* 0x000fe80000100800 */
[----:B------:R-:W4:Y:S04]  /*13f10*/  LDL.LU R103, [R1+0x160c] ;  /* 0x00160c0001677983 */ /* 0x000f280000300800 */
[----:B------:R-:W4:Y:S04]  /*13f20*/  LDL.LU R101, [R1+0x1608] ;  /* 0x0016080001657983 */ /* 0x000f280000300800 */
[----:B------:R-:W4:Y:S04]  /*13f30*/  LDL.LU R99, [R1+0x1604] ;  /* 0x0016040001637983 */ /* 0x000f280000300800 */
[----:B------:R-:W4:Y:S04]  /*13f40*/  LDL.LU R97, [R1+0x1600] ;  /* 0x0016000001617983 */ /* 0x000f280000300800 */
[----:B-1----:R-:W4:Y:S04]  /*13f50*/  LDL.LU R95, [R1+0x15fc] ;  /* 0x0015fc00015f7983 */ /* 0x002f280000300800 */
[----:B------:R0:W-:Y:S04]  /*13f60*/  STL.128 [R1+0x1640], R116 ;  /* 0x0016407401007387 */ /* 0x0001e80000100c00 */
[----:B------:R1:W-:Y:S04]  /*13f70*/  STL.128 [R1+0x1630], R112 ;  /* 0x0016307001007387 */ /* 0x0003e80000100c00 */
[----:B------:R1:W-:Y:S04]  /*13f80*/  STL [R1+0x15d8], R77 ;  /* 0x0015d84d01007387 */ /* 0x0003e80000100800 */
[----:B------:R1:W-:Y:S04]  /*13f90*/  STL [R1+0x15d4], R75 ;  /* 0x0015d44b01007387 */ /* 0x0003e80000100800 */
[----:B------:R1:W-:Y:S04]  /*13fa0*/  STL.64 [R1+0x15c8], R70 ;  /* 0x0015c84601007387 */ /* 0x0003e80000100a00 */
[----:B------:R1:W-:Y:S04]  /*13fb0*/  STL [R1+0x15c0], R69 ;  /* 0x0015c04501007387 */ /* 0x0003e80000100800 */
[----:B------:R1:W-:Y:S04]  /*13fc0*/  STL.64 [R1+0x15b8], R66 ;  /* 0x0015b84201007387 */ /* 0x0003e80000100a00 */
[----:B------:R1:W-:Y:S04]  /*13fd0*/  STL [R1+0x15b0], R65 ;  /* 0x0015b04101007387 */ /* 0x0003e80000100800 */
[----:B------:R1:W-:Y:S04]  /*13fe0*/  STL.64 [R1+0x15a8], R62 ;  /* 0x0015a83e01007387 */ /* 0x0003e80000100a00 */
[----:B------:R1:W-:Y:S04]  /*13ff0*/  STL [R1+0x15a0], R61 ;  /* 0x0015a03d01007387 */ /* 0x0003e80000100800 */
[----:B------:R-:W-:Y:S04]  /*14000*/  STL [R1+0x434], R56 ;  /* 0x0004343801007387 */ /* 0x000fe80000100800 */
[----:B------:R-:W-:Y:S04]  /*14010*/  STL [R1+0x430], R52 ;  /* 0x0004303401007387 */ /* 0x000fe80000100800 */
[----:B------:R1:W-:Y:S04]  /*14020*/  STL.64 [R1+0x1598], R58 ;  /* 0x0015983a01007387 */ /* 0x0003e80000100a00 */
[----:B------:R1:W-:Y:S01]  /*14030*/  STL [R1+0x1590], R57 ;  /* 0x0015903901007387 */ /* 0x0003e20000100800 */
[----:B------:R-:W-:-:S02]  /*14040*/  IMAD.MOV.U32 R140, RZ, RZ, R120 ;  /* 0x000000ffff8c7224 */ /* 0x000fc400078e0078 */
[----:B------:R-:W-:Y:S01]  /*14050*/  IMAD.MOV.U32 R141, RZ, RZ, R121 ;  /* 0x000000ffff8d7224 */ /* 0x000fe200078e0079 */
[----:B------:R1:W-:Y:S01]  /*14060*/  STL.64 [R1+0x1588], R54 ;  /* 0x0015883601007387 */ /* 0x0003e20000100a00 */
[----:B------:R-:W-:Y:S02]  /*14070*/  IMAD.MOV.U32 R142, RZ, RZ, R122 ;  /* 0x000000ffff8e7224 */ /* 0x000fe400078e007a */
[----:B------:R-:W-:Y:S01]  /*14080*/  IMAD.MOV.U32 R143, RZ, RZ, R123 ;  /* 0x000000ffff8f7224 */ /* 0x000fe200078e007b */
[----:B------:R1:W-:Y:S04]  /*14090*/  STL [R1+0x1580], R53 ;  /* 0x0015803501007387 */ /* 0x0003e80000100800 */
[----:B------:R1:W-:Y:S04]  /*140a0*/  STL.128 [R1+0x1560], R44 ;  /* 0x0015602c01007387 */ /* 0x0003e80000100c00 */
[----:B------:R-:W-:Y:S04]  /*140b0*/  STL [R1+0x438], R38 ;  /* 0x0004382601007387 */ /* 0x000fe80000100800 */
[----:B------:R-:W-:Y:S04]  /*140c0*/  STL [R1+0x43c], R40 ;  /* 0x00043c2801007387 */ /* 0x000fe80000100800 */
[----:B------:R1:W-:Y:S04]  /*140d0*/  STL.128 [R1+0x14b0], R124 ;  /* 0x0014b07c01007387 */ /* 0x0003e80000100c00 */
[----:B------:R-:W4:Y:S04]  /*140e0*/  LDL.LU.128 R120, [R1+0x1650] ;  /* 0x0016500001787983 */ /* 0x000f280000300c00 */
[----:B0-----:R-:W4:Y:S04]  /*140f0*/  LDL.LU.128 R116, [R1+0x1640] ;  /* 0x0016400001747983 */ /* 0x001f280000300c00 */
        /* <DEDUP_REMOVED lines=22> */
[----:B------:R-:W4:Y:S04]  /*14260*/  LDL.128 R124, [R1+0x430] ;  /* 0x00043000017c7983 */ /* 0x000f280000100c00 */
        /* <DEDUP_REMOVED lines=10> */
[----:B------:R1:W-:Y:S04]  /*14310*/  STL.64 [R1+0x13a0], R36 ;  /* 0x0013a02401007387 */ /* 0x0003e80000100a00 */
[----:B------:R1:W-:Y:S04]  /*14320*/  STL.128 [R1+0x1390], R32 ;  /* 0x0013902001007387 */ /* 0x0003e80000100c00 */
[----:B---3--:R-:W3:Y:S04]  /*14330*/  LDL.LU.128 R24, [R1+0x1510] ;  /* 0x0015100001187983 */ /* 0x008ee80000300c00 */
[----:B------:R-:W3:Y:S04]  /*14340*/  LDL.LU.64 R20, [R1+0x1508] ;  /* 0x0015080001147983 */ /* 0x000ee80000300a00 */
[----:B0-----:R-:W3:Y:S04]  /*14350*/  LDL.LU.64 R16, [R1+0x1500] ;  /* 0x0015000001107983 */ /* 0x001ee80000300a00 */
[----:B-1----:R-:W3:Y:S04]  /*14360*/  LDL.LU R15, [R1+0x14f8] ;  /* 0x0014f800010f7983 */ /* 0x002ee80000300800 */
[----:B------:R-:W3:Y:S04]  /*14370*/  LDL.LU.128 R8, [R1+0x14e0] ;  /* 0x0014e00001087983 */ /* 0x000ee80000300c00 */
[----:B------:R-:W3:Y:S04]  /*14380*/  LDL.LU.128 R4, [R1+0x14d0] ;  /* 0x0014d00001047983 */ /* 0x000ee80000300c00 */
[----:B------:R-:W3:Y:S04]  /*14390*/  LDL.LU.64 R36, [R1+0x13a0] ;  /* 0x0013a00001247983 */ /* 0x000ee80000300a00 */
[----:B------:R-:W3:Y:S04]  /*143a0*/  LDL.LU.128 R32, [R1+0x1390] ;  /* 0x0013900001207983 */ /* 0x000ee80000300c00 */
[----:B------:R-:W-:Y:S04]  /*143b0*/  STL.128 [R1+0x14c0], R128 ;  /* 0x0014c08001007387 */ /* 0x000fe80000100c00 */
[----:B------:R0:W-:Y:S04]  /*143c0*/  STL [R1+0x1428], R73 ;  /* 0x0014284901007387 */ /* 0x0001e80000100800 */
[----:B------:R1:W-:Y:S04]  /*143d0*/  STL [R1+0x13ac], R41 ;  /* 0x0013ac2901007387 */ /* 0x0003e80000100800 */
[----:B0-----:R-:W3:Y:S04]  /*143e0*/  LDL.LU R73, [R1+0x1428] ;  /* 0x0014280001497983 */ /* 0x001ee80000300800 */
[----:B------:R-:W3:Y:S04]  /*143f0*/  LDL.LU.128 R128, [R1+0x14c0] ;  /* 0x0014c00001807983 */ /* 0x000ee80000300c00 */
[----:B-1----:R-:W3:Y:S04]  /*14400*/  LDL.LU R41, [R1+0x13ac] ;  /* 0x0013ac0001297983 */ /* 0x002ee80000300800 */
[----:B--2---:R0:W-:Y:S04]  /*14410*/  STL.128 [R1+0x1470], R108 ;  /* 0x0014706c01007387 */ /* 0x0041e80000100c00 */
[----:B------:R1:W-:Y:S04]  /*14420*/  STL [R1+0x146c], R107 ;  /* 0x00146c6b01007387 */ /* 0x0003e80000100800 */
[----:B------:R2:W-:Y:S04]  /*14430*/  STL [R1+0x1468], R105 ;  /* 0x0014686901007387 */ /* 0x0005e80000100800 */
[----:B----4-:R4:W-:Y:S04]  /*14440*/  STL [R1+0x1464], R103 ;  /* 0x0014646701007387 */ /* 0x0109e80000100800 */
[----:B------:R4:W-:Y:S04]  /*14450*/  STL [R1+0x1460], R101 ;  /* 0x0014606501007387 */ /* 0x0009e80000100800 */
[----:B------:R4:W-:Y:S04]  /*14460*/  STL [R1+0x145c], R99 ;  /* 0x00145c6301007387 */ /* 0x0009e80000100800 */
[----:B------:R4:W-:Y:S04]  /*14470*/  STL [R1+0x1458], R97 ;  /* 0x0014586101007387 */ /* 0x0009e80000100800 */
[----:B------:R4:W-:Y:S04]  /*14480*/  STL [R1+0x1454], R95 ;  /* 0x0014545f01007387 */ /* 0x0009e80000100800 */
[----:B------:R4:W-:Y:S04]  /*14490*/  STL.64 [R1+0x13d0], R50 ;  /* 0x0013d03201007387 */ /* 0x0009e80000100a00 */
[----:B------:R4:W-:Y:S04]  /*144a0*/  STL [R1+0x13c8], R49 ;  /* 0x0013c83101007387 */ /* 0x0009e80000100800 */
[----:B------:R4:W-:Y:S04]  /*144b0*/  STL.64 [R1+0x13b0], R42 ;  /* 0x0013b02a01007387 */ /* 0x0009e80000100a00 */
[----:B0-----:R-:W3:Y:S04]  /*144c0*/  LDL.LU.128 R108, [R1+0x1470] ;  /* 0x00147000016c7983 */ /* 0x001ee80000300c00 */
[----:B-1----:R-:W3:Y:S04]  /*144d0*/  LDL.LU R107, [R1+0x146c] ;  /* 0x00146c00016b7983 */ /* 0x002ee80000300800 */
[----:B--2---:R-:W2:Y:S04]  /*144e0*/  LDL.LU R105, [R1+0x1468] ;  /* 0x0014680001697983 */ /* 0x004ea80000300800 */
[----:B----4-:R-:W4:Y:S04]  /*144f0*/  LDL.LU R103, [R1+0x1464] ;  /* 0x0014640001677983 */ /* 0x010f280000300800 */
[----:B------:R-:W4:Y:S04]  /*14500*/  LDL.LU R101, [R1+0x1460] ;  /* 0x0014600001657983 */ /* 0x000f280000300800 */
[----:B------:R-:W4:Y:S04]  /*14510*/  LDL.LU R99, [R1+0x145c] ;  /* 0x00145c0001637983 */ /* 0x000f280000300800 */
[----:B------:R-:W4:Y:S04]  /*14520*/  LDL.LU R97, [R1+0x1458] ;  /* 0x0014580001617983 */ /* 0x000f280000300800 */
[----:B------:R-:W4:Y:S04]  /*14530*/  LDL.LU R95, [R1+0x1454] ;  /* 0x00145400015f7983 */ /* 0x000f280000300800 */
[----:B------:R-:W4:Y:S04]  /*14540*/  LDL.LU.64 R50, [R1+0x13d0] ;  /* 0x0013d00001327983 */ /* 0x000f280000300a00 */
[----:B------:R-:W4:Y:S04]  /*14550*/  LDL.LU R49, [R1+0x13c8] ;  /* 0x0013c80001317983 */ /* 0x000f280000300800 */
[----:B------:R-:W4:Y:S04]  /*14560*/  LDL.LU.64 R42, [R1+0x13b0] ;  /* 0x0013b000012a7983 */ /* 0x000f280000300a00 */
[----:B------:R0:W-:Y:S04]  /*14570*/  STL.128 [R1+0x14a0], R120 ;  /* 0x0014a07801007387 */ /* 0x0001e80000100c00 */
[----:B------:R1:W-:Y:S04]  /*14580*/  STL.128 [R1+0x1490], R116 ;  /* 0x0014907401007387 */ /* 0x0003e80000100c00 */
[----:B------:R-:W-:Y:S04]  /*14590*/  STL.128 [R1+0x1480], R112 ;  /* 0x0014807001007387 */ /* 0x000fe80000100c00 */
        /* <DEDUP_REMOVED lines=21> */
[----:B------:R-:W-:Y:S01]  /*146f0*/  STL [R1+0x13b8], R45 ;  /* 0x0013b82d01007387 */ /* 0x000fe20000100800 */
[----:B------:R-:W-:-:S02]  /*14700*/  IMAD.MOV.U32 R144, RZ, RZ, R124 ;  /* 0x000000ffff907224 */ /* 0x000fc400078e007c */
[----:B------:R-:W-:Y:S01]  /*14710*/  IMAD.MOV.U32 R23, RZ, RZ, R125 ;  /* 0x000000ffff177224 */ /* 0x000fe200078e007d */
[----:B------:R1:W-:Y:S04]  /*14720*/  STL.64 [R1+0x648], R126 ;  /* 0x0006487e01007387 */ /* 0x0003e80000100a00 */
[----:B0-----:R-:W4:Y:S04]  /*14730*/  LDL.LU.128 R120, [R1+0x14a0] ;  /* 0x0014a00001787983 */ /* 0x001f280000300c00 */
[----:B-1----:R-:W4:Y:S04]  /*14740*/  LDL.LU.128 R116, [R1+0x1490] ;  /* 0x0014900001747983 */ /* 0x002f280000300c00 */
[----:B------:R-:W4:Y:S04]  /*14750*/  LDL.LU.128 R124, [R1+0x14b0] ;  /* 0x0014b000017c7983 */ /* 0x000f280000300c00 */
[----:B------:R-:W4:Y:S04]  /*14760*/  LDL.LU.128 R112, [R1+0x1480] ;  /* 0x0014800001707983 */ /* 0x000f280000300c00 */
        /* <DEDUP_REMOVED lines=22> */
[----:B------:R0:W-:Y:S04]  /*148d0*/  STL.128 [R1+0x1380], R28 ;  /* 0x0013801c01007387 */ /* 0x0001e80000100c00 */
[----:B------:R1:W-:Y:S04]  /*148e0*/  STL.64 [R1+0x1350], R12 ;  /* 0x0013500c01007387 */ /* 0x0003e80000100a00 */
[----:B------:R-:W-:Y:S04]  /*148f0*/  STL [R1+0x440], R44 ;  /* 0x0004402c01007387 */ /* 0x000fe80000100800 */
[----:B------:R2:W-:Y:S04]  /*14900*/  STL [R1+0x13a8], R39 ;  /* 0x0013a82701007387 */ /* 0x0005e80000100800 */
[----:B0-----:R-:W4:Y:S04]  /*14910*/  LDL.LU.128 R28, [R1+0x1380] ;  /* 0x00138000011c7983 */ /* 0x001f280000300c00 */
[----:B-1----:R-:W4:Y:S04]  /*14920*/  LDL.LU.64 R12, [R1+0x1350] ;  /* 0x00135000010c7983 */ /* 0x002f280000300a00 */
[----:B---3--:R0:W-:Y:S04]  /*14930*/  STL.128 [R1+0x1370], R24 ;  /* 0x0013701801007387 */ /* 0x0081e80000100c00 */
[----:B------:R1:W-:Y:S04]  /*14940*/  STL.64 [R1+0x1368], R20 ;  /* 0x0013681401007387 */ /* 0x0003e80000100a00 */
[----:B------:R3:W-:Y:S04]  /*14950*/  STL.64 [R1+0x1360], R16 ;  /* 0x0013601001007387 */ /* 0x0007e80000100a00 */
[----:B------:R3:W-:Y:S04]  /*14960*/  STL [R1+0x1358], R15 ;  /* 0x0013580f01007387 */ /* 0x0007e80000100800 */
[----:B------:R3:W-:Y:S04]  /*14970*/  STL.128 [R1+0x1340], R8 ;  /* 0x0013400801007387 */ /* 0x0007e80000100c00 */
[----:B------:R3:W-:Y:S04]  /*14980*/  STL.128 [R1+0x1330], R4 ;  /* 0x0013300401007387 */ /* 0x0007e80000100c00 */
[----:B------:R-:W-:Y:S04]  /*14990*/  STL [R1+0x444], R32 ;  /* 0x0004442001007387 */ /* 0x000fe80000100800 */
[----:B------:R-:W-:Y:S04]  /*149a0*/  STL [R1+0x448], R34 ;  /* 0x0004482201007387 */ /* 0x000fe80000100800 */
[----:B------:R-:W-:Y:S04]  /*149b0*/  STL [R1+0x44c], R36 ;  /* 0x00044c2401007387 */ /* 0x000fe80000100800 */
[----:B--2---:R-:W2:Y:S04]  /*149c0*/  LDL.LU R39, [R1+0x13a8] ;  /* 0x0013a80001277983 */ /* 0x004ea80000300800 */
[----:B0-----:R-:W2:Y:S04]  /*149d0*/  LDL.LU.128 R24, [R1+0x1370] ;  /* 0x0013700001187983 */ /* 0x001ea80000300c00 */
[----:B-1----:R-:W2:Y:S04]  /*149e0*/  LDL.LU.64 R20, [R1+0x1368] ;  /* 0x0013680001147983 */ /* 0x002ea80000300a00 */
[----:B---3--:R-:W3:Y:S04]  /*149f0*/  LDL.LU.64 R16, [R1+0x1360] ;  /* 0x0013600001107983 */ /* 0x008ee80000300a00 */
[----:B------:R-:W3:Y:S04]  /*14a00*/  LDL.LU R15, [R1+0x1358] ;  /* 0x00135800010f7983 */ /* 0x000ee80000300800 */
[----:B------:R-:W3:Y:S04]  /*14a10*/  LDL.LU.128 R8, [R1+0x1340] ;  /* 0x0013400001087983 */ /* 0x000ee80000300c00 */
[----:B------:R-:W3:Y:S04]  /*14a20*/  LDL.LU.128 R4, [R1+0x1330] ;  /* 0x0013300001047983 */ /* 0x000ee80000300c00 */
[----:B------:R-:W3:Y:S04]  /*14a30*/  LDL.LU R22, [R1+0x648] ;  /* 0x0006480001167983 */ /* 0x000ee80000300800 */
[----:B------:R-:W3:Y:S04]  /*14a40*/  LDL.LU R19, [R1+0x64c] ;  /* 0x00064c0001137983 */ /* 0x000ee80000300800 */
[----:B------:R-:W-:Y:S04]  /*14a50*/  STL.128 [R1+0x1300], R160 ;  /* 0x001300a001007387 */ /* 0x000fe80000100c00 */
[----:B------:R-:W-:Y:S04]  /*14a60*/  STL.128 [R1+0x12f0], R156 ;  /* 0x0012f09c01007387 */ /* 0x000fe80000100c00 */
[----:B------:R0:W-:Y:S04]  /*14a70*/  STL.128 [R1+0x12e0], R152 ;  /* 0x0012e09801007387 */ /* 0x0001e80000100c00 */
[----:B------:R1:W-:Y:S04]  /*14a80*/  STL.128 [R1+0x12d0], R148 ;  /* 0x0012d09401007387 */ /* 0x0003e80000100c00 */
[----:B------:R1:W-:Y:S04]  /*14a90*/  STL.128 [R1+0x12c0], R144 ;  /* 0x0012c09001007387 */ /* 0x0003e80000100c00 */
[----:B------:R-:W-:Y:S04]  /*14aa0*/  STL.128 [R1+0x12b0], R140 ;  /* 0x0012b08c01007387 */ /* 0x000fe80000100c00 */
[----:B------:R-:W-:Y:S04]  /*14ab0*/  STL.128 [R1+0x12a0], R136 ;  /* 0x0012a08801007387 */ /* 0x000fe80000100c00 */
[----:B------:R-:W-:Y:S04]  /*14ac0*/  STL.128 [R1+0x1290], R132 ;  /* 0x0012908401007387 */ /* 0x000fe80000100c00 */
[----:B------:R-:W2:Y:S04]  /*14ad0*/  LDL.128 R164, [R1+0x440] ;  /* 0x0004400001a47983 */ /* 0x000ea80000100c00 */
[----:B------:R-:W-:Y:S04]  /*14ae0*/  STL.128 [R1+0x1280], R128 ;  /* 0x0012808001007387 */ /* 0x000fe80000100c00 */
[----:B------:R1:W-:Y:S04]  /*14af0*/  STL [R1+0x11e0], R73 ;  /* 0x0011e04901007387 */ /* 0x0003e80000100800 */
[----:B------:R1:W-:Y:S04]  /*14b00*/  STL [R1+0x1160], R41 ;  /* 0x0011602901007387 */ /* 0x0003e80000100800 */
[----:B0-----:R-:W3:Y:S04]  /*14b10*/  LDL.LU.128 R152, [R1+0x12e0] ;  /* 0x0012e00001987983 */ /* 0x001ee80000300c00 */
[----:B-1----:R-:W3:Y:S04]  /*14b20*/  LDL.LU.128 R148, [R1+0x12d0] ;  /* 0x0012d00001947983 */ /* 0x002ee80000300c00 */
[----:B------:R-:W3:Y:S04]  /*14b30*/  LDL.LU.128 R144, [R1+0x12c0] ;  /* 0x0012c00001907983 */ /* 0x000ee80000300c00 */
[----:B------:R-:W3:Y:S04]  /*14b40*/  LDL.LU R73, [R1+0x11e0] ;  /* 0x0011e00001497983 */ /* 0x000ee80000300800 */
[----:B------:R-:W3:Y:S04]  /*14b50*/  LDL.LU R41, [R1+0x1160] ;  /* 0x0011600001297983 */ /* 0x000ee80000300800 */
[----:B------:R-:W-:Y:S04]  /*14b60*/  STL.128 [R1+0x1230], R108 ;  /* 0x0012306c01007387 */ /* 0x000fe80000100c00 */
[----:B------:R-:W-:Y:S04]  /*14b70*/  STL [R1+0x1224], R107 ;  /* 0x0012246b01007387 */ /* 0x000fe80000100800 */
[----:B------:R-:W-:Y:S04]  /*14b80*/  STL [R1+0x1220], R105 ;  /* 0x0012206901007387 */ /* 0x000fe80000100800 */
[----:B----4-:R-:W-:Y:S04]  /*14b90*/  STL [R1+0x121c], R103 ;  /* 0x00121c6701007387 */ /* 0x010fe80000100800 */
[----:B------:R-:W-:Y:S04]  /*14ba0*/  STL [R1+0x1218], R101 ;  /* 0x0012186501007387 */ /* 0x000fe80000100800 */
[----:B------:R-:W-:Y:S04]  /*14bb0*/  STL [R1+0x1214], R99 ;  /* 0x0012146301007387 */ /* 0x000fe80000100800 */
[----:B------:R-:W-:Y:S04]  /*14bc0*/  STL [R1+0x1210], R97 ;  /* 0x0012106101007387 */ /* 0x000fe80000100800 */
[----:B------:R-:W-:Y:S04]  /*14bd0*/  STL [R1+0x120c], R95 ;  /* 0x00120c5f01007387 */ /* 0x000fe80000100800 */
[----:B------:R-:W-:Y:S04]  /*14be0*/  STL.128 [R1+0x1260], R120 ;  /* 0x0012607801007387 */ /* 0x000fe80000100c00 */
[----:B------:R-:W-:Y:S04]  /*14bf0*/  STL.128 [R1+0x1250], R116 ;  /* 0x0012507401007387 */ /* 0x000fe80000100c00 */
[----:B------:R0:W-:Y:S04]  /*14c00*/  STL.128 [R1+0x1270], R124 ;  /* 0x0012707c01007387 */ /* 0x0001e80000100c00 */
[----:B------:R1:W-:Y:S04]  /*14c10*/  STL.128 [R1+0x1240], R112 ;  /* 0x0012407001007387 */ /* 0x0003e80000100c00 */
        /* <DEDUP_REMOVED lines=25> */
[----:B------:R-:W3:Y:S04]  /*14db0*/  LDL.LU.128 R140, [R1+0x12b0] ;  /* 0x0012b000018c7983 */ /* 0x000ee80000300c00 */
[----:B------:R-:W3:Y:S04]  /*14dc0*/  LDL.LU.128 R136, [R1+0x12a0] ;  /* 0x0012a00001887983 */ /* 0x000ee80000300c00 */
[----:B------:R-:W3:Y:S04]  /*14dd0*/  LDL.LU.128 R132, [R1+0x1290] ;  /* 0x0012900001847983 */ /* 0x000ee80000300c00 */
[----:B------:R-:W3:Y:S04]  /*14de0*/  LDL.LU.128 R128, [R1+0x1280] ;  /* 0x0012800001807983 */ /* 0x000ee80000300c00 */
[----:B0-----:R-:W3:Y:S04]  /*14df0*/  LDL.LU.128 R124, [R1+0x1270] ;  /* 0x00127000017c7983 */ /* 0x001ee80000300c00 */
[----:B------:R-:W3:Y:S04]  /*14e00*/  LDL.LU.128 R120, [R1+0x1260] ;  /* 0x0012600001787983 */ /* 0x000ee80000300c00 */
[----:B------:R-:W3:Y:S04]  /*14e10*/  LDL.LU.128 R116, [R1+0x1250] ;  /* 0x0012500001747983 */ /* 0x000ee80000300c00 */
[----:B-1----:R-:W3:Y:S04]  /*14e20*/  LDL.LU.128 R112, [R1+0x1240] ;  /* 0x0012400001707983 */ /* 0x002ee80000300c00 */
[----:B------:R-:W3:Y:S04]  /*14e30*/  LDL.LU.128 R108, [R1+0x1230] ;  /* 0x00123000016c7983 */ /* 0x000ee80000300c00 */
[----:B------:R-:W3:Y:S04]  /*14e40*/  LDL.LU R107, [R1+0x1224] ;  /* 0x00122400016b7983 */ /* 0x000ee80000300800 */
[----:B------:R-:W3:Y:S04]  /*14e50*/  LDL.LU R105, [R1+0x1220] ;  /* 0x0012200001697983 */ /* 0x000ee80000300800 */
[----:B------:R-:W3:Y:S04]  /*14e60*/  LDL.LU R103, [R1+0x121c] ;  /* 0x00121c0001677983 */ /* 0x000ee80000300800 */
[----:B------:R-:W3:Y:S04]  /*14e70*/  LDL.LU R101, [R1+0x1218] ;  /* 0x0012180001657983 */ /* 0x000ee80000300800 */
[----:B------:R-:W3:Y:S04]  /*14e80*/  LDL.LU R99, [R1+0x1214] ;  /* 0x0012140001637983 */ /* 0x000ee80000300800 */
[----:B------:R-:W3:Y:S04]  /*14e90*/  LDL.LU R97, [R1+0x1210] ;  /* 0x0012100001617983 */ /* 0x000ee80000300800 */
        /* <DEDUP_REMOVED lines=25> */
[----:B------:R-:W4:Y:S01]  /*15030*/  LDL.LU.64 R42, [R1+0x1168] ;  /* 0x00116800012a7983 */ /* 0x000f220000300a00 */
[----:B------:R-:W-:Y:S01]  /*15040*/  ISETP.NE.U32.AND P2, PT, R33, RZ, PT ;  /* 0x000000ff2100720c */ /* 0x000fe20003f45070 */
[----:B------:R-:W-:-:S02]  /*15050*/  IMAD R12, R31, 0xc00, R12 ;  /* 0x00000c001f0c7824 */ /* 0x000fc400078e020c */
[----:B--2---:R-:W-:Y:S02]  /*15060*/  IMAD.MOV.U32 R18, RZ, RZ, R164 ;  /* 0x000000ffff127224 */ /* 0x004fe400078e00a4 */
[----:B------:R-:W-:Y:S02]  /*15070*/  IMAD.MOV.U32 R14, RZ, RZ, R165 ;  /* 0x000000ffff0e7224 */ /* 0x000fe400078e00a5 */
[----:B------:R-:W-:Y:S02]  /*15080*/  IMAD.MOV.U32 R3, RZ, RZ, R166 ;  /* 0x000000ffff037224 */ /* 0x000fe400078e00a6 */
[----:B------:R-:W-:Y:S02]  /*15090*/  IMAD.MOV.U32 R2, RZ, RZ, R167 ;  /* 0x000000ffff027224 */ /* 0x000fe400078e00a7 */
[----:B------:R-:W-:Y:S02]  /*150a0*/  IMAD.MOV.U32 R209, RZ, RZ, R27 ;  /* 0x000000ffffd17224 */ /* 0x000fe400078e001b */
[----:B------:R-:W-:-:S02]  /*150b0*/  IMAD.MOV.U32 R207, RZ, RZ, R26 ;  /* 0x000000ffffcf7224 */ /* 0x000fc400078e001a */
[----:B------:R-:W-:Y:S01]  /*150c0*/  IMAD.MOV.U32 R193, RZ, RZ, R25 ;  /* 0x000000ffffc17224 */ /* 0x000fe200078e0019 */
[----:B---3--:R-:W-:Y:S01]  /*150d0*/  F2FP.BF16.F32.PACK_AB R153, R153, R28 ;  /* 0x0000001c9999723e */ /* 0x008fe200000010ff */
[----:B------:R-:W-:Y:S01]  /*150e0*/  IMAD.MOV.U32 R28, RZ, RZ, R41 ;  /* 0x000000ffff1c7224 */ /* 0x000fe200078e0029 */
[----:B------:R-:W-:Y:S01]  /*150f0*/  F2FP.BF16.F32.PACK_AB R154, R154, R29 ;  /* 0x0000001d9a9a723e */ /* 0x000fe200000010ff */
[----:B------:R-:W-:Y:S01]  /*15100*/  IMAD.MOV.U32 R29, RZ, RZ, R37 ;  /* 0x000000ffff1d7224 */ /* 0x000fe200078e0025 */
[----:B------:R-:W-:Y:S01]  /*15110*/  R2UR UR6, R12 ;  /* 0x000000000c0672ca */ /* 0x000fe200000e0000 */
[----:B------:R-:W-:Y:S01]  /*15120*/  IMAD.MOV.U32 R94, RZ, RZ, R151 ;  /* 0x000000ffff5e7224 */ /* 0x000fe200078e0097 */
[----:B------:R-:W-:Y:S01]  /*15130*/  R2UR UR7, R13 ;  /* 0x000000000d0772ca */ /* 0x000fe200000e0000 */
[----:B------:R-:W-:Y:S01]  /*15140*/  IMAD.MOV.U32 R96, RZ, RZ, R150 ;  /* 0x000000ffff607224 */ /* 0x000fe200078e0096 */
[----:B------:R-:W-:Y:S01]  /*15150*/  F2FP.BF16.F32.PACK_AB R152, R152, R73 ;  /* 0x000000499898723e */ /* 0x000fe200000010ff */
[----:B------:R-:W-:Y:S01]  /*15160*/  IMAD.MOV.U32 R98, RZ, RZ, R149 ;  /* 0x000000ffff627224 */ /* 0x000fe200078e0095 */
[----:B------:R-:W-:Y:S01]  /*15170*/  F2FP.BF16.F32.PACK_AB R155, R30, R155 ;  /* 0x0000009b1e9b723e */ /* 0x000fe200000010ff */
[----:B------:R-:W-:Y:S01]  /*15180*/  IMAD.MOV.U32 R100, RZ, RZ, R148 ;  /* 0x000000ffff647224 */ /* 0x000fe200078e0094 */
[----:B------:R-:W2:Y:S01]  /*15190*/  LDL.LU.128 R156, [R1+0x12f0] ;  /* 0x0012f000019c7983 */ /* 0x000ea20000300c00 */
[----:B------:R-:W-:-:S02]  /*151a0*/  IMAD.MOV.U32 R102, RZ, RZ, R147 ;  /* 0x000000ffff667224 */ /* 0x000fc400078e0093 */
[----:B------:R-:W-:Y:S01]  /*151b0*/  IMAD.MOV.U32 R104, RZ, RZ, R146 ;  /* 0x000000ffff687224 */ /* 0x000fe200078e0092 */
[----:B------:R-:W3:Y:S01]  /*151c0*/  LDL.LU.128 R160, [R1+0x1300] ;  /* 0x0013000001a07983 */ /* 0x000ee20000300c00 */
[----:B------:R-:W-:Y:S02]  /*151d0*/  IMAD.MOV.U32 R106, RZ, RZ, R145 ;  /* 0x000000ffff6a7224 */ /* 0x000fe400078e0091 */
[----:B------:R-:W-:Y:S02]  /*151e0*/  IMAD.MOV.U32 R30, RZ, RZ, R234 ;  /* 0x000000ffff1e7224 */ /* 0x000fe400078e00ea */
[----:B------:R-:W-:Y:S02]  /*151f0*/  IMAD.MOV.U32 R32, RZ, RZ, R231 ;  /* 0x000000ffff207224 */ /* 0x000fe400078e00e7 */
[----:B------:R-:W-:Y:S02]  /*15200*/  IMAD.MOV.U32 R33, RZ, RZ, R229 ;  /* 0x000000ffff217224 */ /* 0x000fe400078e00e5 */
[----:B------:R-:W-:-:S02]  /*15210*/  IMAD.MOV.U32 R34, RZ, RZ, R227 ;  /* 0x000000ffff227224 */ /* 0x000fc400078e00e3 */
[----:B------:R-:W-:Y:S02]  /*15220*/  IMAD.MOV.U32 R36, RZ, RZ, R225 ;  /* 0x000000ffff247224 */ /* 0x000fe400078e00e1 */
        /* <DEDUP_REMOVED lines=19> */
[----:B------:R-:W-:Y:S01]  /*15360*/  IMAD.MOV.U32 R92, RZ, RZ, R184 ;  /* 0x000000ffff5c7224 */ /* 0x000fe200078e00b8 */
[----:B------:R-:W-:Y:S01]  /*15370*/  VOTEU.ANY UP0, P2 ;  /* 0x00000000003f7886 */ /* 0x000fe20001000100 */
[----:B------:R-:W-:Y:S01]  /*15380*/  IMAD.MOV.U32 R31, RZ, RZ, R235 ;  /* 0x000000ffff1f7224 */ /* 0x000fe200078e00eb */
[----:B------:R-:W3:Y:S01]  /*15390*/  LDL.LU.128 R164, [R1+0x1310] ;  /* 0x0013100001a47983 */ /* 0x000ee20000300c00 */
        /* <DEDUP_REMOVED lines=12> */
[----:B------:R-:W-:-:S06]  /*15460*/  IMAD.MOV.U32 R25, RZ, RZ, R193 ;  /* 0x000000ffff197224 */ /* 0x000fcc00078e00c1 */
[----:B----4-:R-:W-:-:S06]  /*15470*/  WARPGROUP.ARRIVE ;  /* 0x00000000000079c5 */ /* 0x010fcc0000000000 */
[----:B------:R-:W-:Y:S01]  /*15480*/  HGMMA.64x256x16.F32.BF16 R24, R152, gdesc[UR4].tnspB, R24, UP0, gsb0 ;  /* 0x43e0000498187df0 */ /* 0x000fe2000b801818 */
[----:B--2---:R-:W-:Y:S02]  /*15490*/  STL.128 [R1+0x1040], R156 ;  /* 0x0010409c01007387 */ /* 0x004fe40000100c00 */
[----:B------:R-:W-:Y:S02]  /*154a0*/  WARPGROUP.DEPBAR.LE gsb0, 0x0 ;  /* 0x00008000000079c5 */ /* 0x000fe40000010000 */
[----:B------:R-:W-:Y:S02]  /*154b0*/  VIADD R154, R12, 0x80 ;  /* 0x000000800c9a7836 */ /* 0x000fe40000000000 */
        /* <DEDUP_REMOVED lines=49> */
[----:B------:R-:W-:Y:S01]  /*157d0*/  IMAD.MOV.U32 R184, RZ, RZ, R100 ;  /* 0x000000ffffb87224 */ /* 0x000fe200078e0064 */
[----:B------:R0:W-:Y:S04]  /*157e0*/  STL.128 [R1+0x1150], R224 ;  /* 0x001150e001007387 */ /* 0x0001e80000100c00 */
        /* <DEDUP_REMOVED lines=10> */
[----:B------:R4:W-:Y:S01]  /*15890*/  STL.128 [R1+0x1030], R152 ;  /* 0x0010309801007387 */ /* 0x0009e20000100c00 */
[----:B------:R-:W-:-:S03]  /*158a0*/  IMAD.MOV.U32 R229, RZ, RZ, R145 ;  /* 0x000000ffffe57224 */ /* 0x000fc600078e0091 */
[----:B0-----:R-:W3:Y:S01]  /*158b0*/  LDL.LU.128 R224, [R1+0x1150] ;  /* 0x0011500001e07983 */ /* 0x001ee20000300c00 */
[----:B------:R-:W-:-:S03]  /*158c0*/  IMAD.MOV.U32 R228, RZ, RZ, R144 ;  /* 0x000000ffffe47224 */ /* 0x000fc600078e0090 */
[----:B-1----:R-:W3:Y:S04]  /*158d0*/  LDL.LU.128 R220, [R1+0x1140] ;  /* 0x0011400001dc7983 */ /* 0x002ee80000300c00 */
[----:B--2---:R-:W2:Y:S01]  /*158e0*/  LDL.LU.128 R216, [R1+0x1130] ;  /* 0x0011300001d87983 */ /* 0x004ea20000300c00 */
[----:B----4-:R-:W-:-:S03]  /*158f0*/  IMAD.MOV.U32 R155, RZ, RZ, R79 ;  /* 0x000000ffff9b7224 */ /* 0x010fc600078e004f */
[----:B------:R-:W4:Y:S01]  /*15900*/  LDL.LU.128 R212, [R1+0x1120] ;  /* 0x0011200001d47983 */ /* 0x000f220000300c00 */
[----:B------:R-:W-:Y:S02]  /*15910*/  IMAD.MOV.U32 R154, RZ, RZ, R78 ;  /* 0x000000ffff9a7224 */ /* 0x000fe400078e004e */
[----:B------:R-:W-:Y:S01]  /*15920*/  IMAD.MOV.U32 R153, RZ, RZ, R77 ;  /* 0x000000ffff997224 */ /* 0x000fe200078e004d */
[----:B------:R-:W2:Y:S01]  /*15930*/  LDL.LU.128 R208, [R1+0x1110] ;  /* 0x0011100001d07983 */ /* 0x000ea20000300c00 */
[----:B------:R-:W-:-:S03]  /*15940*/  IMAD.MOV.U32 R152, RZ, RZ, R76 ;  /* 0x000000ffff987224 */ /* 0x000fc600078e004c */
[----:B------:R-:W4:Y:S04]  /*15950*/  LDL.LU.128 R204, [R1+0x1100] ;  /* 0x0011000001cc7983 */ /* 0x000f280000300c00 */
[----:B------:R-:W2:Y:S04]  /*15960*/  LDL.LU.128 R200, [R1+0x10f0] ;  /* 0x0010f00001c87983 */ /* 0x000ea80000300c00 */
[----:B------:R-:W4:Y:S04]  /*15970*/  LDL.LU.128 R196, [R1+0x10e0] ;  /* 0x0010e00001c47983 */ /* 0x000f280000300c00 */
[----:B------:R-:W2:Y:S04]  /*15980*/  LDL.LU.128 R192, [R1+0x10d0] ;  /* 0x0010d00001c07983 */ /* 0x000ea80000300c00 */
[----:B------:R-:W4:Y:S04]  /*15990*/  LDL.LU.128 R188, [R1+0x10c0] ;  /* 0x0010c00001bc7983 */ /* 0x000f280000300c00 */
[----:B------:R-:W2:Y:S01]  /*159a0*/  LDL.LU.128 R184, [R1+0x10b0] ;  /* 0x0010b00001b87983 */ /* 0x000ea20000300c00 */
[----:B------:R-:W-:-:S02]  /*159b0*/  IMAD.MOV.U32 R145, RZ, RZ, R69 ;  /* 0x000000ffff917224 */ /* 0x000fc400078e0045 */
[----:B------:R-:W-:Y:S01]  /*159c0*/  IMAD.MOV.U32 R144, RZ, RZ, R68 ;  /* 0x000000ffff907224 */ /* 0x000fe200078e0044 */
[----:B------:R0:W-:Y:S01]  /*159d0*/  STL.128 [R1+0x320], R152 ;  /* 0x0003209801007387 */ /* 0x0001e20000100c00 */
[----:B------:R-:W-:Y:S02]  /*159e0*/  IMAD.MOV.U32 R143, RZ, RZ, R67 ;  /* 0x000000ffff8f7224 */ /* 0x000fe400078e0043 */
[----:B------:R-:W-:Y:S02]  /*159f0*/  IMAD.MOV.U32 R142, RZ, RZ, R66 ;  /* 0x000000ffff8e7224 */ /* 0x000fe400078e0042 */
[----:B------:R-:W-:Y:S02]  /*15a00*/  IMAD.MOV.U32 R69, RZ, RZ, R155 ;  /* 0x000000ffff457224 */ /* 0x000fe400078e009b */
[----:B------:R-:W-:Y:S02]  /*15a10*/  IMAD.MOV.U32 R68, RZ, RZ, R154 ;  /* 0x000000ffff447224 */ /* 0x000fe400078e009a */
[----:B------:R-:W-:-:S02]  /*15a20*/  IMAD.MOV.U32 R67, RZ, RZ, R153 ;  /* 0x000000ffff437224 */ /* 0x000fc400078e0099 */
[----:B------:R-:W-:Y:S02]  /*15a30*/  IMAD.MOV.U32 R66, RZ, RZ, R152 ;  /* 0x000000ffff427224 */ /* 0x000fe400078e0098 */
[----:B0-----:R-:W4:Y:S01]  /*15a40*/  LDL.LU.128 R152, [R1+0x1030] ;  /* 0x0010300001987983 */ /* 0x001f220000300c00 */
        /* <DEDUP_REMOVED lines=8> */
[----:B------:R0:W-:Y:S01]  /*15ad0*/  STL.128 [R1+0x330], R156 ;  /* 0x0003309c01007387 */ /* 0x0001e20000100c00 */
        /* <DEDUP_REMOVED lines=8> */
[----:B0-----:R-:W4:Y:S01]  /*15b60*/  LDL.LU.128 R156, [R1+0x1040] ;  /* 0x00104000019c7983 */ /* 0x001f220000300c00 */
[----:B------:R-:W-:-:S03]  /*15b70*/  IMAD.MOV.U32 R18, RZ, RZ, R151 ;  /* 0x000000ffff127224 */ /* 0x000fc600078e0097 */
[----:B------:R0:W-:Y:S01]  /*15b80*/  STL.128 [R1+0x1080], R172 ;  /* 0x001080ac01007387 */ /* 0x0001e20000100c00 */
[----:B------:R-:W-:-:S03]  /*15b90*/  IMAD.MOV.U32 R19, RZ, RZ, R150 ;  /* 0x000000ffff137224 */ /* 0x000fc600078e0096 */
[----:B------:R1:W-:Y:S01]  /*15ba0*/  STL.128 [R1+0x1070], R168 ;  /* 0x001070a801007387 */ /* 0x0003e20000100c00 */
[----:B------:R-:W-:-:S03]  /*15bb0*/  IMAD.MOV.U32 R151, RZ, RZ, R75 ;  /* 0x000000ffff977224 */ /* 0x000fc600078e004b */
[----:B---3--:R3:W-:Y:S01]  /*15bc0*/  STL.128 [R1+0x1060], R164 ;  /* 0x001060a401007387 */ /* 0x0087e20000100c00 */
[----:B------:R-:W-:-:S03]  /*15bd0*/  IMAD.MOV.U32 R150, RZ, RZ, R74 ;  /* 0x000000ffff967224 */ /* 0x000fc600078e004a */
[----:B------:R3:W-:Y:S01]  /*15be0*/  STL.128 [R1+0x1050], R160 ;  /* 0x001050a001007387 */ /* 0x0007e20000100c00 */
[----:B------:R-:W-:Y:S02]  /*15bf0*/  IMAD.MOV.U32 R141, RZ, RZ, R65 ;  /* 0x000000ffff8d7224 */ /* 0x000fe400078e0041 */
[----:B0-----:R-:W-:Y:S02]  /*15c00*/  IMAD.MOV.U32 R175, RZ, RZ, R99 ;  /* 0x000000ffffaf7224 */ /* 0x001fe400078e0063 */
[----:B------:R-:W-:Y:S02]  /*15c10*/  IMAD.MOV.U32 R174, RZ, RZ, R98 ;  /* 0x000000ffffae7224 */ /* 0x000fe400078e0062 */
[----:B------:R-:W-:Y:S02]  /*15c20*/  IMAD.MOV.U32 R173, RZ, RZ, R97 ;  /* 0x000000ffffad7224 */ /* 0x000fe400078e0061 */
[----:B------:R-:W-:Y:S02]  /*15c30*/  IMAD.MOV.U32 R172, RZ, RZ, R96 ;  /* 0x000000ffffac7224 */ /* 0x000fe400078e0060 */
[----:B-1----:R-:W-:-:S02]  /*15c40*/  IMAD.MOV.U32 R171, RZ, RZ, R95 ;  /* 0x000000ffffab7224 */ /* 0x002fc400078e005f */
[----:B------:R-:W-:Y:S02]  /*15c50*/  IMAD.MOV.U32 R170, RZ, RZ, R94 ;  /* 0x000000ffffaa7224 */ /* 0x000fe400078e005e */
[----:B------:R-:W-:Y:S02]  /*15c60*/  IMAD.MOV.U32 R169, RZ, RZ, R93 ;  /* 0x000000ffffa97224 */ /* 0x000fe400078e005d */
[----:B------:R-:W-:Y:S02]  /*15c70*/  IMAD.MOV.U32 R168, RZ, RZ, R92 ;  /* 0x000000ffffa87224 */ /* 0x000fe400078e005c */
[----:B---3--:R-:W-:Y:S02]  /*15c80*/  IMAD.MOV.U32 R167, RZ, RZ, R91 ;  /* 0x000000ffffa77224 */ /* 0x008fe400078e005b */
        /* <DEDUP_REMOVED lines=159> */
[----:B------:R4:W-:Y:S01]  /*16680*/  STL.128 [R1+0x260], R104 ;  /* 0x0002606801007387 */ /* 0x0009e20000100c00 */
[----:B------:R-:W-:Y:S02]  /*16690*/  IMAD.MOV.U32 R53, RZ, RZ, R43 ;  /* 0x000000ffff357224 */ /* 0x000fe400078e002b */
[----:B------:R-:W-:Y:S01]  /*166a0*/  IMAD.MOV.U32 R52, RZ, RZ, R42 ;  /* 0x000000ffff347224 */ /* 0x000fe200078e002a */
[----:B------:R0:W-:Y:S01]  /*166b0*/  STL.128 [R1+0x270], R108 ;  /* 0x0002706c01007387 */ /* 0x0001e20000100c00 */
[----:B------:R-:W-:Y:S02]  /*166c0*/  IMAD.MOV.U32 R51, RZ, RZ, R41 ;  /* 0x000000ffff337224 */ /* 0x000fe400078e0029 */
[----:B------:R-:W-:Y:S01]  /*166d0*/  IMAD.MOV.U32 R50, RZ, RZ, R40 ;  /* 0x000000ffff327224 */ /* 0x000fe200078e0028 */
[----:B------:R1:W-:Y:S01]  /*166e0*/  STL.128 [R1+0x280], R112 ;  /* 0x0002807001007387 */ /* 0x0003e20000100c00 */
        /* <DEDUP_REMOVED lines=28> */
[----:B------:R-:W-:Y:S02]  /*168b0*/  IMAD.MOV.U32 R30, RZ, RZ, R6 ;  /* 0x000000ffff1e7224 */ /* 0x000fe400078e0006 */
[----:B------:R-:W-:Y:S02]  /*168c0*/  IMAD.MOV.U32 R29, RZ, RZ, R4 ;  /* 0x000000ffff1d7224 */ /* 0x000fe400078e0004 */
[----:B------:R-:W-:Y:S02]  /*168d0*/  IMAD.MOV.U32 R28, RZ, RZ, R0 ;  /* 0x000000ffff1c7224 */ /* 0x000fe400078e0000 */
[----:B--2---:R-:W-:Y:S02]  /*168e0*/  IMAD.MOV.U32 R100, RZ, RZ, R184 ;  /* 0x000000ffff647224 */ /* 0x004fe400078e00b8 */
[----:B------:R-:W-:Y:S02]  /*168f0*/  IMAD.MOV.U32 R101, RZ, RZ, R185 ;  /* 0x000000ffff657224 */ /* 0x000fe400078e00b9 */
[----:B------:R-:W-:-:S02]  /*16900*/  IMAD.MOV.U32 R102, RZ, RZ, R186 ;  /* 0x000000ffff667224 */ /* 0x000fc400078e00ba */
[----:B------:R-:W-:Y:S02]  /*16910*/  IMAD.MOV.U32 R103, RZ, RZ, R187 ;  /* 0x000000ffff677224 */ /* 0x000fe400078e00bb */
[----:B----4-:R-:W-:Y:S02]  /*16920*/  IMAD.MOV.U32 R104, RZ, RZ, R188 ;  /* 0x000000ffff687224 */ /* 0x010fe400078e00bc */
[----:B------:R-:W-:Y:S02]  /*16930*/  IMAD.MOV.U32 R105, RZ, RZ, R189 ;  /* 0x000000ffff697224 */ /* 0x000fe400078e00bd */
[----:B------:R-:W-:Y:S02]  /*16940*/  IMAD.MOV.U32 R106, RZ, RZ, R190 ;  /* 0x000000ffff6a7224 */ /* 0x000fe400078e00be */
[----:B------:R-:W-:Y:S02]  /*16950*/  IMAD.MOV.U32 R107, RZ, RZ, R191 ;  /* 0x000000ffff6b7224 */ /* 0x000fe400078e00bf */
[----:B0-----:R-:W-:-:S02]  /*16960*/  IMAD.MOV.U32 R108, RZ, RZ, R234 ;  /* 0x000000ffff6c7224 */ /* 0x001fc400078e00ea */
[----:B------:R-:W-:Y:S02]  /*16970*/  IMAD.MOV.U32 R109, RZ, RZ, R193 ;  /* 0x000000ffff6d7224 */ /* 0x000fe400078e00c1 */
[----:B------:R-:W-:Y:S02]  /*16980*/  IMAD.MOV.U32 R110, RZ, RZ, R194 ;  /* 0x000000ffff6e7224 */ /* 0x000fe400078e00c2 */
[----:B------:R-:W-:Y:S02]  /*16990*/  IMAD.MOV.U32 R111, RZ, RZ, R195 ;  /* 0x000000ffff6f7224 */ /* 0x000fe400078e00c3 */
[----:B-1----:R-:W-:Y:S02]  /*169a0*/  IMAD.MOV.U32 R112, RZ, RZ, R196 ;  /* 0x000000ffff707224 */ /* 0x002fe400078e00c4 */
[----:B------:R-:W-:Y:S02]  /*169b0*/  IMAD.MOV.U32 R113, RZ, RZ, R197 ;  /* 0x000000ffff717224 */ /* 0x000fe400078e00c5 */
[----:B------:R-:W-:-:S02]  /*169c0*/  IMAD.MOV.U32 R114, RZ, RZ, R198 ;  /* 0x000000ffff727224 */ /* 0x000fc400078e00c6 */
[----:B------:R-:W-:Y:S02]  /*169d0*/  IMAD.MOV.U32 R115, RZ, RZ, R199 ;  /* 0x000000ffff737224 */ /* 0x000fe400078e00c7 */
[----:B---3--:R-:W-:Y:S02]  /*169e0*/  IMAD.MOV.U32 R116, RZ, RZ, R200 ;  /* 0x000000ffff747224 */ /* 0x008fe400078e00c8 */
        /* <DEDUP_REMOVED lines=39> */
[----:B------:R-:W-:-:S06]  /*16c60*/  WARPGROUP.ARRIVE ;  /* 0x00000000000079c5 */ /* 0x000fcc0000000000 */
[----:B------:R-:W-:Y:S01]  /*16c70*/  HGMMA.64x256x16.F32.BF16 R24, R152, gdesc[UR4].tnspB, R24, gsb0 ;  /* 0x43e0000498187df0 */ /* 0x000fe20008001818 */
[----:B------:R-:W-:Y:S01]  /*16c80*/  IMAD.MOV.U32 R183, RZ, RZ, 0x1 ;  /* 0x00000001ffb77424 */ /* 0x000fe200078e00ff */
[----:B------:R0:W-:Y:S04]  /*16c90*/  STL.128 [R1+0x340], R160 ;  /* 0x000340a001007387 */ /* 0x0001e80000100c00 */
[----:B------:R1:W-:Y:S04]  /*16ca0*/  STL.128 [R1+0x10a0], R180 ;  /* 0x0010a0b401007387 */ /* 0x0003e80000100c00 */
[----:B------:R2:W-:Y:S04]  /*16cb0*/  STL.128 [R1+0x350], R164 ;  /* 0x000350a401007387 */ /* 0x0005e80000100c00 */
[----:B------:R3:W-:Y:S04]  /*16cc0*/  STL.128 [R1+0x360], R168 ;  /* 0x000360a801007387 */ /* 0x0007e80000100c00 */
[----:B0-----:R-:W4:Y:S04]  /*16cd0*/  LDL.LU.128 R160, [R1+0x1050] ;  /* 0x0010500001a07983 */ /* 0x001f280000300c00 */
[----:B-1----:R-:W4:Y:S04]  /*16ce0*/  LDL.LU.128 R180, [R1+0x10a0] ;  /* 0x0010a00001b47983 */ /* 0x002f280000300c00 */
[----:B--2---:R-:W2:Y:S04]  /*16cf0*/  LDL.LU.128 R164, [R1+0x1060] ;  /* 0x0010600001a47983 */ /* 0x004ea80000300c00 */
[----:B---3--:R-:W3:Y:S04]  /*16d00*/  LDL.LU.128 R168, [R1+0x1070] ;  /* 0x0010700001a87983 */ /* 0x008ee80000300c00 */
[----:B------:R0:W-:Y:S04]  /*16d10*/  STL.128 [R1+0x1090], R176 ;  /* 0x001090b001007387 */ /* 0x0001e80000100c00 */
[----:B------:R1:W-:Y:S04]  /*16d20*/  STL.128 [R1+0x370], R172 ;  /* 0x000370ac01007387 */ /* 0x0003e80000100c00 */
[----:B0-----:R-:W2:Y:S04]  /*16d30*/  LDL.LU.128 R176, [R1+0x1090] ;  /* 0x0010900001b07983 */ /* 0x001ea80000300c00 */
[----:B-1----:R-:W2:Y:S04]  /*16d40*/  LDL.LU.128 R172, [R1+0x1080] ;  /* 0x0010800001ac7983 */ /* 0x002ea80000300c00 */
[----:B------:R0:W-:Y:S04]  /*16d50*/  STL [R1+0x1020], R192 ;  /* 0x001020c001007387 */ /* 0x0001e80000100800 */
[----:B------:R1:W-:Y:S01]  /*16d60*/  STL.128 [R1+0xfb0], R156 ;  /* 0x000fb09c01007387 */ /* 0x0003e20000100c00 */
[----:B0-----:R-:W-:-:S05]  /*16d70*/  IMAD.MOV.U32 R192, RZ, RZ, R234 ;  /* 0x000000ffffc07224 */ /* 0x001fca00078e00ea */
[----:B------:R0:W-:Y:S04]  /*16d80*/  STL.128 [R1+0x3a0], R192 ;  /* 0x0003a0c001007387 */ /* 0x0001e80000100c00 */
[----:B-1----:R-:W2:Y:S04]  /*16d90*/  LDL.LU.128 R156, [R1+0xfb0] ;  /* 0x000fb000019c7983 */ /* 0x002ea80000300c00 */
[----:B0-----:R-:W2:Y:S01]  /*16da0*/  LDL.LU R192, [R1+0x1020] ;  /* 0x0010200001c07983 */ /* 0x001ea20000300800 */
[----:B------:R-:W-:-:S03]  /*16db0*/  WARPGROUP.DEPBAR.LE gsb0, 0x0 ;  /* 0x00008000000079c5 */ /* 0x000fc60000010000 */
        /* <DEDUP_REMOVED lines=9> */
[----:B0-----:R-:W2:Y:S04]  /*16e50*/  LDL.LU.128 R140, [R1+0xf80] ;  /* 0x000f8000018c7983 */ /* 0x001ea80000300c00 */
[----:B-1----:R-:W2:Y:S04]  /*16e60*/  LDL.LU.128 R136, [R1+0xf70] ;  /* 0x000f700001887983 */ /* 0x002ea80000300c00 */
[----:B------:R-:W2:Y:S04]  /*16e70*/  LDL.LU.128 R132, [R1+0xf60] ;  /* 0x000f600001847983 */ /* 0x000ea80000300c00 */
[----:B------:R-:W2:Y:S04]  /*16e80*/  LDL.LU.128 R128, [R1+0xf50] ;  /* 0x000f500001807983 */ /* 0x000ea80000300c00 */
[----:B------:R-:W2:Y:S04]  /*16e90*/  LDL.LU.128 R124, [R1+0xf40] ;  /* 0x000f4000017c7983 */ /* 0x000ea80000300c00 */
[----:B------:R-:W2:Y:S04]  /*16ea0*/  LDL.LU.128 R120, [R1+0xf30] ;  /* 0x000f300001787983 */ /* 0x000ea80000300c00 */
[----:B------:R-:W2:Y:S04]  /*16eb0*/  LDL.LU.128 R116, [R1+0xf20] ;  /* 0x000f200001747983 */ /* 0x000ea80000300c00 */
[----:B------:R-:W2:Y:S04]  /*16ec0*/  LDL.LU.128 R112, [R1+0xf10] ;  /* 0x000f100001707983 */ /* 0x000ea80000300c00 */
[----:B------:R-:W2:Y:S04]  /*16ed0*/  LDL.LU.128 R108, [R1+0xf00] ;  /* 0x000f0000016c7983 */ /* 0x000ea80000300c00 */
[----:B------:R0:W-:Y:S04]  /*16ee0*/  STL.128 [R1+0xf90], R144 ;  /* 0x000f909001007387 */ /* 0x0001e80000100c00 */
[----:B0-----:R-:W2:Y:S04]  /*16ef0*/  LDL.LU.128 R144, [R1+0xf90] ;  /* 0x000f900001907983 */ /* 0x001ea80000300c00 */
[----:B----4-:R0:W-:Y:S04]  /*16f00*/  STL.128 [R1+0x1010], R180 ;  /* 0x001010b401007387 */ /* 0x0101e80000100c00 */
[----:B---3--:R1:W-:Y:S04]  /*16f10*/  STL.128 [R1+0xfe0], R168 ;  /* 0x000fe0a801007387 */ /* 0x0083e80000100c00 */
[----:B--2---:R2:W-:Y:S04]  /*16f20*/  STL.128 [R1+0xfd0], R164 ;  /* 0x000fd0a401007387 */ /* 0x0045e80000100c00 */
[----:B------:R3:W-:Y:S04]  /*16f30*/  STL.128 [R1+0xfc0], R160 ;  /* 0x000fc0a001007387 */ /* 0x0007e80000100c00 */
[----:B0-----:R-:W4:Y:S04]  /*16f40*/  LDL.LU.128 R180, [R1+0x1010] ;  /* 0x0010100001b47983 */ /* 0x001f280000300c00 */
[----:B-1----:R-:W4:Y:S04]  /*16f50*/  LDL.LU.128 R168, [R1+0xfe0] ;  /* 0x000fe00001a87983 */ /* 0x002f280000300c00 */
[----:B--2---:R-:W2:Y:S04]  /*16f60*/  LDL.LU.128 R164, [R1+0xfd0] ;  /* 0x000fd00001a47983 */ /* 0x004ea80000300c00 */
[----:B---3--:R-:W3:Y:S04]  /*16f70*/  LDL.LU.128 R160, [R1+0xfc0] ;  /* 0x000fc00001a07983 */ /* 0x008ee80000300c00 */
[----:B------:R0:W-:Y:S04]  /*16f80*/  STL.128 [R1+0xfa0], R148 ;  /* 0x000fa09401007387 */ /* 0x0001e80000100c00 */
[----:B------:R1:W-:Y:S04]  /*16f90*/  STL.128 [R1+0x1000], R176 ;  /* 0x001000b001007387 */ /* 0x0003e80000100c00 */
[----:B------:R1:W-:Y:S04]  /*16fa0*/  STL.128 [R1+0xff0], R172 ;  /* 0x000ff0ac01007387 */ /* 0x0003e80000100c00 */
[----:B0-----:R-:W3:Y:S04]  /*16fb0*/  LDL.LU.128 R148, [R1+0xfa0] ;  /* 0x000fa00001947983 */ /* 0x001ee80000300c00 */
[----:B-1----:R-:W3:Y:S04]  /*16fc0*/  LDL.LU.128 R176, [R1+0x1000] ;  /* 0x0010000001b07983 */ /* 0x002ee80000300c00 */
[----:B------:R-:W3:Y:S01]  /*16fd0*/  LDL.LU.128 R172, [R1+0xff0] ;  /* 0x000ff00001ac7983 */ /* 0x000ee20000300c00 */
[----:B------:R-:W-:-:S02]  /*16fe0*/  F2FP.BF16.F32.PACK_AB R152, R20, R21 ;  /* 0x000000151498723e */ /* 0x000fc400000010ff */
[----:B------:R-:W-:Y:S01]  /*16ff0*/  F2FP.BF16.F32.PACK_AB R153, R15, R17 ;  /* 0x000000110f99723e */ /* 0x000fe200000010ff */
[----:B------:R0:W-:Y:S01]  /*17000*/  STL.128 [R1+0x380], R184 ;  /* 0x000380b801007387 */ /* 0x0001e20000100c00 */
[----:B------:R-:W-:Y:S02]  /*17010*/  F2FP.BF16.F32.PACK_AB R154, R156, R157 ;  /* 0x0000009d9c9a723e */ /* 0x000fe400000010ff */
[----:B------:R-:W-:Y:S01]  /*17020*/  F2FP.BF16.F32.PACK_AB R155, R11, R16 ;  /* 0x000000100b9b723e */ /* 0x000fe200000010ff */
[----:B------:R1:W-:Y:S04]  /*17030*/  STL.128 [R1+0x390], R188 ;  /* 0x000390bc01007387 */ /* 0x0003e80000100c00 */
[----:B------:R-:W-:Y:S04]  /*17040*/  STL.128 [R1+0x3b0], R196 ;  /* 0x0003b0c401007387 */ /* 0x000fe80000100c00 */
[----:B------:R-:W-:Y:S04]  /*17050*/  STL.128 [R1+0x3c0], R200 ;  /* 0x0003c0c801007387 */ /* 0x000fe80000100c00 */
[----:B------:R-:W-:Y:S01]  /*17060*/  STL.128 [R1+0x3d0], R204 ;  /* 0x0003d0cc01007387 */ /* 0x000fe20000100c00 */
[----:B0-----:R-:W-:-:S02]  /*17070*/  IMAD.MOV.U32 R187, RZ, RZ, R103 ;  /* 0x000000ffffbb7224 */ /* 0x001fc400078e0067 */
[----:B------:R-:W-:Y:S01]  /*17080*/  IMAD.MOV.U32 R186, RZ, RZ, R102 ;  /* 0x000000ffffba7224 */ /* 0x000fe200078e0066 */
[----:B------:R-:W-:Y:S01]  /*17090*/  STL.128 [R1+0x3e0], R208 ;  /* 0x0003e0d001007387 */ /* 0x000fe20000100c00 */
[----:B-1----:R-:W-:Y:S02]  /*170a0*/  IMAD.MOV.U32 R191, RZ, RZ, R107 ;  /* 0x000000ffffbf7224 */ /* 0x002fe400078e006b */
[----:B------:R-:W-:Y:S01]  /*170b0*/  IMAD.MOV.U32 R190, RZ, RZ, R106 ;  /* 0x000000ffffbe7224 */ /* 0x000fe200078e006a */
[----:B------:R-:W-:Y:S01]  /*170c0*/  STL.128 [R1+0x3f0], R212 ;  /* 0x0003f0d401007387 */ /* 0x000fe20000100c00 */
[----:B------:R-:W-:Y:S02]  /*170d0*/  IMAD.MOV.U32 R189, RZ, RZ, R105 ;  /* 0x000000ffffbd7224 */ /* 0x000fe400078e0069 */
[----:B------:R-:W-:Y:S01]  /*170e0*/  IMAD.MOV.U32 R188, RZ, RZ, R104 ;  /* 0x000000ffffbc7224 */ /* 0x000fe200078e0068 */
[----:B------:R-:W-:Y:S01]  /*170f0*/  STL.128 [R1+0x400], R216 ;  /* 0x000400d801007387 */ /* 0x000fe20000100c00 */
[----:B------:R-:W-:-:S02]  /*17100*/  IMAD.MOV.U32 R185, RZ, RZ, R101 ;  /* 0x000000ffffb97224 */ /* 0x000fc400078e0065 */
[----:B------:R-:W-:Y:S01]  /*17110*/  IMAD.MOV.U32 R184, RZ, RZ, R100 ;  /* 0x000000ffffb87224 */ /* 0x000fe200078e0064 */
[----:B------:R-:W-:Y:S04]  /*17120*/  STL.128 [R1+0x410], R220 ;  /* 0x000410dc01007387 */ /* 0x000fe80000100c00 */
[----:B------:R-:W-:Y:S01]  /*17130*/  STL.128 [R1+0x420], R224 ;  /* 0x000420e001007387 */ /* 0x000fe20000100c00 */
[----:B------:R-:W-:-:S03]  /*17140*/  IMAD.MOV.U32 R234, RZ, RZ, R19 ;  /* 0x000000ffffea7224 */ /* 0x000fc600078e0013 */
[----:B------:R0:W-:Y:S04]  /*17150*/  STL.128 [R1+0xe60], R188 ;  /* 0x000e60bc01007387 */ /* 0x0001e80000100c00 */
[----:B------:R1:W-:Y:S04]  /*17160*/  STL.128 [R1+0xe50], R184 ;  /* 0x000e50b801007387 */ /* 0x0003e80000100c00 */
[----:B------:R1:W-:Y:S04]  /*17170*/  STL.128 [R1+0xdd0], R152 ;  /* 0x000dd09801007387 */ /* 0x0003e80000100c00 */
[----:B------:R1:W-:Y:S04]  /*17180*/  STL.64 [R1+0x1028], R232 ;  /* 0x001028e801007387 */ /* 0x0003e80000100a00 */
[----:B0-----:R-:W3:Y:S04]  /*17190*/  LDL.LU.128 R188, [R1+0xe60] ;  /* 0x000e600001bc7983 */ /* 0x001ee80000300c00 */
[----:B-1----:R-:W3:Y:S01]  /*171a0*/  LDL.LU.128 R184, [R1+0xe50] ;  /* 0x000e500001b87983 */ /* 0x002ee20000300c00 */
[----:B------:R-:W-:-:S02]  /*171b0*/  IMAD.MOV.U32 R155, RZ, RZ, R79 ;  /* 0x000000ffff9b7224 */ /* 0x000fc400078e004f */
[----:B------:R-:W-:Y:S02]  /*171c0*/  IMAD.MOV.U32 R154, RZ, RZ, R78 ;  /* 0x000000ffff9a7224 */ /* 0x000fe400078e004e */
[----:B------:R-:W-:Y:S02]  /*171d0*/  IMAD.MOV.U32 R153, RZ, RZ, R77 ;  /* 0x000000ffff997224 */ /* 0x000fe400078e004d */
[----:B------:R-:W-:Y:S01]  /*171e0*/  IMAD.MOV.U32 R152, RZ, RZ, R76 ;  /* 0x000000ffff987224 */ /* 0x000fe200078e004c */
[----:B------:R-:W-:Y:S01]  /*171f0*/  STL.128 [R1+0x430], R228 ;  /* 0x000430e401007387 */ /* 0x000fe20000100c00 */
[----:B------:R-:W-:Y:S02]  /*17200*/  IMAD.MOV.U32 R232, RZ, RZ, R23 ;  /* 0x000000ffffe87224 */ /* 0x000fe400078e0017 */
[----:B------:R-:W-:Y:S01]  /*17210*/  IMAD.MOV.U32 R233, RZ, RZ, R22 ;  /* 0x000000ffffe97224 */ /* 0x000fe200078e0016 */
[----:B------:R-:W-:Y:S01]  /*17220*/  STL.128 [R1+0x320], R152 ;  /* 0x0003209801007387 */ /* 0x000fe20000100c00 */
        /* <DEDUP_REMOVED lines=34> */
[----:B------:R-:W-:Y:S01]  /*17450*/  IMAD.MOV.U32 R193, RZ, RZ, R109 ;  /* 0x000000ffffc17224 */ /* 0x000fe200078e006d */
        /* <DEDUP_REMOVED lines=8> */
[----:B------:R1:W-:Y:S01]  /*174e0*/  STL.128 [R1+0xe70], R192 ;  /* 0x000e70c001007387 */ /* 0x0003e20000100c00 */
[----:B------:R-:W-:-:S03]  /*174f0*/  IMAD.MOV.U32 R19, RZ, RZ, R147 ;  /* 0x000000ffff137224 */ /* 0x000fc600078e0093 */
[----:B0-----:R-:W3:Y:S01]  /*17500*/  LDL.LU.128 R224, [R1+0xef0] ;  /* 0x000ef00001e07983 */ /* 0x001ee20000300c00 */
[----:B------:R-:W-:-:S03]  /*17510*/  IMAD.MOV.U32 R22, RZ, RZ, R146 ;  /* 0x000000ffff167224 */ /* 0x000fc600078e0092 */
[----:B-1----:R-:W3:Y:S01]  /*17520*/  LDL.LU.128 R220, [R1+0xee0] ;  /* 0x000ee00001dc7983 */ /* 0x002ee20000300c00 */
[----:B------:R-:W-:-:S03]  /*17530*/  IMAD.MOV.U32 R23, RZ, RZ, R145 ;  /* 0x000000ffff177224 */ /* 0x000fc600078e0091 */
[----:B------:R-:W3:Y:S01]  /*17540*/  LDL.LU.128 R216, [R1+0xed0] ;  /* 0x000ed00001d87983 */ /* 0x000ee20000300c00 */
[----:B------:R-:W-:-:S03]  /*17550*/  IMAD.MOV.U32 R228, RZ, RZ, R144 ;  /* 0x000000ffffe47224 */ /* 0x000fc600078e0090 */
[----:B------:R-:W3:Y:S04]  /*17560*/  LDL.LU.128 R212, [R1+0xec0] ;  /* 0x000ec00001d47983 */ /* 0x000ee80000300c00 */
[----:B------:R-:W3:Y:S04]  /*17570*/  LDL.LU.128 R208, [R1+0xeb0] ;  /* 0x000eb00001d07983 */ /* 0x000ee80000300c00 */
[----:B------:R-:W3:Y:S04]  /*17580*/  LDL.LU.128 R204, [R1+0xea0] ;  /* 0x000ea00001cc7983 */ /* 0x000ee80000300c00 */
[----:B------:R-:W3:Y:S04]  /*17590*/  LDL.LU.128 R200, [R1+0xe90] ;  /* 0x000e900001c87983 */ /* 0x000ee80000300c00 */
[----:B------:R-:W3:Y:S04]  /*175a0*/  LDL.LU.128 R196, [R1+0xe80] ;  /* 0x000e800001c47983 */ /* 0x000ee80000300c00 */
[----:B------:R-:W3:Y:S01]  /*175b0*/  LDL.LU.128 R192, [R1+0xe70] ;  /* 0x000e700001c07983 */ /* 0x000ee20000300c00 */
        /* <DEDUP_REMOVED lines=8> */
[----:B------:R-:W3:Y:S01]  /*17640*/  LDL.LU.128 R152, [R1+0xdd0] ;  /* 0x000dd00001987983 */ /* 0x000ee20000300c00 */
[----:B------:R-:W-:-:S03]  /*17650*/  IMAD.MOV.U32 R235, RZ, RZ, R18 ;  /* 0x000000ffffeb7224 */ /* 0x000fc600078e0012 */
[----:B----4-:R0:W-:Y:S01]  /*17660*/  STL.128 [R1+0xe40], R180 ;  /* 0x000e40b401007387 */ /* 0x0101e20000100c00 */
[----:B------:R-:W-:Y:S02]  /*17670*/  IMAD.MOV.U32 R157, RZ, RZ, R81 ;  /* 0x000000ffff9d7224 */ /* 0x000fe400078e0051 */
[----:B------:R-:W-:Y:S01]  /*17680*/  IMAD.MOV.U32 R156, RZ, RZ, R80 ;  /* 0x000000ffff9c7224 */ /* 0x000fe200078e0050 */
[----:B------:R-:W-:Y:S04]  /*17690*/  STL.128 [R1+0x440], R232 ;  /* 0x000440e801007387 */ /* 0x000fe80000100c00 */
[----:B------:R1:W-:Y:S04]  /*176a0*/  STL.128 [R1+0xe10], R168 ;  /* 0x000e10a801007387 */ /* 0x0003e80000100c00 */
[----:B--2---:R2:W-:Y:S04]  /*176b0*/  STL.128 [R1+0xe00], R164 ;  /* 0x000e00a401007387 */ /* 0x0045e80000100c00 */
[----:B---3--:R3:W-:Y:S04]  /*176c0*/  STL.128 [R1+0xdf0], R160 ;  /* 0x000df0a001007387 */ /* 0x0087e80000100c00 */
[----:B------:R4:W-:Y:S04]  /*176d0*/  STL.64 [R1+0xde0], R158 ;  /* 0x000de09e01007387 */ /* 0x0009e80000100a00 */
[----:B0-----:R-:W4:Y:S01]  /*176e0*/  LDL.LU.128 R180, [R1+0xe40] ;  /* 0x000e400001b47983 */ /* 0x001f220000300c00 */
[----:B-1----:R-:W-:-:S02]  /*176f0*/  IMAD.MOV.U32 R171, RZ, RZ, R95 ;  /* 0x000000ffffab7224 */ /* 0x002fc400078e005f */
[----:B------:R-:W-:Y:S01]  /*17700*/  IMAD.MOV.U32 R170, RZ, RZ, R94 ;  /* 0x000000ffffaa7224 */ /* 0x000fe200078e005e */
[----:B------:R-:W4:Y:S01]  /*17710*/  LDL.LU.64 R232, [R1+0x1028] ;  /* 0x0010280001e87983 */ /* 0x000f220000300a00 */
[----:B------:R-:W-:Y:S02]  /*17720*/  IMAD.MOV.U32 R169, RZ, RZ, R93 ;  /* 0x000000ffffa97224 */ /* 0x000fe400078e005d */
[----:B------:R-:W-:Y:S02]  /*17730*/  IMAD.MOV.U32 R168, RZ, RZ, R92 ;  /* 0x000000ffffa87224 */ /* 0x000fe400078e005c */
[----:B--2---:R-:W-:Y:S02]  /*17740*/  IMAD.MOV.U32 R167, RZ, RZ, R91 ;  /* 0x000000ffffa77224 */ /* 0x004fe400078e005b */
[----:B------:R-:W-:Y:S02]  /*17750*/  IMAD.MOV.U32 R166, RZ, RZ, R90 ;  /* 0x000000ffffa67224 */ /* 0x000fe400078e005a */
[----:B------:R-:W-:-:S02]  /*17760*/  IMAD.MOV.U32 R165, RZ, RZ, R89 ;  /* 0x000000ffffa57224 */ /* 0x000fc400078e0059 */
[----:B------:R-:W-:Y:S02]  /*17770*/  IMAD.MOV.U32 R164, RZ, RZ, R88 ;  /* 0x000000ffffa47224 */ /* 0x000fe400078e0058 */
[----:B---3--:R-:W-:Y:S02]  /*17780*/  IMAD.MOV.U32 R163, RZ, RZ, R87 ;  /* 0x000000ffffa37224 */ /* 0x008fe400078e0057 */
[----:B------:R-:W-:Y:S02]  /*17790*/  IMAD.MOV.U32 R162, RZ, RZ, R86 ;  /* 0x000000ffffa27224 */ /* 0x000fe400078e0056 */
[----:B------:R-:W-:Y:S02]  /*177a0*/  IMAD.MOV.U32 R161, RZ, RZ, R85 ;  /* 0x000000ffffa17224 */ /* 0x000fe400078e0055 */
[----:B------:R-:W-:Y:S02]  /*177b0*/  IMAD.MOV.U32 R160, RZ, RZ, R84 ;  /* 0x000000ffffa07224 */ /* 0x000fe400078e0054 */
[----:B----4-:R-:W-:-:S02]  /*177c0*/  IMAD.MOV.U32 R159, RZ, RZ, R83 ;  /* 0x000000ffff9f7224 */ /* 0x010fc400078e0053 */
[----:B------:R-:W-:Y:S02]  /*177d0*/  IMAD.MOV.U32 R158, RZ, RZ, R82 ;  /* 0x000000ffff9e7224 */ /* 0x000fe400078e0052 */
        /* <DEDUP_REMOVED lines=14> */
[----:B0-----:R-:W4:Y:S01]  /*178c0*/  LDL.LU.64 R158, [R1+0xde0] ;  /* 0x000de000019e7983 */ /* 0x001f220000300a00 */
[----:B------:R-:W-:-:S02]  /*178d0*/  IMAD.MOV.U32 R83, RZ, RZ, R167 ;  /* 0x000000ffff537224 */ /* 0x000fc400078e00a7 */
[----:B------:R-:W-:Y:S01]  /*178e0*/  IMAD.MOV.U32 R82, RZ, RZ, R166 ;  /* 0x000000ffff527224 */ /* 0x000fe200078e00a6 */
[----:B-1----:R-:W4:Y:S01]  /*178f0*/  LDL.LU.128 R160, [R1+0xdf0] ;  /* 0x000df00001a07983 */ /* 0x002f220000300c00 */
[----:B------:R-:W-:Y:S02]  /*17900*/  IMAD.MOV.U32 R81, RZ, RZ, R165 ;  /* 0x000000ffff517224 */ /* 0x000fe400078e00a5 */
[----:B------:R-:W-:Y:S02]  /*17910*/  IMAD.MOV.U32 R80, RZ, RZ, R164 ;  /* 0x000000ffff507224 */ /* 0x000fe400078e00a4 */
[----:B------:R-:W-:Y:S01]  /*17920*/  IMAD.MOV.U32 R87, RZ, RZ, R171 ;  /* 0x000000ffff577224 */ /* 0x000fe200078e00ab */
[----:B--2---:R-:W2:Y:S01]  /*17930*/  LDL.LU.128 R164, [R1+0xe00] ;  /* 0x000e000001a47983 */ /* 0x004ea20000300c00 */
[----:B------:R-:W-:Y:S02]  /*17940*/  IMAD.MOV.U32 R86, RZ, RZ, R170 ;  /* 0x000000ffff567224 */ /* 0x000fe400078e00aa */
[----:B------:R-:W-:-:S02]  /*17950*/  IMAD.MOV.U32 R85, RZ, RZ, R169 ;  /* 0x000000ffff557224 */ /* 0x000fc400078e00a9 */
[----:B------:R-:W-:Y:S02]  /*17960*/  IMAD.MOV.U32 R84, RZ, RZ, R168 ;  /* 0x000000ffff547224 */ /* 0x000fe400078e00a8 */
[----:B---3--:R-:W3:Y:S04]  /*17970*/  LDL.LU.128 R168, [R1+0xe10] ;  /* 0x000e100001a87983 */ /* 0x008ee80000300c00 */
[----:B------:R0:W-:Y:S04]  /*17980*/  STL.128 [R1+0xe30], R176 ;  /* 0x000e30b001007387 */ /* 0x0001e80000100c00 */
[----:B------:R1:W-:Y:S04]  /*17990*/  STL.128 [R1+0xe20], R172 ;  /* 0x000e20ac01007387 */ /* 0x0003e80000100c00 */
[----:B0-----:R-:W4:Y:S04]  /*179a0*/  LDL.LU.128 R176, [R1+0xe30] ;  /* 0x000e300001b07983 */ /* 0x001f280000300c00 */
[----:B-1----:R-:W4:Y:S01]  /*179b0*/  LDL.LU.128 R172, [R1+0xe20] ;  /* 0x000e200001ac7983 */ /* 0x002f220000300c00 */
        /* <DEDUP_REMOVED lines=27> */
[----:B------:R-:W-:Y:S02]  /*17b70*/  VIADD R4, R12, 0x100 ;  /* 0x000001000c047836 */ /* 0x000fe40000000000 */
        /* <DEDUP_REMOVED lines=67> */
[----:B------:R-:W-:Y:S01]  /*17fb0*/  R2UR UR6, R4 ;  /* 0x00000000040672ca */ /* 0x000fe200000e0000 */
        /* <DEDUP_REMOVED lines=60> */
[----:B------:R-:W-:Y:S01]  /*18380*/  IMAD.MOV.U32 R48, RZ, RZ, R40 ;  /* 0x000000ffff307224 */ /* 0x000fe200078e0028 */
[----:B------:R-:W-:Y:S01]  /*18390*/  R2UR UR7, R5 ;  /* 0x00000000050772ca */ /* 0x000fe200000e0000 */
        /* <DEDUP_REMOVED lines=44> */
[----:B0-----:R-:W-:Y:S02]  /*18660*/  IMAD.MOV.U32 R104, RZ, RZ, R188 ;  /* 0x000000ffff687224 */ /* 0x001fe400078e00bc */
[----:B------:R-:W-:Y:S02]  /*18670*/  IMAD.MOV.U32 R105, RZ, RZ, R189 ;  /* 0x000000ffff697224 */ /* 0x000fe400078e00bd */
[----:B------:R-:W-:Y:S02]  /*18680*/  IMAD.MOV.U32 R106, RZ, RZ, R190 ;  /* 0x000000ffff6a7224 */ /* 0x000fe400078e00be */
[----:B------:R-:W-:Y:S02]  /*18690*/  IMAD.MOV.U32 R107, RZ, RZ, R191 ;  /* 0x000000ffff6b7224 */ /* 0x000fe400078e00bf */
[----:B-1----:R-:W-:Y:S02]  /*186a0*/  IMAD.MOV.U32 R108, RZ, RZ, R229 ;  /* 0x000000ffff6c7224 */ /* 0x002fe400078e00e5 */
[----:B------:R-:W-:-:S02]  /*186b0*/  IMAD.MOV.U32 R109, RZ, RZ, R193 ;  /* 0x000000ffff6d7224 */ /* 0x000fc400078e00c1 */
[----:B------:R-:W-:Y:S02]  /*186c0*/  IMAD.MOV.U32 R110, RZ, RZ, R194 ;  /* 0x000000ffff6e7224 */ /* 0x000fe400078e00c2 */
[----:B------:R-:W-:Y:S02]  /*186d0*/  IMAD.MOV.U32 R111, RZ, RZ, R195 ;  /* 0x000000ffff6f7224 */ /* 0x000fe400078e00c3 */
[----:B--2---:R-:W-:Y:S02]  /*186e0*/  IMAD.MOV.U32 R112, RZ, RZ, R196 ;  /* 0x000000ffff707224 */ /* 0x004fe400078e00c4 */
[----:B------:R-:W-:Y:S02]  /*186f0*/  IMAD.MOV.U32 R113, RZ, RZ, R197 ;  /* 0x000000ffff717224 */ /* 0x000fe400078e00c5 */
[----:B------:R-:W-:Y:S02]  /*18700*/  IMAD.MOV.U32 R114, RZ, RZ, R198 ;  /* 0x000000ffff727224 */ /* 0x000fe400078e00c6 */
[----:B------:R-:W-:-:S02]  /*18710*/  IMAD.MOV.U32 R115, RZ, RZ, R199 ;  /* 0x000000ffff737224 */ /* 0x000fc400078e00c7 */
[----:B---3--:R-:W-:Y:S02]  /*18720*/  IMAD.MOV.U32 R116, RZ, RZ, R200 ;  /* 0x000000ffff747224 */ /* 0x008fe400078e00c8 */
[----:B------:R-:W-:Y:S02]  /*18730*/  IMAD.MOV.U32 R117, RZ, RZ, R201 ;  /* 0x000000ffff757224 */ /* 0x000fe400078e00c9 */
[----:B------:R-:W-:Y:S02]  /*18740*/  IMAD.MOV.U32 R118, RZ, RZ, R202 ;  /* 0x000000ffff767224 */ /* 0x000fe400078e00ca */
[----:B------:R-:W-:Y:S02]  /*18750*/  IMAD.MOV.U32 R119, RZ, RZ, R203 ;  /* 0x000000ffff777224 */ /* 0x000fe400078e00cb */
[----:B----4-:R-:W-:Y:S02]  /*18760*/  IMAD.MOV.U32 R120, RZ, RZ, R204 ;  /* 0x000000ffff787224 */ /* 0x010fe400078e00cc */
        /* <DEDUP_REMOVED lines=30> */
[----:B------:R-:W-:-:S06]  /*18950*/  IMAD.MOV.U32 R151, RZ, RZ, R6 ;  /* 0x000000ffff977224 */ /* 0x000fcc00078e0006 */
[----:B------:R-:W-:-:S06]  /*18960*/  WARPGROUP.ARRIVE ;  /* 0x00000000000079c5 */ /* 0x000fcc0000000000 */
[----:B------:R-:W-:Y:S01]  /*18970*/  HGMMA.64x256x16.F32.BF16 R24, R152, gdesc[UR4].tnspB, R24, gsb0 ;  /* 0x43e0000498187df0 */ /* 0x000fe20008001818 */
[----:B------:R0:W-:Y:S04]  /*18980*/  STL.128 [R1+0xdb0], R180 ;  /* 0x000db0b401007387 */ /* 0x0001e80000100c00 */
[----:B------:R1:W-:Y:S04]  /*18990*/  STL.64 [R1+0xdc8], R232 ;  /* 0x000dc8e801007387 */ /* 0x0003e80000100a00 */
[----:B------:R2:W-:Y:S01]  /*189a0*/  STL.128 [R1+0xd80], R168 ;  /* 0x000d80a801007387 */ /* 0x0005e20000100c00 */
[----:B0-----:R-:W-:-:S02]  /*189b0*/  IMAD.MOV.U32 R180, RZ, RZ, R235 ;  /* 0x000000ffffb47224 */ /* 0x001fc400078e00eb */
[----:B------:R-:W-:Y:S02]  /*189c0*/  IMAD.MOV.U32 R181, RZ, RZ, R234 ;  /* 0x000000ffffb57224 */ /* 0x000fe400078e00ea */
[----:B-1----:R-:W-:Y:S02]  /*189d0*/  IMAD.MOV.U32 R232, RZ, RZ, R18 ;  /* 0x000000ffffe87224 */ /* 0x002fe400078e0012 */
[----:B------:R-:W-:Y:S02]  /*189e0*/  IMAD.MOV.U32 R233, RZ, RZ, R14 ;  /* 0x000000ffffe97224 */ /* 0x000fe400078e000e */
[----:B------:R-:W-:Y:S01]  /*189f0*/  IMAD.MOV.U32 R234, RZ, RZ, R7 ;  /* 0x000000ffffea7224 */ /* 0x000fe200078e0007 */
[----:B------:R0:W-:Y:S01]  /*18a00*/  STL.128 [R1+0xd70], R164 ;  /* 0x000d70a401007387 */ /* 0x0001e20000100c00 */
[----:B------:R-:W-:Y:S02]  /*18a10*/  IMAD.MOV.U32 R235, RZ, RZ, R6 ;  /* 0x000000ffffeb7224 */ /* 0x000fe400078e0006 */
[----:B------:R-:W-:Y:S01]  /*18a20*/  IMAD.MOV.U32 R182, RZ, RZ, R231 ;  /* 0x000000ffffb67224 */ /* 0x000fe200078e00e7 */
[----:B------:R1:W-:Y:S01]  /*18a30*/  STL.128 [R1+0xd60], R160 ;  /* 0x000d60a001007387 */ /* 0x0003e20000100c00 */
[----:B------:R-:W-:-:S03]  /*18a40*/  IMAD.MOV.U32 R183, RZ, RZ, R230 ;  /* 0x000000ffffb77224 */ /* 0x000fc600078e00e6 */
[----:B------:R-:W-:Y:S04]  /*18a50*/  STL.64 [R1+0xd50], R158 ;  /* 0x000d509e01007387 */ /* 0x000fe80000100a00 */
[----:B------:R3:W-:Y:S04]  /*18a60*/  STL.128 [R1+0x440], R232 ;  /* 0x000440e801007387 */ /* 0x0007e80000100c00 */
[----:B--2---:R-:W2:Y:S04]  /*18a70*/  LDL.LU.128 R168, [R1+0xd80] ;  /* 0x000d800001a87983 */ /* 0x004ea80000300c00 */
[----:B0-----:R-:W4:Y:S04]  /*18a80*/  LDL.LU.128 R164, [R1+0xd70] ;  /* 0x000d700001a47983 */ /* 0x001f280000300c00 */
[----:B-1----:R-:W2:Y:S04]  /*18a90*/  LDL.LU.128 R160, [R1+0xd60] ;  /* 0x000d600001a07983 */ /* 0x002ea80000300c00 */
[----:B---3--:R-:W3:Y:S04]  /*18aa0*/  LDL.LU.64 R232, [R1+0xdc8] ;  /* 0x000dc80001e87983 */ /* 0x008ee80000300a00 */
[----:B------:R-:W2:Y:S04]  /*18ab0*/  LDL.LU.64 R158, [R1+0xd50] ;  /* 0x000d5000019e7983 */ /* 0x000ea80000300a00 */
[----:B------:R0:W-:Y:S04]  /*18ac0*/  STL [R1+0xdc0], R192 ;  /* 0x000dc0c001007387 */ /* 0x0001e80000100800 */
[----:B------:R1:W-:Y:S04]  /*18ad0*/  STL.128 [R1+0xda0], R176 ;  /* 0x000da0b001007387 */ /* 0x0003e80000100c00 */
[----:B------:R1:W-:Y:S01]  /*18ae0*/  STL.128 [R1+0xd90], R172 ;  /* 0x000d90ac01007387 */ /* 0x0003e20000100c00 */
[----:B0-----:R-:W-:-:S03]  /*18af0*/  IMAD.MOV.U32 R192, RZ, RZ, R229 ;  /* 0x000000ffffc07224 */ /* 0x001fc600078e00e5 */
[----:B------:R0:W-:Y:S04]  /*18b00*/  STL.128 [R1+0x370], R180 ;  /* 0x000370b401007387 */ /* 0x0001e80000100c00 */
[----:B-1----:R-:W2:Y:S04]  /*18b10*/  LDL.LU.128 R176, [R1+0xda0] ;  /* 0x000da00001b07983 */ /* 0x002ea80000300c00 */
[----:B------:R-:W2:Y:S04]  /*18b20*/  LDL.LU.128 R172, [R1+0xd90] ;  /* 0x000d900001ac7983 */ /* 0x000ea80000300c00 */
[----:B0-----:R-:W2:Y:S04]  /*18b30*/  LDL.LU.128 R180, [R1+0xdb0] ;  /* 0x000db00001b47983 */ /* 0x001ea80000300c00 */
[----:B------:R0:W-:Y:S04]  /*18b40*/  STL.128 [R1+0x3a0], R192 ;  /* 0x0003a0c001007387 */ /* 0x0001e80000100c00 */
[----:B0-----:R-:W2:Y:S01]  /*18b50*/  LDL.LU R192, [R1+0xdc0] ;  /* 0x000dc00001c07983 */ /* 0x001ea20000300800 */
[----:B------:R-:W-:-:S03]  /*18b60*/  WARPGROUP.DEPBAR.LE gsb0, 0x0 ;  /* 0x00008000000079c5 */ /* 0x000fc60000010000 */
[----:B------:R0:W-:Y:S04]  /*18b70*/  STL.128 [R1+0xd40], R148 ;  /* 0x000d409401007387 */ /* 0x0001e80000100c00 */
[----:B------:R1:W-:Y:S04]  /*18b80*/  STL.128 [R1+0xd30], R144 ;  /* 0x000d309001007387 */ /* 0x0003e80000100c00 */
[----:B------:R1:W-:Y:S04]  /*18b90*/  STL.128 [R1+0xd20], R140 ;  /* 0x000d208c01007387 */ /* 0x0003e80000100c00 */
[----:B0-----:R-:W2:Y:S04]  /*18ba0*/  LDL.LU.128 R148, [R1+0xd40] ;  /* 0x000d400001947983 */ /* 0x001ea80000300c00 */
        /* <DEDUP_REMOVED lines=8> */
[----:B-1----:R-:W2:Y:S04]  /*18c30*/  LDL.LU.128 R144, [R1+0xd30] ;  /* 0x000d300001907983 */ /* 0x002ea80000300c00 */
        /* <DEDUP_REMOVED lines=8> */
[----:B------:R-:W2:Y:S01]  /*18cc0*/  LDL.LU.128 R112, [R1+0xcb0] ;  /* 0x000cb00001707983 */ /* 0x000ea20000300c00 */
[----:B------:R-:W-:-:S02]  /*18cd0*/  IMAD.MOV.U32 R5, RZ, RZ, R13 ;  /* 0x000000ffff057224 */ /* 0x000fc400078e000d */
[----:B------:R-:W-:Y:S02]  /*18ce0*/  IMAD.MOV.U32 R7, RZ, RZ, R3 ;  /* 0x000000ffff077224 */ /* 0x000fe400078e0003 */
[----:B------:R-:W-:Y:S01]  /*18cf0*/  IMAD.MOV.U32 R6, RZ, RZ, R2 ;  /* 0x000000ffff067224 */ /* 0x000fe200078e0002 */
[----:B------:R-:W-:Y:S01]  /*18d00*/  R2UR UR7, R5 ;  /* 0x00000000050772ca */ /* 0x000fe200000e0000 */
[----:B------:R-:W-:Y:S02]  /*18d10*/  IMAD.MOV.U32 R5, RZ, RZ, R0 ;  /* 0x000000ffff057224 */ /* 0x000fe400078e0000 */
[----:B------:R-:W-:Y:S01]  /*18d20*/  VIADD R4, R12, 0x180 ;  /* 0x000001800c047836 */ /* 0x000fe20000000000 */
[----:B----4-:R-:W-:Y:S01]  /*18d30*/  F2FP.BF16.F32.PACK_AB R152, R166, R167 ;  /* 0x000000a7a698723e */ /* 0x010fe200000010ff */
[----:B---3--:R-:W-:Y:S01]  /*18d40*/  STL.64 [R1+0xc98], R232 ;  /* 0x000c98e801007387 */ /* 0x008fe20000100a00 */
[----:B--2---:R-:W-:Y:S02]  /*18d50*/  F2FP.BF16.F32.PACK_AB R153, R159, R161 ;  /* 0x000000a19f99723e */ /* 0x004fe400000010ff */
[----:B------:R-:W-:-:S02]  /*18d60*/  F2FP.BF16.F32.PACK_AB R154, R168, R169 ;  /* 0x000000a9a89a723e */ /* 0x000fc400000010ff */
[----:B------:R-:W-:Y:S01]  /*18d70*/  F2FP.BF16.F32.PACK_AB R155, R158, R160 ;  /* 0x000000a09e9b723e */ /* 0x000fe200000010ff */
[----:B------:R-:W-:Y:S01]  /*18d80*/  IMAD.MOV.U32 R229, RZ, RZ, R23 ;  /* 0x000000ffffe57224 */ /* 0x000fe200078e0017 */
[----:B------:R0:W-:Y:S01]  /*18d90*/  STL.128 [R1+0x380], R184 ;  /* 0x000380b801007387 */ /* 0x0001e20000100c00 */
[----:B------:R-:W-:Y:S01]  /*18da0*/  IMAD.MOV.U32 R230, RZ, RZ, R22 ;  /* 0x000000ffffe67224 */ /* 0x000fe200078e0016 */
[----:B------:R-:W-:Y:S01]  /*18db0*/  R2UR UR6, R4 ;  /* 0x00000000040672ca */ /* 0x000fe200000e0000 */
[----:B------:R-:W-:Y:S01]  /*18dc0*/  IMAD.MOV.U32 R231, RZ, RZ, R19 ;  /* 0x000000ffffe77224 */ /* 0x000fe200078e0013 */
[----:B------:R1:W-:Y:S01]  /*18dd0*/  STL.128 [R1+0x390], R188 ;  /* 0x000390bc01007387 */ /* 0x0003e20000100c00 */
[----:B------:R-:W-:-:S03]  /*18de0*/  IMAD.MOV.U32 R169, RZ, RZ, R85 ;  /* 0x000000ffffa97224 */ /* 0x000fc600078e0055 */
[----:B------:R-:W-:Y:S01]  /*18df0*/  STL.128 [R1+0xc70], R176 ;  /* 0x000c70b001007387 */ /* 0x000fe20000100c00 */
[----:B------:R-:W-:-:S03]  /*18e00*/  IMAD.MOV.U32 R168, RZ, RZ, R84 ;  /* 0x000000ffffa87224 */ /* 0x000fc600078e0054 */
[----:B------:R2:W-:Y:S01]  /*18e10*/  STL.128 [R1+0xc80], R180 ;  /* 0x000c80b401007387 */ /* 0x0005e20000100c00 */
[----:B------:R-:W-:-:S03]  /*18e20*/  IMAD.MOV.U32 R167, RZ, RZ, R83 ;  /* 0x000000ffffa77224 */ /* 0x000fc600078e0053 */
[----:B------:R3:W-:Y:S01]  /*18e30*/  STL.128 [R1+0xc60], R172 ;  /* 0x000c60ac01007387 */ /* 0x0007e20000100c00 */
[----:B0-----:R-:W-:Y:S02]  /*18e40*/  IMAD.MOV.U32 R187, RZ, RZ, R103 ;  /* 0x000000ffffbb7224 */ /* 0x001fe400078e0067 */
        /* <DEDUP_REMOVED lines=10> */
[----:B------:R-:W-:Y:S01]  /*18ef0*/  STL.128 [R1+0x3e0], R208 ;  /* 0x0003e0d001007387 */ /* 0x000fe20000100c00 */
[----:B--2---:R-:W-:Y:S02]  /*18f00*/  IMAD.MOV.U32 R183, RZ, RZ, R99 ;  /* 0x000000ffffb77224 */ /* 0x004fe400078e0063 */
        /* <DEDUP_REMOVED lines=8> */
[----:B------:R-:W-:Y:S02]  /*18f90*/  IMAD.MOV.U32 R177, RZ, RZ, R93 ;  /* 0x000000ffffb17224 */ /* 0x000fe400078e005d */
[----:B------:R-:W-:Y:S01]  /*18fa0*/  IMAD.MOV.U32 R176, RZ, RZ, R92 ;  /* 0x000000ffffb07224 */ /* 0x000fe200078e005c */
[----:B------:R-:W-:Y:S01]  /*18fb0*/  STL.128 [R1+0x420], R224 ;  /* 0x000420e001007387 */ /* 0x000fe20000100c00 */
[----:B---3--:R-:W-:Y:S02]  /*18fc0*/  IMAD.MOV.U32 R175, RZ, RZ, R91 ;  /* 0x000000ffffaf7224 */ /* 0x008fe400078e005b */
[----:B------:R-:W-:Y:S01]  /*18fd0*/  IMAD.MOV.U32 R174, RZ, RZ, R90 ;  /* 0x000000ffffae7224 */ /* 0x000fe200078e005a */
[----:B------:R0:W-:Y:S01]  /*18fe0*/  STL.64 [R1+0xc50], R170 ;  /* 0x000c50aa01007387 */ /* 0x0001e20000100a00 */
[----:B------:R-:W-:-:S02]  /*18ff0*/  IMAD.MOV.U32 R173, RZ, RZ, R89 ;  /* 0x000000ffffad7224 */ /* 0x000fc400078e0059 */
[----:B------:R-:W-:Y:S01]  /*19000*/  IMAD.MOV.U32 R172, RZ, RZ, R88 ;  /* 0x000000ffffac7224 */ /* 0x000fe200078e0058 */
[----:B------:R1:W-:Y:S01]  /*19010*/  STL.64 [R1+0xc48], R164 ;  /* 0x000c48a401007387 */ /* 0x0003e20000100a00 */
[----:B------:R-:W-:Y:S02]  /*19020*/  IMAD.MOV.U32 R166, RZ, RZ, R82 ;  /* 0x000000ffffa67224 */ /* 0x000fe400078e0052 */
[----:B------:R-:W-:Y:S01]  /*19030*/  IMAD.MOV.U32 R161, RZ, RZ, R77 ;  /* 0x000000ffffa17224 */ /* 0x000fe200078e004d */
[----:B------:R2:W-:Y:S01]  /*19040*/  STL.64 [R1+0xc40], R162 ;  /* 0x000c40a201007387 */ /* 0x0005e20000100a00 */
[----:B------:R-:W-:Y:S02]  /*19050*/  IMAD.MOV.U32 R160, RZ, RZ, R76 ;  /* 0x000000ffffa07224 */ /* 0x000fe400078e004c */
[----:B------:R-:W-:Y:S01]  /*19060*/  IMAD.MOV.U32 R159, RZ, RZ, R75 ;  /* 0x000000ffff9f7224 */ /* 0x000fe200078e004b */
[----:B------:R3:W-:Y:S01]  /*19070*/  STL.128 [R1+0xc30], R152 ;  /* 0x000c309801007387 */ /* 0x0007e20000100c00 */
[----:B0-----:R-:W-:-:S02]  /*19080*/  IMAD.MOV.U32 R171, RZ, RZ, R87 ;  /* 0x000000ffffab7224 */ /* 0x001fc400078e0057 */
[----:B------:R-:W-:Y:S02]  /*19090*/  IMAD.MOV.U32 R170, RZ, RZ, R86 ;  /* 0x000000ffffaa7224 */ /* 0x000fe400078e0056 */
[----:B-1----:R-:W-:Y:S02]  /*190a0*/  IMAD.MOV.U32 R165, RZ, RZ, R81 ;  /* 0x000000ffffa57224 */ /* 0x002fe400078e0051 */
[----:B------:R-:W-:Y:S02]  /*190b0*/  IMAD.MOV.U32 R164, RZ, RZ, R80 ;  /* 0x000000ffffa47224 */ /* 0x000fe400078e0050 */
[----:B--2---:R-:W-:Y:S02]  /*190c0*/  IMAD.MOV.U32 R163, RZ, RZ, R79 ;  /* 0x000000ffffa37224 */ /* 0x004fe400078e004f */
[----:B------:R-:W-:Y:S02]  /*190d0*/  IMAD.MOV.U32 R162, RZ, RZ, R78 ;  /* 0x000000ffffa27224 */ /* 0x000fe400078e004e */
[----:B------:R-:W-:-:S02]  /*190e0*/  IMAD.MOV.U32 R158, RZ, RZ, R74 ;  /* 0x000000ffff9e7224 */ /* 0x000fc400078e004a */
[----:B------:R-:W-:Y:S02]  /*190f0*/  IMAD.MOV.U32 R157, RZ, RZ, R73 ;  /* 0x000000ffff9d7224 */ /* 0x000fe400078e0049 */
[----:B------:R-:W-:Y:S02]  /*19100*/  IMAD.MOV.U32 R156, RZ, RZ, R72 ;  /* 0x000000ffff9c7224 */ /* 0x000fe400078e0048 */
[----:B---3--:R-:W-:Y:S02]  /*19110*/  IMAD.MOV.U32 R155, RZ, RZ, R71 ;  /* 0x000000ffff9b7224 */ /* 0x008fe400078e0047 */
[----:B------:R-:W-:Y:S02]  /*19120*/  IMAD.MOV.U32 R154, RZ, RZ, R70 ;  /* 0x000000ffff9a7224 */ /* 0x000fe400078e0046 */
[----:B------:R-:W-:Y:S02]  /*19130*/  IMAD.MOV.U32 R153, RZ, RZ, R69 ;  /* 0x000000ffff997224 */ /* 0x000fe400078e0045 */
[----:B------:R-:W-:Y:S01]  /*19140*/  IMAD.MOV.U32 R152, RZ, RZ, R68 ;  /* 0x000000ffff987224 */ /* 0x000fe200078e0044 */
        /* <DEDUP_REMOVED lines=20> */
[----:B------:R-:W-:Y:S01]  /*19290*/  STL.128 [R1+0x300], R152 ;  /* 0x0003009801007387 */ /* 0x000fe20000100c00 */
[----:B------:R-:W-:-:S02]  /*192a0*/  IMAD.MOV.U32 R0, RZ, RZ, R151 ;  /* 0x000000ffff007224 */ /* 0x000fc400078e0097 */
[----:B------:R-:W-:Y:S02]  /*192b0*/  IMAD.MOV.U32 R2, RZ, RZ, R150 ;  /* 0x000000ffff027224 */ /* 0x000fe400078e0096 */
[----:B------:R-:W-:Y:S01]  /*192c0*/  IMAD.MOV.U32 R3, RZ, RZ, R149 ;  /* 0x000000ffff037224 */ /* 0x000fe200078e0095 */
[----:B------:R0:W-:Y:S01]  /*192d0*/  STL [R1+0x65c], R0 ;  /* 0x00065c0001007387 */ /* 0x0001e20000100800 */
[----:B------:R-:W-:Y:S02]  /*192e0*/  IMAD.MOV.U32 R234, RZ, RZ, R2 ;  /* 0x000000ffffea7224 */ /* 0x000fe400078e0002 */
[----:B------:R-:W-:Y:S01]  /*192f0*/  IMAD.MOV.U32 R233, RZ, RZ, R3 ;  /* 0x000000ffffe97224 */ /* 0x000fe200078e0003 */
[----:B------:R1:W-:Y:S01]  /*19300*/  STL [R1+0x658], R2 ;  /* 0x0006580201007387 */ /* 0x0003e20000100800 */
[----:B------:R-:W-:-:S03]  /*19310*/  IMAD.MOV.U32 R235, RZ, RZ, R0 ;  /* 0x000000ffffeb7224 */ /* 0x000fc600078e0000 */
[----:B------:R2:W-:Y:S01]  /*19320*/  STL [R1+0x654], R3 ;  /* 0x0006540301007387 */ /* 0x0005e20000100800 */
[----:B0-----:R-:W-:Y:S02]  /*19330*/  IMAD.MOV.U32 R0, RZ, RZ, R27 ;  /* 0x000000ffff007224 */ /* 0x001fe400078e001b */
[----:B------:R-:W-:Y:S02]  /*19340*/  IMAD.MOV.U32 R14, RZ, RZ, R148 ;  /* 0x000000ffff0e7224 */ /* 0x000fe400078e0094 */
[----:B-1----:R-:W-:Y:S02]  /*19350*/  IMAD.MOV.U32 R2, RZ, RZ, R26 ;  /* 0x000000ffff027224 */ /* 0x002fe400078e001a */
[----:B--2---:R-:W-:Y:S02]  /*19360*/  IMAD.MOV.U32 R3, RZ, RZ, R25 ;  /* 0x000000ffff037224 */ /* 0x004fe400078e0019 */
[----:B------:R-:W-:Y:S02]  /*19370*/  IMAD.MOV.U32 R151, RZ, RZ, R67 ;  /* 0x000000ffff977224 */ /* 0x000fe400078e0043 */
[----:B------:R-:W-:-:S02]  /*19380*/  IMAD.MOV.U32 R150, RZ, RZ, R66 ;  /* 0x000000ffff967224 */ /* 0x000fc400078e0042 */
[----:B------:R-:W-:Y:S02]  /*19390*/  IMAD.MOV.U32 R149, RZ, RZ, R65 ;  /* 0x000000ffff957224 */ /* 0x000fe400078e0041 */
[----:B------:R-:W-:Y:S02]  /*193a0*/  IMAD.MOV.U32 R148, RZ, RZ, R64 ;  /* 0x000000ffff947224 */ /* 0x000fe400078e0040 */
[----:B------:R-:W-:Y:S02]  /*193b0*/  IMAD.MOV.U32 R25, RZ, RZ, R3 ;  /* 0x000000ffff197224 */ /* 0x000fe400078e0003 */
[----:B------:R-:W-:Y:S02]  /*193c0*/  IMAD.MOV.U32 R15, RZ, RZ, R147 ;  /* 0x000000ffff0f7224 */ /* 0x000fe400078e0093 */
[----:B------:R-:W-:Y:S02]  /*193d0*/  IMAD.MOV.U32 R18, RZ, RZ, R146 ;  /* 0x000000ffff127224 */ /* 0x000fe400078e0092 */
[----:B------:R-:W-:Y:S01]  /*193e0*/  IMAD.MOV.U32 R19, RZ, RZ, R145 ;  /* 0x000000ffff137224 */ /* 0x000fe200078e0091 */
[----:B------:R0:W-:Y:S01]  /*193f0*/  STL [R1+0x630], R140 ;  /* 0x0006308c01007387 */ /* 0x0001e20000100800 */
[----:B------:R-:W-:-:S02]  /*19400*/  IMAD.MOV.U32 R20, RZ, RZ, R144 ;  /* 0x000000ffff147224 */ /* 0x000fc400078e0090 */
[----:B------:R-:W-:Y:S02]  /*19410*/  IMAD.MOV.U32 R21, RZ, RZ, R143 ;  /* 0x000000ffff157224 */ /* 0x000fe400078e008f */
[----:B------:R-:W-:Y:S02]  /*19420*/  IMAD.MOV.U32 R22, RZ, RZ, R142 ;  /* 0x000000ffff167224 */ /* 0x000fe400078e008e */
[----:B------:R-:W-:Y:S01]  /*19430*/  IMAD.MOV.U32 R23, RZ, RZ, R141 ;  /* 0x000000ffff177224 */ /* 0x000fe200078e008d */
[----:B------:R1:W-:Y:S01]  /*19440*/  STL [R1+0x62c], R139 ;  /* 0x00062c8b01007387 */ /* 0x0003e20000100800 */
[----:B------:R-:W-:Y:S02]  /*19450*/  IMAD.MOV.U32 R4, RZ, RZ, R108 ;  /* 0x000000ffff047224 */ /* 0x000fe400078e006c */
[----:B------:R-:W-:Y:S01]  /*19460*/  IMAD.MOV.U32 R216, RZ, RZ, R132 ;  /* 0x000000ffffd87224 */ /* 0x000fe200078e0084 */
[----:B------:R2:W-:Y:S01]  /*19470*/  STL [R1+0x628], R138 ;  /* 0x0006288a01007387 */ /* 0x0005e20000100800 */
[----:B------:R-:W-:-:S02]  /*19480*/  IMAD.MOV.U32 R217, RZ, RZ, R133 ;  /* 0x000000ffffd97224 */ /* 0x000fc400078e0085 */
[----:B------:R-:W-:Y:S01]  /*19490*/  IMAD.MOV.U32 R212, RZ, RZ, R128 ;  /* 0x000000ffffd47224 */ /* 0x000fe200078e0080 */
[----:B------:R3:W-:Y:S01]  /*194a0*/  STL [R1+0x624], R137 ;  /* 0x0006248901007387 */ /* 0x0007e20000100800 */
        /* <DEDUP_REMOVED lines=49> */
[----:B0-----:R-:W-:Y:S01]  /*197c0*/  IMAD.MOV.U32 R140, RZ, RZ, R56 ;  /* 0x000000ffff8c7224 */ /* 0x001fe200078e0038 */
[----:B------:R0:W-:Y:S01]  /*197d0*/  STL [R1+0x5e0], R120 ;  /* 0x0005e07801007387 */ /* 0x0001e20000100800 */
[----:B-1----:R-:W-:-:S02]  /*197e0*/  IMAD.MOV.U32 R139, RZ, RZ, R55 ;  /* 0x000000ffff8b7224 */ /* 0x002fc400078e0037 */
[----:B--2---:R-:W-:Y:S01]  /*197f0*/  IMAD.MOV.U32 R138, RZ, RZ, R54 ;  /* 0x000000ffff8a7224 */ /* 0x004fe200078e0036 */
[----:B------:R1:W-:Y:S01]  /*19800*/  STL [R1+0x5dc], R119 ;  /* 0x0005dc7701007387 */ /* 0x0003e20000100800 */
[----:B---3--:R-:W-:Y:S02]  /*19810*/  IMAD.MOV.U32 R137, RZ, RZ, R53 ;  /* 0x000000ffff897224 */ /* 0x008fe400078e0035 */
[----:B----4-:R-:W-:Y:S01]  /*19820*/  IMAD.MOV.U32 R136, RZ, RZ, R52 ;  /* 0x000000ffff887224 */ /* 0x010fe200078e0034 */
        /* <DEDUP_REMOVED lines=20> */
[----:B------:R-:W-:Y:S02]  /*19970*/  IMAD.MOV.U32 R122, RZ, RZ, R38 ;  /* 0x000000ffff7a7224 */ /* 0x000fe400078e0026 */
[----:B------:R-:W-:-:S02]  /*19980*/  IMAD.MOV.U32 R121, RZ, RZ, R37 ;  /* 0x000000ffff797224 */ /* 0x000fc400078e0025 */
[----:B0-----:R-:W-:Y:S02]  /*19990*/  IMAD.MOV.U32 R120, RZ, RZ, R36 ;  /* 0x000000ffff787224 */ /* 0x001fe400078e0024 */
[----:B-1----:R-:W-:Y:S02]  /*199a0*/  IMAD.MOV.U32 R119, RZ, RZ, R35 ;  /* 0x000000ffff777224 */ /* 0x002fe400078e0023 */
[----:B--2---:R-:W-:Y:S02]  /*199b0*/  IMAD.MOV.U32 R118, RZ, RZ, R34 ;  /* 0x000000ffff767224 */ /* 0x004fe400078e0022 */
[----:B---3--:R-:W-:Y:S02]  /*199c0*/  IMAD.MOV.U32 R117, RZ, RZ, R33 ;  /* 0x000000ffff757224 */ /* 0x008fe400078e0021 */
[----:B----4-:R-:W-:Y:S02]  /*199d0*/  IMAD.MOV.U32 R116, RZ, RZ, R32 ;  /* 0x000000ffff747224 */ /* 0x010fe400078e0020 */
[----:B------:R-:W-:-:S02]  /*199e0*/  IMAD.MOV.U32 R115, RZ, RZ, R31 ;  /* 0x000000ffff737224 */ /* 0x000fc400078e001f */
[----:B------:R-:W-:Y:S02]  /*199f0*/  IMAD.MOV.U32 R114, RZ, RZ, R30 ;  /* 0x000000ffff727224 */ /* 0x000fe400078e001e */
[----:B------:R-:W-:Y:S02]  /*19a00*/  IMAD.MOV.U32 R113, RZ, RZ, R29 ;  /* 0x000000ffff717224 */ /* 0x000fe400078e001d */
[----:B------:R-:W-:Y:S02]  /*19a10*/  IMAD.MOV.U32 R112, RZ, RZ, R28 ;  /* 0x000000ffff707224 */ /* 0x000fe400078e001c */
[----:B------:R-:W-:Y:S02]  /*19a20*/  IMAD.MOV.U32 R26, RZ, RZ, R2 ;  /* 0x000000ffff1a7224 */ /* 0x000fe400078e0002 */
[----:B------:R-:W-:Y:S01]  /*19a30*/  IMAD.MOV.U32 R27, RZ, RZ, R0 ;  /* 0x000000ffff1b7224 */ /* 0x000fe200078e0000 */
[----:B------:R-:W-:Y:S01]  /*19a40*/  STL [R1+0x650], R14 ;  /* 0x0006500e01007387 */ /* 0x000fe20000100800 */
[----:B------:R-:W-:-:S03]  /*19a50*/  IMAD.MOV.U32 R193, RZ, RZ, R109 ;  /* 0x000000ffffc17224 */ /* 0x000fc600078e006d */
[----:B------:R-:W-:Y:S01]  /*19a60*/  STL [R1+0x64c], R15 ;  /* 0x00064c0f01007387 */ /* 0x000fe20000100800 */
[----:B------:R-:W-:-:S03]  /*19a70*/  IMAD.MOV.U32 R194, RZ, RZ, R110 ;  /* 0x000000ffffc27224 */ /* 0x000fc600078e006e */
        /* <DEDUP_REMOVED lines=85> */
[----:B------:R-:W-:Y:S04]  /*19fd0*/  STL [R1+0x460], R24 ;  /* 0x0004601801007387 */ /* 0x000fe80000100800 */
[----:B------:R1:W-:Y:S04]  /*19fe0*/  STL.128 [R1+0xc20], R24 ;  /* 0x000c201801007387 */ /* 0x0003e80000100c00 */
[----:B0-----:R-:W2:Y:S04]  /*19ff0*/  LDL.LU.128 R152, [R1+0xc30] ;  /* 0x000c300001987983 */ /* 0x001ea80000300c00 */
[----:B------:R-:W2:Y:S04]  /*1a000*/  LDL.LU.128 R28, [R1+0x470] ;  /* 0x00047000011c7983 */ /* 0x000ea80000300c00 */
[----:B------:R-:W2:Y:S04]  /*1a010*/  LDL.LU.128 R32, [R1+0x480] ;  /* 0x0004800001207983 */ /* 0x000ea80000300c00 */
        /* <DEDUP_REMOVED lines=29> */
[----:B------:R-:W2:Y:S01]  /*1a1f0*/  LDL.LU.128 R148, [R1+0x650] ;  /* 0x0006500001947983 */ /* 0x000ea20000300c00 */
[----:B------:R-:W-:-:S03]  /*1a200*/  IMAD.MOV.U32 R192, RZ, RZ, R4 ;  /* 0x000000ffffc07224 */ /* 0x000fc600078e0004 */
[----:B------:R-:W-:Y:S04]  /*1a210*/  STL.128 [R1+0x320], R160 ;  /* 0x000320a001007387 */ /* 0x000fe80000100c00 */
[----:B------:R0:W-:Y:S04]  /*1a220*/  STL.128 [R1+0x3a0], R192 ;  /* 0x0003a0c001007387 */ /* 0x0001e80000100c00 */
[----:B------:R1:W-:Y:S04]  /*1a230*/  STL.128 [R1+0x330], R164 ;  /* 0x000330a401007387 */ /* 0x0003e80000100c00 */
[----:B------:R3:W-:Y:S04]  /*1a240*/  STL.128 [R1+0x340], R168 ;  /* 0x000340a801007387 */ /* 0x0007e80000100c00 */
[----:B------:R4:W-:Y:S04]  /*1a250*/  STL.128 [R1+0x350], R172 ;  /* 0x000350ac01007387 */ /* 0x0009e80000100c00 */
[----:B0-----:R-:W2:Y:S04]  /*1a260*/  LDL.LU R192, [R1+0xc90] ;  /* 0x000c900001c07983 */ /* 0x001ea80000300800 */
[----:B-1----:R-:W2:Y:S04]  /*1a270*/  LDL.LU.64 R164, [R1+0xc48] ;  /* 0x000c480001a47983 */ /* 0x002ea80000300a00 */
[----:B---3--:R-:W3:Y:S04]  /*1a280*/  LDL.LU.64 R170, [R1+0xc50] ;  /* 0x000c500001aa7983 */ /* 0x008ee80000300a00 */
[----:B----4-:R-:W4:Y:S04]  /*1a290*/  LDL.LU.128 R172, [R1+0xc60] ;  /* 0x000c600001ac7983 */ /* 0x010f280000300c00 */
[----:B------:R-:W3:Y:S04]  /*1a2a0*/  LDL.LU.64 R162, [R1+0xc40] ;  /* 0x000c400001a27983 */ /* 0x000ee80000300a00 */
[----:B------:R0:W-:Y:S04]  /*1a2b0*/  STL.128 [R1+0x360], R176 ;  /* 0x000360b001007387 */ /* 0x0001e80000100c00 */
[----:B------:R1:W-:Y:S04]  /*1a2c0*/  STL.128 [R1+0x370], R180 ;  /* 0x000370b401007387 */ /* 0x0003e80000100c00 */
[----:B0-----:R-:W3:Y:S04]  /*1a2d0*/  LDL.LU.128 R176, [R1+0xc70] ;  /* 0x000c700001b07983 */ /* 0x001ee80000300c00 */
[----:B-1----:R-:W3:Y:S01]  /*1a2e0*/  LDL.LU.128 R180, [R1+0xc80] ;  /* 0x000c800001b47983 */ /* 0x002ee20000300c00 */
[----:B------:R-:W-:-:S03]  /*1a2f0*/  IMAD.MOV.U32 R232, RZ, RZ, R14 ;  /* 0x000000ffffe87224 */ /* 0x000fc600078e000e */
[----:B------:R0:W-:Y:S01]  /*1a300*/  STL.128 [R1+0x430], R228 ;  /* 0x000430e401007387 */ /* 0x0001e20000100c00 */
[----:B------:R-:W-:-:S03]  /*1a310*/  IMAD.MOV.U32 R4, RZ, RZ, R16 ;  /* 0x000000ffff047224 */ /* 0x000fc600078e0010 */
[----:B------:R-:W-:Y:S04]  /*1a320*/  STL.128 [R1+0x310], R156 ;  /* 0x0003109c01007387 */ /* 0x000fe80000100c00 */
[----:B------:R-:W-:Y:S04]  /*1a330*/  STL.128 [R1+0x380], R184 ;  /* 0x000380b801007387 */ /* 0x000fe80000100c00 */
[----:B------:R-:W-:Y:S01]  /*1a340*/  STL.128 [R1+0x390], R188 ;  /* 0x000390bc01007387 */ /* 0x000fe20000100c00 */
[----:B0-----:R-:W-:-:S03]  /*1a350*/  IMAD.MOV.U32 R228, RZ, RZ, R20 ;  /* 0x000000ffffe47224 */ /* 0x001fc600078e0014 */
[----:B------:R-:W-:Y:S01]  /*1a360*/  STL.128 [R1+0x3b0], R196 ;  /* 0x0003b0c401007387 */ /* 0x000fe20000100c00 */
[----:B------:R-:W-:Y:S02]  /*1a370*/  IMAD.MOV.U32 R229, RZ, RZ, R19 ;  /* 0x000000ffffe57224 */ /* 0x000fe400078e0013 */
[----:B------:R-:W-:Y:S02]  /*1a380*/  IMAD.MOV.U32 R230, RZ, RZ, R18 ;  /* 0x000000ffffe67224 */ /* 0x000fe400078e0012 */
[----:B------:R-:W-:Y:S01]  /*1a390*/  IMAD.MOV.U32 R231, RZ, RZ, R15 ;  /* 0x000000ffffe77224 */ /* 0x000fe200078e000f */
[----:B------:R-:W-:Y:S01]  /*1a3a0*/  STL.128 [R1+0x3d0], R204 ;  /* 0x0003d0cc01007387 */ /* 0x000fe20000100c00 */
[----:B------:R-:W-:Y:S02]  /*1a3b0*/  IMAD.MOV.U32 R225, RZ, RZ, R23 ;  /* 0x000000ffffe17224 */ /* 0x000fe400078e0017 */
[----:B------:R-:W-:Y:S01]  /*1a3c0*/  IMAD.MOV.U32 R226, RZ, RZ, R22 ;  /* 0x000000ffffe27224 */ /* 0x000fe200078e0016 */
[----:B------:R-:W-:Y:S04]  /*1a3d0*/  STL.128 [R1+0x3c0], R200 ;  /* 0x0003c0c801007387 */ /* 0x000fe80000100c00 */
[----:B------:R-:W-:Y:S04]  /*1a3e0*/  STL.128 [R1+0x430], R228 ;  /* 0x000430e401007387 */ /* 0x000fe80000100c00 */
[----:B------:R-:W-:Y:S04]  /*1a3f0*/  STL.128 [R1+0x440], R232 ;  /* 0x000440e801007387 */ /* 0x000fe80000100c00 */
[----:B------:R-:W-:Y:S04]  /*1a400*/  STL.128 [R1+0x250], R8 ;  /* 0x0002500801007387 */ /* 0x000fe80000100c00 */
[----:B------:R-:W-:Y:S01]  /*1a410*/  STL.128 [R1+0x250], R4 ;  /* 0x0002500401007387 */ /* 0x000fe20000100c00 */
[----:B--2---:R-:W-:-:S03]  /*1a420*/  WARPGROUP.ARRIVE ;  /* 0x00000000000079c5 */ /* 0x004fc60000000000 */
[----:B----4-:R0:W-:Y:S03]  /*1a430*/  STL.64 [R1+0xbb8], R174 ;  /* 0x000bb8ae01007387 */ /* 0x0101e60000100a00 */
[----:B------:R-:W-:Y:S01]  /*1a440*/  HGMMA.64x256x16.F32.BF16 R24, R152, gdesc[UR4].tnspB, R24, gsb0 ;  /* 0x43e0000498187df0 */ /* 0x000fe20008001818 */
[----:B---3--:R1:W-:Y:S04]  /*1a450*/  STL.128 [R1+0xbc0], R176 ;  /* 0x000bc0b001007387 */ /* 0x0083e80000100c00 */
[----:B------:R2:W-:Y:S04]  /*1a460*/  STL.128 [R1+0xbd0], R180 ;  /* 0x000bd0b401007387 */ /* 0x0005e80000100c00 */
[----:B0-----:R-:W3:Y:S01]  /*1a470*/  LDL.LU.64 R174, [R1+0xbb8] ;  /* 0x000bb80001ae7983 */ /* 0x001ee20000300a00 */
[----:B------:R-:W-:-:S02]  /*1a480*/  IMAD.MOV.U32 R227, RZ, RZ, R21 ;  /* 0x000000ffffe37224 */ /* 0x000fc400078e0015 */
[----:B------:R-:W-:Y:S02]  /*1a490*/  VIADD R16, R12, 0x200 ;  /* 0x000002000c107836 */ /* 0x000fe40000000000 */
[----:B------:R-:W-:Y:S01]  /*1a4a0*/  IMAD.MOV.U32 R17, RZ, RZ, R13 ;  /* 0x000000ffff117224 */ /* 0x000fe200078e000d */
[----:B------:R-:W-:Y:S04]  /*1a4b0*/  STL.128 [R1+0x3e0], R208 ;  /* 0x0003e0d001007387 */ /* 0x000fe80000100c00 */
[----:B-1----:R-:W4:Y:S04]  /*1a4c0*/  LDL.LU.128 R176, [R1+0xbc0] ;  /* 0x000bc00001b07983 */ /* 0x002f280000300c00 */
[----:B--2---:R-:W2:Y:S04]  /*1a4d0*/  LDL.LU.128 R180, [R1+0xbd0] ;  /* 0x000bd00001b47983 */ /* 0x004ea80000300c00 */
[----:B------:R-:W-:Y:S04]  /*1a4e0*/  STL.128 [R1+0x3f0], R212 ;  /* 0x0003f0d401007387 */ /* 0x000fe80000100c00 */
[----:B------:R-:W-:Y:S04]  /*1a4f0*/  STL.128 [R1+0x400], R216 ;  /* 0x000400d801007387 */ /* 0x000fe80000100c00 */
[----:B------:R-:W-:Y:S04]  /*1a500*/  STL.128 [R1+0x410], R220 ;  /* 0x000410dc01007387 */ /* 0x000fe80000100c00 */
[----:B------:R-:W3:Y:S01]  /*1a510*/  LDL.LU.64 R232, [R1+0xc98] ;  /* 0x000c980001e87983 */ /* 0x000ee20000300a00 */
[----:B------:R-:W-:-:S02]  /*1a520*/  WARPGROUP.DEPBAR.LE gsb0, 0x0 ;  /* 0x00008000000079c5 */ /* 0x000fc40000010000 */
[----:B------:R-:W-:Y:S01]  /*1a530*/  IMAD.MOV.U32 R160, RZ, RZ, R76 ;  /* 0x000000ffffa07224 */ /* 0x000fe200078e004c */
[----:B------:R-:W-:Y:S01]  /*1a540*/  STL.128 [R1+0x520], R72 ;  /* 0x0005204801007387 */ /* 0x000fe20000100c00 */
        /* <DEDUP_REMOVED lines=28> */
[----:B------:R0:W-:Y:S01]  /*1a710*/  STL.128 [R1+0x460], R24 ;  /* 0x0004601801007387 */ /* 0x0001e20000100c00 */
[----:B------:R-:W-:-:S03]  /*1a720*/  IMAD.MOV.U32 R2, RZ, RZ, R88 ;  /* 0x000000ffff027224 */ /* 0x000fc600078e0058 */
[----:B------:R-:W4:Y:S01]  /*1a730*/  LDL.LU.128 R120, [R1+0x520] ;  /* 0x0005200001787983 */ /* 0x000f220000300c00 */
[----:B------:R-:W-:Y:S02]  /*1a740*/  IMAD.MOV.U32 R3, RZ, RZ, R89 ;  /* 0x000000ffff037224 */ /* 0x000fe400078e0059 */
[----:B------:R-:W-:Y:S01]  /*1a750*/  IMAD.MOV.U32 R22, RZ, RZ, R90 ;  /* 0x000000ffff167224 */ /* 0x000fe200078e005a */
[----:B------:R-:W-:Y:S01]  /*1a760*/  STL.128 [R1+0x470], R28 ;  /* 0x0004701c01007387 */ /* 0x000fe20000100c00 */
[----:B------:R-:W-:Y:S02]  /*1a770*/  IMAD.MOV.U32 R23, RZ, RZ, R91 ;  /* 0x000000ffff177224 */ /* 0x000fe400078e005b */
        /* <DEDUP_REMOVED lines=20> */
[----:B------:R-:W-:-:S03]  /*1a8c0*/  F2FP.BF16.F32.PACK_AB R152, R170, R171 ;  /* 0x000000abaa98723e */ /* 0x000fc600000010ff */
[----:B------:R-:W-:Y:S01]  /*1a8d0*/  STL.128 [R1+0x4f0], R60 ;  /* 0x0004f03c01007387 */ /* 0x000fe20000100c00 */
[----:B------:R-:W-:-:S03]  /*1a8e0*/  F2FP.BF16.F32.PACK_AB R153, R163, R165 ;  /* 0x000000a5a399723e */ /* 0x000fc600000010ff */
[----:B------:R-:W-:Y:S01]  /*1a8f0*/  STL.128 [R1+0x500], R64 ;  /* 0x0005004001007387 */ /* 0x000fe20000100c00 */
[----:B------:R-:W-:-:S03]  /*1a900*/  F2FP.BF16.F32.PACK_AB R154, R172, R173 ;  /* 0x000000adac9a723e */ /* 0x000fc600000010ff */
[----:B------:R-:W-:Y:S01]  /*1a910*/  STL.128 [R1+0x510], R68 ;  /* 0x0005104401007387 */ /* 0x000fe20000100c00 */
[----:B------:R-:W-:-:S03]  /*1a920*/  F2FP.BF16.F32.PACK_AB R155, R162, R164 ;  /* 0x000000a4a29b723e */ /* 0x000fc600000010ff */
[----:B------:R1:W-:Y:S04]  /*1a930*/  STL.64 [R1+0x538], R78 ;  /* 0x0005384e01007387 */ /* 0x0003e80000100a00 */
[----:B------:R1:W-:Y:S04]  /*1a940*/  STL.64 [R1+0x540], R80 ;  /* 0x0005405001007387 */ /* 0x0003e80000100a00 */
[----:B------:R1:W-:Y:S04]  /*1a950*/  STL.64 [R1+0x558], R86 ;  /* 0x0005585601007387 */ /* 0x0003e80000100a00 */
[----:B0-----:R-:W2:Y:S04]  /*1a960*/  LDL.LU.128 R24, [R1+0xc20] ;  /* 0x000c200001187983 */ /* 0x001ea80000300c00 */
[----:B------:R0:W-:Y:S04]  /*1a970*/  STL.128 [R1+0xc10], R196 ;  /* 0x000c10c401007387 */ /* 0x0001e80000100c00 */
[----:B------:R0:W-:Y:S04]  /*1a980*/  STL.128 [R1+0xc00], R192 ;  /* 0x000c00c001007387 */ /* 0x0001e80000100c00 */
[----:B------:R0:W-:Y:S04]  /*1a990*/  STL.128 [R1+0xbf0], R188 ;  /* 0x000bf0bc01007387 */ /* 0x0001e80000100c00 */
[----:B------:R0:W-:Y:S04]  /*1a9a0*/  STL.128 [R1+0xbe0], R184 ;  /* 0x000be0b801007387 */ /* 0x0001e80000100c00 */
[----:B------:R0:W-:Y:S04]  /*1a9b0*/  STL.64 [R1+0xbb0], R168 ;  /* 0x000bb0a801007387 */ /* 0x0001e80000100a00 */
[----:B------:R0:W-:Y:S04]  /*1a9c0*/  STL.64 [R1+0xba8], R166 ;  /* 0x000ba8a601007387 */ /* 0x0001e80000100a00 */
[----:B------:R0:W-:Y:S04]  /*1a9d0*/  STL.64 [R1+0xba0], R160 ;  /* 0x000ba0a001007387 */ /* 0x0001e80000100a00 */
[----:B------:R0:W-:Y:S04]  /*1a9e0*/  STL.128 [R1+0xb90], R156 ;  /* 0x000b909c01007387 */ /* 0x0001e80000100c00 */
[----:B------:R-:W3:Y:S04]  /*1a9f0*/  LDL.LU.128 R72, [R1+0x460] ;  /* 0x0004600001487983 */ /* 0x000ee80000300c00 */
[----:B-1----:R-:W3:Y:S04]  /*1aa00*/  LDL.LU.128 R76, [R1+0x470] ;  /* 0x00047000014c7983 */ /* 0x002ee80000300c00 */
[----:B------:R-:W3:Y:S04]  /*1aa10*/  LDL.LU.128 R80, [R1+0x480] ;  /* 0x0004800001507983 */ /* 0x000ee80000300c00 */
        /* <DEDUP_REMOVED lines=9> */
[----:B------:R-:W3:Y:S04]  /*1aab0*/  LDL.LU R8, [R1+0x540] ;  /* 0x0005400001087983 */ /* 0x000ee80000300800 */
[----:B------:R-:W3:Y:S04]  /*1aac0*/  LDL.LU R9, [R1+0x544] ;  /* 0x0005440001097983 */ /* 0x000ee80000300800 */
[----:B------:R-:W3:Y:S04]  /*1aad0*/  LDL.LU R10, [R1+0x558] ;  /* 0x00055800010a7983 */ /* 0x000ee80000300800 */
[----:B------:R-:W3:Y:S04]  /*1aae0*/  LDL.LU R11, [R1+0x55c] ;  /* 0x00055c00010b7983 */ /* 0x000ee80000300800 */
[----:B------:R-:W3:Y:S04]  /*1aaf0*/  LDL.LU R6, [R1+0x538] ;  /* 0x0005380001067983 */ /* 0x000ee80000300800 */
[----:B------:R-:W3:Y:S04]  /*1ab00*/  LDL.LU R7, [R1+0x53c] ;  /* 0x00053c0001077983 */ /* 0x000ee80000300800 */
[----:B0-----:R-:W3:Y:S04]  /*1ab10*/  LDL.LU.128 R196, [R1+0xc10] ;  /* 0x000c100001c47983 */ /* 0x001ee80000300c00 */
[----:B------:R-:W3:Y:S04]  /*1ab20*/  LDL.LU.128 R192, [R1+0xc00] ;  /* 0x000c000001c07983 */ /* 0x000ee80000300c00 */
[----:B------:R-:W3:Y:S04]  /*1ab30*/  LDL.LU.128 R188, [R1+0xbf0] ;  /* 0x000bf00001bc7983 */ /* 0x000ee80000300c00 */
[----:B------:R-:W3:Y:S04]  /*1ab40*/  LDL.LU.128 R184, [R1+0xbe0] ;  /* 0x000be00001b87983 */ /* 0x000ee80000300c00 */
[----:B------:R-:W3:Y:S04]  /*1ab50*/  LDL.LU.64 R168, [R1+0xbb0] ;  /* 0x000bb00001a87983 */ /* 0x000ee80000300a00 */
[----:B------:R-:W3:Y:S04]  /*1ab60*/  LDL.LU.64 R166, [R1+0xba8] ;  /* 0x000ba80001a67983 */ /* 0x000ee80000300a00 */
[----:B------:R-:W3:Y:S04]  /*1ab70*/  LDL.LU.64 R160, [R1+0xba0] ;  /* 0x000ba00001a07983 */ /* 0x000ee80000300a00 */
[----:B------:R-:W3:Y:S04]  /*1ab80*/  LDL.LU.128 R156, [R1+0xb90] ;  /* 0x000b9000019c7983 */ /* 0x000ee80000300c00 */
[----:B------:R0:W-:Y:S04]  /*1ab90*/  STL.128 [R1+0xb80], R152 ;  /* 0x000b809801007387 */ /* 0x0001e80000100c00 */
[----:B0-----:R-:W3:Y:S01]  /*1aba0*/  LDL.LU.128 R152, [R1+0xb80] ;  /* 0x000b800001987983 */ /* 0x001ee20000300c00 */
[----:B------:R-:W-:Y:S01]  /*1abb0*/  R2UR UR6, R16 ;  /* 0x00000000100672ca */ /* 0x000fe200000e0000 */
[----:B------:R-:W-:Y:S01]  /*1abc0*/  IMAD.MOV.U32 R208, RZ, RZ, R124 ;  /* 0x000000ffffd07224 */ /* 0x000fe200078e007c */
[----:B------:R-:W-:Y:S01]  /*1abd0*/  R2UR UR7, R17 ;  /* 0x00000000110772ca */ /* 0x000fe200000e0000 */
[----:B------:R0:W-:Y:S01]  /*1abe0*/  STL.128 [R1+0x420], R224 ;  /* 0x000420e001007387 */ /* 0x0001e20000100c00 */
        /* <DEDUP_REMOVED lines=15> */
[----:B0-----:R-:W-:Y:S02]  /*1ace0*/  IMAD.MOV.U32 R224, RZ, RZ, R140 ;  /* 0x000000ffffe07224 */ /* 0x001fe400078e008c */
        /* <DEDUP_REMOVED lines=22> */
[----:B----4-:R-:W-:Y:S02]  /*1ae50*/  IMAD.MOV.U32 R17, RZ, RZ, R120 ;  /* 0x000000ffff117224 */ /* 0x010fe400078e0078 */
[----:B------:R-:W-:Y:S02]  /*1ae60*/  IMAD.MOV.U32 R16, RZ, RZ, R121 ;  /* 0x000000ffff107224 */ /* 0x000fe400078e0079 */
[----:B------:R-:W-:Y:S02]  /*1ae70*/  IMAD.MOV.U32 R5, RZ, RZ, R122 ;  /* 0x000000ffff057224 */ /* 0x000fe400078e007a */
[----:B------:R-:W-:Y:S01]  /*1ae80*/  IMAD.MOV.U32 R4, RZ, RZ, R123 ;  /* 0x000000ffff047224 */ /* 0x000fe200078e007b */
        /* <DEDUP_REMOVED lines=9> */
[----:B0-----:R-:W-:Y:S02]  /*1af20*/  IMAD.MOV.U32 R120, RZ, RZ, R204 ;  /* 0x000000ffff787224 */ /* 0x001fe400078e00cc */
[----:B------:R-:W-:Y:S02]  /*1af30*/  IMAD.MOV.U32 R121, RZ, RZ, R205 ;  /* 0x000000ffff797224 */ /* 0x000fe400078e00cd */
[----:B------:R-:W-:Y:S02]  /*1af40*/  IMAD.MOV.U32 R122, RZ, RZ, R206 ;  /* 0x000000ffff7a7224 */ /* 0x000fe400078e00ce */
[----:B------:R-:W-:Y:S02]  /*1af50*/  IMAD.MOV.U32 R123, RZ, RZ, R207 ;  /* 0x000000ffff7b7224 */ /* 0x000fe400078e00cf */
[----:B------:R-:W-:Y:S01]  /*1af60*/  IMAD.MOV.U32 R151, RZ, RZ, R0 ;  /* 0x000000ffff977224 */ /* 0x000fe200078e0000 */
[----:B--2---:R0:W-:Y:S04]  /*1af70*/  STL.128 [R1+0x250], R24 ;  /* 0x0002501801007387 */ /* 0x0041e80000100c00 */
[----:B---3--:R1:W-:Y:S01]  /*1af80*/  STL.128 [R1+0x250], R72 ;  /* 0x0002504801007387 */ /* 0x0083e20000100c00 */
[----:B0-----:R-:W-:-:S02]  /*1af90*/  IMAD.MOV.U32 R24, RZ, RZ, R72 ;  /* 0x000000ffff187224 */ /* 0x001fc400078e0048 */
        /* <DEDUP_REMOVED lines=58> */
[----:B-1----:R-:W-:-:S02]  /*1b340*/  IMAD.MOV.U32 R72, RZ, RZ, R17 ;  /* 0x000000ffff487224 */ /* 0x002fc400078e0011 */
[----:B------:R-:W-:Y:S02]  /*1b350*/  IMAD.MOV.U32 R73, RZ, RZ, R16 ;  /* 0x000000ffff497224 */ /* 0x000fe400078e0010 */
[----:B------:R-:W-:Y:S02]  /*1b360*/  IMAD.MOV.U32 R74, RZ, RZ, R5 ;  /* 0x000000ffff4a7224 */ /* 0x000fe400078e0005 */
[----:B------:R-:W-:Y:S02]  /*1b370*/  IMAD.MOV.U32 R75, RZ, RZ, R4 ;  /* 0x000000ffff4b7224 */ /* 0x000fe400078e0004 */
[----:B0-----:R-:W-:Y:S02]  /*1b380*/  IMAD.MOV.U32 R76, RZ, RZ, R160 ;  /* 0x000000ffff4c7224 */ /* 0x001fe400078e00a0 */
[----:B------:R-:W-:Y:S02]  /*1b390*/  IMAD.MOV.U32 R77, RZ, RZ, R161 ;  /* 0x000000ffff4d7224 */ /* 0x000fe400078e00a1 */
[----:B------:R-:W-:-:S02]  /*1b3a0*/  IMAD.MOV.U32 R78, RZ, RZ, R6 ;  /* 0x000000ffff4e7224 */ /* 0x000fc400078e0006 */
[----:B------:R-:W-:Y:S02]  /*1b3b0*/  IMAD.MOV.U32 R79, RZ, RZ, R7 ;  /* 0x000000ffff4f7224 */ /* 0x000fe400078e0007 */
[----:B--2---:R-:W-:Y:S02]  /*1b3c0*/  IMAD.MOV.U32 R80, RZ, RZ, R8 ;  /* 0x000000ffff507224 */ /* 0x004fe400078e0008 */
[----:B------:R-:W-:Y:S02]  /*1b3d0*/  IMAD.MOV.U32 R81, RZ, RZ, R9 ;  /* 0x000000ffff517224 */ /* 0x000fe400078e0009 */
[----:B------:R-:W-:Y:S02]  /*1b3e0*/  IMAD.MOV.U32 R82, RZ, RZ, R166 ;  /* 0x000000ffff527224 */ /* 0x000fe400078e00a6 */
[----:B------:R-:W-:Y:S02]  /*1b3f0*/  IMAD.MOV.U32 R83, RZ, RZ, R167 ;  /* 0x000000ffff537224 */ /* 0x000fe400078e00a7 */
[----:B---3--:R-:W-:-:S02]  /*1b400*/  IMAD.MOV.U32 R84, RZ, RZ, R168 ;  /* 0x000000ffff547224 */ /* 0x008fc400078e00a8 */
[----:B------:R-:W-:Y:S02]  /*1b410*/  IMAD.MOV.U32 R85, RZ, RZ, R169 ;  /* 0x000000ffff557224 */ /* 0x000fe400078e00a9 */
[----:B------:R-:W-:Y:S02]  /*1b420*/  IMAD.MOV.U32 R86, RZ, RZ, R10 ;  /* 0x000000ffff567224 */ /* 0x000fe400078e000a */
[----:B------:R-:W-:Y:S02]  /*1b430*/  IMAD.MOV.U32 R87, RZ, RZ, R11 ;  /* 0x000000ffff577224 */ /* 0x000fe400078e000b */
[----:B----4-:R-:W-:Y:S02]  /*1b440*/  IMAD.MOV.U32 R88, RZ, RZ, R2 ;  /* 0x000000ffff587224 */ /* 0x010fe400078e0002 */
        /* <DEDUP_REMOVED lines=34> */
[----:B------:R-:W-:-:S06]  /*1b670*/  IMAD.MOV.U32 R147, RZ, RZ, R156 ;  /* 0x000000ffff937224 */ /* 0x000fcc00078e009c */
[----:B------:R-:W-:-:S06]  /*1b680*/  WARPGROUP.ARRIVE ;  /* 0x00000000000079c5 */ /* 0x000fcc0000000000 */
[----:B------:R-:W-:Y:S01]  /*1b690*/  HGMMA.64x256x16.F32.BF16 R24, R152, gdesc[UR4].tnspB, R24, gsb0 ;  /* 0x43e0000498187df0 */ /* 0x000fe20008001818 */
[----:B------:R0:W-:Y:S01]  /*1b6a0*/  STL.128 [R1+0xb30], R176 ;  /* 0x000b30b001007387 */ /* 0x0001e20000100c00 */
[----:B------:R-:W-:-:S03]  /*1b6b0*/  IMAD.MOV.U32 R172, RZ, RZ, R2 ;  /* 0x000000ffffac7224 */ /* 0x000fc600078e0002 */
[----:B------:R1:W-:Y:S01]  /*1b6c0*/  STL [R1+0xb50], R192 ;  /* 0x000b50c001007387 */ /* 0x0003e20000100800 */
[----:B------:R-:W-:-:S03]  /*1b6d0*/  IMAD.MOV.U32 R173, RZ, RZ, R3 ;  /* 0x000000ffffad7224 */ /* 0x000fc600078e0003 */
[----:B------:R-:W-:Y:S04]  /*1b6e0*/  STL.128 [R1+0xb40], R180 ;  /* 0x000b40b401007387 */ /* 0x000fe80000100c00 */
[----:B------:R2:W-:Y:S01]  /*1b6f0*/  STL.64 [R1+0xb20], R174 ;  /* 0x000b20ae01007387 */ /* 0x0005e20000100a00 */
[----:B0-----:R-:W-:-:S03]  /*1b700*/  IMAD.MOV.U32 R176, RZ, RZ, R18 ;  /* 0x000000ffffb07224 */ /* 0x001fc600078e0012 */
[----:B------:R-:W-:Y:S01]  /*1b710*/  STL.64 [R1+0xb58], R232 ;  /* 0x000b58e801007387 */ /* 0x000fe20000100a00 */
[----:B------:R-:W-:Y:S02]  /*1b720*/  IMAD.MOV.U32 R177, RZ, RZ, R19 ;  /* 0x000000ffffb17224 */ /* 0x000fe400078e0013 */
[----:B------:R-:W-:Y:S01]  /*1b730*/  IMAD.MOV.U32 R178, RZ, RZ, R14 ;  /* 0x000000ffffb27224 */ /* 0x000fe200078e000e */
[----:B------:R-:W-:Y:S01]  /*1b740*/  STL.128 [R1+0x3b0], R196 ;  /* 0x0003b0c401007387 */ /* 0x000fe20000100c00 */
[----:B------:R-:W-:Y:S02]  /*1b750*/  IMAD.MOV.U32 R179, RZ, RZ, R235 ;  /* 0x000000ffffb37224 */ /* 0x000fe400078e00eb */
[----:B-1----:R-:W-:Y:S01]  /*1b760*/  IMAD.MOV.U32 R192, RZ, RZ, R228 ;  /* 0x000000ffffc07224 */ /* 0x002fe200078e00e4 */
[----:B------:R-:W-:Y:S01]  /*1b770*/  STL.128 [R1+0x410], R220 ;  /* 0x000410dc01007387 */ /* 0x000fe20000100c00 */
[----:B--2---:R-:W-:-:S03]  /*1b780*/  IMAD.MOV.U32 R174, RZ, RZ, R22 ;  /* 0x000000ffffae7224 */ /* 0x004fc600078e0016 */
[----:B------:R0:W-:Y:S01]  /*1b790*/  STL.128 [R1+0x360], R176 ;  /* 0x000360b001007387 */ /* 0x0001e20000100c00 */
[----:B------:R-:W-:Y:S02]  /*1b7a0*/  IMAD.MOV.U32 R175, RZ, RZ, R23 ;  /* 0x000000ffffaf7224 */ /* 0x000fe400078e0017 */
[----:B------:R-:W-:Y:S01]  /*1b7b0*/  IMAD.MOV.U32 R180, RZ, RZ, R234 ;  /* 0x000000ffffb47224 */ /* 0x000fe200078e00ea */
[----:B------:R-:W-:Y:S01]  /*1b7c0*/  STL.128 [R1+0x390], R188 ;  /* 0x000390bc01007387 */ /* 0x000fe20000100c00 */
[----:B------:R-:W-:Y:S02]  /*1b7d0*/  IMAD.MOV.U32 R181, RZ, RZ, R231 ;  /* 0x000000ffffb57224 */ /* 0x000fe400078e00e7 */
[----:B------:R-:W-:Y:S01]  /*1b7e0*/  IMAD.MOV.U32 R182, RZ, RZ, R230 ;  /* 0x000000ffffb67224 */ /* 0x000fe200078e00e6 */
[----:B------:R-:W-:Y:S01]  /*1b7f0*/  STL.128 [R1+0x380], R184 ;  /* 0x000380b801007387 */ /* 0x000fe20000100c00 */
[----:B------:R-:W-:-:S03]  /*1b800*/  IMAD.MOV.U32 R183, RZ, RZ, R229 ;  /* 0x000000ffffb77224 */ /* 0x000fc600078e00e5 */
[----:B------:R1:W-:Y:S04]  /*1b810*/  STL.128 [R1+0x3a0], R192 ;  /* 0x0003a0c001007387 */ /* 0x0003e80000100c00 */
[----:B0-----:R-:W2:Y:S04]  /*1b820*/  LDL.LU.128 R176, [R1+0xb30] ;  /* 0x000b300001b07983 */ /* 0x001ea80000300c00 */
[----:B------:R-:W-:Y:S04]  /*1b830*/  STL.128 [R1+0x350], R172 ;  /* 0x000350ac01007387 */ /* 0x000fe80000100c00 */
[----:B------:R0:W-:Y:S04]  /*1b840*/  STL.128 [R1+0x370], R180 ;  /* 0x000370b401007387 */ /* 0x0001e80000100c00 */
[----:B-1----:R-:W3:Y:S01]  /*1b850*/  LDL.LU R192, [R1+0xb50] ;  /* 0x000b500001c07983 */ /* 0x002ee20000300800 */
[----:B------:R-:W-:-:S03]  /*1b860*/  WARPGROUP.DEPBAR.LE gsb0, 0x0 ;  /* 0x00008000000079c5 */ /* 0x000fc60000010000 */
[----:B------:R1:W-:Y:S04]  /*1b870*/  STL.128 [R1+0xa80], R112 ;  /* 0x000a807001007387 */ /* 0x0003e80000100c00 */
[----:B------:R4:W-:Y:S04]  /*1b880*/  STL.128 [R1+0xa70], R108 ;  /* 0x000a706c01007387 */ /* 0x0009e80000100c00 */
[----:B0-----:R-:W3:Y:S04]  /*1b890*/  LDL.LU.128 R180, [R1+0xb40] ;  /* 0x000b400001b47983 */ /* 0x001ee80000300c00 */
[----:B------:R-:W3:Y:S04]  /*1b8a0*/  LDL.LU.64 R174, [R1+0xb20] ;  /* 0x000b200001ae7983 */ /* 0x000ee80000300a00 */
[----:B-1----:R-:W3:Y:S04]  /*1b8b0*/  LDL.LU.128 R112, [R1+0xa80] ;  /* 0x000a800001707983 */ /* 0x002ee80000300c00 */
[----:B----4-:R-:W4:Y:S01]  /*1b8c0*/  LDL.LU.128 R108, [R1+0xa70] ;  /* 0x000a7000016c7983 */ /* 0x010f220000300c00 */
[----:B------:R-:W-:-:S02]  /*1b8d0*/  IMAD.MOV.U32 R228, RZ, RZ, R159 ;  /* 0x000000ffffe47224 */ /* 0x000fc400078e009f */
[----:B------:R-:W-:Y:S01]  /*1b8e0*/  IMAD.MOV.U32 R229, RZ, RZ, R158 ;  /* 0x000000ffffe57224 */ /* 0x000fe200078e009e */
[----:B------:R-:W-:Y:S01]  /*1b8f0*/  STL [R1+0x51c], R71 ;  /* 0x00051c4701007387 */ /* 0x000fe20000100800 */
[----:B------:R-:W-:Y:S02]  /*1b900*/  IMAD.MOV.U32 R230, RZ, RZ, R157 ;  /* 0x000000ffffe67224 */ /* 0x000fe400078e009d */
[----:B------:R-:W-:Y:S01]  /*1b910*/  IMAD.MOV.U32 R231, RZ, RZ, R156 ;  /* 0x000000ffffe77224 */ /* 0x000fe200078e009c */
[----:B------:R-:W-:Y:S01]  /*1b920*/  STL [R1+0x518], R70 ;  /* 0x0005184601007387 */ /* 0x000fe20000100800 */
[----:B------:R-:W-:Y:S02]  /*1b930*/  IMAD.MOV.U32 R232, RZ, RZ, R21 ;  /* 0x000000ffffe87224 */ /* 0x000fe400078e0015 */
[----:B------:R-:W-:Y:S01]  /*1b940*/  IMAD.MOV.U32 R233, RZ, RZ, R20 ;  /* 0x000000ffffe97224 */ /* 0x000fe200078e0014 */
[----:B------:R-:W-:Y:S01]  /*1b950*/  STL [R1+0x514], R69 ;  /* 0x0005144501007387 */ /* 0x000fe20000100800 */
        /* <DEDUP_REMOVED lines=23> */
[----:B------:R-:W-:Y:S04]  /*1bad0*/  STL [R1+0x4f4], R61 ;  /* 0x0004f43d01007387 */ /* 0x000fe80000100800 */
[----:B------:R-:W-:Y:S01]  /*1bae0*/  STL [R1+0x4f0], R60 ;  /* 0x0004f03c01007387 */ /* 0x000fe20000100800 */
[----:B------:R-:W-:-:S03]  /*1baf0*/  IMAD.MOV.U32 R173, RZ, RZ, R89 ;  /* 0x000000ffffad7224 */ /* 0x000fc600078e0059 */
[----:B------:R0:W-:Y:S01]  /*1bb00*/  STL.128 [R1+0x420], R224 ;  /* 0x000420e001007387 */ /* 0x0001e20000100c00 */
[----:B------:R-:W-:-:S03]  /*1bb10*/  IMAD.MOV.U32 R172, RZ, RZ, R88 ;  /* 0x000000ffffac7224 */ /* 0x000fc600078e0058 */
[----:B------:R-:W-:Y:S04]  /*1bb20*/  STL [R1+0x4ec], R59 ;  /* 0x0004ec3b01007387 */ /* 0x000fe80000100800 */
[----:B------:R-:W-:Y:S04]  /*1bb30*/  STL [R1+0x4e8], R58 ;  /* 0x0004e83a01007387 */ /* 0x000fe80000100800 */
[----:B------:R-:W-:Y:S04]  /*1bb40*/  STL [R1+0x4e4], R57 ;  /* 0x0004e43901007387 */ /* 0x000fe80000100800 */
[----:B------:R-:W-:Y:S01]  /*1bb50*/  STL [R1+0x4e0], R56 ;  /* 0x0004e03801007387 */ /* 0x000fe20000100800 */
[----:B0-----:R-:W-:-:S02]  /*1bb60*/  IMAD.MOV.U32 R224, RZ, RZ, R99 ;  /* 0x000000ffffe07224 */ /* 0x001fc400078e0063 */
[----:B------:R-:W-:Y:S01]  /*1bb70*/  IMAD.MOV.U32 R225, RZ, RZ, R98 ;  /* 0x000000ffffe17224 */ /* 0x000fe200078e0062 */
[----:B------:R-:W4:Y:S01]  /*1bb80*/  LDL.LU.128 R104, [R1+0x4f0] ;  /* 0x0004f00001687983 */ /* 0x000f220000300c00 */
[----:B------:R-:W-:Y:S02]  /*1bb90*/  IMAD.MOV.U32 R226, RZ, RZ, R97 ;  /* 0x000000ffffe27224 */ /* 0x000fe400078e0061 */
[----:B------:R-:W-:Y:S01]  /*1bba0*/  IMAD.MOV.U32 R227, RZ, RZ, R96 ;  /* 0x000000ffffe37224 */ /* 0x000fe200078e0060 */
[----:B------:R0:W-:Y:S04]  /*1bbb0*/  STL.128 [R1+0x430], R228 ;  /* 0x000430e401007387 */ /* 0x0001e80000100c00 */
        /* <DEDUP_REMOVED lines=17> */
[----:B--2---:R-:W-:-:S03]  /*1bcd0*/  F2FP.BF16.F32.PACK_AB R152, R178, R179 ;  /* 0x000000b3b298723e */ /* 0x004fc600000010ff */
[----:B------:R0:W-:Y:S04]  /*1bce0*/  STL.128 [R1+0x340], R168 ;  /* 0x000340a801007387 */ /* 0x0001e80000100c00 */
[----:B------:R-:W-:Y:S04]  /*1bcf0*/  STL [R1+0x4bc], R47 ;  /* 0x0004bc2f01007387 */ /* 0x000fe80000100800 */
[----:B------:R-:W-:Y:S04]  /*1bd00*/  STL [R1+0x4b8], R46 ;  /* 0x0004b82e01007387 */ /* 0x000fe80000100800 */
[----:B------:R-:W-:Y:S04]  /*1bd10*/  STL [R1+0x4b4], R45 ;  /* 0x0004b42d01007387 */ /* 0x000fe80000100800 */
[----:B------:R-:W-:Y:S01]  /*1bd20*/  STL [R1+0x4b0], R44 ;  /* 0x0004b02c01007387 */ /* 0x000fe20000100800 */
[----:B0-----:R-:W-:-:S02]  /*1bd30*/  IMAD.MOV.U32 R171, RZ, RZ, R87 ;  /* 0x000000ffffab7224 */ /* 0x001fc400078e0057 */
[----:B------:R-:W-:Y:S01]  /*1bd40*/  IMAD.MOV.U32 R170, RZ, RZ, R86 ;  /* 0x000000ffffaa7224 */ /* 0x000fe200078e0056 */
[----:B------:R-:W2:Y:S01]  /*1bd50*/  LDL.LU.128 R92, [R1+0x4c0] ;  /* 0x0004c000015c7983 */ /* 0x000ea20000300c00 */
[----:B------:R-:W-:Y:S02]  /*1bd60*/  IMAD.MOV.U32 R169, RZ, RZ, R85 ;  /* 0x000000ffffa97224 */ /* 0x000fe400078e0055 */
[----:B------:R-:W-:Y:S01]  /*1bd70*/  IMAD.MOV.U32 R168, RZ, RZ, R84 ;  /* 0x000000ffffa87224 */ /* 0x000fe200078e0054 */
[----:B------:R0:W-:Y:S01]  /*1bd80*/  STL.128 [R1+0x330], R164 ;  /* 0x000330a401007387 */ /* 0x0001e20000100c00 */
[----:B------:R-:W-:-:S03]  /*1bd90*/  IMAD.MOV.U32 R159, RZ, RZ, R75 ;  /* 0x000000ffff9f7224 */ /* 0x000fc600078e004b */
[----:B------:R-:W-:Y:S01]  /*1bda0*/  STL [R1+0x4ac], R43 ;  /* 0x0004ac2b01007387 */ /* 0x000fe20000100800 */
[----:B------:R-:W-:-:S03]  /*1bdb0*/  IMAD.MOV.U32 R158, RZ, RZ, R74 ;  /* 0x000000ffff9e7224 */ /* 0x000fc600078e004a */
[----:B------:R-:W-:Y:S01]  /*1bdc0*/  STL [R1+0x4a8], R42 ;  /* 0x0004a82a01007387 */ /* 0x000fe20000100800 */
[----:B------:R-:W-:-:S03]  /*1bdd0*/  IMAD.MOV.U32 R157, RZ, RZ, R73 ;  /* 0x000000ffff9d7224 */ /* 0x000fc600078e0049 */
[----:B------:R-:W-:Y:S01]  /*1bde0*/  STL [R1+0x4a4], R41 ;  /* 0x0004a42901007387 */ /* 0x000fe20000100800 */
[----:B------:R-:W-:-:S03]  /*1bdf0*/  IMAD.MOV.U32 R156, RZ, RZ, R72 ;  /* 0x000000ffff9c7224 */ /* 0x000fc600078e0048 */
[----:B------:R-:W-:Y:S01]  /*1be00*/  STL [R1+0x4a0], R40 ;  /* 0x0004a02801007387 */ /* 0x000fe20000100800 */
[----:B0-----:R-:W-:Y:S02]  /*1be10*/  IMAD.MOV.U32 R167, RZ, RZ, R83 ;  /* 0x000000ffffa77224 */ /* 0x001fe400078e0053 */
[----:B------:R-:W-:Y:S01]  /*1be20*/  IMAD.MOV.U32 R166, RZ, RZ, R82 ;  /* 0x000000ffffa67224 */ /* 0x000fe200078e0052 */
[----:B------:R-:W2:Y:S01]  /*1be30*/  LDL.LU.128 R88, [R1+0x4b0] ;  /* 0x0004b00001587983 */ /* 0x000ea20000300c00 */
[----:B------:R-:W-:Y:S02]  /*1be40*/  IMAD.MOV.U32 R165, RZ, RZ, R81 ;  /* 0x000000ffffa57224 */ /* 0x000fe400078e0051 */
[----:B------:R-:W-:Y:S01]  /*1be50*/  IMAD.MOV.U32 R164, RZ, RZ, R80 ;  /* 0x000000ffffa47224 */ /* 0x000fe200078e0050 */
        /* <DEDUP_REMOVED lines=11> */
[----:B------:R-:W-:Y:S04]  /*1bf10*/  STL [R1+0x48c], R35 ;  /* 0x00048c2301007387 */ /* 0x000fe80000100800 */
[----:B------:R-:W-:Y:S04]  /*1bf20*/  STL [R1+0x488], R34 ;  /* 0x0004882201007387 */ /* 0x000fe80000100800 */
[----:B------:R-:W-:Y:S04]  /*1bf30*/  STL [R1+0x484], R33 ;  /* 0x0004842101007387 */ /* 0x000fe80000100800 */
[----:B------:R-:W-:Y:S04]  /*1bf40*/  STL [R1+0x480], R32 ;  /* 0x0004802001007387 */ /* 0x000fe80000100800 */
[----:B------:R-:W2:Y:S04]  /*1bf50*/  LDL.LU.128 R80, [R1+0x490] ;  /* 0x0004900001507983 */ /* 0x000ea80000300c00 */
[----:B------:R-:W-:Y:S04]  /*1bf60*/  STL [R1+0x47c], R31 ;  /* 0x00047c1f01007387 */ /* 0x000fe80000100800 */
[----:B------:R-:W-:Y:S04]  /*1bf70*/  STL [R1+0x478], R30 ;  /* 0x0004781e01007387 */ /* 0x000fe80000100800 */
[----:B------:R-:W-:Y:S04]  /*1bf80*/  STL [R1+0x474], R29 ;  /* 0x0004741d01007387 */ /* 0x000fe80000100800 */
[----:B------:R-:W-:Y:S04]  /*1bf90*/  STL [R1+0x470], R28 ;  /* 0x0004701c01007387 */ /* 0x000fe80000100800 */
[----:B------:R-:W2:Y:S04]  /*1bfa0*/  LDL.LU.128 R76, [R1+0x480] ;  /* 0x00048000014c7983 */ /* 0x000ea80000300c00 */
        /* <DEDUP_REMOVED lines=9> */
[----:B------:R-:W2:Y:S04]  /*1c040*/  LDL.LU.128 R72, [R1+0x470] ;  /* 0x0004700001487983 */ /* 0x000ea80000300c00 */
[----:B0-----:R-:W2:Y:S04]  /*1c050*/  LDL.LU.128 R148, [R1+0xb10] ;  /* 0x000b100001947983 */ /* 0x001ea80000300c00 */
[----:B-1----:R-:W2:Y:S04]  /*1c060*/  LDL.LU.128 R144, [R1+0xb00] ;  /* 0x000b000001907983 */ /* 0x002ea80000300c00 */
[----:B---3--:R-:W3:Y:S04]  /*1c070*/  LDL.LU.128 R140, [R1+0xaf0] ;  /* 0x000af000018c7983 */ /* 0x008ee80000300c00 */
[----:B------:R-:W3:Y:S04]  /*1c080*/  LDL.LU.128 R136, [R1+0xae0] ;  /* 0x000ae00001887983 */ /* 0x000ee80000300c00 */
[----:B------:R-:W3:Y:S01]  /*1c090*/  LDL.LU.128 R132, [R1+0xad0] ;  /* 0x000ad00001847983 */ /* 0x000ee20000300c00 */
[----:B------:R-:W-:-:S03]  /*1c0a0*/  IMAD.MOV.U32 R199, RZ, RZ, R115 ;  /* 0x000000ffffc77224 */ /* 0x000fc600078e0073 */
[----:B----4-:R-:W4:Y:S01]  /*1c0b0*/  LDL.LU.128 R128, [R1+0xac0] ;  /* 0x000ac00001807983 */ /* 0x010f220000300c00 */
[----:B------:R-:W-:Y:S02]  /*1c0c0*/  IMAD.MOV.U32 R198, RZ, RZ, R114 ;  /* 0x000000ffffc67224 */ /* 0x000fe400078e0072 */
[----:B------:R-:W-:Y:S01]  /*1c0d0*/  IMAD.MOV.U32 R197, RZ, RZ, R113 ;  /* 0x000000ffffc57224 */ /* 0x000fe200078e0071 */
[----:B------:R-:W4:Y:S01]  /*1c0e0*/  LDL.LU.128 R124, [R1+0xab0] ;  /* 0x000ab000017c7983 */ /* 0x000f220000300c00 */
[----:B------:R-:W-:Y:S02]  /*1c0f0*/  IMAD.MOV.U32 R196, RZ, RZ, R112 ;  /* 0x000000ffffc47224 */ /* 0x000fe400078e0070 */
[----:B------:R-:W-:Y:S01]  /*1c100*/  IMAD.MOV.U32 R195, RZ, RZ, R111 ;  /* 0x000000ffffc37224 */ /* 0x000fe200078e006f */
[----:B------:R-:W3:Y:S01]  /*1c110*/  LDL.LU.128 R112, [R1+0x510] ;  /* 0x0005100001707983 */ /* 0x000ee20000300c00 */
[----:B------:R-:W-:Y:S02]  /*1c120*/  IMAD.MOV.U32 R194, RZ, RZ, R110 ;  /* 0x000000ffffc27224 */ /* 0x000fe400078e006e */
[----:B------:R-:W-:Y:S01]  /*1c130*/  IMAD.MOV.U32 R193, RZ, RZ, R109 ;  /* 0x000000ffffc17224 */ /* 0x000fe200078e006d */
[----:B------:R-:W4:Y:S01]  /*1c140*/  LDL.LU.128 R120, [R1+0xaa0] ;  /* 0x000aa00001787983 */ /* 0x000f220000300c00 */
[----:B------:R-:W-:-:S03]  /*1c150*/  IMAD.MOV.U32 R223, RZ, RZ, R108 ;  /* 0x000000ffffdf7224 */ /* 0x000fc600078e006c */
[----:B------:R-:W4:Y:S04]  /*1c160*/  LDL.LU.128 R108, [R1+0x500] ;  /* 0x00050000016c7983 */ /* 0x000f280000300c00 */
[----:B------:R-:W4:Y:S01]  /*1c170*/  LDL.LU.128 R116, [R1+0xa90] ;  /* 0x000a900001747983 */ /* 0x000f220000300c00 */
[----:B------:R-:W-:Y:S02]  /*1c180*/  F2FP.BF16.F32.PACK_AB R153, R175, R177 ;  /* 0x000000b1af99723e */ /* 0x000fe400000010ff */
[----:B------:R-:W-:Y:S01]  /*1c190*/  F2FP.BF16.F32.PACK_AB R154, R180, R181 ;  /* 0x000000b5b49a723e */ /* 0x000fe200000010ff */
[----:B------:R0:W-:Y:S01]  /*1c1a0*/  STL.128 [R1+0xa60], R192 ;  /* 0x000a60c001007387 */ /* 0x0001e20000100c00 */
[----:B------:R-:W-:-:S03]  /*1c1b0*/  F2FP.BF16.F32.PACK_AB R155, R174, R176 ;  /* 0x000000b0ae9b723e */ /* 0x000fc600000010ff */
[----:B------:R1:W-:Y:S04]  /*1c1c0*/  STL.128 [R1+0xa50], R188 ;  /* 0x000a50bc01007387 */ /* 0x0003e80000100c00 */
[----:B------:R1:W-:Y:S04]  /*1c1d0*/  STL.128 [R1+0xa40], R184 ;  /* 0x000a40b801007387 */ /* 0x0003e80000100c00 */
[----:B------:R1:W-:Y:S04]  /*1c1e0*/  STL [R1+0xa28], R178 ;  /* 0x000a28b201007387 */ /* 0x0003e80000100800 */
[----:B------:R1:W-:Y:S04]  /*1c1f0*/  STL.64 [R1+0xa20], R172 ;  /* 0x000a20ac01007387 */ /* 0x0003e80000100a00 */
[----:B------:R1:W-:Y:S04]  /*1c200*/  STL.128 [R1+0xa10], R168 ;  /* 0x000a10a801007387 */ /* 0x0003e80000100c00 */
[----:B------:R1:W-:Y:S04]  /*1c210*/  STL.128 [R1+0xa00], R164 ;  /* 0x000a00a401007387 */ /* 0x0003e80000100c00 */
[----:B------:R1:W-:Y:S04]  /*1c220*/  STL.128 [R1+0x9f0], R160 ;  /* 0x0009f0a001007387 */ /* 0x0003e80000100c00 */
[----:B------:R1:W-:Y:S04]  /*1c230*/  STL.128 [R1+0x9e0], R156 ;  /* 0x0009e09c01007387 */ /* 0x0003e80000100c00 */
[----:B0-----:R-:W4:Y:S04]  /*1c240*/  LDL.LU.128 R192, [R1+0xa60] ;  /* 0x000a600001c07983 */ /* 0x001f280000300c00 */
[----:B-1----:R-:W4:Y:S04]  /*1c250*/  LDL.LU.128 R188, [R1+0xa50] ;  /* 0x000a500001bc7983 */ /* 0x002f280000300c00 */
[----:B------:R-:W4:Y:S04]  /*1c260*/  LDL.LU.128 R184, [R1+0xa40] ;  /* 0x000a400001b87983 */ /* 0x000f280000300c00 */
[----:B------:R-:W4:Y:S04]  /*1c270*/  LDL.LU R178, [R1+0xa28] ;  /* 0x000a280001b27983 */ /* 0x000f280000300800 */
[----:B------:R-:W4:Y:S04]  /*1c280*/  LDL.LU.64 R172, [R1+0xa20] ;  /* 0x000a200001ac7983 */ /* 0x000f280000300a00 */
[----:B------:R-:W4:Y:S04]  /*1c290*/  LDL.LU.128 R168, [R1+0xa10] ;  /* 0x000a100001a87983 */ /* 0x000f280000300c00 */
[----:B------:R-:W4:Y:S04]  /*1c2a0*/  LDL.LU.128 R164, [R1+0xa00] ;  /* 0x000a000001a47983 */ /* 0x000f280000300c00 */
[----:B------:R-:W4:Y:S04]  /*1c2b0*/  LDL.LU.128 R160, [R1+0x9f0] ;  /* 0x0009f00001a07983 */ /* 0x000f280000300c00 */
[----:B------:R-:W4:Y:S04]  /*1c2c0*/  LDL.LU.128 R156, [R1+0x9e0] ;  /* 0x0009e000019c7983 */ /* 0x000f280000300c00 */
[----:B------:R0:W-:Y:S01]  /*1c2d0*/  STL.128 [R1+0x9d0], R152 ;  /* 0x0009d09801007387 */ /* 0x0001e20000100c00 */
[----:B------:R-:W-:-:S02]  /*1c2e0*/  IMAD.MOV.U32 R59, RZ, RZ, R107 ;  /* 0x000000ffff3b7224 */ /* 0x000fc400078e006b */
[----:B------:R-:W-:Y:S02]  /*1c2f0*/  IMAD.MOV.U32 R58, RZ, RZ, R106 ;  /* 0x000000ffff3a7224 */ /* 0x000fe400078e006a */
[----:B------:R-:W-:Y:S01]  /*1c300*/  VIADD R12, R12, 0x280 ;  /* 0x000002800c0c7836 */ /* 0x000fe20000000000 */
[----:B------:R-:W-:Y:S01]  /*1c310*/  R2UR UR7, R13 ;  /* 0x000000000d0772ca */ /* 0x000fe200000e0000 */
[----:B------:R-:W-:Y:S01]  /*1c320*/  IMAD.MOV.U32 R57, RZ, RZ, R105 ;  /* 0x000000ffff397224 */ /* 0x000fe200078e0069 */
[----:B------:R-:W-:Y:S01]  /*1c330*/  STL.128 [R1+0x3c0], R200 ;  /* 0x0003c0c801007387 */ /* 0x000fe20000100c00 */
[----:B------:R-:W-:Y:S02]  /*1c340*/  IMAD.MOV.U32 R56, RZ, RZ, R104 ;  /* 0x000000ffff387224 */ /* 0x000fe400078e0068 */
[----:B------:R-:W-:Y:S01]  /*1c350*/  IMAD.MOV.U32 R55, RZ, RZ, R103 ;  /* 0x000000ffff377224 */ /* 0x000fe200078e0067 */
[----:B------:R-:W-:Y:S04]  /*1c360*/  STL.128 [R1+0x3d0], R204 ;  /* 0x0003d0cc01007387 */ /* 0x000fe80000100c00 */
[----:B0-----:R-:W4:Y:S01]  /*1c370*/  LDL.LU.128 R152, [R1+0x9d0] ;  /* 0x0009d00001987983 */ /* 0x001f220000300c00 */
[----:B------:R-:W-:-:S02]  /*1c380*/  IMAD.MOV.U32 R54, RZ, RZ, R102 ;  /* 0x000000ffff367224 */ /* 0x000fc400078e0066 */
[----:B------:R-:W-:Y:S01]  /*1c390*/  IMAD.MOV.U32 R53, RZ, RZ, R101 ;  /* 0x000000ffff357224 */ /* 0x000fe200078e0065 */
[----:B------:R-:W-:Y:S01]  /*1c3a0*/  STL.128 [R1+0x3e0], R208 ;  /* 0x0003e0d001007387 */ /* 0x000fe20000100c00 */
[----:B------:R-:W-:Y:S01]  /*1c3b0*/  IMAD.MOV.U32 R52, RZ, RZ, R100 ;  /* 0x000000ffff347224 */ /* 0x000fe200078e0064 */
[----:B------:R-:W-:Y:S01]  /*1c3c0*/  R2UR UR6, R12 ;  /* 0x000000000c0672ca */ /* 0x000fe200000e0000 */
[----:B------:R-:W-:Y:S01]  /*1c3d0*/  IMAD.MOV.U32 R0, RZ, RZ, R24 ;  /* 0x000000ffff007224 */ /* 0x000fe200078e0018 */
[----:B------:R-:W-:Y:S01]  /*1c3e0*/  STL.128 [R1+0x3f0], R212 ;  /* 0x0003f0d401007387 */ /* 0x000fe20000100c00 */
[----:B------:R-:W-:-:S03]  /*1c3f0*/  IMAD.MOV.U32 R51, RZ, RZ, R99 ;  /* 0x000000ffff337224 */ /* 0x000fc600078e0063 */
[----:B------:R-:W-:Y:S01]  /*1c400*/  STL.128 [R1+0x400], R216 ;  /* 0x000400d801007387 */ /* 0x000fe20000100c00 */
        /* <DEDUP_REMOVED lines=8> */
[----:B------:R-:W4:Y:S04]  /*1c490*/  LDL.LU.64 R232, [R1+0xb58] ;  /* 0x000b580001e87983 */ /* 0x000f280000300a00 */
[----:B------:R-:W4:Y:S01]  /*1c4a0*/  LDL.LU R22, [R1+0xb70] ;  /* 0x000b700001167983 */ /* 0x000f220000300800 */
[----:B--2---:R-:W-:-:S03]  /*1c4b0*/  IMAD.MOV.U32 R47, RZ, RZ, R95 ;  /* 0x000000ffff2f7224 */ /* 0x004fc600078e005f */
[----:B------:R-:W2:Y:S01]  /*1c4c0*/  LDL.LU R23, [R1+0xb6c] ;  /* 0x000b6c0001177983 */ /* 0x000ea20000300800 */
[----:B------:R-:W-:Y:S02]  /*1c4d0*/  IMAD.MOV.U32 R46, RZ, RZ, R94 ;  /* 0x000000ffff2e7224 */ /* 0x000fe400078e005e */
[----:B------:R-:W-:Y:S01]  /*1c4e0*/  IMAD.MOV.U32 R45, RZ, RZ, R93 ;  /* 0x000000ffff2d7224 */ /* 0x000fe200078e005d */
[----:B------:R-:W2:Y:S01]  /*1c4f0*/  LDL.LU R18, [R1+0xb68] ;  /* 0x000b680001127983 */ /* 0x000ea20000300800 */
[----:B------:R-:W-:Y:S02]  /*1c500*/  IMAD.MOV.U32 R44, RZ, RZ, R92 ;  /* 0x000000ffff2c7224 */ /* 0x000fe400078e005c */
[----:B0-----:R-:W-:Y:S01]  /*1c510*/  IMAD.MOV.U32 R96, RZ, RZ, R227 ;  /* 0x000000ffff607224 */ /* 0x001fe200078e00e3 */
[----:B------:R0:W-:Y:S01]  /*1c520*/  STL.128 [R1+0x2b0], R92 ;  /* 0x0002b05c01007387 */ /* 0x0001e20000100c00 */
[----:B------:R-:W-:Y:S02]  /*1c530*/  IMAD.MOV.U32 R97, RZ, RZ, R226 ;  /* 0x000000ffff617224 */ /* 0x000fe400078e00e2 */
[----:B------:R-:W-:Y:S01]  /*1c540*/  IMAD.MOV.U32 R98, RZ, RZ, R225 ;  /* 0x000000ffff627224 */ /* 0x000fe200078e00e1 */
[----:B------:R-:W2:Y:S01]  /*1c550*/  LDL.LU R19, [R1+0xb64] ;  /* 0x000b640001137983 */ /* 0x000ea20000300800 */
[----:B------:R-:W-:-:S03]  /*1c560*/  IMAD.MOV.U32 R99, RZ, RZ, R224 ;  /* 0x000000ffff637224 */ /* 0x000fc600078e00e0 */
[----:B------:R-:W2:Y:S04]  /*1c570*/  LDL.LU R14, [R1+0xb60] ;  /* 0x000b6000010e7983 */ /* 0x000ea80000300800 */
[----:B------:R1:W5:Y:S01]  /*1c580*/  LDL.LU R2, [R1+0xb78] ;  /* 0x000b780001027983 */ /* 0x0003620000300800 */
[----:B------:R-:W-:-:S03]  /*1c590*/  IMAD.MOV.U32 R43, RZ, RZ, R91 ;  /* 0x000000ffff2b7224 */ /* 0x000fc600078e005b */
[----:B------:R1:W5:Y:S01]  /*1c5a0*/  LDL.LU R3, [R1+0xb74] ;  /* 0x000b740001037983 */ /* 0x0003620000300800 */
[----:B------:R-:W-:Y:S02]  /*1c5b0*/  IMAD.MOV.U32 R42, RZ, RZ, R90 ;  /* 0x000000ffff2a7224 */ /* 0x000fe400078e005a */
[----:B------:R-:W-:Y:S02]  /*1c5c0*/  IMAD.MOV.U32 R41, RZ, RZ, R89 ;  /* 0x000000ffff297224 */ /* 0x000fe400078e0059 */
[----:B------:R-:W-:Y:S01]  /*1c5d0*/  IMAD.MOV.U32 R40, RZ, RZ, R88 ;  /* 0x000000ffff287224 */ /* 0x000fe200078e0058 */
[----:B------:R1:W-:Y:S01]  /*1c5e0*/  STL.128 [R1+0x2a0], R88 ;  /* 0x0002a05801007387 */ /* 0x0003e20000100c00 */
[----:B0-----:R-:W-:Y:S02]  /*1c5f0*/  IMAD.MOV.U32 R92, RZ, RZ, R231 ;  /* 0x000000ffff5c7224 */ /* 0x001fe400078e00e7 */
[----:B------:R-:W-:Y:S02]  /*1c600*/  IMAD.MOV.U32 R93, RZ, RZ, R230 ;  /* 0x000000ffff5d7224 */ /* 0x000fe400078e00e6 */
[----:B------:R-:W-:-:S02]  /*1c610*/  IMAD.MOV.U32 R94, RZ, RZ, R229 ;  /* 0x000000ffff5e7224 */ /* 0x000fc400078e00e5 */
[----:B------:R-:W-:Y:S02]  /*1c620*/  IMAD.MOV.U32 R95, RZ, RZ, R228 ;  /* 0x000000ffff5f7224 */ /* 0x000fe400078e00e4 */
[----:B------:R-:W-:Y:S02]  /*1c630*/  IMAD.MOV.U32 R39, RZ, RZ, R87 ;  /* 0x000000ffff277224 */ /* 0x000fe400078e0057 */
[----:B------:R-:W-:Y:S02]  /*1c640*/  IMAD.MOV.U32 R38, RZ, RZ, R86 ;  /* 0x000000ffff267224 */ /* 0x000fe400078e0056 */
[----:B------:R-:W-:Y:S02]  /*1c650*/  IMAD.MOV.U32 R37, RZ, RZ, R85 ;  /* 0x000000ffff257224 */ /* 0x000fe400078e0055 */
[----:B------:R-:W-:Y:S01]  /*1c660*/  IMAD.MOV.U32 R36, RZ, RZ, R84 ;  /* 0x000000ffff247224 */ /* 0x000fe200078e0054 */
[----:B------:R-:W-:Y:S01]  /*1c670*/  STL.128 [R1+0x290], R84 ;  /* 0x0002905401007387 */ /* 0x000fe20000100c00 */
[----:B-1----:R-:W-:-:S02]  /*1c680*/  IMAD.MOV.U32 R90, RZ, RZ, R235 ;  /* 0x000000ffff5a7224 */ /* 0x002fc400078e00eb */
[----:B------:R-:W-:Y:S02]  /*1c690*/  IMAD.MOV.U32 R91, RZ, RZ, R234 ;  /* 0x000000ffff5b7224 */ /* 0x000fe400078e00ea */
[----:B------:R-:W-:Y:S02]  /*1c6a0*/  IMAD.MOV.U32 R35, RZ, RZ, R83 ;  /* 0x000000ffff237224 */ /* 0x000fe400078e0053 */
[----:B------:R-:W-:Y:S02]  /*1c6b0*/  IMAD.MOV.U32 R34, RZ, RZ, R82 ;  /* 0x000000ffff227224 */ /* 0x000fe400078e0052 */
[----:B------:R-:W-:Y:S02]  /*1c6c0*/  IMAD.MOV.U32 R33, RZ, RZ, R81 ;  /* 0x000000ffff217224 */ /* 0x000fe400078e0051 */
[----:B------:R-:W-:Y:S01]  /*1c6d0*/  IMAD.MOV.U32 R32, RZ, RZ, R80 ;  /* 0x000000ffff207224 */ /* 0x000fe200078e0050 */
[----:B------:R-:W-:Y:S01]  /*1c6e0*/  STL.128 [R1+0x280], R80 ;  /* 0x0002805001007387 */ /* 0x000fe20000100c00 */
[----:B------:R-:W-:-:S02]  /*1c6f0*/  IMAD.MOV.U32 R31, RZ, RZ, R79 ;  /* 0x000000ffff1f7224 */ /* 0x000fc400078e004f */
[----:B------:R-:W-:Y:S02]  /*1c700*/  IMAD.MOV.U32 R30, RZ, RZ, R78 ;  /* 0x000000ffff1e7224 */ /* 0x000fe400078e004e */
[----:B------:R-:W-:Y:S02]  /*1c710*/  IMAD.MOV.U32 R29, RZ, RZ, R77 ;  /* 0x000000ffff1d7224 */ /* 0x000fe400078e004d */
[----:B------:R-:W-:Y:S01]  /*1c720*/  IMAD.MOV.U32 R28, RZ, RZ, R76 ;  /* 0x000000ffff1c7224 */ /* 0x000fe200078e004c */
[----:B------:R-:W-:Y:S01]  /*1c730*/  STL.128 [R1+0x270], R76 ;  /* 0x0002704c01007387 */ /* 0x000fe20000100c00 */
        /* <DEDUP_REMOVED lines=12> */
[----:B---3--:R-:W-:Y:S02]  /*1c800*/  IMAD.MOV.U32 R67, RZ, RZ, R115 ;  /* 0x000000ffff437224 */ /* 0x008fe400078e0073 */
[----:B------:R-:W-:Y:S02]  /*1c810*/  IMAD.MOV.U32 R66, RZ, RZ, R114 ;  /* 0x000000ffff427224 */ /* 0x000fe400078e0072 */
[----:B------:R-:W-:-:S02]  /*1c820*/  IMAD.MOV.U32 R65, RZ, RZ, R113 ;  /* 0x000000ffff417224 */ /* 0x000fc400078e0071 */
[----:B------:R-:W-:Y:S02]  /*1c830*/  IMAD.MOV.U32 R64, RZ, RZ, R112 ;  /* 0x000000ffff407224 */ /* 0x000fe400078e0070 */
[----:B----4-:R-:W-:Y:S02]  /*1c840*/  IMAD.MOV.U32 R63, RZ, RZ, R111 ;  /* 0x000000ffff3f7224 */ /* 0x010fe400078e006f */
        /* <DEDUP_REMOVED lines=82> */
[----:B0-----:R-:W-:Y:S02]  /*1cd70*/  IMAD.MOV.U32 R72, RZ, RZ, R156 ;  /* 0x000000ffff487224 */ /* 0x001fe400078e009c */
        /* <DEDUP_REMOVED lines=68> */
[----:B------:R-:W-:-:S06]  /*1d1c0*/  IMAD.MOV.U32 R151, RZ, RZ, R4 ;  /* 0x000000ffff977224 */ /* 0x000fcc00078e0004 */
[----:B------:R-:W-:-:S06]  /*1d1d0*/  WARPGROUP.ARRIVE ;  /* 0x00000000000079c5 */ /* 0x000fcc0000000000 */
[----:B------:R-:W-:Y:S03]  /*1d1e0*/  HGMMA.64x256x16.F32.BF16 R24, R152, gdesc[UR4].tnspB, R24, gsb0 ;  /* 0x43e0000498187df0 */ /* 0x000fe60008001818 */
[----:B------:R-:W-:Y:S02]  /*1d1f0*/  WARPGROUP.DEPBAR.LE gsb0, 0x0 ;  /* 0x00008000000079c5 */ /* 0x000fe40000010000 */
[----:B------:R0:W-:Y:S04]  /*1d200*/  STL.128 [R1+0x950], R128 ;  /* 0x0009508001007387 */ /* 0x0001e80000100c00 */
[----:B------:R1:W-:Y:S04]  /*1d210*/  STL.128 [R1+0x940], R124 ;  /* 0x0009407c01007387 */ /* 0x0003e80000100c00 */
[----:B------:R-:W-:Y:S04]  /*1d220*/  STL.128 [R1+0x930], R120 ;  /* 0x0009307801007387 */ /* 0x000fe80000100c00 */
[----:B------:R3:W-:Y:S01]  /*1d230*/  STL.128 [R1+0x920], R116 ;  /* 0x0009207401007387 */ /* 0x0007e20000100c00 */
[----:B0-----:R-:W-:-:S02]  /*1d240*/  IMAD.MOV.U32 R131, RZ, RZ, R47 ;  /* 0x000000ffff837224 */ /* 0x001fc400078e002f */
[----:B------:R-:W-:Y:S02]  /*1d250*/  IMAD.MOV.U32 R130, RZ, RZ, R46 ;  /* 0x000000ffff827224 */ /* 0x000fe400078e002e */
[----:B------:R-:W-:Y:S02]  /*1d260*/  IMAD.MOV.U32 R129, RZ, RZ, R45 ;  /* 0x000000ffff817224 */ /* 0x000fe400078e002d */
[----:B-1----:R-:W-:Y:S02]  /*1d270*/  IMAD.MOV.U32 R127, RZ, RZ, R43 ;  /* 0x000000ffff7f7224 */ /* 0x002fe400078e002b */
[----:B------:R-:W-:Y:S02]  /*1d280*/  IMAD.MOV.U32 R126, RZ, RZ, R42 ;  /* 0x000000ffff7e7224 */ /* 0x000fe400078e002a */
[----:B------:R-:W-:Y:S02]  /*1d290*/  IMAD.MOV.U32 R125, RZ, RZ, R41 ;  /* 0x000000ffff7d7224 */ /* 0x000fe400078e0029 */
[----:B---3--:R-:W-:-:S02]  /*1d2a0*/  IMAD.MOV.U32 R119, RZ, RZ, R35 ;  /* 0x000000ffff777224 */ /* 0x008fc400078e0023 */
        /* <DEDUP_REMOVED lines=9> */
[----:B------:R0:W-:Y:S04]  /*1d340*/  STL.128 [R1+0x270], R116 ;  /* 0x0002707401007387 */ /* 0x0001e80000100c00 */
[----:B------:R1:W-:Y:S04]  /*1d350*/  STL.128 [R1+0x280], R120 ;  /* 0x0002807801007387 */ /* 0x0003e80000100c00 */
[----:B------:R3:W-:Y:S04]  /*1d360*/  STL.128 [R1+0x290], R124 ;  /* 0x0002907c01007387 */ /* 0x0007e80000100c00 */
[----:B------:R4:W-:Y:S04]  /*1d370*/  STL.128 [R1+0x2a0], R128 ;  /* 0x0002a08001007387 */ /* 0x0009e80000100c00 */
[----:B0-----:R-:W2:Y:S04]  /*1d380*/  LDL.LU.128 R116, [R1+0x920] ;  /* 0x0009200001747983 */ /* 0x001ea80000300c00 */
[----:B-1----:R-:W2:Y:S04]  /*1d390*/  LDL.LU.128 R120, [R1+0x930] ;  /* 0x0009300001787983 */ /* 0x002ea80000300c00 */
[----:B---3--:R-:W3:Y:S04]  /*1d3a0*/  LDL.LU.128 R124, [R1+0x940] ;  /* 0x00094000017c7983 */ /* 0x008ee80000300c00 */
[----:B----4-:R-:W4:Y:S04]  /*1d3b0*/  LDL.LU.128 R128, [R1+0x950] ;  /* 0x0009500001807983 */ /* 0x010f280000300c00 */
[----:B------:R0:W-:Y:S04]  /*1d3c0*/  STL.128 [R1+0x8b0], R24 ;  /* 0x0008b01801007387 */ /* 0x0001e80000100c00 */
[----:B0-----:R-:W4:Y:S04]  /*1d3d0*/  LDL.LU.128 R24, [R1+0x8b0] ;  /* 0x0008b00001187983 */ /* 0x001f280000300c00 */
[----:B------:R0:W-:Y:S04]  /*1d3e0*/  STL.128 [R1+0x910], R112 ;  /* 0x0009107001007387 */ /* 0x0001e80000100c00 */
[----:B------:R1:W-:Y:S01]  /*1d3f0*/  STL.128 [R1+0x900], R108 ;  /* 0x0009006c01007387 */ /* 0x0003e20000100c00 */
[----:B------:R-:W-:-:S03]  /*1d400*/  IMAD.MOV.U32 R175, RZ, RZ, R234 ;  /* 0x000000ffffaf7224 */ /* 0x000fc600078e00ea */
[----:B------:R1:W-:Y:S01]  /*1d410*/  STL.64 [R1+0xa30], R182 ;  /* 0x000a30b601007387 */ /* 0x0003e20000100a00 */
[----:B------:R-:W-:-:S03]  /*1d420*/  IMAD.MOV.U32 R234, RZ, RZ, R5 ;  /* 0x000000ffffea7224 */ /* 0x000fc600078e0005 */
[----:B------:R1:W-:Y:S01]  /*1d430*/  STL.64 [R1+0x9c0], R232 ;  /* 0x0009c0e801007387 */ /* 0x0003e20000100a00 */
[----:B0-----:R-:W-:Y:S02]  /*1d440*/  IMAD.MOV.U32 R115, RZ, RZ, R31 ;  /* 0x000000ffff737224 */ /* 0x001fe400078e001f */
[----:B------:R-:W-:Y:S02]  /*1d450*/  IMAD.MOV.U32 R114, RZ, RZ, R30 ;  /* 0x000000ffff727224 */ /* 0x000fe400078e001e */
[----:B-1----:R-:W-:Y:S01]  /*1d460*/  IMAD.MOV.U32 R109, RZ, RZ, R178 ;  /* 0x000000ffff6d7224 */ /* 0x002fe200078e00b2 */
[----:B------:R-:W4:Y:S01]  /*1d470*/  LDL.LU.64 R182, [R1+0xa30] ;  /* 0x000a300001b67983 */ /* 0x000f220000300a00 */
        /* <DEDUP_REMOVED lines=11> */
[----:B------:R-:W4:Y:S01]  /*1d530*/  LDL.LU.128 R108, [R1+0x900] ;  /* 0x00090000016c7983 */ /* 0x000f220000300c00 */
[----:B0-----:R-:W-:Y:S02]  /*1d540*/  IMAD.MOV.U32 R135, RZ, RZ, R51 ;  /* 0x000000ffff877224 */ /* 0x001fe400078e0033 */
[----:B------:R-:W-:Y:S02]  /*1d550*/  IMAD.MOV.U32 R134, RZ, RZ, R50 ;  /* 0x000000ffff867224 */ /* 0x000fe400078e0032 */
[----:B------:R-:W-:Y:S01]  /*1d560*/  IMAD.MOV.U32 R133, RZ, RZ, R49 ;  /* 0x000000ffff857224 */ /* 0x000fe200078e0031 */
[----:B-1----:R-:W4:Y:S01]  /*1d570*/  LDL.LU.128 R112, [R1+0x910] ;  /* 0x0009100001707983 */ /* 0x002f220000300c00 */
[----:B------:R-:W-:-:S03]  /*1d580*/  IMAD.MOV.U32 R132, RZ, RZ, R48 ;  /* 0x000000ffff847224 */ /* 0x000fc600078e0030 */
[----:B------:R0:W-:Y:S04]  /*1d590*/  STL.128 [R1+0x9a0], R148 ;  /* 0x0009a09401007387 */ /* 0x0001e80000100c00 */
[----:B------:R1:W-:Y:S04]  /*1d5a0*/  STL.128 [R1+0x990], R144 ;  /* 0x0009909001007387 */ /* 0x0003e80000100c00 */
[----:B------:R-:W-:Y:S04]  /*1d5b0*/  STL.128 [R1+0x980], R140 ;  /* 0x0009808c01007387 */ /* 0x000fe80000100c00 */
[----:B------:R1:W-:Y:S04]  /*1d5c0*/  STL.128 [R1+0x970], R136 ;  /* 0x0009708801007387 */ /* 0x0003e80000100c00 */
[----:B------:R1:W-:Y:S01]  /*1d5d0*/  STL.128 [R1+0x2b0], R132 ;  /* 0x0002b08401007387 */ /* 0x0003e20000100c00 */
[----:B0-----:R-:W-:-:S02]  /*1d5e0*/  IMAD.MOV.U32 R151, RZ, RZ, R67 ;  /* 0x000000ffff977224 */ /* 0x001fc400078e0043 */
[----:B------:R-:W-:Y:S02]  /*1d5f0*/  IMAD.MOV.U32 R150, RZ, RZ, R66 ;  /* 0x000000ffff967224 */ /* 0x000fe400078e0042 */
[----:B------:R-:W-:Y:S02]  /*1d600*/  IMAD.MOV.U32 R149, RZ, RZ, R65 ;  /* 0x000000ffff957224 */ /* 0x000fe400078e0041 */
[----:B-1----:R-:W-:Y:S02]  /*1d610*/  IMAD.MOV.U32 R147, RZ, RZ, R63 ;  /* 0x000000ffff937224 */ /* 0x002fe400078e003f */
[----:B------:R-:W-:Y:S02]  /*1d620*/  IMAD.MOV.U32 R146, RZ, RZ, R62 ;  /* 0x000000ffff927224 */ /* 0x000fe400078e003e */
[----:B------:R-:W-:Y:S02]  /*1d630*/  IMAD.MOV.U32 R145, RZ, RZ, R61 ;  /* 0x000000ffff917224 */ /* 0x000fe400078e003d */
[----:B------:R-:W-:-:S02]  /*1d640*/  IMAD.MOV.U32 R139, RZ, RZ, R55 ;  /* 0x000000ffff8b7224 */ /* 0x000fc400078e0037 */
[----:B------:R-:W-:Y:S01]  /*1d650*/  IMAD.MOV.U32 R138, RZ, RZ, R54 ;  /* 0x000000ffff8a7224 */ /* 0x000fe200078e0036 */
[----:B------:R-:W4:Y:S01]  /*1d660*/  LDL.LU.128 R132, [R1+0x960] ;  /* 0x0009600001847983 */ /* 0x000f220000300c00 */
        /* <DEDUP_REMOVED lines=12> */
[----:B0-----:R-:W4:Y:S04]  /*1d730*/  LDL.LU.128 R136, [R1+0x970] ;  /* 0x0009700001887983 */ /* 0x001f280000300c00 */
[----:B-1----:R-:W4:Y:S04]  /*1d740*/  LDL.LU.128 R140, [R1+0x980] ;  /* 0x00098000018c7983 */ /* 0x002f280000300c00 */
[----:B------:R-:W4:Y:S04]  /*1d750*/  LDL.LU.128 R144, [R1+0x990] ;  /* 0x0009900001907983 */ /* 0x000f280000300c00 */
[----:B--2---:R-:W2:Y:S04]  /*1d760*/  LDL.LU.128 R148, [R1+0x9a0] ;  /* 0x0009a00001947983 */ /* 0x004ea80000300c00 */
[----:B------:R0:W-:Y:S04]  /*1d770*/  STL.64 [R1+0x8a0], R22 ;  /* 0x0008a01601007387 */ /* 0x0001e80000100a00 */
[----:B------:R1:W-:Y:S04]  /*1d780*/  STL.64 [R1+0x898], R18 ;  /* 0x0008981201007387 */ /* 0x0003e80000100a00 */
[----:B------:R1:W-:Y:S04]  /*1d790*/  STL [R1+0x890], R14 ;  /* 0x0008900e01007387 */ /* 0x0003e80000100800 */
[----:B0-----:R-:W2:Y:S04]  /*1d7a0*/  LDL.LU.64 R22, [R1+0x8a0] ;  /* 0x0008a00001167983 */ /* 0x001ea80000300a00 */
[----:B-1----:R-:W2:Y:S04]  /*1d7b0*/  LDL.LU.64 R18, [R1+0x898] ;  /* 0x0008980001127983 */ /* 0x002ea80000300a00 */
[----:B------:R-:W2:Y:S04]  /*1d7c0*/  LDL.LU R14, [R1+0x890] ;  /* 0x00089000010e7983 */ /* 0x000ea80000300800 */
[----:B------:R0:W-:Y:S04]  /*1d7d0*/  STL.128 [R1+0x8c0], R116 ;  /* 0x0008c07401007387 */ /* 0x0001e80000100c00 */
[----:B------:R1:W-:Y:S04]  /*1d7e0*/  STL.128 [R1+0x8d0], R120 ;  /* 0x0008d07801007387 */ /* 0x0003e80000100c00 */
[----:B---3--:R3:W-:Y:S04]  /*1d7f0*/  STL.128 [R1+0x8e0], R124 ;  /* 0x0008e07c01007387 */ /* 0x0087e80000100c00 */
[----:B----4-:R4:W-:Y:S04]  /*1d800*/  STL.128 [R1+0x8f0], R128 ;  /* 0x0008f08001007387 */ /* 0x0109e80000100c00 */
[----:B0-----:R-:W2:Y:S04]  /*1d810*/  LDL.LU.128 R116, [R1+0x8c0] ;  /* 0x0008c00001747983 */ /* 0x001ea80000300c00 */
[----:B-1----:R-:W2:Y:S04]  /*1d820*/  LDL.LU.128 R120, [R1+0x8d0] ;  /* 0x0008d00001787983 */ /* 0x002ea80000300c00 */
[----:B---3--:R-:W3:Y:S04]  /*1d830*/  LDL.LU.128 R124, [R1+0x8e0] ;  /* 0x0008e000017c7983 */ /* 0x008ee80000300c00 */
[----:B----4-:R-:W4:Y:S04]  /*1d840*/  LDL.LU.128 R128, [R1+0x8f0] ;  /* 0x0008f00001807983 */ /* 0x010f280000300c00 */
[----:B------:R0:W-:Y:S01]  /*1d850*/  STL.128 [R1+0x880], R24 ;  /* 0x0008801801007387 */ /* 0x0001e20000100c00 */
[----:B------:R-:W-:-:S02]  /*1d860*/  IMAD.MOV.U32 R174, RZ, RZ, R235 ;  /* 0x000000ffffae7224 */ /* 0x000fc400078e00eb */
[----:B------:R-:W-:Y:S01]  /*1d870*/  IMAD.MOV.U32 R176, RZ, RZ, R231 ;  /* 0x000000ffffb07224 */ /* 0x000fe200078e00e7 */
[----:B------:R1:W-:Y:S01]  /*1d880*/  STL [R1+0x9b8], R192 ;  /* 0x0009b8c001007387 */ /* 0x0003e20000100800 */
[----:B------:R-:W-:Y:S02]  /*1d890*/  IMAD.MOV.U32 R177, RZ, RZ, R230 ;  /* 0x000000ffffb17224 */ /* 0x000fe400078e00e6 */
[----:B------:R-:W-:Y:S02]  /*1d8a0*/  IMAD.MOV.U32 R178, RZ, RZ, R229 ;  /* 0x000000ffffb27224 */ /* 0x000fe400078e00e5 */
[----:B------:R-:W-:Y:S02]  /*1d8b0*/  IMAD.MOV.U32 R179, RZ, RZ, R228 ;  /* 0x000000ffffb37224 */ /* 0x000fe400078e00e4 */
[----:B------:R-:W-:Y:S02]  /*1d8c0*/  IMAD.MOV.U32 R180, RZ, RZ, R227 ;  /* 0x000000ffffb47224 */ /* 0x000fe400078e00e3 */
[----:B------:R-:W-:Y:S01]  /*1d8d0*/  IMAD.MOV.U32 R181, RZ, RZ, R226 ;  /* 0x000000ffffb57224 */ /* 0x000fe200078e00e2 */
[----:B------:R-:W-:Y:S04]  /*1d8e0*/  STL.128 [R1+0x320], R160 ;  /* 0x000320a001007387 */ /* 0x000fe80000100c00 */
[----:B0-----:R-:W4:Y:S01]  /*1d8f0*/  LDL.LU.128 R24, [R1+0x880] ;  /* 0x0008800001187983 */ /* 0x001f220000300c00 */
[----:B------:R-:W-:-:S02]  /*1d900*/  IMAD.MOV.U32 R235, RZ, RZ, R4 ;  /* 0x000000ffffeb7224 */ /* 0x000fc400078e0004 */
[----:B------:R-:W-:Y:S01]  /*1d910*/  IMAD.MOV.U32 R4, RZ, RZ, R0 ;  /* 0x000000ffff047224 */ /* 0x000fe200078e0000 */
[----:B------:R-:W-:Y:S01]  /*1d920*/  STL.128 [R1+0x340], R168 ;  /* 0x000340a801007387 */ /* 0x000fe20000100c00 */
[----:B-1----:R-:W-:-:S03]  /*1d930*/  IMAD.MOV.U32 R192, RZ, RZ, R223 ;  /* 0x000000ffffc07224 */ /* 0x002fc600078e00df */
[----:B------:R0:W-:Y:S01]  /*1d940*/  STL.64 [R1+0x9b0], R182 ;  /* 0x0009b0b601007387 */ /* 0x0001e20000100a00 */
[----:B------:R-:W-:Y:S02]  /*1d950*/  IMAD.MOV.U32 R223, RZ, RZ, R21 ;  /* 0x000000ffffdf7224 */ /* 0x000fe400078e0015 */
[----:B------:R-:W-:Y:S01]  /*1d960*/  IMAD.MOV.U32 R226, RZ, RZ, R16 ;  /* 0x000000ffffe27224 */ /* 0x000fe200078e0010 */
[----:B------:R1:W-:Y:S01]  /*1d970*/  STL.128 [R1+0x250], R4 ;  /* 0x0002500401007387 */ /* 0x0003e20000100c00 */
[----:B------:R-:W-:Y:S02]  /*1d980*/  IMAD.MOV.U32 R227, RZ, RZ, R15 ;  /* 0x000000ffffe37224 */ /* 0x000fe400078e000f */
[----:B------:R-:W-:Y:S01]  /*1d990*/  IMAD.MOV.U32 R228, RZ, RZ, R11 ;  /* 0x000000ffffe47224 */ /* 0x000fe200078e000b */
[----:B------:R-:W-:Y:S01]  /*1d9a0*/  STL.128 [R1+0x330], R164 ;  /* 0x000330a401007387 */ /* 0x000fe20000100c00 */
[----:B------:R-:W-:Y:S02]  /*1d9b0*/  IMAD.MOV.U32 R229, RZ, RZ, R10 ;  /* 0x000000ffffe57224 */ /* 0x000fe400078e000a */
[----:B------:R-:W-:Y:S01]  /*1d9c0*/  IMAD.MOV.U32 R230, RZ, RZ, R9 ;  /* 0x000000ffffe67224 */ /* 0x000fe200078e0009 */
[----:B------:R-:W-:Y:S01]  /*1d9d0*/  STL.128 [R1+0x310], R156 ;  /* 0x0003109c01007387 */ /* 0x000fe20000100c00 */
[----:B0-----:R-:W-:-:S02]  /*1d9e0*/  IMAD.MOV.U32 R182, RZ, RZ, R225 ;  /* 0x000000ffffb67224 */ /* 0x001fc400078e00e1 */
        /* <DEDUP_REMOVED lines=20> */
[----:B-1----:R-:W-:Y:S02]  /*1db30*/  IMAD.MOV.U32 R4, RZ, RZ, R96 ;  /* 0x000000ffff047224 */ /* 0x002fe400078e0060 */
[----:B------:R-:W-:Y:S01]  /*1db40*/  IMAD.MOV.U32 R21, RZ, RZ, R104 ;  /* 0x000000ffff157224 */ /* 0x000fe200078e0068 */
[----:B------:R-:W-:Y:S01]  /*1db50*/  STL.128 [R1+0x350], R172 ;  /* 0x000350ac01007387 */ /* 0x000fe20000100c00 */
[----:B------:R-:W-:Y:S02]  /*1db60*/  IMAD.MOV.U32 R15, RZ, RZ, R108 ;  /* 0x000000ffff0f7224 */ /* 0x000fe400078e006c */
[----:B------:R-:W-:Y:S01]  /*1db70*/  IMAD.MOV.U32 R10, RZ, RZ, R112 ;  /* 0x000000ffff0a7224 */ /* 0x000fe200078e0070 */
[----:B------:R0:W-:Y:S01]  /*1db80*/  STL.128 [R1+0x360], R176 ;  /* 0x000360b001007387 */ /* 0x0001e20000100c00 */
[----:B------:R-:W-:-:S02]  /*1db90*/  IMAD.MOV.U32 R171, RZ, RZ, R87 ;  /* 0x000000ffffab7224 */ /* 0x000fc400078e0057 */
[----:B------:R-:W-:Y:S01]  /*1dba0*/  IMAD.MOV.U32 R170, RZ, RZ, R86 ;  /* 0x000000ffffaa7224 */ /* 0x000fe200078e0056 */
[----:B------:R-:W-:Y:S01]  /*1dbb0*/  STL.128 [R1+0x400], R216 ;  /* 0x000400d801007387 */ /* 0x000fe20000100c00 */
[----:B------:R-:W-:Y:S02]  /*1dbc0*/  IMAD.MOV.U32 R169, RZ, RZ, R85 ;  /* 0x000000ffffa97224 */ /* 0x000fe400078e0055 */
[----:B------:R-:W-:Y:S01]  /*1dbd0*/  IMAD.MOV.U32 R160, RZ, RZ, R76 ;  /* 0x000000ffffa07224 */ /* 0x000fe200078e004c */
[----:B------:R-:W4:Y:S01]  /*1dbe0*/  LDL R28, [R1+0x2f0] ;  /* 0x0002f000011c7983 */ /* 0x000f220000100800 */
        /* <DEDUP_REMOVED lines=18> */
[----:B------:R-:W4:Y:S01]  /*1dd10*/  LDL R6, [R1+0x270] ;  /* 0x0002700001067983 */ /* 0x000f220000100800 */
        /* <DEDUP_REMOVED lines=11> */
[----:B------:R-:W-:Y:S02]  /*1ddd0*/  IMAD.MOV.U32 R165, RZ, RZ, R81 ;  /* 0x000000ffffa57224 */ /* 0x000fe400078e0051 */
[----:B------:R-:W-:Y:S01]  /*1dde0*/  IMAD.MOV.U32 R164, RZ, RZ, R80 ;  /* 0x000000ffffa47224 */ /* 0x000fe200078e0050 */
[----:B------:R0:W-:Y:S01]  /*1ddf0*/  STL.128 [R1+0x370], R180 ;  /* 0x000370b401007387 */ /* 0x0001e20000100c00 */
        /* <DEDUP_REMOVED lines=8> */
[----:B0-----:R-:W4:Y:S01]  /*1de80*/  LDL.LU.64 R182, [R1+0x9b0] ;  /* 0x0009b00001b67983 */ /* 0x001f220000300a00 */
        /* <DEDUP_REMOVED lines=16> */
[----:B--2---:R-:W-:Y:S01]  /*1df90*/  STL.64 [R1+0x870], R22 ;  /* 0x0008701601007387 */ /* 0x004fe20000100a00 */
        /* <DEDUP_REMOVED lines=8> */
[----:B------:R0:W5:Y:S01]  /*1e020*/  LDL.LU.64 R232, [R1+0x9c0] ;  /* 0x0009c00001e87983 */ /* 0x0001620000300a00 */
[----:B------:R-:W-:-:S02]  /*1e030*/  IMAD.MOV.U32 R82, RZ, RZ, R102 ;  /* 0x000000ffff527224 */ /* 0x000fc400078e0066 */
[----:B------:R-:W-:Y:S01]  /*1e040*/  IMAD.MOV.U32 R153, RZ, RZ, R9 ;  /* 0x000000ffff997224 */ /* 0x000fe200078e0009 */
[----:B------:R-:W-:Y:S01]  /*1e050*/  STL.128 [R1+0x310], R156 ;  /* 0x0003109c01007387 */ /* 0x000fe20000100c00 */
[----:B------:R-:W-:Y:S02]  /*1e060*/  IMAD.MOV.U32 R154, RZ, RZ, R8 ;  /* 0x000000ffff9a7224 */ /* 0x000fe400078e0008 */
[----:B------:R-:W-:Y:S01]  /*1e070*/  IMAD.MOV.U32 R155, RZ, RZ, R0 ;  /* 0x000000ffff9b7224 */ /* 0x000fe200078e0000 */
[----:B------:R-:W-:Y:S04]  /*1e080*/  STL.128 [R1+0x330], R164 ;  /* 0x000330a401007387 */ /* 0x000fe80000100c00 */
[----:B------:R-:W-:Y:S04]  /*1e090*/  STL.128 [R1+0x350], R172 ;  /* 0x000350ac01007387 */ /* 0x000fe80000100c00 */
[----:B------:R-:W-:Y:S04]  /*1e0a0*/  STL.128 [R1+0x360], R176 ;  /* 0x000360b001007387 */ /* 0x000fe80000100c00 */
[----:B------:R1:W-:Y:S04]  /*1e0b0*/  STL.128 [R1+0x370], R76 ;  /* 0x0003704c01007387 */ /* 0x0003e80000100c00 */
[----:B------:R2:W-:Y:S04]  /*1e0c0*/  STL.128 [R1+0x380], R80 ;  /* 0x0003805001007387 */ /* 0x0005e80000100c00 */
[----:B------:R0:W-:Y:S04]  /*1e0d0*/  STL.128 [R1+0x390], R84 ;  /* 0x0003905401007387 */ /* 0x0001e80000100c00 */
[----:B------:R0:W-:Y:S04]  /*1e0e0*/  STL.128 [R1+0x3a0], R88 ;  /* 0x0003a05801007387 */ /* 0x0001e80000100c00 */
[----:B------:R0:W-:Y:S04]  /*1e0f0*/  STL.128 [R1+0x3b0], R92 ;  /* 0x0003b05c01007387 */ /* 0x0001e80000100c00 */
[----:B------:R0:W-:Y:S04]  /*1e100*/  STL.128 [R1+0x400], R112 ;  /* 0x0004007001007387 */ /* 0x0001e80000100c00 */
[----:B-1----:R-:W4:Y:S04]  /*1e110*/  LDL R78, [R1+0x264] ;  /* 0x00026400014e7983 */ /* 0x002f280000100800 */
[----:B--2---:R-:W2:Y:S04]  /*1e120*/  LDL R80, [R1+0x268] ;  /* 0x0002680001507983 */ /* 0x004ea80000100800 */
[----:B------:R-:W2:Y:S04]  /*1e130*/  LDL R82, [R1+0x26c] ;  /* 0x00026c0001527983 */ /* 0x000ea80000100800 */
[----:B0-----:R-:W2:Y:S04]  /*1e140*/  LDL R84, [R1+0x274] ;  /* 0x0002740001547983 */ /* 0x001ea80000100800 */
        /* <DEDUP_REMOVED lines=8> */
[----:B------:R-:W2:Y:S01]  /*1e1d0*/  LDL R132, [R1+0x2f4] ;  /* 0x0002f40001847983 */ /* 0x000ea20000100800 */
[----:B------:R-:W-:-:S03]  /*1e1e0*/  IMAD.MOV.U32 R4, RZ, RZ, R116 ;  /* 0x000000ffff047224 */ /* 0x000fc600078e0074 */
[----:B------:R-:W2:Y:S01]  /*1e1f0*/  LDL R134, [R1+0x2f8] ;  /* 0x0002f80001867983 */ /* 0x000ea20000100800 */
[----:B------:R-:W-:-:S03]  /*1e200*/  IMAD.MOV.U32 R21, RZ, RZ, R123 ;  /* 0x000000ffff157224 */ /* 0x000fc600078e007b */
[----:B------:R-:W2:Y:S01]  /*1e210*/  LDL R116, [R1+0x2c8] ;  /* 0x0002c80001747983 */ /* 0x000ea20000100800 */
[----:B---3--:R-:W-:-:S03]  /*1e220*/  IMAD.MOV.U32 R15, RZ, RZ, R127 ;  /* 0x000000ffff0f7224 */ /* 0x008fc600078e007f */
[----:B------:R-:W3:Y:S01]  /*1e230*/  LDL R32, [R1+0x310] ;  /* 0x0003100001207983 */ /* 0x000ee20000100800 */
[----:B------:R-:W-:Y:S02]  /*1e240*/  IMAD.MOV.U32 R16, RZ, RZ, R126 ;  /* 0x000000ffff107224 */ /* 0x000fe400078e007e */
[----:B----4-:R-:W-:Y:S01]  /*1e250*/  IMAD.MOV.U32 R10, RZ, RZ, R131 ;  /* 0x000000ffff0a7224 */ /* 0x010fe200078e0083 */
[----:B------:R-:W4:Y:S01]  /*1e260*/  LDL R126, [R1+0x2e4] ;  /* 0x0002e400017e7983 */ /* 0x000f220000100800 */
[----:B------:R-:W-:Y:S02]  /*1e270*/  IMAD.MOV.U32 R11, RZ, RZ, R130 ;  /* 0x000000ffff0b7224 */ /* 0x000fe400078e0082 */
[----:B------:R-:W-:Y:S01]  /*1e280*/  IMAD.MOV.U32 R12, RZ, RZ, R129 ;  /* 0x000000ffff0c7224 */ /* 0x000fe200078e0081 */
[----:B------:R-:W3:Y:S01]  /*1e290*/  LDL R130, [R1+0x2ec] ;  /* 0x0002ec0001827983 */ /* 0x000ee20000100800 */
[----:B------:R-:W-:Y:S02]  /*1e2a0*/  IMAD.MOV.U32 R17, RZ, RZ, R125 ;  /* 0x000000ffff117224 */ /* 0x000fe400078e007d */
[----:B------:R-:W-:Y:S01]  /*1e2b0*/  IMAD.MOV.U32 R20, RZ, RZ, R124 ;  /* 0x000000ffff147224 */ /* 0x000fe200078e007c */
[----:B------:R-:W3:Y:S01]  /*1e2c0*/  LDL R34, [R1+0x320] ;  /* 0x0003200001227983 */ /* 0x000ee20000100800 */
[----:B------:R-:W-:-:S02]  /*1e2d0*/  IMAD.MOV.U32 R13, RZ, RZ, R128 ;  /* 0x000000ffff0d7224 */ /* 0x000fc400078e0080 */
[----:B------:R-:W-:Y:S01]  /*1e2e0*/  IMAD.MOV.U32 R96, RZ, RZ, R4 ;  /* 0x000000ffff607224 */ /* 0x000fe200078e0004 */
        /* <DEDUP_REMOVED lines=9> */
[----:B------:R-:W3:Y:S01]  /*1e380*/  LDL R156, [R1+0x334] ;  /* 0x00033400019c7983 */ /* 0x000ee20000100800 */
        /* <DEDUP_REMOVED lines=29> */
[----:B------:R0:W5:Y:S01]  /*1e560*/  LDL.LU R192, [R1+0x9b8] ;  /* 0x0009b80001c07983 */ /* 0x0001620000300800 */
        /* <DEDUP_REMOVED lines=26> */
[----:B------:R1:W-:Y:S04]  /*1e710*/  STL.128 [R1+0x3c0], R96 ;  /* 0x0003c06001007387 */ /* 0x0003e80000100c00 */
[----:B------:R0:W-:Y:S04]  /*1e720*/  STL.128 [R1+0x3d0], R100 ;  /* 0x0003d06401007387 */ /* 0x0001e80000100c00 */
[----:B------:R0:W-:Y:S04]  /*1e730*/  STL.128 [R1+0x3e0], R104 ;  /* 0x0003e06801007387 */ /* 0x0001e80000100c00 */
[----:B------:R0:W-:Y:S04]  /*1e740*/  STL.128 [R1+0x3f0], R108 ;  /* 0x0003f06c01007387 */ /* 0x0001e80000100c00 */
[----:B------:R-:W-:Y:S04]  /*1e750*/  STL.128 [R1+0x410], R140 ;  /* 0x0004108c01007387 */ /* 0x000fe80000100c00 */
[----:B------:R-:W-:Y:S04]  /*1e760*/  STL.128 [R1+0x420], R144 ;  /* 0x0004209001007387 */ /* 0x000fe80000100c00 */
[----:B------:R-:W-:Y:S04]  /*1e770*/  STL.128 [R1+0x430], R148 ;  /* 0x0004309401007387 */ /* 0x000fe80000100c00 */
[----:B------:R-:W-:Y:S04]  /*1e780*/  STL.128 [R1+0x440], R152 ;  /* 0x0004409801007387 */ /* 0x000fe80000100c00 */
[----:B------:R0:W-:Y:S04]  /*1e790*/  STL.128 [R1+0x250], R24 ;  /* 0x0002501801007387 */ /* 0x0001e80000100c00 */
[----:B------:R-:W2:Y:S04]  /*1e7a0*/  LDL R0, [R1+0x250] ;  /* 0x0002500001007983 */ /* 0x000ea80000100800 */
[----:B------:R-:W4:Y:S04]  /*1e7b0*/  LDL R72, [R1+0x254] ;  /* 0x0002540001487983 */ /* 0x000f280000100800 */
[----:B------:R-:W3:Y:S04]  /*1e7c0*/  LDL R74, [R1+0x258] ;  /* 0x00025800014a7983 */ /* 0x000ee80000100800 */
[----:B------:R-:W3:Y:S04]  /*1e7d0*/  LDL R76, [R1+0x25c] ;  /* 0x00025c00014c7983 */ /* 0x000ee80000100800 */
[----:B------:R-:W3:Y:S04]  /*1e7e0*/  LDL R4, [R1+0x260] ;  /* 0x0002600001047983 */ /* 0x000ee80000100800 */
[----:B------:R-:W3:Y:S04]  /*1e7f0*/  LDL R10, [R1+0x290] ;  /* 0x00029000010a7983 */ /* 0x000ee80000100800 */
[----:B-1----:R-:W3:Y:S04]  /*1e800*/  LDL R96, [R1+0x294] ;  /* 0x0002940001607983 */ /* 0x002ee80000100800 */
[----:B------:R-:W3:Y:S04]  /*1e810*/  LDL R98, [R1+0x298] ;  /* 0x0002980001627983 */ /* 0x000ee80000100800 */
[----:B0-----:R-:W3:Y:S04]  /*1e820*/  LDL R100, [R1+0x29c] ;  /* 0x00029c0001647983 */ /* 0x001ee80000100800 */
[----:B------:R-:W3:Y:S04]  /*1e830*/  LDL R12, [R1+0x2a0] ;  /* 0x0002a000010c7983 */ /* 0x000ee80000100800 */
        /* <DEDUP_REMOVED lines=76> */
[----:B------:R0:W5:Y:S04]  /*1ed00*/  LDL.LU.64 R22, [R1+0x870] ;  /* 0x0008700001167983 */ /* 0x0001680000300a00 */
[----:B------:R0:W5:Y:S04]  /*1ed10*/  LDL.LU.64 R18, [R1+0x868] ;  /* 0x0008680001127983 */ /* 0x0001680000300a00 */
[----:B------:R0:W5:Y:S04]  /*1ed20*/  LDL.LU R14, [R1+0x864] ;  /* 0x00086400010e7983 */ /* 0x0001680000300800 */
[----:B------:R0:W-:Y:S04]  /*1ed30*/  STL [R1+0x88], R183 ;  /* 0x000088b701007387 */ /* 0x0001e80000100800 */
[----:B------:R0:W-:Y:S04]  /*1ed40*/  STL [R1+0x88], R183 ;  /* 0x000088b701007387 */ /* 0x0001e80000100800 */
[----:B------:R0:W-:Y:S04]  /*1ed50*/  STL [R1+0x88], R183 ;  /* 0x000088b701007387 */ /* 0x0001e80000100800 */
[----:B------:R0:W-:Y:S04]  /*1ed60*/  STL [R1+0x88], R183 ;  /* 0x000088b701007387 */ /* 0x0001e80000100800 */
[----:B------:R0:W-:Y:S04]  /*1ed70*/  STL [R1+0x88], R183 ;  /* 0x000088b701007387 */ /* 0x0001e80000100800 */
[----:B------:R0:W-:Y:S04]  /*1ed80*/  STL [R1+0x88], R183 ;  /* 0x000088b701007387 */ /* 0x0001e80000100800 */
[----:B--2---:R0:W-:Y:S04]  /*1ed90*/  STL [R1+0x250], R0 ;  /* 0x0002500001007387 */ /* 0x0041e80000100800 */
        /* <DEDUP_REMOVED lines=127> */
[----:B------:R-:W-:Y:S04]  /*1f590*/  BSSY B0, `(.L_x_10964) ;  /* 0x0000008000007945 */ /* 0x000fe80003800000 */
[----:B------:R-:W-:Y:S05]  /*1f5a0*/  @P0 BRA `(.L_x_10965) ;  /* 0x0000000000180947 */ /* 0x000fea0003800000 */
[----:B0-----:R-:W2:Y:S04]  /*1f5b0*/  LDL.64 R4, [R1+0x68] ;  /* 0x0000680001047983 */ /* 0x001ea80000100a00 */
[----:B-----5:R-:W3:Y:S01]  /*1f5c0*/  LD.E R0, desc[UR44][R2.64] ;  /* 0x0000002c02007980 */ /* 0x020ee2000c101900 */
[----:B--2---:R-:W-:-:S05]  /*1f5d0*/  MOV R5, R4 ;  /* 0x0000000400057202 */ /* 0x004fca0000000f00 */
[----:B---3--:R-:W-:-:S05]  /*1f5e0*/  IMAD R0, R0, 0x8, R5 ;  /* 0x0000000800007824 */ /* 0x008fca00078e0205 */
[----:B------:R-:W-:-:S04]  /*1f5f0*/  PRMT R0, RZ, 0x654, R0 ;  /* 0x00000654ff007816 */ /* 0x000fc80000000000 */
[----:B------:R1:W-:Y:S03]  /*1f600*/  SYNCS.ARRIVE.TRANS64.RED.A1T0 RZ, [R0+URZ], RZ ;  /* 0x000000ff00ff79a7 */ /* 0x0003e6000810043f */
.L_x_10965:
[----:B------:R-:W-:Y:S05]  /*1f610*/  BSYNC B0 ;  /* 0x0000000000007941 */ /* 0x000fea0003800000 */
.L_x_10964:
[----:B------:R-:W-:Y:S05]  /*1f620*/  @P1 BRA `(.L_x_10966) ;  /* 0xfffffe9800341947 */ /* 0x000fea000383ffff */
[----:B01---5:R-:W-:-:S07]  /*1f630*/  IMAD.MOV.U32 R0, RZ, RZ, R14 ;  /* 0x000000ffff007224 */ /* 0x023fce00078e000e */
.L_x_10949:
[----:B------:R-:W-:-:S13]  /*1f640*/  ISETP.GE.AND P1, PT, R0, R192, PT ;  /* 0x000000c00000720c */ /* 0x000fda0003f26270 */
[----:B------:R-:W-:Y:S05]  /*1f650*/  @!P1 BRA `(.L_x_10967) ;  /* 0x000000a800c49947 */ /* 0x000fea0003800000 */
[----:B------:R0:W5:Y:S02]  /*1f660*/  LDL.64 R14, [R1+0x170] ;  /* 0x00017000010e7983 */ /* 0x0001640000100a00 */
.L_x_10994:
[----:B01---5:R-:W2:Y:S04]  /*1f670*/  LD.E R2, desc[UR44][R14.64] ;  /* 0x0000002c0e027980 */ /* 0x023ea8000c101900 */
[----:B------:R-:W3:Y:S01]  /*1f680*/  LD.E R3, desc[UR44][R14.64+0x8] ;  /* 0x0000082c0e037980 */ /* 0x000ee2000c101900 */
        /* <DEDUP_REMOVED lines=10> */
[----:B------:R-:W2:Y:S04]  /*1f730*/  LDL.64 R20, [R1+0x188] ;  /* 0x0001880001147983 */ /* 0x000ea80000100a00 */
[----:B--2---:R-:W2:Y:S01]  /*1f740*/  LD.E R3, desc[UR44][R20.64+0x1c] ;  /* 0x00001c2c14037980 */ /* 0x004ea2000c101900 */
[----:B------:R-:W-:Y:S05]  /*1f750*/  YIELD ;  /* 0x0000000000007946 */ /* 0x000fea0003800000 */
[----:B------:R-:W-:Y:S01]  /*1f760*/  BSSY B0, `(.L_x_10968) ;  /* 0x0000006000007945 */ /* 0x000fe20003800000 */
[----:B---3--:R-:W-:Y:S01]  /*1f770*/  @!P1 IMAD.MOV.U32 R2, RZ, RZ, RZ ;  /* 0x000000ffff029224 */ /* 0x008fe200078e00ff */
[----:B--2---:R-:W-:-:S04]  /*1f780*/  LOP3.LUT R3, R3, 0x1, RZ, 0xfc, !PT ;  /* 0x0000000103037812 */ /* 0x004fc800078efcff */
[----:B------:R-:W-:-:S13]  /*1f790*/  ISETP.NE.AND P2, PT, R3, 0x3, PT ;  /* 0x000000030300780c */ /* 0x000fda0003f45270 */
[----:B-1----:R-:W-:Y:S05]  /*1f7a0*/  @!P2 BRA `(.L_x_10969) ;  /* 0x000000000004a947 */ /* 0x002fea0003800000 */
[----:B------:R-:W-:Y:S01]  /*1f7b0*/  BPT.TRAP 0x1 ;  /* 0x000000040000795c */ /* 0x000fe20000300000 */
.L_x_10969:
[----:B------:R-:W-:Y:S05]  /*1f7c0*/  BSYNC B0 ;  /* 0x0000000000007941 */ /* 0x000fea0003800000 */
.L_x_10968:
[----:B------:R-:W2:Y:S01]  /*1f7d0*/  LD.E.64 R4, desc[UR44][R20.64+0x8] ;  /* 0x0000082c14047980 */ /* 0x000ea2000c101b00 */
[----:B-----5:R-:W-:Y:S02]  /*1f7e0*/  SHF.L.U32 R7, R7, 0x1f, RZ ;  /* 0x0000001f07077819 */ /* 0x020fe400000006ff */
[----:B--2---:R-:W-:-:S05]  /*1f7f0*/  MOV R5, R4 ;  /* 0x0000000400057202 */ /* 0x004fca0000000f00 */
[----:B------:R-:W-:-:S04]  /*1f800*/  IMAD R2, R2, 0x8, R5 ;  /* 0x0000000802027824 */ /* 0x000fc800078e0205 */
[----:B------:R1:W2:Y:S01]  /*1f810*/  SYNCS.PHASECHK.TRANS64.TRYWAIT P1, [R2+URZ], R7 ;  /* 0x00000007020075a7 */ /* 0x0002a2000802017f */
[----:B------:R-:W3:Y:S04]  /*1f820*/  LD.E R3, desc[UR44][R20.64+0x1c] ;  /* 0x00001c2c14037980 */ /* 0x000ee8000c101900 */
[----:B------:R1:W5:Y:S04]  /*1f830*/  LD.E R4, desc[UR44][R14.64] ;  /* 0x0000002c0e047980 */ /* 0x000368000c101900 */
[----:B------:R1:W5:Y:S01]  /*1f840*/  LD.E R5, desc[UR44][R14.64+0x4] ;  /* 0x0000042c0e057980 */ /* 0x000362000c101900 */
[----:B------:R-:W-:Y:S01]  /*1f850*/  BSSY B0, `(.L_x_10970) ;  /* 0x0000005000007945 */ /* 0x000fe20003800000 */
[----:B---3--:R-:W-:-:S04]  /*1f860*/  LOP3.LUT R3, R3, 0x1, RZ, 0xfc, !PT ;  /* 0x0000000103037812 */ /* 0x008fc800078efcff */
[----:B------:R-:W-:-:S13]  /*1f870*/  ISETP.NE.AND P2, PT, R3, 0x3, PT ;  /* 0x000000030300780c */ /* 0x000fda0003f45270 */
[----:B-12---:R-:W-:Y:S05]  /*1f880*/  @!P2 BRA `(.L_x_10971) ;  /* 0x000000000004a947 */ /* 0x006fea0003800000 */
[----:B------:R-:W-:Y:S01]  /*1f890*/  BPT.TRAP 0x1 ;  /* 0x000000040000795c */ /* 0x000fe20000300000 */
.L_x_10971:
[----:B------:R-:W-:Y:S05]  /*1f8a0*/  BSYNC B0 ;  /* 0x0000000000007941 */ /* 0x000fea0003800000 */
.L_x_10970:
[----:B------:R-:W-:Y:S04]  /*1f8b0*/  BSSY B0, `(.L_x_10972) ;  /* 0x0000008000007945 */ /* 0x000fe80003800000 */
[----:B------:R-:W-:Y:S05]  /*1f8c0*/  @P1 BRA `(.L_x_10973) ;  /* 0x0000000000181947 */ /* 0x000fea0003800000 */
[----:B------:R-:W2:Y:S01]  /*1f8d0*/  LD.E.64 R2, desc[UR44][R20.64+0x8] ;  /* 0x0000082c14027980 */ /* 0x000ea2000c101b00 */
[----:B-----5:R-:W-:Y:S02]  /*1f8e0*/  SHF.L.U32 R5, R5, 0x1f, RZ ;  /* 0x0000001f05057819 */ /* 0x020fe400000006ff */
[----:B--2---:R-:W-:-:S05]  /*1f8f0*/  MOV R3, R2 ;  /* 0x0000000200037202 */ /* 0x004fca0000000f00 */
[----:B------:R-:W-:-:S04]  /*1f900*/  IMAD R4, R4, 0x8, R3 ;  /* 0x0000000804047824 */ /* 0x000fc800078e0203 */
[----:B------:R-:W1:Y:S02]  /*1f910*/  SYNCS.PHASECHK.TRANS64.TRYWAIT P1, [R4+URZ], R5 ;  /* 0x00000005040075a7 */ /* 0x000e64000802017f */
[----:B-1----:R-:W-:Y:S05]  /*1f920*/  @!P1 BRA `(.L_x_10974) ;  /* 0x0000013000b89947 */ /* 0x002fea0003800000 */
.L_x_10973:
[----:B------:R-:W-:Y:S05]  /*1f930*/  BSYNC B0 ;  /* 0x0000000000007941 */ /* 0x000fea0003800000 */
.L_x_10972:
[----:B-1---5:R-:W2:Y:S04]  /*1f940*/  LD.E R5, desc[UR44][R14.64] ;  /* 0x0000002c0e057980 */ /* 0x022ea8000c101900 */
[----:B------:R-:W2:Y:S01]  /*1f950*/  LDL.64 R8, [R1+0xa0] ;  /* 0x0000a00001087983 */ /* 0x000ea20000100a00 */
[----:B------:R-:W-:Y:S05]  /*1f960*/  WARPSYNC.ALL ;  /* 0x0000000000007948 */ /* 0x000fea0003800000 */
[----:B------:R-:W3:Y:S04]  /*1f970*/  LDL.64 R2, [R1+0x98] ;  /* 0x0000980001027983 */ /* 0x000ee80000100a00 */
[----:B------:R-:W4:Y:S04]  /*1f980*/  LDL.64 R6, [R1+0x98] ;  /* 0x0000980001067983 */ /* 0x000f280000100a00 */
[----:B------:R-:W4:Y:S01]  /*1f990*/  LDL.64 R10, [R1+0x98] ;  /* 0x00009800010a7983 */ /* 0x000f220000100a00 */
[----:B--2---:R-:W-:-:S03]  /*1f9a0*/  IMAD R4, R5, 0x300, R8 ;  /* 0x0000030005047824 */ /* 0x004fc600078e0208 */
[----:B------:R-:W2:Y:S01]  /*1f9b0*/  LDL.64 R12, [R1+0x98] ;  /* 0x00009800010c7983 */ /* 0x000ea20000100a00 */
[----:B------:R-:W-:Y:S01]  /*1f9c0*/  IMAD.MOV.U32 R5, RZ, RZ, R9 ;  /* 0x000000ffff057224 */ /* 0x000fe200078e0009 */
[C---:B------:R-:W-:Y:S01]  /*1f9d0*/  R2UR UR6, R4.reuse ;  /* 0x00000000040672ca */ /* 0x040fe200000e0000 */
[----:B------:R-:W-:Y:S01]  /*1f9e0*/  WARPGROUP.ARRIVE ;  /* 0x00000000000079c5 */ /* 0x000fe20000000000 */
[----:B------:R-:W2:Y:S02]  /*1f9f0*/  LDL R16, [R1+0x54] ;  /* 0x0000540001107983 */ /* 0x000ea40000100800 */
[----:B------:R-:W-:Y:S01]  /*1fa00*/  R2UR UR7, R5 ;  /* 0x00000000050772ca */ /* 0x000fe200000e0000 */
[----:B------:R-:W-:Y:S01]  /*1fa10*/  VIADD R8, R4, 0x2 ;  /* 0x0000000204087836 */ /* 0x000fe20000000000 */
[----:B------:R1:W-:Y:S01]  /*1fa20*/  STL [R1+0x80], RZ ;  /* 0x000080ff01007387 */ /* 0x0003e20000100800 */
[----:B---3--:R-:W-:Y:S02]  /*1fa30*/  R2UR UR4, R2 ;  /* 0x00000000020472ca */ /* 0x008fe400000e0000 */
[----:B------:R-:W-:-:S13]  /*1fa40*/  R2UR UR5, R3 ;  /* 0x00000000030572ca */ /* 0x000fda00000e0000 */
[----:B------:R-:W-:Y:S01]  /*1fa50*/  HGMMA.64x96x16.F32.BF16 R24, gdesc[UR4], RZ, !UPT, gsb0 ;  /* 0x01600000041879f0 */ /* 0x000fe2000c0018ff */
[----:B----4-:R-:W-:Y:S02]  /*1fa60*/  VIADD R6, R6, 0x2 ;  /* 0x0000000206067836 */ /* 0x010fe40000000000 */
[----:B------:R-:W-:Y:S01]  /*1fa70*/  IMAD.MOV.U32 R2, RZ, RZ, 0x1 ;  /* 0x00000001ff027424 */ /* 0x000fe200078e00ff */
[----:B------:R-:W-:Y:S02]  /*1fa80*/  R2UR UR6, R8 ;  /* 0x00000000080672ca */ /* 0x000fe400000e0000 */
[----:B------:R-:W-:Y:S02]  /*1fa90*/  R2UR UR7, R9 ;  /* 0x00000000090772ca */ /* 0x000fe400000e0000 */
[----:B------:R-:W-:Y:S02]  /*1faa0*/  R2UR UR4, R6 ;  /* 0x00000000060472ca */ /* 0x000fe400000e0000 */
[----:B------:R-:W-:Y:S01]  /*1fab0*/  R2UR UR5, R7 ;  /* 0x00000000070572ca */ /* 0x000fe200000e0000 */
[----:B------:R1:W-:Y:S04]  /*1fac0*/  STL [R1+0x80], R2 ;  /* 0x0000800201007387 */ /* 0x0003e80000100800 */
[----:B------:R1:W-:Y:S04]  /*1fad0*/  STL [R1+0x80], R2 ;  /* 0x0000800201007387 */ /* 0x0003e80000100800 */
[----:B------:R1:W-:Y:S04]  /*1fae0*/  STL [R1+0x80], R2 ;  /* 0x0000800201007387 */ /* 0x0003e80000100800 */
[----:B------:R1:W-:Y:S01]  /*1faf0*/  STL [R1+0x80], R2 ;  /* 0x0000800201007387 */ /* 0x0003e20000100800 */
[----:B------:R-:W-:-:S03]  /*1fb00*/  WARPGROUP.DEPBAR.LE gsb0, 0x0 ;  /* 0x00008000000079c5 */ /* 0x000fc60000010000 */
[----:B------:R1:W5:Y:S04]  /*1fb10*/  LD.E R3, desc[UR44][R14.64] ;  /* 0x0000002c0e037980 */ /* 0x000368000c101900 */
[----:B------:R1:W5:Y:S01]  /*1fb20*/  LD.E R5, desc[UR44][R14.64+0x4] ;  /* 0x0000042c0e057980 */ /* 0x000362000c101900 */
[----:B------:R-:W-:-:S06]  /*1fb30*/  WARPGROUP.ARRIVE ;  /* 0x00000000000079c5 */ /* 0x000fcc0000000000 */
        /* <DEDUP_REMOVED lines=12> */
[----:B--2---:R-:W-:Y:S02]  /*1fc00*/  VIADD R12, R12, 0x6 ;  /* 0x000000060c0c7836 */ /* 0x004fe40000000000 */
[----:B------:R-:W-:Y:S01]  /*1fc10*/  IMAD.MOV.U32 R7, RZ, RZ, R9 ;  /* 0x000000ffff077224 */ /* 0x000fe200078e0009 */
[----:B------:R-:W-:Y:S02]  /*1fc20*/  R2UR UR6, R6 ;  /* 0x00000000060672ca */ /* 0x000fe400000e0000 */
[----:B------:R-:W-:Y:S02]  /*1fc30*/  R2UR UR4, R12 ;  /* 0x000000000c0472ca */ /* 0x000fe400000e0000 */
[----:B------:R-:W-:Y:S02]  /*1fc40*/  R2UR UR7, R7 ;  /* 0x00000000070772ca */ /* 0x000fe400000e0000 */
[----:B------:R-:W-:-:S02]  /*1fc50*/  R2UR UR5, R13 ;  /* 0x000000000d0572ca */ /* 0x000fc400000e0000 */
[----:B------:R-:W-:Y:S01]  /*1fc60*/  LOP3.LUT R16, R16, 0x1, RZ, 0xfc, !PT ;  /* 0x0000000110107812 */ /* 0x000fe200078efcff */
[----:B------:R-:W-:Y:S02]  /*1fc70*/  WARPGROUP.DEPBAR.LE gsb0, 0x0 ;  /* 0x00008000000079c5 */ /* 0x000fe40000010000 */
[----:B------:R-:W-:-:S08]  /*1fc80*/  WARPGROUP.ARRIVE ;  /* 0x00000000000079c5 */ /* 0x000fd00000000000 */
[----:B------:R-:W-:Y:S01]  /*1fc90*/  HGMMA.64x96x16.F32.BF16 R24, gdesc[UR4], R24, gsb0 ;  /* 0x01600000041879f0 */ /* 0x000fe20008001818 */
[----:B------:R-:W-:Y:S01]  /*1fca0*/  ISETP.NE.AND P2, PT, R16, 0x3, PT ;  /* 0x000000031000780c */ /* 0x000fe20003f45270 */
[----:B------:R-:W-:Y:S01]  /*1fcb0*/  BSSY B0, `(.L_x_10975) ;  /* 0x0000004000007945 */ /* 0x000fe20003800000 */
[----:B------:R-:W-:-:S11]  /*1fcc0*/  WARPGROUP.DEPBAR.LE gsb0, 0x0 ;  /* 0x00008000000079c5 */ /* 0x000fd60000010000 */
[----:B-1----:R-:W-:Y:S05]  /*1fcd0*/  @!P2 BRA `(.L_x_10976) ;  /* 0x000000000004a947 */ /* 0x002fea0003800000 */
[----:B------:R-:W-:Y:S01]  /*1fce0*/  BPT.TRAP 0x1 ;  /* 0x000000040000795c */ /* 0x000fe20000300000 */
.L_x_10976:
[----:B------:R-:W-:Y:S05]  /*1fcf0*/  BSYNC B0 ;  /* 0x0000000000007941 */ /* 0x000fea0003800000 */
.L_x_10975:
        /* <DEDUP_REMOVED lines=10> */
.L_x_10978:
[----:B------:R-:W-:Y:S05]  /*1fda0*/  BSYNC B0 ;  /* 0x0000000000007941 */ /* 0x000fea0003800000 */
.L_x_10977:
[----:B------:R-:W-:Y:S04]  /*1fdb0*/  BSSY B0, `(.L_x_10979) ;  /* 0x0000006000007945 */ /* 0x000fe80003800000 */
[----:B--2---:R-:W-:Y:S05]  /*1fdc0*/  @P1 BRA `(.L_x_10980) ;  /* 0x0000000000101947 */ /* 0x004fea0003800000 */
[----:B-----5:R-:W-:Y:S01]  /*1fdd0*/  IMAD R4, R4, 0x8, R6 ;  /* 0x0000000804047824 */ /* 0x020fe200078e0206 */
[----:B------:R-:W-:-:S04]  /*1fde0*/  SHF.L.U32 R5, R5, 0x1f, RZ ;  /* 0x0000001f05057819 */ /* 0x000fc800000006ff */
[----:B------:R-:W2:Y:S02]  /*1fdf0*/  SYNCS.PHASECHK.TRANS64.TRYWAIT P1, [R4+URZ], R5 ;  /* 0x00000005040075a7 */ /* 0x000ea4000802017f */
[----:B--2---:R-:W-:Y:S05]  /*1fe00*/  @!P1 BRA `(.L_x_10981) ;  /* 0x0000012c00949947 */ /* 0x004fea0003800000 */
.L_x_10980:
[----:B------:R-:W-:Y:S05]  /*1fe10*/  BSYNC B0 ;  /* 0x0000000000007941 */ /* 0x000fea0003800000 */
.L_x_10979:
        /* <DEDUP_REMOVED lines=9> */
[----:B---3--:R-:W-:Y:S01]  /*1feb0*/  IMAD R6, R17, 0xc00, R6 ;  /* 0x00000c0011067824 */ /* 0x008fe200078e0206 */
[----:B------:R-:W-:Y:S01]  /*1fec0*/  R2UR UR7, R7 ;  /* 0x00000000070772ca */ /* 0x000fe200000e0000 */
[----:B------:R-:W3:Y:S01]  /*1fed0*/  LDL.64 R16, [R1+0x110] ;  /* 0x0001100001107983 */ /* 0x000ee20000100a00 */
[----:B----4-:R-:W-:-:S02]  /*1fee0*/  ISETP.NE.U32.AND P1, PT, R3, RZ, PT ;  /* 0x000000ff0300720c */ /* 0x010fc40003f25070 */
[----:B------:R-:W-:Y:S02]  /*1fef0*/  R2UR UR6, R6 ;  /* 0x00000000060672ca */ /* 0x000fe400000e0000 */
[----:B--2---:R-:W-:Y:S02]  /*1ff00*/  R2UR UR4, R4 ;  /* 0x00000000040472ca */ /* 0x004fe400000e0000 */
[----:B------:R-:W-:-:S07]  /*1ff10*/  R2UR UR5, R5 ;  /* 0x00000000050572ca */ /* 0x000fce00000e0000 */
[----:B------:R-:W-:-:S06]  /*1ff20*/  VOTEU.ANY UP0, P1 ;  /* 0x00000000003f7886 */ /* 0x000fcc0000800100 */
        /* <DEDUP_REMOVED lines=139> */
[----:B----4-:R-:W-:-:S02]  /*207e0*/  VIADD R10, R10, 0xc04 ;  /* 0x00000c040a0a7836 */ /* 0x010fc40000000000 */
        /* <DEDUP_REMOVED lines=40> */
[----:B------:R-:W2:Y:S04]  /*20a70*/  @!P0 LD.E.64 R4, desc[UR44][R20.64+0x30] ;  /* 0x0000302c14048980 */ /* 0x000ea8000c101b00 */
[----:B------:R-:W3:Y:S01]  /*20a80*/  @!P0 LD.E R3, desc[UR44][R14.64] ;  /* 0x0000002c0e038980 */ /* 0x000ee2000c101900 */
[----:B--2---:R-:W-:-:S05]  /*20a90*/  @!P0 MOV R4, R4 ;  /* 0x0000000400048202 */ /* 0x004fca0000000f00 */
[----:B---3--:R-:W-:-:S05]  /*20aa0*/  @!P0 IMAD R3, R3, 0x8, R4 ;  /* 0x0000000803038824 */ /* 0x008fca00078e0204 */
[----:B------:R-:W-:-:S04]  /*20ab0*/  @!P0 PRMT R3, RZ, 0x654, R3 ;  /* 0x00000654ff038816 */ /* 0x000fc80000000003 */
[----:B------:R2:W-:Y:S01]  /*20ac0*/  @!P0 SYNCS.ARRIVE.TRANS64.RED.A1T0 RZ, [R3+URZ], RZ ;  /* 0x000000ff03ff89a7 */ /* 0x0005e2000810043f */
[----:B------:R-:W3:Y:S04]  /*20ad0*/  LDL R73, [R1+0x70] ;  /* 0x0000700001497983 */ /* 0x000ee80000100800 */
[----:B------:R-:W4:Y:S04]  /*20ae0*/  LDL.64 R74, [R1+0x160] ;  /* 0x00016000014a7983 */ /* 0x000f280000100a00 */
[----:B--2---:R-:W2:Y:S04]  /*20af0*/  LDL R3, [R1+0x13c] ;  /* 0x00013c0001037983 */ /* 0x004ea80000100800 */
[----:B------:R-:W4:Y:S04]  /*20b00*/  LDL R76, [R1+0x168] ;  /* 0x00016800014c7983 */ /* 0x000f280000100800 */
[----:B------:R-:W4:Y:S04]  /*20b10*/  LDL.128 R4, [R1+0x150] ;  /* 0x0001500001047983 */ /* 0x000f280000100c00 */
[----:B------:R-:W4:Y:S01]  /*20b20*/  LDL.128 R8, [R1+0x140] ;  /* 0x0001400001087983 */ /* 0x000f220000100c00 */
[----:B------:R-:W-:Y:S01]  /*20b30*/  BSSY B0, `(.L_x_10982) ;  /* 0x0000040000007945 */ /* 0x000fe20003800000 */
[----:B--2---:R-:W-:-:S04]  /*20b40*/  SHF.R.S32.HI R12, RZ, 0x1f, R3 ;  /* 0x0000001fff0c7819 */ /* 0x004fc80000011403 */
[----:B------:R-:W-:-:S04]  /*20b50*/  LEA.HI R13, R12, R3, RZ, 0x7 ;  /* 0x000000030c0d7211 */ /* 0x000fc800078f38ff */
[----:B------:R-:W-:-:S05]  /*20b60*/  LOP3.LUT R16, R13, 0xffffff80, RZ, 0xc0, !PT ;  /* 0xffffff800d107812 */ /* 0x000fca00078ec0ff */
[----:B------:R-:W-:-:S05]  /*20b70*/  IMAD.IADD R16, R3, 0x1, -R16 ;  /* 0x0000000103107824 */ /* 0x000fca00078e0a10 */
[----:B------:R-:W-:Y:S02]  /*20b80*/  SHF.R.S32.HI R17, RZ, 0x1f, R16 ;  /* 0x0000001fff117819 */ /* 0x000fe40000011410 */
[----:B------:R-:W-:Y:S02]  /*20b90*/  LEA.HI R12, R12, R3, RZ, 0x2 ;  /* 0x000000030c0c7211 */ /* 0x000fe400078f10ff */
[----:B------:R-:W-:Y:S02]  /*20ba0*/  LEA.HI R20, R17, R16, RZ, 0x2 ;  /* 0x0000001011147211 */ /* 0x000fe400078f10ff */
[----:B------:R-:W-:Y:S02]  /*20bb0*/  LOP3.LUT R80, R12, 0xfffffffc, RZ, 0xc0, !PT ;  /* 0xfffffffc0c507812 */ /* 0x000fe400078ec0ff */
[--C-:B------:R-:W-:Y:S02]  /*20bc0*/  SHF.R.S32.HI R21, RZ, 0x2, R20.reuse ;  /* 0x00000002ff157819 */ /* 0x100fe40000011414 */
[----:B------:R-:W-:-:S02]  /*20bd0*/  SHF.R.S32.HI R72, RZ, 0x1f, R20 ;  /* 0x0000001fff487819 */ /* 0x000fc40000011414 */
[----:B------:R-:W-:Y:S02]  /*20be0*/  SHF.R.S32.HI R78, RZ, 0x7, R13 ;  /* 0x00000007ff4e7819 */ /* 0x000fe4000001140d */
[----:B------:R-:W-:Y:S02]  /*20bf0*/  LEA.HI R72, R72, R21, RZ, 0x3 ;  /* 0x0000001548487211 */ /* 0x000fe400078f18ff */
        /* <DEDUP_REMOVED lines=8> */
[----:B---3--:R-:W-:Y:S01]  /*20c80*/  IMAD R73, R73, 0x8, R12 ;  /* 0x0000000849497824 */ /* 0x008fe200078e020c */
[----:B----4-:R-:W-:Y:S01]  /*20c90*/  ISETP.NE.AND P1, PT, R74, 0x1, PT ;  /* 0x000000014a00780c */ /* 0x010fe20003f25270 */
[----:B------:R-:W-:Y:S01]  /*20ca0*/  IMAD.IADD R13, R78, 0x1, -R13 ;  /* 0x000000014e0d7824 */ /* 0x000fe200078e0a0d */
[----:B------:R-:W-:Y:S01]  /*20cb0*/  LOP3.LUT R3, R3, 0x1ffffffe, RZ, 0xc0, !PT ;  /* 0x1ffffffe03037812 */ /* 0x000fe200078ec0ff */
[----:B------:R-:W-:-:S04]  /*20cc0*/  IMAD.U32 R72, R73, 0x10, R72 ;  /* 0x0000001049487824 */ /* 0x000fc800078e0048 */
[----:B------:R-:W-:Y:S02]  /*20cd0*/  IMAD.IADD R3, R80, 0x1, -R3 ;  /* 0x0000000150037824 */ /* 0x000fe400078e0a03 */
[----:B------:R-:W-:-:S04]  /*20ce0*/  IMAD R72, R13, 0x40, R72 ;  /* 0x000000400d487824 */ /* 0x000fc800078e0248 */
[----:B------:R-:W-:-:S04]  /*20cf0*/  IMAD R72, R3, 0x8, R72 ;  /* 0x0000000803487824 */ /* 0x000fc800078e0248 */
[----:B------:R-:W-:-:S05]  /*20d00*/  @P1 IMAD.HI.U32 R75, R72, R75, RZ ;  /* 0x0000004b484b1227 */ /* 0x000fca00078e00ff */
[----:B------:R-:W-:Y:S01]  /*20d10*/  @P1 SHF.R.U32.HI R72, RZ, R76, R75 ;  /* 0x0000004cff481219 */ /* 0x000fe2000001164b */
[----:B------:R-:W-:Y:S01]  /*20d20*/  IMAD.MOV.U32 R13, RZ, RZ, -0x60 ;  /* 0xffffffa0ff0d7424 */ /* 0x000fe200078e00ff */
[----:B------:R-:W-:-:S03]  /*20d30*/  LOP3.LUT R3, R20, 0x7ffffffc, RZ, 0xc0, !PT ;  /* 0x7ffffffc14037812 */ /* 0x000fc600078ec0ff */
[----:B------:R-:W2:Y:S01]  /*20d40*/  SHFL.IDX PT, R21, R72, RZ, 0x1c1f ;  /* 0x001c1fff48157589 */ /* 0x000ea200000e0000 */
[----:B------:R-:W-:Y:S02]  /*20d50*/  IMAD R12, R0, R13, 0x1 ;  /* 0x00000001000c7424 */ /* 0x000fe400078e020d */
[----:B------:R-:W-:Y:S01]  /*20d60*/  IMAD.IADD R3, R16, 0x1, -R3 ;  /* 0x0000000110037824 */ /* 0x000fe200078e0a03 */
[----:B------:R-:W-:-:S03]  /*20d70*/  ISETP.GE.AND P2, PT, R5, 0x1, PT ;  /* 0x000000010500780c */ /* 0x000fc60003f46270 */
[----:B------:R-:W-:Y:S01]  /*20d80*/  IMAD R3, R3, -0x2, R12 ;  /* 0xfffffffe03037824 */ /* 0x000fe200078e020c */
[----:B------:R-:W-:-:S04]  /*20d90*/  LOP3.LUT R13, RZ, R10, RZ, 0x33, !PT ;  /* 0x0000000aff0d7212 */ /* 0x000fc800078e33ff */
[----:B------:R-:W-:Y:S01]  /*20da0*/  IADD3 R12, -R8, R3, R9 ;  /* 0x00000003080c7210 */ /* 0x000fe20007ffe109 */
[----:B------:R-:W-:-:S04]  /*20db0*/  IMAD R17, R0, -0x60, R4 ;  /* 0xffffffa000117824 */ /* 0x000fc800078e0204 */
[C---:B------:R-:W-:Y:S02]  /*20dc0*/  IMAD.IADD R16, R12.reuse, 0x1, R11 ;  /* 0x000000010c107824 */ /* 0x040fe400078e020b */
[----:B------:R-:W-:Y:S02]  /*20dd0*/  IMAD.IADD R13, R12, 0x1, R13 ;  /* 0x000000010c0d7824 */ /* 0x000fe400078e020d */
[----:B------:R-:W-:Y:S02]  /*20de0*/  VIADD R20, R3, 0xffffffff ;  /* 0xffffffff03147836 */ /* 0x000fe40000000000 */
[--C-:B--2---:R-:W-:Y:S02]  /*20df0*/  IMAD.IADD R4, R16, 0x1, R21.reuse ;  /* 0x0000000110047824 */ /* 0x104fe400078e0215 */
[----:B------:R-:W-:Y:S01]  /*20e00*/  IMAD.IADD R3, R13, 0x1, R21 ;  /* 0x000000010d037824 */ /* 0x000fe200078e0215 */
[----:B-1----:R-:W-:Y:S06]  /*20e10*/  @!P2 BRA `(.L_x_10983) ;  /* 0x000000000044a947 */ /* 0x002fec0003800000 */
        /* <DEDUP_REMOVED lines=10> */
.L_x_10985:
[----:B------:R-:W-:-:S13]  /*20ec0*/  ISETP.NE.AND P1, PT, R5, 0x1, PT ;  /* 0x000000010500780c */ /* 0x000fda0003f25270 */
[----:B------:R-:W-:-:S05]  /*20ed0*/  @P1 IMAD.HI.U32 R12, R10, R6, RZ ;  /* 0x000000060a0c1227 */ /* 0x000fca00078e00ff */
[----:B------:R-:W-:-:S07]  /*20ee0*/  @P1 SHF.R.U32.HI R10, RZ, R7, R12 ;  /* 0x00000007ff0a1219 */ /* 0x000fce000001160c */
.L_x_10986:
[----:B------:R-:W-:Y:S05]  /*20ef0*/  BSYNC B1 ;  /* 0x0000000000017941 */ /* 0x000fea0003800000 */
.L_x_10984:
[----:B------:R-:W-:-:S05]  /*20f00*/  IMAD R10, R10, R5, R20 ;  /* 0x000000050a0a7224 */ /* 0x000fca00078e0214 */
[----:B------:R-:W-:Y:S02]  /*20f10*/  VIMNMX R3, R3, R10, !PT ;  /* 0x0000000a03037248 */ /* 0x000fe40007fe0100 */
[----:B------:R-:W-:-:S07]  /*20f20*/  VIADDMNMX R4, R10, R5, R4, PT ;  /* 0x000000050a047246 */ /* 0x000fce0003800104 */
.L_x_10983:
[----:B------:R-:W-:Y:S05]  /*20f30*/  BSYNC B0 ;  /* 0x0000000000007941 */ /* 0x000fea0003800000 */
.L_x_10982:
[C---:B------:R-:W-:Y:S01]  /*20f40*/  ISETP.GE.AND P1, PT, R17.reuse, 0x2, PT ;  /* 0x000000021100780c */ /* 0x040fe20003f26270 */
[----:B------:R-:W1:Y:S01]  /*20f50*/  SHFL.IDX PT, R72, R72, 0x1, 0x1c1f ;  /* 0x003c1f0048487f89 */ /* 0x000e6200000e0000 */
[----:B------:R-:W-:Y:S01]  /*20f60*/  ISETP.GE.AND P5, PT, R17, 0xa, PT ;  /* 0x0000000a1100780c */ /* 0x000fe20003fa6270 */
        /* <DEDUP_REMOVED lines=12> */
[--C-:B-1----:R-:W-:Y:S01]  /*21030*/  IMAD.IADD R10, R16, 0x1, R72.reuse ;  /* 0x00000001100a7824 */ /* 0x102fe200078e0248 */
[----:B------:R-:W-:Y:S01]  /*21040*/  ISETP.GT.AND P3, PT, R3, 0x10, !P5 ;  /* 0x000000100300780c */ /* 0x000fe20006f64270 */
[----:B------:R-:W-:Y:S01]  /*21050*/  IMAD.IADD R11, R13, 0x1, R72 ;  /* 0x000000010d0b7824 */ /* 0x000fe200078e0248 */
        /* <DEDUP_REMOVED lines=113> */
.L_x_10990:
[----:B------:R-:W-:-:S13]  /*21770*/  ISETP.NE.AND P6, PT, R5, 0x1, PT ;  /* 0x000000010500780c */ /* 0x000fda0003fc5270 */
[----:B------:R-:W-:-:S05]  /*21780*/  @P6 IMAD.HI.U32 R6, R8, R6, RZ ;  /* 0x0000000608066227 */ /* 0x000fca00078e00ff */
[----:B------:R-:W-:-:S07]  /*21790*/  @P6 SHF.R.U32.HI R8, RZ, R7, R6 ;  /* 0x00000007ff086219 */ /* 0x000fce0000011606 */
.L_x_10991:
[----:B------:R-:W-:Y:S05]  /*217a0*/  BSYNC B1 ;  /* 0x0000000000017941 */ /* 0x000fea0003800000 */
.L_x_10989:
[----:B------:R-:W-:-:S05]  /*217b0*/  IMAD R8, R8, R5, R20 ;  /* 0x0000000508087224 */ /* 0x000fca00078e0214 */
[----:B------:R-:W-:Y:S02]  /*217c0*/  VIADDMNMX R10, R8, R5, R10, PT ;  /* 0x00000005080a7246 */ /* 0x000fe4000380010a */
[----:B------:R-:W-:-:S07]  /*217d0*/  VIMNMX R11, R11, R8, !PT ;  /* 0x000000080b0b7248 */ /* 0x000fce0007fe0100 */
.L_x_10988:
[----:B------:R-:W-:Y:S05]  /*217e0*/  BSYNC B0 ;  /* 0x0000000000007941 */ /* 0x000fea0003800000 */
.L_x_10987:
[C---:B------:R-:W-:Y:S01]  /*217f0*/  ISETP.GT.AND P1, PT, R11.reuse, 0x1, !P1 ;  /* 0x000000010b00780c */ /* 0x040fe20004f24270 */
[----:B------:R-:W2:Y:S03]  /*21800*/  LDL R22, [R1+0x240] ;  /* 0x0002400001167983 */ /* 0x000ea60000100800 */
[----:B------:R-:W-:Y:S01]  /*21810*/  ISETP.LT.OR P1, PT, R10, 0x2, P1 ;  /* 0x000000020a00780c */ /* 0x000fe20000f21670 */
[----:B------:R-:W3:Y:S01]  /*21820*/  LDL R61, [R1+0x860] ;  /* 0x00086000013d7983 */ /* 0x000ee20000100800 */
[----:B------:R-:W-:Y:S02]  /*21830*/  ISETP.GT.AND P2, PT, R11, 0x8, !P2 ;  /* 0x000000080b00780c */ /* 0x000fe40005744270 */
[----:B------:R-:W-:Y:S02]  /*21840*/  FSEL R27, R27, -INF , !P1 ;  /* 0xff8000001b1b7808 */ /* 0x000fe40004800000 */
[----:B------:R-:W-:-:S02]  /*21850*/  ISETP.NE.AND P1, PT, R21, RZ, PT ;  /* 0x000000ff1500720c */ /* 0x000fc40003f25270 */
[----:B------:R-:W-:Y:S02]  /*21860*/  ISETP.LT.OR P2, PT, R10, 0x9, P2 ;  /* 0x000000090a00780c */ /* 0x000fe40001741670 */
[----:B------:R-:W-:Y:S02]  /*21870*/  ISETP.GT.AND P1, PT, R11, 0x9, !P1 ;  /* 0x000000090b00780c */ /* 0x000fe40004f24270 */
[----:B------:R-:W-:Y:S02]  /*21880*/  FSEL R30, R30, -INF , !P2 ;  /* 0xff8000001e1e7808 */ /* 0x000fe40005000000 */
[----:B------:R-:W-:Y:S02]  /*21890*/  ISETP.LT.OR P1, PT, R10, 0xa, P1 ;  /* 0x0000000a0a00780c */ /* 0x000fe40000f21670 */
[----:B------:R-:W-:Y:S02]  /*218a0*/  ISETP.NE.AND P2, PT, R33, RZ, PT ;  /* 0x000000ff2100720c */ /* 0x000fe40003f45270 */
[----:B------:R-:W-:-:S02]  /*218b0*/  FSEL R31, R31, -INF , !P1 ;  /* 0xff8000001f1f7808 */ /* 0x000fc40004800000 */
[----:B------:R-:W-:Y:S02]  /*218c0*/  ISETP.NE.AND P1, PT, R25, RZ, PT ;  /* 0x000000ff1900720c */ /* 0x000fe40003f25270 */
[----:B------:R-:W4:Y:S01]  /*218d0*/  LDL.64 R24, [R1+0x220] ;  /* 0x0002200001187983 */ /* 0x000f220000100a00 */
[----:B------:R-:W-:Y:S02]  /*218e0*/  ISETP.NE.AND P6, PT, R73, RZ, PT ;  /* 0x000000ff4900720c */ /* 0x000fe40003fc5270 */
[----:B------:R-:W-:-:S04]  /*218f0*/  ISETP.GT.AND P1, PT, R11, 0x10, !P1 ;  /* 0x000000100b00780c */ /* 0x000fc80004f24270 */
        /* <DEDUP_REMOVED lines=8> */
[----:B------:R-:W-:-:S04]  /*21980*/  ISETP.LT.OR P1, PT, R10, 0x19, P1 ;  /* 0x000000190a00780c */ /* 0x000fc80000f21670 */
[----:B------:R-:W-:Y:S02]  /*21990*/  FSEL R38, R38, -INF , !P1 ;  /* 0xff80000026267808 */ /* 0x000fe40004800000 */
[----:B------:R-:W-:Y:S02]  /*219a0*/  ISETP.GT.AND P1, PT, R11, 0x19, !P6 ;  /* 0x000000190b00780c */ /* 0x000fe40007724270 */
[----:B------:R-:W-:Y:S02]  /*219b0*/  ISETP.NE.AND P6, PT, R12, RZ, PT ;  /* 0x000000ff0c00720c */ /* 0x000fe40003fc5270 */
[----:B------:R-:W-:-:S04]  /*219c0*/  ISETP.LT.OR P1, PT, R10, 0x1a, P1 ;  /* 0x0000001a0a00780c */ /* 0x000fc80000f21670 */
[----:B------:R-:W-:Y:S02]  /*219d0*/  FSEL R39, R39, -INF , !P1 ;  /* 0xff80000027277808 */ /* 0x000fe40004800000 */
[----:B------:R-:W-:-:S04]  /*219e0*/  ISETP.NE.AND P1, PT, R37, RZ, PT ;  /* 0x000000ff2500720c */ /* 0x000fc80003f25270 */
[----:B------:R-:W-:-:S04]  /*219f0*/  ISETP.GT.AND P1, PT, R11, 0x20, !P1 ;  /* 0x000000200b00780c */ /* 0x000fc80004f24270 */
        /* <DEDUP_REMOVED lines=38> */
[----:B------:R-:W-:Y:S02]  /*21c60*/  ISETP.GT.AND P1, PT, R11, RZ, !P6 ;  /* 0x000000ff0b00720c */ /* 0x000fe40007724270 */
[----:B----4-:R-:W-:Y:S02]  /*21c70*/  FMNMX.FTZ R3, R28, R24, !PT ;  /* 0x000000181c037209 */ /* 0x010fe40007810000 */
[----:B------:R-:W-:Y:S02]  /*21c80*/  ISETP.LT.OR P1, PT, R10, 0x1, P1 ;  /* 0x000000010a00780c */ /* 0x000fe40000f21670 */
[----:B------:R-:W-:Y:S02]  /*21c90*/  FMNMX.FTZ R3, R74, R3, !PT ;  /* 0x000000034a037209 */ /* 0x000fe40007810000 */
[----:B------:R-:W-:-:S02]  /*21ca0*/  FSEL R26, R26, -INF , !P1 ;  /* 0xff8000001a1a7808 */ /* 0x000fc40004800000 */
[----:B------:R-:W-:Y:S02]  /*21cb0*/  FMNMX.FTZ R3, R76, R3, !PT ;  /* 0x000000034c037209 */ /* 0x000fe40007810000 */
[----:B------:R-:W-:Y:S02]  /*21cc0*/  ISETP.NE.AND P1, PT, R57, RZ, PT ;  /* 0x000000ff3900720c */ /* 0x000fe40003f25270 */
[----:B------:R-:W-:Y:S02]  /*21cd0*/  FMNMX.FTZ R3, R78, R3, !PT ;  /* 0x000000034e037209 */ /* 0x000fe40007810000 */
[C---:B------:R-:W-:Y:S02]  /*21ce0*/  ISETP.GT.AND P2, PT, R11.reuse, 0x49, !P2 ;  /* 0x000000490b00780c */ /* 0x040fe40005744270 */
[----:B------:R-:W-:Y:S02]  /*21cf0*/  FMNMX.FTZ R3, R32, R3, !PT ;  /* 0x0000000320037209 */ /* 0x000fe40007810000 */
[----:B------:R-:W-:-:S02]  /*21d00*/  ISETP.GT.AND P3, PT, R11, 0x50, !P3 ;  /* 0x000000500b00780c */ /* 0x000fc40005f64270 */
[----:B------:R-:W-:Y:S02]  /*21d10*/  FMNMX.FTZ R3, R178, R3, !PT ;  /* 0x00000003b2037209 */ /* 0x000fe40007810000 */
[----:B------:R-:W-:Y:S02]  /*21d20*/  ISETP.GT.AND P4, PT, R11, 0x51, !P4 ;  /* 0x000000510b00780c */ /* 0x000fe40006784270 */
[----:B------:R-:W-:Y:S02]  /*21d30*/  FMNMX.FTZ R3, R36, R3, !PT ;  /* 0x0000000324037209 */ /* 0x000fe40007810000 */
[----:B------:R-:W-:Y:S02]  /*21d40*/  ISETP.NE.AND P6, PT, R17, RZ, PT ;  /* 0x000000ff1100720c */ /* 0x000fe40003fc5270 */
        /* <DEDUP_REMOVED lines=27> */
[----:B------:R-:W-:-:S03]  /*21f00*/  FMNMX.FTZ R6, R46, R3, !PT ;  /* 0x000000032e067209 */ /* 0x000fc60007810000 */
[----:B------:R-:W1:Y:S01]  /*21f10*/  SHFL.BFLY PT, R5, R4, 0x2, 0x1f ;  /* 0x0c401f0004057f89 */ /* 0x000e6200000e0000 */
[----:B------:R-:W-:-:S04]  /*21f20*/  FMNMX.FTZ R3, R47, R6, !PT ;  /* 0x000000062f037209 */ /* 0x000fc80007810000 */
[----:B------:R-:W-:-:S04]  /*21f30*/  FMNMX.FTZ R6, R50, R3, !PT ;  /* 0x0000000332067209 */ /* 0x000fc80007810000 */
[----:B------:R-:W-:-:S04]  /*21f40*/  FMNMX.FTZ R3, R51, R6, !PT ;  /* 0x0000000633037209 */ /* 0x000fc80007810000 */
[----:B------:R-:W-:Y:S02]  /*21f50*/  FMNMX.FTZ R6, R54, R3, !PT ;  /* 0x0000000336067209 */ /* 0x000fe40007810000 */
[----:B------:R-:W-:Y:S02]  /*21f60*/  ISETP.GT.AND P1, PT, R11, 0x48, !P1 ;  /* 0x000000480b00780c */ /* 0x000fe40004f24270 */
[----:B------:R-:W-:Y:S02]  /*21f70*/  FMNMX.FTZ R3, R55, R6, !PT ;  /* 0x0000000637037209 */ /* 0x000fe40007810000 */
[----:B------:R-:W-:Y:S02]  /*21f80*/  ISETP.LT.OR P1, PT, R10, 0x49, P1 ;  /* 0x000000490a00780c */ /* 0x000fe40000f21670 */
[----:B------:R-:W-:Y:S02]  /*21f90*/  FMNMX.FTZ R6, R58, R3, !PT ;  /* 0x000000033a067209 */ /* 0x000fe40007810000 */
[----:B-1----:R-:W-:-:S02]  /*21fa0*/  FMNMX.FTZ R8, R4, R5, !PT ;  /* 0x0000000504087209 */ /* 0x002fc40007810000 */
[----:B------:R-:W-:Y:S02]  /*21fb0*/  ISETP.LT.OR P2, PT, R10, 0x4a, P2 ;  /* 0x0000004a0a00780c */ /* 0x000fe40001741670 */
[----:B------:R-:W-:Y:S01]  /*21fc0*/  FSEL R62, R62, -INF , !P1 ;  /* 0xff8000003e3e7808 */ /* 0x000fe20004800000 */
[----:B------:R-:W1:Y:S01]  /*21fd0*/  SHFL.BFLY PT, R7, R8, 0x1, 0x1f ;  /* 0x0c201f0008077f89 */ /* 0x000e6200000e0000 */
[----:B------:R-:W-:Y:S02]  /*21fe0*/  FMNMX.FTZ R3, R59, R6, !PT ;  /* 0x000000063b037209 */ /* 0x000fe40007810000 */
[----:B------:R-:W-:Y:S02]  /*21ff0*/  ISETP.LT.OR P3, PT, R10, 0x51, P3 ;  /* 0x000000510a00780c */ /* 0x000fe40001f61670 */
[----:B------:R-:W-:Y:S02]  /*22000*/  FSEL R63, R63, -INF , !P2 ;  /* 0xff8000003f3f7808 */ /* 0x000fe40005000000 */
[----:B------:R-:W-:-:S02]  /*22010*/  FMNMX.FTZ R6, R62, R3, !PT ;  /* 0x000000033e067209 */ /* 0x000fc40007810000 */
[----:B------:R-:W-:Y:S02]  /*22020*/  ISETP.GT.AND P5, PT, R11, 0x58, !P5 ;  /* 0x000000580b00780c */ /* 0x000fe40006fa4270 */
[----:B------:R-:W-:Y:S02]  /*22030*/  ISETP.LT.OR P4, PT, R10, 0x52, P4 ;  /* 0x000000520a00780c */ /* 0x000fe40002781670 */
[----:B------:R-:W-:Y:S02]  /*22040*/  FSEL R66, R66, -INF , !P3 ;  /* 0xff80000042427808 */ /* 0x000fe40005800000 */
[----:B------:R-:W-:Y:S02]  /*22050*/  FMNMX.FTZ R3, R63, R6, !PT ;  /* 0x000000063f037209 */ /* 0x000fe40007810000 */
[----:B------:R-:W-:Y:S02]  /*22060*/  ISETP.GT.AND P1, PT, R11, 0x59, !P6 ;  /* 0x000000590b00780c */ /* 0x000fe40007724270 */
[----:B------:R-:W-:-:S02]  /*22070*/  ISETP.LT.OR P5, PT, R10, 0x59, P5 ;  /* 0x000000590a00780c */ /* 0x000fc40002fa1670 */
[----:B------:R-:W-:Y:S02]  /*22080*/  FSEL R67, R67, -INF , !P4 ;  /* 0xff80000043437808 */ /* 0x000fe40006000000 */
[----:B------:R-:W-:Y:S02]  /*22090*/  FMNMX.FTZ R6, R66, R3, !PT ;  /* 0x0000000342067209 */ /* 0x000fe40007810000 */
[----:B------:R-:W-:Y:S02]  /*220a0*/  ISETP.LT.OR P1, PT, R10, 0x5a, P1 ;  /* 0x0000005a0a00780c */ /* 0x000fe40000f21670 */
[----:B------:R-:W-:Y:S02]  /*220b0*/  FSEL R70, R70, -INF , !P5 ;  /* 0xff80000046467808 */ /* 0x000fe40006800000 */
[----:B------:R-:W-:Y:S02]  /*220c0*/  FMNMX.FTZ R3, R67, R6, !PT ;  /* 0x0000000643037209 */ /* 0x000fe40007810000 */
[----:B------:R-:W-:-:S02]  /*220d0*/  FSEL R71, R71, -INF , !P1 ;  /* 0xff80000047477808 */ /* 0x000fc40004800000 */
[----:B------:R-:W-:Y:S02]  /*220e0*/  FMNMX.FTZ R6, R70, R3, !PT ;  /* 0x0000000346067209 */ /* 0x000fe40007810000 */
[----:B-1----:R-:W-:Y:S02]  /*220f0*/  FMNMX.FTZ R8, R8, R7, !PT ;  /* 0x0000000708087209 */ /* 0x002fe40007810000 */
[----:B------:R-:W-:Y:S02]  /*22100*/  FMNMX.FTZ R5, R71, R6, !PT ;  /* 0x0000000647057209 */ /* 0x000fe40007810000 */
[----:B------:R-:W4:Y:S04]  /*22110*/  LDL.64 R6, [R1+0x230] ;  /* 0x0002300001067983 */ /* 0x000f280000100a00 */
[----:B------:R-:W-:Y:S04]  /*22120*/  STL.64 [R1+0x220], R4 ;  /* 0x0002200401007387 */ /* 0x000fe80000100a00 */
[----:B------:R1:W-:Y:S04]  /*22130*/  STL [R1+0x220], R8 ;  /* 0x0002200801007387 */ /* 0x0003e80000100800 */
[----:B------:R-:W2:Y:S04]  /*22140*/  LDL R12, [R1+0x220] ;  /* 0x00022000010c7983 */ /* 0x000ea80000100800 */
[----:B------:R-:W5:Y:S01]  /*22150*/  LDL R11, [R1+0x224] ;  /* 0x00022400010b7983 */ /* 0x000f620000100800 */
[----:B--2---:R-:W-:Y:S01]  /*22160*/  FMUL.FTZ R3, R22, R12 ;  /* 0x0000000c16037220 */ /* 0x004fe20000410000 */
[----:B------:R-:W-:-:S04]  /*22170*/  FSETP.NEU.FTZ.AND P1, PT, R12, -INF , PT ;  /* 0xff8000000c00780b */ /* 0x000fc80003f3d000 */
[----:B------:R-:W-:-:S05]  /*22180*/  FSEL R9, R3, RZ, P1 ;  /* 0x000000ff03097208 */ /* 0x000fca0000800000 */
[----:B-1----:R-:W-:-:S04]  /*22190*/  FFMA.FTZ R8, R78, R22, -R9 ;  /* 0x000000164e087223 */ /* 0x002fc80000010809 */
[----:B------:R5:W-:Y:S02]  /*221a0*/  MUFU.EX2 R154, R8 ;  /* 0x00000008009a7308 */ /* 0x000be40000000800 */
[----:B-----5:R-:W1:Y:S02]  /*221b0*/  SHFL.BFLY PT, R8, R11, 0x2, 0x1f ;  /* 0x0c401f000b087f89 */ /* 0x020e6400000e0000 */
[----:B-1----:R-:W-:-:S05]  /*221c0*/  FMNMX.FTZ R8, R8, R11, !PT ;  /* 0x0000000b08087209 */ /* 0x002fca0007810000 */
[----:B------:R-:W1:Y:S01]  /*221d0*/  SHFL.BFLY PT, R11, R8, 0x1, 0x1f ;  /* 0x0c201f00080b7f89 */ /* 0x000e6200000e0000 */
[-CC-:B------:R-:W-:Y:S01]  /*221e0*/  FFMA.FTZ R10, R74, R22.reuse, -R9.reuse ;  /* 0x000000164a0a7223 */ /* 0x180fe20000010809 */
[----:B------:R-:W-:Y:S01]  /*221f0*/  FSEL R13, R12, RZ, P1 ;  /* 0x000000ff0c0d7208 */ /* 0x000fe20000800000 */
        /* <DEDUP_REMOVED lines=16> */
[----:B-1----:R-:W-:Y:S01]  /*22300*/  FMNMX.FTZ R8, R8, R11, !PT ;  /* 0x0000000b08087209 */ /* 0x002fe20007810000 */
[-CC-:B------:R-:W-:Y:S01]  /*22310*/  FFMA.FTZ R157, R60, R22.reuse, -R9.reuse ;  /* 0x000000163c9d7223 */ /* 0x180fe20000010809 */
[----:B------:R-:W-:-:S02]  /*22320*/  FFMA.FTZ R158, R158, R22, -R9 ;  /* 0x000000169e9e7223 */ /* 0x000fc40000010809 */
[----:B------:R-:W-:Y:S01]  /*22330*/  FSETP.NEU.FTZ.AND P1, PT, R8, -INF , PT ;  /* 0xff8000000800780b */ /* 0x000fe20003f3d000 */
[-CC-:B------:R-:W-:Y:S01]  /*22340*/  FFMA.FTZ R16, R64, R22.reuse, -R9.reuse ;  /* 0x0000001640107223 */ /* 0x180fe20000010809 */
[-CC-:B------:R-:W-:Y:S01]  /*22350*/  FFMA.FTZ R17, R86, R22.reuse, -R9.reuse ;  /* 0x0000001656117223 */ /* 0x180fe20000010809 */
[-CC-:B------:R-:W-:Y:S01]  /*22360*/  FFMA.FTZ R20, R68, R22.reuse, -R9.reuse ;  /* 0x0000001644147223 */ /* 0x180fe20000010809 */
[-C--:B------:R-:W-:Y:S01]  /*22370*/  FFMA.FTZ R21, R88, R22.reuse, -R9 ;  /* 0x0000001658157223 */ /* 0x080fe20000010809 */
[----:B------:R1:W-:Y:S01]  /*22380*/  MUFU.EX2 R4, R10 ;  /* 0x0000000a00047308 */ /* 0x0003e20000000800 */
[----:B------:R-:W-:Y:S01]  /*22390*/  FMUL.FTZ R9, R8, R22 ;  /* 0x0000001608097220 */ /* 0x000fe20000410000 */
[----:B------:R-:W-:Y:S01]  /*223a0*/  FADD.FTZ R13, R24, -R13 ;  /* 0x8000000d180d7221 */ /* 0x000fe20000010000 */
[----:B-1----:R-:W-:-:S03]  /*223b0*/  FSEL R10, R8, RZ, P1 ;  /* 0x000000ff080a7208 */ /* 0x002fc60000800000 */
[----:B------:R-:W-:Y:S02]  /*223c0*/  FSEL R9, R9, RZ, P1 ;  /* 0x000000ff09097208 */ /* 0x000fe40000800000 */
[----:B------:R-:W-:Y:S01]  /*223d0*/  FADD.FTZ R25, R25, -R10 ;  /* 0x8000000a19197221 */ /* 0x000fe20000010000 */
[-C--:B------:R-:W-:Y:S02]  /*223e0*/  FMUL.FTZ R13, R13, R22.reuse ;  /* 0x000000160d0d7220 */ /* 0x080fe40000410000 */
[-CC-:B------:R-:W-:Y:S01]  /*223f0*/  FFMA.FTZ R194, R26, R22.reuse, -R9.reuse ;  /* 0x000000161ac27223 */ /* 0x180fe20000010809 */
[----:B------:R-:W-:Y:S01]  /*22400*/  FMUL.FTZ R24, R22, R25 ;  /* 0x0000001916187220 */ /* 0x000fe20000410000 */
[-CC-:B------:R-:W-:Y:S01]  /*22410*/  FFMA.FTZ R153, R27, R22.reuse, -R9.reuse ;  /* 0x000000161b997223 */ /* 0x180fe20000010809 */
[----:B------:R-:W-:Y:S01]  /*22420*/  MUFU.EX2 R3, R3 ;  /* 0x0000000300037308 */ /* 0x000fe20000000800 */
[----:B------:R-:W-:-:S07]  /*22430*/  FFMA.FTZ R155, R30, R22, -R9 ;  /* 0x000000161e9b7223 */ /* 0x000fce0000010809 */
[----:B------:R-:W4:Y:S01]  /*22440*/  MUFU.EX2 R13, R13 ;  /* 0x0000000d000d7308 */ /* 0x000f220000000800 */
[----:B------:R-:W-:-:S07]  /*22450*/  FFMA.FTZ R196, R31, R22, -R9 ;  /* 0x000000161fc47223 */ /* 0x000fce0000010809 */
[----:B------:R-:W-:Y:S08]  /*22460*/  MUFU.EX2 R194, R194 ;  /* 0x000000c200c27308 */ /* 0x000ff00000000800 */
[----:B------:R-:W1:Y:S01]  /*22470*/  MUFU.EX2 R24, R24 ;  /* 0x0000001800187308 */ /* 0x000e620000000800 */
[----:B------:R-:W-:-:S07]  /*22480*/  FFMA.FTZ R184, R34, R22, -R9 ;  /* 0x0000001622b87223 */ /* 0x000fce0000010809 */
[----:B------:R-:W2:Y:S01]  /*22490*/  MUFU.EX2 R153, R153 ;  /* 0x0000009900997308 */ /* 0x000ea20000000800 */
[----:B------:R-:W-:-:S07]  /*224a0*/  FFMA.FTZ R187, R35, R22, -R9 ;  /* 0x0000001623bb7223 */ /* 0x000fce0000010809 */
[----:B------:R-:W5:Y:S08]  /*224b0*/  MUFU.EX2 R5, R5 ;  /* 0x0000000500057308 */ /* 0x000f700000000800 */
[----:B------:R-:W0:Y:S01]  /*224c0*/  MUFU.EX2 R155, R155 ;  /* 0x0000009b009b7308 */ /* 0x000e220000000800 */
[----:B----4-:R-:W-:Y:S01]  /*224d0*/  FFMA.FTZ R11, R13, R6, R3 ;  /* 0x000000060d0b7223 */ /* 0x010fe20000010003 */
[----:B-1----:R-:W-:-:S06]  /*224e0*/  FFMA.FTZ R6, R7, R24, R194 ;  /* 0x0000001807067223 */ /* 0x002fcc00000100c2 */
[----:B------:R-:W1:Y:S01]  /*224f0*/  MUFU.EX2 R196, R196 ;  /* 0x000000c400c47308 */ /* 0x000e620000000800 */
[----:B------:R-:W-:Y:S01]  /*22500*/  FFMA.FTZ R188, R38, R22, -R9 ;  /* 0x0000001626bc7223 */ /* 0x000fe20000010809 */
[----:B------:R-:W-:-:S06]  /*22510*/  FADD.FTZ R10, R4, R11 ;  /* 0x0000000b040a7221 */ /* 0x000fcc0000010000 */
[----:B------:R-:W4:Y:S01]  /*22520*/  MUFU.EX2 R177, R177 ;  /* 0x000000b100b17308 */ /* 0x000f220000000800 */
[----:B--2---:R-:W-:Y:S01]  /*22530*/  FADD.FTZ R6, R153, R6 ;  /* 0x0000000699067221 */ /* 0x004fe20000010000 */
[----:B------:R-:W-:-:S06]  /*22540*/  FFMA.FTZ R191, R39, R22, -R9 ;  /* 0x0000001627bf7223 */ /* 0x000fcc0000010809 */
[----:B------:R-:W2:Y:S01]  /*22550*/  MUFU.EX2 R184, R184 ;  /* 0x000000b800b87308 */ /* 0x000ea20000000800 */
[----:B-----5:R-:W-:Y:S01]  /*22560*/  FADD.FTZ R7, R5, R10 ;  /* 0x0000000a05077221 */ /* 0x020fe20000010000 */
[----:B0-----:R-:W-:-:S06]  /*22570*/  FADD.FTZ R11, R155, R6 ;  /* 0x000000069b0b7221 */ /* 0x001fcc0000010000 */
[----:B------:R-:W0:Y:S01]  /*22580*/  MUFU.EX2 R178, R178 ;  /* 0x000000b200b27308 */ /* 0x000e220000000800 */
[----:B------:R-:W-:-:S07]  /*22590*/  FFMA.FTZ R180, R42, R22, -R9 ;  /* 0x000000162ab47223 */ /* 0x000fce0000010809 */
[----:B------:R-:W5:Y:S01]  /*225a0*/  MUFU.EX2 R187, R187 ;  /* 0x000000bb00bb7308 */ /* 0x000f620000000800 */
[----:B------:R-:W-:Y:S01]  /*225b0*/  FADD.FTZ R6, R154, R7 ;  /* 0x000000079a067221 */ /* 0x000fe20000010000 */
[----:B-1----:R-:W-:-:S06]  /*225c0*/  FADD.FTZ R11, R196, R11 ;  /* 0x0000000bc40b7221 */ /* 0x002fcc0000010000 */
[----:B------:R-:W1:Y:S01]  /*225d0*/  MUFU.EX2 R175, R175 ;  /* 0x000000af00af7308 */ /* 0x000e620000000800 */
[----:B------:R-:W-:-:S07]  /*225e0*/  FFMA.FTZ R183, R43, R22, -R9 ;  /* 0x000000162bb77223 */ /* 0x000fce0000010809 */
[----:B------:R-:W3:Y:S01]  /*225f0*/  MUFU.EX2 R188, R188 ;  /* 0x000000bc00bc7308 */ /* 0x000ee20000000800 */
[----:B----4-:R-:W-:Y:S01]  /*22600*/  FADD.FTZ R7, R177, R6 ;  /* 0x00000006b1077221 */ /* 0x010fe20000010000 */
[----:B--2---:R-:W-:-:S06]  /*22610*/  FADD.FTZ R6, R184, R11 ;  /* 0x0000000bb8067221 */ /* 0x004fcc0000010000 */
[----:B------:R-:W2:Y:S01]  /*22620*/  MUFU.EX2 R176, R176 ;  /* 0x000000b000b07308 */ /* 0x000ea20000000800 */
[----:B------:R-:W-:-:S07]  /*22630*/  FFMA.FTZ R185, R46, R22, -R9 ;  /* 0x000000162eb97223 */ /* 0x000fce0000010809 */
[----:B------:R-:W4:Y:S01]  /*22640*/  MUFU.EX2 R191, R191 ;  /* 0x000000bf00bf7308 */ /* 0x000f220000000800 */
[----:B0-----:R-:W-:Y:S01]  /*22650*/  FADD.FTZ R10, R178, R7 ;  /* 0x00000007b20a7221 */ /* 0x001fe20000010000 */
[----:B-----5:R-:W-:-:S06]  /*22660*/  FADD.FTZ R7, R187, R6 ;  /* 0x00000006bb077221 */ /* 0x020fcc0000010000 */
[----:B------:R-:W0:Y:S01]  /*22670*/  MUFU.EX2 R173, R173 ;  /* 0x000000ad00ad7308 */ /* 0x000e220000000800 */
[----:B------:R-:W-:-:S07]  /*22680*/  FFMA.FTZ R190, R47, R22, -R9 ;  /* 0x000000162fbe7223 */ /* 0x000fce0000010809 */
[----:B------:R-:W5:Y:S01]  /*22690*/  MUFU.EX2 R180, R180 ;  /* 0x000000b400b47308 */ /* 0x000f620000000800 */
[----:B-1----:R-:W-:Y:S01]  /*226a0*/  FADD.FTZ R11, R175, R10 ;  /* 0x0000000aaf0b7221 */ /* 0x002fe20000010000 */
[----:B---3--:R-:W-:-:S06]  /*226b0*/  FADD.FTZ R6, R188, R7 ;  /* 0x00000007bc067221 */ /* 0x008fcc0000010000 */
[----:B------:R-:W1:Y:S01]  /*226c0*/  MUFU.EX2 R174, R174 ;  /* 0x000000ae00ae7308 */ /* 0x000e620000000800 */
[----:B------:R-:W-:-:S07]  /*226d0*/  FFMA.FTZ R179, R50, R22, -R9 ;  /* 0x0000001632b37223 */ /* 0x000fce0000010809 */
[----:B------:R-:W3:Y:S01]  /*226e0*/  MUFU.EX2 R183, R183 ;  /* 0x000000b700b77308 */ /* 0x000ee20000000800 */
[----:B--2---:R-:W-:Y:S01]  /*226f0*/  FADD.FTZ R10, R176, R11 ;  /* 0x0000000bb00a7221 */ /* 0x004fe20000010000 */
[----:B----4-:R-:W-:-:S06]  /*22700*/  FADD.FTZ R7, R191, R6 ;  /* 0x00000006bf077221 */ /* 0x010fcc0000010000 */
        /* <DEDUP_REMOVED lines=55> */
[----:B------:R-:W1:Y:S08]  /*22a80*/  MUFU.EX2 R17, R17 ;  /* 0x0000001100117308 */ /* 0x000e700000000800 */
[----:B------:R-:W3:Y:S01]  /*22a90*/  MUFU.EX2 R162, R162 ;  /* 0x000000a200a27308 */ /* 0x000ee20000000800 */
[----:B--2---:R-:W-:Y:S01]  /*22aa0*/  FADD.FTZ R7, R158, R7 ;  /* 0x000000079e077221 */ /* 0x004fe20000010000 */
[----:B----4-:R-:W-:-:S06]  /*22ab0*/  FADD.FTZ R6, R168, R9 ;  /* 0x00000009a8067221 */ /* 0x010fcc0000010000 */
[----:B------:R-:W2:Y:S08]  /*22ac0*/  MUFU.EX2 R20, R20 ;  /* 0x0000001400147308 */ /* 0x000eb00000000800 */
[----:B------:R-:W4:Y:S01]  /*22ad0*/  MUFU.EX2 R160, R160 ;  /* 0x000000a000a07308 */ /* 0x000f220000000800 */
[----:B0-----:R-:W-:Y:S01]  /*22ae0*/  FADD.FTZ R10, R16, R7 ;  /* 0x00000007100a7221 */ /* 0x001fe20000010000 */
[----:B-----5:R-:W-:-:S06]  /*22af0*/  FADD.FTZ R7, R163, R6 ;  /* 0x00000006a3077221 */ /* 0x020fcc0000010000 */
[----:B------:R-:W0:Y:S08]  /*22b00*/  MUFU.EX2 R21, R21 ;  /* 0x0000001500157308 */ /* 0x000e300000000800 */
[----:B------:R-:W5:Y:S01]  /*22b10*/  MUFU.EX2 R159, R159 ;  /* 0x0000009f009f7308 */ /* 0x000f620000000800 */
[----:B-1----:R-:W-:Y:S01]  /*22b20*/  FADD.FTZ R9, R17, R10 ;  /* 0x0000000a11097221 */ /* 0x002fe20000010000 */
[----:B---3--:R-:W-:-:S03]  /*22b30*/  FADD.FTZ R7, R162, R7 ;  /* 0x00000007a2077221 */ /* 0x008fc60000010000 */
[----:B--2---:R-:W-:Y:S01]  /*22b40*/  FADD.FTZ R6, R20, R9 ;  /* 0x0000000914067221 */ /* 0x004fe20000010000 */
[----:B----4-:R-:W-:-:S03]  /*22b50*/  FADD.FTZ R10, R160, R7 ;  /* 0x00000007a00a7221 */ /* 0x010fc60000010000 */
[----:B0-----:R-:W-:Y:S01]  /*22b60*/  FADD.FTZ R6, R21, R6 ;  /* 0x0000000615067221 */ /* 0x001fe20000010000 */
[----:B------:R0:W-:Y:S01]  /*22b70*/  STL [R1+0x224], R8 ;  /* 0x0002240801007387 */ /* 0x0001e20000100800 */
[----:B-----5:R-:W-:-:S05]  /*22b80*/  FADD.FTZ R7, R159, R10 ;  /* 0x0000000a9f077221 */ /* 0x020fca0000010000 */
[----:B------:R1:W-:Y:S04]  /*22b90*/  STL.64 [R1+0x230], R6 ;  /* 0x0002300601007387 */ /* 0x0003e80000100a00 */
[----:B------:R-:W2:Y:S01]  /*22ba0*/  LD.E R9, desc[UR44][R18.64+0x250] ;  /* 0x0002502c12097980 */ /* 0x000ea2000c101900 */
[----:B------:R-:W-:Y:S01]  /*22bb0*/  LOP3.LUT R22, R61, 0x4, RZ, 0xfc, !PT ;  /* 0x000000043d167812 */ /* 0x000fe200078efcff */
[----:B--2---:R-:W-:-:S05]  /*22bc0*/  FMUL.FTZ R9, R13, R9 ;  /* 0x000000090d097220 */ /* 0x004fca0000410000 */
[----:B------:R2:W-:Y:S04]  /*22bd0*/  ST.E desc[UR44][R18.64+0x250], R9 ;  /* 0x0002500912007985 */ /* 0x0005e8000c10192c */
[----:B------:R-:W3:Y:S02]  /*22be0*/  LD.E R10, desc[UR44][R22.64] ;  /* 0x0000002c160a7980 */ /* 0x000ee4000c101900 */
[----:B---3--:R-:W-:-:S05]  /*22bf0*/  FMUL.FTZ R11, R13, R10 ;  /* 0x0000000a0d0b7220 */ /* 0x008fca0000410000 */
[----:B------:R3:W-:Y:S04]  /*22c00*/  ST.E desc[UR44][R22.64], R11 ;  /* 0x0000000b16007985 */ /* 0x0007e8000c10192c */
[----:B------:R-:W4:Y:S04]  /*22c10*/  LD.E R12, desc[UR44][R18.64+0x444] ;  /* 0x0004442c120c7980 */ /* 0x000f28000c101900 */
[----:B------:R-:W5:Y:S04]  /*22c20*/  LD.E R10, desc[UR44][R18.64+0x260] ;  /* 0x0002602c120a7980 */ /* 0x000f68000c101900 */
[----:B0-----:R-:W2:Y:S04]  /*22c30*/  LD.E R8, desc[UR44][R18.64+0x264] ;  /* 0x0002642c12087980 */ /* 0x001ea8000c101900 */
[----:B-1----:R-:W3:Y:S04]  /*22c40*/  LD.E R6, desc[UR44][R18.64+0x270] ;  /* 0x0002702c12067980 */ /* 0x002ee8000c101900 */
[----:B------:R-:W3:Y:S04]  /*22c50*/  LD.E R26, desc[UR44][R18.64+0x274] ;  /* 0x0002742c121a7980 */ /* 0x000ee8000c101900 */
        /* <DEDUP_REMOVED lines=56> */
[----:B------:R-:W3:Y:S01]  /*22fe0*/  LD.E R140, desc[UR44][R18.64+0x440] ;  /* 0x0004402c128c7980 */ /* 0x000ee2000c101900 */
[C---:B----4-:R-:W-:Y:S01]  /*22ff0*/  FMUL.FTZ R33, R13.reuse, R12 ;  /* 0x0000000c0d217220 */ /* 0x050fe20000410000 */
[C---:B-----5:R-:W-:Y:S01]  /*23000*/  FMUL.FTZ R7, R13.reuse, R10 ;  /* 0x0000000a0d077220 */ /* 0x060fe20000410000 */
[----:B--2---:R-:W-:-:S03]  /*23010*/  FMUL.FTZ R9, R13, R8 ;  /* 0x000000080d097220 */ /* 0x004fc60000410000 */
[----:B------:R-:W-:Y:S01]  /*23020*/  ST.E desc[UR44][R18.64+0x444], R33 ;  /* 0x0004442112007985 */ /* 0x000fe2000c10192c */
[----:B---3--:R-:W-:-:S03]  /*23030*/  FMUL.FTZ R11, R13, R6 ;  /* 0x000000060d0b7220 */ /* 0x008fc60000410000 */
[----:B------:R0:W-:Y:S01]  /*23040*/  ST.E desc[UR44][R18.64+0x260], R7 ;  /* 0x0002600712007985 */ /* 0x0001e2000c10192c */
[----:B------:R-:W-:-:S03]  /*23050*/  FMUL.FTZ R25, R13, R26 ;  /* 0x0000001a0d197220 */ /* 0x000fc60000410000 */
[----:B------:R1:W-:Y:S01]  /*23060*/  ST.E desc[UR44][R18.64+0x264], R9 ;  /* 0x0002640912007985 */ /* 0x0003e2000c10192c */
[C---:B------:R-:W-:Y:S01]  /*23070*/  FMUL.FTZ R27, R13.reuse, R28 ;  /* 0x0000001c0d1b7220 */ /* 0x040fe20000410000 */
[C---:B------:R-:W-:Y:S01]  /*23080*/  FMUL.FTZ R29, R13.reuse, R30 ;  /* 0x0000001e0d1d7220 */ /* 0x040fe20000410000 */
[C---:B------:R-:W-:Y:S01]  /*23090*/  FMUL.FTZ R31, R13.reuse, R32 ;  /* 0x000000200d1f7220 */ /* 0x040fe20000410000 */
[C---:B0-----:R-:W-:Y:S01]  /*230a0*/  FMUL.FTZ R7, R13.reuse, R34 ;  /* 0x000000220d077220 */ /* 0x041fe20000410000 */
[C---:B-1----:R-:W-:Y:S01]  /*230b0*/  FMUL.FTZ R9, R13.reuse, R36 ;  /* 0x000000240d097220 */ /* 0x042fe20000410000 */
[C---:B------:R-:W-:Y:S01]  /*230c0*/  FMUL.FTZ R33, R13.reuse, R38 ;  /* 0x000000260d217220 */ /* 0x040fe20000410000 */
[----:B------:R0:W-:Y:S01]  /*230d0*/  ST.E desc[UR44][R18.64+0x270], R11 ;  /* 0x0002700b12007985 */ /* 0x0001e2000c10192c */
[----:B------:R-:W-:-:S03]  /*230e0*/  FMUL.FTZ R35, R13, R40 ;  /* 0x000000280d237220 */ /* 0x000fc60000410000 */
[----:B------:R1:W-:Y:S01]  /*230f0*/  ST.E desc[UR44][R18.64+0x274], R25 ;  /* 0x0002741912007985 */ /* 0x0003e2000c10192c */
[----:B------:R-:W-:-:S03]  /*23100*/  FMUL.FTZ R37, R13, R42 ;  /* 0x0000002a0d257220 */ /* 0x000fc60000410000 */
[----:B------:R2:W-:Y:S04]  /*23110*/  ST.E desc[UR44][R18.64+0x280], R27 ;  /* 0x0002801b12007985 */ /* 0x0005e8000c10192c */
[----:B------:R3:W-:Y:S01]  /*23120*/  ST.E desc[UR44][R18.64+0x284], R29 ;  /* 0x0002841d12007985 */ /* 0x0007e2000c10192c */
[----:B0-----:R-:W-:-:S03]  /*23130*/  FMUL.FTZ R11, R13, R44 ;  /* 0x0000002c0d0b7220 */ /* 0x001fc60000410000 */
[----:B------:R0:W-:Y:S01]  /*23140*/  ST.E desc[UR44][R18.64+0x290], R31 ;  /* 0x0002901f12007985 */ /* 0x0001e2000c10192c */
[----:B-1----:R-:W-:-:S03]  /*23150*/  FMUL.FTZ R25, R13, R46 ;  /* 0x0000002e0d197220 */ /* 0x002fc60000410000 */
[----:B------:R1:W-:Y:S01]  /*23160*/  ST.E desc[UR44][R18.64+0x294], R7 ;  /* 0x0002940712007985 */ /* 0x0003e2000c10192c */
[----:B--2---:R-:W-:-:S03]  /*23170*/  FMUL.FTZ R27, R13, R48 ;  /* 0x000000300d1b7220 */ /* 0x004fc60000410000 */
[----:B------:R2:W-:Y:S01]  /*23180*/  ST.E desc[UR44][R18.64+0x2a0], R9 ;  /* 0x0002a00912007985 */ /* 0x0005e2000c10192c */
[----:B---3--:R-:W-:-:S03]  /*23190*/  FMUL.FTZ R29, R13, R50 ;  /* 0x000000320d1d7220 */ /* 0x008fc60000410000 */
[----:B------:R3:W-:Y:S01]  /*231a0*/  ST.E desc[UR44][R18.64+0x2a4], R33 ;  /* 0x0002a42112007985 */ /* 0x0007e2000c10192c */
[C---:B0-----:R-:W-:Y:S01]  /*231b0*/  FMUL.FTZ R31, R13.reuse, R52 ;  /* 0x000000340d1f7220 */ /* 0x041fe20000410000 */
[C---:B-1----:R-:W-:Y:S01]  /*231c0*/  FMUL.FTZ R7, R13.reuse, R54 ;  /* 0x000000360d077220 */ /* 0x042fe20000410000 */
[C---:B--2---:R-:W-:Y:S01]  /*231d0*/  FMUL.FTZ R9, R13.reuse, R56 ;  /* 0x000000380d097220 */ /* 0x044fe20000410000 */
[C---:B---3--:R-:W-:Y:S01]  /*231e0*/  FMUL.FTZ R33, R13.reuse, R58 ;  /* 0x0000003a0d217220 */ /* 0x048fe20000410000 */
[----:B------:R0:W-:Y:S04]  /*231f0*/  ST.E desc[UR44][R18.64+0x2b0], R35 ;  /* 0x0002b02312007985 */ /* 0x0001e8000c10192c */
[----:B------:R1:W-:Y:S04]  /*23200*/  ST.E desc[UR44][R18.64+0x2b4], R37 ;  /* 0x0002b42512007985 */ /* 0x0003e8000c10192c */
        /* <DEDUP_REMOVED lines=10> */
[----:B0-----:R-:W-:-:S03]  /*232b0*/  FMUL.FTZ R27, R13, R68 ;  /* 0x000000440d1b7220 */ /* 0x001fc60000410000 */
[----:B------:R0:W-:Y:S01]  /*232c0*/  ST.E desc[UR44][R18.64+0x2f0], R9 ;  /* 0x0002f00912007985 */ /* 0x0001e2000c10192c */
[----:B-1----:R-:W-:-:S03]  /*232d0*/  FMUL.FTZ R29, R13, R70 ;  /* 0x000000460d1d7220 */ /* 0x002fc60000410000 */
[----:B------:R1:W-:Y:S01]  /*232e0*/  ST.E desc[UR44][R18.64+0x2f4], R33 ;  /* 0x0002f42112007985 */ /* 0x0003e2000c10192c */
[C---:B--2---:R-:W-:Y:S01]  /*232f0*/  FMUL.FTZ R31, R13.reuse, R72 ;  /* 0x000000480d1f7220 */ /* 0x044fe20000410000 */
[C---:B---3--:R-:W-:Y:S01]  /*23300*/  FMUL.FTZ R7, R13.reuse, R74 ;  /* 0x0000004a0d077220 */ /* 0x048fe20000410000 */
[C---:B0-----:R-:W-:Y:S01]  /*23310*/  FMUL.FTZ R9, R13.reuse, R76 ;  /* 0x0000004c0d097220 */ /* 0x041fe20000410000 */
[C---:B-1----:R-:W-:Y:S01]  /*23320*/  FMUL.FTZ R33, R13.reuse, R78 ;  /* 0x0000004e0d217220 */ /* 0x042fe20000410000 */
        /* <DEDUP_REMOVED lines=60> */
[----:B------:R-:W-:Y:S01]  /*236f0*/  FMUL.FTZ R13, R13, R140 ;  /* 0x0000008c0d0d7220 */ /* 0x000fe20000410000 */
[----:B------:R-:W-:-:S04]  /*23700*/  LOP3.LUT R12, R61, 0x8, RZ, 0xfc, !PT ;  /* 0x000000083d0c7812 */ /* 0x000fc800078efcff */
[----:B------:R0:W-:Y:S04]  /*23710*/  ST.E desc[UR44][R18.64+0x440], R13 ;  /* 0x0004400d12007985 */ /* 0x0001e8000c10192c */
[----:B------:R-:W-:Y:S04]  /*23720*/  ST.E desc[UR44][R18.64+0x3f0], R35 ;  /* 0x0003f02312007985 */ /* 0x000fe8000c10192c */
[----:B------:R-:W-:Y:S01]  /*23730*/  ST.E desc[UR44][R18.64+0x3f4], R37 ;  /* 0x0003f42512007985 */ /* 0x000fe2000c10192c */
[----:B0-----:R-:W-:-:S03]  /*23740*/  IMAD.MOV.U32 R13, RZ, RZ, R23 ;  /* 0x000000ffff0d7224 */ /* 0x001fc600078e0017 */
[----:B------:R0:W-:Y:S04]  /*23750*/  ST.E desc[UR44][R18.64+0x400], R11 ;  /* 0x0004000b12007985 */ /* 0x0001e8000c10192c */
[----:B------:R1:W-:Y:S04]  /*23760*/  ST.E desc[UR44][R18.64+0x404], R25 ;  /* 0x0004041912007985 */ /* 0x0003e8000c10192c */
[----:B------:R2:W-:Y:S04]  /*23770*/  ST.E desc[UR44][R18.64+0x410], R27 ;  /* 0x0004101b12007985 */ /* 0x0005e8000c10192c */
[----:B------:R-:W-:Y:S04]  /*23780*/  ST.E desc[UR44][R18.64+0x414], R29 ;  /* 0x0004141d12007985 */ /* 0x000fe8000c10192c */
[----:B------:R-:W-:Y:S04]  /*23790*/  ST.E desc[UR44][R18.64+0x420], R31 ;  /* 0x0004201f12007985 */ /* 0x000fe8000c10192c */
[----:B------:R3:W-:Y:S04]  /*237a0*/  ST.E desc[UR44][R18.64+0x424], R7 ;  /* 0x0004240712007985 */ /* 0x0007e8000c10192c */
[----:B------:R4:W-:Y:S04]  /*237b0*/  ST.E desc[UR44][R18.64+0x430], R9 ;  /* 0x0004300912007985 */ /* 0x0009e8000c10192c */
[----:B------:R5:W-:Y:S04]  /*237c0*/  ST.E desc[UR44][R18.64+0x434], R33 ;  /* 0x0004342112007985 */ /* 0x000be8000c10192c */
[----:B0-----:R-:W1:Y:S01]  /*237d0*/  LD.E R11, desc[UR44][R12.64] ;  /* 0x0000002c0c0b7980 */ /* 0x001e62000c101900 */
[----:B------:R-:W-:Y:S01]  /*237e0*/  LOP3.LUT R10, R61, 0xc, RZ, 0xfc, !PT ;  /* 0x0000000c3d0a7812 */ /* 0x000fe200078efcff */
[----:B-1----:R-:W-:Y:S01]  /*237f0*/  FMUL.FTZ R25, R24, R11 ;  /* 0x0000000b18197220 */ /* 0x002fe20000410000 */
[----:B------:R-:W-:-:S04]  /*23800*/  IMAD.MOV.U32 R11, RZ, RZ, R23 ;  /* 0x000000ffff0b7224 */ /* 0x000fc800078e0017 */
[----:B------:R0:W-:Y:S04]  /*23810*/  ST.E desc[UR44][R12.64], R25 ;  /* 0x000000190c007985 */ /* 0x0001e8000c10192c */
[----:B--2---:R-:W2:Y:S02]  /*23820*/  LD.E R27, desc[UR44][R10.64] ;  /* 0x0000002c0a1b7980 */ /* 0x004ea4000c101900 */
[----:B--2---:R-:W-:-:S05]  /*23830*/  FMUL.FTZ R27, R24, R27 ;  /* 0x0000001b181b7220 */ /* 0x004fca0000410000 */
[----:B------:R1:W-:Y:S04]  /*23840*/  ST.E desc[UR44][R10.64], R27 ;  /* 0x0000001b0a007985 */ /* 0x0003e8000c10192c */
[----:B------:R-:W2:Y:S04]  /*23850*/  LD.E R143, desc[UR44][R18.64+0x44c] ;  /* 0x00044c2c128f7980 */ /* 0x000ea8000c101900 */
[----:B---3--:R-:W3:Y:S04]  /*23860*/  LD.E R7, desc[UR44][R18.64+0x268] ;  /* 0x0002682c12077980 */ /* 0x008ee8000c101900 */
[----:B----4-:R-:W4:Y:S04]  /*23870*/  LD.E R9, desc[UR44][R18.64+0x26c] ;  /* 0x00026c2c12097980 */ /* 0x010f28000c101900 */
[----:B------:R-:W4:Y:S04]  /*23880*/  LD.E R29, desc[UR44][R18.64+0x278] ;  /* 0x0002782c121d7980 */ /* 0x000f28000c101900 */
[----:B------:R-:W4:Y:S04]  /*23890*/  LD.E R31, desc[UR44][R18.64+0x27c] ;  /* 0x00027c2c121f7980 */ /* 0x000f28000c101900 */
[----:B-----5:R-:W5:Y:S04]  /*238a0*/  LD.E R33, desc[UR44][R18.64+0x288] ;  /* 0x0002882c12217980 */ /* 0x020f68000c101900 */
[----:B------:R-:W5:Y:S04]  /*238b0*/  LD.E R35, desc[UR44][R18.64+0x28c] ;  /* 0x00028c2c12237980 */ /* 0x000f68000c101900 */
[----:B0-----:R-:W5:Y:S04]  /*238c0*/  LD.E R25, desc[UR44][R18.64+0x298] ;  /* 0x0002982c12197980 */ /* 0x001f68000c101900 */
[----:B------:R-:W5:Y:S04]  /*238d0*/  LD.E R37, desc[UR44][R18.64+0x29c] ;  /* 0x00029c2c12257980 */ /* 0x000f68000c101900 */
[----:B------:R-:W5:Y:S04]  /*238e0*/  LD.E R39, desc[UR44][R18.64+0x2a8] ;  /* 0x0002a82c12277980 */ /* 0x000f68000c101900 */
[----:B-1----:R-:W5:Y:S04]  /*238f0*/  LD.E R27, desc[UR44][R18.64+0x2ac] ;  /* 0x0002ac2c121b7980 */ /* 0x002f68000c101900 */
[----:B------:R-:W5:Y:S04]  /*23900*/  LD.E R41, desc[UR44][R18.64+0x2b8] ;  /* 0x0002b82c12297980 */ /* 0x000f68000c101900 */
        /* <DEDUP_REMOVED lines=49> */
[----:B------:R-:W5:Y:S01]  /*23c20*/  LD.E R141, desc[UR44][R18.64+0x448] ;  /* 0x0004482c128d7980 */ /* 0x000f62000c101900 */
[C---:B--2---:R-:W-:Y:S01]  /*23c30*/  FMUL.FTZ R143, R24.reuse, R143 ;  /* 0x0000008f188f7220 */ /* 0x044fe20000410000 */
[C---:B---3--:R-:W-:Y:S01]  /*23c40*/  FMUL.FTZ R7, R24.reuse, R7 ;  /* 0x0000000718077220 */ /* 0x048fe20000410000 */
[C---:B----4-:R-:W-:Y:S01]  /*23c50*/  FMUL.FTZ R9, R24.reuse, R9 ;  /* 0x0000000918097220 */ /* 0x050fe20000410000 */
[C---:B------:R-:W-:Y:S01]  /*23c60*/  FMUL.FTZ R29, R24.reuse, R29 ;  /* 0x0000001d181d7220 */ /* 0x040fe20000410000 */
[C---:B------:R-:W-:Y:S01]  /*23c70*/  FMUL.FTZ R31, R24.reuse, R31 ;  /* 0x0000001f181f7220 */ /* 0x040fe20000410000 */
[C---:B-----5:R-:W-:Y:S01]  /*23c80*/  FMUL.FTZ R33, R24.reuse, R33 ;  /* 0x0000002118217220 */ /* 0x060fe20000410000 */
        /* <DEDUP_REMOVED lines=56> */
[----:B------:R-:W-:Y:S04]  /*24010*/  ST.E desc[UR44][R18.64+0x44c], R143 ;  /* 0x00044c8f12007985 */ /* 0x000fe8000c10192c */
[----:B------:R-:W-:Y:S04]  /*24020*/  ST.E desc[UR44][R18.64+0x268], R7 ;  /* 0x0002680712007985 */ /* 0x000fe8000c10192c */
[----:B------:R-:W-:Y:S04]  /*24030*/  ST.E desc[UR44][R18.64+0x26c], R9 ;  /* 0x00026c0912007985 */ /* 0x000fe8000c10192c */
[----:B------:R-:W-:Y:S04]  /*24040*/  ST.E desc[UR44][R18.64+0x278], R29 ;  /* 0x0002781d12007985 */ /* 0x000fe8000c10192c */
[----:B------:R-:W-:Y:S04]  /*24050*/  ST.E desc[UR44][R18.64+0x27c], R31 ;  /* 0x00027c1f12007985 */ /* 0x000fe8000c10192c */
[----:B------:R-:W-:Y:S04]  /*24060*/  ST.E desc[UR44][R18.64+0x288], R33 ;  /* 0x0002882112007985 */ /* 0x000fe8000c10192c */
[----:B------:R-:W-:Y:S04]  /*24070*/  ST.E desc[UR44][R18.64+0x28c], R35 ;  /* 0x00028c2312007985 */ /* 0x000fe8000c10192c */
[----:B------:R0:W-:Y:S04]  /*24080*/  ST.E desc[UR44][R18.64+0x298], R25 ;  /* 0x0002981912007985 */ /* 0x0001e8000c10192c */
[----:B------:R-:W-:Y:S04]  /*24090*/  ST.E desc[UR44][R18.64+0x29c], R37 ;  /* 0x00029c2512007985 */ /* 0x000fe8000c10192c */
[----:B------:R-:W-:Y:S04]  /*240a0*/  ST.E desc[UR44][R18.64+0x2a8], R39 ;  /* 0x0002a82712007985 */ /* 0x000fe8000c10192c */
[----:B------:R1:W-:Y:S04]  /*240b0*/  ST.E desc[UR44][R18.64+0x2ac], R27 ;  /* 0x0002ac1b12007985 */ /* 0x0003e8000c10192c */
[----:B------:R-:W-:Y:S04]  /*240c0*/  ST.E desc[UR44][R18.64+0x2b8], R41 ;  /* 0x0002b82912007985 */ /* 0x000fe8000c10192c */
        /* <DEDUP_REMOVED lines=49> */
[----:B------:R-:W-:Y:S01]  /*243e0*/  ST.E desc[UR44][R18.64+0x448], R141 ;  /* 0x0004488d12007985 */ /* 0x000fe2000c10192c */
[----:B------:R2:W-:Y:S06]  /*243f0*/  BAR.SYNC.DEFER_BLOCKING R237, 0x100 ;  /* 0x000400ed0000751d */ /* 0x0005ec0000010000 */
[----:B0-----:R-:W3:Y:S04]  /*24400*/  LD.E R25, desc[UR44][R18.64+0x250] ;  /* 0x0002502c12197980 */ /* 0x001ee8000c101900 */
[----:B------:R-:W4:Y:S04]  /*24410*/  LD.E R9, desc[UR44][R14.64] ;  /* 0x0000002c0e097980 */ /* 0x000f28000c101900 */
[----:B------:R-:W4:Y:S04]  /*24420*/  LD.E.64 R6, desc[UR44][R18.64+0xa8] ;  /* 0x0000a82c12067980 */ /* 0x000f28000c101b00 */
[----:B---3--:R0:W-:Y:S04]  /*24430*/  ST.E desc[UR44][R18.64+0x250], R25 ;  /* 0x0002501912007985 */ /* 0x0081e8000c10192c */
[----:B-1----:R-:W3:Y:S04]  /*24440*/  LD.E R27, desc[UR44][R22.64] ;  /* 0x0000002c161b7980 */ /* 0x002ee8000c101900 */
[----:B---3--:R1:W-:Y:S04]  /*24450*/  ST.E desc[UR44][R22.64], R27 ;  /* 0x0000001b16007985 */ /* 0x0083e8000c10192c */
[----:B------:R-:W3:Y:S04]  /*24460*/  LD.E R29, desc[UR44][R12.64] ;  /* 0x0000002c0c1d7980 */ /* 0x000ee8000c101900 */
[----:B---3--:R3:W-:Y:S04]  /*24470*/  ST.E desc[UR44][R12.64], R29 ;  /* 0x0000001d0c007985 */ /* 0x0087e8000c10192c */
[----:B------:R-:W5:Y:S04]  /*24480*/  LD.E R31, desc[UR44][R10.64] ;  /* 0x0000002c0a1f7980 */ /* 0x000f68000c101900 */
[----:B-----5:R5:W-:Y:S04]  /*24490*/  ST.E desc[UR44][R10.64], R31 ;  /* 0x0000001f0a007985 */ /* 0x020be8000c10192c */
[----:B------:R-:W2:Y:S04]  /*244a0*/  LD.E R33, desc[UR44][R18.64+0x260] ;  /* 0x0002602c12217980 */ /* 0x000ea8000c101900 */
[----:B------:R-:W4:Y:S04]  /*244b0*/  LD.E R35, desc[UR44][R18.64+0x264] ;  /* 0x0002642c12237980 */ /* 0x000f28000c101900 */
[----:B------:R-:W4:Y:S04]  /*244c0*/  LD.E R37, desc[UR44][R18.64+0x268] ;  /* 0x0002682c12257980 */ /* 0x000f28000c101900 */
[----:B0-----:R-:W4:Y:S04]  /*244d0*/  LD.E R25, desc[UR44][R18.64+0x26c] ;  /* 0x00026c2c12197980 */ /* 0x001f28000c101900 */
[----:B------:R-:W4:Y:S04]  /*244e0*/  LD.E R39, desc[UR44][R18.64+0x270] ;  /* 0x0002702c12277980 */ /* 0x000f28000c101900 */
[----:B------:R-:W4:Y:S04]  /*244f0*/  LD.E R41, desc[UR44][R18.64+0x274] ;  /* 0x0002742c12297980 */ /* 0x000f28000c101900 */
[----:B-1----:R-:W4:Y:S04]  /*24500*/  LD.E R27, desc[UR44][R18.64+0x278] ;  /* 0x0002782c121b7980 */ /* 0x002f28000c101900 */
[----:B------:R-:W4:Y:S04]  /*24510*/  LD.E R43, desc[UR44][R18.64+0x27c] ;  /* 0x00027c2c122b7980 */ /* 0x000f28000c101900 */
[----:B---3--:R-:W3:Y:S04]  /*24520*/  LD.E R29, desc[UR44][R18.64+0x280] ;  /* 0x0002802c121d7980 */ /* 0x008ee8000c101900 */
[----:B------:R-:W3:Y:S04]  /*24530*/  LD.E R45, desc[UR44][R18.64+0x284] ;  /* 0x0002842c122d7980 */ /* 0x000ee8000c101900 */
[----:B-----5:R-:W5:Y:S04]  /*24540*/  LD.E R31, desc[UR44][R18.64+0x288] ;  /* 0x0002882c121f7980 */ /* 0x020f68000c101900 */
        /* <DEDUP_REMOVED lines=113> */
[----:B--2---:R-:W-:Y:S04]  /*24c60*/  ST.E desc[UR44][R18.64+0x260], R33 ;  /* 0x0002602112007985 */ /* 0x004fe8000c10192c */
[----:B----4-:R-:W-:Y:S04]  /*24c70*/  ST.E desc[UR44][R18.64+0x264], R35 ;  /* 0x0002642312007985 */ /* 0x010fe8000c10192c */
[----:B------:R-:W-:Y:S04]  /*24c80*/  ST.E desc[UR44][R18.64+0x268], R37 ;  /* 0x0002682512007985 */ /* 0x000fe8000c10192c */
[----:B------:R-:W-:Y:S04]  /*24c90*/  ST.E desc[UR44][R18.64+0x26c], R25 ;  /* 0x00026c1912007985 */ /* 0x000fe8000c10192c */
[----:B------:R-:W-:Y:S04]  /*24ca0*/  ST.E desc[UR44][R18.64+0x270], R39 ;  /* 0x0002702712007985 */ /* 0x000fe8000c10192c */
[----:B------:R-:W-:Y:S04]  /*24cb0*/  ST.E desc[UR44][R18.64+0x274], R41 ;  /* 0x0002742912007985 */ /* 0x000fe8000c10192c */
[----:B------:R-:W-:Y:S04]  /*24cc0*/  ST.E desc[UR44][R18.64+0x278], R27 ;  /* 0x0002781b12007985 */ /* 0x000fe8000c10192c */
[----:B------:R-:W-:Y:S04]  /*24cd0*/  ST.E desc[UR44][R18.64+0x27c], R43 ;  /* 0x00027c2b12007985 */ /* 0x000fe8000c10192c */
[----:B---3--:R-:W-:Y:S04]  /*24ce0*/  ST.E desc[UR44][R18.64+0x280], R29 ;  /* 0x0002801d12007985 */ /* 0x008fe8000c10192c */
[----:B------:R-:W-:Y:S04]  /*24cf0*/  ST.E desc[UR44][R18.64+0x284], R45 ;  /* 0x0002842d12007985 */ /* 0x000fe8000c10192c */
[----:B-----5:R-:W-:Y:S04]  /*24d00*/  ST.E desc[UR44][R18.64+0x288], R31 ;  /* 0x0002881f12007985 */ /* 0x020fe8000c10192c */
        /* <DEDUP_REMOVED lines=75> */
[----:B------:R1:W-:Y:S04]  /*251c0*/  ST.E desc[UR44][R18.64+0x3b8], R24 ;  /* 0x0003b81812007985 */ /* 0x0003e8000c10192c */
[----:B------:R-:W-:Y:S04]  /*251d0*/  ST.E desc[UR44][R18.64+0x3bc], R26 ;  /* 0x0003bc1a12007985 */ /* 0x000fe8000c10192c */
[----:B------:R2:W-:Y:S04]  /*251e0*/  ST.E desc[UR44][R18.64+0x3c0], R28 ;  /* 0x0003c01c12007985 */ /* 0x0005e8000c10192c */
        /* <DEDUP_REMOVED lines=35> */
[----:B0-----:R-:W5:Y:S04]  /*25420*/  LDL R8, [R1+0x88] ;  /* 0x0000880001087983 */ /* 0x001f680000100800 */
[----:B-1----:R-:W5:Y:S04]  /*25430*/  LD.E R24, desc[UR44][R18.64+0x250] ;  /* 0x0002502c12187980 */ /* 0x002f68000c101900 */
[----:B--2---:R-:W2:Y:S04]  /*25440*/  LD.E R28, desc[UR44][R18.64+0x260] ;  /* 0x0002602c121c7980 */ /* 0x004ea8000c101900 */
[----:B------:R-:W2:Y:S04]  /*25450*/  LD.E R29, desc[UR44][R18.64+0x264] ;  /* 0x0002642c121d7980 */ /* 0x000ea8000c101900 */
[----:B---3--:R-:W2:Y:S04]  /*25460*/  LD.E R30, desc[UR44][R18.64+0x268] ;  /* 0x0002682c121e7980 */ /* 0x008ea8000c101900 */
[----:B------:R-:W2:Y:S04]  /*25470*/  LD.E R31, desc[UR44][R18.64+0x26c] ;  /* 0x00026c2c121f7980 */ /* 0x000ea8000c101900 */
[----:B----4-:R-:W2:Y:S04]  /*25480*/  LD.E R32, desc[UR44][R18.64+0x270] ;  /* 0x0002702c12207980 */ /* 0x010ea8000c101900 */
[----:B------:R-:W2:Y:S04]  /*25490*/  LD.E R33, desc[UR44][R18.64+0x274] ;  /* 0x0002742c12217980 */ /* 0x000ea8000c101900 */
[----:B-----5:R-:W2:Y:S04]  /*254a0*/  LD.E R34, desc[UR44][R18.64+0x278] ;  /* 0x0002782c12227980 */ /* 0x020ea8000c101900 */
[----:B------:R-:W2:Y:S04]  /*254b0*/  LD.E R35, desc[UR44][R18.64+0x27c] ;  /* 0x00027c2c12237980 */ /* 0x000ea8000c101900 */
        /* <DEDUP_REMOVED lines=118> */
[----:B------:R-:W2:Y:S01]  /*25c20*/  LD.E R151, desc[UR44][R18.64+0x44c] ;  /* 0x00044c2c12977980 */ /* 0x000ea2000c101900 */
[----:B------:R-:W-:Y:S01]  /*25c30*/  IMAD R6, R9, 0xc00, R6 ;  /* 0x00000c0009067824 */ /* 0x000fe200078e0206 */
[----:B------:R-:W-:-:S02]  /*25c40*/  ISETP.NE.U32.AND P1, PT, R8, RZ, PT ;  /* 0x000000ff0800720c */ /* 0x000fc40003f25070 */
[----:B------:R-:W-:Y:S02]  /*25c50*/  R2UR UR7, R7 ;  /* 0x00000000070772ca */ /* 0x000fe400000e0000 */
[----:B------:R-:W-:Y:S02]  /*25c60*/  R2UR UR6, R6 ;  /* 0x00000000060672ca */ /* 0x000fe400000e0000 */
[----:B------:R-:W-:Y:S02]  /*25c70*/  F2FP.BF16.F32.PACK_AB R152, R4, R3 ;  /* 0x000000030498723e */ /* 0x000fe400000010ff */
[----:B------:R-:W-:Y:S02]  /*25c80*/  F2FP.BF16.F32.PACK_AB R154, R154, R5 ;  /* 0x000000059a9a723e */ /* 0x000fe400000010ff */
[----:B------:R-:W-:Y:S02]  /*25c90*/  F2FP.BF16.F32.PACK_AB R153, R153, R194 ;  /* 0x000000c29999723e */ /* 0x000fe400000010ff */
[----:B------:R-:W-:Y:S01]  /*25ca0*/  F2FP.BF16.F32.PACK_AB R155, R196, R155 ;  /* 0x0000009bc49b723e */ /* 0x000fe200000010ff */
[----:B------:R-:W-:Y:S01]  /*25cb0*/  VOTEU.ANY UP0, P1 ;  /* 0x00000000003f7886 */ /* 0x000fe20000800100 */
[----:B------:R-:W-:-:S02]  /*25cc0*/  VIADD R4, R6, 0x80 ;  /* 0x0000008006047836 */ /* 0x000fc40000000000 */
[----:B------:R-:W-:Y:S01]  /*25cd0*/  IMAD.MOV.U32 R5, RZ, RZ, R7 ;  /* 0x000000ffff057224 */ /* 0x000fe200078e0007 */
[----:B--2---:R-:W-:-:S06]  /*25ce0*/  WARPGROUP.ARRIVE ;  /* 0x00000000000079c5 */ /* 0x004fcc0000000000 */
[----:B------:R-:W-:Y:S01]  /*25cf0*/  HGMMA.64x256x16.F32.BF16 R24, R152, gdesc[UR4].tnspB, R24, UP0, gsb0 ;  /* 0x43e0000498187df0 */ /* 0x000fe2000b801818 */
[----:B------:R-:W-:Y:S02]  /*25d00*/  R2UR UR6, R4 ;  /* 0x00000000040672ca */ /* 0x000fe400000e0000 */
[----:B------:R-:W-:Y:S01]  /*25d10*/  R2UR UR7, R5 ;  /* 0x00000000050772ca */ /* 0x000fe200000e0000 */
[----:B------:R-:W-:Y:S02]  /*25d20*/  VIADD R4, R6, 0x100 ;  /* 0x0000010006047836 */ /* 0x000fe40000000000 */
[----:B------:R-:W-:Y:S01]  /*25d30*/  IMAD.MOV.U32 R5, RZ, RZ, R7 ;  /* 0x000000ffff057224 */ /* 0x000fe200078e0007 */
[----:B------:R-:W-:Y:S02]  /*25d40*/  WARPGROUP.DEPBAR.LE gsb0, 0x0 ;  /* 0x00008000000079c5 */ /* 0x000fe40000010000 */
[----:B------:R-:W-:Y:S01]  /*25d50*/  ST.E desc[UR44][R18.64+0x250], R24 ;  /* 0x0002501812007985 */ /* 0x000fe2000c10192c */
[----:B------:R-:W-:-:S02]  /*25d60*/  F2FP.BF16.F32.PACK_AB R152, R178, R177 ;  /* 0x000000b1b298723e */ /* 0x000fc400000010ff */
[----:B------:R-:W-:Y:S01]  /*25d70*/  F2FP.BF16.F32.PACK_AB R154, R176, R175 ;  /* 0x000000afb09a723e */ /* 0x000fe200000010ff */
[----:B------:R-:W-:Y:S01]  /*25d80*/  ST.E desc[UR44][R22.64], R25 ;  /* 0x0000001916007985 */ /* 0x000fe2000c10192c */
[----:B------:R-:W-:Y:S02]  /*25d90*/  F2FP.BF16.F32.PACK_AB R153, R187, R184 ;  /* 0x000000b8bb99723e */ /* 0x000fe400000010ff */
[----:B------:R-:W-:Y:S01]  /*25da0*/  F2FP.BF16.F32.PACK_AB R155, R191, R188 ;  /* 0x000000bcbf9b723e */ /* 0x000fe200000010ff */
        /* <DEDUP_REMOVED lines=125> */
[----:B------:R0:W-:Y:S02]  /*26580*/  ST.E desc[UR44][R18.64+0x44c], R151 ;  /* 0x00044c9712007985 */ /* 0x0001e4000c10192c */
[----:B0-----:R-:W-:-:S06]  /*26590*/  WARPGROUP.ARRIVE ;  /* 0x00000000000079c5 */ /* 0x001fcc0000000000 */
[----:B------:R-:W-:Y:S01]  /*265a0*/  HGMMA.64x256x16.F32.BF16 R24, R152, gdesc[UR4].tnspB, R24, gsb0 ;  /* 0x43e0000498187df0 */ /* 0x000fe20008001818 */
[----:B------:R-:W-:Y:S01]  /*265b0*/  R2UR UR6, R4 ;  /* 0x00000000040672ca */ /* 0x000fe200000e0000 */
[----:B------:R-:W-:Y:S01]  /*265c0*/  STL [R1+0x88], R2 ;  /* 0x0000880201007387 */ /* 0x000fe20000100800 */
        /* <DEDUP_REMOVED lines=281> */
[----:B------:R-:W-:Y:S01]  /*27760*/  VIADD R6, R6, 0x280 ;  /* 0x0000028006067836 */ /* 0x000fe20000000000 */
[----:B------:R-:W-:Y:S01]  /*27770*/  F2FP.BF16.F32.PACK_AB R159, R159, R160 ;  /* 0x000000a09f9f723e */ /* 0x000fe200000010ff */
[----:B------:R-:W-:Y:S02]  /*27780*/  WARPGROUP.DEPBAR.LE gsb0, 0x0 ;  /* 0x00008000000079c5 */ /* 0x000fe40000010000 */
[----:B------:R-:W-:Y:S01]  /*27790*/  ST.E desc[UR44][R18.64+0x250], R24 ;  /* 0x0002501812007985 */ /* 0x000fe2000c10192c */
[----:B------:R-:W-:Y:S02]  /*277a0*/  F2FP.BF16.F32.PACK_AB R152, R161, R156 ;  /* 0x0000009ca198723e */ /* 0x000fe400000010ff */
[----:B------:R-:W-:Y:S01]  /*277b0*/  F2FP.BF16.F32.PACK_AB R154, R158, R157 ;  /* 0x0000009d9e9a723e */ /* 0x000fe200000010ff */
[----:B------:R-:W-:Y:S01]  /*277c0*/  ST.E desc[UR44][R22.64], R25 ;  /* 0x0000001916007985 */ /* 0x000fe2000c10192c */
[----:B------:R-:W-:-:S02]  /*277d0*/  F2FP.BF16.F32.PACK_AB R153, R181, R170 ;  /* 0x000000aab599723e */ /* 0x000fc400000010ff */
        /* <DEDUP_REMOVED lines=131> */
[----:B------:R-:W-:Y:S02]  /*28010*/  R2UR UR7, R7 ;  /* 0x00000000070772ca */ /* 0x000fe400000e0000 */
[----:B------:R-:W-:Y:S02]  /*28020*/  F2FP.BF16.F32.PACK_AB R156, R17, R16 ;  /* 0x00000010119c723e */ /* 0x000fe400000010ff */
[----:B------:R-:W-:Y:S02]  /*28030*/  F2FP.BF16.F32.PACK_AB R158, R21, R20 ;  /* 0x00000014159e723e */ /* 0x000fe400000010ff */
[----:B------:R-:W-:Y:S01]  /*28040*/  F2FP.BF16.F32.PACK_AB R157, R162, R163 ;  /* 0x000000a3a29d723e */ /* 0x000fe200000010ff */
[----:B------:R-:W-:-:S02]  /*28050*/  WARPGROUP.DEPBAR.LE gsb0, 0x0 ;  /* 0x00008000000079c5 */ /* 0x000fc40000010000 */
        /* <DEDUP_REMOVED lines=130> */
[----:B------:R-:W-:Y:S02]  /*28880*/  STL [R1+0x88], R2 ;  /* 0x0000880201007387 */ /* 0x000fe40000100800 */
[----:B------:R-:W-:Y:S02]  /*28890*/  WARPGROUP.DEPBAR.LE gsb0, 0x0 ;  /* 0x00008000000079c5 */ /* 0x000fe40000010000 */
        /* <DEDUP_REMOVED lines=128> */
[----:B------:R-:W-:Y:S04]  /*290a0*/  STL [R1+0x88], R2 ;  /* 0x0000880201007387 */ /* 0x000fe80000100800 */
[----:B------:R-:W2:Y:S04]  /*290b0*/  LD.E R3, desc[UR44][R18.64+0x250] ;  /* 0x0002502c12037980 */ /* 0x000ea8000c101900 */
[----:B--2---:R0:W-:Y:S04]  /*290c0*/  ST.E desc[UR44][R18.64+0x250], R3 ;  /* 0x0002500312007985 */ /* 0x0041e8000c10192c */
[----:B------:R-:W2:Y:S04]  /*290d0*/  LD.E R5, desc[UR44][R22.64] ;  /* 0x0000002c16057980 */ /* 0x000ea8000c101900 */
[----:B--2---:R1:W-:Y:S04]  /*290e0*/  ST.E desc[UR44][R22.64], R5 ;  /* 0x0000000516007985 */ /* 0x0043e8000c10192c */
[----:B------:R-:W2:Y:S04]  /*290f0*/  LD.E R4, desc[UR44][R12.64] ;  /* 0x0000002c0c047980 */ /* 0x000ea8000c101900 */
[----:B--2---:R2:W-:Y:S04]  /*29100*/  ST.E desc[UR44][R12.64], R4 ;  /* 0x000000040c007985 */ /* 0x0045e8000c10192c */
[----:B------:R-:W3:Y:S04]  /*29110*/  LD.E R6, desc[UR44][R10.64] ;  /* 0x0000002c0a067980 */ /* 0x000ee8000c101900 */
[----:B---3--:R3:W-:Y:S04]  /*29120*/  ST.E desc[UR44][R10.64], R6 ;  /* 0x000000060a007985 */ /* 0x0087e8000c10192c */
[----:B------:R-:W4:Y:S04]  /*29130*/  LD.E R7, desc[UR44][R18.64+0x260] ;  /* 0x0002602c12077980 */ /* 0x000f28000c101900 */
[----:B------:R-:W5:Y:S04]  /*29140*/  LD.E R9, desc[UR44][R18.64+0x264] ;  /* 0x0002642c12097980 */ /* 0x000f68000c101900 */
[----:B------:R-:W5:Y:S04]  /*29150*/  LD.E R17, desc[UR44][R18.64+0x268] ;  /* 0x0002682c12117980 */ /* 0x000f68000c101900 */
[----:B------:R-:W5:Y:S04]  /*29160*/  LD.E R21, desc[UR44][R18.64+0x26c] ;  /* 0x00026c2c12157980 */ /* 0x000f68000c101900 */
[----:B0-----:R-:W5:Y:S04]  /*29170*/  LD.E R3, desc[UR44][R18.64+0x270] ;  /* 0x0002702c12037980 */ /* 0x001f68000c101900 */
[----:B------:R-:W5:Y:S04]  /*29180*/  LD.E R25, desc[UR44][R18.64+0x274] ;  /* 0x0002742c12197980 */ /* 0x000f68000c101900 */
[----:B-1----:R-:W5:Y:S04]  /*29190*/  LD.E R5, desc[UR44][R18.64+0x278] ;  /* 0x0002782c12057980 */ /* 0x002f68000c101900 */
[----:B------:R-:W5:Y:S04]  /*291a0*/  LD.E R27, desc[UR44][R18.64+0x27c] ;  /* 0x00027c2c121b7980 */ /* 0x000f68000c101900 */
[----:B--2---:R-:W2:Y:S04]  /*291b0*/  LD.E R13, desc[UR44][R18.64+0x280] ;  /* 0x0002802c120d7980 */ /* 0x004ea8000c101900 */
[----:B------:R-:W2:Y:S04]  /*291c0*/  LD.E R29, desc[UR44][R18.64+0x284] ;  /* 0x0002842c121d7980 */ /* 0x000ea8000c101900 */
[----:B---3--:R-:W3:Y:S04]  /*291d0*/  LD.E R11, desc[UR44][R18.64+0x288] ;  /* 0x0002882c120b7980 */ /* 0x008ee8000c101900 */
        /* <DEDUP_REMOVED lines=113> */
[----:B----4-:R0:W-:Y:S04]  /*298f0*/  ST.E desc[UR44][R18.64+0x260], R7 ;  /* 0x0002600712007985 */ /* 0x0101e8000c10192c */
[----:B-----5:R0:W-:Y:S04]  /*29900*/  ST.E desc[UR44][R18.64+0x264], R9 ;  /* 0x0002640912007985 */ /* 0x0201e8000c10192c */
[----:B------:R0:W-:Y:S04]  /*29910*/  ST.E desc[UR44][R18.64+0x268], R17 ;  /* 0x0002681112007985 */ /* 0x0001e8000c10192c */
[----:B------:R0:W-:Y:S04]  /*29920*/  ST.E desc[UR44][R18.64+0x26c], R21 ;  /* 0x00026c1512007985 */ /* 0x0001e8000c10192c */
[----:B------:R0:W-:Y:S04]  /*29930*/  ST.E desc[UR44][R18.64+0x270], R3 ;  /* 0x0002700312007985 */ /* 0x0001e8000c10192c */
[----:B------:R0:W-:Y:S04]  /*29940*/  ST.E desc[UR44][R18.64+0x274], R25 ;  /* 0x0002741912007985 */ /* 0x0001e8000c10192c */
[----:B------:R0:W-:Y:S04]  /*29950*/  ST.E desc[UR44][R18.64+0x278], R5 ;  /* 0x0002780512007985 */ /* 0x0001e8000c10192c */
[----:B------:R0:W-:Y:S04]  /*29960*/  ST.E desc[UR44][R18.64+0x27c], R27 ;  /* 0x00027c1b12007985 */ /* 0x0001e8000c10192c */
[----:B--2---:R0:W-:Y:S04]  /*29970*/  ST.E desc[UR44][R18.64+0x280], R13 ;  /* 0x0002800d12007985 */ /* 0x0041e8000c10192c */
[----:B------:R0:W-:Y:S04]  /*29980*/  ST.E desc[UR44][R18.64+0x284], R29 ;  /* 0x0002841d12007985 */ /* 0x0001e8000c10192c */
[----:B---3--:R0:W-:Y:S04]  /*29990*/  ST.E desc[UR44][R18.64+0x288], R11 ;  /* 0x0002880b12007985 */ /* 0x0081e8000c10192c */
        /* <DEDUP_REMOVED lines=112> */
[----:B------:R0:W-:Y:S01]  /*2a0a0*/  ST.E desc[UR44][R18.64+0x44c], R28 ;  /* 0x00044c1c12007985 */ /* 0x0001e2000c10192c */
[----:B------:R-:W-:Y:S04]  /*2a0b0*/  BSSY B0, `(.L_x_10992) ;  /* 0x0000008000007945 */ /* 0x000fe80003800000 */
[----:B------:R-:W-:Y:S05]  /*2a0c0*/  @P0 BRA `(.L_x_10993) ;  /* 0x0000000000180947 */ /* 0x000fea0003800000 */
[----:B0-----:R-:W2:Y:S04]  /*2a0d0*/  LDL.64 R4, [R1+0x68] ;  /* 0x0000680001047983 */ /* 0x001ea80000100a00 */
[----:B------:R-:W3:Y:S01]  /*2a0e0*/  LD.E R2, desc[UR44][R14.64] ;  /* 0x0000002c0e027980 */ /* 0x000ee2000c101900 */
[----:B--2---:R-:W-:-:S05]  /*2a0f0*/  MOV R3, R4 ;  /* 0x0000000400037202 */ /* 0x004fca0000000f00 */
[----:B---3--:R-:W-:-:S05]  /*2a100*/  IMAD R2, R2, 0x8, R3 ;  /* 0x0000000802027824 */ /* 0x008fca00078e0203 */
[----:B------:R-:W-:-:S04]  /*2a110*/  PRMT R2, RZ, 0x654, R2 ;  /* 0x00000654ff027816 */ /* 0x000fc80000000002 */
[----:B------:R1:W-:Y:S03]  /*2a120*/  SYNCS.ARRIVE.TRANS64.RED.A1T0 RZ, [R2+URZ], RZ ;  /* 0x000000ff02ff79a7 */ /* 0x0003e6000810043f */
.L_x_10993:
[----:B------:R-:W-:Y:S05]  /*2a130*/  BSYNC B0 ;  /* 0x0000000000007941 */ /* 0x000fea0003800000 */
.L_x_10992:
[C---:B------:R-:W-:Y:S01]  /*2a140*/  ISETP.GT.AND P1, PT, R0.reuse, R192, PT ;  /* 0x000000c00000720c */ /* 0x040fe20003f24270 */
[----:B------:R-:W-:-:S12]  /*2a150*/  VIADD R0, R0, 0xffffffff ;  /* 0xffffffff00007836 */ /* 0x000fd80000000000 */
[----:B------:R-:W-:Y:S05]  /*2a160*/  @P1 BRA `(.L_x_10994) ;  /* 0xffffff5400401947 */ /* 0x000fea000383ffff */
.L_x_10967:
[----:B------:R-:W-:Y:S05]  /*2a170*/  WARPSYNC.ALL ;  /* 0x0000000000007948 */ /* 0x000fea0003800000 */
[----:B0-----:R-:W2:Y:S04]  /*2a180*/  LDL R5, [R1+0x230] ;  /* 0x0002300001057983 */ /* 0x001ea80000100800 */
[----:B------:R-:W3:Y:S04]  /*2a190*/  LDL R6, [R1+0x234] ;  /* 0x0002340001067983 */ /* 0x000ee80000100800 */
[----:B------:R-:W4:Y:S04]  /*2a1a0*/  LDL R62, [R1+0x210] ;  /* 0x00021000013e7983 */ /* 0x000f280000100800 */
[----:B------:R-:W5:Y:S04]  /*2a1b0*/  LDL.64 R12, [R1+0x3b8] ;  /* 0x0003b800010c7983 */ /* 0x000f680000100a00 */
        /* <DEDUP_REMOVED lines=60> */
[----:B------:R-:W5:Y:S04]  /*2a580*/  LDL R61, [R1+0x218] ;  /* 0x00021800013d7983 */ /* 0x000f680000100800 */
[----:B--2---:R-:W0:Y:S02]  /*2a590*/  SHFL.BFLY PT, R0, R5, 0x2, 0x1f ;  /* 0x0c401f0005007f89 */ /* 0x004e2400000e0000 */
[----:B0-----:R-:W-:-:S05]  /*2a5a0*/  FADD.FTZ R0, R5, R0 ;  /* 0x0000000005007221 */ /* 0x001fca0000010000 */
[----:B------:R-:W1:Y:S02]  /*2a5b0*/  SHFL.BFLY PT, R3, R0, 0x1, 0x1f ;  /* 0x0c201f0000037f89 */ /* 0x000e6400000e0000 */
[----:B-1----:R-:W-:Y:S01]  /*2a5c0*/  FADD.FTZ R2, R0, R3 ;  /* 0x0000000300027221 */ /* 0x002fe20000010000 */
[----:B----4-:R-:W-:Y:S01]  /*2a5d0*/  VIADD R62, R62, 0x1 ;  /* 0x000000013e3e7836 */ /* 0x010fe20000000000 */
[----:B------:R-:W2:Y:S04]  /*2a5e0*/  LDL R0, [R1+0x21c] ;  /* 0x00021c0001007983 */ /* 0x000ea80000100800 */
[----:B------:R-:W-:Y:S04]  /*2a5f0*/  STL [R1+0x230], R2 ;  /* 0x0002300201007387 */ /* 0x000fe80000100800 */
[----:B------:R-:W4:Y:S04]  /*2a600*/  LDL R81, [R1+0x230] ;  /* 0x0002300001517983 */ /* 0x000f280000100800 */
[----:B---3--:R-:W0:Y:S02]  /*2a610*/  SHFL.BFLY PT, R3, R6, 0x2, 0x1f ;  /* 0x0c401f0006037f89 */ /* 0x008e2400000e0000 */
[----:B0-----:R-:W-:Y:S01]  /*2a620*/  FADD.FTZ R3, R3, R6 ;  /* 0x0000000603037221 */ /* 0x001fe20000010000 */
[----:B------:R-:W-:Y:S01]  /*2a630*/  ISETP.NE.AND P2, PT, R62, 0x2, PT ;  /* 0x000000023e00780c */ /* 0x000fe20003f45270 */
[----:B------:R-:W3:Y:S04]  /*2a640*/  LDL.64 R6, [R1+0x448] ;  /* 0x0004480001067983 */ /* 0x000ee80000100a00 */
[----:B------:R-:W0:Y:S08]  /*2a650*/  SHFL.BFLY PT, R4, R3, 0x1, 0x1f ;  /* 0x0c201f0003047f89 */ /* 0x000e3000000e0000 */
[----:B------:R-:W5:Y:S01]  /*2a660*/  @!P2 LDL R60, [R1+0x214] ;  /* 0x00021400013ca983 */ /* 0x000f620000100800 */
[----:B0-----:R-:W-:-:S03]  /*2a670*/  FADD.FTZ R72, R3, R4 ;  /* 0x0000000403487221 */ /* 0x001fc60000010000 */
[----:B------:R-:W3:Y:S02]  /*2a680*/  LDL.64 R4, [R1+0x418] ;  /* 0x0004180001047983 */ /* 0x000ee40000100a00 */
[----:B------:R-:W-:Y:S02]  /*2a690*/  FSETP.NE.FTZ.AND P1, PT, R72, RZ, PT ;  /* 0x000000ff4800720b */ /* 0x000fe40003f35000 */
[----:B------:R-:W3:Y:S11]  /*2a6a0*/  LDL.64 R2, [R1+0x438] ;  /* 0x0004380001027983 */ /* 0x000ef60000100a00 */
[----:B------:R-:W3:Y:S04]  /*2a6b0*/  @P1 LDL R77, [R1+0x240] ;  /* 0x00024000014d1983 */ /* 0x000ee80000100800 */
[----:B------:R-:W3:Y:S01]  /*2a6c0*/  @P1 LDL R79, [R1+0x224] ;  /* 0x00022400014f1983 */ /* 0x000ee20000100800 */
[----:B------:R-:W-:-:S02]  /*2a6d0*/  IMAD.MOV.U32 R74, RZ, RZ, -0x800000 ;  /* 0xff800000ff4a7424 */ /* 0x000fc400078e00ff */
[----:B------:R-:W-:Y:S01]  /*2a6e0*/  IMAD.MOV.U32 R73, RZ, RZ, RZ ;  /* 0x000000ffff497224 */ /* 0x000fe200078e00ff */
[----:B------:R0:W-:Y:S08]  /*2a6f0*/  BAR.ARV R236, 0x100 ;  /* 0x000400ec0000751d */ /* 0x0001f00000002000 */
[----:B------:R-:W-:Y:S06]  /*2a700*/  BAR.ARV 0x8, 0x180 ;  /* 0x0206000000007b1d */ /* 0x000fec0000002000 */
[----:B----4-:R-:W-:-:S13]  /*2a710*/  FSETP.NE.FTZ.AND P0, PT, R81, RZ, PT ;  /* 0x000000ff5100720b */ /* 0x010fda0003f15000 */
[----:B------:R-:W4:Y:S04]  /*2a720*/  @P0 LDL R63, [R1+0x240] ;  /* 0x00024000013f0983 */ /* 0x000f280000100800 */
[----:B------:R-:W3:Y:S01]  /*2a730*/  @P0 LDL R76, [R1+0x220] ;  /* 0x00022000014c0983 */ /* 0x000ee20000100800 */
[----:B------:R-:W1:Y:S02]  /*2a740*/  @P0 MUFU.LG2 R75, R81 ;  /* 0x00000051004b0308 */ /* 0x000e640000000c00 */
[----:B-1----:R-:W-:-:S06]  /*2a750*/  @P0 FMUL.FTZ R78, R75, 0.69314718246459960938 ;  /* 0x3f3172184b4e0820 */ /* 0x002fcc0000410000 */
[----:B------:R-:W1:Y:S08]  /*2a760*/  @P1 MUFU.LG2 R80, R72 ;  /* 0x0000004800501308 */ /* 0x000e700000000c00 */
[----:B------:R-:W0:Y:S01]  /*2a770*/  @P0 MUFU.RCP R73, R81 ;  /* 0x0000005100490308 */ /* 0x000e220000001000 */
[----:B-----5:R-:W-:Y:S01]  /*2a780*/  @!P2 LOP3.LUT R60, R60, 0x1, RZ, 0x3c, !PT ;  /* 0x000000013c3ca812 */ /* 0x020fe200078e3cff */
[----:B--2---:R-:W-:-:S02]  /*2a790*/  VIADD R0, R0, 0x1 ;  /* 0x0000000100007836 */ /* 0x004fc40000000000 */
[----:B-1----:R-:W-:Y:S01]  /*2a7a0*/  @P1 FMUL.FTZ R75, R80, 0.69314718246459960938 ;  /* 0x3f317218504b1820 */ /* 0x002fe20000410000 */
[----:B------:R-:W-:Y:S01]  /*2a7b0*/  STL [R1+0x234], R72 ;  /* 0x0002344801007387 */ /* 0x000fe20000100800 */
        /* <DEDUP_REMOVED lines=64> */
[----:B------:R-:W-:Y:S04]  /*2abc0*/  STL [R1+0x210], R62 ;  /* 0x0002103e01007387 */ /* 0x000fe80000100800 */
        /* <DEDUP_REMOVED lines=32> */
[----:B------:R-:W-:Y:S04]  /*2add0*/  @!P2 STL [R1+0x214], R60 ;  /* 0x0002143c0100a387 */ /* 0x000fe80000100800 */
[----:B------:R-:W-:Y:S04]  /*2ade0*/  STL [R1+0x21c], R0 ;  /* 0x00021c0001007387 */ /* 0x000fe80000100800 */
[----:B------:R-:W-:Y:S01]  /*2adf0*/  @!P2 STL [R1+0x210], RZ ;  /* 0x000210ff0100a387 */ /* 0x000fe20000100800 */
[----:B----4-:R-:W-:-:S04]  /*2ae00*/  @P0 FMUL.FTZ R63, R63, 0.69314718246459960938 ;  /* 0x3f3172183f3f0820 */ /* 0x010fc80000410000 */
[----:B---3--:R-:W-:Y:S01]  /*2ae10*/  @P0 FFMA.FTZ R74, R63, R76, R78 ;  /* 0x0000004c3f4a0223 */ /* 0x008fe2000001004e */
[----:B------:R-:W-:-:S06]  /*2ae20*/  IMAD.MOV.U32 R63, RZ, RZ, RZ ;  /* 0x000000ffff3f7224 */ /* 0x000fcc00078e00ff */
[----:B------:R-:W0:Y:S01]  /*2ae30*/  @P1 MUFU.RCP R63, R72 ;  /* 0x00000048003f1308 */ /* 0x000e220000001000 */
[----:B------:R-:W-:Y:S01]  /*2ae40*/  @P1 FMUL.FTZ R78, R77, 0.69314718246459960938 ;  /* 0x3f3172184d4e1820 */ /* 0x000fe20000410000 */
[----:B------:R-:W-:-:S03]  /*2ae50*/  IMAD.MOV.U32 R76, RZ, RZ, -0x800000 ;  /* 0xff800000ff4c7424 */ /* 0x000fc600078e00ff */
[----:B------:R-:W-:Y:S01]  /*2ae60*/  @P1 FFMA.FTZ R76, R78, R79, R75 ;  /* 0x0000004f4e4c1223 */ /* 0x000fe2000001004b */
[----:B------:R-:W-:Y:S01]  /*2ae70*/  STL [R1+0x230], R74 ;  /* 0x0002304a01007387 */ /* 0x000fe20000100800 */
[-C--:B0-----:R-:W-:Y:S01]  /*2ae80*/  FMUL.FTZ R13, R13, R63.reuse ;  /* 0x0000003f0d0d7220 */ /* 0x081fe20000410000 */
[-C--:B------:R-:W-:Y:S01]  /*2ae90*/  FMUL.FTZ R12, R12, R63.reuse ;  /* 0x0000003f0c0c7220 */ /* 0x080fe20000410000 */
[-C--:B------:R-:W-:Y:S01]  /*2aea0*/  FMUL.FTZ R69, R69, R63.reuse ;  /* 0x0000003f45457220 */ /* 0x080fe20000410000 */
[-C--:B------:R-:W-:Y:S01]  /*2aeb0*/  FMUL.FTZ R68, R68, R63.reuse ;  /* 0x0000003f44447220 */ /* 0x080fe20000410000 */
[-C--:B------:R-:W-:Y:S01]  /*2aec0*/  FMUL.FTZ R67, R67, R63.reuse ;  /* 0x0000003f43437220 */ /* 0x080fe20000410000 */
        /* <DEDUP_REMOVED lines=60> */
[----:B0-----:R-:W-:Y:S01]  /*2b290*/  VIADD R12, R61, 0x1 ;  /* 0x000000013d0c7836 */ /* 0x001fe20000000000 */
[----:B------:R0:W-:Y:S04]  /*2b2a0*/  STL [R1+0x234], R76 ;  /* 0x0002344c01007387 */ /* 0x0001e80000100800 */
[----:B------:R0:W-:Y:S04]  /*2b2b0*/  STL.64 [R1+0x258], R68 ;  /* 0x0002584401007387 */ /* 0x0001e80000100a00 */
        /* <DEDUP_REMOVED lines=30> */
[----:B------:R0:W-:Y:S01]  /*2b4a0*/  STL [R1+0x218], R12 ;  /* 0x0002180c01007387 */ /* 0x0001e20000100800 */
[----:B------:R-:W-:-:S13]  /*2b4b0*/  PLOP3.LUT P0, PT, PT, PT, PT, 0x8, 0x0 ;  /* 0x000000000000781c */ /* 0x000fda0003f0e170 */
.L_x_10906:
[----:B------:R-:W-:Y:S05]  /*2b4c0*/  @P0 BRA `(.L_x_10995) ;  /* 0x0000002400340947 */ /* 0x000fea0003800000 */
[----:B------:R-:W1:Y:S01]  /*2b4d0*/  S2R R0, SR_TID.X ;  /* 0x0000000000007919 */ /* 0x000e620000002100 */
[----:B------:R-:W2:Y:S01]  /*2b4e0*/  S2UR UR5, SR_CgaCtaId ;  /* 0x00000000000579c3 */ /* 0x000ea20000008800 */
[----:B------:R-:W-:Y:S01]  /*2b4f0*/  UMOV UR4, 0x400 ;  /* 0x0000040000047882 */ /* 0x000fe20000000000 */
[----:B------:R-:W-:Y:S01]  /*2b500*/  ULDC UR6, c[0x0][0xb88] ;  /* 0x0002e20000067ab9 */ /* 0x000fe20000000800 */
[----:B0-----:R-:W0:Y:S05]  /*2b510*/  S2R R12, SR_CTAID.X ;  /* 0x00000000000c7919 */ /* 0x001e2a0000002500 */
[----:B------:R-:W3:Y:S01]  /*2b520*/  LDC R23, c[0x0][0xce8] ;  /* 0x00033a00ff177b82 */ /* 0x000ee20000000800 */
[----:B--2---:R-:W-:-:S04]  /*2b530*/  ULEA UR4, UR5, UR4, 0x18 ;  /* 0x0000000405047291 */ /* 0x004fc8000f8ec03f */
[----:B------:R-:W-:Y:S01]  /*2b540*/  UIADD3 UR4, UR4, 0x32420, URZ ;  /* 0x0003242004047890 */ /* 0x000fe2000fffe03f */
[----:B-1----:R-:W-:-:S03]  /*2b550*/  VIADD R3, R0, 0xffffff80 ;  /* 0xffffff8000037836 */ /* 0x002fc60000000000 */
[----:B------:R-:W-:Y:S01]  /*2b560*/  UPRMT UR4, URZ, 0x654, UR4 ;  /* 0x000006543f047896 */ /* 0x000fe20008000004 */
[----:B------:R-:W-:Y:S01]  /*2b570*/  BAR.SYNC.DEFER_BLOCKING 0x1, 0x100 ;  /* 0x0044000000007b1d */ /* 0x000fe20000010000 */
[----:B---3--:R-:W-:Y:S01]  /*2b580*/  IMAD R18, R23, UR6, RZ ;  /* 0x0000000617127c24 */ /* 0x008fe2000f8e02ff */
[----:B------:R-:W-:-:S04]  /*2b590*/  SHF.R.S32.HI R2, RZ, 0x1f, R3 ;  /* 0x0000001fff027819 */ /* 0x000fc80000011403 */
[----:B------:R-:W-:-:S04]  /*2b5a0*/  LEA.HI R0, R2, R3, RZ, 0x7 ;  /* 0x0000000302007211 */ /* 0x000fc800078f38ff */
[----:B------:R-:W-:-:S05]  /*2b5b0*/  LOP3.LUT R4, R0, 0xffffff80, RZ, 0xc0, !PT ;  /* 0xffffff8000047812 */ /* 0x000fca00078ec0ff */
[----:B------:R-:W-:-:S05]  /*2b5c0*/  IMAD.IADD R19, R3, 0x1, -R4 ;  /* 0x0000000103137824 */ /* 0x000fca00078e0a04 */
[----:B------:R-:W-:Y:S02]  /*2b5d0*/  SHF.R.S32.HI R4, RZ, 0x1f, R19 ;  /* 0x0000001fff047819 */ /* 0x000fe40000011413 */
[----:B------:R-:W-:Y:S01]  /*2b5e0*/  LOP3.LUT P0, RZ, R19, 0x3, RZ, 0xc0, !PT ;  /* 0x0000000313ff7812 */ /* 0x000fe2000780c0ff */
[----:B------:R-:W-:Y:S01]  /*2b5f0*/  SYNCS.ARRIVE.TRANS64.RED.A1T0 RZ, [UR4], RZ ;  /* 0x000000ffffff79a7 */ /* 0x000fe20008100404 */
[CC--:B------:R-:W-:Y:S01]  /*2b600*/  LEA.HI R27, R4.reuse, R19.reuse, RZ, 0x2 ;  /* 0x00000013041b7211 */ /* 0x0c0fe200078f10ff */
[----:B------:R-:W-:Y:S01]  /*2b610*/  ULDC.64 UR4, c[0x0][0xcd0] ;  /* 0x0003340000047ab9 */ /* 0x000fe20000000a00 */
[----:B------:R-:W-:Y:S02]  /*2b620*/  LEA.HI R4, R4, R19, RZ, 0x5 ;  /* 0x0000001304047211 */ /* 0x000fe400078f28ff */
[--C-:B------:R-:W-:Y:S02]  /*2b630*/  SHF.R.S32.HI R6, RZ, 0x2, R27.reuse ;  /* 0x00000002ff067819 */ /* 0x100fe4000001141b */
[----:B------:R-:W-:-:S02]  /*2b640*/  SHF.R.S32.HI R5, RZ, 0x1f, R27 ;  /* 0x0000001fff057819 */ /* 0x000fc4000001141b */
[----:B------:R-:W-:Y:S02]  /*2b650*/  SHF.R.S32.HI R4, RZ, 0x5, R4 ;  /* 0x00000005ff047819 */ /* 0x000fe40000011404 */
[----:B------:R-:W-:Y:S02]  /*2b660*/  LEA.HI R7, R5, R6, RZ, 0x3 ;  /* 0x0000000605077211 */ /* 0x000fe400078f18ff */
[----:B------:R-:W-:Y:S02]  /*2b670*/  SHF.R.S32.HI R5, RZ, 0x7, R0 ;  /* 0x00000007ff057819 */ /* 0x000fe40000011400 */
[----:B------:R-:W-:Y:S02]  /*2b680*/  LOP3.LUT R7, R7, 0xfffffff8, RZ, 0xc0, !PT ;  /* 0xfffffff807077812 */ /* 0x000fe400078ec0ff */
[----:B------:R-:W-:-:S03]  /*2b690*/  LEA.HI R0, R0, R5, RZ, 0x1 ;  /* 0x0000000500007211 */ /* 0x000fc600078f08ff */
[----:B------:R-:W-:Y:S01]  /*2b6a0*/  IMAD.IADD R7, R6, 0x1, -R7 ;  /* 0x0000000106077824 */ /* 0x000fe200078e0a07 */
[----:B------:R-:W-:-:S05]  /*2b6b0*/  LOP3.LUT R0, R0, 0x3fffffe, RZ, 0xc0, !PT ;  /* 0x03fffffe00007812 */ /* 0x000fca00078ec0ff */
[----:B------:R-:W-:Y:S02]  /*2b6c0*/  IMAD.IADD R0, R5, 0x1, -R0 ;  /* 0x0000000105007824 */ /* 0x000fe400078e0a00 */
[----:B------:R-:W-:Y:S01]  /*2b6d0*/  IMAD R5, R4, 0x10, R7 ;  /* 0x0000001004057824 */ /* 0x000fe200078e0207 */
[----:B------:R-:W-:Y:S01]  /*2b6e0*/  ISETP.NE.AND P2, PT, R23, 0x1, PT ;  /* 0x000000011700780c */ /* 0x000fe20003f45270 */
[----:B------:R-:W1:Y:S02]  /*2b6f0*/  LDC.64 R6, c[0x0][0xcd8] ;  /* 0x00033600ff067b82 */ /* 0x000e640000000a00 */
[----:B------:R-:W-:-:S04]  /*2b700*/  IMAD R5, R0, 0x40, R5 ;  /* 0x0000004000057824 */ /* 0x000fc800078e0205 */
[----:B0-----:R-:W-:-:S05]  /*2b710*/  IMAD R13, R12, 0x80, R5 ;  /* 0x000000800c0d7824 */ /* 0x001fca00078e0205 */
[----:B------:R-:W-:Y:S01]  /*2b720*/  ISETP.GE.OR P1, PT, R13, R18, P0 ;  /* 0x000000120d00720c */ /* 0x000fe20000726670 */
[----:B------:R-:W0:-:S12]  /*2b730*/  @P2 LDC R4, c[0x0][0xcf0] ;  /* 0x00033c00ff042b82 */ /* 0x000e180000000800 */
[----:B------:R-:W2:Y:S01]  /*2b740*/  @!P1 LDL R15, [R1+0x230] ;  /* 0x00023000010f9983 */ /* 0x000ea20000100800 */
[----:B------:R-:W-:Y:S01]  /*2b750*/  LEA.HI R0, R2, R3, RZ, 0x2 ;  /* 0x0000000302007211 */ /* 0x000fe200078f10ff */
[----:B------:R-:W-:Y:S01]  /*2b760*/  IMAD.WIDE.U32 R10, R232, UR4, RZ ;  /* 0x00000004e80a7c25 */ /* 0x000fe2000f8e00ff */
[----:B------:R-:W-:Y:S02]  /*2b770*/  SHF.R.S32.HI R8, RZ, 0x1f, R232 ;  /* 0x0000001fff087819 */ /* 0x000fe400000114e8 */
[----:B------:R-:W-:Y:S01]  /*2b780*/  LOP3.LUT R0, R0, 0xfffffffc, RZ, 0xc0, !PT ;  /* 0xfffffffc00007812 */ /* 0x000fe200078ec0ff */
[----:B------:R-:W-:Y:S01]  /*2b790*/  VIADD R21, R13, 0x8 ;  /* 0x000000080d157836 */ /* 0x000fe20000000000 */
[----:B------:R-:W-:Y:S01]  /*2b7a0*/  SHF.R.S32.HI R14, RZ, 0x1f, R233 ;  /* 0x0000001fff0e7819 */ /* 0x000fe200000114e9 */
[----:B------:R-:W-:Y:S02]  /*2b7b0*/  IMAD R17, R8, UR4, RZ ;  /* 0x0000000408117c24 */ /* 0x000fe4000f8e02ff */
[----:B------:R-:W-:Y:S01]  /*2b7c0*/  IMAD.IADD R0, R3, 0x1, -R0 ;  /* 0x0000000103007824 */ /* 0x000fe200078e0a00 */
[----:B------:R-:W-:Y:S01]  /*2b7d0*/  ISETP.GE.OR P0, PT, R21, R18, P0 ;  /* 0x000000121500720c */ /* 0x000fe20000706670 */
[----:B------:R-:W3:Y:S01]  /*2b7e0*/  @P2 LDC R3, c[0x0][0xcec] ;  /* 0x00033b00ff032b82 */ /* 0x000ee20000000800 */
[----:B------:R-:W-:Y:S01]  /*2b7f0*/  IMAD R17, R232, UR5, R17 ;  /* 0x00000005e8117c24 */ /* 0x000fe2000f8e0211 */
[----:B------:R-:W-:Y:S01]  /*2b800*/  ULDC.64 UR4, c[0x0][0xce0] ;  /* 0x0003380000047ab9 */ /* 0x000fe20000000a00 */
[----:B------:R-:W-:-:S02]  /*2b810*/  LEA.HI R2, R0, R0, RZ, 0x1 ;  /* 0x0000000000027211 */ /* 0x000fc400078f08ff */
[----:B------:R-:W-:Y:S02]  /*2b820*/  IMAD.IADD R11, R11, 0x1, R17 ;  /* 0x000000010b0b7824 */ /* 0x000fe400078e0211 */
[----:B------:R-:W-:Y:S01]  /*2b830*/  LOP3.LUT R9, R2, 0x1ffffffe, RZ, 0xc0, !PT ;  /* 0x1ffffffe02097812 */ /* 0x000fe200078ec0ff */
[----:B-1----:R-:W-:-:S04]  /*2b840*/  IMAD R2, R6, UR37, RZ ;  /* 0x0000002506027c24 */ /* 0x002fc8000f8e02ff */
[----:B------:R-:W-:Y:S02]  /*2b850*/  IMAD.IADD R0, R0, 0x1, -R9 ;  /* 0x0000000100007824 */ /* 0x000fe400078e0a09 */
[----:B------:R-:W-:Y:S02]  /*2b860*/  IMAD R9, R7, UR36, R2 ;  /* 0x0000002407097c24 */ /* 0x000fe4000f8e0202 */
[----:B------:R-:W-:Y:S02]  /*2b870*/  IMAD R0, R0, 0x8, R5 ;  /* 0x0000000800007824 */ /* 0x000fe400078e0205 */
[----:B------:R-:W-:-:S04]  /*2b880*/  IMAD.WIDE.U32 R6, R6, UR36, R10 ;  /* 0x0000002406067c25 */ /* 0x000fc8000f8e000a */
[----:B------:R-:W-:Y:S02]  /*2b890*/  IMAD R12, R12, 0x80, R0 ;  /* 0x000000800c0c7824 */ /* 0x000fe400078e0200 */
[----:B------:R-:W-:Y:S02]  /*2b8a0*/  IMAD.IADD R7, R7, 0x1, R9 ;  /* 0x0000000107077824 */ /* 0x000fe400078e0209 */
[----:B---3--:R-:W-:-:S04]  /*2b8b0*/  @P2 IMAD.HI.U32 R3, R12, R3, RZ ;  /* 0x000000030c032227 */ /* 0x008fc800078e00ff */
[----:B------:R-:W-:Y:S01]  /*2b8c0*/  IMAD.MOV.U32 R5, RZ, RZ, R12 ;  /* 0x000000ffff057224 */ /* 0x000fe200078e000c */
[----:B0-----:R-:W-:Y:S01]  /*2b8d0*/  @P2 SHF.R.U32.HI R5, RZ, R4, R3 ;  /* 0x00000004ff052219 */ /* 0x001fe20000011603 */
        /* <DEDUP_REMOVED lines=9> */
[----:B------:R-:W-:Y:S02]  /*2b970*/  IADD3.X R3, R9, R3, R4, P3, !PT ;  /* 0x0000000309037210 */ /* 0x000fe40001ffe404 */
[----:B------:R-:W0:Y:S01]  /*2b980*/  LDC.64 R4, c[0x0][0xc40] ;  /* 0x00031000ff047b82 */ /* 0x000e220000000a00 */
[----:B------:R-:W-:-:S02]  /*2b990*/  IMAD R0, R0, UR4, RZ ;  /* 0x0000000400007c24 */ /* 0x000fc4000f8e02ff */
[----:B------:R-:W-:-:S04]  /*2b9a0*/  IMAD.WIDE.U32 R2, R7, UR4, R2 ;  /* 0x0000000407027c25 */ /* 0x000fc8000f8e0002 */
[----:B------:R-:W-:Y:S01]  /*2b9b0*/  IMAD R7, R7, UR5, R0 ;  /* 0x0000000507077c24 */ /* 0x000fe2000f8e0200 */
[----:B------:R-:W-:Y:S01]  /*2b9c0*/  ULDC.64 UR4, c[0x0][0xca8] ;  /* 0x00032a0000047ab9 */ /* 0x000fe20000000a00 */
[----:B------:R-:W1:Y:S01]  /*2b9d0*/  @P2 LDC R9, c[0x0][0xcf0] ;  /* 0x00033c00ff092b82 */ /* 0x000e620000000800 */
[----:B------:R-:W-:Y:S01]  /*2b9e0*/  LEA R24, P3, R2, UR4, 0x2 ;  /* 0x0000000402187c11 */ /* 0x000fe2000f8610ff */
[----:B------:R-:W-:-:S04]  /*2b9f0*/  IMAD.IADD R3, R3, 0x1, R7 ;  /* 0x0000000103037824 */ /* 0x000fc800078e0207 */
[----:B------:R-:W-:Y:S01]  /*2ba00*/  SHFL.IDX PT, R10, R24, RZ, 0x1c1f ;  /* 0x001c1fff180a7589 */ /* 0x000fe200000e0000 */
[----:B------:R-:W-:Y:S01]  /*2ba10*/  LEA.HI.X R26, R2, UR5, R3, 0x2, P3 ;  /* 0x00000005021a7c11 */ /* 0x000fe200098f1403 */
[----:B------:R-:W-:-:S04]  /*2ba20*/  ULDC.64 UR4, c[0x0][0xc38] ;  /* 0x00030e0000047ab9 */ /* 0x000fc80000000a00 */
[----:B------:R-:W2:Y:S01]  /*2ba30*/  SHFL.IDX PT, R11, R26, RZ, 0x1c1f ;  /* 0x001c1fff1a0b7589 */ /* 0x000ea200000e0000 */
[----:B------:R-:W-:Y:S02]  /*2ba40*/  IMAD R3, R8, UR4, RZ ;  /* 0x0000000408037c24 */ /* 0x000fe4000f8e02ff */
[----:B------:R-:W3:Y:S01]  /*2ba50*/  @P2 LDC R8, c[0x0][0xcec] ;  /* 0x00033b00ff082b82 */ /* 0x000ee20000000800 */
[----:B--2---:R-:W-:Y:S04]  /*2ba60*/  @!P1 ST.E desc[UR44][R10.64], R15 ;  /* 0x0000000f0a009985 */ /* 0x004fe8000c10192c */
[----:B------:R-:W2:Y:S01]  /*2ba70*/  @!P0 LDL R25, [R1+0x234] ;  /* 0x0002340001198983 */ /* 0x000ea20000100800 */
[C---:B------:R-:W-:Y:S01]  /*2ba80*/  IMAD R3, R232.reuse, UR5, R3 ;  /* 0x00000005e8037c24 */ /* 0x040fe2000f8e0203 */
[----:B------:R-:W-:Y:S01]  /*2ba90*/  BSSY B0, `(.L_x_10996) ;  /* 0x0000109000007945 */ /* 0x000fe20003800000 */
[----:B------:R-:W-:Y:S01]  /*2baa0*/  IMAD.WIDE.U32 R6, R232, UR4, RZ ;  /* 0x00000004e8067c25 */ /* 0x000fe2000f8e00ff */
[----:B------:R-:W-:-:S03]  /*2bab0*/  ULDC.64 UR4, c[0x0][0xc48] ;  /* 0x0003120000047ab9 */ /* 0x000fc60000000a00 */
[----:B------:R-:W-:Y:S02]  /*2bac0*/  IMAD.IADD R3, R7, 0x1, R3 ;  /* 0x0000000107037824 */ /* 0x000fe400078e0203 */
[C---:B0-----:R-:W-:Y:S02]  /*2bad0*/  IMAD R0, R4.reuse, UR37, RZ ;  /* 0x0000002504007c24 */ /* 0x041fe4000f8e02ff */
[----:B------:R-:W-:Y:S02]  /*2bae0*/  IMAD.MOV.U32 R2, RZ, RZ, R6 ;  /* 0x000000ffff027224 */ /* 0x000fe400078e0006 */
[----:B------:R-:W-:Y:S02]  /*2baf0*/  IMAD R5, R5, UR36, R0 ;  /* 0x0000002405057c24 */ /* 0x000fe4000f8e0200 */
[----:B------:R-:W-:-:S04]  /*2bb00*/  IMAD.WIDE.U32 R2, R4, UR36, R2 ;  /* 0x0000002404027c25 */ /* 0x000fc8000f8e0002 */
[----:B---3--:R-:W-:-:S04]  /*2bb10*/  @P2 IMAD.HI.U32 R8, R12, R8, RZ ;  /* 0x000000080c082227 */ /* 0x008fc800078e00ff */
[----:B------:R-:W-:Y:S02]  /*2bb20*/  IMAD.IADD R3, R3, 0x1, R5 ;  /* 0x0000000103037824 */ /* 0x000fe400078e0205 */
[----:B------:R-:W-:Y:S01]  /*2bb30*/  IMAD.MOV.U32 R5, RZ, RZ, R12 ;  /* 0x000000ffff057224 */ /* 0x000fe200078e000c */
[----:B-1----:R-:W-:Y:S01]  /*2bb40*/  @P2 SHF.R.U32.HI R5, RZ, R9, R8 ;  /* 0x00000009ff052219 */ /* 0x002fe20000011608 */
[----:B------:R-:W-:Y:S02]  /*2bb50*/  IMAD R0, R14, UR4, RZ ;  /* 0x000000040e007c24 */ /* 0x000fe4000f8e02ff */
[----:B------:R-:W-:-:S04]  /*2bb60*/  IMAD.WIDE.U32 R2, R233, UR4, R2 ;  /* 0x00000004e9027c25 */ /* 0x000fc8000f8e0002 */
[----:B------:R-:W-:Y:S01]  /*2bb70*/  IMAD R7, R233, UR5, R0 ;  /* 0x00000005e9077c24 */ /* 0x000fe2000f8e0200 */
[--C-:B------:R-:W-:Y:S01]  /*2bb80*/  SHF.R.S32.HI R0, RZ, 0x1f, R5.reuse ;  /* 0x0000001fff007819 */ /* 0x100fe20000011405 */
[----:B------:R-:W-:Y:S01]  /*2bb90*/  IMAD.MOV R4, RZ, RZ, -R5 ;  /* 0x000000ffff047224 */ /* 0x000fe200078e0a05 */
[----:B------:R-:W-:Y:S01]  /*2bba0*/  ULDC.64 UR4, c[0x0][0xc30] ;  /* 0x00030c0000047ab9 */ /* 0x000fe20000000a00 */
        /* <DEDUP_REMOVED lines=8> */
[----:B------:R-:W-:-:S04]  /*2bc30*/  IMAD R0, R0, UR4, RZ ;  /* 0x0000000400007c24 */ /* 0x000fc8000f8e02ff */
[----:B------:R-:W-:Y:S01]  /*2bc40*/  IMAD R5, R23, UR5, R0 ;  /* 0x0000000517057c24 */ /* 0x000fe2000f8e0200 */
[----:B------:R-:W-:Y:S01]  /*2bc50*/  LOP3.LUT R0, R27, 0x7ffffffc, RZ, 0xc0, !PT ;  /* 0x7ffffffc1b007812 */ /* 0x000fe200078ec0ff */
[----:B------:R-:W-:Y:S01]  /*2bc60*/  IMAD.WIDE.U32 R22, R23, UR4, R2 ;  /* 0x0000000417167c25 */ /* 0x000fe2000f8e0002 */
[----:B------:R-:W-:Y:S01]  /*2bc70*/  ULDC.64 UR4, c[0x0][0xc00] ;  /* 0x0003000000047ab9 */ /* 0x000fe20000000a00 */
[----:B------:R-:W-:Y:S02]  /*2bc80*/  SHFL.IDX PT, R2, R24, 0x1, 0x1c1f ;  /* 0x003c1f0018027f89 */ /* 0x000fe400000e0000 */
[----:B------:R-:W-:Y:S01]  /*2bc90*/  IMAD.IADD R3, R23, 0x1, R5 ;  /* 0x0000000117037824 */ /* 0x000fe200078e0205 */
[----:B------:R-:W-:Y:S01]  /*2bca0*/  LEA R20, P1, R22, UR4, 0x2 ;  /* 0x0000000416147c11 */ /* 0x000fe2000f8210ff */
[----:B------:R-:W-:-:S03]  /*2bcb0*/  IMAD.IADD R19, R19, 0x1, -R0 ;  /* 0x0000000113137824 */ /* 0x000fc600078e0a00 */
[----:B------:R-:W-:Y:S01]  /*2bcc0*/  LEA.HI.X R22, R22, UR5, R3, 0x2, P1 ;  /* 0x0000000516167c11 */ /* 0x000fe200088f1403 */
[----:B------:R-:W-:Y:S01]  /*2bcd0*/  SHFL.IDX PT, R16, R20, RZ, 0x1c1f ;  /* 0x001c1fff14107589 */ /* 0x000fe200000e0000 */
[----:B------:R-:W-:Y:S01]  /*2bce0*/  ISETP.GE.AND P1, PT, R13, R18, PT ;  /* 0x000000120d00720c */ /* 0x000fe20003f26270 */
[----:B------:R-:W-:Y:S02]  /*2bcf0*/  IMAD.SHL.U32 R19, R19, 0x2, RZ ;  /* 0x0000000213137824 */ /* 0x000fe400078e00ff */
[----:B------:R-:W2:Y:S04]  /*2bd00*/  SHFL.IDX PT, R3, R26, 0x1, 0x1c1f ;  /* 0x003c1f001a037f89 */ /* 0x000ea800000e0000 */
[----:B------:R0:W1:Y:S04]  /*2bd10*/  SHFL.IDX PT, R17, R22, RZ, 0x1c1f ;  /* 0x001c1fff16117589 */ /* 0x00006800000e0000 */
[----:B--2---:R0:W-:Y:S02]  /*2bd20*/  @!P0 ST.E desc[UR44][R2.64], R25 ;  /* 0x0000001902008985 */ /* 0x0041e4000c10192c */
[----:B-1----:R-:W-:Y:S05]  /*2bd30*/  @P1 BRA `(.L_x_10997) ;  /* 0x0000000c00781947 */ /* 0x002fea0003800000 */
[----:B------:R-:W-:Y:S02]  /*2bd40*/  ULDC UR4, c[0x0][0xbc8] ;  /* 0x0002f20000047ab9 */ /* 0x000fe40000000800 */
[----:B------:R-:W-:-:S13]  /*2bd50*/  ISETP.GE.AND P0, PT, R19, UR4, PT ;  /* 0x0000000413007c0c */ /* 0x000fda000bf06270 */
[----:B------:R-:W2:Y:S01]  /*2bd60*/  @!P0 LDL.64 R12, [R1+0x250] ;  /* 0x00025000010c8983 */ /* 0x000ea20000100a00 */
[C---:B------:R-:W-:Y:S02]  /*2bd70*/  VIADD R0, R19.reuse, 0x8 ;  /* 0x0000000813007836 */ /* 0x040fe40000000000 */
[----:B0-----:R-:W-:-:S03]  /*2bd80*/  @!P0 IMAD.WIDE R2, R19, 0x4, R16 ;  /* 0x0000000413028825 */ /* 0x001fc600078e0210 */
[C---:B------:R-:W-:Y:S01]  /*2bd90*/  ISETP.GE.AND P1, PT, R0.reuse, UR4, PT ;  /* 0x0000000400007c0c */ /* 0x040fe2000bf26270 */
[----:B------:R-:W-:Y:S01]  /*2bda0*/  VIADD R8, R19, 0x10 ;  /* 0x0000001013087836 */ /* 0x000fe20000000000 */
[----:B--2---:R0:W-:Y:S11]  /*2bdb0*/  @!P0 ST.E.64 desc[UR44][R2.64], R12 ;  /* 0x0000000c02008985 */ /* 0x0041f6000c101b2c */
[----:B------:R-:W2:Y:S01]  /*2bdc0*/  @!P1 LDL.64 R6, [R1+0x260] ;  /* 0x0002600001069983 */ /* 0x000ea20000100a00 */
[----:B------:R-:W-:-:S02]  /*2bdd0*/  @!P1 LEA.HI R0, R0, R0, RZ, 0x1 ;  /* 0x0000000000009211 */ /* 0x000fc400078f08ff */
[----:B------:R-:W-:Y:S02]  /*2bde0*/  ISETP.GE.AND P0, PT, R8, UR4, PT ;  /* 0x0000000408007c0c */ /* 0x000fe4000bf06270 */
[----:B------:R-:W-:-:S05]  /*2bdf0*/  @!P1 LOP3.LUT R0, R0, 0xfffffffe, RZ, 0xc0, !PT ;  /* 0xfffffffe00009812 */ /* 0x000fca00078ec0ff */
[----:B------:R-:W-:-:S04]  /*2be00*/  @!P1 IMAD.WIDE R4, R0, 0x4, R16 ;  /* 0x0000000400049825 */ /* 0x000fc800078e0210 */
[----:B------:R-:W-:Y:S01]  /*2be10*/  VIADD R0, R19, 0x18 ;  /* 0x0000001813007836 */ /* 0x000fe20000000000 */
[----:B--2---:R1:W-:Y:S04]  /*2be20*/  @!P1 ST.E.64 desc[UR44][R4.64], R6 ;  /* 0x0000000604009985 */ /* 0x0043e8000c101b2c */
[----:B------:R-:W2:Y:S01]  /*2be30*/  @!P0 LDL.64 R10, [R1+0x270] ;  /* 0x00027000010a8983 */ /* 0x000ea20000100a00 */
[----:B------:R-:W-:Y:S02]  /*2be40*/  @!P0 LEA.HI R8, R8, R8, RZ, 0x1 ;  /* 0x0000000808088211 */ /* 0x000fe400078f08ff */
[----:B------:R-:W-:Y:S02]  /*2be50*/  ISETP.GE.AND P1, PT, R0, UR4, PT ;  /* 0x0000000400007c0c */ /* 0x000fe4000bf26270 */
[----:B------:R-:W-:-:S05]  /*2be60*/  @!P0 LOP3.LUT R8, R8, 0xfffffffe, RZ, 0xc0, !PT ;  /* 0xfffffffe08088812 */ /* 0x000fca00078ec0ff */
[----:B------:R-:W-:-:S04]  /*2be70*/  @!P0 IMAD.WIDE R8, R8, 0x4, R16 ;  /* 0x0000000408088825 */ /* 0x000fc800078e0210 */
[----:B------:R-:W-:Y:S01]  /*2be80*/  VIADD R14, R19, 0x20 ;  /* 0x00000020130e7836 */ /* 0x000fe20000000000 */
[----:B--2---:R2:W-:Y:S04]  /*2be90*/  @!P0 ST.E.64 desc[UR44][R8.64], R10 ;  /* 0x0000000a08008985 */ /* 0x0045e8000c101b2c */
[----:B0-----:R-:W3:Y:S01]  /*2bea0*/  @!P1 LDL.64 R12, [R1+0x280] ;  /* 0x00028000010c9983 */ /* 0x001ee20000100a00 */
[----:B------:R-:W-:Y:S02]  /*2beb0*/  @!P1 LEA.HI R0, R0, R0, RZ, 0x1 ;  /* 0x0000000000009211 */ /* 0x000fe400078f08ff */
[----:B------:R-:W-:Y:S02]  /*2bec0*/  ISETP.GE.AND P0, PT, R14, UR4, PT ;  /* 0x000000040e007c0c */ /* 0x000fe4000bf06270 */
[----:B------:R-:W-:-:S05]  /*2bed0*/  @!P1 LOP3.LUT R0, R0, 0xfffffffe, RZ, 0xc0, !PT ;  /* 0xfffffffe00009812 */ /* 0x000fca00078ec0ff */
[----:B------:R-:W-:-:S04]  /*2bee0*/  @!P1 IMAD.WIDE R2, R0, 0x4, R16 ;  /* 0x0000000400029825 */ /* 0x000fc800078e0210 */
[----:B------:R-:W-:Y:S01]  /*2bef0*/  VIADD R0, R19, 0x28 ;  /* 0x0000002813007836 */ /* 0x000fe20000000000 */
[----:B---3--:R0:W-:Y:S04]  /*2bf00*/  @!P1 ST.E.64 desc[UR44][R2.64], R12 ;  /* 0x0000000c02009985 */ /* 0x0081e8000c101b2c */
[----:B-1----:R-:W3:Y:S01]  /*2bf10*/  @!P0 LDL.64 R4, [R1+0x290] ;  /* 0x0002900001048983 */ /* 0x002ee20000100a00 */
[----:B------:R-:W-:Y:S02]  /*2bf20*/  @!P0 LEA.HI R14, R14, R14, RZ, 0x1 ;  /* 0x0000000e0e0e8211 */ /* 0x000fe400078f08ff */
[----:B------:R-:W-:Y:S02]  /*2bf30*/  ISETP.GE.AND P1, PT, R0, UR4, PT ;  /* 0x0000000400007c0c */ /* 0x000fe4000bf26270 */
[----:B------:R-:W-:-:S05]  /*2bf40*/  @!P0 LOP3.LUT R14, R14, 0xfffffffe, RZ, 0xc0, !PT ;  /* 0xfffffffe0e0e8812 */ /* 0x000fca00078ec0ff */
[----:B------:R-:W-:-:S04]  /*2bf50*/  @!P0 IMAD.WIDE R14, R14, 0x4, R16 ;  /* 0x000000040e0e8825 */ /* 0x000fc800078e0210 */
[----:B--2---:R-:W-:Y:S01]  /*2bf60*/  VIADD R8, R19, 0x30 ;  /* 0x0000003013087836 */ /* 0x004fe20000000000 */
[----:B---3--:R1:W-:Y:S04]  /*2bf70*/  @!P0 ST.E.64 desc[UR44][R14.64], R4 ;  /* 0x000000040e008985 */ /* 0x0083e8000c101b2c */
[----:B------:R-:W2:Y:S01]  /*2bf80*/  @!P1 LDL.64 R6, [R1+0x2a0] ;  /* 0x0002a00001069983 */ /* 0x000ea20000100a00 */
[----:B------:R-:W-:Y:S02]  /*2bf90*/  @!P1 LEA.HI R0, R0, R0, RZ, 0x1 ;  /* 0x0000000000009211 */ /* 0x000fe400078f08ff */
[----:B------:R-:W-:Y:S02]  /*2bfa0*/  ISETP.GE.AND P0, PT, R8, UR4, PT ;  /* 0x0000000408007c0c */ /* 0x000fe4000bf06270 */
[----:B------:R-:W-:-:S05]  /*2bfb0*/  @!P1 LOP3.LUT R0, R0, 0xfffffffe, RZ, 0xc0, !PT ;  /* 0xfffffffe00009812 */ /* 0x000fca00078ec0ff */
[----:B0-----:R-:W-:-:S04]  /*2bfc0*/  @!P1 IMAD.WIDE R2, R0, 0x4, R16 ;  /* 0x0000000400029825 */ /* 0x001fc800078e0210 */
        /* <DEDUP_REMOVED lines=9> */
[----:B-1----:R-:W3:Y:S01]  /*2c060*/  @!P1 LDL.64 R4, [R1+0x2c0] ;  /* 0x0002c00001049983 */ /* 0x002ee20000100a00 */
[----:B------:R-:W-:Y:S02]  /*2c070*/  @!P1 LEA.HI R0, R0, R0, RZ, 0x1 ;  /* 0x0000000000009211 */ /* 0x000fe400078f08ff */
[----:B------:R-:W-:Y:S02]  /*2c080*/  ISETP.GE.AND P0, PT, R12, UR4, PT ;  /* 0x000000040c007c0c */ /* 0x000fe4000bf06270 */
[----:B------:R-:W-:-:S05]  /*2c090*/  @!P1 LOP3.LUT R0, R0, 0xfffffffe, RZ, 0xc0, !PT ;  /* 0xfffffffe00009812 */ /* 0x000fca00078ec0ff */
[----:B0-----:R-:W-:-:S04]  /*2c0a0*/  @!P1 IMAD.WIDE R2, R0, 0x4, R16 ;  /* 0x0000000400029825 */ /* 0x001fc800078e0210 */
[----:B------:R-:W-:Y:S01]  /*2c0b0*/  VIADD R0, R19, 0x48 ;  /* 0x0000004813007836 */ /* 0x000fe20000000000 */
[----:B---3--:R0:W-:Y:S04]  /*2c0c0*/  @!P1 ST.E.64 desc[UR44][R2.64], R4 ;  /* 0x0000000402009985 */ /* 0x0081e8000c101b2c */
[----:B------:R-:W3:Y:S01]  /*2c0d0*/  @!P0 LDL.64 R6, [R1+0x2d0] ;  /* 0x0002d00001068983 */ /* 0x000ee20000100a00 */
        /* <DEDUP_REMOVED lines=18> */
[----:B-1----:R-:W-:Y:S01]  /*2c200*/  VIADD R12, R19, 0x60 ;  /* 0x00000060130c7836 */ /* 0x002fe20000000000 */
[----:B--2---:R1:W-:Y:S04]  /*2c210*/  @!P0 ST.E.64 desc[UR44][R10.64], R4 ;  /* 0x000000040a008985 */ /* 0x0043e8000c101b2c */
        /* <DEDUP_REMOVED lines=94> */
[----:B-1----:R-:W-:-:S05]  /*2c800*/  @!P0 LOP3.LUT R5, R12, 0xfffffffe, RZ, 0xc0, !PT ;  /* 0xfffffffe0c058812 */ /* 0x002fca00078ec0ff */
[----:B------:R-:W-:-:S04]  /*2c810*/  @!P0 IMAD.WIDE R4, R5, 0x4, R16 ;  /* 0x0000000405048825 */ /* 0x000fc800078e0210 */
[----:B------:R-:W-:Y:S01]  /*2c820*/  VIADD R12, R19, 0xd0 ;  /* 0x000000d0130c7836 */ /* 0x000fe20000000000 */
[----:B--2---:R1:W-:Y:S04]  /*2c830*/  @!P0 ST.E.64 desc[UR44][R4.64], R8 ;  /* 0x0000000804008985 */ /* 0x0043e8000c101b2c */
[----:B------:R-:W2:Y:S01]  /*2c840*/  @!P1 LDL.64 R10, [R1+0x3e0] ;  /* 0x0003e000010a9983 */ /* 0x000ea20000100a00 */
[----:B------:R-:W-:Y:S02]  /*2c850*/  @!P1 LEA.HI R0, R0, R0, RZ, 0x1 ;  /* 0x0000000000009211 */ /* 0x000fe400078f08ff */
[----:B------:R-:W-:Y:S02]  /*2c860*/  ISETP.GE.AND P0, PT, R12, UR4, PT ;  /* 0x000000040c007c0c */ /* 0x000fe4000bf06270 */
[----:B0-----:R-:W-:-:S05]  /*2c870*/  @!P1 LOP3.LUT R3, R0, 0xfffffffe, RZ, 0xc0, !PT ;  /* 0xfffffffe00039812 */ /* 0x001fca00078ec0ff */
[----:B------:R-:W-:-:S04]  /*2c880*/  @!P1 IMAD.WIDE R2, R3, 0x4, R16 ;  /* 0x0000000403029825 */ /* 0x000fc800078e0210 */
        /* <DEDUP_REMOVED lines=30> */
[----:B------:R-:W3:Y:S01]  /*2ca70*/  @!P0 LDL.64 R8, [R1+0x430] ;  /* 0x0004300001088983 */ /* 0x000ee20000100a00 */
[----:B------:R-:W-:Y:S02]  /*2ca80*/  @!P0 LEA.HI R12, R12, R12, RZ, 0x1 ;  /* 0x0000000c0c0c8211 */ /* 0x000fe400078f08ff */
[----:B------:R-:W-:Y:S02]  /*2ca90*/  ISETP.GE.AND P1, PT, R0, UR4, PT ;  /* 0x0000000400007c0c */ /* 0x000fe4000bf26270 */
[----:B-1----:R-:W-:-:S05]  /*2caa0*/  @!P0 LOP3.LUT R5, R12, 0xfffffffe, RZ, 0xc0, !PT ;  /* 0xfffffffe0c058812 */ /* 0x002fca00078ec0ff */
[----:B------:R-:W-:-:S05]  /*2cab0*/  @!P0 IMAD.WIDE R4, R5, 0x4, R16 ;  /* 0x0000000405048825 */ /* 0x000fca00078e0210 */
[----:B---3--:R2:W-:Y:S04]  /*2cac0*/  @!P0 ST.E.64 desc[UR44][R4.64], R8 ;  /* 0x0000000804008985 */ /* 0x0085e8000c101b2c */
[----:B------:R-:W3:Y:S01]  /*2cad0*/  @!P1 LDL.64 R12, [R1+0x440] ;  /* 0x00044000010c9983 */ /* 0x000ee20000100a00 */
[----:B------:R-:W-:-:S04]  /*2cae0*/  @!P1 LEA.HI R0, R0, R0, RZ, 0x1 ;  /* 0x0000000000009211 */ /* 0x000fc800078f08ff */
[----:B------:R-:W-:-:S05]  /*2caf0*/  @!P1 LOP3.LUT R11, R0, 0xfffffffe, RZ, 0xc0, !PT ;  /* 0xfffffffe000b9812 */ /* 0x000fca00078ec0ff */
[----:B------:R-:W-:-:S05]  /*2cb00*/  @!P1 IMAD.WIDE R16, R11, 0x4, R16 ;  /* 0x000000040b109825 */ /* 0x000fca00078e0210 */
[----:B---3--:R2:W-:Y:S02]  /*2cb10*/  @!P1 ST.E.64 desc[UR44][R16.64], R12 ;  /* 0x0000000c10009985 */ /* 0x0085e4000c101b2c */
.L_x_10997:
[----:B------:R-:W-:Y:S05]  /*2cb20*/  BSYNC B0 ;  /* 0x0000000000007941 */ /* 0x000fea0003800000 */
.L_x_10996:
[----:B------:R-:W-:Y:S01]  /*2cb30*/  ISETP.GE.AND P0, PT, R21, R18, PT ;  /* 0x000000121500720c */ /* 0x000fe20003f06270 */
[----:B------:R1:W3:Y:S04]  /*2cb40*/  SHFL.IDX PT, R15, R22, 0x1, 0x1c1f ;  /* 0x003c1f00160f7f89 */ /* 0x0002e800000e0000 */
[----:B------:R1:W4:Y:S08]  /*2cb50*/  SHFL.IDX PT, R14, R20, 0x1, 0x1c1f ;  /* 0x003c1f00140e7f89 */ /* 0x00033000000e0000 */
[----:B-1----:R-:W-:Y:S05]  /*2cb60*/  @P0 BRA `(.L_x_10898) ;  /* 0x0000005c00a80947 */ /* 0x002fea0003800000 */
[----:B--2---:R-:W1:Y:S02]  /*2cb70*/  LDC R17, c[0x0][0xbc8] ;  /* 0x0002f200ff117b82 */ /* 0x004e640000000800 */
[----:B-1----:R-:W-:-:S13]  /*2cb80*/  ISETP.GE.AND P0, PT, R19, R17, PT ;  /* 0x000000111300720c */ /* 0x002fda0003f06270 */
[----:B------:R-:W2:Y:S01]  /*2cb90*/  @!P0 LDL.64 R12, [R1+0x258] ;  /* 0x00025800010c8983 */ /* 0x000ea20000100a00 */
[C---:B------:R-:W-:Y:S02]  /*2cba0*/  VIADD R0, R19.reuse, 0x8 ;  /* 0x0000000813007836 */ /* 0x040fe40000000000 */
[----:B0--34-:R-:W-:-:S03]  /*2cbb0*/  @!P0 IMAD.WIDE R2, R19, 0x4, R14 ;  /* 0x0000000413028825 */ /* 0x019fc600078e020e */
[C---:B------:R-:W-:Y:S01]  /*2cbc0*/  ISETP.GE.AND P1, PT, R0.reuse, R17, PT ;  /* 0x000000110000720c */ /* 0x040fe20003f26270 */
[----:B------:R-:W-:Y:S01]  /*2cbd0*/  VIADD R10, R19, 0x10 ;  /* 0x00000010130a7836 */ /* 0x000fe20000000000 */
[----:B--2---:R0:W-:Y:S11]  /*2cbe0*/  @!P0 ST.E.64 desc[UR44][R2.64], R12 ;  /* 0x0000000c02008985 */ /* 0x0041f6000c101b2c */
[----:B------:R-:W2:Y:S01]  /*2cbf0*/  @!P1 LDL.64 R6, [R1+0x268] ;  /* 0x0002680001069983 */ /* 0x000ea20000100a00 */
[----:B------:R-:W-:-:S02]  /*2cc00*/  @!P1 LEA.HI R0, R0, R0, RZ, 0x1 ;  /* 0x0000000000009211 */ /* 0x000fc400078f08ff */
[----:B------:R-:W-:Y:S02]  /*2cc10*/  ISETP.GE.AND P0, PT, R10, R17, PT ;  /* 0x000000110a00720c */ /* 0x000fe40003f06270 */
[----:B------:R-:W-:-:S05]  /*2cc20*/  @!P1 LOP3.LUT R0, R0, 0xfffffffe, RZ, 0xc0, !PT ;  /* 0xfffffffe00009812 */ /* 0x000fca00078ec0ff */
[----:B------:R-:W-:-:S04]  /*2cc30*/  @!P1 IMAD.WIDE R4, R0, 0x4, R14 ;  /* 0x0000000400049825 */ /* 0x000fc800078e020e */
[----:B------:R-:W-:Y:S01]  /*2cc40*/  VIADD R0, R19, 0x18 ;  /* 0x0000001813007836 */ /* 0x000fe20000000000 */
[----:B--2---:R1:W-:Y:S04]  /*2cc50*/  @!P1 ST.E.64 desc[UR44][R4.64], R6 ;  /* 0x0000000604009985 */ /* 0x0043e8000c101b2c */
[----:B------:R-:W2:Y:S01]  /*2cc60*/  @!P0 LDL.64 R8, [R1+0x278] ;  /* 0x0002780001088983 */ /* 0x000ea20000100a00 */
[----:B------:R-:W-:Y:S02]  /*2cc70*/  @!P0 LEA.HI R10, R10, R10, RZ, 0x1 ;  /* 0x0000000a0a0a8211 */ /* 0x000fe400078f08ff */
[----:B------:R-:W-:Y:S02]  /*2cc80*/  ISETP.GE.AND P1, PT, R0, R17, PT ;  /* 0x000000110000720c */ /* 0x000fe40003f26270 */
[----:B0-----:R-:W-:-:S05]  /*2cc90*/  @!P0 LOP3.LUT R2, R10, 0xfffffffe, RZ, 0xc0, !PT ;  /* 0xfffffffe0a028812 */ /* 0x001fca00078ec0ff */
[----:B------:R-:W-:-:S04]  /*2cca0*/  @!P0 IMAD.WIDE R2, R2, 0x4, R14 ;  /* 0x0000000402028825 */ /* 0x000fc800078e020e */
[----:B------:R-:W-:Y:S01]  /*2ccb0*/  VIADD R12, R19, 0x20 ;  /* 0x00000020130c7836 */ /* 0x000fe20000000000 */
[----:B--2---:R0:W-:Y:S04]  /*2ccc0*/  @!P0 ST.E.64 desc[UR44][R2.64], R8 ;  /* 0x0000000802008985 */ /* 0x0041e8000c101b2c */
[----:B------:R-:W2:Y:S01]  /*2ccd0*/  @!P1 LDL.64 R10, [R1+0x288] ;  /* 0x00028800010a9983 */ /* 0x000ea20000100a00 */
[----:B------:R-:W-:Y:S02]  /*2cce0*/  @!P1 LEA.HI R0, R0, R0, RZ, 0x1 ;  /* 0x0000000000009211 */ /* 0x000fe400078f08ff */
[----:B------:R-:W-:Y:S02]  /*2ccf0*/  ISETP.GE.AND P0, PT, R12, R17, PT ;  /* 0x000000110c00720c */ /* 0x000fe40003f06270 */
[----:B------:R-:W-:-:S05]  /*2cd00*/  @!P1 LOP3.LUT R0, R0, 0xfffffffe, RZ, 0xc0, !PT ;  /* 0xfffffffe00009812 */ /* 0x000fca00078ec0ff */
[----:B-1----:R-:W-:-:S04]  /*2cd10*/  @!P1 IMAD.WIDE R4, R0, 0x4, R14 ;  /* 0x0000000400049825 */ /* 0x002fc800078e020e */
        /* <DEDUP_REMOVED lines=110> */
[----:B-1----:R-:W-:-:S05]  /*2d400*/  @!P1 LOP3.LUT R5, R0, 0xfffffffe, RZ, 0xc0, !PT ;  /* 0xfffffffe00059812 */ /* 0x002fca00078ec0ff */
        /* <DEDUP_REMOVED lines=63> */
[----:B------:R-:W-:-:S06]  /*2d800*/  @!P0 IMAD.WIDE R2, R3, 0x4, R14 ;  /* 0x0000000403028825 */ /* 0x000fcc00078e020e */
[----:B------:R-:W-:Y:S01]  /*2d810*/  @!P1 LEA.HI R0, R0, R0, RZ, 0x1 ;  /* 0x0000000000009211 */ /* 0x000fe200078f08ff */
[----:B--2---:R0:W-:Y:S04]  /*2d820*/  @!P0 ST.E.64 desc[UR44][R2.64], R6 ;  /* 0x0000000602008985 */ /* 0x0041e8000c101b2c */
[----:B------:R-:W2:Y:S01]  /*2d830*/  @!P1 LDL.64 R8, [R1+0x428] ;  /* 0x0004280001089983 */ /* 0x000ea20000100a00 */
[----:B------:R-:W-:Y:S01]  /*2d840*/  @!P1 LOP3.LUT R13, R0, 0xfffffffe, RZ, 0xc0, !PT ;  /* 0xfffffffe000d9812 */ /* 0x000fe200078ec0ff */
[C---:B------:R-:W-:Y:S01]  /*2d850*/  VIADD R0, R19.reuse, 0xf0 ;  /* 0x000000f013007836 */ /* 0x040fe20000000000 */
[----:B------:R-:W-:Y:S01]  /*2d860*/  BSSY B0, `(.L_x_10998) ;  /* 0x000000c000007945 */ /* 0x000fe20003800000 */
[----:B------:R-:W-:Y:S02]  /*2d870*/  VIADD R19, R19, 0xf8 ;  /* 0x000000f813137836 */ /* 0x000fe40000000000 */
[----:B-1----:R-:W-:Y:S01]  /*2d880*/  @!P1 IMAD.WIDE R4, R13, 0x4, R14 ;  /* 0x000000040d049825 */ /* 0x002fe200078e020e */
[----:B------:R-:W-:-:S04]  /*2d890*/  ISETP.GE.AND P0, PT, R0, R17, PT ;  /* 0x000000110000720c */ /* 0x000fc80003f06270 */
[----:B--2---:R0:W-:Y:S01]  /*2d8a0*/  @!P1 ST.E.64 desc[UR44][R4.64], R8 ;  /* 0x0000000804009985 */ /* 0x0041e2000c101b2c */
[----:B------:R-:W-:-:S08]  /*2d8b0*/  ISETP.GE.AND P1, PT, R19, R17, PT ;  /* 0x000000111300720c */ /* 0x000fd00003f26270 */
[----:B------:R-:W-:Y:S05]  /*2d8c0*/  @P0 BRA `(.L_x_10999) ;  /* 0x0000000000140947 */ /* 0x000fea0003800000 */
[----:B0-----:R-:W2:Y:S01]  /*2d8d0*/  LDL.64 R4, [R1+0x438] ;  /* 0x0004380001047983 */ /* 0x001ea20000100a00 */
[----:B------:R-:W-:-:S04]  /*2d8e0*/  LEA.HI R0, R0, R0, RZ, 0x1 ;  /* 0x0000000000007211 */ /* 0x000fc800078f08ff */
[----:B------:R-:W-:-:S05]  /*2d8f0*/  LOP3.LUT R3, R0, 0xfffffffe, RZ, 0xc0, !PT ;  /* 0xfffffffe00037812 */ /* 0x000fca00078ec0ff */
[----:B------:R-:W-:-:S05]  /*2d900*/  IMAD.WIDE R2, R3, 0x4, R14 ;  /* 0x0000000403027825 */ /* 0x000fca00078e020e */
[----:B--2---:R1:W-:Y:S02]  /*2d910*/  ST.E.64 desc[UR44][R2.64], R4 ;  /* 0x0000000402007985 */ /* 0x0043e4000c101b2c */
.L_x_10999:
[----:B------:R-:W-:Y:S05]  /*2d920*/  BSYNC B0 ;  /* 0x0000000000007941 */ /* 0x000fea0003800000 */
.L_x_10998:
[----:B------:R-:W-:Y:S05]  /*2d930*/  @P1 BRA `(.L_x_10898) ;  /* 0x0000005000341947 */ /* 0x000fea0003800000 */
[----:B01----:R-:W2:Y:S01]  /*2d940*/  LDL.64 R4, [R1+0x448] ;  /* 0x0004480001047983 */ /* 0x003ea20000100a00 */
[----:B------:R-:W-:-:S04]  /*2d950*/  LEA.HI R19, R19, R19, RZ, 0x1 ;  /* 0x0000001313137211 */ /* 0x000fc800078f08ff */
[----:B------:R-:W-:-:S05]  /*2d960*/  LOP3.LUT R3, R19, 0xfffffffe, RZ, 0xc0, !PT ;  /* 0xfffffffe13037812 */ /* 0x000fca00078ec0ff */
[----:B------:R-:W-:-:S05]  /*2d970*/  IMAD.WIDE R2, R3, 0x4, R14 ;  /* 0x0000000403027825 */ /* 0x000fca00078e020e */
[----:B--2---:R0:W-:Y:S01]  /*2d980*/  ST.E.64 desc[UR44][R2.64], R4 ;  /* 0x0000000402007985 */ /* 0x0041e2000c101b2c */
[----:B------:R-:W-:Y:S05]  /*2d990*/  BRA `(.L_x_10898) ;  /* 0x00000050001c7947 */ /* 0x000fea0003800000 */
.L_x_10995:
[----:B------:R-:W1:Y:S02]  /*2d9a0*/  S2R R0, SR_TID.X ;  /* 0x0000000000007919 */ /* 0x000e640000002100 */
[----:B-1----:R-:W-:-:S05]  /*2d9b0*/  VIADD R0, R0, 0xffffff80 ;  /* 0xffffff8000007836 */ /* 0x002fca0000000000 */
[----:B------:R-:W-:-:S13]  /*2d9c0*/  ISETP.GT.AND P0, PT, R0, 0x7f, PT ;  /* 0x0000007f0000780c */ /* 0x000fda0003f04270 */
[----:B------:R-:W-:Y:S05]  /*2d9d0*/  @P0 BRA `(.L_x_10898) ;  /* 0x00000050000c0947 */ /* 0x000fea0003800000 */
[----:B0-----:R-:W0:Y:S01]  /*2d9e0*/  S2R R3, SR_CTAID.X ;  /* 0x0000000000037919 */ /* 0x001e220000002500 */
[----:B------:R-:W1:Y:S01]  /*2d9f0*/  LDC R6, c[0x0][0xce8] ;  /* 0x00033a00ff067b82 */ /* 0x000e620000000800 */
[----:B------:R-:W-:Y:S02]  /*2da00*/  ULDC UR4, c[0x0][0xb88] ;  /* 0x0002e20000047ab9 */ /* 0x000fe40000000800 */
[----:B-1----:R-:W-:Y:S02]  /*2da10*/  IMAD R5, R6, UR4, RZ ;  /* 0x0000000406057c24 */ /* 0x002fe4000f8e02ff */
[----:B0-----:R-:W-:-:S05]  /*2da20*/  IMAD R0, R3, 0x80, R0 ;  /* 0x0000008003007824 */ /* 0x001fca00078e0200 */
[----:B------:R-:W-:-:S13]  /*2da30*/  ISETP.GE.AND P0, PT, R0, R5, PT ;  /* 0x000000050000720c */ /* 0x000fda0003f06270 */
[----:B------:R-:W-:Y:S05]  /*2da40*/  @P0 BRA `(.L_x_10898) ;  /* 0x0000004c00f00947 */ /* 0x000fea0003800000 */
[----:B------:R-:W-:Y:S01]  /*2da50*/  ISETP.NE.AND P0, PT, R6, 0x1, PT ;  /* 0x000000010600780c */ /* 0x000fe20003f05270 */
[----:B------:R-:W0:Y:S01]  /*2da60*/  LDC.64 R12, c[0x0][0xcd8] ;  /* 0x00033600ff0c7b82 */ /* 0x000e220000000a00 */
[----:B------:R-:W-:Y:S01]  /*2da70*/  SHF.R.S32.HI R3, RZ, 0x1f, R232 ;  /* 0x0000001fff037819 */ /* 0x000fe200000114e8 */
[----:B------:R-:W-:Y:S01]  /*2da80*/  ULDC.64 UR4, c[0x0][0xcd0] ;  /* 0x0003340000047ab9 */ /* 0x000fe20000000a00 */
[----:B------:R-:W-:-:S03]  /*2da90*/  IMAD.MOV.U32 R5, RZ, RZ, R0 ;  /* 0x000000ffff057224 */ /* 0x000fc600078e0000 */
[----:B------:R-:W-:-:S04]  /*2daa0*/  IMAD R3, R3, UR4, RZ ;  /* 0x0000000403037c24 */ /* 0x000fc8000f8e02ff */
[C---:B------:R-:W-:Y:S02]  /*2dab0*/  IMAD R7, R232.reuse, UR5, R3 ;  /* 0x00000005e8077c24 */ /* 0x040fe4000f8e0203 */
[----:B------:R-:W1:Y:S01]  /*2dac0*/  @P0 LDC R9, c[0x0][0xcec] ;  /* 0x00033b00ff090b82 */ /* 0x000e620000000800 */
[----:B------:R-:W-:Y:S01]  /*2dad0*/  IMAD.WIDE.U32 R2, R232, UR4, RZ ;  /* 0x00000004e8027c25 */ /* 0x000fe2000f8e00ff */
[----:B------:R-:W-:-:S03]  /*2dae0*/  ULDC.64 UR4, c[0x0][0xce0] ;  /* 0x0003380000047ab9 */ /* 0x000fc60000000a00 */
[----:B------:R-:W-:-:S03]  /*2daf0*/  IMAD.IADD R3, R3, 0x1, R7 ;  /* 0x0000000103037824 */ /* 0x000fc600078e0207 */
[----:B------:R-:W2:Y:S01]  /*2db00*/  @P0 LDC R11, c[0x0][0xcf0] ;  /* 0x00033c00ff0b0b82 */ /* 0x000ea20000000800 */
[C---:B0-----:R-:W-:Y:S02]  /*2db10*/  IMAD R8, R12.reuse, UR37, RZ ;  /* 0x000000250c087c24 */ /* 0x041fe4000f8e02ff */
[----:B------:R-:W-:-:S04]  /*2db20*/  IMAD.WIDE.U32 R2, R12, UR36, R2 ;  /* 0x000000240c027c25 */ /* 0x000fc8000f8e0002 */
[----:B------:R-:W-:-:S04]  /*2db30*/  IMAD R13, R13, UR36, R8 ;  /* 0x000000240d0d7c24 */ /* 0x000fc8000f8e0208 */
[----:B------:R-:W-:Y:S02]  /*2db40*/  IMAD.IADD R3, R13, 0x1, R3 ;  /* 0x000000010d037824 */ /* 0x000fe400078e0203 */
[----:B-1----:R-:W-:-:S04]  /*2db50*/  @P0 IMAD.HI.U32 R4, R0, R9, RZ ;  /* 0x0000000900040227 */ /* 0x002fc800078e00ff */
[----:B------:R-:W-:Y:S01]  /*2db60*/  IMAD.WIDE.U32 R2, R233, UR4, R2 ;  /* 0x00000004e9027c25 */ /* 0x000fe2000f8e0002 */
[----:B--2---:R-:W-:Y:S02]  /*2db70*/  @P0 SHF.R.U32.HI R5, RZ, R11, R4 ;  /* 0x0000000bff050219 */ /* 0x004fe40000011604 */
[----:B------:R-:W-:Y:S02]  /*2db80*/  SHF.R.S32.HI R4, RZ, 0x1f, R233 ;  /* 0x0000001fff047819 */ /* 0x000fe400000114e9 */
[--C-:B------:R-:W-:Y:S01]  /*2db90*/  SHF.R.S32.HI R9, RZ, 0x1f, R5.reuse ;  /* 0x0000001fff097819 */ /* 0x100fe20000011405 */
[----:B------:R-:W-:Y:S01]  /*2dba0*/  IMAD.MOV R7, RZ, RZ, -R5 ;  /* 0x000000ffff077224 */ /* 0x000fe200078e0a05 */
[----:B------:R-:W-:Y:S01]  /*2dbb0*/  IADD3 R2, P0, R5, R2, RZ ;  /* 0x0000000205027210 */ /* 0x000fe20007f1e0ff */
[----:B------:R-:W-:Y:S02]  /*2dbc0*/  IMAD R4, R4, UR4, RZ ;  /* 0x0000000404047c24 */ /* 0x000fe4000f8e02ff */
[----:B------:R-:W-:-:S02]  /*2dbd0*/  IMAD R7, R6, R7, R0 ;  /* 0x0000000706077224 */ /* 0x000fc400078e0200 */
[----:B------:R-:W-:Y:S01]  /*2dbe0*/  IMAD R4, R233, UR5, R4 ;  /* 0x00000005e9047c24 */ /* 0x000fe2000f8e0204 */
[----:B------:R-:W-:Y:S02]  /*2dbf0*/  ULDC.64 UR4, c[0x0][0xcc8] ;  /* 0x0003320000047ab9 */ /* 0x000fe40000000a00 */
        /* <DEDUP_REMOVED lines=12> */
.L_x_10896:
        /* <DEDUP_REMOVED lines=18> */
.L_x_11000:
[----:B------:R-:W-:Y:S01]  /*2dde0*/  ULDC UR7, c[0x0][0xd50] ;  /* 0x0003540000077ab9 */ /* 0x000fe20000000800 */
[----:B------:R-:W-:Y:S01]  /*2ddf0*/  UMOV UR36, UR6 ;  /* 0x0000000600247c82 */ /* 0x000fe20008000000 */
[----:B------:R-:W-:-:S11]  /*2de00*/  UISETP.NE.AND UP0, UPT, UR7, 0x1, UPT ;  /* 0x000000010700788c */ /* 0x000fd6000bf05270 */
[----:B------:R-:W-:Y:S01]  /*2de10*/  @UP0 ULDC UR4, c[0x0][0xd54] ;  /* 0x0003550000040ab9 */ /* 0x000fe20000000800 */
[----:B------:R-:W-:Y:S01]  /*2de20*/  @UP0 ULDC UR8, c[0x0][0xd58] ;  /* 0x0003560000080ab9 */ /* 0x000fe20000000800 */
[----:B------:R-:W-:-:S04]  /*2de30*/  UIMAD.WIDE.U32 UR4, UR6, UR4, URZ ;  /* 0x00000004060472a5 */ /* 0x000fc8000f8e003f */
[----:B------:R-:W-:-:S12]  /*2de40*/  @UP0 USHF.R.U32.HI UR36, URZ, UR8, UR5 ;  /* 0x000000083f240299 */ /* 0x000fd80008011605 */
.L_x_11001:
        /* <DEDUP_REMOVED lines=45> */
.L_x_11004:
[----:B------:R-:W-:-:S11]  /*2e120*/  UISETP.NE.AND UP0, UPT, UR5, 0x1, UPT ;  /* 0x000000010500788c */ /* 0x000fd6000bf05270 */
[----:B------:R-:W-:Y:S02]  /*2e130*/  @UP0 ULDC.64 UR14, c[0x0][0xae0] ;  /* 0x0002b800000e0ab9 */ /* 0x000fe40000000a00 */
[----:B------:R-:W-:-:S04]  /*2e140*/  UIMAD.WIDE.U32 UR6, UR8, UR14, URZ ;  /* 0x0000000e080672a5 */ /* 0x000fc8000f8e003f */
[----:B------:R-:W-:-:S12]  /*2e150*/  @UP0 USHF.R.U32.HI UR8, URZ, UR15, UR7 ;  /* 0x0000000f3f080299 */ /* 0x000fd80008011607 */
.L_x_11005:
[----:B------:R-:W-:-:S04]  /*2e160*/  UIMAD UR8, UR8, UR5, UR5 ;  /* 0x00000005080872a4 */ /* 0x000fc8000f8e0205 */
[----:B------:R-:W-:-:S04]  /*2e170*/  UISETP.LT.AND UP0, UPT, UR4, UR8, UPT ;  /* 0x000000080400728c */ /* 0x000fc8000bf01270 */
[----:B------:R-:W-:-:S12]  /*2e180*/  USEL UR4, UR4, UR8, UP0 ;  /* 0x0000000804047287 */ /* 0x000fd80008000000 */
.L_x_11003:
        /* <DEDUP_REMOVED lines=27> */
.L_x_11007:
[----:B------:R-:W-:-:S11]  /*2e340*/  UISETP.NE.AND UP0, UPT, UR5, 0x1, UPT ;  /* 0x000000010500788c */ /* 0x000fd6000bf05270 */
[----:B------:R-:W-:Y:S02]  /*2e350*/  @UP0 ULDC.64 UR10, c[0x0][0xae0] ;  /* 0x0002b800000a0ab9 */ /* 0x000fe40000000a00 */
[----:B------:R-:W-:-:S04]  /*2e360*/  UIMAD.WIDE.U32 UR6, UR4, UR10, URZ ;  /* 0x0000000a040672a5 */ /* 0x000fc8000f8e003f */
[----:B------:R-:W-:-:S12]  /*2e370*/  @UP0 USHF.R.U32.HI UR4, URZ, UR11, UR7 ;  /* 0x0000000b3f040299 */ /* 0x000fd80008011607 */
.L_x_11008:
[----:B------:R-:W-:-:S04]  /*2e380*/  UIMAD UR4, UR4, UR5, URZ ;  /* 0x00000005040472a4 */ /* 0x000fc8000f8e023f */
[----:B------:R-:W-:-:S04]  /*2e390*/  UISETP.LT.AND UP0, UPT, UR8, UR4, UPT ;  /* 0x000000040800728c */ /* 0x000fc8000bf01270 */
[----:B------:R-:W-:-:S12]  /*2e3a0*/  USEL UR8, UR8, UR4, !UP0 ;  /* 0x0000000408087287 */ /* 0x000fd8000c000000 */
.L_x_11006:
[----:B------:R-:W-:Y:S01]  /*2e3b0*/  UIMAD.WIDE UR4, UR8, 0x2aaaaaab, URZ ;  /* 0x2aaaaaab080478a5 */ /* 0x000fe2000f8e023f */
[----:B------:R0:W-:Y:S03]  /*2e3c0*/  STL [R1+0x480], RZ ;  /* 0x000480ff01007387 */ /* 0x0001e60000100800 */
[----:B------:R-:W-:-:S04]  /*2e3d0*/  USHF.R.U32.HI UR4, URZ, 0x1f, UR5 ;  /* 0x0000001f3f047899 */ /* 0x000fc80008011605 */
[----:B------:R-:W-:Y:S02]  /*2e3e0*/  ULEA.HI.SX32 UR4, UR5, UR4, 0x1c ;  /* 0x0000000405047291 */ /* 0x000fe4000f8fe23f */
[----:B------:R-:W-:Y:S02]  /*2e3f0*/  USHF.R.U32.HI UR5, URZ, 0x10, UR40 ;  /* 0x000000103f057899 */ /* 0x000fe40008011628 */
[----:B------:R-:W-:Y:S02]  /*2e400*/  ULOP3.LUT UR40, UR40, 0xffff, URZ, 0xc0, !UPT ;  /* 0x0000ffff28287892 */ /* 0x000fe4000f8ec03f */
[----:B------:R-:W-:Y:S01]  /*2e410*/  VIMNMX R7, RZ, UR4, !PT ;  /* 0x00000004ff077c48 */ /* 0x000fe2000ffe0100 */
[----:B------:R-:W-:-:S03]  /*2e420*/  UISETP.NE.AND UP0, UPT, UR5, URZ, UPT ;  /* 0x0000003f0500728c */ /* 0x000fc6000bf05270 */
[----:B------:R-:W-:Y:S01]  /*2e430*/  ISETP.LT.AND P0, PT, R7, UR9, PT ;  /* 0x0000000907007c0c */ /* 0x000fe2000bf01270 */
[----:B------:R0:W-:Y:S07]  /*2e440*/  STL [R1+0x47c], R7 ;  /* 0x00047c0701007387 */ /* 0x0001ee0000100800 */
        /* <DEDUP_REMOVED lines=30> */
.L_x_11009:
[----:B------:R-:W2:Y:S01]  /*2e630*/  LDL R2, [R1+0x480] ;  /* 0x0004800001027983 */ /* 0x000ea20000100800 */
[----:B------:R-:W-:Y:S02]  /*2e640*/  IMAD.MOV.U32 R6, RZ, RZ, RZ ;  /* 0x000000ffff067224 */ /* 0x000fe400078e00ff */
[----:B--2---:R-:W-:Y:S02]  /*2e650*/  IMAD R0, R2, UR40, R7 ;  /* 0x0000002802007c24 */ /* 0x004fe4000f8e0207 */
[----:B------:R-:W-:-:S03]  /*2e660*/  IMAD.MOV.U32 R7, RZ, RZ, 0x1 ;  /* 0x00000001ff077424 */ /* 0x000fc600078e00ff */
[----:B------:R-:W-:Y:S01]  /*2e670*/  VIADDMNMX R19, R0, R2, UR9, PT ;  /* 0x0000000900137e46 */ /* 0x000fe2000b800102 */
[----:B------:R1:W-:Y:S03]  /*2e680*/  STL [R1+0x478], R0 ;  /* 0x0004780001007387 */ /* 0x0003e60000100800 */
[----:B------:R-:W-:Y:S01]  /*2e690*/  ISETP.GT.AND P0, PT, R19, R0, PT ;  /* 0x000000001300720c */ /* 0x000fe20003f04270 */
[----:B------:R2:W-:Y:S01]  /*2e6a0*/  STL [R1+0x4a4], R19 ;  /* 0x0004a41301007387 */ /* 0x0005e20000100800 */
[----:B-1----:R-:W-:-:S11]  /*2e6b0*/  IMAD.MOV.U32 R0, RZ, RZ, 0x1 ;  /* 0x00000001ff007424 */ /* 0x002fd600078e00ff */
        /* <DEDUP_REMOVED lines=24> */
.L_x_11010:
        /* <DEDUP_REMOVED lines=20> */
.L_x_11012:
        /* <DEDUP_REMOVED lines=15> */
.L_x_11011:
        /* <DEDUP_REMOVED lines=17> */
[----:B------:R-:W-:Y:S01]  /*2eb80*/  SEL R16, R18, RZ, !P1 ;  /* 0x000000ff12107207 */ /* 0x000fe20004800000 */
[----:B------:R-:W-:Y:S06]  /*2eb90*/  BRA.DIV UR4, `(.L_x_11013) ;  /* 0x0000004204447947 */ /* 0x000fec000b800000 */
[----:B------:R1:W2:Y:S02]  /*2eba0*/  SHFL.IDX PT, R14, R4, RZ, 0x1f ;  /* 0x00001fff040e7589 */ /* 0x0002a400000e0000 */
.L_x_11097:
[----:B------:R3:W-:Y:S01]  /*2ebb0*/  STL [R1+0x470], R0 ;  /* 0x0004700001007387 */ /* 0x0007e20000100800 */
[----:B--2---:R-:W-:Y:S02]  /*2ebc0*/  ISETP.NE.AND P0, PT, R14, RZ, PT ;  /* 0x000000ff0e00720c */ /* 0x004fe40003f05270 */
[----:B------:R-:W-:Y:S02]  /*2ebd0*/  PLOP3.LUT P2, PT, PT, PT, PT, 0x8, 0x0 ;  /* 0x000000000000781c */ /* 0x000fe40003f4e170 */
[----:B------:R-:W-:-:S11]  /*2ebe0*/  LOP3.LUT R17, R17, 0xfffffffd, RZ, 0xc0, !PT ;  /* 0xfffffffd11117812 */ /* 0x000fd600078ec0ff */
[----:B------:R-:W-:Y:S01]  /*2ebf0*/  @P2 LOP3.LUT R17, R17, 0x2, RZ, 0xfc, !PT ;  /* 0x0000000211112812 */ /* 0x000fe200078efcff */
[----:B---3--:R-:W-:Y:S06]  /*2ec00*/  @P0 BRA `(.L_x_11014) ;  /* 0x0000000000e40947 */ /* 0x008fec0003800000 */
[----:B------:R-:W-:-:S03]  /*2ec10*/  UMOV UR4, 0xffffffff ;  /* 0xffffffff00047882 */ /* 0x000fc60000000000 */
[----:B------:R-:W-:Y:S05]  /*2ec20*/  BRA.DIV UR4, `(.L_x_11015) ;  /* 0x0000004204407947 */ /* 0x000fea000b800000 */
[----:B------:R-:W-:-:S13]  /*2ec30*/  ELECT P6, URZ, PT ;  /* 0x00000000003f782f */ /* 0x000fda00038c0000 */
.L_x_11100:
[----:B------:R-:W-:Y:S05]  /*2ec40*/  @!P6 BRA `(.L_x_11014) ;  /* 0x0000000000d4e947 */ /* 0x000fea0003800000 */
[----:B------:R-:W-:Y:S01]  /*2ec50*/  IMAD.MOV.U32 R16, RZ, RZ, R18 ;  /* 0x000000ffff107224 */ /* 0x000fe200078e0012 */
[----:B------:R-:W-:Y:S06]  /*2ec60*/  @!P1 BRA `(.L_x_11016) ;  /* 0x00000000004c9947 */ /* 0x000fec0003800000 */
[----:B------:R-:W2:Y:S01]  /*2ec70*/  LDC R6, c[0x0][0x43c] ;  /* 0x00010f00ff067b82 */ /* 0x000ea20000000800 */
[----:B------:R-:W-:Y:S01]  /*2ec80*/  IMAD.MOV.U32 R7, RZ, RZ, R0 ;  /* 0x000000ffff077224 */ /* 0x000fe200078e0000 */
[----:B------:R-:W-:Y:S01]  /*2ec90*/  ULDC.64 UR4, c[0x0][0x428] ;  /* 0x00010a0000047ab9 */ /* 0x000fe20000000a00 */
[----:B--2---:R-:W-:-:S13]  /*2eca0*/  ISETP.NE.AND P0, PT, R6, 0x1, PT ;  /* 0x000000010600780c */ /* 0x004fda0003f05270 */
[----:B01----:R-:W0:Y:S02]  /*2ecb0*/  @P0 LDC.64 R4, c[0x0][0x440] ;  /* 0x00011000ff040b82 */ /* 0x003e240000000a00 */
[----:B0-----:R-:W-:-:S04]  /*2ecc0*/  @P0 IMAD.HI.U32 R0, R7, R4, RZ ;  /* 0x0000000407000227 */ /* 0x001fc800078e00ff */
[----:B------:R-:W-:Y:S01]  /*2ecd0*/  IMAD.MOV.U32 R4, RZ, RZ, R7 ;  /* 0x000000ffff047224 */ /* 0x000fe200078e0007 */
[----:B------:R-:W-:-:S05]  /*2ece0*/  @P0 SHF.R.U32.HI R4, RZ, R5, R0 ;  /* 0x00000005ff040219 */ /* 0x000fca0000011600 */
[----:B------:R-:W-:-:S04]  /*2ecf0*/  IMAD.MOV R5, RZ, RZ, -R4 ;  /* 0x000000ffff057224 */ /* 0x000fc800078e0a04 */
[----:B------:R-:W-:Y:S01]  /*2ed00*/  IMAD R7, R6, R5, R7 ;  /* 0x0000000506077224 */ /* 0x000fe200078e0207 */
[----:B------:R-:W-:-:S04]  /*2ed10*/  SHF.R.S32.HI R5, RZ, 0x1f, R4 ;  /* 0x0000001fff057819 */ /* 0x000fc80000011404 */
[----:B------:R0:W-:Y:S01]  /*2ed20*/  STL [R1+0x470], R7 ;  /* 0x0004700701007387 */ /* 0x0001e20000100800 */
[----:B------:R-:W-:-:S03]  /*2ed30*/  IMAD.WIDE.U32 R4, R18, UR4, R4 ;  /* 0x0000000412047c25 */ /* 0x000fc6000f8e0004 */
[----:B------:R-:W-:Y:S01]  /*2ed40*/  LEA R2, P0, R4, R2, 0x2 ;  /* 0x0000000204027211 */ /* 0x000fe200078010ff */
[----:B0-----:R-:W-:-:S04]  /*2ed50*/  IMAD R7, R19, UR4, RZ ;  /* 0x0000000413077c24 */ /* 0x001fc8000f8e02ff */
[----:B------:R-:W-:-:S04]  /*2ed60*/  IMAD R7, R18, UR5, R7 ;  /* 0x0000000512077c24 */ /* 0x000fc8000f8e0207 */
[----:B------:R-:W-:-:S05]  /*2ed70*/  IMAD.IADD R0, R5, 0x1, R7 ;  /* 0x0000000105007824 */ /* 0x000fca00078e0207 */
[----:B------:R-:W-:-:S05]  /*2ed80*/  LEA.HI.X R3, R4, R3, R0, 0x2, P0 ;  /* 0x0000000304037211 */ /* 0x000fca00000f1400 */
[----:B------:R2:W5:Y:S02]  /*2ed90*/  LDG.E R16, desc[UR44][R2.64] ;  /* 0x0000002c02107981 */ /* 0x000564000c1e1900 */
.L_x_11016:
[----:B------:R-:W-:Y:S01]  /*2eda0*/  IMAD.MOV.U32 R0, RZ, RZ, 0x1 ;  /* 0x00000001ff007424 */ /* 0x000fe200078e00ff */
[----:B------:R-:W2:Y:S04]  /*2edb0*/  S2R R8, SR_TID.X ;  /* 0x0000000000087919 */ /* 0x000ea80000002100 */
[----:B------:R-:W-:-:S04]  /*2edc0*/  SHF.L.U32 R0, R0, 0x1f, RZ ;  /* 0x0000001f00007819 */ /* 0x000fc800000006ff */
[----:B------:R-:W3:Y:S01]  /*2edd0*/  SYNCS.PHASECHK.TRANS64.TRYWAIT P0, [UR38+0x32440], R0 ;  /* 0x03244000ff0075a7 */ /* 0x000ee20008000166 */
[----:B--2---:R-:W-:-:S04]  /*2ede0*/  LOP3.LUT R2, R8, 0x7f, RZ, 0xc0, !PT ;  /* 0x0000007f08027812 */ /* 0x004fc800078ec0ff */
[----:B------:R-:W-:Y:S01]  /*2edf0*/  ISETP.NE.AND P1, PT, R2, RZ, PT ;  /* 0x000000ff0200720c */ /* 0x000fe20003f25270 */
[----:B---3--:R-:W-:-:S12]  /*2ee00*/  @!P0 BRA `(.L_x_11017) ;  /* 0x0000003c00e88947 */ /* 0x008fd80003800000 */
.L_x_11101:
[----:B------:R-:W-:Y:S05]  /*2ee10*/  @P1 BRA `(.L_x_11018) ;  /* 0x0000000000181947 */ /* 0x000fea0003800000 */
[----:B------:R-:W3:Y:S01]  /*2ee20*/  S2R R2, SR_TID.X ;  /* 0x0000000000027919 */ /* 0x000ee20000002100 */
[----:B--2---:R-:W-:-:S04]  /*2ee30*/  IMAD.MOV.U32 R0, RZ, RZ, 0x3000 ;  /* 0x00003000ff007424 */ /* 0x004fc800078e00ff */
[----:B------:R4:W-:Y:S01]  /*2ee40*/  SYNCS.ARRIVE.TRANS64 RZ, [UR38+0x32430], R0 ;  /* 0x03243000ffff79a7 */ /* 0x0009e20008000026 */
[----:B---3--:R-:W-:-:S13]  /*2ee50*/  LOP3.LUT P0, RZ, R2, 0x1f, RZ, 0xc0, !PT ;  /* 0x0000001f02ff7812 */ /* 0x008fda000780c0ff */
[----:B----4-:R-:W-:Y:S05]  /*2ee60*/  @!P0 BRA `(.L_x_11018) ;  /* 0x0000000000048947 */ /* 0x010fea0003800000 */
[----:B------:R-:W-:Y:S01]  /*2ee70*/  BPT.TRAP 0x1 ;  /* 0x000000040000795c */ /* 0x000fe20000300000 */
.L_x_11018:
[----:B--2---:R-:W2:Y:S01]  /*2ee80*/  LDL R0, [R1+0x470] ;  /* 0x0004700001007983 */ /* 0x004ea20000100800 */
        /* <DEDUP_REMOVED lines=16> */
[----:B--2---:R-:W-:Y:S01]  /*2ef90*/  NOP ;  /* 0x0000000000007918 */ /* 0x004fe20000000000 */
.L_x_11014:
        /* <DEDUP_REMOVED lines=23> */
.L_x_11019:
[----:B------:R-:W2:Y:S01]  /*2f110*/  LDC R7, c[0x0][0x448] ;  /* 0x00011200ff077b82 */ /* 0x000ea20000000800 */
[----:B------:R-:W3:Y:S01]  /*2f120*/  S2R R9, SR_TID.X ;  /* 0x0000000000097919 */ /* 0x000ee20000002100 */
[----:B------:R-:W-:Y:S02]  /*2f130*/  ULDC.64 UR8, c[0x0][0x2d8] ;  /* 0x0000b60000087ab9 */ /* 0x000fe40000000a00 */
[----:B------:R-:W-:Y:S01]  /*2f140*/  UIMAD UR6, UR43, UR8, URZ ;  /* 0x000000082b0672a4 */ /* 0x000fe2000f8e023f */
[----:B-1----:R-:W1:Y:S01]  /*2f150*/  S2R R4, SR_CTAID.Z ;  /* 0x0000000000047919 */ /* 0x002e620000002700 */
[----:B------:R-:W-:Y:S02]  /*2f160*/  UIMAD.WIDE.U32 UR4, UR36, UR8, URZ ;  /* 0x00000008240472a5 */ /* 0x000fe4000f8e003f */
[----:B------:R-:W-:Y:S01]  /*2f170*/  UIMAD UR6, UR36, UR9, UR6 ;  /* 0x00000009240672a4 */ /* 0x000fe2000f8e0206 */
[----:B------:R-:W4:Y:S03]  /*2f180*/  S2R R10, SR_CTAID.Z ;  /* 0x00000000000a7919 */ /* 0x000f260000002700 */
[----:B------:R-:W-:Y:S01]  /*2f190*/  UIADD3 UR5, UR5, UR6, URZ ;  /* 0x0000000605057290 */ /* 0x000fe2000fffe03f */
[----:B--2---:R-:W-:-:S02]  /*2f1a0*/  ISETP.NE.AND P0, PT, R7, 0x1, PT ;  /* 0x000000010700780c */ /* 0x004fc40003f05270 */
[C---:B---3--:R-:W-:Y:S01]  /*2f1b0*/  LOP3.LUT R8, R9.reuse, 0x7f, RZ, 0xc0, !PT ;  /* 0x0000007f09087812 */ /* 0x048fe200078ec0ff */
[----:B------:R-:W-:-:S10]  /*2f1c0*/  IMAD.SHL.U32 R3, R9, 0x10, RZ ;  /* 0x0000001009037824 */ /* 0x000fd400078e00ff */
[----:B------:R-:W2:Y:S01]  /*2f1d0*/  @P0 LDC R0, c[0x0][0x44c] ;  /* 0x00011300ff000b82 */ /* 0x000ea20000000800 */
[----:B------:R-:W-:Y:S02]  /*2f1e0*/  SHF.R.U32.HI R6, RZ, 0x3, R8 ;  /* 0x00000003ff067819 */ /* 0x000fe40000011608 */
[----:B-1----:R-:W-:Y:S02]  /*2f1f0*/  SHF.R.S32.HI R4, RZ, 0x1f, R4 ;  /* 0x0000001fff047819 */ /* 0x002fe40000011404 */
[----:B------:R-:W-:-:S03]  /*2f200*/  LOP3.LUT R3, R6, 0x70, R3, 0xf8, !PT ;  /* 0x0000007006037812 */ /* 0x000fc600078ef803 */
[----:B------:R-:W1:Y:S02]  /*2f210*/  @P0 LDC R2, c[0x0][0x450] ;  /* 0x00011400ff020b82 */ /* 0x000e640000000800 */
[----:B0-----:R-:W-:-:S04]  /*2f220*/  VIADD R5, R3, UR39 ;  /* 0x0000002703057c36 */ /* 0x001fc80008000000 */
[----:B--2---:R-:W-:-:S04]  /*2f230*/  @P0 IMAD.HI.U32 R3, R5, R0, RZ ;  /* 0x0000000005030227 */ /* 0x004fc800078e00ff */
[----:B------:R-:W-:Y:S01]  /*2f240*/  IMAD.MOV.U32 R0, RZ, RZ, R5 ;  /* 0x000000ffff007224 */ /* 0x000fe200078e0005 */
[----:B-1----:R-:W-:Y:S02]  /*2f250*/  @P0 SHF.R.U32.HI R0, RZ, R2, R3 ;  /* 0x00000002ff000219 */ /* 0x002fe40000011603 */
[----:B------:R-:W0:Y:S02]  /*2f260*/  LDC.64 R2, c[0x0][0x2e0] ;  /* 0x0000b800ff027b82 */ /* 0x000e240000000a00 */
[----:B0-----:R-:W-:-:S04]  /*2f270*/  IMAD R4, R4, R2, RZ ;  /* 0x0000000204047224 */ /* 0x001fc800078e02ff */
[C---:B----4-:R-:W-:Y:S02]  /*2f280*/  IMAD R4, R10.reuse, R3, R4 ;  /* 0x000000030a047224 */ /* 0x050fe400078e0204 */
        /* <DEDUP_REMOVED lines=8> */
[----:B------:R-:W-:Y:S02]  /*2f310*/  IMAD.MOV R0, RZ, RZ, -R0 ;  /* 0x000000ffff007224 */ /* 0x000fe400078e0a00 */
[----:B------:R-:W-:Y:S02]  /*2f320*/  IMAD.IADD R3, R3, 0x1, R4 ;  /* 0x0000000103037824 */ /* 0x000fe400078e0204 */
[----:B------:R-:W-:-:S04]  /*2f330*/  IMAD R0, R7, R0, R5 ;  /* 0x0000000007007224 */ /* 0x000fc800078e0205 */
[----:B------:R-:W-:Y:S01]  /*2f340*/  IMAD.WIDE.U32 R2, R0, UR4, R2 ;  /* 0x0000000400027c25 */ /* 0x000fe2000f8e0002 */
[----:B------:R-:W-:-:S05]  /*2f350*/  SHF.R.S32.HI R4, RZ, 0x1f, R0 ;  /* 0x0000001fff047819 */ /* 0x000fca0000011400 */
[----:B------:R-:W-:-:S04]  /*2f360*/  IMAD R4, R4, UR4, RZ ;  /* 0x0000000404047c24 */ /* 0x000fc8000f8e02ff */
        /* <DEDUP_REMOVED lines=21> */
[----:B------:R-:W2:Y:S02]  /*2f4c0*/  SHFL.IDX PT, R6, R0, 0x1, 0x181f ;  /* 0x00381f0000067f89 */ /* 0x000ea400000e0000 */
[----:B------:R-:W-:-:S02]  /*2f4d0*/  ISETP.GE.AND P1, PT, R11, R2, PT ;  /* 0x000000020b00720c */ /* 0x000fc40003f26270 */
[----:B------:R-:W3:Y:S01]  /*2f4e0*/  SHFL.IDX PT, R8, R3, 0x1, 0x181f ;  /* 0x00381f0003087f89 */ /* 0x000ee200000e0000 */
[----:B------:R-:W-:-:S03]  /*2f4f0*/  ISETP.GE.AND P2, PT, R12, R2, PT ;  /* 0x000000020c00720c */ /* 0x000fc60003f46270 */
[----:B------:R4:W-:Y:S04]  /*2f500*/  STL [R1+0x484], R12 ;  /* 0x0004840c01007387 */ /* 0x0009e80000100800 */
[----:B------:R-:W-:Y:S03]  /*2f510*/  STL [R1+0x464], R11 ;  /* 0x0004640b01007387 */ /* 0x000fe60000100800 */
[----:B------:R-:W-:Y:S02]  /*2f520*/  @!P1 LEA R7, R9, UR38, 0x1 ;  /* 0x0000002609079c11 */ /* 0x000fe4000f8e08ff */
[----:B0-----:R-:W-:Y:S01]  /*2f530*/  @!P1 LEA R5, P3, R10, R5, 0x1 ;  /* 0x000000050a059211 */ /* 0x001fe200078608ff */
[----:B----4-:R-:W-:-:S04]  /*2f540*/  VIADD R12, R11, 0x20 ;  /* 0x000000200b0c7836 */ /* 0x010fc80000000000 */
[----:B-1----:R-:W-:Y:S01]  /*2f550*/  @!P1 IMAD.X R4, RZ, RZ, R4, P3 ;  /* 0x000000ffff049224 */ /* 0x002fe200018e0604 */
[----:B------:R-:W-:Y:S04]  /*2f560*/  STL [R1+0x490], R12 ;  /* 0x0004900c01007387 */ /* 0x000fe80000100800 */
[----:B------:R-:W-:-:S04]  /*2f570*/  @!P1 LOP3.LUT R5, R5, R4, RZ, 0x3c, !PT ;  /* 0x0000000405059212 */ /* 0x000fc800078e3cff */
[----:B------:R-:W-:-:S04]  /*2f580*/  @!P1 LOP3.LUT R4, R5, R4, RZ, 0x3c, !PT ;  /* 0x0000000405049212 */ /* 0x000fc800078e3cff */
[----:B------:R-:W-:-:S05]  /*2f590*/  @!P1 LOP3.LUT R5, R5, R4, RZ, 0x3c, !PT ;  /* 0x0000000405059212 */ /* 0x000fca00078e3cff */
[----:B------:R2:W-:Y:S02]  /*2f5a0*/  @!P1 LDGSTS.E.BYPASS.LTC128B.128 [R7+0x18400], desc[UR44][R4.64], !P0 ;  /* 0x1840000004079fae */ /* 0x0005e4000c101d6c */
[----:B--2---:R-:W-:Y:S01]  /*2f5b0*/  @!P2 LEA R4, P1, R10, R6, 0x1 ;  /* 0x000000060a04a211 */ /* 0x004fe200078208ff */
[----:B------:R-:W-:Y:S01]  /*2f5c0*/  VIADD R7, R11, 0x30 ;  /* 0x000000300b077836 */ /* 0x000fe20000000000 */
[----:B------:R-:W-:-:S03]  /*2f5d0*/  @!P2 LEA R6, R9, UR38, 0x1 ;  /* 0x000000260906ac11 */ /* 0x000fc6000f8e08ff */
[----:B---3--:R-:W-:Y:S01]  /*2f5e0*/  @!P2 IMAD.X R5, RZ, RZ, R8, P1 ;  /* 0x000000ffff05a224 */ /* 0x008fe200008e0608 */
[----:B------:R-:W-:Y:S01]  /*2f5f0*/  ISETP.GE.AND P1, PT, R12, R2, PT ;  /* 0x000000020c00720c */ /* 0x000fe20003f26270 */
[----:B------:R-:W-:Y:S04]  /*2f600*/  STL [R1+0x494], R7 ;  /* 0x0004940701007387 */ /* 0x000fe80000100800 */
[----:B------:R0:W-:Y:S04]  /*2f610*/  @!P2 LDGSTS.E.BYPASS.LTC128B.128 [R6+0x18c00], desc[UR44][R4.64], !P0 ;  /* 0x18c000000406afae */ /* 0x0001e8000c101d6c */
[----:B0-----:R-:W0:Y:S04]  /*2f620*/  SHFL.IDX PT, R5, R0, 0x2, 0x181f ;  /* 0x00581f0000057f89 */ /* 0x001e2800000e0000 */
        /* <DEDUP_REMOVED lines=23> */
[----:B0-----:R-:W0:Y:S04]  /*2f7a0*/  SHFL.IDX PT, R4, R0, 0x4, 0x181f ;  /* 0x00981f0000047f89 */ /* 0x001e2800000e0000 */
[----:B------:R-:W1:Y:S01]  /*2f7b0*/  SHFL.IDX PT, R6, R3, 0x4, 0x181f ;  /* 0x00981f0003067f89 */ /* 0x000e6200000e0000 */
[----:B0-----:R-:W-:-:S05]  /*2f7c0*/  @!P1 LEA R5, P2, R10, R4, 0x1 ;  /* 0x000000040a059211 */ /* 0x001fca00078408ff */
[----:B-1----:R-:W-:Y:S01]  /*2f7d0*/  @!P1 IMAD.X R4, RZ, RZ, R6, P2 ;  /* 0x000000ffff049224 */ /* 0x002fe200010e0606 */
[----:B------:R-:W-:-:S04]  /*2f7e0*/  @!P1 LEA R6, R9, UR38, 0x1 ;  /* 0x0000002609069c11 */ /* 0x000fc8000f8e08ff */
        /* <DEDUP_REMOVED lines=16> */
[----:B------:R-:W-:-:S03]  /*2f8f0*/  ISETP.GE.AND P1, PT, R7, R2, PT ;  /* 0x000000020700720c */ /* 0x000fc60003f26270 */
[----:B0-----:R-:W0:Y:S04]  /*2f900*/  SHFL.IDX PT, R4, R0, 0x6, 0x181f ;  /* 0x00d81f0000047f89 */ /* 0x001e2800000e0000 */
[----:B------:R-:W1:Y:S04]  /*2f910*/  SHFL.IDX PT, R6, R3, 0x6, 0x181f ;  /* 0x00d81f0003067f89 */ /* 0x000e6800000e0000 */
[----:B------:R-:W2:Y:S04]  /*2f920*/  SHFL.IDX PT, R3, R3, 0x7, 0x181f ;  /* 0x00f81f0003037f89 */ /* 0x000ea800000e0000 */
[----:B------:R-:W3:Y:S01]  /*2f930*/  SHFL.IDX PT, R0, R0, 0x7, 0x181f ;  /* 0x00f81f0000007f89 */ /* 0x000ee200000e0000 */
[----:B0-----:R-:W-:-:S05]  /*2f940*/  @!P1 LEA R5, P2, R10, R4, 0x1 ;  /* 0x000000040a059211 */ /* 0x001fca00078408ff */
[----:B-1----:R-:W-:Y:S01]  /*2f950*/  @!P1 IMAD.X R4, RZ, RZ, R6, P2 ;  /* 0x000000ffff049224 */ /* 0x002fe200010e0606 */
[----:B------:R-:W-:-:S04]  /*2f960*/  @!P1 LEA R6, R9, UR38, 0x1 ;  /* 0x0000002609069c11 */ /* 0x000fc8000f8e08ff */
[----:B------:R-:W-:-:S04]  /*2f970*/  @!P1 LOP3.LUT R5, R5, R4, RZ, 0x3c, !PT ;  /* 0x0000000405059212 */ /* 0x000fc800078e3cff */
[----:B------:R-:W-:-:S04]  /*2f980*/  @!P1 LOP3.LUT R4, R5, R4, RZ, 0x3c, !PT ;  /* 0x0000000405049212 */ /* 0x000fc800078e3cff */
[----:B------:R-:W-:-:S05]  /*2f990*/  @!P1 LOP3.LUT R5, R5, R4, RZ, 0x3c, !PT ;  /* 0x0000000405059212 */ /* 0x000fca00078e3cff */
[----:B--23--:R1:W-:Y:S02]  /*2f9a0*/  @!P1 LDGSTS.E.BYPASS.LTC128B.128 [R6+0x1b400], desc[UR44][R4.64], !P0 ;  /* 0x1b40000004069fae */ /* 0x00c3e4000c101d6c */
.L_x_11118:
[----:B01----:R-:W2:Y:S02]  /*2f9b0*/  LDL R4, [R1+0x464] ;  /* 0x0004640001047983 */ /* 0x003ea40000100800 */
        /* <DEDUP_REMOVED lines=42> */
.L_x_11021:
[----:B0-----:R-:W2:Y:S01]  /*2fc60*/  LDL.LU.64 R4, [R1+0x4a8] ;  /* 0x0004a80001047983 */ /* 0x001ea20000300a00 */
[----:B------:R-:W0:Y:S01]  /*2fc70*/  LDC R6, c[0x0][0x448] ;  /* 0x00011200ff067b82 */ /* 0x000e220000000800 */
[----:B------:R-:W-:Y:S02]  /*2fc80*/  ULDC.64 UR4, c[0x0][0x3e0] ;  /* 0x0000f80000047ab9 */ /* 0x000fe40000000a00 */
[----:B------:R-:W2:Y:S01]  /*2fc90*/  LDL.LU.64 R2, [R1+0x488] ;  /* 0x0004880001027983 */ /* 0x000ea20000300a00 */
[----:B------:R-:W1:Y:S01]  /*2fca0*/  S2R R0, SR_CTAID.Z ;  /* 0x0000000000007919 */ /* 0x000e620000002700 */
[----:B0-----:R-:W-:Y:S02]  /*2fcb0*/  ISETP.NE.AND P0, PT, R6, 0x1, PT ;  /* 0x000000010600780c */ /* 0x001fe40003f05270 */
[----:B-1----:R-:W-:-:S05]  /*2fcc0*/  SHF.R.S32.HI R0, RZ, 0x1f, R0 ;  /* 0x0000001fff007819 */ /* 0x002fca0000011400 */
[----:B------:R-:W-:Y:S01]  /*2fcd0*/  IMAD R0, R0, UR4, RZ ;  /* 0x0000000400007c24 */ /* 0x000fe2000f8e02ff */
[----:B------:R-:W0:Y:S02]  /*2fce0*/  S2R R8, SR_TID.X ;  /* 0x0000000000087919 */ /* 0x000e240000002100 */
[----:B0-----:R-:W-:-:S05]  /*2fcf0*/  IMAD.SHL.U32 R10, R8, 0x8, RZ ;  /* 0x00000008080a7824 */ /* 0x001fca00078e00ff */
[----:B------:R-:W-:Y:S01]  /*2fd00*/  LOP3.LUT R10, R10, 0x38, RZ, 0xc0, !PT ;  /* 0x000000380a0a7812 */ /* 0x000fe200078ec0ff */
[----:B--2---:R-:W-:Y:S02]  /*2fd10*/  IMAD.MOV.U32 R2, RZ, RZ, R4 ;  /* 0x000000ffff027224 */ /* 0x004fe400078e0004 */
[----:B------:R-:W0:Y:S01]  /*2fd20*/  S2R R4, SR_CTAID.Z ;  /* 0x0000000000047919 */ /* 0x000e220000002700 */
[----:B------:R-:W1:Y:S01]  /*2fd30*/  S2R R5, SR_TID.X ;  /* 0x0000000000057919 */ /* 0x000e620000002100 */
[C---:B0-----:R-:W-:Y:S02]  /*2fd40*/  IMAD R0, R4.reuse, UR5, R0 ;  /* 0x0000000504007c24 */ /* 0x041fe4000f8e0200 */
[----:B------:R-:W-:Y:S01]  /*2fd50*/  IMAD.WIDE.U32 R2, R4, UR4, R2 ;  /* 0x0000000404027c25 */ /* 0x000fe2000f8e0002 */
[----:B------:R-:W-:-:S03]  /*2fd60*/  ULDC.64 UR4, c[0x0][0x3d0] ;  /* 0x0000f40000047ab9 */ /* 0x000fc60000000a00 */
[----:B------:R-:W-:Y:S02]  /*2fd70*/  IMAD.IADD R3, R3, 0x1, R0 ;  /* 0x0000000103037824 */ /* 0x000fe400078e0200 */
[----:B------:R-:W0:Y:S01]  /*2fd80*/  @P0 LDC R0, c[0x0][0x44c] ;  /* 0x00011300ff000b82 */ /* 0x000e220000000800 */
[C---:B-1----:R-:W-:Y:S01]  /*2fd90*/  LOP3.LUT R4, R5.reuse, 0x7f, RZ, 0xc0, !PT ;  /* 0x0000007f05047812 */ /* 0x042fe200078ec0ff */
[----:B------:R-:W-:-:S06]  /*2fda0*/  IMAD.SHL.U32 R15, R5, 0x10, RZ ;  /* 0x00000010050f7824 */ /* 0x000fcc00078e00ff */
[----:B------:R-:W1:Y:S01]  /*2fdb0*/  @P0 LDC R5, c[0x0][0x450] ;  /* 0x00011400ff050b82 */ /* 0x000e620000000800 */
[----:B------:R-:W-:-:S04]  /*2fdc0*/  SHF.R.U32.HI R7, RZ, 0x3, R4 ;  /* 0x00000003ff077819 */ /* 0x000fc80000011604 */
[----:B------:R-:W-:-:S05]  /*2fdd0*/  LOP3.LUT R7, R7, 0x70, R15, 0xf8, !PT ;  /* 0x0000007007077812 */ /* 0x000fca00078ef80f */
[----:B------:R-:W-:-:S04]  /*2fde0*/  VIADD R7, R7, UR39 ;  /* 0x0000002707077c36 */ /* 0x000fc80008000000 */
[----:B0-----:R-:W-:-:S04]  /*2fdf0*/  @P0 IMAD.HI.U32 R0, R7, R0, RZ ;  /* 0x0000000007000227 */ /* 0x001fc800078e00ff */
[----:B------:R-:W-:Y:S01]  /*2fe00*/  IMAD.MOV.U32 R4, RZ, RZ, R7 ;  /* 0x000000ffff047224 */ /* 0x000fe200078e0007 */
[----:B-1----:R-:W-:-:S04]  /*2fe10*/  @P0 SHF.R.U32.HI R4, RZ, R5, R0 ;  /* 0x00000005ff040219 */ /* 0x002fc80000011600 */
[--C-:B------:R-:W-:Y:S01]  /*2fe20*/  SHF.R.S32.HI R5, RZ, 0x1f, R4.reuse ;  /* 0x0000001fff057819 */ /* 0x100fe20000011404 */
[----:B------:R-:W-:-:S04]  /*2fe30*/  IMAD.MOV R0, RZ, RZ, -R4 ;  /* 0x000000ffff007224 */ /* 0x000fc800078e0a04 */
[----:B------:R-:W-:Y:S02]  /*2fe40*/  IMAD R5, R5, UR4, RZ ;  /* 0x0000000405057c24 */ /* 0x000fe4000f8e02ff */
[----:B------:R-:W-:-:S04]  /*2fe50*/  IMAD.WIDE.U32 R2, R4, UR4, R2 ;  /* 0x0000000404027c25 */ /* 0x000fc8000f8e0002 */
[----:B------:R-:W-:Y:S02]  /*2fe60*/  IMAD R0, R6, R0, R7 ;  /* 0x0000000006007224 */ /* 0x000fe400078e0207 */
        /* <DEDUP_REMOVED lines=14> */
[----:B------:R-:W-:-:S04]  /*2ff50*/  LOP3.LUT R0, R10, 0x80, RZ, 0xfc, !PT ;  /* 0x000000800a007812 */ /* 0x000fc800078efcff */
[----:B------:R-:W-:Y:S02]  /*2ff60*/  ISETP.GE.AND P1, PT, R0, UR4, PT ;  /* 0x0000000400007c0c */ /* 0x000fe4000bf26270 */
[C---:B------:R-:W-:Y:S02]  /*2ff70*/  LOP3.LUT R0, R10.reuse, 0xc0, RZ, 0xfc, !PT ;  /* 0x000000c00a007812 */ /* 0x040fe400078efcff */
[----:B------:R-:W-:Y:S02]  /*2ff80*/  ISETP.GE.AND P3, PT, R10, UR4, PT ;  /* 0x000000040a007c0c */ /* 0x000fe4000bf66270 */
[----:B------:R-:W-:Y:S01]  /*2ff90*/  ISETP.GE.AND P2, PT, R0, UR4, PT ;  /* 0x0000000400007c0c */ /* 0x000fe2000bf46270 */
[----:B------:R-:W-:-:S03]  /*2ffa0*/  UMOV UR4, 0xffffffff ;  /* 0xffffffff00047882 */ /* 0x000fc60000000000 */
[----:B------:R-:W-:Y:S09]  /*2ffb0*/  BRA.DIV UR4, `(.L_x_11022) ;  /* 0x0000003a04707947 */ /* 0x000ff2000b800000 */
[----:B------:R-:W2:Y:S01]  /*2ffc0*/  LDL.LU R3, [R1+0x484] ;  /* 0x0004840001037983 */ /* 0x000ea20000300800 */
[----:B------:R-:W-:-:S03]  /*2ffd0*/  ULDC UR4, c[0x0][0x288] ;  /* 0x0000a20000047ab9 */ /* 0x000fc60000000800 */
[----:B------:R-:W3:Y:S04]  /*2ffe0*/  LDL.LU R7, [R1+0x464] ;  /* 0x0004640001077983 */ /* 0x000ee80000300800 */
[----:B------:R-:W4:Y:S04]  /*2fff0*/  LDL.LU R15, [R1+0x490] ;  /* 0x00049000010f7983 */ /* 0x000f280000300800 */
[----:B------:R-:W5:Y:S01]  /*30000*/  LDL.LU R13, [R1+0x494] ;  /* 0x00049400010d7983 */ /* 0x000f620000300800 */
[----:B------:R-:W0:Y:S01]  /*30010*/  S2R R2, SR_TID.X ;  /* 0x0000000000027919 */ /* 0x000e220000002100 */
[----:B------:R-:W-:-:S02]  /*30020*/  IMAD R0, R6, UR4, RZ ;  /* 0x0000000406007c24 */ /* 0x000fc4000f8e02ff */
[----:B------:R-:W5:Y:S01]  /*30030*/  LDL.LU R14, [R1+0x498] ;  /* 0x00049800010e7983 */ /* 0x000f620000300800 */
[----:B0-----:R-:W-:-:S05]  /*30040*/  IMAD.SHL.U32 R11, R2, 0x8, RZ ;  /* 0x00000008020b7824 */ /* 0x001fca00078e00ff */
[----:B------:R-:W-:-:S04]  /*30050*/  LOP3.LUT R11, R11, 0x1f8, RZ, 0xc0, !PT ;  /* 0x000001f80b0b7812 */ /* 0x000fc800078ec0ff */
[----:B------:R-:W-:Y:S01]  /*30060*/  LOP3.LUT R11, R11, 0x38, R2, 0x78, !PT ;  /* 0x000000380b0b7812 */ /* 0x000fe200078e7802 */
[----:B------:R-:W-:Y:S01]  /*30070*/  SHFL.IDX PT, R6, R4, 0x1, 0x181f ;  /* 0x00381f0004067f89 */ /* 0x000fe200000e0000 */
[----:B--2---:R-:W-:-:S03]  /*30080*/  ISETP.GE.AND P4, PT, R3, R0, PT ;  /* 0x000000000300720c */ /* 0x004fc60003f86270 */
[----:B------:R-:W0:Y:S01]  /*30090*/  SHFL.IDX PT, R3, R5, RZ, 0x181f ;  /* 0x00181fff05037589 */ /* 0x000e2200000e0000 */
[----:B---3--:R-:W-:Y:S02]  /*300a0*/  ISETP.GE.AND P5, PT, R7, R0, PT ;  /* 0x000000000700720c */ /* 0x008fe40003fa6270 */
[----:B------:R-:W-:Y:S02]  /*300b0*/  LOP3.LUT R7, R2, 0x7f, RZ, 0xc0, !PT ;  /* 0x0000007f02077812 */ /* 0x000fe400078ec0ff */
[----:B------:R-:W1:Y:S03]  /*300c0*/  SHFL.IDX PT, R2, R4, RZ, 0x181f ;  /* 0x00181fff04027589 */ /* 0x000e6600000e0000 */
[----:B------:R-:W-:-:S06]  /*300d0*/  IMAD.SHL.U32 R12, R7, 0x8, RZ ;  /* 0x00000008070c7824 */ /* 0x000fcc00078e00ff */
[----:B0-----:R-:W-:-:S05]  /*300e0*/  @!P5 LEA R3, P6, R10, R3, 0x1 ;  /* 0x000000030a03d211 */ /* 0x001fca00078c08ff */
[----:B-1----:R-:W-:Y:S01]  /*300f0*/  @!P5 IMAD.X R2, RZ, RZ, R2, P6 ;  /* 0x000000ffff02d224 */ /* 0x002fe200030e0602 */
[----:B------:R-:W-:-:S04]  /*30100*/  LOP3.LUT R11, R11, 0x200, R12, 0xf8, !PT ;  /* 0x000002000b0b7812 */ /* 0x000fc800078ef80c */
[----:B------:R-:W-:-:S04]  /*30110*/  @!P5 LOP3.LUT R3, R3, R2, RZ, 0x3c, !PT ;  /* 0x000000020303d212 */ /* 0x000fc800078e3cff */
[----:B------:R-:W-:Y:S02]  /*30120*/  @!P5 LOP3.LUT R2, R3, R2, RZ, 0x3c, !PT ;  /* 0x000000020302d212 */ /* 0x000fe400078e3cff */
        /* <DEDUP_REMOVED lines=19> */
[----:B0-----:R-:W-:-:S05]  /*30260*/  @!P4 LEA R2, P6, R10, R2, 0x1 ;  /* 0x000000020a02c211 */ /* 0x001fca00078c08ff */
[----:B-1----:R-:W-:-:S05]  /*30270*/  @!P4 IMAD.X R3, RZ, RZ, R6, P6 ;  /* 0x000000ffff03c224 */ /* 0x002fca00030e0606 */
[----:B------:R-:W-:Y:S04]  /*30280*/  @!P4 LDGSTS.E.BYPASS.LTC128B.128 [R9+0x23400], desc[UR44][R2.64], !P3 ;  /* 0x234000000209cfae */ /* 0x000fe8000d901d6c */
[----:B------:R-:W-:Y:S04]  /*30290*/  @!P4 LDGSTS.E.BYPASS.LTC128B.128 [R9+0x27400], desc[UR44][R2.64+0x80], !P0 ;  /* 0x274000800209cfae */ /* 0x000fe8000c101d6c */
[----:B------:R-:W-:Y:S04]  /*302a0*/  @!P4 LDGSTS.E.BYPASS.LTC128B.128 [R9+0x2b400], desc[UR44][R2.64+0x100], !P1 ;  /* 0x2b4001000209cfae */ /* 0x000fe8000c901d6c */
[----:B------:R0:W-:Y:S01]  /*302b0*/  @!P4 LDGSTS.E.BYPASS.LTC128B.128 [R9+0x2f400], desc[UR44][R2.64+0x180], !P2 ;  /* 0x2f4001800209cfae */ /* 0x0001e2000d101d6c */
[----:B-----5:R-:W-:-:S03]  /*302c0*/  ISETP.GE.AND P4, PT, R13, R0, PT ;  /* 0x000000000d00720c */ /* 0x020fc60003f86270 */
[----:B------:R-:W3:Y:S04]  /*302d0*/  LDL.LU R13, [R1+0x4a0] ;  /* 0x0004a000010d7983 */ /* 0x000ee80000300800 */
        /* <DEDUP_REMOVED lines=11> */
[----:B------:R-:W-:-:S13]  /*30390*/  ISETP.GE.AND P4, PT, R14, R0, PT ;  /* 0x000000000e00720c */ /* 0x000fda0003f86270 */
[----:B------:R-:W-:Y:S02]  /*303a0*/  @!P4 LEA R9, R11, UR38, 0x1 ;  /* 0x000000260b09cc11 */ /* 0x000fe4000f8e08ff */
        /* <DEDUP_REMOVED lines=8> */
[----:B------:R-:W-:Y:S01]  /*30430*/  SHFL.IDX PT, R14, R5, 0x7, 0x181f ;  /* 0x00f81f00050e7f89 */ /* 0x000fe200000e0000 */
[----:B--2---:R-:W-:-:S13]  /*30440*/  ISETP.GE.AND P4, PT, R15, R0, PT ;  /* 0x000000000f00720c */ /* 0x004fda0003f86270 */
[----:B0-----:R-:W-:Y:S02]  /*30450*/  @!P4 LEA R2, P6, R10, R2, 0x1 ;  /* 0x000000020a02c211 */ /* 0x001fe400078c08ff */
[----:B------:R-:W-:-:S03]  /*30460*/  @!P4 LEA R7, R11, UR38, 0x1 ;  /* 0x000000260b07cc11 */ /* 0x000fc6000f8e08ff */
[----:B------:R-:W-:-:S05]  /*30470*/  @!P4 IMAD.X R3, RZ, RZ, R6, P6 ;  /* 0x000000ffff03c224 */ /* 0x000fca00030e0606 */
[----:B------:R-:W-:Y:S04]  /*30480*/  @!P4 LDGSTS.E.BYPASS.LTC128B.128 [R7+0x24c00], desc[UR44][R2.64], !P3 ;  /* 0x24c000000207cfae */ /* 0x000fe8000d901d6c */
[----:B------:R-:W-:Y:S04]  /*30490*/  @!P4 LDGSTS.E.BYPASS.LTC128B.128 [R7+0x28c00], desc[UR44][R2.64+0x80], !P0 ;  /* 0x28c000800207cfae */ /* 0x000fe8000c101d6c */
[----:B------:R-:W-:Y:S04]  /*304a0*/  @!P4 LDGSTS.E.BYPASS.LTC128B.128 [R7+0x2cc00], desc[UR44][R2.64+0x100], !P1 ;  /* 0x2cc001000207cfae */ /* 0x000fe8000c901d6c */
[----:B------:R0:W-:Y:S04]  /*304b0*/  @!P4 LDGSTS.E.BYPASS.LTC128B.128 [R7+0x30c00], desc[UR44][R2.64+0x180], !P2 ;  /* 0x30c001800207cfae */ /* 0x0001e8000d101d6c */
[----:B------:R-:W-:Y:S04]  /*304c0*/  SHFL.IDX PT, R6, R4, 0x6, 0x181f ;  /* 0x00d81f0004067f89 */ /* 0x000fe800000e0000 */
[----:B0-----:R-:W0:Y:S01]  /*304d0*/  SHFL.IDX PT, R2, R5, 0x6, 0x181f ;  /* 0x00d81f0005027f89 */ /* 0x001e2200000e0000 */
[----:B---3--:R-:W-:-:S13]  /*304e0*/  ISETP.GE.AND P4, PT, R13, R0, PT ;  /* 0x000000000d00720c */ /* 0x008fda0003f86270 */
[----:B0-----:R-:W-:Y:S02]  /*304f0*/  @!P4 LEA R2, P6, R10, R2, 0x1 ;  /* 0x000000020a02c211 */ /* 0x001fe400078c08ff */
[----:B------:R-:W-:-:S03]  /*30500*/  @!P4 LEA R9, R11, UR38, 0x1 ;  /* 0x000000260b09cc11 */ /* 0x000fc6000f8e08ff */
[----:B------:R-:W-:Y:S02]  /*30510*/  @!P4 IMAD.X R3, RZ, RZ, R6, P6 ;  /* 0x000000ffff03c224 */ /* 0x000fe400030e0606 */
[----:B------:R0:W1:Y:S04]  /*30520*/  SHFL.IDX PT, R6, R4, 0x7, 0x181f ;  /* 0x00f81f0004067f89 */ /* 0x00006800000e0000 */
[----:B------:R0:W-:Y:S04]  /*30530*/  @!P4 LDGSTS.E.BYPASS.LTC128B.128 [R9+0x25400], desc[UR44][R2.64], !P3 ;  /* 0x254000000209cfae */ /* 0x0001e8000d901d6c */
[----:B------:R0:W-:Y:S04]  /*30540*/  @!P4 LDGSTS.E.BYPASS.LTC128B.128 [R9+0x29400], desc[UR44][R2.64+0x80], !P0 ;  /* 0x294000800209cfae */ /* 0x0001e8000c101d6c */
[----:B------:R0:W-:Y:S04]  /*30550*/  @!P4 LDGSTS.E.BYPASS.LTC128B.128 [R9+0x2d400], desc[UR44][R2.64+0x100], !P1 ;  /* 0x2d4001000209cfae */ /* 0x0001e8000c901d6c */
[----:B------:R0:W-:Y:S02]  /*30560*/  @!P4 LDGSTS.E.BYPASS.LTC128B.128 [R9+0x31400], desc[UR44][R2.64+0x180], !P2 ;  /* 0x314001800209cfae */ /* 0x0001e4000d101d6c */
.L_x_11136:
[----:B0-----:R-:W2:Y:S01]  /*30570*/  LDL.LU R2, [R1+0x4b0] ;  /* 0x0004b00001027983 */ /* 0x001ea20000300800 */
[----:B------:R-:W-:Y:S01]  /*30580*/  BSSY B0, `(.L_x_11023) ;  /* 0x0000014000007945 */ /* 0x000fe20003800000 */
[----:B--2---:R-:W-:-:S13]  /*30590*/  ISETP.GE.AND P4, PT, R2, R0, PT ;  /* 0x000000000200720c */ /* 0x004fda0003f86270 */
[----:B------:R-:W-:Y:S05]  /*305a0*/  @P4 BRA `(.L_x_11024) ;  /* 0x0000000000444947 */ /* 0x000fea0003800000 */
[----:B------:R-:W0:Y:S01]  /*305b0*/  S2R R2, SR_TID.X ;  /* 0x0000000000027919 */ /* 0x000e220000002100 */
[----:B------:R-:W-:-:S05]  /*305c0*/  LOP3.LUT R8, R8, 0x7f, RZ, 0xc0, !PT ;  /* 0x0000007f08087812 */ /* 0x000fca00078ec0ff */
[----:B------:R-:W-:Y:S02]  /*305d0*/  IMAD.SHL.U32 R4, R8, 0x8, RZ ;  /* 0x0000000808047824 */ /* 0x000fe400078e00ff */
[----:B0-----:R-:W-:-:S05]  /*305e0*/  IMAD.SHL.U32 R8, R2, 0x8, RZ ;  /* 0x0000000802087824 */ /* 0x001fca00078e00ff */
[----:B------:R-:W-:-:S04]  /*305f0*/  LOP3.LUT R8, R8, 0x1f8, RZ, 0xc0, !PT ;  /* 0x000001f808087812 */ /* 0x000fc800078ec0ff */
[----:B------:R-:W-:Y:S02]  /*30600*/  LOP3.LUT R8, R8, 0x38, R2, 0x78, !PT ;  /* 0x0000003808087812 */ /* 0x000fe400078e7802 */
[----:B------:R-:W-:Y:S02]  /*30610*/  LEA R2, P4, R10, R14, 0x1 ;  /* 0x0000000e0a027211 */ /* 0x000fe400078808ff */
[----:B------:R-:W-:-:S03]  /*30620*/  LOP3.LUT R8, R8, 0x200, R4, 0xf8, !PT ;  /* 0x0000020008087812 */ /* 0x000fc600078ef804 */
[----:B-1----:R-:W-:Y:S01]  /*30630*/  IMAD.X R3, RZ, RZ, R6, P4 ;  /* 0x000000ffff037224 */ /* 0x002fe200020e0606 */
        /* <DEDUP_REMOVED lines=8> */
.L_x_11024:
[----:B------:R-:W-:Y:S05]  /*306c0*/  BSYNC B0 ;  /* 0x0000000000007941 */ /* 0x000fea0003800000 */
.L_x_11023:
        /* <DEDUP_REMOVED lines=9> */
.L_x_11137:
[----:B------:R-:W-:Y:S01]  /*30760*/  LOP3.LUT P0, RZ, R17, 0x2, RZ, 0xc0, !PT ;  /* 0x0000000211ff7812 */ /* 0x000fe2000780c0ff */
[----:B------:R-:W-:Y:S01]  /*30770*/  BSSY B0, `(.L_x_11026) ;  /* 0x000004b000007945 */ /* 0x000fe20003800000 */
[----:B------:R-:W-:-:S11]  /*30780*/  IMAD.MOV.U32 R0, RZ, RZ, 0x1 ;  /* 0x00000001ff007424 */ /* 0x000fd600078e00ff */
[----:B------:R-:W-:Y:S05]  /*30790*/  @!P0 BRA `(.L_x_11027) ;  /* 0x0000000400208947 */ /* 0x000fea0003800000 */
[----:B------:R-:W2:Y:S01]  /*307a0*/  SYNCS.PHASECHK.TRANS64.TRYWAIT P0, [UR38+0x32460], R2 ;  /* 0x03246002ff0075a7 */ /* 0x000ea20008000166 */
[----:B0-----:R-:W0:Y:S02]  /*307b0*/  S2R R3, SR_TID.X ;  /* 0x0000000000037919 */ /* 0x001e240000002100 */
[----:B0-----:R-:W-:-:S04]  /*307c0*/  LOP3.LUT R3, R3, 0x7f, RZ, 0xc0, !PT ;  /* 0x0000007f03037812 */ /* 0x001fc800078ec0ff */
[----:B------:R-:W-:Y:S01]  /*307d0*/  ISETP.NE.AND P1, PT, R3, RZ, PT ;  /* 0x000000ff0300720c */ /* 0x000fe20003f25270 */
[----:B--2---:R-:W-:-:S12]  /*307e0*/  @!P0 BRA `(.L_x_11028) ;  /* 0x0000003c00d88947 */ /* 0x004fd80003800000 */
.L_x_11138:
[----:B------:R-:W-:Y:S04]  /*307f0*/  BSSY B1, `(.L_x_11029) ;  /* 0x0000008000017945 */ /* 0x000fe80003800000 */
[----:B------:R-:W-:Y:S05]  /*30800*/  @P1 BRA `(.L_x_11030) ;  /* 0x0000000000181947 */ /* 0x000fea0003800000 */
[----:B0-----:R-:W0:Y:S01]  /*30810*/  S2R R3, SR_TID.X ;  /* 0x0000000000037919 */ /* 0x001e220000002100 */
[----:B------:R-:W-:-:S04]  /*30820*/  IMAD.MOV.U32 R2, RZ, RZ, 0xc000 ;  /* 0x0000c000ff027424 */ /* 0x000fc800078e00ff */
[----:B------:R2:W-:Y:S01]  /*30830*/  SYNCS.ARRIVE.TRANS64 RZ, [UR38+0x32450], R2 ;  /* 0x03245002ffff79a7 */ /* 0x0005e20008000026 */
[----:B0-----:R-:W-:-:S13]  /*30840*/  LOP3.LUT P0, RZ, R3, 0x1f, RZ, 0xc0, !PT ;  /* 0x0000001f03ff7812 */ /* 0x001fda000780c0ff */
[----:B--2---:R-:W-:Y:S05]  /*30850*/  @!P0 BRA `(.L_x_11030) ;  /* 0x0000000000048947 */ /* 0x004fea0003800000 */
[----:B------:R-:W-:Y:S01]  /*30860*/  BPT.TRAP 0x1 ;  /* 0x000000040000795c */ /* 0x000fe20000300000 */
.L_x_11030:
[----:B------:R-:W-:Y:S05]  /*30870*/  BSYNC B1 ;  /* 0x0000000000017941 */ /* 0x000fea0003800000 */
.L_x_11029:
[----:B0-----:R-:W2:Y:S01]  /*30880*/  LDL.LU R2, [R1+0x470] ;  /* 0x0004700001027983 */ /* 0x001ea20000300800 */
        /* <DEDUP_REMOVED lines=10> */
.L_x_11031:
        /* <DEDUP_REMOVED lines=13> */
.L_x_11032:
        /* <DEDUP_REMOVED lines=13> */
.L_x_11033:
        /* <DEDUP_REMOVED lines=13> */
.L_x_11034:
        /* <DEDUP_REMOVED lines=8> */
.L_x_11027:
[----:B------:R-:W-:Y:S05]  /*30c20*/  BSYNC B0 ;  /* 0x0000000000007941 */ /* 0x000fea0003800000 */
.L_x_11026:
[----:B------:R-:W2:Y:S04]  /*30c30*/  LDL.LU R4, [R1+0x4a4] ;  /* 0x0004a40001047983 */ /* 0x000ea80000300800 */
[----:B0-----:R-:W3:Y:S01]  /*30c40*/  LDL R3, [R1+0x478] ;  /* 0x0004780001037983 */ /* 0x001ee20000100800 */
[----:B------:R-:W-:Y:S02]  /*30c50*/  IMAD.MOV.U32 R7, RZ, RZ, RZ ;  /* 0x000000ffff077224 */ /* 0x000fe400078e00ff */
[----:B-1----:R-:W-:Y:S02]  /*30c60*/  IMAD.MOV.U32 R6, RZ, RZ, 0x1 ;  /* 0x00000001ff067424 */ /* 0x002fe400078e00ff */
[----:B--2---:R-:W-:-:S05]  /*30c70*/  VIADD R8, R4, 0xfffffffe ;  /* 0xfffffffe04087836 */ /* 0x004fca0000000000 */
[----:B---3--:R-:W-:-:S13]  /*30c80*/  ISETP.GE.AND P0, PT, R8, R3, PT ;  /* 0x000000030800720c */ /* 0x008fda0003f06270 */
[----:B------:R-:W-:Y:S05]  /*30c90*/  @!P0 BRA `(.L_x_11002) ;  /* 0x00000018009c8947 */ /* 0x000fea0003800000 */
[----:B------:R-:W2:Y:S04]  /*30ca0*/  LDL.LU R5, [R1+0x480] ;  /* 0x0004800001057983 */ /* 0x000ea80000300800 */
[----:B------:R-:W3:Y:S01]  /*30cb0*/  LDL.LU R4, [R1+0x47c] ;  /* 0x00047c0001047983 */ /* 0x000ee20000300800 */
[----:B------:R-:W-:Y:S01]  /*30cc0*/  UIADD3 UR4, UR40, 0x1, URZ ;  /* 0x0000000128047890 */ /* 0x000fe2000fffe03f */
[----:B------:R-:W-:Y:S01]  /*30cd0*/  LOP3.LUT R3, RZ, R3, RZ, 0x33, !PT ;  /* 0x00000003ff037212 */ /* 0x000fe200078e33ff */
[----:B------:R-:W-:-:S04]  /*30ce0*/  IMAD.MOV.U32 R6, RZ, RZ, 0x1 ;  /* 0x00000001ff067424 */ /* 0x000fc800078e00ff */
[----:B--2---:R-:W-:Y:S01]  /*30cf0*/  IMAD R0, R5, UR4, RZ ;  /* 0x0000000405007c24 */ /* 0x004fe2000f8e02ff */
[----:B------:R-:W-:-:S04]  /*30d00*/  ULOP3.LUT UR4, URZ, UR41, URZ, 0x33, !UPT ;  /* 0x000000293f047292 */ /* 0x000fc8000f8e333f */
[----:B------:R-:W-:-:S04]  /*30d10*/  LOP3.LUT R0, RZ, R0, RZ, 0x33, !PT ;  /* 0x00000000ff007212 */ /* 0x000fc800078e33ff */
[----:B---3--:R-:W-:Y:S01]  /*30d20*/  VIADDMNMX R0, R0, -R4, UR4, !PT ;  /* 0x0000000400007e46 */ /* 0x008fe2000f800904 */
[----:B------:R-:W-:Y:S01]  /*30d30*/  ULOP3.LUT UR4, URZ, UR42, URZ, 0x33, !UPT ;  /* 0x0000002a3f047292 */ /* 0x000fe2000f8e333f */
[----:B------:R-:W0:Y:S05]  /*30d40*/  S2R R4, SR_TID.X ;  /* 0x0000000000047919 */ /* 0x000e2a0000002100 */
[----:B------:R-:W-:-:S04]  /*30d50*/  VIMNMX R0, R0, UR4, !PT ;  /* 0x0000000400007c48 */ /* 0x000fc8000ffe0100 */
[----:B------:R-:W-:-:S05]  /*30d60*/  VIADDMNMX R3, R0, 0x2, R3, !PT ;  /* 0x0000000200037846 */ /* 0x000fca0007800103 */
[----:B------:R-:W-:-:S05]  /*30d70*/  VIADD R5, R3, 0xfffffffe ;  /* 0xfffffffe03057836 */ /* 0x000fca0000000000 */
[-C--:B------:R-:W-:Y:S02]  /*30d80*/  ISETP.NE.AND P0, PT, R5, R0.reuse, PT ;  /* 0x000000000500720c */ /* 0x080fe40003f05270 */
[----:B------:R-:W-:-:S05]  /*30d90*/  LOP3.LUT R0, RZ, R0, RZ, 0x33, !PT ;  /* 0x00000000ff007212 */ /* 0x000fca00078e33ff */
[----:B------:R-:W-:Y:S02]  /*30da0*/  IMAD.IADD R2, R3, 0x1, R0 ;  /* 0x0000000103027824 */ /* 0x000fe400078e0200 */
[----:B------:R-:W-:-:S03]  /*30db0*/  IMAD.MOV.U32 R0, RZ, RZ, 0x1 ;  /* 0x00000001ff007424 */ /* 0x000fc600078e00ff */
[----:B------:R-:W-:Y:S02]  /*30dc0*/  LOP3.LUT R11, R2, 0x1, RZ, 0xc0, !PT ;  /* 0x00000001020b7812 */ /* 0x000fe400078ec0ff */
[----:B0-----:R-:W-:Y:S01]  /*30dd0*/  LOP3.LUT R10, R4, 0x1f, RZ, 0xc0, !PT ;  /* 0x0000001f040a7812 */ /* 0x001fe200078ec0ff */
[----:B------:R-:W-:Y:S06]  /*30de0*/  @!P0 BRA `(.L_x_11035) ;  /* 0x0000001000348947 */ /* 0x000fec0003800000 */
[----:B------:R-:W-:Y:S01]  /*30df0*/  BSSY B0, `(.L_x_11035) ;  /* 0x000010c000007945 */ /* 0x000fe20003800000 */
[----:B------:R-:W-:Y:S02]  /*30e00*/  IMAD.IADD R9, R2, 0x1, -R11 ;  /* 0x0000000102097824 */ /* 0x000fe400078e0a0b */
[----:B------:R-:W-:-:S07]  /*30e10*/  IMAD.MOV.U32 R0, RZ, RZ, 0x1 ;  /* 0x00000001ff007424 */ /* 0x000fce00078e00ff */
.L_x_11068:
        /* <DEDUP_REMOVED lines=27> */
.L_x_11038:
[----:B------:R-:W1:Y:S01]  /*30fd0*/  S2R R2, SR_TID.X ;  /* 0x0000000000027919 */ /* 0x000e620000002100 */
[----:B------:R-:W-:Y:S01]  /*30fe0*/  BSSY B2, `(.L_x_11039) ;  /* 0x0000006000027945 */ /* 0x000fe20003800000 */
[----:B-1----:R-:W-:Y:S02]  /*30ff0*/  LOP3.LUT R3, R2, 0x7f, RZ, 0xc0, !PT ;  /* 0x0000007f02037812 */ /* 0x002fe400078ec0ff */
[----:B------:R-:W-:Y:S02]  /*31000*/  SHF.L.U32 R2, R0, 0x1f, RZ ;  /* 0x0000001f00027819 */ /* 0x000fe400000006ff */
[----:B------:R-:W-:Y:S02]  /*31010*/  ISETP.NE.AND P2, PT, R3, RZ, PT ;  /* 0x000000ff0300720c */ /* 0x000fe40003f45270 */
[----:B------:R-:W1:Y:S02]  /*31020*/  SYNCS.PHASECHK.TRANS64.TRYWAIT P0, [UR38+0x32448], R2 ;  /* 0x03244802ff0075a7 */ /* 0x000e640008000166 */
[----:B-1----:R-:W-:Y:S09]  /*31030*/  @!P0 BRA `(.L_x_11040) ;  /* 0x0000003400dc8947 */ /* 0x002ff20003800000 */
.L_x_11139:
[----:B------:R-:W-:Y:S05]  /*31040*/  BSYNC B2 ;  /* 0x0000000000027941 */ /* 0x000fea0003800000 */
.L_x_11039:
[----:B------:R-:W-:Y:S04]  /*31050*/  BSSY B2, `(.L_x_11041) ;  /* 0x0000007000027945 */ /* 0x000fe80003800000 */
[----:B------:R-:W-:Y:S05]  /*31060*/  @P2 BRA `(.L_x_11042) ;  /* 0x0000000000142947 */ /* 0x000fea0003800000 */
[----:B------:R-:W-:Y:S01]  /*31070*/  ISETP.NE.AND P0, PT, R10, RZ, PT ;  /* 0x000000ff0a00720c */ /* 0x000fe20003f05270 */
[----:B-1----:R-:W-:-:S04]  /*31080*/  IMAD.MOV.U32 R3, RZ, RZ, 0x3000 ;  /* 0x00003000ff037424 */ /* 0x002fc800078e00ff */
[----:B------:R2:W-:Y:S08]  /*31090*/  SYNCS.ARRIVE.TRANS64 RZ, [UR38+0x32438], R3 ;  /* 0x03243803ffff79a7 */ /* 0x0005f00008000026 */
[----:B--2---:R-:W-:Y:S05]  /*310a0*/  @!P0 BRA `(.L_x_11042) ;  /* 0x0000000000048947 */ /* 0x004fea0003800000 */
[----:B------:R-:W-:Y:S01]  /*310b0*/  BPT.TRAP 0x1 ;  /* 0x000000040000795c */ /* 0x000fe20000300000 */
.L_x_11042:
[----:B------:R-:W-:Y:S05]  /*310c0*/  BSYNC B2 ;  /* 0x0000000000027941 */ /* 0x000fea0003800000 */
.L_x_11041:
        /* <DEDUP_REMOVED lines=11> */
.L_x_11043:
        /* <DEDUP_REMOVED lines=10> */
.L_x_11140:
[----:B------:R-:W-:Y:S05]  /*31220*/  BSYNC B2 ;  /* 0x0000000000027941 */ /* 0x000fea0003800000 */
.L_x_11044:
        /* <DEDUP_REMOVED lines=9> */
.L_x_11047:
[----:B------:R-:W-:Y:S05]  /*312c0*/  BSYNC B2 ;  /* 0x0000000000027941 */ /* 0x000fea0003800000 */
.L_x_11046:
        /* <DEDUP_REMOVED lines=9> */
.L_x_11048:
        /* <DEDUP_REMOVED lines=13> */
.L_x_11049:
        /* <DEDUP_REMOVED lines=13> */
.L_x_11050:
        /* <DEDUP_REMOVED lines=13> */
.L_x_11051:
        /* <DEDUP_REMOVED lines=8> */
.L_x_11037:
[----:B------:R-:W-:Y:S05]  /*31650*/  BSYNC B1 ;  /* 0x0000000000017941 */ /* 0x000fea0003800000 */
.L_x_11036:
        /* <DEDUP_REMOVED lines=25> */
.L_x_11054:
[----:B------:R-:W1:Y:S01]  /*317f0*/  S2R R2, SR_TID.X ;  /* 0x0000000000027919 */ /* 0x000e620000002100 */
[----:B------:R-:W-:Y:S01]  /*31800*/  BSSY B2, `(.L_x_11055) ;  /* 0x0000006000027945 */ /* 0x000fe20003800000 */
[----:B-1----:R-:W-:Y:S02]  /*31810*/  LOP3.LUT R3, R2, 0x7f, RZ, 0xc0, !PT ;  /* 0x0000007f02037812 */ /* 0x002fe400078ec0ff */
[----:B------:R-:W-:Y:S02]  /*31820*/  SHF.L.U32 R2, R0, 0x1f, RZ ;  /* 0x0000001f00027819 */ /* 0x000fe400000006ff */
[----:B------:R-:W-:Y:S02]  /*31830*/  ISETP.NE.AND P2, PT, R3, RZ, PT ;  /* 0x000000ff0300720c */ /* 0x000fe40003f45270 */
[----:B------:R-:W1:Y:S02]  /*31840*/  SYNCS.PHASECHK.TRANS64.TRYWAIT P0, [UR38+0x32440], R2 ;  /* 0x03244002ff0075a7 */ /* 0x000e640008000166 */
[----:B-1----:R-:W-:Y:S09]  /*31850*/  @!P0 BRA `(.L_x_11056) ;  /* 0x0000003000048947 */ /* 0x002ff20003800000 */
.L_x_11141:
[----:B------:R-:W-:Y:S05]  /*31860*/  BSYNC B2 ;  /* 0x0000000000027941 */ /* 0x000fea0003800000 */
.L_x_11055:
[----:B------:R-:W-:Y:S04]  /*31870*/  BSSY B2, `(.L_x_11057) ;  /* 0x0000007000027945 */ /* 0x000fe80003800000 */
[----:B------:R-:W-:Y:S05]  /*31880*/  @P2 BRA `(.L_x_11058) ;  /* 0x0000000000142947 */ /* 0x000fea0003800000 */
[----:B------:R-:W-:Y:S01]  /*31890*/  ISETP.NE.AND P0, PT, R10, RZ, PT ;  /* 0x000000ff0a00720c */ /* 0x000fe20003f05270 */
[----:B-1----:R-:W-:-:S04]  /*318a0*/  IMAD.MOV.U32 R3, RZ, RZ, 0x3000 ;  /* 0x00003000ff037424 */ /* 0x002fc800078e00ff */
[----:B------:R2:W-:Y:S08]  /*318b0*/  SYNCS.ARRIVE.TRANS64 RZ, [UR38+0x32430], R3 ;  /* 0x03243003ffff79a7 */ /* 0x0005f00008000026 */
[----:B--2---:R-:W-:Y:S05]  /*318c0*/  @!P0 BRA `(.L_x_11058) ;  /* 0x0000000000048947 */ /* 0x004fea0003800000 */
[----:B------:R-:W-:Y:S01]  /*318d0*/  BPT.TRAP 0x1 ;  /* 0x000000040000795c */ /* 0x000fe20000300000 */
.L_x_11058:
[----:B------:R-:W-:Y:S05]  /*318e0*/  BSYNC B2 ;  /* 0x0000000000027941 */ /* 0x000fea0003800000 */
.L_x_11057:
        /* <DEDUP_REMOVED lines=11> */
.L_x_11059:
        /* <DEDUP_REMOVED lines=11> */
.L_x_11142:
[----:B------:R-:W-:Y:S05]  /*31a50*/  BSYNC B2 ;  /* 0x0000000000027941 */ /* 0x000fea0003800000 */
.L_x_11060:
        /* <DEDUP_REMOVED lines=9> */
.L_x_11063:
[----:B------:R-:W-:Y:S05]  /*31af0*/  BSYNC B2 ;  /* 0x0000000000027941 */ /* 0x000fea0003800000 */
.L_x_11062:
        /* <DEDUP_REMOVED lines=9> */
.L_x_11064:
        /* <DEDUP_REMOVED lines=13> */
.L_x_11065:
        /* <DEDUP_REMOVED lines=13> */
.L_x_11066:
        /* <DEDUP_REMOVED lines=13> */
.L_x_11067:
        /* <DEDUP_REMOVED lines=8> */
.L_x_11053:
[----:B------:R-:W-:Y:S05]  /*31e80*/  BSYNC B1 ;  /* 0x0000000000017941 */ /* 0x000fea0003800000 */
.L_x_11052:
[----:B------:R-:W-:Y:S01]  /*31e90*/  VIADD R8, R8, 0xfffffffe ;  /* 0xfffffffe08087836 */ /* 0x000fe20000000000 */
[----:B------:R-:W-:Y:S06]  /*31ea0*/  @P1 BRA `(.L_x_11068) ;  /* 0xffffffec00dc1947 */ /* 0x000fec000383ffff */
[----:B------:R-:W-:Y:S05]  /*31eb0*/  BSYNC B0 ;  /* 0x0000000000007941 */ /* 0x000fea0003800000 */
.L_x_11035:
        /* <DEDUP_REMOVED lines=25> */
.L_x_11071:
[----:B------:R-:W1:Y:S01]  /*32050*/  S2R R2, SR_TID.X ;  /* 0x0000000000027919 */ /* 0x000e620000002100 */
[----:B------:R-:W-:Y:S01]  /*32060*/  BSSY B1, `(.L_x_11072) ;  /* 0x0000006000017945 */ /* 0x000fe20003800000 */
[----:B-1----:R-:W-:Y:S02]  /*32070*/  LOP3.LUT R3, R2, 0x7f, RZ, 0xc0, !PT ;  /* 0x0000007f02037812 */ /* 0x002fe400078ec0ff */
[----:B------:R-:W-:Y:S02]  /*32080*/  SHF.L.U32 R2, R0, 0x1f, RZ ;  /* 0x0000001f00027819 */ /* 0x000fe400000006ff */
[----:B------:R-:W-:Y:S02]  /*32090*/  ISETP.NE.AND P1, PT, R3, RZ, PT ;  /* 0x000000ff0300720c */ /* 0x000fe40003f25270 */
[----:B------:R-:W1:Y:S02]  /*320a0*/  SYNCS.PHASECHK.TRANS64.TRYWAIT P0, [UR38+0x32448], R2 ;  /* 0x03244802ff0075a7 */ /* 0x000e640008000166 */
[----:B-1----:R-:W-:Y:S09]  /*320b0*/  @!P0 BRA `(.L_x_11073) ;  /* 0x00000028001c8947 */ /* 0x002ff20003800000 */
.L_x_11143:
[----:B------:R-:W-:Y:S05]  /*320c0*/  BSYNC B1 ;  /* 0x0000000000017941 */ /* 0x000fea0003800000 */
.L_x_11072:
[----:B------:R-:W-:Y:S04]  /*320d0*/  BSSY B1, `(.L_x_11074) ;  /* 0x0000007000017945 */ /* 0x000fe80003800000 */
[----:B------:R-:W-:Y:S05]  /*320e0*/  @P1 BRA `(.L_x_11075) ;  /* 0x0000000000141947 */ /* 0x000fea0003800000 */
[----:B------:R-:W-:Y:S01]  /*320f0*/  ISETP.NE.AND P0, PT, R10, RZ, PT ;  /* 0x000000ff0a00720c */ /* 0x000fe20003f05270 */
[----:B-1----:R-:W-:-:S04]  /*32100*/  IMAD.MOV.U32 R3, RZ, RZ, 0x3000 ;  /* 0x00003000ff037424 */ /* 0x002fc800078e00ff */
[----:B------:R2:W-:Y:S08]  /*32110*/  SYNCS.ARRIVE.TRANS64 RZ, [UR38+0x32438], R3 ;  /* 0x03243803ffff79a7 */ /* 0x0005f00008000026 */
[----:B--2---:R-:W-:Y:S05]  /*32120*/  @!P0 BRA `(.L_x_11075) ;  /* 0x0000000000048947 */ /* 0x004fea0003800000 */
[----:B------:R-:W-:Y:S01]  /*32130*/  BPT.TRAP 0x1 ;  /* 0x000000040000795c */ /* 0x000fe20000300000 */
.L_x_11075:
[----:B------:R-:W-:Y:S05]  /*32140*/  BSYNC B1 ;  /* 0x0000000000017941 */ /* 0x000fea0003800000 */
.L_x_11074:
        /* <DEDUP_REMOVED lines=11> */
.L_x_11076:
        /* <DEDUP_REMOVED lines=11> */
.L_x_11144:
[----:B------:R-:W-:Y:S05]  /*322b0*/  BSYNC B1 ;  /* 0x0000000000017941 */ /* 0x000fea0003800000 */
.L_x_11077:
        /* <DEDUP_REMOVED lines=9> */
.L_x_11080:
[----:B------:R-:W-:Y:S05]  /*32350*/  BSYNC B1 ;  /* 0x0000000000017941 */ /* 0x000fea0003800000 */
.L_x_11079:
        /* <DEDUP_REMOVED lines=9> */
.L_x_11081:
        /* <DEDUP_REMOVED lines=13> */
.L_x_11082:
        /* <DEDUP_REMOVED lines=13> */
.L_x_11083:
        /* <DEDUP_REMOVED lines=13> */
.L_x_11084:
        /* <DEDUP_REMOVED lines=8> */
.L_x_11070:
[----:B------:R-:W-:Y:S05]  /*326e0*/  BSYNC B0 ;  /* 0x0000000000007941 */ /* 0x000fea0003800000 */
.L_x_11069:
[----:B------:R-:W-:Y:S02]  /*326f0*/  LOP3.LUT R0, R0, 0x1, RZ, 0x3c, !PT ;  /* 0x0000000100007812 */ /* 0x000fe400078e3cff */
[----:B------:R-:W-:-:S07]  /*32700*/  CS2R R6, SRZ ;  /* 0x0000000000067805 */ /* 0x000fce000001ff00 */
.L_x_11002:
[----:B------:R-:W1:Y:S01]  /*32710*/  S2R R3, SR_CgaCtaId ;  /* 0x0000000000037919 */ /* 0x000e620000008800 */
[----:B------:R-:W-:Y:S02]  /*32720*/  MOV R2, 0x400 ;  /* 0x0000040000027802 */ /* 0x000fe40000000f00 */
[----:B------:R-:W-:Y:S02]  /*32730*/  SHF.L.U32 R7, R7, 0x1f, RZ ;  /* 0x0000001f07077819 */ /* 0x000fe400000006ff */
[----:B-1----:R-:W-:-:S04]  /*32740*/  LEA R2, R3, R2, 0x18 ;  /* 0x0000000203027211 */ /* 0x002fc800078ec0ff */
[----:B------:R-:W1:Y:S02]  /*32750*/  SYNCS.PHASECHK.TRANS64.TRYWAIT P0, [R2+URZ+0x32420], R7 ;  /* 0x03242007020075a7 */ /* 0x000e64000800017f */
[----:B-1----:R-:W-:Y:S05]  /*32760*/  @!P0 BRA `(.L_x_11085) ;  /* 0x0000002000a08947 */ /* 0x002fea0003800000 */
.L_x_11145:
[----:B------:R-:W-:-:S03]  /*32770*/  UMOV UR4, 0xffffffff ;  /* 0xffffffff00047882 */ /* 0x000fc60000000000 */
[----:B------:R-:W-:Y:S05]  /*32780*/  BRA.DIV UR4, `(.L_x_11086) ;  /* 0x0000002204ac7947 */ /* 0x000fea000b800000 */
[----:B------:R-:W2:Y:S02]  /*32790*/  S2R R3, SR_TID.X ;  /* 0x0000000000037919 */ /* 0x000ea40000002100 */
[----:B--2---:R-:W-:-:S04]  /*327a0*/  SHF.R.U32.HI R3, RZ, 0x5, R3 ;  /* 0x00000005ff037819 */ /* 0x004fc80000011603 */
[----:B------:R-:W-:-:S05]  /*327b0*/  LOP3.LUT R3, R3, 0x3, RZ, 0xc0, !PT ;  /* 0x0000000303037812 */ /* 0x000fca00078ec0ff */
[----:B------:R2:W3:Y:S02]  /*327c0*/  SHFL.IDX PT, R14, R3, RZ, 0x1f ;  /* 0x00001fff030e7589 */ /* 0x0004e400000e0000 */
.L_x_11148:
[----:B---3--:R-:W-:-:S13]  /*327d0*/  ISETP.NE.AND P0, PT, R14, RZ, PT ;  /* 0x000000ff0e00720c */ /* 0x008fda0003f05270 */
[----:B------:R-:W-:Y:S05]  /*327e0*/  @P0 BRA `(.L_x_10898) ;  /* 0x0000000000880947 */ /* 0x000fea0003800000 */
[----:B------:R-:W-:-:S03]  /*327f0*/  UMOV UR4, 0xffffffff ;  /* 0xffffffff00047882 */ /* 0x000fc60000000000 */
[----:B------:R-:W-:Y:S05]  /*32800*/  BRA.DIV UR4, `(.L_x_11087) ;  /* 0x0000002204c07947 */ /* 0x000fea000b800000 */
[----:B------:R-:W-:-:S13]  /*32810*/  ELECT P6, URZ, PT ;  /* 0x00000000003f782f */ /* 0x000fda00038c0000 */
.L_x_11151:
[----:B------:R-:W-:Y:S05]  /*32820*/  @!P6 BRA `(.L_x_10898) ;  /* 0x000000000078e947 */ /* 0x000fea0003800000 */
[----:B--2---:R-:W2:Y:S02]  /*32830*/  LDL.LU R3, [R1+0x474] ;  /* 0x0004740001037983 */ /* 0x004ea40000300800 */
[----:B--2---:R-:W-:-:S04]  /*32840*/  LOP3.LUT R3, R3, 0x2, RZ, 0xfc, !PT ;  /* 0x0000000203037812 */ /* 0x004fc800078efcff */
[----:B------:R-:W-:-:S13]  /*32850*/  ISETP.NE.AND P2, PT, R3, 0x3, PT ;  /* 0x000000030300780c */ /* 0x000fda0003f45270 */
[----:B------:R-:W-:Y:S05]  /*32860*/  @!P2 BRA `(.L_x_11088) ;  /* 0x000000000004a947 */ /* 0x000fea0003800000 */
[----:B------:R-:W-:Y:S01]  /*32870*/  BPT.TRAP 0x1 ;  /* 0x000000040000795c */ /* 0x000fe20000300000 */
.L_x_11088:
[----:B------:R-:W-:Y:S01]  /*32880*/  VIADD R3, R2, 0x32440 ;  /* 0x0003244002037836 */ /* 0x000fe20000000000 */
[----:B-1----:R-:W-:Y:S01]  /*32890*/  SHF.L.U32 R7, R0, 0x1f, RZ ;  /* 0x0000001f00077819 */ /* 0x002fe200000006ff */
[C---:B------:R-:W-:Y:S02]  /*328a0*/  VIADD R4, R6.reuse, 0x1 ;  /* 0x0000000106047836 */ /* 0x040fe40000000000 */
[----:B------:R-:W-:-:S03]  /*328b0*/  IMAD R8, R6, 0x8, R3 ;  /* 0x0000000806087824 */ /* 0x000fc600078e0203 */
[C---:B------:R-:W-:Y:S01]  /*328c0*/  ISETP.NE.AND P1, PT, R4.reuse, 0x2, PT ;  /* 0x000000020400780c */ /* 0x040fe20003f25270 */
[----:B------:R-:W1:Y:S03]  /*328d0*/  SYNCS.PHASECHK.TRANS64.TRYWAIT P0, [R8+URZ], R7 ;  /* 0x00000007080075a7 */ /* 0x000e66000800017f */
[----:B0-----:R-:W-:Y:S02]  /*328e0*/  SEL R5, RZ, 0x1, P1 ;  /* 0x00000001ff057807 */ /* 0x001fe40000800000 */
[----:B------:R-:W-:Y:S02]  /*328f0*/  SEL R4, R4, RZ, P1 ;  /* 0x000000ff04047207 */ /* 0x000fe40000800000 */
[----:B------:R-:W-:-:S03]  /*32900*/  LOP3.LUT R0, R0, R5, RZ, 0x3c, !PT ;  /* 0x0000000500007212 */ /* 0x000fc600078e3cff */
[----:B------:R-:W-:Y:S01]  /*32910*/  IMAD R3, R4, 0x8, R3 ;  /* 0x0000000804037824 */ /* 0x000fe200078e0203 */
[----:B------:R-:W-:Y:S01]  /*32920*/  SHF.L.U32 R0, R0, 0x1f, RZ ;  /* 0x0000001f00007819 */ /* 0x000fe200000006ff */
[----:B-1----:R-:W-:Y:S06]  /*32930*/  @!P0 BRA `(.L_x_11089) ;  /* 0x0000002000948947 */ /* 0x002fec0003800000 */
.L_x_11152:
[----:B------:R-:W1:Y:S02]  /*32940*/  SYNCS.PHASECHK.TRANS64.TRYWAIT P0, [R3+URZ], R0 ;  /* 0x00000000030075a7 */ /* 0x000e64000800017f */
[----:B-1----:R-:W-:Y:S05]  /*32950*/  @!P0 BRA `(.L_x_11090) ;  /* 0x0000002000a08947 */ /* 0x002fea0003800000 */
.L_x_11153:
[----:B------:R-:W-:Y:S05]  /*32960*/  @!P2 BRA `(.L_x_11091) ;  /* 0x000000000004a947 */ /* 0x000fea0003800000 */
[----:B------:R-:W-:Y:S01]  /*32970*/  BPT.TRAP 0x1 ;  /* 0x000000040000795c */ /* 0x000fe20000300000 */
.L_x_11091:
[----:B-1----:R-:W-:-:S04]  /*32980*/  VIADD R3, R2, 0x32460 ;  /* 0x0003246002037836 */ /* 0x002fc80000000000 */
[----:B------:R-:W-:-:S04]  /*32990*/  IMAD R6, R6, 0x8, R3 ;  /* 0x0000000806067824 */ /* 0x000fc800078e0203 */
[----:B------:R-:W1:Y:S02]  /*329a0*/  SYNCS.PHASECHK.TRANS64.TRYWAIT P0, [R6+URZ], R7 ;  /* 0x00000007060075a7 */ /* 0x000e64000800017f */
[----:B-1----:R-:W-:Y:S05]  /*329b0*/  @!P0 BRA `(.L_x_11092) ;  /* 0x00000020009c8947 */ /* 0x002fea0003800000 */
.L_x_11154:
[----:B------:R-:W-:-:S07]  /*329c0*/  IMAD R3, R4, 0x8, R3 ;  /* 0x0000000804037824 */ /* 0x000fce00078e0203 */
.L_x_11093:
[----:B--2---:R2:W3:Y:S02]  /*329d0*/  SYNCS.PHASECHK.TRANS64.TRYWAIT P0, [R3+URZ], R0 ;  /* 0x00000000030075a7 */ /* 0x0044e4000800017f */
[----:B---3--:R-:W-:Y:S05]  /*329e0*/  @!P0 NANOSLEEP.SYNCS 0x989680 ;  /* 0x009896800000895d */ /* 0x008fea0003900000 */
[----:B------:R-:W3:Y:S02]  /*329f0*/  @!P0 SYNCS.PHASECHK.TRANS64 P0, [R3+URZ], R0 ;  /* 0x00000000030085a7 */ /* 0x000ee4000800007f */
[----:B---3--:R-:W-:Y:S05]  /*32a00*/  @!P0 BRA `(.L_x_11093) ;  /* 0xfffffffc00f08947 */ /* 0x008fea000383ffff */
.L_x_10898:
[----:B------:R-:W-:Y:S05]  /*32a10*/  BSYNC B6 ;  /* 0x0000000000067941 */ /* 0x000fea0003800000 */
.L_x_10895:
[----:B------:R-:W-:Y:S05]  /*32a20*/  EXIT ;  /* 0x000000000000794d */ /* 0x000fea0003800000 */
.L_x_10909:
[----:B0-----:R0:W1:Y:S02]  /*32a30*/  SYNCS.PHASECHK.TRANS64.TRYWAIT P0, [R72+URZ+0x32400], R15 ;  /* 0x0324000f480075a7 */ /* 0x001064000800017f */
[----:B-1----:R-:W-:Y:S05]  /*32a40*/  @!P0 NANOSLEEP.SYNCS 0x989680 ;  /* 0x009896800000895d */ /* 0x002fea0003900000 */
[----:B------:R-:W1:Y:S02]  /*32a50*/  @!P0 SYNCS.PHASECHK.TRANS64 P0, [R72+URZ+0x32400], R15 ;  /* 0x0324000f480085a7 */ /* 0x000e64000800007f */
[----:B-1----:R-:W-:Y:S05]  /*32a60*/  @!P0 BRA `(.L_x_10909) ;  /* 0xfffffffc00f08947 */ /* 0x002fea000383ffff */
[----:B------:R-:W-:Y:S05]  /*32a70*/  BRA `(.L_x_11094) ;  /* 0xfffffcf400d87947 */ /* 0x000fea000383ffff */
.L_x_10916:
[----:B--2---:R2:W3:Y:S02]  /*32a80*/  SYNCS.PHASECHK.TRANS64.TRYWAIT P0, [R8+URZ], R9 ;  /* 0x00000009080075a7 */ /* 0x0044e4000800017f */
[----:B---3--:R-:W-:Y:S05]  /*32a90*/  @!P0 NANOSLEEP.SYNCS 0x989680 ;  /* 0x009896800000895d */ /* 0x008fea0003900000 */
[----:B------:R-:W3:Y:S02]  /*32aa0*/  @!P0 SYNCS.PHASECHK.TRANS64 P0, [R8+URZ], R9 ;  /* 0x00000009080085a7 */ /* 0x000ee4000800007f */
[----:B---3--:R-:W-:Y:S05]  /*32ab0*/  @!P0 BRA `(.L_x_10916) ;  /* 0xfffffffc00f08947 */ /* 0x008fea000383ffff */
[----:B------:R-:W-:Y:S05]  /*32ac0*/  BRA `(.L_x_10915) ;  /* 0xfffffcf800ec7947 */ /* 0x000fea000383ffff */
.L_x_10918:
[----:B0-----:R0:W1:Y:S02]  /*32ad0*/  SYNCS.PHASECHK.TRANS64.TRYWAIT P0, [R72+URZ+0x32410], R9 ;  /* 0x03241009480075a7 */ /* 0x001064000800017f */
[----:B-1----:R-:W-:Y:S05]  /*32ae0*/  @!P0 NANOSLEEP.SYNCS 0x989680 ;  /* 0x009896800000895d */ /* 0x002fea0003900000 */
[----:B------:R-:W1:Y:S02]  /*32af0*/  @!P0 SYNCS.PHASECHK.TRANS64 P0, [R72+URZ+0x32410], R9 ;  /* 0x03241009480085a7 */ /* 0x000e64000800007f */
[----:B-1----:R-:W-:Y:S05]  /*32b00*/  @!P0 BRA `(.L_x_10918) ;  /* 0xfffffffc00f08947 */ /* 0x002fea000383ffff */
[----:B------:R-:W-:Y:S05]  /*32b10*/  BRA `(.L_x_11095) ;  /* 0xfffffcfc00c47947 */ /* 0x000fea000383ffff */
.L_x_10925:
[----:B-1----:R1:W2:Y:S02]  /*32b20*/  SYNCS.PHASECHK.TRANS64.TRYWAIT P0, [R8+URZ], R9 ;  /* 0x00000009080075a7 */ /* 0x0022a4000800017f */
[----:B--2---:R-:W-:Y:S05]  /*32b30*/  @!P0 NANOSLEEP.SYNCS 0x989680 ;  /* 0x009896800000895d */ /* 0x004fea0003900000 */
[----:B------:R-:W2:Y:S02]  /*32b40*/  @!P0 SYNCS.PHASECHK.TRANS64 P0, [R8+URZ], R9 ;  /* 0x00000009080085a7 */ /* 0x000ea4000800007f */
[----:B--2---:R-:W-:Y:S05]  /*32b50*/  @!P0 BRA `(.L_x_10925) ;  /* 0xfffffffc00f08947 */ /* 0x004fea000383ffff */
[----:B------:R-:W-:Y:S05]  /*32b60*/  BRA `(.L_x_10924) ;  /* 0xfffffd0000087947 */ /* 0x000fea000383ffff */
.L_x_10956:
[----:B-1----:R1:W2:Y:S02]  /*32b70*/  SYNCS.PHASECHK.TRANS64.TRYWAIT P2, [R0+URZ], R5 ;  /* 0x00000005000075a7 */ /* 0x0022a4000804017f */
[----:B--2---:R-:W-:Y:S05]  /*32b80*/  @!P2 NANOSLEEP.SYNCS 0x989680 ;  /* 0x009896800000a95d */ /* 0x004fea0003900000 */
[----:B------:R-:W2:Y:S02]  /*32b90*/  @!P2 SYNCS.PHASECHK.TRANS64 P2, [R0+URZ], R5 ;  /* 0x000000050000a5a7 */ /* 0x000ea4000804007f */
[----:B--2---:R-:W-:Y:S05]  /*32ba0*/  @!P2 BRA `(.L_x_10956) ;  /* 0xfffffffc00f0a947 */ /* 0x004fea000383ffff */
[----:B------:R-:W-:Y:S05]  /*32bb0*/  BRA `(.L_x_10955) ;  /* 0xfffffd6400747947 */ /* 0x000fea000383ffff */
.L_x_10963:
[----:B--2---:R2:W3:Y:S02]  /*32bc0*/  SYNCS.PHASECHK.TRANS64.TRYWAIT P2, [R4+URZ], R5 ;  /* 0x00000005040075a7 */ /* 0x0044e4000804017f */
[----:B---3--:R-:W-:Y:S05]  /*32bd0*/  @!P2 NANOSLEEP.SYNCS 0x989680 ;  /* 0x009896800000a95d */ /* 0x008fea0003900000 */
[----:B------:R-:W3:Y:S02]  /*32be0*/  @!P2 SYNCS.PHASECHK.TRANS64 P2, [R4+URZ], R5 ;  /* 0x000000050400a5a7 */ /* 0x000ee4000804007f */
[----:B---3--:R-:W-:Y:S05]  /*32bf0*/  @!P2 BRA `(.L_x_10963) ;  /* 0xfffffffc00f0a947 */ /* 0x008fea000383ffff */
[----:B------:R-:W-:Y:S05]  /*32c00*/  BRA `(.L_x_10962) ;  /* 0xfffffd6800987947 */ /* 0x000fea000383ffff */
.L_x_10974:
[----:B-1----:R1:W2:Y:S02]  /*32c10*/  SYNCS.PHASECHK.TRANS64.TRYWAIT P1, [R4+URZ], R5 ;  /* 0x00000005040075a7 */ /* 0x0022a4000802017f */
[----:B--2---:R-:W-:Y:S05]  /*32c20*/  @!P1 NANOSLEEP.SYNCS 0x989680 ;  /* 0x009896800000995d */ /* 0x004fea0003900000 */
[----:B------:R-:W2:Y:S02]  /*32c30*/  @!P1 SYNCS.PHASECHK.TRANS64 P1, [R4+URZ], R5 ;  /* 0x00000005040095a7 */ /* 0x000ea4000802007f */
[----:B--2---:R-:W-:Y:S05]  /*32c40*/  @!P1 BRA `(.L_x_10974) ;  /* 0xfffffffc00f09947 */ /* 0x004fea000383ffff */
[----:B------:R-:W-:Y:S05]  /*32c50*/  BRA `(.L_x_10973) ;  /* 0xfffffecc00347947 */ /* 0x000fea000383ffff */
.L_x_10981:
[----:B--2---:R2:W3:Y:S02]  /*32c60*/  SYNCS.PHASECHK.TRANS64.TRYWAIT P1, [R4+URZ], R5 ;  /* 0x00000005040075a7 */ /* 0x0044e4000802017f */
[----:B---3--:R-:W-:Y:S05]  /*32c70*/  @!P1 NANOSLEEP.SYNCS 0x989680 ;  /* 0x009896800000995d */ /* 0x008fea0003900000 */
[----:B------:R-:W3:Y:S02]  /*32c80*/  @!P1 SYNCS.PHASECHK.TRANS64 P1, [R4+URZ], R5 ;  /* 0x00000005040095a7 */ /* 0x000ee4000802007f */
[----:B---3--:R-:W-:Y:S05]  /*32c90*/  @!P1 BRA `(.L_x_10981) ;  /* 0xfffffffc00f09947 */ /* 0x008fea000383ffff */
[----:B------:R-:W-:Y:S05]  /*32ca0*/  BRA `(.L_x_10980) ;  /* 0xfffffed000587947 */ /* 0x000fea000383ffff */
.L_x_11013:
[----:B------:R-:W-:Y:S02]  /*32cb0*/  IMAD.MOV.U32 R13, RZ, RZ, R4 ;  /* 0x000000ffff0d7224 */ /* 0x000fe400078e0004 */
[----:B------:R-:W-:Y:S02]  /*32cc0*/  IMAD.MOV.U32 R12, RZ, RZ, RZ ;  /* 0x000000ffff0c7224 */ /* 0x000fe400078e00ff */
[----:B------:R-:W-:Y:S02]  /*32cd0*/  IMAD.MOV.U32 R11, RZ, RZ, 0x1f ;  /* 0x0000001fff0b7424 */ /* 0x000fe400078e00ff */
[----:B------:R-:W-:-:S07]  /*32ce0*/  IMAD.MOV.U32 R15, RZ, RZ, -0x1 ;  /* 0xffffffffff0f7424 */ /* 0x000fce00078e00ff */
[----:B0-----:R-:W-:Y:S05]  /*32cf0*/  WARPSYNC.COLLECTIVE R15, `(.L_x_11096) ;  /* 0x000000000f087348 */ /* 0x001fea0003c00000 */
[----:B------:R1:W2:Y:S02]  /*32d00*/  SHFL.IDX P6, R14, R13, R12, R11 ;  /* 0x0000000c0d0e7389 */ /* 0x0002a400000c000b */
[----:B012---:R-:W-:Y:S01]  /*32d10*/  ENDCOLLECTIVE ;  /* 0x000000000000791b */ /* 0x007fe20003800000 */
.L_x_11096:
[----:B------:R-:W-:Y:S05]  /*32d20*/  BRA `(.L_x_11097) ;  /* 0xffffffbc00a07947 */ /* 0x000fea000383ffff */
.L_x_11015:
[----:B------:R-:W-:Y:S01]  /*32d30*/  BSSY B0, `(.L_x_11098) ;  /* 0x0000006000007945 */ /* 0x000fe20003800000 */
[----:B------:R-:W-:-:S07]  /*32d40*/  IMAD.MOV.U32 R15, RZ, RZ, -0x1 ;  /* 0xffffffffff0f7424 */ /* 0x000fce00078e00ff */
[----:B01----:R-:W-:Y:S05]  /*32d50*/  WARPSYNC.COLLECTIVE R15, `(.L_x_11099) ;  /* 0x000000000f0c7348 */ /* 0x003fea0003c00000 */
[----:B------:R-:W-:Y:S02]  /*32d60*/  ELECT P6, UR62, PT ;  /* 0x00000000003e782f */ /* 0x000fe400038c0000 */
[----:B------:R-:W-:Y:S01]  /*32d70*/  MOV R14, UR62 ;  /* 0x0000003e000e7c02 */ /* 0x000fe20008000f00 */
[----:B01----:R-:W-:Y:S10]  /*32d80*/  ENDCOLLECTIVE ;  /* 0x000000000000791b */ /* 0x003ff40003800000 */
.L_x_11099:
[----:B------:R-:W-:Y:S05]  /*32d90*/  BSYNC B0 ;  /* 0x0000000000007941 */ /* 0x000fea0003800000 */
.L_x_11098:
[----:B------:R-:W-:Y:S05]  /*32da0*/  BRA `(.L_x_11100) ;  /* 0xffffffbc00a47947 */ /* 0x000fea000383ffff */
.L_x_11017:
[----:B--2---:R-:W-:-:S04]  /*32db0*/  IMAD.U32 R3, RZ, RZ, UR38 ;  /* 0x00000026ff037e24 */ /* 0x004fc8000f8e00ff */
[----:B------:R2:W3:Y:S03]  /*32dc0*/  SYNCS.PHASECHK.TRANS64.TRYWAIT P0, [R3+URZ+0x32440], R0 ;  /* 0x03244000030075a7 */ /* 0x0004e6000800017f */
[----:B---3--:R-:W-:Y:S05]  /*32dd0*/  @!P0 NANOSLEEP.SYNCS 0x989680 ;  /* 0x009896800000895d */ /* 0x008fea0003900000 */
[----:B------:R-:W3:Y:S02]  /*32de0*/  @!P0 SYNCS.PHASECHK.TRANS64 P0, [R3+URZ+0x32440], R0 ;  /* 0x03244000030085a7 */ /* 0x000ee4000800007f */
[----:B---3--:R-:W-:Y:S05]  /*32df0*/  @!P0 BRA `(.L_x_11017) ;  /* 0xfffffffc00ec8947 */ /* 0x008fea000383ffff */
[----:B------:R-:W-:Y:S05]  /*32e00*/  BRA `(.L_x_11101) ;  /* 0xffffffc000007947 */ /* 0x000fea000383ffff */
.L_x_11020:
[----:B------:R-:W-:Y:S01]  /*32e10*/  IMAD.MOV.U32 R13, RZ, RZ, R3 ;  /* 0x000000ffff0d7224 */ /* 0x000fe200078e0003 */
[----:B------:R0:W-:Y:S01]  /*32e20*/  STL [R1+0x864], R16 ;  /* 0x0008641001007387 */ /* 0x0001e20000100800 */
[----:B------:R-:W-:Y:S02]  /*32e30*/  IMAD.MOV.U32 R12, RZ, RZ, RZ ;  /* 0x000000ffff0c7224 */ /* 0x000fe400078e00ff */
[----:B------:R-:W-:Y:S02]  /*32e40*/  IMAD.MOV.U32 R11, RZ, RZ, 0x181f ;  /* 0x0000181fff0b7424 */ /* 0x000fe400078e00ff */
[----:B------:R-:W-:-:S07]  /*32e50*/  IMAD.MOV.U32 R15, RZ, RZ, -0x1 ;  /* 0xffffffffff0f7424 */ /* 0x000fce00078e00ff */
[----:B0-----:R-:W-:Y:S05]  /*32e60*/  WARPSYNC.COLLECTIVE R15, `(.L_x_11102) ;  /* 0x000000000f087348 */ /* 0x001fea0003c00000 */
[----:B------:R1:W2:Y:S02]  /*32e70*/  SHFL.IDX P6, R14, R13, R12, R11 ;  /* 0x0000000c0d0e7389 */ /* 0x0002a400000c000b */
[----:B012---:R-:W-:Y:S01]  /*32e80*/  ENDCOLLECTIVE ;  /* 0x000000000000791b */ /* 0x007fe20003800000 */
.L_x_11102:
[----:B------:R-:W-:-:S05]  /*32e90*/  VIADD R16, R6, UR39 ;  /* 0x0000002706107c36 */ /* 0x000fca0008000000 */
[----:B------:R0:W-:Y:S01]  /*32ea0*/  STL [R1+0x464], R16 ;  /* 0x0004641001007387 */ /* 0x0001e20000100800 */
[----:B------:R-:W-:Y:S02]  /*32eb0*/  IMAD.MOV.U32 R13, RZ, RZ, R0 ;  /* 0x000000ffff0d7224 */ /* 0x000fe400078e0000 */
[----:B------:R-:W-:-:S07]  /*32ec0*/  IMAD.MOV.U32 R4, RZ, RZ, R14 ;  /* 0x000000ffff047224 */ /* 0x000fce00078e000e */
[----:B0-----:R-:W-:Y:S05]  /*32ed0*/  WARPSYNC.COLLECTIVE R15, `(.L_x_11103) ;  /* 0x000000000f087348 */ /* 0x001fea0003c00000 */
[----:B------:R1:W2:Y:S02]  /*32ee0*/  SHFL.IDX P6, R14, R13, R12, R11 ;  /* 0x0000000c0d0e7389 */ /* 0x0002a400000c000b */
[----:B012---:R-:W-:Y:S01]  /*32ef0*/  ENDCOLLECTIVE ;  /* 0x000000000000791b */ /* 0x007fe20003800000 */
.L_x_11103:
        /* <DEDUP_REMOVED lines=10> */
.L_x_11104:
        /* <DEDUP_REMOVED lines=10> */
.L_x_11105:
[----:B------:R-:W-:Y:S01]  /*33040*/  @!PT LDS RZ, [RZ] ;  /* 0x00000000fffff984 */ /* 0x000fe20000000800 */
[----:B------:R-:W-:Y:S01]  /*33050*/  @!PT LDS RZ, [RZ] ;  /* 0x00000000fffff984 */ /* 0x000fe20000000800 */
[----:B------:R-:W-:Y:S01]  /*33060*/  @!PT LDS RZ, [RZ] ;  /* 0x00000000fffff984 */ /* 0x000fe20000000800 */
[----:B------:R0:W-:Y:S01]  /*33070*/  @!P1 LDGSTS.E.BYPASS.LTC128B.128 [R7+0x18400], desc[UR44][R4.64], !P0 ;  /* 0x1840000004079fae */ /* 0x0001e2000c101d6c */
[----:B------:R-:W-:Y:S02]  /*33080*/  IMAD.MOV.U32 R13, RZ, RZ, R3 ;  /* 0x000000ffff0d7224 */ /* 0x000fe400078e0003 */
[C---:B0-----:R-:W-:Y:S02]  /*33090*/  VIADD R5, R16.reuse, 0x10 ;  /* 0x0000001010057836 */ /* 0x041fe40000000000 */
[----:B------:R-:W-:Y:S02]  /*330a0*/  IMAD.MOV.U32 R12, RZ, RZ, 0x2 ;  /* 0x00000002ff0c7424 */ /* 0x000fe400078e00ff */
[----:B------:R-:W-:Y:S01]  /*330b0*/  VIADD R7, R16, 0x20 ;  /* 0x0000002010077836 */ /* 0x000fe20000000000 */
[----:B------:R-:W-:Y:S01]  /*330c0*/  ISETP.GE.AND P2, PT, R5, R2, PT ;  /* 0x000000020500720c */ /* 0x000fe20003f46270 */
[----:B------:R0:W-:Y:S01]  /*330d0*/  STL [R1+0x484], R5 ;  /* 0x0004840501007387 */ /* 0x0001e20000100800 */
[----:B------:R-:W-:-:S11]  /*330e0*/  IMAD.MOV.U32 R6, RZ, RZ, R14 ;  /* 0x000000ffff067224 */ /* 0x000fd600078e000e */
[----:B0-----:R-:W-:Y:S05]  /*330f0*/  WARPSYNC.COLLECTIVE R15, `(.L_x_11106) ;  /* 0x000000000f087348 */ /* 0x001fea0003c00000 */
[----:B------:R1:W2:Y:S02]  /*33100*/  SHFL.IDX P6, R14, R13, R12, R11 ;  /* 0x0000000c0d0e7389 */ /* 0x0002a400000c000b */
[----:B012---:R-:W-:Y:S01]  /*33110*/  ENDCOLLECTIVE ;  /* 0x000000000000791b */ /* 0x007fe20003800000 */
.L_x_11106:
[----:B------:R0:W-:Y:S01]  /*33120*/  STL [R1+0x490], R7 ;  /* 0x0004900701007387 */ /* 0x0001e20000100800 */
[----:B------:R-:W-:Y:S02]  /*33130*/  @!P2 LEA R4, P1, R10, R6, 0x1 ;  /* 0x000000060a04a211 */ /* 0x000fe400078208ff */
[----:B------:R-:W-:-:S03]  /*33140*/  @!P2 LEA R6, R9, UR38, 0x1 ;  /* 0x000000260906ac11 */ /* 0x000fc6000f8e08ff */
[----:B------:R-:W-:Y:S01]  /*33150*/  @!P2 IMAD.X R5, RZ, RZ, R8, P1 ;  /* 0x000000ffff05a224 */ /* 0x000fe200008e0608 */
[----:B------:R-:W-:Y:S01]  /*33160*/  ISETP.GE.AND P1, PT, R7, R2, PT ;  /* 0x000000020700720c */ /* 0x000fe20003f26270 */
[----:B------:R-:W-:Y:S02]  /*33170*/  IMAD.MOV.U32 R13, RZ, RZ, R0 ;  /* 0x000000ffff0d7224 */ /* 0x000fe400078e0000 */
[----:B0-----:R-:W-:Y:S01]  /*33180*/  VIADD R7, R16, 0x30 ;  /* 0x0000003010077836 */ /* 0x001fe20000000000 */
[----:B------:R-:W-:Y:S01]  /*33190*/  @!PT LDS RZ, [RZ] ;  /* 0x00000000fffff984 */ /* 0x000fe20000000800 */
[----:B------:R-:W-:Y:S01]  /*331a0*/  @!PT LDS RZ, [RZ] ;  /* 0x00000000fffff984 */ /* 0x000fe20000000800 */
[----:B------:R-:W-:Y:S01]  /*331b0*/  @!PT LDS RZ, [RZ] ;  /* 0x00000000fffff984 */ /* 0x000fe20000000800 */
[----:B------:R0:W-:Y:S04]  /*331c0*/  @!P2 LDGSTS.E.BYPASS.LTC128B.128 [R6+0x18c00], desc[UR44][R4.64], !P0 ;  /* 0x18c000000406afae */ /* 0x0001e8000c101d6c */
[----:B------:R1:W-:Y:S01]  /*331d0*/  STL [R1+0x494], R7 ;  /* 0x0004940701007387 */ /* 0x0003e20000100800 */
[----:B0-----:R-:W-:-:S04]  /*331e0*/  IMAD.MOV.U32 R4, RZ, RZ, R14 ;  /* 0x000000ffff047224 */ /* 0x001fc800078e000e */
[----:B------:R-:W-:-:S07]  /*331f0*/  @!P1 LEA R6, R9, UR38, 0x1 ;  /* 0x0000002609069c11 */ /* 0x000fce000f8e08ff */
[----:B-1----:R-:W-:Y:S05]  /*33200*/  WARPSYNC.COLLECTIVE R15, `(.L_x_11107) ;  /* 0x000000000f087348 */ /* 0x002fea0003c00000 */
[----:B------:R0:W2:Y:S02]  /*33210*/  SHFL.IDX P6, R14, R13, R12, R11 ;  /* 0x0000000c0d0e7389 */ /* 0x0000a400000c000b */
[----:B012---:R-:W-:Y:S01]  /*33220*/  ENDCOLLECTIVE ;  /* 0x000000000000791b */ /* 0x007fe20003800000 */
.L_x_11107:
[----:B------:R-:W-:Y:S02]  /*33230*/  IMAD.MOV.U32 R13, RZ, RZ, R3 ;  /* 0x000000ffff0d7224 */ /* 0x000fe400078e0003 */
[----:B------:R-:W-:Y:S02]  /*33240*/  IMAD.MOV.U32 R12, RZ, RZ, 0x3 ;  /* 0x00000003ff0c7424 */ /* 0x000fe400078e00ff */
[----:B------:R-:W-:-:S07]  /*33250*/  IMAD.MOV.U32 R5, RZ, RZ, R14 ;  /* 0x000000ffff057224 */ /* 0x000fce00078e000e */
[----:B------:R-:W-:Y:S05]  /*33260*/  WARPSYNC.COLLECTIVE R15, `(.L_x_11108) ;  /* 0x000000000f087348 */ /* 0x000fea0003c00000 */
[----:B------:R0:W1:Y:S02]  /*33270*/  SHFL.IDX P6, R14, R13, R12, R11 ;  /* 0x0000000c0d0e7389 */ /* 0x00006400000c000b */
[----:B01----:R-:W-:Y:S01]  /*33280*/  ENDCOLLECTIVE ;  /* 0x000000000000791b */ /* 0x003fe20003800000 */
.L_x_11108:
        /* <DEDUP_REMOVED lines=11> */
[----:B------:R-:W-:-:S05]  /*33340*/  VIADD R7, R16, 0x40 ;  /* 0x0000004010077836 */ /* 0x000fca0000000000 */
[----:B------:R1:W-:Y:S01]  /*33350*/  STL [R1+0x498], R7 ;  /* 0x0004980701007387 */ /* 0x0003e20000100800 */
[----:B0-----:R-:W-:-:S07]  /*33360*/  IMAD.MOV.U32 R4, RZ, RZ, R14 ;  /* 0x000000ffff047224 */ /* 0x001fce00078e000e */
[----:B-1----:R-:W-:Y:S05]  /*33370*/  WARPSYNC.COLLECTIVE R15, `(.L_x_11109) ;  /* 0x000000000f087348 */ /* 0x002fea0003c00000 */
[----:B------:R0:W2:Y:S02]  /*33380*/  SHFL.IDX P6, R14, R13, R12, R11 ;  /* 0x0000000c0d0e7389 */ /* 0x0000a400000c000b */
[----:B012---:R-:W-:Y:S01]  /*33390*/  ENDCOLLECTIVE ;  /* 0x000000000000791b */ /* 0x007fe20003800000 */
.L_x_11109:
[----:B------:R-:W-:Y:S01]  /*333a0*/  @!P1 LEA R6, R9, UR38, 0x1 ;  /* 0x0000002609069c11 */ /* 0x000fe2000f8e08ff */
[----:B------:R-:W-:Y:S02]  /*333b0*/  IMAD.MOV.U32 R13, RZ, RZ, R3 ;  /* 0x000000ffff0d7224 */ /* 0x000fe400078e0003 */
[----:B------:R-:W-:Y:S02]  /*333c0*/  IMAD.MOV.U32 R12, RZ, RZ, 0x4 ;  /* 0x00000004ff0c7424 */ /* 0x000fe400078e00ff */
[----:B------:R-:W-:-:S07]  /*333d0*/  IMAD.MOV.U32 R5, RZ, RZ, R14 ;  /* 0x000000ffff057224 */ /* 0x000fce00078e000e */
[----:B------:R-:W-:Y:S05]  /*333e0*/  WARPSYNC.COLLECTIVE R15, `(.L_x_11110) ;  /* 0x000000000f087348 */ /* 0x000fea0003c00000 */
[----:B------:R0:W1:Y:S02]  /*333f0*/  SHFL.IDX P6, R14, R13, R12, R11 ;  /* 0x0000000c0d0e7389 */ /* 0x00006400000c000b */
[----:B01----:R-:W-:Y:S01]  /*33400*/  ENDCOLLECTIVE ;  /* 0x000000000000791b */ /* 0x003fe20003800000 */
.L_x_11110:
        /* <DEDUP_REMOVED lines=17> */
.L_x_11111:
[----:B------:R-:W-:Y:S02]  /*33520*/  IMAD.MOV.U32 R13, RZ, RZ, R3 ;  /* 0x000000ffff0d7224 */ /* 0x000fe400078e0003 */
[----:B------:R-:W-:Y:S02]  /*33530*/  IMAD.MOV.U32 R12, RZ, RZ, 0x5 ;  /* 0x00000005ff0c7424 */ /* 0x000fe400078e00ff */
[----:B------:R-:W-:-:S07]  /*33540*/  IMAD.MOV.U32 R4, RZ, RZ, R14 ;  /* 0x000000ffff047224 */ /* 0x000fce00078e000e */
[----:B------:R-:W-:Y:S05]  /*33550*/  WARPSYNC.COLLECTIVE R15, `(.L_x_11112) ;  /* 0x000000000f087348 */ /* 0x000fea0003c00000 */
[----:B------:R0:W1:Y:S02]  /*33560*/  SHFL.IDX P6, R14, R13, R12, R11 ;  /* 0x0000000c0d0e7389 */ /* 0x00006400000c000b */
[----:B01----:R-:W-:Y:S01]  /*33570*/  ENDCOLLECTIVE ;  /* 0x000000000000791b */ /* 0x003fe20003800000 */
.L_x_11112:
[----:B------:R-:W-:-:S05]  /*33580*/  @!P1 LEA R5, P2, R10, R4, 0x1 ;  /* 0x000000040a059211 */ /* 0x000fca00078408ff */
[----:B------:R-:W-:Y:S01]  /*33590*/  @!P1 IMAD.X R4, RZ, RZ, R6, P2 ;  /* 0x000000ffff049224 */ /* 0x000fe200010e0606 */
[----:B------:R-:W-:-:S04]  /*335a0*/  @!P1 LEA R6, R9, UR38, 0x1 ;  /* 0x0000002609069c11 */ /* 0x000fc8000f8e08ff */
        /* <DEDUP_REMOVED lines=9> */
[----:B------:R-:W-:Y:S02]  /*33640*/  VIADD R7, R16, 0x60 ;  /* 0x0000006010077836 */ /* 0x000fe40000000000 */
[----:B------:R1:W5:Y:S02]  /*33650*/  LDL.LU R16, [R1+0x864] ;  /* 0x0008640001107983 */ /* 0x0003640000300800 */
[----:B01----:R-:W-:-:S08]  /*33660*/  IMAD.MOV.U32 R6, RZ, RZ, R14 ;  /* 0x000000ffff067224 */ /* 0x003fd000078e000e */
[----:B-----5:R-:W-:Y:S05]  /*33670*/  WARPSYNC.COLLECTIVE R15, `(.L_x_11113) ;  /* 0x000000000f087348 */ /* 0x020fea0003c00000 */
[----:B------:R0:W1:Y:S02]  /*33680*/  SHFL.IDX P6, R14, R13, R12, R11 ;  /* 0x0000000c0d0e7389 */ /* 0x00006400000c000b */
[----:B01---5:R-:W-:Y:S01]  /*33690*/  ENDCOLLECTIVE ;  /* 0x000000000000791b */ /* 0x023fe20003800000 */
.L_x_11113:
[----:B------:R-:W-:Y:S02]  /*336a0*/  IMAD.MOV.U32 R13, RZ, RZ, R3 ;  /* 0x000000ffff0d7224 */ /* 0x000fe400078e0003 */
[----:B------:R-:W-:Y:S02]  /*336b0*/  IMAD.MOV.U32 R12, RZ, RZ, 0x6 ;  /* 0x00000006ff0c7424 */ /* 0x000fe400078e00ff */
[----:B------:R-:W-:-:S07]  /*336c0*/  IMAD.MOV.U32 R4, RZ, RZ, R14 ;  /* 0x000000ffff047224 */ /* 0x000fce00078e000e */
[----:B------:R-:W-:Y:S05]  /*336d0*/  WARPSYNC.COLLECTIVE R15, `(.L_x_11114) ;  /* 0x000000000f087348 */ /* 0x000fea0003c00000 */
[----:B------:R0:W1:Y:S02]  /*336e0*/  SHFL.IDX P6, R14, R13, R12, R11 ;  /* 0x0000000c0d0e7389 */ /* 0x00006400000c000b */
[----:B01----:R-:W-:Y:S01]  /*336f0*/  ENDCOLLECTIVE ;  /* 0x000000000000791b */ /* 0x003fe20003800000 */
.L_x_11114:
        /* <DEDUP_REMOVED lines=15> */
.L_x_11115:
[----:B------:R-:W-:Y:S01]  /*337f0*/  ISETP.GE.AND P1, PT, R7, R2, PT ;  /* 0x000000020700720c */ /* 0x000fe20003f26270 */
[----:B------:R-:W-:Y:S02]  /*33800*/  IMAD.MOV.U32 R13, RZ, RZ, R3 ;  /* 0x000000ffff0d7224 */ /* 0x000fe400078e0003 */
[----:B------:R-:W-:Y:S02]  /*33810*/  IMAD.MOV.U32 R12, RZ, RZ, 0x7 ;  /* 0x00000007ff0c7424 */ /* 0x000fe400078e00ff */
[----:B------:R-:W-:-:S08]  /*33820*/  IMAD.MOV.U32 R4, RZ, RZ, R14 ;  /* 0x000000ffff047224 */ /* 0x000fd000078e000e */
[----:B------:R-:W-:Y:S05]  /*33830*/  WARPSYNC.COLLECTIVE R15, `(.L_x_11116) ;  /* 0x000000000f087348 */ /* 0x000fea0003c00000 */
[----:B------:R0:W1:Y:S02]  /*33840*/  SHFL.IDX P6, R14, R13, R12, R11 ;  /* 0x0000000c0d0e7389 */ /* 0x00006400000c000b */
[----:B01----:R-:W-:Y:S01]  /*33850*/  ENDCOLLECTIVE ;  /* 0x000000000000791b */ /* 0x003fe20003800000 */
.L_x_11116:
[----:B------:R-:W-:-:S05]  /*33860*/  @!P1 LEA R5, P2, R10, R4, 0x1 ;  /* 0x000000040a059211 */ /* 0x000fca00078408ff */
[----:B------:R-:W-:-:S05]  /*33870*/  @!P1 IMAD.X R4, RZ, RZ, R6, P2 ;  /* 0x000000ffff049224 */ /* 0x000fca00010e0606 */
[----:B------:R-:W-:Y:S01]  /*33880*/  @!P1 LOP3.LUT R5, R5, R4, RZ, 0x3c, !PT ;  /* 0x0000000405059212 */ /* 0x000fe200078e3cff */
[----:B------:R-:W-:-:S03]  /*33890*/  IMAD.MOV.U32 R13, RZ, RZ, R0 ;  /* 0x000000ffff0d7224 */ /* 0x000fc600078e0000 */
[----:B------:R-:W-:Y:S02]  /*338a0*/  @!P1 LOP3.LUT R4, R5, R4, RZ, 0x3c, !PT ;  /* 0x0000000405049212 */ /* 0x000fe400078e3cff */
[----:B------:R-:W-:Y:S02]  /*338b0*/  @!P1 LEA R6, R9, UR38, 0x1 ;  /* 0x0000002609069c11 */ /* 0x000fe4000f8e08ff */
[----:B------:R-:W-:Y:S01]  /*338c0*/  @!P1 LOP3.LUT R5, R5, R4, RZ, 0x3c, !PT ;  /* 0x0000000405059212 */ /* 0x000fe200078e3cff */
[----:B------:R-:W-:-:S07]  /*338d0*/  IMAD.MOV.U32 R3, RZ, RZ, R14 ;  /* 0x000000ffff037224 */ /* 0x000fce00078e000e */
[----:B------:R-:W-:Y:S05]  /*338e0*/  WARPSYNC.COLLECTIVE R15, `(.L_x_11117) ;  /* 0x000000000f087348 */ /* 0x000fea0003c00000 */
[----:B------:R0:W1:Y:S02]  /*338f0*/  SHFL.IDX P6, R14, R13, R12, R11 ;  /* 0x0000000c0d0e7389 */ /* 0x00006400000c000b */
[----:B01----:R-:W-:Y:S01]  /*33900*/  ENDCOLLECTIVE ;  /* 0x000000000000791b */ /* 0x003fe20003800000 */
.L_x_11117:
[----:B------:R0:W-:Y:S04]  /*33910*/  STL [R1+0x4a0], R7 ;  /* 0x0004a00701007387 */ /* 0x0001e80000100800 */
[----:B------:R-:W-:Y:S01]  /*33920*/  @!PT LDS RZ, [RZ] ;  /* 0x00000000fffff984 */ /* 0x000fe20000000800 */
[----:B------:R-:W-:Y:S01]  /*33930*/  @!PT LDS RZ, [RZ] ;  /* 0x00000000fffff984 */ /* 0x000fe20000000800 */
[----:B------:R-:W-:Y:S01]  /*33940*/  @!PT LDS RZ, [RZ] ;  /* 0x00000000fffff984 */ /* 0x000fe20000000800 */
[----:B------:R0:W-:Y:S01]  /*33950*/  @!P1 LDGSTS.E.BYPASS.LTC128B.128 [R6+0x1b400], desc[UR44][R4.64], !P0 ;  /* 0x1b40000004069fae */ /* 0x0001e2000c101d6c */
[----:B------:R-:W-:Y:S01]  /*33960*/  IMAD.MOV.U32 R0, RZ, RZ, R14 ;  /* 0x000000ffff007224 */ /* 0x000fe200078e000e */
[----:B------:R-:W-:Y:S06]  /*33970*/  BRA `(.L_x_11118) ;  /* 0xffffffc0000c7947 */ /* 0x000fec000383ffff */
.L_x_11022:
        /* <DEDUP_REMOVED lines=8> */
.L_x_11120:
[----:B------:R-:W-:Y:S05]  /*33a00*/  BSYNC B0 ;  /* 0x0000000000007941 */ /* 0x000fea0003800000 */
.L_x_11119:
[----:B------:R-:W0:Y:S01]  /*33a10*/  S2R R7, SR_TID.X ;  /* 0x0000000000077919 */ /* 0x000e220000002100 */
[----:B------:R-:W1:Y:S01]  /*33a20*/  S2R R3, SR_TID.X ;  /* 0x0000000000037919 */ /* 0x000e620000002100 */
[----:B------:R-:W-:Y:S02]  /*33a30*/  IMAD.MOV.U32 R13, RZ, RZ, R5 ;  /* 0x000000ffff0d7224 */ /* 0x000fe400078e0005 */
[----:B------:R-:W-:Y:S02]  /*33a40*/  IMAD.MOV.U32 R12, RZ, RZ, RZ ;  /* 0x000000ffff0c7224 */ /* 0x000fe400078e00ff */
[----:B------:R-:W-:Y:S02]  /*33a50*/  IMAD.MOV.U32 R11, RZ, RZ, 0x181f ;  /* 0x0000181fff0b7424 */ /* 0x000fe400078e00ff */
[----:B------:R-:W-:Y:S02]  /*33a60*/  IMAD.MOV.U32 R15, RZ, RZ, -0x1 ;  /* 0xffffffffff0f7424 */ /* 0x000fe400078e00ff */
[----:B------:R-:W-:-:S07]  /*33a70*/  IMAD.MOV.U32 R2, RZ, RZ, R14 ;  /* 0x000000ffff027224 */ /* 0x000fce00078e000e */
[----:B01----:R-:W-:Y:S05]  /*33a80*/  WARPSYNC.COLLECTIVE R15, `(.L_x_11121) ;  /* 0x000000000f087348 */ /* 0x003fea0003c00000 */
[----:B------:R2:W3:Y:S02]  /*33a90*/  SHFL.IDX P6, R14, R13, R12, R11 ;  /* 0x0000000c0d0e7389 */ /* 0x0004e400000c000b */
[----:B0123--:R-:W-:Y:S01]  /*33aa0*/  ENDCOLLECTIVE ;  /* 0x000000000000791b */ /* 0x00ffe20003800000 */
.L_x_11121:
[----:B------:R-:W-:Y:S01]  /*33ab0*/  ULDC UR4, c[0x0][0x288] ;  /* 0x0000a20000047ab9 */ /* 0x000fe20000000800 */
[----:B------:R-:W2:Y:S01]  /*33ac0*/  LDL.LU R13, [R1+0x490] ;  /* 0x00049000010d7983 */ /* 0x000ea20000300800 */
[----:B------:R-:W-:-:S03]  /*33ad0*/  LOP3.LUT R7, R7, 0x7f, RZ, 0xc0, !PT ;  /* 0x0000007f07077812 */ /* 0x000fc600078ec0ff */
[----:B------:R-:W3:Y:S02]  /*33ae0*/  LDL.LU R12, [R1+0x494] ;  /* 0x00049400010c7983 */ /* 0x000ee40000300800 */
[----:B------:R-:W-:Y:S02]  /*33af0*/  IMAD.SHL.U32 R9, R7, 0x8, RZ ;  /* 0x0000000807097824 */ /* 0x000fe400078e00ff */
[----:B------:R-:W4:Y:S01]  /*33b00*/  LDL.LU R11, [R1+0x498] ;  /* 0x00049800010b7983 */ /* 0x000f220000300800 */
[----:B------:R-:W-:-:S03]  /*33b10*/  IMAD.SHL.U32 R7, R3, 0x8, RZ ;  /* 0x0000000803077824 */ /* 0x000fc600078e00ff */
[----:B------:R-:W4:Y:S02]  /*33b20*/  LDL.LU R15, [R1+0x49c] ;  /* 0x00049c00010f7983 */ /* 0x000f240000300800 */
[----:B------:R-:W-:-:S04]  /*33b30*/  LOP3.LUT R7, R7, 0x1f8, RZ, 0xc0, !PT ;  /* 0x000001f807077812 */ /* 0x000fc800078ec0ff */
[----:B------:R-:W-:Y:S01]  /*33b40*/  LOP3.LUT R7, R7, 0x38, R3, 0x78, !PT ;  /* 0x0000003807077812 */ /* 0x000fe200078e7803 */
[----:B------:R-:W-:Y:S02]  /*33b50*/  IMAD.MOV.U32 R3, RZ, RZ, R14 ;  /* 0x000000ffff037224 */ /* 0x000fe400078e000e */
[----:B------:R-:W3:Y:S01]  /*33b60*/  LDL.LU R14, [R1+0x484] ;  /* 0x00048400010e7983 */ /* 0x000ee20000300800 */
[----:B------:R-:W-:Y:S01]  /*33b70*/  IMAD R0, R6, UR4, RZ ;  /* 0x0000000406007c24 */ /* 0x000fe2000f8e02ff */
[----:B------:R-:W-:Y:S02]  /*33b80*/  LOP3.LUT R7, R7, 0x200, R9, 0xf8, !PT ;  /* 0x0000020007077812 */ /* 0x000fe400078ef809 */
[----:B------:R-:W4:Y:S04]  /*33b90*/  LDL.LU R6, [R1+0x464] ;  /* 0x0004640001067983 */ /* 0x000f280000300800 */
[----:B------:R0:W5:Y:S01]  /*33ba0*/  LDL.LU R9, [R1+0x4a0] ;  /* 0x0004a00001097983 */ /* 0x0001620000300800 */
[----:B------:R-:W-:-:S02]  /*33bb0*/  LOP3.LUT R17, R17, 0xffffffbf, RZ, 0xc0, !PT ;  /* 0xffffffbf11117812 */ /* 0x000fc400078ec0ff */
[-C--:B--2---:R-:W-:Y:S02]  /*33bc0*/  ISETP.GE.AND P5, PT, R13, R0.reuse, PT ;  /* 0x000000000d00720c */ /* 0x084fe40003fa6270 */
[----:B---3--:R-:W-:-:S13]  /*33bd0*/  ISETP.GE.AND P6, PT, R14, R0, PT ;  /* 0x000000000e00720c */ /* 0x008fda0003fc6270 */
[----:B------:R-:W-:Y:S02]  /*33be0*/  @P6 LOP3.LUT R17, R17, 0x40, RZ, 0xfc, !PT ;  /* 0x0000004011116812 */ /* 0x000fe400078efcff */
[----:B------:R-:W-:Y:S02]  /*33bf0*/  ISETP.GE.AND P6, PT, R12, R0, PT ;  /* 0x000000000c00720c */ /* 0x000fe40003fc6270 */
[----:B------:R-:W-:-:S04]  /*33c00*/  LOP3.LUT R17, R17, 0xffffffdf, RZ, 0xc0, !PT ;  /* 0xffffffdf11117812 */ /* 0x000fc800078ec0ff */
[----:B------:R-:W-:Y:S02]  /*33c10*/  @P5 LOP3.LUT R17, R17, 0x20, RZ, 0xfc, !PT ;  /* 0x0000002011115812 */ /* 0x000fe400078efcff */
[----:B----4-:R-:W-:Y:S02]  /*33c20*/  ISETP.GE.AND P5, PT, R11, R0, PT ;  /* 0x000000000b00720c */ /* 0x010fe40003fa6270 */
[----:B------:R-:W-:-:S04]  /*33c30*/  LOP3.LUT R17, R17, 0xffffffef, RZ, 0xc0, !PT ;  /* 0xffffffef11117812 */ /* 0x000fc800078ec0ff */
[----:B------:R-:W-:-:S04]  /*33c40*/  @P6 LOP3.LUT R17, R17, 0x10, RZ, 0xfc, !PT ;  /* 0x0000001011116812 */ /* 0x000fc800078efcff */
[----:B------:R-:W-:Y:S02]  /*33c50*/  LOP3.LUT R17, R17, 0xfffffff7, RZ, 0xc0, !PT ;  /* 0xfffffff711117812 */ /* 0x000fe400078ec0ff */
[-C--:B------:R-:W-:Y:S02]  /*33c60*/  ISETP.GE.AND P6, PT, R15, R0.reuse, PT ;  /* 0x000000000f00720c */ /* 0x080fe40003fc6270 */
[----:B------:R-:W-:Y:S02]  /*33c70*/  ISETP.GE.AND P4, PT, R6, R0, PT ;  /* 0x000000000600720c */ /* 0x000fe40003f86270 */
[----:B------:R-:W-:-:S04]  /*33c80*/  @P5 LOP3.LUT R17, R17, 0x8, RZ, 0xfc, !PT ;  /* 0x0000000811115812 */ /* 0x000fc800078efcff */
[----:B------:R-:W-:-:S04]  /*33c90*/  LOP3.LUT R17, R17, 0xffdfffff, RZ, 0xc0, !PT ;  /* 0xffdfffff11117812 */ /* 0x000fc800078ec0ff */
[----:B------:R-:W-:-:S04]  /*33ca0*/  LOP3.LUT R17, R17, 0xfffffffb, RZ, 0xc0, !PT ;  /* 0xfffffffb11117812 */ /* 0x000fc800078ec0ff */
[----:B------:R-:W-:Y:S02]  /*33cb0*/  @P6 LOP3.LUT R17, R17, 0x4, RZ, 0xfc, !PT ;  /* 0x0000000411116812 */ /* 0x000fe400078efcff */
[----:B------:R-:W-:Y:S01]  /*33cc0*/  @!P4 LEA R3, P6, R10, R3, 0x1 ;  /* 0x000000030a03c211 */ /* 0x000fe200078c08ff */
[----:B------:R-:W-:Y:S02]  /*33cd0*/  IMAD.MOV.U32 R13, RZ, RZ, R4 ;  /* 0x000000ffff0d7224 */ /* 0x000fe400078e0004 */
[----:B------:R-:W-:Y:S02]  /*33ce0*/  IMAD.MOV.U32 R12, RZ, RZ, 0x1 ;  /* 0x00000001ff0c7424 */ /* 0x000fe400078e00ff */
[----:B------:R-:W-:Y:S02]  /*33cf0*/  IMAD.MOV.U32 R11, RZ, RZ, 0x181f ;  /* 0x0000181fff0b7424 */ /* 0x000fe400078e00ff */
[----:B------:R-:W-:Y:S02]  /*33d00*/  IMAD.MOV.U32 R15, RZ, RZ, -0x1 ;  /* 0xffffffffff0f7424 */ /* 0x000fe400078e00ff */
[----:B0-----:R-:W-:-:S07]  /*33d10*/  @!P4 IMAD.X R2, RZ, RZ, R2, P6 ;  /* 0x000000ffff02c224 */ /* 0x001fce00030e0602 */
[----:B-----5:R-:W-:Y:S05]  /*33d20*/  WARPSYNC.COLLECTIVE R15, `(.L_x_11122) ;  /* 0x000000000f087348 */ /* 0x020fea0003c00000 */
[----:B------:R0:W1:Y:S02]  /*33d30*/  SHFL.IDX P6, R14, R13, R12, R11 ;  /* 0x0000000c0d0e7389 */ /* 0x00006400000c000b */
[----:B01---5:R-:W-:Y:S01]  /*33d40*/  ENDCOLLECTIVE ;  /* 0x000000000000791b */ /* 0x023fe20003800000 */
.L_x_11122:
[----:B------:R-:W-:Y:S02]  /*33d50*/  ISETP.GE.AND P5, PT, R9, R0, PT ;  /* 0x000000000900720c */ /* 0x000fe40003fa6270 */
[----:B------:R-:W-:Y:S01]  /*33d60*/  @!P4 LOP3.LUT R3, R3, R2, RZ, 0x3c, !PT ;  /* 0x000000020303c212 */ /* 0x000fe200078e3cff */
[----:B------:R-:W-:-:S03]  /*33d70*/  IMAD.MOV.U32 R13, RZ, RZ, R5 ;  /* 0x000000ffff0d7224 */ /* 0x000fc600078e0005 */
[----:B------:R-:W-:Y:S01]  /*33d80*/  @!P4 LOP3.LUT R2, R3, R2, RZ, 0x3c, !PT ;  /* 0x000000020302c212 */ /* 0x000fe200078e3cff */
[----:B------:R-:W-:-:S07]  /*33d90*/  IMAD.MOV.U32 R6, RZ, RZ, R14 ;  /* 0x000000ffff067224 */ /* 0x000fce00078e000e */
[----:B------:R-:W-:Y:S05]  /*33da0*/  WARPSYNC.COLLECTIVE R15, `(.L_x_11123) ;  /* 0x000000000f087348 */ /* 0x000fea0003c00000 */
[----:B------:R0:W1:Y:S02]  /*33db0*/  SHFL.IDX P6, R14, R13, R12, R11 ;  /* 0x0000000c0d0e7389 */ /* 0x00006400000c000b */
[----:B01----:R-:W-:Y:S01]  /*33dc0*/  ENDCOLLECTIVE ;  /* 0x000000000000791b */ /* 0x003fe20003800000 */
.L_x_11123:
[----:B------:R-:W-:Y:S02]  /*33dd0*/  @!P4 LEA R9, R7, UR38, 0x1 ;  /* 0x000000260709cc11 */ /* 0x000fe4000f8e08ff */
[----:B------:R-:W-:Y:S02]  /*33de0*/  @!P4 LOP3.LUT R3, R3, R2, RZ, 0x3c, !PT ;  /* 0x000000020303c212 */ /* 0x000fe400078e3cff */
[----:B------:R-:W-:-:S03]  /*33df0*/  @P5 LOP3.LUT R17, R17, 0x200000, RZ, 0xfc, !PT ;  /* 0x0020000011115812 */ /* 0x000fc600078efcff */
[----:B------:R-:W-:Y:S01]  /*33e00*/  @!PT LDS RZ, [RZ] ;  /* 0x00000000fffff984 */ /* 0x000fe20000000800 */
[----:B------:R-:W-:Y:S01]  /*33e10*/  @!PT LDS RZ, [RZ] ;  /* 0x00000000fffff984 */ /* 0x000fe20000000800 */
[----:B------:R-:W-:Y:S01]  /*33e20*/  @!PT LDS RZ, [RZ] ;  /* 0x00000000fffff984 */ /* 0x000fe20000000800 */
[----:B------:R-:W-:Y:S04]  /*33e30*/  @!P4 LDGSTS.E.BYPASS.LTC128B.128 [R9+0x22400], desc[UR44][R2.64], !P3 ;  /* 0x224000000209cfae */ /* 0x000fe8000d901d6c */
[----:B------:R-:W-:Y:S04]  /*33e40*/  @!P4 LDGSTS.E.BYPASS.LTC128B.128 [R9+0x26400], desc[UR44][R2.64+0x80], !P0 ;  /* 0x264000800209cfae */ /* 0x000fe8000c101d6c */
[----:B------:R-:W-:Y:S04]  /*33e50*/  @!P4 LDGSTS.E.BYPASS.LTC128B.128 [R9+0x2a400], desc[UR44][R2.64+0x100], !P1 ;  /* 0x2a4001000209cfae */ /* 0x000fe8000c901d6c */
[----:B------:R0:W-:Y:S01]  /*33e60*/  @!P4 LDGSTS.E.BYPASS.LTC128B.128 [R9+0x2e400], desc[UR44][R2.64+0x180], !P2 ;  /* 0x2e4001800209cfae */ /* 0x0001e2000d101d6c */
[----:B------:R-:W-:Y:S01]  /*33e70*/  LOP3.LUT P4, RZ, R17, 0x40, RZ, 0xc0, !PT ;  /* 0x0000004011ff7812 */ /* 0x000fe2000788c0ff */
[----:B0-----:R-:W-:-:S12]  /*33e80*/  IMAD.MOV.U32 R2, RZ, RZ, R14 ;  /* 0x000000ffff027224 */ /* 0x001fd800078e000e */
[----:B------:R-:W-:Y:S01]  /*33e90*/  @!P4 LEA R2, P6, R10, R2, 0x1 ;  /* 0x000000020a02c211 */ /* 0x000fe200078c08ff */
[----:B------:R-:W-:Y:S02]  /*33ea0*/  IMAD.MOV.U32 R13, RZ, RZ, R4 ;  /* 0x000000ffff0d7224 */ /* 0x000fe400078e0004 */
[----:B------:R-:W-:Y:S02]  /*33eb0*/  IMAD.MOV.U32 R12, RZ, RZ, 0x2 ;  /* 0x00000002ff0c7424 */ /* 0x000fe400078e00ff */
[----:B------:R-:W-:-:S08]  /*33ec0*/  @!P4 IMAD.X R3, RZ, RZ, R6, P6 ;  /* 0x000000ffff03c224 */ /* 0x000fd000030e0606 */
[----:B------:R-:W-:Y:S05]  /*33ed0*/  WARPSYNC.COLLECTIVE R15, `(.L_x_11124) ;  /* 0x000000000f087348 */ /* 0x000fea0003c00000 */
[----:B------:R0:W1:Y:S02]  /*33ee0*/  SHFL.IDX P6, R14, R13, R12, R11 ;  /* 0x0000000c0d0e7389 */ /* 0x00006400000c000b */
[----:B01----:R-:W-:Y:S01]  /*33ef0*/  ENDCOLLECTIVE ;  /* 0x000000000000791b */ /* 0x003fe20003800000 */
.L_x_11124:
[----:B------:R-:W-:Y:S02]  /*33f00*/  IMAD.MOV.U32 R13, RZ, RZ, R5 ;  /* 0x000000ffff0d7224 */ /* 0x000fe400078e0005 */
[----:B------:R-:W-:-:S07]  /*33f10*/  IMAD.MOV.U32 R6, RZ, RZ, R14 ;  /* 0x000000ffff067224 */ /* 0x000fce00078e000e */
[----:B------:R-:W-:Y:S05]  /*33f20*/  WARPSYNC.COLLECTIVE R15, `(.L_x_11125) ;  /* 0x000000000f087348 */ /* 0x000fea0003c00000 */
[----:B------:R0:W1:Y:S02]  /*33f30*/  SHFL.IDX P6, R14, R13, R12, R11 ;  /* 0x0000000c0d0e7389 */ /* 0x00006400000c000b */
[----:B01----:R-:W-:Y:S01]  /*33f40*/  ENDCOLLECTIVE ;  /* 0x000000000000791b */ /* 0x003fe20003800000 */
.L_x_11125:
[----:B------:R-:W-:Y:S01]  /*33f50*/  IMAD.MOV.U32 R9, RZ, RZ, R7 ;  /* 0x000000ffff097224 */ /* 0x000fe200078e0007 */
[----:B------:R-:W-:-:S04]  /*33f60*/  LOP3.LUT P5, RZ, R17, 0x20, RZ, 0xc0, !PT ;  /* 0x0000002011ff7812 */ /* 0x000fc800078ac0ff */
[----:B------:R-:W-:-:S05]  /*33f70*/  @!P4 LEA R7, R9, UR38, 0x1 ;  /* 0x000000260907cc11 */ /* 0x000fca000f8e08ff */
[----:B------:R-:W-:Y:S01]  /*33f80*/  @!PT LDS RZ, [RZ] ;  /* 0x00000000fffff984 */ /* 0x000fe20000000800 */
[----:B------:R-:W-:Y:S01]  /*33f90*/  @!PT LDS RZ, [RZ] ;  /* 0x00000000fffff984 */ /* 0x000fe20000000800 */
[----:B------:R-:W-:Y:S01]  /*33fa0*/  @!PT LDS RZ, [RZ] ;  /* 0x00000000fffff984 */ /* 0x000fe20000000800 */
[----:B------:R-:W-:Y:S04]  /*33fb0*/  @!P4 LDGSTS.E.BYPASS.LTC128B.128 [R7+0x22c00], desc[UR44][R2.64], !P3 ;  /* 0x22c000000207cfae */ /* 0x000fe8000d901d6c */
[----:B------:R-:W-:Y:S04]  /*33fc0*/  @!P4 LDGSTS.E.BYPASS.LTC128B.128 [R7+0x26c00], desc[UR44][R2.64+0x80], !P0 ;  /* 0x26c000800207cfae */ /* 0x000fe8000c101d6c */
[----:B------:R-:W-:Y:S04]  /*33fd0*/  @!P4 LDGSTS.E.BYPASS.LTC128B.128 [R7+0x2ac00], desc[UR44][R2.64+0x100], !P1 ;  /* 0x2ac001000207cfae */ /* 0x000fe8000c901d6c */
[----:B------:R0:W-:Y:S02]  /*33fe0*/  @!P4 LDGSTS.E.BYPASS.LTC128B.128 [R7+0x2ec00], desc[UR44][R2.64+0x180], !P2 ;  /* 0x2ec001800207cfae */ /* 0x0001e4000d101d6c */
[----:B0-----:R-:W-:-:S05]  /*33ff0*/  IMAD.MOV.U32 R2, RZ, RZ, R14 ;  /* 0x000000ffff027224 */ /* 0x001fca00078e000e */
[----:B------:R-:W-:Y:S01]  /*34000*/  @!P5 LEA R2, P6, R10, R2, 0x1 ;  /* 0x000000020a02d211 */ /* 0x000fe200078c08ff */
[----:B------:R-:W-:Y:S02]  /*34010*/  IMAD.MOV.U32 R13, RZ, RZ, R4 ;  /* 0x000000ffff0d7224 */ /* 0x000fe400078e0004 */
[----:B------:R-:W-:Y:S02]  /*34020*/  IMAD.MOV.U32 R12, RZ, RZ, 0x3 ;  /* 0x00000003ff0c7424 */ /* 0x000fe400078e00ff */
[----:B------:R-:W-:-:S08]  /*34030*/  @!P5 IMAD.X R3, RZ, RZ, R6, P6 ;  /* 0x000000ffff03d224 */ /* 0x000fd000030e0606 */
[----:B------:R-:W-:Y:S05]  /*34040*/  WARPSYNC.COLLECTIVE R15, `(.L_x_11126) ;  /* 0x000000000f087348 */ /* 0x000fea0003c00000 */
[----:B------:R0:W1:Y:S02]  /*34050*/  SHFL.IDX P6, R14, R13, R12, R11 ;  /* 0x0000000c0d0e7389 */ /* 0x00006400000c000b */
[----:B01----:R-:W-:Y:S01]  /*34060*/  ENDCOLLECTIVE ;  /* 0x000000000000791b */ /* 0x003fe20003800000 */
.L_x_11126:
[----:B------:R-:W-:Y:S02]  /*34070*/  IMAD.MOV.U32 R13, RZ, RZ, R5 ;  /* 0x000000ffff0d7224 */ /* 0x000fe400078e0005 */
[----:B------:R-:W-:-:S07]  /*34080*/  IMAD.MOV.U32 R6, RZ, RZ, R14 ;  /* 0x000000ffff067224 */ /* 0x000fce00078e000e */
[----:B------:R-:W-:Y:S05]  /*34090*/  WARPSYNC.COLLECTIVE R15, `(.L_x_11127) ;  /* 0x000000000f087348 */ /* 0x000fea0003c00000 */
[----:B------:R0:W1:Y:S02]  /*340a0*/  SHFL.IDX P6, R14, R13, R12, R11 ;  /* 0x0000000c0d0e7389 */ /* 0x00006400000c000b */
[----:B01----:R-:W-:Y:S01]  /*340b0*/  ENDCOLLECTIVE ;  /* 0x000000000000791b */ /* 0x003fe20003800000 */
.L_x_11127:
        /* <DEDUP_REMOVED lines=18> */
.L_x_11128:
[----:B------:R-:W-:Y:S02]  /*341e0*/  IMAD.MOV.U32 R13, RZ, RZ, R5 ;  /* 0x000000ffff0d7224 */ /* 0x000fe400078e0005 */
[----:B------:R-:W-:-:S07]  /*341f0*/  IMAD.MOV.U32 R6, RZ, RZ, R14 ;  /* 0x000000ffff067224 */ /* 0x000fce00078e000e */
[----:B------:R-:W-:Y:S05]  /*34200*/  WARPSYNC.COLLECTIVE R15, `(.L_x_11129) ;  /* 0x000000000f087348 */ /* 0x000fea0003c00000 */
[----:B------:R0:W1:Y:S02]  /*34210*/  SHFL.IDX P6, R14, R13, R12, R11 ;  /* 0x0000000c0d0e7389 */ /* 0x00006400000c000b */
[----:B01----:R-:W-:Y:S01]  /*34220*/  ENDCOLLECTIVE ;  /* 0x000000000000791b */ /* 0x003fe20003800000 */
.L_x_11129:
        /* <DEDUP_REMOVED lines=11> */
[----:B------:R-:W-:-:S05]  /*342e0*/  @!P5 LEA R2, P6, R10, R2, 0x1 ;  /* 0x000000020a02d211 */ /* 0x000fca00078c08ff */
[----:B------:R-:W-:Y:S01]  /*342f0*/  @!P5 IMAD.X R3, RZ, RZ, R6, P6 ;  /* 0x000000ffff03d224 */ /* 0x000fe200030e0606 */
[----:B------:R-:W-:Y:S01]  /*34300*/  LOP3.LUT P6, RZ, R17, 0x8, RZ, 0xc0, !PT ;  /* 0x0000000811ff7812 */ /* 0x000fe200078cc0ff */
[----:B------:R-:W-:Y:S02]  /*34310*/  IMAD.MOV.U32 R7, RZ, RZ, R9 ;  /* 0x000000ffff077224 */ /* 0x000fe400078e0009 */
[----:B------:R-:W-:Y:S02]  /*34320*/  IMAD.MOV.U32 R13, RZ, RZ, R4 ;  /* 0x000000ffff0d7224 */ /* 0x000fe400078e0004 */
[----:B------:R-:W-:-:S08]  /*34330*/  IMAD.MOV.U32 R12, RZ, RZ, 0x5 ;  /* 0x00000005ff0c7424 */ /* 0x000fd000078e00ff */
[----:B------:R-:W-:-:S05]  /*34340*/  @!P6 LEA R9, R7, UR38, 0x1 ;  /* 0x000000260709ec11 */ /* 0x000fca000f8e08ff */
[----:B------:R0:W-:Y:S04]  /*34350*/  @!P6 LDGSTS.E.BYPASS.LTC128B.128 [R9+0x24400], desc[UR44][R2.64], !P3 ;  /* 0x244000000209efae */ /* 0x0001e8000d901d6c */
[----:B------:R0:W-:Y:S04]  /*34360*/  @!P6 LDGSTS.E.BYPASS.LTC128B.128 [R9+0x28400], desc[UR44][R2.64+0x80], !P0 ;  /* 0x284000800209efae */ /* 0x0001e8000c101d6c */
[----:B------:R0:W-:Y:S04]  /*34370*/  @!P6 LDGSTS.E.BYPASS.LTC128B.128 [R9+0x2c400], desc[UR44][R2.64+0x100], !P1 ;  /* 0x2c4001000209efae */ /* 0x0001e8000c901d6c */
[----:B------:R0:W-:Y:S02]  /*34380*/  @!P6 LDGSTS.E.BYPASS.LTC128B.128 [R9+0x30400], desc[UR44][R2.64+0x180], !P2 ;  /* 0x304001800209efae */ /* 0x0001e4000d101d6c */
[----:B0-----:R-:W-:Y:S05]  /*34390*/  WARPSYNC.COLLECTIVE R15, `(.L_x_11130) ;  /* 0x000000000f087348 */ /* 0x001fea0003c00000 */
[----:B------:R1:W2:Y:S02]  /*343a0*/  SHFL.IDX P6, R14, R13, R12, R11 ;  /* 0x0000000c0d0e7389 */ /* 0x0002a400000c000b */
[----:B012---:R-:W-:Y:S01]  /*343b0*/  ENDCOLLECTIVE ;  /* 0x000000000000791b */ /* 0x007fe20003800000 */
.L_x_11130:
[----:B------:R-:W-:Y:S02]  /*343c0*/  IMAD.MOV.U32 R13, RZ, RZ, R5 ;  /* 0x000000ffff0d7224 */ /* 0x000fe400078e0005 */
[----:B------:R-:W-:-:S07]  /*343d0*/  IMAD.MOV.U32 R6, RZ, RZ, R14 ;  /* 0x000000ffff067224 */ /* 0x000fce00078e000e */
[----:B------:R-:W-:Y:S05]  /*343e0*/  WARPSYNC.COLLECTIVE R15, `(.L_x_11131) ;  /* 0x000000000f087348 */ /* 0x000fea0003c00000 */
[----:B------:R0:W1:Y:S02]  /*343f0*/  SHFL.IDX P6, R14, R13, R12, R11 ;  /* 0x0000000c0d0e7389 */ /* 0x00006400000c000b */
[----:B01----:R-:W-:Y:S01]  /*34400*/  ENDCOLLECTIVE ;  /* 0x000000000000791b */ /* 0x003fe20003800000 */
.L_x_11131:
[----:B------:R-:W-:Y:S01]  /*34410*/  LOP3.LUT P4, RZ, R17, 0x4, RZ, 0xc0, !PT ;  /* 0x0000000411ff7812 */ /* 0x000fe2000788c0ff */
[----:B------:R-:W-:-:S12]  /*34420*/  IMAD.MOV.U32 R2, RZ, RZ, R14 ;  /* 0x000000ffff027224 */ /* 0x000fd800078e000e */
[----:B------:R-:W-:Y:S01]  /*34430*/  @!P4 LEA R2, P6, R10, R2, 0x1 ;  /* 0x000000020a02c211 */ /* 0x000fe200078c08ff */
[----:B------:R-:W-:Y:S02]  /*34440*/  IMAD.MOV.U32 R13, RZ, RZ, R4 ;  /* 0x000000ffff0d7224 */ /* 0x000fe400078e0004 */
[----:B------:R-:W-:Y:S02]  /*34450*/  IMAD.MOV.U32 R12, RZ, RZ, 0x6 ;  /* 0x00000006ff0c7424 */ /* 0x000fe400078e00ff */
[----:B------:R-:W-:-:S08]  /*34460*/  @!P4 IMAD.X R3, RZ, RZ, R6, P6 ;  /* 0x000000ffff03c224 */ /* 0x000fd000030e0606 */
[----:B------:R-:W-:Y:S05]  /*34470*/  WARPSYNC.COLLECTIVE R15, `(.L_x_11132) ;  /* 0x000000000f087348 */ /* 0x000fea0003c00000 */
[----:B------:R0:W1:Y:S02]  /*34480*/  SHFL.IDX P6, R14, R13, R12, R11 ;  /* 0x0000000c0d0e7389 */ /* 0x00006400000c000b */
[----:B01----:R-:W-:Y:S01]  /*34490*/  ENDCOLLECTIVE ;  /* 0x000000000000791b */ /* 0x003fe20003800000 */
.L_x_11132:
[----:B------:R-:W-:Y:S02]  /*344a0*/  IMAD.MOV.U32 R13, RZ, RZ, R5 ;  /* 0x000000ffff0d7224 */ /* 0x000fe400078e0005 */
[----:B------:R-:W-:-:S07]  /*344b0*/  IMAD.MOV.U32 R6, RZ, RZ, R14 ;  /* 0x000000ffff067224 */ /* 0x000fce00078e000e */
[----:B------:R-:W-:Y:S05]  /*344c0*/  WARPSYNC.COLLECTIVE R15, `(.L_x_11133) ;  /* 0x000000000f087348 */ /* 0x000fea0003c00000 */
[----:B------:R0:W1:Y:S02]  /*344d0*/  SHFL.IDX P6, R14, R13, R12, R11 ;  /* 0x0000000c0d0e7389 */ /* 0x00006400000c000b */
[----:B01----:R-:W-:Y:S01]  /*344e0*/  ENDCOLLECTIVE ;  /* 0x000000000000791b */ /* 0x003fe20003800000 */
.L_x_11133:
        /* <DEDUP_REMOVED lines=18> */
.L_x_11134:
[----:B------:R-:W-:-:S05]  /*34610*/  @!P5 LEA R9, R9, UR38, 0x1 ;  /* 0x000000260909dc11 */ /* 0x000fca000f8e08ff */
[----:B------:R-:W-:Y:S01]  /*34620*/  @!PT LDS RZ, [RZ] ;  /* 0x00000000fffff984 */ /* 0x000fe20000000800 */
[----:B------:R-:W-:Y:S01]  /*34630*/  @!PT LDS RZ, [RZ] ;  /* 0x00000000fffff984 */ /* 0x000fe20000000800 */
[----:B------:R-:W-:Y:S01]  /*34640*/  @!PT LDS RZ, [RZ] ;  /* 0x00000000fffff984 */ /* 0x000fe20000000800 */
[----:B------:R0:W-:Y:S04]  /*34650*/  @!P5 LDGSTS.E.BYPASS.LTC128B.128 [R9+0x25400], desc[UR44][R2.64], !P3 ;  /* 0x254000000209dfae */ /* 0x0001e8000d901d6c */
[----:B------:R0:W-:Y:S01]  /*34660*/  @!P5 LDGSTS.E.BYPASS.LTC128B.128 [R9+0x29400], desc[UR44][R2.64+0x80], !P0 ;  /* 0x294000800209dfae */ /* 0x0001e2000c101d6c */
[----:B------:R-:W-:-:S03]  /*34670*/  IMAD.MOV.U32 R13, RZ, RZ, R5 ;  /* 0x000000ffff0d7224 */ /* 0x000fc600078e0005 */
[----:B------:R0:W-:Y:S04]  /*34680*/  @!P5 LDGSTS.E.BYPASS.LTC128B.128 [R9+0x2d400], desc[UR44][R2.64+0x100], !P1 ;  /* 0x2d4001000209dfae */ /* 0x0001e8000c901d6c */
[----:B------:R0:W-:Y:S01]  /*34690*/  @!P5 LDGSTS.E.BYPASS.LTC128B.128 [R9+0x31400], desc[UR44][R2.64+0x180], !P2 ;  /* 0x314001800209dfae */ /* 0x0001e2000d101d6c */
[----:B------:R-:W-:-:S07]  /*346a0*/  IMAD.MOV.U32 R6, RZ, RZ, R14 ;  /* 0x000000ffff067224 */ /* 0x000fce00078e000e */
[----:B0-----:R-:W-:Y:S05]  /*346b0*/  WARPSYNC.COLLECTIVE R15, `(.L_x_11135) ;  /* 0x000000000f087348 */ /* 0x001fea0003c00000 */
[----:B------:R1:W2:Y:S02]  /*346c0*/  SHFL.IDX P6, R14, R13, R12, R11 ;  /* 0x0000000c0d0e7389 */ /* 0x0002a400000c000b */
[----:B012---:R-:W-:Y:S01]  /*346d0*/  ENDCOLLECTIVE ;  /* 0x000000000000791b */ /* 0x007fe20003800000 */
.L_x_11135:
[----:B------:R-:W-:Y:S05]  /*346e0*/  BRA `(.L_x_11136) ;  /* 0xffffffbc00a07947 */ /* 0x000fea000383ffff */
.L_x_11025:
[----:B0-----:R-:W-:-:S04]  /*346f0*/  IMAD.U32 R3, RZ, RZ, UR38 ;  /* 0x00000026ff037e24 */ /* 0x001fc8000f8e00ff */
[----:B------:R0:W2:Y:S03]  /*34700*/  SYNCS.PHASECHK.TRANS64.TRYWAIT P0, [R3+URZ+0x32420], R2 ;  /* 0x03242002030075a7 */ /* 0x0000a6000800017f */
[----:B--2---:R-:W-:Y:S05]  /*34710*/  @!P0 NANOSLEEP.SYNCS 0x989680 ;  /* 0x009896800000895d */ /* 0x004fea0003900000 */
[----:B------:R-:W2:Y:S02]  /*34720*/  @!P0 SYNCS.PHASECHK.TRANS64 P0, [R3+URZ+0x32420], R2 ;  /* 0x03242002030085a7 */ /* 0x000ea4000800007f */
[----:B--2---:R-:W-:Y:S05]  /*34730*/  @!P0 BRA `(.L_x_11025) ;  /* 0xfffffffc00ec8947 */ /* 0x004fea000383ffff */
[----:B------:R-:W-:Y:S05]  /*34740*/  BRA `(.L_x_11137) ;  /* 0xffffffc000047947 */ /* 0x000fea000383ffff */
.L_x_11028:
[----:B0-----:R-:W-:-:S04]  /*34750*/  IMAD.U32 R3, RZ, RZ, UR38 ;  /* 0x00000026ff037e24 */ /* 0x001fc8000f8e00ff */
[----:B------:R0:W2:Y:S03]  /*34760*/  SYNCS.PHASECHK.TRANS64.TRYWAIT P0, [R3+URZ+0x32460], R2 ;  /* 0x03246002030075a7 */ /* 0x0000a6000800017f */
[----:B--2---:R-:W-:Y:S05]  /*34770*/  @!P0 NANOSLEEP.SYNCS 0x989680 ;  /* 0x009896800000895d */ /* 0x004fea0003900000 */
[----:B------:R-:W2:Y:S02]  /*34780*/  @!P0 SYNCS.PHASECHK.TRANS64 P0, [R3+URZ+0x32460], R2 ;  /* 0x03246002030085a7 */ /* 0x000ea4000800007f */
[----:B--2---:R-:W-:Y:S05]  /*34790*/  @!P0 BRA `(.L_x_11028) ;  /* 0xfffffffc00ec8947 */ /* 0x004fea000383ffff */
[----:B------:R-:W-:Y:S05]  /*347a0*/  BRA `(.L_x_11138) ;  /* 0xffffffc000107947 */ /* 0x000fea000383ffff */
.L_x_11040:
[----:B-1----:R-:W-:-:S04]  /*347b0*/  IMAD.U32 R3, RZ, RZ, UR38 ;  /* 0x00000026ff037e24 */ /* 0x002fc8000f8e00ff */
[----:B------:R1:W2:Y:S03]  /*347c0*/  SYNCS.PHASECHK.TRANS64.TRYWAIT P0, [R3+URZ+0x32448], R2 ;  /* 0x03244802030075a7 */ /* 0x0002a6000800017f */
[----:B--2---:R-:W-:Y:S05]  /*347d0*/  @!P0 NANOSLEEP.SYNCS 0x989680 ;  /* 0x009896800000895d */ /* 0x004fea0003900000 */
[----:B------:R-:W2:Y:S02]  /*347e0*/  @!P0 SYNCS.PHASECHK.TRANS64 P0, [R3+URZ+0x32448], R2 ;  /* 0x03244802030085a7 */ /* 0x000ea4000800007f */
[----:B--2---:R-:W-:Y:S05]  /*347f0*/  @!P0 BRA `(.L_x_11040) ;  /* 0xfffffffc00ec8947 */ /* 0x004fea000383ffff */
[----:B------:R-:W-:Y:S05]  /*34800*/  BRA `(.L_x_11139) ;  /* 0xffffffc8000c7947 */ /* 0x000fea000383ffff */
.L_x_11045:
[----:B01----:R-:W-:-:S04]  /*34810*/  IMAD.U32 R3, RZ, RZ, UR38 ;  /* 0x00000026ff037e24 */ /* 0x003fc8000f8e00ff */
[----:B------:R0:W1:Y:S03]  /*34820*/  SYNCS.PHASECHK.TRANS64.TRYWAIT P0, [R3+URZ+0x32468], R2 ;  /* 0x03246802030075a7 */ /* 0x000066000800017f */
[----:B-1----:R-:W-:Y:S05]  /*34830*/  @!P0 NANOSLEEP.SYNCS 0x989680 ;  /* 0x009896800000895d */ /* 0x002fea0003900000 */
[----:B------:R-:W1:Y:S02]  /*34840*/  @!P0 SYNCS.PHASECHK.TRANS64 P0, [R3+URZ+0x32468], R2 ;  /* 0x03246802030085a7 */ /* 0x000e64000800007f */
[----:B-1----:R-:W-:Y:S05]  /*34850*/  @!P0 BRA `(.L_x_11045) ;  /* 0xfffffffc00ec8947 */ /* 0x002fea000383ffff */
[----:B------:R-:W-:Y:S05]  /*34860*/  BRA `(.L_x_11140) ;  /* 0xffffffc8006c7947 */ /* 0x000fea000383ffff */
.L_x_11056:
[----:B-1----:R-:W-:-:S04]  /*34870*/  IMAD.U32 R3, RZ, RZ, UR38 ;  /* 0x00000026ff037e24 */ /* 0x002fc8000f8e00ff */
[----:B------:R1:W2:Y:S03]  /*34880*/  SYNCS.PHASECHK.TRANS64.TRYWAIT P0, [R3+URZ+0x32440], R2 ;  /* 0x03244002030075a7 */ /* 0x0002a6000800017f */
[----:B--2---:R-:W-:Y:S05]  /*34890*/  @!P0 NANOSLEEP.SYNCS 0x989680 ;  /* 0x009896800000895d */ /* 0x004fea0003900000 */
[----:B------:R-:W2:Y:S02]  /*348a0*/  @!P0 SYNCS.PHASECHK.TRANS64 P0, [R3+URZ+0x32440], R2 ;  /* 0x03244002030085a7 */ /* 0x000ea4000800007f */
[----:B--2---:R-:W-:Y:S05]  /*348b0*/  @!P0 BRA `(.L_x_11056) ;  /* 0xfffffffc00ec8947 */ /* 0x004fea000383ffff */
[----:B------:R-:W-:Y:S05]  /*348c0*/  BRA `(.L_x_11141) ;  /* 0xffffffcc00e47947 */ /* 0x000fea000383ffff */
.L_x_11061:
[----:B01----:R-:W-:-:S04]  /*348d0*/  IMAD.U32 R3, RZ, RZ, UR38 ;  /* 0x00000026ff037e24 */ /* 0x003fc8000f8e00ff */
[----:B------:R0:W1:Y:S03]  /*348e0*/  SYNCS.PHASECHK.TRANS64.TRYWAIT P0, [R3+URZ+0x32460], R2 ;  /* 0x03246002030075a7 */ /* 0x000066000800017f */
[----:B-1----:R-:W-:Y:S05]  /*348f0*/  @!P0 NANOSLEEP.SYNCS 0x989680 ;  /* 0x009896800000895d */ /* 0x002fea0003900000 */
[----:B------:R-:W1:Y:S02]  /*34900*/  @!P0 SYNCS.PHASECHK.TRANS64 P0, [R3+URZ+0x32460], R2 ;  /* 0x03246002030085a7 */ /* 0x000e64000800007f */
[----:B-1----:R-:W-:Y:S05]  /*34910*/  @!P0 BRA `(.L_x_11061) ;  /* 0xfffffffc00ec8947 */ /* 0x002fea000383ffff */
[----:B------:R-:W-:Y:S05]  /*34920*/  BRA `(.L_x_11142) ;  /* 0xffffffd000487947 */ /* 0x000fea000383ffff */
.L_x_11073:
[----:B-1----:R-:W-:-:S04]  /*34930*/  IMAD.U32 R3, RZ, RZ, UR38 ;  /* 0x00000026ff037e24 */ /* 0x002fc8000f8e00ff */
[----:B------:R1:W2:Y:S03]  /*34940*/  SYNCS.PHASECHK.TRANS64.TRYWAIT P0, [R3+URZ+0x32448], R2 ;  /* 0x03244802030075a7 */ /* 0x0002a6000800017f */
[----:B--2---:R-:W-:Y:S05]  /*34950*/  @!P0 NANOSLEEP.SYNCS 0x989680 ;  /* 0x009896800000895d */ /* 0x004fea0003900000 */
[----:B------:R-:W2:Y:S02]  /*34960*/  @!P0 SYNCS.PHASECHK.TRANS64 P0, [R3+URZ+0x32448], R2 ;  /* 0x03244802030085a7 */ /* 0x000ea4000800007f */
[----:B--2---:R-:W-:Y:S05]  /*34970*/  @!P0 BRA `(.L_x_11073) ;  /* 0xfffffffc00ec8947 */ /* 0x004fea000383ffff */
[----:B------:R-:W-:Y:S05]  /*34980*/  BRA `(.L_x_11143) ;  /* 0xffffffd400cc7947 */ /* 0x000fea000383ffff */
.L_x_11078:
[----:B-1----:R-:W-:-:S04]  /*34990*/  IMAD.U32 R3, RZ, RZ, UR38 ;  /* 0x00000026ff037e24 */ /* 0x002fc8000f8e00ff */
[----:B------:R1:W2:Y:S03]  /*349a0*/  SYNCS.PHASECHK.TRANS64.TRYWAIT P0, [R3+URZ+0x32468], R2 ;  /* 0x03246802030075a7 */ /* 0x0002a6000800017f */
[----:B--2---:R-:W-:Y:S05]  /*349b0*/  @!P0 NANOSLEEP.SYNCS 0x989680 ;  /* 0x009896800000895d */ /* 0x004fea0003900000 */
[----:B------:R-:W2:Y:S02]  /*349c0*/  @!P0 SYNCS.PHASECHK.TRANS64 P0, [R3+URZ+0x32468], R2 ;  /* 0x03246802030085a7 */ /* 0x000ea4000800007f */
[----:B--2---:R-:W-:Y:S05]  /*349d0*/  @!P0 BRA `(.L_x_11078) ;  /* 0xfffffffc00ec8947 */ /* 0x004fea000383ffff */
[----:B------:R-:W-:Y:S05]  /*349e0*/  BRA `(.L_x_11144) ;  /* 0xffffffd800307947 */ /* 0x000fea000383ffff */
.L_x_11085:
[----:B-1----:R1:W2:Y:S02]  /*349f0*/  SYNCS.PHASECHK.TRANS64.TRYWAIT P0, [R2+URZ+0x32420], R7 ;  /* 0x03242007020075a7 */ /* 0x0022a4000800017f */
[----:B--2---:R-:W-:Y:S05]  /*34a00*/  @!P0 NANOSLEEP.SYNCS 0x989680 ;  /* 0x009896800000895d */ /* 0x004fea0003900000 */
[----:B------:R-:W2:Y:S02]  /*34a10*/  @!P0 SYNCS.PHASECHK.TRANS64 P0, [R2+URZ+0x32420], R7 ;  /* 0x03242007020085a7 */ /* 0x000ea4000800007f */
[----:B--2---:R-:W-:Y:S05]  /*34a20*/  @!P0 BRA `(.L_x_11085) ;  /* 0xfffffffc00f08947 */ /* 0x004fea000383ffff */
[----:B------:R-:W-:Y:S05]  /*34a30*/  BRA `(.L_x_11145) ;  /* 0xffffffdc004c7947 */ /* 0x000fea000383ffff */
.L_x_11086:
        /* <DEDUP_REMOVED lines=11> */
.L_x_11147:
[----:B------:R-:W-:Y:S05]  /*34af0*/  BSYNC B0 ;  /* 0x0000000000007941 */ /* 0x000fea0003800000 */
.L_x_11146:
[----:B------:R-:W-:Y:S05]  /*34b00*/  BRA `(.L_x_11148) ;  /* 0xffffffdc00307947 */ /* 0x000fea000383ffff */
.L_x_11087:
[----:B------:R-:W-:Y:S01]  /*34b10*/  BSSY B0, `(.L_x_11149) ;  /* 0x0000006000007945 */ /* 0x000fe20003800000 */
[----:B------:R-:W-:-:S07]  /*34b20*/  IMAD.MOV.U32 R15, RZ, RZ, -0x1 ;  /* 0xffffffffff0f7424 */ /* 0x000fce00078e00ff */
[----:B012---:R-:W-:Y:S05]  /*34b30*/  WARPSYNC.COLLECTIVE R15, `(.L_x_11150) ;  /* 0x000000000f0c7348 */ /* 0x007fea0003c00000 */
[----:B------:R-:W-:Y:S02]  /*34b40*/  ELECT P6, UR62, PT ;  /* 0x00000000003e782f */ /* 0x000fe400038c0000 */
[----:B------:R-:W-:Y:S01]  /*34b50*/  MOV R14, UR62 ;  /* 0x0000003e000e7c02 */ /* 0x000fe20008000f00 */
[----:B012---:R-:W-:Y:S10]  /*34b60*/  ENDCOLLECTIVE ;  /* 0x000000000000791b */ /* 0x007ff40003800000 */
.L_x_11150:
[----:B------:R-:W-:Y:S05]  /*34b70*/  BSYNC B0 ;  /* 0x0000000000007941 */ /* 0x000fea0003800000 */
.L_x_11149:
[----:B------:R-:W-:Y:S05]  /*34b80*/  BRA `(.L_x_11151) ;  /* 0xffffffdc00247947 */ /* 0x000fea000383ffff */
.L_x_11089:
[----:B0-----:R0:W1:Y:S02]  /*34b90*/  SYNCS.PHASECHK.TRANS64.TRYWAIT P0, [R8+URZ], R7 ;  /* 0x00000007080075a7 */ /* 0x001064000800017f */
[----:B-1----:R-:W-:Y:S05]  /*34ba0*/  @!P0 NANOSLEEP.SYNCS 0x989680 ;  /* 0x009896800000895d */ /* 0x002fea0003900000 */
[----:B------:R-:W1:Y:S02]  /*34bb0*/  @!P0 SYNCS.PHASECHK.TRANS64 P0, [R8+URZ], R7 ;  /* 0x00000007080085a7 */ /* 0x000e64000800007f */
[----:B-1----:R-:W-:Y:S05]  /*34bc0*/  @!P0 BRA `(.L_x_11089) ;  /* 0xfffffffc00f08947 */ /* 0x002fea000383ffff */
[----:B------:R-:W-:Y:S05]  /*34bd0*/  BRA `(.L_x_11152) ;  /* 0xffffffdc00587947 */ /* 0x000fea000383ffff */
.L_x_11090:
[----:B-1----:R1:W2:Y:S02]  /*34be0*/  SYNCS.PHASECHK.TRANS64.TRYWAIT P0, [R3+URZ], R0 ;  /* 0x00000000030075a7 */ /* 0x0022a4000800017f */
[----:B--2---:R-:W-:Y:S05]  /*34bf0*/  @!P0 NANOSLEEP.SYNCS 0x989680 ;  /* 0x009896800000895d */ /* 0x004fea0003900000 */
[----:B------:R-:W2:Y:S02]  /*34c00*/  @!P0 SYNCS.PHASECHK.TRANS64 P0, [R3+URZ], R0 ;  /* 0x00000000030085a7 */ /* 0x000ea4000800007f */
[----:B--2---:R-:W-:Y:S05]  /*34c10*/  @!P0 BRA `(.L_x_11090) ;  /* 0xfffffffc00f08947 */ /* 0x004fea000383ffff */
[----:B------:R-:W-:Y:S05]  /*34c20*/  BRA `(.L_x_11153) ;  /* 0xffffffdc004c7947 */ /* 0x000fea000383ffff */
.L_x_11092:
[----:B-1----:R1:W2:Y:S02]  /*34c30*/  SYNCS.PHASECHK.TRANS64.TRYWAIT P0, [R6+URZ], R7 ;  /* 0x00000007060075a7 */ /* 0x0022a4000800017f */
[----:B--2---:R-:W-:Y:S05]  /*34c40*/  @!P0 NANOSLEEP.SYNCS 0x989680 ;  /* 0x009896800000895d */ /* 0x004fea0003900000 */
[----:B------:R-:W2:Y:S02]  /*34c50*/  @!P0 SYNCS.PHASECHK.TRANS64 P0, [R6+URZ], R7 ;  /* 0x00000007060085a7 */ /* 0x000ea4000800007f */
[----:B--2---:R-:W-:Y:S05]  /*34c60*/  @!P0 BRA `(.L_x_11092) ;  /* 0xfffffffc00f08947 */ /* 0x004fea000383ffff */
[----:B------:R-:W-:Y:S05]  /*34c70*/  BRA `(.L_x_11154) ;  /* 0xffffffdc00507947 */ /* 0x000fea000383ffff */
        .type           $_ZN7cutlass13device_kernelIN5flash11enable_sm90INS1_16FlashAttnFwdSm90INS1_25CollectiveMainloopFwdSm90ILi2EN4cute5tupleIJNS5_1CILi1EEES8_S8_EEENS6_IJNS7_ILi128EEENS7_ILi96EEENS7_ILi64EEEEEELi256ENS_10bfloat16_tEfNS_4arch4Sm90ELb0ELb1ELb0ELb0ELb0ELb0ELb1ELb1ELb0ELb1ELb1ELb0EEENS1_21CollectiveEpilogueFwdINS6_IJSA_NS7_ILi256EEESB_EEES9_SE_SG_Li256ELb0ELb1ELb1ELb0EEENS1_19SingleTileSchedulerILb0ELb1ELb1ELi128EEEEEEEEEvNT_6ParamsE$_ZZN5flash25CollectiveMainloopFwdSm90ILi2EN4cute5tupleIJNS1_1CILi1EEES4_S4_EEENS2_IJNS3_ILi128EEENS3_ILi96EEENS3_ILi64EEEEEELi256EN7cutlass10bfloat16_tEfNSA_4arch4Sm90ELb0ELb1ELb0ELb0ELb0ELb0ELb1ELb1ELb0ELb1ELb1ELb0EE3mmaINS_16FlashAttnFwdSm90ISE_NS_21CollectiveEpilogueFwdINS2_IJS6_NS3_ILi256EEES7_EEES5_SB_SD_Li256ELb0ELb1ELb1ELb0EEENS_19SingleTileSchedulerILb0ELb1ELb1ELi128EEEE13SharedStorageENS1_6TensorINS1_11ArrayEngineIfLm128EEENS1_6LayoutINS2_IJNS2_IJNS3_ILi2EEEST_NS3_ILi32EEEEEES4_S4_EEENS2_IJNS2_IJS4_ST_NS3_ILi4EEEEEENS3_ILi0EEESZ_EEEEEEENS_7SoftmaxILi2ELi0EEEEEbRKNSE_6ParamsENSA_25PipelineTmaAsyncNoClusterILi2ENSA_16PipelineTmaAsyncILi2EEEEES1B_RNSA_13PipelineStateILj2EEERT0_RT1_iRiRKNS_16SeqlenInfoQKNewKILb0ELb0EEENS2_IJiiiiEEERT_ENKUliT_T0_T1_E_clIZSF_ISO_S12_S14_EbS17_S1B_S1B_S1E_S1G_S1I_iS1J_S1N_S1O_S1Q_EUlRS1R_iE1_NS3_ILb0EEENS3_ILb1EEEEEDaiS1R_S1S_S1T_,@function
        .size           $_ZN7cutlass13device_kernelIN5flash11enable_sm90INS1_16FlashAttnFwdSm90INS1_25CollectiveMainloopFwdSm90ILi2EN4cute5tupleIJNS5_1CILi1EEES8_S8_EEENS6_IJNS7_ILi128EEENS7_ILi96EEENS7_ILi64EEEEEELi256ENS_10bfloat16_tEfNS_4arch4Sm90ELb0ELb1ELb0ELb0ELb0ELb0ELb1ELb1ELb0ELb1ELb1ELb0EEENS1_21CollectiveEpilogueFwdINS6_IJSA_NS7_ILi256EEESB_EEES9_SE_SG_Li256ELb0ELb1ELb1ELb0EEENS1_19SingleTileSchedulerILb0ELb1ELb1ELi128EEEEEEEEEvNT_6ParamsE$_ZZN5flash25CollectiveMainloopFwdSm90ILi2EN4cute5tupleIJNS1_1CILi1EEES4_S4_EEENS2_IJNS3_ILi128EEENS3_ILi96EEENS3_ILi64EEEEEELi256EN7cutlass10bfloat16_tEfNSA_4arch4Sm90ELb0ELb1ELb0ELb0ELb0ELb0ELb1ELb1ELb0ELb1ELb1ELb0EE3mmaINS_16FlashAttnFwdSm90ISE_NS_21CollectiveEpilogueFwdINS2_IJS6_NS3_ILi256EEES7_EEES5_SB_SD_Li256ELb0ELb1ELb1ELb0EEENS_19SingleTileSchedulerILb0ELb1ELb1ELi128EEEE13SharedStorageENS1_6TensorINS1_11ArrayEngineIfLm128EEENS1_6LayoutINS2_IJNS2_IJNS3_ILi2EEEST_NS3_ILi32EEEEEES4_S4_EEENS2_IJNS2_IJS4_ST_NS3_ILi4EEEEEENS3_ILi0EEESZ_EEEEEEENS_7SoftmaxILi2ELi0EEEEEbRKNSE_6ParamsENSA_25PipelineTmaAsyncNoClusterILi2ENSA_16PipelineTmaAsyncILi2EEEEES1B_RNSA_13PipelineStateILj2EEERT0_RT1_iRiRKNS_16SeqlenInfoQKNewKILb0ELb0EEENS2_IJiiiiEEERT_ENKUliT_T0_T1_E_clIZSF_ISO_S12_S14_EbS17_S1B_S1B_S1E_S1G_S1I_iS1J_S1N_S1O_S1Q_EUlRS1R_iE1_NS3_ILb0EEENS3_ILb1EEEEEDaiS1R_S1S_S1T_,(.L_x_15021 - $_ZN7cutlass13device_kernelIN5flash11enable_sm90INS1_16FlashAttnFwdSm90INS1_25CollectiveMainloopFwdSm90ILi2EN4cute5tupleIJNS5_1CILi1EEES8_S8_EEENS6_IJNS7_ILi128EEENS7_ILi96EEENS7_ILi64EEEEEELi256ENS_10bfloat16_tEfNS_4arch4Sm90ELb0ELb1ELb0ELb0ELb0ELb0ELb1ELb1ELb0ELb1ELb1ELb0EEENS1_21CollectiveEpilogueFwdINS6_IJSA_NS7_ILi256EEESB_EEES9_SE_SG_Li256ELb0ELb1ELb1ELb0EEENS1_19SingleTileSchedulerILb0ELb1ELb1ELi128EEEEEEEEEvNT_6ParamsE$_ZZN5flash25CollectiveMainloopFwdSm90ILi2EN4cute5tupleIJNS1_1CILi1EEES4_S4_EEENS2_IJNS3_ILi128EEENS3_ILi96EEENS3_ILi64EEEEEELi256EN7cutlass10bfloat16_tEfNSA_4arch4Sm90ELb0ELb1ELb0ELb0ELb0ELb0ELb1ELb1ELb0ELb1ELb1ELb0EE3mmaINS_16FlashAttnFwdSm90ISE_NS_21CollectiveEpilogueFwdINS2_IJS6_NS3_ILi256EEES7_EEES5_SB_SD_Li256ELb0ELb1ELb1ELb0EEENS_19SingleTileSchedulerILb0ELb1ELb1ELi128EEEE13SharedStorageENS1_6TensorINS1_11ArrayEngineIfLm128EEENS1_6LayoutINS2_IJNS2_IJNS3_ILi2EEEST_NS3_ILi32EEEEEES4_S4_EEENS2_IJNS2_IJS4_ST_NS3_ILi4EEEEEENS3_ILi0EEESZ_EEEEEEENS_7SoftmaxILi2ELi0EEEEEbRKNSE_6ParamsENSA_25PipelineTmaAsyncNoClusterILi2ENSA_16PipelineTmaAsyncILi2EEEEES1B_RNSA_13PipelineStateILj2EEERT0_RT1_iRiRKNS_16SeqlenInfoQKNewKILb0ELb0EEENS2_IJiiiiEEERT_ENKUliT_T0_T1_E_clIZSF_ISO_S12_S14_EbS17_S1B_S1B_S1E_S1G_S1I_iS1J_S1N_S1O_S1Q_EUlRS1R_iE1_NS3_ILb0EEENS3_ILb1EEEEEDaiS1R_S1S_S1T_)
$_ZN7cutlass13device_kernelIN5flash11enable_sm90INS1_16FlashAttnFwdSm90INS1_25CollectiveMainloopFwdSm90ILi2EN4cute5tupleIJNS5_1CILi1EEES8_S8_EEENS6_IJNS7_ILi128EEENS7_ILi96EEENS7_ILi64EEEEEELi256ENS_10bfloat16_tEfNS_4arch4Sm90ELb0ELb1ELb0ELb0ELb0ELb0ELb1ELb1ELb0ELb1ELb1ELb0EEENS1_21CollectiveEpilogueFwdINS6_IJSA_NS7_ILi256EEESB_EEES9_SE_SG_Li256ELb0ELb1ELb1ELb0EEENS1_19SingleTileSchedulerILb0ELb1ELb1ELi128EEEEEEEEEvNT_6ParamsE$_ZZN5flash25CollectiveMainloopFwdSm90ILi2EN4cute5tupleIJNS1_1CILi1EEES4_S4_EEENS2_IJNS3_ILi128EEENS3_ILi96EEENS3_ILi64EEEEEELi256EN7cutlass10bfloat16_tEfNSA_4arch4Sm90ELb0ELb1ELb0ELb0ELb0ELb0ELb1ELb1ELb0ELb1ELb1ELb0EE3mmaINS_16FlashAttnFwdSm90ISE_NS_21CollectiveEpilogueFwdINS2_IJS6_NS3_ILi256EEES7_EEES5_SB_SD_Li256ELb0ELb1ELb1ELb0EEENS_19SingleTileSchedulerILb0ELb1ELb1ELi128EEEE13SharedStorageENS1_6TensorINS1_11ArrayEngineIfLm128EEENS1_6LayoutINS2_IJNS2_IJNS3_ILi2EEEST_NS3_ILi32EEEEEES4_S4_EEENS2_IJNS2_IJS4_ST_NS3_ILi4EEEEEENS3_ILi0EEESZ_EEEEEEENS_7SoftmaxILi2ELi0EEEEEbRKNSE_6ParamsENSA_25PipelineTmaAsyncNoClusterILi2ENSA_16PipelineTmaAsyncILi2EEEEES1B_RNSA_13PipelineStateILj2EEERT0_RT1_iRiRKNS_16SeqlenInfoQKNewKILb0ELb0EEENS2_IJiiiiEEERT_ENKUliT_T0_T1_E_clIZSF_ISO_S12_S14_EbS17_S1B_S1B_S1E_S1G_S1I_iS1J_S1N_S1O_S1Q_EUlRS1R_iE1_NS3_ILb0EEENS3_ILb1EEEEEDaiS1R_S1S_S1T_:
[----:B------:R-:W-:Y:S05]  /*34c80*/  YIELD ;  /* 0x0000000000007946 */ /* 0x000fea0003800000 */
[----:B------:R-:W-:Y:S02]  /*34c90*/  ULDC UR4, c[0x0][0x20] ;  /* 0x0000080000047ab9 */ /* 0x000fe40000000800 */
[----:B------:R-:W-:-:S05]  /*34ca0*/  VIADD R164, R155, -UR4 ;  /* 0x800000049ba47c36 */ /* 0x000fca0008000000 */
[----:B------:R-:W2:Y:S01]  /*34cb0*/  LDL.64 R2, [R164] ;  /* 0x00000000a4027983 */ /* 0x000ea20000100a00 */
[----:B------:R-:W0:Y:S02]  /*34cc0*/  LDC.64 R4, c[0x0][0x208] ;  /* 0x00008200ff047b82 */ /* 0x000e240000000a00 */
[----:B0-----:R-:W-:Y:S02]  /*34cd0*/  R2UR UR4, R4 ;  /* 0x00000000040472ca */ /* 0x001fe400000e0000 */
[----:B------:R-:W-:-:S13]  /*34ce0*/  R2UR UR5, R5 ;  /* 0x00000000050572ca */ /* 0x000fda00000e0000 */
[----:B--2---:R-:W2:Y:S01]  /*34cf0*/  LD.E R6, desc[UR4][R2.64] ;  /* 0x0000000402067980 */ /* 0x004ea2000c101900 */
[----:B------:R-:W-:Y:S02]  /*34d00*/  R2UR UR4, R4 ;  /* 0x00000000040472ca */ /* 0x000fe400000e0000 */
[----:B------:R-:W-:Y:S01]  /*34d10*/  R2UR UR5, R5 ;  /* 0x00000000050572ca */ /* 0x000fe200000e0000 */
[----:B--2---:R-:W-:-:S12]  /*34d20*/  VIADD R11, R6, 0x1 ;  /* 0x00000001060b7836 */ /* 0x004fd80000000000 */
[----:B------:R-:W2:Y:S01]  /*34d30*/  LD.E R6, desc[UR4][R2.64+0x8] ;  /* 0x0000080402067980 */ /* 0x000ea2000c101900 */
[----:B------:R-:W-:-:S13]  /*34d40*/  ISETP.NE.AND P1, PT, R11, 0x2, PT ;  /* 0x000000020b00780c */ /* 0x000fda0003f25270 */
[----:B------:R-:W-:Y:S02]  /*34d50*/  @!P1 R2UR UR6, R4 ;  /* 0x00000000040692ca */ /* 0x000fe400000e0000 */
[----:B------:R-:W-:-:S13]  /*34d60*/  @!P1 R2UR UR7, R5 ;  /* 0x00000000050792ca */ /* 0x000fda00000e0000 */
[----:B------:R-:W3:Y:S01]  /*34d70*/  @!P1 LD.E R7, desc[UR6][R2.64+0x4] ;  /* 0x0000040602079980 */ /* 0x000ee2000c101900 */
[C---:B------:R-:W-:Y:S02]  /*34d80*/  R2UR UR4, R4.reuse ;  /* 0x00000000040472ca */ /* 0x040fe400000e0000 */
[C---:B------:R-:W-:Y:S02]  /*34d90*/  R2UR UR5, R5.reuse ;  /* 0x00000000050572ca */ /* 0x040fe400000e0000 */
[C---:B------:R-:W-:Y:S02]  /*34da0*/  R2UR UR6, R4.reuse ;  /* 0x00000000040672ca */ /* 0x040fe400000e0000 */
[C---:B------:R-:W-:Y:S02]  /*34db0*/  R2UR UR7, R5.reuse ;  /* 0x00000000050772ca */ /* 0x040fe400000e0000 */
[----:B------:R-:W-:Y:S02]  /*34dc0*/  @!P1 R2UR UR8, R4 ;  /* 0x00000000040892ca */ /* 0x000fe400000e0000 */
[----:B------:R-:W-:-:S02]  /*34dd0*/  @!P1 R2UR UR9, R5 ;  /* 0x00000000050992ca */ /* 0x000fc400000e0000 */
[----:B------:R-:W-:Y:S02]  /*34de0*/  @!P1 R2UR UR10, R4 ;  /* 0x00000000040a92ca */ /* 0x000fe400000e0000 */
[----:B------:R-:W-:Y:S01]  /*34df0*/  @!P1 R2UR UR11, R5 ;  /* 0x00000000050b92ca */ /* 0x000fe200000e0000 */
[----:B------:R-:W-:Y:S08]  /*34e00*/  ST.E desc[UR4][R2.64], R11 ;  /* 0x0000000b02007985 */ /* 0x000ff0000c101904 */
[----:B------:R-:W-:Y:S01]  /*34e10*/  @!P1 ST.E desc[UR8][R2.64], RZ ;  /* 0x000000ff02009985 */ /* 0x000fe2000c101908 */
[----:B--2---:R-:W-:-:S05]  /*34e20*/  VIADD R13, R6, 0x1 ;  /* 0x00000001060d7836 */ /* 0x004fca0000000000 */
[----:B------:R-:W-:Y:S01]  /*34e30*/  ST.E desc[UR6][R2.64+0x8], R13 ;  /* 0x0000080d02007985 */ /* 0x000fe2000c101906 */
[----:B---3--:R-:W-:-:S05]  /*34e40*/  @!P1 LOP3.LUT R15, R7, 0x1, RZ, 0x3c, !PT ;  /* 0x00000001070f9812 */ /* 0x008fca00078e3cff */
[----:B------:R0:W-:Y:S04]  /*34e50*/  @!P1 ST.E desc[UR10][R2.64+0x4], R15 ;  /* 0x0000040f02009985 */ /* 0x0001e8000c10190a */
[----:B------:R-:W2:Y:S01]  /*34e60*/  LDL.64 R8, [R164+0x18] ;  /* 0x00001800a4087983 */ /* 0x000ea20000100a00 */
[----:B------:R-:W-:Y:S02]  /*34e70*/  R2UR UR4, R4 ;  /* 0x00000000040472ca */ /* 0x000fe400000e0000 */
[----:B------:R-:W-:Y:S01]  /*34e80*/  R2UR UR5, R5 ;  /* 0x00000000050572ca */ /* 0x000fe200000e0000 */
[----:B------:R-:W3:-:S12]  /*34e90*/  LDL.64 R6, [R164] ;  /* 0x00000000a4067983 */ /* 0x000ed80000100a00 */
[----:B--2---:R-:W2:Y:S01]  /*34ea0*/  LD.E R10, desc[UR4][R8.64+0x1c] ;  /* 0x00001c04080a7980 */ /* 0x004ea2000c101900 */
[C---:B------:R-:W-:Y:S02]  /*34eb0*/  R2UR UR4, R4.reuse ;  /* 0x00000000040472ca */ /* 0x040fe400000e0000 */
[C---:B------:R-:W-:Y:S02]  /*34ec0*/  R2UR UR5, R5.reuse ;  /* 0x00000000050572ca */ /* 0x040fe400000e0000 */
[----:B------:R-:W-:Y:S02]  /*34ed0*/  R2UR UR6, R4 ;  /* 0x00000000040672ca */ /* 0x000fe400000e0000 */
[----:B------:R-:W-:Y:S01]  /*34ee0*/  R2UR UR7, R5 ;  /* 0x00000000050772ca */ /* 0x000fe200000e0000 */
[----:B------:R-:W-:Y:S01]  /*34ef0*/  BSSY B3, `(.L_x_11155) ;  /* 0x0000009000037945 */ /* 0x000fe20003800000 */
[----:B0-----:R-:W-:Y:S02]  /*34f00*/  IMAD.MOV.U32 R2, RZ, RZ, R153 ;  /* 0x000000ffff027224 */ /* 0x001fe400078e0099 */
[----:B------:R-:W-:-:S05]  /*34f10*/  IMAD.MOV.U32 R3, RZ, RZ, R152 ;  /* 0x000000ffff037224 */ /* 0x000fca00078e0098 */
[----:B---3--:R0:W5:Y:S04]  /*34f20*/  LD.E R12, desc[UR4][R6.64] ;  /* 0x00000004060c7980 */ /* 0x008168000c101900 */
[----:B------:R0:W5:Y:S01]  /*34f30*/  LD.E R14, desc[UR6][R6.64+0x4] ;  /* 0x00000406060e7980 */ /* 0x000162000c101900 */
[----:B--2---:R-:W-:-:S04]  /*34f40*/  LOP3.LUT R10, R10, 0x1, RZ, 0xfc, !PT ;  /* 0x000000010a0a7812 */ /* 0x004fc800078efcff */
[----:B------:R-:W-:-:S13]  /*34f50*/  ISETP.NE.AND P1, PT, R10, 0x3, PT ;  /* 0x000000030a00780c */ /* 0x000fda0003f25270 */
[----:B0-----:R-:W-:Y:S05]  /*34f60*/  @!P1 BRA `(.L_x_11156) ;  /* 0x0000000000049947 */ /* 0x001fea0003800000 */
[----:B------:R-:W-:Y:S01]  /*34f70*/  BPT.TRAP 0x1 ;  /* 0x000000040000795c */ /* 0x000fe20000300000 */
.L_x_11156:
[----:B------:R-:W-:Y:S05]  /*34f80*/  BSYNC B3 ;  /* 0x0000000000037941 */ /* 0x000fea0003800000 */
.L_x_11155:
[----:B------:R-:W-:Y:S02]  /*34f90*/  R2UR UR4, R4 ;  /* 0x00000000040472ca */ /* 0x000fe400000e0000 */
[----:B------:R-:W-:-:S13]  /*34fa0*/  R2UR UR5, R5 ;  /* 0x00000000050572ca */ /* 0x000fda00000e0000 */
[----:B------:R-:W2:Y:S01]  /*34fb0*/  LD.E.64 R10, desc[UR4][R8.64+0x8] ;  /* 0x00000804080a7980 */ /* 0x000ea2000c101b00 */
[----:B-----5:R-:W-:Y:S02]  /*34fc0*/  SHF.L.U32 R15, R14, 0x1f, RZ ;  /* 0x0000001f0e0f7819 */ /* 0x020fe400000006ff */
[----:B--2---:R-:W-:-:S05]  /*34fd0*/  MOV R11, R10 ;  /* 0x0000000a000b7202 */ /* 0x004fca0000000f00 */
[----:B------:R-:W-:-:S04]  /*34fe0*/  IMAD R12, R12, 0x8, R11 ;  /* 0x000000080c0c7824 */ /* 0x000fc800078e020b */
[----:B------:R0:W1:Y:S01]  /*34ff0*/  SYNCS.PHASECHK.TRANS64.TRYWAIT P1, [R12+URZ], R15 ;  /* 0x0000000f0c0075a7 */ /* 0x000062000802017f */
[----:B------:R-:W2:Y:S01]  /*35000*/  LD.E R13, desc[UR4][R8.64+0x1c] ;  /* 0x00001c04080d7980 */ /* 0x000ea2000c101900 */
[----:B------:R-:W-:Y:S02]  /*35010*/  R2UR UR6, R4 ;  /* 0x00000000040672ca */ /* 0x000fe400000e0000 */
[----:B------:R-:W-:Y:S01]  /*35020*/  R2UR UR7, R5 ;  /* 0x00000000050772ca */ /* 0x000fe200000e0000 */
[----:B------:R0:W5:Y:S01]  /*35030*/  LD.E R10, desc[UR4][R6.64] ;  /* 0x00000004060a7980 */ /* 0x000162000c101900 */
[----:B------:R-:W-:Y:S11]  /*35040*/  BSSY B3, `(.L_x_11157) ;  /* 0x0000006000037945 */ /* 0x000ff60003800000 */
[----:B------:R0:W5:Y:S01]  /*35050*/  LD.E R11, desc[UR6][R6.64+0x4] ;  /* 0x00000406060b7980 */ /* 0x000162000c101900 */
[----:B--2---:R-:W-:-:S04]  /*35060*/  LOP3.LUT R13, R13, 0x1, RZ, 0xfc, !PT ;  /* 0x000000010d0d7812 */ /* 0x004fc800078efcff */
[----:B------:R-:W-:-:S13]  /*35070*/  ISETP.NE.AND P2, PT, R13, 0x3, PT ;  /* 0x000000030d00780c */ /* 0x000fda0003f45270 */
[----:B01----:R-:W-:Y:S05]  /*35080*/  @!P2 BRA `(.L_x_11158) ;  /* 0x000000000004a947 */ /* 0x003fea0003800000 */
[----:B------:R-:W-:Y:S01]  /*35090*/  BPT.TRAP 0x1 ;  /* 0x000000040000795c */ /* 0x000fe20000300000 */
.L_x_11158:
[----:B------:R-:W-:Y:S05]  /*350a0*/  BSYNC B3 ;  /* 0x0000000000037941 */ /* 0x000fea0003800000 */
.L_x_11157:
[----:B------:R-:W-:Y:S04]  /*350b0*/  BSSY B3, `(.L_x_11159) ;  /* 0x000000a000037945 */ /* 0x000fe80003800000 */
[----:B------:R-:W-:Y:S05]  /*350c0*/  @P1 BRA `(.L_x_11160) ;  /* 0x0000000000201947 */ /* 0x000fea0003800000 */
[----:B------:R-:W-:Y:S02]  /*350d0*/  R2UR UR4, R4 ;  /* 0x00000000040472ca */ /* 0x000fe400000e0000 */
[----:B------:R-:W-:-:S13]  /*350e0*/  R2UR UR5, R5 ;  /* 0x00000000050572ca */ /* 0x000fda00000e0000 */
[----:B------:R-:W2:Y:S01]  /*350f0*/  LD.E.64 R8, desc[UR4][R8.64+0x8] ;  /* 0x0000080408087980 */ /* 0x000ea2000c101b00 */
[----:B-----5:R-:W-:Y:S02]  /*35100*/  SHF.L.U32 R11, R11, 0x1f, RZ ;  /* 0x0000001f0b0b7819 */ /* 0x020fe400000006ff */
[----:B--2---:R-:W-:-:S05]  /*35110*/  MOV R7, R8 ;  /* 0x0000000800077202 */ /* 0x004fca0000000f00 */
[----:B------:R-:W-:-:S04]  /*35120*/  IMAD R10, R10, 0x8, R7 ;  /* 0x000000080a0a7824 */ /* 0x000fc800078e0207 */
[----:B------:R-:W0:Y:S02]  /*35130*/  SYNCS.PHASECHK.TRANS64.TRYWAIT P1, [R10+URZ], R11 ;  /* 0x0000000b0a0075a7 */ /* 0x000e24000802017f */
[----:B0-----:R-:W-:Y:S05]  /*35140*/  @!P1 BRA `(.L_x_11161) ;  /* 0x000001b000249947 */ /* 0x001fea0003800000 */
.L_x_11160:
[----:B------:R-:W-:Y:S05]  /*35150*/  BSYNC B3 ;  /* 0x0000000000037941 */ /* 0x000fea0003800000 */
.L_x_11159:
[----:B0----5:R-:W2:Y:S04]  /*35160*/  LDL.64 R10, [R164] ;  /* 0x00000000a40a7983 */ /* 0x021ea80000100a00 */
[----:B------:R-:W3:Y:S01]  /*35170*/  LDL.64 R8, [R164+0x28] ;  /* 0x00002800a4087983 */ /* 0x000ee20000100a00 */
[C---:B------:R-:W-:Y:S02]  /*35180*/  R2UR UR6, R4.reuse ;  /* 0x00000000040672ca */ /* 0x040fe400000e0000 */
[C---:B------:R-:W-:Y:S01]  /*35190*/  R2UR UR7, R5.reuse ;  /* 0x00000000050772ca */ /* 0x040fe200000e0000 */
[----:B------:R-:W4:Y:S01]  /*351a0*/  LDL.64 R6, [R164+0x20] ;  /* 0x00002000a4067983 */ /* 0x000f220000100a00 */
[C---:B------:R-:W-:Y:S02]  /*351b0*/  R2UR UR4, R4.reuse ;  /* 0x00000000040472ca */ /* 0x040fe400000e0000 */
[----:B------:R-:W-:Y:S01]  /*351c0*/  R2UR UR5, R5 ;  /* 0x00000000050572ca */ /* 0x000fe200000e0000 */
[----:B------:R-:W4:Y:S08]  /*351d0*/  LDL.64 R12, [R164+0x8] ;  /* 0x00000800a40c7983 */ /* 0x000f300000100a00 */
[----:B--2---:R-:W2:Y:S04]  /*351e0*/  LD.E R11, desc[UR6][R10.64] ;  /* 0x000000060a0b7980 */ /* 0x004ea8000c101900 */
[----:B---3--:R-:W2:Y:S01]  /*351f0*/  LD.E.64 R14, desc[UR4][R8.64] ;  /* 0x00000004080e7980 */ /* 0x008ea2000c101b00 */
[----:B------:R-:W-:Y:S05]  /*35200*/  WARPSYNC.ALL ;  /* 0x0000000000007948 */ /* 0x000fea0003800000 */
[----:B------:R-:W-:-:S02]  /*35210*/  R2UR UR4, R4 ;  /* 0x00000000040472ca */ /* 0x000fc400000e0000 */
[C---:B------:R-:W-:Y:S02]  /*35220*/  R2UR UR5, R5.reuse ;  /* 0x00000000050572ca */ /* 0x040fe400000e0000 */
[----:B------:R-:W-:Y:S02]  /*35230*/  R2UR UR6, R4 ;  /* 0x00000000040672ca */ /* 0x000fe400000e0000 */
[----:B------:R-:W-:-:S09]  /*35240*/  R2UR UR7, R5 ;  /* 0x00000000050772ca */ /* 0x000fd200000e0000 */
[----:B----4-:R0:W-:Y:S04]  /*35250*/  ST.E desc[UR4][R12.64], RZ ;  /* 0x000000ff0c007985 */ /* 0x0101e8000c101904 */
[----:B------:R-:W3:Y:S01]  /*35260*/  LD.E.64 R8, desc[UR6][R6.64] ;  /* 0x0000000606087980 */ /* 0x000ee2000c101b00 */
[----:B--2---:R-:W-:Y:S01]  /*35270*/  IMAD R10, R11, 0x300, R14 ;  /* 0x000003000b0a7824 */ /* 0x004fe200078e020e */
[----:B------:R-:W-:Y:S01]  /*35280*/  WARPGROUP.ARRIVE ;  /* 0x00000000000079c5 */ /* 0x000fe20000000000 */
[----:B------:R-:W-:Y:S01]  /*35290*/  IMAD.MOV.U32 R11, RZ, RZ, R15 ;  /* 0x000000ffff0b7224 */ /* 0x000fe200078e000f */
[----:B------:R-:W-:Y:S01]  /*352a0*/  R2UR UR8, R4 ;  /* 0x00000000040872ca */ /* 0x000fe200000e0000 */
[----:B------:R-:W-:Y:S01]  /*352b0*/  IMAD.MOV.U32 R191, RZ, RZ, 0x1 ;  /* 0x00000001ffbf7424 */ /* 0x000fe200078e00ff */
[----:B------:R-:W-:-:S02]  /*352c0*/  R2UR UR6, R10 ;  /* 0x000000000a0672ca */ /* 0x000fc400000e0000 */
[----:B------:R-:W-:Y:S02]  /*352d0*/  R2UR UR7, R11 ;  /* 0x000000000b0772ca */ /* 0x000fe400000e0000 */
[C---:B------:R-:W-:Y:S02]  /*352e0*/  R2UR UR9, R5.reuse ;  /* 0x00000000050972ca */ /* 0x040fe400000e0000 */
[----:B------:R-:W-:Y:S02]  /*352f0*/  R2UR UR10, R4 ;  /* 0x00000000040a72ca */ /* 0x000fe400000e0000 */
[----:B------:R-:W-:Y:S02]  /*35300*/  R2UR UR11, R5 ;  /* 0x00000000050b72ca */ /* 0x000fe400000e0000 */
[----:B---3--:R-:W-:Y:S02]  /*35310*/  R2UR UR4, R8 ;  /* 0x00000000080472ca */ /* 0x008fe400000e0000 */
[----:B------:R-:W-:-:S13]  /*35320*/  R2UR UR5, R9 ;  /* 0x00000000090572ca */ /* 0x000fda00000e0000 */
[----:B------:R-:W-:Y:S03]  /*35330*/  HGMMA.64x96x16.F32.BF16 R24, gdesc[UR4], RZ, !UPT, gsb0 ;  /* 0x01600000041879f0 */ /* 0x000fe6000c0018ff */
[----:B------:R-:W-:Y:S02]  /*35340*/  WARPGROUP.DEPBAR.LE gsb0, 0x0 ;  /* 0x00008000000079c5 */ /* 0x000fe40000010000 */
[----:B------:R0:W-:Y:S04]  /*35350*/  ST.E desc[UR8][R12.64], R191 ;  /* 0x000000bf0c007985 */ /* 0x0001e8000c101908 */
[----:B------:R-:W2:Y:S01]  /*35360*/  LD.E.64 R8, desc[UR10][R6.64] ;  /* 0x0000000a06087980 */ /* 0x000ea2000c101b00 */
[----:B------:R-:W-:Y:S01]  /*35370*/  VIADD R14, R10, 0x2 ;  /* 0x000000020a0e7836 */ /* 0x000fe20000000000 */
[----:B------:R-:W-:Y:S01]  /*35380*/  R2UR UR7, R15 ;  /* 0x000000000f0772ca */ /* 0x000fe200000e0000 */
[----:B------:R-:W-:Y:S01]  /*35390*/  WARPGROUP.ARRIVE ;  /* 0x00000000000079c5 */ /* 0x000fe20000000000 */
[----:B------:R-:W-:-:S02]  /*353a0*/  R2UR UR8, R4 ;  /* 0x00000000040872ca */ /* 0x000fc400000e0000 */
[----:B------:R-:W-:Y:S02]  /*353b0*/  R2UR UR6, R14 ;  /* 0x000000000e0672ca */ /* 0x000fe400000e0000 */
[C---:B------:R-:W-:Y:S02]  /*353c0*/  R2UR UR9, R5.reuse ;  /* 0x00000000050972ca */ /* 0x040fe400000e0000 */
[----:B------:R-:W-:Y:S02]  /*353d0*/  R2UR UR10, R4 ;  /* 0x00000000040a72ca */ /* 0x000fe400000e0000 */
[----:B------:R-:W-:Y:S01]  /*353e0*/  R2UR UR11, R5 ;  /* 0x00000000050b72ca */ /* 0x000fe200000e0000 */
[----:B--2---:R-:W-:Y:S01]  /*353f0*/  VIADD R8, R8, 0x2 ;  /* 0x0000000208087836 */ /* 0x004fe20000000000 */
[----:B------:R-:W-:-:S04]  /*35400*/  R2UR UR5, R9 ;  /* 0x00000000090572ca */ /* 0x000fc800000e0000 */
[----:B------:R-:W-:-:S13]  /*35410*/  R2UR UR4, R8 ;  /* 0x00000000080472ca */ /* 0x000fda00000e0000 */
[----:B------:R-:W-:Y:S03]  /*35420*/  HGMMA.64x96x16.F32.BF16 R24, gdesc[UR4], R24, gsb0 ;  /* 0x01600000041879f0 */ /* 0x000fe60008001818 */
        /* <DEDUP_REMOVED lines=19> */
[----:B------:R-:W-:Y:S01]  /*35560*/  WARPGROUP.ARRIVE ;  /* 0x00000000000079c5 */ /* 0x000fe20000000000 */
[----:B------:R-:W-:Y:S01]  /*35570*/  IMAD.MOV.U32 R11, RZ, RZ, R15 ;  /* 0x000000ffff0b7224 */ /* 0x000fe200078e000f */
[----:B------:R-:W-:-:S02]  /*35580*/  R2UR UR8, R4 ;  /* 0x00000000040872ca */ /* 0x000fc400000e0000 */
[----:B------:R-:W-:Y:S02]  /*35590*/  R2UR UR6, R10 ;  /* 0x000000000a0672ca */ /* 0x000fe400000e0000 */
        /* <DEDUP_REMOVED lines=8> */
[----:B------:R-:W2:Y:S01]  /*35620*/  LDL.64 R8, [R164+0x40] ;  /* 0x00004000a4087983 */ /* 0x000ea20000100a00 */
[----:B------:R-:W-:-:S02]  /*35630*/  R2UR UR4, R4 ;  /* 0x00000000040472ca */ /* 0x000fc400000e0000 */
[----:B------:R-:W-:Y:S01]  /*35640*/  R2UR UR5, R5 ;  /* 0x00000000050572ca */ /* 0x000fe200000e0000 */
[----:B------:R-:W3:-:S12]  /*35650*/  LDL.64 R6, [R164] ;  /* 0x00000000a4067983 */ /* 0x000ed80000100a00 */
[----:B--2---:R-:W2:Y:S01]  /*35660*/  LD.E R10, desc[UR4][R8.64+0x1c] ;  /* 0x00001c04080a7980 */ /* 0x004ea2000c101900 */
[C---:B------:R-:W-:Y:S02]  /*35670*/  R2UR UR4, R4.reuse ;  /* 0x00000000040472ca */ /* 0x040fe400000e0000 */
[C---:B------:R-:W-:Y:S02]  /*35680*/  R2UR UR5, R5.reuse ;  /* 0x00000000050572ca */ /* 0x040fe400000e0000 */
[----:B------:R-:W-:Y:S02]  /*35690*/  R2UR UR6, R4 ;  /* 0x00000000040672ca */ /* 0x000fe400000e0000 */
[----:B------:R-:W-:Y:S01]  /*356a0*/  R2UR UR7, R5 ;  /* 0x00000000050772ca */ /* 0x000fe200000e0000 */
[----:B------:R-:W-:Y:S08]  /*356b0*/  BSSY B3, `(.L_x_11162) ;  /* 0x0000007000037945 */ /* 0x000ff00003800000 */
[----:B---3--:R0:W5:Y:S04]  /*356c0*/  LD.E R14, desc[UR4][R6.64] ;  /* 0x00000004060e7980 */ /* 0x008168000c101900 */
[----:B------:R0:W5:Y:S01]  /*356d0*/  LD.E R15, desc[UR6][R6.64+0x4] ;  /* 0x00000406060f7980 */ /* 0x000162000c101900 */
[----:B--2---:R-:W-:-:S04]  /*356e0*/  LOP3.LUT R10, R10, 0x1, RZ, 0xfc, !PT ;  /* 0x000000010a0a7812 */ /* 0x004fc800078efcff */
[----:B------:R-:W-:-:S13]  /*356f0*/  ISETP.NE.AND P1, PT, R10, 0x3, PT ;  /* 0x000000030a00780c */ /* 0x000fda0003f25270 */
[----:B0-----:R-:W-:Y:S05]  /*35700*/  @!P1 BRA `(.L_x_11163) ;  /* 0x0000000000049947 */ /* 0x001fea0003800000 */
[----:B------:R-:W-:Y:S01]  /*35710*/  BPT.TRAP 0x1 ;  /* 0x000000040000795c */ /* 0x000fe20000300000 */
.L_x_11163:
[----:B------:R-:W-:Y:S05]  /*35720*/  BSYNC B3 ;  /* 0x0000000000037941 */ /* 0x000fea0003800000 */
.L_x_11162:
        /* <DEDUP_REMOVED lines=17> */
.L_x_11165:
[----:B------:R-:W-:Y:S05]  /*35840*/  BSYNC B3 ;  /* 0x0000000000037941 */ /* 0x000fea0003800000 */
.L_x_11164:
        /* <DEDUP_REMOVED lines=10> */
.L_x_11167:
[----:B------:R-:W-:Y:S05]  /*358f0*/  BSYNC B3 ;  /* 0x0000000000037941 */ /* 0x000fea0003800000 */
.L_x_11166:
[----:B------:R-:W2:Y:S04]  /*35900*/  LDL.64 R12, [R164] ;  /* 0x00000000a40c7983 */ /* 0x000ea80000100a00 */
[----:B0----5:R-:W3:Y:S04]  /*35910*/  LDL.64 R10, [R164+0x58] ;  /* 0x00005800a40a7983 */ /* 0x021ee80000100a00 */
[----:B------:R-:W4:Y:S04]  /*35920*/  LDL.64 R6, [R164+0x48] ;  /* 0x00004800a4067983 */ /* 0x000f280000100a00 */
[----:B------:R-:W4:Y:S01]  /*35930*/  LDL.64 R8, [R164+0x50] ;  /* 0x00005000a4087983 */ /* 0x000f220000100a00 */
[----:B------:R-:W-:-:S02]  /*35940*/  R2UR UR6, R4 ;  /* 0x00000000040672ca */ /* 0x000fc400000e0000 */
[C---:B------:R-:W-:Y:S01]  /*35950*/  R2UR UR7, R5.reuse ;  /* 0x00000000050772ca */ /* 0x040fe200000e0000 */
[----:B------:R-:W4:Y:S01]  /*35960*/  LDL R21, [R1+0x460] ;  /* 0x0004600001157983 */ /* 0x000f220000100800 */
[----:B------:R-:W-:Y:S02]  /*35970*/  R2UR UR4, R4 ;  /* 0x00000000040472ca */ /* 0x000fe400000e0000 */
[----:B------:R-:W-:-:S09]  /*35980*/  R2UR UR5, R5 ;  /* 0x00000000050572ca */ /* 0x000fd200000e0000 */
[----:B--2---:R-:W2:Y:S04]  /*35990*/  LD.E R17, desc[UR6][R12.64] ;  /* 0x000000060c117980 */ /* 0x004ea8000c101900 */
[----:B---3--:R-:W2:Y:S01]  /*359a0*/  LD.E.64 R12, desc[UR4][R10.64] ;  /* 0x000000040a0c7980 */ /* 0x008ea2000c101b00 */
[----:B------:R-:W-:Y:S05]  /*359b0*/  WARPSYNC.ALL ;  /* 0x0000000000007948 */ /* 0x000fea0003800000 */
[----:B------:R-:W-:-:S02]  /*359c0*/  R2UR UR6, R4 ;  /* 0x00000000040672ca */ /* 0x000fc400000e0000 */
[C---:B------:R-:W-:Y:S02]  /*359d0*/  R2UR UR7, R5.reuse ;  /* 0x00000000050772ca */ /* 0x040fe400000e0000 */
[----:B------:R-:W-:Y:S02]  /*359e0*/  R2UR UR4, R4 ;  /* 0x00000000040472ca */ /* 0x000fe400000e0000 */
[----:B------:R-:W-:-:S09]  /*359f0*/  R2UR UR5, R5 ;  /* 0x00000000050572ca */ /* 0x000fd200000e0000 */
[----:B----4-:R-:W3:Y:S04]  /*35a00*/  LD.E R20, desc[UR6][R6.64] ;  /* 0x0000000606147980 */ /* 0x010ee8000c101900 */
[----:B------:R-:W4:Y:S01]  /*35a10*/  LD.E.64 R14, desc[UR4][R8.64] ;  /* 0x00000004080e7980 */ /* 0x000f22000c101b00 */
[----:B------:R-:W-:Y:S01]  /*35a20*/  WARPGROUP.ARRIVE ;  /* 0x00000000000079c5 */ /* 0x000fe20000000000 */
[C---:B------:R-:W-:Y:S02]  /*35a30*/  R2UR UR8, R4.reuse ;  /* 0x00000000040872ca */ /* 0x040fe400000e0000 */
[----:B------:R-:W-:Y:S02]  /*35a40*/  R2UR UR9, R5 ;  /* 0x00000000050972ca */ /* 0x000fe400000e0000 */
[----:B------:R-:W-:-:S02]  /*35a50*/  R2UR UR10, R4 ;  /* 0x00000000040a72ca */ /* 0x000fc400000e0000 */
[----:B------:R-:W-:Y:S01]  /*35a60*/  R2UR UR11, R5 ;  /* 0x00000000050b72ca */ /* 0x000fe200000e0000 */
[----:B--2---:R-:W-:Y:S02]  /*35a70*/  IMAD R16, R17, 0xc00, R12 ;  /* 0x00000c0011107824 */ /* 0x004fe400078e020c */
[----:B------:R-:W-:-:S03]  /*35a80*/  IMAD.MOV.U32 R17, RZ, RZ, R13 ;  /* 0x000000ffff117224 */ /* 0x000fc600078e000d */
[----:B------:R-:W-:Y:S02]  /*35a90*/  R2UR UR6, R16 ;  /* 0x00000000100672ca */ /* 0x000fe400000e0000 */
[----:B------:R-:W-:Y:S02]  /*35aa0*/  R2UR UR7, R17 ;  /* 0x00000000110772ca */ /* 0x000fe400000e0000 */
[----:B---3--:R-:W-:Y:S02]  /*35ab0*/  ISETP.NE.U32.AND P1, PT, R20, RZ, PT ;  /* 0x000000ff1400720c */ /* 0x008fe40003f25070 */
[----:B----4-:R-:W-:Y:S02]  /*35ac0*/  R2UR UR4, R14 ;  /* 0x000000000e0472ca */ /* 0x010fe400000e0000 */
[----:B------:R-:W-:-:S09]  /*35ad0*/  R2UR UR5, R15 ;  /* 0x000000000f0572ca */ /* 0x000fd200000e0000 */
[----:B------:R-:W-:-:S05]  /*35ae0*/  VOTEU.ANY UP0, P1 ;  /* 0x00000000003f7886 */ /* 0x000fca0000800100 */
[----:B------:R-:W-:Y:S03]  /*35af0*/  HGMMA.64x96x16.F32.BF16 R24, gdesc[UR4], R24, UP0, gsb0 ;  /* 0x01600000041879f0 */ /* 0x000fe6000b801818 */
[----:B------:R-:W-:Y:S02]  /*35b00*/  WARPGROUP.DEPBAR.LE gsb0, 0x0 ;  /* 0x00008000000079c5 */ /* 0x000fe40000010000 */
[----:B------:R-:W-:Y:S04]  /*35b10*/  ST.E desc[UR8][R6.64], R191 ;  /* 0x000000bf06007985 */ /* 0x000fe8000c101908 */
[----:B------:R-:W2:Y:S01]  /*35b20*/  LD.E.64 R10, desc[UR10][R8.64] ;  /* 0x0000000a080a7980 */ /* 0x000ea2000c101b00 */
[----:B------:R-:W-:Y:S01]  /*35b30*/  VIADD R12, R16, 0x2 ;  /* 0x00000002100c7836 */ /* 0x000fe20000000000 */
[----:B------:R-:W-:-:S04]  /*35b40*/  R2UR UR7, R13 ;  /* 0x000000000d0772ca */ /* 0x000fc800000e0000 */
[----:B------:R-:W-:Y:S01]  /*35b50*/  R2UR UR6, R12 ;  /* 0x000000000c0672ca */ /* 0x000fe200000e0000 */
[----:B------:R-:W-:Y:S01]  /*35b60*/  WARPGROUP.ARRIVE ;  /* 0x00000000000079c5 */ /* 0x000fe20000000000 */
[C---:B------:R-:W-:Y:S02]  /*35b70*/  R2UR UR8, R4.reuse ;  /* 0x00000000040872ca */ /* 0x040fe400000e0000 */
        /* <DEDUP_REMOVED lines=208> */
[----:B------:R-:W-:-:S06]  /*36880*/  WARPGROUP.ARRIVE ;  /* 0x00000000000079c5 */ /* 0x000fcc0000000000 */
[----:B------:R-:W0:Y:S01]  /*36890*/  S2R R193, SR_TID.X ;  /* 0x0000000000c17919 */ /* 0x000e220000002100 */
[----:B------:R-:W-:Y:S02]  /*368a0*/  R2UR UR8, R4 ;  /* 0x00000000040872ca */ /* 0x000fe400000e0000 */
[----:B------:R-:W-:Y:S02]  /*368b0*/  R2UR UR9, R5 ;  /* 0x00000000050972ca */ /* 0x000fe400000e0000 */
[----:B0-----:R-:W-:Y:S01]  /*368c0*/  LOP3.LUT P2, RZ, R193, 0x7f, RZ, 0xc0, !PT ;  /* 0x0000007fc1ff7812 */ /* 0x001fe2000784c0ff */
[----:B--2---:R-:W-:Y:S01]  /*368d0*/  VIADD R10, R10, 0xc06 ;  /* 0x00000c060a0a7836 */ /* 0x004fe20000000000 */
[----:B------:R-:W-:-:S04]  /*368e0*/  R2UR UR5, R11 ;  /* 0x000000000b0572ca */ /* 0x000fc800000e0000 */
[----:B------:R-:W-:-:S13]  /*368f0*/  R2UR UR4, R10 ;  /* 0x000000000a0472ca */ /* 0x000fda00000e0000 */
[----:B------:R-:W-:Y:S03]  /*36900*/  HGMMA.64x96x16.F32.BF16 R24, gdesc[UR4], R24, gsb0 ;  /* 0x01600000041879f0 */ /* 0x000fe60008001818 */
[----:B------:R-:W-:Y:S02]  /*36910*/  WARPGROUP.DEPBAR.LE gsb0, 0x0 ;  /* 0x00008000000079c5 */ /* 0x000fe40000010000 */
[----:B------:R0:W-:Y:S04]  /*36920*/  ST.E desc[UR8][R6.64], R191 ;  /* 0x000000bf06007985 */ /* 0x0001e8000c101908 */
[----:B------:R-:W2:Y:S04]  /*36930*/  @!P2 LDL.64 R8, [R164+0x18] ;  /* 0x00001800a408a983 */ /* 0x000ea80000100a00 */
[----:B------:R-:W3:Y:S01]  /*36940*/  @!P2 LDL.64 R10, [R164] ;  /* 0x00000000a40aa983 */ /* 0x000ee20000100a00 */
[----:B------:R-:W-:-:S02]  /*36950*/  @!P2 R2UR UR4, R4 ;  /* 0x000000000404a2ca */ /* 0x000fc400000e0000 */
[C---:B------:R-:W-:Y:S02]  /*36960*/  @!P2 R2UR UR5, R5.reuse ;  /* 0x000000000505a2ca */ /* 0x040fe400000e0000 */
[----:B------:R-:W-:Y:S02]  /*36970*/  SHF.R.U32.HI R12, RZ, 0x7, R193 ;  /* 0x00000007ff0c7819 */ /* 0x000fe400000116c1 */
[----:B------:R-:W-:Y:S02]  /*36980*/  @!P2 R2UR UR6, R4 ;  /* 0x000000000406a2ca */ /* 0x000fe400000e0000 */
[----:B------:R-:W-:Y:S02]  /*36990*/  @!P2 R2UR UR7, R5 ;  /* 0x000000000507a2ca */ /* 0x000fe400000e0000 */
[----:B------:R-:W-:-:S05]  /*369a0*/  IADD3 R12, -R12, 0xb, RZ ;  /* 0x0000000b0c0c7810 */ /* 0x000fca0007ffe1ff */
[----:B------:R1:W-:Y:S06]  /*369b0*/  BAR.ARV R12, 0x100 ;  /* 0x0004000c0000751d */ /* 0x0003ec0000002000 */
[----:B--2---:R-:W0:Y:S04]  /*369c0*/  @!P2 LD.E.64 R8, desc[UR4][R8.64+0x30] ;  /* 0x000030040808a980 */ /* 0x004e28000c101b00 */
[----:B---3--:R-:W2:Y:S01]  /*369d0*/  @!P2 LD.E R10, desc[UR6][R10.64] ;  /* 0x000000060a0aa980 */ /* 0x008ea2000c101900 */
[----:B------:R-:W-:-:S02]  /*369e0*/  R2UR UR4, R4 ;  /* 0x00000000040472ca */ /* 0x000fc400000e0000 */
[----:B------:R-:W-:Y:S02]  /*369f0*/  R2UR UR5, R5 ;  /* 0x00000000050572ca */ /* 0x000fe400000e0000 */
[----:B0-----:R-:W-:-:S05]  /*36a00*/  @!P2 MOV R7, R8 ;  /* 0x000000080007a202 */ /* 0x001fca0000000f00 */
[----:B--2---:R-:W-:-:S05]  /*36a10*/  @!P2 IMAD R6, R10, 0x8, R7 ;  /* 0x000000080a06a824 */ /* 0x004fca00078e0207 */
[----:B------:R-:W-:-:S04]  /*36a20*/  @!P2 PRMT R6, RZ, 0x654, R6 ;  /* 0x00000654ff06a816 */ /* 0x000fc80000000006 */
[----:B------:R0:W-:Y:S02]  /*36a30*/  @!P2 SYNCS.ARRIVE.TRANS64.RED.A1T0 RZ, [R6+URZ], RZ ;  /* 0x000000ff06ffa9a7 */ /* 0x0001e4000810043f */
[----:B0-----:R-:W2:Y:S01]  /*36a40*/  LD.E R6, desc[UR4][R2.64+0x24] ;  /* 0x0000240402067980 */ /* 0x001ea2000c101900 */
[----:B------:R-:W-:Y:S02]  /*36a50*/  R2UR UR4, R4 ;  /* 0x00000000040472ca */ /* 0x000fe400000e0000 */
[----:B------:R-:W-:-:S13]  /*36a60*/  R2UR UR5, R5 ;  /* 0x00000000050572ca */ /* 0x000fda00000e0000 */
[----:B------:R-:W3:Y:S01]  /*36a70*/  LD.E R13, desc[UR4][R2.64] ;  /* 0x00000004020d7980 */ /* 0x000ee2000c101900 */
[C---:B------:R-:W-:Y:S02]  /*36a80*/  R2UR UR4, R4.reuse ;  /* 0x00000000040472ca */ /* 0x040fe400000e0000 */
[C---:B------:R-:W-:Y:S01]  /*36a90*/  R2UR UR5, R5.reuse ;  /* 0x00000000050572ca */ /* 0x040fe200000e0000 */
[----:B------:R-:W-:Y:S01]  /*36aa0*/  IMAD.MOV.U32 R7, RZ, RZ, R22 ;  /* 0x000000ffff077224 */ /* 0x000fe200078e0016 */
[C---:B------:R-:W-:Y:S02]  /*36ab0*/  R2UR UR14, R4.reuse ;  /* 0x00000000040e72ca */ /* 0x040fe400000e0000 */
[C---:B------:R-:W-:Y:S02]  /*36ac0*/  R2UR UR15, R5.reuse ;  /* 0x00000000050f72ca */ /* 0x040fe400000e0000 */
[----:B------:R-:W-:Y:S02]  /*36ad0*/  R2UR UR10, R4 ;  /* 0x00000000040a72ca */ /* 0x000fe400000e0000 */
[----:B------:R-:W-:-:S02]  /*36ae0*/  R2UR UR11, R5 ;  /* 0x00000000050b72ca */ /* 0x000fc400000e0000 */
[C---:B------:R-:W-:Y:S02]  /*36af0*/  R2UR UR8, R4.reuse ;  /* 0x00000000040872ca */ /* 0x040fe400000e0000 */
[----:B------:R-:W-:Y:S02]  /*36b00*/  R2UR UR9, R5 ;  /* 0x00000000050972ca */ /* 0x000fe400000e0000 */
[----:B------:R-:W-:-:S03]  /*36b10*/  R2UR UR12, R4 ;  /* 0x00000000040c72ca */ /* 0x000fc600000e0000 */
[----:B------:R-:W4:Y:S01]  /*36b20*/  LD.E R76, desc[UR14][R2.64+0x18] ;  /* 0x0000180e024c7980 */ /* 0x000f22000c101900 */
[----:B------:R-:W-:-:S03]  /*36b30*/  R2UR UR13, R5 ;  /* 0x00000000050d72ca */ /* 0x000fc600000e0000 */
[----:B------:R-:W4:Y:S04]  /*36b40*/  LD.E R73, desc[UR10][R2.64+0xc] ;  /* 0x00000c0a02497980 */ /* 0x000f28000c101900 */
[----:B------:R-:W4:Y:S06]  /*36b50*/  LD.E R74, desc[UR8][R2.64+0x10] ;  /* 0x00001008024a7980 */ /* 0x000f2c000c101900 */
[----:B------:R-:W4:Y:S01]  /*36b60*/  LD.E R75, desc[UR12][R2.64+0x14] ;  /* 0x0000140c024b7980 */ /* 0x000f22000c101900 */
[----:B--2---:R-:W-:Y:S01]  /*36b70*/  ISETP.NE.AND P1, PT, R6, 0x1, PT ;  /* 0x000000010600780c */ /* 0x004fe20003f25270 */
[----:B------:R-:W-:-:S05]  /*36b80*/  IMAD.MOV.U32 R6, RZ, RZ, R21 ;  /* 0x000000ffff067224 */ /* 0x000fca00078e0015 */
[----:B------:R3:W2:Y:S07]  /*36b90*/  LD.E R14, desc[UR4][R6.64] ;  /* 0x00000004060e7980 */ /* 0x0006ae000c101900 */
[C---:B------:R-:W-:Y:S02]  /*36ba0*/  @P1 R2UR UR4, R4.reuse ;  /* 0x00000000040412ca */ /* 0x040fe400000e0000 */
[----:B------:R-:W-:Y:S02]  /*36bb0*/  @P1 R2UR UR5, R5 ;  /* 0x00000000050512ca */ /* 0x000fe400000e0000 */
[----:B------:R-:W-:-:S02]  /*36bc0*/  @P1 R2UR UR6, R4 ;  /* 0x00000000040612ca */ /* 0x000fc400000e0000 */
[----:B------:R-:W-:-:S09]  /*36bd0*/  @P1 R2UR UR7, R5 ;  /* 0x00000000050712ca */ /* 0x000fd200000e0000 */
[----:B------:R-:W2:Y:S04]  /*36be0*/  @P1 LD.E R20, desc[UR4][R2.64+0x28] ;  /* 0x0000280402141980 */ /* 0x000ea8000c101900 */
[----:B------:R-:W2:Y:S01]  /*36bf0*/  @P1 LD.E R17, desc[UR6][R2.64+0x2c] ;  /* 0x00002c0602111980 */ /* 0x000ea2000c101900 */
[C---:B------:R-:W-:Y:S02]  /*36c00*/  R2UR UR4, R4.reuse ;  /* 0x00000000040472ca */ /* 0x040fe400000e0000 */
[C---:B------:R-:W-:Y:S02]  /*36c10*/  R2UR UR5, R5.reuse ;  /* 0x00000000050572ca */ /* 0x040fe400000e0000 */
[----:B------:R-:W-:Y:S02]  /*36c20*/  R2UR UR6, R4 ;  /* 0x00000000040672ca */ /* 0x000fe400000e0000 */
[----:B------:R-:W-:-:S09]  /*36c30*/  R2UR UR7, R5 ;  /* 0x00000000050772ca */ /* 0x000fd200000e0000 */
[----:B------:R-:W2:Y:S04]  /*36c40*/  LD.E R21, desc[UR4][R2.64+0x8] ;  /* 0x0000080402157980 */ /* 0x000ea8000c101900 */
[----:B------:R-:W2:Y:S01]  /*36c50*/  LD.E R72, desc[UR6][R2.64+0x4] ;  /* 0x0000040602487980 */ /* 0x000ea2000c101900 */
[----:B---3--:R-:W-:-:S04]  /*36c60*/  SHF.R.S32.HI R6, RZ, 0x1f, R13 ;  /* 0x0000001fff067819 */ /* 0x008fc8000001140d */
[----:B------:R-:W-:-:S04]  /*36c70*/  LEA.HI R7, R6, R13, RZ, 0x7 ;  /* 0x0000000d06077211 */ /* 0x000fc800078f38ff */
[----:B------:R-:W-:-:S05]  /*36c80*/  LOP3.LUT R8, R7, 0xffffff80, RZ, 0xc0, !PT ;  /* 0xffffff8007087812 */ /* 0x000fca00078ec0ff */
[----:B------:R-:W-:-:S05]  /*36c90*/  IMAD.IADD R8, R13, 0x1, -R8 ;  /* 0x000000010d087824 */ /* 0x000fca00078e0a08 */
[----:B------:R-:W-:Y:S02]  /*36ca0*/  SHF.R.S32.HI R9, RZ, 0x1f, R8 ;  /* 0x0000001fff097819 */ /* 0x000fe40000011408 */
[----:B------:R-:W-:Y:S02]  /*36cb0*/  LEA.HI R15, R6, R13, RZ, 0x2 ;  /* 0x0000000d060f7211 */ /* 0x000fe400078f10ff */
[CC--:B------:R-:W-:Y:S02]  /*36cc0*/  LEA.HI R10, R9.reuse, R8.reuse, RZ, 0x2 ;  /* 0x00000008090a7211 */ /* 0x0c0fe400078f10ff */
[----:B------:R-:W-:Y:S02]  /*36cd0*/  LEA.HI R9, R9, R8, RZ, 0x5 ;  /* 0x0000000809097211 */ /* 0x000fe400078f28ff */
[--C-:B------:R-:W-:Y:S02]  /*36ce0*/  SHF.R.S32.HI R11, RZ, 0x2, R10.reuse ;  /* 0x00000002ff0b7819 */ /* 0x100fe4000001140a */
[----:B-1----:R-:W-:-:S02]  /*36cf0*/  SHF.R.S32.HI R12, RZ, 0x1f, R10 ;  /* 0x0000001fff0c7819 */ /* 0x002fc4000001140a */
[----:B------:R-:W-:Y:S02]  /*36d00*/  LOP3.LUT R16, R15, 0xfffffffc, RZ, 0xc0, !PT ;  /* 0xfffffffc0f107812 */ /* 0x000fe400078ec0ff */
[----:B------:R-:W-:Y:S02]  /*36d10*/  SHF.R.S32.HI R6, RZ, 0x7, R7 ;  /* 0x00000007ff067819 */ /* 0x000fe40000011407 */
[----:B------:R-:W-:Y:S01]  /*36d20*/  LEA.HI R12, R12, R11, RZ, 0x3 ;  /* 0x0000000b0c0c7211 */ /* 0x000fe200078f18ff */
[----:B------:R-:W-:Y:S01]  /*36d30*/  IMAD.IADD R16, R13, 0x1, -R16 ;  /* 0x000000010d107824 */ /* 0x000fe200078e0a10 */
[----:B------:R-:W-:Y:S02]  /*36d40*/  SHF.R.S32.HI R9, RZ, 0x5, R9 ;  /* 0x00000005ff097819 */ /* 0x000fe40000011409 */
[----:B------:R-:W-:Y:S02]  /*36d50*/  LEA.HI R7, R7, R6, RZ, 0x1 ;  /* 0x0000000607077211 */ /* 0x000fe400078f08ff */
[----:B------:R-:W-:-:S02]  /*36d60*/  LOP3.LUT R12, R12, 0xfffffff8, RZ, 0xc0, !PT ;  /* 0xfffffff80c0c7812 */ /* 0x000fc400078ec0ff */
[----:B------:R-:W-:-:S03]  /*36d70*/  LOP3.LUT R7, R7, 0x3fffffe, RZ, 0xc0, !PT ;  /* 0x03fffffe07077812 */ /* 0x000fc600078ec0ff */
[----:B------:R-:W-:Y:S02]  /*36d80*/  IMAD.IADD R12, R11, 0x1, -R12 ;  /* 0x000000010b0c7824 */ /* 0x000fe400078e0a0c */
[----:B------:R-:W-:Y:S01]  /*36d90*/  IMAD.IADD R7, R6, 0x1, -R7 ;  /* 0x0000000106077824 */ /* 0x000fe200078e0a07 */
[----:B----4-:R-:W-:Y:S01]  /*36da0*/  ISETP.GE.AND P2, PT, R76, 0x1, PT ;  /* 0x000000014c00780c */ /* 0x010fe20003f46270 */
[----:B------:R-:W-:Y:S01]  /*36db0*/  BSSY B3, `(.L_x_11169) ;  /* 0x000003a000037945 */ /* 0x000fe20003800000 */
[----:B------:R-:W-:Y:S02]  /*36dc0*/  IMAD R75, R0, -0x60, R75 ;  /* 0xffffffa0004b7824 */ /* 0x000fe400078e024b */
[----:B--2---:R-:W-:Y:S01]  /*36dd0*/  IMAD R13, R14, 0x8, R9 ;  /* 0x000000080e0d7824 */ /* 0x004fe200078e0209 */
[----:B------:R-:W-:-:S03]  /*36de0*/  LEA.HI R9, R16, R16, RZ, 0x1 ;  /* 0x0000001010097211 */ /* 0x000fc600078f08ff */
[----:B------:R-:W-:Y:S01]  /*36df0*/  IMAD.U32 R12, R13, 0x10, R12 ;  /* 0x000000100d0c7824 */ /* 0x000fe200078e000c */
[----:B------:R-:W-:-:S03]  /*36e00*/  LOP3.LUT R9, R9, 0x1ffffffe, RZ, 0xc0, !PT ;  /* 0x1ffffffe09097812 */ /* 0x000fc600078ec0ff */
[----:B------:R-:W-:Y:S02]  /*36e10*/  IMAD R12, R7, 0x40, R12 ;  /* 0x00000040070c7824 */ /* 0x000fe400078e020c */
[----:B------:R-:W-:-:S04]  /*36e20*/  IMAD.IADD R9, R16, 0x1, -R9 ;  /* 0x0000000110097824 */ /* 0x000fc800078e0a09 */
[----:B------:R-:W-:-:S04]  /*36e30*/  IMAD R9, R9, 0x8, R12 ;  /* 0x0000000809097824 */ /* 0x000fc800078e020c */
[----:B------:R-:W-:-:S05]  /*36e40*/  @P1 IMAD.HI.U32 R20, R9, R20, RZ ;  /* 0x0000001409141227 */ /* 0x000fca00078e00ff */
[----:B------:R-:W-:Y:S01]  /*36e50*/  @P1 SHF.R.U32.HI R9, RZ, R17, R20 ;  /* 0x00000011ff091219 */ /* 0x000fe20000011614 */
[----:B------:R-:W-:Y:S01]  /*36e60*/  IMAD.MOV.U32 R13, RZ, RZ, -0x60 ;  /* 0xffffffa0ff0d7424 */ /* 0x000fe200078e00ff */
[----:B------:R-:W-:-:S03]  /*36e70*/  LOP3.LUT R7, R10, 0x7ffffffc, RZ, 0xc0, !PT ;  /* 0x7ffffffc0a077812 */ /* 0x000fc600078ec0ff */
[----:B------:R-:W0:Y:S01]  /*36e80*/  SHFL.IDX PT, R11, R9, RZ, 0x1c1f ;  /* 0x001c1fff090b7589 */ /* 0x000e2200000e0000 */
[----:B------:R-:W-:Y:S02]  /*36e90*/  IMAD R6, R0, R13, 0x1 ;  /* 0x0000000100067424 */ /* 0x000fe400078e020d */
[----:B------:R-:W-:-:S04]  /*36ea0*/  IMAD.IADD R7, R8, 0x1, -R7 ;  /* 0x0000000108077824 */ /* 0x000fc800078e0a07 */
[----:B------:R-:W-:Y:S01]  /*36eb0*/  IMAD R6, R7, -0x2, R6 ;  /* 0xfffffffe07067824 */ /* 0x000fe200078e0206 */
[----:B------:R-:W-:-:S04]  /*36ec0*/  LOP3.LUT R8, RZ, R73, RZ, 0x33, !PT ;  /* 0x00000049ff087212 */ /* 0x000fc800078e33ff */
[----:B------:R-:W-:Y:S01]  /*36ed0*/  IADD3 R7, -R72, R6, R21 ;  /* 0x0000000648077210 */ /* 0x000fe20007ffe115 */
[----:B------:R-:W-:-:S04]  /*36ee0*/  VIADD R12, R6, 0xffffffff ;  /* 0xffffffff060c7836 */ /* 0x000fc80000000000 */
[C---:B------:R-:W-:Y:S02]  /*36ef0*/  IMAD.IADD R74, R7.reuse, 0x1, R74 ;  /* 0x00000001074a7824 */ /* 0x040fe400078e024a */
[----:B------:R-:W-:Y:S02]  /*36f00*/  IMAD.IADD R10, R7, 0x1, R8 ;  /* 0x00000001070a7824 */ /* 0x000fe400078e0208 */
[--C-:B0-----:R-:W-:Y:S02]  /*36f10*/  IMAD.IADD R7, R74, 0x1, R11.reuse ;  /* 0x000000014a077824 */ /* 0x101fe400078e020b */
[----:B------:R-:W-:Y:S01]  /*36f20*/  IMAD.IADD R6, R10, 0x1, R11 ;  /* 0x000000010a067824 */ /* 0x000fe200078e020b */
[----:B------:R-:W-:Y:S06]  /*36f30*/  @!P2 BRA `(.L_x_11170) ;  /* 0x000000000084a947 */ /* 0x000fec0003800000 */
[----:B------:R-:W-:Y:S01]  /*36f40*/  IADD3 R11, -R72, R21, R11 ;  /* 0x00000015480b7210 */ /* 0x000fe20007ffe10b */
[----:B------:R-:W-:Y:S03]  /*36f50*/  BSSY B4, `(.L_x_11171) ;  /* 0x000001c000047945 */ /* 0x000fe60003800000 */
[----:B------:R-:W-:-:S13]  /*36f60*/  ISETP.GT.AND P1, PT, R11, -0x1, PT ;  /* 0xffffffff0b00780c */ /* 0x000fda0003f24270 */
[----:B------:R-:W-:Y:S05]  /*36f70*/  @P1 BRA `(.L_x_11172) ;  /* 0x00000000003c1947 */ /* 0x000fea0003800000 */
[----:B------:R-:W-:Y:S01]  /*36f80*/  ISETP.NE.AND P1, PT, R76, 0x1, PT ;  /* 0x000000014c00780c */ /* 0x000fe20003f25270 */
[----:B------:R-:W-:Y:S01]  /*36f90*/  BSSY B5, `(.L_x_11173) ;  /* 0x000000b000057945 */ /* 0x000fe20003800000 */
[----:B------:R-:W-:-:S11]  /*36fa0*/  LOP3.LUT R11, RZ, R11, RZ, 0x33, !PT ;  /* 0x0000000bff0b7212 */ /* 0x000fd600078e33ff */
[----:B------:R-:W-:Y:S05]  /*36fb0*/  @!P1 BRA `(.L_x_11174) ;  /* 0x0000000000209947 */ /* 0x000fea0003800000 */
[C---:B------:R-:W-:Y:S02]  /*36fc0*/  R2UR UR4, R4.reuse ;  /* 0x00000000040472ca */ /* 0x040fe400000e0000 */
[C---:B------:R-:W-:Y:S02]  /*36fd0*/  R2UR UR5, R5.reuse ;  /* 0x00000000050572ca */ /* 0x040fe400000e0000 */
[----:B------:R-:W-:Y:S02]  /*36fe0*/  R2UR UR6, R4 ;  /* 0x00000000040672ca */ /* 0x000fe400000e0000 */
[----:B------:R-:W-:-:S09]  /*36ff0*/  R2UR UR7, R5 ;  /* 0x00000000050772ca */ /* 0x000fd200000e0000 */
[----:B------:R-:W2:Y:S04]  /*37000*/  LD.E R8, desc[UR4][R2.64+0x1c] ;  /* 0x00001c0402087980 */ /* 0x000ea8000c101900 */
[----:B------:R-:W3:Y:S01]  /*37010*/  LD.E R13, desc[UR6][R2.64+0x20] ;  /* 0x00002006020d7980 */ /* 0x000ee2000c101900 */
[----:B--2---:R-:W-:-:S05]  /*37020*/  IMAD.HI.U32 R8, R11, R8, RZ ;  /* 0x000000080b087227 */ /* 0x004fca00078e00ff */
[----:B---3--:R-:W-:-:S07]  /*37030*/  SHF.R.U32.HI R11, RZ, R13, R8 ;  /* 0x0000000dff0b7219 */ /* 0x008fce0000011608 */
.L_x_11174:
[----:B------:R-:W-:Y:S05]  /*37040*/  BSYNC B5 ;  /* 0x0000000000057941 */ /* 0x000fea0003800000 */
.L_x_11173:
[----:B------:R-:W-:Y:S01]  /*37050*/  LOP3.LUT R11, RZ, R11, RZ, 0x33, !PT ;  /* 0x0000000bff0b7212 */ /* 0x000fe200078e33ff */
[----:B------:R-:W-:Y:S06]  /*37060*/  BRA `(.L_x_11175) ;  /* 0x0000000000287947 */ /* 0x000fec0003800000 */
.L_x_11172:
[----:B------:R-:W-:-:S13]  /*37070*/  ISETP.NE.AND P1, PT, R76, 0x1, PT ;  /* 0x000000014c00780c */ /* 0x000fda0003f25270 */
        /* <DEDUP_REMOVED lines=9> */
.L_x_11175:
[----:B------:R-:W-:Y:S05]  /*37110*/  BSYNC B4 ;  /* 0x0000000000047941 */ /* 0x000fea0003800000 */
.L_x_11171:
[----:B------:R-:W-:-:S05]  /*37120*/  IMAD R11, R76, R11, R12 ;  /* 0x0000000b4c0b7224 */ /* 0x000fca00078e020c */
[----:B------:R-:W-:Y:S02]  /*37130*/  VIMNMX R6, R6, R11, !PT ;  /* 0x0000000b06067248 */ /* 0x000fe40007fe0100 */
[----:B------:R-:W-:-:S07]  /*37140*/  VIADDMNMX R7, R11, R76, R7, PT ;  /* 0x0000004c0b077246 */ /* 0x000fce0003800107 */
.L_x_11170:
[----:B------:R-:W-:Y:S05]  /*37150*/  BSYNC B3 ;  /* 0x0000000000037941 */ /* 0x000fea0003800000 */
.L_x_11169:
[C---:B------:R-:W-:Y:S01]  /*37160*/  ISETP.GE.AND P2, PT, R75.reuse, 0x9, PT ;  /* 0x000000094b00780c */ /* 0x040fe20003f46270 */
[----:B------:R-:W0:Y:S01]  /*37170*/  SHFL.IDX PT, R9, R9, 0x1, 0x1c1f ;  /* 0x003c1f0009097f89 */ /* 0x000e2200000e0000 */
[----:B------:R-:W-:Y:S01]  /*37180*/  ISETP.GE.AND P1, PT, R75, 0x2, PT ;  /* 0x000000024b00780c */ /* 0x000fe20003f26270 */
[----:B------:R-:W-:Y:S01]  /*37190*/  BSSY B3, `(.L_x_11176) ;  /* 0x0000097000037945 */ /* 0x000fe20003800000 */
[C---:B------:R-:W-:Y:S02]  /*371a0*/  ISETP.GT.AND P3, PT, R6.reuse, 0x8, !P2 ;  /* 0x000000080600780c */ /* 0x040fe40005764270 */
[----:B------:R-:W-:Y:S02]  /*371b0*/  ISETP.GT.AND P4, PT, R6, 0x1, !P1 ;  /* 0x000000010600780c */ /* 0x000fe40004f84270 */
[----:B------:R-:W-:Y:S02]  /*371c0*/  ISETP.LT.OR P3, PT, R7, 0x9, P3 ;  /* 0x000000090700780c */ /* 0x000fe40001f61670 */
[----:B------:R-:W-:-:S02]  /*371d0*/  ISETP.GE.AND P5, PT, R75, 0xa, PT ;  /* 0x0000000a4b00780c */ /* 0x000fc40003fa6270 */
[----:B------:R-:W-:Y:S02]  /*371e0*/  FSEL R28, R28, -INF , !P3 ;  /* 0xff8000001c1c7808 */ /* 0x000fe40005800000 */
[----:B------:R-:W-:Y:S02]  /*371f0*/  ISETP.LT.OR P4, PT, R7, 0x2, P4 ;  /* 0x000000020700780c */ /* 0x000fe40002781670 */
[----:B------:R-:W-:Y:S02]  /*37200*/  ISETP.GT.AND P3, PT, R6, 0x9, !P5 ;  /* 0x000000090600780c */ /* 0x000fe40006f64270 */
[----:B------:R-:W-:Y:S02]  /*37210*/  FSEL R25, R25, -INF , !P4 ;  /* 0xff80000019197808 */ /* 0x000fe40006000000 */
[----:B------:R-:W-:Y:S02]  /*37220*/  ISETP.LT.OR P3, PT, R7, 0xa, P3 ;  /* 0x0000000a0700780c */ /* 0x000fe40001f61670 */
[----:B------:R-:W-:-:S02]  /*37230*/  ISETP.GE.AND P4, PT, R75, 0x11, PT ;  /* 0x000000114b00780c */ /* 0x000fc40003f86270 */
[----:B------:R-:W-:Y:S01]  /*37240*/  FSEL R29, R29, -INF , !P3 ;  /* 0xff8000001d1d7808 */ /* 0x000fe20005800000 */
[--C-:B0-----:R-:W-:Y:S01]  /*37250*/  IMAD.IADD R11, R74, 0x1, R9.reuse ;  /* 0x000000014a0b7824 */ /* 0x101fe200078e0209 */
[----:B------:R-:W-:Y:S01]  /*37260*/  ISETP.GT.AND P3, PT, R6, 0x10, !P4 ;  /* 0x000000100600780c */ /* 0x000fe20006764270 */
[----:B------:R-:W-:Y:S01]  /*37270*/  IMAD.IADD R8, R10, 0x1, R9 ;  /* 0x000000010a087824 */ /* 0x000fe200078e0209 */
        /* <DEDUP_REMOVED lines=119> */
.L_x_11181:
[----:B------:R-:W-:Y:S05]  /*379f0*/  BSYNC B5 ;  /* 0x0000000000057941 */ /* 0x000fea0003800000 */
.L_x_11180:
[----:B------:R-:W-:Y:S01]  /*37a00*/  LOP3.LUT R21, RZ, R21, RZ, 0x33, !PT ;  /* 0x00000015ff157212 */ /* 0x000fe200078e33ff */
[----:B------:R-:W-:Y:S06]  /*37a10*/  BRA `(.L_x_11182) ;  /* 0x0000000000287947 */ /* 0x000fec0003800000 */
.L_x_11179:
        /* <DEDUP_REMOVED lines=10> */
.L_x_11182:
[----:B------:R-:W-:Y:S05]  /*37ac0*/  BSYNC B4 ;  /* 0x0000000000047941 */ /* 0x000fea0003800000 */
.L_x_11178:
[----:B------:R-:W-:-:S05]  /*37ad0*/  IMAD R21, R76, R21, R12 ;  /* 0x000000154c157224 */ /* 0x000fca00078e020c */
[----:B------:R-:W-:Y:S02]  /*37ae0*/  VIADDMNMX R11, R21, R76, R11, PT ;  /* 0x0000004c150b7246 */ /* 0x000fe4000380010b */
[----:B------:R-:W-:-:S07]  /*37af0*/  VIMNMX R8, R8, R21, !PT ;  /* 0x0000001508087248 */ /* 0x000fce0007fe0100 */
.L_x_11177:
[----:B------:R-:W-:Y:S05]  /*37b00*/  BSYNC B3 ;  /* 0x0000000000037941 */ /* 0x000fea0003800000 */
.L_x_11176:
[----:B------:R-:W2:Y:S01]  /*37b10*/  LDL.64 R6, [R164+0x70] ;  /* 0x00007000a4067983 */ /* 0x000ea20000100a00 */
[----:B------:R-:W-:Y:S02]  /*37b20*/  R2UR UR4, R4 ;  /* 0x00000000040472ca */ /* 0x000fe400000e0000 */
[----:B------:R-:W-:Y:S02]  /*37b30*/  R2UR UR5, R5 ;  /* 0x00000000050572ca */ /* 0x000fe400000e0000 */
[C---:B------:R-:W-:Y:S02]  /*37b40*/  ISETP.GT.AND P1, PT, R8.reuse, 0x1, !P1 ;  /* 0x000000010800780c */ /* 0x040fe40004f24270 */
[----:B------:R-:W-:Y:S02]  /*37b50*/  ISETP.GT.AND P2, PT, R8, 0x8, !P2 ;  /* 0x000000080800780c */ /* 0x000fe40005744270 */
[C---:B------:R-:W-:Y:S02]  /*37b60*/  ISETP.LT.OR P1, PT, R11.reuse, 0x2, P1 ;  /* 0x000000020b00780c */ /* 0x040fe40000f21670 */
[----:B------:R-:W-:-:S02]  /*37b70*/  ISETP.LT.OR P2, PT, R11, 0x9, P2 ;  /* 0x000000090b00780c */ /* 0x000fc40001741670 */
[----:B------:R-:W-:Y:S02]  /*37b80*/  FSEL R27, R27, -INF , !P1 ;  /* 0xff8000001b1b7808 */ /* 0x000fe40004800000 */
[----:B------:R-:W-:Y:S02]  /*37b90*/  ISETP.NE.AND P1, PT, R14, RZ, PT ;  /* 0x000000ff0e00720c */ /* 0x000fe40003f25270 */
[----:B------:R-:W-:Y:S02]  /*37ba0*/  FSEL R30, R30, -INF , !P2 ;  /* 0xff8000001e1e7808 */ /* 0x000fe40005000000 */
[----:B------:R-:W-:Y:S02]  /*37bb0*/  ISETP.GT.AND P1, PT, R8, 0x9, !P1 ;  /* 0x000000090800780c */ /* 0x000fe40004f24270 */
[----:B------:R-:W-:Y:S02]  /*37bc0*/  ISETP.NE.AND P2, PT, R20, RZ, PT ;  /* 0x000000ff1400720c */ /* 0x000fe40003f45270 */
[----:B------:R-:W-:-:S02]  /*37bd0*/  ISETP.LT.OR P1, PT, R11, 0xa, P1 ;  /* 0x0000000a0b00780c */ /* 0x000fc40000f21670 */
[----:B------:R-:W-:Y:S02]  /*37be0*/  ISETP.NE.AND P6, PT, R73, RZ, PT ;  /* 0x000000ff4900720c */ /* 0x000fe40003fc5270 */
        /* <DEDUP_REMOVED lines=62> */
[----:B------:R-:W-:Y:S02]  /*37fd0*/  ISETP.NE.AND P6, PT, R24, RZ, PT ;  /* 0x000000ff1800720c */ /* 0x000fe40003fc5270 */
[----:B------:R-:W-:-:S04]  /*37fe0*/  ISETP.LT.OR P1, PT, R11, 0x1, P1 ;  /* 0x000000010b00780c */ /* 0x000fc80000f21670 */
[----:B------:R-:W-:Y:S01]  /*37ff0*/  FSEL R26, R26, -INF , !P1 ;  /* 0xff8000001a1a7808 */ /* 0x000fe20004800000 */
[----:B--2---:R-:W2:Y:S01]  /*38000*/  LD.E.64 R2, desc[UR4][R6.64] ;  /* 0x0000000406027980 */ /* 0x004ea2000c101b00 */
[C---:B------:R-:W-:Y:S02]  /*38010*/  ISETP.GT.AND P1, PT, R8.reuse, 0x49, !P2 ;  /* 0x000000490800780c */ /* 0x040fe40005724270 */
[C---:B------:R-:W-:Y:S01]  /*38020*/  ISETP.GT.AND P3, PT, R8.reuse, 0x50, !P3 ;  /* 0x000000500800780c */ /* 0x040fe20005f64270 */
[----:B------:R-:W3:Y:S01]  /*38030*/  LD.E R15, desc[UR4][R6.64+0x10] ;  /* 0x00001004060f7980 */ /* 0x000ee2000c101900 */
[C---:B------:R-:W-:Y:S02]  /*38040*/  ISETP.GT.AND P4, PT, R8.reuse, 0x51, !P4 ;  /* 0x000000510800780c */ /* 0x040fe40006784270 */
[C---:B------:R-:W-:Y:S02]  /*38050*/  ISETP.GT.AND P5, PT, R8.reuse, 0x58, !P5 ;  /* 0x000000580800780c */ /* 0x040fe40006fa4270 */
[----:B------:R-:W-:-:S02]  /*38060*/  ISETP.GT.AND P2, PT, R8, 0x59, !P6 ;  /* 0x000000590800780c */ /* 0x000fc40007744270 */
[C---:B------:R-:W-:Y:S02]  /*38070*/  ISETP.LT.OR P1, PT, R11.reuse, 0x4a, P1 ;  /* 0x0000004a0b00780c */ /* 0x040fe40000f21670 */
[----:B------:R-:W-:Y:S02]  /*38080*/  ISETP.LT.OR P3, PT, R11, 0x51, P3 ;  /* 0x000000510b00780c */ /* 0x000fe40001f61670 */
[----:B------:R-:W-:Y:S02]  /*38090*/  FSEL R63, R63, -INF , !P1 ;  /* 0xff8000003f3f7808 */ /* 0x000fe40004800000 */
[C---:B------:R-:W-:Y:S02]  /*380a0*/  ISETP.LT.OR P4, PT, R11.reuse, 0x52, P4 ;  /* 0x000000520b00780c */ /* 0x040fe40002781670 */
[----:B------:R-:W-:Y:S02]  /*380b0*/  FSEL R66, R66, -INF , !P3 ;  /* 0xff80000042427808 */ /* 0x000fe40005800000 */
[----:B------:R-:W-:-:S02]  /*380c0*/  ISETP.LT.OR P5, PT, R11, 0x59, P5 ;  /* 0x000000590b00780c */ /* 0x000fc40002fa1670 */
[----:B------:R-:W-:Y:S02]  /*380d0*/  FSEL R67, R67, -INF , !P4 ;  /* 0xff80000043437808 */ /* 0x000fe40006000000 */
[----:B------:R-:W-:Y:S02]  /*380e0*/  ISETP.LT.OR P2, PT, R11, 0x5a, P2 ;  /* 0x0000005a0b00780c */ /* 0x000fe40001741670 */
[----:B------:R-:W-:Y:S02]  /*380f0*/  FSEL R70, R70, -INF , !P5 ;  /* 0xff80000046467808 */ /* 0x000fe40006800000 */
[----:B------:R-:W-:Y:S02]  /*38100*/  R2UR UR6, R4 ;  /* 0x00000000040672ca */ /* 0x000fe400000e0000 */
[----:B------:R-:W-:Y:S02]  /*38110*/  R2UR UR7, R5 ;  /* 0x00000000050772ca */ /* 0x000fe400000e0000 */
[----:B------:R-:W-:-:S11]  /*38120*/  FSEL R71, R71, -INF , !P2 ;  /* 0xff80000047477808 */ /* 0x000fd60005000000 */
[----:B------:R-:W4:Y:S01]  /*38130*/  LD.E R14, desc[UR6][R6.64+0x14] ;  /* 0x00001406060e7980 */ /* 0x000f22000c101900 */
[----:B--2---:R-:W-:Y:S02]  /*38140*/  FMNMX.FTZ R10, R156, R2, !PT ;  /* 0x000000029c0a7209 */ /* 0x004fe40007810000 */
        /* <DEDUP_REMOVED lines=46> */
[----:B------:R-:W-:-:S03]  /*38430*/  FMNMX.FTZ R9, R71, R10, !PT ;  /* 0x0000000a47097209 */ /* 0x000fc60007810000 */
[----:B------:R-:W0:Y:S04]  /*38440*/  SHFL.BFLY PT, R11, R8, 0x2, 0x1f ;  /* 0x0c401f00080b7f89 */ /* 0x000e2800000e0000 */
[----:B------:R-:W-:Y:S04]  /*38450*/  ST.E.64 desc[UR4][R6.64], R8 ;  /* 0x0000000806007985 */ /* 0x000fe8000c101b04 */
[----:B------:R-:W2:Y:S01]  /*38460*/  LD.E R17, desc[UR6][R6.64+0x4] ;  /* 0x0000040606117980 */ /* 0x000ea2000c101900 */
[----:B0-----:R-:W-:-:S05]  /*38470*/  FMNMX.FTZ R11, R8, R11, !PT ;  /* 0x0000000b080b7209 */ /* 0x001fca0007810000 */
[----:B------:R-:W0:Y:S02]  /*38480*/  SHFL.BFLY PT, R10, R11, 0x1, 0x1f ;  /* 0x0c201f000b0a7f89 */ /* 0x000e2400000e0000 */
[----:B0-----:R-:W-:Y:S02]  /*38490*/  FMNMX.FTZ R13, R11, R10, !PT ;  /* 0x0000000a0b0d7209 */ /* 0x001fe40007810000 */
[----:B------:R-:W5:Y:S04]  /*384a0*/  LD.E R10, desc[UR4][R6.64+0x20] ;  /* 0x00002004060a7980 */ /* 0x000f68000c101900 */
[----:B------:R-:W-:Y:S04]  /*384b0*/  ST.E desc[UR4][R6.64], R13 ;  /* 0x0000000d06007985 */ /* 0x000fe8000c101904 */
[----:B------:R-:W3:Y:S01]  /*384c0*/  LD.E R12, desc[UR6][R6.64] ;  /* 0x00000006060c7980 */ /* 0x000ee2000c101900 */
[----:B------:R-:W-:-:S02]  /*384d0*/  R2UR UR8, R4 ;  /* 0x00000000040872ca */ /* 0x000fc400000e0000 */
[----:B------:R-:W-:Y:S01]  /*384e0*/  R2UR UR9, R5 ;  /* 0x00000000050972ca */ /* 0x000fe200000e0000 */
[----:B--2---:R-:W0:Y:S02]  /*384f0*/  SHFL.BFLY PT, R8, R17, 0x2, 0x1f ;  /* 0x0c401f0011087f89 */ /* 0x004e2400000e0000 */
[----:B0-----:R-:W-:-:S05]  /*38500*/  FMNMX.FTZ R9, R8, R17, !PT ;  /* 0x0000001108097209 */ /* 0x001fca0007810000 */
[----:B------:R-:W0:Y:S02]  /*38510*/  SHFL.BFLY PT, R8, R9, 0x1, 0x1f ;  /* 0x0c201f0009087f89 */ /* 0x000e2400000e0000 */
[----:B0-----:R-:W-:Y:S02]  /*38520*/  FMNMX.FTZ R11, R9, R8, !PT ;  /* 0x00000008090b7209 */ /* 0x001fe40007810000 */
[C---:B---3--:R-:W-:Y:S02]  /*38530*/  FSETP.NEU.FTZ.AND P1, PT, R12.reuse, -INF , PT ;  /* 0xff8000000c00780b */ /* 0x048fe40003f3d000 */
[C---:B------:R-:W-:Y:S02]  /*38540*/  FSETP.NEU.FTZ.AND P2, PT, R11.reuse, -INF , PT ;  /* 0xff8000000b00780b */ /* 0x040fe40003f5d000 */
[----:B------:R-:W-:Y:S02]  /*38550*/  FSEL R13, R12, RZ, P1 ;  /* 0x000000ff0c0d7208 */ /* 0x000fe40000800000 */
[----:B------:R-:W-:-:S03]  /*38560*/  FSEL R8, R11, RZ, P2 ;  /* 0x000000ff0b087208 */ /* 0x000fc60001000000 */
[----:B------:R-:W-:Y:S02]  /*38570*/  FADD.FTZ R13, R2, -R13 ;  /* 0x8000000d020d7221 */ /* 0x000fe40000010000 */
[----:B------:R-:W-:Y:S02]  /*38580*/  FADD.FTZ R3, R3, -R8 ;  /* 0x8000000803037221 */ /* 0x000fe40000010000 */
[----:B-----5:R-:W-:Y:S02]  /*38590*/  FMUL.FTZ R8, R13, R10 ;  /* 0x0000000a0d087220 */ /* 0x020fe40000410000 */
[----:B------:R-:W-:-:S04]  /*385a0*/  FMUL.FTZ R10, R10, R3 ;  /* 0x000000030a0a7220 */ /* 0x000fc80000410000 */
[----:B------:R-:W0:Y:S08]  /*385b0*/  MUFU.EX2 R8, R8 ;  /* 0x0000000800087308 */ /* 0x000e300000000800 */
[----:B------:R-:W4:Y:S01]  /*385c0*/  MUFU.EX2 R9, R10 ;  /* 0x0000000a00097308 */ /* 0x000f220000000800 */
[----:B------:R-:W-:Y:S01]  /*385d0*/  ST.E desc[UR4][R6.64+0x4], R11 ;  /* 0x0000040b06007985 */ /* 0x000fe2000c101904 */
[----:B0-----:R-:W-:Y:S01]  /*385e0*/  FMUL.FTZ R15, R8, R15 ;  /* 0x0000000f080f7220 */ /* 0x001fe20000410000 */
[----:B----4-:R-:W-:-:S04]  /*385f0*/  FMUL.FTZ R13, R9, R14 ;  /* 0x0000000e090d7220 */ /* 0x010fc80000410000 */
[----:B------:R-:W-:Y:S04]  /*38600*/  ST.E desc[UR6][R6.64+0x10], R15 ;  /* 0x0000100f06007985 */ /* 0x000fe8000c101906 */
[----:B------:R0:W-:Y:S04]  /*38610*/  ST.E desc[UR8][R6.64+0x14], R13 ;  /* 0x0000140d06007985 */ /* 0x0001e8000c101908 */
[----:B------:R-:W2:Y:S04]  /*38620*/  LDL.64 R2, [R164+0x70] ;  /* 0x00007000a4027983 */ /* 0x000ea80000100a00 */
[----:B--2---:R-:W0:Y:S04]  /*38630*/  LD.E R12, desc[UR6][R2.64+0x20] ;  /* 0x00002006020c7980 */ /* 0x004e28000c101900 */
[----:B------:R-:W0:Y:S04]  /*38640*/  LD.E R10, desc[UR4][R2.64] ;  /* 0x00000004020a7980 */ /* 0x000e28000c101900 */
[----:B------:R-:W2:Y:S04]  /*38650*/  LD.E R17, desc[UR8][R2.64+0x4] ;  /* 0x0000040802117980 */ /* 0x000ea8000c101900 */
[----:B------:R-:W3:Y:S04]  /*38660*/  LD.E R73, desc[UR4][R2.64+0x10] ;  /* 0x0000100402497980 */ /* 0x000ee8000c101900 */
[----:B------:R-:W4:Y:S01]  /*38670*/  LD.E R24, desc[UR6][R2.64+0x14] ;  /* 0x0000140602187980 */ /* 0x000f22000c101900 */
[C---:B0-----:R-:W-:Y:S01]  /*38680*/  FMUL.FTZ R6, R10.reuse, R12 ;  /* 0x0000000c0a067220 */ /* 0x041fe20000410000 */
[----:B------:R-:W-:-:S02]  /*38690*/  FSETP.NEU.FTZ.AND P1, PT, R10, -INF , PT ;  /* 0xff8000000a00780b */ /* 0x000fc40003f3d000 */
[----:B--2---:R-:W-:Y:S01]  /*386a0*/  FSETP.NEU.FTZ.AND P2, PT, R17, -INF , PT ;  /* 0xff8000001100780b */ /* 0x004fe20003f5d000 */
[----:B------:R-:W-:Y:S01]  /*386b0*/  FMUL.FTZ R17, R12, R17 ;  /* 0x000000110c117220 */ /* 0x000fe20000410000 */
[----:B------:R-:W-:-:S04]  /*386c0*/  FSEL R7, R6, RZ, P1 ;  /* 0x000000ff06077208 */ /* 0x000fc80000800000 */
[----:B------:R-:W-:Y:S01]  /*386d0*/  FSEL R11, R17, RZ, P2 ;  /* 0x000000ff110b7208 */ /* 0x000fe20001000000 */
[-CC-:B------:R-:W-:Y:S01]  /*386e0*/  FFMA.FTZ R156, R156, R12.reuse, -R7.reuse ;  /* 0x0000000c9c9c7223 */ /* 0x180fe20000010807 */
[----:B------:R-:W-:-:S03]  /*386f0*/  FFMA.FTZ R157, R25, R12, -R7 ;  /* 0x0000000c199d7223 */ /* 0x000fc60000010807 */
[-CC-:B------:R-:W-:Y:S01]  /*38700*/  FFMA.FTZ R195, R26, R12.reuse, -R11.reuse ;  /* 0x0000000c1ac37223 */ /* 0x180fe2000001080b */
[-C--:B------:R-:W-:Y:S01]  /*38710*/  FFMA.FTZ R196, R27, R12.reuse, -R11 ;  /* 0x0000000c1bc47223 */ /* 0x080fe2000001080b */
[----:B------:R-:W3:Y:S01]  /*38720*/  MUFU.EX2 R156, R156 ;  /* 0x0000009c009c7308 */ /* 0x000ee20000000800 */
[-C--:B------:R-:W-:Y:S01]  /*38730*/  FFMA.FTZ R158, R28, R12.reuse, -R7 ;  /* 0x0000000c1c9e7223 */ /* 0x080fe20000010807 */
[-C--:B------:R-:W-:Y:S01]  /*38740*/  FFMA.FTZ R197, R30, R12.reuse, -R11 ;  /* 0x0000000c1ec57223 */ /* 0x080fe2000001080b */
[----:B------:R-:W-:-:S05]  /*38750*/  FFMA.FTZ R159, R29, R12, -R7 ;  /* 0x0000000c1d9f7223 */ /* 0x000fca0000010807 */
[----:B------:R-:W4:Y:S01]  /*38760*/  MUFU.EX2 R195, R195 ;  /* 0x000000c300c37308 */ /* 0x000f220000000800 */
[-C--:B------:R-:W-:Y:S01]  /*38770*/  FFMA.FTZ R198, R31, R12.reuse, -R11 ;  /* 0x0000000c1fc67223 */ /* 0x080fe2000001080b */
[----:B------:R-:W-:-:S06]  /*38780*/  FFMA.FTZ R154, R32, R12, -R7 ;  /* 0x0000000c209a7223 */ /* 0x000fcc0000010807 */
[----:B------:R-:W0:Y:S01]  /*38790*/  MUFU.EX2 R157, R157 ;  /* 0x0000009d009d7308 */ /* 0x000e220000000800 */
[----:B------:R-:W-:-:S07]  /*387a0*/  FFMA.FTZ R14, R34, R12, -R11 ;  /* 0x0000000c220e7223 */ /* 0x000fce000001080b */
[----:B------:R-:W1:Y:S01]  /*387b0*/  MUFU.EX2 R196, R196 ;  /* 0x000000c400c47308 */ /* 0x000e620000000800 */
[----:B------:R-:W-:-:S07]  /*387c0*/  FFMA.FTZ R21, R33, R12, -R7 ;  /* 0x0000000c21157223 */ /* 0x000fce0000010807 */
[----:B------:R-:W2:Y:S01]  /*387d0*/  MUFU.EX2 R158, R158 ;  /* 0x0000009e009e7308 */ /* 0x000ea20000000800 */
[----:B------:R-:W-:-:S07]  /*387e0*/  FFMA.FTZ R13, R35, R12, -R11 ;  /* 0x0000000c230d7223 */ /* 0x000fce000001080b */
[----:B------:R-:W5:Y:S01]  /*387f0*/  MUFU.EX2 R197, R197 ;  /* 0x000000c500c57308 */ /* 0x000f620000000800 */
[-CC-:B------:R-:W-:Y:S01]  /*38800*/  FFMA.FTZ R20, R36, R12.reuse, -R7.reuse ;  /* 0x0000000c24147223 */ /* 0x180fe20000010807 */
[-CC-:B------:R-:W-:Y:S01]  /*38810*/  FFMA.FTZ R17, R37, R12.reuse, -R7.reuse ;  /* 0x0000000c25117223 */ /* 0x180fe20000010807 */
[----:B------:R-:W-:-:S05]  /*38820*/  FFMA.FTZ R166, R40, R12, -R7 ;  /* 0x0000000c28a67223 */ /* 0x000fca0000010807 */
[----:B------:R-:W5:Y:S01]  /*38830*/  MUFU.EX2 R159, R159 ;  /* 0x0000009f009f7308 */ /* 0x000f620000000800 */
[-CC-:B------:R-:W-:Y:S01]  /*38840*/  FFMA.FTZ R165, R41, R12.reuse, -R7.reuse ;  /* 0x0000000c29a57223 */ /* 0x180fe20000010807 */
[-CC-:B------:R-:W-:Y:S01]  /*38850*/  FFMA.FTZ R168, R44, R12.reuse, -R7.reuse ;  /* 0x0000000c2ca87223 */ /* 0x180fe20000010807 */
[-CC-:B------:R-:W-:Y:S01]  /*38860*/  FFMA.FTZ R167, R45, R12.reuse, -R7.reuse ;  /* 0x0000000c2da77223 */ /* 0x180fe20000010807 */
[----:B------:R-:W-:-:S04]  /*38870*/  FFMA.FTZ R174, R48, R12, -R7 ;  /* 0x0000000c30ae7223 */ /* 0x000fc80000010807 */
[----:B------:R-:W5:Y:S01]  /*38880*/  MUFU.EX2 R198, R198 ;  /* 0x000000c600c67308 */ /* 0x000f620000000800 */
[-CC-:B------:R-:W-:Y:S01]  /*38890*/  FFMA.FTZ R173, R49, R12.reuse, -R7.reuse ;  /* 0x0000000c31ad7223 */ /* 0x180fe20000010807 */
[-CC-:B------:R-:W-:Y:S01]  /*388a0*/  FFMA.FTZ R175, R52, R12.reuse, -R7.reuse ;  /* 0x0000000c34af7223 */ /* 0x180fe20000010807 */
[-CC-:B------:R-:W-:Y:S01]  /*388b0*/  FFMA.FTZ R172, R53, R12.reuse, -R7.reuse ;  /* 0x0000000c35ac7223 */ /* 0x180fe20000010807 */
[-CC-:B------:R-:W-:Y:S01]  /*388c0*/  FFMA.FTZ R182, R56, R12.reuse, -R7.reuse ;  /* 0x0000000c38b67223 */ /* 0x180fe20000010807 */
[-CC-:B------:R-:W-:Y:S01]  /*388d0*/  FFMA.FTZ R181, R57, R12.reuse, -R7.reuse ;  /* 0x0000000c39b57223 */ /* 0x180fe20000010807 */
[-CC-:B------:R-:W-:Y:S01]  /*388e0*/  FFMA.FTZ R183, R60, R12.reuse, -R7.reuse ;  /* 0x0000000c3cb77223 */ /* 0x180fe20000010807 */
[-CC-:B------:R-:W-:Y:S01]  /*388f0*/  FFMA.FTZ R180, R61, R12.reuse, -R7.reuse ;  /* 0x0000000c3db47223 */ /* 0x180fe20000010807 */
[----:B------:R-:W5:Y:S01]  /*38900*/  MUFU.EX2 R154, R154 ;  /* 0x0000009a009a7308 */ /* 0x000f620000000800 */
[-CC-:B------:R-:W-:Y:S01]  /*38910*/  FFMA.FTZ R189, R64, R12.reuse, -R7.reuse ;  /* 0x0000000c40bd7223 */ /* 0x180fe20000010807 */
[-CC-:B------:R-:W-:Y:S01]  /*38920*/  FFMA.FTZ R188, R65, R12.reuse, -R7.reuse ;  /* 0x0000000c41bc7223 */ /* 0x180fe20000010807 */
[-CC-:B------:R-:W-:Y:S01]  /*38930*/  FFMA.FTZ R187, R68, R12.reuse, -R7.reuse ;  /* 0x0000000c44bb7223 */ /* 0x180fe20000010807 */
[----:B------:R-:W-:Y:S01]  /*38940*/  FFMA.FTZ R186, R69, R12, -R7 ;  /* 0x0000000c45ba7223 */ /* 0x000fe20000010807 */
[----:B---3--:R-:W-:Y:S01]  /*38950*/  FADD.FTZ R6, R156, R73 ;  /* 0x000000499c067221 */ /* 0x008fe20000010000 */
[----:B----4-:R-:W-:-:S02]  /*38960*/  FADD.FTZ R7, R195, R24 ;  /* 0x00000018c3077221 */ /* 0x010fc40000010000 */
[----:B------:R-:W3:Y:S01]  /*38970*/  MUFU.EX2 R14, R14 ;  /* 0x0000000e000e7308 */ /* 0x000ee20000000800 */
        /* <DEDUP_REMOVED lines=18> */
[----:B------:R-:W4:Y:S01]  /*38aa0*/  MUFU.EX2 R21, R21 ;  /* 0x0000001500157308 */ /* 0x000f220000000800 */
[----:B0-----:R-:W-:Y:S01]  /*38ab0*/  FADD.FTZ R11, R157, R6 ;  /* 0x000000069d0b7221 */ /* 0x001fe20000010000 */
[----:B-1----:R-:W-:-:S06]  /*38ac0*/  FADD.FTZ R6, R196, R7 ;  /* 0x00000007c4067221 */ /* 0x002fcc0000010000 */
[----:B------:R-:W0:Y:S01]  /*38ad0*/  MUFU.EX2 R13, R13 ;  /* 0x0000000d000d7308 */ /* 0x000e220000000800 */
[----:B--2---:R-:W-:Y:S01]  /*38ae0*/  FADD.FTZ R24, R158, R11 ;  /* 0x0000000b9e187221 */ /* 0x004fe20000010000 */
[----:B-----5:R-:W-:-:S06]  /*38af0*/  FADD.FTZ R7, R197, R6 ;  /* 0x00000006c5077221 */ /* 0x020fcc0000010000 */
[----:B------:R-:W1:Y:S01]  /*38b00*/  MUFU.EX2 R20, R20 ;  /* 0x0000001400147308 */ /* 0x000e620000000800 */
[----:B------:R-:W-:Y:S01]  /*38b10*/  FADD.FTZ R25, R159, R24 ;  /* 0x000000189f197221 */ /* 0x000fe20000010000 */
[----:B------:R-:W-:-:S06]  /*38b20*/  FADD.FTZ R7, R198, R7 ;  /* 0x00000007c6077221 */ /* 0x000fcc0000010000 */
[----:B------:R-:W2:Y:S01]  /*38b30*/  MUFU.EX2 R12, R38 ;  /* 0x00000026000c7308 */ /* 0x000ea20000000800 */
[----:B------:R-:W-:Y:S01]  /*38b40*/  FADD.FTZ R6, R154, R25 ;  /* 0x000000199a067221 */ /* 0x000fe20000010000 */
[----:B---3--:R-:W-:-:S06]  /*38b50*/  FADD.FTZ R24, R14, R7 ;  /* 0x000000070e187221 */ /* 0x008fcc0000010000 */
[----:B------:R-:W3:Y:S08]  /*38b60*/  MUFU.EX2 R17, R17 ;  /* 0x0000001100117308 */ /* 0x000ef00000000800 */
[----:B------:R-:W5:Y:S01]  /*38b70*/  MUFU.EX2 R11, R39 ;  /* 0x00000027000b7308 */ /* 0x000f620000000800 */
[----:B----4-:R-:W-:Y:S01]  /*38b80*/  FADD.FTZ R7, R21, R6 ;  /* 0x0000000615077221 */ /* 0x010fe20000010000 */
[----:B0-----:R-:W-:-:S06]  /*38b90*/  FADD.FTZ R25, R13, R24 ;  /* 0x000000180d197221 */ /* 0x001fcc0000010000 */
[----:B------:R-:W0:Y:S08]  /*38ba0*/  MUFU.EX2 R166, R166 ;  /* 0x000000a600a67308 */ /* 0x000e300000000800 */
[----:B------:R-:W4:Y:S01]  /*38bb0*/  MUFU.EX2 R10, R10 ;  /* 0x0000000a000a7308 */ /* 0x000f220000000800 */
[----:B-1----:R-:W-:Y:S01]  /*38bc0*/  FADD.FTZ R6, R20, R7 ;  /* 0x0000000714067221 */ /* 0x002fe20000010000 */
[----:B--2---:R-:W-:-:S06]  /*38bd0*/  FADD.FTZ R24, R12, R25 ;  /* 0x000000190c187221 */ /* 0x004fcc0000010000 */
[----:B------:R-:W1:Y:S08]  /*38be0*/  MUFU.EX2 R165, R165 ;  /* 0x000000a500a57308 */ /* 0x000e700000000800 */
[----:B------:R-:W2:Y:S01]  /*38bf0*/  MUFU.EX2 R169, R169 ;  /* 0x000000a900a97308 */ /* 0x000ea20000000800 */
[----:B---3--:R-:W-:Y:S01]  /*38c00*/  FADD.FTZ R7, R17, R6 ;  /* 0x0000000611077221 */ /* 0x008fe20000010000 */
[----:B-----5:R-:W-:-:S06]  /*38c10*/  FADD.FTZ R25, R11, R24 ;  /* 0x000000180b197221 */ /* 0x020fcc0000010000 */
[----:B------:R-:W3:Y:S08]  /*38c20*/  MUFU.EX2 R168, R168 ;  /* 0x000000a800a87308 */ /* 0x000ef00000000800 */
[----:B------:R-:W5:Y:S01]  /*38c30*/  MUFU.EX2 R171, R171 ;  /* 0x000000ab00ab7308 */ /* 0x000f620000000800 */
[----:B0-----:R-:W-:Y:S01]  /*38c40*/  FADD.FTZ R6, R166, R7 ;  /* 0x00000007a6067221 */ /* 0x001fe20000010000 */
[----:B----4-:R-:W-:-:S06]  /*38c50*/  FADD.FTZ R24, R10, R25 ;  /* 0x000000190a187221 */ /* 0x010fcc0000010000 */
        /* <DEDUP_REMOVED lines=51> */
[----:B--2---:R-:W-:-:S03]  /*38f90*/  FADD.FTZ R24, R162, R25 ;  /* 0x00000019a2187221 */ /* 0x004fc60000010000 */
[----:B---3--:R-:W-:Y:S01]  /*38fa0*/  FADD.FTZ R7, R187, R6 ;  /* 0x00000006bb077221 */ /* 0x008fe20000010000 */
[----:B-----5:R-:W-:-:S03]  /*38fb0*/  FADD.FTZ R25, R161, R24 ;  /* 0x00000018a1197221 */ /* 0x020fc60000010000 */
[----:B0-----:R-:W-:Y:S01]  /*38fc0*/  FADD.FTZ R27, R186, R7 ;  /* 0x00000007ba1b7221 */ /* 0x001fe20000010000 */
[----:B----4-:R-:W-:-:S04]  /*38fd0*/  FADD.FTZ R25, R160, R25 ;  /* 0x00000019a0197221 */ /* 0x010fc80000010000 */
[----:B------:R-:W-:Y:S04]  /*38fe0*/  ST.E desc[UR4][R2.64+0x10], R27 ;  /* 0x0000101b02007985 */ /* 0x000fe8000c101904 */
[----:B------:R0:W-:Y:S04]  /*38ff0*/  ST.E desc[UR6][R2.64+0x14], R25 ;  /* 0x0000141902007985 */ /* 0x0001e8000c101906 */
[----:B------:R-:W0:Y:S01]  /*39000*/  LDL.64 R6, [R164+0x80] ;  /* 0x00008000a4067983 */ /* 0x000e220000100a00 */
[----:B------:R-:W-:Y:S02]  /*39010*/  R2UR UR12, R4 ;  /* 0x00000000040c72ca */ /* 0x000fe400000e0000 */
[----:B------:R-:W-:-:S02]  /*39020*/  R2UR UR13, R5 ;  /* 0x00000000050d72ca */ /* 0x000fc400000e0000 */
[----:B------:R-:W-:Y:S02]  /*39030*/  R2UR UR10, R4 ;  /* 0x00000000040a72ca */ /* 0x000fe400000e0000 */
[----:B------:R-:W-:-:S09]  /*39040*/  R2UR UR11, R5 ;  /* 0x00000000050b72ca */ /* 0x000fd200000e0000 */
[----:B0-----:R-:W2:Y:S04]  /*39050*/  LD.E R25, desc[UR12][R6.64+0x20] ;  /* 0x0000200c06197980 */ /* 0x001ea8000c101900 */
[----:B------:R-:W3:Y:S04]  /*39060*/  LD.E R3, desc[UR10][R6.64+0x14] ;  /* 0x0000140a06037980 */ /* 0x000ee8000c101900 */
[----:B------:R-:W4:Y:S01]  /*39070*/  LD.E R27, desc[UR8][R6.64+0x10] ;  /* 0x00001008061b7980 */ /* 0x000f22000c101900 */
[C---:B------:R-:W-:Y:S02]  /*39080*/  R2UR UR18, R4.reuse ;  /* 0x00000000041272ca */ /* 0x040fe400000e0000 */
[----:B------:R-:W-:Y:S01]  /*39090*/  R2UR UR19, R5 ;  /* 0x00000000051372ca */ /* 0x000fe200000e0000 */
[----:B------:R-:W5:Y:S01]  /*390a0*/  LD.E R2, desc[UR6][R6.64+0x8] ;  /* 0x0000080606027980 */ /* 0x000f62000c101900 */
[----:B------:R-:W-:-:S02]  /*390b0*/  R2UR UR14, R4 ;  /* 0x00000000040e72ca */ /* 0x000fc400000e0000 */
[C---:B------:R-:W-:Y:S01]  /*390c0*/  R2UR UR15, R5.reuse ;  /* 0x00000000050f72ca */ /* 0x040fe200000e0000 */
[----:B------:R-:W5:Y:S01]  /*390d0*/  LD.E R29, desc[UR4][R6.64] ;  /* 0x00000004061d7980 */ /* 0x000f62000c101900 */
[----:B------:R-:W-:Y:S02]  /*390e0*/  R2UR UR16, R4 ;  /* 0x00000000041072ca */ /* 0x000fe400000e0000 */
[----:B------:R-:W-:Y:S01]  /*390f0*/  R2UR UR17, R5 ;  /* 0x00000000051172ca */ /* 0x000fe200000e0000 */
        /* <DEDUP_REMOVED lines=38> */
[----:B--2---:R-:W-:-:S05]  /*39360*/  FMUL.FTZ R25, R8, R25 ;  /* 0x0000001908197220 */ /* 0x004fca0000410000 */
[----:B------:R0:W-:Y:S04]  /*39370*/  ST.E desc[UR12][R6.64+0x20], R25 ;  /* 0x0000201906007985 */ /* 0x0001e8000c10190c */
[----:B0-----:R-:W2:Y:S01]  /*39380*/  LD.E R25, desc[UR6][R6.64+0x154] ;  /* 0x0001540606197980 */ /* 0x001ea2000c101900 */
[C---:B---3--:R-:W-:Y:S01]  /*39390*/  FMUL.FTZ R3, R8.reuse, R3 ;  /* 0x0000000308037220 */ /* 0x048fe20000410000 */
[----:B----4-:R-:W-:-:S04]  /*393a0*/  FMUL.FTZ R27, R8, R27 ;  /* 0x0000001b081b7220 */ /* 0x010fc80000410000 */
[----:B------:R0:W-:Y:S04]  /*393b0*/  ST.E desc[UR10][R6.64+0x14], R3 ;  /* 0x0000140306007985 */ /* 0x0001e8000c10190a */
[----:B------:R1:W-:Y:S04]  /*393c0*/  ST.E desc[UR8][R6.64+0x10], R27 ;  /* 0x0000101b06007985 */ /* 0x0003e8000c101908 */
[----:B0-----:R-:W3:Y:S04]  /*393d0*/  LD.E R3, desc[UR18][R6.64+0x150] ;  /* 0x0001501206037980 */ /* 0x001ee8000c101900 */
[----:B-1----:R-:W4:Y:S01]  /*393e0*/  LD.E R27, desc[UR6][R6.64+0x160] ;  /* 0x00016006061b7980 */ /* 0x002f22000c101900 */
        /* <DEDUP_REMOVED lines=55> */
[----:B------:R5:W-:Y:S02]  /*39760*/  ST.E desc[UR4][R6.64+0x1e4], R25 ;  /* 0x0001e41906007985 */ /* 0x000be4000c101904 */
[----:B-----5:R-:W-:Y:S02]  /*39770*/  FMUL.FTZ R25, R9, R2 ;  /* 0x0000000209197220 */ /* 0x020fe40000410000 */
[----:B------:R-:W2:Y:S01]  /*39780*/  LD.E R2, desc[UR6][R6.64+0xc] ;  /* 0x00000c0606027980 */ /* 0x000ea2000c101900 */
[C---:B---3--:R-:W-:Y:S01]  /*39790*/  FMUL.FTZ R3, R8.reuse, R3 ;  /* 0x0000000308037220 */ /* 0x048fe20000410000 */
[----:B----4-:R-:W-:-:S04]  /*397a0*/  FMUL.FTZ R27, R8, R27 ;  /* 0x0000001b081b7220 */ /* 0x010fc80000410000 */
[----:B------:R0:W-:Y:S04]  /*397b0*/  ST.E desc[UR4][R6.64+0x1e0], R3 ;  /* 0x0001e00306007985 */ /* 0x0001e8000c101904 */
[----:B------:R2:W-:Y:S04]  /*397c0*/  ST.E desc[UR4][R6.64+0x1f0], R27 ;  /* 0x0001f01b06007985 */ /* 0x0005e8000c101904 */
[----:B0-----:R-:W3:Y:S01]  /*397d0*/  LD.E R3, desc[UR6][R6.64+0x1f4] ;  /* 0x0001f40606037980 */ /* 0x001ee2000c101900 */
[----:B--2---:R-:W-:-:S03]  /*397e0*/  FMUL.FTZ R27, R9, R2 ;  /* 0x00000002091b7220 */ /* 0x004fc60000410000 */
[----:B------:R-:W2:Y:S01]  /*397f0*/  LD.E R2, desc[UR6][R6.64+0x18] ;  /* 0x0000180606027980 */ /* 0x000ea2000c101900 */
[----:B---3--:R-:W-:-:S05]  /*39800*/  FMUL.FTZ R3, R8, R3 ;  /* 0x0000000308037220 */ /* 0x008fca0000410000 */
[----:B------:R2:W-:Y:S02]  /*39810*/  ST.E desc[UR4][R6.64+0x1f4], R3 ;  /* 0x0001f40306007985 */ /* 0x0005e4000c101904 */
[C---:B--2---:R-:W-:Y:S02]  /*39820*/  FMUL.FTZ R3, R9.reuse, R2 ;  /* 0x0000000209037220 */ /* 0x044fe40000410000 */
[----:B------:R-:W2:Y:S04]  /*39830*/  LD.E R2, desc[UR6][R6.64+0x1c] ;  /* 0x00001c0606027980 */ /* 0x000ea8000c101900 */
[----:B------:R2:W-:Y:S02]  /*39840*/  ST.E desc[UR4][R6.64+0x8], R25 ;  /* 0x0000081906007985 */ /* 0x0005e4000c101904 */
[----:B--2---:R-:W-:-:S02]  /*39850*/  FMUL.FTZ R25, R9, R2 ;  /* 0x0000000209197220 */ /* 0x004fc40000410000 */
[----:B------:R-:W2:Y:S04]  /*39860*/  LD.E R2, desc[UR6][R6.64+0x28] ;  /* 0x0000280606027980 */ /* 0x000ea8000c101900 */
        /* <DEDUP_REMOVED lines=44> */
[----:B------:R-:W2:Y:S01]  /*39b30*/  LD.E R2, desc[UR6][R6.64+0x9c] ;  /* 0x00009c0606027980 */ /* 0x000ea2000c101900 */
        /* <DEDUP_REMOVED lines=80> */
[----:B------:R1:W-:Y:S01]  /*3a040*/  ST.E desc[UR4][R6.64+0x98], R25 ;  /* 0x0000981906007985 */ /* 0x0003e2000c101904 */
[----:B--2---:R-:W-:-:S05]  /*3a050*/  FMUL.FTZ R27, R9, R2 ;  /* 0x00000002091b7220 */ /* 0x004fca0000410000 */
[----:B------:R2:W-:Y:S04]  /*3a060*/  ST.E desc[UR4][R6.64+0x9c], R27 ;  /* 0x00009c1b06007985 */ /* 0x0005e8000c101904 */
[----:B------:R-:W0:Y:S02]  /*3a070*/  LD.E R2, desc[UR6][R6.64+0xa8] ;  /* 0x0000a80606027980 */ /* 0x000e24000c101900 */
[----:B0-----:R-:W-:-:S05]  /*3a080*/  FMUL.FTZ R3, R9, R2 ;  /* 0x0000000209037220 */ /* 0x001fca0000410000 */
[----:B------:R0:W-:Y:S04]  /*3a090*/  ST.E desc[UR4][R6.64+0xa8], R3 ;  /* 0x0000a80306007985 */ /* 0x0001e8000c101904 */
[----:B------:R-:W1:Y:S02]  /*3a0a0*/  LD.E R2, desc[UR6][R6.64+0xac] ;  /* 0x0000ac0606027980 */ /* 0x000e64000c101900 */
[----:B-1----:R-:W-:-:S05]  /*3a0b0*/  FMUL.FTZ R25, R9, R2 ;  /* 0x0000000209197220 */ /* 0x002fca0000410000 */
[----:B------:R1:W-:Y:S04]  /*3a0c0*/  ST.E desc[UR4][R6.64+0xac], R25 ;  /* 0x0000ac1906007985 */ /* 0x0003e8000c101904 */
[----:B------:R-:W2:Y:S02]  /*3a0d0*/  LD.E R2, desc[UR6][R6.64+0xb8] ;  /* 0x0000b80606027980 */ /* 0x000ea4000c101900 */
        /* <DEDUP_REMOVED lines=115> */
[----:B------:R-:W-:Y:S04]  /*3a810*/  ST.E desc[UR4][R6.64+0x1e8], R25 ;  /* 0x0001e81906007985 */ /* 0x000fe8000c101904 */
[----:B------:R-:W2:Y:S02]  /*3a820*/  LD.E R2, desc[UR6][R6.64+0x1ec] ;  /* 0x0001ec0606027980 */ /* 0x000ea4000c101900 */
[----:B--2---:R-:W-:-:S05]  /*3a830*/  FMUL.FTZ R27, R9, R2 ;  /* 0x00000002091b7220 */ /* 0x004fca0000410000 */
[----:B------:R1:W-:Y:S04]  /*3a840*/  ST.E desc[UR4][R6.64+0x1ec], R27 ;  /* 0x0001ec1b06007985 */ /* 0x0003e8000c101904 */
[----:B------:R-:W2:Y:S02]  /*3a850*/  LD.E R2, desc[UR6][R6.64+0x1f8] ;  /* 0x0001f80606027980 */ /* 0x000ea4000c101900 */
[----:B--2---:R-:W-:-:S05]  /*3a860*/  FMUL.FTZ R29, R9, R2 ;  /* 0x00000002091d7220 */ /* 0x004fca0000410000 */
[----:B------:R-:W-:Y:S04]  /*3a870*/  ST.E desc[UR4][R6.64+0x1f8], R29 ;  /* 0x0001f81d06007985 */ /* 0x000fe8000c101904 */
[----:B------:R-:W2:Y:S01]  /*3a880*/  LD.E R2, desc[UR6][R6.64+0x1fc] ;  /* 0x0001fc0606027980 */ /* 0x000ea2000c101900 */
[----:B------:R-:W-:Y:S01]  /*3a890*/  LEA.HI R28, R193, 0x8, RZ, 0x19 ;  /* 0x00000008c11c7811 */ /* 0x000fe200078fc8ff */
[----:B--2---:R-:W-:-:S05]  /*3a8a0*/  FMUL.FTZ R9, R9, R2 ;  /* 0x0000000209097220 */ /* 0x004fca0000410000 */
[----:B------:R2:W-:Y:S04]  /*3a8b0*/  ST.E desc[UR4][R6.64+0x1fc], R9 ;  /* 0x0001fc0906007985 */ /* 0x0005e8000c101904 */
[----:B0-----:R-:W3:Y:S01]  /*3a8c0*/  LDL.64 R2, [R164+0x80] ;  /* 0x00008000a4027983 */ /* 0x001ee20000100a00 */
[----:B------:R0:W-:Y:S06]  /*3a8d0*/  BAR.SYNC.DEFER_BLOCKING R28, 0x100 ;  /* 0x0004001c0000751d */ /* 0x0001ec0000010000 */
[----:B-1----:R-:W4:Y:S04]  /*3a8e0*/  LDL.64 R26, [R164] ;  /* 0x00000000a41a7983 */ /* 0x002f280000100a00 */
[----:B------:R-:W5:Y:S04]  /*3a8f0*/  LDL.64 R24, [R164+0x98] ;  /* 0x00009800a4187983 */ /* 0x000f680000100a00 */
[----:B--2---:R-:W2:Y:S04]  /*3a900*/  LDL.64 R8, [R164+0x88] ;  /* 0x00008800a4087983 */ /* 0x004ea80000100a00 */
[----:B---3--:R-:W3:Y:S04]  /*3a910*/  LD.E R29, desc[UR4][R2.64] ;  /* 0x00000004021d7980 */ /* 0x008ee8000c101900 */
[----:B----4-:R-:W4:Y:S04]  /*3a920*/  LD.E R199, desc[UR6][R26.64] ;  /* 0x000000061ac77980 */ /* 0x010f28000c101900 */
[----:B-----5:R-:W4:Y:S04]  /*3a930*/  LD.E.64 R6, desc[UR4][R24.64] ;  /* 0x0000000418067980 */ /* 0x020f28000c101b00 */
[----:B---3--:R1:W-:Y:S04]  /*3a940*/  ST.E desc[UR8][R2.64], R29 ;  /* 0x0000001d02007985 */ /* 0x0083e8000c101908 */
[----:B------:R-:W3:Y:S04]  /*3a950*/  LD.E R31, desc[UR10][R2.64+0x4] ;  /* 0x0000040a021f7980 */ /* 0x000ee8000c101900 */
[----:B---3--:R3:W-:Y:S04]  /*3a960*/  ST.E desc[UR4][R2.64+0x4], R31 ;  /* 0x0000041f02007985 */ /* 0x0087e8000c101904 */
[----:B------:R-:W5:Y:S04]  /*3a970*/  LD.E R33, desc[UR6][R2.64+0x8] ;  /* 0x0000080602217980 */ /* 0x000f68000c101900 */
[----:B-----5:R-:W-:Y:S04]  /*3a980*/  ST.E desc[UR4][R2.64+0x8], R33 ;  /* 0x0000082102007985 */ /* 0x020fe8000c101904 */
[----:B------:R-:W5:Y:S04]  /*3a990*/  LD.E R27, desc[UR6][R2.64+0xc] ;  /* 0x00000c06021b7980 */ /* 0x000f68000c101900 */
[----:B-----5:R5:W-:Y:S04]  /*3a9a0*/  ST.E desc[UR4][R2.64+0xc], R27 ;  /* 0x00000c1b02007985 */ /* 0x020be8000c101904 */
[----:B------:R-:W2:Y:S04]  /*3a9b0*/  LD.E R25, desc[UR6][R2.64+0x10] ;  /* 0x0000100602197980 */ /* 0x000ea8000c101900 */
[----:B--2---:R2:W-:Y:S04]  /*3a9c0*/  ST.E desc[UR4][R2.64+0x10], R25 ;  /* 0x0000101902007985 */ /* 0x0045e8000c101904 */
[----:B-1----:R-:W4:Y:S04]  /*3a9d0*/  LD.E R29, desc[UR6][R2.64+0x14] ;  /* 0x00001406021d7980 */ /* 0x002f28000c101900 */
[----:B----4-:R1:W-:Y:S04]  /*3a9e0*/  ST.E desc[UR4][R2.64+0x14], R29 ;  /* 0x0000141d02007985 */ /* 0x0103e8000c101904 */
[----:B---3--:R-:W3:Y:S04]  /*3a9f0*/  LD.E R31, desc[UR6][R2.64+0x18] ;  /* 0x00001806021f7980 */ /* 0x008ee8000c101900 */
[----:B---3--:R3:W-:Y:S04]  /*3aa00*/  ST.E desc[UR4][R2.64+0x18], R31 ;  /* 0x0000181f02007985 */ /* 0x0087e8000c101904 */
[----:B-----5:R-:W4:Y:S04]  /*3aa10*/  LD.E R27, desc[UR6][R2.64+0x1c] ;  /* 0x00001c06021b7980 */ /* 0x020f28000c101900 */
[----:B----4-:R4:W-:Y:S04]  /*3aa20*/  ST.E desc[UR4][R2.64+0x1c], R27 ;  /* 0x00001c1b02007985 */ /* 0x0109e8000c101904 */
[----:B--2---:R-:W2:Y:S04]  /*3aa30*/  LD.E R25, desc[UR6][R2.64+0x20] ;  /* 0x0000200602197980 */ /* 0x004ea8000c101900 */
[----:B--2---:R2:W-:Y:S04]  /*3aa40*/  ST.E desc[UR4][R2.64+0x20], R25 ;  /* 0x0000201902007985 */ /* 0x0045e8000c101904 */
[----:B-1----:R-:W5:Y:S04]  /*3aa50*/  LD.E R29, desc[UR6][R2.64+0x24] ;  /* 0x00002406021d7980 */ /* 0x002f68000c101900 */
[----:B-----5:R1:W-:Y:S04]  /*3aa60*/  ST.E desc[UR4][R2.64+0x24], R29 ;  /* 0x0000241d02007985 */ /* 0x0203e8000c101904 */
[----:B---3--:R-:W3:Y:S04]  /*3aa70*/  LD.E R31, desc[UR6][R2.64+0x28] ;  /* 0x00002806021f7980 */ /* 0x008ee8000c101900 */
[----:B---3--:R3:W-:Y:S04]  /*3aa80*/  ST.E desc[UR4][R2.64+0x28], R31 ;  /* 0x0000281f02007985 */ /* 0x0087e8000c101904 */
[----:B----4-:R-:W4:Y:S04]  /*3aa90*/  LD.E R27, desc[UR6][R2.64+0x2c] ;  /* 0x00002c06021b7980 */ /* 0x010f28000c101900 */
        /* <DEDUP_REMOVED lines=228> */
[----:B-----5:R-:W-:Y:S04]  /*3b8e0*/  ST.E desc[UR4][R2.64+0x1f4], R29 ;  /* 0x0001f41d02007985 */ /* 0x020fe8000c101904 */
[----:B---3--:R-:W3:Y:S04]  /*3b8f0*/  LD.E R31, desc[UR6][R2.64+0x1f8] ;  /* 0x0001f806021f7980 */ /* 0x008ee8000c101900 */
[----:B---3--:R-:W-:Y:S04]  /*3b900*/  ST.E desc[UR4][R2.64+0x1f8], R31 ;  /* 0x0001f81f02007985 */ /* 0x008fe8000c101904 */
[----:B----4-:R-:W3:Y:S01]  /*3b910*/  LD.E R27, desc[UR6][R2.64+0x1fc] ;  /* 0x0001fc06021b7980 */ /* 0x010ee2000c101900 */
[----:B------:R-:W-:-:S02]  /*3b920*/  R2UR UR20, R4 ;  /* 0x00000000041472ca */ /* 0x000fc400000e0000 */
[C---:B------:R-:W-:Y:S02]  /*3b930*/  R2UR UR21, R5.reuse ;  /* 0x00000000051572ca */ /* 0x040fe400000e0000 */
[C---:B------:R-:W-:Y:S02]  /*3b940*/  R2UR UR22, R4.reuse ;  /* 0x00000000041672ca */ /* 0x040fe400000e0000 */
[C---:B------:R-:W-:Y:S02]  /*3b950*/  R2UR UR23, R5.reuse ;  /* 0x00000000051772ca */ /* 0x040fe400000e0000 */
[C---:B------:R-:W-:Y:S02]  /*3b960*/  R2UR UR24, R4.reuse ;  /* 0x00000000041872ca */ /* 0x040fe400000e0000 */
[----:B------:R-:W-:Y:S02]  /*3b970*/  R2UR UR25, R5 ;  /* 0x00000000051972ca */ /* 0x000fe400000e0000 */
        /* <DEDUP_REMOVED lines=31> */
[----:B------:R-:W-:Y:S01]  /*3bb70*/  R2UR UR61, R5 ;  /* 0x00000000053d72ca */ /* 0x000fe200000e0000 */
[----:B---3--:R1:W-:Y:S04]  /*3bb80*/  ST.E desc[UR4][R2.64+0x1fc], R27 ;  /* 0x0001fc1b02007985 */ /* 0x0083e8000c101904 */
[----:B------:R-:W3:Y:S04]  /*3bb90*/  LD.E R200, desc[UR14][R8.64] ;  /* 0x0000000e08c87980 */ /* 0x000ee8000c101900 */
[----:B------:R-:W4:Y:S04]  /*3bba0*/  LD.E R24, desc[UR16][R2.64] ;  /* 0x0000001002187980 */ /* 0x000f28000c101900 */
[----:B--2---:R-:W4:Y:S04]  /*3bbb0*/  LD.E R25, desc[UR18][R2.64+0x4] ;  /* 0x0000041202197980 */ /* 0x004f28000c101900 */
[----:B------:R-:W4:Y:S04]  /*3bbc0*/  LD.E R26, desc[UR20][R2.64+0x8] ;  /* 0x00000814021a7980 */ /* 0x000f28000c101900 */
[----:B-1----:R-:W4:Y:S04]  /*3bbd0*/  LD.E R27, desc[UR22][R2.64+0xc] ;  /* 0x00000c16021b7980 */ /* 0x002f28000c101900 */
[----:B0-----:R-:W4:Y:S04]  /*3bbe0*/  LD.E R28, desc[UR24][R2.64+0x10] ;  /* 0x00001018021c7980 */ /* 0x001f28000c101900 */
[----:B------:R-:W4:Y:S04]  /*3bbf0*/  LD.E R29, desc[UR26][R2.64+0x14] ;  /* 0x0000141a021d7980 */ /* 0x000f28000c101900 */
        /* <DEDUP_REMOVED lines=121> */
[----:B------:R-:W4:Y:S01]  /*3c390*/  LD.E R151, desc[UR58][R2.64+0x1fc] ;  /* 0x0001fc3a02977980 */ /* 0x000f22000c101900 */
[----:B------:R-:W-:Y:S01]  /*3c3a0*/  IMAD R6, R199, 0xc00, R6 ;  /* 0x00000c00c7067824 */ /* 0x000fe200078e0206 */
[----:B---3--:R-:W-:-:S02]  /*3c3b0*/  ISETP.NE.U32.AND P1, PT, R200, RZ, PT ;  /* 0x000000ffc800720c */ /* 0x008fc40003f25070 */
[----:B------:R-:W-:Y:S02]  /*3c3c0*/  R2UR UR7, R7 ;  /* 0x00000000070772ca */ /* 0x000fe400000e0000 */
[----:B------:R-:W-:Y:S02]  /*3c3d0*/  R2UR UR6, R6 ;  /* 0x00000000060672ca */ /* 0x000fe400000e0000 */
[----:B------:R-:W-:Y:S02]  /*3c3e0*/  F2FP.BF16.F32.PACK_AB R156, R157, R156 ;  /* 0x0000009c9d9c723e */ /* 0x000fe400000010ff */
[----:B------:R-:W-:Y:S02]  /*3c3f0*/  F2FP.BF16.F32.PACK_AB R158, R159, R158 ;  /* 0x0000009e9f9e723e */ /* 0x000fe400000010ff */
[----:B------:R-:W-:Y:S02]  /*3c400*/  F2FP.BF16.F32.PACK_AB R157, R196, R195 ;  /* 0x000000c3c49d723e */ /* 0x000fe400000010ff */
[----:B------:R-:W-:Y:S01]  /*3c410*/  F2FP.BF16.F32.PACK_AB R159, R198, R197 ;  /* 0x000000c5c69f723e */ /* 0x000fe200000010ff */
[----:B------:R-:W-:Y:S01]  /*3c420*/  VOTEU.ANY UP0, P1 ;  /* 0x00000000003f7886 */ /* 0x000fe20000800100 */
        /* <DEDUP_REMOVED lines=20> */
[----:B----4-:R-:W-:-:S06]  /*3c570*/  WARPGROUP.ARRIVE ;  /* 0x00000000000079c5 */ /* 0x010fcc0000000000 */
[----:B------:R-:W-:Y:S01]  /*3c580*/  HGMMA.64x256x16.F32.BF16 R24, R156, gdesc[UR4].tnspB, R24, UP0, gsb0 ;  /* 0x43e000049c187df0 */ /* 0x000fe2000b801818 */
        /* <DEDUP_REMOVED lines=18> */
[C---:B------:R-:W-:Y:S01]  /*3c6b0*/  R2UR UR46, R4.reuse ;  /* 0x00000000042e72ca */ /* 0x040fe200000e0000 */
[----:B------:R-:W-:Y:S02]  /*3c6c0*/  WARPGROUP.DEPBAR.LE gsb0, 0x0 ;  /* 0x00008000000079c5 */ /* 0x000fe40000010000 */
[----:B------:R0:W-:Y:S01]  /*3c6d0*/  ST.E desc[UR4][R2.64], R24 ;  /* 0x0000001802007985 */ /* 0x0001e2000c101904 */
[C---:B------:R-:W-:Y:S02]  /*3c6e0*/  R2UR UR4, R4.reuse ;  /* 0x00000000040472ca */ /* 0x040fe400000e0000 */
[C---:B------:R-:W-:Y:S01]  /*3c6f0*/  R2UR UR5, R5.reuse ;  /* 0x00000000050572ca */ /* 0x040fe200000e0000 */
[----:B------:R1:W-:Y:S01]  /*3c700*/  ST.E desc[UR6][R2.64+0x4], R25 ;  /* 0x0000041902007985 */ /* 0x0003e2000c101906 */
[C---:B------:R-:W-:Y:S02]  /*3c710*/  R2UR UR6, R4.reuse ;  /* 0x00000000040672ca */ /* 0x040fe400000e0000 */
[----:B------:R-:W-:Y:S01]  /*3c720*/  R2UR UR7, R5 ;  /* 0x00000000050772ca */ /* 0x000fe200000e0000 */
[----:B------:R2:W-:Y:S01]  /*3c730*/  ST.E desc[UR8][R2.64+0x8], R26 ;  /* 0x0000081a02007985 */ /* 0x0005e2000c101908 */
[----:B------:R-:W-:-:S02]  /*3c740*/  R2UR UR8, R4 ;  /* 0x00000000040872ca */ /* 0x000fc400000e0000 */
[C---:B------:R-:W-:Y:S01]  /*3c750*/  R2UR UR9, R5.reuse ;  /* 0x00000000050972ca */ /* 0x040fe200000e0000 */
        /* <DEDUP_REMOVED lines=29> */
[----:B------:R-:W-:Y:S01]  /*3c930*/  R2UR UR7, R5 ;  /* 0x00000000050772ca */ /* 0x000fe200000e0000 */
[----:B------:R5:W-:Y:S04]  /*3c940*/  ST.E desc[UR8][R2.64+0x34], R37 ;  /* 0x0000342502007985 */ /* 0x000be8000c101908 */
[----:B------:R5:W-:Y:S04]  /*3c950*/  ST.E desc[UR10][R2.64+0x38], R38 ;  /* 0x0000382602007985 */ /* 0x000be8000c10190a */
[----:B------:R5:W-:Y:S04]  /*3c960*/  ST.E desc[UR12][R2.64+0x3c], R39 ;  /* 0x00003c2702007985 */ /* 0x000be8000c10190c */
[----:B------:R5:W-:Y:S04]  /*3c970*/  ST.E desc[UR14][R2.64+0x40], R40 ;  /* 0x0000402802007985 */ /* 0x000be8000c10190e */
[----:B------:R5:W-:Y:S04]  /*3c980*/  ST.E desc[UR16][R2.64+0x44], R41 ;  /* 0x0000442902007985 */ /* 0x000be8000c101910 */
[----:B------:R5:W-:Y:S01]  /*3c990*/  ST.E desc[UR18][R2.64+0x48], R42 ;  /* 0x0000482a02007985 */ /* 0x000be2000c101912 */
[----:B------:R-:W-:-:S03]  /*3c9a0*/  R2UR UR8, R4 ;  /* 0x00000000040872ca */ /* 0x000fc600000e0000 */
[----:B------:R5:W-:Y:S01]  /*3c9b0*/  ST.E desc[UR20][R2.64+0x4c], R43 ;  /* 0x00004c2b02007985 */ /* 0x000be2000c101914 */
[----:B------:R-:W-:-:S03]  /*3c9c0*/  R2UR UR9, R5 ;  /* 0x00000000050972ca */ /* 0x000fc600000e0000 */
[----:B------:R5:W-:Y:S04]  /*3c9d0*/  ST.E desc[UR22][R2.64+0x50], R44 ;  /* 0x0000502c02007985 */ /* 0x000be8000c101916 */
[----:B------:R5:W-:Y:S04]  /*3c9e0*/  ST.E desc[UR24][R2.64+0x54], R45 ;  /* 0x0000542d02007985 */ /* 0x000be8000c101918 */
[----:B------:R5:W-:Y:S01]  /*3c9f0*/  ST.E desc[UR4][R2.64+0x58], R46 ;  /* 0x0000582e02007985 */ /* 0x000be2000c101904 */
[C---:B------:R-:W-:Y:S02]  /*3ca00*/  R2UR UR4, R4.reuse ;  /* 0x00000000040472ca */ /* 0x040fe400000e0000 */
[----:B------:R-:W-:Y:S01]  /*3ca10*/  R2UR UR5, R5 ;  /* 0x00000000050572ca */ /* 0x000fe200000e0000 */
[----:B------:R5:W-:Y:S01]  /*3ca20*/  ST.E desc[UR6][R2.64+0x5c], R47 ;  /* 0x00005c2f02007985 */ /* 0x000be2000c101906 */
        /* <DEDUP_REMOVED lines=14> */
[----:B------:R5:W-:Y:S01]  /*3cb10*/  ST.E desc[UR8][R2.64+0x60], R48 ;  /* 0x0000603002007985 */ /* 0x000be2000c101908 */
[C---:B------:R-:W-:Y:S02]  /*3cb20*/  R2UR UR22, R4.reuse ;  /* 0x00000000041672ca */ /* 0x040fe400000e0000 */
[C---:B------:R-:W-:Y:S01]  /*3cb30*/  R2UR UR23, R5.reuse ;  /* 0x00000000051772ca */ /* 0x040fe200000e0000 */
[----:B------:R5:W-:Y:S01]  /*3cb40*/  ST.E desc[UR4][R2.64+0x64], R49 ;  /* 0x0000643102007985 */ /* 0x000be2000c101904 */
[C---:B------:R-:W-:Y:S02]  /*3cb50*/  R2UR UR24, R4.reuse ;  /* 0x00000000041872ca */ /* 0x040fe400000e0000 */
[----:B------:R-:W-:Y:S02]  /*3cb60*/  R2UR UR25, R5 ;  /* 0x00000000051972ca */ /* 0x000fe400000e0000 */
[----:B------:R-:W-:-:S02]  /*3cb70*/  R2UR UR8, R4 ;  /* 0x00000000040872ca */ /* 0x000fc400000e0000 */
[C---:B------:R-:W-:Y:S02]  /*3cb80*/  R2UR UR9, R5.reuse ;  /* 0x00000000050972ca */ /* 0x040fe400000e0000 */
[C---:B------:R-:W-:Y:S02]  /*3cb90*/  R2UR UR4, R4.reuse ;  /* 0x00000000040472ca */ /* 0x040fe400000e0000 */
[----:B------:R-:W-:Y:S01]  /*3cba0*/  R2UR UR5, R5 ;  /* 0x00000000050572ca */ /* 0x000fe200000e0000 */
        /* <DEDUP_REMOVED lines=8> */
[----:B------:R5:W-:Y:S04]  /*3cc30*/  ST.E desc[UR20][R2.64+0x80], R56 ;  /* 0x0000803802007985 */ /* 0x000be8000c101914 */
[----:B------:R5:W-:Y:S04]  /*3cc40*/  ST.E desc[UR22][R2.64+0x84], R57 ;  /* 0x0000843902007985 */ /* 0x000be8000c101916 */
[----:B------:R5:W-:Y:S01]  /*3cc50*/  ST.E desc[UR24][R2.64+0x88], R58 ;  /* 0x0000883a02007985 */ /* 0x000be2000c101918 */
[----:B------:R-:W-:-:S03]  /*3cc60*/  R2UR UR10, R4 ;  /* 0x00000000040a72ca */ /* 0x000fc600000e0000 */
[----:B------:R5:W-:Y:S01]  /*3cc70*/  ST.E desc[UR8][R2.64+0x8c], R59 ;  /* 0x00008c3b02007985 */ /* 0x000be2000c101908 */
[C---:B------:R-:W-:Y:S02]  /*3cc80*/  R2UR UR8, R4.reuse ;  /* 0x00000000040872ca */ /* 0x040fe400000e0000 */
[C---:B------:R-:W-:Y:S01]  /*3cc90*/  R2UR UR9, R5.reuse ;  /* 0x00000000050972ca */ /* 0x040fe200000e0000 */
[----:B------:R5:W-:Y:S01]  /*3cca0*/  ST.E desc[UR4][R2.64+0x90], R60 ;  /* 0x0000903c02007985 */ /* 0x000be2000c101904 */
        /* <DEDUP_REMOVED lines=259> */
[----:B------:R5:W-:Y:S01]  /*3dce0*/  ST.E desc[UR16][R2.64+0x1e4], R145 ;  /* 0x0001e49102007985 */ /* 0x000be2000c101910 */
[----:B------:R-:W-:-:S03]  /*3dcf0*/  R2UR UR8, R4 ;  /* 0x00000000040872ca */ /* 0x000fc600000e0000 */
[----:B------:R5:W-:Y:S01]  /*3dd00*/  ST.E desc[UR18][R2.64+0x1e8], R146 ;  /* 0x0001e89202007985 */ /* 0x000be2000c101912 */
[----:B------:R-:W-:-:S03]  /*3dd10*/  R2UR UR9, R5 ;  /* 0x00000000050972ca */ /* 0x000fc600000e0000 */
[----:B------:R5:W-:Y:S01]  /*3dd20*/  ST.E desc[UR20][R2.64+0x1ec], R147 ;  /* 0x0001ec9302007985 */ /* 0x000be2000c101914 */
[C---:B------:R-:W-:Y:S02]  /*3dd30*/  R2UR UR14, R4.reuse ;  /* 0x00000000040e72ca */ /* 0x040fe400000e0000 */
[C---:B------:R-:W-:Y:S01]  /*3dd40*/  R2UR UR15, R5.reuse ;  /* 0x00000000050f72ca */ /* 0x040fe200000e0000 */
[----:B------:R5:W-:Y:S01]  /*3dd50*/  ST.E desc[UR22][R2.64+0x1f0], R148 ;  /* 0x0001f09402007985 */ /* 0x000be2000c101916 */
[C---:B------:R-:W-:Y:S02]  /*3dd60*/  R2UR UR16, R4.reuse ;  /* 0x00000000041072ca */ /* 0x040fe400000e0000 */
[C---:B------:R-:W-:Y:S01]  /*3dd70*/  R2UR UR17, R5.reuse ;  /* 0x00000000051172ca */ /* 0x040fe200000e0000 */
[----:B------:R5:W-:Y:S01]  /*3dd80*/  ST.E desc[UR24][R2.64+0x1f4], R149 ;  /* 0x0001f49502007985 */ /* 0x000be2000c101918 */
        /* <DEDUP_REMOVED lines=21> */
[----:B------:R5:W-:Y:S01]  /*3dee0*/  ST.E desc[UR6][R2.64+0x1f8], R150 ;  /* 0x0001f89602007985 */ /* 0x000be2000c101906 */
[----:B------:R-:W-:-:S03]  /*3def0*/  R2UR UR60, R4 ;  /* 0x00000000043c72ca */ /* 0x000fc600000e0000 */
[----:B------:R5:W-:Y:S01]  /*3df00*/  ST.E desc[UR8][R2.64+0x1fc], R151 ;  /* 0x0001fc9702007985 */ /* 0x000be2000c101908 */
[----:B------:R-:W-:-:S03]  /*3df10*/  R2UR UR61, R5 ;  /* 0x00000000053d72ca */ /* 0x000fc600000e0000 */
[----:B------:R-:W-:Y:S01]  /*3df20*/  ST.E desc[UR14][R8.64], R191 ;  /* 0x000000bf08007985 */ /* 0x000fe2000c10190e */
[C---:B------:R-:W-:Y:S02]  /*3df30*/  R2UR UR4, R4.reuse ;  /* 0x00000000040472ca */ /* 0x040fe400000e0000 */
[C---:B------:R-:W-:Y:S01]  /*3df40*/  R2UR UR5, R5.reuse ;  /* 0x00000000050572ca */ /* 0x040fe200000e0000 */
[----:B0-----:R-:W5:Y:S01]  /*3df50*/  LD.E R24, desc[UR16][R2.64] ;  /* 0x0000001002187980 */ /* 0x001f62000c101900 */
[C---:B------:R-:W-:Y:S02]  /*3df60*/  R2UR UR6, R4.reuse ;  /* 0x00000000040672ca */ /* 0x040fe400000e0000 */
[C---:B------:R-:W-:Y:S01]  /*3df70*/  R2UR UR7, R5.reuse ;  /* 0x00000000050772ca */ /* 0x040fe200000e0000 */
[----:B-1----:R-:W5:Y:S01]  /*3df80*/  LD.E R25, desc[UR18][R2.64+0x4] ;  /* 0x0000041202197980 */ /* 0x002f62000c101900 */
[C---:B------:R-:W-:Y:S02]  /*3df90*/  R2UR UR8, R4.reuse ;  /* 0x00000000040872ca */ /* 0x040fe400000e0000 */
[----:B------:R-:W-:Y:S01]  /*3dfa0*/  R2UR UR9, R5 ;  /* 0x00000000050972ca */ /* 0x000fe200000e0000 */
[----:B--2---:R-:W2:Y:S01]  /*3dfb0*/  LD.E R26, desc[UR20][R2.64+0x8] ;  /* 0x00000814021a7980 */ /* 0x004ea2000c101900 */
[----:B------:R-:W-:-:S02]  /*3dfc0*/  R2UR UR10, R4 ;  /* 0x00000000040a72ca */ /* 0x000fc400000e0000 */
[C---:B------:R-:W-:Y:S01]  /*3dfd0*/  R2UR UR11, R5.reuse ;  /* 0x00000000050b72ca */ /* 0x040fe200000e0000 */
[----:B---3--:R-:W2:Y:S01]  /*3dfe0*/  LD.E R27, desc[UR22][R2.64+0xc] ;  /* 0x00000c16021b7980 */ /* 0x008ea2000c101900 */
[C---:B------:R-:W-:Y:S02]  /*3dff0*/  R2UR UR12, R4.reuse ;  /* 0x00000000040c72ca */ /* 0x040fe400000e0000 */
[C---:B------:R-:W-:Y:S01]  /*3e000*/  R2UR UR13, R5.reuse ;  /* 0x00000000050d72ca */ /* 0x040fe200000e0000 */
[----:B----4-:R-:W2:Y:S01]  /*3e010*/  LD.E R28, desc[UR24][R2.64+0x10] ;  /* 0x00001018021c7980 */ /* 0x010ea2000c101900 */
[C---:B------:R-:W-:Y:S02]  /*3e020*/  R2UR UR14, R4.reuse ;  /* 0x00000000040e72ca */ /* 0x040fe400000e0000 */
[----:B------:R-:W-:Y:S01]  /*3e030*/  R2UR UR15, R5 ;  /* 0x00000000050f72ca */ /* 0x000fe200000e0000 */
[----:B-----5:R-:W2:Y:S01]  /*3e040*/  LD.E R29, desc[UR26][R2.64+0x14] ;  /* 0x0000141a021d7980 */ /* 0x020ea2000c101900 */
[----:B------:R-:W-:-:S02]  /*3e050*/  R2UR UR16, R4 ;  /* 0x00000000041072ca */ /* 0x000fc400000e0000 */
[C---:B------:R-:W-:Y:S01]  /*3e060*/  R2UR UR17, R5.reuse ;  /* 0x00000000051172ca */ /* 0x040fe200000e0000 */
[----:B------:R-:W2:Y:S01]  /*3e070*/  LD.E R30, desc[UR28][R2.64+0x18] ;  /* 0x0000181c021e7980 */ /* 0x000ea2000c101900 */
[C---:B------:R-:W-:Y:S02]  /*3e080*/  R2UR UR18, R4.reuse ;  /* 0x00000000041272ca */ /* 0x040fe400000e0000 */
[C---:B------:R-:W-:Y:S01]  /*3e090*/  R2UR UR19, R5.reuse ;  /* 0x00000000051372ca */ /* 0x040fe200000e0000 */
[----:B------:R-:W2:Y:S01]  /*3e0a0*/  LD.E R31, desc[UR30][R2.64+0x1c] ;  /* 0x00001c1e021f7980 */ /* 0x000ea2000c101900 */
[C---:B------:R-:W-:Y:S02]  /*3e0b0*/  R2UR UR20, R4.reuse ;  /* 0x00000000041472ca */ /* 0x040fe400000e0000 */
[----:B------:R-:W-:Y:S01]  /*3e0c0*/  R2UR UR21, R5 ;  /* 0x00000000051572ca */ /* 0x000fe200000e0000 */
[----:B------:R-:W2:Y:S01]  /*3e0d0*/  LD.E R32, desc[UR32][R2.64+0x20] ;  /* 0x0000202002207980 */ /* 0x000ea2000c101900 */
        /* <DEDUP_REMOVED lines=291> */
[----:B------:R-:W-:Y:S02]  /*3f310*/  R2UR UR58, R4 ;  /* 0x00000000043a72ca */ /* 0x000fe400000e0000 */
[----:B------:R-:W-:Y:S01]  /*3f320*/  R2UR UR59, R5 ;  /* 0x00000000053b72ca */ /* 0x000fe200000e0000 */
        /* <DEDUP_REMOVED lines=22> */
[----:B------:R-:W-:-:S02]  /*3f490*/  VIADD R156, R6, 0x80 ;  /* 0x00000080069c7836 */ /* 0x000fc40000000000 */
[----:B------:R-:W-:-:S03]  /*3f4a0*/  IMAD.MOV.U32 R157, RZ, RZ, R7 ;  /* 0x000000ffff9d7224 */ /* 0x000fc600078e0007 */
[----:B------:R-:W-:Y:S02]  /*3f4b0*/  R2UR UR6, R156 ;  /* 0x000000009c0672ca */ /* 0x000fe400000e0000 */
[----:B------:R-:W-:Y:S02]  /*3f4c0*/  R2UR UR7, R157 ;  /* 0x000000009d0772ca */ /* 0x000fe400000e0000 */
[----:B------:R-:W-:Y:S02]  /*3f4d0*/  F2FP.BF16.F32.PACK_AB R156, R21, R154 ;  /* 0x0000009a159c723e */ /* 0x000fe400000010ff */
[----:B------:R-:W-:Y:S02]  /*3f4e0*/  F2FP.BF16.F32.PACK_AB R158, R17, R20 ;  /* 0x00000014119e723e */ /* 0x000fe400000010ff */
[----:B------:R-:W-:Y:S02]  /*3f4f0*/  F2FP.BF16.F32.PACK_AB R157, R13, R14 ;  /* 0x0000000e0d9d723e */ /* 0x000fe400000010ff */
[----:B------:R-:W-:-:S02]  /*3f500*/  F2FP.BF16.F32.PACK_AB R159, R11, R12 ;  /* 0x0000000c0b9f723e */ /* 0x000fc400000010ff */
        /* <DEDUP_REMOVED lines=18> */
[----:B------:R-:W-:Y:S02]  /*3f630*/  R2UR UR24, R4 ;  /* 0x00000000041872ca */ /* 0x000fe400000e0000 */
[----:B------:R-:W-:Y:S01]  /*3f640*/  R2UR UR25, R5 ;  /* 0x00000000051972ca */ /* 0x000fe200000e0000 */
[----:B--2---:R-:W-:-:S06]  /*3f650*/  WARPGROUP.ARRIVE ;  /* 0x00000000000079c5 */ /* 0x004fcc0000000000 */
[----:B------:R-:W-:Y:S01]  /*3f660*/  HGMMA.64x256x16.F32.BF16 R24, R156, gdesc[UR4].tnspB, R24, gsb0 ;  /* 0x43e000049c187df0 */ /* 0x000fe20008001818 */
        /* <DEDUP_REMOVED lines=2359> */
[C---:B------:R-:W-:Y:S01]  /*489e0*/  R2UR UR39, R5.reuse ;  /* 0x00000000052772ca */ /* 0x040fe200000e0000 */
[----:B------:R-:W-:Y:S02]  /*489f0*/  WARPGROUP.DEPBAR.LE gsb0, 0x0 ;  /* 0x00008000000079c5 */ /* 0x000fe40000010000 */
        /* <DEDUP_REMOVED lines=348> */
[----:B------:R5:W-:Y:S04]  /*49fc0*/  ST.E desc[UR26][R2.64+0x1e0], R144 ;  /* 0x0001e09002007985 */ /* 0x000be8000c10191a */
[----:B------:R5:W-:Y:S04]  /*49fd0*/  ST.E desc[UR28][R2.64+0x1e4], R145 ;  /* 0x0001e49102007985 */ /* 0x000be8000c10191c */
[----:B------:R-:W-:Y:S01]  /*49fe0*/  ST.E desc[UR6][R2.64+0x1ec], R147 ;  /* 0x0001ec9302007985 */ /* 0x000fe2000c101906 */
[----:B------:R-:W-:-:S03]  /*49ff0*/  R2UR UR4, R4 ;  /* 0x00000000040472ca */ /* 0x000fc600000e0000 */
[----:B------:R-:W-:Y:S01]  /*4a000*/  ST.E desc[UR8][R2.64+0x1f0], R148 ;  /* 0x0001f09402007985 */ /* 0x000fe2000c101908 */
[----:B------:R-:W-:-:S03]  /*4a010*/  R2UR UR5, R5 ;  /* 0x00000000050572ca */ /* 0x000fc600000e0000 */
[----:B------:R-:W-:Y:S01]  /*4a020*/  ST.E desc[UR10][R2.64+0x1f4], R149 ;  /* 0x0001f49502007985 */ /* 0x000fe2000c10190a */
[----:B------:R-:W-:-:S03]  /*4a030*/  R2UR UR16, R4 ;  /* 0x00000000041072ca */ /* 0x000fc600000e0000 */
[----:B------:R-:W-:Y:S01]  /*4a040*/  ST.E desc[UR12][R2.64+0x1f8], R150 ;  /* 0x0001f89602007985 */ /* 0x000fe2000c10190c */
[----:B------:R-:W-:-:S03]  /*4a050*/  R2UR UR17, R5 ;  /* 0x00000000051172ca */ /* 0x000fc600000e0000 */
[----:B------:R-:W-:Y:S01]  /*4a060*/  ST.E desc[UR14][R2.64+0x1fc], R151 ;  /* 0x0001fc9702007985 */ /* 0x000fe2000c10190e */
        /* <DEDUP_REMOVED lines=31> */
[----:B------:R-:W-:Y:S01]  /*4a260*/  R2UR UR59, R5 ;  /* 0x00000000053b72ca */ /* 0x000fe200000e0000 */
        /* <DEDUP_REMOVED lines=322> */
[----:B------:R-:W-:Y:S01]  /*4b690*/  R2UR UR58, R4 ;  /* 0x00000000043a72ca */ /* 0x000fe200000e0000 */
[----:B------:R-:W2:Y:S01]  /*4b6a0*/  LD.E R130, desc[UR12][R2.64+0x1a8] ;  /* 0x0001a80c02827980 */ /* 0x000ea2000c101900 */
[----:B------:R-:W-:-:S03]  /*4b6b0*/  R2UR UR59, R5 ;  /* 0x00000000053b72ca */ /* 0x000fc600000e0000 */
        /* <DEDUP_REMOVED lines=21> */
[----:B------:R-:W-:Y:S01]  /*4b810*/  VIADD R6, R6, 0x280 ;  /* 0x0000028006067836 */ /* 0x000fe20000000000 */
[----:B------:R-:W-:-:S02]  /*4b820*/  R2UR UR7, R7 ;  /* 0x00000000070772ca */ /* 0x000fc400000e0000 */
[----:B------:R-:W-:Y:S02]  /*4b830*/  F2FP.BF16.F32.PACK_AB R186, R186, R187 ;  /* 0x000000bbbaba723e */ /* 0x000fe400000010ff */
[----:B------:R-:W-:Y:S02]  /*4b840*/  R2UR UR6, R6 ;  /* 0x00000000060672ca */ /* 0x000fe400000e0000 */
[----:B------:R-:W-:Y:S02]  /*4b850*/  F2FP.BF16.F32.PACK_AB R184, R188, R189 ;  /* 0x000000bdbcb8723e */ /* 0x000fe400000010ff */
[----:B------:R-:W-:Y:S02]  /*4b860*/  F2FP.BF16.F32.PACK_AB R185, R162, R163 ;  /* 0x000000a3a2b9723e */ /* 0x000fe400000010ff */
[----:B------:R-:W-:Y:S02]  /*4b870*/  F2FP.BF16.F32.PACK_AB R187, R160, R161 ;  /* 0x000000a1a0bb723e */ /* 0x000fe400000010ff */
        /* <DEDUP_REMOVED lines=27> */
[----:B------:R-:W-:Y:S01]  /*4ba30*/  R2UR UR29, R5 ;  /* 0x00000000051d72ca */ /* 0x000fe200000e0000 */
[----:B------:R-:W-:-:S02]  /*4ba40*/  WARPGROUP.DEPBAR.LE gsb0, 0x0 ;  /* 0x00008000000079c5 */ /* 0x000fc40000010000 */
[----:B------:R-:W-:Y:S01]  /*4ba50*/  ST.E desc[UR4][R2.64], R24 ;  /* 0x0000001802007985 */ /* 0x000fe2000c101904 */
[C---:B------:R-:W-:Y:S02]  /*4ba60*/  R2UR UR4, R4.reuse ;  /* 0x00000000040472ca */ /* 0x040fe400000e0000 */
[C---:B------:R-:W-:Y:S01]  /*4ba70*/  R2UR UR5, R5.reuse ;  /* 0x00000000050572ca */ /* 0x040fe200000e0000 */
[----:B------:R-:W-:Y:S01]  /*4ba80*/  ST.E desc[UR6][R2.64+0x4], R25 ;  /* 0x0000041902007985 */ /* 0x000fe2000c101906 */
[C---:B------:R-:W-:Y:S02]  /*4ba90*/  R2UR UR6, R4.reuse ;  /* 0x00000000040672ca */ /* 0x040fe400000e0000 */
[----:B------:R-:W-:Y:S01]  /*4baa0*/  R2UR UR7, R5 ;  /* 0x00000000050772ca */ /* 0x000fe200000e0000 */
[----:B------:R-:W-:Y:S04]  /*4bab0*/  ST.E desc[UR8][R2.64+0x8], R26 ;  /* 0x0000081a02007985 */ /* 0x000fe8000c101908 */
[----:B------:R-:W-:Y:S04]  /*4bac0*/  ST.E desc[UR10][R2.64+0xc], R27 ;  /* 0x00000c1b02007985 */ /* 0x000fe8000c10190a */
[----:B------:R-:W-:Y:S01]  /*4bad0*/  ST.E desc[UR12][R2.64+0x10], R28 ;  /* 0x0000101c02007985 */ /* 0x000fe2000c10190c */
[----:B------:R-:W-:-:S03]  /*4bae0*/  R2UR UR8, R4 ;  /* 0x00000000040872ca */ /* 0x000fc600000e0000 */
[----:B------:R-:W-:Y:S01]  /*4baf0*/  ST.E desc[UR14][R2.64+0x14], R29 ;  /* 0x0000141d02007985 */ /* 0x000fe2000c10190e */
[----:B------:R-:W-:-:S03]  /*4bb00*/  R2UR UR9, R5 ;  /* 0x00000000050972ca */ /* 0x000fc600000e0000 */
[----:B------:R-:W-:Y:S04]  /*4bb10*/  ST.E desc[UR16][R2.64+0x18], R30 ;  /* 0x0000181e02007985 */ /* 0x000fe8000c101910 */
[----:B------:R-:W-:Y:S04]  /*4bb20*/  ST.E desc[UR18][R2.64+0x1c], R31 ;  /* 0x00001c1f02007985 */ /* 0x000fe8000c101912 */
[----:B------:R-:W-:Y:S04]  /*4bb30*/  ST.E desc[UR20][R2.64+0x20], R32 ;  /* 0x0000202002007985 */ /* 0x000fe8000c101914 */
[----:B------:R-:W-:Y:S04]  /*4bb40*/  ST.E desc[UR22][R2.64+0x24], R33 ;  /* 0x0000242102007985 */ /* 0x000fe8000c101916 */
[----:B------:R-:W-:Y:S01]  /*4bb50*/  ST.E desc[UR24][R2.64+0x28], R34 ;  /* 0x0000282202007985 */ /* 0x000fe2000c101918 */
[----:B------:R-:W-:-:S03]  /*4bb60*/  R2UR UR10, R4 ;  /* 0x00000000040a72ca */ /* 0x000fc600000e0000 */
[----:B------:R-:W-:Y:S01]  /*4bb70*/  ST.E desc[UR4][R2.64+0x2c], R35 ;  /* 0x00002c2302007985 */ /* 0x000fe2000c101904 */
[C---:B------:R-:W-:Y:S02]  /*4bb80*/  R2UR UR4, R4.reuse ;  /* 0x00000000040472ca */ /* 0x040fe400000e0000 */
[C---:B------:R-:W-:Y:S01]  /*4bb90*/  R2UR UR5, R5.reuse ;  /* 0x00000000050572ca */ /* 0x040fe200000e0000 */
[----:B------:R-:W-:Y:S01]  /*4bba0*/  ST.E desc[UR6][R2.64+0x30], R36 ;  /* 0x0000302402007985 */ /* 0x000fe2000c101906 */
        /* <DEDUP_REMOVED lines=13> */
[----:B------:R-:W-:Y:S01]  /*4bc80*/  ST.E desc[UR8][R2.64+0x34], R37 ;  /* 0x0000342502007985 */ /* 0x000fe2000c101908 */
        /* <DEDUP_REMOVED lines=8> */
[----:B------:R-:W-:Y:S01]  /*4bd10*/  R2UR UR5, R5 ;  /* 0x00000000050572ca */ /* 0x000fe200000e0000 */
[----:B------:R-:W-:Y:S04]  /*4bd20*/  ST.E desc[UR6][R2.64+0x3c], R39 ;  /* 0x00003c2702007985 */ /* 0x000fe8000c101906 */
[----:B------:R-:W-:Y:S04]  /*4bd30*/  ST.E desc[UR10][R2.64+0x40], R40 ;  /* 0x0000402802007985 */ /* 0x000fe8000c10190a */
[----:B------:R-:W-:Y:S04]  /*4bd40*/  ST.E desc[UR12][R2.64+0x44], R41 ;  /* 0x0000442902007985 */ /* 0x000fe8000c10190c */
        /* <DEDUP_REMOVED lines=8> */
[----:B------:R-:W-:Y:S01]  /*4bdd0*/  ST.E desc[UR8][R2.64+0x60], R48 ;  /* 0x0000603002007985 */ /* 0x000fe2000c101908 */
[C---:B------:R-:W-:Y:S02]  /*4bde0*/  R2UR UR8, R4.reuse ;  /* 0x00000000040872ca */ /* 0x040fe400000e0000 */
[----:B------:R-:W-:Y:S01]  /*4bdf0*/  R2UR UR9, R5 ;  /* 0x00000000050972ca */ /* 0x000fe200000e0000 */
[----:B------:R-:W-:Y:S01]  /*4be00*/  ST.E desc[UR4][R2.64+0x64], R49 ;  /* 0x0000643102007985 */ /* 0x000fe2000c101904 */
        /* <DEDUP_REMOVED lines=14> */
[----:B------:R-:W-:Y:S01]  /*4bef0*/  ST.E desc[UR6][R2.64+0x68], R50 ;  /* 0x0000683202007985 */ /* 0x000fe2000c101906 */
        /* <DEDUP_REMOVED lines=288> */
[----:B------:R-:W2:Y:S01]  /*4d100*/  LD.E R7, desc[UR28][R2.64] ;  /* 0x0000001c02077980 */ /* 0x000ea2000c101900 */
[----:B------:R-:W-:-:S02]  /*4d110*/  R2UR UR4, R4 ;  /* 0x00000000040472ca */ /* 0x000fc400000e0000 */
[C---:B------:R-:W-:Y:S02]  /*4d120*/  R2UR UR5, R5.reuse ;  /* 0x00000000050572ca */ /* 0x040fe400000e0000 */
[----:B------:R-:W-:Y:S02]  /*4d130*/  R2UR UR6, R4 ;  /* 0x00000000040672ca */ /* 0x000fe400000e0000 */
[----:B------:R-:W-:-:S09]  /*4d140*/  R2UR UR7, R5 ;  /* 0x00000000050772ca */ /* 0x000fd200000e0000 */
[----:B--2---:R1:W-:Y:S04]  /*4d150*/  ST.E desc[UR4][R2.64], R7 ;  /* 0x0000000702007985 */ /* 0x0043e8000c101904 */
[----:B------:R-:W2:Y:S01]  /*4d160*/  LD.E R11, desc[UR6][R2.64+0x4] ;  /* 0x00000406020b7980 */ /* 0x000ea2000c101900 */
[C---:B------:R-:W-:Y:S02]  /*4d170*/  R2UR UR4, R4.reuse ;  /* 0x00000000040472ca */ /* 0x040fe400000e0000 */
[C---:B------:R-:W-:Y:S02]  /*4d180*/  R2UR UR5, R5.reuse ;  /* 0x00000000050572ca */ /* 0x040fe400000e0000 */
[----:B------:R-:W-:Y:S02]  /*4d190*/  R2UR UR6, R4 ;  /* 0x00000000040672ca */ /* 0x000fe400000e0000 */
[----:B------:R-:W-:-:S09]  /*4d1a0*/  R2UR UR7, R5 ;  /* 0x00000000050772ca */ /* 0x000fd200000e0000 */
[----:B--2---:R2:W-:Y:S04]  /*4d1b0*/  ST.E desc[UR4][R2.64+0x4], R11 ;  /* 0x0000040b02007985 */ /* 0x0045e8000c101904 */
[----:B------:R-:W3:Y:S01]  /*4d1c0*/  LD.E R13, desc[UR6][R2.64+0x8] ;  /* 0x00000806020d7980 */ /* 0x000ee2000c101900 */
[C---:B------:R-:W-:Y:S02]  /*4d1d0*/  R2UR UR4, R4.reuse ;  /* 0x00000000040472ca */ /* 0x040fe400000e0000 */
[C---:B------:R-:W-:Y:S02]  /*4d1e0*/  R2UR UR5, R5.reuse ;  /* 0x00000000050572ca */ /* 0x040fe400000e0000 */
[----:B------:R-:W-:Y:S02]  /*4d1f0*/  R2UR UR6, R4 ;  /* 0x00000000040672ca */ /* 0x000fe400000e0000 */
[----:B------:R-:W-:-:S09]  /*4d200*/  R2UR UR7, R5 ;  /* 0x00000000050772ca */ /* 0x000fd200000e0000 */
[----:B---3--:R3:W-:Y:S04]  /*4d210*/  ST.E desc[UR4][R2.64+0x8], R13 ;  /* 0x0000080d02007985 */ /* 0x0087e8000c101904 */
[----:B0-----:R-:W4:Y:S01]  /*4d220*/  LD.E R9, desc[UR6][R2.64+0xc] ;  /* 0x00000c0602097980 */ /* 0x001f22000c101900 */
[C---:B------:R-:W-:Y:S02]  /*4d230*/  R2UR UR4, R4.reuse ;  /* 0x00000000040472ca */ /* 0x040fe400000e0000 */
[C---:B------:R-:W-:Y:S02]  /*4d240*/  R2UR UR5, R5.reuse ;  /* 0x00000000050572ca */ /* 0x040fe400000e0000 */
[----:B------:R-:W-:Y:S02]  /*4d250*/  R2UR UR6, R4 ;  /* 0x00000000040672ca */ /* 0x000fe400000e0000 */
[----:B------:R-:W-:-:S09]  /*4d260*/  R2UR UR7, R5 ;  /* 0x00000000050772ca */ /* 0x000fd200000e0000 */
[----:B----4-:R0:W-:Y:S04]  /*4d270*/  ST.E desc[UR4][R2.64+0xc], R9 ;  /* 0x00000c0902007985 */ /* 0x0101e8000c101904 */
[----:B-1----:R-:W4:Y:S01]  /*4d280*/  LD.E R7, desc[UR6][R2.64+0x10] ;  /* 0x0000100602077980 */ /* 0x002f22000c101900 */
[C---:B------:R-:W-:Y:S02]  /*4d290*/  R2UR UR4, R4.reuse ;  /* 0x00000000040472ca */ /* 0x040fe400000e0000 */
[C---:B------:R-:W-:Y:S02]  /*4d2a0*/  R2UR UR5, R5.reuse ;  /* 0x00000000050572ca */ /* 0x040fe400000e0000 */
[----:B------:R-:W-:Y:S02]  /*4d2b0*/  R2UR UR6, R4 ;  /* 0x00000000040672ca */ /* 0x000fe400000e0000 */
[----:B------:R-:W-:-:S09]  /*4d2c0*/  R2UR UR7, R5 ;  /* 0x00000000050772ca */ /* 0x000fd200000e0000 */
[----:B----4-:R1:W-:Y:S04]  /*4d2d0*/  ST.E desc[UR4][R2.64+0x10], R7 ;  /* 0x0000100702007985 */ /* 0x0103e8000c101904 */
[----:B--2---:R-:W2:Y:S01]  /*4d2e0*/  LD.E R11, desc[UR6][R2.64+0x14] ;  /* 0x00001406020b7980 */ /* 0x004ea2000c101900 */
[C---:B------:R-:W-:Y:S02]  /*4d2f0*/  R2UR UR4, R4.reuse ;  /* 0x00000000040472ca */ /* 0x040fe400000e0000 */
[C---:B------:R-:W-:Y:S02]  /*4d300*/  R2UR UR5, R5.reuse ;  /* 0x00000000050572ca */ /* 0x040fe400000e0000 */
[----:B------:R-:W-:Y:S02]  /*4d310*/  R2UR UR6, R4 ;  /* 0x00000000040672ca */ /* 0x000fe400000e0000 */
[----:B------:R-:W-:-:S09]  /*4d320*/  R2UR UR7, R5 ;  /* 0x00000000050772ca */ /* 0x000fd200000e0000 */
[----:B--2---:R2:W-:Y:S04]  /*4d330*/  ST.E desc[UR4][R2.64+0x14], R11 ;  /* 0x0000140b02007985 */ /* 0x0045e8000c101904 */
[----:B---3--:R-:W3:Y:S01]  /*4d340*/  LD.E R13, desc[UR6][R2.64+0x18] ;  /* 0x00001806020d7980 */ /* 0x008ee2000c101900 */
        /* <DEDUP_REMOVED lines=719> */
[----:B---3--:R-:W2:Y:S01]  /*50040*/  LD.E R13, desc[UR6][R2.64+0x1f8] ;  /* 0x0001f806020d7980 */ /* 0x008ea2000c101900 */
[C---:B------:R-:W-:Y:S02]  /*50050*/  R2UR UR4, R4.reuse ;  /* 0x00000000040472ca */ /* 0x040fe400000e0000 */
[C---:B------:R-:W-:Y:S02]  /*50060*/  R2UR UR5, R5.reuse ;  /* 0x00000000050572ca */ /* 0x040fe400000e0000 */
[----:B------:R-:W-:Y:S02]  /*50070*/  R2UR UR6, R4 ;  /* 0x00000000040672ca */ /* 0x000fe400000e0000 */
[----:B------:R-:W-:-:S02]  /*50080*/  R2UR UR7, R5 ;  /* 0x00000000050772ca */ /* 0x000fc400000e0000 */
[----:B------:R-:W-:-:S07]  /*50090*/  LOP3.LUT P6, RZ, R193, 0x7f, RZ, 0xc0, !PT ;  /* 0x0000007fc1ff7812 */ /* 0x000fce00078cc0ff */
[----:B--2---:R1:W-:Y:S04]  /*500a0*/  ST.E desc[UR4][R2.64+0x1f8], R13 ;  /* 0x0001f80d02007985 */ /* 0x0043e8000c101904 */
[----:B0-----:R-:W2:Y:S01]  /*500b0*/  LD.E R9, desc[UR6][R2.64+0x1fc] ;  /* 0x0001fc0602097980 */ /* 0x001ea2000c101900 */
[----:B------:R-:W-:Y:S02]  /*500c0*/  R2UR UR4, R4 ;  /* 0x00000000040472ca */ /* 0x000fe400000e0000 */
[----:B------:R-:W-:-:S13]  /*500d0*/  R2UR UR5, R5 ;  /* 0x00000000050572ca */ /* 0x000fda00000e0000 */
[----:B--2---:R1:W-:Y:S01]  /*500e0*/  ST.E desc[UR4][R2.64+0x1fc], R9 ;  /* 0x0001fc0902007985 */ /* 0x0043e2000c101904 */
[----:B------:R-:W-:Y:S05]  /*500f0*/  @P6 BRA `(.L_x_11183) ;  /* 0x0000000000306947 */ /* 0x000fea0003800000 */
[----:B-1----:R-:W2:Y:S04]  /*50100*/  LDL.64 R2, [R164+0x40] ;  /* 0x00004000a4027983 */ /* 0x002ea80000100a00 */
[----:B------:R-:W3:Y:S01]  /*50110*/  LDL.64 R6, [R164] ;  /* 0x00000000a4067983 */ /* 0x000ee20000100a00 */
[C---:B------:R-:W-:Y:S02]  /*50120*/  R2UR UR4, R4.reuse ;  /* 0x00000000040472ca */ /* 0x040fe400000e0000 */
[C---:B------:R-:W-:Y:S02]  /*50130*/  R2UR UR5, R5.reuse ;  /* 0x00000000050572ca */ /* 0x040fe400000e0000 */
[----:B------:R-:W-:Y:S02]  /*50140*/  R2UR UR6, R4 ;  /* 0x00000000040672ca */ /* 0x000fe400000e0000 */
[----:B------:R-:W-:-:S09]  /*50150*/  R2UR UR7, R5 ;  /* 0x00000000050772ca */ /* 0x000fd200000e0000 */
[----:B--2---:R-:W2:Y:S04]  /*50160*/  LD.E.64 R2, desc[UR4][R2.64+0x30] ;  /* 0x0000300402027980 */ /* 0x004ea8000c101b00 */
[----:B---3--:R-:W3:Y:S01]  /*50170*/  LD.E R6, desc[UR6][R6.64] ;  /* 0x0000000606067980 */ /* 0x008ee2000c101900 */
[----:B--2---:R-:W-:-:S05]  /*50180*/  MOV R5, R2 ;  /* 0x0000000200057202 */ /* 0x004fca0000000f00 */
[----:B---3--:R-:W-:-:S05]  /*50190*/  IMAD R4, R6, 0x8, R5 ;  /* 0x0000000806047824 */ /* 0x008fca00078e0205 */
[----:B------:R-:W-:-:S04]  /*501a0*/  PRMT R4, RZ, 0x654, R4 ;  /* 0x00000654ff047816 */ /* 0x000fc80000000004 */
[----:B------:R0:W-:Y:S03]  /*501b0*/  SYNCS.ARRIVE.TRANS64.RED.A1T0 RZ, [R4+URZ], RZ ;  /* 0x000000ff04ff79a7 */ /* 0x0001e6000810043f */
.L_x_11183:
[----:B------:R-:W-:-:S04]  /*501c0*/  IMAD.MOV.U32 R195, RZ, RZ, 0x0 ;  /* 0x00000000ffc37424 */ /* 0x000fc800078e00ff */
[----:B01----:R-:W-:Y:S05]  /*501d0*/  RET.REL.NODEC R194 `(_ZN7cutlass13device_kernelIN5flash11enable_sm90INS1_16FlashAttnFwdSm90INS1_25CollectiveMainloopFwdSm90ILi2EN4cute5tupleIJNS5_1CILi1EEES8_S8_EEENS6_IJNS7_ILi128EEENS7_ILi96EEENS7_ILi64EEEEEELi256ENS_10bfloat16_tEfNS_4arch4Sm90ELb0ELb1ELb0ELb0ELb0ELb0ELb1ELb1ELb0ELb1ELb1ELb0EEENS1_21CollectiveEpilogueFwdINS6_IJSA_NS7_ILi256EEESB_EEES9_SE_SG_Li256ELb0ELb1ELb1ELb0EEENS1_19SingleTileSchedulerILb0ELb1ELb1ELi128EEEEEEEEEvNT_6ParamsE) ;  /* 0xfffffafcc2887950 */ /* 0x003fea0003c3ffff */
.L_x_11161:
[----:B0-----:R0:W1:Y:S02]  /*501e0*/  SYNCS.PHASECHK.TRANS64.TRYWAIT P1, [R10+URZ], R11 ;  /* 0x0000000b0a0075a7 */ /* 0x001064000802017f */
[----:B-1----:R-:W-:Y:S05]  /*501f0*/  @!P1 NANOSLEEP.SYNCS 0x989680 ;  /* 0x009896800000995d */ /* 0x002fea0003900000 */
[----:B------:R-:W1:Y:S02]  /*50200*/  @!P1 SYNCS.PHASECHK.TRANS64 P1, [R10+URZ], R11 ;  /* 0x0000000b0a0095a7 */ /* 0x000e64000802007f */
[----:B-1----:R-:W-:Y:S05]  /*50210*/  @!P1 BRA `(.L_x_11161) ;  /* 0xfffffffc00f09947 */ /* 0x002fea000383ffff */
[----:B------:R-:W-:Y:S05]  /*50220*/  BRA `(.L_x_11160) ;  /* 0xfffffe4c00c87947 */ /* 0x000fea000383ffff */
.L_x_11168:
[----:B0-----:R0:W1:Y:S02]  /*50230*/  SYNCS.PHASECHK.TRANS64.TRYWAIT P1, [R10+URZ], R11 ;  /* 0x0000000b0a0075a7 */ /* 0x001064000802017f */
[----:B-1----:R-:W-:Y:S05]  /*50240*/  @!P1 NANOSLEEP.SYNCS 0x989680 ;  /* 0x009896800000995d */ /* 0x002fea0003900000 */
[----:B------:R-:W1:Y:S02]  /*50250*/  @!P1 SYNCS.PHASECHK.TRANS64 P1, [R10+URZ], R11 ;  /* 0x0000000b0a0095a7 */ /* 0x000e64000802007f */
[----:B-1----:R-:W-:Y:S05]  /*50260*/  @!P1 BRA `(.L_x_11168) ;  /* 0xfffffffc00f09947 */ /* 0x002fea000383ffff */
[----:B------:R-:W-:Y:S05]  /*50270*/  BRA `(.L_x_11167) ;  /* 0xfffffe54009c7947 */ /* 0x000fea000383ffff */
.L_x_11184:
        /* <DEDUP_REMOVED lines=16> */
.L_x_15021:


//--------------------- .text._ZN7cutlass13device_kernelIN5flash11enable_sm90INS1_16FlashAttnFwdSm90INS1_25CollectiveMainloopFwdSm90ILi2EN4cute5tupleIJNS5_1CILi1EEES8_S8_EEENS6_IJNS7_ILi128EEENS7_ILi96EEENS7_ILi64EEEEEELi256ENS_10bfloat16_tEfNS_4arch4Sm90ELb0ELb1ELb0ELb1ELb0ELb0ELb0ELb1ELb0ELb1ELb1ELb0EEENS1_21CollectiveEpilogueFwdINS6_IJSA_NS7_ILi256EEESB_EEES9_SE_SG_Li256ELb1ELb1ELb1ELb0EEENS1_36VarlenDynamicPersistentTileSchedulerILi128ELi96ELi256ELi128ELb1ELb1ELb1ELb1ELb0ELb1EEEEEEEEEvNT_6ParamsE --------------------------
	.section	.text._ZN7cutlass13device_kernelIN5flash11enable_sm90INS1_16FlashAttnFwdSm90INS1_25CollectiveMainloopFwdSm90ILi2EN4cute5tupleIJNS5_1CILi1EEES8_S8_EEENS6_IJNS7_ILi128EEENS7_ILi96EEENS7_ILi64EEEEEELi256ENS_10bfloat16_tEfNS_4arch4Sm90ELb0ELb1ELb0ELb1ELb0ELb0ELb0ELb1ELb0ELb1ELb1ELb0EEENS1_21CollectiveEpilogueFwdINS6_IJSA_NS7_ILi256EEESB_EEES9_SE_SG_Li256ELb1ELb1ELb1ELb0EEENS1_36VarlenDynamicPersistentTileSchedulerILi128ELi96ELi256ELi128ELb1ELb1ELb1ELb1ELb0ELb1EEEEEEEEEvNT_6ParamsE,"ax",@progbits
	.align	128
.text._ZN7cutlass13device_kernelIN5flash11enable_sm90INS1_16FlashAttnFwdSm90INS1_25CollectiveMainloopFwdSm90ILi2EN4cute5tupleIJNS5_1CILi1EEES8_S8_EEENS6_IJNS7_ILi128EEENS7_ILi96EEENS7_ILi64EEEEEELi256ENS_10bfloat16_tEfNS_4arch4Sm90ELb0ELb1ELb0ELb1ELb0ELb0ELb0ELb1ELb0ELb1ELb1ELb0EEENS1_21CollectiveEpilogueFwdINS6_IJSA_NS7_ILi256EEESB_EEES9_SE_SG_Li256ELb1ELb1ELb1ELb0EEENS1_36VarlenDynamicPersistentTileSchedulerILi128ELi96ELi256ELi128ELb1ELb1ELb1ELb1ELb0ELb1EEEEEEEEEvNT_6ParamsE:
        .type           _ZN7cutlass13device_kernelIN5flash11enable_sm90INS1_16FlashAttnFwdSm90INS1_25CollectiveMainloopFwdSm90ILi2EN4cute5tupleIJNS5_1CILi1EEES8_S8_EEENS6_IJNS7_ILi128EEENS7_ILi96EEENS7_ILi64EEEEEELi256ENS_10bfloat16_tEfNS_4arch4Sm90ELb0ELb1ELb0ELb1ELb0ELb0ELb0ELb1ELb0ELb1ELb1ELb0EEENS1_21CollectiveEpilogueFwdINS6_IJSA_NS7_ILi256EEESB_EEES9_SE_SG_Li256ELb1ELb1ELb1ELb0EEENS1_36VarlenDynamicPersistentTileSchedulerILi128ELi96ELi256ELi128ELb1ELb1ELb1ELb1ELb0ELb1EEEEEEEEEvNT_6ParamsE,@function
        .size           _ZN7cutlass13device_kernelIN5flash11enable_sm90INS1_16FlashAttnFwdSm90INS1_25CollectiveMainloopFwdSm90ILi2EN4cute5tupleIJNS5_1CILi1EEES8_S8_EEENS6_IJNS7_ILi128EEENS7_ILi96EEENS7_ILi64EEEEEELi256ENS_10bfloat16_tEfNS_4arch4Sm90ELb0ELb1ELb0ELb1ELb0ELb0ELb0ELb1ELb0ELb1ELb1ELb0EEENS1_21CollectiveEpilogueFwdINS6_IJSA_NS7_ILi256EEESB_EEES9_SE_SG_Li256ELb1ELb1ELb1ELb0EEENS1_36VarlenDynamicPersistentTileSchedulerILi128ELi96ELi256ELi128ELb1ELb1ELb1ELb1ELb0ELb1EEEEEEEEEvNT_6ParamsE,(.L_x_15023 - _ZN7cutlass13device_kernelIN5flash11enable_sm90INS1_16FlashAttnFwdSm90INS1_25CollectiveMainloopFwdSm90ILi2EN4cute5tupleIJNS5_1CILi1EEES8_S8_EEENS6_IJNS7_ILi128EEENS7_ILi96EEENS7_ILi64EEEEEELi256ENS_10bfloat16_tEfNS_4arch4Sm90ELb0ELb1ELb0ELb1ELb0ELb0ELb0ELb1ELb0ELb1ELb1ELb0EEENS1_21CollectiveEpilogueFwdINS6_IJSA_NS7_ILi256EEESB_EEES9_SE_SG_Li256ELb1ELb1ELb1ELb0EEENS1_36VarlenDynamicPersistentTileSchedulerILi128ELi96ELi256ELi128ELb1ELb1ELb1ELb1ELb0ELb1EEEEEEEEEvNT_6ParamsE)
        .other          _ZN7cutlass13device_kernelIN5flash11enable_sm90INS1_16FlashAttnFwdSm90INS1_25CollectiveMainloopFwdSm90ILi2EN4cute5tupleIJNS5_1CILi1EEES8_S8_EEENS6_IJNS7_ILi128EEENS7_ILi96EEENS7_ILi64EEEEEELi256ENS_10bfloat16_tEfNS_4arch4Sm90ELb0ELb1ELb0ELb1ELb0ELb0ELb0ELb1ELb0ELb1ELb1ELb0EEENS1_21CollectiveEpilogueFwdINS6_IJSA_NS7_ILi256EEESB_EEES9_SE_SG_Li256ELb1ELb1ELb1ELb0EEENS1_36VarlenDynamicPersistentTileSchedulerILi128ELi96ELi256ELi128ELb1ELb1ELb1ELb1ELb0ELb1EEEEEEEEEvNT_6ParamsE,@"STO_CUDA_ENTRY STV_DEFAULT"
_ZN7cutlass13device_kernelIN5flash11enable_sm90INS1_16FlashAttnFwdSm90INS1_25CollectiveMainloopFwdSm90ILi2EN4cute5tupleIJNS5_1CILi1EEES8_S8_EEENS6_IJNS7_ILi128EEENS7_ILi96EEENS7_ILi64EEEEEELi256ENS_10bfloat16_tEfNS_4arch4Sm90ELb0ELb1ELb0ELb1ELb0ELb0ELb0ELb1ELb0ELb1ELb1ELb0EEENS1_21CollectiveEpilogueFwdINS6_IJSA_NS7_ILi256EEESB_EEES9_SE_SG_Li256ELb1ELb1ELb1ELb0EEENS1_36VarlenDynamicPersistentTileSchedulerILi128ELi96ELi256ELi128ELb1ELb1ELb1ELb1ELb0ELb1EEEEEEEEEvNT_6ParamsE:
        /* <DEDUP_REMOVED lines=18> */
.L_x_11186:
[----:B------:R-:W-:Y:S05]  /*0120*/  BSYNC B0 ;  /* 0x0000000000007941 */ /* 0x000fea0003800000 */
.L_x_11185:
        /* <DEDUP_REMOVED lines=41> */
.L_x_11187:
        /* <DEDUP_REMOVED lines=22> */
.L_x_11188:
        /* <DEDUP_REMOVED lines=18> */
.L_x_11189:
        /* <DEDUP_REMOVED lines=22> */
.L_x_11190:
        /* <DEDUP_REMOVED lines=22> */
.L_x_11191:
[----:B------:R-:W-:Y:S01]  /*0900*/  PLOP3.LUT P0, PT, PT, PT, UP0, 0x80, 0x0 ;  /* 0x000000000000781c */ /* 0x000fe20003f0f008 */
[----:B------:R-:W-:Y:S01]  /*0910*/  UMOV UR36, 0x1 ;  /* 0x0000000100247882 */ /* 0x000fe20000000000 */
[----:B------:R-:W-:Y:S01]  /*0920*/  NOP ;  /* 0x0000000000007918 */ /* 0x000fe20000000000 */
[----:B------:R-:W-:Y:S01]  /*0930*/  USEL UR36, UR36, 0x2, !UP0 ;  /* 0x0000000224247887 */ /* 0x000fe2000c000000 */
[----:B------:R-:W-:Y:S01]  /*0940*/  ULDC.64 UR40, c[0x0][0x208] ;  /* 0x0000820000287ab9 */ /* 0x000fe20000000a00 */
[----:B012-4-:R-:W-:Y:S08]  /*0950*/  BAR.SYNC.DEFER_BLOCKING 0x0 ;  /* 0x0000000000007b1d */ /* 0x017ff00000010000 */
[----:B------:R-:W-:Y:S05]  /*0960*/  @!P0 BRA `(.L_x_11192) ;  /* 0x00000114003c8947 */ /* 0x000fea0003800000 */
.L_x_11193:
        /* <DEDUP_REMOVED lines=24> */
[----:B------:R-:W-:Y:S02]  /*0af0*/  UMOV UR37, URZ ;  /* 0x0000003f00257c82 */ /* 0x000fe40008000000 */
[CC--:B------:R-:W-:Y:S02]  /*0b00*/  LEA.HI R0, R3.reuse, R6.reuse, RZ, 0x7 ;  /* 0x0000000603007211 */ /* 0x0c0fe400078f38ff */
[----:B------:R-:W-:-:S02]  /*0b10*/  LEA.HI R2, R3, R6, RZ, 0x4 ;  /* 0x0000000603027211 */ /* 0x000fc400078f20ff */
[----:B------:R-:W-:Y:S02]  /*0b20*/  LOP3.LUT R235, R0, 0xffffff80, RZ, 0xc0, !PT ;  /* 0xffffff8000eb7812 */ /* 0x000fe400078ec0ff */
[CC--:B------:R-:W-:Y:S02]  /*0b30*/  LEA.HI R4, R3.reuse, R6.reuse, RZ, 0x5 ;  /* 0x0000000603047211 */ /* 0x0c0fe400078f28ff */
[----:B------:R-:W-:Y:S01]  /*0b40*/  LEA.HI R5, R3, R6, RZ, 0x2 ;  /* 0x0000000603057211 */ /* 0x000fe200078f10ff */
[----:B------:R-:W-:Y:S01]  /*0b50*/  IMAD.IADD R235, R6, 0x1, -R235 ;  /* 0x0000000106eb7824 */ /* 0x000fe200078e0aeb */
[----:B------:R-:W-:Y:S01]  /*0b60*/  LOP3.LUT R3, R2, 0x3fffff0, RZ, 0xc0, !PT ;  /* 0x03fffff002037812 */ /* 0x000fe200078ec0ff */
[----:B------:R-:W-:Y:S01]  /*0b70*/  IMAD.SHL.U32 R7, R4, 0x20, RZ ;  /* 0x0000002004077824 */ /* 0x000fe200078e00ff */
[----:B------:R-:W-:Y:S02]  /*0b80*/  LOP3.LUT R11, R5, 0xfffffffc, RZ, 0xc0, !PT ;  /* 0xfffffffc050b7812 */ /* 0x000fe400078ec0ff */
[----:B------:R-:W-:Y:S01]  /*0b90*/  SHF.R.S32.HI R8, RZ, 0x1f, R235 ;  /* 0x0000001fff087819 */ /* 0x000fe200000114eb */
[C---:B------:R-:W-:Y:S01]  /*0ba0*/  IMAD.IADD R4, R6.reuse, 0x1, -R3 ;  /* 0x0000000106047824 */ /* 0x040fe200078e0a03 */
[----:B------:R-:W-:Y:S01]  /*0bb0*/  SHF.R.S32.HI R5, RZ, 0x4, R2 ;  /* 0x00000004ff057819 */ /* 0x000fe20000011402 */
[----:B------:R-:W-:Y:S01]  /*0bc0*/  IMAD.IADD R12, R6, 0x1, -R11 ;  /* 0x00000001060c7824 */ /* 0x000fe200078e0a0b */
[----:B------:R-:W-:-:S02]  /*0bd0*/  LEA.HI R9, R8, R235, RZ, 0x2 ;  /* 0x000000eb08097211 */ /* 0x000fc400078f10ff */
[----:B------:R-:W-:Y:S02]  /*0be0*/  LEA.HI R2, R2, R5, RZ, 0x1 ;  /* 0x0000000502027211 */ /* 0x000fe400078f08ff */
[--C-:B------:R-:W-:Y:S02]  /*0bf0*/  SHF.R.S32.HI R10, RZ, 0x2, R9.reuse ;  /* 0x00000002ff0a7819 */ /* 0x100fe40000011409 */
[----:B------:R-:W-:Y:S02]  /*0c00*/  SHF.R.S32.HI R3, RZ, 0x1f, R9 ;  /* 0x0000001fff037819 */ /* 0x000fe40000011409 */
[----:B------:R-:W-:Y:S02]  /*0c10*/  LEA.HI R8, R8, R235, RZ, 0x5 ;  /* 0x000000eb08087211 */ /* 0x000fe400078f28ff */
[----:B------:R-:W-:Y:S02]  /*0c20*/  LEA.HI R6, R3, R10, RZ, 0x3 ;  /* 0x0000000a03067211 */ /* 0x000fe400078f18ff */
[----:B------:R-:W-:-:S02]  /*0c30*/  SHF.R.S32.HI R3, RZ, 0x7, R0 ;  /* 0x00000007ff037819 */ /* 0x000fc40000011400 */
[----:B------:R-:W-:Y:S02]  /*0c40*/  LOP3.LUT R11, R6, 0xfffffff8, RZ, 0xc0, !PT ;  /* 0xfffffff8060b7812 */ /* 0x000fe400078ec0ff */
[----:B------:R-:W-:Y:S02]  /*0c50*/  LEA.HI R0, R0, R3, RZ, 0x1 ;  /* 0x0000000300007211 */ /* 0x000fe400078f08ff */
[----:B------:R-:W-:Y:S01]  /*0c60*/  LOP3.LUT R7, R7, 0xfffffc00, RZ, 0xc0, !PT ;  /* 0xfffffc0007077812 */ /* 0x000fe200078ec0ff */
[----:B------:R-:W-:Y:S01]  /*0c70*/  IMAD.IADD R11, R10, 0x1, -R11 ;  /* 0x000000010a0b7824 */ /* 0x000fe200078e0a0b */
[----:B------:R-:W-:Y:S01]  /*0c80*/  LOP3.LUT R2, R2, 0x1ffffffe, RZ, 0xc0, !PT ;  /* 0x1ffffffe02027812 */ /* 0x000fe200078ec0ff */
[----:B------:R-:W-:Y:S01]  /*0c90*/  IMAD.MOV.U32 R10, RZ, RZ, R14 ;  /* 0x000000ffff0a7224 */ /* 0x000fe200078e000e */
[----:B------:R-:W-:Y:S01]  /*0ca0*/  LOP3.LUT R0, R0, 0x3fffffe, RZ, 0xc0, !PT ;  /* 0x03fffffe00007812 */ /* 0x000fe200078ec0ff */
[----:B------:R-:W-:Y:S01]  /*0cb0*/  IMAD R7, R4, 0x40, R7 ;  /* 0x0000004004077824 */ /* 0x000fe200078e0207 */
[----:B------:R-:W-:Y:S01]  /*0cc0*/  SHF.R.S32.HI R8, RZ, 0x5, R8 ;  /* 0x00000005ff087819 */ /* 0x000fe20000011408 */
[----:B------:R-:W-:Y:S01]  /*0cd0*/  IMAD.IADD R2, R5, 0x1, -R2 ;  /* 0x0000000105027824 */ /* 0x000fe200078e0a02 */
[----:B------:R-:W-:Y:S01]  /*0ce0*/  LOP3.LUT R6, R9, 0x7ffffffc, RZ, 0xc0, !PT ;  /* 0x7ffffffc09067812 */ /* 0x000fe200078ec0ff */
[----:B------:R-:W-:Y:S01]  /*0cf0*/  IMAD.IADD R0, R3, 0x1, -R0 ;  /* 0x0000000103007824 */ /* 0x000fe200078e0a00 */
[----:B------:R-:W-:Y:S01]  /*0d00*/  LEA.HI R4, R12, R12, RZ, 0x1 ;  /* 0x0000000c0c047211 */ /* 0x000fe200078f08ff */
[----:B------:R-:W-:-:S02]  /*0d10*/  IMAD R11, R8, 0x10, R11 ;  /* 0x00000010080b7824 */ /* 0x000fc400078e020b */
[----:B------:R-:W-:Y:S01]  /*0d20*/  IMAD R2, R2, 0x8, R7 ;  /* 0x0000000802027824 */ /* 0x000fe200078e0207 */
[----:B------:R-:W-:Y:S01]  /*0d30*/  LOP3.LUT R3, R4, 0x1ffffffe, RZ, 0xc0, !PT ;  /* 0x1ffffffe04037812 */ /* 0x000fe200078ec0ff */
[----:B------:R-:W-:Y:S02]  /*0d40*/  IMAD R0, R0, 0x40, R11 ;  /* 0x0000004000007824 */ /* 0x000fe400078e020b */
[----:B------:R-:W-:Y:S01]  /*0d50*/  IMAD.IADD R6, R235, 0x1, -R6 ;  /* 0x00000001eb067824 */ /* 0x000fe200078e0a06 */
[----:B------:R0:W-:Y:S01]  /*0d60*/  STL [R1+0x60], R2 ;  /* 0x0000600201007387 */ /* 0x0001e20000100800 */
[----:B------:R-:W-:Y:S02]  /*0d70*/  IMAD.IADD R3, R12, 0x1, -R3 ;  /* 0x000000010c037824 */ /* 0x000fe400078e0a03 */
[----:B------:R-:W-:Y:S01]  /*0d80*/  IMAD.SHL.U32 R19, R6, 0x2, RZ ;  /* 0x0000000206137824 */ /* 0x000fe200078e00ff */
[----:B------:R1:W-:Y:S01]  /*0d90*/  STL [R1+0x5c], R0 ;  /* 0x00005c0001007387 */ /* 0x0003e20000100800 */
[----:B------:R-:W-:-:S02]  /*0da0*/  IMAD R22, R3, 0x8, R0 ;  /* 0x0000000803167824 */ /* 0x000fc400078e0200 */
        /* <DEDUP_REMOVED lines=54> */
[----:B-1----:R-:W-:-:S07]  /*1110*/  SHF.R.S32.HI R236, RZ, 0x1f, R207 ;  /* 0x0000001fffec7819 */ /* 0x002fce00000114cf */
.L_x_11297:
[----:B------:R-:W-:Y:S01]  /*1120*/  ULDC.64 UR6, c[0x0][0xa28] ;  /* 0x00028a0000067ab9 */ /* 0x000fe20000000a00 */
[----:B0--3--:R-:W0:Y:S01]  /*1130*/  LDC R16, c[0x0][0x288] ;  /* 0x0000a200ff107b82 */ /* 0x009e220000000800 */
[----:B------:R-:W-:Y:S01]  /*1140*/  UISETP.NE.U32.AND UP0, UPT, UR6, URZ, UPT ;  /* 0x0000003f0600728c */ /* 0x000fe2000bf05070 */
[----:B------:R-:W-:-:S03]  /*1150*/  IMAD.MOV.U32 R8, RZ, RZ, RZ ;  /* 0x000000ffff087224 */ /* 0x000fc600078e00ff */
[----:B------:R-:W-:-:S03]  /*1160*/  UISETP.NE.AND.EX UP0, UPT, UR7, URZ, UPT, UP0 ;  /* 0x0000003f0700728c */ /* 0x000fc6000bf05300 */
[----:B------:R-:W-:Y:S01]  /*1170*/  ULDC.64 UR6, c[0x0][0xa18] ;  /* 0x0002860000067ab9 */ /* 0x000fe20000000a00 */
[----:B-1----:R-:W1:Y:S01]  /*1180*/  LDC.64 R12, c[0x0][0x418] ;  /* 0x00010600ff0c7b82 */ /* 0x002e620000000a00 */
[----:B------:R-:W-:Y:S01]  /*1190*/  UISETP.NE.U32.AND UP1, UPT, UR6, URZ, UPT ;  /* 0x0000003f0600728c */ /* 0x000fe2000bf25070 */
[----:B------:R-:W-:-:S03]  /*11a0*/  PLOP3.LUT P0, PT, PT, PT, UP0, 0x80, 0x0 ;  /* 0x000000000000781c */ /* 0x000fc60003f0f008 */
[----:B------:R-:W-:-:S03]  /*11b0*/  UISETP.NE.AND.EX UP1, UPT, UR7, URZ, UPT, UP1 ;  /* 0x0000003f0700728c */ /* 0x000fc6000bf25310 */
[----:B------:R-:W-:Y:S01]  /*11c0*/  @UP0 ULDC.64 UR6, c[0x0][0xa28] ;  /* 0x00028a0000060ab9 */ /* 0x000fe20000000a00 */
[----:B--2---:R-:W2:Y:S01]  /*11d0*/  LDC R7, c[0x0][0x424] ;  /* 0x00010900ff077b82 */ /* 0x004ea20000000800 */
[----:B------:R-:W-:Y:S01]  /*11e0*/  @UP0 UIMAD.WIDE UR6, UR5, 0x4, UR6 ;  /* 0x00000004050608a5 */ /* 0x000fe2000f8e0206 */
[----:B------:R-:W-:-:S05]  /*11f0*/  PLOP3.LUT P2, PT, PT, PT, UP1, 0x80, 0x0 ;  /* 0x000000000000781c */ /* 0x000fca0003f4f018 */
[----:B------:R-:W-:Y:S01]  /*1200*/  @UP1 ULDC.64 UR8, c[0x0][0xa18] ;  /* 0x0002860000081ab9 */ /* 0x000fe20000000a00 */
[----:B------:R-:W-:Y:S01]  /*1210*/  IMAD.U32 R2, RZ, RZ, UR6 ;  /* 0x00000006ff027e24 */ /* 0x000fe2000f8e00ff */
[----:B------:R-:W3:Y:S01]  /*1220*/  LDC R17, c[0x0][0x2f0] ;  /* 0x0000bc00ff117b82 */ /* 0x000ee20000000800 */
[----:B------:R-:W-:Y:S01]  /*1230*/  IMAD.U32 R3, RZ, RZ, UR7 ;  /* 0x00000007ff037e24 */ /* 0x000fe2000f8e00ff */
[----:B------:R-:W-:Y:S01]  /*1240*/  @UP1 UIMAD.WIDE UR6, UR5, 0x4, UR8 ;  /* 0x00000004050618a5 */ /* 0x000fe2000f8e0208 */
[----:B------:R-:W-:-:S03]  /*1250*/  LOP3.LUT R6, R10, 0xff000000, RZ, 0xc0, !PT ;  /* 0xff0000000a067812 */ /* 0x000fc600078ec0ff */
[----:B----4-:R4:W5:Y:S02]  /*1260*/  @P0 LDG.E R8, desc[UR40][R2.64] ;  /* 0x0000002802080981 */ /* 0x010964000c1e1900 */
[----:B------:R-:W-:Y:S02]  /*1270*/  IMAD.U32 R4, RZ, RZ, UR6 ;  /* 0x00000006ff047e24 */ /* 0x000fe4000f8e00ff */
[----:B------:R-:W-:Y:S01]  /*1280*/  IMAD.U32 R5, RZ, RZ, UR7 ;  /* 0x00000007ff057e24 */ /* 0x000fe2000f8e00ff */
[----:B------:R-:W-:-:S04]  /*1290*/  ULDC.64 UR6, c[0x0][0xa20] ;  /* 0x0002880000067ab9 */ /* 0x000fc80000000a00 */
[----:B0-----:R0:W5:Y:S01]  /*12a0*/  @P2 LDG.E R16, desc[UR40][R4.64] ;  /* 0x0000002804102981 */ /* 0x001162000c1e1900 */
[----:B-1----:R-:W-:Y:S02]  /*12b0*/  ISETP.NE.U32.AND P0, PT, R12, RZ, PT ;  /* 0x000000ff0c00720c */ /* 0x002fe40003f05070 */
[----:B------:R-:W-:Y:S02]  /*12c0*/  ISETP.NE.U32.AND P1, PT, RZ, UR6, PT ;  /* 0x00000006ff007c0c */ /* 0x000fe4000bf25070 */
[----:B------:R-:W-:Y:S02]  /*12d0*/  LOP3.LUT R0, R10, 0xff0000, RZ, 0xc0, !PT ;  /* 0x00ff00000a007812 */ /* 0x000fe400078ec0ff */
[----:B----4-:R-:W-:Y:S02]  /*12e0*/  SHF.R.U32.HI R3, RZ, 0x8, R6 ;  /* 0x00000008ff037819 */ /* 0x010fe40000011606 */
[----:B------:R-:W-:Y:S02]  /*12f0*/  ISETP.NE.AND.EX P0, PT, R13, RZ, PT, P0 ;  /* 0x000000ff0d00720c */ /* 0x000fe40003f05300 */
[----:B------:R-:W-:-:S02]  /*1300*/  ISETP.NE.AND.EX P1, PT, RZ, UR7, PT, P1 ;  /* 0x00000007ff007c0c */ /* 0x000fc4000bf25310 */
[----:B------:R-:W-:Y:S02]  /*1310*/  LEA.HI R204, R0, R3, RZ, 0x10 ;  /* 0x0000000300cc7211 */ /* 0x000fe400078f80ff */
[----:B------:R-:W-:Y:S02]  /*1320*/  LOP3.LUT R23, R10, 0xffff, RZ, 0xc0, !PT ;  /* 0x0000ffff0a177812 */ /* 0x000fe400078ec0ff */
[----:B--2---:R-:W-:Y:S01]  /*1330*/  SEL R0, R7, 0x1, P0 ;  /* 0x0000000107007807 */ /* 0x004fe20000000000 */
[----:B0-----:R-:W-:Y:S06]  /*1340*/  @P2 BRA `(.L_x_11194) ;  /* 0x00000000002c2947 */ /* 0x001fec0003800000 */
        /* <DEDUP_REMOVED lines=11> */
.L_x_11194:
[----:B---3--:R-:W-:Y:S02]  /*1400*/  IMAD R17, R0, R17, RZ ;  /* 0x0000001100117224 */ /* 0x008fe400078e02ff */
        /* <DEDUP_REMOVED lines=8> */
.L_x_11195:
        /* <DEDUP_REMOVED lines=11> */
.L_x_11196:
[----:B------:R-:W1:Y:S01]  /*1540*/  LDC R0, c[0x0][0x448] ;  /* 0x00011200ff007b82 */ /* 0x000e620000000800 */
[----:B------:R-:W-:Y:S01]  /*1550*/  USHF.L.U32 UR42, UR4, 0x7, URZ ;  /* 0x00000007042a7899 */ /* 0x000fe2000800063f */
[----:B-----5:R-:W-:-:S03]  /*1560*/  IMAD.IADD R17, R17, 0x1, -R8 ;  /* 0x0000000111117824 */ /* 0x020fc600078e0a08 */
[----:B------:R-:W-:Y:S02]  /*1570*/  UIADD3 UR4, UR42, 0x7f, URZ ;  /* 0x0000007f2a047890 */ /* 0x000fe4000fffe03f */
[----:B0-----:R-:W-:Y:S01]  /*1580*/  IADD3 R3, R17, 0x1, -R16 ;  /* 0x0000000111037810 */ /* 0x001fe20007ffe810 */
[----:B------:R-:W0:Y:S01]  /*1590*/  LDC.64 R6, c[0x0][0x9e0] ;  /* 0x00027800ff067b82 */ /* 0x000e220000000a00 */
[----:B-1----:R-:W-:Y:S02]  /*15a0*/  ISETP.NE.AND P1, PT, R0, 0x1, PT ;  /* 0x000000010000780c */ /* 0x002fe40003f25270 */
[----:B------:R-:W-:Y:S01]  /*15b0*/  IMAD.U32 R0, RZ, RZ, UR4 ;  /* 0x00000004ff007e24 */ /* 0x000fe2000f8e00ff */
[----:B0-----:R-:W-:-:S10]  /*15c0*/  ISETP.GE.AND P2, PT, R7, 0x1, PT ;  /* 0x000000010700780c */ /* 0x001fd40003f46270 */
[----:B------:R-:W0:Y:S08]  /*15d0*/  @P1 LDC R2, c[0x0][0x44c] ;  /* 0x00011300ff021b82 */ /* 0x000e300000000800 */
[----:B------:R-:W1:Y:S01]  /*15e0*/  @P1 LDC R5, c[0x0][0x450] ;  /* 0x00011400ff051b82 */ /* 0x000e620000000800 */
[----:B0-----:R-:W-:-:S05]  /*15f0*/  @P1 IMAD.HI.U32 R2, R2, UR4, RZ ;  /* 0x0000000402021c27 */ /* 0x001fca000f8e00ff */
        /* <DEDUP_REMOVED lines=14> */
.L_x_11198:
[----:B------:R-:W-:-:S13]  /*16e0*/  ISETP.NE.AND P0, PT, R7, 0x1, PT ;  /* 0x000000010700780c */ /* 0x000fda0003f05270 */
[----:B------:R-:W0:Y:S02]  /*16f0*/  @P0 LDC.64 R4, c[0x0][0x9e8] ;  /* 0x00027a00ff040b82 */ /* 0x000e240000000a00 */
[----:B0-----:R-:W-:-:S05]  /*1700*/  @P0 IMAD.HI.U32 R4, R2, R4, RZ ;  /* 0x0000000402040227 */ /* 0x001fca00078e00ff */
[----:B------:R-:W-:-:S07]  /*1710*/  @P0 SHF.R.U32.HI R2, RZ, R5, R4 ;  /* 0x00000005ff020219 */ /* 0x000fce0000011604 */
.L_x_11199:
[----:B------:R-:W-:-:S05]  /*1720*/  IMAD R3, R2, R7, R7 ;  /* 0x0000000702037224 */ /* 0x000fca00078e0207 */
[----:B------:R-:W-:-:S07]  /*1730*/  VIMNMX R0, R0, R3, PT ;  /* 0x0000000300007248 */ /* 0x000fce0003fe0100 */
.L_x_11197:
[----:B------:R-:W0:Y:S01]  /*1740*/  @P1 LDC R4, c[0x0][0x44c] ;  /* 0x00011300ff041b82 */ /* 0x000e220000000800 */
[----:B------:R-:W-:Y:S01]  /*1750*/  IMAD.U32 R3, RZ, RZ, UR42 ;  /* 0x0000002aff037e24 */ /* 0x000fe2000f8e00ff */
[----:B------:R-:W-:Y:S01]  /*1760*/  ULDC UR4, c[0x0][0x9dc] ;  /* 0x0002770000047ab9 */ /* 0x000fe20000000800 */
[----:B------:R-:W-:Y:S02]  /*1770*/  VIADD R2, R0, 0x5f ;  /* 0x0000005f00027836 */ /* 0x000fe40000000000 */
[----:B------:R-:W-:Y:S02]  /*1780*/  VIADD R0, R17, 0x5f ;  /* 0x0000005f11007836 */ /* 0x000fe40000000000 */
[----:B------:R-:W-:Y:S01]  /*1790*/  IMAD.HI R2, R2, 0x2aaaaaab, RZ ;  /* 0x2aaaaaab02027827 */ /* 0x000fe200078e02ff */
[----:B------:R-:W1:Y:S03]  /*17a0*/  @P1 LDC R5, c[0x0][0x450] ;  /* 0x00011400ff051b82 */ /* 0x000e660000000800 */
[----:B------:R-:W-:-:S04]  /*17b0*/  IMAD.HI R0, R0, 0x2aaaaaab, RZ ;  /* 0x2aaaaaab00007827 */ /* 0x000fc800078e02ff */
[----:B0-----:R-:W-:-:S05]  /*17c0*/  @P1 IMAD.HI.U32 R4, R4, UR42, RZ ;  /* 0x0000002a04041c27 */ /* 0x001fca000f8e00ff */
[----:B-1----:R-:W-:Y:S02]  /*17d0*/  @P1 SHF.R.U32.HI R3, RZ, R5, R4 ;  /* 0x00000005ff031219 */ /* 0x002fe40000011604 */
[----:B------:R-:W-:Y:S02]  /*17e0*/  SHF.R.U32.HI R5, RZ, 0x1f, R2 ;  /* 0x0000001fff057819 */ /* 0x000fe40000011602 */
[----:B------:R-:W-:Y:S02]  /*17f0*/  IADD3 R4, R3, R17, -R16 ;  /* 0x0000001103047210 */ /* 0x000fe40007ffe810 */
[----:B------:R-:W-:Y:S02]  /*1800*/  SHF.R.U32.HI R3, RZ, 0x1f, R0 ;  /* 0x0000001fff037819 */ /* 0x000fe40000011600 */
[----:B------:R-:W-:Y:S01]  /*1810*/  LEA.HI.SX32 R2, R2, R5, 0x1c ;  /* 0x0000000502027211 */ /* 0x000fe200078fe2ff */
[----:B------:R-:W-:Y:S01]  /*1820*/  VIADD R6, R4, -UR4 ;  /* 0x8000000404067c36 */ /* 0x000fe20008000000 */
[----:B------:R-:W-:-:S04]  /*1830*/  LEA.HI.SX32 R3, R0, R3, 0x1c ;  /* 0x0000000300037211 */ /* 0x000fc800078fe2ff */
[----:B------:R-:W-:Y:S02]  /*1840*/  R2UR UR4, R6 ;  /* 0x00000000060472ca */ /* 0x000fe400000e0000 */
[----:B------:R-:W-:Y:S01]  /*1850*/  VIMNMX R176, R3, R2, PT ;  /* 0x0000000203b07248 */ /* 0x000fe20003fe0100 */
[----:B------:R-:W-:-:S12]  /*1860*/  @!P2 BRA `(.L_x_11200) ;  /* 0x000000000044a947 */ /* 0x000fd80003800000 */
        /* <DEDUP_REMOVED lines=9> */
.L_x_11201:
[----:B------:R-:W-:-:S13]  /*1900*/  ISETP.NE.AND P0, PT, R7, 0x1, PT ;  /* 0x000000010700780c */ /* 0x000fda0003f05270 */
[----:B------:R-:W0:Y:S02]  /*1910*/  @P0 LDC.64 R2, c[0x0][0x9e8] ;  /* 0x00027a00ff020b82 */ /* 0x000e240000000a00 */
[----:B0-----:R-:W-:-:S05]  /*1920*/  @P0 IMAD.HI.U32 R0, R4, R2, RZ ;  /* 0x0000000204000227 */ /* 0x001fca00078e00ff */
[----:B------:R-:W-:-:S07]  /*1930*/  @P0 SHF.R.U32.HI R4, RZ, R3, R0 ;  /* 0x00000003ff040219 */ /* 0x000fce0000011600 */
.L_x_11202:
[----:B------:R-:W-:-:S05]  /*1940*/  IMAD R4, R4, R7, RZ ;  /* 0x0000000704047224 */ /* 0x000fca00078e02ff */
[----:B------:R-:W-:-:S13]  /*1950*/  R2UR UR5, R4 ;  /* 0x00000000040572ca */ /* 0x000fda00000e0000 */
[----:B------:R-:W-:-:S04]  /*1960*/  UISETP.LT.AND UP0, UPT, UR4, UR5, UPT ;  /* 0x000000050400728c */ /* 0x000fc8000bf01270 */
[----:B------:R-:W-:-:S12]  /*1970*/  USEL UR4, UR4, UR5, !UP0 ;  /* 0x0000000504047287 */ /* 0x000fd8000c000000 */
.L_x_11200:
[----:B------:R-:W-:Y:S01]  /*1980*/  UIMAD.WIDE UR4, UR4, 0x2aaaaaab, URZ ;  /* 0x2aaaaaab040478a5 */ /* 0x000fe2000f8e023f */
[----:B------:R-:W-:Y:S02]  /*1990*/  LOP3.LUT R234, R204, 0xff, RZ, 0xc0, !PT ;  /* 0x000000ffccea7812 */ /* 0x000fe400078ec0ff */
[----:B------:R-:W-:Y:S01]  /*19a0*/  SHF.R.U32.HI R204, RZ, 0x10, R204 ;  /* 0x00000010ffcc7819 */ /* 0x000fe200000116cc */
[----:B------:R-:W-:Y:S01]  /*19b0*/  USHF.R.U32.HI UR4, URZ, 0x1f, UR5 ;  /* 0x0000001f3f047899 */ /* 0x000fe20008011605 */
[----:B------:R-:W-:-:S03]  /*19c0*/  R2UR UR8, R234 ;  /* 0x00000000ea0872ca */ /* 0x000fc600000e0000 */
[----:B------:R-:W-:-:S04]  /*19d0*/  ULEA.HI.SX32 UR4, UR5, UR4, 0x1c ;  /* 0x0000000405047291 */ /* 0x000fc8000f8fe23f */
[----:B------:R-:W-:-:S04]  /*19e0*/  UISETP.LT.AND UP0, UPT, URZ, UR4, UPT ;  /* 0x000000043f00728c */ /* 0x000fc8000bf01270 */
[----:B------:R-:W-:-:S03]  /*19f0*/  USEL UR43, URZ, UR4, !UP0 ;  /* 0x000000043f2b7287 */ /* 0x000fc6000c000000 */
[----:B------:R-:W-:-:S03]  /*1a00*/  UMOV UR4, URZ ;  /* 0x0000003f00047c82 */ /* 0x000fc60008000000 */
[----:B------:R-:W-:-:S13]  /*1a10*/  ISETP.GT.AND P0, PT, R176, UR43, PT ;  /* 0x0000002bb0007c0c */ /* 0x000fda000bf04270 */
[----:B------:R-:W-:Y:S05]  /*1a20*/  @!P0 BRA `(.L_x_11203) ;  /* 0x0000000000948947 */ /* 0x000fea0003800000 */
[----:B------:R-:W0:Y:S01]  /*1a30*/  LDC R3, c[0x0][0x9f0] ;  /* 0x00027c00ff037b82 */ /* 0x000e220000000800 */
[----:B------:R-:W-:Y:S01]  /*1a40*/  ISETP.NE.AND P0, PT, R204, RZ, PT ;  /* 0x000000ffcc00720c */ /* 0x000fe20003f05270 */
[----:B------:R-:W-:-:S03]  /*1a50*/  UMOV UR4, URZ ;  /* 0x0000003f00047c82 */ /* 0x000fc60008000000 */
[----:B0-----:R-:W-:-:S04]  /*1a60*/  SEL R5, R204, R3, P0 ;  /* 0x00000003cc057207 */ /* 0x001fc80000000000 */
[-C--:B------:R-:W-:Y:S02]  /*1a70*/  IABS R0, R5.reuse ;  /* 0x0000000500007213 */ /* 0x080fe40000000000 */
[----:B------:R-:W-:Y:S02]  /*1a80*/  IABS R6, R5 ;  /* 0x0000000500067213 */ /* 0x000fe40000000000 */
[----:B------:R-:W-:Y:S02]  /*1a90*/  R2UR UR9, R0 ;  /* 0x00000000000972ca */ /* 0x000fe400000e0000 */
[----:B------:R-:W-:-:S05]  /*1aa0*/  IADD3 R0, R5, -0x1, R176 ;  /* 0xffffffff05007810 */ /* 0x000fca0007ffe0b0 */
[----:B------:R-:W-:-:S05]  /*1ab0*/  VIADD R0, R0, -UR43 ;  /* 0x8000002b00007c36 */ /* 0x000fca0008000000 */
[----:B------:R-:W-:Y:S01]  /*1ac0*/  IABS R4, R0 ;  /* 0x0000000000047213 */ /* 0x000fe20000000000 */
[----:B------:R-:W0:Y:S01]  /*1ad0*/  I2F.RP R2, UR9 ;  /* 0x0000000900027d06 */ /* 0x000e220008209400 */
[----:B------:R-:W-:Y:S02]  /*1ae0*/  LOP3.LUT R0, R0, R5, RZ, 0x3c, !PT ;  /* 0x0000000500007212 */ /* 0x000fe400078e3cff */
        /* <DEDUP_REMOVED lines=12> */
[----:B------:R-:W-:Y:S02]  /*1bb0*/  R2UR UR6, R0 ;  /* 0x00000000000672ca */ /* 0x000fe400000e0000 */
[----:B------:R-:W-:Y:S01]  /*1bc0*/  R2UR UR7, R5 ;  /* 0x00000000050772ca */ /* 0x000fe200000e0000 */
[----:B------:R-:W-:-:S11]  /*1bd0*/  UISETP.GT.U32.AND UP1, UPT, UR9, UR4, UPT ;  /* 0x000000040900728c */ /* 0x000fd6000bf24070 */
[----:B------:R-:W-:Y:S02]  /*1be0*/  @!UP1 UIADD3 UR4, UR4, -UR9, URZ ;  /* 0x8000000904049290 */ /* 0x000fe4000fffe03f */
[----:B------:R-:W-:Y:S02]  /*1bf0*/  @!UP1 UIADD3 UR5, UR5, 0x1, URZ ;  /* 0x0000000105059890 */ /* 0x000fe4000fffe03f */
[----:B------:R-:W-:Y:S02]  /*1c00*/  UISETP.GE.U32.AND UP0, UPT, UR4, UR9, UPT ;  /* 0x000000090400728c */ /* 0x000fe4000bf06070 */
[----:B------:R-:W-:Y:S01]  /*1c10*/  UISETP.GE.AND UP1, UPT, UR6, URZ, UPT ;  /* 0x0000003f0600728c */ /* 0x000fe2000bf26270 */
[----:B------:R-:W-:-:S08]  /*1c20*/  R2UR UR6, R5 ;  /* 0x00000000050672ca */ /* 0x000fd000000e0000 */
[----:B------:R-:W-:Y:S02]  /*1c30*/  @UP0 UIADD3 UR5, UR5, 0x1, URZ ;  /* 0x0000000105050890 */ /* 0x000fe4000fffe03f */
[----:B------:R-:W-:-:S05]  /*1c40*/  UISETP.NE.AND UP0, UPT, UR7, URZ, UPT ;  /* 0x0000003f0700728c */ /* 0x000fca000bf05270 */
[----:B------:R-:W-:Y:S02]  /*1c50*/  UMOV UR4, UR5 ;  /* 0x0000000500047c82 */ /* 0x000fe40008000000 */
[----:B------:R-:W-:-:S04]  /*1c60*/  @!UP1 UIADD3 UR4, -UR4, URZ, URZ ;  /* 0x0000003f04049290 */ /* 0x000fc8000fffe13f */
[----:B------:R-:W-:-:S12]  /*1c70*/  @!UP0 ULOP3.LUT UR4, URZ, UR6, URZ, 0x33, !UPT ;  /* 0x000000063f048292 */ /* 0x000fd8000f8e333f */
.L_x_11203:
[----:B------:R-:W-:Y:S02]  /*1c80*/  UIMAD UR43, UR8, UR4, UR43 ;  /* 0x00000004082b72a4 */ /* 0x000fe4000f8e022b */
[----:B------:R-:W-:Y:S01]  /*1c90*/  IMAD.U32 R3, RZ, RZ, UR4 ;  /* 0x00000004ff037e24 */ /* 0x000fe2000f8e00ff */
[----:B------:R-:W-:Y:S01]  /*1ca0*/  PLOP3.LUT P0, PT, PT, PT, PT, 0x80, 0x0 ;  /* 0x000000000000781c */ /* 0x000fe20003f0f070 */
        /* <DEDUP_REMOVED lines=105> */
.L_x_11205:
        /* <DEDUP_REMOVED lines=13> */
.L_x_11432:
[----:B0-----:R-:W-:Y:S01]  /*2410*/  IMAD.U32 R0, RZ, RZ, UR44 ;  /* 0x0000002cff007e24 */ /* 0x001fe2000f8e00ff */
[----:B------:R-:W-:Y:S05]  /*2420*/  WARPSYNC.ALL ;  /* 0x0000000000007948 */ /* 0x000fea0003800000 */
[----:B------:R0:W-:Y:S01]  /*2430*/  BAR.SYNC.DEFER_BLOCKING R7, 0x100 ;  /* 0x000400070000751d */ /* 0x0001e20000010000 */
[----:B------:R-:W-:-:S13]  /*2440*/  ISETP.NE.AND P0, PT, R0, 0x3, PT ;  /* 0x000000030000780c */ /* 0x000fda0003f05270 */
[----:B0-----:R-:W-:Y:S05]  /*2450*/  @!P0 BRA `(.L_x_11207) ;  /* 0x0000000000048947 */ /* 0x001fea0003800000 */
[----:B------:R-:W-:Y:S01]  /*2460*/  BPT.TRAP 0x1 ;  /* 0x000000040000795c */ /* 0x000fe20000300000 */
.L_x_11207:
[----:B------:R-:W-:Y:S01]  /*2470*/  R2UR UR21, R5 ;  /* 0x00000000051572ca */ /* 0x000fe200000e0000 */
[----:B------:R-:W-:-:S05]  /*2480*/  IMAD.U32 R8, RZ, RZ, UR38 ;  /* 0x00000026ff087e24 */ /* 0x000fca000f8e00ff */
[----:B------:R-:W-:-:S07]  /*2490*/  SHF.L.U32 R8, R8, 0x1f, RZ ;  /* 0x0000001f08087819 */ /* 0x000fce00000006ff */
[----:B------:R-:W-:-:S09]  /*24a0*/  ULEA UR21, UR37, UR21, 0x3 ;  /* 0x0000001525157291 */ /* 0x000fd2000f8e183f */
[----:B------:R0:W1:Y:S01]  /*24b0*/  SYNCS.PHASECHK.TRANS64.TRYWAIT P1, [UR21+0x22830], R8 ;  /* 0x02283008ff0075a7 */ /* 0x0000620008020155 */
[----:B------:R-:W-:Y:S05]  /*24c0*/  @!P0 BRA `(.L_x_11208) ;  /* 0x0000000000048947 */ /* 0x000fea0003800000 */
[----:B------:R-:W-:Y:S01]  /*24d0*/  BPT.TRAP 0x1 ;  /* 0x000000040000795c */ /* 0x000fe20000300000 */
.L_x_11208:
[----:B-1----:R-:W-:Y:S05]  /*24e0*/  @P1 BRA `(.L_x_11209) ;  /* 0x0000000000081947 */ /* 0x002fea0003800000 */
[----:B------:R-:W1:Y:S02]  /*24f0*/  SYNCS.PHASECHK.TRANS64.TRYWAIT P1, [UR21+0x22830], R8 ;  /* 0x02283008ff0075a7 */ /* 0x000e640008020155 */
[----:B-1----:R-:W-:Y:S05]  /*2500*/  @!P1 BRA `(.L_x_11210) ;  /* 0x0000016800e09947 */ /* 0x002fea0003800000 */
.L_x_11209:
        /* <DEDUP_REMOVED lines=8> */
[----:B------:R-:W2:Y:S01]  /*2590*/  LDC R201, c[0x0][0x448] ;  /* 0x00011200ffc97b82 */ /* 0x000ea20000000800 */
[----:B------:R-:W-:Y:S01]  /*25a0*/  UMOV UR9, 0x40000040 ;  /* 0x4000004000097882 */ /* 0x000fe20000000000 */
[----:B------:R-:W-:Y:S01]  /*25b0*/  UMOV UR11, 0x40000040 ;  /* 0x40000040000b7882 */ /* 0x000fe20000000000 */
[----:B------:R-:W-:Y:S01]  /*25c0*/  UIADD3 UR12, UR16, 0x6, URZ ;  /* 0x00000006100c7890 */ /* 0x000fe2000fffe03f */
[----:B------:R-:W3:Y:S01]  /*25d0*/  S2R R0, SR_TID.X ;  /* 0x0000000000007919 */ /* 0x000ee20000002100 */
[----:B------:R-:W-:Y:S01]  /*25e0*/  UIADD3 UR4, UR4, 0x1c400, URZ ;  /* 0x0001c40004047890 */ /* 0x000fe2000fffe03f */
[----:B------:R-:W-:Y:S01]  /*25f0*/  LOP3.LUT R18, R18, 0xffefffff, RZ, 0xc0, !PT ;  /* 0xffefffff12127812 */ /* 0x000fe200078ec0ff */
[----:B------:R-:W-:Y:S01]  /*2600*/  UMOV UR13, 0x40000040 ;  /* 0x40000040000d7882 */ /* 0x000fe20000000000 */
[----:B------:R-:W-:Y:S01]  /*2610*/  UMOV UR15, 0x40000040 ;  /* 0x40000040000f7882 */ /* 0x000fe20000000000 */
[----:B------:R-:W-:Y:S01]  /*2620*/  USHF.R.U32.HI UR4, URZ, 0x4, UR4 ;  /* 0x000000043f047899 */ /* 0x000fe20008011604 */
[----:B------:R-:W4:Y:S01]  /*2630*/  S2R R4, SR_TID.X ;  /* 0x0000000000047919 */ /* 0x000f220000002100 */
[----:B------:R-:W-:-:S02]  /*2640*/  IMAD.MOV.U32 R11, RZ, RZ, -0x60 ;  /* 0xffffffa0ff0b7424 */ /* 0x000fc400078e00ff */
[----:B------:R-:W-:Y:S02]  /*2650*/  ULOP3.LUT UR4, UR4, 0x3fff, URZ, 0xc0, !UPT ;  /* 0x00003fff04047892 */ /* 0x000fe4000f8ec03f */
[----:B------:R-:W-:Y:S02]  /*2660*/  IMAD R14, R176, R11, 0x60 ;  /* 0x00000060b00e7424 */ /* 0x000fe400078e020b */
[----:B------:R-:W-:Y:S02]  /*2670*/  ULOP3.LUT UR20, UR4, 0x10000, URZ, 0xfc, !UPT ;  /* 0x0001000004147892 */ /* 0x000fe4000f8efc3f */
[----:B------:R-:W-:Y:S01]  /*2680*/  UIADD3 UR4, UR16, 0x2, URZ ;  /* 0x0000000210047890 */ /* 0x000fe2000fffe03f */
[----:B------:R-:W-:Y:S01]  /*2690*/  IMAD.IADD R13, R14, 0x1, -R19 ;  /* 0x000000010e0d7824 */ /* 0x000fe200078e0a13 */
[----:B------:R-:W-:Y:S01]  /*26a0*/  UIMAD UR18, UR37, 0x300, UR20 ;  /* 0x00000300251278a4 */ /* 0x000fe2000f8e0214 */
[----:B--2---:R-:W-:-:S03]  /*26b0*/  ISETP.NE.AND P2, PT, R201, 0x1, PT ;  /* 0x00000001c900780c */ /* 0x004fc60003f45270 */
[----:B------:R-:W-:Y:S02]  /*26c0*/  UIADD3 UR6, UR18, 0x2, URZ ;  /* 0x0000000212067890 */ /* 0x000fe4000fffe03f */
[----:B------:R-:W-:Y:S02]  /*26d0*/  UIADD3 UR10, UR18, 0x4, URZ ;  /* 0x00000004120a7890 */ /* 0x000fe4000fffe03f */
[----:B------:R-:W-:Y:S02]  /*26e0*/  UIADD3 UR14, UR18, 0x6, URZ ;  /* 0x00000006120e7890 */ /* 0x000fe4000fffe03f */
[----:B------:R-:W-:Y:S01]  /*26f0*/  HGMMA.64x96x16.F32.BF16 R24, gdesc[UR16], RZ, !UPT, gsb0 ;  /* 0x01600000101879f0 */ /* 0x000fe2000c0018ff */
[----:B---3--:R-:W-:-:S03]  /*2700*/  LOP3.LUT R0, R0, 0x7f, RZ, 0xc0, !PT ;  /* 0x0000007f00007812 */ /* 0x008fc600078ec0ff */
[----:B-1----:R-:W1:Y:S01]  /*2710*/  @P2 LDC R3, c[0x0][0x44c] ;  /* 0x00011300ff032b82 */ /* 0x002e620000000800 */
[----:B------:R-:W-:Y:S02]  /*2720*/  @P2 LOP3.LUT R18, R18, 0x100000, RZ, 0xfc, !PT ;  /* 0x0010000012122812 */ /* 0x000fe400078efcff */
[----:B------:R-:W-:Y:S01]  /*2730*/  ISETP.NE.AND P1, PT, R0, RZ, PT ;  /* 0x000000ff0000720c */ /* 0x000fe20003f25270 */
[----:B------:R-:W-:Y:S01]  /*2740*/  VIADD R0, R22, UR42 ;  /* 0x0000002a16007c36 */ /* 0x000fe20008000000 */
[----:B----4-:R-:W-:-:S03]  /*2750*/  SHF.R.U32.HI R4, RZ, 0x7, R4 ;  /* 0x00000007ff047819 */ /* 0x010fc60000011604 */
[----:B------:R-:W2:Y:S01]  /*2760*/  @P2 LDC R9, c[0x0][0x450] ;  /* 0x00011400ff092b82 */ /* 0x000ea20000000800 */
[----:B------:R-:W-:Y:S01]  /*2770*/  IADD3 R4, -R4, 0xb, RZ ;  /* 0x0000000b04047810 */ /* 0x000fe20007ffe1ff */
[----:B-1----:R-:W-:-:S04]  /*2780*/  @P2 IMAD.HI.U32 R2, R0, R3, RZ ;  /* 0x0000000300022227 */ /* 0x002fc800078e00ff */
[----:B------:R-:W-:Y:S02]  /*2790*/  IMAD.MOV.U32 R3, RZ, RZ, R0 ;  /* 0x000000ffff037224 */ /* 0x000fe400078e0000 */
[----:B------:R-:W-:Y:S01]  /*27a0*/  IMAD.U32 R0, RZ, RZ, UR21 ;  /* 0x00000015ff007e24 */ /* 0x000fe2000f8e00ff */
[----:B--2---:R-:W-:Y:S01]  /*27b0*/  @P2 SHF.R.U32.HI R3, RZ, R9, R2 ;  /* 0x00000009ff032219 */ /* 0x004fe20000011602 */
[----:B------:R-:W-:Y:S02]  /*27c0*/  IMAD R2, R176, -0x60, R17 ;  /* 0xffffffa0b0027824 */ /* 0x000fe400078e0211 */
[----:B------:R-:W-:Y:S02]  /*27d0*/  @!P1 VIADD R0, R0, 0x22840 ;  /* 0x0002284000009836 */ /* 0x000fe40000000000 */
[----:B------:R-:W1:Y:S01]  /*27e0*/  SHFL.IDX PT, R15, R3, RZ, 0x1c1f ;  /* 0x001c1fff030f7589 */ /* 0x000e6200000e0000 */
[----:B------:R-:W-:Y:S02]  /*27f0*/  IADD3 R9, -R19, 0x61, R2 ;  /* 0x0000006113097810 */ /* 0x000fe40007ffe102 */
[----:B------:R-:W-:-:S02]  /*2800*/  @!P1 PRMT R0, RZ, 0x654, R0 ;  /* 0x00000654ff009816 */ /* 0x000fc40000000000 */
[----:B------:R-:W-:Y:S01]  /*2810*/  IADD3 R10, -R19, 0x60, R2 ;  /* 0x00000060130a7810 */ /* 0x000fe20007ffe102 */
[----:B------:R-:W-:Y:S01]  /*2820*/  IMAD.IADD R9, R9, 0x1, -R16 ;  /* 0x0000000109097824 */ /* 0x000fe200078e0a10 */
[----:B------:R-:W-:Y:S02]  /*2830*/  WARPGROUP.DEPBAR.LE gsb0, 0x0 ;  /* 0x00008000000079c5 */ /* 0x000fe40000010000 */
[----:B------:R-:W-:-:S06]  /*2840*/  WARPGROUP.ARRIVE ;  /* 0x00000000000079c5 */ /* 0x000fcc0000000000 */
[----:B------:R-:W-:Y:S03]  /*2850*/  HGMMA.64x96x16.F32.BF16 R24, gdesc[UR4], R24, gsb0 ;  /* 0x01600000041879f0 */ /* 0x000fe60008001818 */
[----:B------:R-:W-:Y:S02]  /*2860*/  WARPGROUP.DEPBAR.LE gsb0, 0x0 ;  /* 0x00008000000079c5 */ /* 0x000fe40000010000 */
[----:B------:R-:W-:-:S06]  /*2870*/  WARPGROUP.ARRIVE ;  /* 0x00000000000079c5 */ /* 0x000fcc0000000000 */
[----:B------:R-:W-:Y:S01]  /*2880*/  HGMMA.64x96x16.F32.BF16 R24, gdesc[UR8], R24, gsb0 ;  /* 0x01600000081879f0 */ /* 0x000fe20008001818 */
[----:B------:R-:W-:Y:S02]  /*2890*/  ULDC UR10, c[0x0][0x9dc] ;  /* 0x00027700000a7ab9 */ /* 0x000fe40000000800 */
[----:B------:R-:W-:-:S06]  /*28a0*/  ULOP3.LUT UR6, URZ, UR10, URZ, 0x33, !UPT ;  /* 0x0000000a3f067292 */ /* 0x000fcc000f8e333f */
[----:B------:R-:W-:-:S04]  /*28b0*/  VIADD R12, R9, UR6 ;  /* 0x00000006090c7c36 */ /* 0x000fc80008000000 */
[----:B-1----:R-:W-:Y:S01]  /*28c0*/  IMAD.IADD R2, R12, 0x1, R15 ;  /* 0x000000010c027824 */ /* 0x002fe200078e020f */
[----:B------:R-:W-:Y:S02]  /*28d0*/  WARPGROUP.DEPBAR.LE gsb0, 0x0 ;  /* 0x00008000000079c5 */ /* 0x000fe40000010000 */
[----:B------:R-:W-:-:S06]  /*28e0*/  WARPGROUP.ARRIVE ;  /* 0x00000000000079c5 */ /* 0x000fcc0000000000 */
[----:B------:R-:W-:Y:S01]  /*28f0*/  HGMMA.64x96x16.F32.BF16 R24, gdesc[UR12], R24, gsb0 ;  /* 0x016000000c1879f0 */ /* 0x000fe20008001818 */
[----:B------:R-:W-:Y:S02]  /*2900*/  ULDC.64 UR14, c[0x0][0x9e0] ;  /* 0x00027800000e7ab9 */ /* 0x000fe40000000a00 */
[----:B------:R-:W-:Y:S01]  /*2910*/  UISETP.GE.AND UP0, UPT, UR15, 0x1, UPT ;  /* 0x000000010f00788c */ /* 0x000fe2000bf06270 */
[----:B------:R-:W-:-:S05]  /*2920*/  VIADD R11, R9, UR14 ;  /* 0x0000000e090b7c36 */ /* 0x000fca0008000000 */
[----:B------:R-:W-:Y:S01]  /*2930*/  PLOP3.LUT P2, PT, PT, PT, UP0, 0x40, 0x0 ;  /* 0x000000000000781c */ /* 0x000fe20003f4e808 */
[----:B------:R-:W-:Y:S02]  /*2940*/  WARPGROUP.DEPBAR.LE gsb0, 0x0 ;  /* 0x00008000000079c5 */ /* 0x000fe40000010000 */
[----:B------:R1:W-:Y:S06]  /*2950*/  BAR.ARV R4, 0x100 ;  /* 0x000400040000751d */ /* 0x0003ec0000002000 */
[----:B------:R2:W-:Y:S02]  /*2960*/  @!P1 SYNCS.ARRIVE.TRANS64.RED.A1T0 RZ, [R0+URZ], RZ ;  /* 0x000000ff00ff99a7 */ /* 0x0005e4000810043f */
[----:B--2---:R-:W-:-:S02]  /*2970*/  VIADDMNMX R0, R15, R11, R10, PT ;  /* 0x0000000b0f007246 */ /* 0x004fc4000380010a */
[----:B-1----:R-:W-:Y:S05]  /*2980*/  @P2 BRA `(.L_x_11211) ;  /* 0x0000000000542947 */ /* 0x002fea0003800000 */
        /* <DEDUP_REMOVED lines=12> */
.L_x_11213:
[----:B------:R-:W-:-:S06]  /*2a50*/  UISETP.NE.AND UP1, UPT, UR15, 0x1, UPT ;  /* 0x000000010f00788c */ /* 0x000fcc000bf25270 */
[----:B------:R-:W-:-:S05]  /*2a60*/  PLOP3.LUT P2, PT, PT, PT, UP1, 0x80, 0x0 ;  /* 0x000000000000781c */ /* 0x000fca0003f4f018 */
[----:B------:R-:W-:-:S08]  /*2a70*/  @UP1 ULDC.64 UR6, c[0x0][0x9e8] ;  /* 0x00027a0000061ab9 */ /* 0x000fd00000000a00 */
[----:B------:R-:W-:-:S05]  /*2a80*/  @P2 IMAD.HI.U32 R9, R6, UR6, RZ ;  /* 0x0000000606092c27 */ /* 0x000fca000f8e00ff */
[----:B------:R-:W-:-:S07]  /*2a90*/  @P2 SHF.R.U32.HI R6, RZ, UR7, R9 ;  /* 0x00000007ff062c19 */ /* 0x000fce0008011609 */
.L_x_11214:
[----:B------:R-:W-:Y:S05]  /*2aa0*/  BSYNC B0 ;  /* 0x0000000000007941 */ /* 0x000fea0003800000 */
.L_x_11212:
[----:B------:R-:W-:-:S05]  /*2ab0*/  IMAD R9, R6, UR15, R13 ;  /* 0x0000000f06097c24 */ /* 0x000fca000f8e020d */
[----:B------:R-:W-:Y:S02]  /*2ac0*/  VIMNMX R2, R2, R9, !PT ;  /* 0x0000000902027248 */ /* 0x000fe40007fe0100 */
[----:B------:R-:W-:-:S07]  /*2ad0*/  VIADDMNMX R0, R9, UR15, R0, PT ;  /* 0x0000000f09007c46 */ /* 0x000fce000b800100 */
.L_x_11211:
[C---:B------:R-:W-:Y:S01]  /*2ae0*/  ISETP.GE.AND P3, PT, R14.reuse, 0x9, PT ;  /* 0x000000090e00780c */ /* 0x040fe20003f66270 */
[----:B------:R-:W1:Y:S01]  /*2af0*/  SHFL.IDX PT, R3, R3, 0x1, 0x1c1f ;  /* 0x003c1f0003037f89 */ /* 0x000e6200000e0000 */
[----:B------:R-:W-:Y:S02]  /*2b00*/  ISETP.GE.AND P2, PT, R14, 0x2, PT ;  /* 0x000000020e00780c */ /* 0x000fe40003f46270 */
[----:B------:R-:W-:Y:S02]  /*2b10*/  P2R R9, PR, RZ, 0x8 ;  /* 0x00000008ff097803 */ /* 0x000fe40000000000 */
[C---:B------:R-:W-:Y:S02]  /*2b20*/  ISETP.GT.AND P3, PT, R2.reuse, 0x8, !P3 ;  /* 0x000000080200780c */ /* 0x040fe40005f64270 */
[----:B------:R-:W-:Y:S02]  /*2b30*/  ISETP.GT.AND P4, PT, R2, 0x1, !P2 ;  /* 0x000000010200780c */ /* 0x000fe40005784270 */
[----:B------:R-:W-:-:S02]  /*2b40*/  ISETP.LT.OR P3, PT, R0, 0x9, P3 ;  /* 0x000000090000780c */ /* 0x000fc40001f61670 */
[----:B------:R-:W-:Y:S02]  /*2b50*/  ISETP.GE.AND P5, PT, R14, 0xa, PT ;  /* 0x0000000a0e00780c */ /* 0x000fe40003fa6270 */
[----:B------:R-:W-:Y:S02]  /*2b60*/  FSEL R28, R28, -INF , !P3 ;  /* 0xff8000001c1c7808 */ /* 0x000fe40005800000 */
[----:B------:R-:W-:Y:S02]  /*2b70*/  ISETP.LT.OR P4, PT, R0, 0x2, P4 ;  /* 0x000000020000780c */ /* 0x000fe40002781670 */
[----:B------:R-:W-:Y:S02]  /*2b80*/  ISETP.GT.AND P3, PT, R2, 0x9, !P5 ;  /* 0x000000090200780c */ /* 0x000fe40006f64270 */
[----:B------:R-:W-:Y:S02]  /*2b90*/  FSEL R25, R25, -INF , !P4 ;  /* 0xff80000019197808 */ /* 0x000fe40006000000 */
[----:B------:R-:W-:-:S02]  /*2ba0*/  ISETP.LT.OR P3, PT, R0, 0xa, P3 ;  /* 0x0000000a0000780c */ /* 0x000fc40001f61670 */
[----:B------:R-:W-:Y:S01]  /*2bb0*/  ISETP.GE.AND P4, PT, R14, 0x11, PT ;  /* 0x000000110e00780c */ /* 0x000fe20003f86270 */
[----:B-1----:R-:W-:Y:S01]  /*2bc0*/  IMAD.IADD R6, R12, 0x1, R3 ;  /* 0x000000010c067824 */ /* 0x002fe200078e0203 */
        /* <DEDUP_REMOVED lines=119> */
.L_x_11217:
[----:B------:R-:W-:-:S06]  /*3340*/  UISETP.NE.AND UP1, UPT, UR15, 0x1, UPT ;  /* 0x000000010f00788c */ /* 0x000fcc000bf25270 */
[----:B------:R-:W-:-:S05]  /*3350*/  PLOP3.LUT P5, PT, PT, PT, UP1, 0x80, 0x0 ;  /* 0x000000000000781c */ /* 0x000fca0003faf018 */
[----:B------:R-:W-:-:S08]  /*3360*/  @UP1 ULDC.64 UR6, c[0x0][0x9e8] ;  /* 0x00027a0000061ab9 */ /* 0x000fd00000000a00 */
[----:B------:R-:W-:Y:S01]  /*3370*/  @P5 IMAD.HI.U32 R3, R0, UR6, RZ ;  /* 0x0000000600035c27 */ /* 0x000fe2000f8e00ff */
[----:B------:R-:W-:-:S13]  /*3380*/  PLOP3.LUT P5, PT, PT, PT, UP1, 0x80, 0x0 ;  /* 0x000000000000781c */ /* 0x000fda0003faf018 */
[----:B------:R-:W-:-:S07]  /*3390*/  @P5 SHF.R.U32.HI R0, RZ, UR7, R3 ;  /* 0x00000007ff005c19 */ /* 0x000fce0008011603 */
.L_x_11218:
[----:B------:R-:W-:Y:S05]  /*33a0*/  BSYNC B0 ;  /* 0x0000000000007941 */ /* 0x000fea0003800000 */
.L_x_11216:
[----:B------:R-:W-:-:S05]  /*33b0*/  IMAD R3, R0, UR15, R13 ;  /* 0x0000000f00037c24 */ /* 0x000fca000f8e020d */
[----:B------:R-:W-:Y:S02]  /*33c0*/  VIMNMX R6, R6, R3, !PT ;  /* 0x0000000306067248 */ /* 0x000fe40007fe0100 */
[----:B------:R-:W-:-:S07]  /*33d0*/  VIADDMNMX R2, R3, UR15, R2, PT ;  /* 0x0000000f03027c46 */ /* 0x000fce000b800102 */
.L_x_11215:
[----:B------:R-:W-:Y:S01]  /*33e0*/  ISETP.GT.AND P2, PT, R6, 0x1, !P2 ;  /* 0x000000010600780c */ /* 0x000fe20005744270 */
[----:B------:R-:W-:Y:S01]  /*33f0*/  ULDC UR7, c[0x0][0x988] ;  /* 0x0002620000077ab9 */ /* 0x000fe20000000800 */
[----:B------:R-:W-:Y:S02]  /*3400*/  ISETP.NE.AND P5, PT, R74, RZ, PT ;  /* 0x000000ff4a00720c */ /* 0x000fe40003fa5270 */
        /* <DEDUP_REMOVED lines=55> */
[----:B------:R-:W-:Y:S01]  /*3780*/  ISETP.NE.AND P5, PT, R85, RZ, PT ;  /* 0x000000ff5500720c */ /* 0x000fe20003fa5270 */
[----:B------:R-:W1:Y:S01]  /*3790*/  SHFL.BFLY PT, R0, R3, 0x2, 0x1f ;  /* 0x0c401f0003007f89 */ /* 0x000e6200000e0000 */
        /* <DEDUP_REMOVED lines=11> */
[----:B------:R-:W-:Y:S02]  /*3850*/  ISETP.GT.AND P3, PT, R6, 0x51, !P3 ;  /* 0x000000510600780c */ /* 0x000fe40005f64270 */
[----:B------:R-:W-:Y:S02]  /*3860*/  ISETP.LT.OR P2, PT, R2, 0x2a, P2 ;  /* 0x0000002a0200780c */ /* 0x000fe40001741670 */
[----:B-1----:R-:W-:-:S02]  /*3870*/  FMNMX.FTZ R9, R3, R0, !PT ;  /* 0x0000000003097209 */ /* 0x002fc40007810000 */
[----:B------:R-:W-:Y:S02]  /*3880*/  FSEL R47, R47, -INF , !P2 ;  /* 0xff8000002f2f7808 */ /* 0x000fe40005000000 */
[----:B------:R-:W-:Y:S01]  /*3890*/  ISETP.NE.AND P2, PT, R79, RZ, PT ;  /* 0x000000ff4f00720c */ /* 0x000fe20003f45270 */
[----:B------:R-:W1:Y:S01]  /*38a0*/  SHFL.BFLY PT, R0, R9, 0x1, 0x1f ;  /* 0x0c201f0009007f89 */ /* 0x000e6200000e0000 */
[----:B------:R-:W-:Y:S02]  /*38b0*/  FMNMX.FTZ R3, R26, R27, !PT ;  /* 0x0000001b1a037209 */ /* 0x000fe40007810000 */
[C---:B------:R-:W-:Y:S02]  /*38c0*/  ISETP.GT.AND P2, PT, R6.reuse, 0x30, !P2 ;  /* 0x000000300600780c */ /* 0x040fe40005744270 */
[----:B------:R-:W-:Y:S02]  /*38d0*/  ISETP.GT.AND P4, PT, R6, 0x58, !P4 ;  /* 0x000000580600780c */ /* 0x000fe40006784270 */
[----:B------:R-:W-:-:S02]  /*38e0*/  ISETP.LT.OR P2, PT, R2, 0x31, P2 ;  /* 0x000000310200780c */ /* 0x000fc40001741670 */
[----:B------:R-:W-:Y:S02]  /*38f0*/  ISETP.LT.OR P3, PT, R2, 0x52, P3 ;  /* 0x000000520200780c */ /* 0x000fe40001f61670 */
[----:B------:R-:W-:Y:S02]  /*3900*/  FSEL R50, R50, -INF , !P2 ;  /* 0xff80000032327808 */ /* 0x000fe40005000000 */
[----:B------:R-:W-:Y:S02]  /*3910*/  ISETP.NE.AND P2, PT, R80, RZ, PT ;  /* 0x000000ff5000720c */ /* 0x000fe40003f45270 */
[----:B------:R-:W-:Y:S02]  /*3920*/  ISETP.LT.OR P4, PT, R2, 0x59, P4 ;  /* 0x000000590200780c */ /* 0x000fe40002781670 */
[----:B------:R-:W-:Y:S02]  /*3930*/  ISETP.GT.AND P2, PT, R6, 0x31, !P2 ;  /* 0x000000310600780c */ /* 0x000fe40005744270 */
[----:B------:R-:W-:-:S02]  /*3940*/  FSEL R67, R67, -INF , !P3 ;  /* 0xff80000043437808 */ /* 0x000fc40005800000 */
[----:B------:R-:W-:Y:S02]  /*3950*/  ISETP.LT.OR P2, PT, R2, 0x32, P2 ;  /* 0x000000320200780c */ /* 0x000fe40001741670 */
[----:B------:R-:W-:Y:S02]  /*3960*/  FSEL R70, R70, -INF , !P4 ;  /* 0xff80000046467808 */ /* 0x000fe40006000000 */
[----:B------:R-:W-:Y:S02]  /*3970*/  FSEL R51, R51, -INF , !P2 ;  /* 0xff80000033337808 */ /* 0x000fe40005000000 */
[----:B------:R-:W-:Y:S02]  /*3980*/  ISETP.NE.AND P2, PT, R81, RZ, PT ;  /* 0x000000ff5100720c */ /* 0x000fe40003f45270 */
[----:B-1----:R-:W-:Y:S02]  /*3990*/  FMNMX.FTZ R0, R9, R0, !PT ;  /* 0x0000000009007209 */ /* 0x002fe40007810000 */
[----:B------:R-:W-:-:S03]  /*39a0*/  ISETP.GT.AND P2, PT, R6, 0x38, !P2 ;  /* 0x000000380600780c */ /* 0x000fc60005744270 */
[----:B------:R-:W-:Y:S01]  /*39b0*/  FMUL.FTZ R10, R0, UR7 ;  /* 0x00000007000a7c20 */ /* 0x000fe20008410000 */
        /* <DEDUP_REMOVED lines=18> */
[----:B------:R-:W-:-:S04]  /*3ae0*/  FSETP.NEU.FTZ.AND P2, PT, R0, -INF , PT ;  /* 0xff8000000000780b */ /* 0x000fc80003f5d000 */
        /* <DEDUP_REMOVED lines=9> */
[--C-:B------:R-:W-:Y:S01]  /*3b80*/  FFMA.FTZ R154, R28, UR7, -R12.reuse ;  /* 0x000000071c9a7c23 */ /* 0x100fe2000801080c */
[----:B------:R1:W-:Y:S01]  /*3b90*/  MUFU.EX2 R3, R13 ;  /* 0x0000000d00037308 */ /* 0x0003e20000000800 */
[----:B------:R-:W-:Y:S01]  /*3ba0*/  ISETP.NE.AND P5, PT, R14, RZ, PT ;  /* 0x000000ff0e00720c */ /* 0x000fe20003fa5270 */
[--C-:B------:R-:W-:Y:S01]  /*3bb0*/  FFMA.FTZ R156, R32, UR7, -R12.reuse ;  /* 0x00000007209c7c23 */ /* 0x100fe2000801080c */
[----:B------:R-:W-:Y:S01]  /*3bc0*/  FMNMX.FTZ R9, R35, R10, !PT ;  /* 0x0000000a23097209 */ /* 0x000fe20007810000 */
[--C-:B------:R-:W-:Y:S01]  /*3bd0*/  FFMA.FTZ R33, R33, UR7, -R12.reuse ;  /* 0x0000000721217c23 */ /* 0x100fe2000801080c */
[----:B------:R-:W-:Y:S01]  /*3be0*/  FSEL R63, R63, -INF , !P2 ;  /* 0xff8000003f3f7808 */ /* 0x000fe20005000000 */
[--C-:B------:R-:W-:Y:S01]  /*3bf0*/  FFMA.FTZ R158, R36, UR7, -R12.reuse ;  /* 0x00000007249e7c23 */ /* 0x100fe2000801080c */
[----:B------:R-:W-:Y:S01]  /*3c00*/  FMNMX.FTZ R10, R38, R9, !PT ;  /* 0x00000009260a7209 */ /* 0x000fe20007810000 */
[----:B------:R-:W2:Y:S01]  /*3c10*/  MUFU.EX2 R152, R152 ;  /* 0x0000009800987308 */ /* 0x000ea20000000800 */
[----:B------:R-:W-:Y:S01]  /*3c20*/  ISETP.GT.AND P2, PT, R6, 0x50, !P6 ;  /* 0x000000500600780c */ /* 0x000fe20007744270 */
[--C-:B------:R-:W-:Y:S01]  /*3c30*/  FFMA.FTZ R37, R37, UR7, -R12.reuse ;  /* 0x0000000725257c23 */ /* 0x100fe2000801080c */
[----:B------:R-:W-:Y:S01]  /*3c40*/  FMNMX.FTZ R9, R39, R10, !PT ;  /* 0x0000000a27097209 */ /* 0x000fe20007810000 */
[--C-:B------:R-:W-:Y:S01]  /*3c50*/  FFMA.FTZ R160, R40, UR7, -R12.reuse ;  /* 0x0000000728a07c23 */ /* 0x100fe2000801080c */
[----:B------:R-:W-:Y:S01]  /*3c60*/  ISETP.GT.AND P5, PT, R6, 0x59, !P5 ;  /* 0x000000590600780c */ /* 0x000fe20006fa4270 */
[--C-:B------:R-:W-:Y:S01]  /*3c70*/  FFMA.FTZ R41, R41, UR7, -R12.reuse ;  /* 0x0000000729297c23 */ /* 0x100fe2000801080c */
[----:B------:R-:W-:Y:S01]  /*3c80*/  FMNMX.FTZ R10, R42, R9, !PT ;  /* 0x000000092a0a7209 */ /* 0x000fe20007810000 */
[----:B------:R-:W3:Y:S01]  /*3c90*/  MUFU.EX2 R154, R154 ;  /* 0x0000009a009a7308 */ /* 0x000ee20000000800 */
[----:B------:R-:W-:Y:S01]  /*3ca0*/  ISETP.LT.OR P2, PT, R2, 0x51, P2 ;  /* 0x000000510200780c */ /* 0x000fe20001741670 */
[--C-:B------:R-:W-:Y:S01]  /*3cb0*/  FFMA.FTZ R162, R44, UR7, -R12.reuse ;  /* 0x000000072ca27c23 */ /* 0x100fe2000801080c */
[----:B------:R-:W-:Y:S01]  /*3cc0*/  FMNMX.FTZ R11, R43, R10, !PT ;  /* 0x0000000a2b0b7209 */ /* 0x000fe20007810000 */
[--C-:B------:R-:W-:Y:S01]  /*3cd0*/  FFMA.FTZ R164, R48, UR7, -R12.reuse ;  /* 0x0000000730a47c23 */ /* 0x100fe2000801080c */
[----:B------:R-:W-:Y:S01]  /*3ce0*/  FSEL R66, R66, -INF , !P2 ;  /* 0xff80000042427808 */ /* 0x000fe20005000000 */
[--C-:B------:R-:W-:Y:S01]  /*3cf0*/  FFMA.FTZ R25, R49, UR7, -R12.reuse ;  /* 0x0000000731197c23 */ /* 0x100fe2000801080c */
[----:B------:R-:W-:Y:S01]  /*3d00*/  FMNMX.FTZ R10, R46, R11, !PT ;  /* 0x0000000b2e0a7209 */ /* 0x000fe20007810000 */
[----:B------:R-:W4:Y:S01]  /*3d10*/  MUFU.EX2 R9, R29 ;  /* 0x0000001d00097308 */ /* 0x000f220000000800 */
[----:B------:R-:W-:Y:S01]  /*3d20*/  ISETP.LT.OR P5, PT, R2, 0x5a, P5 ;  /* 0x0000005a0200780c */ /* 0x000fe20002fa1670 */
[--C-:B------:R-:W-:Y:S01]  /*3d30*/  FFMA.FTZ R166, R52, UR7, -R12.reuse ;  /* 0x0000000734a67c23 */ /* 0x100fe2000801080c */
[----:B------:R-:W-:Y:S01]  /*3d40*/  FMNMX.FTZ R11, R47, R10, !PT ;  /* 0x0000000a2f0b7209 */ /* 0x000fe20007810000 */
[--C-:B------:R-:W-:Y:S01]  /*3d50*/  FFMA.FTZ R53, R53, UR7, -R12.reuse ;  /* 0x0000000735357c23 */ /* 0x100fe2000801080c */
[----:B------:R-:W-:Y:S01]  /*3d60*/  FSEL R71, R71, -INF , !P5 ;  /* 0xff80000047477808 */ /* 0x000fe20006800000 */
[--C-:B------:R-:W-:Y:S01]  /*3d70*/  FFMA.FTZ R56, R56, UR7, -R12.reuse ;  /* 0x0000000738387c23 */ /* 0x100fe2000801080c */
[----:B------:R-:W-:Y:S01]  /*3d80*/  FMNMX.FTZ R10, R50, R11, !PT ;  /* 0x0000000b320a7209 */ /* 0x000fe20007810000 */
[----:B------:R-:W5:Y:S01]  /*3d90*/  MUFU.EX2 R156, R156 ;  /* 0x0000009c009c7308 */ /* 0x000f620000000800 */
[--C-:B------:R-:W-:Y:S01]  /*3da0*/  FFMA.FTZ R57, R57, UR7, -R12.reuse ;  /* 0x0000000739397c23 */ /* 0x100fe2000801080c */
[--C-:B------:R-:W-:Y:S01]  /*3db0*/  FFMA.FTZ R60, R60, UR7, -R12.reuse ;  /* 0x000000073c3c7c23 */ /* 0x100fe2000801080c */
[----:B-1----:R-:W-:Y:S01]  /*3dc0*/  FMNMX.FTZ R13, R51, R10, !PT ;  /* 0x0000000a330d7209 */ /* 0x002fe20007810000 */
[--C-:B------:R-:W-:Y:S01]  /*3dd0*/  FFMA.FTZ R61, R61, UR7, -R12.reuse ;  /* 0x000000073d3d7c23 */ /* 0x100fe2000801080c */
[--C-:B------:R-:W-:Y:S01]  /*3de0*/  FFMA.FTZ R64, R64, UR7, -R12.reuse ;  /* 0x0000000740407c23 */ /* 0x100fe2000801080c */
[--C-:B------:R-:W-:Y:S01]  /*3df0*/  FFMA.FTZ R65, R65, UR7, -R12.reuse ;  /* 0x0000000741417c23 */ /* 0x100fe2000801080c */
[----:B------:R-:W-:Y:S01]  /*3e00*/  FMNMX.FTZ R10, R54, R13, !PT ;  /* 0x0000000d360a7209 */ /* 0x000fe20007810000 */
[----:B------:R2:W1:Y:S01]  /*3e10*/  MUFU.EX2 R11, R33 ;  /* 0x00000021000b7308 */ /* 0x0004620000000800 */
[----:B------:R-:W-:-:S02]  /*3e20*/  FFMA.FTZ R68, R68, UR7, -R12 ;  /* 0x0000000744447c23 */ /* 0x000fc4000801080c */
[----:B------:R-:W-:-:S04]  /*3e30*/  FMNMX.FTZ R13, R55, R10, !PT ;  /* 0x0000000a370d7209 */ /* 0x000fc80007810000 */
[----:B------:R-:W-:Y:S01]  /*3e40*/  FMNMX.FTZ R10, R58, R13, !PT ;  /* 0x0000000d3a0a7209 */ /* 0x000fe20007810000 */
[----:B------:R-:W0:Y:S01]  /*3e50*/  MUFU.EX2 R158, R158 ;  /* 0x0000009e009e7308 */ /* 0x000e220000000800 */
[----:B--2---:R-:W-:Y:S01]  /*3e60*/  FADD.FTZ R33, R152, R3 ;  /* 0x0000000398217221 */ /* 0x004fe20000010000 */
[----:B------:R-:W-:Y:S02]  /*3e70*/  F2FP.BF16.F32.PACK_AB R152, R3, R152 ;  /* 0x000000980398723e */ /* 0x000fe400000010ff */
[----:B------:R-:W-:Y:S01]  /*3e80*/  FMNMX.FTZ R15, R59, R10, !PT ;  /* 0x0000000a3b0f7209 */ /* 0x000fe20007810000 */
[----:B---3--:R-:W-:Y:S01]  /*3e90*/  FADD.FTZ R10, R154, R33 ;  /* 0x000000219a0a7221 */ /* 0x008fe20000010000 */
[C---:B----4-:R-:W-:Y:S02]  /*3ea0*/  F2FP.BF16.F32.PACK_AB R154, R9.reuse, R154 ;  /* 0x0000009a099a723e */ /* 0x050fe400000010ff */
[----:B------:R-:W-:Y:S01]  /*3eb0*/  FMNMX.FTZ R6, R62, R15, !PT ;  /* 0x0000000f3e067209 */ /* 0x000fe20007810000 */
[----:B------:R2:W3:Y:S01]  /*3ec0*/  MUFU.EX2 R13, R37 ;  /* 0x00000025000d7308 */ /* 0x0004e20000000800 */
[----:B------:R-:W-:-:S02]  /*3ed0*/  FADD.FTZ R33, R9, R10 ;  /* 0x0000000a09217221 */ /* 0x000fc40000010000 */
[----:B------:R-:W-:Y:S02]  /*3ee0*/  FMNMX.FTZ R15, R63, R6, !PT ;  /* 0x000000063f0f7209 */ /* 0x000fe40007810000 */
[----:B-----5:R-:W-:Y:S01]  /*3ef0*/  FADD.FTZ R10, R156, R33 ;  /* 0x000000219c0a7221 */ /* 0x020fe20000010000 */
[C---:B-1----:R-:W-:Y:S02]  /*3f00*/  F2FP.BF16.F32.PACK_AB R156, R11.reuse, R156 ;  /* 0x0000009c0b9c723e */ /* 0x042fe400000010ff */
[----:B------:R-:W-:Y:S01]  /*3f10*/  FMNMX.FTZ R6, R66, R15, !PT ;  /* 0x0000000f42067209 */ /* 0x000fe20007810000 */
[----:B------:R-:W1:Y:S01]  /*3f20*/  MUFU.EX2 R160, R160 ;  /* 0x000000a000a07308 */ /* 0x000e620000000800 */
[----:B--2---:R-:W-:Y:S02]  /*3f30*/  FADD.FTZ R37, R11, R10 ;  /* 0x0000000a0b257221 */ /* 0x004fe40000010000 */
[----:B------:R-:W-:-:S04]  /*3f40*/  FMNMX.FTZ R21, R67, R6, !PT ;  /* 0x0000000643157209 */ /* 0x000fc80007810000 */
[----:B------:R-:W-:Y:S01]  /*3f50*/  FMNMX.FTZ R2, R70, R21, !PT ;  /* 0x0000001546027209 */ /* 0x000fe20007810000 */
[--C-:B------:R-:W-:Y:S01]  /*3f60*/  FFMA.FTZ R21, R45, UR7, -R12.reuse ;  /* 0x000000072d157c23 */ /* 0x100fe2000801080c */
[----:B------:R-:W2:Y:S01]  /*3f70*/  MUFU.EX2 R15, R41 ;  /* 0x00000029000f7308 */ /* 0x000ea20000000800 */
[----:B------:R-:W-:Y:S01]  /*3f80*/  FFMA.FTZ R12, R69, UR7, -R12 ;  /* 0x00000007450c7c23 */ /* 0x000fe2000801080c */
[----:B------:R-:W-:-:S05]  /*3f90*/  FMNMX.FTZ R2, R71, R2, !PT ;  /* 0x0000000247027209 */ /* 0x000fca0007810000 */
[----:B------:R-:W4:Y:S01]  /*3fa0*/  SHFL.BFLY PT, R29, R2, 0x2, 0x1f ;  /* 0x0c401f00021d7f89 */ /* 0x000f2200000e0000 */
[----:B------:R-:W5:Y:S08]  /*3fb0*/  MUFU.EX2 R162, R162 ;  /* 0x000000a200a27308 */ /* 0x000f700000000800 */
[----:B------:R-:W5:Y:S08]  /*3fc0*/  MUFU.EX2 R21, R21 ;  /* 0x0000001500157308 */ /* 0x000f700000000800 */
[----:B------:R-:W-:Y:S01]  /*3fd0*/  MUFU.EX2 R164, R164 ;  /* 0x000000a400a47308 */ /* 0x000fe20000000800 */
[----:B----4-:R-:W-:-:S07]  /*3fe0*/  FMNMX.FTZ R29, R2, R29, !PT ;  /* 0x0000001d021d7209 */ /* 0x010fce0007810000 */
[----:B------:R-:W-:Y:S01]  /*3ff0*/  MUFU.EX2 R25, R25 ;  /* 0x0000001900197308 */ /* 0x000fe20000000800 */
[----:B------:R-:W4:Y:S07]  /*4000*/  SHFL.BFLY PT, R6, R29, 0x1, 0x1f ;  /* 0x0c201f001d067f89 */ /* 0x000f2e00000e0000 */
[----:B------:R-:W-:Y:S08]  /*4010*/  MUFU.EX2 R166, R166 ;  /* 0x000000a600a67308 */ /* 0x000ff00000000800 */
[----:B------:R-:W-:Y:S08]  /*4020*/  MUFU.EX2 R53, R53 ;  /* 0x0000003500357308 */ /* 0x000ff00000000800 */
[----:B------:R-:W-:Y:S01]  /*4030*/  MUFU.EX2 R56, R56 ;  /* 0x0000003800387308 */ /* 0x000fe20000000800 */
[----:B----4-:R-:W-:-:S04]  /*4040*/  FMNMX.FTZ R6, R29, R6, !PT ;  /* 0x000000061d067209 */ /* 0x010fc80007810000 */
[C---:B------:R-:W-:Y:S01]  /*4050*/  FSETP.NEU.FTZ.AND P2, PT, R6.reuse, -INF , PT ;  /* 0xff8000000600780b */ /* 0x040fe20003f5d000 */
[----:B------:R-:W-:Y:S02]  /*4060*/  FMUL.FTZ R2, R6, UR7 ;  /* 0x0000000706027c20 */ /* 0x000fe40008410000 */
[----:B------:R0:W-:Y:S03]  /*4070*/  MUFU.EX2 R29, R12 ;  /* 0x0000000c001d7308 */ /* 0x0001e60000000800 */
[----:B------:R-:W-:-:S05]  /*4080*/  FSEL R2, R2, RZ, P2 ;  /* 0x000000ff02027208 */ /* 0x000fca0001000000 */
        /* <DEDUP_REMOVED lines=11> */
[----:B0-----:R-:W-:Y:S01]  /*4140*/  FADD.FTZ R12, R158, R37 ;  /* 0x000000259e0c7221 */ /* 0x001fe20000010000 */
        /* <DEDUP_REMOVED lines=15> */
[----:B-----5:R-:W-:Y:S01]  /*4240*/  FADD.FTZ R12, R162, R37 ;  /* 0x00000025a20c7221 */ /* 0x020fe20000010000 */
[--C-:B------:R-:W-:Y:S01]  /*4250*/  FFMA.FTZ R63, R63, UR7, -R2.reuse ;  /* 0x000000073f3f7c23 */ /* 0x100fe20008010802 */
[--C-:B------:R-:W-:Y:S01]  /*4260*/  FFMA.FTZ R66, R66, UR7, -R2.reuse ;  /* 0x0000000742427c23 */ /* 0x100fe20008010802 */
[----:B------:R-:W-:Y:S01]  /*4270*/  FFMA.FTZ R67, R67, UR7, -R2 ;  /* 0x0000000743437c23 */ /* 0x000fe20008010802 */
[----:B------:R-:W-:Y:S01]  /*4280*/  FADD.FTZ R37, R21, R12 ;  /* 0x0000000c15257221 */ /* 0x000fe20000010000 */
[----:B------:R-:W2:Y:S01]  /*4290*/  MUFU.EX2 R31, R31 ;  /* 0x0000001f001f7308 */ /* 0x000ea20000000800 */
[----:B0-----:R-:W-:Y:S01]  /*42a0*/  FADD.FTZ R33, R26, R27 ;  /* 0x0000001b1a217221 */ /* 0x001fe20000010000 */
[--C-:B------:R-:W-:Y:S01]  /*42b0*/  FFMA.FTZ R70, R70, UR7, -R2.reuse ;  /* 0x0000000746467c23 */ /* 0x100fe20008010802 */
[----:B------:R-:W-:Y:S01]  /*42c0*/  FADD.FTZ R12, R164, R37 ;  /* 0x00000025a40c7221 */ /* 0x000fe20000010000 */
[----:B------:R-:W-:Y:S01]  /*42d0*/  FFMA.FTZ R2, R71, UR7, -R2 ;  /* 0x0000000747027c23 */ /* 0x000fe20008010802 */
[----:B------:R-:W-:-:S02]  /*42e0*/  F2FP.BF16.F32.PACK_AB R158, R13, R158 ;  /* 0x0000009e0d9e723e */ /* 0x000fc400000010ff */
[----:B------:R-:W-:Y:S01]  /*42f0*/  FADD.FTZ R37, R25, R12 ;  /* 0x0000000c19257221 */ /* 0x000fe20000010000 */
[----:B------:R-:W0:Y:S01]  /*4300*/  MUFU.EX2 R34, R34 ;  /* 0x0000002200227308 */ /* 0x000e220000000800 */
[----:B-1----:R-:W-:Y:S01]  /*4310*/  FADD.FTZ R10, R30, R33 ;  /* 0x000000211e0a7221 */ /* 0x002fe20000010000 */
[----:B------:R-:W-:Y:S01]  /*4320*/  F2FP.BF16.F32.PACK_AB R160, R15, R160 ;  /* 0x000000a00fa0723e */ /* 0x000fe200000010ff */
[----:B------:R-:W-:Y:S01]  /*4330*/  FADD.FTZ R12, R166, R37 ;  /* 0x00000025a60c7221 */ /* 0x000fe20000010000 */
[----:B------:R-:W-:Y:S02]  /*4340*/  F2FP.BF16.F32.PACK_AB R162, R21, R162 ;  /* 0x000000a215a2723e */ /* 0x000fe400000010ff */
[----:B------:R-:W-:Y:S01]  /*4350*/  F2FP.BF16.F32.PACK_AB R164, R25, R164 ;  /* 0x000000a419a4723e */ /* 0x000fe200000010ff */
[----:B------:R-:W-:Y:S01]  /*4360*/  FADD.FTZ R37, R53, R12 ;  /* 0x0000000c35257221 */ /* 0x000fe20000010000 */
[----:B------:R-:W1:Y:S01]  /*4370*/  MUFU.EX2 R35, R35 ;  /* 0x0000002300237308 */ /* 0x000e620000000800 */
[----:B--2---:R-:W-:Y:S01]  /*4380*/  FADD.FTZ R33, R31, R10 ;  /* 0x0000000a1f217221 */ /* 0x004fe20000010000 */
[----:B------:R-:W-:Y:S01]  /*4390*/  F2FP.BF16.F32.PACK_AB R166, R53, R166 ;  /* 0x000000a635a6723e */ /* 0x000fe200000010ff */
[----:B------:R-:W-:Y:S01]  /*43a0*/  FADD.FTZ R12, R56, R37 ;  /* 0x00000025380c7221 */ /* 0x000fe20000010000 */
[----:B------:R-:W-:-:S02]  /*43b0*/  F2FP.BF16.F32.PACK_AB R168, R57, R56 ;  /* 0x0000003839a8723e */ /* 0x000fc400000010ff */
[----:B------:R-:W-:Y:S01]  /*43c0*/  F2FP.BF16.F32.PACK_AB R153, R27, R26 ;  /* 0x0000001a1b99723e */ /* 0x000fe200000010ff */
[----:B------:R-:W-:Y:S01]  /*43d0*/  FADD.FTZ R9, R57, R12 ;  /* 0x0000000c39097221 */ /* 0x000fe20000010000 */
[----:B------:R-:W2:Y:S01]  /*43e0*/  MUFU.EX2 R38, R38 ;  /* 0x0000002600267308 */ /* 0x000ea20000000800 */
[----:B0-----:R-:W-:Y:S01]  /*43f0*/  FADD.FTZ R10, R34, R33 ;  /* 0x00000021220a7221 */ /* 0x001fe20000010000 */
        /* <DEDUP_REMOVED lines=48> */
[----:B------:R-:W-:-:S03]  /*4700*/  F2FP.BF16.F32.PACK_AB R174, R29, R68 ;  /* 0x000000441dae723e */ /* 0x000fc600000010ff */
[----:B------:R-:W-:-:S03]  /*4710*/  FADD.FTZ R3, R29, R12 ;  /* 0x0000000c1d037221 */ /* 0x000fc60000010000 */
[----:B------:R-:W1:Y:S01]  /*4720*/  MUFU.EX2 R67, R67 ;  /* 0x0000004300437308 */ /* 0x000e620000000800 */
[C---:B--2---:R-:W-:Y:S01]  /*4730*/  FADD.FTZ R9, R63.reuse, R10 ;  /* 0x0000000a3f097221 */ /* 0x044fe20000010000 */
[----:B------:R-:W-:-:S06]  /*4740*/  F2FP.BF16.F32.PACK_AB R171, R63, R62 ;  /* 0x0000003e3fab723e */ /* 0x000fcc00000010ff */
[----:B------:R-:W2:Y:S01]  /*4750*/  MUFU.EX2 R70, R70 ;  /* 0x0000004600467308 */ /* 0x000ea20000000800 */
[----:B0-----:R-:W-:-:S07]  /*4760*/  FADD.FTZ R10, R66, R9 ;  /* 0x00000009420a7221 */ /* 0x001fce0000010000 */
[----:B------:R2:W0:Y:S01]  /*4770*/  MUFU.EX2 R175, R2 ;  /* 0x0000000200af7308 */ /* 0x0004220000000800 */
[C---:B-1----:R-:W-:Y:S01]  /*4780*/  FADD.FTZ R9, R67.reuse, R10 ;  /* 0x0000000a43097221 */ /* 0x042fe20000010000 */
[----:B------:R-:W-:-:S03]  /*4790*/  F2FP.BF16.F32.PACK_AB R173, R67, R66 ;  /* 0x0000004243ad723e */ /* 0x000fc600000010ff */
[----:B--2---:R-:W-:-:S04]  /*47a0*/  FADD.FTZ R2, R70, R9 ;  /* 0x0000000946027221 */ /* 0x004fc80000010000 */
[C---:B0-----:R-:W-:Y:S01]  /*47b0*/  FADD.FTZ R2, R175.reuse, R2 ;  /* 0x00000002af027221 */ /* 0x041fe20000010000 */
[----:B------:R-:W-:Y:S01]  /*47c0*/  F2FP.BF16.F32.PACK_AB R175, R175, R70 ;  /* 0x00000046afaf723e */ /* 0x000fe200000010ff */
[----:B------:R-:W-:Y:S06]  /*47d0*/  @!P0 BRA `(.L_x_11219) ;  /* 0x0000000000048947 */ /* 0x000fec0003800000 */
[----:B------:R-:W-:Y:S01]  /*47e0*/  BPT.TRAP 0x1 ;  /* 0x000000040000795c */ /* 0x000fe20000300000 */
.L_x_11219:
[----:B------:R0:W1:Y:S01]  /*47f0*/  SYNCS.PHASECHK.TRANS64.TRYWAIT P2, [UR21+0x22850], R8 ;  /* 0x02285008ff0075a7 */ /* 0x0000620008040155 */
[----:B------:R-:W-:Y:S05]  /*4800*/  @!P0 BRA `(.L_x_11220) ;  /* 0x0000000000048947 */ /* 0x000fea0003800000 */
[----:B------:R-:W-:Y:S01]  /*4810*/  BPT.TRAP 0x1 ;  /* 0x000000040000795c */ /* 0x000fe20000300000 */
.L_x_11220:
[----:B-1----:R-:W-:Y:S05]  /*4820*/  @P2 BRA `(.L_x_11221) ;  /* 0x0000000000082947 */ /* 0x002fea0003800000 */
[----:B------:R-:W1:Y:S02]  /*4830*/  SYNCS.PHASECHK.TRANS64.TRYWAIT P2, [UR21+0x22850], R8 ;  /* 0x02285008ff0075a7 */ /* 0x000e640008040155 */
[----:B-1----:R-:W-:Y:S05]  /*4840*/  @!P2 BRA `(.L_x_11222) ;  /* 0x000001480028a947 */ /* 0x002fea0003800000 */
.L_x_11221:
[----:B------:R-:W-:Y:S01]  /*4850*/  R2UR UR6, R5 ;  /* 0x00000000050672ca */ /* 0x000fe200000e0000 */
[----:B------:R2:W-:Y:S01]  /*4860*/  BAR.SYNC.DEFER_BLOCKING R7, 0x100 ;  /* 0x000400070000751d */ /* 0x0005e20000010000 */
[----:B------:R-:W-:-:S05]  /*4870*/  ISETP.NE.AND P2, PT, R201, 0x1, PT ;  /* 0x00000001c900780c */ /* 0x000fca0003f45270 */
[----:B------:R-:W-:Y:S01]  /*4880*/  UMOV UR19, 0x40000040 ;  /* 0x4000004000137882 */ /* 0x000fe20000000000 */
[----:B------:R-:W-:-:S05]  /*4890*/  VOTEU.ALL UP1, P1 ;  /* 0x00000000003f7886 */ /* 0x000fca0000820000 */
[----:B------:R-:W-:Y:S02]  /*48a0*/  UIADD3 UR6, UR6, 0x400, URZ ;  /* 0x0000040006067890 */ /* 0x000fe4000fffe03f */
[----:B------:R-:W2:Y:S01]  /*48b0*/  @P2 LDC R5, c[0x0][0x44c] ;  /* 0x00011300ff052b82 */ /* 0x000ea20000000800 */
[----:B------:R-:W-:Y:S02]  /*48c0*/  @!UP1 UIADD3 UR21, UR21, 0x22860, URZ ;  /* 0x0002286015159890 */ /* 0x000fe4000fffe03f */
[----:B------:R-:W-:Y:S02]  /*48d0*/  USHF.R.U32.HI UR6, URZ, 0x4, UR6 ;  /* 0x000000043f067899 */ /* 0x000fe40008011606 */
[----:B------:R-:W-:Y:S02]  /*48e0*/  @!UP1 UPRMT UR21, URZ, 0x654, UR21 ;  /* 0x000006543f159896 */ /* 0x000fe40008000015 */
[----:B------:R-:W-:Y:S01]  /*48f0*/  ULOP3.LUT UR6, UR6, 0x3fff, URZ, 0xc0, !UPT ;  /* 0x00003fff06067892 */ /* 0x000fe2000f8ec03f */
[----:B01----:R-:W0:Y:S01]  /*4900*/  @P2 LDC R8, c[0x0][0x450] ;  /* 0x00011400ff082b82 */ /* 0x003e220000000800 */
[----:B------:R-:W-:-:S02]  /*4910*/  WARPGROUP.ARRIVE ;  /* 0x00000000000079c5 */ /* 0x000fc40000000000 */
[----:B------:R-:W-:-:S04]  /*4920*/  ULOP3.LUT UR6, UR6, 0x3000000, URZ, 0xfc, !UPT ;  /* 0x0300000006067892 */ /* 0x000fc8000f8efc3f */
[----:B------:R-:W-:-:S07]  /*4930*/  UIMAD UR11, UR37, 0xc00, UR6 ;  /* 0x00000c00250b78a4 */ /* 0x000fce000f8e0206 */
[----:B------:R-:W-:Y:S02]  /*4940*/  UMOV UR18, UR11 ;  /* 0x0000000b00127c82 */ /* 0x000fe40008000000 */
[----:B------:R-:W-:Y:S01]  /*4950*/  HGMMA.64x256x16.F32.BF16 R24, R152, gdesc[UR16].tnspB, RZ, !UPT, gsb0 ;  /* 0x43e0001098187df0 */ /* 0x000fe2000c0018ff */
[----:B------:R-:W-:Y:S01]  /*4960*/  UIADD3 UR18, UR11, 0x80, URZ ;  /* 0x000000800b127890 */ /* 0x000fe2000fffe03f */
[----:B--2---:R-:W-:Y:S01]  /*4970*/  @P2 IMAD.HI.U32 R7, R5, UR42, RZ ;  /* 0x0000002a05072c27 */ /* 0x004fe2000f8e00ff */
[----:B------:R-:W-:-:S03]  /*4980*/  UMOV UR19, 0x40000040 ;  /* 0x4000004000137882 */ /* 0x000fc60000000000 */
[----:B------:R-:W-:Y:S01]  /*4990*/  IMAD.U32 R5, RZ, RZ, UR42 ;  /* 0x0000002aff057e24 */ /* 0x000fe2000f8e00ff */
[----:B0-----:R-:W-:Y:S02]  /*49a0*/  @P2 SHF.R.U32.HI R5, RZ, R8, R7 ;  /* 0x00000008ff052219 */ /* 0x001fe40000011607 */
[----:B------:R-:W-:Y:S02]  /*49b0*/  PLOP3.LUT P2, PT, PT, PT, UP0, 0x40, 0x0 ;  /* 0x000000000000781c */ /* 0x000fe40003f4e808 */
[----:B------:R-:W-:Y:S01]  /*49c0*/  IADD3 R7, R5, R17, -R16 ;  /* 0x0000001105077210 */ /* 0x000fe20007ffe810 */
[----:B------:R-:W-:Y:S01]  /*49d0*/  VIADD R5, R176, 0xfffffffe ;  /* 0xfffffffeb0057836 */ /* 0x000fe20000000000 */
[----:B------:R-:W-:Y:S02]  /*49e0*/  WARPGROUP.DEPBAR.LE gsb0, 0x0 ;  /* 0x00008000000079c5 */ /* 0x000fe40000010000 */
[----:B------:R-:W-:-:S13]  /*49f0*/  WARPGROUP.ARRIVE ;  /* 0x00000000000079c5 */ /* 0x000fda0000000000 */
        /* <DEDUP_REMOVED lines=28> */
[----:B------:R-:W-:Y:S01]  /*4bc0*/  @!P1 SYNCS.ARRIVE.TRANS64.RED.A1T0 RZ, [UR21], RZ ;  /* 0x000000ffffff99a7 */ /* 0x000fe20008100415 */
[----:B------:R-:W-:Y:S08]  /*4bd0*/  @P2 BRA `(.L_x_11223) ;  /* 0x0000000000482947 */ /* 0x000ff00003800000 */
        /* <DEDUP_REMOVED lines=11> */
.L_x_11224:
[----:B------:R-:W-:-:S11]  /*4c90*/  UISETP.NE.AND UP1, UPT, UR15, 0x1, UPT ;  /* 0x000000010f00788c */ /* 0x000fd6000bf25270 */
[----:B------:R-:W-:Y:S02]  /*4ca0*/  @UP1 ULDC.64 UR22, c[0x0][0x9e8] ;  /* 0x00027a0000161ab9 */ /* 0x000fe40000000a00 */
[----:B------:R-:W-:-:S04]  /*4cb0*/  UIMAD.WIDE.U32 UR18, UR11, UR22, URZ ;  /* 0x000000160b1272a5 */ /* 0x000fc8000f8e003f */
[----:B------:R-:W-:-:S12]  /*4cc0*/  @UP1 USHF.R.U32.HI UR11, URZ, UR23, UR19 ;  /* 0x000000173f0b1299 */ /* 0x000fd80008011613 */
.L_x_11225:
[----:B------:R-:W-:-:S04]  /*4cd0*/  UIMAD UR11, UR11, UR15, UR15 ;  /* 0x0000000f0b0b72a4 */ /* 0x000fc8000f8e020f */
[----:B------:R-:W-:-:S04]  /*4ce0*/  UISETP.LT.AND UP1, UPT, UR14, UR11, UPT ;  /* 0x0000000b0e00728c */ /* 0x000fc8000bf21270 */
[----:B------:R-:W-:-:S12]  /*4cf0*/  USEL UR14, UR14, UR11, UP1 ;  /* 0x0000000b0e0e7287 */ /* 0x000fd80008800000 */
.L_x_11223:
[----:B------:R-:W-:Y:S01]  /*4d00*/  UIMAD.WIDE UR14, UR14, 0x2aaaaaab, URZ ;  /* 0x2aaaaaab0e0e78a5 */ /* 0x000fe2000f8e023f */
[----:B------:R-:W-:Y:S01]  /*4d10*/  ULDC UR29, c[0x0][0x9e4] ;  /* 0x00027900001d7ab9 */ /* 0x000fe20000000800 */
[----:B------:R-:W-:Y:S02]  /*4d20*/  ULDC UR22, c[0x0][0x9dc] ;  /* 0x0002770000167ab9 */ /* 0x000fe40000000800 */
[----:B------:R-:W-:Y:S01]  /*4d30*/  USHF.R.U32.HI UR11, URZ, 0x1f, UR15 ;  /* 0x0000001f3f0b7899 */ /* 0x000fe2000801160f */
[----:B------:R-:W-:Y:S01]  /*4d40*/  ULDC UR21, c[0x0][0x988] ;  /* 0x0002620000157ab9 */ /* 0x000fe20000000800 */
[----:B------:R-:W-:Y:S02]  /*4d50*/  ULDC UR28, c[0x0][0x9e0] ;  /* 0x00027800001c7ab9 */ /* 0x000fe40000000800 */
[----:B------:R-:W-:-:S04]  /*4d60*/  ULEA.HI.SX32 UR11, UR15, UR11, 0x1c ;  /* 0x0000000b0f0b7291 */ /* 0x000fc8000f8fe23f */
[----:B------:R-:W-:-:S04]  /*4d70*/  UISETP.LT.AND UP1, UPT, UR43, UR11, UPT ;  /* 0x0000000b2b00728c */ /* 0x000fc8000bf21270 */
[----:B------:R-:W-:-:S06]  /*4d80*/  USEL UR23, UR43, UR11, !UP1 ;  /* 0x0000000b2b177287 */ /* 0x000fcc000c800000 */
[----:B------:R-:W-:-:S13]  /*4d90*/  ISETP.GE.AND P2, PT, R5, UR23, PT ;  /* 0x0000001705007c0c */ /* 0x000fda000bf46270 */
[----:B------:R-:W-:Y:S05]  /*4da0*/  @!P2 BRA `(.L_x_11226) ;  /* 0x000000300004a947 */ /* 0x000fea0003800000 */
.L_x_11243:
[----:B------:R-:W-:-:S04]  /*4db0*/  UIADD3 UR37, UR37, 0x1, URZ ;  /* 0x0000000125257890 */ /* 0x000fc8000fffe03f */
[----:B------:R-:W-:-:S04]  /*4dc0*/  UISETP.NE.AND UP1, UPT, UR37, 0x2, UPT ;  /* 0x000000022500788c */ /* 0x000fc8000bf25270 */
[----:B------:R-:W-:Y:S02]  /*4dd0*/  USEL UR7, URZ, 0x1, UP1 ;  /* 0x000000013f077887 */ /* 0x000fe40008800000 */
[----:B------:R-:W-:Y:S02]  /*4de0*/  USEL UR37, UR37, URZ, UP1 ;  /* 0x0000003f25257287 */ /* 0x000fe40008800000 */
[----:B------:R-:W-:Y:S01]  /*4df0*/  ULOP3.LUT UR38, UR38, UR7, URZ, 0x3c, !UPT ;  /* 0x0000000726267292 */ /* 0x000fe2000f8e3c3f */
[----:B012---:R-:W-:Y:S11]  /*4e00*/  @!P0 BRA `(.L_x_11227) ;  /* 0x0000000000048947 */ /* 0x007ff60003800000 */
[----:B------:R-:W-:Y:S01]  /*4e10*/  BPT.TRAP 0x1 ;  /* 0x000000040000795c */ /* 0x000fe20000300000 */
.L_x_11227:
        /* <DEDUP_REMOVED lines=9> */
.L_x_11228:
[----:B-1----:R-:W-:Y:S05]  /*4eb0*/  @P2 BRA `(.L_x_11229) ;  /* 0x0000000000082947 */ /* 0x002fea0003800000 */
[----:B------:R-:W1:Y:S02]  /*4ec0*/  SYNCS.PHASECHK.TRANS64.TRYWAIT P2, [UR30+0x22830], R7 ;  /* 0x02283007ff0075a7 */ /* 0x000e64000804015e */
[----:B-1----:R-:W-:Y:S05]  /*4ed0*/  @!P2 BRA `(.L_x_11230) ;  /* 0x00000140009ca947 */ /* 0x002fea0003800000 */
.L_x_11229:
[----:B------:R-:W-:Y:S01]  /*4ee0*/  UIMAD UR18, UR37, 0x300, UR20 ;  /* 0x00000300251278a4 */ /* 0x000fe2000f8e0214 */
[----:B------:R-:W-:Y:S01]  /*4ef0*/  WARPGROUP.ARRIVE ;  /* 0x00000000000079c5 */ /* 0x000fe20000000000 */
[----:B------:R-:W-:Y:S01]  /*4f00*/  UMOV UR19, 0x40000040 ;  /* 0x4000004000137882 */ /* 0x000fe20000000000 */
[----:B------:R-:W-:Y:S01]  /*4f10*/  UMOV UR24, UR4 ;  /* 0x0000000400187c82 */ /* 0x000fe20008000000 */
[----:B------:R-:W-:Y:S01]  /*4f20*/  UIADD3 UR26, UR18, 0x2, URZ ;  /* 0x00000002121a7890 */ /* 0x000fe2000fffe03f */
[----:B------:R-:W-:Y:S01]  /*4f30*/  ISETP.NE.AND P2, PT, R201, 0x1, PT ;  /* 0x00000001c900780c */ /* 0x000fe20003f45270 */
[----:B------:R-:W-:Y:S01]  /*4f40*/  UMOV UR25, UR5 ;  /* 0x0000000500197c82 */ /* 0x000fe20008000000 */
[----:B------:R-:W-:Y:S01]  /*4f50*/  UMOV UR27, 0x40000040 ;  /* 0x40000040001b7882 */ /* 0x000fe20000000000 */
[----:B------:R-:W-:Y:S02]  /*4f60*/  UIADD3 UR10, UR18, 0x4, URZ ;  /* 0x00000004120a7890 */ /* 0x000fe4000fffe03f */
[----:B------:R-:W-:Y:S01]  /*4f70*/  HGMMA.64x96x16.F32.BF16 R152, gdesc[UR16], RZ, !UPT, gsb0 ;  /* 0x01600000109879f0 */ /* 0x000fe2000c0018ff */
[----:B------:R-:W-:Y:S01]  /*4f80*/  UMOV UR11, 0x40000040 ;  /* 0x40000040000b7882 */ /* 0x000fe20000000000 */
[----:B------:R-:W-:Y:S01]  /*4f90*/  UIADD3 UR14, UR18, 0x6, URZ ;  /* 0x00000006120e7890 */ /* 0x000fe2000fffe03f */
[----:B------:R-:W2:Y:S01]  /*4fa0*/  S2R R9, SR_TID.X ;  /* 0x0000000000097919 */ /* 0x000ea20000002100 */
[----:B------:R-:W-:Y:S01]  /*4fb0*/  UMOV UR15, 0x40000040 ;  /* 0x40000040000f7882 */ /* 0x000fe20000000000 */
[----:B------:R-:W-:-:S02]  /*4fc0*/  VIADD R20, R22, UR42 ;  /* 0x0000002a16147c36 */ /* 0x000fc40008000000 */
[----:B------:R-:W-:Y:S01]  /*4fd0*/  IMAD R11, R5, -0x60, RZ ;  /* 0xffffffa0050b7824 */ /* 0x000fe200078e02ff */
[----:B------:R-:W3:Y:S01]  /*4fe0*/  @P2 LDC R8, c[0x0][0x44c] ;  /* 0x00011300ff082b82 */ /* 0x000ee20000000800 */
[----:B------:R-:W-:-:S03]  /*4ff0*/  IMAD.U32 R10, RZ, RZ, UR30 ;  /* 0x0000001eff0a7e24 */ /* 0x000fc6000f8e00ff */
[----:B------:R-:W-:-:S04]  /*5000*/  IADD3 R14, -R19, 0x1, R11 ;  /* 0x00000001130e7810 */ /* 0x000fc80007ffe10b */
[----:B------:R-:W-:Y:S01]  /*5010*/  IADD3 R14, -R16, R14, R17 ;  /* 0x0000000e100e7210 */ /* 0x000fe20007ffe111 */
[----:B-1----:R-:W1:Y:S04]  /*5020*/  @P2 LDC R4, c[0x0][0x450] ;  /* 0x00011400ff042b82 */ /* 0x002e680000000800 */
[----:B------:R-:W-:Y:S02]  /*5030*/  VIADD R15, R14, UR28 ;  /* 0x0000001c0e0f7c36 */ /* 0x000fe40008000000 */
[----:B---3--:R-:W-:Y:S01]  /*5040*/  @P2 IMAD.HI.U32 R8, R20, R8, RZ ;  /* 0x0000000814082227 */ /* 0x008fe200078e00ff */
[----:B--2---:R-:W-:-:S04]  /*5050*/  SHF.R.U32.HI R9, RZ, 0x7, R9 ;  /* 0x00000007ff097819 */ /* 0x004fc80000011609 */
[----:B-1----:R-:W-:Y:S01]  /*5060*/  @P2 SHF.R.U32.HI R20, RZ, R4, R8 ;  /* 0x00000004ff142219 */ /* 0x002fe20000011608 */
[----:B------:R-:W-:Y:S01]  /*5070*/  @!P1 VIADD R8, R10, 0x22840 ;  /* 0x000228400a089836 */ /* 0x000fe20000000000 */
[----:B------:R-:W-:Y:S02]  /*5080*/  PLOP3.LUT P2, PT, PT, PT, UP0, 0x40, 0x0 ;  /* 0x000000000000781c */ /* 0x000fe40003f4e808 */
[----:B------:R-:W-:Y:S01]  /*5090*/  IADD3 R4, -R9, 0xb, RZ ;  /* 0x0000000b09047810 */ /* 0x000fe20007ffe1ff */
[----:B------:R-:W1:Y:S01]  /*50a0*/  SHFL.IDX PT, R21, R20, RZ, 0x1c1f ;  /* 0x001c1fff14157589 */ /* 0x000e6200000e0000 */
[----:B------:R-:W-:Y:S01]  /*50b0*/  @!P1 PRMT R8, RZ, 0x654, R8 ;  /* 0x00000654ff089816 */ /* 0x000fe20000000008 */
[----:B-1----:R-:W-:Y:S01]  /*50c0*/  IMAD.IADD R13, R21, 0x1, R15 ;  /* 0x00000001150d7824 */ /* 0x002fe200078e020f */
[----:B------:R-:W-:Y:S02]  /*50d0*/  WARPGROUP.DEPBAR.LE gsb0, 0x0 ;  /* 0x00008000000079c5 */ /* 0x000fe40000010000 */
[----:B------:R-:W-:-:S06]  /*50e0*/  WARPGROUP.ARRIVE ;  /* 0x00000000000079c5 */ /* 0x000fcc0000000000 */
[----:B------:R-:W-:Y:S03]  /*50f0*/  HGMMA.64x96x16.F32.BF16 R152, gdesc[UR24], R152, gsb0 ;  /* 0x01600000189879f0 */ /* 0x000fe60008001898 */
[----:B------:R-:W-:Y:S02]  /*5100*/  WARPGROUP.DEPBAR.LE gsb0, 0x0 ;  /* 0x00008000000079c5 */ /* 0x000fe40000010000 */
[----:B------:R-:W-:-:S06]  /*5110*/  WARPGROUP.ARRIVE ;  /* 0x00000000000079c5 */ /* 0x000fcc0000000000 */
[----:B------:R-:W-:Y:S01]  /*5120*/  HGMMA.64x96x16.F32.BF16 R152, gdesc[UR8], R152, gsb0 ;  /* 0x01600000089879f0 */ /* 0x000fe20008001898 */
[----:B------:R-:W-:Y:S02]  /*5130*/  UMOV UR10, UR22 ;  /* 0x00000016000a7c82 */ /* 0x000fe40008000000 */
[----:B------:R-:W-:-:S06]  /*5140*/  ULOP3.LUT UR7, URZ, UR10, URZ, 0x33, !UPT ;  /* 0x0000000a3f077292 */ /* 0x000fcc000f8e333f */
[----:B------:R-:W-:-:S04]  /*5150*/  VIADD R14, R14, UR7 ;  /* 0x000000070e0e7c36 */ /* 0x000fc80008000000 */
[----:B------:R-:W-:Y:S01]  /*5160*/  IMAD.IADD R12, R21, 0x1, R14 ;  /* 0x00000001150c7824 */ /* 0x000fe200078e020e */
[----:B------:R-:W-:Y:S02]  /*5170*/  WARPGROUP.DEPBAR.LE gsb0, 0x0 ;  /* 0x00008000000079c5 */ /* 0x000fe40000010000 */
[----:B------:R-:W-:-:S06]  /*5180*/  WARPGROUP.ARRIVE ;  /* 0x00000000000079c5 */ /* 0x000fcc0000000000 */
[----:B------:R-:W-:Y:S03]  /*5190*/  HGMMA.64x96x16.F32.BF16 R152, gdesc[UR12], R152, gsb0 ;  /* 0x016000000c9879f0 */ /* 0x000fe60008001898 */
[----:B------:R-:W-:Y:S02]  /*51a0*/  WARPGROUP.DEPBAR.LE gsb0, 0x0 ;  /* 0x00008000000079c5 */ /* 0x000fe40000010000 */
[----:B------:R1:W-:Y:S06]  /*51b0*/  BAR.ARV R4, 0x100 ;  /* 0x000400040000751d */ /* 0x0003ec0000002000 */
        /* <DEDUP_REMOVED lines=9> */
[----:B-1----:R-:W1:Y:S02]  /*5250*/  @P2 LDC.64 R8, c[0x0][0x9e8] ;  /* 0x00027a00ff082b82 */ /* 0x002e640000000a00 */
[----:B-1----:R-:W-:-:S05]  /*5260*/  @P2 IMAD.HI.U32 R8, R21, R8, RZ ;  /* 0x0000000815082227 */ /* 0x002fca00078e00ff */
[----:B------:R-:W-:-:S04]  /*5270*/  @P2 SHF.R.U32.HI R21, RZ, R9, R8 ;  /* 0x00000009ff152219 */ /* 0x000fc80000011608 */
[----:B------:R-:W-:Y:S01]  /*5280*/  LOP3.LUT R21, RZ, R21, RZ, 0x33, !PT ;  /* 0x00000015ff157212 */ /* 0x000fe200078e33ff */
[----:B------:R-:W-:Y:S06]  /*5290*/  BRA `(.L_x_11234) ;  /* 0x0000000000147947 */ /* 0x000fec0003800000 */
.L_x_11233:
[----:B------:R-:W-:-:S05]  /*52a0*/  IMAD.U32 R200, RZ, RZ, UR29 ;  /* 0x0000001dffc87e24 */ /* 0x000fca000f8e00ff */
[----:B------:R-:W-:-:S13]  /*52b0*/  ISETP.NE.AND P2, PT, R200, 0x1, PT ;  /* 0x00000001c800780c */ /* 0x000fda0003f45270 */
[----:B-1----:R-:W1:Y:S02]  /*52c0*/  @P2 LDC.64 R8, c[0x0][0x9e8] ;  /* 0x00027a00ff082b82 */ /* 0x002e640000000a00 */
[----:B-1----:R-:W-:-:S05]  /*52d0*/  @P2 IMAD.HI.U32 R8, R21, R8, RZ ;  /* 0x0000000815082227 */ /* 0x002fca00078e00ff */
[----:B------:R-:W-:-:S07]  /*52e0*/  @P2 SHF.R.U32.HI R21, RZ, R9, R8 ;  /* 0x00000009ff152219 */ /* 0x000fce0000011608 */
.L_x_11234:
[----:B------:R-:W-:Y:S05]  /*52f0*/  BSYNC B0 ;  /* 0x0000000000007941 */ /* 0x000fea0003800000 */
.L_x_11232:
[----:B------:R-:W-:-:S04]  /*5300*/  IMAD.IADD R8, R11, 0x1, -R19 ;  /* 0x000000010b087824 */ /* 0x000fc800078e0a13 */
[----:B------:R-:W-:-:S05]  /*5310*/  IMAD R8, R21, R200, R8 ;  /* 0x000000c815087224 */ /* 0x000fca00078e0208 */
[----:B------:R-:W-:Y:S02]  /*5320*/  VIMNMX R12, R12, R8, !PT ;  /* 0x000000080c0c7248 */ /* 0x000fe40007fe0100 */
[----:B------:R-:W-:-:S07]  /*5330*/  VIADDMNMX R13, R8, R200, R13, PT ;  /* 0x000000c8080d7246 */ /* 0x000fce000380010d */
.L_x_11231:
[C---:B------:R-:W-:Y:S02]  /*5340*/  ISETP.GE.AND P3, PT, R11.reuse, 0x1, PT ;  /* 0x000000010b00780c */ /* 0x040fe40003f66270 */
[----:B------:R-:W-:Y:S02]  /*5350*/  LOP3.LUT R18, R18, 0xfff7ffff, RZ, 0xc0, !PT ;  /* 0xfff7ffff12127812 */ /* 0x000fe400078ec0ff */
[C---:B------:R-:W-:Y:S02]  /*5360*/  ISETP.GE.AND P2, PT, R11.reuse, 0x2, PT ;  /* 0x000000020b00780c */ /* 0x040fe40003f46270 */
[----:B------:R-:W-:Y:S02]  /*5370*/  ISETP.GT.AND P4, PT, R12, RZ, !P3 ;  /* 0x000000ff0c00720c */ /* 0x000fe40005f84270 */
[----:B------:R-:W-:Y:S02]  /*5380*/  ISETP.GE.AND P5, PT, R11, 0x9, PT ;  /* 0x000000090b00780c */ /* 0x000fe40003fa6270 */
[----:B------:R-:W-:-:S03]  /*5390*/  ISETP.LT.OR P4, PT, R13, 0x1, P4 ;  /* 0x000000010d00780c */ /* 0x000fc60002781670 */
[----:B------:R-:W-:Y:S02]  /*53a0*/  @P3 LOP3.LUT R18, R18, 0x80000, RZ, 0xfc, !PT ;  /* 0x0008000012123812 */ /* 0x000fe400078efcff */
[----:B------:R-:W-:Y:S02]  /*53b0*/  ISETP.GT.AND P3, PT, R12, 0x1, !P2 ;  /* 0x000000010c00780c */ /* 0x000fe40005764270 */
[----:B------:R-:W-:Y:S02]  /*53c0*/  FSEL R152, R152, -INF , !P4 ;  /* 0xff80000098987808 */ /* 0x000fe40006000000 */
[----:B------:R-:W-:Y:S02]  /*53d0*/  ISETP.LT.OR P3, PT, R13, 0x2, P3 ;  /* 0x000000020d00780c */ /* 0x000fe40001f61670 */
[----:B------:R-:W-:Y:S02]  /*53e0*/  ISETP.GE.AND P4, PT, R11, 0xa, PT ;  /* 0x0000000a0b00780c */ /* 0x000fe40003f86270 */
[----:B------:R-:W-:-:S02]  /*53f0*/  LOP3.LUT R18, R18, 0xfffffffd, RZ, 0xc0, !PT ;  /* 0xfffffffd12127812 */ /* 0x000fc400078ec0ff */
[----:B------:R-:W-:Y:S02]  /*5400*/  FSEL R153, R153, -INF , !P3 ;  /* 0xff80000099997808 */ /* 0x000fe40005800000 */
[----:B------:R-:W-:Y:S02]  /*5410*/  ISETP.GT.AND P3, PT, R12, 0x8, !P5 ;  /* 0x000000080c00780c */ /* 0x000fe40006f64270 */
[----:B------:R-:W-:Y:S02]  /*5420*/  @P5 LOP3.LUT R18, R18, 0x2, RZ, 0xfc, !PT ;  /* 0x0000000212125812 */ /* 0x000fe400078efcff */
[----:B------:R-:W-:Y:S02]  /*5430*/  ISETP.LT.OR P3, PT, R13, 0x9, P3 ;  /* 0x000000090d00780c */ /* 0x000fe40001f61670 */
[----:B------:R-:W-:Y:S02]  /*5440*/  LOP3.LUT R18, R18, 0xfffffffb, RZ, 0xc0, !PT ;  /* 0xfffffffb12127812 */ /* 0x000fe400078ec0ff */
[----:B------:R-:W-:-:S02]  /*5450*/  FSEL R156, R156, -INF , !P3 ;  /* 0xff8000009c9c7808 */ /* 0x000fc40005800000 */
[----:B------:R-:W-:Y:S02]  /*5460*/  @P4 LOP3.LUT R18, R18, 0x4, RZ, 0xfc, !PT ;  /* 0x0000000412124812 */ /* 0x000fe400078efcff */
[----:B------:R-:W-:Y:S02]  /*5470*/  ISETP.GT.AND P3, PT, R12, 0x9, !P4 ;  /* 0x000000090c00780c */ /* 0x000fe40006764270 */
[----:B------:R-:W-:Y:S02]  /*5480*/  ISETP.GE.AND P4, PT, R11, 0x11, PT ;  /* 0x000000110b00780c */ /* 0x000fe40003f86270 */
[----:B------:R-:W-:Y:S02]  /*5490*/  ISETP.LT.OR P3, PT, R13, 0xa, P3 ;  /* 0x0000000a0d00780c */ /* 0x000fe40001f61670 */
[----:B------:R-:W-:Y:S02]  /*54a0*/  LOP3.LUT R18, R18, 0xfffffff7, RZ, 0xc0, !PT ;  /* 0xfffffff712127812 */ /* 0x000fe400078ec0ff */
[----:B------:R-:W-:-:S02]  /*54b0*/  FSEL R157, R157, -INF , !P3 ;  /* 0xff8000009d9d7808 */ /* 0x000fc40005800000 */
        /* <DEDUP_REMOVED lines=109> */
[----:B------:R-:W-:Y:S02]  /*5b90*/  ISETP.GT.AND P6, PT, R12, 0x59, !P6 ;  /* 0x000000590c00780c */ /* 0x000fe400077c4270 */
[----:B------:R-:W2:Y:S02]  /*5ba0*/  SHFL.IDX PT, R12, R20, 0x1, 0x1c1f ;  /* 0x003c1f00140c7f89 */ /* 0x000ea400000e0000 */
[----:B------:R-:W-:-:S04]  /*5bb0*/  ISETP.LT.OR P6, PT, R13, 0x5a, P6 ;  /* 0x0000005a0d00780c */ /* 0x000fc800037c1670 */
[----:B------:R-:W-:Y:S02]  /*5bc0*/  FSEL R197, R197, -INF , !P6 ;  /* 0xff800000c5c57808 */ /* 0x000fe40007000000 */
[----:B------:R-:W-:Y:S01]  /*5bd0*/  PLOP3.LUT P6, PT, PT, PT, UP0, 0x40, 0x0 ;  /* 0x000000000000781c */ /* 0x000fe20003fce808 */
[--C-:B--2---:R-:W-:Y:S02]  /*5be0*/  IMAD.IADD R15, R15, 0x1, R12.reuse ;  /* 0x000000010f0f7824 */ /* 0x104fe400078e020c */
[----:B------:R-:W-:-:S10]  /*5bf0*/  IMAD.IADD R14, R14, 0x1, R12 ;  /* 0x000000010e0e7824 */ /* 0x000fd400078e020c */
        /* <DEDUP_REMOVED lines=13> */
.L_x_11237:
[----:B------:R-:W-:-:S05]  /*5cd0*/  IMAD.U32 R13, RZ, RZ, UR29 ;  /* 0x0000001dff0d7e24 */ /* 0x000fca000f8e00ff */
[----:B------:R-:W-:-:S13]  /*5ce0*/  ISETP.NE.AND P6, PT, R13, 0x1, PT ;  /* 0x000000010d00780c */ /* 0x000fda0003fc5270 */
[----:B-1----:R-:W1:Y:S02]  /*5cf0*/  @P6 LDC.64 R8, c[0x0][0x9e8] ;  /* 0x00027a00ff086b82 */ /* 0x002e640000000a00 */
[----:B-1----:R-:W-:-:S05]  /*5d00*/  @P6 IMAD.HI.U32 R8, R12, R8, RZ ;  /* 0x000000080c086227 */ /* 0x002fca00078e00ff */
[----:B------:R-:W-:-:S07]  /*5d10*/  @P6 SHF.R.U32.HI R12, RZ, R9, R8 ;  /* 0x00000009ff0c6219 */ /* 0x000fce0000011608 */
.L_x_11238:
[----:B------:R-:W-:Y:S05]  /*5d20*/  BSYNC B0 ;  /* 0x0000000000007941 */ /* 0x000fea0003800000 */
.L_x_11236:
[----:B------:R-:W-:-:S04]  /*5d30*/  IMAD.IADD R11, R11, 0x1, -R19 ;  /* 0x000000010b0b7824 */ /* 0x000fc800078e0a13 */
[----:B------:R-:W-:-:S05]  /*5d40*/  IMAD R11, R12, R13, R11 ;  /* 0x0000000d0c0b7224 */ /* 0x000fca00078e020b */
[----:B------:R-:W-:Y:S02]  /*5d50*/  VIMNMX R14, R14, R11, !PT ;  /* 0x0000000b0e0e7248 */ /* 0x000fe40007fe0100 */
[----:B------:R-:W-:-:S07]  /*5d60*/  VIADDMNMX R15, R11, R13, R15, PT ;  /* 0x0000000d0b0f7246 */ /* 0x000fce000380010f */
.L_x_11235:
[----:B------:R-:W-:Y:S01]  /*5d70*/  ISETP.GT.AND P2, PT, R14, 0x1, !P2 ;  /* 0x000000010e00780c */ /* 0x000fe20005744270 */
[----:B------:R-:W-:Y:S01]  /*5d80*/  UMOV UR7, UR21 ;  /* 0x0000001500077c82 */ /* 0x000fe20008000000 */
[----:B-1----:R-:W-:Y:S02]  /*5d90*/  FMNMX.FTZ R8, R152, R0, !PT ;  /* 0x0000000098087209 */ /* 0x002fe40007810000 */
[----:B------:R-:W-:Y:S02]  /*5da0*/  ISETP.LT.OR P2, PT, R15, 0x2, P2 ;  /* 0x000000020f00780c */ /* 0x000fe40001741670 */
[C---:B------:R-:W-:Y:S02]  /*5db0*/  LOP3.LUT P6, RZ, R18.reuse, 0x8000, RZ, 0xc0, !PT ;  /* 0x0000800012ff7812 */ /* 0x040fe400078cc0ff */
        /* <DEDUP_REMOVED lines=59> */
[C---:B------:R-:W-:Y:S02]  /*6170*/  ISETP.GT.AND P3, PT, R14.reuse, 0x50, !P3 ;  /* 0x000000500e00780c */ /* 0x040fe40005f64270 */
[----:B------:R-:W-:Y:S02]  /*6180*/  ISETP.LT.OR P2, PT, R15, 0x29, P2 ;  /* 0x000000290f00780c */ /* 0x000fe40001741670 */
[----:B------:R-:W-:Y:S02]  /*6190*/  ISETP.GT.AND P4, PT, R14, 0x51, !P4 ;  /* 0x000000510e00780c */ /* 0x000fe40006784270 */
[----:B------:R-:W-:Y:S02]  /*61a0*/  FSEL R174, R174, -INF , !P2 ;  /* 0xff800000aeae7808 */ /* 0x000fe40005000000 */
[----:B------:R-:W-:-:S02]  /*61b0*/  LOP3.LUT P2, RZ, R18, 0x800, RZ, 0xc0, !PT ;  /* 0x0000080012ff7812 */ /* 0x000fc4000784c0ff */
[C---:B------:R-:W-:Y:S02]  /*61c0*/  ISETP.LT.OR P3, PT, R15.reuse, 0x51, P3 ;  /* 0x000000510f00780c */ /* 0x040fe40001f61670 */
[C---:B------:R-:W-:Y:S02]  /*61d0*/  ISETP.GT.AND P2, PT, R14.reuse, 0x29, !P2 ;  /* 0x000000290e00780c */ /* 0x040fe40005744270 */
[----:B------:R-:W-:Y:S02]  /*61e0*/  ISETP.GT.AND P5, PT, R14, 0x58, !P5 ;  /* 0x000000580e00780c */ /* 0x000fe40006fa4270 */
[C---:B------:R-:W-:Y:S02]  /*61f0*/  ISETP.LT.OR P2, PT, R15.reuse, 0x2a, P2 ;  /* 0x0000002a0f00780c */ /* 0x040fe40001741670 */
[----:B------:R-:W-:Y:S02]  /*6200*/  ISETP.LT.OR P4, PT, R15, 0x52, P4 ;  /* 0x000000520f00780c */ /* 0x000fe40002781670 */
[----:B------:R-:W-:-:S02]  /*6210*/  FSEL R175, R175, -INF , !P2 ;  /* 0xff800000afaf7808 */ /* 0x000fc40005000000 */
[----:B------:R-:W-:Y:S02]  /*6220*/  LOP3.LUT P2, RZ, R18, 0x400, RZ, 0xc0, !PT ;  /* 0x0000040012ff7812 */ /* 0x000fe4000784c0ff */
[----:B-1----:R-:W-:Y:S02]  /*6230*/  FMNMX.FTZ R8, R8, R9, !PT ;  /* 0x0000000908087209 */ /* 0x002fe40007810000 */
[----:B------:R-:W-:Y:S02]  /*6240*/  ISETP.GT.AND P2, PT, R14, 0x30, !P2 ;  /* 0x000000300e00780c */ /* 0x000fe40005744270 */
[----:B------:R-:W-:Y:S01]  /*6250*/  FSEL R194, R194, -INF , !P3 ;  /* 0xff800000c2c27808 */ /* 0x000fe20005800000 */
[----:B------:R-:W1:Y:S01]  /*6260*/  SHFL.BFLY PT, R9, R8, 0x1, 0x1f ;  /* 0x0c201f0008097f89 */ /* 0x000e6200000e0000 */
[C---:B------:R-:W-:Y:S02]  /*6270*/  ISETP.LT.OR P2, PT, R15.reuse, 0x31, P2 ;  /* 0x000000310f00780c */ /* 0x040fe40001741670 */
[----:B------:R-:W-:-:S02]  /*6280*/  ISETP.LT.OR P5, PT, R15, 0x59, P5 ;  /* 0x000000590f00780c */ /* 0x000fc40002fa1670 */
[----:B------:R-:W-:Y:S02]  /*6290*/  FSEL R178, R178, -INF , !P2 ;  /* 0xff800000b2b27808 */ /* 0x000fe40005000000 */
[----:B------:R-:W-:Y:S02]  /*62a0*/  LOP3.LUT P2, RZ, R18, 0x200, RZ, 0xc0, !PT ;  /* 0x0000020012ff7812 */ /* 0x000fe4000784c0ff */
[----:B------:R-:W-:Y:S02]  /*62b0*/  FSEL R195, R195, -INF , !P4 ;  /* 0xff800000c3c37808 */ /* 0x000fe40006000000 */
[----:B------:R-:W-:Y:S02]  /*62c0*/  ISETP.GT.AND P2, PT, R14, 0x31, !P2 ;  /* 0x000000310e00780c */ /* 0x000fe40005744270 */
[----:B------:R-:W-:Y:S02]  /*62d0*/  FSEL R198, R198, -INF , !P5 ;  /* 0xff800000c6c67808 */ /* 0x000fe40006800000 */
[----:B------:R-:W-:-:S04]  /*62e0*/  ISETP.LT.OR P2, PT, R15, 0x32, P2 ;  /* 0x000000320f00780c */ /* 0x000fc80001741670 */
[----:B------:R-:W-:Y:S02]  /*62f0*/  FSEL R179, R179, -INF , !P2 ;  /* 0xff800000b3b37808 */ /* 0x000fe40005000000 */
[----:B------:R-:W-:Y:S02]  /*6300*/  LOP3.LUT P2, RZ, R18, 0x100, RZ, 0xc0, !PT ;  /* 0x0000010012ff7812 */ /* 0x000fe4000784c0ff */
[----:B-1----:R-:W-:Y:S02]  /*6310*/  FMNMX.FTZ R8, R8, R9, !PT ;  /* 0x0000000908087209 */ /* 0x002fe40007810000 */
        /* <DEDUP_REMOVED lines=19> */
[----:B------:R-:W-:-:S04]  /*6450*/  FSETP.NEU.FTZ.AND P2, PT, R8, -INF , PT ;  /* 0xff8000000800780b */ /* 0x000fc80003f5d000 */
[----:B------:R-:W-:-:S05]  /*6460*/  FSEL R9, R8, RZ, P2 ;  /* 0x000000ff08097208 */ /* 0x000fca0001000000 */
[----:B------:R-:W-:Y:S01]  /*6470*/  FADD.FTZ R9, -R9, R0 ;  /* 0x0000000009097221 */ /* 0x000fe20000010100 */
[----:B------:R-:W-:-:S05]  /*6480*/  FMUL.FTZ R0, R8, UR7 ;  /* 0x0000000708007c20 */ /* 0x000fca0008410000 */
[----:B------:R-:W-:Y:S02]  /*6490*/  FSEL R0, R0, RZ, P2 ;  /* 0x000000ff00007208 */ /* 0x000fe40001000000 */
[----:B------:R-:W-:Y:S02]  /*64a0*/  ISETP.GT.AND P2, PT, R14, 0x49, !P6 ;  /* 0x000000490e00780c */ /* 0x000fe40007744270 */
[----:B------:R-:W-:Y:S01]  /*64b0*/  LOP3.LUT P6, RZ, R18, 0x1, RZ, 0xc0, !PT ;  /* 0x0000000112ff7812 */ /* 0x000fe200078cc0ff */
[--C-:B------:R-:W-:Y:S01]  /*64c0*/  FFMA.FTZ R152, R152, UR7, -R0.reuse ;  /* 0x0000000798987c23 */ /* 0x100fe20008010800 */
[----:B------:R-:W-:Y:S01]  /*64d0*/  ISETP.LT.OR P2, PT, R15, 0x4a, P2 ;  /* 0x0000004a0f00780c */ /* 0x000fe20001741670 */
[--C-:B------:R-:W-:Y:S01]  /*64e0*/  FFMA.FTZ R153, R153, UR7, -R0.reuse ;  /* 0x0000000799997c23 */ /* 0x100fe20008010800 */
[--C-:B------:R-:W-:Y:S01]  /*64f0*/  FFMA.FTZ R156, R156, UR7, -R0.reuse ;  /* 0x000000079c9c7c23 */ /* 0x100fe20008010800 */
[--C-:B------:R-:W-:Y:S01]  /*6500*/  FFMA.FTZ R157, R157, UR7, -R0.reuse ;  /* 0x000000079d9d7c23 */ /* 0x100fe20008010800 */
[----:B------:R-:W-:Y:S01]  /*6510*/  FSEL R191, R191, -INF , !P2 ;  /* 0xff800000bfbf7808 */ /* 0x000fe20005000000 */
[--C-:B------:R-:W-:Y:S01]  /*6520*/  FFMA.FTZ R160, R160, UR7, -R0.reuse ;  /* 0x00000007a0a07c23 */ /* 0x100fe20008010800 */
[----:B------:R-:W-:Y:S01]  /*6530*/  LOP3.LUT P2, RZ, R18, 0x80000, RZ, 0xc0, !PT ;  /* 0x0008000012ff7812 */ /* 0x000fe2000784c0ff */
[--C-:B------:R-:W-:Y:S01]  /*6540*/  FFMA.FTZ R161, R161, UR7, -R0.reuse ;  /* 0x00000007a1a17c23 */ /* 0x100fe20008010800 */
[--C-:B------:R-:W-:Y:S01]  /*6550*/  FFMA.FTZ R164, R164, UR7, -R0.reuse ;  /* 0x00000007a4a47c23 */ /* 0x100fe20008010800 */
[--C-:B------:R-:W-:Y:S01]  /*6560*/  FFMA.FTZ R165, R165, UR7, -R0.reuse ;  /* 0x00000007a5a57c23 */ /* 0x100fe20008010800 */
[----:B------:R-:W-:Y:S01]  /*6570*/  ISETP.GT.AND P2, PT, R14, RZ, !P2 ;  /* 0x000000ff0e00720c */ /* 0x000fe20005744270 */
[--C-:B------:R-:W-:Y:S01]  /*6580*/  FFMA.FTZ R168, R168, UR7, -R0.reuse ;  /* 0x00000007a8a87c23 */ /* 0x100fe20008010800 */
[--C-:B------:R-:W-:Y:S01]  /*6590*/  FFMA.FTZ R169, R169, UR7, -R0.reuse ;  /* 0x00000007a9a97c23 */ /* 0x100fe20008010800 */
[--C-:B------:R-:W-:Y:S01]  /*65a0*/  FFMA.FTZ R172, R172, UR7, -R0.reuse ;  /* 0x00000007acac7c23 */ /* 0x100fe20008010800 */
[----:B------:R-:W-:Y:S01]  /*65b0*/  ISETP.LT.OR P2, PT, R15, 0x1, P2 ;  /* 0x000000010f00780c */ /* 0x000fe20001741670 */
[--C-:B------:R-:W-:Y:S01]  /*65c0*/  FFMA.FTZ R173, R173, UR7, -R0.reuse ;  /* 0x00000007adad7c23 */ /* 0x100fe20008010800 */
[--C-:B------:R-:W-:Y:S01]  /*65d0*/  FFMA.FTZ R176, R176, UR7, -R0.reuse ;  /* 0x00000007b0b07c23 */ /* 0x100fe20008010800 */
[--C-:B------:R-:W-:Y:S01]  /*65e0*/  FFMA.FTZ R177, R177, UR7, -R0.reuse ;  /* 0x00000007b1b17c23 */ /* 0x100fe20008010800 */
[----:B------:R-:W-:Y:S01]  /*65f0*/  FSEL R154, R154, -INF , !P2 ;  /* 0xff8000009a9a7808 */ /* 0x000fe20005000000 */
        /* <DEDUP_REMOVED lines=11> */
[----:B------:R-:W-:Y:S01]  /*66b0*/  FMNMX.FTZ R9, R154, R6, !PT ;  /* 0x000000069a097209 */ /* 0x000fe20007810000 */
[----:B------:R-:W-:Y:S01]  /*66c0*/  MUFU.EX2 R152, R152 ;  /* 0x0000009800987308 */ /* 0x000fe20000000800 */
[----:B------:R-:W-:-:S02]  /*66d0*/  ISETP.GT.AND P2, PT, R14, 0x59, !P6 ;  /* 0x000000590e00780c */ /* 0x000fc40007744270 */
[----:B------:R-:W-:Y:S02]  /*66e0*/  FMNMX.FTZ R9, R155, R9, !PT ;  /* 0x000000099b097209 */ /* 0x000fe40007810000 */
[----:B------:R-:W-:Y:S02]  /*66f0*/  ISETP.LT.OR P2, PT, R15, 0x5a, P2 ;  /* 0x0000005a0f00780c */ /* 0x000fe40001741670 */
[----:B------:R-:W-:Y:S01]  /*6700*/  FMNMX.FTZ R9, R158, R9, !PT ;  /* 0x000000099e097209 */ /* 0x000fe20007810000 */
[----:B------:R-:W1:Y:S01]  /*6710*/  MUFU.EX2 R0, R0 ;  /* 0x0000000000007308 */ /* 0x000e620000000800 */
[----:B------:R-:W-:Y:S02]  /*6720*/  FSEL R199, R199, -INF , !P2 ;  /* 0xff800000c7c77808 */ /* 0x000fe40005000000 */
[----:B------:R-:W-:-:S04]  /*6730*/  FMNMX.FTZ R9, R159, R9, !PT ;  /* 0x000000099f097209 */ /* 0x000fc80007810000 */
[----:B------:R-:W-:Y:S01]  /*6740*/  FMNMX.FTZ R9, R162, R9, !PT ;  /* 0x00000009a2097209 */ /* 0x000fe20007810000 */
[----:B------:R-:W2:Y:S03]  /*6750*/  MUFU.EX2 R153, R153 ;  /* 0x0000009900997308 */ /* 0x000ea60000000800 */
[----:B------:R-:W-:-:S04]  /*6760*/  FMNMX.FTZ R9, R163, R9, !PT ;  /* 0x00000009a3097209 */ /* 0x000fc80007810000 */
[----:B------:R-:W-:Y:S01]  /*6770*/  FMNMX.FTZ R9, R166, R9, !PT ;  /* 0x00000009a6097209 */ /* 0x000fe20007810000 */
[----:B------:R-:W3:Y:S01]  /*6780*/  MUFU.EX2 R156, R156 ;  /* 0x0000009c009c7308 */ /* 0x000ee20000000800 */
        /* <DEDUP_REMOVED lines=16> */
[----:B---3--:R-:W-:Y:S01]  /*6890*/  FADD.FTZ R3, R156, R3 ;  /* 0x000000039c037221 */ /* 0x008fe20000010000 */
[----:B------:R-:W2:Y:S01]  /*68a0*/  MUFU.EX2 R160, R160 ;  /* 0x000000a000a07308 */ /* 0x000ea20000000800 */
[-C--:B------:R-:W-:Y:S01]  /*68b0*/  FMUL.FTZ R40, R40, R0.reuse ;  /* 0x0000000028287220 */ /* 0x080fe20000410000 */
[----:B------:R-:W-:Y:S01]  /*68c0*/  FMNMX.FTZ R9, R175, R9, !PT ;  /* 0x00000009af097209 */ /* 0x000fe20007810000 */
[-C--:B------:R-:W-:Y:S01]  /*68d0*/  FMUL.FTZ R41, R41, R0.reuse ;  /* 0x0000000029297220 */ /* 0x080fe20000410000 */
[-C--:B------:R-:W-:Y:S01]  /*68e0*/  FMUL.FTZ R44, R44, R0.reuse ;  /* 0x000000002c2c7220 */ /* 0x080fe20000410000 */
[-C--:B------:R-:W-:Y:S01]  /*68f0*/  FMUL.FTZ R45, R45, R0.reuse ;  /* 0x000000002d2d7220 */ /* 0x080fe20000410000 */
[----:B------:R-:W-:Y:S01]  /*6900*/  FMNMX.FTZ R9, R178, R9, !PT ;  /* 0x00000009b2097209 */ /* 0x000fe20007810000 */
[----:B-1----:R-:W-:Y:S01]  /*6910*/  FADD.FTZ R3, R157, R3 ;  /* 0x000000039d037221 */ /* 0x002fe20000010000 */
[----:B------:R-:W1:Y:S01]  /*6920*/  MUFU.EX2 R161, R161 ;  /* 0x000000a100a17308 */ /* 0x000e620000000800 */
[-C--:B------:R-:W-:Y:S01]  /*6930*/  FMUL.FTZ R48, R48, R0.reuse ;  /* 0x0000000030307220 */ /* 0x080fe20000410000 */
[----:B------:R-:W-:Y:S01]  /*6940*/  FMNMX.FTZ R9, R179, R9, !PT ;  /* 0x00000009b3097209 */ /* 0x000fe20007810000 */
[-C--:B------:R-:W-:Y:S01]  /*6950*/  FMUL.FTZ R49, R49, R0.reuse ;  /* 0x0000000031317220 */ /* 0x080fe20000410000 */
[-C--:B------:R-:W-:Y:S01]  /*6960*/  FMUL.FTZ R52, R52, R0.reuse ;  /* 0x0000000034347220 */ /* 0x080fe20000410000 */
[-C--:B------:R-:W-:Y:S01]  /*6970*/  FMUL.FTZ R53, R53, R0.reuse ;  /* 0x0000000035357220 */ /* 0x080fe20000410000 */
[----:B------:R-:W-:Y:S01]  /*6980*/  FMNMX.FTZ R9, R182, R9, !PT ;  /* 0x00000009b6097209 */ /* 0x000fe20007810000 */
[-C--:B------:R-:W-:Y:S01]  /*6990*/  FMUL.FTZ R56, R56, R0.reuse ;  /* 0x0000000038387220 */ /* 0x080fe20000410000 */
[----:B------:R-:W3:Y:S01]  /*69a0*/  MUFU.EX2 R164, R164 ;  /* 0x000000a400a47308 */ /* 0x000ee20000000800 */
        /* <DEDUP_REMOVED lines=37> */
[-C--:B------:R-:W-:Y:S01]  /*6c00*/  FMUL.FTZ R96, R96, R0.reuse ;  /* 0x0000000060607220 */ /* 0x080fe20000410000 */
[----:B------:R-:W1:Y:S01]  /*6c10*/  SHFL.BFLY PT, R11, R9, 0x2, 0x1f ;  /* 0x0c401f00090b7f89 */ /* 0x000e6200000e0000 */
[----:B------:R-:W4:Y:S01]  /*6c20*/  MUFU.EX2 R173, R173 ;  /* 0x000000ad00ad7308 */ /* 0x000f220000000800 */
        /* <DEDUP_REMOVED lines=22> */
[----:B-1----:R-:W-:Y:S01]  /*6d90*/  FMNMX.FTZ R9, R9, R11, !PT ;  /* 0x0000000b09097209 */ /* 0x002fe20007810000 */
[----:B------:R-:W1:Y:S01]  /*6da0*/  MUFU.EX2 R180, R180 ;  /* 0x000000b400b47308 */ /* 0x000e620000000800 */
[----:B---3--:R-:W-:Y:S01]  /*6db0*/  FADD.FTZ R3, R176, R3 ;  /* 0x00000003b0037221 */ /* 0x008fe20000010000 */
[-C--:B------:R-:W-:Y:S01]  /*6dc0*/  FMUL.FTZ R132, R132, R0.reuse ;  /* 0x0000000084847220 */ /* 0x080fe20000410000 */
[-C--:B------:R-:W-:Y:S01]  /*6dd0*/  FMUL.FTZ R133, R133, R0.reuse ;  /* 0x0000000085857220 */ /* 0x080fe20000410000 */
[----:B------:R-:W3:Y:S01]  /*6de0*/  SHFL.BFLY PT, R11, R9, 0x1, 0x1f ;  /* 0x0c201f00090b7f89 */ /* 0x000ee200000e0000 */
        /* <DEDUP_REMOVED lines=8> */
[-C--:B------:R-:W-:Y:S01]  /*6e70*/  FMUL.FTZ R148, R148, R0.reuse ;  /* 0x0000000094947220 */ /* 0x080fe20000410000 */
[----:B------:R-:W-:-:S02]  /*6e80*/  FMUL.FTZ R149, R149, R0 ;  /* 0x0000000095957220 */ /* 0x000fc40000410000 */
[----:B------:R-:W2:Y:S01]  /*6e90*/  MUFU.EX2 R184, R184 ;  /* 0x000000b800b87308 */ /* 0x000ea20000000800 */
[----:B-1----:R-:W-:-:S07]  /*6ea0*/  FADD.FTZ R3, R180, R3 ;  /* 0x00000003b4037221 */ /* 0x002fce0000010000 */
[----:B------:R-:W1:Y:S01]  /*6eb0*/  MUFU.EX2 R185, R185 ;  /* 0x000000b900b97308 */ /* 0x000e620000000800 */
[----:B----4-:R-:W-:Y:S01]  /*6ec0*/  FADD.FTZ R3, R181, R3 ;  /* 0x00000003b5037221 */ /* 0x010fe20000010000 */
[----:B---3--:R-:W-:-:S04]  /*6ed0*/  FMNMX.FTZ R9, R9, R11, !PT ;  /* 0x0000000b09097209 */ /* 0x008fc80007810000 */
[C---:B------:R-:W-:Y:S01]  /*6ee0*/  FSETP.NEU.FTZ.AND P2, PT, R9.reuse, -INF , PT ;  /* 0xff8000000900780b */ /* 0x040fe20003f5d000 */
[----:B------:R-:W-:Y:S01]  /*6ef0*/  FMUL.FTZ R12, R9, UR7 ;  /* 0x00000007090c7c20 */ /* 0x000fe20008410000 */
[----:B------:R-:W3:Y:S01]  /*6f00*/  MUFU.EX2 R188, R188 ;  /* 0x000000bc00bc7308 */ /* 0x000ee20000000800 */
[----:B--2---:R-:W-:-:S03]  /*6f10*/  FADD.FTZ R3, R184, R3 ;  /* 0x00000003b8037221 */ /* 0x004fc60000010000 */
[----:B------:R-:W-:Y:S01]  /*6f20*/  FSEL R12, R12, RZ, P2 ;  /* 0x000000ff0c0c7208 */ /* 0x000fe20001000000 */
[----:B-1----:R-:W-:-:S03]  /*6f30*/  FADD.FTZ R3, R185, R3 ;  /* 0x00000003b9037221 */ /* 0x002fc60000010000 */
[----:B------:R-:W1:Y:S01]  /*6f40*/  MUFU.EX2 R189, R189 ;  /* 0x000000bd00bd7308 */ /* 0x000e620000000800 */
[--C-:B------:R-:W-:Y:S01]  /*6f50*/  FFMA.FTZ R163, R163, UR7, -R12.reuse ;  /* 0x00000007a3a37c23 */ /* 0x100fe2000801080c */
[--C-:B------:R-:W-:Y:S01]  /*6f60*/  FFMA.FTZ R21, R154, UR7, -R12.reuse ;  /* 0x000000079a157c23 */ /* 0x100fe2000801080c */
[----:B------:R-:W-:Y:S01]  /*6f70*/  F2FP.BF16.F32.PACK_AB R154, R157, R156 ;  /* 0x0000009c9d9a723e */ /* 0x000fe200000010ff */
        /* <DEDUP_REMOVED lines=10> */
[----:B------:R-:W-:Y:S01]  /*7020*/  F2FP.BF16.F32.PACK_AB R156, R161, R160 ;  /* 0x000000a0a19c723e */ /* 0x000fe200000010ff */
[--C-:B------:R-:W-:Y:S01]  /*7030*/  FFMA.FTZ R175, R175, UR7, -R12.reuse ;  /* 0x00000007afaf7c23 */ /* 0x100fe2000801080c */
[----:B------:R-:W-:Y:S01]  /*7040*/  MUFU.EX2 R21, R21 ;  /* 0x0000001500157308 */ /* 0x000fe20000000800 */
[----:B--2---:R-:W-:Y:S01]  /*7050*/  FSEL R163, R9, RZ, P2 ;  /* 0x000000ff09a37208 */ /* 0x004fe20001000000 */
[--C-:B------:R-:W-:Y:S01]  /*7060*/  FFMA.FTZ R178, R178, UR7, -R12.reuse ;  /* 0x00000007b2b27c23 */ /* 0x100fe2000801080c */
[--C-:B------:R-:W-:Y:S01]  /*7070*/  FFMA.FTZ R179, R179, UR7, -R12.reuse ;  /* 0x00000007b3b37c23 */ /* 0x100fe2000801080c */
[----:B------:R-:W-:Y:S01]  /*7080*/  F2FP.BF16.F32.PACK_AB R158, R165, R164 ;  /* 0x000000a4a59e723e */ /* 0x000fe200000010ff */
[----:B------:R-:W-:Y:S01]  /*7090*/  FFMA.FTZ R182, R182, UR7, -R12 ;  /* 0x00000007b6b67c23 */ /* 0x000fe2000801080c */
[----:B------:R-:W-:Y:S01]  /*70a0*/  FADD.FTZ R6, -R163, R6 ;  /* 0x00000006a3067221 */ /* 0x000fe20000010100 */
[--C-:B------:R-:W-:Y:S01]  /*70b0*/  FFMA.FTZ R183, R183, UR7, -R12.reuse ;  /* 0x00000007b7b77c23 */ /* 0x100fe2000801080c */
[----:B------:R-:W-:Y:S01]  /*70c0*/  MUFU.EX2 R153, R155 ;  /* 0x0000009b00997308 */ /* 0x000fe20000000800 */
[--C-:B------:R-:W-:Y:S01]  /*70d0*/  FFMA.FTZ R186, R186, UR7, -R12.reuse ;  /* 0x00000007baba7c23 */ /* 0x100fe2000801080c */
[----:B------:R-:W-:Y:S01]  /*70e0*/  FMUL.FTZ R6, R6, UR7 ;  /* 0x0000000706067c20 */ /* 0x000fe20008410000 */
[--C-:B------:R-:W-:Y:S01]  /*70f0*/  FFMA.FTZ R187, R187, UR7, -R12.reuse ;  /* 0x00000007bbbb7c23 */ /* 0x100fe2000801080c */
[----:B------:R-:W-:Y:S01]  /*7100*/  F2FP.BF16.F32.PACK_AB R160, R169, R168 ;  /* 0x000000a8a9a0723e */ /* 0x000fe200000010ff */
[--C-:B------:R-:W-:Y:S01]  /*7110*/  FFMA.FTZ R190, R190, UR7, -R12.reuse ;  /* 0x00000007bebe7c23 */ /* 0x100fe2000801080c */
[--C-:B------:R-:W-:Y:S01]  /*7120*/  FFMA.FTZ R191, R191, UR7, -R12.reuse ;  /* 0x00000007bfbf7c23 */ /* 0x100fe2000801080c */
[--C-:B------:R-:W-:Y:S01]  /*7130*/  FFMA.FTZ R194, R194, UR7, -R12.reuse ;  /* 0x00000007c2c27c23 */ /* 0x100fe2000801080c */
[----:B------:R-:W2:Y:S01]  /*7140*/  MUFU.EX2 R6, R6 ;  /* 0x0000000600067308 */ /* 0x000ea20000000800 */
[--C-:B------:R-:W-:Y:S01]  /*7150*/  FFMA.FTZ R195, R195, UR7, -R12.reuse ;  /* 0x00000007c3c37c23 */ /* 0x100fe2000801080c */
[----:B------:R-:W-:Y:S01]  /*7160*/  F2FP.BF16.F32.PACK_AB R162, R173, R172 ;  /* 0x000000acada2723e */ /* 0x000fe200000010ff */
[--C-:B------:R-:W-:Y:S01]  /*7170*/  FFMA.FTZ R198, R198, UR7, -R12.reuse ;  /* 0x00000007c6c67c23 */ /* 0x100fe2000801080c */
[----:B------:R-:W-:Y:S01]  /*7180*/  FFMA.FTZ R12, R199, UR7, -R12 ;  /* 0x00000007c70c7c23 */ /* 0x000fe2000801080c */
[----:B---3--:R-:W-:Y:S01]  /*7190*/  FADD.FTZ R3, R188, R3 ;  /* 0x00000003bc037221 */ /* 0x008fe20000010000 */
[----:B------:R-:W-:-:S02]  /*71a0*/  F2FP.BF16.F32.PACK_AB R164, R177, R176 ;  /* 0x000000b0b1a4723e */ /* 0x000fc400000010ff */
[----:B------:R-:W3:Y:S01]  /*71b0*/  MUFU.EX2 R20, R20 ;  /* 0x0000001400147308 */ /* 0x000ee20000000800 */
[----:B-1----:R-:W-:Y:S01]  /*71c0*/  FADD.FTZ R3, R189, R3 ;  /* 0x00000003bd037221 */ /* 0x002fe20000010000 */
[----:B------:R-:W-:Y:S02]  /*71d0*/  F2FP.BF16.F32.PACK_AB R166, R181, R180 ;  /* 0x000000b4b5a6723e */ /* 0x000fe400000010ff */
[----:B------:R-:W-:Y:S02]  /*71e0*/  F2FP.BF16.F32.PACK_AB R168, R185, R184 ;  /* 0x000000b8b9a8723e */ /* 0x000fe400000010ff */
[----:B------:R-:W-:Y:S02]  /*71f0*/  F2FP.BF16.F32.PACK_AB R170, R189, R188 ;  /* 0x000000bcbdaa723e */ /* 0x000fe400000010ff */
[----:B------:R-:W1:Y:S01]  /*7200*/  MUFU.EX2 R155, R159 ;  /* 0x0000009f009b7308 */ /* 0x000e620000000800 */
[----:B--2---:R-:W-:Y:S01]  /*7210*/  FFMA.FTZ R2, R6, R2, R21 ;  /* 0x0000000206027223 */ /* 0x004fe20000010015 */
[-C--:B------:R-:W-:Y:S01]  /*7220*/  FMUL.FTZ R26, R26, R6.reuse ;  /* 0x000000061a1a7220 */ /* 0x080fe20000410000 */
[-C--:B------:R-:W-:Y:S01]  /*7230*/  FMUL.FTZ R27, R27, R6.reuse ;  /* 0x000000061b1b7220 */ /* 0x080fe20000410000 */
[-C--:B------:R-:W-:Y:S01]  /*7240*/  FMUL.FTZ R30, R30, R6.reuse ;  /* 0x000000061e1e7220 */ /* 0x080fe20000410000 */
[C---:B------:R-:W-:Y:S01]  /*7250*/  FADD.FTZ R2, R153.reuse, R2 ;  /* 0x0000000299027221 */ /* 0x040fe20000010000 */
[----:B------:R-:W-:Y:S01]  /*7260*/  F2FP.BF16.F32.PACK_AB R153, R153, R21 ;  /* 0x000000159999723e */ /* 0x000fe200000010ff */
        /* <DEDUP_REMOVED lines=91> */
[----:B------:R-:W-:-:S06]  /*7820*/  FMUL.FTZ R151, R151, R6 ;  /* 0x0000000697977220 */ /* 0x000fcc0000410000 */
[----:B------:R-:W2:Y:S01]  /*7830*/  MUFU.EX2 R187, R187 ;  /* 0x000000bb00bb7308 */ /* 0x000ea20000000800 */
[C---:B---3--:R-:W-:Y:S01]  /*7840*/  FADD.FTZ R2, R183.reuse, R2 ;  /* 0x00000002b7027221 */ /* 0x048fe20000010000 */
[----:B------:R-:W-:-:S06]  /*7850*/  F2FP.BF16.F32.PACK_AB R167, R183, R167 ;  /* 0x000000a7b7a7723e */ /* 0x000fcc00000010ff */
[----:B------:R-:W3:Y:S01]  /*7860*/  MUFU.EX2 R171, R190 ;  /* 0x000000be00ab7308 */ /* 0x000ee20000000800 */
[----:B-1----:R-:W-:-:S07]  /*7870*/  FADD.FTZ R2, R169, R2 ;  /* 0x00000002a9027221 */ /* 0x002fce0000010000 */
[----:B------:R-:W1:Y:S01]  /*7880*/  MUFU.EX2 R191, R191 ;  /* 0x000000bf00bf7308 */ /* 0x000e620000000800 */
[C---:B--2---:R-:W-:Y:S01]  /*7890*/  FADD.FTZ R2, R187.reuse, R2 ;  /* 0x00000002bb027221 */ /* 0x044fe20000010000 */
[----:B------:R-:W-:-:S06]  /*78a0*/  F2FP.BF16.F32.PACK_AB R169, R187, R169 ;  /* 0x000000a9bba9723e */ /* 0x000fcc00000010ff */
[----:B------:R-:W2:Y:S01]  /*78b0*/  MUFU.EX2 R192, R192 ;  /* 0x000000c000c07308 */ /* 0x000ea20000000800 */
[----:B---3--:R-:W-:-:S07]  /*78c0*/  FADD.FTZ R2, R171, R2 ;  /* 0x00000002ab027221 */ /* 0x008fce0000010000 */
        /* <DEDUP_REMOVED lines=12> */
[----:B------:R-:W-:-:S06]  /*7990*/  F2FP.BF16.F32.PACK_AB R173, R195, R173 ;  /* 0x000000adc3ad723e */ /* 0x000fcc00000010ff */
[----:B------:R-:W2:Y:S01]  /*79a0*/  MUFU.EX2 R174, R197 ;  /* 0x000000c500ae7308 */ /* 0x000ea20000000800 */
[----:B---3--:R-:W-:-:S07]  /*79b0*/  FADD.FTZ R3, R196, R3 ;  /* 0x00000003c4037221 */ /* 0x008fce0000010000 */
[----:B------:R-:W3:Y:S01]  /*79c0*/  MUFU.EX2 R12, R12 ;  /* 0x0000000c000c7308 */ /* 0x000ee20000000800 */
[----:B-1----:R-:W-:Y:S01]  /*79d0*/  FADD.FTZ R0, R175, R0 ;  /* 0x00000000af007221 */ /* 0x002fe20000010000 */
[C---:B--2---:R-:W-:Y:S01]  /*79e0*/  FADD.FTZ R3, R174.reuse, R3 ;  /* 0x00000003ae037221 */ /* 0x044fe20000010000 */
[----:B------:R-:W-:Y:S02]  /*79f0*/  F2FP.BF16.F32.PACK_AB R174, R174, R196 ;  /* 0x000000c4aeae723e */ /* 0x000fe400000010ff */
[C---:B---3--:R-:W-:Y:S01]  /*7a00*/  FADD.FTZ R2, R12.reuse, R0 ;  /* 0x000000000c027221 */ /* 0x048fe20000010000 */
[----:B------:R-:W-:Y:S01]  /*7a10*/  F2FP.BF16.F32.PACK_AB R175, R12, R175 ;  /* 0x000000af0caf723e */ /* 0x000fe200000010ff */
[----:B------:R-:W-:Y:S06]  /*7a20*/  @!P0 BRA `(.L_x_11239) ;  /* 0x0000000000048947 */ /* 0x000fec0003800000 */
[----:B------:R-:W-:Y:S01]  /*7a30*/  BPT.TRAP 0x1 ;  /* 0x000000040000795c */ /* 0x000fe20000300000 */
.L_x_11239:
[----:B------:R1:W2:Y:S01]  /*7a40*/  SYNCS.PHASECHK.TRANS64.TRYWAIT P2, [UR30+0x22850], R7 ;  /* 0x02285007ff0075a7 */ /* 0x0002a2000804015e */
[----:B------:R-:W-:Y:S05]  /*7a50*/  @!P0 BRA `(.L_x_11240) ;  /* 0x0000000000048947 */ /* 0x000fea0003800000 */
[----:B------:R-:W-:Y:S01]  /*7a60*/  BPT.TRAP 0x1 ;  /* 0x000000040000795c */ /* 0x000fe20000300000 */
.L_x_11240:
[----:B--2---:R-:W-:Y:S05]  /*7a70*/  @P2 BRA `(.L_x_11241) ;  /* 0x0000000000082947 */ /* 0x004fea0003800000 */
[----:B------:R-:W2:Y:S02]  /*7a80*/  SYNCS.PHASECHK.TRANS64.TRYWAIT P2, [UR30+0x22850], R7 ;  /* 0x02285007ff0075a7 */ /* 0x000ea4000804015e */
[----:B--2---:R-:W-:Y:S05]  /*7a90*/  @!P2 BRA `(.L_x_11242) ;  /* 0x0000011400c4a947 */ /* 0x004fea0003800000 */
.L_x_11241:
[----:B------:R-:W3:Y:S01]  /*7aa0*/  S2R R0, SR_TID.X ;  /* 0x0000000000007919 */ /* 0x000ee20000002100 */
[----:B------:R-:W-:Y:S01]  /*7ab0*/  UIMAD UR11, UR37, 0xc00, UR6 ;  /* 0x00000c00250b78a4 */ /* 0x000fe2000f8e0206 */
[C---:B------:R-:W-:Y:S01]  /*7ac0*/  ISETP.GT.AND P2, PT, R5.reuse, UR23, PT ;  /* 0x0000001705007c0c */ /* 0x040fe2000bf44270 */
[----:B------:R-:W-:Y:S01]  /*7ad0*/  UMOV UR15, 0x40000040 ;  /* 0x40000040000f7882 */ /* 0x000fe20000000000 */
[----:B--2---:R-:W-:Y:S02]  /*7ae0*/  @!P1 VIADD R10, R10, 0x22860 ;  /* 0x000228600a0a9836 */ /* 0x004fe40000000000 */
[----:B------:R-:W-:Y:S02]  /*7af0*/  VIADD R5, R5, 0xffffffff ;  /* 0xffffffff05057836 */ /* 0x000fe40000000000 */
[----:B------:R-:W-:Y:S01]  /*7b00*/  UMOV UR14, UR11 ;  /* 0x0000000b000e7c82 */ /* 0x000fe20008000000 */
[----:B------:R-:W-:Y:S01]  /*7b10*/  @!P1 PRMT R10, RZ, 0x654, R10 ;  /* 0x00000654ff0a9816 */ /* 0x000fe2000000000a */
[----:B------:R-:W-:Y:S01]  /*7b20*/  IMAD.MOV.U32 R6, RZ, RZ, R9 ;  /* 0x000000ffff067224 */ /* 0x000fe200078e0009 */
[----:B---3--:R-:W-:-:S05]  /*7b30*/  SHF.R.U32.HI R0, RZ, 0x7, R0 ;  /* 0x00000007ff007819 */ /* 0x008fca0000011600 */
[----:B------:R-:W-:-:S05]  /*7b40*/  VIADD R0, R0, 0x8 ;  /* 0x0000000800007836 */ /* 0x000fca0000000000 */
[----:B------:R2:W-:Y:S02]  /*7b50*/  BAR.SYNC.DEFER_BLOCKING R0, 0x100 ;  /* 0x000400000000751d */ /* 0x0005e40000010000 */
[----:B--2---:R-:W-:-:S04]  /*7b60*/  IMAD.MOV.U32 R0, RZ, RZ, R8 ;  /* 0x000000ffff007224 */ /* 0x004fc800078e0008 */
        /* <DEDUP_REMOVED lines=37> */
.L_x_11226:
[----:B------:R-:W-:Y:S01]  /*7dc0*/  ULDC UR11, c[0x0][0x448] ;  /* 0x00011200000b7ab9 */ /* 0x000fe20000000800 */
[----:B01----:R-:W-:Y:S01]  /*7dd0*/  IADD3 R7, R17, 0x1, -R16 ;  /* 0x0000000111077810 */ /* 0x003fe20007ffe810 */
        /* <DEDUP_REMOVED lines=24> */
.L_x_11245:
[----:B------:R-:W-:-:S11]  /*7f60*/  UISETP.NE.AND UP2, UPT, UR18, 0x1, UPT ;  /* 0x000000011200788c */ /* 0x000fd6000bf45270 */
[----:B------:R-:W-:Y:S02]  /*7f70*/  @UP2 ULDC.64 UR22, c[0x0][0x9e8] ;  /* 0x00027a0000162ab9 */ /* 0x000fe40000000a00 */
[----:B------:R-:W-:-:S04]  /*7f80*/  UIMAD.WIDE.U32 UR10, UR14, UR22, URZ ;  /* 0x000000160e0a72a5 */ /* 0x000fc8000f8e003f */
[----:B------:R-:W-:-:S12]  /*7f90*/  @UP2 USHF.R.U32.HI UR14, URZ, UR23, UR11 ;  /* 0x000000173f0e2299 */ /* 0x000fd8000801160b */
.L_x_11246:
[----:B------:R-:W-:-:S04]  /*7fa0*/  UIMAD UR14, UR14, UR18, URZ ;  /* 0x000000120e0e72a4 */ /* 0x000fc8000f8e023f */
[----:B------:R-:W-:-:S04]  /*7fb0*/  UISETP.LT.AND UP2, UPT, UR15, UR14, UPT ;  /* 0x0000000e0f00728c */ /* 0x000fc8000bf41270 */
[----:B------:R-:W-:-:S12]  /*7fc0*/  USEL UR15, UR15, UR14, !UP2 ;  /* 0x0000000e0f0f7287 */ /* 0x000fd8000d000000 */
.L_x_11244:
        /* <DEDUP_REMOVED lines=10> */
[----:B------:R-:W-:Y:S02]  /*8070*/  IMAD.MOV.U32 R9, RZ, RZ, R0 ;  /* 0x000000ffff097224 */ /* 0x000fe400078e0000 */
[----:B------:R-:W-:-:S07]  /*8080*/  IMAD.MOV.U32 R7, RZ, RZ, R5 ;  /* 0x000000ffff077224 */ /* 0x000fce00078e0005 */
.L_x_11256:
[----:B------:R-:W-:Y:S01]  /*8090*/  UIADD3 UR37, UR37, 0x1, URZ ;  /* 0x0000000125257890 */ /* 0x000fe2000fffe03f */
[C---:B------:R-:W-:Y:S01]  /*80a0*/  ISETP.GT.AND P2, PT, R7.reuse, UR21, PT ;  /* 0x0000001507007c0c */ /* 0x040fe2000bf44270 */
[----:B------:R-:W-:Y:S02]  /*80b0*/  VIADD R7, R7, 0xffffffff ;  /* 0xffffffff07077836 */ /* 0x000fe40000000000 */
[----:B------:R-:W-:-:S04]  /*80c0*/  UISETP.NE.AND UP2, UPT, UR37, 0x2, UPT ;  /* 0x000000022500788c */ /* 0x000fc8000bf45270 */
[----:B------:R-:W-:Y:S02]  /*80d0*/  USEL UR10, URZ, 0x1, UP2 ;  /* 0x000000013f0a7887 */ /* 0x000fe40009000000 */
[----:B------:R-:W-:Y:S02]  /*80e0*/  USEL UR37, UR37, URZ, UP2 ;  /* 0x0000003f25257287 */ /* 0x000fe40009000000 */
[----:B------:R-:W-:Y:S01]  /*80f0*/  ULOP3.LUT UR38, UR38, UR10, URZ, 0x3c, !UPT ;  /* 0x0000000a26267292 */ /* 0x000fe2000f8e3c3f */
[----:B0-----:R-:W-:Y:S11]  /*8100*/  @!P0 BRA `(.L_x_11248) ;  /* 0x0000000000048947 */ /* 0x001ff60003800000 */
[----:B------:R-:W-:Y:S01]  /*8110*/  BPT.TRAP 0x1 ;  /* 0x000000040000795c */ /* 0x000fe20000300000 */
.L_x_11248:
        /* <DEDUP_REMOVED lines=9> */
.L_x_11249:
[----:B-1----:R-:W-:Y:S05]  /*81b0*/  @P3 BRA `(.L_x_11250) ;  /* 0x0000000000083947 */ /* 0x002fea0003800000 */
[----:B------:R-:W1:Y:S02]  /*81c0*/  SYNCS.PHASECHK.TRANS64.TRYWAIT P3, [UR22+0x22830], R5 ;  /* 0x02283005ff0075a7 */ /* 0x000e640008060156 */
[----:B-1----:R-:W-:Y:S05]  /*81d0*/  @!P3 BRA `(.L_x_11251) ;  /* 0x000001100008b947 */ /* 0x002fea0003800000 */
.L_x_11250:
[----:B------:R-:W-:Y:S01]  /*81e0*/  UIMAD UR18, UR37, 0x300, UR20 ;  /* 0x00000300251278a4 */ /* 0x000fe2000f8e0214 */
[----:B------:R-:W-:Y:S01]  /*81f0*/  WARPGROUP.ARRIVE ;  /* 0x00000000000079c5 */ /* 0x000fe20000000000 */
[----:B------:R-:W-:Y:S01]  /*8200*/  UMOV UR19, 0x40000040 ;  /* 0x4000004000137882 */ /* 0x000fe20000000000 */
[----:B------:R-:W-:Y:S01]  /*8210*/  UMOV UR24, UR4 ;  /* 0x0000000400187c82 */ /* 0x000fe20008000000 */
[----:B------:R-:W-:-:S03]  /*8220*/  UIADD3 UR26, UR18, 0x2, URZ ;  /* 0x00000002121a7890 */ /* 0x000fc6000fffe03f */
[----:B------:R-:W3:Y:S01]  /*8230*/  S2R R13, SR_TID.X ;  /* 0x00000000000d7919 */ /* 0x000ee20000002100 */
[----:B------:R-:W-:Y:S01]  /*8240*/  UMOV UR25, UR5 ;  /* 0x0000000500197c82 */ /* 0x000fe20008000000 */
[----:B------:R-:W-:Y:S01]  /*8250*/  UMOV UR27, 0x40000040 ;  /* 0x40000040001b7882 */ /* 0x000fe20000000000 */
[----:B------:R-:W-:Y:S02]  /*8260*/  UIADD3 UR10, UR18, 0x4, URZ ;  /* 0x00000004120a7890 */ /* 0x000fe4000fffe03f */
[----:B------:R-:W-:Y:S01]  /*8270*/  HGMMA.64x96x16.F32.BF16 R152, gdesc[UR16], RZ, !UPT, gsb0 ;  /* 0x01600000109879f0 */ /* 0x000fe2000c0018ff */
[----:B------:R-:W-:Y:S01]  /*8280*/  UMOV UR11, 0x40000040 ;  /* 0x40000040000b7882 */ /* 0x000fe20000000000 */
[----:B------:R-:W-:Y:S01]  /*8290*/  UIADD3 UR14, UR18, 0x6, URZ ;  /* 0x00000006120e7890 */ /* 0x000fe2000fffe03f */
[----:B------:R-:W-:Y:S01]  /*82a0*/  UMOV UR15, 0x40000040 ;  /* 0x40000040000f7882 */ /* 0x000fe20000000000 */
[----:B---3--:R-:W-:Y:S01]  /*82b0*/  SHF.R.U32.HI R13, RZ, 0x7, R13 ;  /* 0x00000007ff0d7819 */ /* 0x008fe2000001160d */
        /* <DEDUP_REMOVED lines=67> */
[----:B------:R-:W-:-:S03]  /*86f0*/  FFMA.FTZ R4, R197, UR7, -R4 ;  /* 0x00000007c5047c23 */ /* 0x000fc60008010804 */
        /* <DEDUP_REMOVED lines=66> */
[----:B------:R-:W-:Y:S01]  /*8b20*/  FMNMX.FTZ R6, R154, R8, !PT ;  /* 0x000000089a067209 */ /* 0x000fe20007810000 */
[----:B------:R-:W1:Y:S01]  /*8b30*/  MUFU.EX2 R157, R157 ;  /* 0x0000009d009d7308 */ /* 0x000e620000000800 */
[C---:B---3--:R-:W-:Y:S01]  /*8b40*/  F2FP.BF16.F32.PACK_AB R200, R153.reuse, R152 ;  /* 0x0000009899c8723e */ /* 0x048fe200000010ff */
[----:B------:R-:W-:Y:S01]  /*8b50*/  FADD.FTZ R3, R153, R3 ;  /* 0x0000000399037221 */ /* 0x000fe20000010000 */
[----:B------:R-:W-:-:S03]  /*8b60*/  FMNMX.FTZ R6, R155, R6, !PT ;  /* 0x000000069b067209 */ /* 0x000fc60007810000 */
[----:B----4-:R-:W-:Y:S01]  /*8b70*/  FADD.FTZ R3, R156, R3 ;  /* 0x000000039c037221 */ /* 0x010fe20000010000 */
[----:B------:R-:W-:Y:S01]  /*8b80*/  FMNMX.FTZ R6, R158, R6, !PT ;  /* 0x000000069e067209 */ /* 0x000fe20007810000 */
[----:B------:R-:W3:Y:S03]  /*8b90*/  MUFU.EX2 R152, R160 ;  /* 0x000000a000987308 */ /* 0x000ee60000000800 */
[----:B------:R-:W-:-:S04]  /*8ba0*/  FMNMX.FTZ R6, R159, R6, !PT ;  /* 0x000000069f067209 */ /* 0x000fc80007810000 */
[----:B------:R-:W-:Y:S01]  /*8bb0*/  FMNMX.FTZ R6, R162, R6, !PT ;  /* 0x00000006a2067209 */ /* 0x000fe20007810000 */
[----:B------:R-:W4:Y:S01]  /*8bc0*/  MUFU.EX2 R161, R161 ;  /* 0x000000a100a17308 */ /* 0x000f220000000800 */
[C---:B-1----:R-:W-:Y:S01]  /*8bd0*/  FADD.FTZ R3, R157.reuse, R3 ;  /* 0x000000039d037221 */ /* 0x042fe20000010000 */
[----:B------:R-:W-:Y:S02]  /*8be0*/  F2FP.BF16.F32.PACK_AB R202, R157, R156 ;  /* 0x0000009c9dca723e */ /* 0x000fe400000010ff */
[----:B------:R-:W-:-:S04]  /*8bf0*/  FMNMX.FTZ R6, R163, R6, !PT ;  /* 0x00000006a3067209 */ /* 0x000fc80007810000 */
[----:B------:R-:W-:Y:S01]  /*8c00*/  FMNMX.FTZ R6, R166, R6, !PT ;  /* 0x00000006a6067209 */ /* 0x000fe20007810000 */
[----:B------:R-:W1:Y:S01]  /*8c10*/  MUFU.EX2 R164, R164 ;  /* 0x000000a400a47308 */ /* 0x000e620000000800 */
[----:B---3--:R-:W-:Y:S02]  /*8c20*/  FADD.FTZ R3, R152, R3 ;  /* 0x0000000398037221 */ /* 0x008fe40000010000 */
[----:B------:R-:W-:-:S04]  /*8c30*/  FMNMX.FTZ R6, R167, R6, !PT ;  /* 0x00000006a7067209 */ /* 0x000fc80007810000 */
[----:B------:R-:W-:Y:S01]  /*8c40*/  FMNMX.FTZ R6, R170, R6, !PT ;  /* 0x00000006aa067209 */ /* 0x000fe20007810000 */
[----:B------:R-:W3:Y:S01]  /*8c50*/  MUFU.EX2 R165, R165 ;  /* 0x000000a500a57308 */ /* 0x000ee20000000800 */
[C---:B----4-:R-:W-:Y:S01]  /*8c60*/  FADD.FTZ R3, R161.reuse, R3 ;  /* 0x00000003a1037221 */ /* 0x050fe20000010000 */
[----:B------:R-:W-:Y:S02]  /*8c70*/  F2FP.BF16.F32.PACK_AB R152, R161, R152 ;  /* 0x00000098a198723e */ /* 0x000fe400000010ff */
[----:B------:R-:W-:-:S04]  /*8c80*/  FMNMX.FTZ R6, R171, R6, !PT ;  /* 0x00000006ab067209 */ /* 0x000fc80007810000 */
[----:B------:R-:W-:Y:S01]  /*8c90*/  FMNMX.FTZ R6, R174, R6, !PT ;  /* 0x00000006ae067209 */ /* 0x000fe20007810000 */
[----:B------:R-:W4:Y:S01]  /*8ca0*/  MUFU.EX2 R156, R168 ;  /* 0x000000a8009c7308 */ /* 0x000f220000000800 */
[----:B-1----:R-:W-:Y:S02]  /*8cb0*/  FADD.FTZ R3, R164, R3 ;  /* 0x00000003a4037221 */ /* 0x002fe40000010000 */
[----:B------:R-:W-:-:S04]  /*8cc0*/  FMNMX.FTZ R6, R175, R6, !PT ;  /* 0x00000006af067209 */ /* 0x000fc80007810000 */
[----:B------:R-:W-:Y:S01]  /*8cd0*/  FMNMX.FTZ R6, R178, R6, !PT ;  /* 0x00000006b2067209 */ /* 0x000fe20007810000 */
[----:B------:R-:W1:Y:S01]  /*8ce0*/  MUFU.EX2 R169, R169 ;  /* 0x000000a900a97308 */ /* 0x000e620000000800 */
[----:B---3--:R-:W-:Y:S02]  /*8cf0*/  FADD.FTZ R3, R165, R3 ;  /* 0x00000003a5037221 */ /* 0x008fe40000010000 */
[----:B------:R-:W-:-:S04]  /*8d00*/  FMNMX.FTZ R6, R179, R6, !PT ;  /* 0x00000006b3067209 */ /* 0x000fc80007810000 */
[----:B------:R-:W-:Y:S01]  /*8d10*/  FMNMX.FTZ R6, R182, R6, !PT ;  /* 0x00000006b6067209 */ /* 0x000fe20007810000 */
[----:B------:R-:W3:Y:S01]  /*8d20*/  MUFU.EX2 R172, R172 ;  /* 0x000000ac00ac7308 */ /* 0x000ee20000000800 */
[----:B----4-:R-:W-:Y:S02]  /*8d30*/  FADD.FTZ R3, R156, R3 ;  /* 0x000000039c037221 */ /* 0x010fe40000010000 */
        /* <DEDUP_REMOVED lines=16> */
[----:B-1----:R-:W-:Y:S02]  /*8e40*/  FADD.FTZ R3, R160, R3 ;  /* 0x00000003a0037221 */ /* 0x002fe40000010000 */
[----:B------:R-:W-:-:S05]  /*8e50*/  FMNMX.FTZ R6, R199, R6, !PT ;  /* 0x00000006c7067209 */ /* 0x000fca0007810000 */
[----:B------:R-:W1:Y:S01]  /*8e60*/  SHFL.BFLY PT, R9, R6, 0x2, 0x1f ;  /* 0x0c401f0006097f89 */ /* 0x000e6200000e0000 */
[----:B------:R-:W5:Y:S01]  /*8e70*/  MUFU.EX2 R181, R181 ;  /* 0x000000b500b57308 */ /* 0x000f620000000800 */
[C---:B---3--:R-:W-:Y:S01]  /*8e80*/  FADD.FTZ R3, R177.reuse, R3 ;  /* 0x00000003b1037221 */ /* 0x048fe20000010000 */
[----:B------:R-:W-:-:S06]  /*8e90*/  F2FP.BF16.F32.PACK_AB R160, R177, R160 ;  /* 0x000000a0b1a0723e */ /* 0x000fcc00000010ff */
[----:B------:R-:W3:Y:S01]  /*8ea0*/  MUFU.EX2 R184, R184 ;  /* 0x000000b800b87308 */ /* 0x000ee20000000800 */
[----:B----4-:R-:W-:-:S07]  /*8eb0*/  FADD.FTZ R3, R180, R3 ;  /* 0x00000003b4037221 */ /* 0x010fce0000010000 */
[----:B------:R-:W4:Y:S01]  /*8ec0*/  MUFU.EX2 R185, R185 ;  /* 0x000000b900b97308 */ /* 0x000f220000000800 */
[----:B-----5:R-:W-:Y:S01]  /*8ed0*/  FADD.FTZ R3, R181, R3 ;  /* 0x00000003b5037221 */ /* 0x020fe20000010000 */
[----:B-1----:R-:W-:-:S06]  /*8ee0*/  FMNMX.FTZ R6, R6, R9, !PT ;  /* 0x0000000906067209 */ /* 0x002fcc0007810000 */
[----:B------:R-:W1:Y:S01]  /*8ef0*/  MUFU.EX2 R188, R188 ;  /* 0x000000bc00bc7308 */ /* 0x000e620000000800 */
[----:B---3--:R-:W-:Y:S01]  /*8f00*/  FADD.FTZ R3, R184, R3 ;  /* 0x00000003b8037221 */ /* 0x008fe20000010000 */
[----:B------:R-:W3:Y:S06]  /*8f10*/  SHFL.BFLY PT, R9, R6, 0x1, 0x1f ;  /* 0x0c201f0006097f89 */ /* 0x000eec00000e0000 */
[----:B------:R-:W5:Y:S01]  /*8f20*/  MUFU.EX2 R189, R189 ;  /* 0x000000bd00bd7308 */ /* 0x000f620000000800 */
[----:B----4-:R-:W-:-:S07]  /*8f30*/  FADD.FTZ R3, R185, R3 ;  /* 0x00000003b9037221 */ /* 0x010fce0000010000 */
[----:B------:R-:W4:Y:S01]  /*8f40*/  MUFU.EX2 R168, R192 ;  /* 0x000000c000a87308 */ /* 0x000f220000000800 */
[----:B-1----:R-:W-:-:S07]  /*8f50*/  FADD.FTZ R3, R188, R3 ;  /* 0x00000003bc037221 */ /* 0x002fce0000010000 */
[----:B------:R-:W-:Y:S01]  /*8f60*/  MUFU.EX2 R193, R193 ;  /* 0x000000c100c17308 */ /* 0x000fe20000000800 */
[----:B-----5:R-:W-:Y:S01]  /*8f70*/  FADD.FTZ R3, R189, R3 ;  /* 0x00000003bd037221 */ /* 0x020fe20000010000 */
[----:B---3--:R-:W-:-:S06]  /*8f80*/  FMNMX.FTZ R6, R6, R9, !PT ;  /* 0x0000000906067209 */ /* 0x008fcc0007810000 */
[----:B------:R-:W-:Y:S01]  /*8f90*/  MUFU.EX2 R196, R196 ;  /* 0x000000c400c47308 */ /* 0x000fe20000000800 */
[C---:B------:R-:W-:Y:S01]  /*8fa0*/  FADD.FTZ R8, -R6.reuse, R8 ;  /* 0x0000000806087221 */ /* 0x040fe20000010100 */
[----:B------:R-:W-:Y:S01]  /*8fb0*/  FMUL.FTZ R9, R6, UR7 ;  /* 0x0000000706097c20 */ /* 0x000fe20008410000 */
[----:B----4-:R-:W-:Y:S02]  /*8fc0*/  FADD.FTZ R3, R168, R3 ;  /* 0x00000003a8037221 */ /* 0x010fe40000010000 */
        /* <DEDUP_REMOVED lines=10> */
[--C-:B--2---:R-:W-:Y:S01]  /*9070*/  FFMA.FTZ R10, R170, UR7, -R9.reuse ;  /* 0x00000007aa0a7c23 */ /* 0x104fe20008010809 */
[--C-:B------:R-:W-:Y:S01]  /*9080*/  FFMA.FTZ R171, R171, UR7, -R9.reuse ;  /* 0x00000007abab7c23 */ /* 0x100fe20008010809 */
[--C-:B------:R-:W-:Y:S01]  /*9090*/  FFMA.FTZ R174, R174, UR7, -R9.reuse ;  /* 0x00000007aeae7c23 */ /* 0x100fe20008010809 */
[----:B------:R-:W2:Y:S01]  /*90a0*/  MUFU.EX2 R8, R8 ;  /* 0x0000000800087308 */ /* 0x000ea20000000800 */
        /* <DEDUP_REMOVED lines=8> */
[----:B-1----:R-:W-:Y:S01]  /*9130*/  F2FP.BF16.F32.PACK_AB R154, R165, R164 ;  /* 0x000000a4a59a723e */ /* 0x002fe200000010ff */
[--C-:B------:R-:W-:Y:S01]  /*9140*/  FFMA.FTZ R190, R190, UR7, -R9.reuse ;  /* 0x00000007bebe7c23 */ /* 0x100fe20008010809 */
[--C-:B------:R-:W-:Y:S01]  /*9150*/  FFMA.FTZ R191, R191, UR7, -R9.reuse ;  /* 0x00000007bfbf7c23 */ /* 0x100fe20008010809 */
[--C-:B------:R-:W-:Y:S01]  /*9160*/  FFMA.FTZ R194, R194, UR7, -R9.reuse ;  /* 0x00000007c2c27c23 */ /* 0x100fe20008010809 */
[--C-:B------:R-:W-:Y:S01]  /*9170*/  FFMA.FTZ R195, R195, UR7, -R9.reuse ;  /* 0x00000007c3c37c23 */ /* 0x100fe20008010809 */
[--C-:B------:R-:W-:Y:S01]  /*9180*/  FFMA.FTZ R198, R198, UR7, -R9.reuse ;  /* 0x00000007c6c67c23 */ /* 0x100fe20008010809 */
[----:B------:R-:W-:Y:S01]  /*9190*/  FFMA.FTZ R9, R199, UR7, -R9 ;  /* 0x00000007c7097c23 */ /* 0x000fe20008010809 */
[----:B------:R1:W4:Y:S01]  /*91a0*/  MUFU.EX2 R203, R158 ;  /* 0x0000009e00cb7308 */ /* 0x0003220000000800 */
[----:B--2---:R-:W-:Y:S01]  /*91b0*/  FFMA.FTZ R2, R8, R2, R201 ;  /* 0x0000000208027223 */ /* 0x004fe200000100c9 */
[----:B------:R-:W-:Y:S01]  /*91c0*/  FADD.FTZ R3, R193, R3 ;  /* 0x00000003c1037221 */ /* 0x000fe20000010000 */
[----:B------:R-:W-:Y:S01]  /*91d0*/  F2FP.BF16.F32.PACK_AB R164, R185, R184 ;  /* 0x000000b8b9a4723e */ /* 0x000fe200000010ff */
[----:B------:R-:W-:Y:S01]  /*91e0*/  FMUL.FTZ R26, R26, R8 ;  /* 0x000000081a1a7220 */ /* 0x000fe20000410000 */
[----:B------:R-:W-:Y:S01]  /*91f0*/  F2FP.BF16.F32.PACK_AB R168, R193, R168 ;  /* 0x000000a8c1a8723e */ /* 0x000fe200000010ff */
[----:B------:R-:W-:Y:S01]  /*9200*/  FADD.FTZ R3, R196, R3 ;  /* 0x00000003c4037221 */ /* 0x000fe20000010000 */
[-C--:B------:R-:W-:Y:S01]  /*9210*/  FMUL.FTZ R27, R27, R8.reuse ;  /* 0x000000081b1b7220 */ /* 0x080fe20000410000 */
[----:B------:R-:W2:Y:S01]  /*9220*/  MUFU.EX2 R159, R159 ;  /* 0x0000009f009f7308 */ /* 0x000ea20000000800 */
[C---:B---3--:R-:W-:Y:S01]  /*9230*/  FADD.FTZ R2, R155.reuse, R2 ;  /* 0x000000029b027221 */ /* 0x048fe20000010000 */
[----:B------:R-:W-:Y:S01]  /*9240*/  F2FP.BF16.F32.PACK_AB R201, R155, R201 ;  /* 0x000000c99bc9723e */ /* 0x000fe200000010ff */
[----:B------:R-:W-:Y:S01]  /*9250*/  FMUL.FTZ R30, R30, R8 ;  /* 0x000000081e1e7220 */ /* 0x000fe20000410000 */
[----:B-1----:R-:W-:Y:S01]  /*9260*/  F2FP.BF16.F32.PACK_AB R158, R173, R172 ;  /* 0x000000acad9e723e */ /* 0x002fe200000010ff */
        /* <DEDUP_REMOVED lines=12> */
[C---:B--2---:R-:W-:Y:S01]  /*9330*/  FADD.FTZ R2, R159.reuse, R2 ;  /* 0x000000029f027221 */ /* 0x044fe20000010000 */
[----:B------:R-:W-:Y:S01]  /*9340*/  F2FP.BF16.F32.PACK_AB R203, R159, R203 ;  /* 0x000000cb9fcb723e */ /* 0x000fe200000010ff */
[----:B------:R-:W-:Y:S01]  /*9350*/  FMUL.FTZ R50, R50, R8 ;  /* 0x0000000832327220 */ /* 0x000fe20000410000 */
[----:B-1----:R-:W-:Y:S01]  /*9360*/  F2FP.BF16.F32.PACK_AB R162, R181, R180 ;  /* 0x000000b4b5a2723e */ /* 0x002fe200000010ff */
[-C--:B------:R-:W-:Y:S01]  /*9370*/  FMUL.FTZ R51, R51, R8.reuse ;  /* 0x0000000833337220 */ /* 0x080fe20000410000 */
[-C--:B------:R-:W-:Y:S01]  /*9380*/  FMUL.FTZ R54, R54, R8.reuse ;  /* 0x0000000836367220 */ /* 0x080fe20000410000 */
[-C--:B------:R-:W-:Y:S01]  /*9390*/  FMUL.FTZ R55, R55, R8.reuse ;  /* 0x0000000837377220 */ /* 0x080fe20000410000 */
[----:B------:R1:W2:Y:S01]  /*93a0*/  MUFU.EX2 R11, R166 ;  /* 0x000000a6000b7308 */ /* 0x0002a20000000800 */
        /* <DEDUP_REMOVED lines=10> */
[----:B------:R-:W-:Y:S01]  /*9450*/  FMUL.FTZ R70, R70, R8 ;  /* 0x0000000846467220 */ /* 0x000fe20000410000 */
[----:B-1----:R-:W-:Y:S01]  /*9460*/  F2FP.BF16.F32.PACK_AB R166, R189, R188 ;  /* 0x000000bcbda6723e */ /* 0x002fe200000010ff */
[-C--:B------:R-:W-:Y:S01]  /*9470*/  FMUL.FTZ R71, R71, R8.reuse ;  /* 0x0000000847477220 */ /* 0x080fe20000410000 */
[-C--:B------:R-:W-:Y:S01]  /*9480*/  FMUL.FTZ R74, R74, R8.reuse ;  /* 0x000000084a4a7220 */ /* 0x080fe20000410000 */
[-C--:B------:R-:W-:Y:S01]  /*9490*/  FMUL.FTZ R75, R75, R8.reuse ;  /* 0x000000084b4b7220 */ /* 0x080fe20000410000 */
[----:B------:R1:W4:Y:S01]  /*94a0*/  MUFU.EX2 R157, R10 ;  /* 0x0000000a009d7308 */ /* 0x0003220000000800 */
        /* <DEDUP_REMOVED lines=9> */
[----:B-1----:R-:W-:Y:S01]  /*9540*/  IMAD.U32 R10, RZ, RZ, UR22 ;  /* 0x00000016ff0a7e24 */ /* 0x002fe2000f8e00ff */
[----:B------:R-:W-:Y:S01]  /*9550*/  F2FP.BF16.F32.PACK_AB R155, R167, R11 ;  /* 0x0000000ba79b723e */ /* 0x000fe200000010ff */
[-C--:B------:R-:W-:Y:S01]  /*9560*/  FMUL.FTZ R90, R90, R8.reuse ;  /* 0x000000085a5a7220 */ /* 0x080fe20000410000 */
[----:B------:R-:W-:Y:S01]  /*9570*/  FMUL.FTZ R91, R91, R8 ;  /* 0x000000085b5b7220 */ /* 0x000fe20000410000 */
[----:B------:R-:W-:-:S02]  /*9580*/  @!P1 VIADD R12, R10, 0x22840 ;  /* 0x000228400a0c9836 */ /* 0x000fc40000000000 */
[-C--:B------:R-:W-:Y:S01]  /*9590*/  FMUL.FTZ R94, R94, R8.reuse ;  /* 0x000000085e5e7220 */ /* 0x080fe20000410000 */
[----:B------:R-:W1:Y:S01]  /*95a0*/  MUFU.EX2 R174, R174 ;  /* 0x000000ae00ae7308 */ /* 0x000e620000000800 */
[----:B----4-:R-:W-:Y:S01]  /*95b0*/  FADD.FTZ R2, R157, R2 ;  /* 0x000000029d027221 */ /* 0x010fe20000010000 */
[-C--:B------:R-:W-:Y:S01]  /*95c0*/  FMUL.FTZ R95, R95, R8.reuse ;  /* 0x000000085f5f7220 */ /* 0x080fe20000410000 */
[----:B------:R-:W-:Y:S01]  /*95d0*/  @!P1 PRMT R12, RZ, 0x654, R12 ;  /* 0x00000654ff0c9816 */ /* 0x000fe2000000000c */
        /* <DEDUP_REMOVED lines=38> */
[----:B------:R-:W-:Y:S01]  /*9840*/  FMUL.FTZ R151, R151, R8 ;  /* 0x0000000897977220 */ /* 0x000fe20000410000 */
[----:B------:R-:W-:-:S02]  /*9850*/  F2FP.BF16.F32.PACK_AB R159, R175, R174 ;  /* 0x000000aeaf9f723e */ /* 0x000fc400000010ff */
[----:B------:R-:W-:-:S03]  /*9860*/  F2FP.BF16.F32.PACK_AB R161, R179, R161 ;  /* 0x000000a1b3a1723e */ /* 0x000fc600000010ff */
[----:B------:R-:W1:Y:S01]  /*9870*/  MUFU.EX2 R165, R186 ;  /* 0x000000ba00a57308 */ /* 0x000e620000000800 */
[----:B---3--:R-:W-:-:S07]  /*9880*/  FADD.FTZ R2, R182, R2 ;  /* 0x00000002b6027221 */ /* 0x008fce0000010000 */
[----:B------:R-:W3:Y:S01]  /*9890*/  MUFU.EX2 R187, R187 ;  /* 0x000000bb00bb7308 */ /* 0x000ee20000000800 */
[C---:B--2---:R-:W-:Y:S01]  /*98a0*/  FADD.FTZ R2, R183.reuse, R2 ;  /* 0x00000002b7027221 */ /* 0x044fe20000010000 */
[----:B------:R-:W-:-:S06]  /*98b0*/  F2FP.BF16.F32.PACK_AB R163, R183, R182 ;  /* 0x000000b6b7a3723e */ /* 0x000fcc00000010ff */
        /* <DEDUP_REMOVED lines=11> */
[----:B---3--:R-:W-:-:S07]  /*9970*/  FADD.FTZ R2, R169, R2 ;  /* 0x00000002a9027221 */ /* 0x008fce0000010000 */
[----:B------:R3:W4:Y:S01]  /*9980*/  MUFU.EX2 R170, R4 ;  /* 0x0000000400aa7308 */ /* 0x0007220000000800 */
[C---:B--2---:R-:W-:Y:S01]  /*9990*/  FADD.FTZ R2, R195.reuse, R2 ;  /* 0x00000002c3027221 */ /* 0x044fe20000010000 */
[----:B------:R-:W-:-:S06]  /*99a0*/  F2FP.BF16.F32.PACK_AB R169, R195, R169 ;  /* 0x000000a9c3a9723e */ /* 0x000fcc00000010ff */
[----:B------:R-:W2:Y:S01]  /*99b0*/  MUFU.EX2 R9, R9 ;  /* 0x0000000900097308 */ /* 0x000ea20000000800 */
[----:B---3--:R-:W-:Y:S01]  /*99c0*/  IADD3 R4, -R13, 0xb, RZ ;  /* 0x0000000b0d047810 */ /* 0x008fe20007ffe1ff */
[----:B-1----:R-:W-:-:S04]  /*99d0*/  FADD.FTZ R2, R198, R2 ;  /* 0x00000002c6027221 */ /* 0x002fc80000010000 */
[----:B------:R1:W-:Y:S06]  /*99e0*/  BAR.ARV R4, 0x100 ;  /* 0x000400040000751d */ /* 0x0003ec0000002000 */
[----:B------:R1:W-:Y:S01]  /*99f0*/  @!P1 SYNCS.ARRIVE.TRANS64.RED.A1T0 RZ, [R12+URZ], RZ ;  /* 0x000000ff0cff99a7 */ /* 0x0003e2000810043f */
[C---:B----4-:R-:W-:Y:S01]  /*9a00*/  FADD.FTZ R3, R170.reuse, R3 ;  /* 0x00000003aa037221 */ /* 0x050fe20000010000 */
[----:B------:R-:W-:Y:S01]  /*9a10*/  F2FP.BF16.F32.PACK_AB R170, R170, R196 ;  /* 0x000000c4aaaa723e */ /* 0x000fe200000010ff */
[C---:B--2---:R-:W-:Y:S01]  /*9a20*/  FADD.FTZ R2, R9.reuse, R2 ;  /* 0x0000000209027221 */ /* 0x044fe20000010000 */
[----:B------:R-:W-:Y:S01]  /*9a30*/  F2FP.BF16.F32.PACK_AB R171, R9, R198 ;  /* 0x000000c609ab723e */ /* 0x000fe200000010ff */
[----:B-1----:R-:W-:Y:S06]  /*9a40*/  @!P0 BRA `(.L_x_11252) ;  /* 0x0000000000048947 */ /* 0x002fec0003800000 */
[----:B------:R-:W-:Y:S01]  /*9a50*/  BPT.TRAP 0x1 ;  /* 0x000000040000795c */ /* 0x000fe20000300000 */
.L_x_11252:
[----:B------:R1:W2:Y:S01]  /*9a60*/  SYNCS.PHASECHK.TRANS64.TRYWAIT P3, [UR22+0x22850], R5 ;  /* 0x02285005ff0075a7 */ /* 0x0002a20008060156 */
[----:B------:R-:W-:Y:S05]  /*9a70*/  @!P0 BRA `(.L_x_11253) ;  /* 0x0000000000048947 */ /* 0x000fea0003800000 */
[----:B------:R-:W-:Y:S01]  /*9a80*/  BPT.TRAP 0x1 ;  /* 0x000000040000795c */ /* 0x000fe20000300000 */
.L_x_11253:
[----:B--2---:R-:W-:Y:S05]  /*9a90*/  @P3 BRA `(.L_x_11254) ;  /* 0x0000000000083947 */ /* 0x004fea0003800000 */
[----:B------:R-:W2:Y:S02]  /*9aa0*/  SYNCS.PHASECHK.TRANS64.TRYWAIT P3, [UR22+0x22850], R5 ;  /* 0x02285005ff0075a7 */ /* 0x000ea40008060156 */
[----:B--2---:R-:W-:Y:S05]  /*9ab0*/  @!P3 BRA `(.L_x_11255) ;  /* 0x000000f400e8b947 */ /* 0x004fea0003800000 */
.L_x_11254:
[----:B------:R-:W3:Y:S01]  /*9ac0*/  S2R R8, SR_TID.X ;  /* 0x0000000000087919 */ /* 0x000ee20000002100 */
[----:B------:R-:W-:Y:S01]  /*9ad0*/  UIMAD UR14, UR37, 0xc00, UR6 ;  /* 0x00000c00250e78a4 */ /* 0x000fe2000f8e0206 */
[----:B--2---:R-:W-:Y:S01]  /*9ae0*/  @!P1 VIADD R10, R10, 0x22860 ;  /* 0x000228600a0a9836 */ /* 0x004fe20000000000 */
[----:B------:R-:W-:Y:S01]  /*9af0*/  UMOV UR11, 0x40000040 ;  /* 0x40000040000b7882 */ /* 0x000fe20000000000 */
[----:B------:R-:W-:Y:S01]  /*9b00*/  UMOV UR15, 0x40000040 ;  /* 0x40000040000f7882 */ /* 0x000fe20000000000 */
[----:B------:R-:W-:Y:S02]  /*9b10*/  IMAD.MOV.U32 R9, RZ, RZ, R0 ;  /* 0x000000ffff097224 */ /* 0x000fe400078e0000 */
[----:B------:R-:W-:Y:S01]  /*9b20*/  @!P1 PRMT R10, RZ, 0x654, R10 ;  /* 0x00000654ff0a9816 */ /* 0x000fe2000000000a */
[----:B------:R-:W-:Y:S01]  /*9b30*/  UMOV UR10, UR14 ;  /* 0x0000000e000a7c82 */ /* 0x000fe20008000000 */
[----:B---3--:R-:W-:-:S05]  /*9b40*/  SHF.R.U32.HI R8, RZ, 0x7, R8 ;  /* 0x00000007ff087819 */ /* 0x008fca0000011608 */
[----:B01----:R-:W-:Y:S02]  /*9b50*/  VIADD R5, R8, 0x8 ;  /* 0x0000000808057836 */ /* 0x003fe40000000000 */
        /* <DEDUP_REMOVED lines=36> */
[----:B0-----:R-:W-:-:S07]  /*9da0*/  IMAD.MOV.U32 R5, RZ, RZ, R7 ;  /* 0x000000ffff057224 */ /* 0x001fce00078e0007 */
.L_x_11247:
[----:B------:R-:W-:-:S13]  /*9db0*/  ISETP.GE.AND P2, PT, R5, UR43, PT ;  /* 0x0000002b05007c0c */ /* 0x000fda000bf46270 */
[----:B------:R-:W-:Y:S05]  /*9dc0*/  @!P2 BRA `(.L_x_11257) ;  /* 0x00000030000ca947 */ /* 0x000fea0003800000 */
[----:B--2---:R-:W-:Y:S01]  /*9dd0*/  IMAD.MOV.U32 R10, RZ, RZ, R6 ;  /* 0x000000ffff0a7224 */ /* 0x004fe200078e0006 */
[----:B------:R-:W-:Y:S01]  /*9de0*/  ULDC UR22, c[0x0][0x9e4] ;  /* 0x0002790000167ab9 */ /* 0x000fe20000000800 */
[----:B------:R-:W-:Y:S01]  /*9df0*/  IMAD.MOV.U32 R11, RZ, RZ, R0 ;  /* 0x000000ffff0b7224 */ /* 0x000fe200078e0000 */
[----:B------:R-:W-:Y:S01]  /*9e00*/  ULDC UR23, c[0x0][0x9dc] ;  /* 0x0002770000177ab9 */ /* 0x000fe20000000800 */
[----:B------:R-:W-:Y:S01]  /*9e10*/  ULDC UR7, c[0x0][0x988] ;  /* 0x0002620000077ab9 */ /* 0x000fe20000000800 */
[----:B------:R-:W-:-:S05]  /*9e20*/  ULDC UR28, c[0x0][0x9e0] ;  /* 0x00027800001c7ab9 */ /* 0x000fca0000000800 */
.L_x_11274:
[----:B------:R-:W-:-:S04]  /*9e30*/  UIADD3 UR37, UR37, 0x1, URZ ;  /* 0x0000000125257890 */ /* 0x000fc8000fffe03f */
[----:B------:R-:W-:-:S04]  /*9e40*/  UISETP.NE.AND UP2, UPT, UR37, 0x2, UPT ;  /* 0x000000022500788c */ /* 0x000fc8000bf45270 */
[----:B------:R-:W-:Y:S02]  /*9e50*/  USEL UR10, URZ, 0x1, UP2 ;  /* 0x000000013f0a7887 */ /* 0x000fe40009000000 */
[----:B------:R-:W-:Y:S02]  /*9e60*/  USEL UR37, UR37, URZ, UP2 ;  /* 0x0000003f25257287 */ /* 0x000fe40009000000 */
[----:B------:R-:W-:Y:S01]  /*9e70*/  ULOP3.LUT UR38, UR38, UR10, URZ, 0x3c, !UPT ;  /* 0x0000000a26267292 */ /* 0x000fe2000f8e3c3f */
[----:B01-3--:R-:W-:Y:S11]  /*9e80*/  @!P0 BRA `(.L_x_11258) ;  /* 0x0000000000048947 */ /* 0x00bff60003800000 */
[----:B------:R-:W-:Y:S01]  /*9e90*/  BPT.TRAP 0x1 ;  /* 0x000000040000795c */ /* 0x000fe20000300000 */
.L_x_11258:
        /* <DEDUP_REMOVED lines=9> */
.L_x_11259:
[----:B-1----:R-:W-:Y:S05]  /*9f30*/  @P2 BRA `(.L_x_11260) ;  /* 0x0000000000082947 */ /* 0x002fea0003800000 */
[----:B------:R-:W1:Y:S02]  /*9f40*/  SYNCS.PHASECHK.TRANS64.TRYWAIT P2, [UR21+0x22830], R8 ;  /* 0x02283008ff0075a7 */ /* 0x000e640008040155 */
[----:B-1----:R-:W-:Y:S05]  /*9f50*/  @!P2 BRA `(.L_x_11261) ;  /* 0x000000f000d4a947 */ /* 0x002fea0003800000 */
.L_x_11260:
[----:B------:R-:W-:Y:S01]  /*9f60*/  UIMAD UR18, UR37, 0x300, UR20 ;  /* 0x00000300251278a4 */ /* 0x000fe2000f8e0214 */
[----:B------:R-:W-:Y:S01]  /*9f70*/  WARPGROUP.ARRIVE ;  /* 0x00000000000079c5 */ /* 0x000fe20000000000 */
[----:B------:R-:W-:Y:S01]  /*9f80*/  UMOV UR19, 0x40000040 ;  /* 0x4000004000137882 */ /* 0x000fe20000000000 */
[----:B------:R-:W-:Y:S01]  /*9f90*/  UMOV UR24, UR4 ;  /* 0x0000000400187c82 */ /* 0x000fe20008000000 */
[----:B------:R-:W-:Y:S01]  /*9fa0*/  UIADD3 UR26, UR18, 0x2, URZ ;  /* 0x00000002121a7890 */ /* 0x000fe2000fffe03f */
[----:B------:R-:W-:Y:S01]  /*9fb0*/  PLOP3.LUT P2, PT, PT, PT, UP0, 0x80, 0x0 ;  /* 0x000000000000781c */ /* 0x000fe20003f4f008 */
        /* <DEDUP_REMOVED lines=8> */
[----:B------:R-:W-:Y:S01]  /*a040*/  PLOP3.LUT P3, PT, PT, PT, UP0, 0x80, 0x0 ;  /* 0x000000000000781c */ /* 0x000fe20003f6f008 */
[----:B------:R-:W-:-:S02]  /*a050*/  VIADD R21, R22, UR42 ;  /* 0x0000002a16157c36 */ /* 0x000fc40008000000 */
[----:B------:R-:W-:Y:S02]  /*a060*/  IMAD R20, R5, -0x60, RZ ;  /* 0xffffffa005147824 */ /* 0x000fe400078e02ff */
[----:B------:R-:W-:-:S03]  /*a070*/  IMAD.U32 R9, RZ, RZ, UR21 ;  /* 0x00000015ff097e24 */ /* 0x000fc6000f8e00ff */
[----:B------:R-:W-:-:S04]  /*a080*/  IADD3 R14, -R19, 0x1, R20 ;  /* 0x00000001130e7810 */ /* 0x000fc80007ffe114 */
[----:B------:R-:W-:-:S05]  /*a090*/  IADD3 R14, -R16, R14, R17 ;  /* 0x0000000e100e7210 */ /* 0x000fca0007ffe111 */
[----:B------:R-:W-:Y:S01]  /*a0a0*/  VIADD R15, R14, UR28 ;  /* 0x0000001c0e0f7c36 */ /* 0x000fe20008000000 */
        /* <DEDUP_REMOVED lines=8> */
[----:B------:R-:W-:Y:S02]  /*a130*/  @UP0 ULDC UR10, c[0x0][0x44c] ;  /* 0x00011300000a0ab9 */ /* 0x000fe40000000800 */
[----:B------:R-:W-:Y:S01]  /*a140*/  @P2 IMAD.HI.U32 R0, R21, UR10, RZ ;  /* 0x0000000a15002c27 */ /* 0x000fe2000f8e00ff */
[----:B------:R-:W-:Y:S01]  /*a150*/  @UP0 ULDC UR10, c[0x0][0x450] ;  /* 0x00011400000a0ab9 */ /* 0x000fe20000000800 */
[----:B------:R-:W-:-:S03]  /*a160*/  PLOP3.LUT P2, PT, PT, PT, UP1, 0x40, 0x0 ;  /* 0x000000000000781c */ /* 0x000fc60003f4e818 */
[----:B------:R-:W-:Y:S01]  /*a170*/  @P3 SHF.R.U32.HI R21, RZ, UR10, R0 ;  /* 0x0000000aff153c19 */ /* 0x000fe20008011600 */
[----:B------:R-:W-:Y:S01]  /*a180*/  @!P1 VIADD R0, R9, 0x22840 ;  /* 0x0002284009009836 */ /* 0x000fe20000000000 */
[----:B------:R-:W-:-:S03]  /*a190*/  ULOP3.LUT UR10, URZ, UR23, URZ, 0x33, !UPT ;  /* 0x000000173f0a7292 */ /* 0x000fc6000f8e333f */
[----:B------:R-:W2:Y:S01]  /*a1a0*/  SHFL.IDX PT, R200, R21, RZ, 0x1c1f ;  /* 0x001c1fff15c87589 */ /* 0x000ea200000e0000 */
[----:B------:R-:W-:Y:S02]  /*a1b0*/  @!P1 PRMT R0, RZ, 0x654, R0 ;  /* 0x00000654ff009816 */ /* 0x000fe40000000000 */
[----:B------:R-:W-:Y:S02]  /*a1c0*/  VIADD R14, R14, UR10 ;  /* 0x0000000a0e0e7c36 */ /* 0x000fe40008000000 */
[C---:B--2---:R-:W-:Y:S02]  /*a1d0*/  IMAD.IADD R13, R200.reuse, 0x1, R15 ;  /* 0x00000001c80d7824 */ /* 0x044fe400078e020f */
[----:B------:R-:W-:Y:S01]  /*a1e0*/  IMAD.IADD R12, R200, 0x1, R14 ;  /* 0x00000001c80c7824 */ /* 0x000fe200078e020e */
[----:B------:R-:W-:Y:S02]  /*a1f0*/  WARPGROUP.DEPBAR.LE gsb0, 0x0 ;  /* 0x00008000000079c5 */ /* 0x000fe40000010000 */
[----:B------:R-:W-:-:S06]  /*a200*/  WARPGROUP.ARRIVE ;  /* 0x00000000000079c5 */ /* 0x000fcc0000000000 */
[----:B------:R-:W-:Y:S03]  /*a210*/  HGMMA.64x96x16.F32.BF16 R152, gdesc[UR12], R152, gsb0 ;  /* 0x016000000c9879f0 */ /* 0x000fe60008001898 */
[----:B------:R-:W-:Y:S02]  /*a220*/  WARPGROUP.DEPBAR.LE gsb0, 0x0 ;  /* 0x00008000000079c5 */ /* 0x000fe40000010000 */
[----:B------:R2:W-:Y:S06]  /*a230*/  BAR.ARV R4, 0x100 ;  /* 0x000400040000751d */ /* 0x0005ec0000002000 */
[----:B------:R3:W-:Y:S02]  /*a240*/  @!P1 SYNCS.ARRIVE.TRANS64.RED.A1T0 RZ, [R0+URZ], RZ ;  /* 0x000000ff00ff99a7 */ /* 0x0007e4000810043f */
[----:B---3--:R-:W-:Y:S01]  /*a250*/  IMAD.IADD R0, R20, 0x1, -R19 ;  /* 0x0000000114007824 */ /* 0x008fe200078e0a13 */
[----:B--2---:R-:W-:Y:S06]  /*a260*/  @P2 BRA `(.L_x_11262) ;  /* 0x0000000000542947 */ /* 0x004fec0003800000 */
        /* <DEDUP_REMOVED lines=12> */
.L_x_11264:
[----:B------:R-:W-:-:S05]  /*a330*/  IMAD.U32 R201, RZ, RZ, UR22 ;  /* 0x00000016ffc97e24 */ /* 0x000fca000f8e00ff */
[----:B------:R-:W-:-:S13]  /*a340*/  ISETP.NE.AND P2, PT, R201, 0x1, PT ;  /* 0x00000001c900780c */ /* 0x000fda0003f45270 */
[----:B-1----:R-:W1:Y:S02]  /*a350*/  @P2 LDC.64 R6, c[0x0][0x9e8] ;  /* 0x00027a00ff062b82 */ /* 0x002e640000000a00 */
[----:B-1----:R-:W-:-:S05]  /*a360*/  @P2 IMAD.HI.U32 R6, R200, R6, RZ ;  /* 0x00000006c8062227 */ /* 0x002fca00078e00ff */
[----:B------:R-:W-:-:S07]  /*a370*/  @P2 SHF.R.U32.HI R200, RZ, R7, R6 ;  /* 0x00000007ffc82219 */ /* 0x000fce0000011606 */
.L_x_11265:
[----:B------:R-:W-:Y:S05]  /*a380*/  BSYNC B0 ;  /* 0x0000000000007941 */ /* 0x000fea0003800000 */
.L_x_11263:
[----:B------:R-:W-:-:S05]  /*a390*/  IMAD R200, R200, R201, R0 ;  /* 0x000000c9c8c87224 */ /* 0x000fca00078e0200 */
[----:B------:R-:W-:Y:S02]  /*a3a0*/  VIMNMX R12, R12, R200, !PT ;  /* 0x000000c80c0c7248 */ /* 0x000fe40007fe0100 */
[----:B------:R-:W-:-:S07]  /*a3b0*/  VIADDMNMX R13, R200, R201, R13, PT ;  /* 0x000000c9c80d7246 */ /* 0x000fce000380010d */
.L_x_11262:
[C---:B------:R-:W-:Y:S02]  /*a3c0*/  ISETP.GE.AND P2, PT, R20.reuse, 0x2, PT ;  /* 0x000000021400780c */ /* 0x040fe40003f46270 */
[----:B------:R-:W-:Y:S02]  /*a3d0*/  ISETP.GE.AND P6, PT, R20, 0xa, PT ;  /* 0x0000000a1400780c */ /* 0x000fe40003fc6270 */
[----:B------:R-:W-:Y:S02]  /*a3e0*/  ISETP.GT.AND P4, PT, R12, 0x1, !P2 ;  /* 0x000000010c00780c */ /* 0x000fe40005784270 */
[----:B------:R-:W-:Y:S02]  /*a3f0*/  ISETP.GE.AND P3, PT, R20, 0x9, PT ;  /* 0x000000091400780c */ /* 0x000fe40003f66270 */
[----:B------:R-:W-:Y:S02]  /*a400*/  ISETP.LT.OR P4, PT, R13, 0x2, P4 ;  /* 0x000000020d00780c */ /* 0x000fe40002781670 */
[----:B------:R-:W-:-:S02]  /*a410*/  LOP3.LUT R18, R18, 0xfffffffb, RZ, 0xc0, !PT ;  /* 0xfffffffb12127812 */ /* 0x000fc400078ec0ff */
        /* <DEDUP_REMOVED lines=147> */
.L_x_11268:
[----:B------:R-:W-:-:S05]  /*ad50*/  IMAD.U32 R13, RZ, RZ, UR22 ;  /* 0x00000016ff0d7e24 */ /* 0x000fca000f8e00ff */
[----:B------:R-:W-:-:S13]  /*ad60*/  ISETP.NE.AND P6, PT, R13, 0x1, PT ;  /* 0x000000010d00780c */ /* 0x000fda0003fc5270 */
[----:B-1----:R-:W1:Y:S02]  /*ad70*/  @P6 LDC.64 R6, c[0x0][0x9e8] ;  /* 0x00027a00ff066b82 */ /* 0x002e640000000a00 */
[----:B-1----:R-:W-:-:S05]  /*ad80*/  @P6 IMAD.HI.U32 R6, R12, R6, RZ ;  /* 0x000000060c066227 */ /* 0x002fca00078e00ff */
[----:B------:R-:W-:-:S07]  /*ad90*/  @P6 SHF.R.U32.HI R12, RZ, R7, R6 ;  /* 0x00000007ff0c6219 */ /* 0x000fce0000011606 */
.L_x_11269:
[----:B------:R-:W-:Y:S05]  /*ada0*/  BSYNC B0 ;  /* 0x0000000000007941 */ /* 0x000fea0003800000 */
.L_x_11267:
[----:B------:R-:W-:-:S05]  /*adb0*/  IMAD R0, R12, R13, R0 ;  /* 0x0000000d0c007224 */ /* 0x000fca00078e0200 */
[----:B------:R-:W-:Y:S02]  /*adc0*/  VIMNMX R14, R14, R0, !PT ;  /* 0x000000000e0e7248 */ /* 0x000fe40007fe0100 */
[----:B------:R-:W-:-:S07]  /*add0*/  VIADDMNMX R15, R0, R13, R15, PT ;  /* 0x0000000d000f7246 */ /* 0x000fce000380010f */
.L_x_11266:
[C---:B------:R-:W-:Y:S02]  /*ade0*/  ISETP.GT.AND P2, PT, R14.reuse, 0x1, !P2 ;  /* 0x000000010e00780c */ /* 0x040fe40005744270 */
[----:B------:R-:W-:Y:S02]  /*adf0*/  ISETP.GT.AND P3, PT, R14, 0x8, !P3 ;  /* 0x000000080e00780c */ /* 0x000fe40005f64270 */
[C---:B------:R-:W-:Y:S02]  /*ae00*/  ISETP.LT.OR P2, PT, R15.reuse, 0x2, P2 ;  /* 0x000000020f00780c */ /* 0x040fe40001741670 */
[----:B------:R-:W-:Y:S02]  /*ae10*/  ISETP.LT.OR P3, PT, R15, 0x9, P3 ;  /* 0x000000090f00780c */ /* 0x000fe40001f61670 */
[----:B------:R-:W-:Y:S02]  /*ae20*/  FSEL R155, R155, -INF , !P2 ;  /* 0xff8000009b9b7808 */ /* 0x000fe40005000000 */
[----:B------:R-:W-:-:S02]  /*ae30*/  LOP3.LUT P2, RZ, R18, 0x4, RZ, 0xc0, !PT ;  /* 0x0000000412ff7812 */ /* 0x000fc4000784c0ff */
[----:B------:R-:W-:Y:S02]  /*ae40*/  FSEL R158, R158, -INF , !P3 ;  /* 0xff8000009e9e7808 */ /* 0x000fe40005800000 */
[----:B------:R-:W-:Y:S02]  /*ae50*/  ISETP.GT.AND P2, PT, R14, 0x9, !P2 ;  /* 0x000000090e00780c */ /* 0x000fe40005744270 */
[----:B------:R-:W-:Y:S02]  /*ae60*/  LOP3.LUT P3, RZ, R18, 0x20000, RZ, 0xc0, !PT ;  /* 0x0002000012ff7812 */ /* 0x000fe4000786c0ff */
[----:B------:R-:W-:Y:S02]  /*ae70*/  ISETP.LT.OR P2, PT, R15, 0xa, P2 ;  /* 0x0000000a0f00780c */ /* 0x000fe40001741670 */
[----:B------:R-:W-:Y:S02]  /*ae80*/  FMNMX.FTZ R0, R152, R11, !PT ;  /* 0x0000000b98007209 */ /* 0x000fe40007810000 */
[----:B------:R-:W-:-:S02]  /*ae90*/  FSEL R159, R159, -INF , !P2 ;  /* 0xff8000009f9f7808 */ /* 0x000fc40005000000 */
[----:B------:R-:W-:Y:S02]  /*aea0*/  LOP3.LUT P2, RZ, R18, 0x8, RZ, 0xc0, !PT ;  /* 0x0000000812ff7812 */ /* 0x000fe4000784c0ff */
[----:B------:R-:W-:Y:S02]  /*aeb0*/  FMNMX.FTZ R0, R153, R0, !PT ;  /* 0x0000000099007209 */ /* 0x000fe40007810000 */
[----:B------:R-:W-:Y:S02]  /*aec0*/  ISETP.GT.AND P2, PT, R14, 0x10, !P2 ;  /* 0x000000100e00780c */ /* 0x000fe40005744270 */
[----:B------:R-:W-:Y:S02]  /*aed0*/  LOP3.LUT P6, RZ, R18, 0x10000, RZ, 0xc0, !PT ;  /* 0x0001000012ff7812 */ /* 0x000fe400078cc0ff */
        /* <DEDUP_REMOVED lines=53> */
[----:B------:R-:W-:Y:S01]  /*b230*/  LOP3.LUT P3, RZ, R18, 0x40, RZ, 0xc0, !PT ;  /* 0x0000004012ff7812 */ /* 0x000fe2000786c0ff */
[----:B------:R-:W2:Y:S01]  /*b240*/  SHFL.BFLY PT, R6, R0, 0x2, 0x1f ;  /* 0x0c401f0000067f89 */ /* 0x000ea200000e0000 */
[----:B------:R-:W-:Y:S02]  /*b250*/  FSEL R178, R178, -INF , !P2 ;  /* 0xff800000b2b27808 */ /* 0x000fe40005000000 */
[----:B------:R-:W-:-:S02]  /*b260*/  LOP3.LUT P2, RZ, R18, 0x200, RZ, 0xc0, !PT ;  /* 0x0000020012ff7812 */ /* 0x000fc4000784c0ff */
[----:B------:R-:W-:Y:S02]  /*b270*/  LOP3.LUT P6, RZ, R18, 0x20, RZ, 0xc0, !PT ;  /* 0x0000002012ff7812 */ /* 0x000fe400078cc0ff */
[C---:B------:R-:W-:Y:S02]  /*b280*/  ISETP.GT.AND P2, PT, R14.reuse, 0x31, !P2 ;  /* 0x000000310e00780c */ /* 0x040fe40005744270 */
[C---:B------:R-:W-:Y:S02]  /*b290*/  ISETP.GT.AND P4, PT, R14.reuse, 0x51, !P4 ;  /* 0x000000510e00780c */ /* 0x040fe40006784270 */
[----:B------:R-:W-:Y:S02]  /*b2a0*/  ISETP.LT.OR P2, PT, R15, 0x32, P2 ;  /* 0x000000320f00780c */ /* 0x000fe40001741670 */
[----:B------:R-:W-:Y:S02]  /*b2b0*/  ISETP.GT.AND P5, PT, R14, 0x58, !P5 ;  /* 0x000000580e00780c */ /* 0x000fe40006fa4270 */
[----:B------:R-:W-:-:S02]  /*b2c0*/  FSEL R179, R179, -INF , !P2 ;  /* 0xff800000b3b37808 */ /* 0x000fc40005000000 */
[----:B------:R-:W-:Y:S02]  /*b2d0*/  LOP3.LUT P2, RZ, R18, 0x100, RZ, 0xc0, !PT ;  /* 0x0000010012ff7812 */ /* 0x000fe4000784c0ff */
[C---:B------:R-:W-:Y:S02]  /*b2e0*/  ISETP.LT.OR P4, PT, R15.reuse, 0x52, P4 ;  /* 0x000000520f00780c */ /* 0x040fe40002781670 */
[----:B------:R-:W-:Y:S02]  /*b2f0*/  ISETP.GT.AND P2, PT, R14, 0x38, !P2 ;  /* 0x000000380e00780c */ /* 0x000fe40005744270 */
[C---:B------:R-:W-:Y:S02]  /*b300*/  ISETP.LT.OR P5, PT, R15.reuse, 0x59, P5 ;  /* 0x000000590f00780c */ /* 0x040fe40002fa1670 */
[----:B------:R-:W-:Y:S02]  /*b310*/  ISETP.LT.OR P2, PT, R15, 0x39, P2 ;  /* 0x000000390f00780c */ /* 0x000fe40001741670 */
[----:B--2---:R-:W-:-:S02]  /*b320*/  FMNMX.FTZ R0, R0, R6, !PT ;  /* 0x0000000600007209 */ /* 0x004fc40007810000 */
[----:B------:R-:W-:Y:S02]  /*b330*/  FSEL R182, R182, -INF , !P2 ;  /* 0xff800000b6b67808 */ /* 0x000fe40005000000 */
[----:B------:R-:W-:Y:S01]  /*b340*/  LOP3.LUT P2, RZ, R18, 0x80, RZ, 0xc0, !PT ;  /* 0x0000008012ff7812 */ /* 0x000fe2000784c0ff */
[----:B------:R-:W2:Y:S01]  /*b350*/  SHFL.BFLY PT, R6, R0, 0x1, 0x1f ;  /* 0x0c201f0000067f89 */ /* 0x000ea200000e0000 */
[----:B------:R-:W-:Y:S02]  /*b360*/  FSEL R195, R195, -INF , !P4 ;  /* 0xff800000c3c37808 */ /* 0x000fe40006000000 */
[----:B------:R-:W-:Y:S02]  /*b370*/  ISETP.GT.AND P2, PT, R14, 0x39, !P2 ;  /* 0x000000390e00780c */ /* 0x000fe40005744270 */
[----:B------:R-:W-:Y:S02]  /*b380*/  FSEL R198, R198, -INF , !P5 ;  /* 0xff800000c6c67808 */ /* 0x000fe40006800000 */
[----:B------:R-:W-:-:S04]  /*b390*/  ISETP.LT.OR P2, PT, R15, 0x3a, P2 ;  /* 0x0000003a0f00780c */ /* 0x000fc80001741670 */
[----:B------:R-:W-:Y:S02]  /*b3a0*/  FSEL R183, R183, -INF , !P2 ;  /* 0xff800000b7b77808 */ /* 0x000fe40005000000 */
[----:B------:R-:W-:Y:S02]  /*b3b0*/  ISETP.GT.AND P2, PT, R14, 0x40, !P3 ;  /* 0x000000400e00780c */ /* 0x000fe40005f44270 */
[----:B------:R-:W-:Y:S02]  /*b3c0*/  LOP3.LUT P3, RZ, R18, 0x10, RZ, 0xc0, !PT ;  /* 0x0000001012ff7812 */ /* 0x000fe4000786c0ff */
[----:B------:R-:W-:Y:S02]  /*b3d0*/  ISETP.LT.OR P2, PT, R15, 0x41, P2 ;  /* 0x000000410f00780c */ /* 0x000fe40001741670 */
[----:B------:R-:W-:Y:S02]  /*b3e0*/  ISETP.GT.AND P3, PT, R14, 0x50, !P3 ;  /* 0x000000500e00780c */ /* 0x000fe40005f64270 */
[----:B------:R-:W-:-:S02]  /*b3f0*/  FSEL R186, R186, -INF , !P2 ;  /* 0xff800000baba7808 */ /* 0x000fc40005000000 */
[----:B------:R-:W-:Y:S02]  /*b400*/  ISETP.GT.AND P2, PT, R14, 0x41, !P6 ;  /* 0x000000410e00780c */ /* 0x000fe40007744270 */
[----:B--2---:R-:W-:Y:S02]  /*b410*/  FMNMX.FTZ R0, R0, R6, !PT ;  /* 0x0000000600007209 */ /* 0x004fe40007810000 */
[----:B------:R-:W-:Y:S02]  /*b420*/  ISETP.LT.OR P2, PT, R15, 0x42, P2 ;  /* 0x000000420f00780c */ /* 0x000fe40001741670 */
[----:B------:R-:W-:Y:S01]  /*b430*/  LOP3.LUT P6, RZ, R18, 0x40000, RZ, 0xc0, !PT ;  /* 0x0004000012ff7812 */ /* 0x000fe200078cc0ff */
[C---:B------:R-:W-:Y:S01]  /*b440*/  FMUL.FTZ R6, R0.reuse, UR7 ;  /* 0x0000000700067c20 */ /* 0x040fe20008410000 */
[----:B------:R-:W-:Y:S02]  /*b450*/  FSEL R187, R187, -INF , !P2 ;  /* 0xff800000bbbb7808 */ /* 0x000fe40005000000 */
[----:B------:R-:W-:-:S02]  /*b460*/  FSETP.NEU.FTZ.AND P2, PT, R0, -INF , PT ;  /* 0xff8000000000780b */ /* 0x000fc40003f5d000 */
[----:B------:R-:W-:Y:S02]  /*b470*/  ISETP.LT.OR P3, PT, R15, 0x51, P3 ;  /* 0x000000510f00780c */ /* 0x000fe40001f61670 */
[----:B-1----:R-:W-:Y:S02]  /*b480*/  FSEL R7, R0, RZ, P2 ;  /* 0x000000ff00077208 */ /* 0x002fe40001000000 */
[----:B------:R-:W-:Y:S02]  /*b490*/  FSEL R6, R6, RZ, P2 ;  /* 0x000000ff06067208 */ /* 0x000fe40001000000 */
[----:B------:R-:W-:Y:S01]  /*b4a0*/  ISETP.GT.AND P2, PT, R14, 0x48, !P6 ;  /* 0x000000480e00780c */ /* 0x000fe20007744270 */
[----:B------:R-:W-:Y:S01]  /*b4b0*/  FADD.FTZ R7, -R7, R11 ;  /* 0x0000000b07077221 */ /* 0x000fe20000010100 */
        /* <DEDUP_REMOVED lines=33> */
[----:B------:R-:W-:Y:S01]  /*b6d0*/  LOP3.LUT P2, RZ, R18, 0x80000, RZ, 0xc0, !PT ;  /* 0x0008000012ff7812 */ /* 0x000fe2000784c0ff */
[----:B------:R-:W-:Y:S01]  /*b6e0*/  MUFU.EX2 R152, R152 ;  /* 0x0000009800987308 */ /* 0x000fe20000000800 */
[----:B------:R-:W-:-:S02]  /*b6f0*/  FMNMX.FTZ R6, R155, R6, !PT ;  /* 0x000000069b067209 */ /* 0x000fc40007810000 */
[----:B------:R-:W-:Y:S02]  /*b700*/  ISETP.GT.AND P2, PT, R14, 0x49, !P2 ;  /* 0x000000490e00780c */ /* 0x000fe40005744270 */
[----:B------:R-:W-:Y:S02]  /*b710*/  FMNMX.FTZ R6, R158, R6, !PT ;  /* 0x000000069e067209 */ /* 0x000fe40007810000 */
[----:B------:R-:W-:Y:S01]  /*b720*/  ISETP.LT.OR P2, PT, R15, 0x4a, P2 ;  /* 0x0000004a0f00780c */ /* 0x000fe20001741670 */
[----:B------:R-:W1:Y:S01]  /*b730*/  MUFU.EX2 R7, R7 ;  /* 0x0000000700077308 */ /* 0x000e620000000800 */
[----:B------:R-:W-:Y:S02]  /*b740*/  FMNMX.FTZ R6, R159, R6, !PT ;  /* 0x000000069f067209 */ /* 0x000fe40007810000 */
[----:B------:R-:W-:Y:S02]  /*b750*/  FSEL R191, R191, -INF , !P2 ;  /* 0xff800000bfbf7808 */ /* 0x000fe40005000000 */
[----:B------:R-:W-:-:S02]  /*b760*/  FMNMX.FTZ R6, R162, R6, !PT ;  /* 0x00000006a2067209 */ /* 0x000fc40007810000 */
[----:B------:R-:W-:Y:S01]  /*b770*/  FSEL R194, R194, -INF , !P3 ;  /* 0xff800000c2c27808 */ /* 0x000fe20005800000 */
[----:B------:R-:W2:Y:S01]  /*b780*/  MUFU.EX2 R153, R153 ;  /* 0x0000009900997308 */ /* 0x000ea20000000800 */
[----:B------:R-:W-:Y:S02]  /*b790*/  FMNMX.FTZ R6, R163, R6, !PT ;  /* 0x00000006a3067209 */ /* 0x000fe40007810000 */
[----:B------:R-:W-:Y:S02]  /*b7a0*/  ISETP.GT.AND P6, PT, R14, 0x59, !P6 ;  /* 0x000000590e00780c */ /* 0x000fe400077c4270 */
[----:B------:R-:W-:Y:S02]  /*b7b0*/  FMNMX.FTZ R6, R166, R6, !PT ;  /* 0x00000006a6067209 */ /* 0x000fe40007810000 */
[----:B------:R-:W-:Y:S01]  /*b7c0*/  ISETP.LT.OR P6, PT, R15, 0x5a, P6 ;  /* 0x0000005a0f00780c */ /* 0x000fe200037c1670 */
[----:B------:R-:W3:Y:S01]  /*b7d0*/  MUFU.EX2 R156, R156 ;  /* 0x0000009c009c7308 */ /* 0x000ee20000000800 */
[----:B------:R-:W-:Y:S01]  /*b7e0*/  FMNMX.FTZ R6, R167, R6, !PT ;  /* 0x00000006a7067209 */ /* 0x000fe20007810000 */
[----:B-1----:R-:W-:Y:S01]  /*b7f0*/  FFMA.FTZ R3, R7, R3, R152 ;  /* 0x0000000307037223 */ /* 0x002fe20000010098 */
[----:B------:R-:W-:Y:S01]  /*b800*/  FSEL R199, R199, -INF , !P6 ;  /* 0xff800000c7c77808 */ /* 0x000fe20007000000 */
[-C--:B------:R-:W-:Y:S01]  /*b810*/  FMUL.FTZ R24, R24, R7.reuse ;  /* 0x0000000718187220 */ /* 0x080fe20000410000 */
[----:B------:R-:W-:Y:S01]  /*b820*/  FMNMX.FTZ R6, R170, R6, !PT ;  /* 0x00000006aa067209 */ /* 0x000fe20007810000 */
[-C--:B------:R-:W-:Y:S01]  /*b830*/  FMUL.FTZ R25, R25, R7.reuse ;  /* 0x0000000719197220 */ /* 0x080fe20000410000 */
[-C--:B------:R-:W-:Y:S01]  /*b840*/  FMUL.FTZ R28, R28, R7.reuse ;  /* 0x000000071c1c7220 */ /* 0x080fe20000410000 */
[----:B------:R-:W1:Y:S01]  /*b850*/  MUFU.EX2 R157, R157 ;  /* 0x0000009d009d7308 */ /* 0x000e620000000800 */
[----:B------:R-:W-:Y:S01]  /*b860*/  FMNMX.FTZ R6, R171, R6, !PT ;  /* 0x00000006ab067209 */ /* 0x000fe20007810000 */
[C---:B--2---:R-:W-:Y:S01]  /*b870*/  FADD.FTZ R3, R153.reuse, R3 ;  /* 0x0000000399037221 */ /* 0x044fe20000010000 */
[----:B------:R-:W-:Y:S01]  /*b880*/  F2FP.BF16.F32.PACK_AB R152, R153, R152 ;  /* 0x000000989998723e */ /* 0x000fe200000010ff */
[-C--:B------:R-:W-:Y:S01]  /*b890*/  FMUL.FTZ R29, R29, R7.reuse ;  /* 0x000000071d1d7220 */ /* 0x080fe20000410000 */
[----:B------:R-:W-:Y:S01]  /*b8a0*/  FMNMX.FTZ R6, R174, R6, !PT ;  /* 0x00000006ae067209 */ /* 0x000fe20007810000 */
[-C--:B------:R-:W-:Y:S01]  /*b8b0*/  FMUL.FTZ R32, R32, R7.reuse ;  /* 0x0000000720207220 */ /* 0x080fe20000410000 */
[-C--:B------:R-:W-:Y:S01]  /*b8c0*/  FMUL.FTZ R33, R33, R7.reuse ;  /* 0x0000000721217220 */ /* 0x080fe20000410000 */
[----:B------:R-:W2:Y:S01]  /*b8d0*/  MUFU.EX2 R160, R160 ;  /* 0x000000a000a07308 */ /* 0x000ea20000000800 */
[----:B------:R-:W-:Y:S01]  /*b8e0*/  FMNMX.FTZ R6, R175, R6, !PT ;  /* 0x00000006af067209 */ /* 0x000fe20007810000 */
[----:B---3--:R-:W-:Y:S01]  /*b8f0*/  FADD.FTZ R3, R156, R3 ;  /* 0x000000039c037221 */ /* 0x008fe20000010000 */
[-C--:B------:R-:W-:Y:S01]  /*b900*/  FMUL.FTZ R36, R36, R7.reuse ;  /* 0x0000000724247220 */ /* 0x080fe20000410000 */
[-C--:B------:R-:W-:Y:S01]  /*b910*/  FMUL.FTZ R37, R37, R7.reuse ;  /* 0x0000000725257220 */ /* 0x080fe20000410000 */
[----:B------:R-:W-:Y:S01]  /*b920*/  FMNMX.FTZ R6, R178, R6, !PT ;  /* 0x00000006b2067209 */ /* 0x000fe20007810000 */
[-C--:B------:R-:W-:Y:S01]  /*b930*/  FMUL.FTZ R40, R40, R7.reuse ;  /* 0x0000000728287220 */ /* 0x080fe20000410000 */
[-C--:B------:R-:W-:Y:S01]  /*b940*/  FMUL.FTZ R41, R41, R7.reuse ;  /* 0x0000000729297220 */ /* 0x080fe20000410000 */
[----:B------:R-:W3:Y:S01]  /*b950*/  MUFU.EX2 R161, R161 ;  /* 0x000000a100a17308 */ /* 0x000ee20000000800 */
[----:B------:R-:W-:Y:S01]  /*b960*/  FMNMX.FTZ R6, R179, R6, !PT ;  /* 0x00000006b3067209 */ /* 0x000fe20007810000 */
[----:B-1----:R-:W-:Y:S01]  /*b970*/  FADD.FTZ R3, R157, R3 ;  /* 0x000000039d037221 */ /* 0x002fe20000010000 */
[-C--:B------:R-:W-:Y:S01]  /*b980*/  FMUL.FTZ R44, R44, R7.reuse ;  /* 0x000000072c2c7220 */ /* 0x080fe20000410000 */
[-C--:B------:R-:W-:Y:S01]  /*b990*/  FMUL.FTZ R45, R45, R7.reuse ;  /* 0x000000072d2d7220 */ /* 0x080fe20000410000 */
[----:B------:R-:W-:Y:S01]  /*b9a0*/  FMNMX.FTZ R6, R182, R6, !PT ;  /* 0x00000006b6067209 */ /* 0x000fe20007810000 */
[-C--:B------:R-:W-:Y:S01]  /*b9b0*/  FMUL.FTZ R48, R48, R7.reuse ;  /* 0x0000000730307220 */ /* 0x080fe20000410000 */
[-C--:B------:R-:W-:Y:S01]  /*b9c0*/  FMUL.FTZ R49, R49, R7.reuse ;  /* 0x0000000731317220 */ /* 0x080fe20000410000 */
[----:B------:R-:W1:Y:S01]  /*b9d0*/  MUFU.EX2 R164, R164 ;  /* 0x000000a400a47308 */ /* 0x000e620000000800 */
[----:B------:R-:W-:Y:S01]  /*b9e0*/  FMNMX.FTZ R6, R183, R6, !PT ;  /* 0x00000006b7067209 */ /* 0x000fe20007810000 */
[----:B--2---:R-:W-:Y:S01]  /*b9f0*/  FADD.FTZ R3, R160, R3 ;  /* 0x00000003a0037221 */ /* 0x004fe20000010000 */
[-C--:B------:R-:W-:Y:S01]  /*ba00*/  FMUL.FTZ R52, R52, R7.reuse ;  /* 0x0000000734347220 */ /* 0x080fe20000410000 */
        /* <DEDUP_REMOVED lines=33> */
[-C--:B------:R-:W-:Y:S01]  /*bc20*/  FMUL.FTZ R88, R88, R7.reuse ;  /* 0x0000000758587220 */ /* 0x080fe20000410000 */
[----:B------:R-:W3:Y:S01]  /*bc30*/  SHFL.BFLY PT, R11, R6, 0x2, 0x1f ;  /* 0x0c401f00060b7f89 */ /* 0x000ee200000e0000 */
        /* <DEDUP_REMOVED lines=22> */
[----:B------:R-:W-:Y:S01]  /*bda0*/  FMUL.FTZ R121, R121, R7 ;  /* 0x0000000779797220 */ /* 0x000fe20000410000 */
[----:B---3--:R-:W-:Y:S01]  /*bdb0*/  FMNMX.FTZ R6, R6, R11, !PT ;  /* 0x0000000b06067209 */ /* 0x008fe20007810000 */
[-C--:B------:R-:W-:Y:S01]  /*bdc0*/  FMUL.FTZ R124, R124, R7.reuse ;  /* 0x000000077c7c7220 */ /* 0x080fe20000410000 */
[----:B------:R-:W3:Y:S01]  /*bdd0*/  MUFU.EX2 R180, R180 ;  /* 0x000000b400b47308 */ /* 0x000ee20000000800 */
[----:B-1----:R-:W-:Y:S01]  /*bde0*/  FADD.FTZ R3, R176, R3 ;  /* 0x00000003b0037221 */ /* 0x002fe20000010000 */
[-C--:B------:R-:W-:Y:S01]  /*bdf0*/  FMUL.FTZ R125, R125, R7.reuse ;  /* 0x000000077d7d7220 */ /* 0x080fe20000410000 */
[----:B------:R-:W1:Y:S01]  /*be00*/  SHFL.BFLY PT, R11, R6, 0x1, 0x1f ;  /* 0x0c201f00060b7f89 */ /* 0x000e6200000e0000 */
        /* <DEDUP_REMOVED lines=15> */
[----:B------:R-:W-:-:S05]  /*bf00*/  FMUL.FTZ R149, R149, R7 ;  /* 0x0000000795957220 */ /* 0x000fca0000410000 */
[----:B------:R-:W3:Y:S01]  /*bf10*/  MUFU.EX2 R185, R185 ;  /* 0x000000b900b97308 */ /* 0x000ee20000000800 */
[----:B----4-:R-:W-:Y:S01]  /*bf20*/  FADD.FTZ R3, R181, R3 ;  /* 0x00000003b5037221 */ /* 0x010fe20000010000 */
[----:B-1----:R-:W-:-:S04]  /*bf30*/  FMNMX.FTZ R6, R6, R11, !PT ;  /* 0x0000000b06067209 */ /* 0x002fc80007810000 */
[C---:B------:R-:W-:Y:S01]  /*bf40*/  FSETP.NEU.FTZ.AND P2, PT, R6.reuse, -INF , PT ;  /* 0xff8000000600780b */ /* 0x040fe20003f5d000 */
[----:B------:R-:W-:Y:S01]  /*bf50*/  FMUL.FTZ R12, R6, UR7 ;  /* 0x00000007060c7c20 */ /* 0x000fe20008410000 */
[----:B------:R-:W1:Y:S01]  /*bf60*/  MUFU.EX2 R188, R188 ;  /* 0x000000bc00bc7308 */ /* 0x000e620000000800 */
[----:B--2---:R-:W-:-:S03]  /*bf70*/  FADD.FTZ R3, R184, R3 ;  /* 0x00000003b8037221 */ /* 0x004fc60000010000 */
[----:B------:R-:W-:-:S04]  /*bf80*/  FSEL R12, R12, RZ, P2 ;  /* 0x000000ff0c0c7208 */ /* 0x000fc80001000000 */
[----:B------:R-:W2:Y:S01]  /*bf90*/  MUFU.EX2 R189, R189 ;  /* 0x000000bd00bd7308 */ /* 0x000ea20000000800 */
        /* <DEDUP_REMOVED lines=16> */
[----:B----4-:R-:W-:Y:S01]  /*c0a0*/  FSEL R163, R6, RZ, P2 ;  /* 0x000000ff06a37208 */ /* 0x010fe20001000000 */
        /* <DEDUP_REMOVED lines=14> */
[----:B------:R-:W4:Y:S01]  /*c190*/  MUFU.EX2 R10, R10 ;  /* 0x0000000a000a7308 */ /* 0x000f220000000800 */
[--C-:B------:R-:W-:Y:S01]  /*c1a0*/  FFMA.FTZ R195, R195, UR7, -R12.reuse ;  /* 0x00000007c3c37c23 */ /* 0x100fe2000801080c */
[----:B------:R-:W-:Y:S01]  /*c1b0*/  F2FP.BF16.F32.PACK_AB R162, R173, R172 ;  /* 0x000000acada2723e */ /* 0x000fe200000010ff */
[--C-:B------:R-:W-:Y:S01]  /*c1c0*/  FFMA.FTZ R198, R198, UR7, -R12.reuse ;  /* 0x00000007c6c67c23 */ /* 0x100fe2000801080c */
[----:B---3--:R-:W-:Y:S01]  /*c1d0*/  FADD.FTZ R3, R185, R3 ;  /* 0x00000003b9037221 */ /* 0x008fe20000010000 */
[----:B------:R-:W-:Y:S01]  /*c1e0*/  FFMA.FTZ R12, R199, UR7, -R12 ;  /* 0x00000007c70c7c23 */ /* 0x000fe2000801080c */
[----:B------:R-:W-:-:S02]  /*c1f0*/  F2FP.BF16.F32.PACK_AB R164, R177, R176 ;  /* 0x000000b0b1a4723e */ /* 0x000fc400000010ff */
[----:B------:R-:W3:Y:S01]  /*c200*/  MUFU.EX2 R20, R20 ;  /* 0x0000001400147308 */ /* 0x000ee20000000800 */
[----:B-1----:R-:W-:Y:S01]  /*c210*/  FADD.FTZ R3, R188, R3 ;  /* 0x00000003bc037221 */ /* 0x002fe20000010000 */
[----:B------:R-:W-:Y:S02]  /*c220*/  F2FP.BF16.F32.PACK_AB R166, R181, R180 ;  /* 0x000000b4b5a6723e */ /* 0x000fe400000010ff */
[----:B------:R-:W-:Y:S01]  /*c230*/  F2FP.BF16.F32.PACK_AB R168, R185, R184 ;  /* 0x000000b8b9a8723e */ /* 0x000fe200000010ff */
[C---:B--2---:R-:W-:Y:S01]  /*c240*/  FADD.FTZ R3, R189.reuse, R3 ;  /* 0x00000003bd037221 */ /* 0x044fe20000010000 */
[----:B------:R-:W-:Y:S02]  /*c250*/  F2FP.BF16.F32.PACK_AB R170, R189, R188 ;  /* 0x000000bcbdaa723e */ /* 0x000fe400000010ff */
[----:B------:R-:W1:Y:S01]  /*c260*/  MUFU.EX2 R155, R159 ;  /* 0x0000009f009b7308 */ /* 0x000e620000000800 */
[----:B----4-:R-:W-:Y:S01]  /*c270*/  FFMA.FTZ R2, R10, R2, R21 ;  /* 0x000000020a027223 */ /* 0x010fe20000010015 */
        /* <DEDUP_REMOVED lines=130> */
.L_x_11270:
[----:B------:R1:W2:Y:S01]  /*caa0*/  SYNCS.PHASECHK.TRANS64.TRYWAIT P2, [UR21+0x22850], R8 ;  /* 0x02285008ff0075a7 */ /* 0x0002a20008040155 */
[----:B------:R-:W-:Y:S05]  /*cab0*/  @!P0 BRA `(.L_x_11271) ;  /* 0x0000000000048947 */ /* 0x000fea0003800000 */
[----:B------:R-:W-:Y:S01]  /*cac0*/  BPT.TRAP 0x1 ;  /* 0x000000040000795c */ /* 0x000fe20000300000 */
.L_x_11271:
[----:B--2---:R-:W-:Y:S05]  /*cad0*/  @P2 BRA `(.L_x_11272) ;  /* 0x0000000000082947 */ /* 0x004fea0003800000 */
[----:B------:R-:W2:Y:S02]  /*cae0*/  SYNCS.PHASECHK.TRANS64.TRYWAIT P2, [UR21+0x22850], R8 ;  /* 0x02285008ff0075a7 */ /* 0x000ea40008040155 */
[----:B--2---:R-:W-:Y:S05]  /*caf0*/  @!P2 BRA `(.L_x_11273) ;  /* 0x000000c80004a947 */ /* 0x004fea0003800000 */
.L_x_11272:
[----:B------:R-:W3:Y:S01]  /*cb00*/  S2R R7, SR_TID.X ;  /* 0x0000000000077919 */ /* 0x000ee20000002100 */
[----:B------:R-:W-:Y:S01]  /*cb10*/  UIMAD UR14, UR37, 0xc00, UR6 ;  /* 0x00000c00250e78a4 */ /* 0x000fe2000f8e0206 */
[----:B------:R-:W-:Y:S01]  /*cb20*/  ISETP.GT.AND P2, PT, R5, UR43, PT ;  /* 0x0000002b05007c0c */ /* 0x000fe2000bf44270 */
[----:B------:R-:W-:Y:S01]  /*cb30*/  UMOV UR11, 0x40000040 ;  /* 0x40000040000b7882 */ /* 0x000fe20000000000 */
[----:B--2---:R-:W-:Y:S02]  /*cb40*/  @!P1 VIADD R9, R9, 0x22860 ;  /* 0x0002286009099836 */ /* 0x004fe40000000000 */
[----:B------:R-:W-:Y:S02]  /*cb50*/  VIADD R5, R5, 0xffffffff ;  /* 0xffffffff05057836 */ /* 0x000fe40000000000 */
[----:B------:R-:W-:Y:S01]  /*cb60*/  UMOV UR10, UR14 ;  /* 0x0000000e000a7c82 */ /* 0x000fe20008000000 */
[----:B------:R-:W-:Y:S01]  /*cb70*/  @!P1 PRMT R9, RZ, 0x654, R9 ;  /* 0x00000654ff099816 */ /* 0x000fe20000000009 */
[----:B------:R-:W-:-:S02]  /*cb80*/  IMAD.MOV.U32 R10, RZ, RZ, R6 ;  /* 0x000000ffff0a7224 */ /* 0x000fc400078e0006 */
[----:B------:R-:W-:Y:S01]  /*cb90*/  IMAD.MOV.U32 R11, RZ, RZ, R0 ;  /* 0x000000ffff0b7224 */ /* 0x000fe200078e0000 */
[----:B---3--:R-:W-:-:S05]  /*cba0*/  SHF.R.U32.HI R7, RZ, 0x7, R7 ;  /* 0x00000007ff077819 */ /* 0x008fca0000011607 */
[----:B------:R-:W-:-:S05]  /*cbb0*/  VIADD R7, R7, 0x8 ;  /* 0x0000000807077836 */ /* 0x000fca0000000000 */
        /* <DEDUP_REMOVED lines=36> */
.L_x_11257:
[----:B01----:R-:W0:Y:S01]  /*ce00*/  SHFL.BFLY PT, R8, R3, 0x2, 0x1f ;  /* 0x0c401f0003087f89 */ /* 0x003e2200000e0000 */
[----:B------:R-:W-:Y:S01]  /*ce10*/  UIADD3 UR37, UR37, 0x1, URZ ;  /* 0x0000000125257890 */ /* 0x000fe2000fffe03f */
[----:B------:R1:W-:Y:S06]  /*ce20*/  BAR.ARV R4, 0x100 ;  /* 0x000400040000751d */ /* 0x0003ec0000002000 */
[----:B------:R-:W-:Y:S02]  /*ce30*/  UISETP.NE.AND UP0, UPT, UR37, 0x2, UPT ;  /* 0x000000022500788c */ /* 0x000fe4000bf05270 */
[----:B------:R-:W-:Y:S06]  /*ce40*/  BAR.ARV 0x8, 0x180 ;  /* 0x0206000000007b1d */ /* 0x000fec0000002000 */
[----:B-1----:R-:W-:Y:S01]  /*ce50*/  IMAD.MOV.U32 R4, RZ, RZ, -0x800000 ;  /* 0xff800000ff047424 */ /* 0x002fe200078e00ff */
[----:B------:R-:W-:Y:S01]  /*ce60*/  USEL UR4, URZ, 0x1, UP0 ;  /* 0x000000013f047887 */ /* 0x000fe20008000000 */
[----:B---3--:R-:W1:Y:S01]  /*ce70*/  SHFL.BFLY PT, R7, R2, 0x2, 0x1f ;  /* 0x0c401f0002077f89 */ /* 0x008e6200000e0000 */
[----:B------:R-:W-:Y:S01]  /*ce80*/  PLOP3.LUT P0, PT, PT, PT, PT, 0x8, 0x0 ;  /* 0x000000000000781c */ /* 0x000fe20003f0e170 */
[----:B------:R-:W-:Y:S01]  /*ce90*/  UIADD3 UR39, UR39, 0x1, URZ ;  /* 0x0000000127277890 */ /* 0x000fe2000fffe03f */
[----:B0-----:R-:W-:Y:S01]  /*cea0*/  FADD.FTZ R8, R8, R3 ;  /* 0x0000000308087221 */ /* 0x001fe20000010000 */
[----:B------:R-:W-:-:S02]  /*ceb0*/  USEL UR37, UR37, URZ, UP0 ;  /* 0x0000003f25257287 */ /* 0x000fc40008000000 */
[----:B------:R-:W-:Y:S02]  /*cec0*/  ULOP3.LUT UR38, UR38, UR4, URZ, 0x3c, !UPT ;  /* 0x0000000426267292 */ /* 0x000fe4000f8e3c3f */
[----:B------:R-:W0:Y:S01]  /*ced0*/  SHFL.BFLY PT, R5, R8, 0x1, 0x1f ;  /* 0x0c201f0008057f89 */ /* 0x000e2200000e0000 */
[----:B-1----:R-:W-:Y:S01]  /*cee0*/  FADD.FTZ R9, R7, R2 ;  /* 0x0000000207097221 */ /* 0x002fe20000010000 */
[----:B------:R-:W-:Y:S02]  /*cef0*/  IMAD.MOV.U32 R7, RZ, RZ, RZ ;  /* 0x000000ffff077224 */ /* 0x000fe400078e00ff */
[----:B------:R-:W-:Y:S02]  /*cf00*/  IMAD.MOV.U32 R2, RZ, RZ, RZ ;  /* 0x000000ffff027224 */ /* 0x000fe400078e00ff */
[----:B--2---:R-:W1:Y:S01]  /*cf10*/  SHFL.BFLY PT, R10, R9, 0x1, 0x1f ;  /* 0x0c201f00090a7f89 */ /* 0x004e6200000e0000 */
[----:B0-----:R-:W-:Y:S01]  /*cf20*/  FADD.FTZ R11, R8, R5 ;  /* 0x00000005080b7221 */ /* 0x001fe20000010000 */
[----:B------:R-:W-:-:S04]  /*cf30*/  IMAD.U32 R8, RZ, RZ, UR7 ;  /* 0x00000007ff087e24 */ /* 0x000fc8000f8e00ff */
[----:B------:R-:W-:-:S13]  /*cf40*/  FSETP.NE.FTZ.AND P1, PT, R11, RZ, PT ;  /* 0x000000ff0b00720b */ /* 0x000fda0003f35000 */
[----:B------:R-:W0:Y:S01]  /*cf50*/  @P1 MUFU.RCP R7, R11 ;  /* 0x0000000b00071308 */ /* 0x000e220000001000 */
[----:B------:R-:W-:Y:S01]  /*cf60*/  @P1 FMUL.FTZ R8, R8, 0.69314718246459960938 ;  /* 0x3f31721808081820 */ /* 0x000fe20000410000 */
[----:B-1----:R-:W-:-:S05]  /*cf70*/  FADD.FTZ R3, R9, R10 ;  /* 0x0000000a09037221 */ /* 0x002fca0000010000 */
[----:B------:R-:W-:Y:S01]  /*cf80*/  FSETP.NE.FTZ.AND P2, PT, R3, RZ, PT ;  /* 0x000000ff0300720b */ /* 0x000fe20003f55000 */
[----:B------:R-:W1:Y:S01]  /*cf90*/  @P1 MUFU.LG2 R5, R11 ;  /* 0x0000000b00051308 */ /* 0x000e620000000c00 */
[-C--:B0-----:R-:W-:Y:S01]  /*cfa0*/  FMUL.FTZ R24, R24, R7.reuse ;  /* 0x0000000718187220 */ /* 0x081fe20000410000 */
        /* <DEDUP_REMOVED lines=10> */
[----:B------:R2:W3:Y:S01]  /*d050*/  @P2 MUFU.RCP R2, R3 ;  /* 0x0000000300022308 */ /* 0x0004e20000001000 */
        /* <DEDUP_REMOVED lines=57> */
[----:B--2---:R-:W-:Y:S02]  /*d3f0*/  IMAD.MOV.U32 R3, RZ, RZ, -0x800000 ;  /* 0xff800000ff037424 */ /* 0x004fe400078e00ff */
[----:B------:R-:W-:Y:S01]  /*d400*/  @P2 FMUL.FTZ R7, R7, 0.69314718246459960938 ;  /* 0x3f31721807072820 */ /* 0x000fe20000410000 */
        /* <DEDUP_REMOVED lines=66> */
.L_x_11204:
        /* <DEDUP_REMOVED lines=12> */
[----:B------:R-:W-:Y:S01]  /*d8f0*/  IMAD.MOV.U32 R160, RZ, RZ, 0x2 ;  /* 0x00000002ffa07424 */ /* 0x000fe200078e00ff */
[----:B------:R-:W-:Y:S01]  /*d900*/  F2FP.BF16.F32.PACK_AB R156, R25, R24 ;  /* 0x00000018199c723e */ /* 0x000fe200000010ff */
[----:B------:R-:W-:Y:S01]  /*d910*/  ULDC UR11, c[0x0][0xbe8] ;  /* 0x0002fa00000b7ab9 */ /* 0x000fe20000000800 */
[----:B------:R-:W-:Y:S02]  /*d920*/  F2FP.BF16.F32.PACK_AB R157, R27, R26 ;  /* 0x0000001a1b9d723e */ /* 0x000fe400000010ff */
[----:B------:R-:W-:Y:S02]  /*d930*/  F2FP.BF16.F32.PACK_AB R158, R29, R28 ;  /* 0x0000001c1d9e723e */ /* 0x000fe400000010ff */
[----:B------:R-:W-:Y:S02]  /*d940*/  F2FP.BF16.F32.PACK_AB R159, R31, R30 ;  /* 0x0000001e1f9f723e */ /* 0x000fe400000010ff */
[----:B------:R-:W-:-:S02]  /*d950*/  F2FP.BF16.F32.PACK_AB R14, R37, R36 ;  /* 0x00000024250e723e */ /* 0x000fc400000010ff */
[----:B------:R-:W-:Y:S02]  /*d960*/  F2FP.BF16.F32.PACK_AB R15, R39, R38 ;  /* 0x00000026270f723e */ /* 0x000fe400000010ff */
[----:B------:R-:W-:Y:S02]  /*d970*/  F2FP.BF16.F32.PACK_AB R152, R41, R40 ;  /* 0x000000282998723e */ /* 0x000fe400000010ff */
[----:B------:R-:W-:Y:S02]  /*d980*/  F2FP.BF16.F32.PACK_AB R153, R43, R42 ;  /* 0x0000002a2b99723e */ /* 0x000fe400000010ff */
[----:B------:R-:W-:Y:S02]  /*d990*/  F2FP.BF16.F32.PACK_AB R154, R45, R44 ;  /* 0x0000002c2d9a723e */ /* 0x000fe400000010ff */
[----:B------:R-:W-:Y:S01]  /*d9a0*/  F2FP.BF16.F32.PACK_AB R155, R47, R46 ;  /* 0x0000002e2f9b723e */ /* 0x000fe200000010ff */
[----:B------:R-:W-:Y:S01]  /*d9b0*/  UMOV UR6, UR9 ;  /* 0x0000000900067c82 */ /* 0x000fe20008000000 */
[----:B0-----:R-:W-:Y:S01]  /*d9c0*/  UMOV UR7, UR8 ;  /* 0x0000000800077c82 */ /* 0x001fe20008000000 */
[----:B------:R-:W-:Y:S01]  /*d9d0*/  BAR.SYNC.DEFER_BLOCKING 0x1, 0x100 ;  /* 0x0044000000007b1d */ /* 0x000fe20000010000 */
[----:B--2---:R-:W-:-:S03]  /*d9e0*/  IMAD.WIDE R160, R0, R160, UR6 ;  /* 0x0000000600a07e25 */ /* 0x004fc6000f8e02a0 */
[C---:B------:R-:W-:Y:S02]  /*d9f0*/  LOP3.LUT R13, R160.reuse, 0x380, RZ, 0xc0, !PT ;  /* 0x00000380a00d7812 */ /* 0x040fe400078ec0ff */
[C---:B------:R-:W-:Y:S02]  /*da00*/  IADD3 R9, P2, R160.reuse, 0x20, RZ ;  /* 0x00000020a0097810 */ /* 0x040fe40007f5e0ff */
[----:B------:R-:W-:Y:S02]  /*da10*/  SHF.R.U64 R13, R13, 0x3, RZ ;  /* 0x000000030d0d7819 */ /* 0x000fe400000012ff */
[C---:B------:R-:W-:Y:S02]  /*da20*/  IADD3 R7, P0, R160.reuse, 0xc020, RZ ;  /* 0x0000c020a0077810 */ /* 0x040fe40007f1e0ff */
[----:B------:R-:W-:Y:S02]  /*da30*/  IADD3 R5, P1, R160, 0x40, RZ ;  /* 0x00000040a0057810 */ /* 0x000fe40007f3e0ff */
[----:B------:R-:W-:-:S02]  /*da40*/  LOP3.LUT R8, R9, 0x380, RZ, 0xc0, !PT ;  /* 0x0000038009087812 */ /* 0x000fc400078ec0ff */
[----:B------:R-:W-:Y:S01]  /*da50*/  LOP3.LUT R12, R13, R160, RZ, 0x3c, !PT ;  /* 0x000000a00d0c7212 */ /* 0x000fe200078e3cff */
[----:B------:R-:W-:Y:S01]  /*da60*/  IMAD.MOV.U32 R13, RZ, RZ, R161 ;  /* 0x000000ffff0d7224 */ /* 0x000fe200078e00a1 */
[----:B------:R-:W-:Y:S02]  /*da70*/  IADD3 R163, P5, R160, 0xc040, RZ ;  /* 0x0000c040a0a37810 */ /* 0x000fe40007fbe0ff */
[----:B------:R-:W-:Y:S02]  /*da80*/  LOP3.LUT R6, R7, 0x380, RZ, 0xc0, !PT ;  /* 0x0000038007067812 */ /* 0x000fe400078ec0ff */
[----:B------:R-:W-:Y:S02]  /*da90*/  LOP3.LUT R2, R5, 0x380, RZ, 0xc0, !PT ;  /* 0x0000038005027812 */ /* 0x000fe400078ec0ff */
[----:B------:R-:W-:Y:S02]  /*daa0*/  SHF.R.U64 R8, R8, 0x3, RZ ;  /* 0x0000000308087819 */ /* 0x000fe400000012ff */
[----:B------:R-:W-:-:S02]  /*dab0*/  LOP3.LUT R162, R163, 0x380, RZ, 0xc0, !PT ;  /* 0x00000380a3a27812 */ /* 0x000fc400078ec0ff */
[----:B------:R-:W-:Y:S02]  /*dac0*/  SHF.R.U64 R6, R6, 0x3, RZ ;  /* 0x0000000306067819 */ /* 0x000fe400000012ff */
[----:B------:R-:W-:Y:S01]  /*dad0*/  MOV R0, R12 ;  /* 0x0000000c00007202 */ /* 0x000fe20000000f00 */
[--C-:B------:R-:W-:Y:S01]  /*dae0*/  IMAD.X R13, RZ, RZ, R161.reuse, P1 ;  /* 0x000000ffff0d7224 */ /* 0x100fe200008e06a1 */
[----:B------:R-:W-:Y:S02]  /*daf0*/  SHF.R.U64 R12, R2, 0x3, RZ ;  /* 0x00000003020c7819 */ /* 0x000fe400000012ff */
[----:B------:R-:W-:Y:S01]  /*db00*/  LOP3.LUT R8, R8, R9, RZ, 0x3c, !PT ;  /* 0x0000000908087212 */ /* 0x000fe200078e3cff */
[----:B------:R-:W-:Y:S01]  /*db10*/  IMAD.X R9, RZ, RZ, R161, P2 ;  /* 0x000000ffff097224 */ /* 0x000fe200010e06a1 */
[----:B------:R-:W-:Y:S01]  /*db20*/  SHF.R.U64 R162, R162, 0x3, RZ ;  /* 0x00000003a2a27819 */ /* 0x000fe200000012ff */
[----:B------:R0:W-:Y:S01]  /*db30*/  STSM.16.M88.4 [R0], R156 ;  /* 0x0000009c00007844 */ /* 0x0001e20000000200 */
[----:B------:R-:W-:-:S02]  /*db40*/  LOP3.LUT R6, R6, R7, RZ, 0x3c, !PT ;  /* 0x0000000706067212 */ /* 0x000fc400078e3cff */
[----:B------:R-:W-:Y:S02]  /*db50*/  LOP3.LUT R12, R12, R5, RZ, 0x3c, !PT ;  /* 0x000000050c0c7212 */ /* 0x000fe400078e3cff */
[----:B------:R-:W-:Y:S02]  /*db60*/  IADD3 R7, P3, R160, 0xc000, RZ ;  /* 0x0000c000a0077810 */ /* 0x000fe40007f7e0ff */
[----:B------:R-:W-:Y:S01]  /*db70*/  LOP3.LUT R162, R162, R163, RZ, 0x3c, !PT ;  /* 0x000000a3a2a27212 */ /* 0x000fe200078e3cff */
[----:B------:R-:W-:Y:S01]  /*db80*/  IMAD.X R163, RZ, RZ, R161, P5 ;  /* 0x000000ffffa37224 */ /* 0x000fe200028e06a1 */
[----:B------:R-:W-:Y:S02]  /*db90*/  MOV R5, R8 ;  /* 0x0000000800057202 */ /* 0x000fe40000000f00 */
[----:B------:R-:W-:Y:S02]  /*dba0*/  MOV R9, R12 ;  /* 0x0000000c00097202 */ /* 0x000fe40000000f00 */
[----:B------:R-:W-:-:S02]  /*dbb0*/  LOP3.LUT R8, R7, 0x380, RZ, 0xc0, !PT ;  /* 0x0000038007087812 */ /* 0x000fc400078ec0ff */
[----:B------:R-:W-:Y:S02]  /*dbc0*/  F2FP.BF16.F32.PACK_AB R12, R33, R32 ;  /* 0x00000020210c723e */ /* 0x000fe400000010ff */
[----:B------:R-:W-:Y:S02]  /*dbd0*/  F2FP.BF16.F32.PACK_AB R13, R35, R34 ;  /* 0x00000022230d723e */ /* 0x000fe400000010ff */
[----:B0-----:R-:W-:Y:S02]  /*dbe0*/  IADD3 R0, P5, R160, 0x4020, RZ ;  /* 0x00004020a0007810 */ /* 0x001fe40007fbe0ff */
[----:B------:R-:W-:Y:S01]  /*dbf0*/  SHF.R.U64 R8, R8, 0x3, RZ ;  /* 0x0000000308087819 */ /* 0x000fe200000012ff */
[----:B------:R0:W-:Y:S01]  /*dc00*/  STSM.16.M88.4 [R5], R12 ;  /* 0x0000000c05007844 */ /* 0x0001e20000000200 */
[----:B------:R-:W-:Y:S01]  /*dc10*/  IADD3 R171, P4, R160, 0xc060, RZ ;  /* 0x0000c060a0ab7810 */ /* 0x000fe20007f9e0ff */
[----:B------:R-:W-:Y:S01]  /*dc20*/  IMAD.X R159, RZ, RZ, R161, P5 ;  /* 0x000000ffff9f7224 */ /* 0x000fe200028e06a1 */
[----:B------:R-:W-:Y:S01]  /*dc30*/  LOP3.LUT R8, R8, R7, RZ, 0x3c, !PT ;  /* 0x0000000708087212 */ /* 0x000fe200078e3cff */
[----:B------:R1:W-:Y:S01]  /*dc40*/  STSM.16.M88.4 [R9], R152 ;  /* 0x0000009809007844 */ /* 0x0003e20000000200 */
[----:B------:R-:W-:-:S02]  /*dc50*/  IADD3 R7, P6, R160, 0x4040, RZ ;  /* 0x00004040a0077810 */ /* 0x000fc40007fde0ff */
[----:B------:R-:W-:Y:S02]  /*dc60*/  LOP3.LUT R170, R171, 0x380, RZ, 0xc0, !PT ;  /* 0x00000380abaa7812 */ /* 0x000fe400078ec0ff */
[C---:B------:R-:W-:Y:S01]  /*dc70*/  IADD3 R17, P2, R160.reuse, 0x8060, RZ ;  /* 0x00008060a0117810 */ /* 0x040fe20007f5e0ff */
[----:B------:R-:W-:Y:S01]  /*dc80*/  IMAD.X R157, RZ, RZ, R161, P6 ;  /* 0x000000ffff9d7224 */ /* 0x000fe200030e06a1 */
[----:B------:R-:W-:Y:S02]  /*dc90*/  IADD3 R2, P6, R160, 0x4000, RZ ;  /* 0x00004000a0027810 */ /* 0x000fe40007fde0ff */
[----:B------:R-:W-:Y:S02]  /*dca0*/  SHF.R.U64 R170, R170, 0x3, RZ ;  /* 0x00000003aaaa7819 */ /* 0x000fe400000012ff */
[C---:B------:R-:W-:Y:S02]  /*dcb0*/  IADD3 R21, P1, R160.reuse, 0x8040, RZ ;  /* 0x00008040a0157810 */ /* 0x040fe40007f3e0ff */
[----:B0-----:R-:W-:-:S02]  /*dcc0*/  IADD3 R5, P5, R160, 0x60, RZ ;  /* 0x00000060a0057810 */ /* 0x001fc40007fbe0ff */
[----:B------:R-:W-:Y:S01]  /*dcd0*/  LOP3.LUT R14, R7, 0x380, RZ, 0xc0, !PT ;  /* 0x00000380070e7812 */ /* 0x000fe200078ec0ff */
[--C-:B-1----:R-:W-:Y:S01]  /*dce0*/  IMAD.X R153, RZ, RZ, R161.reuse, P6 ;  /* 0x000000ffff997224 */ /* 0x102fe200030e06a1 */
[----:B------:R-:W-:Y:S01]  /*dcf0*/  LOP3.LUT R12, R5, 0x380, RZ, 0xc0, !PT ;  /* 0x00000380050c7812 */ /* 0x000fe200078ec0ff */
[--C-:B------:R-:W-:Y:S01]  /*dd00*/  IMAD.X R13, RZ, RZ, R161.reuse, P5 ;  /* 0x000000ffff0d7224 */ /* 0x100fe200028e06a1 */
[----:B------:R-:W-:Y:S01]  /*dd10*/  SHF.R.U64 R14, R14, 0x3, RZ ;  /* 0x000000030e0e7819 */ /* 0x000fe200000012ff */
[----:B------:R-:W-:Y:S01]  /*dd20*/  IMAD.X R9, RZ, RZ, R161, P3 ;  /* 0x000000ffff097224 */ /* 0x000fe200018e06a1 */
[----:B------:R-:W-:Y:S02]  /*dd30*/  SHF.R.U64 R12, R12, 0x3, RZ ;  /* 0x000000030c0c7819 */ /* 0x000fe400000012ff */
[----:B------:R-:W-:Y:S02]  /*dd40*/  LOP3.LUT R156, R14, R7, RZ, 0x3c, !PT ;  /* 0x000000070e9c7212 */ /* 0x000fe400078e3cff */
[----:B------:R-:W-:-:S02]  /*dd50*/  LOP3.LUT R12, R12, R5, RZ, 0x3c, !PT ;  /* 0x000000050c0c7212 */ /* 0x000fc400078e3cff */
[----:B------:R-:W-:Y:S02]  /*dd60*/  LOP3.LUT R5, R2, 0x380, RZ, 0xc0, !PT ;  /* 0x0000038002057812 */ /* 0x000fe400078ec0ff */
[----:B------:R-:W-:Y:S02]  /*dd70*/  IADD3 R169, P5, R160, 0x4060, RZ ;  /* 0x00004060a0a97810 */ /* 0x000fe40007fbe0ff */
[----:B------:R-:W-:Y:S02]  /*dd80*/  LOP3.LUT R7, R0, 0x380, RZ, 0xc0, !PT ;  /* 0x0000038000077812 */ /* 0x000fe400078ec0ff */
[----:B------:R-:W-:Y:S01]  /*dd90*/  LOP3.LUT R170, R170, R171, RZ, 0x3c, !PT ;  /* 0x000000abaaaa7212 */ /* 0x000fe200078e3cff */
[----:B------:R-:W-:Y:S01]  /*dda0*/  IMAD.X R171, RZ, RZ, R161, P4 ;  /* 0x000000ffffab7224 */ /* 0x000fe200020e06a1 */
[----:B------:R-:W-:Y:S02]  /*ddb0*/  SHF.R.U64 R5, R5, 0x3, RZ ;  /* 0x0000000305057819 */ /* 0x000fe400000012ff */
[----:B------:R-:W-:-:S02]  /*ddc0*/  IADD3 R165, P4, R160, 0x8020, RZ ;  /* 0x00008020a0a57810 */ /* 0x000fc40007f9e0ff */
[----:B------:R-:W-:Y:S02]  /*ddd0*/  IADD3 R167, P6, R160, 0x8000, RZ ;  /* 0x00008000a0a77810 */ /* 0x000fe40007fde0ff */
[----:B------:R-:W-:Y:S02]  /*dde0*/  LOP3.LUT R168, R169, 0x380, RZ, 0xc0, !PT ;  /* 0x00000380a9a87812 */ /* 0x000fe400078ec0ff */
[----:B------:R-:W-:Y:S02]  /*ddf0*/  SHF.R.U64 R7, R7, 0x3, RZ ;  /* 0x0000000307077819 */ /* 0x000fe400000012ff */
[----:B------:R-:W-:Y:S02]  /*de00*/  LOP3.LUT R152, R5, R2, RZ, 0x3c, !PT ;  /* 0x0000000205987212 */ /* 0x000fe400078e3cff */
[----:B------:R-:W-:Y:S02]  /*de10*/  LOP3.LUT R16, R17, 0x380, RZ, 0xc0, !PT ;  /* 0x0000038011107812 */ /* 0x000fe400078ec0ff */
[----:B------:R-:W-:-:S02]  /*de20*/  LOP3.LUT R20, R21, 0x380, RZ, 0xc0, !PT ;  /* 0x0000038015147812 */ /* 0x000fc400078ec0ff */
[----:B------:R-:W-:Y:S02]  /*de30*/  LOP3.LUT R164, R165, 0x380, RZ, 0xc0, !PT ;  /* 0x00000380a5a47812 */ /* 0x000fe400078ec0ff */
[----:B------:R-:W-:Y:S02]  /*de40*/  LOP3.LUT R166, R167, 0x380, RZ, 0xc0, !PT ;  /* 0x00000380a7a67812 */ /* 0x000fe400078ec0ff */
[----:B------:R-:W-:Y:S02]  /*de50*/  SHF.R.U64 R168, R168, 0x3, RZ ;  /* 0x00000003a8a87819 */ /* 0x000fe400000012ff */
[----:B------:R-:W-:Y:S02]  /*de60*/  LOP3.LUT R158, R7, R0, RZ, 0x3c, !PT ;  /* 0x00000000079e7212 */ /* 0x000fe400078e3cff */
[----:B------:R-:W-:Y:S02]  /*de70*/  MOV R7, R12 ;  /* 0x0000000c00077202 */ /* 0x000fe40000000f00 */
[----:B------:R-:W-:-:S02]  /*de80*/  F2FP.BF16.F32.PACK_AB R12, R49, R48 ;  /* 0x00000030310c723e */ /* 0x000fc400000010ff */
[----:B------:R-:W-:Y:S02]  /*de90*/  F2FP.BF16.F32.PACK_AB R13, R51, R50 ;  /* 0x00000032330d723e */ /* 0x000fe400000010ff */
[----:B------:R-:W-:Y:S02]  /*dea0*/  F2FP.BF16.F32.PACK_AB R14, R53, R52 ;  /* 0x00000034350e723e */ /* 0x000fe400000010ff */
[----:B------:R-:W-:Y:S02]  /*deb0*/  F2FP.BF16.F32.PACK_AB R15, R55, R54 ;  /* 0x00000036370f723e */ /* 0x000fe400000010ff */
[----:B------:R-:W-:Y:S02]  /*dec0*/  MOV R160, R152 ;  /* 0x0000009800a07202 */ /* 0x000fe40000000f00 */
[----:B------:R-:W-:Y:S01]  /*ded0*/  SHF.R.U64 R16, R16, 0x3, RZ ;  /* 0x0000000310107819 */ /* 0x000fe200000012ff */
[----:B------:R0:W-:Y:S01]  /*dee0*/  STSM.16.M88.4 [R7], R12 ;  /* 0x0000000c07007844 */ /* 0x0001e20000000200 */
[----:B------:R-:W-:-:S02]  /*def0*/  SHF.R.U64 R20, R20, 0x3, RZ ;  /* 0x0000000314147819 */ /* 0x000fc400000012ff */
[----:B------:R-:W-:Y:S02]  /*df00*/  SHF.R.U64 R164, R164, 0x3, RZ ;  /* 0x00000003a4a47819 */ /* 0x000fe400000012ff */
[----:B------:R-:W-:Y:S02]  /*df10*/  SHF.R.U64 R166, R166, 0x3, RZ ;  /* 0x00000003a6a67819 */ /* 0x000fe400000012ff */
[----:B------:R-:W-:Y:S02]  /*df20*/  F2FP.BF16.F32.PACK_AB R152, R57, R56 ;  /* 0x000000383998723e */ /* 0x000fe400000010ff */
[----:B------:R-:W-:Y:S02]  /*df30*/  F2FP.BF16.F32.PACK_AB R153, R59, R58 ;  /* 0x0000003a3b99723e */ /* 0x000fe400000010ff */
[----:B------:R-:W-:Y:S02]  /*df40*/  F2FP.BF16.F32.PACK_AB R154, R61, R60 ;  /* 0x0000003c3d9a723e */ /* 0x000fe400000010ff */
[----:B------:R-:W-:-:S02]  /*df50*/  F2FP.BF16.F32.PACK_AB R155, R63, R62 ;  /* 0x0000003e3f9b723e */ /* 0x000fc400000010ff */
[----:B------:R-:W-:Y:S01]  /*df60*/  LOP3.LUT R168, R168, R169, RZ, 0x3c, !PT ;  /* 0x000000a9a8a87212 */ /* 0x000fe200078e3cff */
[--C-:B------:R-:W-:Y:S01]  /*df70*/  IMAD.X R169, RZ, RZ, R161.reuse, P5 ;  /* 0x000000ffffa97224 */ /* 0x100fe200028e06a1 */
[----:B------:R-:W-:Y:S01]  /*df80*/  LOP3.LUT R16, R16, R17, RZ, 0x3c, !PT ;  /* 0x0000001110107212 */ /* 0x000fe200078e3cff */
[----:B------:R1:W-:Y:S01]  /*df90*/  STSM.16.M88.4 [R160], R152 ;  /* 0x00000098a0007844 */ /* 0x0003e20000000200 */
[----:B------:R-:W-:Y:S01]  /*dfa0*/  LOP3.LUT R20, R20, R21, RZ, 0x3c, !PT ;  /* 0x0000001514147212 */ /* 0x000fe200078e3cff */
[--C-:B0-----:R-:W-:Y:S01]  /*dfb0*/  IMAD.X R7, RZ, RZ, R161.reuse, P0 ;  /* 0x000000ffff077224 */ /* 0x101fe200000e06a1 */
[----:B------:R-:W-:Y:S01]  /*dfc0*/  LOP3.LUT R164, R164, R165, RZ, 0x3c, !PT ;  /* 0x000000a5a4a47212 */ /* 0x000fe200078e3cff */
[--C-:B------:R-:W-:Y:S01]  /*dfd0*/  IMAD.X R17, RZ, RZ, R161.reuse, P2 ;  /* 0x000000ffff117224 */ /* 0x100fe200010e06a1 */
[----:B------:R-:W-:Y:S01]  /*dfe0*/  LOP3.LUT R166, R166, R167, RZ, 0x3c, !PT ;  /* 0x000000a7a6a67212 */ /* 0x000fe200078e3cff */
[--C-:B------:R-:W-:Y:S01]  /*dff0*/  IMAD.X R21, RZ, RZ, R161.reuse, P1 ;  /* 0x000000ffff157224 */ /* 0x100fe200008e06a1 */
[----:B------:R-:W-:Y:S01]  /*e000*/  MOV R5, R156 ;  /* 0x0000009c00057202 */ /* 0x000fe20000000f00 */
[--C-:B------:R-:W-:Y:S01]  /*e010*/  IMAD.X R165, RZ, RZ, R161.reuse, P4 ;  /* 0x000000ffffa57224 */ /* 0x100fe200020e06a1 */
[----:B------:R-:W-:Y:S01]  /*e020*/  MOV R11, R158 ;  /* 0x0000009e000b7202 */ /* 0x000fe20000000f00 */
[----:B------:R-:W-:Y:S01]  /*e030*/  IMAD.X R167, RZ, RZ, R161, P6 ;  /* 0x000000ffffa77224 */ /* 0x000fe200030e06a1 */
[----:B------:R-:W-:-:S02]  /*e040*/  MOV R0, R162 ;  /* 0x000000a200007202 */ /* 0x000fc40000000f00 */
[----:B------:R-:W-:Y:S02]  /*e050*/  F2FP.BF16.F32.PACK_AB R156, R65, R64 ;  /* 0x00000040419c723e */ /* 0x000fe400000010ff */
        /* <DEDUP_REMOVED lines=8> */
[----:B------:R-:W-:Y:S02]  /*e0e0*/  MOV R168, R168 ;  /* 0x000000a800a87202 */ /* 0x000fe40000000f00 */
[----:B------:R-:W-:Y:S01]  /*e0f0*/  F2FP.BF16.F32.PACK_AB R12, R81, R80 ;  /* 0x00000050510c723e */ /* 0x000fe200000010ff */
[----:B------:R-:W-:Y:S01]  /*e100*/  STSM.16.M88.4 [R5], R160 ;  /* 0x000000a005007844 */ /* 0x000fe20000000200 */
[----:B------:R-:W-:Y:S02]  /*e110*/  F2FP.BF16.F32.PACK_AB R13, R83, R82 ;  /* 0x00000052530d723e */ /* 0x000fe400000010ff */
[----:B------:R-:W-:Y:S02]  /*e120*/  F2FP.BF16.F32.PACK_AB R14, R85, R84 ;  /* 0x00000054550e723e */ /* 0x000fe400000010ff */
[----:B------:R-:W-:-:S02]  /*e130*/  F2FP.BF16.F32.PACK_AB R15, R87, R86 ;  /* 0x00000056570f723e */ /* 0x000fc400000010ff */
[----:B------:R-:W-:Y:S02]  /*e140*/  MOV R166, R166 ;  /* 0x000000a600a67202 */ /* 0x000fe40000000f00 */
[----:B0-----:R-:W-:Y:S01]  /*e150*/  MOV R11, R20 ;  /* 0x00000014000b7202 */ /* 0x001fe20000000f00 */
[----:B------:R0:W-:Y:S01]  /*e160*/  STSM.16.M88.4 [R168], R12 ;  /* 0x0000000ca8007844 */ /* 0x0001e20000000200 */
[----:B------:R-:W1:Y:S01]  /*e170*/  LDC.64 R20, c[0x0][0xc00] ;  /* 0x00030000ff147b82 */ /* 0x000e620000000a00 */
[----:B------:R-:W-:Y:S02]  /*e180*/  F2FP.BF16.F32.PACK_AB R152, R89, R88 ;  /* 0x000000585998723e */ /* 0x000fe400000010ff */
[----:B------:R-:W-:Y:S02]  /*e190*/  F2FP.BF16.F32.PACK_AB R153, R91, R90 ;  /* 0x0000005a5b99723e */ /* 0x000fe400000010ff */
[----:B------:R-:W-:Y:S02]  /*e1a0*/  F2FP.BF16.F32.PACK_AB R154, R93, R92 ;  /* 0x0000005c5d9a723e */ /* 0x000fe400000010ff */
[----:B------:R-:W-:-:S02]  /*e1b0*/  F2FP.BF16.F32.PACK_AB R155, R95, R94 ;  /* 0x0000005e5f9b723e */ /* 0x000fc400000010ff */
[----:B------:R-:W-:Y:S02]  /*e1c0*/  MOV R172, R164 ;  /* 0x000000a400ac7202 */ /* 0x000fe40000000f00 */
[----:B------:R-:W-:Y:S01]  /*e1d0*/  F2FP.BF16.F32.PACK_AB R156, R97, R96 ;  /* 0x00000060619c723e */ /* 0x000fe200000010ff */
[----:B------:R2:W-:Y:S01]  /*e1e0*/  STSM.16.M88.4 [R166], R152 ;  /* 0x00000098a6007844 */ /* 0x0005e20000000200 */
[----:B------:R-:W-:Y:S01]  /*e1f0*/  F2FP.BF16.F32.PACK_AB R157, R99, R98 ;  /* 0x00000062639d723e */ /* 0x000fe200000010ff */
[----:B0-----:R-:W0:Y:S01]  /*e200*/  LDC.64 R12, c[0x0][0xc08] ;  /* 0x00030200ff0c7b82 */ /* 0x001e220000000a00 */
[----:B------:R-:W-:Y:S02]  /*e210*/  F2FP.BF16.F32.PACK_AB R158, R101, R100 ;  /* 0x00000064659e723e */ /* 0x000fe400000010ff */
[----:B------:R-:W-:Y:S02]  /*e220*/  F2FP.BF16.F32.PACK_AB R159, R103, R102 ;  /* 0x00000066679f723e */ /* 0x000fe400000010ff */
[----:B------:R-:W-:-:S02]  /*e230*/  F2FP.BF16.F32.PACK_AB R160, R105, R104 ;  /* 0x0000006869a0723e */ /* 0x000fc400000010ff */
[----:B------:R-:W-:Y:S01]  /*e240*/  F2FP.BF16.F32.PACK_AB R161, R107, R106 ;  /* 0x0000006a6ba1723e */ /* 0x000fe200000010ff */
[----:B------:R-:W-:Y:S01]  /*e250*/  STSM.16.M88.4 [R172], R156 ;  /* 0x0000009cac007844 */ /* 0x000fe20000000200 */
[----:B------:R-:W-:Y:S02]  /*e260*/  F2FP.BF16.F32.PACK_AB R162, R109, R108 ;  /* 0x0000006c6da2723e */ /* 0x000fe400000010ff */
[----:B------:R-:W-:Y:S02]  /*e270*/  F2FP.BF16.F32.PACK_AB R163, R111, R110 ;  /* 0x0000006e6fa3723e */ /* 0x000fe400000010ff */
[----:B------:R-:W-:Y:S02]  /*e280*/  MOV R2, R170 ;  /* 0x000000aa00027202 */ /* 0x000fe40000000f00 */
[----:B------:R-:W-:Y:S01]  /*e290*/  MOV R5, R8 ;  /* 0x0000000800057202 */ /* 0x000fe20000000f00 */
[----:B------:R-:W-:Y:S01]  /*e2a0*/  STSM.16.M88.4 [R11], R160 ;  /* 0x000000a00b007844 */ /* 0x000fe20000000200 */
[----:B------:R-:W-:Y:S01]  /*e2b0*/  MOV R17, R16 ;  /* 0x0000001000117202 */ /* 0x000fe20000000f00 */
[----:B------:R-:W3:Y:S01]  /*e2c0*/  LDC.64 R8, c[0x0][0xc00] ;  /* 0x00030000ff087b82 */ /* 0x000ee20000000a00 */
[----:B------:R-:W-:-:S02]  /*e2d0*/  F2FP.BF16.F32.PACK_AB R164, R113, R112 ;  /* 0x0000007071a4723e */ /* 0x000fc400000010ff */
[----:B------:R-:W-:Y:S02]  /*e2e0*/  F2FP.BF16.F32.PACK_AB R165, R115, R114 ;  /* 0x0000007273a5723e */ /* 0x000fe400000010ff */
[----:B--2---:R-:W-:Y:S02]  /*e2f0*/  F2FP.BF16.F32.PACK_AB R166, R117, R116 ;  /* 0x0000007475a6723e */ /* 0x004fe400000010ff */
[----:B0-----:R-:W-:Y:S02]  /*e300*/  ISETP.NE.U32.AND P0, PT, R12, RZ, PT ;  /* 0x000000ff0c00720c */ /* 0x001fe40003f05070 */
[----:B------:R-:W-:Y:S02]  /*e310*/  F2FP.BF16.F32.PACK_AB R167, R119, R118 ;  /* 0x0000007677a7723e */ /* 0x000fe400000010ff */
[----:B------:R-:W-:Y:S02]  /*e320*/  F2FP.BF16.F32.PACK_AB R168, R121, R120 ;  /* 0x0000007879a8723e */ /* 0x000fe400000010ff */
[----:B------:R-:W-:Y:S01]  /*e330*/  F2FP.BF16.F32.PACK_AB R169, R123, R122 ;  /* 0x0000007a7ba9723e */ /* 0x000fe200000010ff */
[----:B------:R0:W-:Y:S01]  /*e340*/  STSM.16.M88.4 [R17], R164 ;  /* 0x000000a411007844 */ /* 0x0001e20000000200 */
[----:B------:R-:W-:-:S02]  /*e350*/  F2FP.BF16.F32.PACK_AB R170, R125, R124 ;  /* 0x0000007c7daa723e */ /* 0x000fc400000010ff */
[----:B------:R-:W-:Y:S02]  /*e360*/  F2FP.BF16.F32.PACK_AB R171, R127, R126 ;  /* 0x0000007e7fab723e */ /* 0x000fe400000010ff */
[----:B------:R-:W-:Y:S02]  /*e370*/  ISETP.NE.AND.EX P0, PT, R13, RZ, PT, P0 ;  /* 0x000000ff0d00720c */ /* 0x000fe40003f05300 */
[----:B------:R-:W-:Y:S01]  /*e380*/  MOV R16, R6 ;  /* 0x0000000600107202 */ /* 0x000fe20000000f00 */
[----:B------:R2:W-:Y:S01]  /*e390*/  STSM.16.M88.4 [R5], R168 ;  /* 0x000000a805007844 */ /* 0x0005e20000000200 */
[----:B------:R-:W-:Y:S01]  /*e3a0*/  F2FP.BF16.F32.PACK_AB R12, R129, R128 ;  /* 0x00000080810c723e */ /* 0x000fe200000010ff */
[----:B---3--:R-:W-:Y:S01]  /*e3b0*/  IMAD.WIDE R6, R205, 0x4, R8 ;  /* 0x00000004cd067825 */ /* 0x008fe200078e0208 */
[----:B------:R-:W-:Y:S02]  /*e3c0*/  F2FP.BF16.F32.PACK_AB R13, R131, R130 ;  /* 0x00000082830d723e */ /* 0x000fe400000010ff */
[----:B------:R-:W-:-:S02]  /*e3d0*/  F2FP.BF16.F32.PACK_AB R14, R133, R132 ;  /* 0x00000084850e723e */ /* 0x000fc400000010ff */
[----:B------:R-:W-:Y:S01]  /*e3e0*/  F2FP.BF16.F32.PACK_AB R15, R135, R134 ;  /* 0x00000086870f723e */ /* 0x000fe200000010ff */
[----:B0-----:R-:W0:Y:S01]  /*e3f0*/  LDC R17, c[0x0][0xad4] ;  /* 0x0002b500ff117b82 */ /* 0x001e220000000800 */
[----:B------:R-:W-:Y:S02]  /*e400*/  F2FP.BF16.F32.PACK_AB R152, R137, R136 ;  /* 0x000000888998723e */ /* 0x000fe400000010ff */
[----:B------:R-:W-:Y:S01]  /*e410*/  F2FP.BF16.F32.PACK_AB R153, R139, R138 ;  /* 0x0000008a8b99723e */ /* 0x000fe200000010ff */
[----:B------:R-:W-:Y:S01]  /*e420*/  STSM.16.M88.4 [R16], R12 ;  /* 0x0000000c10007844 */ /* 0x000fe20000000200 */
[----:B------:R-:W-:Y:S02]  /*e430*/  F2FP.BF16.F32.PACK_AB R154, R141, R140 ;  /* 0x0000008c8d9a723e */ /* 0x000fe400000010ff */
[----:B------:R-:W-:Y:S01]  /*e440*/  F2FP.BF16.F32.PACK_AB R155, R143, R142 ;  /* 0x0000008e8f9b723e */ /* 0x000fe200000010ff */
[----:B------:R-:W3:Y:S01]  /*e450*/  @P0 LDC.64 R8, c[0x0][0xc08] ;  /* 0x00030200ff080b82 */ /* 0x000ee20000000a00 */
[----:B------:R-:W-:Y:S01]  /*e460*/  F2FP.BF16.F32.PACK_AB R156, R145, R144 ;  /* 0x00000090919c723e */ /* 0x000fe200000010ff */
[----:B--2---:R-:W-:Y:S01]  /*e470*/  IMAD.MOV.U32 R5, RZ, RZ, RZ ;  /* 0x000000ffff057224 */ /* 0x004fe200078e00ff */
[----:B------:R-:W-:Y:S01]  /*e480*/  F2FP.BF16.F32.PACK_AB R157, R147, R146 ;  /* 0x00000092939d723e */ /* 0x000fe200000010ff */
[----:B------:R2:W-:Y:S01]  /*e490*/  STSM.16.M88.4 [R0], R152 ;  /* 0x0000009800007844 */ /* 0x0005e20000000200 */
[----:B------:R-:W-:-:S02]  /*e4a0*/  F2FP.BF16.F32.PACK_AB R158, R149, R148 ;  /* 0x00000094959e723e */ /* 0x000fc400000010ff */
[----:B------:R-:W-:Y:S02]  /*e4b0*/  F2FP.BF16.F32.PACK_AB R159, R151, R150 ;  /* 0x00000096979f723e */ /* 0x000fe400000010ff */
[----:B-1----:R-:W-:-:S03]  /*e4c0*/  ISETP.NE.U32.AND P1, PT, R20, RZ, PT ;  /* 0x000000ff1400720c */ /* 0x002fc60003f25070 */
[----:B------:R1:W-:Y:S01]  /*e4d0*/  STSM.16.M88.4 [R2], R156 ;  /* 0x0000009c02007844 */ /* 0x0003e20000000200 */
[----:B------:R-:W-:Y:S01]  /*e4e0*/  BAR.SYNC.DEFER_BLOCKING 0x1, 0x100 ;  /* 0x0044000000007b1d */ /* 0x000fe20000010000 */
[----:B------:R-:W-:Y:S01]  /*e4f0*/  ISETP.NE.AND.EX P1, PT, R21, RZ, PT, P1 ;  /* 0x000000ff1500720c */ /* 0x000fe20003f25310 */
[----:B---3--:R-:W-:-:S12]  /*e500*/  @P0 IMAD.WIDE R8, R205, 0x4, R8 ;  /* 0x00000004cd080825 */ /* 0x008fd800078e0208 */
[----:B------:R-:W3:Y:S04]  /*e510*/  @P1 LDG.E R5, desc[UR40][R6.64] ;  /* 0x0000002806051981 */ /* 0x000ee8000c1e1900 */
[----:B------:R4:W5:Y:S01]  /*e520*/  @P0 LDG.E R11, desc[UR40][R8.64] ;  /* 0x00000028080b0981 */ /* 0x000962000c1e1900 */
[----:B------:R-:W-:Y:S01]  /*e530*/  ISETP.NE.AND P2, PT, R204, RZ, PT ;  /* 0x000000ffcc00720c */ /* 0x000fe20003f45270 */
[----:B--2---:R-:W-:Y:S01]  /*e540*/  IMAD.MOV.U32 R0, RZ, RZ, 0x9b8 ;  /* 0x000009b8ff007424 */ /* 0x004fe200078e00ff */
[----:B------:R-:W-:Y:S01]  /*e550*/  UISETP.NE.AND UP0, UPT, UR11, 0x1, UPT ;  /* 0x000000010b00788c */ /* 0x000fe2000bf05270 */
[----:B------:R-:W-:Y:S01]  /*e560*/  VIADD R152, R22, UR42 ;  /* 0x0000002a16987c36 */ /* 0x000fe20008000000 */
[----:B0-----:R-:W-:Y:S02]  /*e570*/  SEL R17, R204, R17, P2 ;  /* 0x00000011cc117207 */ /* 0x001fe40001000000 */
[----:B------:R-:W-:Y:S01]  /*e580*/  ISETP.NE.U32.AND P2, PT, R20, RZ, PT ;  /* 0x000000ff1400720c */ /* 0x000fe20003f45070 */
[----:B------:R-:W-:Y:S01]  /*e590*/  IMAD.MOV.U32 R155, RZ, RZ, R152 ;  /* 0x000000ffff9b7224 */ /* 0x000fe200078e0098 */
[----:B------:R-:W-:-:S02]  /*e5a0*/  ISETP.GT.AND P3, PT, R17, 0x1, PT ;  /* 0x000000011100780c */ /* 0x000fc40003f64270 */
[----:B------:R-:W0:Y:S01]  /*e5b0*/  LDC.64 R16, c[0x0][0xba8] ;  /* 0x0002ea00ff107b82 */ /* 0x000e220000000a00 */
[----:B------:R-:W-:Y:S02]  /*e5c0*/  ISETP.NE.AND.EX P2, PT, R21, RZ, PT, P2 ;  /* 0x000000ff1500720c */ /* 0x000fe40003f45320 */
[----:B-1----:R-:W-:Y:S01]  /*e5d0*/  SEL R2, R0, 0x978, P3 ;  /* 0x0000097800027807 */ /* 0x002fe20001800000 */
[----:B------:R-:W-:Y:S01]  /*e5e0*/  @UP0 ULDC UR8, c[0x0][0xbec] ;  /* 0x0002fb0000080ab9 */ /* 0x000fe20000000800 */
[----:B------:R-:W-:Y:S01]  /*e5f0*/  SHF.R.S32.HI R0, RZ, 0x1f, R205 ;  /* 0x0000001fff007819 */ /* 0x000fe200000114cd */
[----:B------:R-:W-:Y:S01]  /*e600*/  @UP0 ULDC UR10, c[0x0][0xbf0] ;  /* 0x0002fc00000a0ab9 */ /* 0x000fe20000000800 */
[----:B------:R-:W-:Y:S01]  /*e610*/  SEL R205, R205, RZ, !P2 ;  /* 0x000000ffcdcd7207 */ /* 0x000fe20005000000 */
[----:B------:R-:W1:Y:S01]  /*e620*/  LDC.64 R12, c[0x0][R2+0x220] ;  /* 0x00008800020c7b82 */ /* 0x000e620000000a00 */
[----:B------:R-:W-:Y:S02]  /*e630*/  PLOP3.LUT P4, PT, PT, PT, UP0, 0x80, 0x0 ;  /* 0x000000000000781c */ /* 0x000fe40003f8f008 */
[----:B------:R-:W-:-:S02]  /*e640*/  SEL R21, R0, RZ, !P2 ;  /* 0x000000ff00157207 */ /* 0x000fc40005000000 */
[----:B------:R-:W-:-:S03]  /*e650*/  SEL R153, R234, RZ, P3 ;  /* 0x000000ffea997207 */ /* 0x000fc60001800000 */
[----:B----4-:R-:W2:Y:S08]  /*e660*/  LDC.64 R8, c[0x0][R2+0x218] ;  /* 0x0000860002087b82 */ /* 0x010eb00000000a00 */
[----:B------:R4:W4:Y:S01]  /*e670*/  LDC.64 R14, c[0x0][R2+0x228] ;  /* 0x00008a00020e7b82 */ /* 0x0009220000000a00 */
[----:B-1----:R-:W-:-:S07]  /*e680*/  IMAD R0, R13, R205, RZ ;  /* 0x000000cd0d007224 */ /* 0x002fce00078e02ff */
[----:B0-----:R-:W0:Y:S01]  /*e690*/  @!P3 LDC R16, c[0x0][0xb50] ;  /* 0x0002d400ff10bb82 */ /* 0x001e220000000800 */
[----:B------:R-:W-:Y:S02]  /*e6a0*/  IMAD R159, R12, R21, R0 ;  /* 0x000000150c9f7224 */ /* 0x000fe400078e0200 */
[----:B------:R-:W-:Y:S01]  /*e6b0*/  @P4 IMAD.HI.U32 R0, R152, UR8, RZ ;  /* 0x0000000898004c27 */ /* 0x000fe2000f8e00ff */
[----:B------:R-:W-:-:S04]  /*e6c0*/  ULDC UR8, c[0x0][0xa88] ;  /* 0x0002a20000087ab9 */ /* 0x000fc80000000800 */
[----:B------:R4:W1:Y:S01]  /*e6d0*/  LDC.64 R20, c[0x0][R2+0x210] ;  /* 0x0000840002147b82 */ /* 0x0008620000000a00 */
[-C--:B--2---:R-:W-:Y:S01]  /*e6e0*/  IMAD R157, R9, R23.reuse, RZ ;  /* 0x00000017099d7224 */ /* 0x084fe200078e02ff */
[----:B------:R-:W-:Y:S01]  /*e6f0*/  @P4 SHF.R.U32.HI R155, RZ, UR10, R0 ;  /* 0x0000000aff9b4c19 */ /* 0x000fe20008011600 */
[----:B------:R-:W-:-:S04]  /*e700*/  IMAD.WIDE.U32 R8, R8, R23, RZ ;  /* 0x0000001708087225 */ /* 0x000fc800078e00ff */
[----:B------:R-:W-:Y:S01]  /*e710*/  IMAD.WIDE.U32 R12, R12, R205, RZ ;  /* 0x000000cd0c0c7225 */ /* 0x000fe200078e00ff */
[----:B------:R-:W2:Y:S01]  /*e720*/  @!P3 LDC R17, c[0x0][0xb54] ;  /* 0x0002d500ff11bb82 */ /* 0x000ea20000000800 */
[----:B----4-:R-:W-:Y:S02]  /*e730*/  SHF.R.S32.HI R2, RZ, 0x1f, R155 ;  /* 0x0000001fff027819 */ /* 0x010fe4000001149b */
[----:B------:R-:W-:Y:S02]  /*e740*/  IMAD.IADD R157, R9, 0x1, R157 ;  /* 0x00000001099d7824 */ /* 0x000fe400078e029d */
[----:B------:R-:W-:Y:S02]  /*e750*/  IMAD.IADD R13, R13, 0x1, R159 ;  /* 0x000000010d0d7824 */ /* 0x000fe400078e029f */
[-C--:B------:R-:W-:Y:S02]  /*e760*/  IMAD R9, R15, R153.reuse, RZ ;  /* 0x000000990f097224 */ /* 0x080fe400078e02ff */
[----:B------:R-:W-:-:S04]  /*e770*/  IMAD.WIDE.U32 R14, R14, R153, RZ ;  /* 0x000000990e0e7225 */ /* 0x000fc800078e00ff */
[----:B------:R-:W-:Y:S01]  /*e780*/  IMAD.MOV R153, RZ, RZ, -R155 ;  /* 0x000000ffff997224 */ /* 0x000fe200078e0a9b */
[----:B---3--:R-:W-:Y:S01]  /*e790*/  IADD3 R8, P2, P5, R12, R8, R5 ;  /* 0x000000080c087210 */ /* 0x008fe20007d5e005 */
[----:B------:R-:W-:Y:S01]  /*e7a0*/  IMAD.IADD R12, R15, 0x1, R9 ;  /* 0x000000010f0c7824 */ /* 0x000fe200078e0209 */
[----:B------:R-:W-:Y:S01]  /*e7b0*/  SHF.R.S32.HI R0, RZ, 0x1f, R5 ;  /* 0x0000001fff007819 */ /* 0x000fe20000011405 */
[----:B------:R-:W-:Y:S01]  /*e7c0*/  IMAD R9, R153, UR11, R152 ;  /* 0x0000000b99097c24 */ /* 0x000fe2000f8e0298 */
[----:B-----5:R-:W-:Y:S02]  /*e7d0*/  @P0 R2UR UR8, R11 ;  /* 0x000000000b0802ca */ /* 0x020fe400000e0000 */
[----:B------:R-:W-:Y:S02]  /*e7e0*/  IADD3.X R13, R13, R157, R0, P2, P5 ;  /* 0x0000009d0d0d7210 */ /* 0x000fe400017ea400 */
[----:B------:R-:W-:-:S04]  /*e7f0*/  IADD3 R14, P2, P5, R155, R8, R14 ;  /* 0x000000089b0e7210 */ /* 0x000fc80007d5e00e */
[----:B------:R-:W-:Y:S01]  /*e800*/  IADD3.X R15, R2, R13, R12, P2, P5 ;  /* 0x0000000d020f7210 */ /* 0x000fe200017ea40c */
[-C--:B-1----:R-:W-:Y:S01]  /*e810*/  IMAD R2, R21, R9.reuse, RZ ;  /* 0x0000000915027224 */ /* 0x082fe200078e02ff */
[----:B------:R-:W-:Y:S01]  /*e820*/  SHF.R.S32.HI R13, RZ, 0x1f, R9 ;  /* 0x0000001fff0d7819 */ /* 0x000fe20000011409 */
[----:B------:R-:W-:-:S04]  /*e830*/  IMAD.WIDE.U32 R14, R20, R9, R14 ;  /* 0x00000009140e7225 */ /* 0x000fc800078e000e */
[----:B------:R-:W-:Y:S01]  /*e840*/  IMAD R13, R20, R13, R2 ;  /* 0x0000000d140d7224 */ /* 0x000fe200078e0202 */
[----:B0-----:R-:W-:-:S03]  /*e850*/  LEA R16, P2, R14, R16, 0x2 ;  /* 0x000000100e107211 */ /* 0x001fc600078410ff */
[----:B------:R-:W-:-:S05]  /*e860*/  IMAD.IADD R2, R15, 0x1, R13 ;  /* 0x000000010f027824 */ /* 0x000fca00078e020d */
[----:B--2---:R-:W-:Y:S01]  /*e870*/  LEA.HI.X R2, R14, R17, R2, 0x2, P2 ;  /* 0x000000110e027211 */ /* 0x004fe200010f1402 */
[----:B------:R-:W-:Y:S06]  /*e880*/  @P0 BRA `(.L_x_11277) ;  /* 0x0000000000180947 */ /* 0x000fec0003800000 */
[----:B------:R-:W-:Y:S05]  /*e890*/  @!P1 BRA `(.L_x_11277) ;  /* 0x0000000000149947 */ /* 0x000fea0003800000 */
[----:B------:R-:W2:Y:S04]  /*e8a0*/  LDG.E R9, desc[UR40][R6.64] ;  /* 0x0000002806097981 */ /* 0x000ea8000c1e1900 */
[----:B------:R-:W3:Y:S01]  /*e8b0*/  LDG.E R8, desc[UR40][R6.64+0x4] ;  /* 0x0000042806087981 */ /* 0x000ee2000c1e1900 */
[----:B--2---:R-:W-:Y:S02]  /*e8c0*/  R2UR UR10, R9 ;  /* 0x00000000090a72ca */ /* 0x004fe400000e0000 */
[----:B---3--:R-:W-:-:S13]  /*e8d0*/  R2UR UR8, R8 ;  /* 0x00000000080872ca */ /* 0x008fda00000e0000 */
[----:B------:R-:W-:-:S12]  /*e8e0*/  UIADD3 UR8, -UR10, UR8, URZ ;  /* 0x000000080a087290 */ /* 0x000fd8000fffe13f */
.L_x_11277:
[----:B------:R-:W2:Y:S01]  /*e8f0*/  LDL R11, [R1+0x5c] ;  /* 0x00005c00010b7983 */ /* 0x000ea20000100800 */
[----:B------:R-:W-:Y:S01]  /*e900*/  UIMAD UR8, UR8, UR11, URZ ;  /* 0x0000000b080872a4 */ /* 0x000fe2000f8e023f */
[----:B------:R-:W-:Y:S02]  /*e910*/  LOP3.LUT P0, RZ, R235, 0x3, RZ, 0xc0, !PT ;  /* 0x00000003ebff7812 */ /* 0x000fe4000780c0ff */
[----:B------:R-:W-:Y:S04]  /*e920*/  SHFL.IDX PT, R6, R16, RZ, 0x1c1f ;  /* 0x001c1fff10067589 */ /* 0x000fe800000e0000 */
[----:B------:R-:W0:Y:S04]  /*e930*/  SHFL.IDX PT, R7, R2, RZ, 0x1c1f ;  /* 0x001c1fff02077589 */ /* 0x000e2800000e0000 */
[----:B------:R-:W-:Y:S04]  /*e940*/  SHFL.IDX PT, R8, R16, 0x1, 0x1c1f ;  /* 0x003c1f0010087f89 */ /* 0x000fe800000e0000 */
[----:B------:R-:W1:Y:S01]  /*e950*/  SHFL.IDX PT, R9, R2, 0x1, 0x1c1f ;  /* 0x003c1f0002097f89 */ /* 0x000e6200000e0000 */
[----:B--2---:R-:W-:-:S04]  /*e960*/  VIADD R12, R11, UR42 ;  /* 0x0000002a0b0c7c36 */ /* 0x004fc80008000000 */
[C---:B------:R-:W-:Y:S01]  /*e970*/  VIADD R11, R12.reuse, 0x8 ;  /* 0x000000080c0b7836 */ /* 0x040fe20000000000 */
[----:B------:R-:W-:-:S04]  /*e980*/  ISETP.GE.OR P1, PT, R12, UR8, P0 ;  /* 0x000000080c007c0c */ /* 0x000fc80008726670 */
[----:B------:R-:W-:-:S09]  /*e990*/  ISETP.GE.OR P0, PT, R11, UR8, P0 ;  /* 0x000000080b007c0c */ /* 0x000fd20008706670 */
[----:B0-----:R0:W-:Y:S04]  /*e9a0*/  @!P1 ST.E desc[UR40][R6.64], R3 ;  /* 0x0000000306009985 */ /* 0x0011e8000c101928 */
[----:B-1----:R0:W-:Y:S01]  /*e9b0*/  @!P0 ST.E desc[UR40][R8.64], R4 ;  /* 0x0000000408008985 */ /* 0x0021e2000c101928 */
[----:B------:R-:W-:Y:S05]  /*e9c0*/  @P3 BRA `(.L_x_11278) ;  /* 0x0000000c00fc3947 */ /* 0x000fea0003800000 */
[----:B------:R-:W1:Y:S01]  /*e9d0*/  S2R R2, SR_TID.X ;  /* 0x0000000000027919 */ /* 0x000e620000002100 */
[----:B------:R-:W-:Y:S01]  /*e9e0*/  @UP0 ULDC UR10, c[0x0][0xbec] ;  /* 0x0002fb00000a0ab9 */ /* 0x000fe20000000800 */
[----:B-1----:R-:W-:-:S05]  /*e9f0*/  VIADD R2, R2, 0xffffff80 ;  /* 0xffffff8002027836 */ /* 0x002fca0000000000 */
[----:B0-----:R-:W-:-:S04]  /*ea00*/  SHF.R.S32.HI R3, RZ, 0x1f, R2 ;  /* 0x0000001fff037819 */ /* 0x001fc80000011402 */
[----:B------:R-:W-:-:S04]  /*ea10*/  LEA.HI R3, R3, R2, RZ, 0x3 ;  /* 0x0000000203037211 */ /* 0x000fc800078f18ff */
[----:B------:R-:W-:Y:S02]  /*ea20*/  LOP3.LUT R7, R3, 0xfffffff8, RZ, 0xc0, !PT ;  /* 0xfffffff803077812 */ /* 0x000fe400078ec0ff */
[----:B------:R-:W-:-:S03]  /*ea30*/  SHF.R.S32.HI R3, RZ, 0x3, R3 ;  /* 0x00000003ff037819 */ /* 0x000fc60000011403 */
[----:B------:R-:W-:Y:S02]  /*ea40*/  IMAD.IADD R8, R2, 0x1, -R7 ;  /* 0x0000000102087824 */ /* 0x000fe400078e0a07 */
[----:B------:R-:W-:Y:S02]  /*ea50*/  IMAD.MOV.U32 R7, RZ, RZ, 0x2 ;  /* 0x00000002ff077424 */ /* 0x000fe400078e00ff */
[----:B------:R-:W-:-:S04]  /*ea60*/  IMAD.SHL.U32 R2, R8, 0x8, RZ ;  /* 0x0000000808027824 */ /* 0x000fc800078e00ff */
[----:B------:R-:W-:-:S04]  /*ea70*/  IMAD R6, R3, 0x40, R2 ;  /* 0x0000004003067824 */ /* 0x000fc800078e0202 */
[----:B------:R-:W-:Y:S01]  /*ea80*/  IMAD.WIDE R6, R6, R7, UR6 ;  /* 0x0000000606067e25 */ /* 0x000fe2000f8e0207 */
[----:B------:R-:W-:Y:S02]  /*ea90*/  ULDC.64 UR6, c[0x0][0xaa0] ;  /* 0x0002a80000067ab9 */ /* 0x000fe40000000a00 */
[C---:B------:R-:W-:Y:S02]  /*eaa0*/  IADD3 R25, P3, R6.reuse, 0x1000, RZ ;  /* 0x0000100006197810 */ /* 0x040fe40007f7e0ff */
[C---:B------:R-:W-:Y:S02]  /*eab0*/  IADD3 R29, P2, R6.reuse, 0x2000, RZ ;  /* 0x00002000061d7810 */ /* 0x040fe40007f5e0ff */
[----:B------:R-:W-:Y:S02]  /*eac0*/  IADD3 R33, P1, R6, 0x3000, RZ ;  /* 0x0000300006217810 */ /* 0x000fe40007f3e0ff */
[----:B------:R-:W-:Y:S02]  /*ead0*/  LOP3.LUT R24, R25, 0x380, RZ, 0xc0, !PT ;  /* 0x0000038019187812 */ /* 0x000fe400078ec0ff */
[----:B------:R-:W-:-:S02]  /*eae0*/  LOP3.LUT R28, R29, 0x380, RZ, 0xc0, !PT ;  /* 0x000003801d1c7812 */ /* 0x000fc400078ec0ff */
[----:B------:R-:W-:Y:S02]  /*eaf0*/  LOP3.LUT R32, R33, 0x380, RZ, 0xc0, !PT ;  /* 0x0000038021207812 */ /* 0x000fe400078ec0ff */
[----:B------:R-:W-:Y:S02]  /*eb00*/  SHF.R.U64 R24, R24, 0x3, RZ ;  /* 0x0000000318187819 */ /* 0x000fe400000012ff */
[----:B------:R-:W-:Y:S02]  /*eb10*/  SHF.R.U64 R28, R28, 0x3, RZ ;  /* 0x000000031c1c7819 */ /* 0x000fe400000012ff */
[----:B------:R-:W-:Y:S02]  /*eb20*/  SHF.R.U64 R32, R32, 0x3, RZ ;  /* 0x0000000320207819 */ /* 0x000fe400000012ff */
[----:B------:R-:W-:Y:S01]  /*eb30*/  LOP3.LUT R24, R24, R25, RZ, 0x3c, !PT ;  /* 0x0000001918187212 */ /* 0x000fe200078e3cff */
[--C-:B------:R-:W-:Y:S01]  /*eb40*/  IMAD.X R25, RZ, RZ, R7.reuse, P3 ;  /* 0x000000ffff197224 */ /* 0x100fe200018e0607 */
[----:B------:R-:W-:Y:S01]  /*eb50*/  LOP3.LUT R28, R28, R29, RZ, 0x3c, !PT ;  /* 0x0000001d1c1c7212 */ /* 0x000fe200078e3cff */
[----:B------:R-:W-:Y:S01]  /*eb60*/  IMAD.X R29, RZ, RZ, R7, P2 ;  /* 0x000000ffff1d7224 */ /* 0x000fe200010e0607 */
[----:B------:R-:W-:-:S02]  /*eb70*/  IADD3 R37, P0, R6, 0x4000, RZ ;  /* 0x0000400006257810 */ /* 0x000fc40007f1e0ff */
[C---:B------:R-:W-:Y:S02]  /*eb80*/  IADD3 R41, P6, R6.reuse, 0x5000, RZ ;  /* 0x0000500006297810 */ /* 0x040fe40007fde0ff */
[C---:B------:R-:W-:Y:S02]  /*eb90*/  IADD3 R45, P5, R6.reuse, 0x6000, RZ ;  /* 0x00006000062d7810 */ /* 0x040fe40007fbe0ff */
[----:B------:R-:W-:Y:S01]  /*eba0*/  LOP3.LUT R11, R6, 0x380, RZ, 0xc0, !PT ;  /* 0x00000380060b7812 */ /* 0x000fe200078ec0ff */
[----:B------:R-:W-:Y:S01]  /*ebb0*/  IMAD R0, R0, UR6, RZ ;  /* 0x0000000600007c24 */ /* 0x000fe2000f8e02ff */
[----:B------:R-:W-:Y:S01]  /*ebc0*/  LOP3.LUT R32, R32, R33, RZ, 0x3c, !PT ;  /* 0x0000002120207212 */ /* 0x000fe200078e3cff */
[----:B------:R-:W-:Y:S01]  /*ebd0*/  IMAD.X R33, RZ, RZ, R7, P1 ;  /* 0x000000ffff217224 */ /* 0x000fe200008e0607 */
        /* <DEDUP_REMOVED lines=9> */
[----:B------:R-:W-:Y:S02]  /*ec70*/  LOP3.LUT R48, R49, 0x380, RZ, 0xc0, !PT ;  /* 0x0000038031307812 */ /* 0x000fe400078ec0ff */
[----:B------:R-:W-:-:S02]  /*ec80*/  LOP3.LUT R52, R53, 0x380, RZ, 0xc0, !PT ;  /* 0x0000038035347812 */ /* 0x000fc400078ec0ff */
[----:B------:R-:W-:Y:S02]  /*ec90*/  LOP3.LUT R56, R57, 0x380, RZ, 0xc0, !PT ;  /* 0x0000038039387812 */ /* 0x000fe400078ec0ff */
        /* <DEDUP_REMOVED lines=16> */
[----:B------:R-:W-:Y:S01]  /*eda0*/  IADD3 R61, P0, R6, 0xa000, RZ ;  /* 0x0000a000063d7810 */ /* 0x000fe20007f1e0ff */
[----:B------:R-:W5:Y:S01]  /*edb0*/  LD.E.128 R36, desc[UR40][R36.64] ;  /* 0x0000002824247980 */ /* 0x000f62000c101d00 */
        /* <DEDUP_REMOVED lines=38> */
[----:B------:R-:W-:Y:S01]  /*f020*/  LOP3.LUT R80, R4, R9, RZ, 0x3c, !PT ;  /* 0x0000000904507212 */ /* 0x000fe200078e3cff */
[----:B------:R-:W-:-:S02]  /*f030*/  VIADD R20, R3, UR42 ;  /* 0x0000002a03147c36 */ /* 0x000fc40008000000 */
[----:B------:R-:W5:Y:S04]  /*f040*/  LD.E.128 R60, desc[UR40][R60.64] ;  /* 0x000000283c3c7980 */ /* 0x000f68000c101d00 */
[----:B------:R-:W5:Y:S01]  /*f050*/  LD.E.128 R64, desc[UR40][R64.64] ;  /* 0x0000002840407980 */ /* 0x000f62000c101d00 */
[C---:B0-----:R-:W-:Y:S02]  /*f060*/  IMAD R7, R5.reuse, UR7, R0 ;  /* 0x0000000705077c24 */ /* 0x041fe4000f8e0200 */
[----:B------:R-:W-:Y:S01]  /*f070*/  IMAD.WIDE.U32 R4, R5, UR6, RZ ;  /* 0x0000000605047c25 */ /* 0x000fe2000f8e00ff */
[----:B------:R-:W-:Y:S01]  /*f080*/  ULDC.64 UR6, c[0x0][0xae8] ;  /* 0x0002ba0000067ab9 */ /* 0x000fe20000000a00 */
[----:B------:R-:W-:Y:S01]  /*f090*/  SHF.R.S32.HI R6, RZ, 0x1f, R205 ;  /* 0x0000001fff067819 */ /* 0x000fe200000114cd */
[----:B------:R-:W5:Y:S01]  /*f0a0*/  LD.E.128 R68, desc[UR40][R68.64] ;  /* 0x0000002844447980 */ /* 0x000f62000c101d00 */
[----:B------:R-:W-:-:S02]  /*f0b0*/  IMAD.IADD R5, R5, 0x1, R7 ;  /* 0x0000000105057824 */ /* 0x000fc400078e0207 */
[----:B------:R-:W-:Y:S01]  /*f0c0*/  IMAD R0, R8, 0x20, R3 ;  /* 0x0000002008007824 */ /* 0x000fe200078e0203 */
[----:B------:R-:W5:Y:S01]  /*f0d0*/  LD.E.128 R72, desc[UR40][R72.64] ;  /* 0x0000002848487980 */ /* 0x000f62000c101d00 */
[----:B------:R-:W-:-:S03]  /*f0e0*/  IMAD.WIDE.U32 R4, R23, UR6, R4 ;  /* 0x0000000617047c25 */ /* 0x000fc6000f8e0004 */
[----:B------:R-:W5:Y:S01]  /*f0f0*/  LD.E.128 R76, desc[UR40][R76.64] ;  /* 0x000000284c4c7980 */ /* 0x000f62000c101d00 */
[----:B------:R-:W-:Y:S01]  /*f100*/  IMAD R5, R23, UR7, R5 ;  /* 0x0000000717057c24 */ /* 0x000fe2000f8e0205 */
[----:B------:R-:W-:Y:S01]  /*f110*/  ULDC.64 UR6, c[0x0][0xaf0] ;  /* 0x0002bc0000067ab9 */ /* 0x000fe20000000a00 */
[----:B------:R-:W-:Y:S01]  /*f120*/  VIADD R8, R0, UR42 ;  /* 0x0000002a00087c36 */ /* 0x000fe20008000000 */
[----:B------:R-:W5:Y:S01]  /*f130*/  LD.E.128 R80, desc[UR40][R80.64] ;  /* 0x0000002850507980 */ /* 0x000f62000c101d00 */
[----:B------:R-:W-:Y:S02]  /*f140*/  IMAD R0, R6, UR6, RZ ;  /* 0x0000000606007c24 */ /* 0x000fe4000f8e02ff */
[----:B------:R-:W-:Y:S01]  /*f150*/  @P4 IMAD.HI.U32 R6, R8, UR10, RZ ;  /* 0x0000000a08064c27 */ /* 0x000fe2000f8e00ff */
[----:B------:R-:W-:Y:S01]  /*f160*/  @UP0 ULDC UR10, c[0x0][0xbf0] ;  /* 0x0002fc00000a0ab9 */ /* 0x000fe20000000800 */
[----:B------:R-:W-:Y:S01]  /*f170*/  @!PT LDS RZ, [RZ] ;  /* 0x00000000fffff984 */ /* 0x000fe20000000800 */
[----:B------:R-:W-:Y:S01]  /*f180*/  @!PT LDS RZ, [RZ] ;  /* 0x00000000fffff984 */ /* 0x000fe20000000800 */
[----:B------:R-:W-:Y:S01]  /*f190*/  @!PT LDS RZ, [RZ] ;  /* 0x00000000fffff984 */ /* 0x000fe20000000800 */
[----:B------:R-:W-:Y:S01]  /*f1a0*/  @!PT LDS RZ, [RZ] ;  /* 0x00000000fffff984 */ /* 0x000fe20000000800 */
[----:B------:R0:W-:Y:S06]  /*f1b0*/  MEMBAR.ALL.CTA ;  /* 0x0000000000007992 */ /* 0x0001ec0000008000 */
[----:B0-----:R-:W0:Y:S01]  /*f1c0*/  FENCE.VIEW.ASYNC.S ;  /* 0x00000000000073c6 */ /* 0x001e220000000000 */
[----:B------:R-:W-:Y:S01]  /*f1d0*/  IMAD.MOV.U32 R7, RZ, RZ, R8 ;  /* 0x000000ffff077224 */ /* 0x000fe200078e0008 */
[----:B------:R-:W-:Y:S01]  /*f1e0*/  @P4 SHF.R.U32.HI R7, RZ, UR10, R6 ;  /* 0x0000000aff074c19 */ /* 0x000fe20008011606 */
[----:B------:R-:W-:-:S02]  /*f1f0*/  IMAD R9, R205, UR7, R0 ;  /* 0x00000007cd097c24 */ /* 0x000fc4000f8e0200 */
[----:B------:R-:W-:Y:S01]  /*f200*/  IMAD.WIDE.U32 R4, R205, UR6, R4 ;  /* 0x00000006cd047c25 */ /* 0x000fe2000f8e0004 */
[----:B------:R-:W-:Y:S01]  /*f210*/  SHF.R.S32.HI R0, RZ, 0x1f, R7 ;  /* 0x0000001fff007819 */ /* 0x000fe20000011407 */
[----:B------:R-:W-:Y:S02]  /*f220*/  ULDC.64 UR6, c[0x0][0xae0] ;  /* 0x0002b80000067ab9 */ /* 0x000fe40000000a00 */
[----:B------:R-:W-:Y:S02]  /*f230*/  IMAD.IADD R5, R5, 0x1, R9 ;  /* 0x0000000105057824 */ /* 0x000fe400078e0209 */
[----:B------:R-:W-:Y:S02]  /*f240*/  IMAD.MOV R9, RZ, RZ, -R7 ;  /* 0x000000ffff097224 */ /* 0x000fe400078e0a07 */
[----:B------:R-:W-:Y:S02]  /*f250*/  IMAD R0, R0, UR6, RZ ;  /* 0x0000000600007c24 */ /* 0x000fe4000f8e02ff */
[----:B------:R-:W-:-:S02]  /*f260*/  IMAD R9, R9, UR11, R8 ;  /* 0x0000000b09097c24 */ /* 0x000fc4000f8e0208 */
        /* <DEDUP_REMOVED lines=11> */
[----:B------:R-:W-:-:S04]  /*f320*/  UIADD3 UR6, UR9, 0x22820, URZ ;  /* 0x0002282009067890 */ /* 0x000fc8000fffe03f */
        /* <DEDUP_REMOVED lines=8> */
[----:B0-----:R-:W-:Y:S01]  /*f3b0*/  SYNCS.ARRIVE.TRANS64.RED.A1T0 RZ, [UR6], RZ ;  /* 0x000000ffffff79a7 */ /* 0x001fe20008100406 */
[----:B------:R0:W1:Y:S01]  /*f3c0*/  SHFL.IDX PT, R21, R11, RZ, 0x181f ;  /* 0x00181fff0b157589 */ /* 0x00006200000e0000 */
[----:B------:R-:W-:Y:S03]  /*f3d0*/  BSSY B1, `(.L_x_11279) ;  /* 0x000001a000017945 */ /* 0x000fe60003800000 */
[----:B------:R0:W2:Y:S01]  /*f3e0*/  SHFL.IDX PT, R17, R3, RZ, 0x181f ;  /* 0x00181fff03117589 */ /* 0x0000a200000e0000 */
        /* <DEDUP_REMOVED lines=24> */
.L_x_11280:
[----:B------:R-:W-:Y:S05]  /*f570*/  BSYNC B1 ;  /* 0x0000000000017941 */ /* 0x000fea0003800000 */
.L_x_11279:
[----:B0----5:R0:W3:Y:S01]  /*f580*/  SHFL.IDX PT, R13, R3, 0x1, 0x181f ;  /* 0x00381f00030d7f89 */ /* 0x0210e200000e0000 */
[----:B------:R-:W-:Y:S03]  /*f590*/  BSSY B1, `(.L_x_11281) ;  /* 0x0000014000017945 */ /* 0x000fe60003800000 */
[----:B------:R0:W4:Y:S01]  /*f5a0*/  SHFL.IDX PT, R9, R11, 0x1, 0x181f ;  /* 0x00381f000b097f89 */ /* 0x00012200000e0000 */
[----:B------:R-:W-:Y:S05]  /*f5b0*/  @P1 BRA `(.L_x_11282) ;  /* 0x0000000000441947 */ /* 0x000fea0003800000 */
[----:B------:R-:W-:Y:S02]  /*f5c0*/  ULDC UR6, c[0x0][0xac8] ;  /* 0x0002b20000067ab9 */ /* 0x000fe40000000800 */
[----:B------:R-:W-:Y:S02]  /*f5d0*/  ISETP.GE.AND P4, PT, R2, UR6, PT ;  /* 0x0000000602007c0c */ /* 0x000fe4000bf86270 */
[----:B------:R-:W-:Y:S02]  /*f5e0*/  ISETP.GE.AND P3, PT, R84, UR6, PT ;  /* 0x0000000654007c0c */ /* 0x000fe4000bf66270 */
[----:B------:R-:W-:Y:S02]  /*f5f0*/  ISETP.GE.AND P2, PT, R86, UR6, PT ;  /* 0x0000000656007c0c */ /* 0x000fe4000bf46270 */
[----:B------:R-:W-:-:S07]  /*f600*/  ISETP.GE.AND P1, PT, R88, UR6, PT ;  /* 0x0000000658007c0c */ /* 0x000fce000bf26270 */
[-C--:B----4-:R-:W-:Y:S02]  /*f610*/  @!P4 LEA R4, P6, R2, R9.reuse, 0x1 ;  /* 0x000000090204c211 */ /* 0x090fe400078c08ff */
        /* <DEDUP_REMOVED lines=11> */
.L_x_11282:
[----:B------:R-:W-:Y:S05]  /*f6d0*/  BSYNC B1 ;  /* 0x0000000000017941 */ /* 0x000fea0003800000 */
.L_x_11281:
[----:B---3--:R3:W0:Y:S01]  /*f6e0*/  SHFL.IDX PT, R13, R3, 0x2, 0x181f ;  /* 0x00581f00030d7f89 */ /* 0x00862200000e0000 */
[----:B------:R-:W-:Y:S03]  /*f6f0*/  BSSY B1, `(.L_x_11283) ;  /* 0x0000014000017945 */ /* 0x000fe60003800000 */
[----:B------:R3:W0:Y:S01]  /*f700*/  SHFL.IDX PT, R7, R11, 0x2, 0x181f ;  /* 0x00581f000b077f89 */ /* 0x00062200000e0000 */
[----:B------:R-:W-:Y:S05]  /*f710*/  @P0 BRA `(.L_x_11284) ;  /* 0x0000000000440947 */ /* 0x000fea0003800000 */
[----:B------:R-:W-:Y:S02]  /*f720*/  ULDC UR6, c[0x0][0xac8] ;  /* 0x0002b20000067ab9 */ /* 0x000fe40000000800 */
[----:B------:R-:W-:Y:S02]  /*f730*/  ISETP.GE.AND P3, PT, R2, UR6, PT ;  /* 0x0000000602007c0c */ /* 0x000fe4000bf66270 */
[----:B------:R-:W-:Y:S02]  /*f740*/  ISETP.GE.AND P2, PT, R84, UR6, PT ;  /* 0x0000000654007c0c */ /* 0x000fe4000bf46270 */
[----:B------:R-:W-:Y:S02]  /*f750*/  ISETP.GE.AND P1, PT, R86, UR6, PT ;  /* 0x0000000656007c0c */ /* 0x000fe4000bf26270 */
[----:B------:R-:W-:-:S07]  /*f760*/  ISETP.GE.AND P0, PT, R88, UR6, PT ;  /* 0x0000000658007c0c */ /* 0x000fce000bf06270 */
[-C--:B0-----:R-:W-:Y:S02]  /*f770*/  @!P3 LEA R4, P6, R2, R7.reuse, 0x1 ;  /* 0x000000070204b211 */ /* 0x081fe400078c08ff */
[-C--:B------:R-:W-:Y:S02]  /*f780*/  @!P2 LEA R6, P5, R84, R7.reuse, 0x1 ;  /* 0x000000075406a211 */ /* 0x080fe400078a08ff */
[----:B------:R-:W-:Y:S02]  /*f790*/  @!P1 LEA R8, P4, R86, R7, 0x1 ;  /* 0x0000000756089211 */ /* 0x000fe400078808ff */
[----:B------:R-:W-:Y:S02]  /*f7a0*/  @!P3 LEA.HI.X R5, R2, R13, R89, 0x1, P6 ;  /* 0x0000000d0205b211 */ /* 0x000fe400030f0c59 */
[----:B------:R-:W-:Y:S02]  /*f7b0*/  @!P0 LEA R12, P6, R88, R7, 0x1 ;  /* 0x00000007580c8211 */ /* 0x000fe400078c08ff */
[-C--:B------:R-:W-:Y:S01]  /*f7c0*/  @!P2 LEA.HI.X R7, R84, R13.reuse, R23, 0x1, P5 ;  /* 0x0000000d5407a211 */ /* 0x080fe200028f0c17 */
[----:B------:R0:W-:Y:S01]  /*f7d0*/  @!P3 ST.E.128 desc[UR40][R4.64], R28 ;  /* 0x0000001c0400b985 */ /* 0x0001e2000c101d28 */
[----:B----4-:R-:W-:-:S02]  /*f7e0*/  @!P1 LEA.HI.X R9, R86, R13, R85, 0x1, P4 ;  /* 0x0000000d56099211 */ /* 0x010fc400020f0c55 */
[----:B------:R-:W-:Y:S01]  /*f7f0*/  @!P0 LEA.HI.X R13, R88, R13, R87, 0x1, P6 ;  /* 0x0000000d580d8211 */ /* 0x000fe200030f0c57 */
[----:B------:R0:W-:Y:S04]  /*f800*/  @!P2 ST.E.128 desc[UR40][R6.64], R44 ;  /* 0x0000002c0600a985 */ /* 0x0001e8000c101d28 */
[----:B------:R0:W-:Y:S04]  /*f810*/  @!P1 ST.E.128 desc[UR40][R8.64], R60 ;  /* 0x0000003c08009985 */ /* 0x0001e8000c101d28 */
[----:B------:R0:W-:Y:S02]  /*f820*/  @!P0 ST.E.128 desc[UR40][R12.64], R76 ;  /* 0x0000004c0c008985 */ /* 0x0001e4000c101d28 */
.L_x_11284:
[----:B------:R-:W-:Y:S05]  /*f830*/  BSYNC B1 ;  /* 0x0000000000017941 */ /* 0x000fea0003800000 */
.L_x_11283:
[----:B------:R-:W-:Y:S01]  /*f840*/  VIADD R0, R20, 0x60 ;  /* 0x0000006014007836 */ /* 0x000fe20000000000 */
[----:B0--3--:R-:W0:Y:S04]  /*f850*/  SHFL.IDX PT, R3, R3, 0x3, 0x181f ;  /* 0x00781f0003037f89 */ /* 0x009e2800000e0000 */
[----:B------:R-:W-:Y:S01]  /*f860*/  ISETP.GE.AND P0, PT, R0, UR8, PT ;  /* 0x0000000800007c0c */ /* 0x000fe2000bf06270 */
[----:B------:R-:W3:-:S12]  /*f870*/  SHFL.IDX PT, R11, R11, 0x3, 0x181f ;  /* 0x00781f000b0b7f89 */ /* 0x000ed800000e0000 */
[----:B------:R-:W-:Y:S05]  /*f880*/  @P0 BRA `(.L_x_11285) ;  /* 0x00000024005c0947 */ /* 0x000fea0003800000 */
        /* <DEDUP_REMOVED lines=9> */
[----:B----4-:R-:W-:Y:S01]  /*f920*/  @!P5 LEA.HI.X R9, R86, R3, R85, 0x1, P2 ;  /* 0x000000035609d211 */ /* 0x010fe200010f0c55 */
        /* <DEDUP_REMOVED lines=9> */
.L_x_11278:
[----:B------:R-:W-:Y:S01]  /*f9c0*/  ULDC.64 UR6, c[0x0][0xb08] ;  /* 0x0002c20000067ab9 */ /* 0x000fe20000000a00 */
[----:B------:R-:W-:Y:S01]  /*f9d0*/  ULDC.64 UR12, c[0x0][0xb40] ;  /* 0x0002d000000c7ab9 */ /* 0x000fe20000000a00 */
[----:B------:R-:W-:Y:S01]  /*f9e0*/  IMAD R0, R0, UR6, RZ ;  /* 0x0000000600007c24 */ /* 0x000fe2000f8e02ff */
[----:B------:R-:W-:Y:S01]  /*f9f0*/  UIADD3 UR9, UR9, 0x22820, URZ ;  /* 0x0002282009097890 */ /* 0x000fe2000fffe03f */
[C---:B0-----:R-:W-:Y:S01]  /*fa00*/  IMAD.WIDE.U32 R2, R5.reuse, UR6, RZ ;  /* 0x0000000605027c25 */ /* 0x041fe2000f8e00ff */
[----:B------:R-:W-:Y:S01]  /*fa10*/  ISETP.GE.AND P0, PT, R12, UR8, PT ;  /* 0x000000080c007c0c */ /* 0x000fe2000bf06270 */
[----:B------:R-:W-:Y:S01]  /*fa20*/  BSSY B1, `(.L_x_11286) ;  /* 0x00000c9000017945 */ /* 0x000fe20003800000 */
[----:B------:R-:W-:Y:S01]  /*fa30*/  UPRMT UR9, URZ, 0x654, UR9 ;  /* 0x000006543f097896 */ /* 0x000fe20008000009 */
[----:B------:R-:W-:Y:S01]  /*fa40*/  IMAD R5, R5, UR7, R0 ;  /* 0x0000000705057c24 */ /* 0x000fe2000f8e0200 */
[----:B------:R-:W-:Y:S01]  /*fa50*/  ULDC.64 UR6, c[0x0][0xb38] ;  /* 0x0002ce0000067ab9 */ /* 0x000fe20000000a00 */
[----:B------:R-:W-:-:S02]  /*fa60*/  SHF.R.S32.HI R0, RZ, 0x1f, R205 ;  /* 0x0000001fff007819 */ /* 0x000fc400000114cd */
[----:B------:R-:W-:Y:S01]  /*fa70*/  IMAD.IADD R3, R3, 0x1, R5 ;  /* 0x0000000103037824 */ /* 0x000fe200078e0205 */
[----:B------:R-:W-:Y:S01]  /*fa80*/  SHF.R.S32.HI R153, RZ, 0x1f, R209 ;  /* 0x0000001fff997819 */ /* 0x000fe200000114d1 */
[----:B------:R-:W-:Y:S01]  /*fa90*/  IMAD.MOV.U32 R5, RZ, RZ, R152 ;  /* 0x000000ffff057224 */ /* 0x000fe200078e0098 */
[----:B------:R-:W-:Y:S01]  /*faa0*/  SHF.R.S32.HI R154, RZ, 0x1f, R210 ;  /* 0x0000001fff9a7819 */ /* 0x000fe200000114d2 */
[C---:B------:R-:W-:Y:S01]  /*fab0*/  IMAD.WIDE.U32 R2, R23.reuse, UR6, R2 ;  /* 0x0000000617027c25 */ /* 0x040fe2000f8e0002 */
[----:B------:R-:W-:Y:S01]  /*fac0*/  @UP0 ULDC UR6, c[0x0][0xbec] ;  /* 0x0002fb0000060ab9 */ /* 0x000fe20000000800 */
[----:B------:R-:W-:Y:S01]  /*fad0*/  SYNCS.ARRIVE.TRANS64.RED.A1T0 RZ, [UR9], RZ ;  /* 0x000000ffffff79a7 */ /* 0x000fe20008100409 */
[----:B------:R-:W-:Y:S01]  /*fae0*/  SHF.R.S32.HI R155, RZ, 0x1f, R211 ;  /* 0x0000001fff9b7819 */ /* 0x000fe200000114d3 */
[----:B------:R-:W-:Y:S01]  /*faf0*/  IMAD R0, R0, UR12, RZ ;  /* 0x0000000c00007c24 */ /* 0x000fe2000f8e02ff */
[----:B------:R-:W-:Y:S01]  /*fb00*/  SHF.R.S32.HI R156, RZ, 0x1f, R212 ;  /* 0x0000001fff9c7819 */ /* 0x000fe200000114d4 */
[----:B------:R-:W-:Y:S01]  /*fb10*/  IMAD R3, R23, UR7, R3 ;  /* 0x0000000717037c24 */ /* 0x000fe2000f8e0203 */
[----:B------:R-:W-:Y:S01]  /*fb20*/  SHF.R.S32.HI R157, RZ, 0x1f, R213 ;  /* 0x0000001fff9d7819 */ /* 0x000fe200000114d5 */
[----:B------:R-:W-:Y:S01]  /*fb30*/  @P4 IMAD.HI.U32 R4, R152, UR6, RZ ;  /* 0x0000000698044c27 */ /* 0x000fe2000f8e00ff */
[----:B------:R-:W-:Y:S01]  /*fb40*/  @UP0 ULDC UR6, c[0x0][0xbf0] ;  /* 0x0002fc0000060ab9 */ /* 0x000fe20000000800 */
[----:B------:R-:W-:-:S02]  /*fb50*/  SHF.R.S32.HI R158, RZ, 0x1f, R214 ;  /* 0x0000001fff9e7819 */ /* 0x000fc400000114d6 */
[C---:B------:R-:W-:Y:S01]  /*fb60*/  IMAD R7, R205.reuse, UR13, R0 ;  /* 0x0000000dcd077c24 */ /* 0x040fe2000f8e0200 */
        /* <DEDUP_REMOVED lines=9> */
[----:B------:R-:W-:Y:S01]  /*fc00*/  IMAD.WIDE.U32 R2, R234, UR6, R2 ;  /* 0x00000006ea027c25 */ /* 0x000fe2000f8e0002 */
[----:B------:R-:W-:-:S02]  /*fc10*/  SHF.R.S32.HI R161, RZ, 0x1f, R217 ;  /* 0x0000001fffa17819 */ /* 0x000fc400000114d9 */
[----:B------:R-:W-:Y:S01]  /*fc20*/  SHF.R.S32.HI R162, RZ, 0x1f, R218 ;  /* 0x0000001fffa27819 */ /* 0x000fe200000114da */
[----:B------:R-:W-:Y:S01]  /*fc30*/  IMAD R7, R7, UR11, R152 ;  /* 0x0000000b07077c24 */ /* 0x000fe2000f8e0298 */
        /* <DEDUP_REMOVED lines=22> */
[----:B------:R-:W-:Y:S02]  /*fda0*/  LEA.HI.X R20, R2, UR7, R3, 0x2, P1 ;  /* 0x0000000702147c11 */ /* 0x000fe400088f1403 */
[----:B------:R0:W1:Y:S01]  /*fdb0*/  SHFL.IDX PT, R2, R0, RZ, 0x1c1f ;  /* 0x001c1fff00027589 */ /* 0x00006200000e0000 */
[----:B------:R-:W-:Y:S02]  /*fdc0*/  SHF.R.S32.HI R172, RZ, 0x1f, R228 ;  /* 0x0000001fffac7819 */ /* 0x000fe400000114e4 */
[----:B------:R-:W-:Y:S01]  /*fdd0*/  SHF.R.S32.HI R173, RZ, 0x1f, R229 ;  /* 0x0000001fffad7819 */ /* 0x000fe200000114e5 */
[----:B------:R0:W2:Y:S01]  /*fde0*/  SHFL.IDX PT, R3, R20, RZ, 0x1c1f ;  /* 0x001c1fff14037589 */ /* 0x0000a200000e0000 */
[----:B------:R-:W-:Y:S02]  /*fdf0*/  SHF.R.S32.HI R174, RZ, 0x1f, R230 ;  /* 0x0000001fffae7819 */ /* 0x000fe400000114e6 */
[----:B------:R-:W-:-:S02]  /*fe00*/  SHF.R.S32.HI R175, RZ, 0x1f, R231 ;  /* 0x0000001fffaf7819 */ /* 0x000fc400000114e7 */
[----:B------:R-:W-:Y:S02]  /*fe10*/  SHF.R.S32.HI R176, RZ, 0x1f, R232 ;  /* 0x0000001fffb07819 */ /* 0x000fe400000114e8 */
[----:B------:R-:W-:Y:S01]  /*fe20*/  SHF.R.S32.HI R177, RZ, 0x1f, R233 ;  /* 0x0000001fffb17819 */ /* 0x000fe200000114e9 */
[----:B0-----:R-:W-:Y:S06]  /*fe30*/  @P0 BRA `(.L_x_11287) ;  /* 0x00000008001c0947 */ /* 0x001fec0003800000 */
[----:B------:R-:W-:Y:S01]  /*fe40*/  ULDC UR6, c[0x0][0xac8] ;  /* 0x0002b20000067ab9 */ /* 0x000fe20000000800 */
[----:B------:R-:W-:Y:S01]  /*fe50*/  VIADD R21, R19, 0xe8 ;  /* 0x000000e813157836 */ /* 0x000fe20000000000 */
[----:B------:R-:W-:Y:S02]  /*fe60*/  ISETP.GE.AND P4, PT, R233, UR6, PT ;  /* 0x00000006e9007c0c */ /* 0x000fe4000bf86270 */
[----:B------:R-:W-:Y:S02]  /*fe70*/  ISETP.GE.AND P3, PT, R232, UR6, PT ;  /* 0x00000006e8007c0c */ /* 0x000fe4000bf66270 */
[----:B------:R-:W-:Y:S02]  /*fe80*/  ISETP.GE.AND P5, PT, R19, UR6, PT ;  /* 0x0000000613007c0c */ /* 0x000fe4000bfa6270 */
[----:B------:R-:W-:Y:S02]  /*fe90*/  ISETP.GE.AND P1, PT, R230, UR6, PT ;  /* 0x00000006e6007c0c */ /* 0x000fe4000bf26270 */
[----:B------:R-:W-:-:S05]  /*fea0*/  ISETP.GE.AND P0, PT, R231, UR6, PT ;  /* 0x00000006e7007c0c */ /* 0x000fca000bf06270 */
[-C--:B-1----:R-:W-:Y:S02]  /*feb0*/  @!P4 LEA R4, P2, R233, R2.reuse, 0x2 ;  /* 0x00000002e904c211 */ /* 0x082fe400078410ff */
[C---:B------:R-:W-:Y:S02]  /*fec0*/  @!P3 LEA R6, P6, R232.reuse, R2, 0x2 ;  /* 0x00000002e806b211 */ /* 0x040fe400078c10ff */
        /* <DEDUP_REMOVED lines=9> */
[CC--:B0-----:R-:W-:Y:S02]  /*ff60*/  @!P0 LEA R4, P6, R231.reuse, R2.reuse, 0x2 ;  /* 0x00000002e7048211 */ /* 0x0c1fe400078c10ff */
[CC--:B-1----:R-:W-:Y:S02]  /*ff70*/  @!P1 LEA R6, P5, R230.reuse, R2.reuse, 0x2 ;  /* 0x00000002e6069211 */ /* 0x0c2fe400078a10ff */
        /* <DEDUP_REMOVED lines=14> */
[----:B--2---:R-:W-:Y:S01]  /*10060*/  @!P5 LEA R8, P6, R226, R2, 0x2 ;  /* 0x00000002e208d211 */ /* 0x004fe200078c10ff */
[----:B------:R0:W-:Y:S01]  /*10070*/  @!P3 ST.E.64 desc[UR40][R4.64], R48 ;  /* 0x000000300400b985 */ /* 0x0001e2000c101b28 */
[----:B------:R-:W-:-:S02]  /*10080*/  ISETP.GE.AND P2, PT, R223, UR6, PT ;  /* 0x00000006df007c0c */ /* 0x000fc4000bf46270 */
[----:B------:R-:W-:Y:S01]  /*10090*/  @!P5 LEA.HI.X R9, R226, R3, R170, 0x2, P6 ;  /* 0x00000003e209d211 */ /* 0x000fe200030f14aa */
[----:B------:R1:W-:Y:S01]  /*100a0*/  @!P4 ST.E.64 desc[UR40][R6.64], R52 ;  /* 0x000000340600c985 */ /* 0x0003e2000c101b28 */
[----:B------:R-:W-:-:S03]  /*100b0*/  ISETP.GE.AND P3, PT, R222, UR6, PT ;  /* 0x00000006de007c0c */ /* 0x000fc6000bf66270 */
[----:B------:R2:W-:Y:S01]  /*100c0*/  @!P5 ST.E.64 desc[UR40][R8.64], R56 ;  /* 0x000000380800d985 */ /* 0x0005e2000c101b28 */
[CC--:B0-----:R-:W-:Y:S02]  /*100d0*/  @!P0 LEA R4, P4, R225.reuse, R2.reuse, 0x2 ;  /* 0x00000002e1048211 */ /* 0x0c1fe400078810ff */
[C---:B-1----:R-:W-:Y:S02]  /*100e0*/  @!P1 LEA R6, P5, R224.reuse, R2, 0x2 ;  /* 0x00000002e0069211 */ /* 0x042fe400078a10ff */
[-C--:B------:R-:W-:Y:S02]  /*100f0*/  @!P0 LEA.HI.X R5, R225, R3.reuse, R169, 0x2, P4 ;  /* 0x00000003e1058211 */ /* 0x080fe400020f14a9 */
[----:B------:R-:W-:Y:S02]  /*10100*/  ISETP.GE.AND P4, PT, R221, UR6, PT ;  /* 0x00000006dd007c0c */ /* 0x000fe4000bf86270 */
[----:B------:R-:W-:Y:S01]  /*10110*/  @!P1 LEA.HI.X R7, R224, R3, R168, 0x2, P5 ;  /* 0x00000003e0079211 */ /* 0x000fe200028f14a8 */
[----:B------:R0:W-:Y:S01]  /*10120*/  @!P0 ST.E.64 desc[UR40][R4.64], R60 ;  /* 0x0000003c04008985 */ /* 0x0001e2000c101b28 */
[----:B------:R-:W-:-:S02]  /*10130*/  ISETP.GE.AND P5, PT, R220, UR6, PT ;  /* 0x00000006dc007c0c */ /* 0x000fc4000bfa6270 */
[C---:B--2---:R-:W-:Y:S01]  /*10140*/  @!P2 LEA R8, P6, R223.reuse, R2, 0x2 ;  /* 0x00000002df08a211 */ /* 0x044fe200078c10ff */
[----:B------:R1:W-:Y:S01]  /*10150*/  @!P1 ST.E.64 desc[UR40][R6.64], R64 ;  /* 0x0000004006009985 */ /* 0x0003e2000c101b28 */
[----:B------:R-:W-:Y:S02]  /*10160*/  ISETP.GE.AND P1, PT, R218, UR6, PT ;  /* 0x00000006da007c0c */ /* 0x000fe4000bf26270 */
        /* <DEDUP_REMOVED lines=8> */
[----:B------:R-:W-:Y:S01]  /*101f0*/  @!P3 ST.E.64 desc[UR40][R4.64], R72 ;  /* 0x000000480400b985 */ /* 0x000fe2000c101b28 */
[----:B--2---:R-:W-:-:S02]  /*10200*/  @!P5 LEA R8, P6, R220, R2, 0x2 ;  /* 0x00000002dc08d211 */ /* 0x004fc400078c10ff */
        /* <DEDUP_REMOVED lines=13> */
[-C--:B0-----:R-:W-:Y:S01]  /*102e0*/  @!P4 LEA R6, P0, R215, R2.reuse, 0x2 ;  /* 0x00000002d706c211 */ /* 0x081fe200078010ff */
[----:B------:R0:W-:Y:S01]  /*102f0*/  @!P1 ST.E.64 desc[UR40][R14.64], R88 ;  /* 0x000000580e009985 */ /* 0x0001e2000c101b28 */
[-C--:B------:R-:W-:Y:S02]  /*10300*/  @!P5 LEA R4, P1, R216, R2.reuse, 0x2 ;  /* 0x00000002d804d211 */ /* 0x080fe400078210ff */
[----:B-1----:R-:W-:Y:S01]  /*10310*/  @!P3 LEA R8, P6, R214, R2, 0x2 ;  /* 0x00000002d608b211 */ /* 0x002fe200078c10ff */
[----:B------:R1:W-:Y:S01]  /*10320*/  @!P2 ST.E.64 desc[UR40][R16.64], R92 ;  /* 0x0000005c1000a985 */ /* 0x0003e2000c101b28 */
[----:B------:R-:W-:Y:S02]  /*10330*/  ISETP.GE.AND P2, PT, R213, UR6, PT ;  /* 0x00000006d5007c0c */ /* 0x000fe4000bf46270 */
[----:B------:R-:W-:-:S02]  /*10340*/  @!P5 LEA.HI.X R5, R216, R3, R160, 0x2, P1 ;  /* 0x00000003d805d211 */ /* 0x000fc400008f14a0 */
[----:B------:R-:W-:Y:S02]  /*10350*/  ISETP.GE.AND P1, PT, R212, UR6, PT ;  /* 0x00000006d4007c0c */ /* 0x000fe4000bf26270 */
[-C--:B------:R-:W-:Y:S01]  /*10360*/  @!P4 LEA.HI.X R7, R215, R3.reuse, R159, 0x2, P0 ;  /* 0x00000003d707c211 */ /* 0x080fe200000f149f */
[----:B------:R3:W-:Y:S01]  /*10370*/  @!P5 ST.E.64 desc[UR40][R4.64], R96 ;  /* 0x000000600400d985 */ /* 0x0007e2000c101b28 */
[----:B------:R-:W-:Y:S02]  /*10380*/  @!P3 LEA.HI.X R9, R214, R3, R158, 0x2, P6 ;  /* 0x00000003d609b211 */ /* 0x000fe400030f149e */
[----:B------:R-:W-:Y:S01]  /*10390*/  ISETP.GE.AND P0, PT, R211, UR6, PT ;  /* 0x00000006d3007c0c */ /* 0x000fe2000bf06270 */
[----:B------:R-:W-:Y:S01]  /*103a0*/  @!P4 ST.E.64 desc[UR40][R6.64], R100 ;  /* 0x000000640600c985 */ /* 0x000fe2000c101b28 */
[----:B------:R-:W-:Y:S02]  /*103b0*/  ISETP.GE.AND P4, PT, R209, UR6, PT ;  /* 0x00000006d1007c0c */ /* 0x000fe4000bf86270 */
[----:B--2---:R-:W-:Y:S01]  /*103c0*/  @!P2 LEA R12, P6, R213, R2, 0x2 ;  /* 0x00000002d50ca211 */ /* 0x004fe200078c10ff */
[----:B------:R-:W-:Y:S01]  /*103d0*/  @!P3 ST.E.64 desc[UR40][R8.64], R104 ;  /* 0x000000680800b985 */ /* 0x000fe2000c101b28 */
[----:B------:R-:W-:-:S02]  /*103e0*/  ISETP.GE.AND P3, PT, R210, UR6, PT ;  /* 0x00000006d2007c0c */ /* 0x000fc4000bf66270 */
[CC--:B0-----:R-:W-:Y:S02]  /*103f0*/  @!P1 LEA R14, P5, R212.reuse, R2.reuse, 0x2 ;  /* 0x00000002d40e9211 */ /* 0x0c1fe400078a10ff */
[-C--:B------:R-:W-:Y:S02]  /*10400*/  @!P2 LEA.HI.X R13, R213, R3.reuse, R157, 0x2, P6 ;  /* 0x00000003d50da211 */ /* 0x080fe400030f149d */
[-C--:B------:R-:W-:Y:S02]  /*10410*/  @!P1 LEA.HI.X R15, R212, R3.reuse, R156, 0x2, P5 ;  /* 0x00000003d40f9211 */ /* 0x080fe400028f149c */
[-C--:B-1----:R-:W-:Y:S01]  /*10420*/  @!P0 LEA R16, P6, R211, R2.reuse, 0x2 ;  /* 0x00000002d3108211 */ /* 0x082fe200078c10ff */
[----:B------:R-:W-:Y:S01]  /*10430*/  @!P2 ST.E.64 desc[UR40][R12.64], R108 ;  /* 0x0000006c0c00a985 */ /* 0x000fe2000c101b28 */
[-C--:B------:R-:W-:Y:S02]  /*10440*/  @!P4 LEA R28, P5, R209, R2.reuse, 0x2 ;  /* 0x00000002d11cc211 */ /* 0x080fe400078a10ff */
[----:B------:R-:W-:Y:S01]  /*10450*/  @!P0 LEA.HI.X R17, R211, R3, R155, 0x2, P6 ;  /* 0x00000003d3118211 */ /* 0x000fe200030f149b */
[----:B------:R0:W-:Y:S01]  /*10460*/  @!P1 ST.E.64 desc[UR40][R14.64], R112 ;  /* 0x000000700e009985 */ /* 0x0001e2000c101b28 */
[----:B------:R-:W-:-:S02]  /*10470*/  @!P3 LEA R24, P1, R210, R2, 0x2 ;  /* 0x00000002d218b211 */ /* 0x000fc400078210ff */
[----:B------:R-:W-:Y:S01]  /*10480*/  ISETP.GE.AND P2, PT, R208, UR6, PT ;  /* 0x00000006d0007c0c */ /* 0x000fe2000bf46270 */
[----:B------:R1:W-:Y:S01]  /*10490*/  @!P0 ST.E.64 desc[UR40][R16.64], R116 ;  /* 0x0000007410008985 */ /* 0x0003e2000c101b28 */
[-C--:B------:R-:W-:Y:S02]  /*104a0*/  @!P3 LEA.HI.X R25, R210, R3.reuse, R154, 0x2, P1 ;  /* 0x00000003d219b211 */ /* 0x080fe400008f149a */
[----:B------:R-:W-:Y:S02]  /*104b0*/  ISETP.GE.AND P1, PT, R207, UR6, PT ;  /* 0x00000006cf007c0c */ /* 0x000fe4000bf26270 */
[----:B------:R-:W-:Y:S01]  /*104c0*/  @!P4 LEA.HI.X R29, R209, R3, R153, 0x2, P5 ;  /* 0x00000003d11dc211 */ /* 0x000fe200028f1499 */
[----:B------:R4:W-:Y:S01]  /*104d0*/  @!P3 ST.E.64 desc[UR40][R24.64], R120 ;  /* 0x000000781800b985 */ /* 0x0009e2000c101b28 */
[----:B------:R-:W-:Y:S02]  /*104e0*/  ISETP.GE.AND P0, PT, R206, UR6, PT ;  /* 0x00000006ce007c0c */ /* 0x000fe4000bf06270 */
[----:B---3--:R-:W-:Y:S01]  /*104f0*/  SHF.R.S32.HI R5, RZ, 0x1f, R206 ;  /* 0x0000001fff057819 */ /* 0x008fe200000114ce */
[----:B------:R4:W-:Y:S01]  /*10500*/  @!P4 ST.E.64 desc[UR40][R28.64], R124 ;  /* 0x0000007c1c00c985 */ /* 0x0009e2000c101b28 */
[----:B------:R-:W-:Y:S01]  /*10510*/  ISETP.GE.AND P4, PT, R21, UR6, PT ;  /* 0x0000000615007c0c */ /* 0x000fe2000bf86270 */
[C---:B0-----:R-:W-:Y:S01]  /*10520*/  VIADD R15, R19.reuse, 0xf0 ;  /* 0x000000f0130f7836 */ /* 0x041fe20000000000 */
[----:B------:R-:W-:Y:S01]  /*10530*/  @!P2 LEA R8, P5, R208, R2, 0x2 ;  /* 0x00000002d008a211 */ /* 0x000fe200078a10ff */
[----:B-1----:R-:W-:Y:S01]  /*10540*/  VIADD R17, R19, 0xf8 ;  /* 0x000000f813117836 */ /* 0x002fe20000000000 */
[----:B------:R-:W-:-:S02]  /*10550*/  SHF.R.S32.HI R13, RZ, 0x1f, R21 ;  /* 0x0000001fff0d7819 */ /* 0x000fc40000011415 */
[-C--:B------:R-:W-:Y:S02]  /*10560*/  @!P1 LEA R6, P6, R207, R2.reuse, 0x2 ;  /* 0x00000002cf069211 */ /* 0x080fe400078c10ff */
[----:B------:R-:W-:Y:S02]  /*10570*/  ISETP.GE.AND P3, PT, R15, UR6, PT ;  /* 0x000000060f007c0c */ /* 0x000fe4000bf66270 */
[-C--:B------:R-:W-:Y:S02]  /*10580*/  @!P2 LEA.HI.X R9, R208, R3.reuse, R237, 0x2, P5 ;  /* 0x00000003d009a211 */ /* 0x080fe400028f14ed */
[----:B------:R-:W-:Y:S02]  /*10590*/  @!P0 LEA R4, P5, R206, R2, 0x2 ;  /* 0x00000002ce048211 */ /* 0x000fe400078a10ff */
[----:B------:R-:W-:Y:S01]  /*105a0*/  @!P1 LEA.HI.X R7, R207, R3, R236, 0x2, P6 ;  /* 0x00000003cf079211 */ /* 0x000fe200030f14ec */
[----:B------:R4:W-:Y:S01]  /*105b0*/  @!P2 ST.E.64 desc[UR40][R8.64], R128 ;  /* 0x000000800800a985 */ /* 0x0009e2000c101b28 */
[----:B------:R-:W-:-:S02]  /*105c0*/  ISETP.GE.AND P6, PT, R17, UR6, PT ;  /* 0x0000000611007c0c */ /* 0x000fc4000bfc6270 */
[-C--:B------:R-:W-:Y:S01]  /*105d0*/  @!P0 LEA.HI.X R5, R206, R3.reuse, R5, 0x2, P5 ;  /* 0x00000003ce058211 */ /* 0x080fe200028f1405 */
[----:B------:R4:W-:Y:S01]  /*105e0*/  @!P1 ST.E.64 desc[UR40][R6.64], R132 ;  /* 0x0000008406009985 */ /* 0x0009e2000c101b28 */
[CC--:B------:R-:W-:Y:S02]  /*105f0*/  @!P4 LEA R12, P5, R21.reuse, R2.reuse, 0x2 ;  /* 0x00000002150cc211 */ /* 0x0c0fe400078a10ff */
[----:B------:R-:W-:Y:S01]  /*10600*/  SHF.R.S32.HI R16, RZ, 0x1f, R15 ;  /* 0x0000001fff107819 */ /* 0x000fe2000001140f */
[----:B------:R4:W-:Y:S01]  /*10610*/  @!P0 ST.E.64 desc[UR40][R4.64], R136 ;  /* 0x0000008804008985 */ /* 0x0009e2000c101b28 */
        /* <DEDUP_REMOVED lines=9> */
.L_x_11287:
[----:B------:R-:W-:Y:S05]  /*106b0*/  BSYNC B1 ;  /* 0x0000000000017941 */ /* 0x000fea0003800000 */
.L_x_11286:
[----:B------:R-:W-:Y:S01]  /*106c0*/  ISETP.GE.AND P0, PT, R11, UR8, PT ;  /* 0x000000080b007c0c */ /* 0x000fe2000bf06270 */
[----:B--2-4-:R0:W2:Y:S04]  /*106d0*/  SHFL.IDX PT, R3, R20, 0x1, 0x1c1f ;  /* 0x003c1f0014037f89 */ /* 0x0140a800000e0000 */
[----:B-1----:R0:W1:Y:S08]  /*106e0*/  SHFL.IDX PT, R2, R0, 0x1, 0x1c1f ;  /* 0x003c1f0000027f89 */ /* 0x00207000000e0000 */
[----:B0-----:R-:W-:Y:S05]  /*106f0*/  @P0 BRA `(.L_x_11285) ;  /* 0x0000001400c00947 */ /* 0x001fea0003800000 */
[----:B------:R-:W-:Y:S01]  /*10700*/  ULDC UR6, c[0x0][0xac8] ;  /* 0x0002b20000067ab9 */ /* 0x000fe20000000800 */
[----:B------:R-:W-:Y:S01]  /*10710*/  VIADD R21, R19, 0xe8 ;  /* 0x000000e813157836 */ /* 0x000fe20000000000 */
[----:B------:R-:W-:Y:S01]  /*10720*/  ISETP.GE.AND P5, PT, R233, UR6, PT ;  /* 0x00000006e9007c0c */ /* 0x000fe2000bfa6270 */
[C---:B------:R-:W-:Y:S01]  /*10730*/  VIADD R11, R19.reuse, 0xf0 ;  /* 0x000000f0130b7836 */ /* 0x040fe20000000000 */
[----:B------:R-:W-:Y:S02]  /*10740*/  ISETP.GE.AND P4, PT, R19, UR6, PT ;  /* 0x0000000613007c0c */ /* 0x000fe4000bf86270 */
[----:B------:R-:W-:Y:S02]  /*10750*/  ISETP.GE.AND P2, PT, R232, UR6, PT ;  /* 0x00000006e8007c0c */ /* 0x000fe4000bf46270 */
[----:B------:R-:W-:Y:S02]  /*10760*/  ISETP.GE.AND P1, PT, R231, UR6, PT ;  /* 0x00000006e7007c0c */ /* 0x000fe4000bf26270 */
[----:B------:R-:W-:-:S02]  /*10770*/  ISETP.GE.AND P0, PT, R230, UR6, PT ;  /* 0x00000006e6007c0c */ /* 0x000fc4000bf06270 */
[----:B------:R-:W-:-:S03]  /*10780*/  SHF.R.S32.HI R0, RZ, 0x1f, R21 ;  /* 0x0000001fff007819 */ /* 0x000fc60000011415 */
[-C--:B-1----:R-:W-:Y:S02]  /*10790*/  @!P5 LEA R6, P3, R233, R2.reuse, 0x2 ;  /* 0x00000002e906d211 */ /* 0x082fe400078610ff */
[----:B--2---:R-:W-:Y:S02]  /*107a0*/  @!P4 IMAD.WIDE R4, R19, 0x4, R2 ;  /* 0x000000041304c825 */ /* 0x004fe400078e0202 */
        /* <DEDUP_REMOVED lines=126> */
.L_x_11276:
        /* <DEDUP_REMOVED lines=27> */
.L_x_11288:
        /* <DEDUP_REMOVED lines=35> */
[----:B------:R-:W-:Y:S02]  /*11370*/  IMAD.IADD R21, R13, 0x1, R21 ;  /* 0x000000010d157824 */ /* 0x000fe400078e0215 */
[----:B------:R-:W-:Y:S02]  /*11380*/  IMAD.MOV R12, RZ, RZ, -R15 ;  /* 0x000000ffff0c7224 */ /* 0x000fe400078e0a0f */
[----:B-1----:R-:W-:Y:S01]  /*11390*/  IMAD.WIDE.U32 R2, R6, R5, RZ ;  /* 0x0000000506027225 */ /* 0x002fe200078e00ff */
[----:B------:R-:W-:Y:S01]  /*113a0*/  IADD3.X R6, R21, R17, R20, P1, P3 ;  /* 0x0000001115067210 */ /* 0x000fe20000fe6414 */
[----:B------:R-:W1:Y:S02]  /*113b0*/  @!P0 LDC R27, c[0x0][0xb54] ;  /* 0x0002d500ff1b8b82 */ /* 0x000e640000000800 */
[----:B------:R-:W-:Y:S01]  /*113c0*/  IMAD R7, R7, R5, RZ ;  /* 0x0000000507077224 */ /* 0x000fe200078e02ff */
[----:B------:R-:W-:Y:S01]  /*113d0*/  IADD3 R2, P0, P1, R15, R4, R2 ;  /* 0x000000040f027210 */ /* 0x000fe2000791e002 */
[----:B------:R-:W-:Y:S01]  /*113e0*/  IMAD R5, R29, R12, R25 ;  /* 0x0000000c1d057224 */ /* 0x000fe200078e0219 */
[----:B------:R-:W-:Y:S01]  /*113f0*/  SHF.R.S32.HI R15, RZ, 0x1f, R15 ;  /* 0x0000001fff0f7819 */ /* 0x000fe2000001140f */
[----:B------:R-:W-:-:S02]  /*11400*/  IMAD.IADD R7, R3, 0x1, R7 ;  /* 0x0000000103077824 */ /* 0x000fc400078e0207 */
[----:B--2---:R-:W-:-:S03]  /*11410*/  IMAD R4, R9, R5, RZ ;  /* 0x0000000509047224 */ /* 0x004fc600078e02ff */
        /* <DEDUP_REMOVED lines=9> */
.L_x_11290:
[----:B------:R-:W-:Y:S05]  /*114b0*/  BSYNC B1 ;  /* 0x0000000000017941 */ /* 0x000fea0003800000 */
.L_x_11289:
[----:B------:R-:W-:Y:S05]  /*114c0*/  @P2 BRA `(.L_x_11285) ;  /* 0x00000008004c2947 */ /* 0x000fea0003800000 */
[----:B------:R-:W1:Y:S01]  /*114d0*/  LDC R13, c[0x0][0xbe8] ;  /* 0x0002fa00ff0d7b82 */ /* 0x000e620000000800 */
[----:B0-----:R-:W-:Y:S01]  /*114e0*/  SHF.R.S32.HI R3, RZ, 0x1f, R28 ;  /* 0x0000001fff037819 */ /* 0x001fe2000001141c */
[----:B------:R-:W-:Y:S01]  /*114f0*/  ULDC.64 UR6, c[0x0][0xaa0] ;  /* 0x0002a80000067ab9 */ /* 0x000fe20000000a00 */
[----:B------:R-:W-:Y:S01]  /*11500*/  BSSY B1, `(.L_x_11291) ;  /* 0x000004d000017945 */ /* 0x000fe20003800000 */
[----:B------:R-:W-:Y:S01]  /*11510*/  IMAD R2, R20, UR6, RZ ;  /* 0x0000000614027c24 */ /* 0x000fe2000f8e02ff */
[----:B------:R-:W-:-:S03]  /*11520*/  LEA.HI R4, R3, R28, RZ, 0x3 ;  /* 0x0000001c03047211 */ /* 0x000fc600078f18ff */
[C---:B------:R-:W-:Y:S01]  /*11530*/  IMAD R5, R11.reuse, UR7, R2 ;  /* 0x000000070b057c24 */ /* 0x040fe2000f8e0202 */
[----:B------:R-:W-:Y:S01]  /*11540*/  LOP3.LUT R9, R4, 0xfffffff8, RZ, 0xc0, !PT ;  /* 0xfffffff804097812 */ /* 0x000fe200078ec0ff */
[----:B------:R-:W-:Y:S01]  /*11550*/  IMAD.WIDE.U32 R2, R11, UR6, RZ ;  /* 0x000000060b027c25 */ /* 0x000fe2000f8e00ff */
[----:B------:R-:W-:Y:S01]  /*11560*/  SHF.R.S32.HI R11, RZ, 0x3, R4 ;  /* 0x00000003ff0b7819 */ /* 0x000fe20000011404 */
[----:B------:R-:W-:Y:S02]  /*11570*/  ULDC.64 UR6, c[0x0][0xae8] ;  /* 0x0002ba0000067ab9 */ /* 0x000fe40000000a00 */
[----:B------:R-:W-:Y:S02]  /*11580*/  IMAD.IADD R28, R28, 0x1, -R9 ;  /* 0x000000011c1c7824 */ /* 0x000fe400078e0a09 */
[----:B------:R-:W-:Y:S02]  /*11590*/  IMAD.IADD R3, R3, 0x1, R5 ;  /* 0x0000000103037824 */ /* 0x000fe400078e0205 */
[----:B------:R-:W-:-:S02]  /*115a0*/  IMAD R4, R28, 0x20, R11 ;  /* 0x000000201c047824 */ /* 0x000fc400078e020b */
[----:B------:R-:W-:Y:S01]  /*115b0*/  IMAD.WIDE.U32 R2, R23, UR6, R2 ;  /* 0x0000000617027c25 */ /* 0x000fe2000f8e0002 */
[----:B-1----:R-:W-:-:S03]  /*115c0*/  ISETP.NE.AND P0, PT, R13, 0x1, PT ;  /* 0x000000010d00780c */ /* 0x002fc60003f05270 */
[----:B------:R-:W-:Y:S02]  /*115d0*/  VIADD R9, R4, UR42 ;  /* 0x0000002a04097c36 */ /* 0x000fe40008000000 */
[----:B------:R-:W-:Y:S01]  /*115e0*/  IMAD R3, R23, UR7, R3 ;  /* 0x0000000717037c24 */ /* 0x000fe2000f8e0203 */
[----:B------:R-:W-:Y:S01]  /*115f0*/  ULDC.64 UR6, c[0x0][0xaf0] ;  /* 0x0002bc0000067ab9 */ /* 0x000fe20000000a00 */
[----:B------:R-:W-:Y:S02]  /*11600*/  IMAD.MOV.U32 R5, RZ, RZ, R9 ;  /* 0x000000ffff057224 */ /* 0x000fe400078e0009 */
[----:B------:R-:W-:-:S04]  /*11610*/  IMAD.WIDE.U32 R2, R205, UR6, R2 ;  /* 0x00000006cd027c25 */ /* 0x000fc8000f8e0002 */
[----:B------:R-:W0:Y:S08]  /*11620*/  @P0 LDC R6, c[0x0][0xbec] ;  /* 0x0002fb00ff060b82 */ /* 0x000e300000000800 */
[----:B------:R-:W1:Y:S01]  /*11630*/  @P0 LDC R7, c[0x0][0xbf0] ;  /* 0x0002fc00ff070b82 */ /* 0x000e620000000800 */
[----:B0-----:R-:W-:-:S04]  /*11640*/  @P0 IMAD.HI.U32 R4, R9, R6, RZ ;  /* 0x0000000609040227 */ /* 0x001fc800078e00ff */
[----:B------:R-:W-:Y:S01]  /*11650*/  IMAD R6, R24, UR6, RZ ;  /* 0x0000000618067c24 */ /* 0x000fe2000f8e02ff */
[----:B-1----:R-:W-:-:S03]  /*11660*/  @P0 SHF.R.U32.HI R5, RZ, R7, R4 ;  /* 0x00000007ff050219 */ /* 0x002fc60000011604 */
        /* <DEDUP_REMOVED lines=10> */
[----:B------:R-:W-:Y:S01]  /*11710*/  ULDC.64 UR6, c[0x0][0xad8] ;  /* 0x0002b60000067ab9 */ /* 0x000fe20000000a00 */
[----:B------:R-:W-:Y:S02]  /*11720*/  VIADD R6, R11, UR42 ;  /* 0x0000002a0b067c36 */ /* 0x000fe40008000000 */
        /* <DEDUP_REMOVED lines=42> */
.L_x_11292:
[----:B------:R-:W-:Y:S05]  /*119d0*/  BSYNC B1 ;  /* 0x0000000000017941 */ /* 0x000fea0003800000 */
.L_x_11291:
        /* <DEDUP_REMOVED lines=21> */
.L_x_11294:
[----:B------:R-:W-:Y:S05]  /*11b30*/  BSYNC B1 ;  /* 0x0000000000017941 */ /* 0x000fea0003800000 */
.L_x_11293:
        /* <DEDUP_REMOVED lines=21> */
.L_x_11296:
[----:B------:R-:W-:Y:S05]  /*11c90*/  BSYNC B1 ;  /* 0x0000000000017941 */ /* 0x000fea0003800000 */
.L_x_11295:
[----:B0-----:R-:W-:Y:S01]  /*11ca0*/  VIADD R0, R6, 0x60 ;  /* 0x0000006006007836 */ /* 0x001fe20000000000 */
[----:B--2-4-:R-:W2:Y:S04]  /*11cb0*/  SHFL.IDX PT, R4, R4, 0x3, 0x181f ;  /* 0x00781f0004047f89 */ /* 0x014ea800000e0000 */
[----:B------:R-:W-:Y:S01]  /*11cc0*/  ISETP.GE.AND P0, PT, R0, R13, PT ;  /* 0x0000000d0000720c */ /* 0x000fe20003f06270 */
[----:B-1-3--:R1:W3:-:S12]  /*11cd0*/  SHFL.IDX PT, R2, R5, 0x3, 0x181f ;  /* 0x00781f0005027f89 */ /* 0x00a2d800000e0000 */
[----:B-1----:R-:W-:Y:S05]  /*11ce0*/  @P0 BRA `(.L_x_11285) ;  /* 0x0000000000440947 */ /* 0x002fea0003800000 */
[----:B------:R-:W-:Y:S02]  /*11cf0*/  ULDC UR6, c[0x0][0xac8] ;  /* 0x0002b20000067ab9 */ /* 0x000fe40000000800 */
[----:B------:R-:W-:Y:S02]  /*11d00*/  ISETP.GE.AND P3, PT, R7, UR6, PT ;  /* 0x0000000607007c0c */ /* 0x000fe4000bf66270 */
[----:B------:R-:W-:Y:S02]  /*11d10*/  ISETP.GE.AND P2, PT, R9, UR6, PT ;  /* 0x0000000609007c0c */ /* 0x000fe4000bf46270 */
[----:B------:R-:W-:Y:S02]  /*11d20*/  ISETP.GE.AND P1, PT, R11, UR6, PT ;  /* 0x000000060b007c0c */ /* 0x000fe4000bf26270 */
[----:B------:R-:W-:-:S07]  /*11d30*/  ISETP.GE.AND P0, PT, R15, UR6, PT ;  /* 0x000000060f007c0c */ /* 0x000fce000bf06270 */
[----:B---3--:R-:W-:-:S04]  /*11d40*/  @!P3 LEA R6, P4, R7, R2, 0x1 ;  /* 0x000000020706b211 */ /* 0x008fc800078808ff */
[----:B--2---:R-:W-:Y:S02]  /*11d50*/  @!P3 LEA.HI.X R7, R7, R4, R12, 0x1, P4 ;  /* 0x000000040707b211 */ /* 0x004fe400020f0c0c */
        /* <DEDUP_REMOVED lines=10> */
.L_x_11285:
[----:B------:R-:W-:Y:S05]  /*11e00*/  BSYNC B0 ;  /* 0x0000000000007941 */ /* 0x000fea0003800000 */
.L_x_11275:
[----:B------:R-:W-:Y:S02]  /*11e10*/  ULDC UR6, c[0x0][0xc3c] ;  /* 0x00030f0000067ab9 */ /* 0x000fe40000000800 */
[----:B------:R-:W-:-:S06]  /*11e20*/  UISETP.GE.AND UP0, UPT, UR5, UR6, UPT ;  /* 0x000000060500728c */ /* 0x000fcc000bf06270 */
[----:B------:R-:W-:-:S13]  /*11e30*/  PLOP3.LUT P0, PT, PT, PT, UP0, 0x80, 0x0 ;  /* 0x000000000000781c */ /* 0x000fda0003f0f008 */
[----:B------:R-:W-:Y:S05]  /*11e40*/  @!P0 BRA `(.L_x_11297) ;  /* 0xfffffef000b48947 */ /* 0x000fea000383ffff */
[----:B------:R-:W-:Y:S05]  /*11e50*/  EXIT ;  /* 0x000000000000794d */ /* 0x000fea0003800000 */
.L_x_11192:
        /* <DEDUP_REMOVED lines=18> */
.L_x_11298:
        /* <DEDUP_REMOVED lines=43> */
.L_x_11302:
        /* <DEDUP_REMOVED lines=39> */
.L_x_11300:
        /* <DEDUP_REMOVED lines=12> */
.L_x_11303:
        /* <DEDUP_REMOVED lines=63> */
.L_x_11304:
        /* <DEDUP_REMOVED lines=61> */
.L_x_11305:
[----:B01----:R-:W-:-:S05]  /*12d20*/  LOP3.LUT R3, RZ, R2, RZ, 0x33, !PT ;  /* 0x00000002ff037212 */ /* 0x003fca00078e33ff */
[----:B------:R-:W-:-:S05]  /*12d30*/  IMAD.IADD R2, R4, 0x1, R3 ;  /* 0x0000000104027824 */ /* 0x000fca00078e0203 */
[----:B------:R1:W-:Y:S01]  /*12d40*/  STL [R1+0x4], R2 ;  /* 0x0000040201007387 */ /* 0x0003e20000100800 */
[----:B------:R-:W-:Y:S05]  /*12d50*/  BRA `(.L_x_11306) ;  /* 0x0000000000107947 */ /* 0x000fea0003800000 */
.L_x_11301:
[----:B------:R-:W-:Y:S01]  /*12d60*/  IMAD.U32 R2, RZ, RZ, UR6 ;  /* 0x00000006ff027e24 */ /* 0x000fe2000f8e00ff */
[----:B------:R0:W-:Y:S04]  /*12d70*/  STL [R1+0x4], RZ ;  /* 0x000004ff01007387 */ /* 0x0001e80000100800 */
[----:B------:R0:W-:Y:S04]  /*12d80*/  STL [R1+0x8], RZ ;  /* 0x000008ff01007387 */ /* 0x0001e80000100800 */
[----:B------:R0:W-:Y:S02]  /*12d90*/  STL [R1], R2 ;  /* 0x0000000201007387 */ /* 0x0001e40000100800 */
.L_x_11306:
        /* <DEDUP_REMOVED lines=10> */
.L_x_11299:
        /* <DEDUP_REMOVED lines=30> */
.L_x_11419:
[----:B--23--:R-:W2:Y:S01]  /*13020*/  LDL R9, [R1+0xc] ;  /* 0x00000c0001097983 */ /* 0x00cea20000100800 */
        /* <DEDUP_REMOVED lines=46> */
.L_x_11308:
        /* <DEDUP_REMOVED lines=16> */
.L_x_11309:
[----:B------:R-:W-:Y:S05]  /*13410*/  @!P1 BRA `(.L_x_11310) ;  /* 0x00000000000c9947 */ /* 0x000fea0003800000 */
[----:B------:R-:W3:Y:S04]  /*13420*/  LDG.E R6, desc[UR40][R2.64] ;  /* 0x0000002802067981 */ /* 0x000ee8000c1e1900 */
[----:B------:R-:W3:Y:S02]  /*13430*/  LDG.E R2, desc[UR40][R2.64+0x4] ;  /* 0x0000042802027981 */ /* 0x000ee4000c1e1900 */
[----:B---3--:R-:W-:-:S07]  /*13440*/  IMAD.IADD R6, R2, 0x1, -R6 ;  /* 0x0000000102067824 */ /* 0x008fce00078e0a06 */
.L_x_11310:
        /* <DEDUP_REMOVED lines=34> */
.L_x_11313:
[----:B------:R-:W-:-:S13]  /*13670*/  ISETP.NE.AND P0, PT, R3, 0x1, PT ;  /* 0x000000010300780c */ /* 0x000fda0003f05270 */
[----:B------:R-:W2:Y:S02]  /*13680*/  @P0 LDC.64 R4, c[0x0][0x9e8] ;  /* 0x00027a00ff040b82 */ /* 0x000ea40000000a00 */
[----:B--2---:R-:W-:-:S05]  /*13690*/  @P0 IMAD.HI.U32 R4, R8, R4, RZ ;  /* 0x0000000408040227 */ /* 0x004fca00078e00ff */
[----:B------:R-:W-:-:S07]  /*136a0*/  @P0 SHF.R.U32.HI R8, RZ, R5, R4 ;  /* 0x00000005ff080219 */ /* 0x000fce0000011604 */
.L_x_11314:
[----:B------:R-:W-:Y:S05]  /*136b0*/  BSYNC B0 ;  /* 0x0000000000007941 */ /* 0x000fea0003800000 */
.L_x_11312:
[----:B------:R-:W-:-:S05]  /*136c0*/  IMAD R8, R8, R3, R3 ;  /* 0x0000000308087224 */ /* 0x000fca00078e0203 */
[----:B------:R-:W-:-:S07]  /*136d0*/  VIMNMX R2, R2, R8, PT ;  /* 0x0000000802027248 */ /* 0x000fce0003fe0100 */
.L_x_11311:
        /* <DEDUP_REMOVED lines=25> */
.L_x_11317:
[----:B------:R-:W-:-:S13]  /*13870*/  ISETP.NE.AND P0, PT, R3, 0x1, PT ;  /* 0x000000010300780c */ /* 0x000fda0003f05270 */
[----:B--2---:R-:W2:Y:S02]  /*13880*/  @P0 LDC.64 R4, c[0x0][0x9e8] ;  /* 0x00027a00ff040b82 */ /* 0x004ea40000000a00 */
[----:B--2---:R-:W-:-:S05]  /*13890*/  @P0 IMAD.HI.U32 R4, R6, R4, RZ ;  /* 0x0000000406040227 */ /* 0x004fca00078e00ff */
[----:B------:R-:W-:-:S07]  /*138a0*/  @P0 SHF.R.U32.HI R6, RZ, R5, R4 ;  /* 0x00000005ff060219 */ /* 0x000fce0000011604 */
.L_x_11318:
[----:B------:R-:W-:Y:S05]  /*138b0*/  BSYNC B0 ;  /* 0x0000000000007941 */ /* 0x000fea0003800000 */
.L_x_11316:
[----:B------:R-:W-:-:S05]  /*138c0*/  IMAD R3, R6, R3, RZ ;  /* 0x0000000306037224 */ /* 0x000fca00078e02ff */
[----:B------:R-:W-:-:S07]  /*138d0*/  VIMNMX R2, R2, R3, !PT ;  /* 0x0000000302027248 */ /* 0x000fce0007fe0100 */
.L_x_11315:
        /* <DEDUP_REMOVED lines=44> */
.L_x_11320:
[----:B------:R-:W-:Y:S05]  /*13ba0*/  BSYNC B0 ;  /* 0x0000000000007941 */ /* 0x000fea0003800000 */
.L_x_11319:
        /* <DEDUP_REMOVED lines=26> */
.L_x_11322:
        /* <DEDUP_REMOVED lines=20> */
.L_x_11325:
[----:B------:R-:W-:Y:S05]  /*13e90*/  BSYNC B6 ;  /* 0x0000000000067941 */ /* 0x000fea0003800000 */
.L_x_11324:
        /* <DEDUP_REMOVED lines=20> */
.L_x_11328:
        /* <DEDUP_REMOVED lines=15> */
.L_x_11327:
[----:B------:R-:W-:Y:S05]  /*140d0*/  BSYNC B6 ;  /* 0x0000000000067941 */ /* 0x000fea0003800000 */
.L_x_11326:
        /* <DEDUP_REMOVED lines=24> */
.L_x_11435:
        /* <DEDUP_REMOVED lines=9> */
.L_x_11438:
        /* <DEDUP_REMOVED lines=24> */
.L_x_11332:
[----:B------:R-:W4:Y:S04]  /*14470*/  LDL R0, [R1+0x10] ;  /* 0x0000100001007983 */ /* 0x000f280000100800 */
[----:B---3--:R-:W3:Y:S01]  /*14480*/  LDL R2, [R1+0x14] ;  /* 0x0000140001027983 */ /* 0x008ee20000100800 */
[----:B----4-:R-:W-:Y:S01]  /*14490*/  IMAD R0, R0, 0x8, R19 ;  /* 0x0000000800007824 */ /* 0x010fe200078e0213 */
[----:B---3--:R-:W-:-:S04]  /*144a0*/  SHF.L.U32 R2, R2, 0x1f, RZ ;  /* 0x0000001f02027819 */ /* 0x008fc800000006ff */
[----:B------:R-:W3:Y:S02]  /*144b0*/  SYNCS.PHASECHK.TRANS64.TRYWAIT P0, [R0+URZ+0x22840], R2 ;  /* 0x02284002000075a7 */ /* 0x000ee4000800017f */
[----:B---3--:R-:W-:Y:S05]  /*144c0*/  @!P0 BRA `(.L_x_11333) ;  /* 0x0000004c00f88947 */ /* 0x008fea0003800000 */
.L_x_11439:
        /* <DEDUP_REMOVED lines=11> */
.L_x_11334:
[----:B-1----:R-:W4:Y:S04]  /*14580*/  LDL R4, [R1+0x10] ;  /* 0x0000100001047983 */ /* 0x002f280000100800 */
[----:B------:R-:W2:Y:S04]  /*14590*/  LDL R3, [R1+0x20] ;  /* 0x0000200001037983 */ /* 0x000ea80000100800 */
[----:B---3--:R-:W3:Y:S01]  /*145a0*/  LDL R2, [R1+0x18] ;  /* 0x0000180001027983 */ /* 0x008ee20000100800 */
[----:B------:R-:W-:Y:S01]  /*145b0*/  R2UR UR9, R0 ;  /* 0x00000000000972ca */ /* 0x000fe200000e0000 */
[----:B------:R-:W-:Y:S01]  /*145c0*/  UIADD3 UR6, UP0, UR38, 0x370, URZ ;  /* 0x0000037026067890 */ /* 0x000fe2000ff1e03f */
[----:B------:R-:W-:Y:S01]  /*145d0*/  R2UR UR12, R17 ;  /* 0x00000000110c72ca */ /* 0x000fe200000e0000 */
[----:B------:R-:W-:Y:S01]  /*145e0*/  UMOV UR5, 0x14f00000 ;  /* 0x14f0000000057882 */ /* 0x000fe20000000000 */
[----:B-----5:R-:W-:Y:S01]  /*145f0*/  R2UR UR13, R16 ;  /* 0x00000000100d72ca */ /* 0x020fe200000e0000 */
[----:B------:R-:W-:Y:S01]  /*14600*/  UIADD3.X UR7, URZ, UR39, URZ, UP0, !UPT ;  /* 0x000000273f077290 */ /* 0x000fe200087fe43f */
[----:B------:R-:W-:Y:S01]  /*14610*/  PLOP3.LUT P0, PT, PT, PT, PT, 0x80, 0x0 ;  /* 0x000000000000781c */ /* 0x000fe20003f0f070 */
[----:B------:R-:W-:Y:S01]  /*14620*/  UMOV UR10, URZ ;  /* 0x0000003f000a7c82 */ /* 0x000fe20008000000 */
[----:B------:R-:W-:-:S05]  /*14630*/  LOP3.LUT R18, R18, 0xfffffffe, RZ, 0xc0, !PT ;  /* 0xfffffffe12127812 */ /* 0x000fca00078ec0ff */
[----:B------:R-:W-:-:S06]  /*14640*/  UIADD3 UR9, UR9, 0x22830, URZ ;  /* 0x0002283009097890 */ /* 0x000fcc000fffe03f */
[----:B------:R-:W-:Y:S01]  /*14650*/  @P0 LOP3.LUT R18, R18, 0x1, RZ, 0xfc, !PT ;  /* 0x0000000112120812 */ /* 0x000fe200078efcff */
[----:B----4-:R-:W-:Y:S01]  /*14660*/  IMAD R0, R4, 0x3000, R19 ;  /* 0x0000300004007824 */ /* 0x010fe200078e0213 */
[----:B--2---:R-:W-:-:S04]  /*14670*/  R2UR UR11, R3 ;  /* 0x00000000030b72ca */ /* 0x004fc800000e0000 */
[----:B------:R-:W-:Y:S02]  /*14680*/  R2UR UR8, R0 ;  /* 0x00000000000872ca */ /* 0x000fe400000e0000 */
[----:B---3--:R-:W-:-:S11]  /*14690*/  R2UR UR4, R2 ;  /* 0x00000000020472ca */ /* 0x008fd600000e0000 */
[----:B------:R-:W-:Y:S02]  /*146a0*/  UIADD3 UR8, UR8, 0x1c400, URZ ;  /* 0x0001c40008087890 */ /* 0x000fe4000fffe03f */
[----:B------:R-:W-:-:S03]  /*146b0*/  UIMAD UR11, UR11, 0x60, UR4 ;  /* 0x000000600b0b78a4 */ /* 0x000fc6000f8e0204 */
[----:B------:R-:W-:-:S06]  /*146c0*/  UMOV UR4, 0x0 ;  /* 0x0000000000047882 */ /* 0x000fcc0000000000 */
[----:B------:R3:W-:Y:S02]  /*146d0*/  UTMALDG.4D [UR8], [UR6], desc[UR4] ;  /* 0x00000408060075b4 */ /* 0x0007e40008019000 */
[----:B---3--:R-:W-:Y:S01]  /*146e0*/  NOP ;  /* 0x0000000000007918 */ /* 0x008fe20000000000 */
.L_x_11330:
        /* <DEDUP_REMOVED lines=31> */
.L_x_11336:
[----:B------:R-:W-:Y:S05]  /*148e0*/  BSYNC B6 ;  /* 0x0000000000067941 */ /* 0x000fea0003800000 */
.L_x_11335:
        /* <DEDUP_REMOVED lines=124> */
[----:B0-----:R-:W0:Y:S03]  /*150b0*/  SHFL.IDX PT, R6, R2, 0x6, 0x181f ;  /* 0x00d81f0002067f89 */ /* 0x001e2600000e0000 */
[----:B-1----:R-:W-:-:S05]  /*150c0*/  @!P1 LEA R5, P2, R9, R5, 0x1 ;  /* 0x0000000509059211 */ /* 0x002fca00078408ff */
[----:B0-----:R-:W-:-:S04]  /*150d0*/  @!P1 IMAD.X R6, RZ, RZ, R6, P2 ;  /* 0x000000ffff069224 */ /* 0x001fc800010e0606 */
[----:B------:R-:W-:Y:S02]  /*150e0*/  @!P1 IMAD.MOV.U32 R7, RZ, RZ, R6 ;  /* 0x000000ffff079224 */ /* 0x000fe400078e0006 */
[----:B------:R-:W-:Y:S02]  /*150f0*/  @!P1 IMAD.MOV.U32 R6, RZ, RZ, R5 ;  /* 0x000000ffff069224 */ /* 0x000fe400078e0005 */
[----:B------:R0:W1:Y:S04]  /*15100*/  SHFL.IDX PT, R5, R2, 0x7, 0x181f ;  /* 0x00f81f0002057f89 */ /* 0x00006800000e0000 */
[----:B------:R0:W-:Y:S02]  /*15110*/  @!P1 LDGSTS.E.BYPASS.LTC128B.128 [R8+0x1b400], desc[UR40][R6.64], !P0 ;  /* 0x1b40000006089fae */ /* 0x0001e4000c101d68 */
.L_x_11456:
[----:B------:R-:W-:-:S05]  /*15120*/  VIADD R3, R3, 0x70 ;  /* 0x0000007003037836 */ /* 0x000fca0000000000 */
[----:B------:R-:W-:-:S13]  /*15130*/  ISETP.GE.AND P1, PT, R3, R4, PT ;  /* 0x000000040300720c */ /* 0x000fda0003f26270 */
[----:B0-----:R-:W-:-:S05]  /*15140*/  @!P1 LEA R2, P2, R9, R0, 0x1 ;  /* 0x0000000009029211 */ /* 0x001fca00078408ff */
[----:B-1----:R-:W-:-:S05]  /*15150*/  @!P1 IMAD.X R3, RZ, RZ, R5, P2 ;  /* 0x000000ffff039224 */ /* 0x002fca00010e0605 */
[----:B------:R-:W-:Y:S01]  /*15160*/  @!PT LDS RZ, [RZ] ;  /* 0x00000000fffff984 */ /* 0x000fe20000000800 */
[----:B------:R-:W-:Y:S01]  /*15170*/  @!PT LDS RZ, [RZ] ;  /* 0x00000000fffff984 */ /* 0x000fe20000000800 */
[----:B------:R-:W-:Y:S01]  /*15180*/  @!PT LDS RZ, [RZ] ;  /* 0x00000000fffff984 */ /* 0x000fe20000000800 */
[----:B------:R0:W-:Y:S01]  /*15190*/  @!P1 LDGSTS.E.BYPASS.LTC128B.128 [R8+0x1bc00], desc[UR40][R2.64], !P0 ;  /* 0x1bc0000002089fae */ /* 0x0001e2000c101d68 */
[----:B------:R-:W-:Y:S01]  /*151a0*/  PLOP3.LUT P0, PT, PT, PT, PT, 0x80, 0x0 ;  /* 0x000000000000781c */ /* 0x000fe20003f0f070 */
[----:B------:R-:W-:-:S12]  /*151b0*/  NOP ;  /* 0x0000000000007918 */ /* 0x000fd80000000000 */
.L_x_11338:
        /* <DEDUP_REMOVED lines=18> */
.L_x_11457:
[----:B------:R-:W-:Y:S05]  /*152e0*/  BSYNC B0 ;  /* 0x0000000000007941 */ /* 0x000fea0003800000 */
.L_x_11339:
[----:B------:R-:W-:Y:S01]  /*152f0*/  LOP3.LUT P0, RZ, R18, 0x1, RZ, 0xc0, !PT ;  /* 0x0000000112ff7812 */ /* 0x000fe2000780c0ff */
[----:B------:R-:W-:-:S12]  /*15300*/  BSSY B0, `(.L_x_11341) ;  /* 0x000005b000007945 */ /* 0x000fd80003800000 */
[----:B------:R-:W-:Y:S05]  /*15310*/  @!P0 BRA `(.L_x_11342) ;  /* 0x0000000400648947 */ /* 0x000fea0003800000 */
[----:B------:R-:W2:Y:S04]  /*15320*/  LDL R2, [R1+0x10] ;  /* 0x0000100001027983 */ /* 0x000ea80000100800 */
[----:B------:R-:W0:Y:S01]  /*15330*/  LDL R4, [R1+0x14] ;  /* 0x0000140001047983 */ /* 0x000e220000100800 */
[----:B------:R-:W-:Y:S01]  /*15340*/  BSSY B1, `(.L_x_11343) ;  /* 0x0000008000017945 */ /* 0x000fe20003800000 */
[----:B------:R-:W1:Y:S02]  /*15350*/  S2R R3, SR_TID.X ;  /* 0x0000000000037919 */ /* 0x000e640000002100 */
[----:B-1----:R-:W-:-:S04]  /*15360*/  LOP3.LUT R3, R3, 0x7f, RZ, 0xc0, !PT ;  /* 0x0000007f03037812 */ /* 0x002fc800078ec0ff */
[----:B------:R-:W-:Y:S01]  /*15370*/  ISETP.NE.AND P1, PT, R3, RZ, PT ;  /* 0x000000ff0300720c */ /* 0x000fe20003f25270 */
[----:B--2---:R-:W-:Y:S01]  /*15380*/  IMAD R2, R2, 0x8, R19 ;  /* 0x0000000802027824 */ /* 0x004fe200078e0213 */
[----:B0-----:R-:W-:-:S04]  /*15390*/  SHF.L.U32 R0, R4, 0x1f, RZ ;  /* 0x0000001f04007819 */ /* 0x001fc800000006ff */
[----:B------:R-:W0:Y:S02]  /*153a0*/  SYNCS.PHASECHK.TRANS64.TRYWAIT P0, [R2+URZ+0x22860], R0 ;  /* 0x02286000020075a7 */ /* 0x000e24000800017f */
[----:B0-----:R-:W-:Y:S05]  /*153b0*/  @!P0 BRA `(.L_x_11344) ;  /* 0x0000004800f88947 */ /* 0x001fea0003800000 */
.L_x_11458:
[----:B------:R-:W-:Y:S05]  /*153c0*/  BSYNC B1 ;  /* 0x0000000000017941 */ /* 0x000fea0003800000 */
.L_x_11343:
        /* <DEDUP_REMOVED lines=9> */
.L_x_11346:
[----:B------:R-:W-:Y:S05]  /*15460*/  BSYNC B1 ;  /* 0x0000000000017941 */ /* 0x000fea0003800000 */
.L_x_11345:
[----:B0-----:R-:W2:Y:S04]  /*15470*/  LDL R0, [R1+0x10] ;  /* 0x0000100001007983 */ /* 0x001ea80000100800 */
[----:B------:R-:W3:Y:S04]  /*15480*/  LDL R4, [R1+0x18] ;  /* 0x0000180001047983 */ /* 0x000ee80000100800 */
        /* <DEDUP_REMOVED lines=9> */
[----:B---3--:R-:W-:Y:S02]  /*15520*/  IMAD R3, R3, 0x60, R4 ;  /* 0x0000006003037824 */ /* 0x008fe400078e0204 */
[----:B------:R-:W-:-:S07]  /*15530*/  VIADD R4, R0, 0x400 ;  /* 0x0000040000047836 */ /* 0x000fce0000000000 */
.L_x_11347:
        /* <DEDUP_REMOVED lines=15> */
.L_x_11348:
        /* <DEDUP_REMOVED lines=15> */
.L_x_11349:
        /* <DEDUP_REMOVED lines=15> */
.L_x_11350:
        /* <DEDUP_REMOVED lines=10> */
.L_x_11342:
[----:B------:R-:W-:Y:S05]  /*158b0*/  BSYNC B0 ;  /* 0x0000000000007941 */ /* 0x000fea0003800000 */
.L_x_11341:
        /* <DEDUP_REMOVED lines=61> */
.L_x_11357:
        /* <DEDUP_REMOVED lines=8> */
.L_x_11459:
[----:B------:R-:W-:Y:S05]  /*15d10*/  BSYNC B3 ;  /* 0x0000000000037941 */ /* 0x000fea0003800000 */
.L_x_11358:
        /* <DEDUP_REMOVED lines=9> */
.L_x_11361:
[----:B------:R-:W-:Y:S05]  /*15db0*/  BSYNC B3 ;  /* 0x0000000000037941 */ /* 0x000fea0003800000 */
.L_x_11360:
        /* <DEDUP_REMOVED lines=13> */
.L_x_11362:
        /* <DEDUP_REMOVED lines=13> */
.L_x_11460:
[----:B------:R-:W-:Y:S05]  /*15f60*/  BSYNC B3 ;  /* 0x0000000000037941 */ /* 0x000fea0003800000 */
.L_x_11363:
        /* <DEDUP_REMOVED lines=11> */
.L_x_11366:
[----:B------:R-:W-:Y:S05]  /*16020*/  BSYNC B3 ;  /* 0x0000000000037941 */ /* 0x000fea0003800000 */
.L_x_11365:
        /* <DEDUP_REMOVED lines=10> */
.L_x_11367:
        /* <DEDUP_REMOVED lines=15> */
.L_x_11368:
        /* <DEDUP_REMOVED lines=15> */
.L_x_11369:
        /* <DEDUP_REMOVED lines=15> */
.L_x_11370:
        /* <DEDUP_REMOVED lines=10> */
.L_x_11356:
[----:B------:R-:W-:Y:S05]  /*16440*/  BSYNC B1 ;  /* 0x0000000000017941 */ /* 0x000fea0003800000 */
.L_x_11355:
[----:B------:R-:W2:Y:S02]  /*16450*/  LDL.LU R5, [R1+0x30] ;  /* 0x0000300001057983 */ /* 0x000ea40000300800 */
[----:B--2---:R-:W-:-:S07]  /*16460*/  VIADD R0, R5, 0xfffffffd ;  /* 0xfffffffd05007836 */ /* 0x004fce0000000000 */
.L_x_11354:
[----:B------:R-:W-:Y:S05]  /*16470*/  BSYNC B2 ;  /* 0x0000000000027941 */ /* 0x000fea0003800000 */
.L_x_11353:
[----:B------:R-:W-:-:S05]  /*16480*/  VIADD R8, R8, 0xfffffffe ;  /* 0xfffffffe08087836 */ /* 0x000fca0000000000 */
[----:B------:R-:W-:-:S13]  /*16490*/  ISETP.NE.AND P0, PT, R8, R4, PT ;  /* 0x000000040800720c */ /* 0x000fda0003f05270 */
[----:B------:R-:W-:Y:S05]  /*164a0*/  @!P0 BRA `(.L_x_11352) ;  /* 0x0000001400008947 */ /* 0x000fea0003800000 */
.L_x_11403:
        /* <DEDUP_REMOVED lines=35> */
.L_x_11373:
        /* <DEDUP_REMOVED lines=8> */
.L_x_11461:
[----:B------:R-:W-:Y:S05]  /*16760*/  BSYNC B2 ;  /* 0x0000000000027941 */ /* 0x000fea0003800000 */
.L_x_11374:
        /* <DEDUP_REMOVED lines=9> */
.L_x_11377:
[----:B------:R-:W-:Y:S05]  /*16800*/  BSYNC B2 ;  /* 0x0000000000027941 */ /* 0x000fea0003800000 */
.L_x_11376:
        /* <DEDUP_REMOVED lines=12> */
.L_x_11378:
        /* <DEDUP_REMOVED lines=13> */
.L_x_11462:
[----:B------:R-:W-:Y:S05]  /*169a0*/  BSYNC B2 ;  /* 0x0000000000027941 */ /* 0x000fea0003800000 */
.L_x_11379:
        /* <DEDUP_REMOVED lines=11> */
.L_x_11382:
[----:B------:R-:W-:Y:S05]  /*16a60*/  BSYNC B2 ;  /* 0x0000000000027941 */ /* 0x000fea0003800000 */
.L_x_11381:
        /* <DEDUP_REMOVED lines=9> */
.L_x_11383:
        /* <DEDUP_REMOVED lines=15> */
.L_x_11384:
        /* <DEDUP_REMOVED lines=15> */
.L_x_11385:
        /* <DEDUP_REMOVED lines=15> */
.L_x_11386:
        /* <DEDUP_REMOVED lines=10> */
.L_x_11372:
[----:B------:R-:W-:Y:S05]  /*16e70*/  BSYNC B1 ;  /* 0x0000000000017941 */ /* 0x000fea0003800000 */
.L_x_11371:
        /* <DEDUP_REMOVED lines=35> */
.L_x_11389:
        /* <DEDUP_REMOVED lines=8> */
.L_x_11463:
[----:B------:R-:W-:Y:S05]  /*17130*/  BSYNC B2 ;  /* 0x0000000000027941 */ /* 0x000fea0003800000 */
.L_x_11390:
        /* <DEDUP_REMOVED lines=9> */
.L_x_11393:
[----:B------:R-:W-:Y:S05]  /*171d0*/  BSYNC B2 ;  /* 0x0000000000027941 */ /* 0x000fea0003800000 */
.L_x_11392:
        /* <DEDUP_REMOVED lines=13> */
.L_x_11394:
        /* <DEDUP_REMOVED lines=13> */
.L_x_11464:
[----:B------:R-:W-:Y:S05]  /*17380*/  BSYNC B2 ;  /* 0x0000000000027941 */ /* 0x000fea0003800000 */
.L_x_11395:
        /* <DEDUP_REMOVED lines=11> */
.L_x_11398:
[----:B------:R-:W-:Y:S05]  /*17440*/  BSYNC B2 ;  /* 0x0000000000027941 */ /* 0x000fea0003800000 */
.L_x_11397:
        /* <DEDUP_REMOVED lines=10> */
.L_x_11399:
        /* <DEDUP_REMOVED lines=15> */
.L_x_11400:
        /* <DEDUP_REMOVED lines=15> */
.L_x_11401:
        /* <DEDUP_REMOVED lines=15> */
.L_x_11402:
        /* <DEDUP_REMOVED lines=10> */
.L_x_11388:
[----:B------:R-:W-:Y:S05]  /*17860*/  BSYNC B1 ;  /* 0x0000000000017941 */ /* 0x000fea0003800000 */
.L_x_11387:
[----:B------:R-:W2:Y:S01]  /*17870*/  LDL R5, [R1+0x1c] ;  /* 0x00001c0001057983 */ /* 0x000ea20000100800 */
[----:B------:R-:W-:Y:S01]  /*17880*/  VIADD R0, R0, 0xfffffffe ;  /* 0xfffffffe00007836 */ /* 0x000fe20000000000 */
[----:B--2---:R-:W-:-:S13]  /*17890*/  ISETP.GT.AND P0, PT, R6, R5, PT ;  /* 0x000000050600720c */ /* 0x004fda0003f04270 */
[----:B------:R-:W-:Y:S05]  /*178a0*/  @P0 BRA `(.L_x_11403) ;  /* 0xffffffec00000947 */ /* 0x000fea000383ffff */
.L_x_11352:
[----:B------:R-:W-:Y:S05]  /*178b0*/  BSYNC B0 ;  /* 0x0000000000007941 */ /* 0x000fea0003800000 */
.L_x_11351:
        /* <DEDUP_REMOVED lines=25> */
.L_x_11405:
[----:B------:R-:W-:Y:S05]  /*17a50*/  BSYNC B0 ;  /* 0x0000000000007941 */ /* 0x000fea0003800000 */
.L_x_11404:
[----:B------:R-:W-:-:S05]  /*17a60*/  SEL R0, R0, RZ, P0 ;  /* 0x000000ff00007207 */ /* 0x000fca0000000000 */
[----:B------:R3:W-:Y:S02]  /*17a70*/  STL [R1+0x10], R0 ;  /* 0x0000100001007387 */ /* 0x0007e40000100800 */
.L_x_11323:
[----:B------:R-:W-:Y:S05]  /*17a80*/  BSYNC B7 ;  /* 0x0000000000077941 */ /* 0x000fea0003800000 */
.L_x_11321:
        /* <DEDUP_REMOVED lines=13> */
.L_x_11406:
        /* <DEDUP_REMOVED lines=8> */
[----:B0-2---:R-:W-:Y:S02]  /*17be0*/  IMAD.MOV.U32 R10, RZ, RZ, R3 ;  /* 0x000000ffff0a7224 */ /* 0x005fe400078e0003 */
        /* <DEDUP_REMOVED lines=37> */
.L_x_11474:
[----:B------:R-:W-:Y:S02]  /*17e40*/  ULDC UR4, c[0x0][0xc38] ;  /* 0x00030e0000047ab9 */ /* 0x000fe40000000800 */
[----:B------:R-:W-:-:S04]  /*17e50*/  IMAD.U32 R7, RZ, RZ, UR4 ;  /* 0x00000004ff077e24 */ /* 0x000fc8000f8e00ff */
[----:B-1----:R-:W-:-:S04]  /*17e60*/  IMAD R10, R14, R7, RZ ;  /* 0x000000070e0a7224 */ /* 0x002fc800078e02ff */
[----:B------:R-:W-:-:S05]  /*17e70*/  IMAD.IADD R4, R9, 0x1, R10 ;  /* 0x0000000109047824 */ /* 0x000fca00078e020a */
[----:B------:R-:W-:-:S13]  /*17e80*/  ISETP.GT.AND P6, PT, R4, R0, PT ;  /* 0x000000000400720c */ /* 0x000fda0003fc4270 */
[----:B------:R-:W-:Y:S05]  /*17e90*/  @P6 BRA `(.L_x_11409) ;  /* 0x0000000000ac6947 */ /* 0x000fea0003800000 */
.L_x_11412:
        /* <DEDUP_REMOVED lines=37> */
.L_x_11482:
[----:B------:R-:W-:Y:S02]  /*180f0*/  ULDC UR4, c[0x0][0xc38] ;  /* 0x00030e0000047ab9 */ /* 0x000fe40000000800 */
[----:B------:R-:W-:-:S04]  /*18100*/  IMAD.U32 R7, RZ, RZ, UR4 ;  /* 0x00000004ff077e24 */ /* 0x000fc8000f8e00ff */
[----:B-1----:R-:W-:-:S04]  /*18110*/  IMAD R10, R14, R7, RZ ;  /* 0x000000070e0a7224 */ /* 0x002fc800078e02ff */
[----:B------:R-:W-:-:S05]  /*18120*/  IMAD.IADD R4, R10, 0x1, R4 ;  /* 0x000000010a047824 */ /* 0x000fca00078e0204 */
[----:B------:R-:W-:-:S13]  /*18130*/  ISETP.GT.AND P6, PT, R4, R0, PT ;  /* 0x000000000400720c */ /* 0x000fda0003fc4270 */
[----:B------:R-:W-:Y:S05]  /*18140*/  @!P6 BRA `(.L_x_11412) ;  /* 0xfffffffc0054e947 */ /* 0x000fea000383ffff */
.L_x_11409:
        /* <DEDUP_REMOVED lines=12> */
.L_x_11487:
[----:B------:R-:W-:-:S13]  /*18210*/  ISETP.NE.AND P0, PT, R3, RZ, PT ;  /* 0x000000ff0300720c */ /* 0x000fda0003f05270 */
[----:B------:R-:W-:Y:S05]  /*18220*/  @!P0 BRA `(.L_x_11414) ;  /* 0x0000000000108947 */ /* 0x000fea0003800000 */
[----:B------:R-:W-:Y:S01]  /*18230*/  UMOV UR4, 0xffffffff ;  /* 0xffffffff00047882 */ /* 0x000fe20000000000 */
[----:B------:R-:W-:Y:S02]  /*18240*/  VIADD R12, R9, 0xffffffff ;  /* 0xffffffff090c7836 */ /* 0x000fe40000000000 */
[----:B------:R-:W-:Y:S05]  /*18250*/  BRA.DIV UR4, `(.L_x_11415) ;  /* 0x0000002a044c7947 */ /* 0x000fea000b800000 */
[----:B------:R1:W2:Y:S02]  /*18260*/  SHFL.IDX PT, R8, R2, R12, 0x1f ;  /* 0x00001f0c02087589 */ /* 0x0002a400000e0000 */
.L_x_11414:
        /* <DEDUP_REMOVED lines=62> */
.L_x_11416:
        /* <DEDUP_REMOVED lines=50> */
[----:B------:R-:W-:Y:S02]  /*18970*/  ISETP.GE.AND P2, PT, R3, RZ, PT ;  /* 0x000000ff0300720c */ /* 0x000fe40003f46270 */
[----:B------:R-:W-:-:S09]  /*18980*/  IADD3 R3, R8, 0x1000000, R0 ;  /* 0x0100000008037810 */ /* 0x000fd20007ffe000 */
        /* <DEDUP_REMOVED lines=8> */
[----:B------:R-:W-:Y:S02]  /*18a10*/  IMAD R3, R2, R6, R3 ;  /* 0x0000000602037224 */ /* 0x000fe400078e0203 */
[----:B------:R-:W-:-:S03]  /*18a20*/  IMAD.MOV.U32 R0, RZ, RZ, R2 ;  /* 0x000000ffff007224 */ /* 0x000fc600078e0002 */
[----:B------:R0:W-:Y:S04]  /*18a30*/  STL [R1+0x8], R3 ;  /* 0x0000080301007387 */ /* 0x0001e80000100800 */
.L_x_11417:
[----:B0-----:R-:W-:-:S05]  /*18a40*/  LOP3.LUT R3, RZ, R0, RZ, 0x33, !PT ;  /* 0x00000000ff037212 */ /* 0x001fca00078e33ff */
[----:B------:R-:W-:-:S05]  /*18a50*/  IMAD.IADD R0, R4, 0x1, R3 ;  /* 0x0000000104007824 */ /* 0x000fca00078e0203 */
[----:B------:R0:W-:Y:S01]  /*18a60*/  STL [R1+0x4], R0 ;  /* 0x0000040001007387 */ /* 0x0001e20000100800 */
[----:B------:R-:W-:Y:S05]  /*18a70*/  BRA `(.L_x_11418) ;  /* 0x0000000000287947 */ /* 0x000fea0003800000 */
.L_x_11410:
        /* <DEDUP_REMOVED lines=10> */
.L_x_11418:
[----:B--2---:R-:W2:Y:S04]  /*18b20*/  LDL R3, [R1+0x8] ;  /* 0x0000080001037983 */ /* 0x004ea80000100800 */
[----:B-1----:R-:W3:Y:S04]  /*18b30*/  LDL R2, [R1+0xc] ;  /* 0x00000c0001027983 */ /* 0x002ee80000100800 */
[----:B------:R-:W4:Y:S04]  /*18b40*/  LDL R5, [R1+0x4] ;  /* 0x0000040001057983 */ /* 0x000f280000100800 */
[----:B------:R-:W4:Y:S01]  /*18b50*/  LDL R4, [R1] ;  /* 0x0000000001047983 */ /* 0x000f220000100800 */
[----:B0-----:R-:W0:Y:S01]  /*18b60*/  S2R R0, SR_TID.X ;  /* 0x0000000000007919 */ /* 0x001e220000002100 */
        /* <DEDUP_REMOVED lines=11> */
.L_x_11407:
[----:B---34-:R-:W3:Y:S01]  /*18c20*/  LDL R0, [R1+0xc] ;  /* 0x00000c0001007983 */ /* 0x018ee20000100800 */
[----:B------:R-:W-:Y:S02]  /*18c30*/  ULDC UR4, c[0x0][0xc3c] ;  /* 0x00030f0000047ab9 */ /* 0x000fe40000000800 */
[----:B---3--:R-:W-:-:S13]  /*18c40*/  ISETP.GE.AND P0, PT, R0, UR4, PT ;  /* 0x0000000400007c0c */ /* 0x008fda000bf06270 */
[----:B------:R-:W-:Y:S05]  /*18c50*/  @!P0 BRA `(.L_x_11419) ;  /* 0xffffffa000f08947 */ /* 0x000fea000383ffff */
[----:B------:R-:W-:Y:S05]  /*18c60*/  BSYNC B8 ;  /* 0x0000000000087941 */ /* 0x000fea0003800000 */
.L_x_11307:
        /* <DEDUP_REMOVED lines=12> */
.L_x_11490:
[----:B------:R-:W-:Y:S05]  /*18d30*/  BSYNC B0 ;  /* 0x0000000000007941 */ /* 0x000fea0003800000 */
.L_x_11420:
[----:B------:R-:W-:-:S03]  /*18d40*/  UMOV UR4, 0xffffffff ;  /* 0xffffffff00047882 */ /* 0x000fc60000000000 */
[----:B------:R-:W-:Y:S05]  /*18d50*/  BRA.DIV UR4, `(.L_x_11422) ;  /* 0x0000001e04c87947 */ /* 0x000fea000b800000 */
[----:B------:R-:W1:Y:S02]  /*18d60*/  S2R R2, SR_TID.X ;  /* 0x0000000000027919 */ /* 0x000e640000002100 */
[----:B-1----:R-:W-:-:S04]  /*18d70*/  SHF.R.U32.HI R2, RZ, 0x5, R2 ;  /* 0x00000005ff027819 */ /* 0x002fc80000011602 */
[----:B------:R-:W-:-:S05]  /*18d80*/  LOP3.LUT R2, R2, 0x3, RZ, 0xc0, !PT ;  /* 0x0000000302027812 */ /* 0x000fca00078ec0ff */
[----:B------:R1:W2:Y:S02]  /*18d90*/  SHFL.IDX PT, R14, R2, RZ, 0x1f ;  /* 0x00001fff020e7589 */ /* 0x0002a400000e0000 */
.L_x_11493:
[----:B--2---:R-:W-:Y:S01]  /*18da0*/  ISETP.NE.AND P0, PT, R14, RZ, PT ;  /* 0x000000ff0e00720c */ /* 0x004fe20003f05270 */
[----:B------:R-:W-:-:S12]  /*18db0*/  BSSY B0, `(.L_x_11423) ;  /* 0x0000027000007945 */ /* 0x000fd80003800000 */
[----:B------:R-:W-:Y:S05]  /*18dc0*/  @P0 BRA `(.L_x_11424) ;  /* 0x0000000000940947 */ /* 0x000fea0003800000 */
[----:B------:R-:W-:-:S03]  /*18dd0*/  UMOV UR4, 0xffffffff ;  /* 0xffffffff00047882 */ /* 0x000fc60000000000 */
[----:B------:R-:W-:Y:S05]  /*18de0*/  BRA.DIV UR4, `(.L_x_11425) ;  /* 0x0000001e04d87947 */ /* 0x000fea000b800000 */
[----:B------:R-:W-:-:S13]  /*18df0*/  ELECT P6, URZ, PT ;  /* 0x00000000003f782f */ /* 0x000fda00038c0000 */
.L_x_11496:
[----:B------:R-:W-:Y:S05]  /*18e00*/  @!P6 BRA `(.L_x_11424) ;  /* 0x000000000084e947 */ /* 0x000fea0003800000 */
[----:B------:R-:W-:-:S06]  /*18e10*/  ULOP3.LUT UR4, UR36, 0x2, URZ, 0xfc, !UPT ;  /* 0x0000000224047892 */ /* 0x000fcc000f8efc3f */
[----:B-1----:R-:W-:-:S05]  /*18e20*/  IMAD.U32 R2, RZ, RZ, UR4 ;  /* 0x00000004ff027e24 */ /* 0x002fca000f8e00ff */
[----:B------:R-:W-:-:S13]  /*18e30*/  ISETP.NE.AND P2, PT, R2, 0x3, PT ;  /* 0x000000030200780c */ /* 0x000fda0003f45270 */
[----:B------:R-:W-:Y:S05]  /*18e40*/  @!P2 BRA `(.L_x_11426) ;  /* 0x000000000004a947 */ /* 0x000fea0003800000 */
[----:B------:R-:W-:Y:S01]  /*18e50*/  BPT.TRAP 0x1 ;  /* 0x000000040000795c */ /* 0x000fe20000300000 */
.L_x_11426:
        /* <DEDUP_REMOVED lines=14> */
.L_x_11497:
[----:B------:R-:W1:Y:S02]  /*18f40*/  SYNCS.PHASECHK.TRANS64.TRYWAIT P0, [R7+URZ], R2 ;  /* 0x00000002070075a7 */ /* 0x000e64000800017f */
[----:B-1----:R-:W-:Y:S05]  /*18f50*/  @!P0 BRA `(.L_x_11428) ;  /* 0x0000001c00b08947 */ /* 0x002fea0003800000 */
.L_x_11498:
[----:B------:R-:W-:Y:S05]  /*18f60*/  @!P2 BRA `(.L_x_11429) ;  /* 0x000000000004a947 */ /* 0x000fea0003800000 */
[----:B------:R-:W-:Y:S01]  /*18f70*/  BPT.TRAP 0x1 ;  /* 0x000000040000795c */ /* 0x000fe20000300000 */
.L_x_11429:
[----:B------:R-:W2:Y:S01]  /*18f80*/  LDL.LU R4, [R1+0x10] ;  /* 0x0000100001047983 */ /* 0x000ea20000300800 */
[----:B------:R-:W-:-:S04]  /*18f90*/  VIADD R0, R0, 0x22860 ;  /* 0x0002286000007836 */ /* 0x000fc80000000000 */
[----:B--2---:R-:W-:-:S04]  /*18fa0*/  IMAD R4, R4, 0x8, R0 ;  /* 0x0000000804047824 */ /* 0x004fc800078e0200 */
[----:B------:R-:W2:Y:S02]  /*18fb0*/  SYNCS.PHASECHK.TRANS64.TRYWAIT P0, [R4+URZ], R5 ;  /* 0x00000005040075a7 */ /* 0x000ea4000800017f */
[----:B--2---:R-:W-:Y:S05]  /*18fc0*/  @!P0 BRA `(.L_x_11430) ;  /* 0x0000001c00a88947 */ /* 0x004fea0003800000 */
.L_x_11499:
[----:B------:R-:W-:-:S07]  /*18fd0*/  IMAD R3, R3, 0x8, R0 ;  /* 0x0000000803037824 */ /* 0x000fce00078e0200 */
.L_x_11431:
[----:B----4-:R4:W0:Y:S02]  /*18fe0*/  SYNCS.PHASECHK.TRANS64.TRYWAIT P0, [R3+URZ], R2 ;  /* 0x00000002030075a7 */ /* 0x010824000800017f */
[----:B0-----:R-:W-:Y:S05]  /*18ff0*/  @!P0 NANOSLEEP.SYNCS 0x989680 ;  /* 0x009896800000895d */ /* 0x001fea0003900000 */
[----:B------:R-:W0:Y:S02]  /*19000*/  @!P0 SYNCS.PHASECHK.TRANS64 P0, [R3+URZ], R2 ;  /* 0x00000002030085a7 */ /* 0x000e24000800007f */
[----:B0-----:R-:W-:Y:S05]  /*19010*/  @!P0 BRA `(.L_x_11431) ;  /* 0xfffffffc00f08947 */ /* 0x001fea000383ffff */
.L_x_11424:
[----:B------:R-:W-:Y:S05]  /*19020*/  BSYNC B0 ;  /* 0x0000000000007941 */ /* 0x000fea0003800000 */
.L_x_11423:
[----:B------:R-:W-:Y:S05]  /*19030*/  EXIT ;  /* 0x000000000000794d */ /* 0x000fea0003800000 */
.L_x_11206:
[----:B0-----:R0:W1:Y:S02]  /*19040*/  SYNCS.PHASECHK.TRANS64.TRYWAIT P0, [R5+URZ+0x22800], R0 ;  /* 0x02280000050075a7 */ /* 0x001064000800017f */
[----:B-1----:R-:W-:Y:S05]  /*19050*/  @!P0 NANOSLEEP.SYNCS 0x989680 ;  /* 0x009896800000895d */ /* 0x002fea0003900000 */
[----:B------:R-:W1:Y:S02]  /*19060*/  @!P0 SYNCS.PHASECHK.TRANS64 P0, [R5+URZ+0x22800], R0 ;  /* 0x02280000050085a7 */ /* 0x000e64000800007f */
[----:B-1----:R-:W-:Y:S05]  /*19070*/  @!P0 BRA `(.L_x_11206) ;  /* 0xfffffffc00f08947 */ /* 0x002fea000383ffff */
[----:B------:R-:W-:Y:S05]  /*19080*/  BRA `(.L_x_11432) ;  /* 0xfffffe9000e07947 */ /* 0x000fea000383ffff */
.L_x_11210:
[----:B-1----:R-:W-:-:S04]  /*19090*/  IMAD.U32 R3, RZ, RZ, UR21 ;  /* 0x00000015ff037e24 */ /* 0x002fc8000f8e00ff */
[----:B------:R1:W2:Y:S03]  /*190a0*/  SYNCS.PHASECHK.TRANS64.TRYWAIT P1, [R3+URZ+0x22830], R8 ;  /* 0x02283008030075a7 */ /* 0x0002a6000802017f */
[----:B--2---:R-:W-:Y:S05]  /*190b0*/  @!P1 NANOSLEEP.SYNCS 0x989680 ;  /* 0x009896800000995d */ /* 0x004fea0003900000 */
[----:B------:R-:W2:Y:S02]  /*190c0*/  @!P1 SYNCS.PHASECHK.TRANS64 P1, [R3+URZ+0x22830], R8 ;  /* 0x02283008030095a7 */ /* 0x000ea4000802007f */
[----:B--2---:R-:W-:Y:S05]  /*190d0*/  @!P1 BRA `(.L_x_11210) ;  /* 0xfffffffc00ec9947 */ /* 0x004fea000383ffff */
[----:B------:R-:W-:Y:S05]  /*190e0*/  BRA `(.L_x_11209) ;  /* 0xfffffe9400087947 */ /* 0x000fea000383ffff */
.L_x_11222:
[----:B-1----:R-:W-:-:S04]  /*190f0*/  IMAD.U32 R9, RZ, RZ, UR21 ;  /* 0x00000015ff097e24 */ /* 0x002fc8000f8e00ff */
[----:B------:R1:W2:Y:S03]  /*19100*/  SYNCS.PHASECHK.TRANS64.TRYWAIT P2, [R9+URZ+0x22850], R8 ;  /* 0x02285008090075a7 */ /* 0x0002a6000804017f */
[----:B--2---:R-:W-:Y:S05]  /*19110*/  @!P2 NANOSLEEP.SYNCS 0x989680 ;  /* 0x009896800000a95d */ /* 0x004fea0003900000 */
[----:B------:R-:W2:Y:S02]  /*19120*/  @!P2 SYNCS.PHASECHK.TRANS64 P2, [R9+URZ+0x22850], R8 ;  /* 0x022850080900a5a7 */ /* 0x000ea4000804007f */
[----:B--2---:R-:W-:Y:S05]  /*19130*/  @!P2 BRA `(.L_x_11222) ;  /* 0xfffffffc00eca947 */ /* 0x004fea000383ffff */
[----:B------:R-:W-:Y:S05]  /*19140*/  BRA `(.L_x_11221) ;  /* 0xfffffeb400c07947 */ /* 0x000fea000383ffff */
.L_x_11230:
[----:B-1----:R-:W-:-:S04]  /*19150*/  IMAD.U32 R4, RZ, RZ, UR30 ;  /* 0x0000001eff047e24 */ /* 0x002fc8000f8e00ff */
[----:B------:R1:W2:Y:S03]  /*19160*/  SYNCS.PHASECHK.TRANS64.TRYWAIT P2, [R4+URZ+0x22830], R7 ;  /* 0x02283007040075a7 */ /* 0x0002a6000804017f */
[----:B--2---:R-:W-:Y:S05]  /*19170*/  @!P2 NANOSLEEP.SYNCS 0x989680 ;  /* 0x009896800000a95d */ /* 0x004fea0003900000 */
[----:B------:R-:W2:Y:S02]  /*19180*/  @!P2 SYNCS.PHASECHK.TRANS64 P2, [R4+URZ+0x22830], R7 ;  /* 0x022830070400a5a7 */ /* 0x000ea4000804007f */
[----:B--2---:R-:W-:Y:S05]  /*19190*/  @!P2 BRA `(.L_x_11230) ;  /* 0xfffffffc00eca947 */ /* 0x004fea000383ffff */
[----:B------:R-:W-:Y:S05]  /*191a0*/  BRA `(.L_x_11229) ;  /* 0xfffffebc004c7947 */ /* 0x000fea000383ffff */
.L_x_11242:
[----:B--2---:R2:W3:Y:S02]  /*191b0*/  SYNCS.PHASECHK.TRANS64.TRYWAIT P2, [R10+URZ+0x22850], R7 ;  /* 0x022850070a0075a7 */ /* 0x0044e4000804017f */
[----:B---3--:R-:W-:Y:S05]  /*191c0*/  @!P2 NANOSLEEP.SYNCS 0x989680 ;  /* 0x009896800000a95d */ /* 0x008fea0003900000 */
[----:B------:R-:W3:Y:S02]  /*191d0*/  @!P2 SYNCS.PHASECHK.TRANS64 P2, [R10+URZ+0x22850], R7 ;  /* 0x022850070a00a5a7 */ /* 0x000ee4000804007f */
[----:B---3--:R-:W-:Y:S05]  /*191e0*/  @!P2 BRA `(.L_x_11242) ;  /* 0xfffffffc00f0a947 */ /* 0x008fea000383ffff */
[----:B------:R-:W-:Y:S05]  /*191f0*/  BRA `(.L_x_11241) ;  /* 0xfffffee800287947 */ /* 0x000fea000383ffff */
.L_x_11251:
[----:B-1----:R-:W-:-:S04]  /*19200*/  IMAD.U32 R0, RZ, RZ, UR22 ;  /* 0x00000016ff007e24 */ /* 0x002fc8000f8e00ff */
[----:B------:R1:W3:Y:S03]  /*19210*/  SYNCS.PHASECHK.TRANS64.TRYWAIT P3, [R0+URZ+0x22830], R5 ;  /* 0x02283005000075a7 */ /* 0x0002e6000806017f */
[----:B---3--:R-:W-:Y:S05]  /*19220*/  @!P3 NANOSLEEP.SYNCS 0x989680 ;  /* 0x009896800000b95d */ /* 0x008fea0003900000 */
[----:B------:R-:W3:Y:S02]  /*19230*/  @!P3 SYNCS.PHASECHK.TRANS64 P3, [R0+URZ+0x22830], R5 ;  /* 0x022830050000b5a7 */ /* 0x000ee4000806007f */
[----:B---3--:R-:W-:Y:S05]  /*19240*/  @!P3 BRA `(.L_x_11251) ;  /* 0xfffffffc00ecb947 */ /* 0x008fea000383ffff */
[----:B------:R-:W-:Y:S05]  /*19250*/  BRA `(.L_x_11250) ;  /* 0xfffffeec00e07947 */ /* 0x000fea000383ffff */
.L_x_11255:
[----:B--2---:R2:W3:Y:S02]  /*19260*/  SYNCS.PHASECHK.TRANS64.TRYWAIT P3, [R10+URZ+0x22850], R5 ;  /* 0x022850050a0075a7 */ /* 0x0044e4000806017f */
[----:B---3--:R-:W-:Y:S05]  /*19270*/  @!P3 NANOSLEEP.SYNCS 0x989680 ;  /* 0x009896800000b95d */ /* 0x008fea0003900000 */
[----:B------:R-:W3:Y:S02]  /*19280*/  @!P3 SYNCS.PHASECHK.TRANS64 P3, [R10+URZ+0x22850], R5 ;  /* 0x022850050a00b5a7 */ /* 0x000ee4000806007f */
[----:B---3--:R-:W-:Y:S05]  /*19290*/  @!P3 BRA `(.L_x_11255) ;  /* 0xfffffffc00f0b947 */ /* 0x008fea000383ffff */
[----:B------:R-:W-:Y:S05]  /*192a0*/  BRA `(.L_x_11254) ;  /* 0xffffff0800047947 */ /* 0x000fea000383ffff */
.L_x_11261:
[----:B-1----:R-:W-:-:S04]  /*192b0*/  IMAD.U32 R7, RZ, RZ, UR21 ;  /* 0x00000015ff077e24 */ /* 0x002fc8000f8e00ff */
[----:B------:R1:W2:Y:S03]  /*192c0*/  SYNCS.PHASECHK.TRANS64.TRYWAIT P2, [R7+URZ+0x22830], R8 ;  /* 0x02283008070075a7 */ /* 0x0002a6000804017f */
[----:B--2---:R-:W-:Y:S05]  /*192d0*/  @!P2 NANOSLEEP.SYNCS 0x989680 ;  /* 0x009896800000a95d */ /* 0x004fea0003900000 */
[----:B------:R-:W2:Y:S02]  /*192e0*/  @!P2 SYNCS.PHASECHK.TRANS64 P2, [R7+URZ+0x22830], R8 ;  /* 0x022830080700a5a7 */ /* 0x000ea4000804007f */
[----:B--2---:R-:W-:Y:S05]  /*192f0*/  @!P2 BRA `(.L_x_11261) ;  /* 0xfffffffc00eca947 */ /* 0x004fea000383ffff */
[----:B------:R-:W-:Y:S05]  /*19300*/  BRA `(.L_x_11260) ;  /* 0xffffff0c00147947 */ /* 0x000fea000383ffff */
.L_x_11273:
[----:B--2---:R2:W3:Y:S02]  /*19310*/  SYNCS.PHASECHK.TRANS64.TRYWAIT P2, [R9+URZ+0x22850], R8 ;  /* 0x02285008090075a7 */ /* 0x0044e4000804017f */
[----:B---3--:R-:W-:Y:S05]  /*19320*/  @!P2 NANOSLEEP.SYNCS 0x989680 ;  /* 0x009896800000a95d */ /* 0x008fea0003900000 */
[----:B------:R-:W3:Y:S02]  /*19330*/  @!P2 SYNCS.PHASECHK.TRANS64 P2, [R9+URZ+0x22850], R8 ;  /* 0x022850080900a5a7 */ /* 0x000ee4000804007f */
[----:B---3--:R-:W-:Y:S05]  /*19340*/  @!P2 BRA `(.L_x_11273) ;  /* 0xfffffffc00f0a947 */ /* 0x008fea000383ffff */
[----:B------:R-:W-:Y:S05]  /*19350*/  BRA `(.L_x_11272) ;  /* 0xffffff3400e87947 */ /* 0x000fea000383ffff */
.L_x_11329:
        /* <DEDUP_REMOVED lines=11> */
.L_x_11434:
[----:B------:R-:W-:Y:S05]  /*19410*/  BSYNC B0 ;  /* 0x0000000000007941 */ /* 0x000fea0003800000 */
.L_x_11433:
[----:B------:R-:W-:Y:S05]  /*19420*/  BRA `(.L_x_11435) ;  /* 0xffffffac008c7947 */ /* 0x000fea000383ffff */
.L_x_11331:
[----:B------:R-:W-:Y:S01]  /*19430*/  BSSY B0, `(.L_x_11436) ;  /* 0x0000006000007945 */ /* 0x000fe20003800000 */
[----:B------:R-:W-:-:S07]  /*19440*/  IMAD.MOV.U32 R15, RZ, RZ, -0x1 ;  /* 0xffffffffff0f7424 */ /* 0x000fce00078e00ff */
[----:B012---:R-:W-:Y:S05]  /*19450*/  WARPSYNC.COLLECTIVE R15, `(.L_x_11437) ;  /* 0x000000000f0c7348 */ /* 0x007fea0003c00000 */
[----:B------:R-:W-:Y:S02]  /*19460*/  ELECT P6, UR62, PT ;  /* 0x00000000003e782f */ /* 0x000fe400038c0000 */
[----:B------:R-:W-:Y:S01]  /*19470*/  MOV R14, UR62 ;  /* 0x0000003e000e7c02 */ /* 0x000fe20008000f00 */
[----:B012---:R-:W-:Y:S10]  /*19480*/  ENDCOLLECTIVE ;  /* 0x000000000000791b */ /* 0x007ff40003800000 */
.L_x_11437:
[----:B------:R-:W-:Y:S05]  /*19490*/  BSYNC B0 ;  /* 0x0000000000007941 */ /* 0x000fea0003800000 */
.L_x_11436:
[----:B------:R-:W-:Y:S05]  /*194a0*/  BRA `(.L_x_11438) ;  /* 0xffffffac00907947 */ /* 0x000fea000383ffff */
.L_x_11333:
[----:B---3--:R3:W4:Y:S02]  /*194b0*/  SYNCS.PHASECHK.TRANS64.TRYWAIT P0, [R0+URZ+0x22840], R2 ;  /* 0x02284002000075a7 */ /* 0x008724000800017f */
[----:B----4-:R-:W-:Y:S05]  /*194c0*/  @!P0 NANOSLEEP.SYNCS 0x989680 ;  /* 0x009896800000895d */ /* 0x010fea0003900000 */
[----:B------:R-:W4:Y:S02]  /*194d0*/  @!P0 SYNCS.PHASECHK.TRANS64 P0, [R0+URZ+0x22840], R2 ;  /* 0x02284002000085a7 */ /* 0x000f24000800007f */
[----:B----4-:R-:W-:Y:S05]  /*194e0*/  @!P0 BRA `(.L_x_11333) ;  /* 0xfffffffc00f08947 */ /* 0x010fea000383ffff */
[----:B------:R-:W-:Y:S05]  /*194f0*/  BRA `(.L_x_11439) ;  /* 0xffffffac00f47947 */ /* 0x000fea000383ffff */
.L_x_11337:
        /* <DEDUP_REMOVED lines=13> */
.L_x_11440:
[----:B------:R-:W-:Y:S02]  /*195d0*/  IMAD.MOV.U32 R13, RZ, RZ, R0 ;  /* 0x000000ffff0d7224 */ /* 0x000fe400078e0000 */
[----:B------:R-:W-:-:S07]  /*195e0*/  IMAD.MOV.U32 R6, RZ, RZ, R14 ;  /* 0x000000ffff067224 */ /* 0x000fce00078e000e */
[----:B------:R-:W-:Y:S05]  /*195f0*/  WARPSYNC.COLLECTIVE R15, `(.L_x_11441) ;  /* 0x000000000f087348 */ /* 0x000fea0003c00000 */
[----:B------:R0:W1:Y:S02]  /*19600*/  SHFL.IDX P6, R14, R13, R12, R11 ;  /* 0x0000000c0d0e7389 */ /* 0x00006400000c000b */
[----:B01----:R-:W-:Y:S01]  /*19610*/  ENDCOLLECTIVE ;  /* 0x000000000000791b */ /* 0x003fe20003800000 */
.L_x_11441:
[----:B------:R-:W-:Y:S02]  /*19620*/  IMAD.MOV.U32 R13, RZ, RZ, R2 ;  /* 0x000000ffff0d7224 */ /* 0x000fe400078e0002 */
[----:B------:R-:W-:Y:S02]  /*19630*/  IMAD.MOV.U32 R12, RZ, RZ, 0x1 ;  /* 0x00000001ff0c7424 */ /* 0x000fe400078e00ff */
[----:B------:R-:W-:-:S07]  /*19640*/  IMAD.MOV.U32 R7, RZ, RZ, R14 ;  /* 0x000000ffff077224 */ /* 0x000fce00078e000e */
[----:B------:R-:W-:Y:S05]  /*19650*/  WARPSYNC.COLLECTIVE R15, `(.L_x_11442) ;  /* 0x000000000f087348 */ /* 0x000fea0003c00000 */
[----:B------:R0:W1:Y:S02]  /*19660*/  SHFL.IDX P6, R14, R13, R12, R11 ;  /* 0x0000000c0d0e7389 */ /* 0x00006400000c000b */
[----:B01----:R-:W-:Y:S01]  /*19670*/  ENDCOLLECTIVE ;  /* 0x000000000000791b */ /* 0x003fe20003800000 */
.L_x_11442:
        /* <DEDUP_REMOVED lines=15> */
.L_x_11443:
[----:B------:R-:W-:Y:S02]  /*19770*/  IMAD.MOV.U32 R13, RZ, RZ, R2 ;  /* 0x000000ffff0d7224 */ /* 0x000fe400078e0002 */
[----:B------:R-:W-:Y:S02]  /*19780*/  IMAD.MOV.U32 R12, RZ, RZ, 0x2 ;  /* 0x00000002ff0c7424 */ /* 0x000fe400078e00ff */
[----:B------:R-:W-:-:S07]  /*19790*/  IMAD.MOV.U32 R5, RZ, RZ, R14 ;  /* 0x000000ffff057224 */ /* 0x000fce00078e000e */
[----:B------:R-:W-:Y:S05]  /*197a0*/  WARPSYNC.COLLECTIVE R15, `(.L_x_11444) ;  /* 0x000000000f087348 */ /* 0x000fea0003c00000 */
[----:B------:R0:W1:Y:S02]  /*197b0*/  SHFL.IDX P6, R14, R13, R12, R11 ;  /* 0x0000000c0d0e7389 */ /* 0x00006400000c000b */
[----:B01----:R-:W-:Y:S01]  /*197c0*/  ENDCOLLECTIVE ;  /* 0x000000000000791b */ /* 0x003fe20003800000 */
.L_x_11444:
        /* <DEDUP_REMOVED lines=15> */
.L_x_11445:
[----:B------:R-:W-:Y:S02]  /*198c0*/  IMAD.MOV.U32 R13, RZ, RZ, R2 ;  /* 0x000000ffff0d7224 */ /* 0x000fe400078e0002 */
[----:B------:R-:W-:Y:S02]  /*198d0*/  IMAD.MOV.U32 R12, RZ, RZ, 0x3 ;  /* 0x00000003ff0c7424 */ /* 0x000fe400078e00ff */
[----:B------:R-:W-:-:S07]  /*198e0*/  IMAD.MOV.U32 R5, RZ, RZ, R14 ;  /* 0x000000ffff057224 */ /* 0x000fce00078e000e */
[----:B------:R-:W-:Y:S05]  /*198f0*/  WARPSYNC.COLLECTIVE R15, `(.L_x_11446) ;  /* 0x000000000f087348 */ /* 0x000fea0003c00000 */
[----:B------:R0:W1:Y:S02]  /*19900*/  SHFL.IDX P6, R14, R13, R12, R11 ;  /* 0x0000000c0d0e7389 */ /* 0x00006400000c000b */
[----:B01----:R-:W-:Y:S01]  /*19910*/  ENDCOLLECTIVE ;  /* 0x000000000000791b */ /* 0x003fe20003800000 */
.L_x_11446:
        /* <DEDUP_REMOVED lines=15> */
.L_x_11447:
[----:B------:R-:W-:Y:S02]  /*19a10*/  IMAD.MOV.U32 R13, RZ, RZ, R2 ;  /* 0x000000ffff0d7224 */ /* 0x000fe400078e0002 */
[----:B------:R-:W-:Y:S02]  /*19a20*/  IMAD.MOV.U32 R12, RZ, RZ, 0x4 ;  /* 0x00000004ff0c7424 */ /* 0x000fe400078e00ff */
[----:B------:R-:W-:-:S07]  /*19a30*/  IMAD.MOV.U32 R5, RZ, RZ, R14 ;  /* 0x000000ffff057224 */ /* 0x000fce00078e000e */
[----:B------:R-:W-:Y:S05]  /*19a40*/  WARPSYNC.COLLECTIVE R15, `(.L_x_11448) ;  /* 0x000000000f087348 */ /* 0x000fea0003c00000 */
[----:B------:R0:W1:Y:S02]  /*19a50*/  SHFL.IDX P6, R14, R13, R12, R11 ;  /* 0x0000000c0d0e7389 */ /* 0x00006400000c000b */
[----:B01----:R-:W-:Y:S01]  /*19a60*/  ENDCOLLECTIVE ;  /* 0x000000000000791b */ /* 0x003fe20003800000 */
.L_x_11448:
        /* <DEDUP_REMOVED lines=15> */
.L_x_11449:
[----:B------:R-:W-:Y:S02]  /*19b60*/  IMAD.MOV.U32 R13, RZ, RZ, R2 ;  /* 0x000000ffff0d7224 */ /* 0x000fe400078e0002 */
[----:B------:R-:W-:Y:S02]  /*19b70*/  IMAD.MOV.U32 R12, RZ, RZ, 0x5 ;  /* 0x00000005ff0c7424 */ /* 0x000fe400078e00ff */
[----:B------:R-:W-:-:S07]  /*19b80*/  IMAD.MOV.U32 R5, RZ, RZ, R14 ;  /* 0x000000ffff057224 */ /* 0x000fce00078e000e */
[----:B------:R-:W-:Y:S05]  /*19b90*/  WARPSYNC.COLLECTIVE R15, `(.L_x_11450) ;  /* 0x000000000f087348 */ /* 0x000fea0003c00000 */
[----:B------:R0:W1:Y:S02]  /*19ba0*/  SHFL.IDX P6, R14, R13, R12, R11 ;  /* 0x0000000c0d0e7389 */ /* 0x00006400000c000b */
[----:B01----:R-:W-:Y:S01]  /*19bb0*/  ENDCOLLECTIVE ;  /* 0x000000000000791b */ /* 0x003fe20003800000 */
.L_x_11450:
        /* <DEDUP_REMOVED lines=15> */
.L_x_11451:
[----:B------:R-:W-:Y:S02]  /*19cb0*/  IMAD.MOV.U32 R13, RZ, RZ, R2 ;  /* 0x000000ffff0d7224 */ /* 0x000fe400078e0002 */
[----:B------:R-:W-:Y:S02]  /*19cc0*/  IMAD.MOV.U32 R12, RZ, RZ, 0x6 ;  /* 0x00000006ff0c7424 */ /* 0x000fe400078e00ff */
[----:B------:R-:W-:-:S07]  /*19cd0*/  IMAD.MOV.U32 R5, RZ, RZ, R14 ;  /* 0x000000ffff057224 */ /* 0x000fce00078e000e */
[----:B------:R-:W-:Y:S05]  /*19ce0*/  WARPSYNC.COLLECTIVE R15, `(.L_x_11452) ;  /* 0x000000000f087348 */ /* 0x000fea0003c00000 */
[----:B------:R0:W1:Y:S02]  /*19cf0*/  SHFL.IDX P6, R14, R13, R12, R11 ;  /* 0x0000000c0d0e7389 */ /* 0x00006400000c000b */
[----:B01----:R-:W-:Y:S01]  /*19d00*/  ENDCOLLECTIVE ;  /* 0x000000000000791b */ /* 0x003fe20003800000 */
.L_x_11452:
        /* <DEDUP_REMOVED lines=13> */
.L_x_11453:
        /* <DEDUP_REMOVED lines=8> */
.L_x_11454:
        /* <DEDUP_REMOVED lines=13> */
.L_x_11455:
[----:B------:R-:W-:Y:S01]  /*19f30*/  IMAD.MOV.U32 R0, RZ, RZ, R14 ;  /* 0x000000ffff007224 */ /* 0x000fe200078e000e */
[----:B------:R-:W-:Y:S06]  /*19f40*/  BRA `(.L_x_11456) ;  /* 0xffffffb000747947 */ /* 0x000fec000383ffff */
.L_x_11340:
[----:B0-----:R0:W1:Y:S02]  /*19f50*/  SYNCS.PHASECHK.TRANS64.TRYWAIT P0, [R19+URZ+0x22820], R0 ;  /* 0x02282000130075a7 */ /* 0x001064000800017f */
[----:B-1----:R-:W-:Y:S05]  /*19f60*/  @!P0 NANOSLEEP.SYNCS 0x989680 ;  /* 0x009896800000895d */ /* 0x002fea0003900000 */
[----:B------:R-:W1:Y:S02]  /*19f70*/  @!P0 SYNCS.PHASECHK.TRANS64 P0, [R19+URZ+0x22820], R0 ;  /* 0x02282000130085a7 */ /* 0x000e64000800007f */
[----:B-1----:R-:W-:Y:S05]  /*19f80*/  @!P0 BRA `(.L_x_11340) ;  /* 0xfffffffc00f08947 */ /* 0x002fea000383ffff */
[----:B------:R-:W-:Y:S05]  /*19f90*/  BRA `(.L_x_11457) ;  /* 0xffffffb000d07947 */ /* 0x000fea000383ffff */
.L_x_11344:
[----:B0-----:R0:W1:Y:S02]  /*19fa0*/  SYNCS.PHASECHK.TRANS64.TRYWAIT P0, [R2+URZ+0x22860], R0 ;  /* 0x02286000020075a7 */ /* 0x001064000800017f */
[----:B-1----:R-:W-:Y:S05]  /*19fb0*/  @!P0 NANOSLEEP.SYNCS 0x989680 ;  /* 0x009896800000895d */ /* 0x002fea0003900000 */
[----:B------:R-:W1:Y:S02]  /*19fc0*/  @!P0 SYNCS.PHASECHK.TRANS64 P0, [R2+URZ+0x22860], R0 ;  /* 0x02286000020085a7 */ /* 0x000e64000800007f */
[----:B-1----:R-:W-:Y:S05]  /*19fd0*/  @!P0 BRA `(.L_x_11344) ;  /* 0xfffffffc00f08947 */ /* 0x002fea000383ffff */
[----:B------:R-:W-:Y:S05]  /*19fe0*/  BRA `(.L_x_11458) ;  /* 0xffffffb000f47947 */ /* 0x000fea000383ffff */
.L_x_11359:
[----:B--2---:R2:W3:Y:S02]  /*19ff0*/  SYNCS.PHASECHK.TRANS64.TRYWAIT P0, [R3+URZ+0x22840], R2 ;  /* 0x02284002030075a7 */ /* 0x0044e4000800017f */
[----:B---3--:R-:W-:Y:S05]  /*1a000*/  @!P0 NANOSLEEP.SYNCS 0x989680 ;  /* 0x009896800000895d */ /* 0x008fea0003900000 */
[----:B------:R-:W3:Y:S02]  /*1a010*/  @!P0 SYNCS.PHASECHK.TRANS64 P0, [R3+URZ+0x22840], R2 ;  /* 0x02284002030085a7 */ /* 0x000ee4000800007f */
[----:B---3--:R-:W-:Y:S05]  /*1a020*/  @!P0 BRA `(.L_x_11359) ;  /* 0xfffffffc00f08947 */ /* 0x008fea000383ffff */
[----:B------:R-:W-:Y:S05]  /*1a030*/  BRA `(.L_x_11459) ;  /* 0xffffffbc00347947 */ /* 0x000fea000383ffff */
.L_x_11364:
[----:B0-----:R0:W1:Y:S02]  /*1a040*/  SYNCS.PHASECHK.TRANS64.TRYWAIT P0, [R3+URZ+0x22860], R2 ;  /* 0x02286002030075a7 */ /* 0x001064000800017f */
[----:B-1----:R-:W-:Y:S05]  /*1a050*/  @!P0 NANOSLEEP.SYNCS 0x989680 ;  /* 0x009896800000895d */ /* 0x002fea0003900000 */
[----:B------:R-:W1:Y:S02]  /*1a060*/  @!P0 SYNCS.PHASECHK.TRANS64 P0, [R3+URZ+0x22860], R2 ;  /* 0x02286002030085a7 */ /* 0x000e64000800007f */
[----:B-1----:R-:W-:Y:S05]  /*1a070*/  @!P0 BRA `(.L_x_11364) ;  /* 0xfffffffc00f08947 */ /* 0x002fea000383ffff */
[----:B------:R-:W-:Y:S05]  /*1a080*/  BRA `(.L_x_11460) ;  /* 0xffffffbc00b47947 */ /* 0x000fea000383ffff */
.L_x_11375:
[----:B-1----:R1:W2:Y:S02]  /*1a090*/  SYNCS.PHASECHK.TRANS64.TRYWAIT P0, [R4+URZ+0x22840], R2 ;  /* 0x02284002040075a7 */ /* 0x0022a4000800017f */
[----:B--2---:R-:W-:Y:S05]  /*1a0a0*/  @!P0 NANOSLEEP.SYNCS 0x989680 ;  /* 0x009896800000895d */ /* 0x004fea0003900000 */
[----:B------:R-:W2:Y:S02]  /*1a0b0*/  @!P0 SYNCS.PHASECHK.TRANS64 P0, [R4+URZ+0x22840], R2 ;  /* 0x02284002040085a7 */ /* 0x000ea4000800007f */
[----:B--2---:R-:W-:Y:S05]  /*1a0c0*/  @!P0 BRA `(.L_x_11375) ;  /* 0xfffffffc00f08947 */ /* 0x004fea000383ffff */
[----:B------:R-:W-:Y:S05]  /*1a0d0*/  BRA `(.L_x_11461) ;  /* 0xffffffc400a07947 */ /* 0x000fea000383ffff */
.L_x_11380:
[----:B0-----:R0:W2:Y:S02]  /*1a0e0*/  SYNCS.PHASECHK.TRANS64.TRYWAIT P0, [R4+URZ+0x22860], R2 ;  /* 0x02286002040075a7 */ /* 0x0010a4000800017f */
[----:B--2---:R-:W-:Y:S05]  /*1a0f0*/  @!P0 NANOSLEEP.SYNCS 0x989680 ;  /* 0x009896800000895d */ /* 0x004fea0003900000 */
[----:B------:R-:W2:Y:S02]  /*1a100*/  @!P0 SYNCS.PHASECHK.TRANS64 P0, [R4+URZ+0x22860], R2 ;  /* 0x02286002040085a7 */ /* 0x000ea4000800007f */
[----:B--2---:R-:W-:Y:S05]  /*1a110*/  @!P0 BRA `(.L_x_11380) ;  /* 0xfffffffc00f08947 */ /* 0x004fea000383ffff */
[----:B------:R-:W-:Y:S05]  /*1a120*/  BRA `(.L_x_11462) ;  /* 0xffffffc8001c7947 */ /* 0x000fea000383ffff */
.L_x_11391:
[----:B-1----:R1:W2:Y:S02]  /*1a130*/  SYNCS.PHASECHK.TRANS64.TRYWAIT P0, [R2+URZ+0x22840], R3 ;  /* 0x02284003020075a7 */ /* 0x0022a4000800017f */
[----:B--2---:R-:W-:Y:S05]  /*1a140*/  @!P0 NANOSLEEP.SYNCS 0x989680 ;  /* 0x009896800000895d */ /* 0x004fea0003900000 */
[----:B------:R-:W2:Y:S02]  /*1a150*/  @!P0 SYNCS.PHASECHK.TRANS64 P0, [R2+URZ+0x22840], R3 ;  /* 0x02284003020085a7 */ /* 0x000ea4000800007f */
[----:B--2---:R-:W-:Y:S05]  /*1a160*/  @!P0 BRA `(.L_x_11391) ;  /* 0xfffffffc00f08947 */ /* 0x004fea000383ffff */
[----:B------:R-:W-:Y:S05]  /*1a170*/  BRA `(.L_x_11463) ;  /* 0xffffffcc00ec7947 */ /* 0x000fea000383ffff */
.L_x_11396:
[----:B--2---:R2:W3:Y:S02]  /*1a180*/  SYNCS.PHASECHK.TRANS64.TRYWAIT P0, [R2+URZ+0x22860], R3 ;  /* 0x02286003020075a7 */ /* 0x0044e4000800017f */
[----:B---3--:R-:W-:Y:S05]  /*1a190*/  @!P0 NANOSLEEP.SYNCS 0x989680 ;  /* 0x009896800000895d */ /* 0x008fea0003900000 */
[----:B------:R-:W3:Y:S02]  /*1a1a0*/  @!P0 SYNCS.PHASECHK.TRANS64 P0, [R2+URZ+0x22860], R3 ;  /* 0x02286003020085a7 */ /* 0x000ee4000800007f */
[----:B---3--:R-:W-:Y:S05]  /*1a1b0*/  @!P0 BRA `(.L_x_11396) ;  /* 0xfffffffc00f08947 */ /* 0x008fea000383ffff */
[----:B------:R-:W-:Y:S05]  /*1a1c0*/  BRA `(.L_x_11464) ;  /* 0xffffffd0006c7947 */ /* 0x000fea000383ffff */
.L_x_11408:
        /* <DEDUP_REMOVED lines=9> */
.L_x_11466:
[----:B------:R-:W-:Y:S05]  /*1a260*/  BSYNC B0 ;  /* 0x0000000000007941 */ /* 0x000fea0003800000 */
.L_x_11465:
        /* <DEDUP_REMOVED lines=9> */
.L_x_11467:
        /* <DEDUP_REMOVED lines=26> */
.L_x_11468:
[----:B------:R-:W-:Y:S01]  /*1a4a0*/  IMAD.MOV.U32 R12, RZ, RZ, 0x2 ;  /* 0x00000002ff0c7424 */ /* 0x000fe200078e00ff */
[----:B------:R-:W-:-:S05]  /*1a4b0*/  SEL R3, R14, RZ, P1 ;  /* 0x000000ff0e037207 */ /* 0x000fca0000800000 */
[----:B------:R-:W-:-:S04]  /*1a4c0*/  IMAD.IADD R2, R2, 0x1, R3 ;  /* 0x0000000102027824 */ /* 0x000fc800078e0203 */
[----:B------:R-:W-:-:S07]  /*1a4d0*/  IMAD.MOV.U32 R13, RZ, RZ, R2 ;  /* 0x000000ffff0d7224 */ /* 0x000fce00078e0002 */
[----:B------:R-:W-:Y:S05]  /*1a4e0*/  WARPSYNC.COLLECTIVE R15, `(.L_x_11469) ;  /* 0x000000000f087348 */ /* 0x000fea0003c00000 */
[----:B------:R0:W1:Y:S02]  /*1a4f0*/  SHFL.UP P6, R14, R13, R12, R11 ;  /* 0x0400000c0d0e7389 */ /* 0x00006400000c000b */
[----:B01----:R-:W-:Y:S01]  /*1a500*/  ENDCOLLECTIVE ;  /* 0x000000000000791b */ /* 0x003fe20003800000 */
.L_x_11469:
[----:B------:R-:W-:Y:S01]  /*1a510*/  IMAD.MOV.U32 R12, RZ, RZ, 0x4 ;  /* 0x00000004ff0c7424 */ /* 0x000fe200078e00ff */
[----:B------:R-:W-:-:S05]  /*1a520*/  SEL R3, R14, RZ, P2 ;  /* 0x000000ff0e037207 */ /* 0x000fca0001000000 */
[----:B------:R-:W-:-:S04]  /*1a530*/  IMAD.IADD R2, R2, 0x1, R3 ;  /* 0x0000000102027824 */ /* 0x000fc800078e0203 */
[----:B------:R-:W-:-:S07]  /*1a540*/  IMAD.MOV.U32 R13, RZ, RZ, R2 ;  /* 0x000000ffff0d7224 */ /* 0x000fce00078e0002 */
[----:B------:R-:W-:Y:S05]  /*1a550*/  WARPSYNC.COLLECTIVE R15, `(.L_x_11470) ;  /* 0x000000000f087348 */ /* 0x000fea0003c00000 */
[----:B------:R0:W1:Y:S02]  /*1a560*/  SHFL.UP P6, R14, R13, R12, R11 ;  /* 0x0400000c0d0e7389 */ /* 0x00006400000c000b */
[----:B01----:R-:W-:Y:S01]  /*1a570*/  ENDCOLLECTIVE ;  /* 0x000000000000791b */ /* 0x003fe20003800000 */
.L_x_11470:
[----:B------:R-:W-:Y:S01]  /*1a580*/  IMAD.MOV.U32 R12, RZ, RZ, 0x8 ;  /* 0x00000008ff0c7424 */ /* 0x000fe200078e00ff */
[----:B------:R-:W-:-:S05]  /*1a590*/  SEL R3, R14, RZ, P3 ;  /* 0x000000ff0e037207 */ /* 0x000fca0001800000 */
[----:B------:R-:W-:-:S04]  /*1a5a0*/  IMAD.IADD R2, R2, 0x1, R3 ;  /* 0x0000000102027824 */ /* 0x000fc800078e0203 */
[----:B------:R-:W-:-:S07]  /*1a5b0*/  IMAD.MOV.U32 R13, RZ, RZ, R2 ;  /* 0x000000ffff0d7224 */ /* 0x000fce00078e0002 */
[----:B------:R-:W-:Y:S05]  /*1a5c0*/  WARPSYNC.COLLECTIVE R15, `(.L_x_11471) ;  /* 0x000000000f087348 */ /* 0x000fea0003c00000 */
[----:B------:R0:W1:Y:S02]  /*1a5d0*/  SHFL.UP P6, R14, R13, R12, R11 ;  /* 0x0400000c0d0e7389 */ /* 0x00006400000c000b */
[----:B01----:R-:W-:Y:S01]  /*1a5e0*/  ENDCOLLECTIVE ;  /* 0x000000000000791b */ /* 0x003fe20003800000 */
.L_x_11471:
[----:B------:R-:W-:Y:S01]  /*1a5f0*/  IMAD.MOV.U32 R12, RZ, RZ, 0x10 ;  /* 0x00000010ff0c7424 */ /* 0x000fe200078e00ff */
[----:B------:R-:W-:-:S05]  /*1a600*/  SEL R3, R14, RZ, P4 ;  /* 0x000000ff0e037207 */ /* 0x000fca0002000000 */
[----:B------:R-:W-:-:S04]  /*1a610*/  IMAD.IADD R2, R2, 0x1, R3 ;  /* 0x0000000102027824 */ /* 0x000fc800078e0203 */
[----:B------:R-:W-:-:S07]  /*1a620*/  IMAD.MOV.U32 R13, RZ, RZ, R2 ;  /* 0x000000ffff0d7224 */ /* 0x000fce00078e0002 */
[----:B------:R-:W-:Y:S05]  /*1a630*/  WARPSYNC.COLLECTIVE R15, `(.L_x_11472) ;  /* 0x000000000f087348 */ /* 0x000fea0003c00000 */
[----:B------:R0:W1:Y:S02]  /*1a640*/  SHFL.UP P6, R14, R13, R12, R11 ;  /* 0x0400000c0d0e7389 */ /* 0x00006400000c000b */
[----:B01----:R-:W-:Y:S01]  /*1a650*/  ENDCOLLECTIVE ;  /* 0x000000000000791b */ /* 0x003fe20003800000 */
.L_x_11472:
        /* <DEDUP_REMOVED lines=8> */
.L_x_11473:
[----:B------:R-:W-:Y:S05]  /*1a6e0*/  BRA `(.L_x_11474) ;  /* 0xffffffd400d47947 */ /* 0x000fea000383ffff */
.L_x_11411:
        /* <DEDUP_REMOVED lines=8> */
.L_x_11476:
[----:B------:R-:W-:Y:S05]  /*1a770*/  BSYNC B0 ;  /* 0x0000000000007941 */ /* 0x000fea0003800000 */
.L_x_11475:
        /* <DEDUP_REMOVED lines=9> */
.L_x_11477:
[----:B------:R-:W-:Y:S01]  /*1a810*/  IMAD.MOV.U32 R12, RZ, RZ, 0x4 ;  /* 0x00000004ff0c7424 */ /* 0x000fe200078e00ff */
[----:B------:R-:W-:-:S05]  /*1a820*/  SEL R3, R14, RZ, P2 ;  /* 0x000000ff0e037207 */ /* 0x000fca0001000000 */
[----:B------:R-:W-:-:S04]  /*1a830*/  IMAD.IADD R2, R2, 0x1, R3 ;  /* 0x0000000102027824 */ /* 0x000fc800078e0203 */
[----:B------:R-:W-:-:S07]  /*1a840*/  IMAD.MOV.U32 R13, RZ, RZ, R2 ;  /* 0x000000ffff0d7224 */ /* 0x000fce00078e0002 */
[----:B------:R-:W-:Y:S05]  /*1a850*/  WARPSYNC.COLLECTIVE R15, `(.L_x_11478) ;  /* 0x000000000f087348 */ /* 0x000fea0003c00000 */
[----:B------:R0:W1:Y:S02]  /*1a860*/  SHFL.UP P6, R14, R13, R12, R11 ;  /* 0x0400000c0d0e7389 */ /* 0x00006400000c000b */
[----:B01----:R-:W-:Y:S01]  /*1a870*/  ENDCOLLECTIVE ;  /* 0x000000000000791b */ /* 0x003fe20003800000 */
.L_x_11478:
[----:B------:R-:W-:Y:S01]  /*1a880*/  IMAD.MOV.U32 R12, RZ, RZ, 0x8 ;  /* 0x00000008ff0c7424 */ /* 0x000fe200078e00ff */
[----:B------:R-:W-:-:S05]  /*1a890*/  SEL R3, R14, RZ, P3 ;  /* 0x000000ff0e037207 */ /* 0x000fca0001800000 */
[----:B------:R-:W-:-:S04]  /*1a8a0*/  IMAD.IADD R2, R2, 0x1, R3 ;  /* 0x0000000102027824 */ /* 0x000fc800078e0203 */
[----:B------:R-:W-:-:S07]  /*1a8b0*/  IMAD.MOV.U32 R13, RZ, RZ, R2 ;  /* 0x000000ffff0d7224 */ /* 0x000fce00078e0002 */
[----:B------:R-:W-:Y:S05]  /*1a8c0*/  WARPSYNC.COLLECTIVE R15, `(.L_x_11479) ;  /* 0x000000000f087348 */ /* 0x000fea0003c00000 */
[----:B------:R0:W1:Y:S02]  /*1a8d0*/  SHFL.UP P6, R14, R13, R12, R11 ;  /* 0x0400000c0d0e7389 */ /* 0x00006400000c000b */
[----:B01----:R-:W-:Y:S01]  /*1a8e0*/  ENDCOLLECTIVE ;  /* 0x000000000000791b */ /* 0x003fe20003800000 */
.L_x_11479:
[----:B------:R-:W-:Y:S01]  /*1a8f0*/  IMAD.MOV.U32 R12, RZ, RZ, 0x10 ;  /* 0x00000010ff0c7424 */ /* 0x000fe200078e00ff */
[----:B------:R-:W-:-:S05]  /*1a900*/  SEL R3, R14, RZ, P4 ;  /* 0x000000ff0e037207 */ /* 0x000fca0002000000 */
[----:B------:R-:W-:-:S04]  /*1a910*/  IMAD.IADD R2, R2, 0x1, R3 ;  /* 0x0000000102027824 */ /* 0x000fc800078e0203 */
[----:B------:R-:W-:-:S07]  /*1a920*/  IMAD.MOV.U32 R13, RZ, RZ, R2 ;  /* 0x000000ffff0d7224 */ /* 0x000fce00078e0002 */
[----:B------:R-:W-:Y:S05]  /*1a930*/  WARPSYNC.COLLECTIVE R15, `(.L_x_11480) ;  /* 0x000000000f087348 */ /* 0x000fea0003c00000 */
[----:B------:R0:W1:Y:S02]  /*1a940*/  SHFL.UP P6, R14, R13, R12, R11 ;  /* 0x0400000c0d0e7389 */ /* 0x00006400000c000b */
[----:B01----:R-:W-:Y:S01]  /*1a950*/  ENDCOLLECTIVE ;  /* 0x000000000000791b */ /* 0x003fe20003800000 */
.L_x_11480:
        /* <DEDUP_REMOVED lines=8> */
.L_x_11481:
[----:B------:R-:W-:Y:S05]  /*1a9e0*/  BRA `(.L_x_11482) ;  /* 0xffffffd400c07947 */ /* 0x000fea000383ffff */
.L_x_11413:
[----:B------:R-:W-:Y:S01]  /*1a9f0*/  BSSY B0, `(.L_x_11483) ;  /* 0x0000006000007945 */ /* 0x000fe20003800000 */
[----:B------:R-:W-:Y:S01]  /*1aa00*/  PLOP3.LUT P6, PT, P6, PT, PT, 0x8, 0x0 ;  /* 0x000000000000781c */ /* 0x000fe200037ce170 */
[----:B------:R-:W-:-:S12]  /*1aa10*/  IMAD.MOV.U32 R15, RZ, RZ, -0x1 ;  /* 0xffffffffff0f7424 */ /* 0x000fd800078e00ff */
[----:B0-----:R-:W-:Y:S05]  /*1aa20*/  WARPSYNC.COLLECTIVE R15, `(.L_x_11484) ;  /* 0x000000000f087348 */ /* 0x001fea0003c00000 */
[----:B------:R-:W-:Y:S01]  /*1aa30*/  VOTE.ANY R14, PT, P6 ;  /* 0x00000000000e7806 */ /* 0x000fe200030e0100 */
[----:B0-----:R-:W-:Y:S06]  /*1aa40*/  ENDCOLLECTIVE ;  /* 0x000000000000791b */ /* 0x001fec0003800000 */
.L_x_11484:
[----:B------:R-:W-:Y:S05]  /*1aa50*/  BSYNC B0 ;  /* 0x0000000000007941 */ /* 0x000fea0003800000 */
.L_x_11483:
        /* <DEDUP_REMOVED lines=10> */
.L_x_11485:
[----:B------:R-:W-:Y:S02]  /*1ab00*/  IMAD.MOV.U32 R13, RZ, RZ, R6 ;  /* 0x000000ffff0d7224 */ /* 0x000fe400078e0006 */
[----:B------:R-:W-:-:S07]  /*1ab10*/  IMAD.MOV.U32 R4, RZ, RZ, R14 ;  /* 0x000000ffff047224 */ /* 0x000fce00078e000e */
[----:B------:R-:W-:Y:S05]  /*1ab20*/  WARPSYNC.COLLECTIVE R15, `(.L_x_11486) ;  /* 0x000000000f087348 */ /* 0x000fea0003c00000 */
[----:B------:R0:W1:Y:S02]  /*1ab30*/  SHFL.IDX P6, R14, R13, R12, R11 ;  /* 0x0000000c0d0e7389 */ /* 0x00006400000c000b */
[----:B01----:R-:W-:Y:S01]  /*1ab40*/  ENDCOLLECTIVE ;  /* 0x000000000000791b */ /* 0x003fe20003800000 */
.L_x_11486:
[----:B------:R-:W-:Y:S02]  /*1ab50*/  IMAD.MOV.U32 R6, RZ, RZ, R14 ;  /* 0x000000ffff067224 */ /* 0x000fe400078e000e */
[----:B------:R-:W-:-:S05]  /*1ab60*/  IMAD.IADD R5, R9, 0x1, R16 ;  /* 0x0000000109057824 */ /* 0x000fca00078e0210 */
[----:B------:R0:W-:Y:S01]  /*1ab70*/  STL [R1+0xc], R5 ;  /* 0x00000c0501007387 */ /* 0x0001e20000100800 */
[----:B------:R-:W-:Y:S05]  /*1ab80*/  BRA `(.L_x_11487) ;  /* 0xffffffd400a07947 */ /* 0x000fea000383ffff */
.L_x_11415:
[----:B------:R-:W-:Y:S01]  /*1ab90*/  BSSY B0, `(.L_x_11488) ;  /* 0x0000007000007945 */ /* 0x000fe20003800000 */
[----:B------:R-:W-:Y:S02]  /*1aba0*/  IMAD.MOV.U32 R13, RZ, RZ, R2 ;  /* 0x000000ffff0d7224 */ /* 0x000fe400078e0002 */
[----:B------:R-:W-:Y:S02]  /*1abb0*/  IMAD.MOV.U32 R11, RZ, RZ, 0x1f ;  /* 0x0000001fff0b7424 */ /* 0x000fe400078e00ff */
[----:B------:R-:W-:-:S07]  /*1abc0*/  IMAD.MOV.U32 R15, RZ, RZ, -0x1 ;  /* 0xffffffffff0f7424 */ /* 0x000fce00078e00ff */
[----:B0--3--:R-:W-:Y:S05]  /*1abd0*/  WARPSYNC.COLLECTIVE R15, `(.L_x_11489) ;  /* 0x000000000f087348 */ /* 0x009fea0003c00000 */
[----:B------:R1:W2:Y:S02]  /*1abe0*/  SHFL.IDX P6, R14, R13, R12, R11 ;  /* 0x0000000c0d0e7389 */ /* 0x0002a400000c000b */
[----:B0123--:R-:W-:Y:S01]  /*1abf0*/  ENDCOLLECTIVE ;  /* 0x000000000000791b */ /* 0x00ffe20003800000 */
.L_x_11489:
[----:B------:R-:W-:Y:S05]  /*1ac00*/  BSYNC B0 ;  /* 0x0000000000007941 */ /* 0x000fea0003800000 */
.L_x_11488:
[----:B------:R-:W-:Y:S01]  /*1ac10*/  IMAD.MOV.U32 R8, RZ, RZ, R14 ;  /* 0x000000ffff087224 */ /* 0x000fe200078e000e */
[----:B------:R-:W-:Y:S06]  /*1ac20*/  BRA `(.L_x_11414) ;  /* 0xffffffd400907947 */ /* 0x000fec000383ffff */
.L_x_11421:
[----:B0-----:R0:W1:Y:S02]  /*1ac30*/  SYNCS.PHASECHK.TRANS64.TRYWAIT P0, [R0+URZ+0x22820], R3 ;  /* 0x02282003000075a7 */ /* 0x001064000800017f */
[----:B-1----:R-:W-:Y:S05]  /*1ac40*/  @!P0 NANOSLEEP.SYNCS 0x989680 ;  /* 0x009896800000895d */ /* 0x002fea0003900000 */
[----:B------:R-:W1:Y:S02]  /*1ac50*/  @!P0 SYNCS.PHASECHK.TRANS64 P0, [R0+URZ+0x22820], R3 ;  /* 0x02282003000085a7 */ /* 0x000e64000800007f */
[----:B-1----:R-:W-:Y:S05]  /*1ac60*/  @!P0 BRA `(.L_x_11421) ;  /* 0xfffffffc00f08947 */ /* 0x002fea000383ffff */
[----:B------:R-:W-:Y:S05]  /*1ac70*/  BRA `(.L_x_11490) ;  /* 0xffffffe0002c7947 */ /* 0x000fea000383ffff */
.L_x_11422:
        /* <DEDUP_REMOVED lines=11> */
.L_x_11492:
[----:B------:R-:W-:Y:S05]  /*1ad30*/  BSYNC B0 ;  /* 0x0000000000007941 */ /* 0x000fea0003800000 */
.L_x_11491:
[----:B------:R-:W-:Y:S05]  /*1ad40*/  BRA `(.L_x_11493) ;  /* 0xffffffe000147947 */ /* 0x000fea000383ffff */
.L_x_11425:
[----:B------:R-:W-:Y:S01]  /*1ad50*/  BSSY B1, `(.L_x_11494) ;  /* 0x0000006000017945 */ /* 0x000fe20003800000 */
[----:B------:R-:W-:-:S07]  /*1ad60*/  IMAD.MOV.U32 R15, RZ, RZ, -0x1 ;  /* 0xffffffffff0f7424 */ /* 0x000fce00078e00ff */
[----:B01-3--:R-:W-:Y:S05]  /*1ad70*/  WARPSYNC.COLLECTIVE R15, `(.L_x_11495) ;  /* 0x000000000f0c7348 */ /* 0x00bfea0003c00000 */
[----:B------:R-:W-:Y:S02]  /*1ad80*/  ELECT P6, UR62, PT ;  /* 0x00000000003e782f */ /* 0x000fe400038c0000 */
[----:B------:R-:W-:Y:S01]  /*1ad90*/  MOV R14, UR62 ;  /* 0x0000003e000e7c02 */ /* 0x000fe20008000f00 */
[----:B01-3--:R-:W-:Y:S10]  /*1ada0*/  ENDCOLLECTIVE ;  /* 0x000000000000791b */ /* 0x00bff40003800000 */
.L_x_11495:
[----:B------:R-:W-:Y:S05]  /*1adb0*/  BSYNC B1 ;  /* 0x0000000000017941 */ /* 0x000fea0003800000 */
.L_x_11494:
[----:B------:R-:W-:Y:S05]  /*1adc0*/  BRA `(.L_x_11496) ;  /* 0xffffffe0000c7947 */ /* 0x000fea000383ffff */
.L_x_11427:
[----:B0-----:R0:W1:Y:S02]  /*1add0*/  SYNCS.PHASECHK.TRANS64.TRYWAIT P0, [R6+URZ], R5 ;  /* 0x00000005060075a7 */ /* 0x001064000800017f */
[----:B-1----:R-:W-:Y:S05]  /*1ade0*/  @!P0 NANOSLEEP.SYNCS 0x989680 ;  /* 0x009896800000895d */ /* 0x002fea0003900000 */
[----:B------:R-:W1:Y:S02]  /*1adf0*/  @!P0 SYNCS.PHASECHK.TRANS64 P0, [R6+URZ], R5 ;  /* 0x00000005060085a7 */ /* 0x000e64000800007f */
[----:B-1----:R-:W-:Y:S05]  /*1ae00*/  @!P0 BRA `(.L_x_11427) ;  /* 0xfffffffc00f08947 */ /* 0x002fea000383ffff */
[----:B------:R-:W-:Y:S05]  /*1ae10*/  BRA `(.L_x_11497) ;  /* 0xffffffe000487947 */ /* 0x000fea000383ffff */
.L_x_11428:
[----:B-1----:R1:W2:Y:S02]  /*1ae20*/  SYNCS.PHASECHK.TRANS64.TRYWAIT P0, [R7+URZ], R2 ;  /* 0x00000002070075a7 */ /* 0x0022a4000800017f */
[----:B--2---:R-:W-:Y:S05]  /*1ae30*/  @!P0 NANOSLEEP.SYNCS 0x989680 ;  /* 0x009896800000895d */ /* 0x004fea0003900000 */
[----:B------:R-:W2:Y:S02]  /*1ae40*/  @!P0 SYNCS.PHASECHK.TRANS64 P0, [R7+URZ], R2 ;  /* 0x00000002070085a7 */ /* 0x000ea4000800007f */
[----:B--2---:R-:W-:Y:S05]  /*1ae50*/  @!P0 BRA `(.L_x_11428) ;  /* 0xfffffffc00f08947 */ /* 0x004fea000383ffff */
[----:B------:R-:W-:Y:S05]  /*1ae60*/  BRA `(.L_x_11498) ;  /* 0xffffffe0003c7947 */ /* 0x000fea000383ffff */
.L_x_11430:
[----:B--2---:R2:W4:Y:S02]  /*1ae70*/  SYNCS.PHASECHK.TRANS64.TRYWAIT P0, [R4+URZ], R5 ;  /* 0x00000005040075a7 */ /* 0x004524000800017f */
[----:B----4-:R-:W-:Y:S05]  /*1ae80*/  @!P0 NANOSLEEP.SYNCS 0x989680 ;  /* 0x009896800000895d */ /* 0x010fea0003900000 */
[----:B------:R-:W4:Y:S02]  /*1ae90*/  @!P0 SYNCS.PHASECHK.TRANS64 P0, [R4+URZ], R5 ;  /* 0x00000005040085a7 */ /* 0x000f24000800007f */
[----:B----4-:R-:W-:Y:S05]  /*1aea0*/  @!P0 BRA `(.L_x_11430) ;  /* 0xfffffffc00f08947 */ /* 0x010fea000383ffff */
[----:B------:R-:W-:Y:S05]  /*1aeb0*/  BRA `(.L_x_11499) ;  /* 0xffffffe000447947 */ /* 0x000fea000383ffff */
.L_x_11500:
        /* <DEDUP_REMOVED lines=12> */
.L_x_15023:


//--------------------- .text._ZN7cutlass13device_kernelIN5flash11enable_sm90INS1_16FlashAttnFwdSm90INS1_25CollectiveMainloopFwdSm90ILi2EN4cute5tupleIJNS5_1CILi1EEES8_S8_EEENS6_IJNS7_ILi128EEENS7_ILi96EEENS7_ILi64EEEEEELi256ENS_10bfloat16_tEfNS_4arch4Sm90ELb0ELb1ELb0ELb1ELb0ELb1ELb0ELb1ELb0ELb1ELb1ELb0EEENS1_21CollectiveEpilogueFwdINS6_IJSA_NS7_ILi256EEESB_EEES9_SE_SG_Li256ELb1ELb1ELb1ELb0EEENS1_36VarlenDynamicPersistentTileSchedulerILi128ELi96ELi256ELi128ELb1ELb1ELb1ELb1ELb0ELb1EEEEEEEEEvNT_6ParamsE --------------------------
	.section	.text._ZN7cutlass13device_kernelIN5flash11enable_sm90INS1_16FlashAttnFwdSm90INS1_25CollectiveMainloopFwdSm90ILi2EN4cute5tupleIJNS5_1CILi1EEES8_S8_EEENS6_IJNS7_ILi128EEENS7_ILi96EEENS7_ILi64EEEEEELi256ENS_10bfloat16_tEfNS_4arch4Sm90ELb0ELb1ELb0ELb1ELb0ELb1ELb0ELb1ELb0ELb1ELb1ELb0EEENS1_21CollectiveEpilogueFwdINS6_IJSA_NS7_ILi256EEESB_EEES9_SE_SG_Li256ELb1ELb1ELb1ELb0EEENS1_36VarlenDynamicPersistentTileSchedulerILi128ELi96ELi256ELi128ELb1ELb1ELb1ELb1ELb0ELb1EEEEEEEEEvNT_6ParamsE,"ax",@progbits
	.align	128
.text._ZN7cutlass13device_kernelIN5flash11enable_sm90INS1_16FlashAttnFwdSm90INS1_25CollectiveMainloopFwdSm90ILi2EN4cute5tupleIJNS5_1CILi1EEES8_S8_EEENS6_IJNS7_ILi128EEENS7_ILi96EEENS7_ILi64EEEEEELi256ENS_10bfloat16_tEfNS_4arch4Sm90ELb0ELb1ELb0ELb1ELb0ELb1ELb0ELb1ELb0ELb1ELb1ELb0EEENS1_21CollectiveEpilogueFwdINS6_IJSA_NS7_ILi256EEESB_EEES9_SE_SG_Li256ELb1ELb1ELb1ELb0EEENS1_36VarlenDynamicPersistentTileSchedulerILi128ELi96ELi256ELi128ELb1ELb1ELb1ELb1ELb0ELb1EEEEEEEEEvNT_6ParamsE:
        .type           _ZN7cutlass13device_kernelIN5flash11enable_sm90INS1_16FlashAttnFwdSm90INS1_25CollectiveMainloopFwdSm90ILi2EN4cute5tupleIJNS5_1CILi1EEES8_S8_EEENS6_IJNS7_ILi128EEENS7_ILi96EEENS7_ILi64EEEEEELi256ENS_10bfloat16_tEfNS_4arch4Sm90ELb0ELb1ELb0ELb1ELb0ELb1ELb0ELb1ELb0ELb1ELb1ELb0EEENS1_21CollectiveEpilogueFwdINS6_IJSA_NS7_ILi256EEESB_EEES9_SE_SG_Li256ELb1ELb1ELb1ELb0EEENS1_36VarlenDynamicPersistentTileSchedulerILi128ELi96ELi256ELi128ELb1ELb1ELb1ELb1ELb0ELb1EEEEEEEEEvNT_6ParamsE,@function
        .size           _ZN7cutlass13device_kernelIN5flash11enable_sm90INS1_16FlashAttnFwdSm90INS1_25CollectiveMainloopFwdSm90ILi2EN4cute5tupleIJNS5_1CILi1EEES8_S8_EEENS6_IJNS7_ILi128EEENS7_ILi96EEENS7_ILi64EEEEEELi256ENS_10bfloat16_tEfNS_4arch4Sm90ELb0ELb1ELb0ELb1ELb0ELb1ELb0ELb1ELb0ELb1ELb1ELb0EEENS1_21CollectiveEpilogueFwdINS6_IJSA_NS7_ILi256EEESB_EEES9_SE_SG_Li256ELb1ELb1ELb1ELb0EEENS1_36VarlenDynamicPersistentTileSchedulerILi128ELi96ELi256ELi128ELb1ELb1ELb1ELb1ELb0ELb1EEEEEEEEEvNT_6ParamsE,(.L_x_15024 - _ZN7cutlass13device_kernelIN5flash11enable_sm90INS1_16FlashAttnFwdSm90INS1_25CollectiveMainloopFwdSm90ILi2EN4cute5tupleIJNS5_1CILi1EEES8_S8_EEENS6_IJNS7_ILi128EEENS7_ILi96EEENS7_ILi64EEEEEELi256ENS_10bfloat16_tEfNS_4arch4Sm90ELb0ELb1ELb0ELb1ELb0ELb1ELb0ELb1ELb0ELb1ELb1ELb0EEENS1_21CollectiveEpilogueFwdINS6_IJSA_NS7_ILi256EEESB_EEES9_SE_SG_Li256ELb1ELb1ELb1ELb0EEENS1_36VarlenDynamicPersistentTileSchedulerILi128ELi96ELi256ELi128ELb1ELb1ELb1ELb1ELb0ELb1EEEEEEEEEvNT_6ParamsE)
        .other          _ZN7cutlass13device_kernelIN5flash11enable_sm90INS1_16FlashAttnFwdSm90INS1_25CollectiveMainloopFwdSm90ILi2EN4cute5tupleIJNS5_1CILi1EEES8_S8_EEENS6_IJNS7_ILi128EEENS7_ILi96EEENS7_ILi64EEEEEELi256ENS_10bfloat16_tEfNS_4arch4Sm90ELb0ELb1ELb0ELb1ELb0ELb1ELb0ELb1ELb0ELb1ELb1ELb0EEENS1_21CollectiveEpilogueFwdINS6_IJSA_NS7_ILi256EEESB_EEES9_SE_SG_Li256ELb1ELb1ELb1ELb0EEENS1_36VarlenDynamicPersistentTileSchedulerILi128ELi96ELi256ELi128ELb1ELb1ELb1ELb1ELb0ELb1EEEEEEEEEvNT_6ParamsE,@"STO_CUDA_ENTRY STV_DEFAULT"
_ZN7cutlass13device_kernelIN5flash11enable_sm90INS1_16FlashAttnFwdSm90INS1_25CollectiveMainloopFwdSm90ILi2EN4cute5tupleIJNS5_1CILi1EEES8_S8_EEENS6_IJNS7_ILi128EEENS7_ILi96EEENS7_ILi64EEEEEELi256ENS_10bfloat16_tEfNS_4arch4Sm90ELb0ELb1ELb0ELb1ELb0ELb1ELb0ELb1ELb0ELb1ELb1ELb0EEENS1_21CollectiveEpilogueFwdINS6_IJSA_NS7_ILi256EEESB_EEES9_SE_SG_Li256ELb1ELb1ELb1ELb0EEENS1_36VarlenDynamicPersistentTileSchedulerILi128ELi96ELi256ELi128ELb1ELb1ELb1ELb1ELb0ELb1EEEEEEEEEvNT_6ParamsE:
        /* <DEDUP_REMOVED lines=24> */
.L_x_11502:
[----:B------:R-:W-:Y:S05]  /*0180*/  BSYNC B0 ;  /* 0x0000000000007941 */ /* 0x000fea0003800000 */
.L_x_11501:
        /* <DEDUP_REMOVED lines=41> */
.L_x_11503:
        /* <DEDUP_REMOVED lines=22> */
.L_x_11504:
        /* <DEDUP_REMOVED lines=18> */
.L_x_11505:
        /* <DEDUP_REMOVED lines=22> */
.L_x_11506:
        /* <DEDUP_REMOVED lines=22> */
.L_x_11507:
        /* <DEDUP_REMOVED lines=8> */
.L_x_11510:
        /* <DEDUP_REMOVED lines=8> */
[----:B------:R-:W-:Y:S01]  /*0a60*/  UMOV UR4, 0x400 ;  /* 0x0000040000047882 */ /* 0x000fe20000000000 */
[----:B------:R-:W-:-:S11]  /*0a70*/  LOP3.LUT R18, R18, 0xffbfffff, RZ, 0xc0, !PT ;  /* 0xffbfffff12127812 */ /* 0x000fd600078ec0ff */
[----:B------:R-:W-:Y:S06]  /*0a80*/  @!P0 BAR.ARV 0x9, 0x100 ;  /* 0x0244000000008b1d */ /* 0x000fec0000002000 */
[----:B0-----:R-:W-:Y:S01]  /*0a90*/  ULEA UR4, UR5, UR4, 0x18 ;  /* 0x0000000405047291 */ /* 0x001fe2000f8ec03f */
[----:B------:R-:W-:Y:S01]  /*0aa0*/  @P0 LOP3.LUT R18, R18, 0x400000, RZ, 0xfc, !PT ;  /* 0x0040000012120812 */ /* 0x000fe200078efcff */
        /* <DEDUP_REMOVED lines=8> */
[----:B------:R-:W-:Y:S01]  /*0b30*/  ULOP3.LUT UR54, UR36, 0x1, URZ, 0xfc, !UPT ;  /* 0x0000000124367892 */ /* 0x000fe2000f8efc3f */
[----:B------:R-:W-:Y:S02]  /*0b40*/  IMAD.MOV.U32 R234, RZ, RZ, RZ ;  /* 0x000000ffffea7224 */ /* 0x000fe400078e00ff */
[----:B------:R-:W-:Y:S01]  /*0b50*/  IMAD.MOV.U32 R22, RZ, RZ, RZ ;  /* 0x000000ffff167224 */ /* 0x000fe200078e00ff */
[----:B------:R-:W-:Y:S01]  /*0b60*/  SHF.R.S32.HI R3, RZ, 0x1f, R6 ;  /* 0x0000001fff037819 */ /* 0x000fe20000011406 */
[----:B------:R-:W-:Y:S02]  /*0b70*/  IMAD.MOV.U32 R210, RZ, RZ, RZ ;  /* 0x000000ffffd27224 */ /* 0x000fe400078e00ff */
[----:B------:R-:W-:Y:S01]  /*0b80*/  IMAD.MOV.U32 R206, RZ, RZ, RZ ;  /* 0x000000ffffce7224 */ /* 0x000fe200078e00ff */
[CC--:B------:R-:W-:Y:S02]  /*0b90*/  LEA.HI R0, R3.reuse, R6.reuse, RZ, 0x7 ;  /* 0x0000000603007211 */ /* 0x0c0fe400078f38ff */
[----:B------:R-:W-:-:S02]  /*0ba0*/  LEA.HI R2, R3, R6, RZ, 0x4 ;  /* 0x0000000603027211 */ /* 0x000fc400078f20ff */
[----:B------:R-:W-:Y:S02]  /*0bb0*/  LOP3.LUT R5, R0, 0xffffff80, RZ, 0xc0, !PT ;  /* 0xffffff8000057812 */ /* 0x000fe400078ec0ff */
[----:B------:R-:W-:Y:S02]  /*0bc0*/  SHF.R.S32.HI R7, RZ, 0x4, R2 ;  /* 0x00000004ff077819 */ /* 0x000fe40000011402 */
[----:B------:R-:W-:Y:S01]  /*0bd0*/  LEA.HI R220, R3, R6, RZ, 0x5 ;  /* 0x0000000603dc7211 */ /* 0x000fe200078f28ff */
[----:B------:R-:W-:Y:S01]  /*0be0*/  IMAD.IADD R13, R6, 0x1, -R5 ;  /* 0x00000001060d7824 */ /* 0x000fe200078e0a05 */
[----:B------:R-:W-:Y:S02]  /*0bf0*/  SHF.R.S32.HI R5, RZ, 0x7, R0 ;  /* 0x00000007ff057819 */ /* 0x000fe40000011400 */
[----:B------:R-:W-:Y:S02]  /*0c00*/  LEA.HI R4, R2, R7, RZ, 0x1 ;  /* 0x0000000702047211 */ /* 0x000fe400078f08ff */
[----:B------:R-:W-:Y:S01]  /*0c10*/  SHF.R.S32.HI R8, RZ, 0x1f, R13 ;  /* 0x0000001fff087819 */ /* 0x000fe2000001140d */
[----:B------:R0:W-:Y:S01]  /*0c20*/  STL [R1+0x64], R13 ;  /* 0x0000640d01007387 */ /* 0x0001e20000100800 */
[----:B------:R-:W-:-:S02]  /*0c30*/  LEA.HI R0, R0, R5, RZ, 0x1 ;  /* 0x0000000500007211 */ /* 0x000fc400078f08ff */
[----:B------:R-:W-:Y:S02]  /*0c40*/  LEA.HI R9, R8, R13, RZ, 0x2 ;  /* 0x0000000d08097211 */ /* 0x000fe400078f10ff */
[----:B------:R-:W-:Y:S02]  /*0c50*/  LOP3.LUT R0, R0, 0x3fffffe, RZ, 0xc0, !PT ;  /* 0x03fffffe00007812 */ /* 0x000fe400078ec0ff */
[--C-:B------:R-:W-:Y:S02]  /*0c60*/  SHF.R.S32.HI R10, RZ, 0x2, R9.reuse ;  /* 0x00000002ff0a7819 */ /* 0x100fe40000011409 */
[----:B------:R-:W-:Y:S01]  /*0c70*/  SHF.R.S32.HI R11, RZ, 0x1f, R9 ;  /* 0x0000001fff0b7819 */ /* 0x000fe20000011409 */
[----:B------:R-:W-:Y:S01]  /*0c80*/  IMAD.IADD R0, R5, 0x1, -R0 ;  /* 0x0000000105007824 */ /* 0x000fe200078e0a00 */
[----:B------:R-:W-:Y:S02]  /*0c90*/  LOP3.LUT R4, R4, 0x1ffffffe, RZ, 0xc0, !PT ;  /* 0x1ffffffe04047812 */ /* 0x000fe400078ec0ff */
[----:B------:R-:W-:-:S02]  /*0ca0*/  LEA.HI R23, R3, R6, RZ, 0x2 ;  /* 0x0000000603177211 */ /* 0x000fc400078f10ff */
[----:B------:R-:W-:Y:S01]  /*0cb0*/  LEA.HI R3, R3, R6, RZ, 0x3 ;  /* 0x0000000603037211 */ /* 0x000fe200078f18ff */
[----:B------:R-:W-:Y:S01]  /*0cc0*/  IMAD.IADD R4, R7, 0x1, -R4 ;  /* 0x0000000107047824 */ /* 0x000fe200078e0a04 */
[----:B------:R-:W-:Y:S02]  /*0cd0*/  LEA.HI R11, R11, R10, RZ, 0x3 ;  /* 0x0000000a0b0b7211 */ /* 0x000fe400078f18ff */
[----:B------:R-:W-:Y:S01]  /*0ce0*/  LOP3.LUT R5, R2, 0x3fffff0, RZ, 0xc0, !PT ;  /* 0x03fffff002057812 */ /* 0x000fe200078ec0ff */
[----:B------:R-:W-:Y:S01]  /*0cf0*/  IMAD.MOV.U32 R2, RZ, RZ, RZ ;  /* 0x000000ffff027224 */ /* 0x000fe200078e00ff */
[----:B------:R-:W-:Y:S02]  /*0d00*/  LOP3.LUT R7, R3, 0xfffffff8, RZ, 0xc0, !PT ;  /* 0xfffffff803077812 */ /* 0x000fe400078ec0ff */
        /* <DEDUP_REMOVED lines=22> */
[----:B------:R-:W-:Y:S01]  /*0e70*/  IMAD.SHL.U32 R16, R3, 0x8, RZ ;  /* 0x0000000803107824 */ /* 0x000fe200078e00ff */
[----:B------:R-:W-:Y:S01]  /*0e80*/  LOP3.LUT R0, R0, 0x1ffffffe, RZ, 0xc0, !PT ;  /* 0x1ffffffe00007812 */ /* 0x000fe200078ec0ff */
[----:B------:R-:W-:Y:S01]  /*0e90*/  IMAD.IADD R9, R13, 0x1, -R9 ;  /* 0x000000010d097824 */ /* 0x000fe200078e0a09 */
[----:B------:R-:W-:Y:S01]  /*0ea0*/  LOP3.LUT R218, R218, 0x1c0, RZ, 0xc0, !PT ;  /* 0x000001c0dada7812 */ /* 0x000fe200078ec0ff */
[----:B------:R-:W-:Y:S01]  /*0eb0*/  IMAD.SHL.U32 R4, R4, 0x40, RZ ;  /* 0x0000004004047824 */ /* 0x000fe200078e00ff */
[----:B------:R-:W-:Y:S01]  /*0ec0*/  STL [R1+0x6c], R12 ;  /* 0x00006c0c01007387 */ /* 0x000fe20000100800 */
[C---:B------:R-:W-:Y:S01]  /*0ed0*/  IMAD.SHL.U32 R204, R3.reuse, 0x4, RZ ;  /* 0x0000000403cc7824 */ /* 0x040fe200078e00ff */
[----:B------:R-:W-:Y:S01]  /*0ee0*/  LOP3.LUT R6, R218, 0x38, R16, 0xf8, !PT ;  /* 0x00000038da067812 */ /* 0x000fe200078ef810 */
[----:B------:R-:W-:Y:S01]  /*0ef0*/  IMAD.IADD R0, R3, 0x1, -R0 ;  /* 0x0000000103007824 */ /* 0x000fe200078e0a00 */
[----:B------:R-:W-:Y:S01]  /*0f00*/  SHF.R.S32.HI R3, RZ, 0x1f, R212 ;  /* 0x0000001fff037819 */ /* 0x000fe200000114d4 */
[----:B------:R-:W-:Y:S01]  /*0f10*/  IMAD.SHL.U32 R209, R9, 0x2, RZ ;  /* 0x0000000209d17824 */ /* 0x000fe200078e00ff */
[----:B------:R-:W-:Y:S01]  /*0f20*/  SHF.R.U32.HI R3, RZ, 0x3, R218 ;  /* 0x00000003ff037819 */ /* 0x000fe200000116da */
[----:B------:R-:W-:Y:S01]  /*0f30*/  VIADD R223, R212, 0x40 ;  /* 0x00000040d4df7836 */ /* 0x000fe20000000000 */
[----:B------:R-:W-:Y:S01]  /*0f40*/  LOP3.LUT R221, R4, 0xfffffe00, RZ, 0xc0, !PT ;  /* 0xfffffe0004dd7812 */ /* 0x000fe200078ec0ff */
[----:B------:R-:W-:-:S02]  /*0f50*/  VIADD R39, R209, 0x10 ;  /* 0x00000010d1277836 */ /* 0x000fc40000000000 */
[----:B------:R-:W-:Y:S01]  /*0f60*/  VIADD R37, R209, 0x20 ;  /* 0x00000020d1257836 */ /* 0x000fe20000000000 */
[----:B------:R-:W-:Y:S01]  /*0f70*/  LOP3.LUT R6, R221, R6, R3, 0xf6, !PT ;  /* 0x00000006dd067212 */ /* 0x000fe200078ef603 */
[C---:B------:R-:W-:Y:S01]  /*0f80*/  VIADD R34, R209.reuse, 0x38 ;  /* 0x00000038d1227836 */ /* 0x040fe20000000000 */
[----:B------:R-:W-:Y:S01]  /*0f90*/  SHF.R.S32.HI R4, RZ, 0x1f, R223 ;  /* 0x0000001fff047819 */ /* 0x000fe200000114df */
[----:B------:R-:W-:Y:S02]  /*0fa0*/  VIADD R31, R209, 0x50 ;  /* 0x00000050d11f7836 */ /* 0x000fe40000000000 */
[----:B------:R-:W-:Y:S02]  /*0fb0*/  IMAD.SHL.U32 R4, R5, 0x8, RZ ;  /* 0x0000000805047824 */ /* 0x000fe400078e00ff */
[----:B------:R-:W-:Y:S01]  /*0fc0*/  IMAD R3, R6, 0x2, R19 ;  /* 0x0000000206037824 */ /* 0x000fe200078e0213 */
[----:B------:R-:W-:Y:S01]  /*0fd0*/  SHF.R.S32.HI R6, RZ, 0x1f, R39 ;  /* 0x0000001fff067819 */ /* 0x000fe20000011427 */
[C---:B------:R-:W-:Y:S01]  /*0fe0*/  VIADD R28, R209.reuse, 0x68 ;  /* 0x00000068d11c7836 */ /* 0x040fe20000000000 */
[----:B------:R-:W-:Y:S01]  /*0ff0*/  SHF.R.S32.HI R6, RZ, 0x1f, R37 ;  /* 0x0000001fff067819 */ /* 0x000fe20000011425 */
[C---:B------:R-:W-:Y:S01]  /*1000*/  VIADD R25, R209.reuse, 0x80 ;  /* 0x00000080d1197836 */ /* 0x040fe20000000000 */
[----:B------:R-:W-:Y:S01]  /*1010*/  SHF.R.S32.HI R6, RZ, 0x1f, R34 ;  /* 0x0000001fff067819 */ /* 0x000fe20000011422 */
[----:B------:R-:W-:Y:S01]  /*1020*/  VIADD R222, R212, 0x80 ;  /* 0x00000080d4de7836 */ /* 0x000fe20000000000 */
[----:B------:R-:W-:Y:S01]  /*1030*/  SHF.R.S32.HI R6, RZ, 0x1f, R31 ;  /* 0x0000001fff067819 */ /* 0x000fe2000001141f */
[C---:B------:R-:W-:Y:S01]  /*1040*/  VIADD R20, R209.reuse, 0x98 ;  /* 0x00000098d1147836 */ /* 0x040fe20000000000 */
[----:B------:R1:W-:Y:S01]  /*1050*/  STL [R1+0x70], R4 ;  /* 0x0000700401007387 */ /* 0x0003e20000100800 */
[C---:B0-----:R-:W-:Y:S01]  /*1060*/  VIADD R13, R209.reuse, 0xb0 ;  /* 0x000000b0d10d7836 */ /* 0x041fe20000000000 */
        /* <DEDUP_REMOVED lines=9> */
[C---:B-1----:R-:W-:Y:S01]  /*1100*/  VIADD R4, R209.reuse, 0xe8 ;  /* 0x000000e8d1047836 */ /* 0x042fe20000000000 */
        /* <DEDUP_REMOVED lines=39> */
[----:B------:R-:W-:Y:S01]  /*1380*/  IMAD R215, R0, 0x8, R12 ;  /* 0x0000000800d77824 */ /* 0x000fe200078e020c */
[----:B------:R-:W-:-:S02]  /*1390*/  SHF.R.S32.HI R10, RZ, 0x1f, R10 ;  /* 0x0000001fff0a7819 */ /* 0x000fc4000001140a */
[----:B------:R-:W-:Y:S02]  /*13a0*/  SHF.R.S32.HI R8, RZ, 0x1f, R8 ;  /* 0x0000001fff087819 */ /* 0x000fe40000011408 */
[----:B------:R-:W-:Y:S02]  /*13b0*/  SHF.R.S32.HI R7, RZ, 0x1f, R7 ;  /* 0x0000001fff077819 */ /* 0x000fe40000011407 */
[----:B------:R-:W-:-:S07]  /*13c0*/  SHF.R.S32.HI R3, RZ, 0x1f, R237 ;  /* 0x0000001fff037819 */ /* 0x000fce00000114ed */
.L_x_11730:
[----:B------:R-:W-:Y:S05]  /*13d0*/  YIELD ;  /* 0x0000000000007946 */ /* 0x000fea0003800000 */
[----:B------:R-:W-:Y:S01]  /*13e0*/  ULDC.64 UR4, c[0x0][0xa28] ;  /* 0x00028a0000047ab9 */ /* 0x000fe20000000a00 */
[----:B01----:R-:W0:Y:S01]  /*13f0*/  LDC.64 R6, c[0x0][0xa08] ;  /* 0x00028200ff067b82 */ /* 0x003e220000000a00 */
[----:B------:R-:W-:Y:S01]  /*1400*/  ISETP.NE.U32.AND P1, PT, RZ, UR4, PT ;  /* 0x00000004ff007c0c */ /* 0x000fe2000bf25070 */
[----:B------:R-:W-:Y:S02]  /*1410*/  IMAD.MOV.U32 R12, RZ, RZ, RZ ;  /* 0x000000ffff0c7224 */ /* 0x000fe400078e00ff */
[----:B------:R-:W-:Y:S01]  /*1420*/  IMAD.MOV.U32 R30, RZ, RZ, RZ ;  /* 0x000000ffff1e7224 */ /* 0x000fe200078e00ff */
[----:B------:R-:W-:Y:S01]  /*1430*/  ISETP.NE.AND.EX P1, PT, RZ, UR5, PT, P1 ;  /* 0x00000005ff007c0c */ /* 0x000fe2000bf25310 */
[----:B------:R-:W-:-:S02]  /*1440*/  ULDC.64 UR4, c[0x0][0xa18] ;  /* 0x0002860000047ab9 */ /* 0x000fc40000000a00 */
[----:B------:R-:W-:-:S04]  /*1450*/  ISETP.NE.U32.AND P2, PT, RZ, UR4, PT ;  /* 0x00000004ff007c0c */ /* 0x000fc8000bf45070 */
[----:B------:R-:W-:Y:S01]  /*1460*/  ISETP.NE.AND.EX P2, PT, RZ, UR5, PT, P2 ;  /* 0x00000005ff007c0c */ /* 0x000fe2000bf45320 */
[----:B------:R-:W-:Y:S02]  /*1470*/  ULDC.64 UR4, c[0x0][0xa08] ;  /* 0x0002820000047ab9 */ /* 0x000fe40000000a00 */
[----:B------:R-:W-:-:S03]  /*1480*/  ISETP.NE.U32.AND P0, PT, RZ, UR4, PT ;  /* 0x00000004ff007c0c */ /* 0x000fc6000bf05070 */
[----:B---3--:R-:W1:Y:S01]  /*1490*/  @P1 LDC.64 R4, c[0x0][0xa28] ;  /* 0x00028a00ff041b82 */ /* 0x008e620000000a00 */
[----:B------:R-:W-:Y:S01]  /*14a0*/  ISETP.NE.AND.EX P0, PT, RZ, UR5, PT, P0 ;  /* 0x00000005ff007c0c */ /* 0x000fe2000bf05300 */
[----:B0---4-:R-:W-:-:S06]  /*14b0*/  IMAD.WIDE R10, R155, 0x4, R6 ;  /* 0x000000049b0a7825 */ /* 0x011fcc00078e0206 */
        /* <DEDUP_REMOVED lines=28> */
.L_x_11512:
        /* <DEDUP_REMOVED lines=10> */
[----:B------:R-:W0:Y:S02]  /*1720*/  LDC.64 R4, c[0x0][0xa20] ;  /* 0x00028800ff047b82 */ /* 0x000e240000000a00 */
[----:B0-----:R-:W-:-:S05]  /*1730*/  IMAD.WIDE R4, R155, 0x4, R4 ;  /* 0x000000049b047825 */ /* 0x001fca00078e0204 */
[----:B------:R0:W5:Y:S01]  /*1740*/  LDG.E R31, desc[UR38][R4.64] ;  /* 0x00000026041f7981 */ /* 0x000162000c1e1900 */
[----:B------:R-:W-:Y:S05]  /*1750*/  BRA `(.L_x_11514) ;  /* 0x0000000000107947 */ /* 0x000fea0003800000 */
.L_x_11513:
[----:B------:R-:W-:Y:S05]  /*1760*/  @!P0 BRA `(.L_x_11514) ;  /* 0x00000000000c8947 */ /* 0x000fea0003800000 */
[----:B------:R-:W2:Y:S04]  /*1770*/  LDG.E R0, desc[UR38][R10.64] ;  /* 0x000000260a007981 */ /* 0x000ea8000c1e1900 */
[----:B------:R-:W2:Y:S02]  /*1780*/  LDG.E R31, desc[UR38][R10.64+0x4] ;  /* 0x000004260a1f7981 */ /* 0x000ea4000c1e1900 */
[----:B--2---:R-:W-:-:S07]  /*1790*/  IMAD.IADD R31, R31, 0x1, -R0 ;  /* 0x000000011f1f7824 */ /* 0x004fce00078e0a00 */
.L_x_11514:
        /* <DEDUP_REMOVED lines=46> */
.L_x_11517:
[----:B------:R-:W-:-:S13]  /*1a80*/  ISETP.NE.AND P0, PT, R5, 0x1, PT ;  /* 0x000000010500780c */ /* 0x000fda0003f05270 */
[----:B------:R-:W0:Y:S02]  /*1a90*/  @P0 LDC.64 R6, c[0x0][0x9e8] ;  /* 0x00027a00ff060b82 */ /* 0x000e240000000a00 */
[----:B0-----:R-:W-:-:S05]  /*1aa0*/  @P0 IMAD.HI.U32 R6, R0, R6, RZ ;  /* 0x0000000600060227 */ /* 0x001fca00078e00ff */
[----:B------:R-:W-:-:S07]  /*1ab0*/  @P0 SHF.R.U32.HI R0, RZ, R7, R6 ;  /* 0x00000007ff000219 */ /* 0x000fce0000011606 */
.L_x_11518:
[----:B------:R-:W-:Y:S05]  /*1ac0*/  BSYNC B0 ;  /* 0x0000000000007941 */ /* 0x000fea0003800000 */
.L_x_11516:
[----:B------:R-:W-:-:S05]  /*1ad0*/  IMAD R3, R0, R5, R5 ;  /* 0x0000000500037224 */ /* 0x000fca00078e0205 */
[----:B------:R-:W-:-:S07]  /*1ae0*/  VIMNMX R4, R4, R3, PT ;  /* 0x0000000304047248 */ /* 0x000fce0003fe0100 */
.L_x_11515:
[----:B------:R-:W0:Y:S01]  /*1af0*/  @P1 LDC R6, c[0x0][0x44c] ;  /* 0x00011300ff061b82 */ /* 0x000e220000000800 */
[----:B------:R-:W-:Y:S01]  /*1b00*/  VIADD R4, R4, 0x5f ;  /* 0x0000005f04047836 */ /* 0x000fe20000000000 */
[----:B------:R-:W-:Y:S01]  /*1b10*/  ULDC UR4, c[0x0][0x9dc] ;  /* 0x0002770000047ab9 */ /* 0x000fe20000000800 */
[----:B------:R-:W-:Y:S02]  /*1b20*/  IMAD.MOV.U32 R0, RZ, RZ, R213 ;  /* 0x000000ffff007224 */ /* 0x000fe400078e00d5 */
[----:B------:R-:W-:-:S03]  /*1b30*/  IMAD.HI R4, R4, 0x2aaaaaab, RZ ;  /* 0x2aaaaaab04047827 */ /* 0x000fc600078e02ff */
[----:B------:R-:W1:Y:S02]  /*1b40*/  @P1 LDC R7, c[0x0][0x450] ;  /* 0x00011400ff071b82 */ /* 0x000e640000000800 */
[----:B------:R-:W-:-:S04]  /*1b50*/  SHF.R.U32.HI R3, RZ, 0x1f, R4 ;  /* 0x0000001fff037819 */ /* 0x000fc80000011604 */
[----:B------:R-:W-:-:S04]  /*1b60*/  LEA.HI.SX32 R4, R4, R3, 0x1c ;  /* 0x0000000304047211 */ /* 0x000fc800078fe2ff */
[----:B------:R-:W-:Y:S01]  /*1b70*/  VIMNMX R8, R29, R4, PT ;  /* 0x000000041d087248 */ /* 0x000fe20003fe0100 */
[----:B0-----:R-:W-:-:S05]  /*1b80*/  @P1 IMAD.HI.U32 R6, R213, R6, RZ ;  /* 0x00000006d5061227 */ /* 0x001fca00078e00ff */
[----:B-1----:R-:W-:-:S04]  /*1b90*/  @P1 SHF.R.U32.HI R0, RZ, R7, R6 ;  /* 0x00000007ff001219 */ /* 0x002fc80000011606 */
[----:B------:R-:W-:-:S05]  /*1ba0*/  IADD3 R0, R0, R208, -R207 ;  /* 0x000000d000007210 */ /* 0x000fca0007ffe8cf */
        /* <DEDUP_REMOVED lines=12> */
.L_x_11521:
[----:B------:R-:W-:-:S13]  /*1c70*/  ISETP.NE.AND P0, PT, R5, 0x1, PT ;  /* 0x000000010500780c */ /* 0x000fda0003f05270 */
[----:B------:R-:W0:Y:S02]  /*1c80*/  @P0 LDC.64 R6, c[0x0][0x9e8] ;  /* 0x00027a00ff060b82 */ /* 0x000e240000000a00 */
[----:B0-----:R-:W-:-:S05]  /*1c90*/  @P0 IMAD.HI.U32 R4, R0, R6, RZ ;  /* 0x0000000600040227 */ /* 0x001fca00078e00ff */
[----:B------:R-:W-:-:S07]  /*1ca0*/  @P0 SHF.R.U32.HI R0, RZ, R7, R4 ;  /* 0x00000007ff000219 */ /* 0x000fce0000011604 */
.L_x_11522:
[----:B------:R-:W-:Y:S05]  /*1cb0*/  BSYNC B0 ;  /* 0x0000000000007941 */ /* 0x000fea0003800000 */
.L_x_11520:
[----:B------:R-:W-:-:S05]  /*1cc0*/  IMAD R0, R0, R5, RZ ;  /* 0x0000000500007224 */ /* 0x000fca00078e02ff */
[----:B------:R-:W-:-:S07]  /*1cd0*/  VIMNMX R3, R3, R0, !PT ;  /* 0x0000000003037248 */ /* 0x000fce0007fe0100 */
.L_x_11519:
[----:B------:R-:W-:Y:S01]  /*1ce0*/  IMAD.HI R3, R3, 0x2aaaaaab, RZ ;  /* 0x2aaaaaab03037827 */ /* 0x000fe200078e02ff */
[----:B------:R-:W-:Y:S01]  /*1cf0*/  BSSY B0, `(.L_x_11523) ;  /* 0x0000028000007945 */ /* 0x000fe20003800000 */
[----:B------:R-:W-:Y:S02]  /*1d00*/  LOP3.LUT R235, R231, 0xff, RZ, 0xc0, !PT ;  /* 0x000000ffe7eb7812 */ /* 0x000fe400078ec0ff */
[----:B------:R-:W-:Y:S02]  /*1d10*/  SHF.R.U32.HI R231, RZ, 0x10, R231 ;  /* 0x00000010ffe77819 */ /* 0x000fe400000116e7 */
[----:B------:R-:W-:-:S04]  /*1d20*/  SHF.R.U32.HI R0, RZ, 0x1f, R3 ;  /* 0x0000001fff007819 */ /* 0x000fc80000011603 */
[----:B------:R-:W-:-:S04]  /*1d30*/  LEA.HI.SX32 R0, R3, R0, 0x1c ;  /* 0x0000000003007211 */ /* 0x000fc800078fe2ff */
        /* <DEDUP_REMOVED lines=35> */
.L_x_11524:
[----:B------:R-:W-:Y:S05]  /*1f70*/  BSYNC B0 ;  /* 0x0000000000007941 */ /* 0x000fea0003800000 */
.L_x_11523:
[----:B------:R-:W-:-:S05]  /*1f80*/  IMAD R3, R235, R0, R9 ;  /* 0x00000000eb037224 */ /* 0x000fca00078e0209 */
        /* <DEDUP_REMOVED lines=36> */
.L_x_11527:
[----:B------:R-:W-:Y:S05]  /*21d0*/  BSYNC B6 ;  /* 0x0000000000067941 */ /* 0x000fea0003800000 */
.L_x_11526:
        /* <DEDUP_REMOVED lines=20> */
.L_x_11529:
[----:B------:R-:W-:Y:S05]  /*2320*/  BSYNC B6 ;  /* 0x0000000000067941 */ /* 0x000fea0003800000 */
.L_x_11528:
[----:B------:R-:W-:Y:S01]  /*2330*/  ULDC.64 UR4, c[0x0][0x9f8] ;  /* 0x00027e0000047ab9 */ /* 0x000fe20000000a00 */
[----:B------:R-:W0:Y:S01]  /*2340*/  LDC.64 R8, c[0x0][0x300] ;  /* 0x0000c000ff087b82 */ /* 0x000e220000000a00 */
[----:B------:R-:W-:-:S04]  /*2350*/  ISETP.NE.U32.AND P0, PT, RZ, UR4, PT ;  /* 0x00000004ff007c0c */ /* 0x000fc8000bf05070 */
[----:B------:R-:W-:Y:S01]  /*2360*/  ISETP.NE.AND.EX P0, PT, RZ, UR5, PT, P0 ;  /* 0x00000005ff007c0c */ /* 0x000fe2000bf05300 */
[----:B------:R-:W1:Y:S01]  /*2370*/  S2R R36, SR_TID.X ;  /* 0x0000000000247919 */ /* 0x000e620000002100 */
[----:B------:R-:W2:Y:S01]  /*2380*/  S2R R10, SR_TID.X ;  /* 0x00000000000a7919 */ /* 0x000ea20000002100 */
[----:B------:R-:W-:Y:S01]  /*2390*/  IMAD.IADD R58, R30, 0x1, R31 ;  /* 0x000000011e3a7824 */ /* 0x000fe200078e021f */
[----:B------:R-:W-:Y:S01]  /*23a0*/  ULDC.64 UR4, c[0x0][0xa08] ;  /* 0x0002820000047ab9 */ /* 0x000fe20000000a00 */
[----:B------:R-:W-:Y:S01]  /*23b0*/  SHF.R.S32.HI R17, RZ, 0x1f, R16 ;  /* 0x0000001fff117819 */ /* 0x000fe20000011410 */
[C---:B------:R-:W-:Y:S01]  /*23c0*/  VIADD R14, R16.reuse, 0xe0 ;  /* 0x000000e0100e7836 */ /* 0x040fe20000000000 */
[----:B------:R-:W3:Y:S08]  /*23d0*/  LDC R41, c[0x0][0x3f4] ;  /* 0x0000fd00ff297b82 */ /* 0x000ef00000000800 */
[----:B------:R-:W4:Y:S01]  /*23e0*/  @P0 LDC.64 R4, c[0x0][0x9f8] ;  /* 0x00027e00ff040b82 */ /* 0x000f220000000a00 */
[----:B------:R-:W-:-:S02]  /*23f0*/  VIADD R62, R16, 0x40 ;  /* 0x00000040103e7836 */ /* 0x000fc40000000000 */
[C---:B------:R-:W-:Y:S02]  /*2400*/  VIADD R63, R16.reuse, 0x60 ;  /* 0x00000060103f7836 */ /* 0x040fe40000000000 */
[C---:B------:R-:W-:Y:S02]  /*2410*/  VIADD R12, R16.reuse, 0xc0 ;  /* 0x000000c0100c7836 */ /* 0x040fe40000000000 */
[----:B------:R-:W-:Y:S01]  /*2420*/  VIADD R64, R16, 0x80 ;  /* 0x0000008010407836 */ /* 0x000fe20000000000 */
[----:B------:R-:W3:Y:S01]  /*2430*/  LDC.64 R56, c[0x0][0x408] ;  /* 0x00010200ff387b82 */ /* 0x000ee20000000a00 */
[----:B----4-:R-:W-:-:S05]  /*2440*/  @P0 IMAD.WIDE R4, R155, 0x4, R4 ;  /* 0x000000049b040825 */ /* 0x010fca00078e0204 */
[----:B------:R4:W3:Y:S01]  /*2450*/  @P0 LDG.E R155, desc[UR38][R4.64] ;  /* 0x00000026049b0981 */ /* 0x0008e2000c1e1900 */
[----:B------:R-:W-:Y:S01]  /*2460*/  SHF.R.S32.HI R43, RZ, 0x1f, R58 ;  /* 0x0000001fff2b7819 */ /* 0x000fe2000001143a */
[-C--:B0-----:R-:W-:Y:S01]  /*2470*/  IMAD.WIDE.U32 R6, R58, R8.reuse, RZ ;  /* 0x000000083a067225 */ /* 0x081fe200078e00ff */
[----:B------:R-:W-:Y:S02]  /*2480*/  ISETP.NE.U32.AND P0, PT, RZ, UR4, PT ;  /* 0x00000004ff007c0c */ /* 0x000fe4000bf05070 */
[----:B-1----:R-:W-:Y:S01]  /*2490*/  SHF.R.U32.HI R36, RZ, 0x7, R36 ;  /* 0x00000007ff247819 */ /* 0x002fe20000011624 */
[----:B------:R-:W-:Y:S01]  /*24a0*/  IMAD R0, R43, R8, RZ ;  /* 0x000000082b007224 */ /* 0x000fe200078e02ff */
[----:B------:R-:W-:Y:S01]  /*24b0*/  ISETP.NE.AND.EX P0, PT, RZ, UR5, PT, P0 ;  /* 0x00000005ff007c0c */ /* 0x000fe2000bf05300 */
[----:B------:R-:W-:Y:S01]  /*24c0*/  ULDC.64 UR4, c[0x0][0x308] ;  /* 0x0000c20000047ab9 */ /* 0x000fe20000000a00 */
[----:B--2---:R-:W-:Y:S01]  /*24d0*/  VIADD R10, R10, 0xffffff80 ;  /* 0xffffff800a0a7836 */ /* 0x004fe20000000000 */
[----:B------:R-:W-:Y:S01]  /*24e0*/  ISETP.NE.AND P6, PT, R36, 0x1, PT ;  /* 0x000000012400780c */ /* 0x000fe20003fc5270 */
[----:B------:R-:W-:Y:S01]  /*24f0*/  IMAD R3, R58, R9, R0 ;  /* 0x000000093a037224 */ /* 0x000fe200078e0200 */
[----:B------:R-:W-:Y:S01]  /*2500*/  SHF.R.S32.HI R205, RZ, 0x1f, R204 ;  /* 0x0000001fffcd7819 */ /* 0x000fe200000114cc */
[----:B------:R-:W-:Y:S01]  /*2510*/  VIADD R65, R16, 0xa0 ;  /* 0x000000a010417836 */ /* 0x000fe20000000000 */
[----:B------:R-:W-:Y:S01]  /*2520*/  SHF.L.U64.HI R66, R8, 0x6, R9 ;  /* 0x0000000608427819 */ /* 0x000fe20000010209 */
[----:B------:R-:W-:Y:S01]  /*2530*/  IMAD.IADD R7, R7, 0x1, R3 ;  /* 0x0000000107077824 */ /* 0x000fe200078e0203 */
[----:B------:R-:W-:Y:S01]  /*2540*/  SHF.R.S32.HI R3, RZ, 0x1f, R10 ;  /* 0x0000001fff037819 */ /* 0x000fe2000001140a */
[----:B------:R-:W-:Y:S01]  /*2550*/  VIADD R73, R36, 0x8 ;  /* 0x0000000824497836 */ /* 0x000fe20000000000 */
[----:B------:R-:W-:Y:S01]  /*2560*/  SHF.R.U32.HI R36, RZ, 0x3, R218 ;  /* 0x00000003ff247819 */ /* 0x000fe200000116da */
[----:B----4-:R-:W-:Y:S01]  /*2570*/  IMAD.WIDE.U32 R4, R224, UR4, R6 ;  /* 0x00000004e0047c25 */ /* 0x010fe2000f8e0006 */
[----:B------:R-:W-:-:S02]  /*2580*/  LEA.HI R34, R3, R10, RZ, 0x2 ;  /* 0x0000000a03227211 */ /* 0x000fc400078f10ff */
[----:B---3--:R-:W-:Y:S01]  /*2590*/  SHF.L.U64.HI R70, R56, 0x6, R57 ;  /* 0x0000000638467819 */ /* 0x008fe20000010239 */
[----:B------:R-:W-:Y:S01]  /*25a0*/  IMAD R5, R224, UR5, R5 ;  /* 0x00000005e0057c24 */ /* 0x000fe2000f8e0205 */
[----:B------:R-:W-:Y:S01]  /*25b0*/  ULDC.64 UR4, c[0x0][0x310] ;  /* 0x0000c40000047ab9 */ /* 0x000fe20000000a00 */
[-C--:B------:R-:W-:Y:S01]  /*25c0*/  IMAD R10, R236, R8.reuse, RZ ;  /* 0x00000008ec0a7224 */ /* 0x080fe200078e02ff */
[----:B------:R-:W-:Y:S01]  /*25d0*/  SHF.R.S32.HI R34, RZ, 0x1f, R34 ;  /* 0x0000001fff227819 */ /* 0x000fe20000011422 */
[C---:B------:R-:W-:Y:S01]  /*25e0*/  IMAD.WIDE.U32 R6, R23.reuse, R8, R16 ;  /* 0x0000000817067225 */ /* 0x040fe200078e0010 */
[----:B------:R-:W-:Y:S02]  /*25f0*/  SHF.R.S32.HI R72, RZ, 0x1f, R233 ;  /* 0x0000001fff487819 */ /* 0x000fe400000114e9 */
[----:B------:R-:W-:Y:S01]  /*2600*/  LEA.HI R34, R34, R23, RZ, 0x3 ;  /* 0x0000001722227211 */ /* 0x000fe200078f18ff */
[C---:B------:R-:W-:Y:S02]  /*2610*/  IMAD R61, R23.reuse, R9, R10 ;  /* 0x00000009173d7224 */ /* 0x040fe400078e020a */
[-C--:B------:R-:W-:Y:S01]  /*2620*/  IMAD R30, R236, R56.reuse, RZ ;  /* 0x00000038ec1e7224 */ /* 0x080fe200078e02ff */
[----:B------:R-:W-:Y:S01]  /*2630*/  LOP3.LUT R34, R34, 0xfffffff8, RZ, 0xc0, !PT ;  /* 0xfffffff822227812 */ /* 0x000fe200078ec0ff */
[----:B------:R-:W-:-:S04]  /*2640*/  IMAD.WIDE.U32 R20, R23, R56, R204 ;  /* 0x0000003817147225 */ /* 0x000fc800078e00cc */
[C---:B------:R-:W-:Y:S02]  /*2650*/  IMAD.IADD R34, R23.reuse, 0x1, -R34 ;  /* 0x0000000117227824 */ /* 0x040fe400078e0a22 */
[C---:B------:R-:W-:Y:S02]  /*2660*/  IMAD R37, R23.reuse, R57, R30 ;  /* 0x0000003917257224 */ /* 0x040fe400078e021e */
[----:B------:R-:W-:Y:S02]  /*2670*/  IMAD.SHL.U32 R82, R34, 0x40, RZ ;  /* 0x0000004022527824 */ /* 0x000fe400078e00ff */
[----:B------:R-:W-:-:S03]  /*2680*/  IMAD.WIDE.U32 R30, R23, R56, R16 ;  /* 0x00000038171e7225 */ /* 0x000fc600078e0010 */
[----:B------:R-:W-:Y:S01]  /*2690*/  LOP3.LUT R82, R82, 0x1c0, RZ, 0xc0, !PT ;  /* 0x000001c052527812 */ /* 0x000fe200078ec0ff */
[----:B------:R-:W-:Y:S02]  /*26a0*/  IMAD.MOV.U32 R88, RZ, RZ, 0x20 ;  /* 0x00000020ff587424 */ /* 0x000fe400078e00ff */
[----:B------:R-:W-:Y:S01]  /*26b0*/  IMAD.IADD R21, R21, 0x1, R37 ;  /* 0x0000000115157824 */ /* 0x000fe200078e0225 */
[----:B------:R-:W-:Y:S01]  /*26c0*/  SHF.R.U32.HI R85, RZ, 0x3, R82 ;  /* 0x00000003ff557819 */ /* 0x000fe20000011652 */
[----:B------:R-:W-:Y:S02]  /*26d0*/  IMAD.IADD R31, R37, 0x1, R31 ;  /* 0x00000001251f7824 */ /* 0x000fe400078e021f */
[----:B------:R-:W-:Y:S02]  /*26e0*/  IMAD R75, R9, 0x60, RZ ;  /* 0x00000060094b7824 */ /* 0x000fe400078e02ff */
[----:B------:R-:W-:Y:S02]  /*26f0*/  IMAD.SHL.U32 R67, R8, 0x40, RZ ;  /* 0x0000004008437824 */ /* 0x000fe400078e00ff */
[----:B------:R-:W-:-:S02]  /*2700*/  IMAD R77, R57, 0x60, RZ ;  /* 0x00000060394d7824 */ /* 0x000fc400078e02ff */
[----:B------:R-:W-:Y:S02]  /*2710*/  IMAD.SHL.U32 R71, R56, 0x40, RZ ;  /* 0x0000004038477824 */ /* 0x000fe400078e00ff */
[----:B-----5:R-:W-:-:S04]  /*2720*/  IMAD.WIDE.U32 R20, R152, R56, R20 ;  /* 0x0000003898147225 */ /* 0x020fc800078e0014 */
[----:B------:R-:W-:-:S04]  /*2730*/  IMAD.WIDE.U32 R30, R152, R56, R30 ;  /* 0x00000038981e7225 */ /* 0x000fc800078e001e */
[----:B------:R-:W-:-:S04]  /*2740*/  IMAD.WIDE.U32 R8, R8, 0x60, RZ ;  /* 0x0000006008087825 */ /* 0x000fc800078e00ff */
[----:B------:R-:W-:Y:S02]  /*2750*/  IMAD.SHL.U32 R74, R41, 0x2, RZ ;  /* 0x00000002294a7824 */ /* 0x000fe400078e00ff */
[----:B------:R-:W-:Y:S01]  /*2760*/  IMAD.IADD R75, R9, 0x1, R75 ;  /* 0x00000001094b7824 */ /* 0x000fe200078e024b */
[----:B------:R-:W-:Y:S02]  /*2770*/  SHF.R.S32.HI R0, RZ, 0x1f, R155 ;  /* 0x0000001fff007819 */ /* 0x000fe4000001149b */
[----:B------:R-:W-:Y:S02]  /*2780*/  SEL R155, R155, RZ, !P0 ;  /* 0x000000ff9b9b7207 */ /* 0x000fe40004000000 */
[----:B------:R-:W-:-:S03]  /*2790*/  SEL R13, R0, RZ, !P0 ;  /* 0x000000ff000d7207 */ /* 0x000fc60004000000 */
[----:B------:R-:W-:-:S04]  /*27a0*/  IMAD.WIDE.U32 R4, R155, UR4, R4 ;  /* 0x000000049b047c25 */ /* 0x000fc8000f8e0004 */
[----:B------:R-:W-:-:S04]  /*27b0*/  IMAD R0, R13, UR4, RZ ;  /* 0x000000040d007c24 */ /* 0x000fc8000f8e02ff */
[----:B------:R-:W-:Y:S01]  /*27c0*/  IMAD R3, R155, UR5, R0 ;  /* 0x000000059b037c24 */ /* 0x000fe2000f8e0200 */
[----:B------:R-:W-:Y:S05]  /*27d0*/  @!P6 WARPSYNC.ALL ;  /* 0x000000000000e948 */ /* 0x000fea0003800000 */
[----:B------:R-:W-:Y:S01]  /*27e0*/  VIADD R0, R16, 0x20 ;  /* 0x0000002010007836 */ /* 0x000fe20000000000 */
[----:B------:R-:W-:Y:S01]  /*27f0*/  ULDC UR4, c[0x0][0x320] ;  /* 0x0000c80000047ab9 */ /* 0x000fe20000000800 */
[----:B------:R-:W-:Y:S01]  /*2800*/  IMAD.IADD R3, R5, 0x1, R3 ;  /* 0x0000000105037824 */ /* 0x000fe200078e0203 */
[----:B------:R-:W-:Y:S01]  /*2810*/  @!P6 BAR.SYNC.DEFER_BLOCKING 0x9, 0x100 ;  /* 0x024400000000eb1d */ /* 0x000fe20000010000 */
[----:B------:R-:W-:-:S02]  /*2820*/  ISETP.GE.AND P3, PT, R14, UR4, PT ;  /* 0x000000040e007c0c */ /* 0x000fc4000bf66270 */
[----:B------:R-:W-:Y:S02]  /*2830*/  ISETP.GE.AND P1, PT, R0, UR4, PT ;  /* 0x0000000400007c0c */ /* 0x000fe4000bf26270 */
[----:B------:R-:W-:-:S03]  /*2840*/  ISETP.GE.AND P0, PT, R16, UR4, PT ;  /* 0x0000000410007c0c */ /* 0x000fc6000bf06270 */
[----:B------:R-:W0:Y:S01]  /*2850*/  LDC.64 R14, c[0x0][0x3f8] ;  /* 0x0000fe00ff0e7b82 */ /* 0x000e220000000a00 */
[----:B------:R-:W-:Y:S01]  /*2860*/  SEL R10, RZ, 0xffffffff, P1 ;  /* 0xffffffffff0a7807 */ /* 0x000fe20000800000 */
[----:B------:R-:W-:Y:S01]  /*2870*/  ULDC.64 UR6, c[0x0][0x330] ;  /* 0x0000cc0000067ab9 */ /* 0x000fe20000000a00 */
[----:B------:R-:W-:Y:S02]  /*2880*/  IADD3 R60, P1, R4, R6, RZ ;  /* 0x00000006043c7210 */ /* 0x000fe40007f3e0ff */
[----:B------:R-:W-:Y:S01]  /*2890*/  SEL R6, RZ, 0x1, P0 ;  /* 0x00000001ff067807 */ /* 0x000fe20000000000 */
[----:B------:R-:W-:Y:S01]  /*28a0*/  IMAD.SHL.U32 R11, R10, 0x2, RZ ;  /* 0x000000020a0b7824 */ /* 0x000fe200078e00ff */
[----:B------:R-:W-:Y:S02]  /*28b0*/  IADD3.X R61, R3, R7, R61, P1, !PT ;  /* 0x00000007033d7210 */ /* 0x000fe40000ffe43d */
[----:B------:R-:W-:Y:S02]  /*28c0*/  ISETP.GE.AND P0, PT, R62, UR4, PT ;  /* 0x000000043e007c0c */ /* 0x000fe4000bf06270 */
[----:B------:R-:W-:-:S02]  /*28d0*/  ISETP.GE.AND P1, PT, R63, UR4, PT ;  /* 0x000000043f007c0c */ /* 0x000fc4000bf26270 */
[----:B------:R-:W-:Y:S02]  /*28e0*/  ISETP.GE.AND P2, PT, R12, UR4, PT ;  /* 0x000000040c007c0c */ /* 0x000fe4000bf46270 */
[----:B------:R-:W-:Y:S01]  /*28f0*/  LOP3.LUT R10, R11, 0x2, R6, 0xe2, !PT ;  /* 0x000000020b0a7812 */ /* 0x000fe200078ee206 */
[C---:B------:R-:W-:Y:S01]  /*2900*/  IMAD.WIDE.U32 R6, R224.reuse, UR6, R16 ;  /* 0x00000006e0067c25 */ /* 0x040fe2000f8e0010 */
[----:B------:R-:W-:Y:S02]  /*2910*/  SEL R11, RZ, 0x4, P0 ;  /* 0x00000004ff0b7807 */ /* 0x000fe40000000000 */
        /* <DEDUP_REMOVED lines=8> */
[----:B0-----:R-:W-:Y:S01]  /*29a0*/  IMAD R37, R15, 0x60, RZ ;  /* 0x000000600f257824 */ /* 0x001fe200078e02ff */
[----:B------:R-:W-:Y:S01]  /*29b0*/  SEL R12, RZ, 0x20, P1 ;  /* 0x00000020ff0c7807 */ /* 0x000fe20000800000 */
[----:B------:R-:W-:Y:S01]  /*29c0*/  IMAD R39, R155, UR5, R13 ;  /* 0x000000059b277c24 */ /* 0x000fe2000f8e020d */
[----:B------:R-:W-:Y:S01]  /*29d0*/  ISETP.GE.AND P0, PT, R16, R41, PT ;  /* 0x000000291000720c */ /* 0x000fe20003f06270 */
[----:B------:R-:W-:Y:S01]  /*29e0*/  IMAD.SHL.U32 R69, R14, 0x40, RZ ;  /* 0x000000400e457824 */ /* 0x000fe200078e00ff */
[----:B------:R-:W-:Y:S01]  /*29f0*/  LOP3.LUT R11, R12, R10, R11, 0xfe, !PT ;  /* 0x0000000a0c0b7212 */ /* 0x000fe200078efe0b */
[----:B------:R-:W-:Y:S01]  /*2a00*/  IMAD.WIDE.U32 R12, R23, R14, R16 ;  /* 0x0000000e170c7225 */ /* 0x000fe200078e0010 */
[----:B------:R-:W-:-:S02]  /*2a10*/  SEL R10, RZ, 0x40, P2 ;  /* 0x00000040ff0a7807 */ /* 0x000fc40001000000 */
[----:B------:R-:W-:Y:S01]  /*2a20*/  SEL R33, R41, RZ, P0 ;  /* 0x000000ff29217207 */ /* 0x000fe20000000000 */
[----:B------:R-:W-:Y:S01]  /*2a30*/  IMAD.WIDE.U32 R6, R155, UR4, R6 ;  /* 0x000000049b067c25 */ /* 0x000fe2000f8e0006 */
[----:B------:R-:W-:Y:S01]  /*2a40*/  LOP3.LUT R94, R11, R10, RZ, 0xfc, !PT ;  /* 0x0000000a0b5e7212 */ /* 0x000fe200078efcff */
[----:B------:R-:W-:Y:S01]  /*2a50*/  ULDC UR4, c[0x0][0x2f4] ;  /* 0x0000bd0000047ab9 */ /* 0x000fe20000000800 */
[C---:B------:R-:W-:Y:S01]  /*2a60*/  IADD3 R58, P1, R23.reuse, R58, RZ ;  /* 0x0000003a173a7210 */ /* 0x040fe20007f3e0ff */
[-C--:B------:R-:W-:Y:S01]  /*2a70*/  IMAD R10, R236, R14.reuse, RZ ;  /* 0x0000000eec0a7224 */ /* 0x080fe200078e02ff */
[----:B------:R-:W-:Y:S01]  /*2a80*/  SHF.L.U64.HI R68, R14, 0x6, R15 ;  /* 0x000000060e447819 */ /* 0x000fe2000001020f */
[----:B------:R-:W-:Y:S01]  /*2a90*/  IMAD.IADD R33, R16, 0x1, R33 ;  /* 0x0000000110217824 */ /* 0x000fe200078e0221 */
[----:B------:R-:W-:Y:S01]  /*2aa0*/  SEL R93, RZ, 0xffffff80, P3 ;  /* 0xffffff80ff5d7807 */ /* 0x000fe20001800000 */
[C---:B------:R-:W-:Y:S01]  /*2ab0*/  IMAD R35, R23.reuse, R15, R10 ;  /* 0x0000000f17237224 */ /* 0x040fe200078e020a */
[----:B------:R-:W-:Y:S01]  /*2ac0*/  ISETP.GE.AND P2, PT, R0, UR4, PT ;  /* 0x0000000400007c0c */ /* 0x000fe2000bf46270 */
[----:B------:R-:W-:Y:S01]  /*2ad0*/  IMAD.WIDE.U32 R10, R23, R14, R204 ;  /* 0x0000000e170a7225 */ /* 0x000fe200078e00cc */
[----:B------:R-:W-:-:S02]  /*2ae0*/  SHF.R.S32.HI R32, RZ, 0x1f, R33 ;  /* 0x0000001fff207819 */ /* 0x000fc40000011421 */
[----:B------:R-:W-:Y:S01]  /*2af0*/  LOP3.LUT R93, R94, 0x80, R93, 0xc8, !PT ;  /* 0x000000805e5d7812 */ /* 0x000fe200078ec85d */
[----:B------:R-:W-:Y:S01]  /*2b00*/  IMAD.IADD R11, R11, 0x1, R35 ;  /* 0x000000010b0b7824 */ /* 0x000fe200078e0223 */
[----:B------:R-:W-:Y:S01]  /*2b10*/  LEA.HI R33, R32, R33, RZ, 0x3 ;  /* 0x0000002120217211 */ /* 0x000fe200078f18ff */
[----:B------:R-:W-:Y:S01]  /*2b20*/  IMAD.IADD R13, R35, 0x1, R13 ;  /* 0x00000001230d7824 */ /* 0x000fe200078e020d */
[----:B------:R-:W-:Y:S01]  /*2b30*/  SHF.R.S32.HI R35, RZ, 0x1f, R152 ;  /* 0x0000001fff237819 */ /* 0x000fe20000011498 */
[----:B------:R-:W-:Y:S01]  /*2b40*/  IMAD.X R59, R236, 0x1, R43, P1 ;  /* 0x00000001ec3b7824 */ /* 0x000fe200008e062b */
[----:B------:R-:W-:Y:S01]  /*2b50*/  LOP3.LUT P1, RZ, R34, 0x4, RZ, 0xc0, !PT ;  /* 0x0000000422ff7812 */ /* 0x000fe2000782c0ff */
[-C--:B------:R-:W-:Y:S01]  /*2b60*/  IMAD.WIDE.U32 R10, R152, R14.reuse, R10 ;  /* 0x0000000e980a7225 */ /* 0x080fe200078e000a */
[----:B------:R-:W-:Y:S02]  /*2b70*/  LOP3.LUT R34, R82, 0x18, R16, 0xf8, !PT ;  /* 0x0000001852227812 */ /* 0x000fe400078ef810 */
[--C-:B------:R-:W-:Y:S01]  /*2b80*/  SHF.R.S32.HI R83, RZ, 0x3, R33.reuse ;  /* 0x00000003ff537819 */ /* 0x100fe20000011421 */
[C---:B------:R-:W-:Y:S01]  /*2b90*/  IMAD R32, R35.reuse, R14, RZ ;  /* 0x0000000e23207224 */ /* 0x040fe200078e02ff */
[----:B------:R-:W-:Y:S01]  /*2ba0*/  LOP3.LUT R89, R34, R85, RZ, 0x3c, !PT ;  /* 0x0000005522597212 */ /* 0x000fe200078e3cff */
[----:B------:R-:W-:Y:S01]  /*2bb0*/  IMAD R35, R35, R56, RZ ;  /* 0x0000003823237224 */ /* 0x000fe200078e02ff */
[----:B------:R-:W-:Y:S01]  /*2bc0*/  LOP3.LUT R84, R33, 0xfffffff8, RZ, 0xc0, !PT ;  /* 0xfffffff821547812 */ /* 0x000fe200078ec0ff */
[----:B------:R-:W-:Y:S01]  /*2bd0*/  IMAD R79, R152, R15, R32 ;  /* 0x0000000f984f7224 */ /* 0x000fe200078e0220 */
[----:B------:R-:W-:Y:S01]  /*2be0*/  LOP3.LUT R32, R218, 0x38, R33, 0xf8, !PT ;  /* 0x00000038da207812 */ /* 0x000fe200078ef821 */
[----:B------:R-:W-:Y:S01]  /*2bf0*/  IMAD.WIDE.U32 R12, R152, R14, R12 ;  /* 0x0000000e980c7225 */ /* 0x000fe200078e000c */
[----:B------:R-:W-:-:S02]  /*2c00*/  SEL R88, R88, 0xffffffe0, !P1 ;  /* 0xffffffe058587807 */ /* 0x000fc40004800000 */
[----:B------:R-:W-:Y:S01]  /*2c10*/  LOP3.LUT R32, R32, R36, RZ, 0x3c, !PT ;  /* 0x0000002420207212 */ /* 0x000fe200078e3cff */
[----:B------:R-:W-:Y:S01]  /*2c20*/  IMAD R35, R152, R57, R35 ;  /* 0x0000003998237224 */ /* 0x000fe200078e0223 */
[----:B------:R-:W-:Y:S01]  /*2c30*/  SHF.R.S32.HI R86, RZ, 0x1f, R84 ;  /* 0x0000001fff567819 */ /* 0x000fe20000011454 */
[----:B------:R-:W-:Y:S01]  /*2c40*/  IMAD.WIDE.U32 R14, R14, 0x60, RZ ;  /* 0x000000600e0e7825 */ /* 0x000fe200078e00ff */
[----:B------:R-:W-:Y:S02]  /*2c50*/  ISETP.GE.AND P1, PT, R16, UR4, PT ;  /* 0x0000000410007c0c */ /* 0x000fe4000bf26270 */
[----:B------:R-:W-:Y:S01]  /*2c60*/  LOP3.LUT R94, R94, 0x40, RZ, 0xc0, !PT ;  /* 0x000000405e5e7812 */ /* 0x000fe200078ec0ff */
[----:B------:R-:W-:Y:S01]  /*2c70*/  IMAD.IADD R87, R221, 0x1, R32 ;  /* 0x00000001dd577824 */ /* 0x000fe200078e0220 */
[----:B------:R-:W-:Y:S01]  /*2c80*/  LOP3.LUT R32, R82, 0x38, R33, 0xf8, !PT ;  /* 0x0000003852207812 */ /* 0x000fe200078ef821 */
[----:B------:R-:W-:-:S03]  /*2c90*/  IMAD.WIDE.U32 R56, R56, 0x60, RZ ;  /* 0x0000006038387825 */ /* 0x000fc600078e00ff */
[----:B------:R-:W-:Y:S01]  /*2ca0*/  LOP3.LUT R33, R32, R85, RZ, 0x3c, !PT ;  /* 0x0000005520217212 */ /* 0x000fe200078e3cff */
        /* <DEDUP_REMOVED lines=10> */
.L_x_11577:
[----:B------:R-:W0:Y:S01]  /*2d50*/  LDC.64 R98, c[0x0][0x2e8] ;  /* 0x0000ba00ff627b82 */ /* 0x000e220000000a00 */
[----:B------:R-:W-:Y:S01]  /*2d60*/  VIADD R45, R27, 0xffffffff ;  /* 0xffffffff1b2d7836 */ /* 0x000fe20000000000 */
[----:B------:R-:W-:Y:S05]  /*2d70*/  YIELD ;  /* 0x0000000000007946 */ /* 0x000fea0003800000 */
[----:B------:R-:W-:Y:S01]  /*2d80*/  SHF.R.S32.HI R39, RZ, 0x1f, R45 ;  /* 0x0000001fff277819 */ /* 0x000fe2000001142d */
[----:B-1----:R-:W1:Y:S01]  /*2d90*/  LDC R102, c[0x0][0x3f4] ;  /* 0x0000fd00ff667b82 */ /* 0x002e620000000800 */
        /* <DEDUP_REMOVED lines=12> */
[----:B------:R-:W-:Y:S02]  /*2e60*/  LEA R42, P5, R33, R98, 0x1 ;  /* 0x00000062212a7211 */ /* 0x000fe400078a08ff */
[-C--:B------:R-:W-:Y:S01]  /*2e70*/  LEA.HI.X R41, R27, R99.reuse, R32, 0x1, P3 ;  /* 0x000000631b297211 */ /* 0x080fe200018f0c20 */
[----:B------:R-:W-:Y:S01]  /*2e80*/  IMAD R27, R22, 0x1800, R89 ;  /* 0x00001800161b7824 */ /* 0x000fe200078e0259 */
[----:B-1----:R-:W-:Y:S02]  /*2e90*/  ISETP.GE.AND P3, PT, R102, 0x1, PT ;  /* 0x000000016600780c */ /* 0x002fe40003f66270 */
[----:B------:R-:W-:Y:S01]  /*2ea0*/  ISETP.GT.AND P4, PT, R45, R28, PT ;  /* 0x0000001c2d00720c */ /* 0x000fe20003f84270 */
[----:B------:R-:W-:Y:S01]  /*2eb0*/  IMAD R104, R27, 0x2, R26 ;  /* 0x000000021b687824 */ /* 0x000fe200078e021a */
[----:B------:R-:W-:Y:S01]  /*2ec0*/  LEA.HI.X R43, R33, R99, R34, 0x1, P5 ;  /* 0x00000063212b7211 */ /* 0x000fe200028f0c22 */
[----:B------:R-:W-:Y:S01]  /*2ed0*/  IMAD.MOV.U32 R27, RZ, RZ, R45 ;  /* 0x000000ffff1b7224 */ /* 0x000fe200078e002d */
[----:B------:R-:W-:-:S07]  /*2ee0*/  P2R R96, PR, RZ, 0x10 ;  /* 0x00000010ff607803 */ /* 0x000fce0000000000 */
        /* <DEDUP_REMOVED lines=20> */
[----:B------:R-:W-:-:S03]  /*3030*/  CS2R R54, SRZ ;  /* 0x0000000000367805 */ /* 0x000fc6000001ff00 */
[----:B------:R-:W-:Y:S05]  /*3040*/  @P4 BRA `(.L_x_11534) ;  /* 0x0000000000504947 */ /* 0x000fea0003800000 */
        /* <DEDUP_REMOVED lines=20> */
.L_x_11534:
[----:B------:R-:W-:Y:S05]  /*3190*/  BSYNC B1 ;  /* 0x0000000000017941 */ /* 0x000fea0003800000 */
.L_x_11533:
[----:B------:R-:W-:Y:S01]  /*31a0*/  ISETP.GE.AND P5, PT, R233, R97, PT ;  /* 0x00000061e900720c */ /* 0x000fe20003fa6270 */
[----:B------:R-:W-:Y:S01]  /*31b0*/  BSSY B1, `(.L_x_11535) ;  /* 0x000001b000017945 */ /* 0x000fe20003800000 */
[----:B0-----:R-:W-:Y:S02]  /*31c0*/  CS2R R44, SRZ ;  /* 0x00000000002c7805 */ /* 0x001fe4000001ff00 */
[----:B------:R-:W-:Y:S01]  /*31d0*/  CS2R R36, SRZ ;  /* 0x0000000000247805 */ /* 0x000fe2000001ff00 */
[----:B-----5:R-:W-:Y:S01]  /*31e0*/  IMAD.MOV.U32 R98, RZ, RZ, R50 ;  /* 0x000000ffff627224 */ /* 0x020fe200078e0032 */
[----:B------:R-:W-:Y:S01]  /*31f0*/  CS2R R46, SRZ ;  /* 0x00000000002e7805 */ /* 0x000fe2000001ff00 */
[----:B------:R-:W-:-:S06]  /*3200*/  IMAD.MOV.U32 R99, RZ, RZ, R51 ;  /* 0x000000ffff637224 */ /* 0x000fcc00078e0033 */
        /* <DEDUP_REMOVED lines=21> */
.L_x_11536:
[----:B------:R-:W-:Y:S05]  /*3360*/  BSYNC B1 ;  /* 0x0000000000017941 */ /* 0x000fea0003800000 */
.L_x_11535:
[----:B0-----:R-:W-:Y:S01]  /*3370*/  IMAD.MOV.U32 R32, RZ, RZ, R52 ;  /* 0x000000ffff207224 */ /* 0x001fe200078e0034 */
[----:B------:R-:W-:Y:S01]  /*3380*/  UISETP.NE.AND UP0, UPT, UR54, 0x3, UPT ;  /* 0x000000033600788c */ /* 0x000fe2000bf05270 */
[----:B------:R-:W-:Y:S01]  /*3390*/  IMAD.MOV.U32 R33, RZ, RZ, R53 ;  /* 0x000000ffff217224 */ /* 0x000fe200078e0035 */
[----:B------:R-:W-:Y:S01]  /*33a0*/  PRMT R98, R98, 0x5410, R98 ;  /* 0x0000541062627816 */ /* 0x000fe20000000062 */
        /* <DEDUP_REMOVED lines=30> */
.L_x_11537:
[----:B------:R-:W-:Y:S01]  /*3590*/  IMAD R95, R22, 0x8, R19 ;  /* 0x00000008165f7824 */ /* 0x000fe200078e0213 */
[----:B------:R-:W-:Y:S01]  /*35a0*/  SHF.L.U32 R106, R210, 0x1f, RZ ;  /* 0x0000001fd26a7819 */ /* 0x000fe200000006ff */
[----:B------:R-:W-:Y:S03]  /*35b0*/  BSSY B1, `(.L_x_11538) ;  /* 0x0000003000017945 */ /* 0x000fe60003800000 */
[----:B------:R-:W0:Y:S02]  /*35c0*/  SYNCS.PHASECHK.TRANS64.TRYWAIT P6, [R95+URZ+0x22890], R106 ;  /* 0x0228906a5f0075a7 */ /* 0x000e2400080c017f */
[----:B0-----:R-:W-:Y:S05]  /*35d0*/  @!P6 BRA `(.L_x_11539) ;  /* 0x0000020000f8e947 */ /* 0x001fea0003800000 */
.L_x_11911:
[----:B------:R-:W-:Y:S05]  /*35e0*/  BSYNC B1 ;  /* 0x0000000000017941 */ /* 0x000fea0003800000 */
.L_x_11538:
        /* <DEDUP_REMOVED lines=10> */
[----:B------:R-:W-:Y:S02]  /*3690*/  PRMT R113, R111, 0x5410, R113 ;  /* 0x000054106f717816 */ /* 0x000fe40000000071 */
[----:B------:R-:W-:Y:S02]  /*36a0*/  PRMT R110, R100, 0x5432, R110 ;  /* 0x00005432646e7816 */ /* 0x000fe4000000006e */
[----:B------:R-:W-:Y:S01]  /*36b0*/  SHF.R.U32.HI R112, RZ, 0x10, R53 ;  /* 0x00000010ff707819 */ /* 0x000fe20000011635 */
[----:B--2---:R-:W-:Y:S01]  /*36c0*/  IMAD.U32 R53, R34, 0x10000, RZ ;  /* 0x0001000022357824 */ /* 0x004fe200078e00ff */
[----:B------:R-:W-:-:S02]  /*36d0*/  SHF.R.U32.HI R116, RZ, 0x10, R55 ;  /* 0x00000010ff747819 */ /* 0x000fc40000011637 */
[----:B------:R-:W-:Y:S02]  /*36e0*/  LOP3.LUT R54, R33, 0xffff0000, RZ, 0xc0, !PT ;  /* 0xffff000021367812 */ /* 0x000fe400078ec0ff */
[C---:B------:R-:W-:Y:S01]  /*36f0*/  LOP3.LUT R115, R113.reuse, 0xffff0000, RZ, 0xc0, !PT ;  /* 0xffff000071737812 */ /* 0x040fe200078ec0ff */
[----:B------:R-:W-:Y:S01]  /*3700*/  IMAD.U32 R113, R113, 0x10000, RZ ;  /* 0x0001000071717824 */ /* 0x000fe200078e00ff */
[C---:B------:R-:W-:Y:S01]  /*3710*/  LOP3.LUT R111, R110.reuse, 0xffff0000, RZ, 0xc0, !PT ;  /* 0xffff00006e6f7812 */ /* 0x040fe200078ec0ff */
[----:B------:R-:W-:Y:S01]  /*3720*/  IMAD.U32 R110, R110, 0x10000, RZ ;  /* 0x000100006e6e7824 */ /* 0x000fe200078e00ff */
[----:B------:R-:W-:Y:S01]  /*3730*/  PRMT R112, R101, 0x5432, R112 ;  /* 0x0000543265707816 */ /* 0x000fe20000000070 */
[----:B------:R-:W-:Y:S01]  /*3740*/  FMUL.FTZ R120, R54, R115 ;  /* 0x0000007336787220 */ /* 0x000fe20000410000 */
[----:B------:R-:W-:Y:S01]  /*3750*/  PRMT R116, R108, 0x5432, R116 ;  /* 0x000054326c747816 */ /* 0x000fe20000000074 */
[----:B------:R-:W-:Y:S01]  /*3760*/  FMUL.FTZ R54, R54, R111 ;  /* 0x0000006f36367220 */ /* 0x000fe20000410000 */
[----:B------:R-:W-:Y:S01]  /*3770*/  LOP3.LUT R55, R34, 0xffff0000, RZ, 0xc0, !PT ;  /* 0xffff000022377812 */ /* 0x000fe200078ec0ff */
[C---:B------:R-:W-:Y:S01]  /*3780*/  IMAD.U32 R34, R35.reuse, 0x10000, RZ ;  /* 0x0001000023227824 */ /* 0x040fe200078e00ff */
[----:B------:R-:W-:Y:S01]  /*3790*/  LOP3.LUT R52, R35, 0xffff0000, RZ, 0xc0, !PT ;  /* 0xffff000023347812 */ /* 0x000fe200078ec0ff */
[----:B------:R-:W-:-:S02]  /*37a0*/  IMAD.U32 R35, R33, 0x10000, RZ ;  /* 0x0001000021237824 */ /* 0x000fc400078e00ff */
[----:B------:R-:W-:Y:S02]  /*37b0*/  IMAD.U32 R118, R116, 0x10000, RZ ;  /* 0x0001000074767824 */ /* 0x000fe400078e00ff */
[----:B------:R-:W-:Y:S02]  /*37c0*/  IMAD.U32 R114, R112, 0x10000, RZ ;  /* 0x0001000070727824 */ /* 0x000fe400078e00ff */
[----:B------:R-:W-:Y:S01]  /*37d0*/  FFMA.FTZ R115, R35, R115, R54 ;  /* 0x0000007323737223 */ /* 0x000fe20000010036 */
[----:B------:R-:W-:Y:S01]  /*37e0*/  FMUL.FTZ R122, R55, R118 ;  /* 0x00000076377a7220 */ /* 0x000fe20000410000 */
[----:B------:R-:W-:Y:S01]  /*37f0*/  FFMA.FTZ R120, R35, R111, -R120 ;  /* 0x0000006f23787223 */ /* 0x000fe20000010878 */
[-C--:B------:R-:W-:Y:S01]  /*3800*/  FMUL.FTZ R54, R55, R114.reuse ;  /* 0x0000007237367220 */ /* 0x080fe20000410000 */
[----:B------:R-:W-:Y:S01]  /*3810*/  IMAD.U32 R33, R32, 0x10000, RZ ;  /* 0x0001000020217824 */ /* 0x000fe200078e00ff */
[----:B------:R-:W-:Y:S01]  /*3820*/  LOP3.LUT R55, R116, 0xffff0000, RZ, 0xc0, !PT ;  /* 0xffff000074377812 */ /* 0x000fe200078ec0ff */
[C---:B------:R-:W-:Y:S01]  /*3830*/  FFMA.FTZ R122, R53.reuse, R114, -R122 ;  /* 0x00000072357a7223 */ /* 0x040fe2000001087a */
[----:B------:R-:W-:Y:S01]  /*3840*/  LOP3.LUT R35, R112, 0xffff0000, RZ, 0xc0, !PT ;  /* 0xffff000070237812 */ /* 0x000fe200078ec0ff */
[----:B------:R-:W-:Y:S01]  /*3850*/  FFMA.FTZ R53, R53, R118, R54 ;  /* 0x0000007635357223 */ /* 0x000fe20000010036 */
[----:B------:R-:W-:Y:S01]  /*3860*/  LOP3.LUT R32, R32, 0xffff0000, RZ, 0xc0, !PT ;  /* 0xffff000020207812 */ /* 0x000fe200078ec0ff */
[C---:B------:R-:W-:Y:S01]  /*3870*/  FMUL.FTZ R111, R52.reuse, R55 ;  /* 0x00000037346f7220 */ /* 0x040fe20000410000 */
[----:B------:R-:W-:Y:S01]  /*3880*/  F2FP.BF16.F32.PACK_AB R115, R115, R120 ;  /* 0x000000787373723e */ /* 0x000fe200000010ff */
[----:B------:R-:W-:-:S02]  /*3890*/  FMUL.FTZ R54, R52, R35 ;  /* 0x0000002334367220 */ /* 0x000fc40000410000 */
[C---:B------:R-:W-:Y:S01]  /*38a0*/  FMUL.FTZ R52, R32.reuse, R113 ;  /* 0x0000007120347220 */ /* 0x040fe20000410000 */
[-C--:B------:R-:W-:Y:S01]  /*38b0*/  FMUL.FTZ R32, R32, R110.reuse ;  /* 0x0000006e20207220 */ /* 0x080fe20000410000 */
[C---:B------:R-:W-:Y:S01]  /*38c0*/  FFMA.FTZ R111, R34.reuse, R35, -R111 ;  /* 0x00000023226f7223 */ /* 0x040fe2000001086f */
[----:B------:R-:W-:Y:S01]  /*38d0*/  FFMA.FTZ R54, R34, R55, R54 ;  /* 0x0000003722367223 */ /* 0x000fe20000010036 */
[C---:B------:R-:W-:Y:S01]  /*38e0*/  FFMA.FTZ R52, R33.reuse, R110, -R52 ;  /* 0x0000006e21347223 */ /* 0x040fe20000010834 */
[----:B------:R-:W-:Y:S01]  /*38f0*/  FFMA.FTZ R33, R33, R113, R32 ;  /* 0x0000007121217223 */ /* 0x000fe20000010020 */
[----:B------:R-:W-:Y:S02]  /*3900*/  F2FP.BF16.F32.PACK_AB R34, R53, R122 ;  /* 0x0000007a3522723e */ /* 0x000fe400000010ff */
[----:B------:R-:W-:Y:S02]  /*3910*/  F2FP.BF16.F32.PACK_AB R35, R54, R111 ;  /* 0x0000006f3623723e */ /* 0x000fe400000010ff */
[----:B------:R-:W-:Y:S01]  /*3920*/  F2FP.BF16.F32.PACK_AB R32, R33, R52 ;  /* 0x000000342120723e */ /* 0x000fe200000010ff */
[----:B------:R-:W-:-:S07]  /*3930*/  IMAD.MOV.U32 R33, RZ, RZ, R115 ;  /* 0x000000ffff217224 */ /* 0x000fce00078e0073 */
.L_x_11545:
[----:B------:R-:W-:Y:S05]  /*3940*/  BSYNC B3 ;  /* 0x0000000000037941 */ /* 0x000fea0003800000 */
.L_x_11544:
[----:B--2---:R1:W-:Y:S02]  /*3950*/  STG.E.128 desc[UR38][R42.64], R32 ;  /* 0x000000202a007986 */ /* 0x0043e4000c101d26 */
.L_x_11543:
[----:B------:R-:W-:Y:S05]  /*3960*/  BSYNC B2 ;  /* 0x0000000000027941 */ /* 0x000fea0003800000 */
.L_x_11542:
[----:B------:R-:W-:Y:S05]  /*3970*/  @P2 BRA `(.L_x_11541) ;  /* 0x0000000000d02947 */ /* 0x000fea0003800000 */
[----:B-1----:R1:W2:Y:S01]  /*3980*/  LDS.128 R32, [R103] ;  /* 0x0000000067207984 */ /* 0x0022a20000000c00 */
        /* <DEDUP_REMOVED lines=49> */
.L_x_11547:
[----:B------:R-:W-:Y:S05]  /*3ca0*/  BSYNC B2 ;  /* 0x0000000000027941 */ /* 0x000fea0003800000 */
.L_x_11546:
[----:B--2---:R2:W-:Y:S02]  /*3cb0*/  STG.E.128 desc[UR38][R42.64+0x40], R32 ;  /* 0x000040202a007986 */ /* 0x0045e4000c101d26 */
.L_x_11541:
[----:B------:R-:W-:Y:S05]  /*3cc0*/  BSYNC B1 ;  /* 0x0000000000017941 */ /* 0x000fea0003800000 */
.L_x_11540:
        /* <DEDUP_REMOVED lines=53> */
.L_x_11552:
[----:B------:R-:W-:Y:S05]  /*4020*/  BSYNC B2 ;  /* 0x0000000000027941 */ /* 0x000fea0003800000 */
.L_x_11551:
[----:B--2---:R3:W-:Y:S02]  /*4030*/  STG.E.128 desc[UR38][R40.64], R32 ;  /* 0x0000002028007986 */ /* 0x0047e4000c101d26 */
.L_x_11550:
[----:B------:R-:W-:Y:S05]  /*4040*/  BSYNC B1 ;  /* 0x0000000000017941 */ /* 0x000fea0003800000 */
.L_x_11549:
        /* <DEDUP_REMOVED lines=51> */
.L_x_11554:
[----:B------:R-:W-:Y:S05]  /*4380*/  BSYNC B1 ;  /* 0x0000000000017941 */ /* 0x000fea0003800000 */
.L_x_11553:
[----:B--2---:R1:W-:Y:S01]  /*4390*/  STG.E.128 desc[UR38][R40.64+0x40], R32 ;  /* 0x0000402028007986 */ /* 0x0043e2000c101d26 */
[----:B------:R-:W-:Y:S05]  /*43a0*/  BRA `(.L_x_11548) ;  /* 0x0000001400c47947 */ /* 0x000fea0003800000 */
.L_x_11532:
[----:B------:R-:W-:-:S04]  /*43b0*/  ISETP.GE.AND P3, PT, R233, R97, PT ;  /* 0x00000061e900720c */ /* 0x000fc80003f66270 */
        /* <DEDUP_REMOVED lines=20> */
[----:B------:R-:W-:Y:S02]  /*4500*/  CS2R R32, SRZ ;  /* 0x0000000000207805 */ /* 0x000fe4000001ff00 */
[----:B------:R-:W-:-:S04]  /*4510*/  CS2R R38, SRZ ;  /* 0x0000000000267805 */ /* 0x000fc8000001ff00 */
[----:B------:R2:W3:Y:S02]  /*4520*/  @!P4 LDG.E.128 R32, desc[UR38][R36.64] ;  /* 0x000000262420c981 */ /* 0x0004e4000c1e1d00 */
[----:B--2---:R-:W-:-:S06]  /*4530*/  CS2R R36, SRZ ;  /* 0x0000000000247805 */ /* 0x004fcc000001ff00 */
[----:B------:R2:W4:Y:S01]  /*4540*/  @!P4 LDG.E.128 R36, desc[UR38][R40.64] ;  /* 0x000000262824c981 */ /* 0x000522000c1e1d00 */
[----:B0-----:R-:W-:-:S04]  /*4550*/  @!P3 LEA R44, P4, R42, R44, 0x1 ;  /* 0x0000002c2a2cb211 */ /* 0x001fc800078808ff */
[----:B------:R-:W-:Y:S02]  /*4560*/  @!P3 LEA.HI.X R45, R42, R45, R43, 0x1, P4 ;  /* 0x0000002d2a2db211 */ /* 0x000fe400020f0c2b */
[----:B------:R-:W-:Y:S02]  /*4570*/  CS2R R42, SRZ ;  /* 0x00000000002a7805 */ /* 0x000fe4000001ff00 */
[C---:B-1----:R-:W-:Y:S02]  /*4580*/  @!P3 LEA R48, P4, R46.reuse, R48, 0x1 ;  /* 0x000000302e30b211 */ /* 0x042fe400078808ff */
[----:B--2---:R-:W-:Y:S02]  /*4590*/  CS2R R40, SRZ ;  /* 0x0000000000287805 */ /* 0x004fe4000001ff00 */
[----:B------:R-:W-:Y:S02]  /*45a0*/  @!P3 LEA.HI.X R49, R46, R49, R47, 0x1, P4 ;  /* 0x000000312e31b211 */ /* 0x000fe400020f0c2f */
[----:B------:R-:W-:-:S02]  /*45b0*/  CS2R R46, SRZ ;  /* 0x00000000002e7805 */ /* 0x000fc4000001ff00 */
[----:B------:R0:W2:Y:S02]  /*45c0*/  @!P3 LDG.E.128 R40, desc[UR38][R44.64] ;  /* 0x000000262c28b981 */ /* 0x0000a4000c1e1d00 */
[----:B0-----:R-:W-:-:S06]  /*45d0*/  CS2R R44, SRZ ;  /* 0x00000000002c7805 */ /* 0x001fcc000001ff00 */
[----:B------:R0:W5:Y:S01]  /*45e0*/  @!P3 LDG.E.128 R44, desc[UR38][R48.64] ;  /* 0x00000026302cb981 */ /* 0x000162000c1e1d00 */
[----:B------:R-:W-:Y:S01]  /*45f0*/  UISETP.NE.AND UP0, UPT, UR54, 0x3, UPT ;  /* 0x000000033600788c */ /* 0x000fe2000bf05270 */
[----:B------:R-:W-:-:S05]  /*4600*/  ISETP.GE.AND P4, PT, R16, R102, PT ;  /* 0x000000661000720c */ /* 0x000fca0003f86270 */
[----:B------:R-:W-:Y:S01]  /*4610*/  PLOP3.LUT P3, PT, PT, PT, UP0, 0x80, 0x0 ;  /* 0x000000000000781c */ /* 0x000fe20003f6f008 */
[----:B---3--:R-:W-:Y:S02]  /*4620*/  IMAD.MOV.U32 R51, RZ, RZ, R34 ;  /* 0x000000ffff337224 */ /* 0x008fe400078e0022 */
[----:B------:R-:W-:Y:S02]  /*4630*/  IMAD.MOV.U32 R52, RZ, RZ, R35 ;  /* 0x000000ffff347224 */ /* 0x000fe400078e0023 */
[----:B------:R-:W-:Y:S01]  /*4640*/  IMAD.MOV.U32 R53, RZ, RZ, R32 ;  /* 0x000000ffff357224 */ /* 0x000fe200078e0020 */
[----:B------:R-:W-:Y:S01]  /*4650*/  PRMT R120, R120, 0x5410, R51 ;  /* 0x0000541078787816 */ /* 0x000fe20000000033 */
[----:B------:R-:W-:Y:S01]  /*4660*/  IMAD.MOV.U32 R54, RZ, RZ, R33 ;  /* 0x000000ffff367224 */ /* 0x000fe200078e0021 */
[----:B------:R-:W-:Y:S02]  /*4670*/  PRMT R131, R52, 0x7610, R131 ;  /* 0x0000761034837816 */ /* 0x000fe40000000083 */
[----:B------:R-:W-:-:S02]  /*4680*/  PRMT R121, R121, 0x5410, R53 ;  /* 0x0000541079797816 */ /* 0x000fc40000000035 */
[----:B------:R-:W-:Y:S01]  /*4690*/  PRMT R130, R54, 0x7610, R130 ;  /* 0x0000761036827816 */ /* 0x000fe20000000082 */
[----:B----4-:R-:W-:Y:S02]  /*46a0*/  IMAD.MOV.U32 R51, RZ, RZ, R38 ;  /* 0x000000ffff337224 */ /* 0x010fe400078e0026 */
[----:B0-----:R-:W-:Y:S02]  /*46b0*/  IMAD.MOV.U32 R48, RZ, RZ, R39 ;  /* 0x000000ffff307224 */ /* 0x001fe400078e0027 */
[----:B------:R-:W-:Y:S01]  /*46c0*/  IMAD.MOV.U32 R49, RZ, RZ, R36 ;  /* 0x000000ffff317224 */ /* 0x000fe200078e0024 */
[----:B------:R-:W-:Y:S01]  /*46d0*/  PRMT R133, R51, 0x7610, R133 ;  /* 0x0000761033857816 */ /* 0x000fe20000000085 */
[----:B------:R-:W-:Y:S01]  /*46e0*/  IMAD.MOV.U32 R52, RZ, RZ, R37 ;  /* 0x000000ffff347224 */ /* 0x000fe200078e0025 */
[----:B------:R-:W-:Y:S02]  /*46f0*/  PRMT R122, R122, 0x5410, R48 ;  /* 0x000054107a7a7816 */ /* 0x000fe40000000030 */
[----:B------:R-:W-:-:S02]  /*4700*/  PRMT R123, R123, 0x5410, R49 ;  /* 0x000054107b7b7816 */ /* 0x000fc40000000031 */
[----:B------:R-:W-:Y:S01]  /*4710*/  PRMT R132, R52, 0x7610, R132 ;  /* 0x0000761034847816 */ /* 0x000fe20000000084 */
[----:B--2---:R-:W-:Y:S02]  /*4720*/  IMAD.MOV.U32 R48, RZ, RZ, R42 ;  /* 0x000000ffff307224 */ /* 0x004fe400078e002a */
[----:B------:R-:W-:Y:S02]  /*4730*/  IMAD.MOV.U32 R49, RZ, RZ, R43 ;  /* 0x000000ffff317224 */ /* 0x000fe400078e002b */
[----:B------:R-:W-:Y:S01]  /*4740*/  IMAD.MOV.U32 R51, RZ, RZ, R40 ;  /* 0x000000ffff337224 */ /* 0x000fe200078e0028 */
[----:B------:R-:W-:Y:S01]  /*4750*/  PRMT R125, R48, 0x7610, R125 ;  /* 0x00007610307d7816 */ /* 0x000fe2000000007d */
[----:B------:R-:W-:Y:S01]  /*4760*/  IMAD.MOV.U32 R52, RZ, RZ, R41 ;  /* 0x000000ffff347224 */ /* 0x000fe200078e0029 */
[----:B------:R-:W-:Y:S02]  /*4770*/  PRMT R121, R49, 0x7610, R121 ;  /* 0x0000761031797816 */ /* 0x000fe40000000079 */
[----:B------:R-:W-:-:S02]  /*4780*/  PRMT R127, R51, 0x7610, R127 ;  /* 0x00007610337f7816 */ /* 0x000fc4000000007f */
[----:B------:R-:W-:Y:S01]  /*4790*/  PRMT R126, R52, 0x7610, R126 ;  /* 0x00007610347e7816 */ /* 0x000fe2000000007e */
[----:B-----5:R-:W-:Y:S02]  /*47a0*/  IMAD.MOV.U32 R48, RZ, RZ, R46 ;  /* 0x000000ffff307224 */ /* 0x020fe400078e002e */
[----:B------:R-:W-:Y:S02]  /*47b0*/  IMAD.MOV.U32 R49, RZ, RZ, R47 ;  /* 0x000000ffff317224 */ /* 0x000fe400078e002f */
[----:B------:R-:W-:Y:S01]  /*47c0*/  IMAD.MOV.U32 R51, RZ, RZ, R44 ;  /* 0x000000ffff337224 */ /* 0x000fe200078e002c */
[----:B------:R-:W-:Y:S01]  /*47d0*/  PRMT R122, R48, 0x7610, R122 ;  /* 0x00007610307a7816 */ /* 0x000fe2000000007a */
[----:B------:R-:W-:Y:S01]  /*47e0*/  IMAD.MOV.U32 R52, RZ, RZ, R45 ;  /* 0x000000ffff347224 */ /* 0x000fe200078e002d */
[----:B------:R-:W-:Y:S02]  /*47f0*/  PRMT R120, R49, 0x7610, R120 ;  /* 0x0000761031787816 */ /* 0x000fe40000000078 */
[----:B------:R-:W-:-:S02]  /*4800*/  PRMT R123, R51, 0x7610, R123 ;  /* 0x00007610337b7816 */ /* 0x000fc4000000007b */
[----:B------:R-:W-:Y:S01]  /*4810*/  PRMT R124, R52, 0x7610, R124 ;  /* 0x00007610347c7816 */ /* 0x000fe2000000007c */
[----:B------:R-:W-:Y:S06]  /*4820*/  @!P3 BRA `(.L_x_11555) ;  /* 0x000000000004b947 */ /* 0x000fec0003800000 */
[----:B------:R-:W-:Y:S01]  /*4830*/  BPT.TRAP 0x1 ;  /* 0x000000040000795c */ /* 0x000fe20000300000 */
.L_x_11555:
        /* <DEDUP_REMOVED lines=9> */
.L_x_11912:
[----:B------:R-:W-:Y:S05]  /*48d0*/  BSYNC B1 ;  /* 0x0000000000017941 */ /* 0x000fea0003800000 */
.L_x_11556:
        /* <DEDUP_REMOVED lines=29> */
[----:B------:R-:W-:Y:S01]  /*4ab0*/  SHF.R.U64 R32, R32, 0x10, R33 ;  /* 0x0000001020207819 */ /* 0x000fe20000001221 */
[----:B-1----:R-:W-:Y:S01]  /*4ac0*/  IMAD.U32 R117, R49, 0x10000, RZ ;  /* 0x0001000031757824 */ /* 0x002fe200078e00ff */
[----:B------:R-:W-:Y:S01]  /*4ad0*/  SHF.R.U64 R36, R36, 0x10, R37 ;  /* 0x0000001024247819 */ /* 0x000fe20000001225 */
[----:B------:R-:W-:Y:S01]  /*4ae0*/  IMAD.U32 R37, R52, 0x10000, RZ ;  /* 0x0001000034257824 */ /* 0x000fe200078e00ff */
[----:B------:R-:W-:Y:S02]  /*4af0*/  PRMT R113, R130, 0x5410, R113 ;  /* 0x0000541082717816 */ /* 0x000fe40000000071 */
[----:B------:R-:W-:-:S02]  /*4b00*/  PRMT R129, R132, 0x5410, R129 ;  /* 0x0000541084817816 */ /* 0x000fc40000000081 */
[----:B------:R-:W-:Y:S02]  /*4b10*/  SHF.R.U64 R33, R38, 0x10, R39 ;  /* 0x0000001026217819 */ /* 0x000fe40000001227 */
[----:B------:R-:W-:Y:S01]  /*4b20*/  LOP3.LUT R118, R53, 0xffff0000, RZ, 0xc0, !PT ;  /* 0xffff000035767812 */ /* 0x000fe200078ec0ff */
[C---:B------:R-:W-:Y:S01]  /*4b30*/  IMAD.U32 R53, R51.reuse, 0x10000, RZ ;  /* 0x0001000033357824 */ /* 0x040fe200078e00ff */
[----:B------:R-:W-:Y:S01]  /*4b40*/  LOP3.LUT R38, R51, 0xffff0000, RZ, 0xc0, !PT ;  /* 0xffff000033267812 */ /* 0x000fe200078ec0ff */
[----:B------:R-:W-:Y:S01]  /*4b50*/  IMAD.U32 R130, R129, 0x10000, RZ ;  /* 0x0001000081827824 */ /* 0x000fe200078e00ff */
[----:B------:R-:W-:Y:S02]  /*4b60*/  LOP3.LUT R51, R55, 0xffff0000, RZ, 0xc0, !PT ;  /* 0xffff000037337812 */ /* 0x000fe400078ec0ff */
[----:B------:R-:W-:Y:S01]  /*4b70*/  SHF.R.U32.HI R115, RZ, 0x10, R35 ;  /* 0x00000010ff737819 */ /* 0x000fe20000011623 */
[----:B------:R-:W-:Y:S01]  /*4b80*/  FMUL.FTZ R132, R128, R130 ;  /* 0x0000008280847220 */ /* 0x000fe20000410000 */
[----:B------:R-:W-:Y:S01]  /*4b90*/  PRMT R55, R123, 0x5432, R36 ;  /* 0x000054327b377816 */ /* 0x000fe20000000024 */
[----:B------:R-:W-:Y:S01]  /*4ba0*/  IMAD.U32 R36, R113, 0x10000, RZ ;  /* 0x0001000071247824 */ /* 0x000fe200078e00ff */
[----:B------:R-:W-:Y:S01]  /*4bb0*/  SHF.R.U32.HI R116, RZ, 0x10, R39 ;  /* 0x00000010ff747819 */ /* 0x000fe20000011627 */
[----:B------:R-:W-:Y:S01]  /*4bc0*/  IMAD.U32 R39, R50, 0x10000, RZ ;  /* 0x0001000032277824 */ /* 0x000fe200078e00ff */
[----:B------:R-:W-:Y:S01]  /*4bd0*/  PRMT R115, R131, 0x5410, R115 ;  /* 0x0000541083737816 */ /* 0x000fe20000000073 */
[-C--:B------:R-:W-:Y:S01]  /*4be0*/  FMUL.FTZ R131, R128, R36.reuse ;  /* 0x0000002480837220 */ /* 0x080fe20000410000 */
[----:B------:R-:W-:Y:S01]  /*4bf0*/  PRMT R128, R122, 0x5432, R116 ;  /* 0x000054327a807816 */ /* 0x000fe20000000074 */
[----:B------:R-:W-:Y:S01]  /*4c00*/  FFMA.FTZ R36, R117, R36, -R132 ;  /* 0x0000002475247223 */ /* 0x000fe20000010884 */
[----:B------:R-:W-:Y:S01]  /*4c10*/  LOP3.LUT R129, R129, 0xffff0000, RZ, 0xc0, !PT ;  /* 0xffff000081817812 */ /* 0x000fe200078ec0ff */
[----:B------:R-:W-:Y:S01]  /*4c20*/  FFMA.FTZ R117, R117, R130, R131 ;  /* 0x0000008275757223 */ /* 0x000fe20000010083 */
[----:B------:R-:W-:Y:S01]  /*4c30*/  LOP3.LUT R113, R113, 0xffff0000, RZ, 0xc0, !PT ;  /* 0xffff000071717812 */ /* 0x000fe200078ec0ff */
[----:B------:R-:W-:Y:S01]  /*4c40*/  IMAD.U32 R130, R128, 0x10000, RZ ;  /* 0x0001000080827824 */ /* 0x000fe200078e00ff */
[----:B------:R-:W-:Y:S01]  /*4c50*/  PRMT R33, R133, 0x5410, R33 ;  /* 0x0000541085217816 */ /* 0x000fe20000000021 */
[----:B------:R-:W-:-:S02]  /*4c60*/  IMAD.U32 R116, R115, 0x10000, RZ ;  /* 0x0001000073747824 */ /* 0x000fc400078e00ff */
[C---:B------:R-:W-:Y:S01]  /*4c70*/  FMUL.FTZ R131, R118.reuse, R129 ;  /* 0x0000008176837220 */ /* 0x040fe20000410000 */
[-C--:B------:R-:W-:Y:S01]  /*4c80*/  FMUL.FTZ R133, R118, R113.reuse ;  /* 0x0000007176857220 */ /* 0x080fe20000410000 */
[C---:B------:R-:W-:Y:S01]  /*4c90*/  FMUL.FTZ R132, R119.reuse, R130 ;  /* 0x0000008277847220 */ /* 0x040fe20000410000 */
[----:B------:R-:W-:Y:S01]  /*4ca0*/  SHF.R.U64 R114, R34, 0x10, R35 ;  /* 0x0000001022727819 */ /* 0x000fe20000001223 */
[-C--:B------:R-:W-:Y:S01]  /*4cb0*/  FMUL.FTZ R119, R119, R116.reuse ;  /* 0x0000007477777220 */ /* 0x080fe20000410000 */
[----:B------:R-:W-:Y:S01]  /*4cc0*/  LOP3.LUT R118, R128, 0xffff0000, RZ, 0xc0, !PT ;  /* 0xffff000080767812 */ /* 0x000fe200078ec0ff */
[----:B------:R-:W-:Y:S01]  /*4cd0*/  FFMA.FTZ R116, R53, R116, -R132 ;  /* 0x0000007435747223 */ /* 0x000fe20000010884 */
[----:B------:R-:W-:Y:S01]  /*4ce0*/  LOP3.LUT R34, R49, 0xffff0000, RZ, 0xc0, !PT ;  /* 0xffff000031227812 */ /* 0x000fe200078ec0ff */
[----:B------:R-:W-:Y:S01]  /*4cf0*/  FFMA.FTZ R53, R53, R130, R119 ;  /* 0x0000008235357223 */ /* 0x000fe20000010077 */
[----:B------:R-:W-:Y:S01]  /*4d00*/  LOP3.LUT R115, R115, 0xffff0000, RZ, 0xc0, !PT ;  /* 0xffff000073737812 */ /* 0x000fe200078ec0ff */
[----:B------:R-:W-:Y:S01]  /*4d10*/  FMUL.FTZ R119, R51, R118 ;  /* 0x0000007633777220 */ /* 0x000fe20000410000 */
[----:B------:R-:W-:Y:S01]  /*4d20*/  PRMT R32, R121, 0x5432, R32 ;  /* 0x0000543279207816 */ /* 0x000fe20000000020 */
[C---:B------:R-:W-:Y:S01]  /*4d30*/  FFMA.FTZ R113, R34.reuse, R113, -R131 ;  /* 0x0000007122717223 */ /* 0x040fe20000010883 */
[----:B------:R-:W-:Y:S01]  /*4d40*/  FFMA.FTZ R34, R34, R129, R133 ;  /* 0x0000008122227223 */ /* 0x000fe20000010085 */
[----:B------:R-:W-:-:S02]  /*4d50*/  IMAD.U32 R130, R55, 0x10000, RZ ;  /* 0x0001000037827824 */ /* 0x000fc400078e00ff */
[-C--:B------:R-:W-:Y:S01]  /*4d60*/  FMUL.FTZ R129, R51, R115.reuse ;  /* 0x0000007333817220 */ /* 0x080fe20000410000 */
[----:B------:R-:W-:Y:S02]  /*4d70*/  IMAD.U32 R128, R32, 0x10000, RZ ;  /* 0x0001000020807824 */ /* 0x000fe400078e00ff */
[----:B------:R-:W-:Y:S01]  /*4d80*/  FFMA.FTZ R51, R38, R115, -R119 ;  /* 0x0000007326337223 */ /* 0x000fe20000010877 */
[----:B------:R-:W-:Y:S01]  /*4d90*/  LOP3.LUT R115, R55, 0xffff0000, RZ, 0xc0, !PT ;  /* 0xffff000037737812 */ /* 0x000fe200078ec0ff */
[----:B------:R-:W-:Y:S01]  /*4da0*/  IMAD.U32 R35, R48, 0x10000, RZ ;  /* 0x0001000030237824 */ /* 0x000fe200078e00ff */
[----:B------:R-:W-:Y:S01]  /*4db0*/  LOP3.LUT R55, R32, 0xffff0000, RZ, 0xc0, !PT ;  /* 0xffff000020377812 */ /* 0x000fe200078ec0ff */
[C---:B------:R-:W-:Y:S01]  /*4dc0*/  FMUL.FTZ R32, R37.reuse, R130 ;  /* 0x0000008225207220 */ /* 0x040fe20000410000 */
[----:B------:R-:W-:Y:S01]  /*4dd0*/  LOP3.LUT R52, R52, 0xffff0000, RZ, 0xc0, !PT ;  /* 0xffff000034347812 */ /* 0x000fe200078ec0ff */
[-C--:B------:R-:W-:Y:S01]  /*4de0*/  FMUL.FTZ R37, R37, R128.reuse ;  /* 0x0000008025257220 */ /* 0x080fe20000410000 */
[----:B------:R-:W-:Y:S01]  /*4df0*/  PRMT R114, R120, 0x5432, R114 ;  /* 0x0000543278727816 */ /* 0x000fe20000000072 */
[----:B------:R-:W-:Y:S01]  /*4e00*/  FFMA.FTZ R32, R35, R128, -R32 ;  /* 0x0000008023207223 */ /* 0x000fe20000010820 */
[----:B------:R-:W-:Y:S01]  /*4e10*/  LOP3.LUT R48, R48, 0xffff0000, RZ, 0xc0, !PT ;  /* 0xffff000030307812 */ /* 0x000fe200078ec0ff */
[----:B------:R-:W-:-:S02]  /*4e20*/  IMAD.U32 R49, R54, 0x10000, RZ ;  /* 0x0001000036317824 */ /* 0x000fc400078e00ff */
[----:B------:R-:W-:Y:S01]  /*4e30*/  FFMA.FTZ R38, R38, R118, R129 ;  /* 0x0000007626267223 */ /* 0x000fe20000010081 */
[----:B------:R-:W-:Y:S01]  /*4e40*/  FFMA.FTZ R35, R35, R130, R37 ;  /* 0x0000008223237223 */ /* 0x000fe20000010025 */
[----:B------:R-:W-:Y:S01]  /*4e50*/  LOP3.LUT R54, R54, 0xffff0000, RZ, 0xc0, !PT ;  /* 0xffff000036367812 */ /* 0x000fe200078ec0ff */
[C---:B------:R-:W-:Y:S01]  /*4e60*/  FMUL.FTZ R119, R52.reuse, R115 ;  /* 0x0000007334777220 */ /* 0x040fe20000410000 */
[C---:B------:R-:W-:Y:S01]  /*4e70*/  IMAD.U32 R118, R33.reuse, 0x10000, RZ ;  /* 0x0001000021767824 */ /* 0x040fe200078e00ff */
[----:B------:R-:W-:Y:S01]  /*4e80*/  LOP3.LUT R37, R33, 0xffff0000, RZ, 0xc0, !PT ;  /* 0xffff000021257812 */ /* 0x000fe200078ec0ff */
[-C--:B------:R-:W-:Y:S01]  /*4e90*/  FMUL.FTZ R129, R52, R55.reuse ;  /* 0x0000003734817220 */ /* 0x080fe20000410000 */
[C---:B------:R-:W-:Y:S01]  /*4ea0*/  LOP3.LUT R33, R114.reuse, 0xffff0000, RZ, 0xc0, !PT ;  /* 0xffff000072217812 */ /* 0x040fe200078ec0ff */
[----:B------:R-:W-:Y:S02]  /*4eb0*/  IMAD.U32 R52, R114, 0x10000, RZ ;  /* 0x0001000072347824 */ /* 0x000fe400078e00ff */
[----:B------:R-:W-:Y:S01]  /*4ec0*/  FFMA.FTZ R119, R48, R55, -R119 ;  /* 0x0000003730777223 */ /* 0x000fe20000010877 */
[----:B------:R-:W-:Y:S01]  /*4ed0*/  LOP3.LUT R50, R50, 0xffff0000, RZ, 0xc0, !PT ;  /* 0xffff000032327812 */ /* 0x000fe200078ec0ff */
[C---:B------:R-:W-:Y:S01]  /*4ee0*/  FMUL.FTZ R114, R49.reuse, R118 ;  /* 0x0000007631727220 */ /* 0x040fe20000410000 */
[C---:B------:R-:W-:Y:S01]  /*4ef0*/  FMUL.FTZ R55, R54.reuse, R37 ;  /* 0x0000002536377220 */ /* 0x040fe20000410000 */
[-C--:B------:R-:W-:Y:S01]  /*4f00*/  FMUL.FTZ R49, R49, R52.reuse ;  /* 0x0000003431317220 */ /* 0x080fe20000410000 */
        /* <DEDUP_REMOVED lines=17> */
[----:B------:R-:W-:-:S07]  /*5020*/  IMAD.MOV.U32 R55, RZ, RZ, R38 ;  /* 0x000000ffff377224 */ /* 0x000fce00078e0026 */
.L_x_11561:
[----:B------:R-:W-:Y:S05]  /*5030*/  BSYNC B2 ;  /* 0x0000000000027941 */ /* 0x000fea0003800000 */
.L_x_11560:
        /* <DEDUP_REMOVED lines=12> */
.L_x_11559:
[----:B------:R-:W-:Y:S05]  /*5100*/  BSYNC B1 ;  /* 0x0000000000017941 */ /* 0x000fea0003800000 */
.L_x_11558:
        /* <DEDUP_REMOVED lines=18> */
[----:B------:R-:W-:-:S05]  /*5230*/  LOP3.LUT R32, R32, R34, RZ, 0x3c, !PT ;  /* 0x0000002220207212 */ /* 0x000fca00078e3cff */
[----:B------:R-:W-:Y:S02]  /*5240*/  IMAD.IADD R33, R221, 0x1, R32 ;  /* 0x00000001dd217824 */ /* 0x000fe400078e0220 */
[C---:B------:R-:W-:Y:S02]  /*5250*/  IMAD R32, R22.reuse, 0x1800, R87 ;  /* 0x0000180016207824 */ /* 0x040fe400078e0257 */
[----:B------:R-:W-:Y:S02]  /*5260*/  IMAD R34, R22, 0x1800, R33 ;  /* 0x0000180016227824 */ /* 0x000fe400078e0221 */
[--C-:B------:R-:W-:Y:S02]  /*5270*/  IMAD R32, R32, 0x2, R19.reuse ;  /* 0x0000000220207824 */ /* 0x100fe400078e0213 */
[----:B------:R-:W-:-:S04]  /*5280*/  IMAD R36, R34, 0x2, R19 ;  /* 0x0000000222247824 */ /* 0x000fc800078e0213 */
[----:B------:R-:W1:Y:S04]  /*5290*/  LDS.128 R32, [R32+0x1c400] ;  /* 0x01c4000020207984 */ /* 0x000e680000000c00 */
[----:B------:R-:W2:Y:S01]  /*52a0*/  LDS.128 R36, [R36+0x1c400] ;  /* 0x01c4000024247984 */ /* 0x000ea20000000c00 */
[----:B------:R-:W-:Y:S05]  /*52b0*/  @P4 BRA `(.L_x_11563) ;  /* 0x00000004006c4947 */ /* 0x000fea0003800000 */
[----:B------:R-:W-:Y:S01]  /*52c0*/  SHF.R.U32.HI R53, RZ, 0x10, R45 ;  /* 0x00000010ff357819 */ /* 0x000fe2000001162d */
[----:B--2---:R-:W-:Y:S01]  /*52d0*/  IMAD.U32 R52, R39, 0x10000, RZ ;  /* 0x0001000027347824 */ /* 0x004fe200078e00ff */
[----:B------:R-:W-:Y:S02]  /*52e0*/  SHF.R.U32.HI R105, RZ, 0x10, R41 ;  /* 0x00000010ff697819 */ /* 0x000fe40000011629 */
[----:B------:R-:W-:Y:S02]  /*52f0*/  PRMT R124, R124, 0x5410, R53 ;  /* 0x000054107c7c7816 */ /* 0x000fe40000000035 */
[----:B------:R-:W-:Y:S02]  /*5300*/  PRMT R126, R126, 0x5410, R105 ;  /* 0x000054107e7e7816 */ /* 0x000fe40000000069 */
[--C-:B------:R-:W-:Y:S01]  /*5310*/  SHF.R.U64 R104, R42, 0x10, R43.reuse ;  /* 0x000000102a687819 */ /* 0x100fe2000000122b */
[----:B------:R-:W-:Y:S01]  /*5320*/  IMAD.U32 R53, R124, 0x10000, RZ ;  /* 0x000100007c357824 */ /* 0x000fe200078e00ff */
[----:B------:R-:W-:Y:S01]  /*5330*/  SHF.R.U32.HI R102, RZ, 0x10, R43 ;  /* 0x00000010ff667819 */ /* 0x000fe2000001162b */
[----:B-1----:R-:W-:Y:S01]  /*5340*/  IMAD.U32 R42, R33, 0x10000, RZ ;  /* 0x00010000212a7824 */ /* 0x002fe200078e00ff */
[----:B------:R-:W-:Y:S01]  /*5350*/  SHF.R.U64 R54, R44, 0x10, R45 ;  /* 0x000000102c367819 */ /* 0x000fe2000000122d */
[----:B------:R-:W-:Y:S01]  /*5360*/  IMAD.U32 R44, R37, 0x10000, RZ ;  /* 0x00010000252c7824 */ /* 0x000fe200078e00ff */
[--C-:B------:R-:W-:Y:S01]  /*5370*/  SHF.R.U64 R55, R46, 0x10, R47.reuse ;  /* 0x000000102e377819 */ /* 0x100fe2000000122f */
[----:B------:R-:W-:Y:S01]  /*5380*/  IMAD.U32 R46, R35, 0x10000, RZ ;  /* 0x00010000232e7824 */ /* 0x000fe200078e00ff */
[----:B------:R-:W-:-:S02]  /*5390*/  SHF.R.U32.HI R103, RZ, 0x10, R47 ;  /* 0x00000010ff677819 */ /* 0x000fc4000001162f */
[----:B------:R-:W-:Y:S01]  /*53a0*/  LOP3.LUT R43, R39, 0xffff0000, RZ, 0xc0, !PT ;  /* 0xffff0000272b7812 */ /* 0x000fe200078ec0ff */
        /* <DEDUP_REMOVED lines=15> */
[----:B------:R-:W-:Y:S01]  /*54a0*/  PRMT R123, R123, 0x5410, R54 ;  /* 0x000054107b7b7816 */ /* 0x000fe20000000036 */
[C---:B------:R-:W-:Y:S01]  /*54b0*/  FMUL.FTZ R54, R47.reuse, R124 ;  /* 0x0000007c2f367220 */ /* 0x040fe20000410000 */
[----:B------:R-:W-:Y:S01]  /*54c0*/  SHF.R.U64 R108, R40, 0x10, R41 ;  /* 0x00000010286c7819 */ /* 0x000fe20000001229 */
[-C--:B------:R-:W-:Y:S01]  /*54d0*/  FMUL.FTZ R102, R47, R44.reuse ;  /* 0x0000002c2f667220 */ /* 0x080fe20000410000 */
[C---:B------:R-:W-:Y:S01]  /*54e0*/  FMUL.FTZ R103, R52.reuse, R55 ;  /* 0x0000003734677220 */ /* 0x040fe20000410000 */
[----:B------:R-:W-:Y:S01]  /*54f0*/  FFMA.FTZ R44, R45, R44, -R54 ;  /* 0x0000002c2d2c7223 */ /* 0x000fe20000010836 */
[-C--:B------:R-:W-:Y:S01]  /*5500*/  FMUL.FTZ R54, R52, R53.reuse ;  /* 0x0000003534367220 */ /* 0x080fe20000410000 */
[----:B------:R-:W-:Y:S01]  /*5510*/  PRMT R127, R127, 0x5410, R108 ;  /* 0x000054107f7f7816 */ /* 0x000fe2000000006c */
[----:B------:R-:W-:Y:S01]  /*5520*/  FFMA.FTZ R103, R46, R53, -R103 ;  /* 0x000000352e677223 */ /* 0x000fe20000010867 */
[----:B------:R-:W-:Y:S01]  /*5530*/  LOP3.LUT R120, R120, 0xffff0000, RZ, 0xc0, !PT ;  /* 0xffff000078787812 */ /* 0x000fe200078ec0ff */
[----:B------:R-:W-:Y:S01]  /*5540*/  FFMA.FTZ R54, R46, R55, R54 ;  /* 0x000000372e367223 */ /* 0x000fe20000010036 */
[----:B------:R-:W-:Y:S01]  /*5550*/  LOP3.LUT R52, R121, 0xffff0000, RZ, 0xc0, !PT ;  /* 0xffff000079347812 */ /* 0x000fe200078ec0ff */
[----:B------:R-:W-:Y:S01]  /*5560*/  FFMA.FTZ R47, R45, R124, R102 ;  /* 0x0000007c2d2f7223 */ /* 0x000fe20000010066 */
[----:B------:R-:W-:Y:S01]  /*5570*/  IMAD.U32 R46, R123, 0x10000, RZ ;  /* 0x000100007b2e7824 */ /* 0x000fe200078e00ff */
[----:B------:R-:W-:Y:S01]  /*5580*/  PRMT R125, R125, 0x5410, R104 ;  /* 0x000054107d7d7816 */ /* 0x000fe20000000068 */
[----:B------:R-:W-:-:S02]  /*5590*/  IMAD.U32 R45, R127, 0x10000, RZ ;  /* 0x000100007f2d7824 */ /* 0x000fc400078e00ff */
[C---:B------:R-:W-:Y:S01]  /*55a0*/  FMUL.FTZ R102, R43.reuse, R120 ;  /* 0x000000782b667220 */ /* 0x040fe20000410000 */
[----:B------:R-:W-:Y:S01]  /*55b0*/  FMUL.FTZ R104, R43, R52 ;  /* 0x000000342b687220 */ /* 0x000fe20000410000 */
[----:B------:R-:W-:Y:S01]  /*55c0*/  IMAD.U32 R40, R32, 0x10000, RZ ;  /* 0x0001000020287824 */ /* 0x000fe200078e00ff */
[----:B------:R-:W-:Y:S01]  /*55d0*/  LOP3.LUT R41, R35, 0xffff0000, RZ, 0xc0, !PT ;  /* 0xffff000023297812 */ /* 0x000fe200078ec0ff */
[C---:B------:R-:W-:Y:S01]  /*55e0*/  FMUL.FTZ R43, R37.reuse, R46 ;  /* 0x0000002e252b7220 */ /* 0x040fe20000410000 */
[----:B------:R-:W-:Y:S01]  /*55f0*/  LOP3.LUT R36, R36, 0xffff0000, RZ, 0xc0, !PT ;  /* 0xffff000024247812 */ /* 0x000fe200078ec0ff */
[-C--:B------:R-:W-:Y:S01]  /*5600*/  FMUL.FTZ R37, R37, R45.reuse ;  /* 0x0000002d25257220 */ /* 0x080fe20000410000 */
[----:B------:R-:W-:Y:S01]  /*5610*/  LOP3.LUT R123, R123, 0xffff0000, RZ, 0xc0, !PT ;  /* 0xffff00007b7b7812 */ /* 0x000fe200078ec0ff */
[----:B------:R-:W-:Y:S01]  /*5620*/  FFMA.FTZ R43, R40, R45, -R43 ;  /* 0x0000002d282b7223 */ /* 0x000fe2000001082b */
[----:B------:R-:W-:Y:S01]  /*5630*/  LOP3.LUT R127, R127, 0xffff0000, RZ, 0xc0, !PT ;  /* 0xffff00007f7f7812 */ /* 0x000fe200078ec0ff */
[C---:B------:R-:W-:Y:S01]  /*5640*/  IMAD.U32 R33, R34.reuse, 0x10000, RZ ;  /* 0x0001000022217824 */ /* 0x040fe200078e00ff */
[----:B------:R-:W-:Y:S01]  /*5650*/  LOP3.LUT R35, R34, 0xffff0000, RZ, 0xc0, !PT ;  /* 0xffff000022237812 */ /* 0x000fe200078ec0ff */
[C---:B------:R-:W-:Y:S01]  /*5660*/  FFMA.FTZ R102, R41.reuse, R52, -R102 ;  /* 0x0000003429667223 */ /* 0x040fe20000010866 */
[----:B------:R-:W-:Y:S01]  /*5670*/  FFMA.FTZ R53, R41, R120, R104 ;  /* 0x0000007829357223 */ /* 0x000fe20000010068 */
[----:B------:R-:W-:Y:S01]  /*5680*/  FFMA.FTZ R40, R40, R46, R37 ;  /* 0x0000002e28287223 */ /* 0x000fe20000010025 */
[----:B------:R-:W-:Y:S01]  /*5690*/  LOP3.LUT R32, R32, 0xffff0000, RZ, 0xc0, !PT ;  /* 0xffff000020207812 */ /* 0x000fe200078ec0ff */
[----:B------:R-:W-:-:S02]  /*56a0*/  IMAD.U32 R34, R38, 0x10000, RZ ;  /* 0x0001000026227824 */ /* 0x000fc400078e00ff */
[C---:B------:R-:W-:Y:S01]  /*56b0*/  FMUL.FTZ R41, R36.reuse, R123 ;  /* 0x0000007b24297220 */ /* 0x040fe20000410000 */
[-C--:B------:R-:W-:Y:S01]  /*56c0*/  FMUL.FTZ R45, R36, R127.reuse ;  /* 0x0000007f242d7220 */ /* 0x080fe20000410000 */
[----:B------:R-:W-:Y:S01]  /*56d0*/  IMAD.U32 R37, R122, 0x10000, RZ ;  /* 0x000100007a257824 */ /* 0x000fe200078e00ff */
[----:B------:R-:W-:Y:S01]  /*56e0*/  LOP3.LUT R38, R38, 0xffff0000, RZ, 0xc0, !PT ;  /* 0xffff000026267812 */ /* 0x000fe200078ec0ff */
[C---:B------:R-:W-:Y:S01]  /*56f0*/  IMAD.U32 R36, R125.reuse, 0x10000, RZ ;  /* 0x000100007d247824 */ /* 0x040fe200078e00ff */
[----:B------:R-:W-:Y:S01]  /*5700*/  LOP3.LUT R122, R122, 0xffff0000, RZ, 0xc0, !PT ;  /* 0xffff00007a7a7812 */ /* 0x000fe200078ec0ff */
[C---:B------:R-:W-:Y:S01]  /*5710*/  FFMA.FTZ R46, R32.reuse, R127, -R41 ;  /* 0x0000007f202e7223 */ /* 0x040fe20000010829 */
[----:B------:R-:W-:Y:S01]  /*5720*/  LOP3.LUT R125, R125, 0xffff0000, RZ, 0xc0, !PT ;  /* 0xffff00007d7d7812 */ /* 0x000fe200078ec0ff */
[----:B------:R-:W-:Y:S01]  /*5730*/  FFMA.FTZ R45, R32, R123, R45 ;  /* 0x0000007b202d7223 */ /* 0x000fe2000001002d */
[----:B------:R-:W-:Y:S01]  /*5740*/  FMUL.FTZ R32, R34, R37 ;  /* 0x0000002522207220 */ /* 0x000fe20000410000 */
[----:B------:R-:W-:Y:S01]  /*5750*/  FMUL.FTZ R52, R38, R122 ;  /* 0x0000007a26347220 */ /* 0x000fe20000410000 */
[-C--:B------:R-:W-:Y:S01]  /*5760*/  FMUL.FTZ R34, R34, R36.reuse ;  /* 0x0000002422227220 */ /* 0x080fe20000410000 */
[-C--:B------:R-:W-:Y:S01]  /*5770*/  FMUL.FTZ R41, R38, R125.reuse ;  /* 0x0000007d26297220 */ /* 0x080fe20000410000 */
[----:B------:R-:W-:Y:S01]  /*5780*/  FFMA.FTZ R32, R33, R36, -R32 ;  /* 0x0000002421207223 */ /* 0x000fe20000010820 */
[----:B------:R-:W-:Y:S01]  /*5790*/  FFMA.FTZ R125, R35, R125, -R52 ;  /* 0x0000007d237d7223 */ /* 0x000fe20000010834 */
        /* <DEDUP_REMOVED lines=13> */
.L_x_11563:
[----:B------:R-:W-:Y:S05]  /*5870*/  BSYNC B1 ;  /* 0x0000000000017941 */ /* 0x000fea0003800000 */
.L_x_11562:
[----:B-1----:R4:W-:Y:S01]  /*5880*/  STG.E.128 desc[UR38][R48.64], R32 ;  /* 0x0000002030007986 */ /* 0x0029e2000c101d26 */
[----:B------:R-:W-:-:S13]  /*5890*/  ISETP.GE.AND P4, PT, R51, R107, PT ;  /* 0x0000006b3300720c */ /* 0x000fda0003f86270 */
[----:B------:R-:W-:Y:S05]  /*58a0*/  @P4 BRA `(.L_x_11548) ;  /* 0x0000000000844947 */ /* 0x000fea0003800000 */
[--C-:B----4-:R-:W-:Y:S02]  /*58b0*/  SHF.R.S32.HI R32, RZ, 0x1f, R51.reuse ;  /* 0x0000001fff207819 */ /* 0x110fe40000011433 */
[----:B------:R-:W-:-:S04]  /*58c0*/  IADD3 R51, P4, P5, R4, R100, R51 ;  /* 0x0000006404337210 */ /* 0x000fc80007d9e033 */
[----:B------:R-:W-:Y:S02]  /*58d0*/  IADD3.X R50, R3, R50, R32, P4, P5 ;  /* 0x0000003203327210 */ /* 0x000fe400027ea420 */
[----:B------:R-:W-:-:S04]  /*58e0*/  LEA R98, P4, R51, R98, 0x1 ;  /* 0x0000006233627211 */ /* 0x000fc800078808ff */
[----:B------:R-:W-:-:S05]  /*58f0*/  LEA.HI.X R99, R51, R99, R50, 0x1, P4 ;  /* 0x0000006333637211 */ /* 0x000fca00020f0c32 */
[----:B--2---:R1:W-:Y:S01]  /*5900*/  STG.E.128 desc[UR38][R98.64], R36 ;  /* 0x0000002462007986 */ /* 0x0043e2000c101d26 */
[----:B------:R-:W-:Y:S05]  /*5910*/  BRA `(.L_x_11548) ;  /* 0x0000000000687947 */ /* 0x000fea0003800000 */
.L_x_11531:
[----:B------:R-:W-:-:S06]  /*5920*/  UISETP.NE.AND UP0, UPT, UR54, 0x3, UPT ;  /* 0x000000033600788c */ /* 0x000fcc000bf05270 */
[----:B------:R-:W-:-:S13]  /*5930*/  PLOP3.LUT P3, PT, PT, PT, UP0, 0x80, 0x0 ;  /* 0x000000000000781c */ /* 0x000fda0003f6f008 */
[----:B------:R-:W-:Y:S05]  /*5940*/  @!P3 BRA `(.L_x_11564) ;  /* 0x000000000004b947 */ /* 0x000fea0003800000 */
[----:B------:R-:W-:Y:S01]  /*5950*/  BPT.TRAP 0x1 ;  /* 0x000000040000795c */ /* 0x000fe20000300000 */
.L_x_11564:
[----:B------:R-:W-:Y:S01]  /*5960*/  IMAD R95, R22, 0x8, R19 ;  /* 0x00000008165f7824 */ /* 0x000fe200078e0213 */
[----:B------:R-:W-:Y:S01]  /*5970*/  SHF.L.U32 R106, R210, 0x1f, RZ ;  /* 0x0000001fd26a7819 */ /* 0x000fe200000006ff */
[----:B------:R-:W-:Y:S01]  /*5980*/  IMAD R97, R27, -0x60, R24 ;  /* 0xffffffa01b617824 */ /* 0x000fe200078e0218 */
[----:B------:R-:W-:Y:S02]  /*5990*/  BSSY B1, `(.L_x_11565) ;  /* 0x0000004000017945 */ /* 0x000fe40003800000 */
[----:B------:R-:W0:Y:S02]  /*59a0*/  SYNCS.PHASECHK.TRANS64.TRYWAIT P4, [R95+URZ+0x22890], R106 ;  /* 0x0228906a5f0075a7 */ /* 0x000e24000808017f */
[----:B------:R-:W-:Y:S01]  /*59b0*/  VIMNMX R97, R97, 0x60, PT ;  /* 0x0000006061617848 */ /* 0x000fe20003fe0100 */
[----:B0-----:R-:W-:Y:S06]  /*59c0*/  @!P4 BRA `(.L_x_11566) ;  /* 0x000001e00024c947 */ /* 0x001fec0003800000 */
.L_x_11913:
[----:B------:R-:W-:Y:S05]  /*59d0*/  BSYNC B1 ;  /* 0x0000000000017941 */ /* 0x000fea0003800000 */
.L_x_11565:
[-C--:B------:R-:W-:Y:S01]  /*59e0*/  ISETP.GE.AND P5, PT, R23, R97.reuse, PT ;  /* 0x000000611700720c */ /* 0x080fe20003fa6270 */
[----:B------:R-:W-:Y:S01]  /*59f0*/  BSSY B1, `(.L_x_11567) ;  /* 0x0000007000017945 */ /* 0x000fe20003800000 */
[----:B------:R-:W-:-:S11]  /*5a00*/  ISETP.GE.AND P4, PT, R233, R97, PT ;  /* 0x00000061e900720c */ /* 0x000fd60003f86270 */
[----:B------:R-:W-:Y:S05]  /*5a10*/  @P5 BRA `(.L_x_11568) ;  /* 0x0000000000105947 */ /* 0x000fea0003800000 */
[----:B------:R-:W1:Y:S04]  /*5a20*/  @!P1 LDS.128 R32, [R104] ;  /* 0x0000000068209984 */ /* 0x000e680000000c00 */
[----:B------:R-:W2:Y:S04]  /*5a30*/  @!P2 LDS.128 R36, [R103] ;  /* 0x000000006724a984 */ /* 0x000ea80000000c00 */
[----:B-1----:R1:W-:Y:S04]  /*5a40*/  @!P1 STG.E.128 desc[UR38][R42.64], R32 ;  /* 0x000000202a009986 */ /* 0x0023e8000c101d26 */
[----:B--2---:R1:W-:Y:S02]  /*5a50*/  @!P2 STG.E.128 desc[UR38][R42.64+0x40], R36 ;  /* 0x000040242a00a986 */ /* 0x0043e4000c101d26 */
.L_x_11568:
[----:B------:R-:W-:Y:S05]  /*5a60*/  BSYNC B1 ;  /* 0x0000000000017941 */ /* 0x000fea0003800000 */
.L_x_11567:
[----:B------:R-:W-:Y:S05]  /*5a70*/  @P4 BRA `(.L_x_11548) ;  /* 0x0000000000104947 */ /* 0x000fea0003800000 */
[----:B-1----:R-:W1:Y:S04]  /*5a80*/  @!P1 LDS.128 R32, [R104+0x2000] ;  /* 0x0020000068209984 */ /* 0x002e680000000c00 */
[----:B------:R-:W2:Y:S04]  /*5a90*/  @!P2 LDS.128 R36, [R103+0x2000] ;  /* 0x002000006724a984 */ /* 0x000ea80000000c00 */
[----:B-1----:R3:W-:Y:S04]  /*5aa0*/  @!P1 STG.E.128 desc[UR38][R40.64], R32 ;  /* 0x0000002028009986 */ /* 0x0027e8000c101d26 */
[----:B--2---:R3:W-:Y:S02]  /*5ab0*/  @!P2 STG.E.128 desc[UR38][R40.64+0x40], R36 ;  /* 0x000040242800a986 */ /* 0x0047e4000c101d26 */
.L_x_11548:
[----:B------:R-:W-:Y:S05]  /*5ac0*/  BSYNC B0 ;  /* 0x0000000000007941 */ /* 0x000fea0003800000 */
.L_x_11530:
        /* <DEDUP_REMOVED lines=17> */
.L_x_11570:
[----:B------:R-:W-:Y:S05]  /*5be0*/  BSYNC B0 ;  /* 0x0000000000007941 */ /* 0x000fea0003800000 */
.L_x_11569:
[----:B------:R-:W2:Y:S01]  /*5bf0*/  SYNCS.PHASECHK.TRANS64.TRYWAIT P3, [R95+URZ+0x228b0], R106 ;  /* 0x0228b06a5f0075a7 */ /* 0x000ea2000806017f */
[----:B------:R-:W-:Y:S01]  /*5c00*/  ULDC UR52, c[0x0][0x320] ;  /* 0x0000c80000347ab9 */ /* 0x000fe20000000800 */
[----:B------:R-:W-:Y:S01]  /*5c10*/  ULDC.64 UR48, c[0x0][0x328] ;  /* 0x0000ca0000307ab9 */ /* 0x000fe20000000a00 */
[----:B------:R-:W-:Y:S01]  /*5c20*/  ULDC.64 UR46, c[0x0][0x318] ;  /* 0x0000c600002e7ab9 */ /* 0x000fe20000000a00 */
[----:B------:R-:W-:Y:S01]  /*5c30*/  BSSY B0, `(.L_x_11571) ;  /* 0x0000003000007945 */ /* 0x000fe20003800000 */
[----:B------:R-:W-:-:S03]  /*5c40*/  IMAD R41, R22, 0x6000, R89 ;  /* 0x0000600016297824 */ /* 0x000fc600078e0259 */
[----:B--2---:R-:W-:Y:S05]  /*5c50*/  @!P3 BRA `(.L_x_11572) ;  /* 0x000001dc0094b947 */ /* 0x004fea0003800000 */
.L_x_11914:
[----:B------:R-:W-:Y:S05]  /*5c60*/  BSYNC B0 ;  /* 0x0000000000007941 */ /* 0x000fea0003800000 */
.L_x_11571:
[----:B------:R-:W-:Y:S01]  /*5c70*/  ISETP.GE.AND P3, PT, R23, R97, PT ;  /* 0x000000611700720c */ /* 0x000fe20003f66270 */
[----:B------:R-:W-:Y:S01]  /*5c80*/  IMAD.IADD R40, R88, 0x1, R41 ;  /* 0x0000000158287824 */ /* 0x000fe200078e0229 */
[----:B------:R-:W-:Y:S01]  /*5c90*/  BSSY B0, `(.L_x_11573) ;  /* 0x0000025000007945 */ /* 0x000fe20003800000 */
[----:B------:R-:W-:Y:S02]  /*5ca0*/  IMAD R41, R41, 0x2, R25 ;  /* 0x0000000229297824 */ /* 0x000fe400078e0219 */
[----:B------:R-:W-:-:S04]  /*5cb0*/  IMAD.WIDE R36, R27, 0x60, R58 ;  /* 0x000000601b247825 */ /* 0x000fc800078e023a */
[----:B------:R-:W-:-:S04]  /*5cc0*/  IMAD R40, R40, 0x2, R25 ;  /* 0x0000000228287824 */ /* 0x000fc800078e0219 */
        /* <DEDUP_REMOVED lines=33> */
.L_x_11574:
[----:B------:R-:W-:Y:S05]  /*5ee0*/  BSYNC B0 ;  /* 0x0000000000007941 */ /* 0x000fea0003800000 */
.L_x_11573:
        /* <DEDUP_REMOVED lines=37> */
.L_x_11576:
[----:B------:R-:W-:Y:S05]  /*6140*/  BSYNC B0 ;  /* 0x0000000000007941 */ /* 0x000fea0003800000 */
.L_x_11575:
        /* <DEDUP_REMOVED lines=12> */
[----:B---34-:R-:W-:Y:S02]  /*6210*/  SEL R33, RZ, 0x1, P3 ;  /* 0x00000001ff217807 */ /* 0x018fe40001800000 */
[----:B------:R-:W-:Y:S02]  /*6220*/  SEL R22, R22, RZ, P3 ;  /* 0x000000ff16167207 */ /* 0x000fe40001800000 */
[----:B------:R-:W-:Y:S01]  /*6230*/  LOP3.LUT R210, R210, R33, RZ, 0x3c, !PT ;  /* 0x00000021d2d27212 */ /* 0x000fe200078e3cff */
[----:B------:R1:W-:Y:S01]  /*6240*/  @!P4 SYNCS.ARRIVE.TRANS64.RED.A1T0 RZ, [R95+URZ], RZ ;  /* 0x000000ff5fffc9a7 */ /* 0x0003e2000810043f */
[----:B------:R-:W-:Y:S05]  /*6250*/  @P5 BRA `(.L_x_11577) ;  /* 0xffffffc800bc5947 */ /* 0x000fea000383ffff */
[----:B-1----:R-:W0:Y:S01]  /*6260*/  S2R R32, SR_TID.X ;  /* 0x0000000000207919 */ /* 0x002e220000002100 */
[----:B------:R-:W-:Y:S02]  /*6270*/  PLOP3.LUT P0, PT, PT, PT, PT, 0x8, 0x0 ;  /* 0x000000000000781c */ /* 0x000fe40003f0e170 */
[----:B0-----:R-:W-:-:S04]  /*6280*/  SHF.R.U32.HI R32, RZ, 0x7, R32 ;  /* 0x00000007ff207819 */ /* 0x001fc80000011620 */
[----:B------:R-:W-:-:S13]  /*6290*/  ISETP.NE.AND P5, PT, R32, 0x1, PT ;  /* 0x000000012000780c */ /* 0x000fda0003fa5270 */
[----:B------:R-:W-:Y:S06]  /*62a0*/  @!P5 BAR.ARV 0x9, 0x100 ;  /* 0x024400000000db1d */ /* 0x000fec0000002000 */
.L_x_11525:
[----:B------:R-:W0:Y:S01]  /*62b0*/  LDC R0, c[0x0][0x448] ;  /* 0x00011200ff007b82 */ /* 0x000e220000000800 */
[----:B------:R-:W-:-:S07]  /*62c0*/  IADD3 R7, R208, 0x1, -R207 ;  /* 0x00000001d0077810 */ /* 0x000fce0007ffe8cf */
[----:B------:R-:W1:Y:S01]  /*62d0*/  LDC.64 R4, c[0x0][0x9e0] ;  /* 0x00027800ff047b82 */ /* 0x000e620000000a00 */
[----:B0-----:R-:W-:Y:S01]  /*62e0*/  ISETP.NE.AND P1, PT, R0, 0x1, PT ;  /* 0x000000010000780c */ /* 0x001fe20003f25270 */
[----:B------:R-:W-:Y:S01]  /*62f0*/  VIADD R0, R213, 0x7f ;  /* 0x0000007fd5007836 */ /* 0x000fe20000000000 */
[----:B-1----:R-:W-:-:S11]  /*6300*/  ISETP.GE.AND P2, PT, R5, 0x1, PT ;  /* 0x000000010500780c */ /* 0x002fd60003f46270 */
[----:B------:R-:W0:Y:S08]  /*6310*/  @P1 LDC R3, c[0x0][0x44c] ;  /* 0x00011300ff031b82 */ /* 0x000e300000000800 */
[----:B------:R-:W1:Y:S01]  /*6320*/  @P1 LDC R6, c[0x0][0x450] ;  /* 0x00011400ff061b82 */ /* 0x000e620000000800 */
[----:B0-----:R-:W-:-:S05]  /*6330*/  @P1 IMAD.HI.U32 R3, R0, R3, RZ ;  /* 0x0000000300031227 */ /* 0x001fca00078e00ff */
[----:B-1----:R-:W-:-:S05]  /*6340*/  @P1 SHF.R.U32.HI R0, RZ, R6, R3 ;  /* 0x00000006ff001219 */ /* 0x002fca0000011603 */
[----:B------:R-:W-:Y:S01]  /*6350*/  IMAD.IADD R3, R7, 0x1, R0 ;  /* 0x0000000107037824 */ /* 0x000fe200078e0200 */
[----:B------:R-:W-:Y:S06]  /*6360*/  @P0 BRA `(.L_x_11578) ;  /* 0x00000000000c0947 */ /* 0x000fec0003800000 */
[----:B------:R-:W0:Y:S01]  /*6370*/  FENCE.VIEW.ASYNC.G ;  /* 0x00000000000073c6 */ /* 0x000e220000000100 */
[----:B------:R-:W-:Y:S05]  /*6380*/  WARPSYNC.ALL ;  /* 0x0000000000007948 */ /* 0x000fea0003800000 */
[----:B0-----:R-:W-:Y:S06]  /*6390*/  BAR.ARV 0xc, 0x180 ;  /* 0x0306000000007b1d */ /* 0x001fec0000002000 */
.L_x_11578:
        /* <DEDUP_REMOVED lines=13> */
.L_x_11581:
[----:B------:R-:W-:-:S13]  /*6470*/  ISETP.NE.AND P0, PT, R5, 0x1, PT ;  /* 0x000000010500780c */ /* 0x000fda0003f05270 */
[----:B------:R-:W0:Y:S02]  /*6480*/  @P0 LDC.64 R6, c[0x0][0x9e8] ;  /* 0x00027a00ff060b82 */ /* 0x000e240000000a00 */
[----:B0-----:R-:W-:-:S05]  /*6490*/  @P0 IMAD.HI.U32 R6, R0, R6, RZ ;  /* 0x0000000600060227 */ /* 0x001fca00078e00ff */
[----:B------:R-:W-:-:S07]  /*64a0*/  @P0 SHF.R.U32.HI R0, RZ, R7, R6 ;  /* 0x00000007ff000219 */ /* 0x000fce0000011606 */
.L_x_11582:
[----:B------:R-:W-:Y:S05]  /*64b0*/  BSYNC B0 ;  /* 0x0000000000007941 */ /* 0x000fea0003800000 */
.L_x_11580:
[----:B------:R-:W-:-:S05]  /*64c0*/  IMAD R3, R0, R5, R5 ;  /* 0x0000000500037224 */ /* 0x000fca00078e0205 */
[----:B------:R-:W-:-:S07]  /*64d0*/  VIMNMX R4, R4, R3, PT ;  /* 0x0000000304047248 */ /* 0x000fce0003fe0100 */
.L_x_11579:
[----:B------:R-:W0:Y:S01]  /*64e0*/  @P1 LDC R0, c[0x0][0x44c] ;  /* 0x00011300ff001b82 */ /* 0x000e220000000800 */
[----:B------:R-:W-:Y:S01]  /*64f0*/  VIADD R4, R4, 0x5f ;  /* 0x0000005f04047836 */ /* 0x000fe20000000000 */
[----:B------:R-:W-:-:S03]  /*6500*/  ULDC UR4, c[0x0][0x9dc] ;  /* 0x0002770000047ab9 */ /* 0x000fc60000000800 */
[----:B------:R-:W-:-:S03]  /*6510*/  IMAD.HI R4, R4, 0x2aaaaaab, RZ ;  /* 0x2aaaaaab04047827 */ /* 0x000fc600078e02ff */
[----:B------:R-:W1:Y:S02]  /*6520*/  @P1 LDC R7, c[0x0][0x450] ;  /* 0x00011400ff071b82 */ /* 0x000e640000000800 */
[----:B------:R-:W-:-:S04]  /*6530*/  SHF.R.U32.HI R3, RZ, 0x1f, R4 ;  /* 0x0000001fff037819 */ /* 0x000fc80000011604 */
[----:B------:R-:W-:-:S04]  /*6540*/  LEA.HI.SX32 R4, R4, R3, 0x1c ;  /* 0x0000000304047211 */ /* 0x000fc800078fe2ff */
[----:B------:R-:W-:Y:S01]  /*6550*/  VIMNMX R29, R29, R4, PT ;  /* 0x000000041d1d7248 */ /* 0x000fe20003fe0100 */
[----:B0-----:R-:W-:-:S04]  /*6560*/  @P1 IMAD.HI.U32 R6, R213, R0, RZ ;  /* 0x00000000d5061227 */ /* 0x001fc800078e00ff */
[----:B------:R-:W-:Y:S01]  /*6570*/  IMAD.MOV.U32 R0, RZ, RZ, R213 ;  /* 0x000000ffff007224 */ /* 0x000fe200078e00d5 */
        /* <DEDUP_REMOVED lines=14> */
.L_x_11585:
[----:B------:R-:W-:-:S13]  /*6660*/  ISETP.NE.AND P0, PT, R5, 0x1, PT ;  /* 0x000000010500780c */ /* 0x000fda0003f05270 */
[----:B------:R-:W0:Y:S02]  /*6670*/  @P0 LDC.64 R6, c[0x0][0x9e8] ;  /* 0x00027a00ff060b82 */ /* 0x000e240000000a00 */
[----:B0-----:R-:W-:-:S05]  /*6680*/  @P0 IMAD.HI.U32 R4, R0, R6, RZ ;  /* 0x0000000600040227 */ /* 0x001fca00078e00ff */
[----:B------:R-:W-:-:S07]  /*6690*/  @P0 SHF.R.U32.HI R0, RZ, R7, R4 ;  /* 0x00000007ff000219 */ /* 0x000fce0000011604 */
.L_x_11586:
[----:B------:R-:W-:Y:S05]  /*66a0*/  BSYNC B0 ;  /* 0x0000000000007941 */ /* 0x000fea0003800000 */
.L_x_11584:
[----:B------:R-:W-:-:S05]  /*66b0*/  IMAD R0, R0, R5, RZ ;  /* 0x0000000500007224 */ /* 0x000fca00078e02ff */
[----:B------:R-:W-:-:S07]  /*66c0*/  VIMNMX R3, R3, R0, !PT ;  /* 0x0000000003037248 */ /* 0x000fce0007fe0100 */
.L_x_11583:
[----:B------:R-:W-:Y:S01]  /*66d0*/  IMAD.HI R3, R3, 0x2aaaaaab, RZ ;  /* 0x2aaaaaab03037827 */ /* 0x000fe200078e02ff */
[----:B------:R-:W-:Y:S03]  /*66e0*/  BSSY B0, `(.L_x_11587) ;  /* 0x0000026000007945 */ /* 0x000fe60003800000 */
[----:B------:R-:W-:Y:S01]  /*66f0*/  IMAD.MOV.U32 R176, RZ, RZ, RZ ;  /* 0x000000ffffb07224 */ /* 0x000fe200078e00ff */
[----:B------:R-:W-:-:S04]  /*6700*/  SHF.R.U32.HI R0, RZ, 0x1f, R3 ;  /* 0x0000001fff007819 */ /* 0x000fc80000011603 */
[----:B------:R-:W-:-:S04]  /*6710*/  LEA.HI.SX32 R0, R3, R0, 0x1c ;  /* 0x0000000003007211 */ /* 0x000fc800078fe2ff */
        /* <DEDUP_REMOVED lines=34> */
.L_x_11588:
[----:B------:R-:W-:Y:S05]  /*6940*/  BSYNC B0 ;  /* 0x0000000000007941 */ /* 0x000fea0003800000 */
.L_x_11587:
        /* <DEDUP_REMOVED lines=79> */
.L_x_11917:
        /* <DEDUP_REMOVED lines=26> */
.L_x_11592:
[----:B------:R-:W-:Y:S05]  /*6fe0*/  BSYNC B6 ;  /* 0x0000000000067941 */ /* 0x000fea0003800000 */
.L_x_11591:
        /* <DEDUP_REMOVED lines=12> */
.L_x_11596:
[----:B--2---:R2:W3:Y:S02]  /*70b0*/  SYNCS.PHASECHK.TRANS64.TRYWAIT P0, [R19+URZ+0x22800], R0 ;  /* 0x02280000130075a7 */ /* 0x0044e4000800017f */
[----:B---3--:R-:W-:Y:S05]  /*70c0*/  @!P0 NANOSLEEP.SYNCS 0x989680 ;  /* 0x009896800000895d */ /* 0x008fea0003900000 */
[----:B------:R-:W3:Y:S02]  /*70d0*/  @!P0 SYNCS.PHASECHK.TRANS64 P0, [R19+URZ+0x22800], R0 ;  /* 0x02280000130085a7 */ /* 0x000ee4000800007f */
[----:B---3--:R-:W-:Y:S05]  /*70e0*/  @!P0 BRA `(.L_x_11596) ;  /* 0xfffffffc00f08947 */ /* 0x008fea000383ffff */
.L_x_11595:
[----:B------:R-:W-:Y:S05]  /*70f0*/  BSYNC B0 ;  /* 0x0000000000007941 */ /* 0x000fea0003800000 */
.L_x_11594:
[----:B------:R-:W-:Y:S05]  /*7100*/  BRA `(.L_x_11597) ;  /* 0x0000002c008c7947 */ /* 0x000fea0003800000 */
.L_x_11593:
[----:B------:R-:W-:Y:S01]  /*7110*/  LOP3.LUT P0, RZ, R24, 0x3ff, RZ, 0xc0, !PT ;  /* 0x000003ff18ff7812 */ /* 0x000fe2000780c0ff */
[----:B------:R-:W-:Y:S01]  /*7120*/  ULDC.64 UR4, c[0x0][0x3f8] ;  /* 0x0000fe0000047ab9 */ /* 0x000fe20000000a00 */
[----:B-----5:R-:W-:Y:S01]  /*7130*/  SHF.R.S32.HI R0, RZ, 0x1f, R152 ;  /* 0x0000001fff007819 */ /* 0x020fe20000011498 */
[----:B------:R-:W-:Y:S01]  /*7140*/  ULDC.64 UR6, c[0x0][0x408] ;  /* 0x0001020000067ab9 */ /* 0x000fe20000000a00 */
[----:B------:R-:W-:Y:S01]  /*7150*/  IMAD.WIDE.U32 R24, R152, UR4, RZ ;  /* 0x0000000498187c25 */ /* 0x000fe2000f8e00ff */
[----:B------:R-:W-:Y:S03]  /*7160*/  BSSY B6, `(.L_x_11598) ;  /* 0x0000019000067945 */ /* 0x000fe60003800000 */
        /* <DEDUP_REMOVED lines=24> */
.L_x_11599:
[----:B------:R-:W-:Y:S05]  /*72f0*/  BSYNC B6 ;  /* 0x0000000000067941 */ /* 0x000fea0003800000 */
.L_x_11598:
[----:B------:R-:W-:Y:S01]  /*7300*/  LEA.HI R31, R31, R26, RZ, 0x2 ;  /* 0x0000001a1f1f7211 */ /* 0x000fe200078f10ff */
[----:B------:R-:W-:Y:S01]  /*7310*/  ULDC.U8 UR4, c[0x0][0x410] ;  /* 0x0001040000047ab9 */ /* 0x000fe20000000000 */
[----:B------:R-:W-:Y:S01]  /*7320*/  BSSY B0, `(.L_x_11600) ;  /* 0x00002b9000007945 */ /* 0x000fe20003800000 */
[----:B------:R-:W-:Y:S01]  /*7330*/  ISETP.NE.AND P0, PT, RZ, UR4, PT ;  /* 0x00000004ff007c0c */ /* 0x000fe2000bf05270 */
[----:B------:R-:W-:Y:S01]  /*7340*/  IMAD.IADD R41, R23, 0x1, R213 ;  /* 0x0000000117297824 */ /* 0x000fe200078e02d5 */
[----:B------:R-:W-:Y:S02]  /*7350*/  SHF.R.S32.HI R0, RZ, 0x1f, R31 ;  /* 0x0000001fff007819 */ /* 0x000fe4000001141f */
[----:B------:R-:W-:Y:S02]  /*7360*/  LOP3.LUT R31, R31, 0xfffffffc, RZ, 0xc0, !PT ;  /* 0xfffffffc1f1f7812 */ /* 0x000fe400078ec0ff */
[----:B------:R-:W-:-:S03]  /*7370*/  LEA.HI R0, R0, R23, RZ, 0x3 ;  /* 0x0000001700007211 */ /* 0x000fc600078f18ff */
[----:B------:R-:W-:Y:S01]  /*7380*/  IMAD.IADD R26, R26, 0x1, -R31 ;  /* 0x000000011a1a7824 */ /* 0x000fe200078e0a1f */
[----:B------:R-:W-:-:S05]  /*7390*/  LOP3.LUT R0, R0, 0xfffffff8, RZ, 0xc0, !PT ;  /* 0xfffffff800007812 */ /* 0x000fca00078ec0ff */
[----:B------:R-:W-:Y:S01]  /*73a0*/  IMAD.IADD R38, R23, 0x1, -R0 ;  /* 0x0000000117267824 */ /* 0x000fe200078e0a00 */
[----:B------:R-:W-:Y:S06]  /*73b0*/  @!P0 BRA `(.L_x_11601) ;  /* 0x0000001400908947 */ /* 0x000fec0003800000 */
[----:B------:R-:W1:Y:S01]  /*73c0*/  LDC R42, c[0x0][0x448] ;  /* 0x00011200ff2a7b82 */ /* 0x000e620000000800 */
        /* <DEDUP_REMOVED lines=8> */
[----:B-1----:R-:W-:-:S13]  /*7450*/  ISETP.NE.AND P0, PT, R42, 0x1, PT ;  /* 0x000000012a00780c */ /* 0x002fda0003f05270 */
[----:B------:R-:W1:Y:S08]  /*7460*/  @P0 LDC R0, c[0x0][0x44c] ;  /* 0x00011300ff000b82 */ /* 0x000e700000000800 */
[----:B------:R-:W2:Y:S01]  /*7470*/  @P0 LDC R5, c[0x0][0x450] ;  /* 0x00011400ff050b82 */ /* 0x000ea20000000800 */
[----:B-1----:R-:W-:-:S05]  /*7480*/  @P0 IMAD.HI.U32 R0, R3, R0, RZ ;  /* 0x0000000003000227 */ /* 0x002fca00078e00ff */
[----:B--2---:R-:W-:-:S04]  /*7490*/  @P0 SHF.R.U32.HI R3, RZ, R5, R0 ;  /* 0x00000005ff030219 */ /* 0x004fc80000011600 */
        /* <DEDUP_REMOVED lines=17> */
[----:B------:R1:W2:Y:S04]  /*75b0*/  SHFL.IDX PT, R3, R7, RZ, 0x1c1f ;  /* 0x001c1fff07037589 */ /* 0x0002a800000e0000 */
[----:B------:R1:W3:Y:S04]  /*75c0*/  SHFL.IDX PT, R0, R6, RZ, 0x1c1f ;  /* 0x001c1fff06007589 */ /* 0x0002e800000e0000 */
[----:B------:R1:W4:Y:S04]  /*75d0*/  SHFL.IDX PT, R5, R10, RZ, 0x1c1f ;  /* 0x001c1fff0a057589 */ /* 0x00032800000e0000 */
[----:B------:R1:W0:Y:S02]  /*75e0*/  SHFL.IDX PT, R14, R4, RZ, 0x1c1f ;  /* 0x001c1fff040e7589 */ /* 0x00022400000e0000 */
.L_x_11923:
        /* <DEDUP_REMOVED lines=9> */
[----:B---3--:R-:W-:Y:S01]  /*7680*/  IMAD.MOV.U32 R8, RZ, RZ, R0 ;  /* 0x000000ffff087224 */ /* 0x008fe200078e0000 */
[----:B------:R-:W-:Y:S01]  /*7690*/  ISETP.GE.AND P3, PT, R211, UR4, PT ;  /* 0x00000004d3007c0c */ /* 0x000fe2000bf66270 */
[----:B--2---:R-:W-:Y:S01]  /*76a0*/  IMAD.MOV.U32 R9, RZ, RZ, R3 ;  /* 0x000000ffff097224 */ /* 0x004fe200078e0003 */
[----:B------:R-:W-:Y:S01]  /*76b0*/  ISETP.GE.AND P2, PT, R204, UR4, PT ;  /* 0x00000004cc007c0c */ /* 0x000fe2000bf46270 */
[----:B----4-:R-:W-:Y:S01]  /*76c0*/  IMAD.MOV.U32 R15, RZ, RZ, R5 ;  /* 0x000000ffff0f7224 */ /* 0x010fe200078e0005 */
[----:B------:R-:W-:-:S09]  /*76d0*/  CS2R R26, SRZ ;  /* 0x00000000001a7805 */ /* 0x000fd2000001ff00 */
[C---:B0-----:R-:W-:Y:S01]  /*76e0*/  @!P3 IMAD.SHL.U32 R13, R211.reuse, 0x2, RZ ;  /* 0x00000002d30db824 */ /* 0x041fe200078e00ff */
[----:B------:R-:W-:Y:S01]  /*76f0*/  @!P3 SHF.L.U64.HI R20, R211, 0x1, R32 ;  /* 0x00000001d314b819 */ /* 0x000fe20000010220 */
[----:B------:R-:W-:-:S03]  /*7700*/  @!P2 IMAD.WIDE R30, R204, 0x2, R8 ;  /* 0x00000002cc1ea825 */ /* 0x000fc600078e0208 */
[-C--:B------:R-:W-:Y:S02]  /*7710*/  @!P3 IADD3 R8, P0, R0, R13.reuse, RZ ;  /* 0x0000000d0008b210 */ /* 0x080fe40007f1e0ff */
[----:B------:R-:W-:Y:S02]  /*7720*/  @!P3 IADD3 R12, P1, R14, R13, RZ ;  /* 0x0000000d0e0cb210 */ /* 0x000fe40007f3e0ff */
[----:B------:R-:W-:Y:S02]  /*7730*/  CS2R R28, SRZ ;  /* 0x00000000001c7805 */ /* 0x000fe4000001ff00 */
        /* <DEDUP_REMOVED lines=9> */
.L_x_11604:
[----:B------:R-:W-:Y:S05]  /*77d0*/  BSYNC B1 ;  /* 0x0000000000017941 */ /* 0x000fea0003800000 */
.L_x_11603:
[----:B---3-5:R-:W-:Y:S01]  /*77e0*/  IMAD.MOV.U32 R0, RZ, RZ, R24 ;  /* 0x000000ffff007224 */ /* 0x028fe200078e0018 */
[----:B------:R-:W-:Y:S01]  /*77f0*/  UMOV UR4, 0xffffffff ;  /* 0xffffffff00047882 */ /* 0x000fe20000000000 */
[----:B--2---:R-:W-:Y:S02]  /*7800*/  IMAD.MOV.U32 R3, RZ, RZ, R25 ;  /* 0x000000ffff037224 */ /* 0x004fe400078e0019 */
[----:B----4-:R-:W-:Y:S02]  /*7810*/  IMAD.MOV.U32 R5, RZ, RZ, R26 ;  /* 0x000000ffff057224 */ /* 0x010fe400078e001a */
[----:B0-----:R-:W-:Y:S01]  /*7820*/  IMAD.MOV.U32 R8, RZ, RZ, R27 ;  /* 0x000000ffff087224 */ /* 0x001fe200078e001b */
        /* <DEDUP_REMOVED lines=11> */
[----:B------:R0:W2:Y:S04]  /*78e0*/  SHFL.IDX PT, R3, R7, 0x1, 0x1c1f ;  /* 0x003c1f0007037f89 */ /* 0x0000a800000e0000 */
[----:B------:R0:W3:Y:S04]  /*78f0*/  SHFL.IDX PT, R0, R6, 0x1, 0x1c1f ;  /* 0x003c1f0006007f89 */ /* 0x0000e800000e0000 */
[----:B------:R0:W4:Y:S04]  /*7900*/  SHFL.IDX PT, R5, R10, 0x1, 0x1c1f ;  /* 0x003c1f000a057f89 */ /* 0x00012800000e0000 */
[----:B-1----:R-:W1:Y:S02]  /*7910*/  SHFL.IDX PT, R4, R4, 0x1, 0x1c1f ;  /* 0x003c1f0004047f89 */ /* 0x002e6400000e0000 */
.L_x_11929:
[----:B------:R-:W-:Y:S01]  /*7920*/  VIADD R41, R41, 0x40 ;  /* 0x0000004029297836 */ /* 0x000fe20000000000 */
[----:B0-----:R-:W-:Y:S01]  /*7930*/  LEA.HI R6, R234, R234, RZ, 0x1 ;  /* 0x000000eaea067211 */ /* 0x001fe200078f08ff */
[----:B------:R-:W-:Y:S01]  /*7940*/  BSSY B1, `(.L_x_11606) ;  /* 0x000001e000017945 */ /* 0x000fe20003800000 */
[----:B------:R-:W-:Y:S02]  /*7950*/  CS2R R12, SRZ ;  /* 0x00000000000c7805 */ /* 0x000fe4000001ff00 */
[----:B------:R-:W-:Y:S02]  /*7960*/  CS2R R10, SRZ ;  /* 0x00000000000a7805 */ /* 0x000fe4000001ff00 */
[----:B------:R-:W-:Y:S02]  /*7970*/  ISETP.GE.AND P0, PT, R41, R42, PT ;  /* 0x0000002a2900720c */ /* 0x000fe40003f06270 */
[----:B------:R-:W-:Y:S02]  /*7980*/  CS2R R14, SRZ ;  /* 0x00000000000e7805 */ /* 0x000fe4000001ff00 */
[----:B------:R-:W-:-:S05]  /*7990*/  LOP3.LUT R7, R6, 0xfffffffe, RZ, 0xc0, !PT ;  /* 0xfffffffe06077812 */ /* 0x000fca00078ec0ff */
        /* <DEDUP_REMOVED lines=9> */
[C---:B------:R-:W-:Y:S02]  /*7a30*/  @!P2 IMAD.WIDE R36, R204.reuse, 0x2, R6 ;  /* 0x00000002cc24a825 */ /* 0x040fe400078e0206 */
[C---:B------:R-:W-:Y:S02]  /*7a40*/  @!P3 SHF.L.U64.HI R10, R211.reuse, 0x1, R32 ;  /* 0x00000001d30ab819 */ /* 0x040fe40000010220 */
[----:B------:R-:W-:Y:S01]  /*7a50*/  @!P3 IMAD.SHL.U32 R7, R211, 0x2, RZ ;  /* 0x00000002d307b824 */ /* 0x000fe200078e00ff */
[----:B------:R-:W-:Y:S02]  /*7a60*/  CS2R R14, SRZ ;  /* 0x00000000000e7805 */ /* 0x000fe4000001ff00 */
[----:B------:R-:W-:Y:S01]  /*7a70*/  CS2R R8, SRZ ;  /* 0x0000000000087805 */ /* 0x000fe2000001ff00 */
[----:B------:R0:W5:Y:S01]  /*7a80*/  @!P2 LD.E.64 R12, desc[UR38][R36.64] ;  /* 0x00000026240ca980 */ /* 0x000162000c101b00 */
[----:B-1--4-:R-:W-:Y:S01]  /*7a90*/  @!P2 IMAD.WIDE R32, R204, 0x2, R4 ;  /* 0x00000002cc20a825 */ /* 0x012fe200078e0204 */
[----:B------:R-:W-:-:S02]  /*7aa0*/  @!P3 IADD3 R30, P0, R0, R7, RZ ;  /* 0x00000007001eb210 */ /* 0x000fc40007f1e0ff */
[----:B------:R-:W-:Y:S02]  /*7ab0*/  @!P3 IADD3 R6, P1, R4, R7, RZ ;  /* 0x000000070406b210 */ /* 0x000fe40007f3e0ff */
[----:B------:R0:W5:Y:S01]  /*7ac0*/  @!P2 LD.E.64 R14, desc[UR38][R32.64] ;  /* 0x00000026200ea980 */ /* 0x000162000c101b00 */
[--C-:B------:R-:W-:Y:S02]  /*7ad0*/  @!P3 IMAD.X R31, R3, 0x1, R10.reuse, P0 ;  /* 0x00000001031fb824 */ /* 0x100fe400000e060a */
[----:B------:R-:W-:Y:S01]  /*7ae0*/  @!P3 IMAD.X R7, R5, 0x1, R10, P1 ;  /* 0x000000010507b824 */ /* 0x000fe200008e060a */
[----:B------:R-:W-:Y:S02]  /*7af0*/  CS2R R10, SRZ ;  /* 0x00000000000a7805 */ /* 0x000fe4000001ff00 */
[----:B------:R0:W5:Y:S04]  /*7b00*/  @!P3 LD.E.64 R8, desc[UR38][R30.64] ;  /* 0x000000261e08b980 */ /* 0x000168000c101b00 */
[----:B------:R0:W5:Y:S02]  /*7b10*/  @!P3 LD.E.64 R10, desc[UR38][R6.64] ;  /* 0x00000026060ab980 */ /* 0x000164000c101b00 */
.L_x_11607:
[----:B------:R-:W-:Y:S05]  /*7b20*/  BSYNC B1 ;  /* 0x0000000000017941 */ /* 0x000fea0003800000 */
.L_x_11606:
[----:B------:R-:W2:Y:S01]  /*7b30*/  SYNCS.PHASECHK.TRANS64.TRYWAIT P0, [R19+URZ+0x22800], R40 ;  /* 0x02280028130075a7 */ /* 0x000ea2000800017f */
[----:B---3--:R-:W-:Y:S01]  /*7b40*/  IMAD.SHL.U32 R0, R38, 0x40, RZ ;  /* 0x0000004026007824 */ /* 0x008fe200078e00ff */
[----:B0-----:R-:W-:Y:S01]  /*7b50*/  VIADDMNMX R30, R42, -R213, 0x80, PT ;  /* 0x000000802a1e7446 */ /* 0x001fe200038009d5 */
[----:B-1---5:R-:W-:Y:S01]  /*7b60*/  IMAD.MOV.U32 R4, RZ, RZ, R8 ;  /* 0x000000ffff047224 */ /* 0x022fe200078e0008 */
[----:B------:R-:W-:Y:S01]  /*7b70*/  BSSY B1, `(.L_x_11608) ;  /* 0x000001a000017945 */ /* 0x000fe20003800000 */
[----:B----4-:R-:W-:Y:S01]  /*7b80*/  IMAD.MOV.U32 R5, RZ, RZ, R13 ;  /* 0x000000ffff057224 */ /* 0x010fe200078e000d */
[----:B--2---:R-:W-:Y:S01]  /*7b90*/  LOP3.LUT R3, R0, 0x1c0, RZ, 0xc0, !PT ;  /* 0x000001c000037812 */ /* 0x004fe200078ec0ff */
[----:B------:R-:W-:Y:S01]  /*7ba0*/  IMAD.MOV.U32 R6, RZ, RZ, R10 ;  /* 0x000000ffff067224 */ /* 0x000fe200078e000a */
[----:B------:R-:W-:Y:S01]  /*7bb0*/  PRMT R41, R4, 0x7610, R41 ;  /* 0x0000761004297816 */ /* 0x000fe20000000029 */
[----:B------:R-:W-:Y:S01]  /*7bc0*/  IMAD.MOV.U32 R4, RZ, RZ, R12 ;  /* 0x000000ffff047224 */ /* 0x000fe200078e000c */
[----:B------:R-:W-:-:S02]  /*7bd0*/  LOP3.LUT R0, R3, 0x18, R16, 0xf8, !PT ;  /* 0x0000001803007812 */ /* 0x000fc400078ef810 */
[----:B------:R-:W-:Y:S02]  /*7be0*/  SHF.R.U32.HI R3, RZ, 0x3, R3 ;  /* 0x00000003ff037819 */ /* 0x000fe40000011603 */
[----:B------:R-:W-:Y:S01]  /*7bf0*/  PRMT R45, R45, 0x5410, R4 ;  /* 0x000054102d2d7816 */ /* 0x000fe20000000004 */
[----:B------:R-:W-:Y:S01]  /*7c00*/  IMAD.MOV.U32 R4, RZ, RZ, R11 ;  /* 0x000000ffff047224 */ /* 0x000fe200078e000b */
[----:B------:R-:W-:Y:S01]  /*7c10*/  LOP3.LUT R3, R0, R3, RZ, 0x3c, !PT ;  /* 0x0000000300037212 */ /* 0x000fe200078e3cff */
[----:B------:R-:W-:Y:S01]  /*7c20*/  IMAD.MOV.U32 R0, RZ, RZ, R9 ;  /* 0x000000ffff007224 */ /* 0x000fe200078e0009 */
[----:B------:R-:W-:Y:S01]  /*7c30*/  PRMT R47, R5, 0x7610, R47 ;  /* 0x00007610052f7816 */ /* 0x000fe2000000002f */
[----:B------:R-:W-:Y:S01]  /*7c40*/  IMAD.MOV.U32 R5, RZ, RZ, R14 ;  /* 0x000000ffff057224 */ /* 0x000fe200078e000e */
[----:B------:R-:W-:Y:S02]  /*7c50*/  PRMT R42, R4, 0x7610, R42 ;  /* 0x00007610042a7816 */ /* 0x000fe4000000002a */
[----:B------:R-:W-:Y:S01]  /*7c60*/  PRMT R41, R41, 0x5410, R0 ;  /* 0x0000541029297816 */ /* 0x000fe20000000000 */
[----:B------:R-:W-:Y:S01]  /*7c70*/  IMAD R0, R220, 0x200, R3 ;  /* 0x00000200dc007824 */ /* 0x000fe200078e0203 */
[----:B------:R-:W-:Y:S01]  /*7c80*/  PRMT R48, R5, 0x7610, R48 ;  /* 0x0000761005307816 */ /* 0x000fe20000000030 */
[----:B------:R-:W-:Y:S01]  /*7c90*/  IMAD.MOV.U32 R5, RZ, RZ, R15 ;  /* 0x000000ffff057224 */ /* 0x000fe200078e000f */
[----:B------:R-:W-:Y:S01]  /*7ca0*/  LOP3.LUT P2, RZ, R38, 0x4, RZ, 0xc0, !PT ;  /* 0x0000000426ff7812 */ /* 0x000fe2000784c0ff */
[----:B------:R-:W-:Y:S01]  /*7cb0*/  IMAD R3, R0, 0x2, R19 ;  /* 0x0000000200037824 */ /* 0x000fe200078e0213 */
[----:B------:R-:W-:-:S02]  /*7cc0*/  PRMT R46, R46, 0x5410, R6 ;  /* 0x000054102e2e7816 */ /* 0x000fc40000000006 */
[----:B------:R-:W-:Y:S01]  /*7cd0*/  ISETP.GE.AND P1, PT, R23, R30, PT ;  /* 0x0000001e1700720c */ /* 0x000fe20003f26270 */
[C---:B------:R-:W-:Y:S02]  /*7ce0*/  VIADD R4, R3.reuse, 0x18400 ;  /* 0x0001840003047836 */ /* 0x040fe40000000000 */
[----:B------:R-:W-:Y:S01]  /*7cf0*/  VIADD R0, R3, 0x18440 ;  /* 0x0001844003007836 */ /* 0x000fe20000000000 */
[----:B------:R-:W-:Y:S09]  /*7d00*/  @!P0 BRA `(.L_x_11609) ;  /* 0x000001c000848947 */ /* 0x000ff20003800000 */
.L_x_11930:
[----:B------:R-:W-:Y:S05]  /*7d10*/  BSYNC B1 ;  /* 0x0000000000017941 */ /* 0x000fea0003800000 */
.L_x_11608:
        /* <DEDUP_REMOVED lines=32> */
[----:B------:R-:W-:Y:S02]  /*7f20*/  IMAD.U32 R7, R5, 0x10000, RZ ;  /* 0x0001000005077824 */ /* 0x000fe400078e00ff */
[-C--:B------:R-:W-:Y:S01]  /*7f30*/  FMUL.FTZ R33, R29, R32.reuse ;  /* 0x000000201d217220 */ /* 0x080fe20000410000 */
[----:B------:R-:W-:Y:S01]  /*7f40*/  FFMA.FTZ R37, R28, R32, -R27 ;  /* 0x000000201c257223 */ /* 0x000fe2000001081b */
[----:B------:R-:W-:Y:S01]  /*7f50*/  LOP3.LUT R4, R4, 0xffff0000, RZ, 0xc0, !PT ;  /* 0xffff000004047812 */ /* 0x000fe200078ec0ff */
[----:B------:R-:W-:Y:S01]  /*7f60*/  IMAD.U32 R29, R35, 0x10000, RZ ;  /* 0x00010000231d7824 */ /* 0x000fe200078e00ff */
[----:B------:R-:W-:Y:S01]  /*7f70*/  LOP3.LUT R5, R5, 0xffff0000, RZ, 0xc0, !PT ;  /* 0xffff000005057812 */ /* 0x000fe200078ec0ff */
[----:B------:R-:W-:Y:S01]  /*7f80*/  IMAD.U32 R27, R31, 0x10000, RZ ;  /* 0x000100001f1b7824 */ /* 0x000fe200078e00ff */
[----:B------:R-:W-:Y:S01]  /*7f90*/  LOP3.LUT R32, R35, 0xffff0000, RZ, 0xc0, !PT ;  /* 0xffff000023207812 */ /* 0x000fe200078ec0ff */
[----:B0-----:R-:W-:Y:S01]  /*7fa0*/  FFMA.FTZ R40, R28, R36, R33 ;  /* 0x000000241c287223 */ /* 0x001fe20000010021 */
        /* <DEDUP_REMOVED lines=14> */
.L_x_11613:
[----:B------:R-:W-:Y:S05]  /*8090*/  BSYNC B2 ;  /* 0x0000000000027941 */ /* 0x000fea0003800000 */
.L_x_11612:
[----:B------:R-:W-:Y:S05]  /*80a0*/  @P1 BRA `(.L_x_11611) ;  /* 0x0000000000b81947 */ /* 0x000fea0003800000 */
[----:B-1----:R-:W1:Y:S01]  /*80b0*/  LDS.128 R4, [R0] ;  /* 0x0000000000047984 */ /* 0x002e620000000c00 */
        /* <DEDUP_REMOVED lines=45> */
.L_x_11611:
[----:B------:R-:W-:Y:S05]  /*8390*/  BSYNC B1 ;  /* 0x0000000000017941 */ /* 0x000fea0003800000 */
.L_x_11610:
        /* <DEDUP_REMOVED lines=53> */
.L_x_11616:
[----:B------:R-:W-:Y:S05]  /*86f0*/  BSYNC B1 ;  /* 0x0000000000017941 */ /* 0x000fea0003800000 */
.L_x_11615:
[----:B------:R-:W-:Y:S05]  /*8700*/  @P1 BRA `(.L_x_11614) ;  /* 0x0000001400e81947 */ /* 0x000fea0003800000 */
[----:B-1----:R-:W1:Y:S01]  /*8710*/  LDS.128 R4, [R0+0x2000] ;  /* 0x0020000000047984 */ /* 0x002e620000000c00 */
[----:B------:R-:W-:Y:S02]  /*8720*/  SHF.R.U32.HI R15, RZ, 0x10, R11 ;  /* 0x00000010ff0f7819 */ /* 0x000fe4000001160b */
[----:B------:R-:W-:Y:S02]  /*8730*/  SHF.R.U32.HI R12, RZ, 0x10, R9 ;  /* 0x00000010ff0c7819 */ /* 0x000fe40000011609 */
[----:B------:R-:W-:Y:S02]  /*8740*/  PRMT R15, R42, 0x5410, R15 ;  /* 0x000054102a0f7816 */ /* 0x000fe4000000000f */
[----:B------:R-:W-:Y:S02]  /*8750*/  PRMT R12, R41, 0x5432, R12 ;  /* 0x00005432290c7816 */ /* 0x000fe4000000000c */
[----:B------:R-:W-:Y:S01]  /*8760*/  SHF.R.U64 R3, R8, 0x10, R9 ;  /* 0x0000001008037819 */ /* 0x000fe20000001209 */
[C---:B------:R-:W-:Y:S01]  /*8770*/  IMAD.U32 R20, R15.reuse, 0x10000, RZ ;  /* 0x000100000f147824 */ /* 0x040fe200078e00ff */
[----:B------:R-:W-:Y:S01]  /*8780*/  SHF.R.U64 R14, R10, 0x10, R11 ;  /* 0x000000100a0e7819 */ /* 0x000fe2000000120b */
[----:B------:R-:W-:Y:S01]  /*8790*/  IMAD.U32 R13, R12, 0x10000, RZ ;  /* 0x000100000c0d7824 */ /* 0x000fe200078e00ff */
[----:B------:R-:W-:-:S02]  /*87a0*/  LOP3.LUT R15, R15, 0xffff0000, RZ, 0xc0, !PT ;  /* 0xffff00000f0f7812 */ /* 0x000fc400078ec0ff */
[----:B------:R-:W-:Y:S02]  /*87b0*/  LOP3.LUT R12, R12, 0xffff0000, RZ, 0xc0, !PT ;  /* 0xffff00000c0c7812 */ /* 0x000fe400078ec0ff */
[----:B------:R-:W-:Y:S02]  /*87c0*/  PRMT R11, R41, 0x5410, R3 ;  /* 0x00005410290b7816 */ /* 0x000fe40000000003 */
[----:B------:R-:W-:Y:S02]  /*87d0*/  PRMT R14, R46, 0x5432, R14 ;  /* 0x000054322e0e7816 */ /* 0x000fe4000000000e */
[C---:B-1----:R-:W-:Y:S01]  /*87e0*/  LOP3.LUT R9, R6.reuse, 0xffff0000, RZ, 0xc0, !PT ;  /* 0xffff000006097812 */ /* 0x042fe200078ec0ff */
[C---:B------:R-:W-:Y:S01]  /*87f0*/  IMAD.U32 R10, R7.reuse, 0x10000, RZ ;  /* 0x00010000070a7824 */ /* 0x040fe200078e00ff */
[----:B------:R-:W-:Y:S01]  /*8800*/  LOP3.LUT R7, R7, 0xffff0000, RZ, 0xc0, !PT ;  /* 0xffff000007077812 */ /* 0x000fe200078ec0ff */
[----:B------:R-:W-:Y:S02]  /*8810*/  IMAD.U32 R8, R6, 0x10000, RZ ;  /* 0x0001000006087824 */ /* 0x000fe400078e00ff */
[C---:B------:R-:W-:Y:S01]  /*8820*/  FMUL.FTZ R21, R9.reuse, R20 ;  /* 0x0000001409157220 */ /* 0x040fe20000410000 */
[----:B------:R-:W-:Y:S01]  /*8830*/  FMUL.FTZ R9, R9, R13 ;  /* 0x0000000d09097220 */ /* 0x000fe20000410000 */
[----:B------:R-:W-:Y:S01]  /*8840*/  FMUL.FTZ R25, R7, R15 ;  /* 0x0000000f07197220 */ /* 0x000fe20000410000 */
[----:B------:R-:W-:-:S02]  /*8850*/  IMAD.U32 R3, R4, 0x10000, RZ ;  /* 0x0001000004037824 */ /* 0x000fc400078e00ff */
        /* <DEDUP_REMOVED lines=26> */
.L_x_11601:
[----:B------:R-:W1:Y:S01]  /*8a00*/  LDC R36, c[0x0][0x448] ;  /* 0x00011200ff247b82 */ /* 0x000e620000000800 */
[----:B------:R-:W-:Y:S01]  /*8a10*/  IMAD R3, R26, 0x40, R41 ;  /* 0x000000401a037824 */ /* 0x000fe200078e0229 */
[----:B------:R-:W-:Y:S01]  /*8a20*/  ULDC.64 UR4, c[0x0][0x3f8] ;  /* 0x0000fe0000047ab9 */ /* 0x000fe20000000a00 */
[----:B------:R-:W-:Y:S01]  /*8a30*/  ULDC.64 UR6, c[0x0][0x408] ;  /* 0x0001020000067ab9 */ /* 0x000fe20000000a00 */
[----:B------:R-:W-:Y:S01]  /*8a40*/  IMAD.MOV.U32 R26, RZ, RZ, R24 ;  /* 0x000000ffff1a7224 */ /* 0x000fe200078e0018 */
[----:B------:R-:W-:Y:S01]  /*8a50*/  SHF.R.S32.HI R43, RZ, 0x1f, R16 ;  /* 0x0000001fff2b7819 */ /* 0x000fe20000011410 */
[----:B------:R-:W-:Y:S01]  /*8a60*/  IMAD.MOV.U32 R4, RZ, RZ, R152 ;  /* 0x000000ffff047224 */ /* 0x000fe200078e0098 */
[----:B-1----:R-:W-:-:S13]  /*8a70*/  ISETP.NE.AND P0, PT, R36, 0x1, PT ;  /* 0x000000012400780c */ /* 0x002fda0003f05270 */
[----:B------:R-:W1:Y:S08]  /*8a80*/  @P0 LDC R0, c[0x0][0x44c] ;  /* 0x00011300ff000b82 */ /* 0x000e700000000800 */
[----:B------:R-:W2:Y:S01]  /*8a90*/  @P0 LDC R5, c[0x0][0x450] ;  /* 0x00011400ff050b82 */ /* 0x000ea20000000800 */
[----:B-1----:R-:W-:-:S05]  /*8aa0*/  @P0 IMAD.HI.U32 R0, R3, R0, RZ ;  /* 0x0000000003000227 */ /* 0x002fca00078e00ff */
[----:B--2---:R-:W-:Y:S01]  /*8ab0*/  @P0 SHF.R.U32.HI R3, RZ, R5, R0 ;  /* 0x00000005ff030219 */ /* 0x004fe20000011600 */
        /* <DEDUP_REMOVED lines=18> */
[----:B------:R-:W1:Y:S01]  /*8be0*/  LDC R39, c[0x0][0x3f4] ;  /* 0x0000fd00ff277b82 */ /* 0x000e620000000800 */
[----:B------:R-:W2:Y:S01]  /*8bf0*/  SHFL.IDX PT, R3, R25, RZ, 0x1c1f ;  /* 0x001c1fff19037589 */ /* 0x000ea200000e0000 */
[----:B------:R-:W-:-:S03]  /*8c00*/  IMAD R36, R207, R36, RZ ;  /* 0x00000024cf247224 */ /* 0x000fc600078e02ff */
[----:B------:R-:W3:Y:S04]  /*8c10*/  SHFL.IDX PT, R0, R26, RZ, 0x1c1f ;  /* 0x001c1fff1a007589 */ /* 0x000ee800000e0000 */
[----:B------:R-:W4:Y:S04]  /*8c20*/  SHFL.IDX PT, R14, R27, RZ, 0x1c1f ;  /* 0x001c1fff1b0e7589 */ /* 0x000f2800000e0000 */
[----:B------:R-:W5:Y:S01]  /*8c30*/  SHFL.IDX PT, R4, R24, RZ, 0x1c1f ;  /* 0x001c1fff18047589 */ /* 0x000f6200000e0000 */
[----:B-1----:R-:W-:-:S04]  /*8c40*/  ISETP.GE.AND P0, PT, R16, R39, PT ;  /* 0x000000271000720c */ /* 0x002fc80003f06270 */
[----:B------:R-:W-:-:S13]  /*8c50*/  ISETP.GE.OR P1, PT, R41, R36, P0 ;  /* 0x000000242900720c */ /* 0x000fda0000726670 */
[C---:B------:R-:W-:Y:S01]  /*8c60*/  @!P1 IMAD.SHL.U32 R5, R16.reuse, 0x2, RZ ;  /* 0x0000000210059824 */ /* 0x040fe200078e00ff */
[----:B------:R-:W-:-:S04]  /*8c70*/  @!P1 SHF.L.U64.HI R21, R16, 0x1, R43 ;  /* 0x0000000110159819 */ /* 0x000fc8000001022b */
[----:B--2---:R-:W-:-:S05]  /*8c80*/  @!P1 IADD3 R6, P2, R3, R5, RZ ;  /* 0x0000000503069210 */ /* 0x004fca0007f5e0ff */
[----:B---3--:R-:W-:-:S05]  /*8c90*/  @!P1 IMAD.X R7, R0, 0x1, R21, P2 ;  /* 0x0000000100079824 */ /* 0x008fca00010e0615 */
[----:B------:R-:W2:Y:S01]  /*8ca0*/  @!P1 LD.E.128 R8, desc[UR38][R6.64] ;  /* 0x0000002606089980 */ /* 0x000ea2000c101d00 */
[----:B----4-:R-:W-:-:S05]  /*8cb0*/  @!P1 IADD3 R14, P2, R14, R5, RZ ;  /* 0x000000050e0e9210 */ /* 0x010fca0007f5e0ff */
[----:B-----5:R-:W-:-:S04]  /*8cc0*/  @!P1 IMAD.X R3, R4, 0x1, R21, P2 ;  /* 0x0000000104039824 */ /* 0x020fc800010e0615 */
[----:B------:R-:W-:-:S05]  /*8cd0*/  @!P1 IMAD.MOV.U32 R15, RZ, RZ, R3 ;  /* 0x000000ffff0f9224 */ /* 0x000fca00078e0003 */
[----:B------:R1:W3:Y:S01]  /*8ce0*/  @!P1 LD.E.128 R4, desc[UR38][R14.64] ;  /* 0x000000260e049980 */ /* 0x0002e2000c101d00 */
[----:B------:R-:W-:Y:S02]  /*8cf0*/  CS2R R20, SRZ ;  /* 0x0000000000147805 */ /* 0x000fe4000001ff00 */
[----:B------:R-:W-:Y:S02]  /*8d00*/  CS2R R28, SRZ ;  /* 0x00000000001c7805 */ /* 0x000fe4000001ff00 */
[----:B------:R-:W-:Y:S01]  /*8d10*/  CS2R R30, SRZ ;  /* 0x00000000001e7805 */ /* 0x000fe2000001ff00 */
[----:B------:R-:W4:Y:S01]  /*8d20*/  SHFL.IDX PT, R24, R24, 0x1, 0x1c1f ;  /* 0x003c1f0018187f89 */ /* 0x000f2200000e0000 */
[----:B------:R-:W-:-:S03]  /*8d30*/  CS2R R32, SRZ ;  /* 0x0000000000207805 */ /* 0x000fc6000001ff00 */
[----:B-1----:R1:W0:Y:S01]  /*8d40*/  SHFL.IDX PT, R14, R27, 0x1, 0x1c1f ;  /* 0x003c1f001b0e7f89 */ /* 0x00222200000e0000 */
[----:B--2---:R-:W-:Y:S02]  /*8d50*/  @!P1 IMAD.MOV.U32 R20, RZ, RZ, R8 ;  /* 0x000000ffff149224 */ /* 0x004fe400078e0008 */
[----:B------:R-:W-:Y:S02]  /*8d60*/  @!P1 IMAD.MOV.U32 R21, RZ, RZ, R9 ;  /* 0x000000ffff159224 */ /* 0x000fe400078e0009 */
[----:B------:R-:W-:Y:S02]  /*8d70*/  IMAD.MOV.U32 R0, RZ, RZ, R20 ;  /* 0x000000ffff007224 */ /* 0x000fe400078e0014 */
[----:B------:R-:W-:Y:S02]  /*8d80*/  IMAD.MOV.U32 R3, RZ, RZ, R21 ;  /* 0x000000ffff037224 */ /* 0x000fe400078e0015 */
[----:B------:R-:W-:Y:S01]  /*8d90*/  @!P1 IMAD.MOV.U32 R28, RZ, RZ, R10 ;  /* 0x000000ffff1c9224 */ /* 0x000fe200078e000a */
[----:B------:R-:W-:Y:S01]  /*8da0*/  PRMT R37, R37, 0x5410, R0 ;  /* 0x0000541025257816 */ /* 0x000fe20000000000 */
[----:B------:R-:W-:Y:S01]  /*8db0*/  @!P1 IMAD.MOV.U32 R29, RZ, RZ, R11 ;  /* 0x000000ffff1d9224 */ /* 0x000fe200078e000b */
[----:B------:R-:W-:Y:S01]  /*8dc0*/  PRMT R49, R49, 0x5410, R3 ;  /* 0x0000541031317816 */ /* 0x000fe20000000003 */
[----:B------:R1:W2:Y:S01]  /*8dd0*/  SHFL.IDX PT, R0, R26, 0x1, 0x1c1f ;  /* 0x003c1f001a007f89 */ /* 0x0002a200000e0000 */
[----:B------:R-:W-:-:S02]  /*8de0*/  IMAD.MOV.U32 R8, RZ, RZ, R28 ;  /* 0x000000ffff087224 */ /* 0x000fc400078e001c */
[----:B---3--:R-:W-:Y:S01]  /*8df0*/  @!P1 IMAD.MOV.U32 R30, RZ, RZ, R4 ;  /* 0x000000ffff1e9224 */ /* 0x008fe200078e0004 */
[----:B------:R1:W3:Y:S01]  /*8e00*/  SHFL.IDX PT, R3, R25, 0x1, 0x1c1f ;  /* 0x003c1f0019037f89 */ /* 0x0002e200000e0000 */
[----:B------:R-:W-:Y:S01]  /*8e10*/  @!P1 IMAD.MOV.U32 R31, RZ, RZ, R5 ;  /* 0x000000ffff1f9224 */ /* 0x000fe200078e0005 */
[----:B------:R-:W-:Y:S01]  /*8e20*/  PRMT R35, R8, 0x7610, R35 ;  /* 0x0000761008237816 */ /* 0x000fe20000000023 */
[----:B------:R-:W-:Y:S02]  /*8e30*/  @!P1 IMAD.MOV.U32 R33, RZ, RZ, R7 ;  /* 0x000000ffff219224 */ /* 0x000fe400078e0007 */
[----:B------:R-:W-:Y:S02]  /*8e40*/  @!P1 IMAD.MOV.U32 R32, RZ, RZ, R6 ;  /* 0x000000ffff209224 */ /* 0x000fe400078e0006 */
[----:B------:R-:W-:Y:S02]  /*8e50*/  IMAD.MOV.U32 R4, RZ, RZ, R30 ;  /* 0x000000ffff047224 */ /* 0x000fe400078e001e */
[----:B------:R-:W-:-:S02]  /*8e60*/  IMAD.MOV.U32 R5, RZ, RZ, R31 ;  /* 0x000000ffff057224 */ /* 0x000fc400078e001f */
[----:B------:R-:W-:Y:S01]  /*8e70*/  IMAD.MOV.U32 R7, RZ, RZ, R33 ;  /* 0x000000ffff077224 */ /* 0x000fe200078e0021 */
[----:B------:R-:W-:Y:S01]  /*8e80*/  PRMT R35, R35, 0x5410, R4 ;  /* 0x0000541023237816 */ /* 0x000fe20000000004 */
[----:B------:R-:W-:Y:S02]  /*8e90*/  IMAD.MOV.U32 R9, RZ, RZ, R29 ;  /* 0x000000ffff097224 */ /* 0x000fe400078e001d */
[----:B------:R-:W-:Y:S01]  /*8ea0*/  IMAD.MOV.U32 R6, RZ, RZ, R32 ;  /* 0x000000ffff067224 */ /* 0x000fe200078e0020 */
[----:B------:R-:W-:Y:S02]  /*8eb0*/  PRMT R45, R7, 0x5410, R5 ;  /* 0x00005410072d7816 */ /* 0x000fe40000000005 */
[----:B------:R-:W-:Y:S02]  /*8ec0*/  CS2R R4, SRZ ;  /* 0x0000000000047805 */ /* 0x000fe4000001ff00 */
[----:B------:R-:W-:Y:S02]  /*8ed0*/  PRMT R37, R9, 0x7610, R37 ;  /* 0x0000761009257816 */ /* 0x000fe40000000025 */
[----:B012-4-:R-:W-:-:S07]  /*8ee0*/  PRMT R48, R48, 0x5410, R6 ;  /* 0x0000541030307816 */ /* 0x017fce0000000006 */
.L_x_11940:
[----:B------:R-:W-:Y:S01]  /*8ef0*/  VIADD R41, R41, 0x40 ;  /* 0x0000004029297836 */ /* 0x000fe20000000000 */
[----:B------:R-:W-:Y:S01]  /*8f00*/  LEA.HI R6, R234, R234, RZ, 0x1 ;  /* 0x000000eaea067211 */ /* 0x000fe200078f08ff */
[----:B------:R-:W-:Y:S01]  /*8f10*/  BSSY B1, `(.L_x_11618) ;  /* 0x0000015000017945 */ /* 0x000fe20003800000 */
[----:B------:R-:W-:Y:S02]  /*8f20*/  CS2R R8, SRZ ;  /* 0x0000000000087805 */ /* 0x000fe4000001ff00 */
[----:B------:R-:W-:Y:S02]  /*8f30*/  CS2R R10, SRZ ;  /* 0x00000000000a7805 */ /* 0x000fe4000001ff00 */
[----:B------:R-:W-:Y:S02]  /*8f40*/  ISETP.GE.AND P1, PT, R41, R36, PT ;  /* 0x000000242900720c */ /* 0x000fe40003f26270 */
[----:B------:R-:W-:-:S05]  /*8f50*/  LOP3.LUT R7, R6, 0xfffffffe, RZ, 0xc0, !PT ;  /* 0xfffffffe06077812 */ /* 0x000fca00078ec0ff */
[----:B------:R-:W-:Y:S01]  /*8f60*/  IMAD.IADD R12, R234, 0x1, -R7 ;  /* 0x00000001ea0c7824 */ /* 0x000fe200078e0a07 */
[----:B------:R-:W-:-:S04]  /*8f70*/  CS2R R6, SRZ ;  /* 0x0000000000067805 */ /* 0x000fc8000001ff00 */
[----:B------:R-:W-:Y:S01]  /*8f80*/  SHF.L.U32 R12, R12, 0x1f, RZ ;  /* 0x0000001f0c0c7819 */ /* 0x000fe200000006ff */
[----:B------:R-:W-:Y:S06]  /*8f90*/  @P1 BRA `(.L_x_11619) ;  /* 0x0000000000301947 */ /* 0x000fec0003800000 */
[----:B------:R-:W-:Y:S02]  /*8fa0*/  CS2R R6, SRZ ;  /* 0x0000000000067805 */ /* 0x000fe4000001ff00 */
[----:B------:R-:W-:Y:S02]  /*8fb0*/  CS2R R8, SRZ ;  /* 0x0000000000087805 */ /* 0x000fe4000001ff00 */
[----:B------:R-:W-:Y:S01]  /*8fc0*/  CS2R R10, SRZ ;  /* 0x00000000000a7805 */ /* 0x000fe2000001ff00 */
[----:B------:R-:W-:Y:S06]  /*8fd0*/  @P0 BRA `(.L_x_11619) ;  /* 0x0000000000200947 */ /* 0x000fec0003800000 */
[C---:B------:R-:W-:Y:S01]  /*8fe0*/  IMAD.SHL.U32 R4, R16.reuse, 0x2, RZ ;  /* 0x0000000210047824 */ /* 0x040fe200078e00ff */
[----:B------:R-:W-:-:S04]  /*8ff0*/  SHF.L.U64.HI R5, R16, 0x1, R43 ;  /* 0x0000000110057819 */ /* 0x000fc8000001022b */
[-C--:B---3--:R-:W-:Y:S02]  /*9000*/  IADD3 R8, P1, R3, R4.reuse, RZ ;  /* 0x0000000403087210 */ /* 0x088fe40007f3e0ff */
[----:B------:R-:W-:-:S03]  /*9010*/  IADD3 R4, P2, R14, R4, RZ ;  /* 0x000000040e047210 */ /* 0x000fc60007f5e0ff */
[--C-:B------:R-:W-:Y:S02]  /*9020*/  IMAD.X R9, R0, 0x1, R5.reuse, P1 ;  /* 0x0000000100097824 */ /* 0x100fe400008e0605 */
[----:B------:R-:W-:-:S04]  /*9030*/  IMAD.X R5, R24, 0x1, R5, P2 ;  /* 0x0000000118057824 */ /* 0x000fc800010e0605 */
[----:B------:R-:W5:Y:S04]  /*9040*/  LD.E.128 R8, desc[UR38][R8.64] ;  /* 0x0000002608087980 */ /* 0x000f68000c101d00 */
[----:B------:R-:W5:Y:S02]  /*9050*/  LD.E.128 R4, desc[UR38][R4.64] ;  /* 0x0000002604047980 */ /* 0x000f64000c101d00 */
.L_x_11619:
[----:B------:R-:W-:Y:S05]  /*9060*/  BSYNC B1 ;  /* 0x0000000000017941 */ /* 0x000fea0003800000 */
.L_x_11618:
[----:B------:R-:W0:Y:S01]  /*9070*/  SYNCS.PHASECHK.TRANS64.TRYWAIT P1, [R19+URZ+0x22800], R12 ;  /* 0x0228000c130075a7 */ /* 0x000e22000802017f */
[----:B-----5:R-:W-:Y:S01]  /*9080*/  IMAD.MOV.U32 R0, RZ, RZ, R4 ;  /* 0x000000ffff007224 */ /* 0x020fe200078e0004 */
[----:B------:R-:W-:Y:S01]  /*9090*/  VIADDMNMX R36, R36, -R213, 0x80, PT ;  /* 0x0000008024247446 */ /* 0x000fe200038009d5 */
[----:B---3--:R-:W-:Y:S01]  /*90a0*/  IMAD.MOV.U32 R3, RZ, RZ, R5 ;  /* 0x000000ffff037224 */ /* 0x008fe200078e0005 */
[----:B------:R-:W-:Y:S01]  /*90b0*/  BSSY B1, `(.L_x_11620) ;  /* 0x000000f000017945 */ /* 0x000fe20003800000 */
[----:B------:R-:W-:Y:S01]  /*90c0*/  IMAD.MOV.U32 R13, RZ, RZ, R8 ;  /* 0x000000ffff0d7224 */ /* 0x000fe200078e0008 */
[-C--:B------:R-:W-:Y:S01]  /*90d0*/  ISETP.GE.OR P2, PT, R23, R36.reuse, P0 ;  /* 0x000000241700720c */ /* 0x080fe20000746670 */
[----:B------:R-:W-:Y:S01]  /*90e0*/  IMAD.MOV.U32 R14, RZ, RZ, R9 ;  /* 0x000000ffff0e7224 */ /* 0x000fe200078e0009 */
[----:B------:R-:W-:Y:S01]  /*90f0*/  PRMT R54, R3, 0x5410, R0 ;  /* 0x0000541003367816 */ /* 0x000fe20000000000 */
[----:B------:R-:W-:Y:S01]  /*9100*/  IMAD.MOV.U32 R0, RZ, RZ, R6 ;  /* 0x000000ffff007224 */ /* 0x000fe200078e0006 */
[----:B------:R-:W-:Y:S01]  /*9110*/  ISETP.GE.OR P0, PT, R233, R36, P0 ;  /* 0x00000024e900720c */ /* 0x000fe20000706670 */
[----:B------:R-:W-:Y:S01]  /*9120*/  IMAD.MOV.U32 R3, RZ, RZ, R7 ;  /* 0x000000ffff037224 */ /* 0x000fe200078e0007 */
[----:B------:R-:W-:-:S02]  /*9130*/  PRMT R57, R13, 0x7610, R57 ;  /* 0x000076100d397816 */ /* 0x000fc40000000039 */
[----:B------:R-:W-:Y:S01]  /*9140*/  PRMT R55, R0, 0x7610, R55 ;  /* 0x0000761000377816 */ /* 0x000fe20000000037 */
[----:B------:R-:W-:Y:S01]  /*9150*/  IMAD.MOV.U32 R0, RZ, RZ, R10 ;  /* 0x000000ffff007224 */ /* 0x000fe200078e000a */
[----:B------:R-:W-:Y:S01]  /*9160*/  PRMT R56, R3, 0x7610, R56 ;  /* 0x0000761003387816 */ /* 0x000fe20000000038 */
[----:B------:R-:W-:Y:S01]  /*9170*/  IMAD.MOV.U32 R3, RZ, RZ, R11 ;  /* 0x000000ffff037224 */ /* 0x000fe200078e000b */
[----:B------:R-:W-:Y:S01]  /*9180*/  PRMT R58, R14, 0x7610, R58 ;  /* 0x000076100e3a7816 */ /* 0x000fe2000000003a */
[----:B0-----:R-:W-:Y:S06]  /*9190*/  @!P1 BRA `(.L_x_11621) ;  /* 0x000001b000e09947 */ /* 0x001fec0003800000 */
.L_x_11941:
[----:B------:R-:W-:Y:S05]  /*91a0*/  BSYNC B1 ;  /* 0x0000000000017941 */ /* 0x000fea0003800000 */
.L_x_11620:
[----:B------:R-:W-:Y:S04]  /*91b0*/  BSSY B1, `(.L_x_11622) ;  /* 0x000006a000017945 */ /* 0x000fe80003800000 */
[----:B------:R-:W-:Y:S05]  /*91c0*/  @P2 BRA `(.L_x_11623) ;  /* 0x0000000400a02947 */ /* 0x000fea0003800000 */
[----:B------:R-:W-:Y:S01]  /*91d0*/  IMAD.SHL.U32 R38, R38, 0x40, RZ ;  /* 0x0000004026267824 */ /* 0x000fe200078e00ff */
[----:B------:R-:W-:Y:S01]  /*91e0*/  SHF.R.U64 R42, R30, 0x10, R31 ;  /* 0x000000101e2a7819 */ /* 0x000fe2000000121f */
[----:B------:R-:W-:Y:S01]  /*91f0*/  IMAD.IADD R14, R16, 0x1, R39 ;  /* 0x00000001100e7824 */ /* 0x000fe200078e0227 */
[--C-:B------:R-:W-:Y:S02]  /*9200*/  SHF.R.U32.HI R40, RZ, 0x10, R21.reuse ;  /* 0x00000010ff287819 */ /* 0x100fe40000011615 */
[----:B------:R-:W-:Y:S02]  /*9210*/  LOP3.LUT R15, R38, 0x1c0, RZ, 0xc0, !PT ;  /* 0x000001c0260f7812 */ /* 0x000fe400078ec0ff */
[----:B------:R-:W-:Y:S02]  /*9220*/  SHF.R.U64 R38, R20, 0x10, R21 ;  /* 0x0000001014267819 */ /* 0x000fe40000001215 */
[----:B0-----:R-:W-:Y:S02]  /*9230*/  LOP3.LUT R12, R15, 0x38, R16, 0xf8, !PT ;  /* 0x000000380f0c7812 */ /* 0x001fe400078ef810 */
[----:B------:R-:W-:-:S02]  /*9240*/  SHF.R.U32.HI R25, RZ, 0x3, R15 ;  /* 0x00000003ff197819 */ /* 0x000fc4000001160f */
[----:B------:R-:W-:Y:S02]  /*9250*/  LOP3.LUT R14, R15, 0x38, R14, 0xf8, !PT ;  /* 0x000000380f0e7812 */ /* 0x000fe400078ef80e */
[-C--:B------:R-:W-:Y:S02]  /*9260*/  LOP3.LUT R13, R12, R25.reuse, RZ, 0x3c, !PT ;  /* 0x000000190c0d7212 */ /* 0x080fe400078e3cff */
[----:B------:R-:W-:Y:S02]  /*9270*/  PRMT R42, R35, 0x5432, R42 ;  /* 0x00005432232a7816 */ /* 0x000fe4000000002a */
[----:B------:R-:W-:Y:S01]  /*9280*/  SHF.R.U64 R20, R28, 0x10, R29 ;  /* 0x000000101c147819 */ /* 0x000fe2000000121d */
[----:B------:R-:W-:Y:S01]  /*9290*/  IMAD R36, R220, 0x200, R13 ;  /* 0x00000200dc247824 */ /* 0x000fe200078e020d */
[----:B------:R-:W-:Y:S01]  /*92a0*/  LOP3.LUT R13, R14, R25, RZ, 0x3c, !PT ;  /* 0x000000190e0d7212 */ /* 0x000fe200078e3cff */
[----:B------:R-:W-:Y:S01]  /*92b0*/  IMAD.U32 R43, R42, 0x10000, RZ ;  /* 0x000100002a2b7824 */ /* 0x000fe200078e00ff */
[----:B------:R-:W-:Y:S01]  /*92c0*/  PRMT R38, R37, 0x5432, R38 ;  /* 0x0000543225267816 */ /* 0x000fe20000000026 */
[----:B------:R-:W-:Y:S01]  /*92d0*/  IMAD R36, R36, 0x2, R19 ;  /* 0x0000000224247824 */ /* 0x000fe200078e0213 */
[----:B------:R-:W-:Y:S01]  /*92e0*/  SHF.R.U32.HI R44, RZ, 0x10, R31 ;  /* 0x00000010ff2c7819 */ /* 0x000fe2000001161f */
[----:B------:R-:W-:Y:S01]  /*92f0*/  IMAD R24, R220, 0x200, R13 ;  /* 0x00000200dc187824 */ /* 0x000fe200078e020d */
[----:B------:R-:W-:-:S02]  /*9300*/  PRMT R40, R49, 0x5432, R40 ;  /* 0x0000543231287816 */ /* 0x000fc40000000028 */
[----:B------:R-:W0:Y:S01]  /*9310*/  LDS.128 R12, [R36+0x18400] ;  /* 0x01840000240c7984 */ /* 0x000e220000000c00 */
[----:B------:R-:W-:Y:S01]  /*9320*/  IMAD R52, R24, 0x2, R19 ;  /* 0x0000000218347824 */ /* 0x000fe200078e0213 */
[----:B------:R-:W-:Y:S01]  /*9330*/  PRMT R41, R35, 0x5410, R20 ;  /* 0x0000541023297816 */ /* 0x000fe20000000014 */
[----:B------:R-:W-:Y:S01]  /*9340*/  IMAD.U32 R35, R38, 0x10000, RZ ;  /* 0x0001000026237824 */ /* 0x000fe200078e00ff */
[----:B------:R-:W-:Y:S02]  /*9350*/  SHF.R.U32.HI R47, RZ, 0x10, R33 ;  /* 0x00000010ff2f7819 */ /* 0x000fe40000011621 */
[----:B------:R-:W1:Y:S01]  /*9360*/  LDS.128 R24, [R52+0x18400] ;  /* 0x0184000034187984 */ /* 0x000e620000000c00 */
[C---:B------:R-:W-:Y:S02]  /*9370*/  PRMT R44, R45.reuse, 0x5432, R44 ;  /* 0x000054322d2c7816 */ /* 0x040fe4000000002c */
[----:B------:R-:W-:Y:S02]  /*9380*/  PRMT R47, R45, 0x5410, R47 ;  /* 0x000054102d2f7816 */ /* 0x000fe4000000002f */
[----:B------:R-:W-:-:S02]  /*9390*/  SHF.R.U64 R46, R32, 0x10, R33 ;  /* 0x00000010202e7819 */ /* 0x000fc40000001221 */
[----:B------:R-:W-:Y:S02]  /*93a0*/  LOP3.LUT R45, R42, 0xffff0000, RZ, 0xc0, !PT ;  /* 0xffff00002a2d7812 */ /* 0x000fe400078ec0ff */
[----:B------:R-:W-:Y:S02]  /*93b0*/  SHF.R.U32.HI R28, RZ, 0x10, R29 ;  /* 0x00000010ff1c7819 */ /* 0x000fe4000001161d */
[----:B------:R-:W-:Y:S02]  /*93c0*/  PRMT R46, R48, 0x5432, R46 ;  /* 0x00005432302e7816 */ /* 0x000fe4000000002e */
        /* <DEDUP_REMOVED lines=16> */
[----:B------:R-:W-:Y:S01]  /*94d0*/  LOP3.LUT R35, R38, 0xffff0000, RZ, 0xc0, !PT ;  /* 0xffff000026237812 */ /* 0x000fe200078ec0ff */
[----:B------:R-:W-:Y:S01]  /*94e0*/  FFMA.FTZ R51, R20, R43, R51 ;  /* 0x0000002b14337223 */ /* 0x000fe20000010033 */
[----:B------:R-:W-:Y:S02]  /*94f0*/  IMAD.U32 R20, R40, 0x10000, RZ ;  /* 0x0001000028147824 */ /* 0x000fe400078e00ff */
[----:B------:R-:W-:Y:S01]  /*9500*/  FMUL.FTZ R48, R31, R30 ;  /* 0x0000001e1f307220 */ /* 0x000fe20000410000 */
[----:B------:R-:W-:Y:S02]  /*9510*/  IMAD.U32 R33, R27, 0x10000, RZ ;  /* 0x000100001b217824 */ /* 0x000fe400078e00ff */
[----:B------:R-:W-:Y:S01]  /*9520*/  FMUL.FTZ R43, R24, R35 ;  /* 0x00000023182b7220 */ /* 0x000fe20000410000 */
[----:B------:R-:W-:-:S02]  /*9530*/  IMAD.U32 R24, R47, 0x10000, RZ ;  /* 0x000100002f187824 */ /* 0x000fc400078e00ff */
[C---:B------:R-:W-:Y:S01]  /*9540*/  FFMA.FTZ R38, R12.reuse, R35, -R53 ;  /* 0x000000230c267223 */ /* 0x040fe20000010835 */
[-C--:B------:R-:W-:Y:S01]  /*9550*/  FMUL.FTZ R31, R31, R20.reuse ;  /* 0x000000141f1f7220 */ /* 0x080fe20000410000 */
[----:B------:R-:W-:Y:S01]  /*9560*/  FFMA.FTZ R42, R12, R45, R43 ;  /* 0x0000002d0c2a7223 */ /* 0x000fe2000001002b */
[----:B------:R-:W-:Y:S01]  /*9570*/  FFMA.FTZ R48, R21, R20, -R48 ;  /* 0x0000001415307223 */ /* 0x000fe20000010830 */
[----:B------:R-:W-:Y:S02]  /*9580*/  IMAD.U32 R12, R37, 0x10000, RZ ;  /* 0x00010000250c7824 */ /* 0x000fe400078e00ff */
[----:B------:R-:W-:Y:S01]  /*9590*/  FMUL.FTZ R20, R33, R24 ;  /* 0x0000001821147220 */ /* 0x000fe20000410000 */
        /* <DEDUP_REMOVED lines=8> */
[----:B------:R-:W-:Y:S02]  /*9620*/  IMAD.U32 R31, R46, 0x10000, RZ ;  /* 0x000100002e1f7824 */ /* 0x000fe400078e00ff */
[----:B------:R-:W-:Y:S01]  /*9630*/  FFMA.FTZ R50, R29, R24, R50 ;  /* 0x000000181d327223 */ /* 0x000fe20000010032 */
[C---:B------:R-:W-:Y:S01]  /*9640*/  FFMA.FTZ R33, R13.reuse, R44, R33 ;  /* 0x0000002c0d217223 */ /* 0x040fe20000010021 */
[----:B------:R-:W-:Y:S01]  /*9650*/  FFMA.FTZ R25, R13, R40, -R12 ;  /* 0x000000280d197223 */ /* 0x000fe2000001080c */
[----:B------:R-:W-:Y:S01]  /*9660*/  IMAD.U32 R28, R14, 0x10000, RZ ;  /* 0x000100000e1c7824 */ /* 0x000fe200078e00ff */
[----:B------:R-:W-:Y:S01]  /*9670*/  LOP3.LUT R26, R26, 0xffff0000, RZ, 0xc0, !PT ;  /* 0xffff00001a1a7812 */ /* 0x000fe200078ec0ff */
[----:B------:R-:W-:Y:S01]  /*9680*/  IMAD.U32 R21, R41, 0x10000, RZ ;  /* 0x0001000029157824 */ /* 0x000fe200078e00ff */
[----:B------:R-:W-:Y:S01]  /*9690*/  LOP3.LUT R27, R27, 0xffff0000, RZ, 0xc0, !PT ;  /* 0xffff00001b1b7812 */ /* 0x000fe200078ec0ff */
[----:B------:R-:W-:Y:S01]  /*96a0*/  FMUL.FTZ R29, R32, R31 ;  /* 0x0000001f201d7220 */ /* 0x000fe20000410000 */
[----:B------:R-:W-:Y:S01]  /*96b0*/  LOP3.LUT R13, R46, 0xffff0000, RZ, 0xc0, !PT ;  /* 0xffff00002e0d7812 */ /* 0x000fe200078ec0ff */
[-C--:B------:R-:W-:Y:S01]  /*96c0*/  FMUL.FTZ R35, R32, R21.reuse ;  /* 0x0000001520237220 */ /* 0x080fe20000410000 */
[----:B------:R-:W-:Y:S01]  /*96d0*/  LOP3.LUT R20, R47, 0xffff0000, RZ, 0xc0, !PT ;  /* 0xffff00002f147812 */ /* 0x000fe200078ec0ff */
[----:B------:R-:W-:Y:S01]  /*96e0*/  FFMA.FTZ R29, R28, R21, -R29 ;  /* 0x000000151c1d7223 */ /* 0x000fe2000001081d */
[----:B------:R-:W-:Y:S01]  /*96f0*/  LOP3.LUT R41, R41, 0xffff0000, RZ, 0xc0, !PT ;  /* 0xffff000029297812 */ /* 0x000fe200078ec0ff */
[----:B------:R-:W-:Y:S01]  /*9700*/  FMUL.FTZ R21, R26, R13 ;  /* 0x0000000d1a157220 */ /* 0x000fe20000410000 */
[----:B------:R-:W-:Y:S01]  /*9710*/  LOP3.LUT R12, R37, 0xffff0000, RZ, 0xc0, !PT ;  /* 0xffff0000250c7812 */ /* 0x000fe200078ec0ff */
[C---:B------:R-:W-:Y:S01]  /*9720*/  FMUL.FTZ R32, R27.reuse, R20 ;  /* 0x000000141b207220 */ /* 0x040fe20000410000 */
[----:B------:R-:W-:Y:S01]  /*9730*/  LOP3.LUT R14, R14, 0xffff0000, RZ, 0xc0, !PT ;  /* 0xffff00000e0e7812 */ /* 0x000fe200078ec0ff */
[----:B------:R-:W-:Y:S01]  /*9740*/  FMUL.FTZ R24, R26, R41 ;  /* 0x000000291a187220 */ /* 0x000fe20000410000 */
[----:B------:R-:W-:Y:S01]  /*9750*/  FFMA.FTZ R35, R28, R31, R35 ;  /* 0x0000001f1c237223 */ /* 0x000fe20000010023 */
        /* <DEDUP_REMOVED lines=15> */
.L_x_11623:
[----:B------:R-:W-:Y:S05]  /*9850*/  BSYNC B1 ;  /* 0x0000000000017941 */ /* 0x000fea0003800000 */
.L_x_11622:
[----:B------:R-:W-:Y:S01]  /*9860*/  PRMT R3, R3, 0x5410, R0 ;  /* 0x0000541003037816 */ /* 0x000fe20000000000 */
[----:B------:R-:W-:Y:S06]  /*9870*/  @P0 BRA `(.L_x_11614) ;  /* 0x00000004008c0947 */ /* 0x000fec0003800000 */
[----:B------:R-:W2:Y:S01]  /*9880*/  LDL R41, [R1+0x68] ;  /* 0x0000680001297983 */ /* 0x000ea20000100800 */
[----:B------:R-:W-:Y:S01]  /*9890*/  IMAD.IADD R39, R16, 0x1, R39 ;  /* 0x0000000110277824 */ /* 0x000fe200078e0227 */
[----:B01----:R-:W-:-:S04]  /*98a0*/  SHF.R.U32.HI R12, RZ, 0x3, R218 ;  /* 0x00000003ff0c7819 */ /* 0x003fc800000116da */
[----:B------:R-:W-:-:S04]  /*98b0*/  LOP3.LUT R0, R218, 0x38, R39, 0xf8, !PT ;  /* 0x00000038da007812 */ /* 0x000fc800078ef827 */
[----:B------:R-:W-:-:S05]  /*98c0*/  LOP3.LUT R0, R0, R12, RZ, 0x3c, !PT ;  /* 0x0000000c00007212 */ /* 0x000fca00078e3cff */
[----:B------:R-:W-:-:S04]  /*98d0*/  IMAD.IADD R0, R221, 0x1, R0 ;  /* 0x00000001dd007824 */ /* 0x000fc800078e0200 */
[----:B------:R-:W-:-:S05]  /*98e0*/  IMAD R0, R0, 0x2, R19 ;  /* 0x0000000200007824 */ /* 0x000fca00078e0213 */
[----:B------:R-:W0:Y:S01]  /*98f0*/  LDS.128 R24, [R0+0x18400] ;  /* 0x0184000000187984 */ /* 0x000e220000000c00 */
[----:B------:R-:W-:Y:S02]  /*9900*/  SHF.R.U64 R32, R4, 0x10, R5 ;  /* 0x0000001004207819 */ /* 0x000fe40000001205 */
[--C-:B------:R-:W-:Y:S02]  /*9910*/  SHF.R.U64 R21, R8, 0x10, R9.reuse ;  /* 0x0000001008157819 */ /* 0x100fe40000001209 */
[----:B------:R-:W-:Y:S02]  /*9920*/  PRMT R32, R54, 0x5432, R32 ;  /* 0x0000543236207816 */ /* 0x000fe40000000020 */
[----:B------:R-:W-:Y:S02]  /*9930*/  SHF.R.U32.HI R29, RZ, 0x10, R9 ;  /* 0x00000010ff1d7819 */ /* 0x000fe40000011609 */
[--C-:B------:R-:W-:Y:S01]  /*9940*/  SHF.R.U64 R30, R10, 0x10, R11.reuse ;  /* 0x000000100a1e7819 */ /* 0x100fe2000000120b */
[----:B------:R-:W-:Y:S01]  /*9950*/  IMAD.U32 R36, R32, 0x10000, RZ ;  /* 0x0001000020247824 */ /* 0x000fe200078e00ff */
[----:B------:R-:W-:-:S02]  /*9960*/  SHF.R.U32.HI R31, RZ, 0x10, R11 ;  /* 0x00000010ff1f7819 */ /* 0x000fc4000001160b */
[----:B------:R-:W-:Y:S02]  /*9970*/  SHF.R.U32.HI R33, RZ, 0x10, R5 ;  /* 0x00000010ff217819 */ /* 0x000fe40000011605 */
[----:B------:R-:W-:Y:S02]  /*9980*/  PRMT R21, R57, 0x5410, R21 ;  /* 0x0000541039157816 */ /* 0x000fe40000000015 */
[----:B------:R-:W-:Y:S02]  /*9990*/  SHF.R.U32.HI R37, RZ, 0x10, R7 ;  /* 0x00000010ff257819 */ /* 0x000fe40000011607 */
[----:B------:R-:W-:Y:S01]  /*99a0*/  PRMT R30, R3, 0x5432, R30 ;  /* 0x00005432031e7816 */ /* 0x000fe2000000001e */
[----:B------:R-:W-:Y:S01]  /*99b0*/  IMAD.U32 R28, R21, 0x10000, RZ ;  /* 0x00010000151c7824 */ /* 0x000fe200078e00ff */
[----:B------:R-:W-:Y:S02]  /*99c0*/  PRMT R31, R3, 0x5410, R31 ;  /* 0x00005410031f7816 */ /* 0x000fe4000000001f */
[----:B------:R-:W-:-:S02]  /*99d0*/  PRMT R33, R54, 0x5410, R33 ;  /* 0x0000541036217816 */ /* 0x000fc40000000021 */
[----:B------:R-:W-:Y:S02]  /*99e0*/  PRMT R29, R58, 0x5410, R29 ;  /* 0x000054103a1d7816 */ /* 0x000fe4000000001d */
[----:B------:R-:W-:Y:S01]  /*99f0*/  PRMT R37, R56, 0x5410, R37 ;  /* 0x0000541038257816 */ /* 0x000fe20000000025 */
[----:B------:R-:W-:Y:S02]  /*9a00*/  IMAD.U32 R38, R33, 0x10000, RZ ;  /* 0x0001000021267824 */ /* 0x000fe400078e00ff */
[----:B0-----:R-:W-:-:S04]  /*9a10*/  IMAD.U32 R9, R24, 0x10000, RZ ;  /* 0x0001000018097824 */ /* 0x001fc800078e00ff */
[----:B------:R-:W-:Y:S01]  /*9a20*/  FMUL.FTZ R40, R9, R36 ;  /* 0x0000002409287220 */ /* 0x000fe20000410000 */
[----:B------:R-:W-:Y:S01]  /*9a30*/  IMAD.U32 R11, R25, 0x10000, RZ ;  /* 0x00010000190b7824 */ /* 0x000fe200078e00ff */
[----:B------:R-:W-:Y:S01]  /*9a40*/  LOP3.LUT R10, R24, 0xffff0000, RZ, 0xc0, !PT ;  /* 0xffff0000180a7812 */ /* 0x000fe200078ec0ff */
[----:B------:R-:W-:Y:S01]  /*9a50*/  FMUL.FTZ R42, R9, R28 ;  /* 0x0000001c092a7220 */ /* 0x000fe20000410000 */
[----:B------:R-:W-:Y:S01]  /*9a60*/  LOP3.LUT R24, R25, 0xffff0000, RZ, 0xc0, !PT ;  /* 0xffff000019187812 */ /* 0x000fe200078ec0ff */
[----:B------:R-:W-:Y:S02]  /*9a70*/  IMAD.U32 R20, R27, 0x10000, RZ ;  /* 0x000100001b147824 */ /* 0x000fe400078e00ff */
[----:B------:R-:W-:Y:S02]  /*9a80*/  IMAD.U32 R25, R37, 0x10000, RZ ;  /* 0x0001000025197824 */ /* 0x000fe400078e00ff */
[----:B------:R-:W-:Y:S01]  /*9a90*/  FMUL.FTZ R44, R11, R38 ;  /* 0x000000260b2c7220 */ /* 0x000fe20000410000 */
[----:B------:R-:W-:-:S02]  /*9aa0*/  SHF.R.U64 R35, R6, 0x10, R7 ;  /* 0x0000001006237819 */ /* 0x000fc40000001207 */
[----:B------:R-:W-:Y:S02]  /*9ab0*/  LOP3.LUT R9, R32, 0xffff0000, RZ, 0xc0, !PT ;  /* 0xffff000020097812 */ /* 0x000fe400078ec0ff */
[----:B------:R-:W-:Y:S02]  /*9ac0*/  LOP3.LUT R21, R21, 0xffff0000, RZ, 0xc0, !PT ;  /* 0xffff000015157812 */ /* 0x000fe400078ec0ff */
[----:B------:R-:W-:Y:S02]  /*9ad0*/  PRMT R35, R55, 0x5410, R35 ;  /* 0x0000541037237816 */ /* 0x000fe40000000023 */
[----:B------:R-:W-:Y:S02]  /*9ae0*/  LOP3.LUT R33, R33, 0xffff0000, RZ, 0xc0, !PT ;  /* 0xffff000021217812 */ /* 0x000fe400078ec0ff */
[----:B------:R-:W-:Y:S01]  /*9af0*/  LOP3.LUT R37, R37, 0xffff0000, RZ, 0xc0, !PT ;  /* 0xffff000025257812 */ /* 0x000fe200078ec0ff */
[----:B--2---:R-:W0:Y:S02]  /*9b00*/  LDS.128 R12, [R41+0x18400] ;  /* 0x01840000290c7984 */ /* 0x004e240000000c00 */
[----:B0-----:R-:W-:-:S04]  /*9b10*/  IMAD.U32 R3, R12, 0x10000, RZ ;  /* 0x000100000c037824 */ /* 0x001fc800078e00ff */
[----:B------:R-:W-:Y:S01]  /*9b20*/  FFMA.FTZ R40, R3, R28, -R40 ;  /* 0x0000001c03287223 */ /* 0x000fe20000010828 */
[----:B------:R-:W-:Y:S02]  /*9b30*/  IMAD.U32 R28, R29, 0x10000, RZ ;  /* 0x000100001d1c7824 */ /* 0x000fe400078e00ff */
[----:B------:R-:W-:Y:S01]  /*9b40*/  FFMA.FTZ R42, R3, R36, R42 ;  /* 0x00000024032a7223 */ /* 0x000fe2000001002a */
[----:B------:R-:W-:Y:S02]  /*9b50*/  IMAD.U32 R5, R13, 0x10000, RZ ;  /* 0x000100000d057824 */ /* 0x000fe400078e00ff */
[----:B------:R-:W-:Y:S02]  /*9b60*/  IMAD.U32 R3, R31, 0x10000, RZ ;  /* 0x000100001f037824 */ /* 0x000fe400078e00ff */
[-C--:B------:R-:W-:Y:S01]  /*9b70*/  FMUL.FTZ R36, R11, R28.reuse ;  /* 0x0000001c0b247220 */ /* 0x080fe20000410000 */
[----:B------:R-:W-:Y:S02]  /*9b80*/  IMAD.U32 R8, R15, 0x10000, RZ ;  /* 0x000100000f087824 */ /* 0x000fe400078e00ff */
[C---:B------:R-:W-:Y:S01]  /*9b90*/  FMUL.FTZ R11, R20.reuse, R25 ;  /* 0x00000019140b7220 */ /* 0x040fe20000410000 */
[----:B------:R-:W-:Y:S01]  /*9ba0*/  FFMA.FTZ R44, R5, R28, -R44 ;  /* 0x0000001c052c7223 */ /* 0x000fe2000001082c */
[-C--:B------:R-:W-:Y:S01]  /*9bb0*/  FMUL.FTZ R28, R20, R3.reuse ;  /* 0x00000003141c7220 */ /* 0x080fe20000410000 */
[----:B------:R-:W-:Y:S01]  /*9bc0*/  LOP3.LUT R4, R12, 0xffff0000, RZ, 0xc0, !PT ;  /* 0xffff00000c047812 */ /* 0x000fe200078ec0ff */
[----:B------:R-:W-:Y:S01]  /*9bd0*/  FFMA.FTZ R20, R8, R3, -R11 ;  /* 0x0000000308147223 */ /* 0x000fe2000001080b */
[C---:B------:R-:W-:Y:S01]  /*9be0*/  FMUL.FTZ R3, R10.reuse, R9 ;  /* 0x000000090a037220 */ /* 0x040fe20000410000 */
[----:B------:R-:W-:Y:S01]  /*9bf0*/  LOP3.LUT R12, R13, 0xffff0000, RZ, 0xc0, !PT ;  /* 0xffff00000d0c7812 */ /* 0x000fe200078ec0ff */
[----:B------:R-:W-:Y:S01]  /*9c00*/  FFMA.FTZ R36, R5, R38, R36 ;  /* 0x0000002605247223 */ /* 0x000fe20000010024 */
[----:B------:R-:W-:Y:S01]  /*9c10*/  FMUL.FTZ R11, R10, R21 ;  /* 0x000000150a0b7220 */ /* 0x000fe20000410000 */
[C---:B------:R-:W-:Y:S01]  /*9c20*/  IMAD.U32 R6, R14.reuse, 0x10000, RZ ;  /* 0x000100000e067824 */ /* 0x040fe200078e00ff */
[----:B------:R-:W-:Y:S01]  /*9c30*/  LOP3.LUT R7, R14, 0xffff0000, RZ, 0xc0, !PT ;  /* 0xffff00000e077812 */ /* 0x000fe200078ec0ff */
[----:B------:R-:W-:-:S02]  /*9c40*/  IMAD.U32 R13, R26, 0x10000, RZ ;  /* 0x000100001a0d7824 */ /* 0x000fc400078e00ff */
[----:B------:R-:W-:Y:S01]  /*9c50*/  FFMA.FTZ R21, R4, R21, -R3 ;  /* 0x0000001504157223 */ /* 0x000fe20000010803 */
        /* <DEDUP_REMOVED lines=8> */
[----:B------:R-:W-:Y:S02]  /*9ce0*/  LOP3.LUT R4, R35, 0xffff0000, RZ, 0xc0, !PT ;  /* 0xffff000023047812 */ /* 0x000fe400078ec0ff */
[----:B------:R-:W-:-:S02]  /*9cf0*/  LOP3.LUT R29, R29, 0xffff0000, RZ, 0xc0, !PT ;  /* 0xffff00001d1d7812 */ /* 0x000fc400078ec0ff */
[----:B------:R-:W-:Y:S02]  /*9d00*/  LOP3.LUT R30, R30, 0xffff0000, RZ, 0xc0, !PT ;  /* 0xffff00001e1e7812 */ /* 0x000fe400078ec0ff */
[----:B------:R-:W-:Y:S01]  /*9d10*/  LOP3.LUT R31, R31, 0xffff0000, RZ, 0xc0, !PT ;  /* 0xffff00001f1f7812 */ /* 0x000fe200078ec0ff */
[----:B------:R-:W-:Y:S01]  /*9d20*/  FFMA.FTZ R28, R8, R25, R28 ;  /* 0x00000019081c7223 */ /* 0x000fe2000001001c */
[C---:B------:R-:W-:Y:S01]  /*9d30*/  FFMA.FTZ R27, R6.reuse, R3, -R27 ;  /* 0x00000003061b7223 */ /* 0x040fe2000001081b */
[----:B------:R-:W-:Y:S01]  /*9d40*/  FFMA.FTZ R10, R6, R5, R13 ;  /* 0x00000005060a7223 */ /* 0x000fe2000001000d */
[----:B------:R-:W-:Y:S01]  /*9d50*/  FMUL.FTZ R25, R24, R33 ;  /* 0x0000002118197220 */ /* 0x000fe20000410000 */
[C---:B------:R-:W-:Y:S01]  /*9d60*/  FMUL.FTZ R6, R15.reuse, R4 ;  /* 0x000000040f067220 */ /* 0x040fe20000410000 */
[----:B------:R-:W-:Y:S01]  /*9d70*/  FMUL.FTZ R3, R26, R37 ;  /* 0x000000251a037220 */ /* 0x000fe20000410000 */
[----:B------:R-:W-:Y:S01]  /*9d80*/  FMUL.FTZ R24, R24, R29 ;  /* 0x0000001d18187220 */ /* 0x000fe20000410000 */
[-C--:B------:R-:W-:Y:S01]  /*9d90*/  FMUL.FTZ R15, R15, R30.reuse ;  /* 0x0000001e0f0f7220 */ /* 0x080fe20000410000 */
[----:B------:R-:W-:Y:S01]  /*9da0*/  FMUL.FTZ R26, R26, R31 ;  /* 0x0000001f1a1a7220 */ /* 0x000fe20000410000 */
[----:B------:R-:W-:Y:S01]  /*9db0*/  FFMA.FTZ R25, R12, R29, -R25 ;  /* 0x0000001d0c197223 */ /* 0x000fe20000010819 */
        /* <DEDUP_REMOVED lines=15> */
.L_x_11614:
[----:B------:R-:W-:Y:S05]  /*9eb0*/  BSYNC B0 ;  /* 0x0000000000007941 */ /* 0x000fea0003800000 */
.L_x_11600:
        /* <DEDUP_REMOVED lines=8> */
.L_x_11597:
[----:B-1----:R-:W1:Y:S01]  /*9f40*/  S2R R3, SR_TID.X ;  /* 0x0000000000037919 */ /* 0x002e620000002100 */
[----:B--23--:R-:W-:Y:S01]  /*9f50*/  IMAD.U32 R0, RZ, RZ, UR54 ;  /* 0x00000036ff007e24 */ /* 0x00cfe2000f8e00ff */
[----:B------:R-:W-:Y:S05]  /*9f60*/  WARPSYNC.ALL ;  /* 0x0000000000007948 */ /* 0x000fea0003800000 */
[----:B------:R-:W-:Y:S02]  /*9f70*/  ISETP.NE.AND P0, PT, R0, 0x3, PT ;  /* 0x000000030000780c */ /* 0x000fe40003f05270 */
[----:B------:R-:W-:-:S11]  /*9f80*/  LOP3.LUT R18, R18, 0xfff7ffff, RZ, 0xc0, !PT ;  /* 0xfff7ffff12127812 */ /* 0x000fd600078ec0ff */
[----:B------:R-:W-:Y:S02]  /*9f90*/  @P0 LOP3.LUT R18, R18, 0x80000, RZ, 0xfc, !PT ;  /* 0x0008000012120812 */ /* 0x000fe400078efcff */
[----:B-1----:R-:W-:-:S05]  /*9fa0*/  SHF.R.U32.HI R3, RZ, 0x7, R3 ;  /* 0x00000007ff037819 */ /* 0x002fca0000011603 */
[----:B------:R-:W-:-:S05]  /*9fb0*/  VIADD R72, R3, 0x8 ;  /* 0x0000000803487836 */ /* 0x000fca0000000000 */
[----:B------:R1:W-:Y:S06]  /*9fc0*/  BAR.SYNC.DEFER_BLOCKING R72, 0x100 ;  /* 0x000400480000751d */ /* 0x0003ec0000010000 */
[----:B------:R-:W-:Y:S05]  /*9fd0*/  @!P0 BRA `(.L_x_11624) ;  /* 0x0000000000048947 */ /* 0x000fea0003800000 */
[----:B------:R-:W-:Y:S01]  /*9fe0*/  BPT.TRAP 0x1 ;  /* 0x000000040000795c */ /* 0x000fe20000300000 */
.L_x_11624:
[----:B------:R-:W-:Y:S01]  /*9ff0*/  IMAD R4, R2, 0x8, R19 ;  /* 0x0000000802047824 */ /* 0x000fe200078e0213 */
[----:B------:R-:W-:-:S04]  /*a000*/  SHF.L.U32 R73, R206, 0x1f, RZ ;  /* 0x0000001fce497819 */ /* 0x000fc800000006ff */
[----:B------:R2:W3:Y:S01]  /*a010*/  SYNCS.PHASECHK.TRANS64.TRYWAIT P1, [R4+URZ+0x22830], R73 ;  /* 0x02283049040075a7 */ /* 0x0004e2000802017f */
[----:B------:R-:W-:Y:S05]  /*a020*/  @!P0 BRA `(.L_x_11625) ;  /* 0x0000000000048947 */ /* 0x000fea0003800000 */
[----:B------:R-:W-:Y:S01]  /*a030*/  BPT.TRAP 0x1 ;  /* 0x000000040000795c */ /* 0x000fe20000300000 */
.L_x_11625:
[----:B------:R-:W4:Y:S01]  /*a040*/  S2R R3, SR_TID.X ;  /* 0x0000000000037919 */ /* 0x000f220000002100 */
[----:B------:R-:W-:-:S05]  /*a050*/  VIADD R0, R19, 0x1c400 ;  /* 0x0001c40013007836 */ /* 0x000fca0000000000 */
[----:B------:R-:W-:-:S04]  /*a060*/  SHF.R.U32.HI R0, RZ, 0x4, R0 ;  /* 0x00000004ff007819 */ /* 0x000fc80000011600 */
[----:B------:R-:W-:Y:S02]  /*a070*/  LOP3.LUT R0, R0, 0x3fff, RZ, 0xc0, !PT ;  /* 0x00003fff00007812 */ /* 0x000fe400078ec0ff */
[----:B----4-:R-:W-:-:S04]  /*a080*/  LOP3.LUT R3, R3, 0x7f, RZ, 0xc0, !PT ;  /* 0x0000007f03037812 */ /* 0x010fc800078ec0ff */
[----:B------:R-:W-:Y:S01]  /*a090*/  ISETP.NE.AND P0, PT, R3, RZ, PT ;  /* 0x000000ff0300720c */ /* 0x000fe20003f05270 */
[----:B---3--:R-:W-:-:S12]  /*a0a0*/  @P1 BRA `(.L_x_11626) ;  /* 0x0000000000081947 */ /* 0x008fd80003800000 */
[----:B------:R-:W3:Y:S02]  /*a0b0*/  SYNCS.PHASECHK.TRANS64.TRYWAIT P1, [R4+URZ+0x22830], R73 ;  /* 0x02283049040075a7 */ /* 0x000ee4000802017f */
[----:B---3--:R-:W-:Y:S05]  /*a0c0*/  @!P1 BRA `(.L_x_11627) ;  /* 0x000001a400289947 */ /* 0x008fea0003800000 */
.L_x_11626:
[----:B------:R-:W-:Y:S05]  /*a0d0*/  WARPSYNC.ALL ;  /* 0x0000000000007948 */ /* 0x000fea0003800000 */
[----:B------:R-:W-:-:S05]  /*a0e0*/  LOP3.LUT R214, R0, 0x10000, RZ, 0xfc, !PT ;  /* 0x0001000000d67812 */ /* 0x000fca00078efcff */
[----:B------:R-:W-:Y:S01]  /*a0f0*/  IMAD R8, R2, 0x300, R214 ;  /* 0x0000030002087824 */ /* 0x000fe200078e02d6 */
[----:B------:R-:W-:Y:S01]  /*a100*/  LOP3.LUT R6, R34, 0x10000, RZ, 0xfc, !PT ;  /* 0x0001000022067812 */ /* 0x000fe200078efcff */
[----:B------:R-:W-:Y:S01]  /*a110*/  IMAD.MOV.U32 R9, RZ, RZ, 0x40000040 ;  /* 0x40000040ff097424 */ /* 0x000fe200078e00ff */
[----:B0-----:R-:W-:Y:S01]  /*a120*/  WARPGROUP.ARRIVE ;  /* 0x00000000000079c5 */ /* 0x001fe20000000000 */
[----:B------:R-:W-:Y:S01]  /*a130*/  IMAD.MOV.U32 R7, RZ, RZ, 0x40000040 ;  /* 0x40000040ff077424 */ /* 0x000fe200078e00ff */
[C---:B------:R-:W-:Y:S01]  /*a140*/  R2UR UR6, R8.reuse ;  /* 0x00000000080672ca */ /* 0x040fe200000e0000 */
[----:B------:R-:W-:Y:S01]  /*a150*/  VIADD R10, R8, 0x2 ;  /* 0x00000002080a7836 */ /* 0x000fe20000000000 */
[----:B------:R-:W-:Y:S01]  /*a160*/  R2UR UR7, R9 ;  /* 0x00000000090772ca */ /* 0x000fe200000e0000 */
[C---:B------:R-:W-:Y:S01]  /*a170*/  VIADD R20, R6.reuse, 0x2 ;  /* 0x0000000206147836 */ /* 0x040fe20000000000 */
[C---:B------:R-:W-:Y:S01]  /*a180*/  R2UR UR4, R6.reuse ;  /* 0x00000000060472ca */ /* 0x040fe200000e0000 */
[----:B------:R-:W-:Y:S01]  /*a190*/  IMAD.MOV.U32 R11, RZ, RZ, 0x40000040 ;  /* 0x40000040ff0b7424 */ /* 0x000fe200078e00ff */
[----:B------:R-:W-:Y:S01]  /*a1a0*/  R2UR UR5, R7 ;  /* 0x00000000070572ca */ /* 0x000fe200000e0000 */
[----:B------:R-:W-:Y:S01]  /*a1b0*/  IMAD.MOV.U32 R21, RZ, RZ, 0x40000040 ;  /* 0x40000040ff157424 */ /* 0x000fe200078e00ff */
[----:B------:R-:W0:Y:S01]  /*a1c0*/  LDC R0, c[0x0][0x448] ;  /* 0x00011200ff007b82 */ /* 0x000e220000000800 */
[C---:B------:R-:W-:Y:S01]  /*a1d0*/  VIADD R14, R6.reuse, 0x4 ;  /* 0x00000004060e7836 */ /* 0x040fe20000000000 */
[----:B------:R-:W4:Y:S01]  /*a1e0*/  S2R R5, SR_TID.X ;  /* 0x0000000000057919 */ /* 0x000f220000002100 */
[----:B------:R-:W-:Y:S01]  /*a1f0*/  IMAD.MOV.U32 R15, RZ, RZ, 0x40000040 ;  /* 0x40000040ff0f7424 */ /* 0x000fe200078e00ff */
[----:B------:R-:W-:Y:S01]  /*a200*/  ULDC.64 UR8, c[0x0][0x9e0] ;  /* 0x0002780000087ab9 */ /* 0x000fe20000000a00 */
[----:B------:R-:W-:Y:S01]  /*a210*/  VIADD R12, R6, 0x6 ;  /* 0x00000006060c7836 */ /* 0x000fe20000000000 */
[----:B------:R-:W-:Y:S01]  /*a220*/  UISETP.GE.AND UP0, UPT, UR9, 0x1, UPT ;  /* 0x000000010900788c */ /* 0x000fe2000bf06270 */
[----:B------:R-:W-:Y:S01]  /*a230*/  IMAD.MOV.U32 R9, RZ, RZ, 0x40000040 ;  /* 0x40000040ff097424 */ /* 0x000fe200078e00ff */
[----:B------:R-:W-:Y:S01]  /*a240*/  LOP3.LUT R18, R18, 0xffefffff, RZ, 0xc0, !PT ;  /* 0xffefffff12127812 */ /* 0x000fe200078ec0ff */
[----:B------:R-:W-:Y:S01]  /*a250*/  IMAD.MOV.U32 R13, RZ, RZ, 0x40000040 ;  /* 0x40000040ff0d7424 */ /* 0x000fe200078e00ff */
[----:B------:R-:W-:Y:S01]  /*a260*/  UP2UR UR55, UPR, URZ, 0x1 ;  /* 0x000000013f377883 */ /* 0x000fe20008000000 */
[----:B------:R-:W-:Y:S01]  /*a270*/  HGMMA.64x96x16.F32.BF16 R24, gdesc[UR4], RZ, !UPT, gsb0 ;  /* 0x01600000041879f0 */ /* 0x000fe2000c0018ff */
[----:B------:R-:W-:Y:S01]  /*a280*/  R2UR UR6, R10 ;  /* 0x000000000a0672ca */ /* 0x000fe200000e0000 */
[----:B------:R-:W-:Y:S01]  /*a290*/  VIADD R10, R8, 0x4 ;  /* 0x00000004080a7836 */ /* 0x000fe20000000000 */
[----:B------:R-:W-:Y:S01]  /*a2a0*/  R2UR UR7, R11 ;  /* 0x000000000b0772ca */ /* 0x000fe200000e0000 */
[----:B------:R-:W-:Y:S01]  /*a2b0*/  IMAD.MOV.U32 R11, RZ, RZ, 0x40000040 ;  /* 0x40000040ff0b7424 */ /* 0x000fe200078e00ff */
[----:B------:R-:W-:Y:S01]  /*a2c0*/  R2UR UR4, R20 ;  /* 0x00000000140472ca */ /* 0x000fe200000e0000 */
[----:B------:R-:W-:Y:S01]  /*a2d0*/  VIADD R8, R8, 0x6 ;  /* 0x0000000608087836 */ /* 0x000fe20000000000 */
[----:B------:R-:W-:-:S02]  /*a2e0*/  R2UR UR5, R21 ;  /* 0x00000000150572ca */ /* 0x000fc400000e0000 */
[----:B0-----:R-:W-:Y:S01]  /*a2f0*/  ISETP.NE.AND P1, PT, R0, 0x1, PT ;  /* 0x000000010000780c */ /* 0x001fe20003f25270 */
[----:B------:R-:W-:Y:S01]  /*a300*/  IMAD.IADD R0, R215, 0x1, R213 ;  /* 0x00000001d7007824 */ /* 0x000fe200078e02d5 */
[----:B----4-:R-:W-:-:S11]  /*a310*/  SHF.R.U32.HI R5, RZ, 0x7, R5 ;  /* 0x00000007ff057819 */ /* 0x010fd60000011605 */
[----:B------:R-:W0:Y:S01]  /*a320*/  @P1 LDC R3, c[0x0][0x44c] ;  /* 0x00011300ff031b82 */ /* 0x000e220000000800 */
[----:B------:R-:W-:Y:S01]  /*a330*/  @P1 LOP3.LUT R18, R18, 0x100000, RZ, 0xfc, !PT ;  /* 0x0010000012121812 */ /* 0x000fe200078efcff */
[----:B0-----:R-:W-:Y:S01]  /*a340*/  @P1 IMAD.HI.U32 R3, R0, R3, RZ ;  /* 0x0000000300031227 */ /* 0x001fe200078e00ff */
[----:B------:R-:W-:Y:S02]  /*a350*/  WARPGROUP.DEPBAR.LE gsb0, 0x0 ;  /* 0x00008000000079c5 */ /* 0x000fe40000010000 */
[----:B------:R-:W-:-:S06]  /*a360*/  WARPGROUP.ARRIVE ;  /* 0x00000000000079c5 */ /* 0x000fcc0000000000 */
[----:B------:R-:W-:Y:S01]  /*a370*/  HGMMA.64x96x16.F32.BF16 R24, gdesc[UR4], R24, gsb0 ;  /* 0x01600000041879f0 */ /* 0x000fe20008001818 */
[----:B------:R-:W-:Y:S02]  /*a380*/  R2UR UR6, R10 ;  /* 0x000000000a0672ca */ /* 0x000fe400000e0000 */
[----:B------:R-:W-:Y:S02]  /*a390*/  R2UR UR7, R11 ;  /* 0x000000000b0772ca */ /* 0x000fe400000e0000 */
[----:B------:R-:W-:Y:S02]  /*a3a0*/  R2UR UR4, R14 ;  /* 0x000000000e0472ca */ /* 0x000fe400000e0000 */
[----:B------:R-:W-:Y:S02]  /*a3b0*/  R2UR UR5, R15 ;  /* 0x000000000f0572ca */ /* 0x000fe400000e0000 */
[----:B------:R-:W-:Y:S01]  /*a3c0*/  IADD3 R10, -R5, 0xb, RZ ;  /* 0x0000000b050a7810 */ /* 0x000fe20007ffe1ff */
[----:B------:R-:W-:-:S04]  /*a3d0*/  IMAD.MOV.U32 R5, RZ, RZ, -0x60 ;  /* 0xffffffa0ff057424 */ /* 0x000fc800078e00ff */
[----:B------:R-:W-:-:S04]  /*a3e0*/  IMAD R92, R176, R5, 0x60 ;  /* 0x00000060b05c7424 */ /* 0x000fc800078e0205 */
[----:B------:R-:W-:Y:S01]  /*a3f0*/  IMAD.IADD R79, R92, 0x1, -R209 ;  /* 0x000000015c4f7824 */ /* 0x000fe200078e0ad1 */
[----:B------:R-:W-:Y:S02]  /*a400*/  WARPGROUP.DEPBAR.LE gsb0, 0x0 ;  /* 0x00008000000079c5 */ /* 0x000fe40000010000 */
[----:B------:R-:W-:-:S06]  /*a410*/  WARPGROUP.ARRIVE ;  /* 0x00000000000079c5 */ /* 0x000fcc0000000000 */
[----:B------:R-:W-:Y:S01]  /*a420*/  HGMMA.64x96x16.F32.BF16 R24, gdesc[UR4], R24, gsb0 ;  /* 0x01600000041879f0 */ /* 0x000fe20008001818 */
[----:B------:R-:W-:Y:S02]  /*a430*/  R2UR UR6, R8 ;  /* 0x00000000080672ca */ /* 0x000fe400000e0000 */
[----:B------:R-:W-:Y:S01]  /*a440*/  R2UR UR7, R9 ;  /* 0x00000000090772ca */ /* 0x000fe200000e0000 */
[----:B------:R-:W0:Y:S01]  /*a450*/  @P1 LDC R8, c[0x0][0x450] ;  /* 0x00011400ff081b82 */ /* 0x000e220000000800 */
[----:B------:R-:W-:Y:S01]  /*a460*/  R2UR UR4, R12 ;  /* 0x000000000c0472ca */ /* 0x000fe200000e0000 */
[----:B------:R-:W-:Y:S01]  /*a470*/  IMAD.MOV.U32 R9, RZ, RZ, R0 ;  /* 0x000000ffff097224 */ /* 0x000fe200078e0000 */
[----:B------:R-:W-:Y:S01]  /*a480*/  R2UR UR5, R13 ;  /* 0x000000000d0572ca */ /* 0x000fe200000e0000 */
[----:B------:R-:W-:-:S05]  /*a490*/  @!P0 VIADD R0, R4, 0x22840 ;  /* 0x0002284004008836 */ /* 0x000fca0000000000 */
[----:B------:R-:W-:Y:S02]  /*a4a0*/  @!P0 PRMT R0, RZ, 0x654, R0 ;  /* 0x00000654ff008816 */ /* 0x000fe40000000000 */
[----:B0-----:R-:W-:Y:S01]  /*a4b0*/  @P1 SHF.R.U32.HI R9, RZ, R8, R3 ;  /* 0x00000008ff091219 */ /* 0x001fe20000011603 */
[----:B------:R-:W-:Y:S01]  /*a4c0*/  IMAD R8, R176, -0x60, R208 ;  /* 0xffffffa0b0087824 */ /* 0x000fe200078e02d0 */
[----:B------:R-:W-:-:S03]  /*a4d0*/  PLOP3.LUT P1, PT, PT, PT, UP0, 0x40, 0x0 ;  /* 0x000000000000781c */ /* 0x000fc60003f2e808 */
[----:B------:R-:W0:Y:S01]  /*a4e0*/  SHFL.IDX PT, R74, R9, RZ, 0x1c1f ;  /* 0x001c1fff094a7589 */ /* 0x000e2200000e0000 */
[----:B------:R-:W-:Y:S01]  /*a4f0*/  IADD3 R75, -R209, 0x60, R8 ;  /* 0x00000060d14b7810 */ /* 0x000fe20007ffe108 */
[----:B------:R-:W-:Y:S02]  /*a500*/  WARPGROUP.DEPBAR.LE gsb0, 0x0 ;  /* 0x00008000000079c5 */ /* 0x000fe40000010000 */
[----:B------:R-:W-:-:S06]  /*a510*/  WARPGROUP.ARRIVE ;  /* 0x00000000000079c5 */ /* 0x000fcc0000000000 */
[----:B------:R-:W-:Y:S01]  /*a520*/  HGMMA.64x96x16.F32.BF16 R24, gdesc[UR4], R24, gsb0 ;  /* 0x01600000041879f0 */ /* 0x000fe20008001818 */
[----:B------:R-:W-:Y:S02]  /*a530*/  ULDC UR4, c[0x0][0x9dc] ;  /* 0x0002770000047ab9 */ /* 0x000fe40000000800 */
[----:B------:R-:W-:-:S05]  /*a540*/  IMAD.U32 R11, RZ, RZ, UR4 ;  /* 0x00000004ff0b7e24 */ /* 0x000fca000f8e00ff */
[----:B------:R-:W-:Y:S01]  /*a550*/  LOP3.LUT R3, RZ, R11, RZ, 0x33, !PT ;  /* 0x0000000bff037212 */ /* 0x000fe200078e33ff */
[----:B------:R-:W-:Y:S02]  /*a560*/  WARPGROUP.DEPBAR.LE gsb0, 0x0 ;  /* 0x00008000000079c5 */ /* 0x000fe40000010000 */
[----:B------:R4:W-:Y:S06]  /*a570*/  BAR.ARV R10, 0x100 ;  /* 0x0004000a0000751d */ /* 0x0009ec0000002000 */
[----:B------:R1:W-:Y:S02]  /*a580*/  @!P0 SYNCS.ARRIVE.TRANS64.RED.A1T0 RZ, [R0+URZ], RZ ;  /* 0x000000ff00ff89a7 */ /* 0x0003e4000810043f */
[----:B-1----:R-:W-:-:S05]  /*a590*/  IADD3 R0, -R209, 0x61, R8 ;  /* 0x00000061d1007810 */ /* 0x002fca0007ffe108 */
[----:B------:R-:W-:-:S04]  /*a5a0*/  IMAD.IADD R0, R0, 0x1, -R207 ;  /* 0x0000000100007824 */ /* 0x000fc800078e0acf */
[C---:B------:R-:W-:Y:S02]  /*a5b0*/  VIADD R90, R0.reuse, UR8 ;  /* 0x00000008005a7c36 */ /* 0x040fe40008000000 */
[----:B------:R-:W-:-:S03]  /*a5c0*/  IMAD.IADD R77, R0, 0x1, R3 ;  /* 0x00000001004d7824 */ /* 0x000fc600078e0203 */
[----:B0-----:R-:W-:Y:S01]  /*a5d0*/  VIADDMNMX R0, R74, R90, R75, PT ;  /* 0x0000005a4a007246 */ /* 0x001fe2000380014b */
[----:B------:R-:W-:Y:S01]  /*a5e0*/  IMAD.IADD R3, R77, 0x1, R74 ;  /* 0x000000014d037824 */ /* 0x000fe200078e024a */
[----:B----4-:R-:W-:Y:S06]  /*a5f0*/  @P1 BRA `(.L_x_11628) ;  /* 0x0000000000541947 */ /* 0x010fec0003800000 */
        /* <DEDUP_REMOVED lines=12> */
.L_x_11630:
[----:B------:R-:W-:-:S06]  /*a6c0*/  UISETP.NE.AND UP0, UPT, UR9, 0x1, UPT ;  /* 0x000000010900788c */ /* 0x000fcc000bf05270 */
[----:B------:R-:W-:-:S05]  /*a6d0*/  PLOP3.LUT P1, PT, PT, PT, UP0, 0x80, 0x0 ;  /* 0x000000000000781c */ /* 0x000fca0003f2f008 */
[----:B------:R-:W-:-:S08]  /*a6e0*/  @UP0 ULDC.64 UR4, c[0x0][0x9e8] ;  /* 0x00027a0000040ab9 */ /* 0x000fd00000000a00 */
[----:B------:R-:W-:-:S05]  /*a6f0*/  @P1 IMAD.HI.U32 R8, R5, UR4, RZ ;  /* 0x0000000405081c27 */ /* 0x000fca000f8e00ff */
[----:B------:R-:W-:-:S07]  /*a700*/  @P1 SHF.R.U32.HI R5, RZ, UR5, R8 ;  /* 0x00000005ff051c19 */ /* 0x000fce0008011608 */
.L_x_11631:
[----:B------:R-:W-:Y:S05]  /*a710*/  BSYNC B0 ;  /* 0x0000000000007941 */ /* 0x000fea0003800000 */
.L_x_11629:
[----:B------:R-:W-:-:S05]  /*a720*/  IMAD R5, R5, UR9, R79 ;  /* 0x0000000905057c24 */ /* 0x000fca000f8e024f */
[----:B------:R-:W-:Y:S02]  /*a730*/  VIMNMX R3, R3, R5, !PT ;  /* 0x0000000503037248 */ /* 0x000fe40007fe0100 */
[----:B------:R-:W-:-:S07]  /*a740*/  VIADDMNMX R0, R5, UR9, R0, PT ;  /* 0x0000000905007c46 */ /* 0x000fce000b800100 */
.L_x_11628:
[C---:B------:R-:W-:Y:S01]  /*a750*/  ISETP.GE.AND P1, PT, R92.reuse, 0x2, PT ;  /* 0x000000025c00780c */ /* 0x040fe20003f26270 */
[----:B------:R-:W-:Y:S01]  /*a760*/  UISETP.NE.AND UP0, UPT, UR55, URZ, UPT ;  /* 0x0000003f3700728c */ /* 0x000fe2000bf05270 */
[C---:B------:R-:W-:Y:S02]  /*a770*/  ISETP.GE.AND P6, PT, R92.reuse, 0x9, PT ;  /* 0x000000095c00780c */ /* 0x040fe40003fc6270 */
[----:B------:R-:W-:Y:S02]  /*a780*/  ISETP.GT.AND P2, PT, R3, 0x1, !P1 ;  /* 0x000000010300780c */ /* 0x000fe40004f44270 */
[----:B------:R-:W-:Y:S02]  /*a790*/  ISETP.GE.AND P3, PT, R92, 0xa, PT ;  /* 0x0000000a5c00780c */ /* 0x000fe40003f66270 */
[----:B------:R-:W-:Y:S02]  /*a7a0*/  ISETP.LT.OR P2, PT, R0, 0x2, P2 ;  /* 0x000000020000780c */ /* 0x000fe40001741670 */
[----:B------:R-:W-:-:S02]  /*a7b0*/  ISETP.GE.AND P5, PT, R92, 0x1, PT ;  /* 0x000000015c00780c */ /* 0x000fc40003fa6270 */
[----:B------:R-:W-:Y:S02]  /*a7c0*/  FSEL R112, R25, -INF , !P2 ;  /* 0xff80000019707808 */ /* 0x000fe40005000000 */
[----:B------:R-:W-:Y:S02]  /*a7d0*/  ISETP.GT.AND P2, PT, R3, 0x8, !P6 ;  /* 0x000000080300780c */ /* 0x000fe40007744270 */
[----:B------:R-:W-:Y:S02]  /*a7e0*/  P2R R25, PR, RZ, 0x8 ;  /* 0x00000008ff197803 */ /* 0x000fe40000000000 */
[----:B------:R-:W-:-:S04]  /*a7f0*/  ISETP.LT.OR P2, PT, R0, 0x9, P2 ;  /* 0x000000090000780c */ /* 0x000fc80001741670 */
        /* <DEDUP_REMOVED lines=123> */
.L_x_11634:
[----:B------:R-:W-:-:S06]  /*afb0*/  UISETP.NE.AND UP0, UPT, UR9, 0x1, UPT ;  /* 0x000000010900788c */ /* 0x000fcc000bf05270 */
[----:B------:R-:W-:-:S05]  /*afc0*/  PLOP3.LUT P4, PT, PT, PT, UP0, 0x80, 0x0 ;  /* 0x000000000000781c */ /* 0x000fca0003f8f008 */
[----:B------:R-:W-:-:S08]  /*afd0*/  @UP0 ULDC.64 UR4, c[0x0][0x9e8] ;  /* 0x00027a0000040ab9 */ /* 0x000fd00000000a00 */
[----:B------:R-:W-:Y:S01]  /*afe0*/  @P4 IMAD.HI.U32 R9, R0, UR4, RZ ;  /* 0x0000000400094c27 */ /* 0x000fe2000f8e00ff */
[----:B------:R-:W-:-:S13]  /*aff0*/  PLOP3.LUT P4, PT, PT, PT, UP0, 0x80, 0x0 ;  /* 0x000000000000781c */ /* 0x000fda0003f8f008 */
[----:B------:R-:W-:-:S07]  /*b000*/  @P4 SHF.R.U32.HI R0, RZ, UR5, R9 ;  /* 0x00000005ff004c19 */ /* 0x000fce0008011609 */
.L_x_11635:
[----:B------:R-:W-:Y:S05]  /*b010*/  BSYNC B0 ;  /* 0x0000000000007941 */ /* 0x000fea0003800000 */
.L_x_11633:
[----:B------:R-:W-:-:S05]  /*b020*/  IMAD R0, R0, UR9, R79 ;  /* 0x0000000900007c24 */ /* 0x000fca000f8e024f */
[----:B------:R-:W-:Y:S02]  /*b030*/  VIMNMX R5, R5, R0, !PT ;  /* 0x0000000005057248 */ /* 0x000fe40007fe0100 */
[----:B------:R-:W-:-:S07]  /*b040*/  VIADDMNMX R3, R0, UR9, R3, PT ;  /* 0x0000000900037c46 */ /* 0x000fce000b800103 */
.L_x_11632:
        /* <DEDUP_REMOVED lines=67> */
[----:B------:R-:W-:Y:S01]  /*b480*/  FMNMX.FTZ R25, R24, R9, !PT ;  /* 0x0000000918197209 */ /* 0x000fe20007810000 */
[----:B------:R-:W-:Y:S01]  /*b490*/  IMAD.U32 R9, RZ, RZ, UR4 ;  /* 0x00000004ff097e24 */ /* 0x000fe2000f8e00ff */
[----:B------:R-:W-:-:S02]  /*b4a0*/  ISETP.GT.AND P1, PT, R5, 0x30, !P1 ;  /* 0x000000300500780c */ /* 0x000fc40004f24270 */
[----:B------:R-:W-:Y:S01]  /*b4b0*/  ISETP.GT.AND P5, PT, R5, RZ, !P5 ;  /* 0x000000ff0500720c */ /* 0x000fe20006fa4270 */
        /* <DEDUP_REMOVED lines=24> */
[----:B------:R-:W-:-:S02]  /*b640*/  ISETP.GT.AND P3, PT, R5, 0x58, !P3 ;  /* 0x000000580500780c */ /* 0x000fc40005f64270 */
[----:B------:R-:W-:Y:S02]  /*b650*/  FSEL R90, R55, -INF , !P1 ;  /* 0xff800000375a7808 */ /* 0x000fe40004800000 */
[----:B------:R-:W-:Y:S02]  /*b660*/  ISETP.NE.AND P1, PT, R53, RZ, PT ;  /* 0x000000ff3500720c */ /* 0x000fe40003f25270 */
[----:B------:R-:W-:Y:S02]  /*b670*/  ISETP.LT.OR P2, PT, R3, 0x52, P2 ;  /* 0x000000520300780c */ /* 0x000fe40001741670 */
[----:B------:R-:W-:Y:S02]  /*b680*/  ISETP.GT.AND P1, PT, R5, 0x40, !P1 ;  /* 0x000000400500780c */ /* 0x000fe40004f24270 */
[C---:B------:R-:W-:Y:S02]  /*b690*/  ISETP.LT.OR P3, PT, R3.reuse, 0x59, P3 ;  /* 0x000000590300780c */ /* 0x040fe40001f61670 */
[----:B------:R-:W-:-:S02]  /*b6a0*/  ISETP.LT.OR P1, PT, R3, 0x41, P1 ;  /* 0x000000410300780c */ /* 0x000fc40000f21670 */
[----:B0-----:R-:W-:Y:S02]  /*b6b0*/  FMNMX.FTZ R0, R27, R0, !PT ;  /* 0x000000001b007209 */ /* 0x001fe40007810000 */
[----:B------:R-:W-:Y:S02]  /*b6c0*/  FSEL R94, R58, -INF , !P1 ;  /* 0xff8000003a5e7808 */ /* 0x000fe40004800000 */
[----:B------:R-:W-:Y:S01]  /*b6d0*/  ISETP.NE.AND P1, PT, R95, RZ, PT ;  /* 0x000000ff5f00720c */ /* 0x000fe20003f25270 */
[----:B------:R-:W-:Y:S01]  /*b6e0*/  FMUL.FTZ R29, R0, R9 ;  /* 0x00000009001d7220 */ /* 0x000fe20000410000 */
        /* <DEDUP_REMOVED lines=16> */
[----:B------:R-:W-:Y:S02]  /*b7f0*/  FSETP.NEU.FTZ.AND P1, PT, R0, -INF , PT ;  /* 0xff8000000000780b */ /* 0x000fe40003f3d000 */
[----:B------:R-:W-:Y:S02]  /*b800*/  ISETP.NE.AND P4, PT, R61, RZ, PT ;  /* 0x000000ff3d00720c */ /* 0x000fe40003f85270 */
[----:B------:R-:W-:Y:S02]  /*b810*/  FMNMX.FTZ R31, R96, R31, !PT ;  /* 0x0000001f601f7209 */ /* 0x000fe40007810000 */
[----:B------:R-:W-:Y:S02]  /*b820*/  FSEL R29, R29, RZ, P1 ;  /* 0x000000ff1d1d7208 */ /* 0x000fe40000800000 */
[----:B------:R-:W-:-:S02]  /*b830*/  ISETP.GT.AND P1, PT, R5, 0x50, !P4 ;  /* 0x000000500500780c */ /* 0x000fc40006724270 */
[----:B------:R-:W-:Y:S01]  /*b840*/  ISETP.NE.AND P4, PT, R33, RZ, PT ;  /* 0x000000ff2100720c */ /* 0x000fe20003f85270 */
[--C-:B------:R-:W-:Y:S01]  /*b850*/  FFMA.FTZ R78, R78, R9, -R29.reuse ;  /* 0x000000094e4e7223 */ /* 0x100fe2000001081d */
[----:B------:R-:W-:Y:S01]  /*b860*/  FMNMX.FTZ R33, R92, R31, !PT ;  /* 0x0000001f5c217209 */ /* 0x000fe20007810000 */
[-CC-:B------:R-:W-:Y:S01]  /*b870*/  FFMA.FTZ R37, R76, R9.reuse, -R29.reuse ;  /* 0x000000094c257223 */ /* 0x180fe2000001081d */
[----:B------:R-:W-:Y:S01]  /*b880*/  ISETP.LT.OR P1, PT, R3, 0x51, P1 ;  /* 0x000000510300780c */ /* 0x000fe20000f21670 */
[--C-:B-----5:R-:W-:Y:S01]  /*b890*/  FFMA.FTZ R152, R114, R9, -R29.reuse ;  /* 0x0000000972987223 */ /* 0x120fe2000001081d */
[----:B------:R-:W-:Y:S01]  /*b8a0*/  FMNMX.FTZ R33, R50, R33, !PT ;  /* 0x0000002132217209 */ /* 0x000fe20007810000 */
[-CC-:B------:R-:W-:Y:S01]  /*b8b0*/  FFMA.FTZ R112, R112, R9.reuse, -R29.reuse ;  /* 0x0000000970707223 */ /* 0x180fe2000001081d */
[----:B------:R-:W-:Y:S01]  /*b8c0*/  FSEL R66, R66, -INF , !P1 ;  /* 0xff80000042427808 */ /* 0x000fe20004800000 */
[--C-:B------:R-:W-:Y:S01]  /*b8d0*/  FFMA.FTZ R154, R110, R9, -R29.reuse ;  /* 0x000000096e9a7223 */ /* 0x100fe2000001081d */
[----:B------:R-:W-:Y:S01]  /*b8e0*/  FMNMX.FTZ R33, R54, R33, !PT ;  /* 0x0000002136217209 */ /* 0x000fe20007810000 */
[----:B------:R-:W-:Y:S01]  /*b8f0*/  MUFU.EX2 R152, R152 ;  /* 0x0000009800987308 */ /* 0x000fe20000000800 */
[----:B------:R-:W-:Y:S01]  /*b900*/  ISETP.GT.AND P1, PT, R5, 0x59, !P4 ;  /* 0x000000590500780c */ /* 0x000fe20006724270 */
[--C-:B------:R-:W-:Y:S01]  /*b910*/  FFMA.FTZ R5, R8, R9, -R29.reuse ;  /* 0x0000000908057223 */ /* 0x100fe2000001081d */
[----:B------:R-:W-:Y:S01]  /*b920*/  FMNMX.FTZ R33, R90, R33, !PT ;  /* 0x000000215a217209 */ /* 0x000fe20007810000 */
[-CC-:B------:R-:W-:Y:S01]  /*b930*/  FFMA.FTZ R88, R88, R9.reuse, -R29.reuse ;  /* 0x0000000958587223 */ /* 0x180fe2000001081d */
[----:B------:R-:W-:Y:S01]  /*b940*/  ISETP.LT.OR P1, PT, R3, 0x5a, P1 ;  /* 0x0000005a0300780c */ /* 0x000fe20000f21670 */
[--C-:B------:R-:W-:Y:S01]  /*b950*/  FFMA.FTZ R156, R84, R9, -R29.reuse ;  /* 0x00000009549c7223 */ /* 0x100fe2000001081d */
[----:B------:R-:W-:Y:S01]  /*b960*/  FMNMX.FTZ R35, R94, R33, !PT ;  /* 0x000000215e237209 */ /* 0x000fe20007810000 */
[----:B------:R0:W-:Y:S01]  /*b970*/  MUFU.EX2 R3, R37 ;  /* 0x0000002500037308 */ /* 0x0001e20000000800 */
[----:B------:R-:W-:Y:S01]  /*b980*/  FSEL R70, R70, -INF , !P3 ;  /* 0xff80000046467808 */ /* 0x000fe20005800000 */
[--C-:B------:R-:W-:Y:S01]  /*b990*/  FFMA.FTZ R80, R80, R9, -R29.reuse ;  /* 0x0000000950507223 */ /* 0x100fe2000001081d */
[----:B------:R-:W-:Y:S01]  /*b9a0*/  FMNMX.FTZ R35, R58, R35, !PT ;  /* 0x000000233a237209 */ /* 0x000fe20007810000 */
[-CC-:B------:R-:W-:Y:S01]  /*b9b0*/  FFMA.FTZ R158, R82, R9.reuse, -R29.reuse ;  /* 0x00000009529e7223 */ /* 0x180fe2000001081d */
[----:B------:R-:W-:Y:S01]  /*b9c0*/  FSEL R76, R71, -INF , !P1 ;  /* 0xff800000474c7808 */ /* 0x000fe20004800000 */
[--C-:B------:R-:W-:Y:S01]  /*b9d0*/  FFMA.FTZ R160, R86, R9, -R29.reuse ;  /* 0x0000000956a07223 */ /* 0x100fe2000001081d */
[----:B------:R-:W-:Y:S01]  /*b9e0*/  FMNMX.FTZ R35, R62, R35, !PT ;  /* 0x000000233e237209 */ /* 0x000fe20007810000 */
[----:B------:R1:W-:Y:S01]  /*b9f0*/  MUFU.EX2 R33, R78 ;  /* 0x0000004e00217308 */ /* 0x0003e20000000800 */
[-CC-:B0-----:R-:W-:Y:S01]  /*ba00*/  FFMA.FTZ R37, R40, R9.reuse, -R29.reuse ;  /* 0x0000000928257223 */ /* 0x181fe2000001081d */
[--C-:B------:R-:W-:Y:S01]  /*ba10*/  FFMA.FTZ R162, R44, R9, -R29.reuse ;  /* 0x000000092ca27223 */ /* 0x100fe2000001081d */
[----:B------:R-:W-:Y:S01]  /*ba20*/  FMNMX.FTZ R35, R108, R35, !PT ;  /* 0x000000236c237209 */ /* 0x000fe20007810000 */
[-CC-:B------:R-:W-:Y:S01]  /*ba30*/  FFMA.FTZ R164, R48, R9.reuse, -R29.reuse ;  /* 0x0000000930a47223 */ /* 0x180fe2000001081d */
[-CC-:B------:R-:W-:Y:S01]  /*ba40*/  FFMA.FTZ R166, R52, R9.reuse, -R29.reuse ;  /* 0x0000000934a67223 */ /* 0x180fe2000001081d */
[--C-:B------:R-:W-:Y:S01]  /*ba50*/  FFMA.FTZ R168, R56, R9, -R29.reuse ;  /* 0x0000000938a87223 */ /* 0x100fe2000001081d */
[----:B------:R-:W-:Y:S01]  /*ba60*/  FMNMX.FTZ R35, R66, R35, !PT ;  /* 0x0000002342237209 */ /* 0x000fe20007810000 */
[----:B------:R-:W0:Y:S01]  /*ba70*/  MUFU.EX2 R25, R112 ;  /* 0x0000007000197308 */ /* 0x000e220000000800 */
[----:B-1----:R-:W-:Y:S01]  /*ba80*/  FSEL R78, R67, -INF , !P2 ;  /* 0xff800000434e7808 */ /* 0x002fe20005000000 */
[-CC-:B------:R-:W-:Y:S01]  /*ba90*/  FFMA.FTZ R170, R60, R9.reuse, -R29.reuse ;  /* 0x000000093caa7223 */ /* 0x180fe2000001081d */
[-CC-:B------:R-:W-:Y:S01]  /*baa0*/  FFMA.FTZ R41, R32, R9.reuse, -R29.reuse ;  /* 0x0000000920297223 */ /* 0x180fe2000001081d */
[--C-:B------:R-:W-:Y:S01]  /*bab0*/  FFMA.FTZ R172, R64, R9, -R29.reuse ;  /* 0x0000000940ac7223 */ /* 0x100fe2000001081d */
[----:B------:R-:W-:Y:S01]  /*bac0*/  FMNMX.FTZ R35, R78, R35, !PT ;  /* 0x000000234e237209 */ /* 0x000fe20007810000 */
[-CC-:B------:R-:W-:Y:S01]  /*bad0*/  FFMA.FTZ R43, R28, R9.reuse, -R29.reuse ;  /* 0x000000091c2b7223 */ /* 0x180fe2000001081d */
[----:B------:R-:W-:Y:S01]  /*bae0*/  FFMA.FTZ R174, R68, R9, -R29 ;  /* 0x0000000944ae7223 */ /* 0x000fe2000001081d */
[----:B------:R-:W1:Y:S01]  /*baf0*/  MUFU.EX2 R154, R154 ;  /* 0x0000009a009a7308 */ /* 0x000e620000000800 */
[----:B------:R-:W-:-:S02]  /*bb00*/  FMNMX.FTZ R35, R70, R35, !PT ;  /* 0x0000002346237209 */ /* 0x000fc40007810000 */
[----:B------:R-:W-:Y:S02]  /*bb10*/  ISETP.NE.AND P4, PT, R65, 0x3, PT ;  /* 0x000000034100780c */ /* 0x000fe40003f85270 */
[----:B------:R-:W-:Y:S01]  /*bb20*/  FMNMX.FTZ R39, R76, R35, !PT ;  /* 0x000000234c277209 */ /* 0x000fe20007810000 */
[----:B------:R-:W-:Y:S02]  /*bb30*/  FFMA.FTZ R35, R74, R9, -R29 ;  /* 0x000000094a237223 */ /* 0x000fe4000001081d */
[----:B------:R-:W4:Y:S01]  /*bb40*/  MUFU.EX2 R27, R88 ;  /* 0x00000058001b7308 */ /* 0x000f220000000800 */
[----:B0-----:R-:W-:Y:S01]  /*bb50*/  FADD.FTZ R47, R152, R25 ;  /* 0x00000019982f7221 */ /* 0x001fe20000010000 */
[----:B------:R-:W0:Y:S01]  /*bb60*/  SHFL.BFLY PT, R8, R39, 0x2, 0x1f ;  /* 0x0c401f0027087f89 */ /* 0x000e2200000e0000 */
[----:B------:R-:W-:-:S05]  /*bb70*/  F2FP.BF16.F32.PACK_AB R152, R25, R152 ;  /* 0x000000981998723e */ /* 0x000fca00000010ff */
[----:B------:R-:W2:Y:S08]  /*bb80*/  MUFU.EX2 R156, R156 ;  /* 0x0000009c009c7308 */ /* 0x000eb00000000800 */
[----:B------:R-:W3:Y:S08]  /*bb90*/  MUFU.EX2 R31, R80 ;  /* 0x00000050001f7308 */ /* 0x000ef00000000800 */
[----:B------:R-:W3:Y:S01]  /*bba0*/  MUFU.EX2 R158, R158 ;  /* 0x0000009e009e7308 */ /* 0x000ee20000000800 */
[----:B0-----:R-:W-:Y:S01]  /*bbb0*/  FMNMX.FTZ R40, R39, R8, !PT ;  /* 0x0000000827287209 */ /* 0x001fe20007810000 */
[-CC-:B------:R-:W-:Y:S01]  /*bbc0*/  FFMA.FTZ R39, R36, R9.reuse, -R29.reuse ;  /* 0x0000000924277223 */ /* 0x180fe2000001081d */
[----:B------:R-:W-:-:S03]  /*bbd0*/  FFMA.FTZ R29, R24, R9, -R29 ;  /* 0x00000009181d7223 */ /* 0x000fc6000001081d */
        /* <DEDUP_REMOVED lines=13> */
[-CC-:B------:R-:W-:Y:S01]  /*bcb0*/  FFMA.FTZ R26, R104, R9.reuse, -R45.reuse ;  /* 0x00000009681a7223 */ /* 0x180fe2000001082d */
[-CC-:B------:R-:W-:Y:S01]  /*bcc0*/  FFMA.FTZ R157, R34, R9.reuse, -R45.reuse ;  /* 0x00000009229d7223 */ /* 0x180fe2000001082d */
[-C--:B------:R-:W-:Y:S01]  /*bcd0*/  FFMA.FTZ R159, R38, R9.reuse, -R45 ;  /* 0x00000009269f7223 */ /* 0x080fe2000001082d */
[----:B------:R-:W-:Y:S01]  /*bce0*/  MUFU.EX2 R153, R153 ;  /* 0x0000009900997308 */ /* 0x000fe20000000800 */
[----:B-1----:R-:W-:Y:S01]  /*bcf0*/  FADD.FTZ R38, R154, R47 ;  /* 0x0000002f9a267221 */ /* 0x002fe20000010000 */
[-CC-:B------:R-:W-:Y:S01]  /*bd00*/  FFMA.FTZ R28, R102, R9.reuse, -R45.reuse ;  /* 0x00000009661c7223 */ /* 0x180fe2000001082d */
[-CC-:B------:R-:W-:Y:S01]  /*bd10*/  FFMA.FTZ R30, R100, R9.reuse, -R45.reuse ;  /* 0x00000009641e7223 */ /* 0x180fe2000001082d */
[-CC-:B------:R-:W-:Y:S01]  /*bd20*/  FFMA.FTZ R161, R42, R9.reuse, -R45.reuse ;  /* 0x000000092aa17223 */ /* 0x180fe2000001082d */
[----:B----4-:R-:W-:Y:S01]  /*bd30*/  FADD.FTZ R47, R27, R38 ;  /* 0x000000261b2f7221 */ /* 0x010fe20000010000 */
        /* <DEDUP_REMOVED lines=11> */
[----:B------:R-:W-:Y:S01]  /*bdf0*/  FADD.FTZ R42, R158, R49 ;  /* 0x000000319e2a7221 */ /* 0x000fe20000010000 */
[-CC-:B------:R-:W-:Y:S01]  /*be00*/  FFMA.FTZ R169, R94, R9.reuse, -R45.reuse ;  /* 0x000000095ea97223 */ /* 0x180fe2000001082d */
[-CC-:B------:R-:W-:Y:S01]  /*be10*/  FFMA.FTZ R58, R58, R9.reuse, -R45.reuse ;  /* 0x000000093a3a7223 */ /* 0x180fe2000001082d */
[-CC-:B------:R-:W-:Y:S01]  /*be20*/  FFMA.FTZ R62, R62, R9.reuse, -R45.reuse ;  /* 0x000000093e3e7223 */ /* 0x180fe2000001082d */
[----:B------:R-:W-:Y:S01]  /*be30*/  FADD.FTZ R49, R33, R42 ;  /* 0x0000002a21317221 */ /* 0x000fe20000010000 */
[----:B------:R-:W-:Y:S01]  /*be40*/  F2FP.BF16.F32.PACK_AB R154, R27, R154 ;  /* 0x0000009a1b9a723e */ /* 0x000fe200000010ff */
[-C--:B------:R-:W-:Y:S01]  /*be50*/  FFMA.FTZ R108, R108, R9.reuse, -R45 ;  /* 0x000000096c6c7223 */ /* 0x080fe2000001082d */
[----:B------:R-:W2:Y:S01]  /*be60*/  MUFU.EX2 R26, R26 ;  /* 0x0000001a001a7308 */ /* 0x000ea20000000800 */
[----:B0-----:R-:W-:Y:S01]  /*be70*/  FADD.FTZ R40, R153, R24 ;  /* 0x0000001899287221 */ /* 0x001fe20000010000 */
[----:B------:R-:W-:Y:S01]  /*be80*/  FADD.FTZ R42, R160, R49 ;  /* 0x00000031a02a7221 */ /* 0x000fe20000010000 */
[-CC-:B------:R-:W-:Y:S01]  /*be90*/  FFMA.FTZ R66, R66, R9.reuse, -R45.reuse ;  /* 0x0000000942427223 */ /* 0x180fe2000001082d */
[-CC-:B------:R-:W-:Y:S01]  /*bea0*/  FFMA.FTZ R78, R78, R9.reuse, -R45.reuse ;  /* 0x000000094e4e7223 */ /* 0x180fe2000001082d */
[C---:B------:R-:W-:Y:S01]  /*beb0*/  F2FP.BF16.F32.PACK_AB R160, R3.reuse, R160 ;  /* 0x000000a003a0723e */ /* 0x040fe200000010ff */
[----:B------:R-:W-:Y:S01]  /*bec0*/  FADD.FTZ R49, R3, R42 ;  /* 0x0000002a03317221 */ /* 0x000fe20000010000 */
[-C--:B------:R-:W-:Y:S01]  /*bed0*/  FFMA.FTZ R70, R70, R9.reuse, -R45 ;  /* 0x0000000946467223 */ /* 0x080fe2000001082d */
[----:B------:R-:W0:Y:S01]  /*bee0*/  MUFU.EX2 R157, R157 ;  /* 0x0000009d009d7308 */ /* 0x000e220000000800 */
[----:B-1----:R-:W-:Y:S01]  /*bef0*/  FADD.FTZ R47, R155, R40 ;  /* 0x000000289b2f7221 */ /* 0x002fe20000010000 */
[----:B------:R-:W-:Y:S01]  /*bf00*/  FADD.FTZ R42, R162, R49 ;  /* 0x00000031a22a7221 */ /* 0x000fe20000010000 */
[----:B------:R-:W-:Y:S01]  /*bf10*/  FFMA.FTZ R45, R76, R9, -R45 ;  /* 0x000000094c2d7223 */ /* 0x000fe2000001082d */
[----:B------:R-:W-:-:S02]  /*bf20*/  F2FP.BF16.F32.PACK_AB R162, R5, R162 ;  /* 0x000000a205a2723e */ /* 0x000fc400000010ff */
[----:B------:R-:W-:Y:S01]  /*bf30*/  FADD.FTZ R49, R5, R42 ;  /* 0x0000002a05317221 */ /* 0x000fe20000010000 */
[----:B------:R-:W-:Y:S01]  /*bf40*/  F2FP.BF16.F32.PACK_AB R153, R24, R153 ;  /* 0x000000991899723e */ /* 0x000fe200000010ff */
[----:B------:R-:W1:Y:S01]  /*bf50*/  MUFU.EX2 R28, R28 ;  /* 0x0000001c001c7308 */ /* 0x000e620000000800 */
[----:B--2---:R-:W-:Y:S01]  /*bf60*/  FADD.FTZ R40, R26, R47 ;  /* 0x0000002f1a287221 */ /* 0x004fe20000010000 */
[----:B------:R-:W-:Y:S01]  /*bf70*/  FADD.FTZ R42, R164, R49 ;  /* 0x00000031a42a7221 */ /* 0x000fe20000010000 */
[----:B------:R-:W-:Y:S02]  /*bf80*/  F2FP.BF16.F32.PACK_AB R156, R31, R156 ;  /* 0x0000009c1f9c723e */ /* 0x000fe400000010ff */
[----:B------:R-:W-:Y:S01]  /*bf90*/  F2FP.BF16.F32.PACK_AB R158, R33, R158 ;  /* 0x0000009e219e723e */ /* 0x000fe200000010ff */
[C---:B------:R-:W-:Y:S01]  /*bfa0*/  FADD.FTZ R49, R35.reuse, R42 ;  /* 0x0000002a23317221 */ /* 0x040fe20000010000 */
[----:B------:R-:W-:Y:S01]  /*bfb0*/  F2FP.BF16.F32.PACK_AB R164, R35, R164 ;  /* 0x000000a423a4723e */ /* 0x000fe200000010ff */
        /* <DEDUP_REMOVED lines=75> */
[----:B------:R-:W-:Y:S01]  /*c470*/  BPT.TRAP 0x1 ;  /* 0x000000040000795c */ /* 0x000fe20000300000 */
.L_x_11636:
[----:B------:R0:W1:Y:S01]  /*c480*/  SYNCS.PHASECHK.TRANS64.TRYWAIT P1, [R4+URZ+0x22850], R73 ;  /* 0x02285049040075a7 */ /* 0x000062000802017f */
[----:B------:R-:W-:Y:S05]  /*c490*/  @!P4 BRA `(.L_x_11637) ;  /* 0x000000000004c947 */ /* 0x000fea0003800000 */
[----:B------:R-:W-:Y:S01]  /*c4a0*/  BPT.TRAP 0x1 ;  /* 0x000000040000795c */ /* 0x000fe20000300000 */
.L_x_11637:
[----:B------:R-:W-:Y:S04]  /*c4b0*/  BSSY B0, `(.L_x_11638) ;  /* 0x0000004000007945 */ /* 0x000fe80003800000 */
[----:B-1----:R-:W-:Y:S05]  /*c4c0*/  @P1 BRA `(.L_x_11639) ;  /* 0x0000000000081947 */ /* 0x002fea0003800000 */
[----:B------:R-:W1:Y:S02]  /*c4d0*/  SYNCS.PHASECHK.TRANS64.TRYWAIT P1, [R4+URZ+0x22850], R73 ;  /* 0x02285049040075a7 */ /* 0x000e64000802017f */
[----:B-1----:R-:W-:Y:S05]  /*c4e0*/  @!P1 BRA `(.L_x_11640) ;  /* 0x0000018000349947 */ /* 0x002fea0003800000 */
.L_x_11639:
[----:B------:R-:W-:Y:S05]  /*c4f0*/  BSYNC B0 ;  /* 0x0000000000007941 */ /* 0x000fea0003800000 */
.L_x_11638:
[----:B------:R-:W-:Y:S05]  /*c500*/  WARPSYNC.ALL ;  /* 0x0000000000007948 */ /* 0x000fea0003800000 */
[----:B------:R-:W2:Y:S01]  /*c510*/  LDC R24, c[0x0][0x448] ;  /* 0x00011200ff187b82 */ /* 0x000ea20000000800 */
[----:B------:R-:W-:Y:S01]  /*c520*/  R2UR UR4, R19 ;  /* 0x00000000130472ca */ /* 0x000fe200000e0000 */
[----:B------:R-:W-:Y:S01]  /*c530*/  IMAD.MOV.U32 R27, RZ, RZ, 0xc00 ;  /* 0x00000c00ff1b7424 */ /* 0x000fe200078e00ff */
[----:B------:R-:W-:Y:S01]  /*c540*/  UISETP.NE.AND UP0, UPT, UR55, URZ, UPT ;  /* 0x0000003f3700728c */ /* 0x000fe2000bf05270 */
[----:B------:R-:W-:Y:S02]  /*c550*/  IMAD.MOV.U32 R177, RZ, RZ, R213 ;  /* 0x000000ffffb17224 */ /* 0x000fe400078e00d5 */
[----:B------:R-:W-:-:S02]  /*c560*/  IMAD.MOV.U32 R29, RZ, RZ, 0x40000040 ;  /* 0x40000040ff1d7424 */ /* 0x000fc400078e00ff */
[----:B------:R-:W-:Y:S02]  /*c570*/  IMAD.MOV.U32 R31, RZ, RZ, 0x40000040 ;  /* 0x40000040ff1f7424 */ /* 0x000fe400078e00ff */
[----:B01----:R-:W-:Y:S01]  /*c580*/  @!P0 VIADD R4, R4, 0x22860 ;  /* 0x0002286004048836 */ /* 0x003fe20000000000 */
[C---:B------:R-:W-:Y:S02]  /*c590*/  R2UR UR11, R29.reuse ;  /* 0x000000001d0b72ca */ /* 0x040fe400000e0000 */
[----:B------:R-:W-:Y:S01]  /*c5a0*/  R2UR UR19, R29 ;  /* 0x000000001d1372ca */ /* 0x000fe200000e0000 */
[----:B------:R-:W-:Y:S01]  /*c5b0*/  UIADD3 UR4, UR4, 0x400, URZ ;  /* 0x0000040004047890 */ /* 0x000fe2000fffe03f */
[----:B------:R-:W-:Y:S02]  /*c5c0*/  R2UR UR23, R31 ;  /* 0x000000001f1772ca */ /* 0x000fe400000e0000 */
[----:B------:R-:W-:Y:S01]  /*c5d0*/  @!P0 PRMT R4, RZ, 0x654, R4 ;  /* 0x00000654ff048816 */ /* 0x000fe20000000004 */
[----:B------:R-:W-:-:S04]  /*c5e0*/  USHF.R.U32.HI UR4, URZ, 0x4, UR4 ;  /* 0x000000043f047899 */ /* 0x000fc80008011604 */
[----:B------:R-:W-:Y:S01]  /*c5f0*/  ULOP3.LUT UR4, UR4, 0x3fff, URZ, 0xc0, !UPT ;  /* 0x00003fff04047892 */ /* 0x000fe2000f8ec03f */
[----:B------:R0:W-:Y:S01]  /*c600*/  BAR.SYNC.DEFER_BLOCKING R72, 0x100 ;  /* 0x000400480000751d */ /* 0x0001e20000010000 */
[----:B--2---:R-:W-:Y:S02]  /*c610*/  ISETP.NE.AND P1, PT, R24, 0x1, PT ;  /* 0x000000011800780c */ /* 0x004fe40003f25270 */
[----:B------:R-:W-:-:S06]  /*c620*/  ULOP3.LUT UR53, UR4, 0x3000000, URZ, 0xfc, !UPT ;  /* 0x0300000004357892 */ /* 0x000fcc000f8efc3f */
[----:B------:R-:W-:Y:S02]  /*c630*/  IMAD R24, R2, R27, UR53 ;  /* 0x0000003502187e24 */ /* 0x000fe4000f8e021b */
[----:B------:R-:W-:Y:S02]  /*c640*/  IMAD.MOV.U32 R27, RZ, RZ, 0x40000040 ;  /* 0x40000040ff1b7424 */ /* 0x000fe400078e00ff */
[C---:B------:R-:W-:Y:S01]  /*c650*/  VIADD R28, R24.reuse, 0x80 ;  /* 0x00000080181c7836 */ /* 0x040fe20000000000 */
[----:B------:R-:W1:Y:S01]  /*c660*/  @P1 LDC R26, c[0x0][0x44c] ;  /* 0x00011300ff1a1b82 */ /* 0x000e620000000800 */
[C---:B------:R-:W-:Y:S01]  /*c670*/  R2UR UR6, R24.reuse ;  /* 0x00000000180672ca */ /* 0x040fe200000e0000 */
[----:B------:R-:W-:Y:S01]  /*c680*/  VIADD R30, R24, 0x200 ;  /* 0x00000200181e7836 */ /* 0x000fe20000000000 */
[----:B------:R-:W-:Y:S02]  /*c690*/  R2UR UR15, R27 ;  /* 0x000000001b0f72ca */ /* 0x000fe400000e0000 */
[----:B------:R-:W-:Y:S01]  /*c6a0*/  R2UR UR10, R28 ;  /* 0x000000001c0a72ca */ /* 0x000fe200000e0000 */
[----:B------:R-:W-:Y:S01]  /*c6b0*/  VIADD R28, R24, 0x180 ;  /* 0x00000180181c7836 */ /* 0x000fe20000000000 */
[----:B------:R-:W-:Y:S01]  /*c6c0*/  R2UR UR22, R30 ;  /* 0x000000001e1672ca */ /* 0x000fe200000e0000 */
[----:B------:R-:W2:Y:S03]  /*c6d0*/  @P1 LDC R25, c[0x0][0x450] ;  /* 0x00011400ff191b82 */ /* 0x000ea60000000800 */
[----:B------:R-:W-:Y:S01]  /*c6e0*/  R2UR UR18, R28 ;  /* 0x000000001c1272ca */ /* 0x000fe200000e0000 */
[----:B-1----:R-:W-:-:S05]  /*c6f0*/  @P1 IMAD.HI.U32 R26, R213, R26, RZ ;  /* 0x0000001ad51a1227 */ /* 0x002fca00078e00ff */
[----:B--2---:R-:W-:Y:S01]  /*c700*/  @P1 SHF.R.U32.HI R177, RZ, R25, R26 ;  /* 0x00000019ffb11219 */ /* 0x004fe2000001161a */
[----:B------:R-:W-:Y:S01]  /*c710*/  IMAD.MOV.U32 R25, RZ, RZ, 0x40000040 ;  /* 0x40000040ff197424 */ /* 0x000fe200078e00ff */
[----:B------:R-:W-:Y:S01]  /*c720*/  PLOP3.LUT P1, PT, PT, PT, UP0, 0x40, 0x0 ;  /* 0x000000000000781c */ /* 0x000fe20003f2e808 */
[C---:B------:R-:W-:Y:S02]  /*c730*/  VIADD R26, R24.reuse, 0x100 ;  /* 0x00000100181a7836 */ /* 0x040fe40000000000 */
[----:B------:R-:W-:Y:S01]  /*c740*/  VIADD R24, R24, 0x280 ;  /* 0x0000028018187836 */ /* 0x000fe20000000000 */
[----:B------:R-:W-:Y:S02]  /*c750*/  R2UR UR7, R25 ;  /* 0x00000000190772ca */ /* 0x000fe400000e0000 */
[----:B------:R-:W-:Y:S02]  /*c760*/  R2UR UR14, R26 ;  /* 0x000000001a0e72ca */ /* 0x000fe400000e0000 */
[----:B------:R-:W-:-:S02]  /*c770*/  R2UR UR26, R24 ;  /* 0x00000000181a72ca */ /* 0x000fc400000e0000 */
[----:B------:R-:W-:Y:S02]  /*c780*/  R2UR UR27, R25 ;  /* 0x00000000191b72ca */ /* 0x000fe400000e0000 */
[----:B0-----:R-:W-:-:S06]  /*c790*/  WARPGROUP.ARRIVE ;  /* 0x00000000000079c5 */ /* 0x001fcc0000000000 */
[----:B------:R-:W-:Y:S03]  /*c7a0*/  HGMMA.64x256x16.F32.BF16 R24, R152, gdesc[UR4].tnspB, RZ, !UPT, gsb0 ;  /* 0x43e0000498187df0 */ /* 0x000fe6000c0018ff */
[----:B------:R-:W-:Y:S02]  /*c7b0*/  WARPGROUP.DEPBAR.LE gsb0, 0x0 ;  /* 0x00008000000079c5 */ /* 0x000fe40000010000 */
[----:B------:R-:W-:Y:S01]  /*c7c0*/  WARPGROUP.ARRIVE ;  /* 0x00000000000079c5 */ /* 0x000fe20000000000 */
[----:B------:R-:W-:-:S15]  /*c7d0*/  IADD3 R152, R177, R208, -R207 ;  /* 0x000000d0b1987210 */ /* 0x000fde0007ffe8cf */
[----:B------:R-:W-:-:S07]  /*c7e0*/  NOP ;  /* 0x0000000000007918 */ /* 0x000fce0000000000 */
[----:B------:R-:W-:Y:S01]  /*c7f0*/  HGMMA.64x256x16.F32.BF16 R24, R156, gdesc[UR8].tnspB, R24, gsb0 ;  /* 0x43e000089c187df0 */ /* 0x000fe20008001818 */
[----:B------:R-:W-:Y:S02]  /*c800*/  VIADD R153, R152, UR8 ;  /* 0x0000000898997c36 */ /* 0x000fe40008000000 */
        /* <DEDUP_REMOVED lines=32> */
.L_x_11643:
[----:B------:R-:W-:-:S06]  /*ca10*/  UISETP.NE.AND UP0, UPT, UR9, 0x1, UPT ;  /* 0x000000010900788c */ /* 0x000fcc000bf05270 */
[----:B------:R-:W-:-:S05]  /*ca20*/  PLOP3.LUT P1, PT, PT, PT, UP0, 0x80, 0x0 ;  /* 0x000000000000781c */ /* 0x000fca0003f2f008 */
[----:B------:R-:W-:-:S08]  /*ca30*/  @UP0 ULDC.64 UR4, c[0x0][0x9e8] ;  /* 0x00027a0000040ab9 */ /* 0x000fd00000000a00 */
[----:B------:R-:W-:-:S05]  /*ca40*/  @P1 IMAD.HI.U32 R152, R154, UR4, RZ ;  /* 0x000000049a981c27 */ /* 0x000fca000f8e00ff */
[----:B------:R-:W-:-:S07]  /*ca50*/  @P1 SHF.R.U32.HI R154, RZ, UR5, R152 ;  /* 0x00000005ff9a1c19 */ /* 0x000fce0008011698 */
.L_x_11644:
[----:B------:R-:W-:Y:S05]  /*ca60*/  BSYNC B0 ;  /* 0x0000000000007941 */ /* 0x000fea0003800000 */
.L_x_11642:
[----:B------:R-:W-:-:S04]  /*ca70*/  IMAD.U32 R152, RZ, RZ, UR9 ;  /* 0x00000009ff987e24 */ /* 0x000fc8000f8e00ff */
[----:B------:R-:W-:-:S05]  /*ca80*/  IMAD R152, R154, R152, UR9 ;  /* 0x000000099a987e24 */ /* 0x000fca000f8e0298 */
[----:B------:R-:W-:-:S07]  /*ca90*/  VIMNMX R153, R153, R152, PT ;  /* 0x0000009899997248 */ /* 0x000fce0003fe0100 */
.L_x_11641:
[----:B------:R-:W-:Y:S01]  /*caa0*/  IMAD.HI R153, R153, 0x2aaaaaab, RZ ;  /* 0x2aaaaaab99997827 */ /* 0x000fe200078e02ff */
[----:B------:R-:W-:Y:S01]  /*cab0*/  ULDC UR43, c[0x0][0x9e4] ;  /* 0x00027900002b7ab9 */ /* 0x000fe20000000800 */
[----:B------:R-:W-:Y:S01]  /*cac0*/  ULDC UR40, c[0x0][0x9e4] ;  /* 0x0002790000287ab9 */ /* 0x000fe20000000800 */
[----:B------:R-:W-:Y:S01]  /*cad0*/  ULDC UR44, c[0x0][0x9dc] ;  /* 0x00027700002c7ab9 */ /* 0x000fe20000000800 */
[----:B------:R-:W-:Y:S01]  /*cae0*/  ULDC UR50, c[0x0][0x9dc] ;  /* 0x0002770000327ab9 */ /* 0x000fe20000000800 */
[----:B------:R-:W-:Y:S01]  /*caf0*/  SHF.R.U32.HI R152, RZ, 0x1f, R153 ;  /* 0x0000001fff987819 */ /* 0x000fe20000011699 */
[----:B------:R-:W-:Y:S01]  /*cb00*/  ULDC UR37, c[0x0][0x988] ;  /* 0x0002620000257ab9 */ /* 0x000fe20000000800 */
[----:B------:R-:W-:Y:S01]  /*cb10*/  ULDC UR42, c[0x0][0x988] ;  /* 0x00026200002a7ab9 */ /* 0x000fe20000000800 */
[----:B------:R-:W-:Y:S01]  /*cb20*/  ULDC UR41, c[0x0][0x988] ;  /* 0x0002620000297ab9 */ /* 0x000fe20000000800 */
[----:B------:R-:W-:Y:S01]  /*cb30*/  LEA.HI.SX32 R152, R153, R152, 0x1c ;  /* 0x0000009899987211 */ /* 0x000fe200078fe2ff */
[----:B------:R-:W-:Y:S01]  /*cb40*/  ULDC UR51, c[0x0][0x9e0] ;  /* 0x0002780000337ab9 */ /* 0x000fe20000000800 */
[----:B------:R-:W-:-:S02]  /*cb50*/  ULDC UR45, c[0x0][0x9e0] ;  /* 0x00027800002d7ab9 */ /* 0x000fc40000000800 */
[----:B------:R-:W-:-:S04]  /*cb60*/  VIMNMX R216, R219, R152, !PT ;  /* 0x00000098dbd87248 */ /* 0x000fc80007fe0100 */
[----:B------:R-:W-:-:S13]  /*cb70*/  ISETP.GE.AND P1, PT, R4, R216, PT ;  /* 0x000000d80400720c */ /* 0x000fda0003f26270 */
[----:B------:R-:W-:Y:S05]  /*cb80*/  @!P1 BRA `(.L_x_11645) ;  /* 0x0000003000789947 */ /* 0x000fea0003800000 */
.L_x_11663:
[----:B------:R-:W-:Y:S01]  /*cb90*/  IMAD.U32 R10, RZ, RZ, UR54 ;  /* 0x00000036ff0a7e24 */ /* 0x000fe2000f8e00ff */
[----:B------:R-:W-:Y:S05]  /*cba0*/  YIELD ;  /* 0x0000000000007946 */ /* 0x000fea0003800000 */
[----:B------:R-:W-:Y:S01]  /*cbb0*/  ISETP.NE.AND P2, PT, R10, 0x3, PT ;  /* 0x000000030a00780c */ /* 0x000fe20003f45270 */
[----:B------:R-:W-:-:S05]  /*cbc0*/  VIADD R2, R2, 0x1 ;  /* 0x0000000102027836 */ /* 0x000fca0000000000 */
[----:B------:R-:W-:-:S04]  /*cbd0*/  ISETP.NE.AND P1, PT, R2, 0x2, PT ;  /* 0x000000020200780c */ /* 0x000fc80003f25270 */
[----:B------:R-:W-:Y:S02]  /*cbe0*/  SEL R9, RZ, 0x1, P1 ;  /* 0x00000001ff097807 */ /* 0x000fe40000800000 */
[----:B------:R-:W-:Y:S02]  /*cbf0*/  SEL R2, R2, RZ, P1 ;  /* 0x000000ff02027207 */ /* 0x000fe40000800000 */
[----:B------:R-:W-:Y:S01]  /*cc00*/  LOP3.LUT R206, R206, R9, RZ, 0x3c, !PT ;  /* 0x00000009cece7212 */ /* 0x000fe200078e3cff */
[----:B0-----:R-:W-:Y:S06]  /*cc10*/  @!P2 BRA `(.L_x_11646) ;  /* 0x000000000004a947 */ /* 0x001fec0003800000 */
[----:B------:R-:W-:Y:S01]  /*cc20*/  BPT.TRAP 0x1 ;  /* 0x000000040000795c */ /* 0x000fe20000300000 */
.L_x_11646:
[----:B------:R-:W-:Y:S01]  /*cc30*/  IMAD R200, R2, 0x8, R19 ;  /* 0x0000000802c87824 */ /* 0x000fe200078e0213 */
[----:B------:R-:W-:-:S04]  /*cc40*/  SHF.L.U32 R201, R206, 0x1f, RZ ;  /* 0x0000001fcec97819 */ /* 0x000fc800000006ff */
[----:B------:R0:W1:Y:S01]  /*cc50*/  SYNCS.PHASECHK.TRANS64.TRYWAIT P1, [R200+URZ+0x22830], R201 ;  /* 0x022830c9c80075a7 */ /* 0x000062000802017f */
[----:B------:R-:W-:Y:S05]  /*cc60*/  @!P2 BRA `(.L_x_11647) ;  /* 0x000000000004a947 */ /* 0x000fea0003800000 */
[----:B------:R-:W-:Y:S01]  /*cc70*/  BPT.TRAP 0x1 ;  /* 0x000000040000795c */ /* 0x000fe20000300000 */
.L_x_11647:
[----:B------:R-:W-:Y:S02]  /*cc80*/  IMAD R10, R2, 0x300, R214 ;  /* 0x00000300020a7824 */ /* 0x000fe400078e02d6 */
[----:B------:R-:W-:Y:S01]  /*cc90*/  IMAD.MOV.U32 R11, RZ, RZ, 0x40000040 ;  /* 0x40000040ff0b7424 */ /* 0x000fe200078e00ff */
[----:B-1----:R-:W-:Y:S06]  /*cca0*/  @P1 BRA `(.L_x_11648) ;  /* 0x0000000000081947 */ /* 0x002fec0003800000 */
[----:B------:R-:W1:Y:S02]  /*ccb0*/  SYNCS.PHASECHK.TRANS64.TRYWAIT P1, [R200+URZ+0x22830], R201 ;  /* 0x022830c9c80075a7 */ /* 0x000e64000802017f */
[----:B-1----:R-:W-:Y:S05]  /*ccc0*/  @!P1 BRA `(.L_x_11649) ;  /* 0x0000017800509947 */ /* 0x002fea0003800000 */
.L_x_11648:
[----:B------:R-:W-:Y:S05]  /*ccd0*/  WARPSYNC.ALL ;  /* 0x0000000000007948 */ /* 0x000fea0003800000 */
        /* <DEDUP_REMOVED lines=8> */
[----:B------:R-:W2:Y:S01]  /*cd60*/  LDC R9, c[0x0][0x448] ;  /* 0x00011200ff097b82 */ /* 0x000ea20000000800 */
[----:B------:R-:W3:Y:S01]  /*cd70*/  S2R R217, SR_TID.X ;  /* 0x0000000000d97919 */ /* 0x000ee20000002100 */
[----:B------:R-:W-:Y:S01]  /*cd80*/  IMAD.IADD R228, R215, 0x1, R213 ;  /* 0x00000001d7e47824 */ /* 0x000fe200078e02d5 */
[----:B------:R-:W-:-:S08]  /*cd90*/  UISETP.NE.AND UP0, UPT, UR55, URZ, UPT ;  /* 0x0000003f3700728c */ /* 0x000fd0000bf05270 */
[----:B------:R-:W-:Y:S01]  /*cda0*/  HGMMA.64x96x16.F32.BF16 R152, gdesc[UR4], RZ, !UPT, gsb0 ;  /* 0x01600000049879f0 */ /* 0x000fe2000c0018ff */
[----:B------:R-:W-:Y:S01]  /*cdb0*/  R2UR UR6, R202 ;  /* 0x00000000ca0672ca */ /* 0x000fe200000e0000 */
[----:B------:R-:W-:Y:S01]  /*cdc0*/  VIADD R202, R10, 0x4 ;  /* 0x000000040aca7836 */ /* 0x000fe20000000000 */
[----:B------:R-:W-:Y:S01]  /*cdd0*/  R2UR UR7, R203 ;  /* 0x00000000cb0772ca */ /* 0x000fe200000e0000 */
[----:B------:R-:W-:Y:S01]  /*cde0*/  IMAD.MOV.U32 R203, RZ, RZ, 0x40000040 ;  /* 0x40000040ffcb7424 */ /* 0x000fe200078e00ff */
[----:B------:R-:W-:Y:S01]  /*cdf0*/  R2UR UR4, R20 ;  /* 0x00000000140472ca */ /* 0x000fe200000e0000 */
[----:B------:R-:W-:Y:S01]  /*ce00*/  VIADD R10, R10, 0x6 ;  /* 0x000000060a0a7836 */ /* 0x000fe20000000000 */
[----:B------:R-:W-:Y:S02]  /*ce10*/  R2UR UR5, R21 ;  /* 0x00000000150572ca */ /* 0x000fe400000e0000 */
[----:B--2---:R-:W-:Y:S02]  /*ce20*/  ISETP.NE.AND P1, PT, R9, 0x1, PT ;  /* 0x000000010900780c */ /* 0x004fe40003f25270 */
[----:B---3--:R-:W-:-:S11]  /*ce30*/  SHF.R.U32.HI R217, RZ, 0x7, R217 ;  /* 0x00000007ffd97819 */ /* 0x008fd600000116d9 */
[----:B------:R-:W2:Y:S01]  /*ce40*/  @P1 LDC R9, c[0x0][0x450] ;  /* 0x00011400ff091b82 */ /* 0x000ea20000000800 */
[----:B------:R-:W-:Y:S02]  /*ce50*/  WARPGROUP.DEPBAR.LE gsb0, 0x0 ;  /* 0x00008000000079c5 */ /* 0x000fe40000010000 */
[----:B------:R-:W-:-:S06]  /*ce60*/  WARPGROUP.ARRIVE ;  /* 0x00000000000079c5 */ /* 0x000fcc0000000000 */
        /* <DEDUP_REMOVED lines=9> */
[----:B------:R-:W-:Y:S01]  /*cf00*/  R2UR UR7, R11 ;  /* 0x000000000b0772ca */ /* 0x000fe200000e0000 */
[----:B------:R-:W3:Y:S01]  /*cf10*/  @P1 LDC R10, c[0x0][0x44c] ;  /* 0x00011300ff0a1b82 */ /* 0x000ee20000000800 */
[----:B------:R-:W-:Y:S01]  /*cf20*/  R2UR UR4, R12 ;  /* 0x000000000c0472ca */ /* 0x000fe200000e0000 */
[----:B------:R-:W-:Y:S01]  /*cf30*/  IMAD.U32 R11, RZ, RZ, UR44 ;  /* 0x0000002cff0b7e24 */ /* 0x000fe2000f8e00ff */
[----:B------:R-:W-:-:S04]  /*cf40*/  R2UR UR5, R13 ;  /* 0x000000000d0572ca */ /* 0x000fc800000e0000 */
[----:B------:R-:W-:Y:S01]  /*cf50*/  LOP3.LUT R227, RZ, R11, RZ, 0x33, !PT ;  /* 0x0000000bffe37212 */ /* 0x000fe200078e33ff */
[----:B---3--:R-:W-:-:S05]  /*cf60*/  @P1 IMAD.HI.U32 R10, R228, R10, RZ ;  /* 0x0000000ae40a1227 */ /* 0x008fca00078e00ff */
[----:B--2---:R-:W-:Y:S01]  /*cf70*/  @P1 SHF.R.U32.HI R228, RZ, R9, R10 ;  /* 0x00000009ffe41219 */ /* 0x004fe2000001160a */
[----:B------:R-:W-:Y:S01]  /*cf80*/  @!P0 VIADD R9, R200, 0x22840 ;  /* 0x00022840c8098836 */ /* 0x000fe20000000000 */
[----:B------:R-:W-:Y:S02]  /*cf90*/  IADD3 R10, -R217, 0xb, RZ ;  /* 0x0000000bd90a7810 */ /* 0x000fe40007ffe1ff */
[----:B------:R-:W-:Y:S01]  /*cfa0*/  PLOP3.LUT P1, PT, PT, PT, UP0, 0x40, 0x0 ;  /* 0x000000000000781c */ /* 0x000fe20003f2e808 */
[----:B------:R-:W2:Y:S01]  /*cfb0*/  SHFL.IDX PT, R229, R228, RZ, 0x1c1f ;  /* 0x001c1fffe4e57589 */ /* 0x000ea200000e0000 */
[----:B------:R-:W-:Y:S01]  /*cfc0*/  @!P0 PRMT R9, RZ, 0x654, R9 ;  /* 0x00000654ff098816 */ /* 0x000fe20000000009 */
[----:B------:R-:W-:Y:S02]  /*cfd0*/  WARPGROUP.DEPBAR.LE gsb0, 0x0 ;  /* 0x00008000000079c5 */ /* 0x000fe40000010000 */
[----:B------:R-:W-:-:S06]  /*cfe0*/  WARPGROUP.ARRIVE ;  /* 0x00000000000079c5 */ /* 0x000fcc0000000000 */
[----:B------:R-:W-:Y:S03]  /*cff0*/  HGMMA.64x96x16.F32.BF16 R152, gdesc[UR4], R152, gsb0 ;  /* 0x01600000049879f0 */ /* 0x000fe60008001898 */
[----:B------:R-:W-:Y:S02]  /*d000*/  WARPGROUP.DEPBAR.LE gsb0, 0x0 ;  /* 0x00008000000079c5 */ /* 0x000fe40000010000 */
[----:B------:R3:W-:Y:S06]  /*d010*/  BAR.ARV R10, 0x100 ;  /* 0x0004000a0000751d */ /* 0x0007ec0000002000 */
[----:B------:R4:W-:Y:S02]  /*d020*/  @!P0 SYNCS.ARRIVE.TRANS64.RED.A1T0 RZ, [R9+URZ], RZ ;  /* 0x000000ff09ff89a7 */ /* 0x0009e4000810043f */
[----:B----4-:R-:W-:-:S05]  /*d030*/  IMAD R9, R4, -0x60, RZ ;  /* 0xffffffa004097824 */ /* 0x010fca00078e02ff */
[----:B------:R-:W-:-:S04]  /*d040*/  IADD3 R226, -R209, 0x1, R9 ;  /* 0x00000001d1e27810 */ /* 0x000fc80007ffe109 */
[----:B------:R-:W-:-:S05]  /*d050*/  IADD3 R226, -R207, R226, R208 ;  /* 0x000000e2cfe27210 */ /* 0x000fca0007ffe1d0 */
[----:B------:R-:W-:Y:S02]  /*d060*/  IMAD.IADD R227, R227, 0x1, R226 ;  /* 0x00000001e3e37824 */ /* 0x000fe400078e02e2 */
[----:B------:R-:W-:Y:S02]  /*d070*/  VIADD R226, R226, UR51 ;  /* 0x00000033e2e27c36 */ /* 0x000fe40008000000 */
[C---:B--2---:R-:W-:Y:S02]  /*d080*/  IMAD.IADD R217, R229.reuse, 0x1, R227 ;  /* 0x00000001e5d97824 */ /* 0x044fe400078e02e3 */
[----:B------:R-:W-:Y:S01]  /*d090*/  IMAD.IADD R225, R229, 0x1, R226 ;  /* 0x00000001e5e17824 */ /* 0x000fe200078e02e2 */
[----:B---3--:R-:W-:Y:S06]  /*d0a0*/  @P1 BRA `(.L_x_11650) ;  /* 0x0000000000581947 */ /* 0x008fec0003800000 */
        /* <DEDUP_REMOVED lines=12> */
.L_x_11652:
[----:B------:R-:W-:-:S05]  /*d170*/  IMAD.U32 R230, RZ, RZ, UR43 ;  /* 0x0000002bffe67e24 */ /* 0x000fca000f8e00ff */
[----:B------:R-:W-:-:S13]  /*d180*/  ISETP.NE.AND P1, PT, R230, 0x1, PT ;  /* 0x00000001e600780c */ /* 0x000fda0003f25270 */
[----:B------:R-:W2:Y:S02]  /*d190*/  @P1 LDC.64 R202, c[0x0][0x9e8] ;  /* 0x00027a00ffca1b82 */ /* 0x000ea40000000a00 */
[----:B--2---:R-:W-:-:S05]  /*d1a0*/  @P1 IMAD.HI.U32 R202, R229, R202, RZ ;  /* 0x000000cae5ca1227 */ /* 0x004fca00078e00ff */
[----:B------:R-:W-:-:S07]  /*d1b0*/  @P1 SHF.R.U32.HI R229, RZ, R203, R202 ;  /* 0x000000cbffe51219 */ /* 0x000fce00000116ca */
.L_x_11653:
[----:B------:R-:W-:Y:S05]  /*d1c0*/  BSYNC B0 ;  /* 0x0000000000007941 */ /* 0x000fea0003800000 */
.L_x_11651:
[----:B------:R-:W-:-:S04]  /*d1d0*/  IMAD.IADD R202, R9, 0x1, -R209 ;  /* 0x0000000109ca7824 */ /* 0x000fc800078e0ad1 */
[----:B------:R-:W-:-:S05]  /*d1e0*/  IMAD R202, R229, R230, R202 ;  /* 0x000000e6e5ca7224 */ /* 0x000fca00078e02ca */
[----:B------:R-:W-:Y:S02]  /*d1f0*/  VIADDMNMX R225, R202, R230, R225, PT ;  /* 0x000000e6cae17246 */ /* 0x000fe400038001e1 */
[----:B------:R-:W-:-:S07]  /*d200*/  VIMNMX R217, R217, R202, !PT ;  /* 0x000000cad9d97248 */ /* 0x000fce0007fe0100 */
.L_x_11650:
[C---:B------:R-:W-:Y:S01]  /*d210*/  ISETP.GE.AND P1, PT, R9.reuse, 0x1, PT ;  /* 0x000000010900780c */ /* 0x040fe20003f26270 */
[----:B------:R-:W-:Y:S01]  /*d220*/  UISETP.NE.AND UP0, UPT, UR55, URZ, UPT ;  /* 0x0000003f3700728c */ /* 0x000fe2000bf05270 */
[----:B------:R-:W-:Y:S02]  /*d230*/  LOP3.LUT R18, R18, 0xfffbffff, RZ, 0xc0, !PT ;  /* 0xfffbffff12127812 */ /* 0x000fe400078ec0ff */
[----:B------:R-:W-:-:S09]  /*d240*/  ISETP.GE.AND P3, PT, R9, 0x9, PT ;  /* 0x000000090900780c */ /* 0x000fd20003f66270 */
[----:B------:R-:W-:Y:S02]  /*d250*/  @P1 LOP3.LUT R18, R18, 0x40000, RZ, 0xfc, !PT ;  /* 0x0004000012121812 */ /* 0x000fe400078efcff */
[----:B------:R-:W-:Y:S02]  /*d260*/  ISETP.GT.AND P1, PT, R217, RZ, !P1 ;  /* 0x000000ffd900720c */ /* 0x000fe40004f24270 */
[----:B------:R-:W-:Y:S02]  /*d270*/  LOP3.LUT R18, R18, 0xfffffffd, RZ, 0xc0, !PT ;  /* 0xfffffffd12127812 */ /* 0x000fe400078ec0ff */
[----:B------:R-:W-:Y:S02]  /*d280*/  ISETP.LT.OR P2, PT, R225, 0x1, P1 ;  /* 0x00000001e100780c */ /* 0x000fe40000f41670 */
[----:B------:R-:W-:Y:S02]  /*d290*/  ISETP.GE.AND P1, PT, R9, 0x2, PT ;  /* 0x000000020900780c */ /* 0x000fe40003f26270 */
[----:B------:R-:W-:-:S02]  /*d2a0*/  FSEL R152, R152, -INF , !P2 ;  /* 0xff80000098987808 */ /* 0x000fc40005000000 */
[----:B------:R-:W-:Y:S02]  /*d2b0*/  ISETP.GT.AND P2, PT, R217, 0x1, !P1 ;  /* 0x00000001d900780c */ /* 0x000fe40004f44270 */
[----:B------:R-:W-:Y:S02]  /*d2c0*/  @P3 LOP3.LUT R18, R18, 0x2, RZ, 0xfc, !PT ;  /* 0x0000000212123812 */ /* 0x000fe400078efcff */
[----:B------:R-:W-:Y:S02]  /*d2d0*/  ISETP.LT.OR P2, PT, R225, 0x2, P2 ;  /* 0x00000002e100780c */ /* 0x000fe40001741670 */
[----:B------:R-:W-:Y:S02]  /*d2e0*/  LOP3.LUT R18, R18, 0xfffffffb, RZ, 0xc0, !PT ;  /* 0xfffffffb12127812 */ /* 0x000fe400078ec0ff */
[----:B------:R-:W-:Y:S02]  /*d2f0*/  FSEL R153, R153, -INF , !P2 ;  /* 0xff80000099997808 */ /* 0x000fe40005000000 */
[----:B------:R-:W-:-:S02]  /*d300*/  ISETP.GT.AND P2, PT, R217, 0x8, !P3 ;  /* 0x00000008d900780c */ /* 0x000fc40005f44270 */
        /* <DEDUP_REMOVED lines=136> */
.L_x_11656:
[----:B------:R-:W-:-:S05]  /*db90*/  IMAD.U32 R225, RZ, RZ, UR43 ;  /* 0x0000002bffe17e24 */ /* 0x000fca000f8e00ff */
[----:B------:R-:W-:-:S13]  /*dba0*/  ISETP.NE.AND P6, PT, R225, 0x1, PT ;  /* 0x00000001e100780c */ /* 0x000fda0003fc5270 */
[----:B------:R-:W2:Y:S02]  /*dbb0*/  @P6 LDC.64 R156, c[0x0][0x9e8] ;  /* 0x00027a00ff9c6b82 */ /* 0x000ea40000000a00 */
[----:B--2---:R-:W-:-:S05]  /*dbc0*/  @P6 IMAD.HI.U32 R156, R217, R156, RZ ;  /* 0x0000009cd99c6227 */ /* 0x004fca00078e00ff */
[----:B------:R-:W-:-:S07]  /*dbd0*/  @P6 SHF.R.U32.HI R217, RZ, R157, R156 ;  /* 0x0000009dffd96219 */ /* 0x000fce000001169c */
.L_x_11657:
[----:B------:R-:W-:Y:S05]  /*dbe0*/  BSYNC B0 ;  /* 0x0000000000007941 */ /* 0x000fea0003800000 */
.L_x_11655:
[----:B------:R-:W-:-:S04]  /*dbf0*/  IMAD.IADD R9, R9, 0x1, -R209 ;  /* 0x0000000109097824 */ /* 0x000fc800078e0ad1 */
[----:B------:R-:W-:-:S05]  /*dc00*/  IMAD R9, R217, R225, R9 ;  /* 0x000000e1d9097224 */ /* 0x000fca00078e0209 */
[----:B------:R-:W-:Y:S02]  /*dc10*/  VIMNMX R227, R227, R9, !PT ;  /* 0x00000009e3e37248 */ /* 0x000fe40007fe0100 */
[----:B------:R-:W-:-:S07]  /*dc20*/  VIADDMNMX R226, R9, R225, R226, PT ;  /* 0x000000e109e27246 */ /* 0x000fce00038001e2 */
.L_x_11654:
[----:B------:R-:W-:Y:S02]  /*dc30*/  ISETP.GT.AND P1, PT, R227, 0x1, !P1 ;  /* 0x00000001e300780c */ /* 0x000fe40004f24270 */
[----:B------:R-:W-:Y:S02]  /*dc40*/  FMNMX.FTZ R9, R152, R0, !PT ;  /* 0x0000000098097209 */ /* 0x000fe40007810000 */
        /* <DEDUP_REMOVED lines=58> */
[----:B------:R-:W2:Y:S01]  /*dff0*/  SHFL.BFLY PT, R157, R9, 0x2, 0x1f ;  /* 0x0c401f00099d7f89 */ /* 0x000ea200000e0000 */
[----:B------:R-:W-:-:S02]  /*e000*/  LOP3.LUT P6, RZ, R18, 0x20, RZ, 0xc0, !PT ;  /* 0x0000002012ff7812 */ /* 0x000fc400078cc0ff */
[C---:B------:R-:W-:Y:S02]  /*e010*/  ISETP.GT.AND P1, PT, R227.reuse, 0x28, !P1 ;  /* 0x00000028e300780c */ /* 0x040fe40004f24270 */
[----:B------:R-:W-:Y:S02]  /*e020*/  ISETP.GT.AND P2, PT, R227, 0x49, !P2 ;  /* 0x00000049e300780c */ /* 0x000fe40005744270 */
[C---:B------:R-:W-:Y:S02]  /*e030*/  ISETP.LT.OR P1, PT, R226.reuse, 0x29, P1 ;  /* 0x00000029e200780c */ /* 0x040fe40000f21670 */
[----:B------:R-:W-:Y:S02]  /*e040*/  ISETP.LT.OR P2, PT, R226, 0x4a, P2 ;  /* 0x0000004ae200780c */ /* 0x000fe40001741670 */
[----:B------:R-:W-:Y:S02]  /*e050*/  FSEL R174, R174, -INF , !P1 ;  /* 0xff800000aeae7808 */ /* 0x000fe40004800000 */
[----:B------:R-:W-:-:S02]  /*e060*/  LOP3.LUT P1, RZ, R18, 0x1000, RZ, 0xc0, !PT ;  /* 0x0000100012ff7812 */ /* 0x000fc4000782c0ff */
[----:B------:R-:W-:Y:S02]  /*e070*/  FSEL R191, R191, -INF , !P2 ;  /* 0xff800000bfbf7808 */ /* 0x000fe40005000000 */
[C---:B------:R-:W-:Y:S02]  /*e080*/  ISETP.GT.AND P1, PT, R227.reuse, 0x29, !P1 ;  /* 0x00000029e300780c */ /* 0x040fe40004f24270 */
[----:B------:R-:W-:Y:S02]  /*e090*/  LOP3.LUT P2, RZ, R18, 0x40000, RZ, 0xc0, !PT ;  /* 0x0004000012ff7812 */ /* 0x000fe4000784c0ff */
[----:B------:R-:W-:Y:S02]  /*e0a0*/  ISETP.LT.OR P1, PT, R226, 0x2a, P1 ;  /* 0x0000002ae200780c */ /* 0x000fe40000f21670 */
[----:B------:R-:W-:Y:S02]  /*e0b0*/  ISETP.GT.AND P3, PT, R227, 0x50, !P3 ;  /* 0x00000050e300780c */ /* 0x000fe40005f64270 */
[----:B------:R-:W-:-:S02]  /*e0c0*/  FSEL R175, R175, -INF , !P1 ;  /* 0xff800000afaf7808 */ /* 0x000fc40004800000 */
[----:B------:R-:W-:Y:S02]  /*e0d0*/  LOP3.LUT P1, RZ, R18, 0x800, RZ, 0xc0, !PT ;  /* 0x0000080012ff7812 */ /* 0x000fe4000782c0ff */
[----:B--2---:R-:W-:Y:S01]  /*e0e0*/  FMNMX.FTZ R157, R9, R157, !PT ;  /* 0x0000009d099d7209 */ /* 0x004fe20007810000 */
[----:B------:R-:W-:Y:S01]  /*e0f0*/  IMAD.U32 R9, RZ, RZ, UR42 ;  /* 0x0000002aff097e24 */ /* 0x000fe2000f8e00ff */
[C---:B------:R-:W-:Y:S02]  /*e100*/  ISETP.GT.AND P1, PT, R227.reuse, 0x30, !P1 ;  /* 0x00000030e300780c */ /* 0x040fe40004f24270 */
[C---:B------:R-:W-:Y:S02]  /*e110*/  ISETP.LT.OR P3, PT, R226.reuse, 0x51, P3 ;  /* 0x00000051e200780c */ /* 0x040fe40001f61670 */
[----:B------:R-:W-:Y:S02]  /*e120*/  ISETP.LT.OR P1, PT, R226, 0x31, P1 ;  /* 0x00000031e200780c */ /* 0x000fe40000f21670 */
[----:B------:R-:W-:-:S02]  /*e130*/  ISETP.GT.AND P4, PT, R227, 0x51, !P4 ;  /* 0x00000051e300780c */ /* 0x000fc40006784270 */
[----:B------:R-:W-:Y:S02]  /*e140*/  FSEL R156, R178, -INF , !P1 ;  /* 0xff800000b29c7808 */ /* 0x000fe40004800000 */
[----:B------:R-:W-:Y:S01]  /*e150*/  LOP3.LUT P1, RZ, R18, 0x400, RZ, 0xc0, !PT ;  /* 0x0000040012ff7812 */ /* 0x000fe2000782c0ff */
[----:B------:R-:W2:Y:S01]  /*e160*/  SHFL.BFLY PT, R178, R157, 0x1, 0x1f ;  /* 0x0c201f009db27f89 */ /* 0x000ea200000e0000 */
[----:B------:R-:W-:Y:S02]  /*e170*/  FSEL R194, R194, -INF , !P3 ;  /* 0xff800000c2c27808 */ /* 0x000fe40005800000 */
[C---:B------:R-:W-:Y:S02]  /*e180*/  ISETP.GT.AND P1, PT, R227.reuse, 0x31, !P1 ;  /* 0x00000031e300780c */ /* 0x040fe40004f24270 */
[----:B------:R-:W-:Y:S02]  /*e190*/  ISETP.GT.AND P5, PT, R227, 0x58, !P5 ;  /* 0x00000058e300780c */ /* 0x000fe40006fa4270 */
[----:B------:R-:W-:-:S02]  /*e1a0*/  ISETP.LT.OR P1, PT, R226, 0x32, P1 ;  /* 0x00000032e200780c */ /* 0x000fc40000f21670 */
[----:B------:R-:W-:Y:S02]  /*e1b0*/  ISETP.LT.OR P4, PT, R226, 0x52, P4 ;  /* 0x00000052e200780c */ /* 0x000fe40002781670 */
[----:B------:R-:W-:Y:S02]  /*e1c0*/  FSEL R179, R179, -INF , !P1 ;  /* 0xff800000b3b37808 */ /* 0x000fe40004800000 */
[----:B------:R-:W-:Y:S02]  /*e1d0*/  LOP3.LUT P1, RZ, R18, 0x200, RZ, 0xc0, !PT ;  /* 0x0000020012ff7812 */ /* 0x000fe4000782c0ff */
[----:B------:R-:W-:Y:S02]  /*e1e0*/  ISETP.LT.OR P5, PT, R226, 0x59, P5 ;  /* 0x00000059e200780c */ /* 0x000fe40002fa1670 */
[----:B------:R-:W-:Y:S02]  /*e1f0*/  ISETP.GT.AND P1, PT, R227, 0x38, !P1 ;  /* 0x00000038e300780c */ /* 0x000fe40004f24270 */
[----:B------:R-:W-:-:S02]  /*e200*/  FSEL R195, R195, -INF , !P4 ;  /* 0xff800000c3c37808 */ /* 0x000fc40006000000 */
[----:B------:R-:W-:Y:S02]  /*e210*/  ISETP.LT.OR P1, PT, R226, 0x39, P1 ;  /* 0x00000039e200780c */ /* 0x000fe40000f21670 */
[----:B------:R-:W-:Y:S02]  /*e220*/  FSEL R198, R198, -INF , !P5 ;  /* 0xff800000c6c67808 */ /* 0x000fe40006800000 */
[----:B------:R-:W-:Y:S02]  /*e230*/  FSEL R182, R182, -INF , !P1 ;  /* 0xff800000b6b67808 */ /* 0x000fe40004800000 */
[----:B------:R-:W-:Y:S02]  /*e240*/  LOP3.LUT P1, RZ, R18, 0x100, RZ, 0xc0, !PT ;  /* 0x0000010012ff7812 */ /* 0x000fe4000782c0ff */
[----:B--2---:R-:W-:Y:S02]  /*e250*/  FMNMX.FTZ R178, R157, R178, !PT ;  /* 0x000000b29db27209 */ /* 0x004fe40007810000 */
        /* <DEDUP_REMOVED lines=18> */
[----:B------:R-:W-:-:S05]  /*e380*/  FMUL.FTZ R0, R178, R9 ;  /* 0x00000009b2007220 */ /* 0x000fca0000410000 */
[----:B------:R-:W-:Y:S02]  /*e390*/  FSEL R0, R0, RZ, P1 ;  /* 0x000000ff00007208 */ /* 0x000fe40000800000 */
[----:B------:R-:W-:-:S03]  /*e3a0*/  ISETP.GT.AND P1, PT, R227, RZ, !P2 ;  /* 0x000000ffe300720c */ /* 0x000fc60005724270 */
        /* <DEDUP_REMOVED lines=23> */
[-C--:B------:R-:W-:Y:S01]  /*e520*/  FFMA.FTZ R197, R197, R9.reuse, -R0 ;  /* 0x00000009c5c57223 */ /* 0x080fe20000010800 */
[----:B------:R-:W-:Y:S01]  /*e530*/  FMUL.FTZ R0, R157, R9 ;  /* 0x000000099d007220 */ /* 0x000fe20000410000 */
[----:B------:R-:W-:Y:S01]  /*e540*/  MUFU.EX2 R152, R152 ;  /* 0x0000009800987308 */ /* 0x000fe20000000800 */
[----:B------:R-:W-:-:S04]  /*e550*/  ISETP.LT.OR P1, PT, R226, 0x1, P1 ;  /* 0x00000001e200780c */ /* 0x000fc80000f21670 */
[----:B------:R-:W-:Y:S02]  /*e560*/  FSEL R154, R154, -INF , !P1 ;  /* 0xff8000009a9a7808 */ /* 0x000fe40004800000 */
[----:B------:R-:W-:Y:S01]  /*e570*/  ISETP.GT.AND P1, PT, R227, 0x59, !P6 ;  /* 0x00000059e300780c */ /* 0x000fe20007724270 */
[----:B------:R-:W2:Y:S03]  /*e580*/  MUFU.EX2 R0, R0 ;  /* 0x0000000000007308 */ /* 0x000ea60000000800 */
[----:B------:R-:W-:-:S04]  /*e590*/  ISETP.LT.OR P1, PT, R226, 0x5a, P1 ;  /* 0x0000005ae200780c */ /* 0x000fc80000f21670 */
[----:B------:R-:W-:Y:S01]  /*e5a0*/  FSEL R199, R199, -INF , !P1 ;  /* 0xff800000c7c77808 */ /* 0x000fe20004800000 */
[----:B------:R-:W3:Y:S08]  /*e5b0*/  MUFU.EX2 R153, R153 ;  /* 0x0000009900997308 */ /* 0x000ef00000000800 */
        /* <DEDUP_REMOVED lines=11> */
[----:B------:R-:W-:Y:S01]  /*e670*/  FMUL.FTZ R36, R36, R0 ;  /* 0x0000000024247220 */ /* 0x000fe20000410000 */
[----:B------:R-:W-:Y:S01]  /*e680*/  FMNMX.FTZ R153, R154, R8, !PT ;  /* 0x000000089a997209 */ /* 0x000fe20007810000 */
[-C--:B------:R-:W-:Y:S01]  /*e690*/  FMUL.FTZ R37, R37, R0.reuse ;  /* 0x0000000025257220 */ /* 0x080fe20000410000 */
[-C--:B------:R-:W-:Y:S01]  /*e6a0*/  FMUL.FTZ R40, R40, R0.reuse ;  /* 0x0000000028287220 */ /* 0x080fe20000410000 */
[-C--:B------:R-:W-:Y:S01]  /*e6b0*/  FMUL.FTZ R41, R41, R0.reuse ;  /* 0x0000000029297220 */ /* 0x080fe20000410000 */
[----:B------:R-:W-:Y:S01]  /*e6c0*/  FMNMX.FTZ R153, R155, R153, !PT ;  /* 0x000000999b997209 */ /* 0x000fe20007810000 */
[----:B------:R-:W3:Y:S01]  /*e6d0*/  MUFU.EX2 R160, R160 ;  /* 0x000000a000a07308 */ /* 0x000ee20000000800 */
[----:B----4-:R-:W-:Y:S01]  /*e6e0*/  FADD.FTZ R5, R202, R5 ;  /* 0x00000005ca057221 */ /* 0x010fe20000010000 */
[-C--:B------:R-:W-:Y:S01]  /*e6f0*/  FMUL.FTZ R44, R44, R0.reuse ;  /* 0x000000002c2c7220 */ /* 0x080fe20000410000 */
[----:B------:R-:W-:Y:S01]  /*e700*/  FMNMX.FTZ R153, R158, R153, !PT ;  /* 0x000000999e997209 */ /* 0x000fe20007810000 */
[-C--:B------:R-:W-:Y:S01]  /*e710*/  FMUL.FTZ R45, R45, R0.reuse ;  /* 0x000000002d2d7220 */ /* 0x080fe20000410000 */
[-C--:B------:R-:W-:Y:S01]  /*e720*/  FMUL.FTZ R48, R48, R0.reuse ;  /* 0x0000000030307220 */ /* 0x080fe20000410000 */
[-C--:B------:R-:W-:Y:S01]  /*e730*/  FMUL.FTZ R49, R49, R0.reuse ;  /* 0x0000000031317220 */ /* 0x080fe20000410000 */
[----:B------:R-:W-:Y:S01]  /*e740*/  FMNMX.FTZ R153, R159, R153, !PT ;  /* 0x000000999f997209 */ /* 0x000fe20007810000 */
[----:B------:R-:W-:Y:S01]  /*e750*/  MUFU.EX2 R217, R176 ;  /* 0x000000b000d97308 */ /* 0x000fe20000000800 */
        /* <DEDUP_REMOVED lines=8> */
[----:B---3--:R-:W-:Y:S01]  /*e7e0*/  FADD.FTZ R5, R160, R5 ;  /* 0x00000005a0057221 */ /* 0x008fe20000010000 */
[-C--:B------:R-:W-:Y:S01]  /*e7f0*/  FMUL.FTZ R60, R60, R0.reuse ;  /* 0x000000003c3c7220 */ /* 0x080fe20000410000 */
[----:B------:R-:W-:Y:S01]  /*e800*/  FMNMX.FTZ R153, R166, R153, !PT ;  /* 0x00000099a6997209 */ /* 0x000fe20007810000 */
[-C--:B------:R-:W-:Y:S01]  /*e810*/  FMUL.FTZ R61, R61, R0.reuse ;  /* 0x000000003d3d7220 */ /* 0x080fe20000410000 */
[-C--:B------:R-:W-:Y:S01]  /*e820*/  FMUL.FTZ R64, R64, R0.reuse ;  /* 0x0000000040407220 */ /* 0x080fe20000410000 */
[-C--:B------:R-:W-:Y:S01]  /*e830*/  FMUL.FTZ R65, R65, R0.reuse ;  /* 0x0000000041417220 */ /* 0x080fe20000410000 */
[----:B------:R-:W-:Y:S01]  /*e840*/  FMNMX.FTZ R153, R167, R153, !PT ;  /* 0x00000099a7997209 */ /* 0x000fe20007810000 */
[----:B------:R-:W3:Y:S01]  /*e850*/  MUFU.EX2 R164, R164 ;  /* 0x000000a400a47308 */ /* 0x000ee20000000800 */
[-C--:B------:R-:W-:Y:S01]  /*e860*/  FMUL.FTZ R68, R68, R0.reuse ;  /* 0x0000000044447220 */ /* 0x080fe20000410000 */
[-C--:B------:R-:W-:Y:S01]  /*e870*/  FMUL.FTZ R69, R69, R0.reuse ;  /* 0x0000000045457220 */ /* 0x080fe20000410000 */
[----:B------:R-:W-:Y:S01]  /*e880*/  FMNMX.FTZ R153, R170, R153, !PT ;  /* 0x00000099aa997209 */ /* 0x000fe20007810000 */
[-C--:B------:R-:W-:Y:S01]  /*e890*/  FMUL.FTZ R72, R72, R0.reuse ;  /* 0x0000000048487220 */ /* 0x080fe20000410000 */
[-C--:B------:R-:W-:Y:S01]  /*e8a0*/  FMUL.FTZ R73, R73, R0.reuse ;  /* 0x0000000049497220 */ /* 0x080fe20000410000 */
[-C--:B------:R-:W-:Y:S01]  /*e8b0*/  FMUL.FTZ R76, R76, R0.reuse ;  /* 0x000000004c4c7220 */ /* 0x080fe20000410000 */
[----:B------:R-:W-:Y:S01]  /*e8c0*/  FMNMX.FTZ R153, R171, R153, !PT ;  /* 0x00000099ab997209 */ /* 0x000fe20007810000 */
[----:B------:R-:W4:Y:S01]  /*e8d0*/  MUFU.EX2 R165, R165 ;  /* 0x000000a500a57308 */ /* 0x000f220000000800 */
        /* <DEDUP_REMOVED lines=52> */
[----:B------:R-:W-:Y:S01]  /*ec20*/  FADD.FTZ R5, R217, R5 ;  /* 0x00000005d9057221 */ /* 0x000fe20000010000 */
[-C--:B------:R-:W-:Y:S01]  /*ec30*/  FMUL.FTZ R129, R129, R0.reuse ;  /* 0x0000000081817220 */ /* 0x080fe20000410000 */
[----:B------:R-:W-:Y:S01]  /*ec40*/  FMNMX.FTZ R153, R199, R153, !PT ;  /* 0x00000099c7997209 */ /* 0x000fe20007810000 */
[----:B------:R-:W2:Y:S01]  /*ec50*/  MUFU.EX2 R181, R181 ;  /* 0x000000b500b57308 */ /* 0x000ea20000000800 */
[----:B---3--:R-:W-:Y:S01]  /*ec60*/  FADD.FTZ R5, R177, R5 ;  /* 0x00000005b1057221 */ /* 0x008fe20000010000 */
[-C--:B------:R-:W-:Y:S01]  /*ec70*/  FMUL.FTZ R132, R132, R0.reuse ;  /* 0x0000000084847220 */ /* 0x080fe20000410000 */
[-C--:B------:R-:W-:Y:S01]  /*ec80*/  FMUL.FTZ R133, R133, R0.reuse ;  /* 0x0000000085857220 */ /* 0x080fe20000410000 */
[----:B------:R-:W3:Y:S01]  /*ec90*/  SHFL.BFLY PT, R157, R153, 0x2, 0x1f ;  /* 0x0c401f00999d7f89 */ /* 0x000ee200000e0000 */
[-C--:B------:R-:W-:Y:S01]  /*eca0*/  FMUL.FTZ R136, R136, R0.reuse ;  /* 0x0000000088887220 */ /* 0x080fe20000410000 */
[-C--:B------:R-:W-:Y:S01]  /*ecb0*/  FMUL.FTZ R137, R137, R0.reuse ;  /* 0x0000000089897220 */ /* 0x080fe20000410000 */
[-C--:B------:R-:W-:Y:S01]  /*ecc0*/  FMUL.FTZ R140, R140, R0.reuse ;  /* 0x000000008c8c7220 */ /* 0x080fe20000410000 */
[----:B------:R-:W5:Y:S01]  /*ecd0*/  MUFU.EX2 R184, R184 ;  /* 0x000000b800b87308 */ /* 0x000f620000000800 */
[----:B----4-:R-:W-:Y:S01]  /*ece0*/  FADD.FTZ R5, R180, R5 ;  /* 0x00000005b4057221 */ /* 0x010fe20000010000 */
[-C--:B------:R-:W-:Y:S01]  /*ecf0*/  FMUL.FTZ R141, R141, R0.reuse ;  /* 0x000000008d8d7220 */ /* 0x080fe20000410000 */
[-C--:B------:R-:W-:Y:S01]  /*ed00*/  FMUL.FTZ R144, R144, R0.reuse ;  /* 0x0000000090907220 */ /* 0x080fe20000410000 */
[-C--:B------:R-:W-:Y:S01]  /*ed10*/  FMUL.FTZ R145, R145, R0.reuse ;  /* 0x0000000091917220 */ /* 0x080fe20000410000 */
[-C--:B------:R-:W-:Y:S01]  /*ed20*/  FMUL.FTZ R148, R148, R0.reuse ;  /* 0x0000000094947220 */ /* 0x080fe20000410000 */
[----:B------:R-:W-:-:S02]  /*ed30*/  FMUL.FTZ R149, R149, R0 ;  /* 0x0000000095957220 */ /* 0x000fc40000410000 */
[----:B------:R-:W4:Y:S01]  /*ed40*/  MUFU.EX2 R185, R185 ;  /* 0x000000b900b97308 */ /* 0x000f220000000800 */
[----:B--2---:R-:W-:-:S07]  /*ed50*/  FADD.FTZ R5, R181, R5 ;  /* 0x00000005b5057221 */ /* 0x004fce0000010000 */
[----:B------:R-:W2:Y:S01]  /*ed60*/  MUFU.EX2 R188, R188 ;  /* 0x000000bc00bc7308 */ /* 0x000ea20000000800 */
[----:B-----5:R-:W-:Y:S01]  /*ed70*/  FADD.FTZ R5, R184, R5 ;  /* 0x00000005b8057221 */ /* 0x020fe20000010000 */
[----:B---3--:R-:W-:-:S06]  /*ed80*/  FMNMX.FTZ R153, R153, R157, !PT ;  /* 0x0000009d99997209 */ /* 0x008fcc0007810000 */
[----:B------:R-:W3:Y:S01]  /*ed90*/  MUFU.EX2 R189, R189 ;  /* 0x000000bd00bd7308 */ /* 0x000ee20000000800 */
[----:B------:R-:W5:Y:S01]  /*eda0*/  SHFL.BFLY PT, R157, R153, 0x1, 0x1f ;  /* 0x0c201f00999d7f89 */ /* 0x000f6200000e0000 */
[----:B----4-:R-:W-:-:S06]  /*edb0*/  FADD.FTZ R5, R185, R5 ;  /* 0x00000005b9057221 */ /* 0x010fcc0000010000 */
[----:B------:R-:W4:Y:S01]  /*edc0*/  MUFU.EX2 R192, R192 ;  /* 0x000000c000c07308 */ /* 0x000f220000000800 */
[----:B--2---:R-:W-:-:S07]  /*edd0*/  FADD.FTZ R5, R188, R5 ;  /* 0x00000005bc057221 */ /* 0x004fce0000010000 */
[----:B------:R-:W2:Y:S01]  /*ede0*/  MUFU.EX2 R193, R193 ;  /* 0x000000c100c17308 */ /* 0x000ea20000000800 */
[----:B---3--:R-:W-:-:S07]  /*edf0*/  FADD.FTZ R5, R189, R5 ;  /* 0x00000005bd057221 */ /* 0x008fce0000010000 */
[----:B------:R-:W-:Y:S01]  /*ee00*/  MUFU.EX2 R197, R197 ;  /* 0x000000c500c57308 */ /* 0x000fe20000000800 */
[----:B-----5:R-:W-:Y:S01]  /*ee10*/  FMNMX.FTZ R176, R153, R157, !PT ;  /* 0x0000009d99b07209 */ /* 0x020fe20007810000 */
[----:B----4-:R-:W-:-:S03]  /*ee20*/  FADD.FTZ R5, R192, R5 ;  /* 0x00000005c0057221 */ /* 0x010fc60000010000 */
[C---:B------:R-:W-:Y:S01]  /*ee30*/  FSETP.NEU.FTZ.AND P1, PT, R176.reuse, -INF , PT ;  /* 0xff800000b000780b */ /* 0x040fe20003f3d000 */
[----:B------:R-:W-:Y:S01]  /*ee40*/  FMUL.FTZ R226, R176, R9 ;  /* 0x00000009b0e27220 */ /* 0x000fe20000410000 */
[----:B--2---:R-:W-:-:S04]  /*ee50*/  FADD.FTZ R5, R193, R5 ;  /* 0x00000005c1057221 */ /* 0x004fc80000010000 */
[----:B------:R-:W-:-:S05]  /*ee60*/  FSEL R226, R226, RZ, P1 ;  /* 0x000000ffe2e27208 */ /* 0x000fca0000800000 */
[-CC-:B------:R-:W-:Y:S01]  /*ee70*/  FFMA.FTZ R153, R170, R9.reuse, -R226.reuse ;  /* 0x00000009aa997223 */ /* 0x180fe200000108e2 */
[-CC-:B------:R-:W-:Y:S01]  /*ee80*/  FFMA.FTZ R230, R156, R9.reuse, -R226.reuse ;  /* 0x000000099ce67223 */ /* 0x180fe200000108e2 */
[----:B------:R-:W-:Y:S01]  /*ee90*/  F2FP.BF16.F32.PACK_AB R156, R161, R160 ;  /* 0x000000a0a19c723e */ /* 0x000fe200000010ff */
        /* <DEDUP_REMOVED lines=10> */
[----:B--2---:R-:W-:Y:S01]  /*ef40*/  FSEL R153, R176, RZ, P1 ;  /* 0x000000ffb0997208 */ /* 0x004fe20000800000 */
[-CC-:B------:R-:W-:Y:S01]  /*ef50*/  FFMA.FTZ R171, R171, R9.reuse, -R226.reuse ;  /* 0x00000009abab7223 */ /* 0x180fe200000108e2 */
[-CC-:B------:R-:W-:Y:S01]  /*ef60*/  FFMA.FTZ R155, R174, R9.reuse, -R226.reuse ;  /* 0x00000009ae9b7223 */ /* 0x180fe200000108e2 */
[-C--:B------:R-:W-:Y:S01]  /*ef70*/  FFMA.FTZ R175, R175, R9.reuse, -R226 ;  /* 0x00000009afaf7223 */ /* 0x080fe200000108e2 */
[----:B------:R-:W-:Y:S01]  /*ef80*/  F2FP.BF16.F32.PACK_AB R158, R165, R164 ;  /* 0x000000a4a59e723e */ /* 0x000fe200000010ff */
[----:B------:R-:W-:Y:S01]  /*ef90*/  FADD.FTZ R8, -R153, R8 ;  /* 0x0000000899087221 */ /* 0x000fe20000010100 */
[-CC-:B------:R-:W-:Y:S01]  /*efa0*/  FFMA.FTZ R179, R179, R9.reuse, -R226.reuse ;  /* 0x00000009b3b37223 */ /* 0x180fe200000108e2 */
[----:B------:R-:W2:Y:S01]  /*efb0*/  MUFU.EX2 R157, R157 ;  /* 0x0000009d009d7308 */ /* 0x000ea20000000800 */
[-CC-:B------:R-:W-:Y:S01]  /*efc0*/  FFMA.FTZ R182, R182, R9.reuse, -R226.reuse ;  /* 0x00000009b6b67223 */ /* 0x180fe200000108e2 */
[-C--:B------:R-:W-:Y:S01]  /*efd0*/  FMUL.FTZ R8, R8, R9.reuse ;  /* 0x0000000908087220 */ /* 0x080fe20000410000 */
[-CC-:B------:R-:W-:Y:S01]  /*efe0*/  FFMA.FTZ R183, R183, R9.reuse, -R226.reuse ;  /* 0x00000009b7b77223 */ /* 0x180fe200000108e2 */
[-CC-:B------:R-:W-:Y:S01]  /*eff0*/  FFMA.FTZ R186, R186, R9.reuse, -R226.reuse ;  /* 0x00000009baba7223 */ /* 0x180fe200000108e2 */
[-CC-:B------:R-:W-:Y:S01]  /*f000*/  FFMA.FTZ R187, R187, R9.reuse, -R226.reuse ;  /* 0x00000009bbbb7223 */ /* 0x180fe200000108e2 */
[----:B------:R-:W-:Y:S01]  /*f010*/  F2FP.BF16.F32.PACK_AB R160, R169, R168 ;  /* 0x000000a8a9a0723e */ /* 0x000fe200000010ff */
[-CC-:B------:R-:W-:Y:S01]  /*f020*/  FFMA.FTZ R190, R190, R9.reuse, -R226.reuse ;  /* 0x00000009bebe7223 */ /* 0x180fe200000108e2 */
[----:B------:R-:W3:Y:S01]  /*f030*/  MUFU.EX2 R8, R8 ;  /* 0x0000000800087308 */ /* 0x000ee20000000800 */
[-CC-:B------:R-:W-:Y:S01]  /*f040*/  FFMA.FTZ R191, R191, R9.reuse, -R226.reuse ;  /* 0x00000009bfbf7223 */ /* 0x180fe200000108e2 */
[-CC-:B------:R-:W-:Y:S01]  /*f050*/  FFMA.FTZ R194, R194, R9.reuse, -R226.reuse ;  /* 0x00000009c2c27223 */ /* 0x180fe200000108e2 */
[-CC-:B------:R-:W-:Y:S01]  /*f060*/  FFMA.FTZ R195, R195, R9.reuse, -R226.reuse ;  /* 0x00000009c3c37223 */ /* 0x180fe200000108e2 */
[----:B------:R-:W-:Y:S01]  /*f070*/  F2FP.BF16.F32.PACK_AB R162, R173, R172 ;  /* 0x000000acada2723e */ /* 0x000fe200000010ff */
[-CC-:B------:R-:W-:Y:S01]  /*f080*/  FFMA.FTZ R198, R198, R9.reuse, -R226.reuse ;  /* 0x00000009c6c67223 */ /* 0x180fe200000108e2 */
[----:B------:R-:W-:Y:S01]  /*f090*/  FFMA.FTZ R199, R199, R9, -R226 ;  /* 0x00000009c7c77223 */ /* 0x000fe200000108e2 */
[----:B------:R-:W-:Y:S01]  /*f0a0*/  IMAD.U32 R226, RZ, RZ, UR54 ;  /* 0x00000036ffe27e24 */ /* 0x000fe2000f8e00ff */
[----:B------:R-:W4:Y:S01]  /*f0b0*/  MUFU.EX2 R228, R228 ;  /* 0x000000e400e47308 */ /* 0x000f220000000800 */
[----:B--2---:R-:W-:-:S02]  /*f0c0*/  F2FP.BF16.F32.PACK_AB R153, R157, R229 ;  /* 0x000000e59d99723e */ /* 0x004fc400000010ff */
[----:B------:R-:W-:Y:S02]  /*f0d0*/  F2FP.BF16.F32.PACK_AB R154, R203, R202 ;  /* 0x000000cacb9a723e */ /* 0x000fe400000010ff */
[----:B------:R-:W-:Y:S02]  /*f0e0*/  ISETP.NE.AND P2, PT, R226, 0x3, PT ;  /* 0x00000003e200780c */ /* 0x000fe40003f45270 */
[----:B------:R-:W-:Y:S01]  /*f0f0*/  F2FP.BF16.F32.PACK_AB R164, R177, R217 ;  /* 0x000000d9b1a4723e */ /* 0x000fe200000010ff */
[----:B------:R-:W2:Y:S01]  /*f100*/  MUFU.EX2 R159, R159 ;  /* 0x0000009f009f7308 */ /* 0x000ea20000000800 */
[----:B---3--:R-:W-:Y:S01]  /*f110*/  FFMA.FTZ R3, R8, R3, R229 ;  /* 0x0000000308037223 */ /* 0x008fe200000100e5 */
[----:B------:R-:W-:Y:S01]  /*f120*/  F2FP.BF16.F32.PACK_AB R166, R181, R180 ;  /* 0x000000b4b5a6723e */ /* 0x000fe200000010ff */
[----:B------:R-:W-:Y:S01]  /*f130*/  FMUL.FTZ R26, R26, R8 ;  /* 0x000000081a1a7220 */ /* 0x000fe20000410000 */
[----:B------:R-:W-:Y:S01]  /*f140*/  F2FP.BF16.F32.PACK_AB R168, R185, R184 ;  /* 0x000000b8b9a8723e */ /* 0x000fe200000010ff */
[----:B------:R-:W-:Y:S01]  /*f150*/  FADD.FTZ R3, R157, R3 ;  /* 0x000000039d037221 */ /* 0x000fe20000010000 */
[----:B------:R-:W-:Y:S01]  /*f160*/  F2FP.BF16.F32.PACK_AB R170, R189, R188 ;  /* 0x000000bcbdaa723e */ /* 0x000fe200000010ff */
[----:B------:R-:W-:Y:S01]  /*f170*/  FMUL.FTZ R27, R27, R8 ;  /* 0x000000081b1b7220 */ /* 0x000fe20000410000 */
[----:B------:R-:W3:Y:S01]  /*f180*/  MUFU.EX2 R227, R227 ;  /* 0x000000e300e37308 */ /* 0x000ee20000000800 */
[----:B----4-:R-:W-:Y:S01]  /*f190*/  FADD.FTZ R3, R228, R3 ;  /* 0x00000003e4037221 */ /* 0x010fe20000010000 */
[----:B------:R-:W-:Y:S01]  /*f1a0*/  F2FP.BF16.F32.PACK_AB R172, R193, R192 ;  /* 0x000000c0c1ac723e */ /* 0x000fe200000010ff */
        /* <DEDUP_REMOVED lines=37> */
[----:B------:R2:W5:Y:S01]  /*f400*/  MUFU.EX2 R165, R155 ;  /* 0x0000009b00a57308 */ /* 0x0005620000000800 */
[----:B---3--:R-:W-:Y:S01]  /*f410*/  FADD.FTZ R3, R167, R3 ;  /* 0x00000003a7037221 */ /* 0x008fe20000010000 */
[-C--:B------:R-:W-:Y:S01]  /*f420*/  FMUL.FTZ R86, R86, R8.reuse ;  /* 0x0000000856567220 */ /* 0x080fe20000410000 */
[-C--:B------:R-:W-:Y:S01]  /*f430*/  FMUL.FTZ R87, R87, R8.reuse ;  /* 0x0000000857577220 */ /* 0x080fe20000410000 */
[-C--:B------:R-:W-:Y:S01]  /*f440*/  FMUL.FTZ R90, R90, R8.reuse ;  /* 0x000000085a5a7220 */ /* 0x080fe20000410000 */
[----:B------:R-:W-:Y:S01]  /*f450*/  FADD.FTZ R3, R161, R3 ;  /* 0x00000003a1037221 */ /* 0x000fe20000010000 */
[-C--:B------:R-:W-:Y:S01]  /*f460*/  FMUL.FTZ R91, R91, R8.reuse ;  /* 0x000000085b5b7220 */ /* 0x080fe20000410000 */
[----:B------:R-:W-:Y:S01]  /*f470*/  FMUL.FTZ R94, R94, R8 ;  /* 0x000000085e5e7220 */ /* 0x000fe20000410000 */
[----:B------:R-:W3:Y:S01]  /*f480*/  MUFU.EX2 R175, R175 ;  /* 0x000000af00af7308 */ /* 0x000ee20000000800 */
[----:B----4-:R-:W-:Y:S01]  /*f490*/  FADD.FTZ R3, R171, R3 ;  /* 0x00000003ab037221 */ /* 0x010fe20000010000 */
[----:B--2---:R-:W-:Y:S01]  /*f4a0*/  F2FP.BF16.F32.PACK_AB R155, R159, R228 ;  /* 0x000000e49f9b723e */ /* 0x004fe200000010ff */
[-C--:B------:R-:W-:Y:S01]  /*f4b0*/  FMUL.FTZ R95, R95, R8.reuse ;  /* 0x000000085f5f7220 */ /* 0x080fe20000410000 */
[----:B------:R-:W-:Y:S01]  /*f4c0*/  F2FP.BF16.F32.PACK_AB R159, R167, R225 ;  /* 0x000000e1a79f723e */ /* 0x000fe200000010ff */
[-C--:B------:R-:W-:Y:S01]  /*f4d0*/  FMUL.FTZ R98, R98, R8.reuse ;  /* 0x0000000862627220 */ /* 0x080fe20000410000 */
[----:B------:R-:W-:Y:S01]  /*f4e0*/  F2FP.BF16.F32.PACK_AB R161, R171, R161 ;  /* 0x000000a1aba1723e */ /* 0x000fe200000010ff */
[-C--:B------:R-:W-:Y:S01]  /*f4f0*/  FMUL.FTZ R99, R99, R8.reuse ;  /* 0x0000000863637220 */ /* 0x080fe20000410000 */
[----:B------:R-:W2:Y:S01]  /*f500*/  MUFU.EX2 R230, R230 ;  /* 0x000000e600e67308 */ /* 0x000ea20000000800 */
        /* <DEDUP_REMOVED lines=32> */
[----:B---3--:R-:W-:Y:S01]  /*f710*/  FADD.FTZ R3, R182, R3 ;  /* 0x00000003b6037221 */ /* 0x008fe20000010000 */
        /* <DEDUP_REMOVED lines=8> */
[----:B----4-:R-:W-:-:S07]  /*f7a0*/  FADD.FTZ R3, R169, R3 ;  /* 0x00000003a9037221 */ /* 0x010fce0000010000 */
[----:B------:R-:W4:Y:S01]  /*f7b0*/  MUFU.EX2 R191, R191 ;  /* 0x000000bf00bf7308 */ /* 0x000f220000000800 */
[C---:B---3--:R-:W-:Y:S01]  /*f7c0*/  FADD.FTZ R3, R187.reuse, R3 ;  /* 0x00000003bb037221 */ /* 0x048fe20000010000 */
[----:B------:R-:W-:-:S06]  /*f7d0*/  F2FP.BF16.F32.PACK_AB R169, R187, R169 ;  /* 0x000000a9bba9723e */ /* 0x000fcc00000010ff */
[----:B------:R-:W3:Y:S01]  /*f7e0*/  MUFU.EX2 R173, R194 ;  /* 0x000000c200ad7308 */ /* 0x000ee20000000800 */
[----:B--2---:R-:W-:-:S07]  /*f7f0*/  FADD.FTZ R3, R190, R3 ;  /* 0x00000003be037221 */ /* 0x004fce0000010000 */
[----:B------:R-:W2:Y:S01]  /*f800*/  MUFU.EX2 R195, R195 ;  /* 0x000000c300c37308 */ /* 0x000ea20000000800 */
[C---:B----4-:R-:W-:Y:S01]  /*f810*/  FADD.FTZ R3, R191.reuse, R3 ;  /* 0x00000003bf037221 */ /* 0x050fe20000010000 */
[----:B------:R-:W-:-:S06]  /*f820*/  F2FP.BF16.F32.PACK_AB R171, R191, R190 ;  /* 0x000000bebfab723e */ /* 0x000fcc00000010ff */
[----:B------:R-:W4:Y:S01]  /*f830*/  MUFU.EX2 R174, R196 ;  /* 0x000000c400ae7308 */ /* 0x000f220000000800 */
[----:B---3--:R-:W-:-:S07]  /*f840*/  FADD.FTZ R3, R173, R3 ;  /* 0x00000003ad037221 */ /* 0x008fce0000010000 */
[----:B------:R-:W3:Y:S01]  /*f850*/  MUFU.EX2 R198, R198 ;  /* 0x000000c600c67308 */ /* 0x000ee20000000800 */
[C---:B--2---:R-:W-:Y:S01]  /*f860*/  FADD.FTZ R3, R195.reuse, R3 ;  /* 0x00000003c3037221 */ /* 0x044fe20000010000 */
[----:B------:R-:W-:-:S06]  /*f870*/  F2FP.BF16.F32.PACK_AB R173, R195, R173 ;  /* 0x000000adc3ad723e */ /* 0x000fcc00000010ff */
[----:B------:R-:W2:Y:S01]  /*f880*/  MUFU.EX2 R199, R199 ;  /* 0x000000c700c77308 */ /* 0x000ea20000000800 */
[----:B----4-:R-:W-:Y:S01]  /*f890*/  FADD.FTZ R5, R174, R5 ;  /* 0x00000005ae057221 */ /* 0x010fe20000010000 */
[----:B------:R-:W-:-:S03]  /*f8a0*/  F2FP.BF16.F32.PACK_AB R174, R197, R174 ;  /* 0x000000aec5ae723e */ /* 0x000fc600000010ff */
[----:B------:R-:W-:Y:S01]  /*f8b0*/  FADD.FTZ R5, R197, R5 ;  /* 0x00000005c5057221 */ /* 0x000fe20000010000 */
[----:B---3--:R-:W-:-:S04]  /*f8c0*/  FADD.FTZ R3, R198, R3 ;  /* 0x00000003c6037221 */ /* 0x008fc80000010000 */
[C---:B--2---:R-:W-:Y:S01]  /*f8d0*/  FADD.FTZ R3, R199.reuse, R3 ;  /* 0x00000003c7037221 */ /* 0x044fe20000010000 */
[----:B------:R-:W-:Y:S01]  /*f8e0*/  F2FP.BF16.F32.PACK_AB R175, R199, R198 ;  /* 0x000000c6c7af723e */ /* 0x000fe200000010ff */
[----:B------:R-:W-:Y:S06]  /*f8f0*/  @!P2 BRA `(.L_x_11658) ;  /* 0x000000000004a947 */ /* 0x000fec0003800000 */
[----:B------:R-:W-:Y:S01]  /*f900*/  BPT.TRAP 0x1 ;  /* 0x000000040000795c */ /* 0x000fe20000300000 */
.L_x_11658:
[----:B------:R2:W3:Y:S01]  /*f910*/  SYNCS.PHASECHK.TRANS64.TRYWAIT P1, [R200+URZ+0x22850], R201 ;  /* 0x022850c9c80075a7 */ /* 0x0004e2000802017f */
[----:B------:R-:W-:Y:S05]  /*f920*/  @!P2 BRA `(.L_x_11659) ;  /* 0x000000000004a947 */ /* 0x000fea0003800000 */
[----:B------:R-:W-:Y:S01]  /*f930*/  BPT.TRAP 0x1 ;  /* 0x000000040000795c */ /* 0x000fe20000300000 */
.L_x_11659:
[----:B------:R-:W-:Y:S04]  /*f940*/  BSSY B0, `(.L_x_11660) ;  /* 0x0000004000007945 */ /* 0x000fe80003800000 */
[----:B---3--:R-:W-:Y:S05]  /*f950*/  @P1 BRA `(.L_x_11661) ;  /* 0x0000000000081947 */ /* 0x008fea0003800000 */
[----:B------:R-:W3:Y:S02]  /*f960*/  SYNCS.PHASECHK.TRANS64.TRYWAIT P1, [R200+URZ+0x22850], R201 ;  /* 0x022850c9c80075a7 */ /* 0x000ee4000802017f */
[----:B---3--:R-:W-:Y:S05]  /*f970*/  @!P1 BRA `(.L_x_11662) ;  /* 0x0000014c00389947 */ /* 0x008fea0003800000 */
.L_x_11661:
[----:B------:R-:W-:Y:S05]  /*f980*/  BSYNC B0 ;  /* 0x0000000000007941 */ /* 0x000fea0003800000 */
.L_x_11660:
[----:B------:R-:W4:Y:S01]  /*f990*/  S2R R0, SR_TID.X ;  /* 0x0000000000007919 */ /* 0x000f220000002100 */
[----:B------:R-:W-:Y:S05]  /*f9a0*/  WARPSYNC.ALL ;  /* 0x0000000000007948 */ /* 0x000fea0003800000 */
[----:B------:R-:W-:Y:S01]  /*f9b0*/  IMAD.MOV.U32 R180, RZ, RZ, 0xc00 ;  /* 0x00000c00ffb47424 */ /* 0x000fe200078e00ff */
[----:B------:R-:W-:Y:S01]  /*f9c0*/  ISETP.GT.AND P1, PT, R4, R216, PT ;  /* 0x000000d80400720c */ /* 0x000fe20003f24270 */
[----:B------:R-:W-:Y:S02]  /*f9d0*/  IMAD.MOV.U32 R181, RZ, RZ, 0x40000040 ;  /* 0x40000040ffb57424 */ /* 0x000fe400078e00ff */
[----:B------:R-:W-:-:S02]  /*f9e0*/  IMAD R180, R2, R180, UR53 ;  /* 0x0000003502b47e24 */ /* 0x000fc4000f8e02b4 */
[----:B0123--:R-:W-:Y:S01]  /*f9f0*/  @!P0 VIADD R200, R200, 0x22860 ;  /* 0x00022860c8c88836 */ /* 0x00ffe20000000000 */
[----:B------:R-:W-:Y:S01]  /*fa00*/  R2UR UR7, R181 ;  /* 0x00000000b50772ca */ /* 0x000fe200000e0000 */
[----:B------:R-:W-:Y:S01]  /*fa10*/  IMAD.MOV.U32 R181, RZ, RZ, 0x40000040 ;  /* 0x40000040ffb57424 */ /* 0x000fe200078e00ff */
[----:B------:R-:W-:Y:S01]  /*fa20*/  R2UR UR6, R180 ;  /* 0x00000000b40672ca */ /* 0x000fe200000e0000 */
[----:B------:R-:W-:Y:S01]  /*fa30*/  VIADD R4, R4, 0xffffffff ;  /* 0xffffffff04047836 */ /* 0x000fe20000000000 */
[----:B------:R-:W-:Y:S01]  /*fa40*/  @!P0 PRMT R200, RZ, 0x654, R200 ;  /* 0x00000654ffc88816 */ /* 0x000fe200000000c8 */
[----:B------:R-:W-:Y:S01]  /*fa50*/  IMAD.MOV.U32 R8, RZ, RZ, R176 ;  /* 0x000000ffff087224 */ /* 0x000fe200078e00b0 */
[----:B----4-:R-:W-:-:S05]  /*fa60*/  SHF.R.U32.HI R0, RZ, 0x7, R0 ;  /* 0x00000007ff007819 */ /* 0x010fca0000011600 */
[----:B------:R-:W-:-:S05]  /*fa70*/  VIADD R0, R0, 0x8 ;  /* 0x0000000800007836 */ /* 0x000fca0000000000 */
[----:B------:R0:W-:Y:S02]  /*fa80*/  BAR.SYNC.DEFER_BLOCKING R0, 0x100 ;  /* 0x000400000000751d */ /* 0x0001e40000010000 */
[----:B0-----:R-:W-:-:S04]  /*fa90*/  IMAD.MOV.U32 R0, RZ, RZ, R178 ;  /* 0x000000ffff007224 */ /* 0x001fc800078e00b2 */
[----:B------:R-:W-:-:S06]  /*faa0*/  WARPGROUP.ARRIVE ;  /* 0x00000000000079c5 */ /* 0x000fcc0000000000 */
        /* <DEDUP_REMOVED lines=42> */
[----:B------:R-:W-:Y:S02]  /*fd50*/  IMAD.MOV.U32 R8, RZ, RZ, R176 ;  /* 0x000000ffff087224 */ /* 0x000fe400078e00b0 */
[----:B------:R-:W-:-:S07]  /*fd60*/  IMAD.MOV.U32 R0, RZ, RZ, R178 ;  /* 0x000000ffff007224 */ /* 0x000fce00078e00b2 */
.L_x_11645:
[----:B------:R-:W1:Y:S01]  /*fd70*/  LDC R152, c[0x0][0x448] ;  /* 0x00011200ff987b82 */ /* 0x000e620000000800 */
[----:B------:R-:W-:Y:S01]  /*fd80*/  VIADD R153, R213, 0x7f ;  /* 0x0000007fd5997836 */ /* 0x000fe20000000000 */
[----:B------:R-:W-:-:S06]  /*fd90*/  LOP3.LUT R18, R18, 0xffefffff, RZ, 0xc0, !PT ;  /* 0xffefffff12127812 */ /* 0x000fcc00078ec0ff */
[----:B------:R-:W2:Y:S01]  /*fda0*/  LDC R230, c[0x0][0x9e4] ;  /* 0x00027900ffe67b82 */ /* 0x000ea20000000800 */
[----:B-1----:R-:W-:-:S13]  /*fdb0*/  ISETP.NE.AND P1, PT, R152, 0x1, PT ;  /* 0x000000019800780c */ /* 0x002fda0003f25270 */
[----:B------:R-:W1:Y:S01]  /*fdc0*/  @P1 LDC R154, c[0x0][0x44c] ;  /* 0x00011300ff9a1b82 */ /* 0x000e620000000800 */
[----:B------:R-:W-:-:S04]  /*fdd0*/  @P1 LOP3.LUT R18, R18, 0x100000, RZ, 0xfc, !PT ;  /* 0x0010000012121812 */ /* 0x000fc800078efcff */
[----:B------:R-:W-:-:S03]  /*fde0*/  LOP3.LUT R18, R18, 0xffdfffff, RZ, 0xc0, !PT ;  /* 0xffdfffff12127812 */ /* 0x000fc600078ec0ff */
[----:B------:R-:W3:Y:S01]  /*fdf0*/  @P1 LDC R152, c[0x0][0x450] ;  /* 0x00011400ff981b82 */ /* 0x000ee20000000800 */
[----:B-1----:R-:W-:-:S05]  /*fe00*/  @P1 IMAD.HI.U32 R154, R153, R154, RZ ;  /* 0x0000009a999a1227 */ /* 0x002fca00078e00ff */
[----:B---3--:R-:W-:Y:S02]  /*fe10*/  @P1 SHF.R.U32.HI R153, RZ, R152, R154 ;  /* 0x00000098ff991219 */ /* 0x008fe4000001169a */
[----:B--2---:R-:W-:Y:S02]  /*fe20*/  ISETP.GE.AND P1, PT, R230, 0x1, PT ;  /* 0x00000001e600780c */ /* 0x004fe40003f26270 */
[----:B------:R-:W-:-:S05]  /*fe30*/  IADD3 R154, R208, 0x1, -R207 ;  /* 0x00000001d09a7810 */ /* 0x000fca0007ffe8cf */
[----:B------:R-:W-:-:S04]  /*fe40*/  IMAD.IADD R154, R154, 0x1, R153 ;  /* 0x000000019a9a7824 */ /* 0x000fc800078e0299 */
[----:B------:R-:W-:Y:S02]  /*fe50*/  IMAD.IADD R11, R154, 0x1, -R11 ;  /* 0x000000019a0b7824 */ /* 0x000fe400078e0a0b */
[----:B------:R-:W-:Y:S01]  /*fe60*/  @P1 LOP3.LUT R18, R18, 0x200000, RZ, 0xfc, !PT ;  /* 0x0020000012121812 */ /* 0x000fe200078efcff */
        /* <DEDUP_REMOVED lines=11> */
.L_x_11666:
[----:B------:R-:W-:-:S13]  /*ff20*/  ISETP.NE.AND P1, PT, R230, 0x1, PT ;  /* 0x00000001e600780c */ /* 0x000fda0003f25270 */
[----:B------:R-:W1:Y:S02]  /*ff30*/  @P1 LDC.64 R152, c[0x0][0x9e8] ;  /* 0x00027a00ff981b82 */ /* 0x000e640000000a00 */
[----:B-1----:R-:W-:-:S05]  /*ff40*/  @P1 IMAD.HI.U32 R152, R154, R152, RZ ;  /* 0x000000989a981227 */ /* 0x002fca00078e00ff */
[----:B------:R-:W-:-:S07]  /*ff50*/  @P1 SHF.R.U32.HI R154, RZ, R153, R152 ;  /* 0x00000099ff9a1219 */ /* 0x000fce0000011698 */
.L_x_11667:
[----:B------:R-:W-:Y:S05]  /*ff60*/  BSYNC B0 ;  /* 0x0000000000007941 */ /* 0x000fea0003800000 */
.L_x_11665:
[----:B------:R-:W-:-:S05]  /*ff70*/  IMAD R154, R154, R230, RZ ;  /* 0x000000e69a9a7224 */ /* 0x000fca00078e02ff */
[----:B------:R-:W-:-:S07]  /*ff80*/  VIMNMX R11, R11, R154, !PT ;  /* 0x0000009a0b0b7248 */ /* 0x000fce0007fe0100 */
.L_x_11664:
[----:B------:R-:W-:-:S04]  /*ff90*/  VIADD R11, R11, 0x5f ;  /* 0x0000005f0b0b7836 */ /* 0x000fc80000000000 */
[----:B------:R-:W-:-:S05]  /*ffa0*/  IMAD.HI R11, R11, 0x2aaaaaab, RZ ;  /* 0x2aaaaaab0b0b7827 */ /* 0x000fca00078e02ff */
[----:B------:R-:W-:-:S04]  /*ffb0*/  SHF.R.U32.HI R152, RZ, 0x1f, R11 ;  /* 0x0000001fff987819 */ /* 0x000fc8000001160b */
[----:B------:R-:W-:-:S04]  /*ffc0*/  LEA.HI.SX32 R11, R11, R152, 0x1c ;  /* 0x000000980b0b7211 */ /* 0x000fc800078fe2ff */
[----:B------:R-:W-:-:S04]  /*ffd0*/  VIMNMX R11, R219, R11, !PT ;  /* 0x0000000bdb0b7248 */ /* 0x000fc80007fe0100 */
[----:B------:R-:W-:-:S13]  /*ffe0*/  ISETP.GE.AND P1, PT, R4, R11, PT ;  /* 0x0000000b0400720c */ /* 0x000fda0003f26270 */
[----:B------:R-:W-:Y:S05]  /*fff0*/  @!P1 BRA `(.L_x_11668) ;  /* 0x0000001c00d09947 */ /* 0x000fea0003800000 */
[----:B------:R-:W-:Y:S02]  /*10000*/  IMAD.MOV.U32 R201, RZ, RZ, R8 ;  /* 0x000000ffffc97224 */ /* 0x000fe400078e0008 */
[----:B0-----:R-:W-:Y:S02]  /*10010*/  IMAD.MOV.U32 R200, RZ, RZ, R0 ;  /* 0x000000ffffc87224 */ /* 0x001fe400078e0000 */
[----:B------:R-:W-:-:S07]  /*10020*/  IMAD.MOV.U32 R217, RZ, RZ, R4 ;  /* 0x000000ffffd97224 */ /* 0x000fce00078e0004 */
.L_x_11678:
[----:B0-----:R-:W-:Y:S01]  /*10030*/  IMAD.U32 R4, RZ, RZ, UR54 ;  /* 0x00000036ff047e24 */ /* 0x001fe2000f8e00ff */
[----:B------:R-:W-:Y:S05]  /*10040*/  YIELD ;  /* 0x0000000000007946 */ /* 0x000fea0003800000 */
[----:B------:R-:W-:Y:S01]  /*10050*/  ISETP.NE.AND P3, PT, R4, 0x3, PT ;  /* 0x000000030400780c */ /* 0x000fe20003f65270 */
[----:B------:R-:W-:Y:S02]  /*10060*/  VIADD R2, R2, 0x1 ;  /* 0x0000000102027836 */ /* 0x000fe40000000000 */
[----:B------:R-:W-:Y:S02]  /*10070*/  IMAD.MOV.U32 R0, RZ, RZ, R217 ;  /* 0x000000ffff007224 */ /* 0x000fe400078e00d9 */
[----:B------:R-:W-:Y:S01]  /*10080*/  VIADD R217, R217, 0xffffffff ;  /* 0xffffffffd9d97836 */ /* 0x000fe20000000000 */
[----:B------:R-:W-:-:S02]  /*10090*/  ISETP.NE.AND P2, PT, R2, 0x2, PT ;  /* 0x000000020200780c */ /* 0x000fc40003f45270 */
[----:B------:R-:W-:Y:S02]  /*100a0*/  ISETP.GT.AND P1, PT, R0, R11, PT ;  /* 0x0000000b0000720c */ /* 0x000fe40003f24270 */
[----:B------:R-:W-:Y:S02]  /*100b0*/  SEL R0, RZ, 0x1, P2 ;  /* 0x00000001ff007807 */ /* 0x000fe40001000000 */
[----:B------:R-:W-:Y:S02]  /*100c0*/  SEL R2, R2, RZ, P2 ;  /* 0x000000ff02027207 */ /* 0x000fe40001000000 */
[----:B------:R-:W-:Y:S01]  /*100d0*/  LOP3.LUT R206, R206, R0, RZ, 0x3c, !PT ;  /* 0x00000000cece7212 */ /* 0x000fe200078e3cff */
[----:B------:R-:W-:Y:S06]  /*100e0*/  @!P3 BRA `(.L_x_11669) ;  /* 0x000000000004b947 */ /* 0x000fec0003800000 */
[----:B------:R-:W-:Y:S01]  /*100f0*/  BPT.TRAP 0x1 ;  /* 0x000000040000795c */ /* 0x000fe20000300000 */
.L_x_11669:
[----:B------:R-:W-:Y:S01]  /*10100*/  IMAD R4, R2, 0x8, R19 ;  /* 0x0000000802047824 */ /* 0x000fe200078e0213 */
[----:B------:R-:W-:-:S04]  /*10110*/  SHF.L.U32 R216, R206, 0x1f, RZ ;  /* 0x0000001fced87819 */ /* 0x000fc800000006ff */
[----:B------:R0:W1:Y:S01]  /*10120*/  SYNCS.PHASECHK.TRANS64.TRYWAIT P2, [R4+URZ+0x22830], R216 ;  /* 0x022830d8040075a7 */ /* 0x000062000804017f */
[----:B------:R-:W-:Y:S05]  /*10130*/  @!P3 BRA `(.L_x_11670) ;  /* 0x000000000004b947 */ /* 0x000fea0003800000 */
[----:B------:R-:W-:Y:S01]  /*10140*/  BPT.TRAP 0x1 ;  /* 0x000000040000795c */ /* 0x000fe20000300000 */
.L_x_11670:
[----:B------:R-:W-:Y:S02]  /*10150*/  IMAD R154, R2, 0x300, R214 ;  /* 0x00000300029a7824 */ /* 0x000fe400078e02d6 */
[----:B------:R-:W-:Y:S01]  /*10160*/  IMAD.MOV.U32 R155, RZ, RZ, 0x40000040 ;  /* 0x40000040ff9b7424 */ /* 0x000fe200078e00ff */
[----:B-1----:R-:W-:Y:S06]  /*10170*/  @P2 BRA `(.L_x_11671) ;  /* 0x0000000000082947 */ /* 0x002fec0003800000 */
[----:B------:R-:W1:Y:S02]  /*10180*/  SYNCS.PHASECHK.TRANS64.TRYWAIT P2, [R4+URZ+0x22830], R216 ;  /* 0x022830d8040075a7 */ /* 0x000e64000804017f */
[----:B-1----:R-:W-:Y:S05]  /*10190*/  @!P2 BRA `(.L_x_11672) ;  /* 0x000001440044a947 */ /* 0x002fea0003800000 */
.L_x_11671:
        /* <DEDUP_REMOVED lines=14> */
[----:B------:R-:W2:Y:S01]  /*10280*/  S2R R225, SR_TID.X ;  /* 0x0000000000e17919 */ /* 0x000ea20000002100 */
[----:B------:R-:W-:-:S02]  /*10290*/  R2UR UR19, R155 ;  /* 0x000000009b1372ca */ /* 0x000fc400000e0000 */
[----:B------:R-:W-:Y:S01]  /*102a0*/  WARPGROUP.ARRIVE ;  /* 0x00000000000079c5 */ /* 0x000fe20000000000 */
[----:B------:R-:W-:Y:S02]  /*102b0*/  R2UR UR8, R20 ;  /* 0x00000000140872ca */ /* 0x000fe400000e0000 */
[----:B------:R-:W-:Y:S02]  /*102c0*/  R2UR UR9, R21 ;  /* 0x00000000150972ca */ /* 0x000fe400000e0000 */
[----:B------:R-:W-:Y:S01]  /*102d0*/  R2UR UR14, R8 ;  /* 0x00000000080e72ca */ /* 0x000fe200000e0000 */
[----:B------:R-:W-:Y:S01]  /*102e0*/  HGMMA.64x96x16.F32.BF16 R152, gdesc[UR4], RZ, !UPT, gsb0 ;  /* 0x01600000049879f0 */ /* 0x000fe2000c0018ff */
[----:B------:R-:W-:Y:S01]  /*102f0*/  R2UR UR15, R9 ;  /* 0x00000000090f72ca */ /* 0x000fe200000e0000 */
[----:B------:R-:W-:Y:S01]  /*10300*/  IMAD.U32 R9, RZ, RZ, UR41 ;  /* 0x00000029ff097e24 */ /* 0x000fe2000f8e00ff */
[----:B------:R-:W-:Y:S02]  /*10310*/  R2UR UR12, R14 ;  /* 0x000000000e0c72ca */ /* 0x000fe400000e0000 */
[----:B------:R-:W-:-:S02]  /*10320*/  R2UR UR13, R15 ;  /* 0x000000000f0d72ca */ /* 0x000fc400000e0000 */
[----:B------:R-:W-:Y:S02]  /*10330*/  R2UR UR16, R12 ;  /* 0x000000000c1072ca */ /* 0x000fe400000e0000 */
[----:B------:R-:W-:Y:S02]  /*10340*/  R2UR UR17, R13 ;  /* 0x000000000d1172ca */ /* 0x000fe400000e0000 */
[----:B--2---:R-:W-:Y:S01]  /*10350*/  SHF.R.U32.HI R225, RZ, 0x7, R225 ;  /* 0x00000007ffe17819 */ /* 0x004fe200000116e1 */
        /* <DEDUP_REMOVED lines=37> */
[----:B--2---:R-:W-:-:S05]  /*105b0*/  FMNMX.FTZ R0, R0, R8, !PT ;  /* 0x0000000800007209 */ /* 0x004fca0007810000 */
        /* <DEDUP_REMOVED lines=31> */
[----:B------:R-:W2:Y:S02]  /*107b0*/  MUFU.EX2 R10, R10 ;  /* 0x0000000a000a7308 */ /* 0x000ea40000000800 */
[----:B------:R-:W-:-:S04]  /*107c0*/  FMNMX.FTZ R8, R159, R8, !PT ;  /* 0x000000089f087209 */ /* 0x000fc80007810000 */
[----:B------:R-:W-:Y:S02]  /*107d0*/  FMNMX.FTZ R8, R162, R8, !PT ;  /* 0x00000008a2087209 */ /* 0x000fe40007810000 */
[----:B------:R-:W3:Y:S02]  /*107e0*/  MUFU.EX2 R153, R153 ;  /* 0x0000009900997308 */ /* 0x000ee40000000800 */
[----:B------:R-:W-:-:S04]  /*107f0*/  FMNMX.FTZ R8, R163, R8, !PT ;  /* 0x00000008a3087209 */ /* 0x000fc80007810000 */
[----:B------:R-:W-:Y:S02]  /*10800*/  FMNMX.FTZ R8, R166, R8, !PT ;  /* 0x00000008a6087209 */ /* 0x000fe40007810000 */
[----:B------:R-:W4:Y:S01]  /*10810*/  MUFU.EX2 R156, R156 ;  /* 0x0000009c009c7308 */ /* 0x000f220000000800 */
[----:B--2---:R-:W-:Y:S01]  /*10820*/  FMUL.FTZ R24, R24, R10 ;  /* 0x0000000a18187220 */ /* 0x004fe20000410000 */
        /* <DEDUP_REMOVED lines=81> */
[C---:B---3--:R-:W-:Y:S01]  /*10d40*/  F2FP.BF16.F32.PACK_AB R200, R153.reuse, R152 ;  /* 0x0000009899c8723e */ /* 0x048fe200000010ff */
[----:B------:R-:W2:Y:S01]  /*10d50*/  SHFL.BFLY PT, R10, R8, 0x2, 0x1f ;  /* 0x0c401f00080a7f89 */ /* 0x000ea200000e0000 */
[----:B------:R-:W3:Y:S01]  /*10d60*/  MUFU.EX2 R157, R157 ;  /* 0x0000009d009d7308 */ /* 0x000ee20000000800 */
[----:B------:R-:W-:-:S04]  /*10d70*/  FADD.FTZ R5, R153, R5 ;  /* 0x0000000599057221 */ /* 0x000fc80000010000 */
[----:B----4-:R-:W-:-:S03]  /*10d80*/  FADD.FTZ R5, R156, R5 ;  /* 0x000000059c057221 */ /* 0x010fc60000010000 */
[----:B------:R-:W4:Y:S08]  /*10d90*/  MUFU.EX2 R152, R160 ;  /* 0x000000a000987308 */ /* 0x000f300000000800 */
[----:B------:R-:W5:Y:S01]  /*10da0*/  MUFU.EX2 R161, R161 ;  /* 0x000000a100a17308 */ /* 0x000f620000000800 */
[C---:B---3--:R-:W-:Y:S01]  /*10db0*/  FADD.FTZ R5, R157.reuse, R5 ;  /* 0x000000059d057221 */ /* 0x048fe20000010000 */
[----:B------:R-:W-:-:S02]  /*10dc0*/  F2FP.BF16.F32.PACK_AB R202, R157, R156 ;  /* 0x0000009c9dca723e */ /* 0x000fc400000010ff */
[----:B--2---:R-:W-:-:S04]  /*10dd0*/  FMNMX.FTZ R8, R8, R10, !PT ;  /* 0x0000000a08087209 */ /* 0x004fc80007810000 */
[----:B------:R-:W-:Y:S01]  /*10de0*/  MUFU.EX2 R160, R176 ;  /* 0x000000b000a07308 */ /* 0x000fe20000000800 */
[----:B----4-:R-:W-:Y:S01]  /*10df0*/  FADD.FTZ R5, R152, R5 ;  /* 0x0000000598057221 */ /* 0x010fe20000010000 */
[----:B------:R-:W2:Y:S06]  /*10e00*/  SHFL.BFLY PT, R10, R8, 0x1, 0x1f ;  /* 0x0c201f00080a7f89 */ /* 0x000eac00000e0000 */
[----:B------:R-:W3:Y:S01]  /*10e10*/  MUFU.EX2 R164, R164 ;  /* 0x000000a400a47308 */ /* 0x000ee20000000800 */
[C---:B-----5:R-:W-:Y:S01]  /*10e20*/  FADD.FTZ R5, R161.reuse, R5 ;  /* 0x00000005a1057221 */ /* 0x060fe20000010000 */
[----:B------:R-:W-:-:S06]  /*10e30*/  F2FP.BF16.F32.PACK_AB R152, R161, R152 ;  /* 0x00000098a198723e */ /* 0x000fcc00000010ff */
[----:B------:R-:W4:Y:S08]  /*10e40*/  MUFU.EX2 R165, R165 ;  /* 0x000000a500a57308 */ /* 0x000f300000000800 */
[----:B------:R-:W5:Y:S01]  /*10e50*/  MUFU.EX2 R156, R168 ;  /* 0x000000a8009c7308 */ /* 0x000f620000000800 */
[----:B---3--:R-:W-:Y:S01]  /*10e60*/  FADD.FTZ R5, R164, R5 ;  /* 0x00000005a4057221 */ /* 0x008fe20000010000 */
[----:B--2---:R-:W-:-:S06]  /*10e70*/  FMNMX.FTZ R8, R8, R10, !PT ;  /* 0x0000000a08087209 */ /* 0x004fcc0007810000 */
[----:B------:R-:W2:Y:S01]  /*10e80*/  MUFU.EX2 R169, R169 ;  /* 0x000000a900a97308 */ /* 0x000ea20000000800 */
        /* <DEDUP_REMOVED lines=20> */
[----:B-----5:R-:W-:Y:S01]  /*10fd0*/  FADD.FTZ R5, R156, R5 ;  /* 0x000000059c057221 */ /* 0x020fe20000010000 */
[----:B------:R-:W-:Y:S01]  /*10fe0*/  FFMA.FTZ R182, R182, R9, -R10 ;  /* 0x00000009b6b67223 */ /* 0x000fe2000001080a */
[----:B---3--:R-:W-:-:S02]  /*10ff0*/  @!P0 VIADD R154, R4, 0x22840 ;  /* 0x00022840049a8836 */ /* 0x008fc40000000000 */
[-CC-:B------:R-:W-:Y:S01]  /*11000*/  FFMA.FTZ R183, R183, R9.reuse, -R10.reuse ;  /* 0x00000009b7b77223 */ /* 0x180fe2000001080a */
[----:B------:R-:W3:Y:S01]  /*11010*/  MUFU.EX2 R155, R155 ;  /* 0x0000009b009b7308 */ /* 0x000ee20000000800 */
[----:B--2---:R-:W-:Y:S01]  /*11020*/  FADD.FTZ R5, R169, R5 ;  /* 0x00000005a9057221 */ /* 0x004fe20000010000 */
[-CC-:B------:R-:W-:Y:S01]  /*11030*/  FFMA.FTZ R186, R186, R9.reuse, -R10.reuse ;  /* 0x00000009baba7223 */ /* 0x180fe2000001080a */
[-CC-:B------:R-:W-:Y:S01]  /*11040*/  FFMA.FTZ R187, R187, R9.reuse, -R10.reuse ;  /* 0x00000009bbbb7223 */ /* 0x180fe2000001080a */
[-CC-:B------:R-:W-:Y:S01]  /*11050*/  FFMA.FTZ R190, R190, R9.reuse, -R10.reuse ;  /* 0x00000009bebe7223 */ /* 0x180fe2000001080a */
[-CC-:B------:R-:W-:Y:S01]  /*11060*/  FFMA.FTZ R191, R191, R9.reuse, -R10.reuse ;  /* 0x00000009bfbf7223 */ /* 0x180fe2000001080a */
[-CC-:B------:R-:W-:Y:S01]  /*11070*/  FFMA.FTZ R194, R194, R9.reuse, -R10.reuse ;  /* 0x00000009c2c27223 */ /* 0x180fe2000001080a */
[--C-:B------:R-:W-:Y:S01]  /*11080*/  FFMA.FTZ R195, R195, R9, -R10.reuse ;  /* 0x00000009c3c37223 */ /* 0x100fe2000001080a */
[----:B------:R-:W2:Y:S01]  /*11090*/  MUFU.EX2 R203, R158 ;  /* 0x0000009e00cb7308 */ /* 0x000ea20000000800 */
[----:B----4-:R-:W-:Y:S01]  /*110a0*/  FFMA.FTZ R3, R153, R3, R201 ;  /* 0x0000000399037223 */ /* 0x010fe200000100c9 */
[-CC-:B------:R-:W-:Y:S01]  /*110b0*/  FFMA.FTZ R198, R198, R9.reuse, -R10.reuse ;  /* 0x00000009c6c67223 */ /* 0x180fe2000001080a */
[----:B------:R-:W-:Y:S01]  /*110c0*/  FFMA.FTZ R199, R199, R9, -R10 ;  /* 0x00000009c7c77223 */ /* 0x000fe2000001080a */
[----:B------:R-:W-:Y:S01]  /*110d0*/  IADD3 R10, -R225, 0xb, RZ ;  /* 0x0000000be10a7810 */ /* 0x000fe20007ffe1ff */
[-C--:B------:R-:W-:Y:S01]  /*110e0*/  FMUL.FTZ R26, R26, R153.reuse ;  /* 0x000000991a1a7220 */ /* 0x080fe20000410000 */
[----:B------:R-:W-:Y:S01]  /*110f0*/  @!P0 PRMT R154, RZ, 0x654, R154 ;  /* 0x00000654ff9a8816 */ /* 0x000fe2000000009a */
[-C--:B------:R-:W-:Y:S01]  /*11100*/  FMUL.FTZ R27, R27, R153.reuse ;  /* 0x000000991b1b7220 */ /* 0x080fe20000410000 */
[----:B------:R-:W4:Y:S01]  /*11110*/  MUFU.EX2 R159, R159 ;  /* 0x0000009f009f7308 */ /* 0x000f220000000800 */
[----:B---3--:R-:W-:Y:S01]  /*11120*/  FADD.FTZ R3, R155, R3 ;  /* 0x000000039b037221 */ /* 0x008fe20000010000 */
[----:B------:R3:W-:Y:S06]  /*11130*/  BAR.ARV R10, 0x100 ;  /* 0x0004000a0000751d */ /* 0x0007ec0000002000 */
[----:B------:R-:W5:Y:S01]  /*11140*/  MUFU.EX2 R176, R162 ;  /* 0x000000a200b07308 */ /* 0x000f620000000800 */
[----:B--2---:R-:W-:Y:S01]  /*11150*/  FADD.FTZ R3, R203, R3 ;  /* 0x00000003cb037221 */ /* 0x004fe20000010000 */
[----:B------:R2:W-:Y:S01]  /*11160*/  @!P0 SYNCS.ARRIVE.TRANS64.RED.A1T0 RZ, [R154+URZ], RZ ;  /* 0x000000ff9aff89a7 */ /* 0x0005e2000810043f */
[----:B------:R-:W-:Y:S01]  /*11170*/  F2FP.BF16.F32.PACK_AB R156, R169, R156 ;  /* 0x0000009ca99c723e */ /* 0x000fe200000010ff */
[-C--:B------:R-:W-:Y:S01]  /*11180*/  FMUL.FTZ R30, R30, R153.reuse ;  /* 0x000000991e1e7220 */ /* 0x080fe20000410000 */
[-C--:B------:R-:W-:Y:S01]  /*11190*/  FMUL.FTZ R31, R31, R153.reuse ;  /* 0x000000991f1f7220 */ /* 0x080fe20000410000 */
[-C--:B------:R-:W-:Y:S01]  /*111a0*/  FMUL.FTZ R34, R34, R153.reuse ;  /* 0x0000009922227220 */ /* 0x080fe20000410000 */
[-C--:B------:R-:W-:Y:S01]  /*111b0*/  FMUL.FTZ R35, R35, R153.reuse ;  /* 0x0000009923237220 */ /* 0x080fe20000410000 */
[----:B------:R-:W0:Y:S01]  /*111c0*/  MUFU.EX2 R163, R163 ;  /* 0x000000a300a37308 */ /* 0x000e220000000800 */
[----:B----4-:R-:W-:Y:S01]  /*111d0*/  FADD.FTZ R3, R159, R3 ;  /* 0x000000039f037221 */ /* 0x010fe20000010000 */
[----:B--2---:R-:W-:Y:S01]  /*111e0*/  F2FP.BF16.F32.PACK_AB R154, R165, R164 ;  /* 0x000000a4a59a723e */ /* 0x004fe200000010ff */
[-C--:B------:R-:W-:Y:S01]  /*111f0*/  FMUL.FTZ R38, R38, R153.reuse ;  /* 0x0000009926267220 */ /* 0x080fe20000410000 */
[-C--:B------:R-:W-:Y:S01]  /*11200*/  FMUL.FTZ R39, R39, R153.reuse ;  /* 0x0000009927277220 */ /* 0x080fe20000410000 */
[-C--:B------:R-:W-:Y:S01]  /*11210*/  FMUL.FTZ R42, R42, R153.reuse ;  /* 0x000000992a2a7220 */ /* 0x080fe20000410000 */
[-C--:B------:R-:W-:Y:S01]  /*11220*/  FMUL.FTZ R43, R43, R153.reuse ;  /* 0x000000992b2b7220 */ /* 0x080fe20000410000 */
        /* <DEDUP_REMOVED lines=74> */
[----:B----4-:R-:W-:Y:S01]  /*116d0*/  FADD.FTZ R3, R175, R3 ;  /* 0x00000003af037221 */ /* 0x010fe20000010000 */
[----:B------:R-:W-:Y:S01]  /*116e0*/  FMUL.FTZ R151, R151, R153 ;  /* 0x0000009997977220 */ /* 0x000fe20000410000 */
[----:B------:R-:W-:-:S02]  /*116f0*/  F2FP.BF16.F32.PACK_AB R201, R155, R201 ;  /* 0x000000c99bc9723e */ /* 0x000fc400000010ff */
[----:B------:R-:W-:Y:S02]  /*11700*/  F2FP.BF16.F32.PACK_AB R203, R159, R203 ;  /* 0x000000cb9fcb723e */ /* 0x000fe400000010ff */
[----:B------:R-:W-:Y:S01]  /*11710*/  F2FP.BF16.F32.PACK_AB R153, R163, R176 ;  /* 0x000000b0a399723e */ /* 0x000fe200000010ff */
[----:B------:R-:W4:Y:S01]  /*11720*/  MUFU.EX2 R179, R179 ;  /* 0x000000b300b37308 */ /* 0x000f220000000800 */
[----:B0-----:R-:W-:Y:S01]  /*11730*/  FADD.FTZ R3, R178, R3 ;  /* 0x00000003b2037221 */ /* 0x001fe20000010000 */
[----:B------:R-:W-:Y:S02]  /*11740*/  F2FP.BF16.F32.PACK_AB R155, R167, R161 ;  /* 0x000000a1a79b723e */ /* 0x000fe400000010ff */
[----:B------:R-:W-:Y:S02]  /*11750*/  F2FP.BF16.F32.PACK_AB R158, R173, R172 ;  /* 0x000000acad9e723e */ /* 0x000fe400000010ff */
[----:B------:R-:W-:Y:S02]  /*11760*/  F2FP.BF16.F32.PACK_AB R159, R175, R174 ;  /* 0x000000aeaf9f723e */ /* 0x000fe400000010ff */
[----:B------:R-:W0:Y:S01]  /*11770*/  MUFU.EX2 R180, R180 ;  /* 0x000000b400b47308 */ /* 0x000e220000000800 */
[C---:B--2---:R-:W-:Y:S01]  /*11780*/  FADD.FTZ R5, R177.reuse, R5 ;  /* 0x00000005b1057221 */ /* 0x044fe20000010000 */
[----:B------:R-:W-:-:S06]  /*11790*/  F2FP.BF16.F32.PACK_AB R160, R177, R160 ;  /* 0x000000a0b1a0723e */ /* 0x000fcc00000010ff */
[----:B------:R-:W2:Y:S01]  /*117a0*/  MUFU.EX2 R182, R182 ;  /* 0x000000b600b67308 */ /* 0x000ea20000000800 */
[C---:B----4-:R-:W-:Y:S01]  /*117b0*/  FADD.FTZ R3, R179.reuse, R3 ;  /* 0x00000003b3037221 */ /* 0x050fe20000010000 */
[----:B------:R-:W-:-:S06]  /*117c0*/  F2FP.BF16.F32.PACK_AB R161, R179, R178 ;  /* 0x000000b2b3a1723e */ /* 0x000fcc00000010ff */
[----:B------:R-:W4:Y:S01]  /*117d0*/  MUFU.EX2 R181, R181 ;  /* 0x000000b500b57308 */ /* 0x000f220000000800 */
[----:B0-----:R-:W-:-:S07]  /*117e0*/  FADD.FTZ R5, R180, R5 ;  /* 0x00000005b4057221 */ /* 0x001fce0000010000 */
[----:B------:R-:W0:Y:S01]  /*117f0*/  MUFU.EX2 R183, R183 ;  /* 0x000000b700b77308 */ /* 0x000e220000000800 */
[----:B--2---:R-:W-:-:S07]  /*11800*/  FADD.FTZ R3, R182, R3 ;  /* 0x00000003b6037221 */ /* 0x004fce0000010000 */
[----:B------:R-:W2:Y:S01]  /*11810*/  MUFU.EX2 R184, R184 ;  /* 0x000000b800b87308 */ /* 0x000ea20000000800 */
[C---:B----4-:R-:W-:Y:S01]  /*11820*/  FADD.FTZ R5, R181.reuse, R5 ;  /* 0x00000005b5057221 */ /* 0x050fe20000010000 */
[----:B------:R-:W-:-:S06]  /*11830*/  F2FP.BF16.F32.PACK_AB R162, R181, R180 ;  /* 0x000000b4b5a2723e */ /* 0x000fcc00000010ff */
[----:B------:R-:W4:Y:S01]  /*11840*/  MUFU.EX2 R165, R186 ;  /* 0x000000ba00a57308 */ /* 0x000f220000000800 */
[C---:B0-----:R-:W-:Y:S01]  /*11850*/  FADD.FTZ R3, R183.reuse, R3 ;  /* 0x00000003b7037221 */ /* 0x041fe20000010000 */
[----:B------:R-:W-:-:S06]  /*11860*/  F2FP.BF16.F32.PACK_AB R163, R183, R182 ;  /* 0x000000b6b7a3723e */ /* 0x000fcc00000010ff */
[----:B------:R-:W0:Y:S01]  /*11870*/  MUFU.EX2 R185, R185 ;  /* 0x000000b900b97308 */ /* 0x000e220000000800 */
[----:B--2---:R-:W-:-:S07]  /*11880*/  FADD.FTZ R5, R184, R5 ;  /* 0x00000005b8057221 */ /* 0x004fce0000010000 */
[----:B------:R-:W2:Y:S01]  /*11890*/  MUFU.EX2 R187, R187 ;  /* 0x000000bb00bb7308 */ /* 0x000ea20000000800 */
[----:B----4-:R-:W-:-:S07]  /*118a0*/  FADD.FTZ R3, R165, R3 ;  /* 0x00000003a5037221 */ /* 0x010fce0000010000 */
[----:B------:R-:W4:Y:S01]  /*118b0*/  MUFU.EX2 R188, R188 ;  /* 0x000000bc00bc7308 */ /* 0x000f220000000800 */
[C---:B0-----:R-:W-:Y:S01]  /*118c0*/  FADD.FTZ R5, R185.reuse, R5 ;  /* 0x00000005b9057221 */ /* 0x041fe20000010000 */
[----:B------:R-:W-:-:S06]  /*118d0*/  F2FP.BF16.F32.PACK_AB R164, R185, R184 ;  /* 0x000000b8b9a4723e */ /* 0x000fcc00000010ff */
[----:B------:R-:W0:Y:S01]  /*118e0*/  MUFU.EX2 R190, R190 ;  /* 0x000000be00be7308 */ /* 0x000e220000000800 */
[C---:B--2---:R-:W-:Y:S01]  /*118f0*/  FADD.FTZ R3, R187.reuse, R3 ;  /* 0x00000003bb037221 */ /* 0x044fe20000010000 */
[----:B------:R-:W-:-:S06]  /*11900*/  F2FP.BF16.F32.PACK_AB R165, R187, R165 ;  /* 0x000000a5bba5723e */ /* 0x000fcc00000010ff */
[----:B------:R-:W2:Y:S01]  /*11910*/  MUFU.EX2 R189, R189 ;  /* 0x000000bd00bd7308 */ /* 0x000ea20000000800 */
[----:B----4-:R-:W-:-:S07]  /*11920*/  FADD.FTZ R5, R188, R5 ;  /* 0x00000005bc057221 */ /* 0x010fce0000010000 */
[----:B------:R-:W4:Y:S01]  /*11930*/  MUFU.EX2 R191, R191 ;  /* 0x000000bf00bf7308 */ /* 0x000f220000000800 */
[----:B0-----:R-:W-:-:S07]  /*11940*/  FADD.FTZ R3, R190, R3 ;  /* 0x00000003be037221 */ /* 0x001fce0000010000 */
[----:B------:R0:W5:Y:S01]  /*11950*/  MUFU.EX2 R168, R192 ;  /* 0x000000c000a87308 */ /* 0x0001620000000800 */
[C---:B--2---:R-:W-:Y:S01]  /*11960*/  FADD.FTZ R5, R189.reuse, R5 ;  /* 0x00000005bd057221 */ /* 0x044fe20000010000 */
[----:B------:R-:W-:-:S06]  /*11970*/  F2FP.BF16.F32.PACK_AB R166, R189, R188 ;  /* 0x000000bcbda6723e */ /* 0x000fcc00000010ff */
[----:B------:R-:W2:Y:S01]  /*11980*/  MUFU.EX2 R169, R194 ;  /* 0x000000c200a97308 */ /* 0x000ea20000000800 */
[----:B0-----:R-:W-:Y:S02]  /*11990*/  IMAD.U32 R192, RZ, RZ, UR54 ;  /* 0x00000036ffc07e24 */ /* 0x001fe4000f8e00ff */
[C---:B----4-:R-:W-:Y:S01]  /*119a0*/  FADD.FTZ R3, R191.reuse, R3 ;  /* 0x00000003bf037221 */ /* 0x050fe20000010000 */
[----:B------:R-:W-:Y:S02]  /*119b0*/  F2FP.BF16.F32.PACK_AB R167, R191, R190 ;  /* 0x000000bebfa7723e */ /* 0x000fe400000010ff */
[----:B------:R-:W-:Y:S02]  /*119c0*/  ISETP.NE.AND P3, PT, R192, 0x3, PT ;  /* 0x00000003c000780c */ /* 0x000fe40003f65270 */
[----:B------:R-:W0:Y:S01]  /*119d0*/  MUFU.EX2 R193, R193 ;  /* 0x000000c100c17308 */ /* 0x000e220000000800 */
[----:B-----5:R-:W-:-:S07]  /*119e0*/  FADD.FTZ R5, R168, R5 ;  /* 0x00000005a8057221 */ /* 0x020fce0000010000 */
[----:B------:R-:W4:Y:S01]  /*119f0*/  MUFU.EX2 R195, R195 ;  /* 0x000000c300c37308 */ /* 0x000f220000000800 */
[----:B--2---:R-:W-:-:S07]  /*11a00*/  FADD.FTZ R3, R169, R3 ;  /* 0x00000003a9037221 */ /* 0x004fce0000010000 */
[----:B------:R-:W2:Y:S01]  /*11a10*/  MUFU.EX2 R196, R196 ;  /* 0x000000c400c47308 */ /* 0x000ea20000000800 */
[C---:B0-----:R-:W-:Y:S01]  /*11a20*/  FADD.FTZ R5, R193.reuse, R5 ;  /* 0x00000005c1057221 */ /* 0x041fe20000010000 */
[----:B------:R-:W-:-:S06]  /*11a30*/  F2FP.BF16.F32.PACK_AB R168, R193, R168 ;  /* 0x000000a8c1a8723e */ /* 0x000fcc00000010ff */
[----:B------:R-:W0:Y:S01]  /*11a40*/  MUFU.EX2 R171, R198 ;  /* 0x000000c600ab7308 */ /* 0x000e220000000800 */
[C---:B----4-:R-:W-:Y:S01]  /*11a50*/  FADD.FTZ R3, R195.reuse, R3 ;  /* 0x00000003c3037221 */ /* 0x050fe20000010000 */
[----:B------:R-:W-:-:S06]  /*11a60*/  F2FP.BF16.F32.PACK_AB R169, R195, R169 ;  /* 0x000000a9c3a9723e */ /* 0x000fcc00000010ff */
[----:B------:R-:W4:Y:S01]  /*11a70*/  MUFU.EX2 R170, R197 ;  /* 0x000000c500aa7308 */ /* 0x000f220000000800 */
[----:B--2---:R-:W-:-:S07]  /*11a80*/  FADD.FTZ R5, R196, R5 ;  /* 0x00000005c4057221 */ /* 0x004fce0000010000 */
[----:B------:R-:W2:Y:S01]  /*11a90*/  MUFU.EX2 R199, R199 ;  /* 0x000000c700c77308 */ /* 0x000ea20000000800 */
[----:B0-----:R-:W-:Y:S01]  /*11aa0*/  FADD.FTZ R3, R171, R3 ;  /* 0x00000003ab037221 */ /* 0x001fe20000010000 */
[C---:B----4-:R-:W-:Y:S01]  /*11ab0*/  FADD.FTZ R5, R170.reuse, R5 ;  /* 0x00000005aa057221 */ /* 0x050fe20000010000 */
[----:B------:R-:W-:Y:S02]  /*11ac0*/  F2FP.BF16.F32.PACK_AB R170, R170, R196 ;  /* 0x000000c4aaaa723e */ /* 0x000fe400000010ff */
[C---:B--2---:R-:W-:Y:S01]  /*11ad0*/  FADD.FTZ R3, R199.reuse, R3 ;  /* 0x00000003c7037221 */ /* 0x044fe20000010000 */
[----:B------:R-:W-:Y:S01]  /*11ae0*/  F2FP.BF16.F32.PACK_AB R171, R199, R171 ;  /* 0x000000abc7ab723e */ /* 0x000fe200000010ff */
[----:B---3--:R-:W-:Y:S06]  /*11af0*/  @!P3 BRA `(.L_x_11673) ;  /* 0x000000000004b947 */ /* 0x008fec0003800000 */
[----:B------:R-:W-:Y:S01]  /*11b00*/  BPT.TRAP 0x1 ;  /* 0x000000040000795c */ /* 0x000fe20000300000 */
.L_x_11673:
[----:B------:R0:W2:Y:S01]  /*11b10*/  SYNCS.PHASECHK.TRANS64.TRYWAIT P2, [R4+URZ+0x22850], R216 ;  /* 0x022850d8040075a7 */ /* 0x0000a2000804017f */
[----:B------:R-:W-:Y:S05]  /*11b20*/  @!P3 BRA `(.L_x_11674) ;  /* 0x000000000004b947 */ /* 0x000fea0003800000 */
[----:B------:R-:W-:Y:S01]  /*11b30*/  BPT.TRAP 0x1 ;  /* 0x000000040000795c */ /* 0x000fe20000300000 */
.L_x_11674:
[----:B------:R-:W-:Y:S04]  /*11b40*/  BSSY B0, `(.L_x_11675) ;  /* 0x0000004000007945 */ /* 0x000fe80003800000 */
[----:B--2---:R-:W-:Y:S05]  /*11b50*/  @P2 BRA `(.L_x_11676) ;  /* 0x0000000000082947 */ /* 0x004fea0003800000 */
[----:B------:R-:W2:Y:S02]  /*11b60*/  SYNCS.PHASECHK.TRANS64.TRYWAIT P2, [R4+URZ+0x22850], R216 ;  /* 0x022850d8040075a7 */ /* 0x000ea4000804017f */
[----:B--2---:R-:W-:Y:S05]  /*11b70*/  @!P2 BRA `(.L_x_11677) ;  /* 0x0000012800e0a947 */ /* 0x004fea0003800000 */
.L_x_11676:
[----:B------:R-:W-:Y:S05]  /*11b80*/  BSYNC B0 ;  /* 0x0000000000007941 */ /* 0x000fea0003800000 */
.L_x_11675:
[----:B------:R-:W3:Y:S01]  /*11b90*/  S2R R174, SR_TID.X ;  /* 0x0000000000ae7919 */ /* 0x000ee20000002100 */
[----:B------:R-:W-:Y:S01]  /*11ba0*/  IMAD.MOV.U32 R173, RZ, RZ, 0x40000040 ;  /* 0x40000040ffad7424 */ /* 0x000fe200078e00ff */
[----:B------:R-:W-:Y:S05]  /*11bb0*/  WARPSYNC.ALL ;  /* 0x0000000000007948 */ /* 0x000fea0003800000 */
[----:B------:R-:W-:Y:S01]  /*11bc0*/  R2UR UR7, R173 ;  /* 0x00000000ad0772ca */ /* 0x000fe200000e0000 */
[----:B------:R-:W-:Y:S02]  /*11bd0*/  IMAD.MOV.U32 R172, RZ, RZ, 0xc00 ;  /* 0x00000c00ffac7424 */ /* 0x000fe400078e00ff */
[----:B------:R-:W-:-:S02]  /*11be0*/  IMAD.MOV.U32 R175, RZ, RZ, 0x40000040 ;  /* 0x40000040ffaf7424 */ /* 0x000fc400078e00ff */
[----:B------:R-:W-:Y:S02]  /*11bf0*/  IMAD R172, R2, R172, UR53 ;  /* 0x0000003502ac7e24 */ /* 0x000fe4000f8e02ac */
[----:B012---:R-:W-:-:S03]  /*11c00*/  @!P0 VIADD R4, R4, 0x22860 ;  /* 0x0002286004048836 */ /* 0x007fc60000000000 */
[----:B------:R-:W-:Y:S02]  /*11c10*/  R2UR UR6, R172 ;  /* 0x00000000ac0672ca */ /* 0x000fe400000e0000 */
[----:B------:R-:W-:Y:S02]  /*11c20*/  @!P0 PRMT R4, RZ, 0x654, R4 ;  /* 0x00000654ff048816 */ /* 0x000fe40000000004 */
[----:B---3--:R-:W-:-:S05]  /*11c30*/  SHF.R.U32.HI R174, RZ, 0x7, R174 ;  /* 0x00000007ffae7819 */ /* 0x008fca00000116ae */
[----:B------:R-:W-:Y:S02]  /*11c40*/  VIADD R173, R174, 0x8 ;  /* 0x00000008aead7836 */ /* 0x000fe40000000000 */
[----:B------:R-:W-:-:S03]  /*11c50*/  VIADD R174, R172, 0x80 ;  /* 0x00000080acae7836 */ /* 0x000fc60000000000 */
[----:B------:R0:W-:Y:S02]  /*11c60*/  BAR.SYNC.DEFER_BLOCKING R173, 0x100 ;  /* 0x000400ad0000751d */ /* 0x0001e40000010000 */
[----:B0-----:R-:W-:-:S04]  /*11c70*/  IMAD.MOV.U32 R173, RZ, RZ, 0x40000040 ;  /* 0x40000040ffad7424 */ /* 0x001fc800078e00ff */
        /* <DEDUP_REMOVED lines=43> */
[----:B0-----:R-:W-:-:S07]  /*11f30*/  IMAD.MOV.U32 R4, RZ, RZ, R217 ;  /* 0x000000ffff047224 */ /* 0x001fce00078e00d9 */
.L_x_11668:
[----:B------:R-:W-:-:S13]  /*11f40*/  ISETP.GE.AND P1, PT, R4, R219, PT ;  /* 0x000000db0400720c */ /* 0x000fda0003f26270 */
[----:B------:R-:W-:Y:S05]  /*11f50*/  @!P1 BRA `(.L_x_11679) ;  /* 0x0000003000689947 */ /* 0x000fea0003800000 */
[----:B------:R-:W-:Y:S02]  /*11f60*/  IMAD.MOV.U32 R201, RZ, RZ, R8 ;  /* 0x000000ffffc97224 */ /* 0x000fe400078e0008 */
[----:B------:R-:W-:-:S07]  /*11f70*/  IMAD.MOV.U32 R216, RZ, RZ, R0 ;  /* 0x000000ffffd87224 */ /* 0x000fce00078e0000 */
.L_x_11697:
        /* <DEDUP_REMOVED lines=8> */
[----:B-1----:R-:W-:Y:S06]  /*12000*/  @!P2 BRA `(.L_x_11680) ;  /* 0x000000000004a947 */ /* 0x002fec0003800000 */
[----:B------:R-:W-:Y:S01]  /*12010*/  BPT.TRAP 0x1 ;  /* 0x000000040000795c */ /* 0x000fe20000300000 */
.L_x_11680:
[----:B------:R-:W-:Y:S01]  /*12020*/  IMAD R11, R2, 0x8, R19 ;  /* 0x00000008020b7824 */ /* 0x000fe200078e0213 */
[----:B0-----:R-:W-:-:S04]  /*12030*/  SHF.L.U32 R200, R206, 0x1f, RZ ;  /* 0x0000001fcec87819 */ /* 0x001fc800000006ff */
[----:B------:R0:W1:Y:S01]  /*12040*/  SYNCS.PHASECHK.TRANS64.TRYWAIT P1, [R11+URZ+0x22830], R200 ;  /* 0x022830c80b0075a7 */ /* 0x000062000802017f */
[----:B------:R-:W-:Y:S05]  /*12050*/  @!P2 BRA `(.L_x_11681) ;  /* 0x000000000004a947 */ /* 0x000fea0003800000 */
[----:B------:R-:W-:Y:S01]  /*12060*/  BPT.TRAP 0x1 ;  /* 0x000000040000795c */ /* 0x000fe20000300000 */
.L_x_11681:
[----:B------:R-:W-:Y:S02]  /*12070*/  IMAD R8, R2, 0x300, R214 ;  /* 0x0000030002087824 */ /* 0x000fe400078e02d6 */
[----:B------:R-:W-:Y:S01]  /*12080*/  IMAD.MOV.U32 R9, RZ, RZ, 0x40000040 ;  /* 0x40000040ff097424 */ /* 0x000fe200078e00ff */
[----:B-1----:R-:W-:Y:S06]  /*12090*/  @P1 BRA `(.L_x_11682) ;  /* 0x0000000000081947 */ /* 0x002fec0003800000 */
[----:B------:R-:W1:Y:S02]  /*120a0*/  SYNCS.PHASECHK.TRANS64.TRYWAIT P1, [R11+URZ+0x22830], R200 ;  /* 0x022830c80b0075a7 */ /* 0x000e64000802017f */
[----:B-1----:R-:W-:Y:S05]  /*120b0*/  @!P1 BRA `(.L_x_11683) ;  /* 0x0000012400a49947 */ /* 0x002fea0003800000 */
.L_x_11682:
        /* <DEDUP_REMOVED lines=11> */
[----:B------:R-:W-:-:S02]  /*12170*/  IMAD.IADD R227, R215, 0x1, R213 ;  /* 0x00000001d7e37824 */ /* 0x000fc400078e02d5 */
[----:B------:R-:W-:-:S05]  /*12180*/  IMAD R226, R4, -0x60, RZ ;  /* 0xffffffa004e27824 */ /* 0x000fca00078e02ff */
[----:B------:R-:W-:Y:S02]  /*12190*/  IADD3 R217, -R209, 0x1, R226 ;  /* 0x00000001d1d97810 */ /* 0x000fe40007ffe1e2 */
        /* <DEDUP_REMOVED lines=8> */
[----:B------:R-:W-:-:S02]  /*12220*/  IADD3 R217, -R207, R217, R208 ;  /* 0x000000d9cfd97210 */ /* 0x000fc40007ffe1d0 */
[----:B--2---:R-:W-:-:S03]  /*12230*/  ISETP.NE.AND P1, PT, R0, 0x1, PT ;  /* 0x000000010000780c */ /* 0x004fc60003f25270 */
[----:B------:R-:W-:Y:S01]  /*12240*/  VIADD R225, R217, UR45 ;  /* 0x0000002dd9e17c36 */ /* 0x000fe20008000000 */
[----:B---3--:R-:W-:-:S09]  /*12250*/  SHF.R.U32.HI R10, RZ, 0x7, R10 ;  /* 0x00000007ff0a7819 */ /* 0x008fd2000001160a */
[----:B------:R-:W2:Y:S01]  /*12260*/  @P1 LDC R0, c[0x0][0x450] ;  /* 0x00011400ff001b82 */ /* 0x000ea20000000800 */
[----:B------:R-:W-:Y:S01]  /*12270*/  IADD3 R10, -R10, 0xb, RZ ;  /* 0x0000000b0a0a7810 */ /* 0x000fe20007ffe1ff */
        /* <DEDUP_REMOVED lines=13> */
[----:B------:R-:W-:Y:S02]  /*12350*/  R2UR UR4, R12 ;  /* 0x000000000c0472ca */ /* 0x000fe400000e0000 */
[----:B------:R-:W-:Y:S01]  /*12360*/  R2UR UR5, R13 ;  /* 0x000000000d0572ca */ /* 0x000fe200000e0000 */
[----:B---3--:R-:W-:-:S05]  /*12370*/  @P1 IMAD.HI.U32 R8, R227, R8, RZ ;  /* 0x00000008e3081227 */ /* 0x008fca00078e00ff */
[----:B--2---:R-:W-:Y:S01]  /*12380*/  @P1 SHF.R.U32.HI R227, RZ, R0, R8 ;  /* 0x00000000ffe31219 */ /* 0x004fe20000011608 */
[----:B------:R-:W-:Y:S01]  /*12390*/  @!P0 VIADD R0, R11, 0x22840 ;  /* 0x000228400b008836 */ /* 0x000fe20000000000 */
[----:B------:R-:W-:-:S03]  /*123a0*/  ISETP.GE.AND P1, PT, R230, 0x1, PT ;  /* 0x00000001e600780c */ /* 0x000fc60003f26270 */
[----:B------:R-:W2:Y:S01]  /*123b0*/  SHFL.IDX PT, R228, R227, RZ, 0x1c1f ;  /* 0x001c1fffe3e47589 */ /* 0x000ea200000e0000 */
[----:B------:R-:W-:Y:S01]  /*123c0*/  @!P0 PRMT R0, RZ, 0x654, R0 ;  /* 0x00000654ff008816 */ /* 0x000fe20000000000 */
[----:B--2---:R-:W-:Y:S01]  /*123d0*/  IMAD.IADD R203, R228, 0x1, R225 ;  /* 0x00000001e4cb7824 */ /* 0x004fe200078e02e1 */
[----:B------:R-:W-:Y:S02]  /*123e0*/  WARPGROUP.DEPBAR.LE gsb0, 0x0 ;  /* 0x00008000000079c5 */ /* 0x000fe40000010000 */
[----:B------:R-:W-:-:S06]  /*123f0*/  WARPGROUP.ARRIVE ;  /* 0x00000000000079c5 */ /* 0x000fcc0000000000 */
[----:B------:R-:W-:Y:S01]  /*12400*/  HGMMA.64x96x16.F32.BF16 R152, gdesc[UR4], R152, gsb0 ;  /* 0x01600000049879f0 */ /* 0x000fe20008001898 */
[----:B------:R-:W-:-:S06]  /*12410*/  ULOP3.LUT UR4, URZ, UR50, URZ, 0x33, !UPT ;  /* 0x000000323f047292 */ /* 0x000fcc000f8e333f */
[----:B------:R-:W-:-:S04]  /*12420*/  VIADD R217, R217, UR4 ;  /* 0x00000004d9d97c36 */ /* 0x000fc80008000000 */
[----:B------:R-:W-:Y:S01]  /*12430*/  IMAD.IADD R202, R228, 0x1, R217 ;  /* 0x00000001e4ca7824 */ /* 0x000fe200078e02d9 */
[----:B------:R-:W-:Y:S02]  /*12440*/  WARPGROUP.DEPBAR.LE gsb0, 0x0 ;  /* 0x00008000000079c5 */ /* 0x000fe40000010000 */
[----:B------:R2:W-:Y:S06]  /*12450*/  BAR.ARV R10, 0x100 ;  /* 0x0004000a0000751d */ /* 0x0005ec0000002000 */
[----:B------:R3:W-:Y:S02]  /*12460*/  @!P0 SYNCS.ARRIVE.TRANS64.RED.A1T0 RZ, [R0+URZ], RZ ;  /* 0x000000ff00ff89a7 */ /* 0x0007e4000810043f */
[----:B---3--:R-:W-:Y:S01]  /*12470*/  IMAD.IADD R0, R226, 0x1, -R209 ;  /* 0x00000001e2007824 */ /* 0x008fe200078e0ad1 */
[----:B--2---:R-:W-:Y:S06]  /*12480*/  @!P1 BRA `(.L_x_11684) ;  /* 0x0000000000549947 */ /* 0x004fec0003800000 */
        /* <DEDUP_REMOVED lines=12> */
.L_x_11686:
[----:B------:R-:W-:-:S05]  /*12550*/  IMAD.U32 R229, RZ, RZ, UR40 ;  /* 0x00000028ffe57e24 */ /* 0x000fca000f8e00ff */
[----:B------:R-:W-:-:S13]  /*12560*/  ISETP.NE.AND P1, PT, R229, 0x1, PT ;  /* 0x00000001e500780c */ /* 0x000fda0003f25270 */
[----:B------:R-:W2:Y:S02]  /*12570*/  @P1 LDC.64 R8, c[0x0][0x9e8] ;  /* 0x00027a00ff081b82 */ /* 0x000ea40000000a00 */
[----:B--2---:R-:W-:-:S05]  /*12580*/  @P1 IMAD.HI.U32 R8, R228, R8, RZ ;  /* 0x00000008e4081227 */ /* 0x004fca00078e00ff */
[----:B------:R-:W-:-:S07]  /*12590*/  @P1 SHF.R.U32.HI R228, RZ, R9, R8 ;  /* 0x00000009ffe41219 */ /* 0x000fce0000011608 */
.L_x_11687:
[----:B------:R-:W-:Y:S05]  /*125a0*/  BSYNC B0 ;  /* 0x0000000000007941 */ /* 0x000fea0003800000 */
.L_x_11685:
[----:B------:R-:W-:-:S05]  /*125b0*/  IMAD R228, R228, R229, R0 ;  /* 0x000000e5e4e47224 */ /* 0x000fca00078e0200 */
[----:B------:R-:W-:Y:S02]  /*125c0*/  VIMNMX R202, R202, R228, !PT ;  /* 0x000000e4caca7248 */ /* 0x000fe40007fe0100 */
[----:B------:R-:W-:-:S07]  /*125d0*/  VIADDMNMX R203, R228, R229, R203, PT ;  /* 0x000000e5e4cb7246 */ /* 0x000fce00038001cb */
.L_x_11684:
[C---:B------:R-:W-:Y:S02]  /*125e0*/  ISETP.GE.AND P1, PT, R226.reuse, 0x2, PT ;  /* 0x00000002e200780c */ /* 0x040fe40003f26270 */
[----:B------:R-:W-:Y:S02]  /*125f0*/  ISETP.GE.AND P4, PT, R226, 0xa, PT ;  /* 0x0000000ae200780c */ /* 0x000fe40003f86270 */
        /* <DEDUP_REMOVED lines=133> */
[----:B------:R-:W-:Y:S01]  /*12e50*/  ISETP.GE.AND P6, PT, R230, 0x1, PT ;  /* 0x00000001e600780c */ /* 0x000fe20003fc6270 */
[--C-:B--2---:R-:W-:Y:S02]  /*12e60*/  IMAD.IADD R225, R225, 0x1, R202.reuse ;  /* 0x00000001e1e17824 */ /* 0x104fe400078e02ca */
        /* <DEDUP_REMOVED lines=14> */
.L_x_11690:
[----:B------:R-:W-:-:S05]  /*12f50*/  IMAD.U32 R203, RZ, RZ, UR40 ;  /* 0x00000028ffcb7e24 */ /* 0x000fca000f8e00ff */
[----:B------:R-:W-:-:S13]  /*12f60*/  ISETP.NE.AND P6, PT, R203, 0x1, PT ;  /* 0x00000001cb00780c */ /* 0x000fda0003fc5270 */
[----:B------:R-:W2:Y:S02]  /*12f70*/  @P6 LDC.64 R8, c[0x0][0x9e8] ;  /* 0x00027a00ff086b82 */ /* 0x000ea40000000a00 */
[----:B--2---:R-:W-:-:S05]  /*12f80*/  @P6 IMAD.HI.U32 R8, R202, R8, RZ ;  /* 0x00000008ca086227 */ /* 0x004fca00078e00ff */
[----:B------:R-:W-:-:S07]  /*12f90*/  @P6 SHF.R.U32.HI R202, RZ, R9, R8 ;  /* 0x00000009ffca6219 */ /* 0x000fce0000011608 */
.L_x_11691:
[----:B------:R-:W-:Y:S05]  /*12fa0*/  BSYNC B0 ;  /* 0x0000000000007941 */ /* 0x000fea0003800000 */
.L_x_11689:
[----:B------:R-:W-:-:S05]  /*12fb0*/  IMAD R0, R202, R203, R0 ;  /* 0x000000cbca007224 */ /* 0x000fca00078e0200 */
[----:B------:R-:W-:Y:S02]  /*12fc0*/  VIMNMX R217, R217, R0, !PT ;  /* 0x00000000d9d97248 */ /* 0x000fe40007fe0100 */
[----:B------:R-:W-:-:S07]  /*12fd0*/  VIADDMNMX R225, R0, R203, R225, PT ;  /* 0x000000cb00e17246 */ /* 0x000fce00038001e1 */
.L_x_11688:
[C---:B------:R-:W-:Y:S01]  /*12fe0*/  ISETP.GT.AND P1, PT, R217.reuse, 0x1, !P1 ;  /* 0x00000001d900780c */ /* 0x040fe20004f24270 */
[----:B------:R-:W-:Y:S01]  /*12ff0*/  IMAD.U32 R9, RZ, RZ, UR37 ;  /* 0x00000025ff097e24 */ /* 0x000fe2000f8e00ff */
[----:B------:R-:W-:Y:S01]  /*13000*/  ISETP.GT.AND P2, PT, R217, 0x8, !P2 ;  /* 0x00000008d900780c */ /* 0x000fe20005744270 */
[----:B------:R-:W-:Y:S01]  /*13010*/  IMAD.U32 R228, RZ, RZ, UR54 ;  /* 0x00000036ffe47e24 */ /* 0x000fe2000f8e00ff */
        /* <DEDUP_REMOVED lines=10> */
[C---:B------:R-:W-:Y:S02]  /*130c0*/  LOP3.LUT P1, RZ, R18.reuse, 0x8, RZ, 0xc0, !PT ;  /* 0x0000000812ff7812 */ /* 0x040fe4000782c0ff */
[----:B------:R-:W-:Y:S02]  /*130d0*/  FMNMX.FTZ R0, R153, R0, !PT ;  /* 0x0000000099007209 */ /* 0x000fe40007810000 */
[----:B------:R-:W-:Y:S02]  /*130e0*/  ISETP.GT.AND P1, PT, R217, 0x10, !P1 ;  /* 0x00000010d900780c */ /* 0x000fe40004f24270 */
[----:B------:R-:W-:Y:S02]  /*130f0*/  LOP3.LUT P6, RZ, R18, 0x10000, RZ, 0xc0, !PT ;  /* 0x0001000012ff7812 */ /* 0x000fe400078cc0ff */
        /* <DEDUP_REMOVED lines=68> */
[----:B--2---:R-:W-:-:S02]  /*13540*/  FMNMX.FTZ R0, R0, R8, !PT ;  /* 0x0000000800007209 */ /* 0x004fc40007810000 */
[----:B------:R-:W-:Y:S02]  /*13550*/  FSEL R182, R182, -INF , !P1 ;  /* 0xff800000b6b67808 */ /* 0x000fe40004800000 */
[----:B------:R-:W-:Y:S01]  /*13560*/  LOP3.LUT P1, RZ, R18, 0x200, RZ, 0xc0, !PT ;  /* 0x0000020012ff7812 */ /* 0x000fe2000782c0ff */
[----:B------:R-:W2:Y:S01]  /*13570*/  SHFL.BFLY PT, R8, R0, 0x1, 0x1f ;  /* 0x0c201f0000087f89 */ /* 0x000ea200000e0000 */
[----:B------:R-:W-:Y:S02]  /*13580*/  ISETP.LT.OR P4, PT, R225, 0x52, P4 ;  /* 0x00000052e100780c */ /* 0x000fe40002781670 */
[C---:B------:R-:W-:Y:S02]  /*13590*/  ISETP.GT.AND P1, PT, R217.reuse, 0x39, !P1 ;  /* 0x00000039d900780c */ /* 0x040fe40004f24270 */
[----:B------:R-:W-:Y:S02]  /*135a0*/  ISETP.GT.AND P5, PT, R217, 0x58, !P5 ;  /* 0x00000058d900780c */ /* 0x000fe40006fa4270 */
[----:B------:R-:W-:-:S02]  /*135b0*/  ISETP.LT.OR P1, PT, R225, 0x3a, P1 ;  /* 0x0000003ae100780c */ /* 0x000fc40000f21670 */
[----:B------:R-:W-:Y:S02]  /*135c0*/  FSEL R195, R195, -INF , !P4 ;  /* 0xff800000c3c37808 */ /* 0x000fe40006000000 */
[----:B------:R-:W-:Y:S02]  /*135d0*/  FSEL R183, R183, -INF , !P1 ;  /* 0xff800000b7b77808 */ /* 0x000fe40004800000 */
[----:B------:R-:W-:Y:S02]  /*135e0*/  LOP3.LUT P1, RZ, R18, 0x100, RZ, 0xc0, !PT ;  /* 0x0000010012ff7812 */ /* 0x000fe4000782c0ff */
[----:B------:R-:W-:Y:S02]  /*135f0*/  ISETP.LT.OR P5, PT, R225, 0x59, P5 ;  /* 0x00000059e100780c */ /* 0x000fe40002fa1670 */
[----:B------:R-:W-:Y:S02]  /*13600*/  ISETP.GT.AND P1, PT, R217, 0x40, !P1 ;  /* 0x00000040d900780c */ /* 0x000fe40004f24270 */
[----:B------:R-:W-:-:S02]  /*13610*/  FSEL R198, R198, -INF , !P5 ;  /* 0xff800000c6c67808 */ /* 0x000fc40006800000 */
[----:B------:R-:W-:Y:S02]  /*13620*/  ISETP.LT.OR P1, PT, R225, 0x41, P1 ;  /* 0x00000041e100780c */ /* 0x000fe40000f21670 */
[----:B--2---:R-:W-:Y:S02]  /*13630*/  FMNMX.FTZ R0, R0, R8, !PT ;  /* 0x0000000800007209 */ /* 0x004fe40007810000 */
[----:B------:R-:W-:Y:S02]  /*13640*/  FSEL R186, R186, -INF , !P1 ;  /* 0xff800000baba7808 */ /* 0x000fe40004800000 */
[----:B------:R-:W-:Y:S01]  /*13650*/  LOP3.LUT P1, RZ, R18, 0x80, RZ, 0xc0, !PT ;  /* 0x0000008012ff7812 */ /* 0x000fe2000782c0ff */
[----:B------:R-:W-:-:S03]  /*13660*/  FMUL.FTZ R8, R0, R9 ;  /* 0x0000000900087220 */ /* 0x000fc60000410000 */
[----:B------:R-:W-:-:S04]  /*13670*/  ISETP.GT.AND P1, PT, R217, 0x41, !P1 ;  /* 0x00000041d900780c */ /* 0x000fc80004f24270 */
[----:B------:R-:W-:-:S04]  /*13680*/  ISETP.LT.OR P1, PT, R225, 0x42, P1 ;  /* 0x00000042e100780c */ /* 0x000fc80000f21670 */
[----:B------:R-:W-:Y:S02]  /*13690*/  FSEL R187, R187, -INF , !P1 ;  /* 0xff800000bbbb7808 */ /* 0x000fe40004800000 */
[----:B------:R-:W-:Y:S02]  /*136a0*/  ISETP.GT.AND P1, PT, R217, 0x48, !P2 ;  /* 0x00000048d900780c */ /* 0x000fe40005724270 */
[----:B------:R-:W-:Y:S02]  /*136b0*/  LOP3.LUT P2, RZ, R18, 0x2, RZ, 0xc0, !PT ;  /* 0x0000000212ff7812 */ /* 0x000fe4000784c0ff */
[----:B------:R-:W-:-:S04]  /*136c0*/  ISETP.LT.OR P1, PT, R225, 0x49, P1 ;  /* 0x00000049e100780c */ /* 0x000fc80000f21670 */
[----:B------:R-:W-:Y:S02]  /*136d0*/  FSEL R190, R190, -INF , !P1 ;  /* 0xff800000bebe7808 */ /* 0x000fe40004800000 */
[----:B------:R-:W-:Y:S02]  /*136e0*/  ISETP.GT.AND P1, PT, R217, 0x49, !P6 ;  /* 0x00000049d900780c */ /* 0x000fe40007724270 */
[----:B------:R-:W-:Y:S02]  /*136f0*/  LOP3.LUT P6, RZ, R18, 0x1, RZ, 0xc0, !PT ;  /* 0x0000000112ff7812 */ /* 0x000fe400078cc0ff */
[----:B------:R-:W-:-:S04]  /*13700*/  ISETP.LT.OR P1, PT, R225, 0x4a, P1 ;  /* 0x0000004ae100780c */ /* 0x000fc80000f21670 */
[----:B------:R-:W-:Y:S02]  /*13710*/  FSEL R191, R191, -INF , !P1 ;  /* 0xff800000bfbf7808 */ /* 0x000fe40004800000 */
[----:B------:R-:W-:-:S04]  /*13720*/  FSETP.NEU.FTZ.AND P1, PT, R0, -INF , PT ;  /* 0xff8000000000780b */ /* 0x000fc80003f3d000 */
[----:B------:R-:W-:Y:S02]  /*13730*/  FSEL R202, R0, RZ, P1 ;  /* 0x000000ff00ca7208 */ /* 0x000fe40000800000 */
[----:B------:R-:W-:Y:S02]  /*13740*/  FSEL R8, R8, RZ, P1 ;  /* 0x000000ff08087208 */ /* 0x000fe40000800000 */
[----:B------:R-:W-:Y:S01]  /*13750*/  ISETP.GT.AND P1, PT, R217, RZ, !P2 ;  /* 0x000000ffd900720c */ /* 0x000fe20005724270 */
[----:B------:R-:W-:Y:S01]  /*13760*/  FADD.FTZ R202, -R202, R216 ;  /* 0x000000d8caca7221 */ /* 0x000fe20000010100 */
[----:B------:R-:W-:Y:S01]  /*13770*/  ISETP.NE.AND P2, PT, R228, 0x3, PT ;  /* 0x00000003e400780c */ /* 0x000fe20003f45270 */
[-CC-:B------:R-:W-:Y:S01]  /*13780*/  FFMA.FTZ R152, R152, R9.reuse, -R8.reuse ;  /* 0x0000000998987223 */ /* 0x180fe20000010808 */
[----:B------:R-:W-:Y:S01]  /*13790*/  ISETP.LT.OR P1, PT, R225, 0x1, P1 ;  /* 0x00000001e100780c */ /* 0x000fe20000f21670 */
[-CC-:B------:R-:W-:Y:S01]  /*137a0*/  FFMA.FTZ R153, R153, R9.reuse, -R8.reuse ;  /* 0x0000000999997223 */ /* 0x180fe20000010808 */
[-CC-:B------:R-:W-:Y:S01]  /*137b0*/  FFMA.FTZ R156, R156, R9.reuse, -R8.reuse ;  /* 0x000000099c9c7223 */ /* 0x180fe20000010808 */
[-CC-:B------:R-:W-:Y:S01]  /*137c0*/  FFMA.FTZ R157, R157, R9.reuse, -R8.reuse ;  /* 0x000000099d9d7223 */ /* 0x180fe20000010808 */
[----:B------:R-:W-:Y:S01]  /*137d0*/  FSEL R154, R154, -INF , !P1 ;  /* 0xff8000009a9a7808 */ /* 0x000fe20004800000 */
        /* <DEDUP_REMOVED lines=22> */
[----:B------:R-:W-:Y:S01]  /*13940*/  MUFU.EX2 R152, R152 ;  /* 0x0000009800987308 */ /* 0x000fe20000000800 */
[----:B------:R-:W-:-:S02]  /*13950*/  ISETP.GT.AND P1, PT, R217, 0x59, !P6 ;  /* 0x00000059d900780c */ /* 0x000fc40007724270 */
[----:B------:R-:W-:Y:S02]  /*13960*/  FMNMX.FTZ R8, R155, R8, !PT ;  /* 0x000000089b087209 */ /* 0x000fe40007810000 */
[----:B------:R-:W-:Y:S02]  /*13970*/  ISETP.LT.OR P1, PT, R225, 0x5a, P1 ;  /* 0x0000005ae100780c */ /* 0x000fe40000f21670 */
[----:B------:R-:W-:Y:S01]  /*13980*/  FMNMX.FTZ R8, R158, R8, !PT ;  /* 0x000000089e087209 */ /* 0x000fe20007810000 */
[----:B------:R-:W2:Y:S01]  /*13990*/  MUFU.EX2 R181, R181 ;  /* 0x000000b500b57308 */ /* 0x000ea20000000800 */
[----:B------:R-:W-:Y:S02]  /*139a0*/  FSEL R199, R199, -INF , !P1 ;  /* 0xff800000c7c77808 */ /* 0x000fe40004800000 */
[----:B------:R-:W-:-:S04]  /*139b0*/  FMNMX.FTZ R8, R159, R8, !PT ;  /* 0x000000089f087209 */ /* 0x000fc80007810000 */
[----:B------:R-:W-:Y:S01]  /*139c0*/  FMNMX.FTZ R8, R162, R8, !PT ;  /* 0x00000008a2087209 */ /* 0x000fe20007810000 */
[----:B------:R-:W3:Y:S03]  /*139d0*/  MUFU.EX2 R153, R153 ;  /* 0x0000009900997308 */ /* 0x000ee60000000800 */
[----:B------:R-:W-:-:S04]  /*139e0*/  FMNMX.FTZ R8, R163, R8, !PT ;  /* 0x00000008a3087209 */ /* 0x000fc80007810000 */
[----:B------:R-:W-:Y:S01]  /*139f0*/  FMNMX.FTZ R8, R166, R8, !PT ;  /* 0x00000008a6087209 */ /* 0x000fe20007810000 */
[----:B------:R-:W4:Y:S01]  /*13a00*/  MUFU.EX2 R156, R156 ;  /* 0x0000009c009c7308 */ /* 0x000f220000000800 */
[----:B--2---:R-:W-:Y:S01]  /*13a10*/  FFMA.FTZ R5, R181, R5, R152 ;  /* 0x00000005b5057223 */ /* 0x004fe20000010098 */
[-C--:B------:R-:W-:Y:S01]  /*13a20*/  FMUL.FTZ R24, R24, R181.reuse ;  /* 0x000000b518187220 */ /* 0x080fe20000410000 */
[----:B------:R-:W-:Y:S01]  /*13a30*/  FMNMX.FTZ R8, R167, R8, !PT ;  /* 0x00000008a7087209 */ /* 0x000fe20007810000 */
[-C--:B------:R-:W-:Y:S01]  /*13a40*/  FMUL.FTZ R25, R25, R181.reuse ;  /* 0x000000b519197220 */ /* 0x080fe20000410000 */
[-C--:B------:R-:W-:Y:S01]  /*13a50*/  FMUL.FTZ R28, R28, R181.reuse ;  /* 0x000000b51c1c7220 */ /* 0x080fe20000410000 */
[-C--:B------:R-:W-:Y:S01]  /*13a60*/  FMUL.FTZ R29, R29, R181.reuse ;  /* 0x000000b51d1d7220 */ /* 0x080fe20000410000 */
[----:B------:R-:W-:Y:S01]  /*13a70*/  FMNMX.FTZ R8, R170, R8, !PT ;  /* 0x00000008aa087209 */ /* 0x000fe20007810000 */
[----:B------:R-:W2:Y:S01]  /*13a80*/  MUFU.EX2 R157, R157 ;  /* 0x0000009d009d7308 */ /* 0x000ea20000000800 */
        /* <DEDUP_REMOVED lines=103> */
[----:B------:R-:W-:-:S02]  /*14100*/  FMUL.FTZ R149, R149, R181 ;  /* 0x000000b595957220 */ /* 0x000fc40000410000 */
[----:B------:R-:W3:Y:S01]  /*14110*/  MUFU.EX2 R184, R184 ;  /* 0x000000b800b87308 */ /* 0x000ee20000000800 */
[----:B----4-:R-:W-:-:S07]  /*14120*/  FADD.FTZ R5, R180, R5 ;  /* 0x00000005b4057221 */ /* 0x010fce0000010000 */
[----:B------:R-:W4:Y:S01]  /*14130*/  MUFU.EX2 R185, R185 ;  /* 0x000000b900b97308 */ /* 0x000f220000000800 */
[----:B-----5:R-:W-:Y:S01]  /*14140*/  FADD.FTZ R5, R203, R5 ;  /* 0x00000005cb057221 */ /* 0x020fe20000010000 */
[----:B--2---:R-:W-:-:S04]  /*14150*/  FMNMX.FTZ R8, R8, R153, !PT ;  /* 0x0000009908087209 */ /* 0x004fc80007810000 */
[C---:B------:R-:W-:Y:S01]  /*14160*/  FSETP.NEU.FTZ.AND P1, PT, R8.reuse, -INF , PT ;  /* 0xff8000000800780b */ /* 0x040fe20003f3d000 */
[----:B------:R-:W-:Y:S01]  /*14170*/  FMUL.FTZ R216, R8, R9 ;  /* 0x0000000908d87220 */ /* 0x000fe20000410000 */
[----:B------:R-:W2:Y:S01]  /*14180*/  MUFU.EX2 R188, R188 ;  /* 0x000000bc00bc7308 */ /* 0x000ea20000000800 */
[----:B---3--:R-:W-:-:S03]  /*14190*/  FADD.FTZ R5, R184, R5 ;  /* 0x00000005b8057221 */ /* 0x008fc60000010000 */
[----:B------:R-:W-:Y:S01]  /*141a0*/  FSEL R216, R216, RZ, P1 ;  /* 0x000000ffd8d87208 */ /* 0x000fe20000800000 */
[----:B----4-:R-:W-:-:S03]  /*141b0*/  FADD.FTZ R5, R185, R5 ;  /* 0x00000005b9057221 */ /* 0x010fc60000010000 */
[----:B------:R-:W-:Y:S01]  /*141c0*/  MUFU.EX2 R189, R189 ;  /* 0x000000bd00bd7308 */ /* 0x000fe20000000800 */
[-CC-:B------:R-:W-:Y:S01]  /*141d0*/  FFMA.FTZ R153, R170, R9.reuse, -R216.reuse ;  /* 0x00000009aa997223 */ /* 0x180fe200000108d8 */
[-CC-:B------:R-:W-:Y:S01]  /*141e0*/  FFMA.FTZ R227, R154, R9.reuse, -R216.reuse ;  /* 0x000000099ae37223 */ /* 0x180fe200000108d8 */
[----:B------:R-:W-:Y:S01]  /*141f0*/  F2FP.BF16.F32.PACK_AB R154, R157, R156 ;  /* 0x0000009c9d9a723e */ /* 0x000fe200000010ff */
[-CC-:B------:R-:W-:Y:S01]  /*14200*/  FFMA.FTZ R226, R158, R9.reuse, -R216.reuse ;  /* 0x000000099ee27223 */ /* 0x180fe200000108d8 */
[----:B------:R-:W-:Y:S01]  /*14210*/  F2FP.BF16.F32.PACK_AB R156, R161, R160 ;  /* 0x000000a0a19c723e */ /* 0x000fe200000010ff */
[-CC-:B------:R-:W-:Y:S01]  /*14220*/  FFMA.FTZ R155, R155, R9.reuse, -R216.reuse ;  /* 0x000000099b9b7223 */ /* 0x180fe200000108d8 */
[----:B------:R-:W-:Y:S01]  /*14230*/  F2FP.BF16.F32.PACK_AB R158, R165, R164 ;  /* 0x000000a4a59e723e */ /* 0x000fe200000010ff */
[----:B------:R3:W-:Y:S01]  /*14240*/  MUFU.EX2 R161, R153 ;  /* 0x0000009900a17308 */ /* 0x0007e20000000800 */
[----:B------:R-:W-:Y:S01]  /*14250*/  F2FP.BF16.F32.PACK_AB R164, R177, R176 ;  /* 0x000000b0b1a4723e */ /* 0x000fe200000010ff */
[-CC-:B------:R-:W-:Y:S01]  /*14260*/  FFMA.FTZ R159, R159, R9.reuse, -R216.reuse ;  /* 0x000000099f9f7223 */ /* 0x180fe200000108d8 */
[-CC-:B------:R-:W-:Y:S01]  /*14270*/  FFMA.FTZ R225, R162, R9.reuse, -R216.reuse ;  /* 0x00000009a2e17223 */ /* 0x180fe200000108d8 */
[-CC-:B------:R-:W-:Y:S01]  /*14280*/  FFMA.FTZ R163, R163, R9.reuse, -R216.reuse ;  /* 0x00000009a3a37223 */ /* 0x180fe200000108d8 */
[-CC-:B------:R-:W-:Y:S01]  /*14290*/  FFMA.FTZ R217, R166, R9.reuse, -R216.reuse ;  /* 0x00000009a6d97223 */ /* 0x180fe200000108d8 */
[-CC-:B------:R-:W-:Y:S01]  /*142a0*/  FFMA.FTZ R167, R167, R9.reuse, -R216.reuse ;  /* 0x00000009a7a77223 */ /* 0x180fe200000108d8 */
[-CC-:B------:R-:W-:Y:S01]  /*142b0*/  FFMA.FTZ R171, R171, R9.reuse, -R216.reuse ;  /* 0x00000009abab7223 */ /* 0x180fe200000108d8 */
[----:B------:R-:W-:Y:S01]  /*142c0*/  MUFU.EX2 R227, R227 ;  /* 0x000000e300e37308 */ /* 0x000fe20000000800 */
[----:B---3--:R-:W-:Y:S01]  /*142d0*/  FSEL R153, R8, RZ, P1 ;  /* 0x000000ff08997208 */ /* 0x008fe20000800000 */
[-CC-:B------:R-:W-:Y:S01]  /*142e0*/  FFMA.FTZ R202, R174, R9.reuse, -R216.reuse ;  /* 0x00000009aeca7223 */ /* 0x180fe200000108d8 */
[-CC-:B------:R-:W-:Y:S01]  /*142f0*/  FFMA.FTZ R175, R175, R9.reuse, -R216.reuse ;  /* 0x00000009afaf7223 */ /* 0x180fe200000108d8 */
[-CC-:B------:R-:W-:Y:S01]  /*14300*/  FFMA.FTZ R178, R178, R9.reuse, -R216.reuse ;  /* 0x00000009b2b27223 */ /* 0x180fe200000108d8 */
[-CC-:B------:R-:W-:Y:S01]  /*14310*/  FFMA.FTZ R179, R179, R9.reuse, -R216.reuse ;  /* 0x00000009b3b37223 */ /* 0x180fe200000108d8 */
[----:B------:R-:W-:Y:S01]  /*14320*/  FADD.FTZ R153, -R153, R201 ;  /* 0x000000c999997221 */ /* 0x000fe20000010100 */
[-CC-:B------:R-:W-:Y:S01]  /*14330*/  FFMA.FTZ R182, R182, R9.reuse, -R216.reuse ;  /* 0x00000009b6b67223 */ /* 0x180fe200000108d8 */
[----:B------:R-:W3:Y:S01]  /*14340*/  MUFU.EX2 R155, R155 ;  /* 0x0000009b009b7308 */ /* 0x000ee20000000800 */
[-CC-:B------:R-:W-:Y:S01]  /*14350*/  FFMA.FTZ R183, R183, R9.reuse, -R216.reuse ;  /* 0x00000009b7b77223 */ /* 0x180fe200000108d8 */
[-C--:B------:R-:W-:Y:S01]  /*14360*/  FMUL.FTZ R153, R153, R9.reuse ;  /* 0x0000000999997220 */ /* 0x080fe20000410000 */
[-CC-:B------:R-:W-:Y:S01]  /*14370*/  FFMA.FTZ R186, R186, R9.reuse, -R216.reuse ;  /* 0x00000009baba7223 */ /* 0x180fe200000108d8 */
[-CC-:B------:R-:W-:Y:S01]  /*14380*/  FFMA.FTZ R187, R187, R9.reuse, -R216.reuse ;  /* 0x00000009bbbb7223 */ /* 0x180fe200000108d8 */
[----:B------:R-:W-:Y:S01]  /*14390*/  F2FP.BF16.F32.PACK_AB R160, R169, R168 ;  /* 0x000000a8a9a0723e */ /* 0x000fe200000010ff */
[-CC-:B------:R-:W-:Y:S01]  /*143a0*/  FFMA.FTZ R190, R190, R9.reuse, -R216.reuse ;  /* 0x00000009bebe7223 */ /* 0x180fe200000108d8 */
[-CC-:B------:R-:W-:Y:S01]  /*143b0*/  FFMA.FTZ R191, R191, R9.reuse, -R216.reuse ;  /* 0x00000009bfbf7223 */ /* 0x180fe200000108d8 */
[----:B------:R3:W4:Y:S01]  /*143c0*/  MUFU.EX2 R176, R153 ;  /* 0x0000009900b07308 */ /* 0x0007220000000800 */
[-CC-:B------:R-:W-:Y:S01]  /*143d0*/  FFMA.FTZ R194, R194, R9.reuse, -R216.reuse ;  /* 0x00000009c2c27223 */ /* 0x180fe200000108d8 */
[-CC-:B------:R-:W-:Y:S01]  /*143e0*/  FFMA.FTZ R195, R195, R9.reuse, -R216.reuse ;  /* 0x00000009c3c37223 */ /* 0x180fe200000108d8 */
[----:B------:R-:W-:Y:S01]  /*143f0*/  F2FP.BF16.F32.PACK_AB R162, R173, R172 ;  /* 0x000000acada2723e */ /* 0x000fe200000010ff */
[-CC-:B------:R-:W-:Y:S01]  /*14400*/  FFMA.FTZ R198, R198, R9.reuse, -R216.reuse ;  /* 0x00000009c6c67223 */ /* 0x180fe200000108d8 */
[----:B------:R-:W-:Y:S01]  /*14410*/  FFMA.FTZ R199, R199, R9, -R216 ;  /* 0x00000009c7c77223 */ /* 0x000fe200000108d8 */
[----:B--2---:R-:W-:Y:S01]  /*14420*/  FADD.FTZ R5, R188, R5 ;  /* 0x00000005bc057221 */ /* 0x004fe20000010000 */
[----:B------:R-:W-:Y:S01]  /*14430*/  F2FP.BF16.F32.PACK_AB R166, R203, R180 ;  /* 0x000000b4cba6723e */ /* 0x000fe200000010ff */
[----:B------:R-:W2:Y:S01]  /*14440*/  MUFU.EX2 R226, R226 ;  /* 0x000000e200e27308 */ /* 0x000ea20000000800 */
[----:B---3--:R-:W-:Y:S01]  /*14450*/  F2FP.BF16.F32.PACK_AB R153, R155, R227 ;  /* 0x000000e39b99723e */ /* 0x008fe200000010ff */
[----:B------:R-:W-:Y:S01]  /*14460*/  FADD.FTZ R5, R189, R5 ;  /* 0x00000005bd057221 */ /* 0x000fe20000010000 */
[----:B------:R-:W-:-:S02]  /*14470*/  F2FP.BF16.F32.PACK_AB R168, R185, R184 ;  /* 0x000000b8b9a8723e */ /* 0x000fc400000010ff */
[----:B------:R-:W-:-:S03]  /*14480*/  F2FP.BF16.F32.PACK_AB R170, R189, R188 ;  /* 0x000000bcbdaa723e */ /* 0x000fc600000010ff */
[----:B------:R-:W3:Y:S01]  /*14490*/  MUFU.EX2 R159, R159 ;  /* 0x0000009f009f7308 */ /* 0x000ee20000000800 */
[----:B----4-:R-:W-:Y:S01]  /*144a0*/  FFMA.FTZ R3, R176, R3, R227 ;  /* 0x00000003b0037223 */ /* 0x010fe200000100e3 */
        /* <DEDUP_REMOVED lines=51> */
[----:B------:R-:W-:Y:S01]  /*147e0*/  FADD.FTZ R3, R161, R3 ;  /* 0x00000003a1037221 */ /* 0x000fe20000010000 */
        /* <DEDUP_REMOVED lines=41> */
[----:B------:R-:W-:Y:S01]  /*14a80*/  FMUL.FTZ R151, R151, R176 ;  /* 0x000000b097977220 */ /* 0x000fe20000410000 */
        /* <DEDUP_REMOVED lines=13> */
[C---:B---3--:R-:W-:Y:S01]  /*14b60*/  FADD.FTZ R3, R191.reuse, R3 ;  /* 0x00000003bf037221 */ /* 0x048fe20000010000 */
[----:B------:R-:W-:-:S06]  /*14b70*/  F2FP.BF16.F32.PACK_AB R171, R191, R190 ;  /* 0x000000bebfab723e */ /* 0x000fcc00000010ff */
[----:B------:R-:W3:Y:S01]  /*14b80*/  MUFU.EX2 R193, R193 ;  /* 0x000000c100c17308 */ /* 0x000ee20000000800 */
[----:B----4-:R-:W-:-:S07]  /*14b90*/  FADD.FTZ R5, R192, R5 ;  /* 0x00000005c0057221 */ /* 0x010fce0000010000 */
[----:B------:R-:W4:Y:S01]  /*14ba0*/  MUFU.EX2 R195, R195 ;  /* 0x000000c300c37308 */ /* 0x000f220000000800 */
[----:B--2---:R-:W-:-:S07]  /*14bb0*/  FADD.FTZ R3, R173, R3 ;  /* 0x00000003ad037221 */ /* 0x004fce0000010000 */
[----:B------:R-:W2:Y:S01]  /*14bc0*/  MUFU.EX2 R174, R196 ;  /* 0x000000c400ae7308 */ /* 0x000ea20000000800 */
[C---:B---3--:R-:W-:Y:S01]  /*14bd0*/  FADD.FTZ R5, R193.reuse, R5 ;  /* 0x00000005c1057221 */ /* 0x048fe20000010000 */
[----:B------:R-:W-:-:S06]  /*14be0*/  F2FP.BF16.F32.PACK_AB R172, R193, R192 ;  /* 0x000000c0c1ac723e */ /* 0x000fcc00000010ff */
[----:B------:R-:W3:Y:S01]  /*14bf0*/  MUFU.EX2 R198, R198 ;  /* 0x000000c600c67308 */ /* 0x000ee20000000800 */
[C---:B----4-:R-:W-:Y:S01]  /*14c00*/  FADD.FTZ R3, R195.reuse, R3 ;  /* 0x00000003c3037221 */ /* 0x050fe20000010000 */
[----:B------:R-:W-:-:S06]  /*14c10*/  F2FP.BF16.F32.PACK_AB R173, R195, R173 ;  /* 0x000000adc3ad723e */ /* 0x000fcc00000010ff */
[----:B------:R-:W4:Y:S01]  /*14c20*/  MUFU.EX2 R197, R197 ;  /* 0x000000c500c57308 */ /* 0x000f220000000800 */
[----:B--2---:R-:W-:-:S07]  /*14c30*/  FADD.FTZ R5, R174, R5 ;  /* 0x00000005ae057221 */ /* 0x004fce0000010000 */
[----:B------:R-:W2:Y:S01]  /*14c40*/  MUFU.EX2 R199, R199 ;  /* 0x000000c700c77308 */ /* 0x000ea20000000800 */
[----:B---3--:R-:W-:Y:S01]  /*14c50*/  FADD.FTZ R3, R198, R3 ;  /* 0x00000003c6037221 */ /* 0x008fe20000010000 */
[C---:B----4-:R-:W-:Y:S01]  /*14c60*/  FADD.FTZ R5, R197.reuse, R5 ;  /* 0x00000005c5057221 */ /* 0x050fe20000010000 */
[----:B------:R-:W-:Y:S02]  /*14c70*/  F2FP.BF16.F32.PACK_AB R174, R197, R174 ;  /* 0x000000aec5ae723e */ /* 0x000fe400000010ff */
[C---:B--2---:R-:W-:Y:S01]  /*14c80*/  FADD.FTZ R3, R199.reuse, R3 ;  /* 0x00000003c7037221 */ /* 0x044fe20000010000 */
[----:B------:R-:W-:Y:S01]  /*14c90*/  F2FP.BF16.F32.PACK_AB R175, R199, R198 ;  /* 0x000000c6c7af723e */ /* 0x000fe200000010ff */
[----:B------:R-:W-:Y:S06]  /*14ca0*/  @!P2 BRA `(.L_x_11692) ;  /* 0x000000000004a947 */ /* 0x000fec0003800000 */
[----:B------:R-:W-:Y:S01]  /*14cb0*/  BPT.TRAP 0x1 ;  /* 0x000000040000795c */ /* 0x000fe20000300000 */
.L_x_11692:
[----:B------:R2:W3:Y:S01]  /*14cc0*/  SYNCS.PHASECHK.TRANS64.TRYWAIT P1, [R11+URZ+0x22850], R200 ;  /* 0x022850c80b0075a7 */ /* 0x0004e2000802017f */
[----:B------:R-:W-:Y:S05]  /*14cd0*/  @!P2 BRA `(.L_x_11693) ;  /* 0x000000000004a947 */ /* 0x000fea0003800000 */
[----:B------:R-:W-:Y:S01]  /*14ce0*/  BPT.TRAP 0x1 ;  /* 0x000000040000795c */ /* 0x000fe20000300000 */
.L_x_11693:
[----:B------:R-:W-:Y:S04]  /*14cf0*/  BSSY B0, `(.L_x_11694) ;  /* 0x0000004000007945 */ /* 0x000fe80003800000 */
[----:B---3--:R-:W-:Y:S05]  /*14d00*/  @P1 BRA `(.L_x_11695) ;  /* 0x0000000000081947 */ /* 0x008fea0003800000 */
[----:B------:R-:W3:Y:S02]  /*14d10*/  SYNCS.PHASECHK.TRANS64.TRYWAIT P1, [R11+URZ+0x22850], R200 ;  /* 0x022850c80b0075a7 */ /* 0x000ee4000802017f */
[----:B---3--:R-:W-:Y:S05]  /*14d20*/  @!P1 BRA `(.L_x_11696) ;  /* 0x000000f8009c9947 */ /* 0x008fea0003800000 */
.L_x_11695:
[----:B------:R-:W-:Y:S05]  /*14d30*/  BSYNC B0 ;  /* 0x0000000000007941 */ /* 0x000fea0003800000 */
.L_x_11694:
[----:B------:R-:W4:Y:S01]  /*14d40*/  S2R R178, SR_TID.X ;  /* 0x0000000000b27919 */ /* 0x000f220000002100 */
[----:B------:R-:W-:Y:S01]  /*14d50*/  IMAD.MOV.U32 R177, RZ, RZ, 0x40000040 ;  /* 0x40000040ffb17424 */ /* 0x000fe200078e00ff */
[----:B------:R-:W-:Y:S05]  /*14d60*/  WARPSYNC.ALL ;  /* 0x0000000000007948 */ /* 0x000fea0003800000 */
[----:B------:R-:W-:Y:S01]  /*14d70*/  R2UR UR7, R177 ;  /* 0x00000000b10772ca */ /* 0x000fe200000e0000 */
[----:B------:R-:W-:Y:S01]  /*14d80*/  IMAD.MOV.U32 R176, RZ, RZ, 0xc00 ;  /* 0x00000c00ffb07424 */ /* 0x000fe200078e00ff */
[----:B------:R-:W-:Y:S01]  /*14d90*/  ISETP.GT.AND P1, PT, R4, R219, PT ;  /* 0x000000db0400720c */ /* 0x000fe20003f24270 */
[----:B0123--:R-:W-:-:S02]  /*14da0*/  @!P0 VIADD R11, R11, 0x22860 ;  /* 0x000228600b0b8836 */ /* 0x00ffc40000000000 */
[----:B------:R-:W-:Y:S02]  /*14db0*/  IMAD R176, R2, R176, UR53 ;  /* 0x0000003502b07e24 */ /* 0x000fe4000f8e02b0 */
[----:B------:R-:W-:Y:S01]  /*14dc0*/  VIADD R4, R4, 0xffffffff ;  /* 0xffffffff04047836 */ /* 0x000fe20000000000 */
[----:B------:R-:W-:Y:S01]  /*14dd0*/  @!P0 PRMT R11, RZ, 0x654, R11 ;  /* 0x00000654ff0b8816 */ /* 0x000fe2000000000b */
[----:B------:R-:W-:Y:S01]  /*14de0*/  IMAD.MOV.U32 R201, RZ, RZ, R8 ;  /* 0x000000ffffc97224 */ /* 0x000fe200078e0008 */
[----:B------:R-:W-:Y:S01]  /*14df0*/  R2UR UR6, R176 ;  /* 0x00000000b00672ca */ /* 0x000fe200000e0000 */
[----:B------:R-:W-:Y:S01]  /*14e00*/  IMAD.MOV.U32 R216, RZ, RZ, R0 ;  /* 0x000000ffffd87224 */ /* 0x000fe200078e0000 */
[----:B----4-:R-:W-:-:S05]  /*14e10*/  SHF.R.U32.HI R178, RZ, 0x7, R178 ;  /* 0x00000007ffb27819 */ /* 0x010fca00000116b2 */
[----:B------:R-:W-:-:S05]  /*14e20*/  VIADD R177, R178, 0x8 ;  /* 0x00000008b2b17836 */ /* 0x000fca0000000000 */
[----:B------:R0:W-:Y:S02]  /*14e30*/  BAR.SYNC.DEFER_BLOCKING R177, 0x100 ;  /* 0x000400b10000751d */ /* 0x0001e40000010000 */
[----:B0-----:R-:W-:-:S04]  /*14e40*/  IMAD.MOV.U32 R177, RZ, RZ, 0x40000040 ;  /* 0x40000040ffb17424 */ /* 0x001fc800078e00ff */
        /* <DEDUP_REMOVED lines=43> */
.L_x_11679:
[----:B------:R-:W-:Y:S05]  /*15100*/  WARPSYNC.ALL ;  /* 0x0000000000007948 */ /* 0x000fea0003800000 */
[----:B------:R-:W2:Y:S01]  /*15110*/  SHFL.BFLY PT, R4, R5, 0x2, 0x1f ;  /* 0x0c401f0005047f89 */ /* 0x000ea200000e0000 */
[----:B------:R-:W-:Y:S02]  /*15120*/  IMAD.MOV.U32 R20, RZ, RZ, -0x800000 ;  /* 0xff800000ff147424 */ /* 0x000fe400078e00ff */
[----:B------:R-:W-:Y:S01]  /*15130*/  VIADD R2, R2, 0x1 ;  /* 0x0000000102027836 */ /* 0x000fe20000000000 */
[----:B------:R-:W1:Y:S01]  /*15140*/  SHFL.BFLY PT, R6, R3, 0x2, 0x1f ;  /* 0x0c401f0003067f89 */ /* 0x000e6200000e0000 */
[----:B------:R-:W-:Y:S01]  /*15150*/  VIADD R234, R234, 0x1 ;  /* 0x00000001eaea7836 */ /* 0x000fe20000000000 */
[----:B------:R3:W-:Y:S08]  /*15160*/  BAR.ARV R10, 0x100 ;  /* 0x0004000a0000751d */ /* 0x0007f00000002000 */
[----:B------:R-:W-:Y:S06]  /*15170*/  BAR.ARV 0x8, 0x180 ;  /* 0x0206000000007b1d */ /* 0x000fec0000002000 */
[----:B--2---:R-:W-:Y:S01]  /*15180*/  FADD.FTZ R4, R4, R5 ;  /* 0x0000000504047221 */ /* 0x004fe20000010000 */
[----:B-1----:R-:W-:-:S04]  /*15190*/  FADD.FTZ R11, R6, R3 ;  /* 0x00000003060b7221 */ /* 0x002fc80000010000 */
[----:B------:R-:W1:Y:S04]  /*151a0*/  SHFL.BFLY PT, R7, R4, 0x1, 0x1f ;  /* 0x0c201f0004077f89 */ /* 0x000e6800000e0000 */
[----:B------:R-:W2:Y:S01]  /*151b0*/  SHFL.BFLY PT, R6, R11, 0x1, 0x1f ;  /* 0x0c201f000b067f89 */ /* 0x000ea200000e0000 */
[----:B-1----:R-:W-:Y:S01]  /*151c0*/  FADD.FTZ R7, R4, R7 ;  /* 0x0000000704077221 */ /* 0x002fe20000010000 */
[----:B------:R-:W-:Y:S02]  /*151d0*/  IMAD.MOV.U32 R4, RZ, RZ, RZ ;  /* 0x000000ffff047224 */ /* 0x000fe400078e00ff */
[----:B--2---:R-:W-:Y:S02]  /*151e0*/  FADD.FTZ R6, R11, R6 ;  /* 0x000000060b067221 */ /* 0x004fe40000010000 */
[----:B------:R-:W-:-:S03]  /*151f0*/  FSETP.NE.FTZ.AND P0, PT, R7, RZ, PT ;  /* 0x000000ff0700720b */ /* 0x000fc60003f15000 */
[----:B------:R-:W-:-:S10]  /*15200*/  FSETP.NE.FTZ.AND P1, PT, R6, RZ, PT ;  /* 0x000000ff0600720b */ /* 0x000fd40003f35000 */
[----:B------:R-:W1:Y:S01]  /*15210*/  @P0 MUFU.LG2 R12, R7 ;  /* 0x00000007000c0308 */ /* 0x000e620000000c00 */
[----:B------:R-:W-:-:S07]  /*15220*/  @P0 FMUL.FTZ R3, R9, 0.69314718246459960938 ;  /* 0x3f31721809030820 */ /* 0x000fce0000410000 */
[----:B------:R-:W2:Y:S08]  /*15230*/  @P1 MUFU.LG2 R5, R6 ;  /* 0x0000000600051308 */ /* 0x000eb00000000c00 */
[----:B------:R-:W4:Y:S01]  /*15240*/  @P0 MUFU.RCP R4, R7 ;  /* 0x0000000700040308 */ /* 0x000f220000001000 */
[----:B-1----:R-:W-:-:S04]  /*15250*/  @P0 FMUL.FTZ R12, R12, 0.69314718246459960938 ;  /* 0x3f3172180c0c0820 */ /* 0x002fc80000410000 */
[----:B------:R-:W-:Y:S01]  /*15260*/  @P0 FFMA.FTZ R20, R3, R0, R12 ;  /* 0x0000000003140223 */ /* 0x000fe2000001000c */
[----:B------:R-:W-:Y:S01]  /*15270*/  @P1 FMUL.FTZ R0, R9, 0.69314718246459960938 ;  /* 0x3f31721809001820 */ /* 0x000fe20000410000 */
[----:B------:R-:W-:Y:S01]  /*15280*/  IMAD.MOV.U32 R3, RZ, RZ, -0x800000 ;  /* 0xff800000ff037424 */ /* 0x000fe200078e00ff */
[----:B------:R-:W-:Y:S01]  /*15290*/  PLOP3.LUT P0, PT, PT, PT, PT, 0x8, 0x0 ;  /* 0x000000000000781c */ /* 0x000fe20003f0e170 */
[----:B--2---:R-:W-:-:S04]  /*152a0*/  @P1 FMUL.FTZ R5, R5, 0.69314718246459960938 ;  /* 0x3f31721805051820 */ /* 0x004fc80000410000 */
[----:B------:R-:W-:Y:S01]  /*152b0*/  @P1 FFMA.FTZ R3, R0, R8, R5 ;  /* 0x0000000800031223 */ /* 0x000fe20000010005 */
[----:B------:R-:W-:Y:S02]  /*152c0*/  IMAD.MOV.U32 R0, RZ, RZ, RZ ;  /* 0x000000ffff007224 */ /* 0x000fe400078e00ff */
[-C--:B----4-:R-:W-:Y:S01]  /*152d0*/  FMUL.FTZ R24, R24, R4.reuse ;  /* 0x0000000418187220 */ /* 0x090fe20000410000 */
[-C--:B------:R-:W-:Y:S01]  /*152e0*/  FMUL.FTZ R25, R25, R4.reuse ;  /* 0x0000000419197220 */ /* 0x080fe20000410000 */
[-C--:B------:R-:W-:Y:S02]  /*152f0*/  FMUL.FTZ R28, R28, R4.reuse ;  /* 0x000000041c1c7220 */ /* 0x080fe40000410000 */
[----:B------:R-:W1:Y:S01]  /*15300*/  @P1 MUFU.RCP R0, R6 ;  /* 0x0000000600001308 */ /* 0x000e620000001000 */
[----:B------:R-:W-:Y:S01]  /*15310*/  ISETP.NE.AND P1, PT, R2, 0x2, PT ;  /* 0x000000020200780c */ /* 0x000fe20003f25270 */
[-C--:B------:R-:W-:Y:S01]  /*15320*/  FMUL.FTZ R29, R29, R4.reuse ;  /* 0x000000041d1d7220 */ /* 0x080fe20000410000 */
[-C--:B------:R-:W-:Y:S01]  /*15330*/  FMUL.FTZ R32, R32, R4.reuse ;  /* 0x0000000420207220 */ /* 0x080fe20000410000 */
        /* <DEDUP_REMOVED lines=124> */
[----:B------:R-:W-:-:S02]  /*15b00*/  LOP3.LUT R206, R206, R5, RZ, 0x3c, !PT ;  /* 0x00000005cece7212 */ /* 0x000fc400078e3cff */
[----:B---3--:R-:W-:-:S07]  /*15b10*/  SEL R2, R2, RZ, P1 ;  /* 0x000000ff02027207 */ /* 0x008fce0000800000 */
.L_x_11589:
[----:B------:R-:W-:Y:S05]  /*15b20*/  WARPSYNC.ALL ;  /* 0x0000000000007948 */ /* 0x000fea0003800000 */
[----:B------:R-:W1:Y:S08]  /*15b30*/  S2UR UR5, SR_CgaCtaId ;  /* 0x00000000000579c3 */ /* 0x000e700000008800 */
[----:B------:R-:W-:Y:S06]  /*15b40*/  BAR.SYNC.DEFER_BLOCKING 0x5, 0x180 ;  /* 0x0146000000007b1d */ /* 0x000fec0000010000 */
[----:B------:R-:W-:Y:S01]  /*15b50*/  UMOV UR4, 0x400 ;  /* 0x0000040000047882 */ /* 0x000fe20000000000 */
[----:B------:R-:W-:Y:S01]  /*15b60*/  BSSY B0, `(.L_x_11698) ;  /* 0x000050b000007945 */ /* 0x000fe20003800000 */
[----:B-1----:R-:W-:-:S06]  /*15b70*/  ULEA UR4, UR5, UR4, 0x18 ;  /* 0x0000000405047291 */ /* 0x002fcc000f8ec03f */
[----:B------:R-:W-:-:S05]  /*15b80*/  IMAD.U32 R19, RZ, RZ, UR4 ;  /* 0x00000004ff137e24 */ /* 0x000fca000f8e00ff */
[----:B-----5:R1:W2:Y:S01]  /*15b90*/  LDS.128 R152, [R19+0x228d0] ;  /* 0x0228d00013987984 */ /* 0x0202a20000000c00 */
[----:B------:R-:W-:Y:S06]  /*15ba0*/  BAR.ARV 0x4, 0x180 ;  /* 0x0106000000007b1d */ /* 0x000fec0000002000 */
[----:B------:R-:W-:Y:S05]  /*15bb0*/  @P0 BRA `(.L_x_11699) ;  /* 0x0000004000400947 */ /* 0x000fea0003800000 */
[----:B------:R-:W3:Y:S01]  /*15bc0*/  LDL R4, [R1+0x70] ;  /* 0x0000700001047983 */ /* 0x000ee20000100800 */
[----:B------:R-:W-:Y:S01]  /*15bd0*/  ISETP.NE.AND P0, PT, R231, RZ, PT ;  /* 0x000000ffe700720c */ /* 0x000fe20003f05270 */
[----:B------:R-:W-:Y:S01]  /*15be0*/  ULDC UR4, c[0x0][0xad4] ;  /* 0x0002b50000047ab9 */ /* 0x000fe20000000800 */
[----:B------:R-:W-:Y:S01]  /*15bf0*/  F2FP.BF16.F32.PACK_AB R6, R29, R28 ;  /* 0x0000001c1d06723e */ /* 0x000fe200000010ff */
[----:B------:R-:W4:Y:S01]  /*15c00*/  S2R R0, SR_SWINHI ;  /* 0x0000000000007919 */ /* 0x000f220000002f00 */
        /* <DEDUP_REMOVED lines=13> */
[----:B----4-:R-:W-:-:S03]  /*15ce0*/  MOV R13, R0 ;  /* 0x00000000000d7202 */ /* 0x010fc60000000f00 */
[----:B---3--:R-:W-:-:S04]  /*15cf0*/  IMAD.WIDE R14, R4, 0x2, R12 ;  /* 0x00000002040e7825 */ /* 0x008fc800078e020c */
        /* <DEDUP_REMOVED lines=8> */
[----:B---3--:R-:W-:Y:S02]  /*15d80*/  IADD3 R4, P0, R14, 0x20, RZ ;  /* 0x000000200e047810 */ /* 0x008fe40007f1e0ff */
        /* <DEDUP_REMOVED lines=8> */
[----:B---3--:R-:W-:Y:S02]  /*15e10*/  IADD3 R4, P0, R14, 0x40, RZ ;  /* 0x000000400e047810 */ /* 0x008fe40007f1e0ff */
        /* <DEDUP_REMOVED lines=144> */
[----:B---3--:R-:W-:Y:S01]  /*16720*/  IADD3 R0, P0, R14, 0xc060, RZ ;  /* 0x0000c0600e007810 */ /* 0x008fe20007f1e0ff */
[----:B------:R-:W3:Y:S03]  /*16730*/  LDC.64 R6, c[0x0][0xc00] ;  /* 0x00030000ff067b82 */ /* 0x000ee60000000a00 */
[----:B------:R-:W-:Y:S01]  /*16740*/  LOP3.LUT R4, R0, 0x380, RZ, 0xc0, !PT ;  /* 0x0000038000047812 */ /* 0x000fe200078ec0ff */
[----:B------:R-:W-:-:S03]  /*16750*/  IMAD.X R15, RZ, RZ, R15, P0 ;  /* 0x000000ffff0f7224 */ /* 0x000fc600000e060f */
[----:B------:R-:W-:-:S04]  /*16760*/  SHF.R.U64 R4, R4, 0x3, RZ ;  /* 0x0000000304047819 */ /* 0x000fc800000012ff */
[----:B------:R-:W-:Y:S01]  /*16770*/  LOP3.LUT R14, R4, R0, RZ, 0x3c, !PT ;  /* 0x00000000040e7212 */ /* 0x000fe200078e3cff */
[----:B------:R-:W-:-:S03]  /*16780*/  IMAD.MOV.U32 R4, RZ, RZ, RZ ;  /* 0x000000ffff047224 */ /* 0x000fc600078e00ff */
[----:B------:R-:W-:-:S05]  /*16790*/  MOV R14, R14 ;  /* 0x0000000e000e7202 */ /* 0x000fca0000000f00 */
[----:B------:R4:W-:Y:S01]  /*167a0*/  STSM.16.M88.4 [R14], R8 ;  /* 0x000000080e007844 */ /* 0x0009e20000000200 */
[----:B---3--:R-:W-:Y:S01]  /*167b0*/  IMAD.WIDE R6, R232, 0x4, R6 ;  /* 0x00000004e8067825 */ /* 0x008fe200078e0206 */
[----:B------:R-:W-:Y:S06]  /*167c0*/  BAR.SYNC.DEFER_BLOCKING 0x1, 0x100 ;  /* 0x0044000000007b1d */ /* 0x000fec0000010000 */
[----:B------:R-:W5:Y:S01]  /*167d0*/  @P1 LDG.E R4, desc[UR38][R6.64] ;  /* 0x0000002606041981 */ /* 0x000f62000c1e1900 */
[----:B------:R-:W-:Y:S01]  /*167e0*/  ISETP.NE.U32.AND P0, PT, RZ, UR6, PT ;  /* 0x00000006ff007c0c */ /* 0x000fe2000bf05070 */
[----:B------:R-:W-:Y:S01]  /*167f0*/  ULDC UR6, c[0x0][0xa88] ;  /* 0x0002a20000067ab9 */ /* 0x000fe20000000800 */
[----:B------:R-:W-:-:S02]  /*16800*/  IMAD.MOV.U32 R21, RZ, RZ, 0x9b8 ;  /* 0x000009b8ff157424 */ /* 0x000fc400078e00ff */
[----:B------:R-:W-:Y:S01]  /*16810*/  ISETP.NE.AND.EX P0, PT, RZ, UR7, PT, P0 ;  /* 0x00000007ff007c0c */ /* 0x000fe2000bf05300 */
[----:B------:R-:W-:-:S12]  /*16820*/  IMAD.U32 R0, RZ, RZ, UR6 ;  /* 0x00000006ff007e24 */ /* 0x000fd8000f8e00ff */
[----:B----4-:R-:W3:Y:S01]  /*16830*/  @P0 LDC.64 R8, c[0x0][0xc08] ;  /* 0x00030200ff080b82 */ /* 0x010ee20000000a00 */
[----:B------:R-:W-:-:S04]  /*16840*/  ISETP.GT.AND P2, PT, R231, 0x1, PT ;  /* 0x00000001e700780c */ /* 0x000fc80003f44270 */
[----:B------:R-:W-:-:S04]  /*16850*/  SEL R21, R21, 0x978, P2 ;  /* 0x0000097815157807 */ /* 0x000fc80001000000 */
[----:B------:R4:W0:Y:S01]  /*16860*/  LDC.64 R10, c[0x0][R21+0x220] ;  /* 0x00008800150a7b82 */ /* 0x0008220000000a00 */
[----:B---3--:R-:W-:-:S05]  /*16870*/  @P0 IMAD.WIDE R8, R232, 0x4, R8 ;  /* 0x00000004e8080825 */ /* 0x008fca00078e0208 */
[----:B------:R3:W5:Y:S02]  /*16880*/  @P0 LDG.E R0, desc[UR38][R8.64] ;  /* 0x0000002608000981 */ /* 0x000764000c1e1900 */
[----:B---3--:R4:W3:Y:S01]  /*16890*/  LDC.64 R8, c[0x0][R21+0x218] ;  /* 0x0000860015087b82 */ /* 0x0088e20000000a00 */
[----:B0-----:R-:W-:Y:S05]  /*168a0*/  @P0 BRA `(.L_x_11700) ;  /* 0x0000000000100947 */ /* 0x001fea0003800000 */
[----:B------:R-:W-:Y:S05]  /*168b0*/  @!P1 BRA `(.L_x_11700) ;  /* 0x00000000000c9947 */ /* 0x000fea0003800000 */
[----:B-----5:R-:W2:Y:S04]  /*168c0*/  LDG.E R0, desc[UR38][R6.64] ;  /* 0x0000002606007981 */ /* 0x020ea8000c1e1900 */
[----:B------:R-:W2:Y:S02]  /*168d0*/  LDG.E R6, desc[UR38][R6.64+0x4] ;  /* 0x0000042606067981 */ /* 0x000ea4000c1e1900 */
[----:B--2---:R-:W-:-:S07]  /*168e0*/  IMAD.IADD R0, R6, 0x1, -R0 ;  /* 0x0000000106007824 */ /* 0x004fce00078e0a00 */
.L_x_11700:
[----:B------:R-:W4:Y:S01]  /*168f0*/  LDL R159, [R1+0x6c] ;  /* 0x00006c00019f7983 */ /* 0x000f220000100800 */
[----:B------:R-:W0:Y:S03]  /*16900*/  LDC R157, c[0x0][0xbe8] ;  /* 0x0002fa00ff9d7b82 */ /* 0x000e260000000800 */
[----:B------:R-:W4:Y:S01]  /*16910*/  LDL R158, [R1+0x64] ;  /* 0x00006400019e7983 */ /* 0x000f220000100800 */
[----:B------:R-:W-:Y:S02]  /*16920*/  ISETP.NE.U32.AND P0, PT, RZ, UR4, PT ;  /* 0x00000004ff007c0c */ /* 0x000fe4000bf05070 */
[----:B------:R-:W-:Y:S02]  /*16930*/  SHF.R.S32.HI R5, RZ, 0x1f, R232 ;  /* 0x0000001fff057819 */ /* 0x000fe400000114e8 */
[----:B------:R-:W1:Y:S01]  /*16940*/  LDC.64 R14, c[0x0][R21+0x228] ;  /* 0x00008a00150e7b82 */ /* 0x000e620000000a00 */
[----:B------:R-:W-:-:S04]  /*16950*/  ISETP.NE.AND.EX P0, PT, RZ, UR5, PT, P0 ;  /* 0x00000005ff007c0c */ /* 0x000fc8000bf05300 */
[----:B------:R-:W-:Y:S02]  /*16960*/  SEL R6, R232, RZ, !P0 ;  /* 0x000000ffe8067207 */ /* 0x000fe40004000000 */
[----:B------:R-:W-:-:S03]  /*16970*/  SEL R5, R5, RZ, !P0 ;  /* 0x000000ff05057207 */ /* 0x000fc60004000000 */
[----:B--2---:R-:W-:-:S04]  /*16980*/  IMAD R152, R11, R6, RZ ;  /* 0x000000060b987224 */ /* 0x004fc800078e02ff */
[----:B------:R-:W-:Y:S01]  /*16990*/  IMAD R152, R10, R5, R152 ;  /* 0x000000050a987224 */ /* 0x000fe200078e0298 */
[----:B0-----:R-:W-:Y:S01]  /*169a0*/  ISETP.NE.AND P1, PT, R157, 0x1, PT ;  /* 0x000000019d00780c */ /* 0x001fe20003f25270 */
[-C--:B---3--:R-:W-:Y:S02]  /*169b0*/  IMAD R5, R9, R224.reuse, RZ ;  /* 0x000000e009057224 */ /* 0x088fe400078e02ff */
[----:B------:R-:W-:-:S04]  /*169c0*/  IMAD.WIDE.U32 R8, R8, R224, RZ ;  /* 0x000000e008087225 */ /* 0x000fc800078e00ff */
[----:B------:R-:W-:-:S04]  /*169d0*/  IMAD.WIDE.U32 R10, R10, R6, RZ ;  /* 0x000000060a0a7225 */ /* 0x000fc800078e00ff */
[----:B------:R-:W-:Y:S01]  /*169e0*/  IMAD.IADD R156, R9, 0x1, R5 ;  /* 0x00000001099c7824 */ /* 0x000fe200078e0205 */
[----:B-----5:R-:W-:Y:S01]  /*169f0*/  IADD3 R7, P0, P3, R10, R8, R4 ;  /* 0x000000080a077210 */ /* 0x020fe20007b1e004 */
[----:B------:R-:W0:Y:S01]  /*16a00*/  @P1 LDC R9, c[0x0][0xbec] ;  /* 0x0002fb00ff091b82 */ /* 0x000e220000000800 */
[----:B------:R-:W-:Y:S01]  /*16a10*/  SEL R10, R235, RZ, P2 ;  /* 0x000000ffeb0a7207 */ /* 0x000fe20001000000 */
[----:B------:R-:W-:Y:S01]  /*16a20*/  IMAD.IADD R152, R11, 0x1, R152 ;  /* 0x000000010b987824 */ /* 0x000fe200078e0298 */
[----:B------:R-:W-:Y:S01]  /*16a30*/  SHF.R.S32.HI R5, RZ, 0x1f, R4 ;  /* 0x0000001fff057819 */ /* 0x000fe20000011404 */
[----:B------:R-:W-:-:S04]  /*16a40*/  IMAD R0, R0, R157, RZ ;  /* 0x0000009d00007224 */ /* 0x000fc800078e02ff */
[----:B------:R-:W2:Y:S01]  /*16a50*/  @P1 LDC R8, c[0x0][0xbf0] ;  /* 0x0002fc00ff081b82 */ /* 0x000ea20000000800 */
[-C--:B-1----:R-:W-:Y:S02]  /*16a60*/  IMAD R15, R15, R10.reuse, RZ ;  /* 0x0000000a0f0f7224 */ /* 0x082fe400078e02ff */
[----:B------:R-:W-:Y:S01]  /*16a70*/  IMAD.WIDE.U32 R10, R14, R10, RZ ;  /* 0x0000000a0e0a7225 */ /* 0x000fe200078e00ff */
[----:B------:R-:W-:-:S03]  /*16a80*/  IADD3.X R14, R152, R156, R5, P0, P3 ;  /* 0x0000009c980e7210 */ /* 0x000fc600007e6405 */
[----:B------:R-:W-:Y:S02]  /*16a90*/  IMAD.IADD R152, R215, 0x1, R213 ;  /* 0x00000001d7987824 */ /* 0x000fe400078e02d5 */
[----:B------:R-:W-:Y:S02]  /*16aa0*/  IMAD.IADD R15, R11, 0x1, R15 ;  /* 0x000000010b0f7824 */ /* 0x000fe400078e020f */
[----:B0-----:R-:W-:-:S04]  /*16ab0*/  @P1 IMAD.HI.U32 R9, R152, R9, RZ ;  /* 0x0000000998091227 */ /* 0x001fc800078e00ff */
[----:B------:R-:W-:Y:S01]  /*16ac0*/  IMAD.MOV.U32 R156, RZ, RZ, R152 ;  /* 0x000000ffff9c7224 */ /* 0x000fe200078e0098 */
[----:B--2---:R-:W-:Y:S02]  /*16ad0*/  @P1 SHF.R.U32.HI R156, RZ, R8, R9 ;  /* 0x00000008ff9c1219 */ /* 0x004fe40000011609 */
[----:B------:R4:W0:Y:S02]  /*16ae0*/  LDC.64 R8, c[0x0][R21+0x210] ;  /* 0x0000840015087b82 */ /* 0x0008240000000a00 */
[----:B------:R-:W-:Y:S02]  /*16af0*/  IADD3 R10, P0, P3, R156, R7, R10 ;  /* 0x000000079c0a7210 */ /* 0x000fe40007b1e00a */
[----:B------:R-:W-:-:S04]  /*16b00*/  SHF.R.S32.HI R7, RZ, 0x1f, R156 ;  /* 0x0000001fff077819 */ /* 0x000fc8000001149c */
[----:B------:R-:W-:Y:S01]  /*16b10*/  IADD3.X R11, R7, R14, R15, P0, P3 ;  /* 0x0000000e070b7210 */ /* 0x000fe200007e640f */
[----:B----4-:R-:W-:Y:S01]  /*16b20*/  IMAD.MOV R21, RZ, RZ, -R156 ;  /* 0x000000ffff157224 */ /* 0x010fe200078e0a9c */
[----:B------:R-:W1:Y:S03]  /*16b30*/  LDC.64 R14, c[0x0][0xba8] ;  /* 0x0002ea00ff0e7b82 */ /* 0x000e660000000a00 */
[----:B------:R-:W-:-:S05]  /*16b40*/  IMAD R21, R157, R21, R152 ;  /* 0x000000159d157224 */ /* 0x000fca00078e0298 */
[----:B------:R-:W-:Y:S01]  /*16b50*/  SHF.R.S32.HI R7, RZ, 0x1f, R21 ;  /* 0x0000001fff077819 */ /* 0x000fe20000011415 */
[----:B-1----:R-:W1:Y:S08]  /*16b60*/  @!P2 LDC R14, c[0x0][0xb50] ;  /* 0x0002d400ff0eab82 */ /* 0x002e700000000800 */
[----:B------:R-:W2:Y:S01]  /*16b70*/  @!P2 LDC R15, c[0x0][0xb54] ;  /* 0x0002d500ff0fab82 */ /* 0x000ea20000000800 */
[----:B0-----:R-:W-:-:S02]  /*16b80*/  IMAD R9, R9, R21, RZ ;  /* 0x0000001509097224 */ /* 0x001fc400078e02ff */
[----:B------:R-:W-:-:S04]  /*16b90*/  IMAD.WIDE.U32 R10, R8, R21, R10 ;  /* 0x00000015080a7225 */ /* 0x000fc800078e000a */
[----:B------:R-:W-:-:S04]  /*16ba0*/  IMAD R7, R8, R7, R9 ;  /* 0x0000000708077224 */ /* 0x000fc800078e0209 */
[----:B------:R-:W-:Y:S01]  /*16bb0*/  IMAD.IADD R7, R11, 0x1, R7 ;  /* 0x000000010b077824 */ /* 0x000fe200078e0207 */
[----:B-1----:R-:W-:-:S05]  /*16bc0*/  LEA R14, P0, R10, R14, 0x2 ;  /* 0x0000000e0a0e7211 */ /* 0x002fca00078010ff */
[----:B------:R-:W-:Y:S01]  /*16bd0*/  SHFL.IDX PT, R8, R14, RZ, 0x1c1f ;  /* 0x001c1fff0e087589 */ /* 0x000fe200000e0000 */
[----:B--2---:R-:W-:-:S03]  /*16be0*/  LEA.HI.X R7, R10, R15, R7, 0x2, P0 ;  /* 0x0000000f0a077211 */ /* 0x004fc600000f1407 */
[----:B------:R-:W-:Y:S04]  /*16bf0*/  SHFL.IDX PT, R10, R14, 0x1, 0x1c1f ;  /* 0x003c1f000e0a7f89 */ /* 0x000fe800000e0000 */
[----:B------:R-:W0:Y:S04]  /*16c00*/  SHFL.IDX PT, R9, R7, RZ, 0x1c1f ;  /* 0x001c1fff07097589 */ /* 0x000e2800000e0000 */
[----:B------:R1:W2:Y:S01]  /*16c10*/  SHFL.IDX PT, R11, R7, 0x1, 0x1c1f ;  /* 0x003c1f00070b7f89 */ /* 0x0002a200000e0000 */
[----:B------:R-:W-:Y:S01]  /*16c20*/  IMAD.IADD R21, R159, 0x1, R213 ;  /* 0x000000019f157824 */ /* 0x000fe200078e02d5 */
[----:B------:R-:W-:-:S03]  /*16c30*/  LOP3.LUT P0, RZ, R158, 0x3, RZ, 0xc0, !PT ;  /* 0x000000039eff7812 */ /* 0x000fc6000780c0ff */
[C---:B-1----:R-:W-:Y:S01]  /*16c40*/  VIADD R7, R21.reuse, 0x8 ;  /* 0x0000000815077836 */ /* 0x042fe20000000000 */
[----:B------:R-:W-:-:S04]  /*16c50*/  ISETP.GE.OR P3, PT, R21, R0, P0 ;  /* 0x000000001500720c */ /* 0x000fc80000766670 */
[----:B------:R-:W-:-:S09]  /*16c60*/  ISETP.GE.OR P0, PT, R7, R0, P0 ;  /* 0x000000000700720c */ /* 0x000fd20000706670 */
[----:B0-----:R0:W-:Y:S04]  /*16c70*/  @!P3 ST.E desc[UR38][R8.64], R20 ;  /* 0x000000140800b985 */ /* 0x0011e8000c101926 */
[----:B--2---:R0:W-:Y:S01]  /*16c80*/  @!P0 ST.E desc[UR38][R10.64], R3 ;  /* 0x000000030a008985 */ /* 0x0041e2000c101926 */
[----:B------:R-:W-:Y:S05]  /*16c90*/  @P2 BRA `(.L_x_11701) ;  /* 0x0000001000382947 */ /* 0x000fea0003800000 */
[----:B0-----:R-:W0:Y:S01]  /*16ca0*/  S2R R3, SR_TID.X ;  /* 0x0000000000037919 */ /* 0x001e220000002100 */
        /* <DEDUP_REMOVED lines=10> */
[----:B------:R-:W-:Y:S02]  /*16d50*/  IADD3 R41, P4, R12, 0x4000, RZ ;  /* 0x000040000c297810 */ /* 0x000fe40007f9e0ff */
[----:B------:R-:W-:Y:S02]  /*16d60*/  LOP3.LUT R28, R29, 0x380, RZ, 0xc0, !PT ;  /* 0x000003801d1c7812 */ /* 0x000fe400078ec0ff */
[----:B------:R-:W-:-:S02]  /*16d70*/  LOP3.LUT R32, R33, 0x380, RZ, 0xc0, !PT ;  /* 0x0000038021207812 */ /* 0x000fc400078ec0ff */
[----:B------:R-:W-:Y:S02]  /*16d80*/  LOP3.LUT R36, R37, 0x380, RZ, 0xc0, !PT ;  /* 0x0000038025247812 */ /* 0x000fe400078ec0ff */
[----:B------:R-:W-:Y:S02]  /*16d90*/  LOP3.LUT R40, R41, 0x380, RZ, 0xc0, !PT ;  /* 0x0000038029287812 */ /* 0x000fe400078ec0ff */
[----:B------:R-:W-:Y:S02]  /*16da0*/  IADD3 R45, P5, R12, 0x5000, RZ ;  /* 0x000050000c2d7810 */ /* 0x000fe40007fbe0ff */
[----:B------:R-:W-:Y:S02]  /*16db0*/  SHF.R.U64 R28, R28, 0x3, RZ ;  /* 0x000000031c1c7819 */ /* 0x000fe400000012ff */
[----:B------:R-:W-:Y:S02]  /*16dc0*/  SHF.R.U64 R32, R32, 0x3, RZ ;  /* 0x0000000320207819 */ /* 0x000fe400000012ff */
[----:B------:R-:W-:-:S02]  /*16dd0*/  SHF.R.U64 R36, R36, 0x3, RZ ;  /* 0x0000000324247819 */ /* 0x000fc400000012ff */
        /* <DEDUP_REMOVED lines=17> */
[----:B------:R-:W-:Y:S02]  /*16ef0*/  SHF.R.U64 R44, R44, 0x3, RZ ;  /* 0x000000032c2c7819 */ /* 0x000fe400000012ff */
[----:B------:R-:W-:Y:S01]  /*16f00*/  LOP3.LUT R48, R49, 0x380, RZ, 0xc0, !PT ;  /* 0x0000038031307812 */ /* 0x000fe200078ec0ff */
[----:B------:R-:W5:Y:S01]  /*16f10*/  LD.E.128 R36, desc[UR38][R36.64] ;  /* 0x0000002624247980 */ /* 0x000f62000c101d00 */
[----:B------:R-:W-:Y:S02]  /*16f20*/  LOP3.LUT R52, R53, 0x380, RZ, 0xc0, !PT ;  /* 0x0000038035347812 */ /* 0x000fe400078ec0ff */
[----:B------:R-:W-:Y:S01]  /*16f30*/  LOP3.LUT R56, R57, 0x380, RZ, 0xc0, !PT ;  /* 0x0000038039387812 */ /* 0x000fe200078ec0ff */
[----:B------:R-:W5:Y:S01]  /*16f40*/  LD.E.128 R40, desc[UR38][R40.64] ;  /* 0x0000002628287980 */ /* 0x000f62000c101d00 */
[----:B------:R-:W-:-:S02]  /*16f50*/  LOP3.LUT R60, R61, 0x380, RZ, 0xc0, !PT ;  /* 0x000003803d3c7812 */ /* 0x000fc400078ec0ff */
[----:B------:R-:W-:Y:S01]  /*16f60*/  LOP3.LUT R44, R44, R45, RZ, 0x3c, !PT ;  /* 0x0000002d2c2c7212 */ /* 0x000fe200078e3cff */
[----:B------:R-:W-:Y:S01]  /*16f70*/  IMAD.X R45, RZ, RZ, R13, P5 ;  /* 0x000000ffff2d7224 */ /* 0x000fe200028e060d */
[----:B------:R-:W-:Y:S02]  /*16f80*/  IADD3 R65, P5, R12, 0xa000, RZ ;  /* 0x0000a0000c417810 */ /* 0x000fe40007fbe0ff */
[----:B------:R-:W-:Y:S02]  /*16f90*/  SHF.R.U64 R48, R48, 0x3, RZ ;  /* 0x0000000330307819 */ /* 0x000fe400000012ff */
[----:B------:R-:W-:Y:S01]  /*16fa0*/  SHF.R.U64 R52, R52, 0x3, RZ ;  /* 0x0000000334347819 */ /* 0x000fe200000012ff */
[----:B------:R-:W5:Y:S01]  /*16fb0*/  LD.E.128 R44, desc[UR38][R44.64] ;  /* 0x000000262c2c7980 */ /* 0x000f62000c101d00 */
[----:B------:R-:W-:Y:S02]  /*16fc0*/  SHF.R.U64 R56, R56, 0x3, RZ ;  /* 0x0000000338387819 */ /* 0x000fe400000012ff */
[----:B------:R-:W-:-:S02]  /*16fd0*/  SHF.R.U64 R60, R60, 0x3, RZ ;  /* 0x000000033c3c7819 */ /* 0x000fc400000012ff */
        /* <DEDUP_REMOVED lines=17> */
[----:B------:R-:W-:Y:S02]  /*170f0*/  SHF.R.U64 R64, R64, 0x3, RZ ;  /* 0x0000000340407819 */ /* 0x000fe400000012ff */
[----:B------:R-:W-:Y:S01]  /*17100*/  LOP3.LUT R68, R69, 0x380, RZ, 0xc0, !PT ;  /* 0x0000038045447812 */ /* 0x000fe200078ec0ff */
[----:B------:R-:W5:Y:S01]  /*17110*/  LD.E.128 R60, desc[UR38][R60.64] ;  /* 0x000000263c3c7980 */ /* 0x000f62000c101d00 */
[----:B------:R-:W-:-:S02]  /*17120*/  LOP3.LUT R72, R73, 0x380, RZ, 0xc0, !PT ;  /* 0x0000038049487812 */ /* 0x000fc400078ec0ff */
[----:B------:R-:W-:Y:S02]  /*17130*/  LOP3.LUT R76, R77, 0x380, RZ, 0xc0, !PT ;  /* 0x000003804d4c7812 */ /* 0x000fe400078ec0ff */
[----:B------:R-:W-:Y:S02]  /*17140*/  LOP3.LUT R80, R81, 0x380, RZ, 0xc0, !PT ;  /* 0x0000038051507812 */ /* 0x000fe400078ec0ff */
[----:B------:R-:W-:Y:S02]  /*17150*/  SHF.R.U64 R11, R11, 0x3, RZ ;  /* 0x000000030b0b7819 */ /* 0x000fe400000012ff */
[----:B------:R-:W-:Y:S01]  /*17160*/  LOP3.LUT R64, R64, R65, RZ, 0x3c, !PT ;  /* 0x0000004140407212 */ /* 0x000fe200078e3cff */
[----:B------:R-:W-:Y:S01]  /*17170*/  IMAD.X R65, RZ, RZ, R13, P5 ;  /* 0x000000ffff417224 */ /* 0x000fe200028e060d */
[----:B------:R-:W-:Y:S02]  /*17180*/  IADD3 R10, P5, R12, 0xf000, RZ ;  /* 0x0000f0000c0a7810 */ /* 0x000fe40007fbe0ff */
[----:B------:R-:W-:-:S02]  /*17190*/  SHF.R.U64 R68, R68, 0x3, RZ ;  /* 0x0000000344447819 */ /* 0x000fc400000012ff */
[----:B------:R-:W-:Y:S01]  /*171a0*/  SHF.R.U64 R72, R72, 0x3, RZ ;  /* 0x0000000348487819 */ /* 0x000fe200000012ff */
[--C-:B------:R-:W-:Y:S01]  /*171b0*/  IMAD.X R85, RZ, RZ, R13.reuse, P5 ;  /* 0x000000ffff557224 */ /* 0x100fe200028e060d */
[----:B------:R-:W-:Y:S01]  /*171c0*/  SHF.R.U64 R76, R76, 0x3, RZ ;  /* 0x000000034c4c7819 */ /* 0x000fe200000012ff */
[----:B------:R-:W5:Y:S01]  /*171d0*/  LD.E.128 R64, desc[UR38][R64.64] ;  /* 0x0000002640407980 */ /* 0x000f62000c101d00 */
[----:B------:R-:W-:Y:S02]  /*171e0*/  SHF.R.U64 R80, R80, 0x3, RZ ;  /* 0x0000000350507819 */ /* 0x000fe400000012ff */
[----:B------:R-:W-:Y:S02]  /*171f0*/  LOP3.LUT R12, R11, R12, RZ, 0x3c, !PT ;  /* 0x0000000c0b0c7212 */ /* 0x000fe400078e3cff */
        /* <DEDUP_REMOVED lines=9> */
[----:B------:R-:W-:-:S02]  /*17290*/  LOP3.LUT R9, R10, 0x380, RZ, 0xc0, !PT ;  /* 0x000003800a097812 */ /* 0x000fc400078ec0ff */
[----:B------:R-:W-:Y:S01]  /*172a0*/  LOP3.LUT R8, R8, 0xfffffff8, RZ, 0xc0, !PT ;  /* 0xfffffff808087812 */ /* 0x000fe200078ec0ff */
[----:B------:R-:W5:Y:S01]  /*172b0*/  LD.E.128 R68, desc[UR38][R68.64] ;  /* 0x0000002644447980 */ /* 0x000f62000c101d00 */
[----:B------:R-:W-:Y:S02]  /*172c0*/  SHF.R.U64 R9, R9, 0x3, RZ ;  /* 0x0000000309097819 */ /* 0x000fe400000012ff */
[----:B------:R-:W-:Y:S01]  /*172d0*/  SHF.R.S32.HI R11, RZ, 0x1f, R6 ;  /* 0x0000001fff0b7819 */ /* 0x000fe20000011406 */
[----:B------:R-:W5:Y:S01]  /*172e0*/  LD.E.128 R72, desc[UR38][R72.64] ;  /* 0x0000002648487980 */ /* 0x000f62000c101d00 */
[----:B------:R-:W-:Y:S01]  /*172f0*/  LOP3.LUT R84, R9, R10, RZ, 0x3c, !PT ;  /* 0x0000000a09547212 */ /* 0x000fe200078e3cff */
[----:B0-----:R-:W0:Y:S01]  /*17300*/  @P1 LDC R13, c[0x0][0xbec] ;  /* 0x0002fb00ff0d1b82 */ /* 0x001e220000000800 */
[----:B------:R-:W-:Y:S01]  /*17310*/  IMAD.IADD R8, R3, 0x1, -R8 ;  /* 0x0000000103087824 */ /* 0x000fe200078e0a08 */
[----:B------:R-:W5:Y:S04]  /*17320*/  LD.E.128 R76, desc[UR38][R76.64] ;  /* 0x000000264c4c7980 */ /* 0x000f68000c101d00 */
[----:B------:R-:W5:Y:S02]  /*17330*/  LD.E.128 R80, desc[UR38][R80.64] ;  /* 0x0000002650507980 */ /* 0x000f64000c101d00 */
[----:B------:R-:W1:Y:S01]  /*17340*/  @P1 LDC R12, c[0x0][0xbf0] ;  /* 0x0002fc00ff0c1b82 */ /* 0x000e620000000800 */
[C---:B------:R-:W-:Y:S01]  /*17350*/  IMAD R9, R4.reuse, UR5, R5 ;  /* 0x0000000504097c24 */ /* 0x040fe2000f8e0205 */
[----:B------:R-:W5:Y:S01]  /*17360*/  LD.E.128 R84, desc[UR38][R84.64] ;  /* 0x0000002654547980 */ /* 0x000f62000c101d00 */
[----:B------:R-:W-:Y:S01]  /*17370*/  IMAD.WIDE.U32 R4, R4, UR4, RZ ;  /* 0x0000000404047c25 */ /* 0x000fe2000f8e00ff */
[----:B------:R-:W-:Y:S01]  /*17380*/  ULDC.64 UR4, c[0x0][0xae8] ;  /* 0x0002ba0000047ab9 */ /* 0x000fe20000000a00 */
[----:B------:R-:W-:Y:S01]  /*17390*/  @!PT LDS RZ, [RZ] ;  /* 0x00000000fffff984 */ /* 0x000fe20000000800 */
[----:B------:R-:W-:Y:S01]  /*173a0*/  @!PT LDS RZ, [RZ] ;  /* 0x00000000fffff984 */ /* 0x000fe20000000800 */
[----:B------:R-:W-:Y:S01]  /*173b0*/  @!PT LDS RZ, [RZ] ;  /* 0x00000000fffff984 */ /* 0x000fe20000000800 */
[----:B------:R-:W-:Y:S01]  /*173c0*/  @!PT LDS RZ, [RZ] ;  /* 0x00000000fffff984 */ /* 0x000fe20000000800 */
[----:B------:R2:W-:Y:S06]  /*173d0*/  MEMBAR.ALL.CTA ;  /* 0x0000000000007992 */ /* 0x0005ec0000008000 */
[----:B--2---:R-:W2:Y:S01]  /*173e0*/  FENCE.VIEW.ASYNC.S ;  /* 0x00000000000073c6 */ /* 0x004ea20000000000 */
[----:B------:R-:W-:-:S02]  /*173f0*/  IMAD R8, R8, 0x20, R7 ;  /* 0x0000002008087824 */ /* 0x000fc400078e0207 */
[----:B------:R-:W-:Y:S02]  /*17400*/  IMAD.IADD R5, R5, 0x1, R9 ;  /* 0x0000000105057824 */ /* 0x000fe400078e0209 */
[----:B------:R-:W-:Y:S02]  /*17410*/  IMAD.IADD R10, R213, 0x1, R8 ;  /* 0x00000001d50a7824 */ /* 0x000fe400078e0208 */
[----:B------:R-:W-:-:S04]  /*17420*/  IMAD.WIDE.U32 R4, R224, UR4, R4 ;  /* 0x00000004e0047c25 */ /* 0x000fc8000f8e0004 */
[----:B0-----:R-:W-:-:S04]  /*17430*/  @P1 IMAD.HI.U32 R3, R10, R13, RZ ;  /* 0x0000000d0a031227 */ /* 0x001fc800078e00ff */
[----:B------:R-:W-:Y:S01]  /*17440*/  IMAD R5, R224, UR5, R5 ;  /* 0x00000005e0057c24 */ /* 0x000fe2000f8e0205 */
[----:B------:R-:W-:Y:S01]  /*17450*/  ULDC.64 UR4, c[0x0][0xaf0] ;  /* 0x0002bc0000047ab9 */ /* 0x000fe20000000a00 */
[----:B------:R-:W-:Y:S01]  /*17460*/  IMAD.MOV.U32 R9, RZ, RZ, R10 ;  /* 0x000000ffff097224 */ /* 0x000fe200078e000a */
[----:B-1----:R-:W-:Y:S01]  /*17470*/  @P1 SHF.R.U32.HI R9, RZ, R12, R3 ;  /* 0x0000000cff091219 */ /* 0x002fe20000011603 */
[----:B------:R-:W-:Y:S02]  /*17480*/  IMAD R11, R11, UR4, RZ ;  /* 0x000000040b0b7c24 */ /* 0x000fe4000f8e02ff */
        /* <DEDUP_REMOVED lines=8> */
[----:B------:R-:W-:-:S04]  /*17510*/  IMAD.WIDE.U32 R4, R9, UR4, R4 ;  /* 0x0000000409047c25 */ /* 0x000fc8000f8e0004 */
[----:B------:R-:W-:Y:S01]  /*17520*/  IMAD R9, R9, UR5, R6 ;  /* 0x0000000509097c24 */ /* 0x000fe2000f8e0206 */
[----:B------:R-:W-:Y:S01]  /*17530*/  SHF.R.S32.HI R6, RZ, 0x1f, R157 ;  /* 0x0000001fff067819 */ /* 0x000fe2000001149d */
[----:B------:R-:W-:Y:S02]  /*17540*/  ULDC.64 UR4, c[0x0][0xad8] ;  /* 0x0002b60000047ab9 */ /* 0x000fe40000000a00 */
[----:B------:R-:W-:Y:S02]  /*17550*/  IMAD.IADD R5, R5, 0x1, R9 ;  /* 0x0000000105057824 */ /* 0x000fe400078e0209 */
[----:B------:R-:W-:Y:S02]  /*17560*/  IMAD R6, R6, UR4, RZ ;  /* 0x0000000406067c24 */ /* 0x000fe4000f8e02ff */
[----:B------:R-:W-:Y:S02]  /*17570*/  VIADD R3, R19, 0x22820 ;  /* 0x0002282013037836 */ /* 0x000fe40000000000 */
[----:B------:R-:W-:-:S04]  /*17580*/  IMAD.WIDE.U32 R4, R157, UR4, R4 ;  /* 0x000000049d047c25 */ /* 0x000fc8000f8e0004 */
[----:B------:R-:W-:Y:S01]  /*17590*/  IMAD R21, R157, UR5, R6 ;  /* 0x000000059d157c24 */ /* 0x000fe2000f8e0206 */
[----:B------:R-:W-:Y:S01]  /*175a0*/  ULDC.64 UR4, c[0x0][0xa80] ;  /* 0x0002a00000047ab9 */ /* 0x000fe20000000a00 */
[----:B------:R-:W-:Y:S02]  /*175b0*/  PRMT R3, RZ, 0x654, R3 ;  /* 0x00000654ff037816 */ /* 0x000fe40000000003 */
[----:B------:R-:W-:Y:S01]  /*175c0*/  IMAD.IADD R21, R5, 0x1, R21 ;  /* 0x0000000105157824 */ /* 0x000fe200078e0215 */
[C---:B------:R-:W-:Y:S01]  /*175d0*/  LEA R20, P0, R4.reuse, UR4, 0x1 ;  /* 0x0000000404147c11 */ /* 0x040fe2000f8008ff */
[----:B------:R-:W-:Y:S01]  /*175e0*/  UMOV UR4, 0xffffffff ;  /* 0xffffffff00047882 */ /* 0x000fe20000000000 */
[----:B--2---:R0:W-:Y:S02]  /*175f0*/  SYNCS.ARRIVE.TRANS64.RED.A1T0 RZ, [R3+URZ], RZ ;  /* 0x000000ff03ff79a7 */ /* 0x0041e4000810043f */
[----:B------:R-:W-:Y:S01]  /*17600*/  LEA.HI.X R21, R4, UR5, R21, 0x1, P0 ;  /* 0x0000000504157c11 */ /* 0x000fe200080f0c15 */
[----:B------:R-:W-:Y:S08]  /*17610*/  BRA.DIV UR4, `(.L_x_11702) ;  /* 0x000000d204747947 */ /* 0x000ff0000b800000 */
[----:B0-----:R0:W1:Y:S04]  /*17620*/  SHFL.IDX PT, R3, R21, RZ, 0x181f ;  /* 0x00181fff15037589 */ /* 0x00106800000e0000 */
[----:B------:R0:W2:Y:S02]  /*17630*/  SHFL.IDX PT, R14, R20, RZ, 0x181f ;  /* 0x00181fff140e7589 */ /* 0x0000a400000e0000 */
.L_x_11944:
[----:B------:R-:W-:Y:S01]  /*17640*/  IMAD.IADD R213, R7, 0x1, R213 ;  /* 0x0000000107d57824 */ /* 0x000fe200078e02d5 */
        /* <DEDUP_REMOVED lines=14> */
[-C--:B------:R-:W-:Y:S02]  /*17730*/  @!P2 LEA R6, P4, R223, R14.reuse, 0x1 ;  /* 0x0000000edf06a211 */ /* 0x080fe400078808ff */
[----:B-1----:R-:W-:Y:S02]  /*17740*/  @!P3 LEA.HI.X R5, R212, R3, R8, 0x1, P5 ;  /* 0x00000003d405b211 */ /* 0x002fe400028f0c08 */
[----:B------:R-:W-:-:S02]  /*17750*/  @!P1 LEA R8, P5, R222, R14, 0x1 ;  /* 0x0000000ede089211 */ /* 0x000fc400078a08ff */
[-C--:B------:R-:W-:Y:S01]  /*17760*/  @!P2 LEA.HI.X R7, R223, R3.reuse, R10, 0x1, P4 ;  /* 0x00000003df07a211 */ /* 0x080fe200020f0c0a */
        /* <DEDUP_REMOVED lines=8> */
.L_x_11704:
[----:B------:R-:W-:Y:S05]  /*177f0*/  BSYNC B1 ;  /* 0x0000000000017941 */ /* 0x000fea0003800000 */
.L_x_11703:
[----:B------:R-:W-:Y:S01]  /*17800*/  UMOV UR4, 0xffffffff ;  /* 0xffffffff00047882 */ /* 0x000fe20000000000 */
[----:B---3-5:R-:W-:Y:S02]  /*17810*/  SHF.R.S32.HI R24, RZ, 0x1f, R88 ;  /* 0x0000001fff187819 */ /* 0x028fe40000011458 */
[----:B------:R-:W-:Y:S05]  /*17820*/  BRA.DIV UR4, `(.L_x_11705) ;  /* 0x000000d204247947 */ /* 0x000fea000b800000 */
[----:B-1----:R1:W3:Y:S04]  /*17830*/  SHFL.IDX PT, R3, R21, 0x1, 0x181f ;  /* 0x00381f0015037f89 */ /* 0x0022e800000e0000 */
[----:B--2---:R1:W2:Y:S02]  /*17840*/  SHFL.IDX PT, R14, R20, 0x1, 0x181f ;  /* 0x00381f00140e7f89 */ /* 0x0042a400000e0000 */
.L_x_11948:
        /* <DEDUP_REMOVED lines=13> */
[CC--:B------:R-:W-:Y:S02]  /*17920*/  @!P2 LEA R6, P4, R223.reuse, R14.reuse, 0x1 ;  /* 0x0000000edf06a211 */ /* 0x0c0fe400078808ff */
[-C--:B---3--:R-:W-:Y:S02]  /*17930*/  @!P3 LEA.HI.X R5, R212, R3.reuse, R8, 0x1, P5 ;  /* 0x00000003d405b211 */ /* 0x088fe400028f0c08 */
[-C--:B------:R-:W-:Y:S02]  /*17940*/  @!P1 LEA R8, P5, R222, R14.reuse, 0x1 ;  /* 0x0000000ede089211 */ /* 0x080fe400078a08ff */
        /* <DEDUP_REMOVED lines=8> */
.L_x_11707:
[----:B------:R-:W-:Y:S05]  /*179d0*/  BSYNC B1 ;  /* 0x0000000000017941 */ /* 0x000fea0003800000 */
.L_x_11706:
[----:B------:R-:W-:-:S03]  /*179e0*/  UMOV UR4, 0xffffffff ;  /* 0xffffffff00047882 */ /* 0x000fc60000000000 */
[----:B------:R-:W-:Y:S05]  /*179f0*/  BRA.DIV UR4, `(.L_x_11708) ;  /* 0x000000ce04f87947 */ /* 0x000fea000b800000 */
[----:B---3--:R3:W0:Y:S04]  /*17a00*/  SHFL.IDX PT, R3, R21, 0x2, 0x181f ;  /* 0x00581f0015037f89 */ /* 0x00862800000e0000 */
[----:B--2---:R3:W2:Y:S02]  /*17a10*/  SHFL.IDX PT, R14, R20, 0x2, 0x181f ;  /* 0x00581f00140e7f89 */ /* 0x0046a400000e0000 */
.L_x_11952:
        /* <DEDUP_REMOVED lines=14> */
[-C--:B0-----:R-:W-:Y:S02]  /*17b00*/  @!P3 LEA.HI.X R9, R212, R3.reuse, R4, 0x1, P5 ;  /* 0x00000003d409b211 */ /* 0x081fe400028f0c04 */
        /* <DEDUP_REMOVED lines=9> */
.L_x_11710:
[----:B------:R-:W-:Y:S05]  /*17ba0*/  BSYNC B1 ;  /* 0x0000000000017941 */ /* 0x000fea0003800000 */
.L_x_11709:
[----:B------:R-:W-:-:S03]  /*17bb0*/  UMOV UR4, 0xffffffff ;  /* 0xffffffff00047882 */ /* 0x000fc60000000000 */
[----:B------:R-:W-:Y:S05]  /*17bc0*/  BRA.DIV UR4, `(.L_x_11711) ;  /* 0x000000ce04cc7947 */ /* 0x000fea000b800000 */
[----:B0-----:R0:W0:Y:S04]  /*17bd0*/  SHFL.IDX PT, R3, R21, 0x3, 0x181f ;  /* 0x00781f0015037f89 */ /* 0x00102800000e0000 */
[----:B--2-4-:R2:W4:Y:S02]  /*17be0*/  SHFL.IDX PT, R14, R20, 0x3, 0x181f ;  /* 0x00781f00140e7f89 */ /* 0x01452400000e0000 */
.L_x_11956:
[----:B------:R-:W-:-:S05]  /*17bf0*/  VIADD R5, R213, 0x60 ;  /* 0x00000060d5057836 */ /* 0x000fca0000000000 */
        /* <DEDUP_REMOVED lines=9> */
[-C--:B----4-:R-:W-:Y:S02]  /*17c90*/  @!P3 LEA R4, P0, R212, R14.reuse, 0x1 ;  /* 0x0000000ed404b211 */ /* 0x090fe400078008ff */
[CC--:B------:R-:W-:Y:S02]  /*17ca0*/  @!P4 LEA R6, P1, R223.reuse, R14.reuse, 0x1 ;  /* 0x0000000edf06c211 */ /* 0x0c0fe400078208ff */
        /* <DEDUP_REMOVED lines=13> */
.L_x_11701:
[----:B0-----:R-:W0:Y:S01]  /*17d80*/  @P1 LDC R9, c[0x0][0xbec] ;  /* 0x0002fb00ff091b82 */ /* 0x001e220000000800 */
[----:B------:R-:W-:Y:S01]  /*17d90*/  ULDC.64 UR4, c[0x0][0xb08] ;  /* 0x0002c20000047ab9 */ /* 0x000fe20000000a00 */
[----:B------:R-:W-:Y:S02]  /*17da0*/  IMAD.MOV.U32 R3, RZ, RZ, R152 ;  /* 0x000000ffff037224 */ /* 0x000fe400078e0098 */
[----:B------:R-:W-:-:S04]  /*17db0*/  IMAD R5, R5, UR4, RZ ;  /* 0x0000000405057c24 */ /* 0x000fc8000f8e02ff */
[----:B------:R-:W1:Y:S01]  /*17dc0*/  @P1 LDC R8, c[0x0][0xbf0] ;  /* 0x0002fc00ff081b82 */ /* 0x000e620000000800 */
[----:B0-----:R-:W-:-:S05]  /*17dd0*/  @P1 IMAD.HI.U32 R9, R152, R9, RZ ;  /* 0x0000000998091227 */ /* 0x001fca00078e00ff */
[----:B-1----:R-:W-:Y:S01]  /*17de0*/  @P1 SHF.R.U32.HI R3, RZ, R8, R9 ;  /* 0x00000008ff031219 */ /* 0x002fe20000011609 */
[C---:B------:R-:W-:Y:S01]  /*17df0*/  IMAD R8, R4.reuse, UR5, R5 ;  /* 0x0000000504087c24 */ /* 0x040fe2000f8e0205 */
[----:B------:R-:W-:Y:S01]  /*17e00*/  SHF.R.S32.HI R9, RZ, 0x1f, R6 ;  /* 0x0000001fff097819 */ /* 0x000fe20000011406 */
[----:B------:R-:W-:Y:S01]  /*17e10*/  IMAD.WIDE.U32 R4, R4, UR4, RZ ;  /* 0x0000000404047c25 */ /* 0x000fe2000f8e00ff */
[----:B------:R-:W-:-:S03]  /*17e20*/  ULDC.64 UR4, c[0x0][0xb38] ;  /* 0x0002ce0000047ab9 */ /* 0x000fc60000000a00 */
        /* <DEDUP_REMOVED lines=8> */
[--C-:B------:R-:W-:Y:S02]  /*17eb0*/  IMAD.MOV R6, RZ, RZ, -R3.reuse ;  /* 0x000000ffff067224 */ /* 0x100fe400078e0a03 */
        /* <DEDUP_REMOVED lines=26> */
.L_x_11959:
        /* <DEDUP_REMOVED lines=22> */
[C---:B-1----:R-:W-:Y:S01]  /*181c0*/  @!P1 LEA R4, P2, R12.reuse, R11, 0x2 ;  /* 0x0000000b0c049211 */ /* 0x042fe200078410ff */
[C---:B------:R-:W-:Y:S02]  /*181d0*/  VIADD R24, R209.reuse, 0xa0 ;  /* 0x000000a0d1187836 */ /* 0x040fe40000000000 */
[C---:B------:R-:W-:Y:S01]  /*181e0*/  VIADD R25, R209.reuse, 0xd0 ;  /* 0x000000d0d1197836 */ /* 0x040fe20000000000 */
[----:B------:R-:W-:Y:S01]  /*181f0*/  @!P1 LEA.HI.X R5, R12, R10, R13, 0x2, P2 ;  /* 0x0000000a0c059211 */ /* 0x000fe200010f140d */
[C---:B------:R-:W-:Y:S01]  /*18200*/  VIADD R13, R209.reuse, 0x10 ;  /* 0x00000010d10d7836 */ /* 0x040fe20000000000 */
[----:B------:R-:W-:Y:S01]  /*18210*/  SHF.R.S32.HI R24, RZ, 0x1f, R24 ;  /* 0x0000001fff187819 */ /* 0x000fe20000011418 */
[----:B------:R-:W-:Y:S01]  /*18220*/  VIADD R12, R209, 0x20 ;  /* 0x00000020d10c7836 */ /* 0x000fe20000000000 */
[----:B------:R-:W-:Y:S01]  /*18230*/  SHF.R.S32.HI R25, RZ, 0x1f, R25 ;  /* 0x0000001fff197819 */ /* 0x000fe20000011419 */
[----:B------:R1:W-:Y:S01]  /*18240*/  @!P1 ST.E.64 desc[UR38][R4.64], R28 ;  /* 0x0000001c04009985 */ /* 0x0003e2000c101b26 */
[----:B------:R-:W-:-:S02]  /*18250*/  SHF.R.S32.HI R13, RZ, 0x1f, R13 ;  /* 0x0000001fff0d7819 */ /* 0x000fc4000001140d */
        /* <DEDUP_REMOVED lines=31> */
[-C--:B------:R-:W-:Y:S02]  /*18450*/  @!P3 LEA.HI.X R5, R8, R10.reuse, R9, 0x2, P2 ;  /* 0x0000000a0805b211 */ /* 0x080fe400010f1409 */
[----:B------:R-:W-:Y:S02]  /*18460*/  ISETP.GE.AND P2, PT, R13, UR4, PT ;  /* 0x000000040d007c0c */ /* 0x000fe4000bf46270 */
[C---:B------:R-:W-:Y:S01]  /*18470*/  @!P1 LEA R8, P4, R12.reuse, R11, 0x2 ;  /* 0x0000000b0c089211 */ /* 0x040fe200078810ff */
        /* <DEDUP_REMOVED lines=108> */
[----:B------:R-:W-:Y:S01]  /*18b40*/  ISETP.GE.AND P3, PT, R24, UR4, PT ;  /* 0x0000000418007c0c */ /* 0x000fe2000bf66270 */
[----:B------:R-:W-:Y:S01]  /*18b50*/  VIADD R21, R209, 0xc8 ;  /* 0x000000c8d1157836 */ /* 0x000fe20000000000 */
[C---:B--2---:R-:W-:Y:S01]  /*18b60*/  @!P1 LEA R8, P5, R13.reuse, R11, 0x2 ;  /* 0x0000000b0d089211 */ /* 0x044fe200078a10ff */
[----:B------:R1:W-:Y:S03]  /*18b70*/  @!P4 ST.E.64 desc[UR38][R4.64], R112 ;  /* 0x000000700400c985 */ /* 0x0003e6000c101b26 */
        /* <DEDUP_REMOVED lines=8> */
[-C--:B------:R-:W-:Y:S02]  /*18c00*/  @!P0 LEA.HI.X R5, R12, R10.reuse, R13, 0x2, P4 ;  /* 0x0000000a0c058211 */ /* 0x080fe400020f140d */
[-C--:B------:R-:W-:Y:S02]  /*18c10*/  @!P3 LEA R12, P4, R24, R11.reuse, 0x2 ;  /* 0x0000000b180cb211 */ /* 0x080fe400078810ff */
[----:B--2---:R-:W-:Y:S01]  /*18c20*/  @!P2 LEA R8, P5, R14, R11, 0x2 ;  /* 0x0000000b0e08a211 */ /* 0x004fe200078a10ff */
[----:B------:R1:W-:Y:S01]  /*18c30*/  @!P0 ST.E.64 desc[UR38][R4.64], R120 ;  /* 0x0000007804008985 */ /* 0x0003e2000c101b26 */
[-C--:B------:R-:W-:Y:S01]  /*18c40*/  @!P3 LEA.HI.X R13, R24, R10.reuse, R25, 0x2, P4 ;  /* 0x0000000a180db211 */ /* 0x080fe200020f1419 */
[----:B------:R-:W-:Y:S01]  /*18c50*/  VIADD R24, R209, 0xd8 ;  /* 0x000000d8d1187836 */ /* 0x000fe20000000000 */
[----:B------:R-:W-:Y:S02]  /*18c60*/  ISETP.GE.AND P0, PT, R15, UR4, PT ;  /* 0x000000040f007c0c */ /* 0x000fe4000bf06270 */
[----:B------:R-:W-:Y:S01]  /*18c70*/  @!P2 LEA.HI.X R9, R14, R10, R21, 0x2, P5 ;  /* 0x0000000a0e09a211 */ /* 0x000fe200028f1415 */
[C---:B------:R-:W-:Y:S01]  /*18c80*/  VIADD R14, R209.reuse, 0xe8 ;  /* 0x000000e8d10e7836 */ /* 0x040fe20000000000 */
[----:B------:R-:W-:Y:S01]  /*18c90*/  SHF.R.S32.HI R24, RZ, 0x1f, R24 ;  /* 0x0000001fff187819 */ /* 0x000fe20000011418 */
[----:B------:R-:W-:-:S02]  /*18ca0*/  VIADD R21, R209, 0xf0 ;  /* 0x000000f0d1157836 */ /* 0x000fc40000000000 */
[----:B------:R2:W-:Y:S01]  /*18cb0*/  @!P2 ST.E.64 desc[UR38][R8.64], R124 ;  /* 0x0000007c0800a985 */ /* 0x0005e2000c101b26 */
[----:B------:R-:W-:Y:S02]  /*18cc0*/  ISETP.GE.AND P4, PT, R14, UR4, PT ;  /* 0x000000040e007c0c */ /* 0x000fe4000bf86270 */
[----:B------:R-:W-:Y:S01]  /*18cd0*/  ISETP.GE.AND P2, PT, R21, UR4, PT ;  /* 0x0000000415007c0c */ /* 0x000fe2000bf46270 */
[----:B------:R3:W-:Y:S01]  /*18ce0*/  @!P3 ST.E.64 desc[UR38][R12.64], R128 ;  /* 0x000000800c00b985 */ /* 0x0007e2000c101b26 */
[C---:B-1----:R-:W-:Y:S02]  /*18cf0*/  @!P1 LEA R4, P5, R20.reuse, R11, 0x2 ;  /* 0x0000000b14049211 */ /* 0x042fe400078a10ff */
[----:B------:R-:W-:Y:S02]  /*18d00*/  ISETP.GE.AND P3, PT, R237, UR4, PT ;  /* 0x00000004ed007c0c */ /* 0x000fe4000bf66270 */
[----:B------:R-:W-:Y:S01]  /*18d10*/  @!P1 LEA.HI.X R5, R20, R10, R24, 0x2, P5 ;  /* 0x0000000a14059211 */ /* 0x000fe200028f1418 */
[----:B------:R-:W-:-:S02]  /*18d20*/  VIADD R20, R209, 0xe0 ;  /* 0x000000e0d1147836 */ /* 0x000fc40000000000 */
[----:B------:R-:W-:Y:S01]  /*18d30*/  VIADD R24, R209, 0xf0 ;  /* 0x000000f0d1187836 */ /* 0x000fe20000000000 */
[CC--:B--2---:R-:W-:Y:S01]  /*18d40*/  @!P0 LEA R8, P5, R15.reuse, R11.reuse, 0x2 ;  /* 0x0000000b0f088211 */ /* 0x0c4fe200078a10ff */
[----:B------:R1:W-:Y:S01]  /*18d50*/  @!P1 ST.E.64 desc[UR38][R4.64], R132 ;  /* 0x0000008404009985 */ /* 0x0003e2000c101b26 */
[----:B------:R-:W-:Y:S02]  /*18d60*/  SHF.R.S32.HI R20, RZ, 0x1f, R20 ;  /* 0x0000001fff147819 */ /* 0x000fe40000011414 */
[----:B---3--:R-:W-:Y:S02]  /*18d70*/  @!P4 LEA R12, P1, R14, R11, 0x2 ;  /* 0x0000000b0e0cc211 */ /* 0x008fe400078210ff */
[----:B------:R-:W-:Y:S01]  /*18d80*/  @!P0 LEA.HI.X R9, R15, R10, R20, 0x2, P5 ;  /* 0x0000000a0f098211 */ /* 0x000fe200028f1414 */
[----:B------:R-:W-:Y:S01]  /*18d90*/  VIADD R15, R209, 0xe8 ;  /* 0x000000e8d10f7836 */ /* 0x000fe20000000000 */
[----:B------:R-:W-:Y:S02]  /*18da0*/  SHF.R.S32.HI R24, RZ, 0x1f, R24 ;  /* 0x0000001fff187819 */ /* 0x000fe40000011418 */
[----:B------:R-:W-:Y:S01]  /*18db0*/  SHF.R.S32.HI R20, RZ, 0x1f, R237 ;  /* 0x0000001fff147819 */ /* 0x000fe200000114ed */
[----:B------:R3:W-:Y:S01]  /*18dc0*/  @!P0 ST.E.64 desc[UR38][R8.64], R136 ;  /* 0x0000008808008985 */ /* 0x0007e2000c101b26 */
[----:B------:R-:W-:-:S02]  /*18dd0*/  SHF.R.S32.HI R15, RZ, 0x1f, R15 ;  /* 0x0000001fff0f7819 */ /* 0x000fc4000001140f */
[-C--:B-1----:R-:W-:Y:S02]  /*18de0*/  @!P2 LEA R4, P5, R21, R11.reuse, 0x2 ;  /* 0x0000000b1504a211 */ /* 0x082fe400078a10ff */
[-C--:B------:R-:W-:Y:S02]  /*18df0*/  @!P4 LEA.HI.X R13, R14, R10.reuse, R15, 0x2, P1 ;  /* 0x0000000a0e0dc211 */ /* 0x080fe400008f140f */
[----:B------:R-:W-:Y:S02]  /*18e00*/  @!P3 LEA R14, P1, R237, R11, 0x2 ;  /* 0x0000000bed0eb211 */ /* 0x000fe400078210ff */
[-C--:B------:R-:W-:Y:S01]  /*18e10*/  @!P2 LEA.HI.X R5, R21, R10.reuse, R24, 0x2, P5 ;  /* 0x0000000a1505a211 */ /* 0x080fe200028f1418 */
[----:B------:R3:W-:Y:S01]  /*18e20*/  @!P4 ST.E.64 desc[UR38][R12.64], R140 ;  /* 0x0000008c0c00c985 */ /* 0x0007e2000c101b26 */
[----:B------:R-:W-:-:S03]  /*18e30*/  @!P3 LEA.HI.X R15, R237, R10, R20, 0x2, P1 ;  /* 0x0000000aed0fb211 */ /* 0x000fc600008f1414 */
[----:B------:R3:W-:Y:S04]  /*18e40*/  @!P2 ST.E.64 desc[UR38][R4.64], R144 ;  /* 0x000000900400a985 */ /* 0x0007e8000c101b26 */
[----:B------:R3:W-:Y:S02]  /*18e50*/  @!P3 ST.E.64 desc[UR38][R14.64], R148 ;  /* 0x000000940e00b985 */ /* 0x0007e4000c101b26 */
.L_x_11715:
[----:B------:R-:W-:Y:S05]  /*18e60*/  BSYNC B1 ;  /* 0x0000000000017941 */ /* 0x000fea0003800000 */
.L_x_11714:
[----:B------:R-:W-:-:S03]  /*18e70*/  UMOV UR4, 0xffffffff ;  /* 0xffffffff00047882 */ /* 0x000fc60000000000 */
[----:B------:R-:W-:Y:S05]  /*18e80*/  BRA.DIV UR4, `(.L_x_11716) ;  /* 0x000000be049c7947 */ /* 0x000fea000b800000 */
[----:B-1----:R1:W4:Y:S04]  /*18e90*/  SHFL.IDX PT, R10, R6, 0x1, 0x1c1f ;  /* 0x003c1f00060a7f89 */ /* 0x00232800000e0000 */
[----:B---3--:R1:W3:Y:S02]  /*18ea0*/  SHFL.IDX PT, R14, R3, 0x1, 0x1c1f ;  /* 0x003c1f00030e7f89 */ /* 0x0082e400000e0000 */
.L_x_11963:
[----:B------:R-:W-:-:S13]  /*18eb0*/  ISETP.GE.AND P0, PT, R7, R0, PT ;  /* 0x000000000700720c */ /* 0x000fda0003f06270 */
[----:B------:R-:W-:Y:S05]  /*18ec0*/  @P0 BRA `(.L_x_11712) ;  /* 0x0000001c00500947 */ /* 0x000fea0003800000 */
[----:B------:R-:W-:Y:S01]  /*18ed0*/  ULDC UR4, c[0x0][0xac8] ;  /* 0x0002b20000047ab9 */ /* 0x000fe20000000800 */
[C---:B--2---:R-:W-:Y:S01]  /*18ee0*/  VIADD R11, R209.reuse, 0x8 ;  /* 0x00000008d10b7836 */ /* 0x044fe20000000000 */
[C---:B------:R-:W-:Y:S01]  /*18ef0*/  ISETP.GE.AND P2, PT, R209.reuse, UR4, PT ;  /* 0x00000004d1007c0c */ /* 0x040fe2000bf46270 */
[C---:B------:R-:W-:Y:S02]  /*18f00*/  VIADD R8, R209.reuse, 0x10 ;  /* 0x00000010d1087836 */ /* 0x040fe40000000000 */
[----:B------:R-:W-:Y:S01]  /*18f10*/  VIADD R12, R209, 0x18 ;  /* 0x00000018d10c7836 */ /* 0x000fe20000000000 */
[----:B------:R-:W-:Y:S01]  /*18f20*/  ISETP.GE.AND P3, PT, R11, UR4, PT ;  /* 0x000000040b007c0c */ /* 0x000fe2000bf66270 */
[C---:B------:R-:W-:Y:S01]  /*18f30*/  VIADD R13, R209.reuse, 0x8 ;  /* 0x00000008d10d7836 */ /* 0x040fe20000000000 */
[----:B------:R-:W-:Y:S01]  /*18f40*/  ISETP.GE.AND P1, PT, R8, UR4, PT ;  /* 0x0000000408007c0c */ /* 0x000fe2000bf26270 */
[C---:B01----:R-:W-:Y:S01]  /*18f50*/  VIADD R3, R209.reuse, 0x20 ;  /* 0x00000020d1037836 */ /* 0x043fe20000000000 */
[----:B------:R-:W-:Y:S01]  /*18f60*/  ISETP.GE.AND P0, PT, R12, UR4, PT ;  /* 0x000000040c007c0c */ /* 0x000fe2000bf06270 */
[C---:B------:R-:W-:Y:S01]  /*18f70*/  VIADD R9, R209.reuse, 0x10 ;  /* 0x00000010d1097836 */ /* 0x040fe20000000000 */
[----:B------:R-:W-:Y:S01]  /*18f80*/  SHF.R.S32.HI R13, RZ, 0x1f, R13 ;  /* 0x0000001fff0d7819 */ /* 0x000fe2000001140d */
[----:B------:R-:W-:-:S02]  /*18f90*/  VIADD R24, R209, 0x68 ;  /* 0x00000068d1187836 */ /* 0x000fc40000000000 */
[----:B---3--:R-:W-:Y:S01]  /*18fa0*/  @!P2 IMAD.MOV.U32 R4, RZ, RZ, R14 ;  /* 0x000000ffff04a224 */ /* 0x008fe200078e000e */
[----:B------:R-:W-:Y:S01]  /*18fb0*/  SHF.R.S32.HI R9, RZ, 0x1f, R9 ;  /* 0x0000001fff097819 */ /* 0x000fe20000011409 */
[----:B----4-:R-:W-:Y:S02]  /*18fc0*/  @!P2 IMAD.MOV.U32 R5, RZ, RZ, R10 ;  /* 0x000000ffff05a224 */ /* 0x010fe400078e000a */
[----:B------:R-:W-:Y:S01]  /*18fd0*/  @!P3 LEA R6, P4, R11, R14, 0x2 ;  /* 0x0000000e0b06b211 */ /* 0x000fe200078810ff */
[C---:B------:R-:W-:Y:S02]  /*18fe0*/  VIADD R15, R209.reuse, 0x58 ;  /* 0x00000058d10f7836 */ /* 0x040fe40000000000 */
[----:B------:R-:W-:Y:S01]  /*18ff0*/  @!P2 IMAD.WIDE R4, R209, 0x4, R4 ;  /* 0x00000004d104a825 */ /* 0x000fe200078e0204 */
[----:B------:R-:W-:Y:S02]  /*19000*/  @!P3 LEA.HI.X R7, R11, R10, R13, 0x2, P4 ;  /* 0x0000000a0b07b211 */ /* 0x000fe400020f140d */
[----:B------:R-:W-:Y:S01]  /*19010*/  SHF.R.S32.HI R15, RZ, 0x1f, R15 ;  /* 0x0000001fff0f7819 */ /* 0x000fe2000001140f */
[----:B------:R-:W-:Y:S01]  /*19020*/  VIADD R11, R209, 0x28 ;  /* 0x00000028d10b7836 */ /* 0x000fe20000000000 */
[----:B------:R0:W-:Y:S01]  /*19030*/  @!P2 ST.E.64 desc[UR38][R4.64], R26 ;  /* 0x0000001a0400a985 */ /* 0x0001e2000c101b26 */
[----:B------:R-:W-:Y:S01]  /*19040*/  ISETP.GE.AND P2, PT, R3, UR4, PT ;  /* 0x0000000403007c0c */ /* 0x000fe2000bf46270 */
[----:B------:R-:W-:-:S02]  /*19050*/  VIADD R13, R209, 0x18 ;  /* 0x00000018d10d7836 */ /* 0x000fc40000000000 */
[----:B------:R1:W-:Y:S01]  /*19060*/  @!P3 ST.E.64 desc[UR38][R6.64], R30 ;  /* 0x0000001e0600b985 */ /* 0x0003e2000c101b26 */
[----:B------:R-:W-:Y:S01]  /*19070*/  ISETP.GE.AND P3, PT, R11, UR4, PT ;  /* 0x000000040b007c0c */ /* 0x000fe2000bf66270 */
[C---:B------:R-:W-:Y:S01]  /*19080*/  VIADD R25, R209.reuse, 0x78 ;  /* 0x00000078d1197836 */ /* 0x040fe20000000000 */
[----:B------:R-:W-:Y:S01]  /*19090*/  SHF.R.S32.HI R13, RZ, 0x1f, R13 ;  /* 0x0000001fff0d7819 */ /* 0x000fe2000001140d */
[C---:B------:R-:W-:Y:S02]  /*190a0*/  VIADD R28, R209.reuse, 0x68 ;  /* 0x00000068d11c7836 */ /* 0x040fe40000000000 */
[----:B------:R-:W-:-:S03]  /*190b0*/  VIADD R29, R209, 0x98 ;  /* 0x00000098d11d7836 */ /* 0x000fc60000000000 */
[----:B------:R-:W-:Y:S02]  /*190c0*/  SHF.R.S32.HI R28, RZ, 0x1f, R28 ;  /* 0x0000001fff1c7819 */ /* 0x000fe4000001141c */
[C---:B0-----:R-:W-:Y:S02]  /*190d0*/  @!P1 LEA R4, P5, R8.reuse, R14, 0x2 ;  /* 0x0000000e08049211 */ /* 0x041fe400078a10ff */
[----:B------:R-:W-:Y:S02]  /*190e0*/  SHF.R.S32.HI R29, RZ, 0x1f, R29 ;  /* 0x0000001fff1d7819 */ /* 0x000fe4000001141d */
[----:B------:R-:W-:Y:S01]  /*190f0*/  @!P1 LEA.HI.X R5, R8, R10, R9, 0x2, P5 ;  /* 0x0000000a08059211 */ /* 0x000fe200028f1409 */
[C---:B------:R-:W-:Y:S01]  /*19100*/  VIADD R8, R209.reuse, 0x30 ;  /* 0x00000030d1087836 */ /* 0x040fe20000000000 */
[----:B-1----:R-:W-:Y:S01]  /*19110*/  @!P0 LEA R6, P4, R12, R14, 0x2 ;  /* 0x0000000e0c068211 */ /* 0x002fe200078810ff */
[----:B------:R-:W-:Y:S02]  /*19120*/  VIADD R9, R209, 0x20 ;  /* 0x00000020d1097836 */ /* 0x000fe40000000000 */
[----:B------:R0:W-:Y:S01]  /*19130*/  @!P1 ST.E.64 desc[UR38][R4.64], R34 ;  /* 0x0000002204009985 */ /* 0x0001e2000c101b26 */
[----:B------:R-:W-:-:S02]  /*19140*/  ISETP.GE.AND P1, PT, R8, UR4, PT ;  /* 0x0000000408007c0c */ /* 0x000fc4000bf26270 */
[----:B------:R-:W-:Y:S02]  /*19150*/  SHF.R.S32.HI R9, RZ, 0x1f, R9 ;  /* 0x0000001fff097819 */ /* 0x000fe40000011409 */
[----:B------:R-:W-:Y:S01]  /*19160*/  @!P0 LEA.HI.X R7, R12, R10, R13, 0x2, P4 ;  /* 0x0000000a0c078211 */ /* 0x000fe200020f140d */
[C---:B------:R-:W-:Y:S02]  /*19170*/  VIADD R12, R209.reuse, 0x38 ;  /* 0x00000038d10c7836 */ /* 0x040fe40000000000 */
[----:B------:R-:W-:Y:S02]  /*19180*/  VIADD R13, R209, 0x28 ;  /* 0x00000028d10d7836 */ /* 0x000fe40000000000 */
[----:B------:R1:W-:Y:S01]  /*19190*/  @!P0 ST.E.64 desc[UR38][R6.64], R38 ;  /* 0x0000002606008985 */ /* 0x0003e2000c101b26 */
[----:B------:R-:W-:Y:S02]  /*191a0*/  ISETP.GE.AND P0, PT, R12, UR4, PT ;  /* 0x000000040c007c0c */ /* 0x000fe4000bf06270 */
[----:B------:R-:W-:-:S02]  /*191b0*/  SHF.R.S32.HI R13, RZ, 0x1f, R13 ;  /* 0x0000001fff0d7819 */ /* 0x000fc4000001140d */
[----:B0-----:R-:W-:-:S04]  /*191c0*/  @!P2 LEA R4, P5, R3, R14, 0x2 ;  /* 0x0000000e0304a211 */ /* 0x001fc800078a10ff */
[----:B------:R-:W-:Y:S01]  /*191d0*/  @!P2 LEA.HI.X R5, R3, R10, R9, 0x2, P5 ;  /* 0x0000000a0305a211 */ /* 0x000fe200028f1409 */
[C---:B------:R-:W-:Y:S02]  /*191e0*/  VIADD R3, R209.reuse, 0x40 ;  /* 0x00000040d1037836 */ /* 0x040fe40000000000 */
[----:B------:R-:W-:Y:S01]  /*191f0*/  VIADD R9, R209, 0x30 ;  /* 0x00000030d1097836 */ /* 0x000fe20000000000 */
[----:B-1----:R-:W-:Y:S01]  /*19200*/  @!P3 LEA R6, P4, R11, R14, 0x2 ;  /* 0x0000000e0b06b211 */ /* 0x002fe200078810ff */
        /* <DEDUP_REMOVED lines=9> */
[----:B0-----:R-:W-:-:S04]  /*192a0*/  @!P1 LEA R4, P5, R8, R14, 0x2 ;  /* 0x0000000e08049211 */ /* 0x001fc800078a10ff */
[----:B------:R-:W-:Y:S01]  /*192b0*/  @!P1 LEA.HI.X R5, R8, R10, R9, 0x2, P5 ;  /* 0x0000000a08059211 */ /* 0x000fe200028f1409 */
[C---:B------:R-:W-:Y:S02]  /*192c0*/  VIADD R8, R209.reuse, 0x50 ;  /* 0x00000050d1087836 */ /* 0x040fe40000000000 */
[C---:B------:R-:W-:Y:S01]  /*192d0*/  VIADD R9, R209.reuse, 0x40 ;  /* 0x00000040d1097836 */ /* 0x040fe20000000000 */
[----:B-1----:R-:W-:Y:S01]  /*192e0*/  @!P0 LEA R6, P4, R12, R14, 0x2 ;  /* 0x0000000e0c068211 */ /* 0x002fe200078810ff */
        /* <DEDUP_REMOVED lines=24> */
[----:B------:R-:W-:Y:S02]  /*19470*/  @!P1 LEA.HI.X R5, R8, R10, R9, 0x2, P5 ;  /* 0x0000000a08059211 */ /* 0x000fe400028f1409 */
[-C--:B------:R-:W-:Y:S02]  /*19480*/  @!P2 LEA R8, P5, R3, R14.reuse, 0x2 ;  /* 0x0000000e0308a211 */ /* 0x080fe400078a10ff */
[----:B-1----:R-:W-:Y:S01]  /*19490*/  @!P0 LEA R6, P4, R13, R14, 0x2 ;  /* 0x0000000e0d068211 */ /* 0x002fe200078810ff */
[----:B------:R0:W-:Y:S01]  /*194a0*/  @!P1 ST.E.64 desc[UR38][R4.64], R66 ;  /* 0x0000004204009985 */ /* 0x0001e2000c101b26 */
[----:B------:R-:W-:Y:S02]  /*194b0*/  ISETP.GE.AND P1, PT, R11, UR4, PT ;  /* 0x000000040b007c0c */ /* 0x000fe4000bf26270 */
[-C--:B------:R-:W-:Y:S01]  /*194c0*/  @!P0 LEA.HI.X R7, R13, R10.reuse, R15, 0x2, P4 ;  /* 0x0000000a0d078211 */ /* 0x080fe200020f140f */
[----:B------:R-:W-:Y:S01]  /*194d0*/  VIADD R15, R209, 0x70 ;  /* 0x00000070d10f7836 */ /* 0x000fe20000000000 */
[----:B------:R-:W-:Y:S01]  /*194e0*/  @!P2 LEA.HI.X R9, R3, R10, R12, 0x2, P5 ;  /* 0x0000000a0309a211 */ /* 0x000fe200028f140c */
[----:B------:R-:W-:Y:S01]  /*194f0*/  VIADD R3, R209, 0x80 ;  /* 0x00000080d1037836 */ /* 0x000fe20000000000 */
[----:B------:R-:W-:Y:S01]  /*19500*/  @!P3 LEA R12, P4, R24, R14, 0x2 ;  /* 0x0000000e180cb211 */ /* 0x000fe200078810ff */
[----:B------:R1:W-:Y:S01]  /*19510*/  @!P0 ST.E.64 desc[UR38][R6.64], R70 ;  /* 0x0000004606008985 */ /* 0x0003e2000c101b26 */
[----:B------:R-:W-:-:S02]  /*19520*/  ISETP.GE.AND P0, PT, R25, UR4, PT ;  /* 0x0000000419007c0c */ /* 0x000fc4000bf06270 */
[----:B------:R-:W-:Y:S01]  /*19530*/  @!P3 LEA.HI.X R13, R24, R10, R28, 0x2, P4 ;  /* 0x0000000a180db211 */ /* 0x000fe200020f141c */
[----:B------:R2:W-:Y:S01]  /*19540*/  @!P2 ST.E.64 desc[UR38][R8.64], R74 ;  /* 0x0000004a0800a985 */ /* 0x0005e2000c101b26 */
[----:B------:R-:W-:Y:S01]  /*19550*/  ISETP.GE.AND P2, PT, R3, UR4, PT ;  /* 0x0000000403007c0c */ /* 0x000fe2000bf46270 */
[C---:B------:R-:W-:Y:S01]  /*19560*/  VIADD R24, R209.reuse, 0x88 ;  /* 0x00000088d1187836 */ /* 0x040fe20000000000 */
[----:B------:R-:W-:Y:S01]  /*19570*/  SHF.R.S32.HI R15, RZ, 0x1f, R15 ;  /* 0x0000001fff0f7819 */ /* 0x000fe2000001140f */
[----:B------:R-:W-:Y:S01]  /*19580*/  VIADD R28, R209, 0x78 ;  /* 0x00000078d11c7836 */ /* 0x000fe20000000000 */
[C---:B------:R-:W-:Y:S01]  /*19590*/  @!P1 LEA R20, P5, R11.reuse, R14, 0x2 ;  /* 0x0000000e0b149211 */ /* 0x040fe200078a10ff */
[----:B------:R3:W-:Y:S01]  /*195a0*/  @!P3 ST.E.64 desc[UR38][R12.64], R78 ;  /* 0x0000004e0c00b985 */ /* 0x0007e2000c101b26 */
[----:B------:R-:W-:Y:S02]  /*195b0*/  ISETP.GE.AND P3, PT, R24, UR4, PT ;  /* 0x0000000418007c0c */ /* 0x000fe4000bf66270 */
[----:B------:R-:W-:Y:S01]  /*195c0*/  @!P1 LEA.HI.X R21, R11, R10, R15, 0x2, P5 ;  /* 0x0000000a0b159211 */ /* 0x000fe200028f140f */
[----:B------:R-:W-:Y:S01]  /*195d0*/  VIADD R11, R209, 0x90 ;  /* 0x00000090d10b7836 */ /* 0x000fe20000000000 */
[----:B0-----:R-:W-:Y:S01]  /*195e0*/  @!P0 LEA R4, P4, R25, R14, 0x2 ;  /* 0x0000000e19048211 */ /* 0x001fe200078810ff */
[----:B------:R-:W-:Y:S01]  /*195f0*/  VIADD R15, R209, 0x80 ;  /* 0x00000080d10f7836 */ /* 0x000fe20000000000 */
[----:B------:R-:W-:Y:S01]  /*19600*/  SHF.R.S32.HI R28, RZ, 0x1f, R28 ;  /* 0x0000001fff1c7819 */ /* 0x000fe2000001141c */
[----:B------:R0:W-:Y:S01]  /*19610*/  @!P1 ST.E.64 desc[UR38][R20.64], R82 ;  /* 0x0000005214009985 */ /* 0x0001e2000c101b26 */
[----:B------:R-:W-:-:S02]  /*19620*/  ISETP.GE.AND P1, PT, R11, UR4, PT ;  /* 0x000000040b007c0c */ /* 0x000fc4000bf26270 */
[----:B------:R-:W-:Y:S02]  /*19630*/  SHF.R.S32.HI R15, RZ, 0x1f, R15 ;  /* 0x0000001fff0f7819 */ /* 0x000fe4000001140f */
[----:B-1----:R-:W-:Y:S02]  /*19640*/  @!P2 LEA R6, P5, R3, R14, 0x2 ;  /* 0x0000000e0306a211 */ /* 0x002fe400078a10ff */
[-C--:B------:R-:W-:Y:S01]  /*19650*/  @!P0 LEA.HI.X R5, R25, R10.reuse, R28, 0x2, P4 ;  /* 0x0000000a19058211 */ /* 0x080fe200020f141c */
[----:B------:R-:W-:Y:S01]  /*19660*/  VIADD R25, R209, 0x98 ;  /* 0x00000098d1197836 */ /* 0x000fe20000000000 */
[----:B------:R-:W-:Y:S01]  /*19670*/  @!P2 LEA.HI.X R7, R3, R10, R15, 0x2, P5 ;  /* 0x0000000a0307a211 */ /* 0x000fe200028f140f */
[C---:B------:R-:W-:Y:S01]  /*19680*/  VIADD R28, R209.reuse, 0x88 ;  /* 0x00000088d11c7836 */ /* 0x040fe20000000000 */
[----:B--2---:R-:W-:Y:S01]  /*19690*/  @!P3 LEA R8, P4, R24, R14, 0x2 ;  /* 0x0000000e1808b211 */ /* 0x004fe200078810ff */
[----:B------:R-:W-:Y:S01]  /*196a0*/  VIADD R3, R209, 0xa0 ;  /* 0x000000a0d1037836 */ /* 0x000fe20000000000 */
[----:B------:R1:W-:Y:S01]  /*196b0*/  @!P0 ST.E.64 desc[UR38][R4.64], R86 ;  /* 0x0000005604008985 */ /* 0x0003e2000c101b26 */
[----:B------:R-:W-:Y:S01]  /*196c0*/  ISETP.GE.AND P0, PT, R25, UR4, PT ;  /* 0x0000000419007c0c */ /* 0x000fe2000bf06270 */
[----:B------:R-:W-:Y:S01]  /*196d0*/  VIADD R15, R209, 0x90 ;  /* 0x00000090d10f7836 */ /* 0x000fe20000000000 */
[----:B------:R-:W-:Y:S01]  /*196e0*/  SHF.R.S32.HI R28, RZ, 0x1f, R28 ;  /* 0x0000001fff1c7819 */ /* 0x000fe2000001141c */
[----:B------:R2:W-:Y:S01]  /*196f0*/  @!P2 ST.E.64 desc[UR38][R6.64], R90 ;  /* 0x0000005a0600a985 */ /* 0x0005e2000c101b26 */
[----:B------:R-:W-:-:S02]  /*19700*/  ISETP.GE.AND P2, PT, R3, UR4, PT ;  /* 0x0000000403007c0c */ /* 0x000fc4000bf46270 */
[----:B------:R-:W-:Y:S01]  /*19710*/  @!P3 LEA.HI.X R9, R24, R10, R28, 0x2, P4 ;  /* 0x0000000a1809b211 */ /* 0x000fe200020f141c */
[C---:B------:R-:W-:Y:S01]  /*19720*/  VIADD R28, R209.reuse, 0xa8 ;  /* 0x000000a8d11c7836 */ /* 0x040fe20000000000 */
[----:B------:R-:W-:Y:S01]  /*19730*/  SHF.R.S32.HI R15, RZ, 0x1f, R15 ;  /* 0x0000001fff0f7819 */ /* 0x000fe2000001140f */
[----:B------:R-:W-:Y:S01]  /*19740*/  VIADD R24, R209, 0xb0 ;  /* 0x000000b0d1187836 */ /* 0x000fe20000000000 */
[C---:B---3--:R-:W-:Y:S01]  /*19750*/  @!P1 LEA R12, P5, R11.reuse, R14, 0x2 ;  /* 0x0000000e0b0c9211 */ /* 0x048fe200078a10ff */
[----:B------:R3:W-:Y:S01]  /*19760*/  @!P3 ST.E.64 desc[UR38][R8.64], R94 ;  /* 0x0000005e0800b985 */ /* 0x0007e2000c101b26 */
[----:B------:R-:W-:Y:S02]  /*19770*/  ISETP.GE.AND P4, PT, R28, UR4, PT ;  /* 0x000000041c007c0c */ /* 0x000fe4000bf86270 */
[----:B------:R-:W-:Y:S01]  /*19780*/  @!P1 LEA.HI.X R13, R11, R10, R15, 0x2, P5 ;  /* 0x0000000a0b0d9211 */ /* 0x000fe200028f140f */
[C---:B------:R-:W-:Y:S01]  /*19790*/  VIADD R15, R209.reuse, 0xa0 ;  /* 0x000000a0d10f7836 */ /* 0x040fe20000000000 */
[----:B------:R-:W-:Y:S01]  /*197a0*/  ISETP.GE.AND P3, PT, R24, UR4, PT ;  /* 0x0000000418007c0c */ /* 0x000fe2000bf66270 */
[----:B------:R-:W-:Y:S01]  /*197b0*/  VIADD R11, R209, 0xb8 ;  /* 0x000000b8d10b7836 */ /* 0x000fe20000000000 */
[----:B0-----:R-:W-:Y:S01]  /*197c0*/  @!P0 LEA R20, P5, R25, R14, 0x2 ;  /* 0x0000000e19148211 */ /* 0x001fe200078a10ff */
[----:B------:R0:W-:Y:S01]  /*197d0*/  @!P1 ST.E.64 desc[UR38][R12.64], R98 ;  /* 0x000000620c009985 */ /* 0x0001e2000c101b26 */
[----:B------:R-:W-:-:S02]  /*197e0*/  SHF.R.S32.HI R15, RZ, 0x1f, R15 ;  /* 0x0000001fff0f7819 */ /* 0x000fc4000001140f */
[----:B-1----:R-:W-:Y:S02]  /*197f0*/  @!P2 LEA R4, P1, R3, R14, 0x2 ;  /* 0x0000000e0304a211 */ /* 0x002fe400078210ff */
[-C--:B------:R-:W-:Y:S01]  /*19800*/  @!P0 LEA.HI.X R21, R25, R10.reuse, R29, 0x2, P5 ;  /* 0x0000000a19158211 */ /* 0x080fe200028f141d */
[----:B------:R-:W-:Y:S01]  /*19810*/  VIADD R29, R209, 0xa8 ;  /* 0x000000a8d11d7836 */ /* 0x000fe20000000000 */
[----:B------:R-:W-:Y:S01]  /*19820*/  @!P2 LEA.HI.X R5, R3, R10, R15, 0x2, P1 ;  /* 0x0000000a0305a211 */ /* 0x000fe200008f140f */
[----:B------:R-:W-:Y:S01]  /*19830*/  VIADD R25, R209, 0xb0 ;  /* 0x000000b0d1197836 */ /* 0x000fe20000000000 */
[----:B------:R-:W-:Y:S01]  /*19840*/  ISETP.GE.AND P1, PT, R11, UR4, PT ;  /* 0x000000040b007c0c */ /* 0x000fe2000bf26270 */
[C---:B------:R-:W-:Y:S01]  /*19850*/  VIADD R15, R209.reuse, 0xc0 ;  /* 0x000000c0d10f7836 */ /* 0x040fe20000000000 */
[----:B------:R1:W-:Y:S01]  /*19860*/  @!P0 ST.E.64 desc[UR38][R20.64], R102 ;  /* 0x0000006614008985 */ /* 0x0003e2000c101b26 */
[----:B--2---:R-:W-:Y:S01]  /*19870*/  @!P4 LEA R6, P0, R28, R14, 0x2 ;  /* 0x0000000e1c06c211 */ /* 0x004fe200078010ff */
[----:B------:R-:W-:Y:S01]  /*19880*/  VIADD R3, R209, 0xc8 ;  /* 0x000000c8d1037836 */ /* 0x000fe20000000000 */
[----:B------:R-:W-:Y:S01]  /*19890*/  SHF.R.S32.HI R29, RZ, 0x1f, R29 ;  /* 0x0000001fff1d7819 */ /* 0x000fe2000001141d */
[----:B------:R2:W-:Y:S01]  /*198a0*/  @!P2 ST.E.64 desc[UR38][R4.64], R106 ;  /* 0x0000006a0400a985 */ /* 0x0005e2000c101b26 */
[----:B------:R-:W-:-:S02]  /*198b0*/  SHF.R.S32.HI R25, RZ, 0x1f, R25 ;  /* 0x0000001fff197819 */ /* 0x000fc40000011419 */
[----:B---3--:R-:W-:Y:S02]  /*198c0*/  @!P3 LEA R8, P5, R24, R14, 0x2 ;  /* 0x0000000e1808b211 */ /* 0x008fe400078a10ff */
[----:B------:R-:W-:Y:S02]  /*198d0*/  ISETP.GE.AND P2, PT, R15, UR4, PT ;  /* 0x000000040f007c0c */ /* 0x000fe4000bf46270 */
[-C--:B------:R-:W-:Y:S01]  /*198e0*/  @!P4 LEA.HI.X R7, R28, R10.reuse, R29, 0x2, P0 ;  /* 0x0000000a1c07c211 */ /* 0x080fe200000f141d */
[C---:B------:R-:W-:Y:S01]  /*198f0*/  VIADD R28, R209.reuse, 0xb8 ;  /* 0x000000b8d11c7836 */ /* 0x040fe20000000000 */
[----:B------:R-:W-:Y:S01]  /*19900*/  @!P3 LEA.HI.X R9, R24, R10, R25, 0x2, P5 ;  /* 0x0000000a1809b211 */ /* 0x000fe200028f1419 */
[----:B------:R-:W-:Y:S01]  /*19910*/  VIADD R25, R209, 0xd0 ;  /* 0x000000d0d1197836 */ /* 0x000fe20000000000 */
[----:B------:R-:W-:Y:S01]  /*19920*/  ISETP.GE.AND P0, PT, R3, UR4, PT ;  /* 0x0000000403007c0c */ /* 0x000fe2000bf06270 */
[----:B------:R3:W-:Y:S01]  /*19930*/  @!P4 ST.E.64 desc[UR38][R6.64], R110 ;  /* 0x0000006e0600c985 */ /* 0x0007e2000c101b26 */
[----:B------:R-:W-:Y:S01]  /*19940*/  VIADD R24, R209, 0xc0 ;  /* 0x000000c0d1187836 */ /* 0x000fe20000000000 */
[----:B0-----:R-:W-:-:S02]  /*19950*/  @!P1 LEA R12, P4, R11, R14, 0x2 ;  /* 0x0000000e0b0c9211 */ /* 0x001fc400078810ff */
[----:B------:R0:W-:Y:S01]  /*19960*/  @!P3 ST.E.64 desc[UR38][R8.64], R114 ;  /* 0x000000720800b985 */ /* 0x0001e2000c101b26 */
[----:B------:R-:W-:Y:S02]  /*19970*/  ISETP.GE.AND P3, PT, R25, UR4, PT ;  /* 0x0000000419007c0c */ /* 0x000fe4000bf66270 */
[----:B------:R-:W-:Y:S02]  /*19980*/  SHF.R.S32.HI R28, RZ, 0x1f, R28 ;  /* 0x0000001fff1c7819 */ /* 0x000fe4000001141c */
[----:B-1----:R-:W-:Y:S02]  /*19990*/  @!P2 LEA R20, P5, R15, R14, 0x2 ;  /* 0x0000000e0f14a211 */ /* 0x002fe400078a10ff */
[----:B------:R-:W-:Y:S02]  /*199a0*/  SHF.R.S32.HI R24, RZ, 0x1f, R24 ;  /* 0x0000001fff187819 */ /* 0x000fe40000011418 */
[-C--:B------:R-:W-:Y:S01]  /*199b0*/  @!P1 LEA.HI.X R13, R11, R10.reuse, R28, 0x2, P4 ;  /* 0x0000000a0b0d9211 */ /* 0x080fe200020f141c */
[----:B------:R-:W-:Y:S01]  /*199c0*/  VIADD R11, R209, 0xd8 ;  /* 0x000000d8d10b7836 */ /* 0x000fe20000000000 */
[----:B------:R-:W-:Y:S01]  /*199d0*/  @!P2 LEA.HI.X R21, R15, R10, R24, 0x2, P5 ;  /* 0x0000000a0f15a211 */ /* 0x000fe200028f1418 */
[----:B------:R-:W-:Y:S01]  /*199e0*/  VIADD R28, R209, 0xd0 ;  /* 0x000000d0d11c7836 */ /* 0x000fe20000000000 */
[-C--:B--2---:R-:W-:Y:S01]  /*199f0*/  @!P0 LEA R4, P4, R3, R14.reuse, 0x2 ;  /* 0x0000000e03048211 */ /* 0x084fe200078810ff */
[----:B------:R-:W-:Y:S01]  /*19a00*/  VIADD R15, R209, 0xc8 ;  /* 0x000000c8d10f7836 */ /* 0x000fe20000000000 */
[----:B------:R1:W-:Y:S01]  /*19a10*/  @!P1 ST.E.64 desc[UR38][R12.64], R118 ;  /* 0x000000760c009985 */ /* 0x0003e2000c101b26 */
[----:B------:R-:W-:Y:S01]  /*19a20*/  ISETP.GE.AND P1, PT, R11, UR4, PT ;  /* 0x000000040b007c0c */ /* 0x000fe2000bf26270 */
[----:B------:R-:W-:Y:S01]  /*19a30*/  VIADD R24, R209, 0xe0 ;  /* 0x000000e0d1187836 */ /* 0x000fe20000000000 */
[----:B------:R-:W-:Y:S01]  /*19a40*/  SHF.R.S32.HI R28, RZ, 0x1f, R28 ;  /* 0x0000001fff1c7819 */ /* 0x000fe2000001141c */
[----:B------:R2:W-:Y:S01]  /*19a50*/  @!P2 ST.E.64 desc[UR38][R20.64], R122 ;  /* 0x0000007a1400a985 */ /* 0x0005e2000c101b26 */
[----:B---3--:R-:W-:-:S02]  /*19a60*/  @!P3 LEA R6, P5, R25, R14, 0x2 ;  /* 0x0000000e1906b211 */ /* 0x008fc400078a10ff */
[----:B------:R-:W-:Y:S02]  /*19a70*/  SHF.R.S32.HI R15, RZ, 0x1f, R15 ;  /* 0x0000001fff0f7819 */ /* 0x000fe4000001140f */
[-C--:B------:R-:W-:Y:S01]  /*19a80*/  @!P3 LEA.HI.X R7, R25, R10.reuse, R28, 0x2, P5 ;  /* 0x0000000a1907b211 */ /* 0x080fe200028f141c */
[----:B------:R-:W-:Y:S01]  /*19a90*/  VIADD R25, R209, 0xd8 ;  /* 0x000000d8d1197836 */ /* 0x000fe20000000000 */
[----:B------:R-:W-:Y:S01]  /*19aa0*/  @!P0 LEA.HI.X R5, R3, R10, R15, 0x2, P4 ;  /* 0x0000000a03058211 */ /* 0x000fe200020f140f */
[C---:B------:R-:W-:Y:S01]  /*19ab0*/  VIADD R15, R209.reuse, 0xe8 ;  /* 0x000000e8d10f7836 */ /* 0x040fe20000000000 */
[----:B------:R-:W-:Y:S01]  /*19ac0*/  ISETP.GE.AND P4, PT, R24, UR4, PT ;  /* 0x0000000418007c0c */ /* 0x000fe2000bf86270 */
[----:B------:R-:W-:Y:S01]  /*19ad0*/  VIADD R3, R209, 0xf0 ;  /* 0x000000f0d1037836 */ /* 0x000fe20000000000 */
[----:B------:R-:W-:Y:S01]  /*19ae0*/  SHF.R.S32.HI R25, RZ, 0x1f, R25 ;  /* 0x0000001fff197819 */ /* 0x000fe20000011419 */
[----:B------:R3:W-:Y:S01]  /*19af0*/  @!P0 ST.E.64 desc[UR38][R4.64], R126 ;  /* 0x0000007e04008985 */ /* 0x0007e2000c101b26 */
[----:B0-----:R-:W-:Y:S01]  /*19b00*/  @!P1 LEA R8, P5, R11, R14, 0x2 ;  /* 0x0000000e0b089211 */ /* 0x001fe200078a10ff */
[----:B------:R-:W-:Y:S01]  /*19b10*/  VIADD R28, R209, 0xe8 ;  /* 0x000000e8d11c7836 */ /* 0x000fe20000000000 */
[----:B------:R-:W-:Y:S01]  /*19b20*/  ISETP.GE.AND P2, PT, R15, UR4, PT ;  /* 0x000000040f007c0c */ /* 0x000fe2000bf46270 */
[----:B------:R3:W-:Y:S01]  /*19b30*/  @!P3 ST.E.64 desc[UR38][R6.64], R130 ;  /* 0x000000820600b985 */ /* 0x0007e2000c101b26 */
[----:B------:R-:W-:-:S02]  /*19b40*/  ISETP.GE.AND P0, PT, R3, UR4, PT ;  /* 0x0000000403007c0c */ /* 0x000fc4000bf06270 */
[----:B------:R-:W-:Y:S01]  /*19b50*/  @!P1 LEA.HI.X R9, R11, R10, R25, 0x2, P5 ;  /* 0x0000000a0b099211 */ /* 0x000fe200028f1419 */
[C---:B------:R-:W-:Y:S01]  /*19b60*/  VIADD R25, R209.reuse, 0xe0 ;  /* 0x000000e0d1197836 */ /* 0x040fe20000000000 */
[----:B------:R-:W-:Y:S01]  /*19b70*/  SHF.R.S32.HI R28, RZ, 0x1f, R28 ;  /* 0x0000001fff1c7819 */ /* 0x000fe2000001141c */
[----:B------:R-:W-:Y:S01]  /*19b80*/  VIADD R11, R209, 0xf0 ;  /* 0x000000f0d10b7836 */ /* 0x000fe20000000000 */
[-C--:B-1----:R-:W-:Y:S01]  /*19b90*/  @!P4 LEA R12, P3, R24, R14.reuse, 0x2 ;  /* 0x0000000e180cc211 */ /* 0x082fe200078610ff */
[----:B------:R3:W-:Y:S01]  /*19ba0*/  @!P1 ST.E.64 desc[UR38][R8.64], R134 ;  /* 0x0000008608009985 */ /* 0x0007e2000c101b26 */
[----:B------:R-:W-:Y:S02]  /*19bb0*/  SHF.R.S32.HI R25, RZ, 0x1f, R25 ;  /* 0x0000001fff197819 */ /* 0x000fe40000011419 */
[----:B------:R-:W-:Y:S02]  /*19bc0*/  SHF.R.S32.HI R11, RZ, 0x1f, R11 ;  /* 0x0000001fff0b7819 */ /* 0x000fe4000001140b */
[----:B--2---:R-:W-:-:S02]  /*19bd0*/  @!P2 LEA R20, P5, R15, R14, 0x2 ;  /* 0x0000000e0f14a211 */ /* 0x004fc400078a10ff */
[----:B------:R-:W-:Y:S02]  /*19be0*/  @!P4 LEA.HI.X R13, R24, R10, R25, 0x2, P3 ;  /* 0x0000000a180dc211 */ /* 0x000fe400018f1419 */
[----:B------:R-:W-:Y:S02]  /*19bf0*/  @!P0 LEA R24, P3, R3, R14, 0x2 ;  /* 0x0000000e03188211 */ /* 0x000fe400078610ff */
[-C--:B------:R-:W-:Y:S01]  /*19c00*/  @!P2 LEA.HI.X R21, R15, R10.reuse, R28, 0x2, P5 ;  /* 0x0000000a0f15a211 */ /* 0x080fe200028f141c */
[----:B------:R3:W-:Y:S01]  /*19c10*/  @!P4 ST.E.64 desc[UR38][R12.64], R138 ;  /* 0x0000008a0c00c985 */ /* 0x0007e2000c101b26 */
[----:B------:R-:W-:-:S03]  /*19c20*/  @!P0 LEA.HI.X R25, R3, R10, R11, 0x2, P3 ;  /* 0x0000000a03198211 */ /* 0x000fc600018f140b */
[----:B------:R3:W-:Y:S04]  /*19c30*/  @!P2 ST.E.64 desc[UR38][R20.64], R142 ;  /* 0x0000008e1400a985 */ /* 0x0007e8000c101b26 */
[----:B------:R3:W-:Y:S01]  /*19c40*/  @!P0 ST.E.64 desc[UR38][R24.64], R146 ;  /* 0x0000009218008985 */ /* 0x0007e2000c101b26 */
[----:B------:R-:W-:-:S13]  /*19c50*/  ISETP.GE.AND P0, PT, R237, UR4, PT ;  /* 0x00000004ed007c0c */ /* 0x000fda000bf06270 */
[----:B---3--:R-:W-:Y:S05]  /*19c60*/  @P0 BRA `(.L_x_11712) ;  /* 0x0000000c00e80947 */ /* 0x008fea0003800000 */
[----:B------:R-:W-:Y:S02]  /*19c70*/  SHF.R.S32.HI R3, RZ, 0x1f, R237 ;  /* 0x0000001fff037819 */ /* 0x000fe400000114ed */
[----:B------:R-:W-:-:S04]  /*19c80*/  LEA R14, P0, R237, R14, 0x2 ;  /* 0x0000000eed0e7211 */ /* 0x000fc800078010ff */
[----:B------:R-:W-:-:S05]  /*19c90*/  LEA.HI.X R15, R237, R10, R3, 0x2, P0 ;  /* 0x0000000aed0f7211 */ /* 0x000fca00000f1403 */
[----:B------:R0:W-:Y:S01]  /*19ca0*/  ST.E.64 desc[UR38][R14.64], R150 ;  /* 0x000000960e007985 */ /* 0x0001e2000c101b26 */
[----:B------:R-:W-:Y:S05]  /*19cb0*/  BRA `(.L_x_11712) ;  /* 0x0000000c00d47947 */ /* 0x000fea0003800000 */
.L_x_11699:
[----:B------:R-:W-:Y:S01]  /*19cc0*/  ULDC.64 UR4, c[0x0][0xc08] ;  /* 0x0003020000047ab9 */ /* 0x000fe20000000a00 */
[----:B------:R-:W3:Y:S01]  /*19cd0*/  LDC.64 R4, c[0x0][0xc00] ;  /* 0x00030000ff047b82 */ /* 0x000ee20000000a00 */
[----:B------:R-:W-:Y:S01]  /*19ce0*/  ISETP.NE.U32.AND P0, PT, RZ, UR4, PT ;  /* 0x00000004ff007c0c */ /* 0x000fe2000bf05070 */
[----:B------:R-:W-:-:S03]  /*19cf0*/  IMAD.MOV.U32 R3, RZ, RZ, RZ ;  /* 0x000000ffff037224 */ /* 0x000fc600078e00ff */
[----:B------:R-:W-:Y:S01]  /*19d00*/  ISETP.NE.AND.EX P1, PT, RZ, UR5, PT, P0 ;  /* 0x00000005ff007c0c */ /* 0x000fe2000bf25300 */
[----:B------:R-:W-:Y:S02]  /*19d10*/  ULDC.64 UR4, c[0x0][0xc00] ;  /* 0x0003000000047ab9 */ /* 0x000fe40000000a00 */
[----:B------:R-:W-:-:S04]  /*19d20*/  ISETP.NE.U32.AND P0, PT, RZ, UR4, PT ;  /* 0x00000004ff007c0c */ /* 0x000fc8000bf05070 */
[----:B------:R-:W-:-:S06]  /*19d30*/  ISETP.NE.AND.EX P0, PT, RZ, UR5, PT, P0 ;  /* 0x00000005ff007c0c */ /* 0x000fcc000bf05300 */
[----:B------:R-:W4:Y:S01]  /*19d40*/  @P1 LDC.64 R6, c[0x0][0xc08] ;  /* 0x00030200ff061b82 */ /* 0x000f220000000a00 */
[----:B------:R-:W-:Y:S02]  /*19d50*/  ULDC UR4, c[0x0][0xa88] ;  /* 0x0002a20000047ab9 */ /* 0x000fe40000000800 */
[----:B------:R-:W-:Y:S02]  /*19d60*/  IMAD.U32 R20, RZ, RZ, UR4 ;  /* 0x00000004ff147e24 */ /* 0x000fe4000f8e00ff */
[----:B---3--:R-:W-:-:S05]  /*19d70*/  IMAD.WIDE R4, R232, 0x4, R4 ;  /* 0x00000004e8047825 */ /* 0x008fca00078e0204 */
[----:B------:R3:W5:Y:S01]  /*19d80*/  @P0 LDG.E R3, desc[UR38][R4.64] ;  /* 0x0000002604030981 */ /* 0x000762000c1e1900 */
[----:B----4-:R-:W-:-:S05]  /*19d90*/  @P1 IMAD.WIDE R6, R232, 0x4, R6 ;  /* 0x00000004e8061825 */ /* 0x010fca00078e0206 */
[----:B------:R3:W5:Y:S01]  /*19da0*/  @P1 LDG.E R20, desc[UR38][R6.64] ;  /* 0x0000002606141981 */ /* 0x000762000c1e1900 */
[----:B------:R-:W-:Y:S02]  /*19db0*/  ISETP.NE.AND P2, PT, R231, RZ, PT ;  /* 0x000000ffe700720c */ /* 0x000fe40003f45270 */
[----:B------:R-:W-:Y:S01]  /*19dc0*/  SHF.R.S32.HI R28, RZ, 0x1f, R232 ;  /* 0x0000001fff1c7819 */ /* 0x000fe200000114e8 */
[----:B------:R-:W4:Y:S10]  /*19dd0*/  S2R R8, SR_TID.X ;  /* 0x0000000000087919 */ /* 0x000f340000002100 */
[----:B------:R-:W0:Y:S01]  /*19de0*/  @!P2 LDC R231, c[0x0][0xad4] ;  /* 0x0002b500ffe7ab82 */ /* 0x000e220000000800 */
[----:B----4-:R-:W-:Y:S01]  /*19df0*/  VIADD R0, R8, 0xffffff80 ;  /* 0xffffff8008007836 */ /* 0x010fe20000000000 */
[----:B0-----:R-:W-:-:S04]  /*19e00*/  ISETP.GT.AND P2, PT, R231, 0x1, PT ;  /* 0x00000001e700780c */ /* 0x001fc80003f44270 */
[----:B------:R-:W-:Y:S01]  /*19e10*/  ISETP.GT.AND P3, PT, R0, 0x7f, PT ;  /* 0x0000007f0000780c */ /* 0x000fe20003f64270 */
[----:B---3--:R-:W-:-:S12]  /*19e20*/  @P1 BRA `(.L_x_11717) ;  /* 0x0000000000101947 */ /* 0x008fd80003800000 */
[----:B------:R-:W-:Y:S05]  /*19e30*/  @!P0 BRA `(.L_x_11717) ;  /* 0x00000000000c8947 */ /* 0x000fea0003800000 */
[----:B------:R-:W3:Y:S04]  /*19e40*/  LDG.E R7, desc[UR38][R4.64] ;  /* 0x0000002604077981 */ /* 0x000ee8000c1e1900 */
[----:B-----5:R-:W3:Y:S02]  /*19e50*/  LDG.E R20, desc[UR38][R4.64+0x4] ;  /* 0x0000042604147981 */ /* 0x020ee4000c1e1900 */
[----:B---3--:R-:W-:-:S07]  /*19e60*/  IMAD.IADD R20, R20, 0x1, -R7 ;  /* 0x0000000114147824 */ /* 0x008fce00078e0a07 */
.L_x_11717:
        /* <DEDUP_REMOVED lines=44> */
[----:B-1----:R-:W-:Y:S01]  /*1a130*/  IMAD R0, R7, R11, RZ ;  /* 0x0000000b07007224 */ /* 0x002fe200078e02ff */
[----:B------:R-:W-:-:S05]  /*1a140*/  SHF.R.S32.HI R13, RZ, 0x1f, R11 ;  /* 0x0000001fff0d7819 */ /* 0x000fca000001140b */
[C---:B------:R-:W-:Y:S02]  /*1a150*/  IMAD R13, R6.reuse, R13, R0 ;  /* 0x0000000d060d7224 */ /* 0x040fe400078e0200 */
[----:B------:R-:W-:-:S04]  /*1a160*/  IMAD.WIDE.U32 R6, R6, R11, R8 ;  /* 0x0000000b06067225 */ /* 0x000fc800078e0008 */
[----:B------:R-:W-:Y:S01]  /*1a170*/  IMAD.IADD R0, R7, 0x1, R13 ;  /* 0x0000000107007824 */ /* 0x000fe200078e020d */
[----:B0-----:R-:W-:Y:S01]  /*1a180*/  LEA R4, P0, R6, R4, 0x2 ;  /* 0x0000000406047211 */ /* 0x001fe200078010ff */
[----:B------:R-:W-:-:S03]  /*1a190*/  IMAD.MOV.U32 R7, RZ, RZ, -0x800000 ;  /* 0xff800000ff077424 */ /* 0x000fc600078e00ff */
[----:B--2---:R-:W-:-:S05]  /*1a1a0*/  LEA.HI.X R5, R6, R5, R0, 0x2, P0 ;  /* 0x0000000506057211 */ /* 0x004fca00000f1400 */
[----:B------:R0:W-:Y:S04]  /*1a1b0*/  STG.E desc[UR38][R4.64], R7 ;  /* 0x0000000704007986 */ /* 0x0001e8000c101926 */
.L_x_11719:
[----:B------:R-:W-:Y:S05]  /*1a1c0*/  BSYNC B1 ;  /* 0x0000000000017941 */ /* 0x000fea0003800000 */
.L_x_11718:
[----:B------:R-:W-:Y:S05]  /*1a1d0*/  @P2 BRA `(.L_x_11712) ;  /* 0x00000008008c2947 */ /* 0x000fea0003800000 */
[----:B------:R-:W3:Y:S01]  /*1a1e0*/  S2R R0, SR_TID.X ;  /* 0x0000000000007919 */ /* 0x000ee20000002100 */
[----:B------:R-:W4:Y:S01]  /*1a1f0*/  LDC R21, c[0x0][0xbe8] ;  /* 0x0002fa00ff157b82 */ /* 0x000f220000000800 */
[----:B------:R-:W-:Y:S01]  /*1a200*/  ULDC.64 UR4, c[0x0][0xaa0] ;  /* 0x0002a80000047ab9 */ /* 0x000fe20000000a00 */
[----:B------:R-:W-:Y:S01]  /*1a210*/  ULDC.64 UR6, c[0x0][0xaf0] ;  /* 0x0002bc0000067ab9 */ /* 0x000fe20000000a00 */
[----:B----4-:R-:W-:Y:S01]  /*1a220*/  ISETP.NE.AND P0, PT, R21, 0x1, PT ;  /* 0x000000011500780c */ /* 0x010fe20003f05270 */
[----:B---3--:R-:W-:Y:S02]  /*1a230*/  VIADD R6, R0, 0xffffff80 ;  /* 0xffffff8000067836 */ /* 0x008fe40000000000 */
[----:B------:R-:W-:-:S03]  /*1a240*/  IMAD R0, R26, UR4, RZ ;  /* 0x000000041a007c24 */ /* 0x000fc6000f8e02ff */
[----:B0-----:R-:W-:-:S07]  /*1a250*/  SHF.R.S32.HI R5, RZ, 0x1f, R6 ;  /* 0x0000001fff057819 */ /* 0x001fce0000011406 */
[----:B------:R-:W0:Y:S01]  /*1a260*/  @P0 LDC R8, c[0x0][0xbec] ;  /* 0x0002fb00ff080b82 */ /* 0x000e220000000800 */
[----:B------:R-:W-:Y:S01]  /*1a270*/  IMAD R7, R3, UR5, R0 ;  /* 0x0000000503077c24 */ /* 0x000fe2000f8e0200 */
[----:B------:R-:W-:Y:S01]  /*1a280*/  LEA.HI R9, R5, R6, RZ, 0x3 ;  /* 0x0000000605097211 */ /* 0x000fe200078f18ff */
[----:B------:R-:W-:Y:S01]  /*1a290*/  IMAD.WIDE.U32 R4, R3, UR4, RZ ;  /* 0x0000000403047c25 */ /* 0x000fe2000f8e00ff */
[----:B------:R-:W-:Y:S02]  /*1a2a0*/  ULDC.64 UR4, c[0x0][0xae8] ;  /* 0x0002ba0000047ab9 */ /* 0x000fe40000000a00 */
[----:B------:R-:W-:Y:S02]  /*1a2b0*/  LOP3.LUT R13, R9, 0xfffffff8, RZ, 0xc0, !PT ;  /* 0xfffffff8090d7812 */ /* 0x000fe400078ec0ff */
[----:B------:R-:W3:Y:S01]  /*1a2c0*/  @P0 LDC R11, c[0x0][0xbf0] ;  /* 0x0002fc00ff0b0b82 */ /* 0x000ee20000000800 */
[----:B------:R-:W-:Y:S01]  /*1a2d0*/  SHF.R.S32.HI R10, RZ, 0x3, R9 ;  /* 0x00000003ff0a7819 */ /* 0x000fe20000011409 */
[----:B------:R-:W-:-:S02]  /*1a2e0*/  IMAD.IADD R5, R5, 0x1, R7 ;  /* 0x0000000105057824 */ /* 0x000fc400078e0207 */
[----:B------:R-:W-:Y:S02]  /*1a2f0*/  IMAD.IADD R0, R6, 0x1, -R13 ;  /* 0x0000000106007824 */ /* 0x000fe400078e0a0d */
[----:B------:R-:W-:-:S04]  /*1a300*/  IMAD.WIDE.U32 R4, R224, UR4, R4 ;  /* 0x00000004e0047c25 */ /* 0x000fc8000f8e0004 */
[----:B------:R-:W-:Y:S02]  /*1a310*/  IMAD R0, R0, 0x20, R10 ;  /* 0x0000002000007824 */ /* 0x000fe400078e020a */
[----:B------:R-:W-:Y:S01]  /*1a320*/  IMAD R5, R224, UR5, R5 ;  /* 0x00000005e0057c24 */ /* 0x000fe2000f8e0205 */
[----:B------:R-:W-:Y:S01]  /*1a330*/  ULDC.64 UR4, c[0x0][0xae0] ;  /* 0x0002b80000047ab9 */ /* 0x000fe20000000a00 */
[----:B------:R-:W-:Y:S02]  /*1a340*/  IMAD.IADD R9, R213, 0x1, R0 ;  /* 0x00000001d5097824 */ /* 0x000fe400078e0200 */
[----:B------:R-:W-:Y:S02]  /*1a350*/  IMAD R6, R28, UR6, RZ ;  /* 0x000000061c067c24 */ /* 0x000fe4000f8e02ff */
[----:B0-----:R-:W-:-:S04]  /*1a360*/  @P0 IMAD.HI.U32 R0, R9, R8, RZ ;  /* 0x0000000809000227 */ /* 0x001fc800078e00ff */
[----:B------:R-:W-:Y:S01]  /*1a370*/  IMAD.MOV.U32 R3, RZ, RZ, R9 ;  /* 0x000000ffff037224 */ /* 0x000fe200078e0009 */
[----:B---3--:R-:W-:Y:S01]  /*1a380*/  @P0 SHF.R.U32.HI R3, RZ, R11, R0 ;  /* 0x0000000bff030219 */ /* 0x008fe20000011600 */
[C---:B------:R-:W-:Y:S02]  /*1a390*/  IMAD R7, R27.reuse, UR7, R6 ;  /* 0x000000071b077c24 */ /* 0x040fe4000f8e0206 */
[----:B------:R-:W-:Y:S01]  /*1a3a0*/  IMAD.WIDE.U32 R4, R27, UR6, R4 ;  /* 0x000000061b047c25 */ /* 0x000fe2000f8e0004 */
[----:B------:R-:W-:-:S03]  /*1a3b0*/  SHF.R.S32.HI R0, RZ, 0x1f, R3 ;  /* 0x0000001fff007819 */ /* 0x000fc60000011403 */
[----:B------:R-:W-:Y:S02]  /*1a3c0*/  IMAD.MOV R6, RZ, RZ, -R3 ;  /* 0x000000ffff067224 */ /* 0x000fe400078e0a03 */
[----:B------:R-:W-:Y:S02]  /*1a3d0*/  IMAD.IADD R5, R5, 0x1, R7 ;  /* 0x0000000105057824 */ /* 0x000fe400078e0207 */
        /* <DEDUP_REMOVED lines=12> */
[----:B------:R-:W-:Y:S02]  /*1a4a0*/  SHF.R.S32.HI R7, RZ, 0x1f, R6 ;  /* 0x0000001fff077819 */ /* 0x000fe40000011406 */
[----:B------:R-:W-:Y:S01]  /*1a4b0*/  IMAD.IADD R3, R5, 0x1, R3 ;  /* 0x0000000105037824 */ /* 0x000fe200078e0203 */
[----:B------:R-:W-:Y:S01]  /*1a4c0*/  LEA R0, P0, R4, UR4, 0x1 ;  /* 0x0000000404007c11 */ /* 0x000fe2000f8008ff */
[----:B------:R-:W-:-:S03]  /*1a4d0*/  UMOV UR4, 0xffffffff ;  /* 0xffffffff00047882 */ /* 0x000fc60000000000 */
[----:B------:R-:W-:Y:S01]  /*1a4e0*/  LEA.HI.X R4, R4, UR5, R3, 0x1, P0 ;  /* 0x0000000504047c11 */ /* 0x000fe200080f0c03 */
[----:B------:R-:W-:Y:S08]  /*1a4f0*/  BRA.DIV UR4, `(.L_x_11720) ;  /* 0x000000aa04487947 */ /* 0x000ff0000b800000 */
[----:B------:R0:W3:Y:S04]  /*1a500*/  SHFL.IDX PT, R3, R4, RZ, 0x181f ;  /* 0x00181fff04037589 */ /* 0x0000e800000e0000 */
[----:B------:R0:W4:Y:S02]  /*1a510*/  SHFL.IDX PT, R14, R0, RZ, 0x181f ;  /* 0x00181fff000e7589 */ /* 0x00012400000e0000 */
.L_x_11966:
[----:B------:R-:W-:Y:S01]  /*1a520*/  IMAD R20, R20, R21, RZ ;  /* 0x0000001514147224 */ /* 0x000fe200078e02ff */
[----:B------:R-:W-:Y:S01]  /*1a530*/  BSSY B1, `(.L_x_11721) ;  /* 0x0000018000017945 */ /* 0x000fe20003800000 */
[----:B------:R-:W-:-:S05]  /*1a540*/  IMAD.IADD R213, R10, 0x1, R213 ;  /* 0x000000010ad57824 */ /* 0x000fca00078e02d5 */
        /* <DEDUP_REMOVED lines=10> */
[CC--:B------:R-:W-:Y:S02]  /*1a5f0*/  @!P2 LEA R10, P4, R223.reuse, R14.reuse, 0x1 ;  /* 0x0000000edf0aa211 */ /* 0x0c0fe400078808ff */
[-C--:B---3--:R-:W-:Y:S02]  /*1a600*/  @!P3 LEA.HI.X R9, R212, R3.reuse, R5, 0x1, P5 ;  /* 0x00000003d409b211 */ /* 0x088fe400028f0c05 */
        /* <DEDUP_REMOVED lines=10> */
.L_x_11722:
[----:B------:R-:W-:Y:S05]  /*1a6b0*/  BSYNC B1 ;  /* 0x0000000000017941 */ /* 0x000fea0003800000 */
.L_x_11721:
[----:B------:R-:W-:-:S03]  /*1a6c0*/  UMOV UR4, 0xffffffff ;  /* 0xffffffff00047882 */ /* 0x000fc60000000000 */
[----:B------:R-:W-:Y:S05]  /*1a6d0*/  BRA.DIV UR4, `(.L_x_11723) ;  /* 0x000000aa04047947 */ /* 0x000fea000b800000 */
[----:B---3--:R3:W0:Y:S04]  /*1a6e0*/  SHFL.IDX PT, R3, R4, 0x1, 0x181f ;  /* 0x00381f0004037f89 */ /* 0x00862800000e0000 */
[----:B----4-:R3:W4:Y:S02]  /*1a6f0*/  SHFL.IDX PT, R14, R0, 0x1, 0x181f ;  /* 0x00381f00000e7f89 */ /* 0x01072400000e0000 */
.L_x_11970:
        /* <DEDUP_REMOVED lines=12> */
[CC--:B----4-:R-:W-:Y:S02]  /*1a7c0*/  @!P3 LEA R8, P5, R212.reuse, R14.reuse, 0x1 ;  /* 0x0000000ed408b211 */ /* 0x0d0fe400078a08ff */
[CC--:B------:R-:W-:Y:S02]  /*1a7d0*/  @!P2 LEA R10, P4, R223.reuse, R14.reuse, 0x1 ;  /* 0x0000000edf0aa211 */ /* 0x0c0fe400078808ff */
[-C--:B0-----:R-:W-:Y:S02]  /*1a7e0*/  @!P3 LEA.HI.X R9, R212, R3.reuse, R12, 0x1, P5 ;  /* 0x00000003d409b211 */ /* 0x081fe400028f0c0c */
[-C--:B------:R-:W-:Y:S02]  /*1a7f0*/  @!P1 LEA R12, P5, R222, R14.reuse, 0x1 ;  /* 0x0000000ede0c9211 */ /* 0x080fe400078a08ff */
        /* <DEDUP_REMOVED lines=8> */
.L_x_11725:
[----:B------:R-:W-:Y:S05]  /*1a880*/  BSYNC B1 ;  /* 0x0000000000017941 */ /* 0x000fea0003800000 */
.L_x_11724:
[----:B------:R-:W-:-:S03]  /*1a890*/  UMOV UR4, 0xffffffff ;  /* 0xffffffff00047882 */ /* 0x000fc60000000000 */
[----:B------:R-:W-:Y:S05]  /*1a8a0*/  BRA.DIV UR4, `(.L_x_11726) ;  /* 0x000000a604d87947 */ /* 0x000fea000b800000 */
[----:B0-----:R0:W0:Y:S04]  /*1a8b0*/  SHFL.IDX PT, R3, R4, 0x2, 0x181f ;  /* 0x00581f0004037f89 */ /* 0x00102800000e0000 */
[----:B----4-:R4:W0:Y:S02]  /*1a8c0*/  SHFL.IDX PT, R14, R0, 0x2, 0x181f ;  /* 0x00581f00000e7f89 */ /* 0x01082400000e0000 */
.L_x_11974:
        /* <DEDUP_REMOVED lines=12> */
[CC--:B0-----:R-:W-:Y:S02]  /*1a990*/  @!P3 LEA R8, P5, R212.reuse, R14.reuse, 0x1 ;  /* 0x0000000ed408b211 */ /* 0x0c1fe400078a08ff */
[CC--:B------:R-:W-:Y:S02]  /*1a9a0*/  @!P2 LEA R10, P4, R223.reuse, R14.reuse, 0x1 ;  /* 0x0000000edf0aa211 */ /* 0x0c0fe400078808ff */
[-C--:B------:R-:W-:Y:S02]  /*1a9b0*/  @!P3 LEA.HI.X R9, R212, R3.reuse, R12, 0x1, P5 ;  /* 0x00000003d409b211 */ /* 0x080fe400028f0c0c */
        /* <DEDUP_REMOVED lines=9> */
.L_x_11728:
[----:B------:R-:W-:Y:S05]  /*1aa50*/  BSYNC B1 ;  /* 0x0000000000017941 */ /* 0x000fea0003800000 */
.L_x_11727:
[----:B------:R-:W-:-:S03]  /*1aa60*/  UMOV UR4, 0xffffffff ;  /* 0xffffffff00047882 */ /* 0x000fc60000000000 */
[----:B------:R-:W-:Y:S05]  /*1aa70*/  BRA.DIV UR4, `(.L_x_11729) ;  /* 0x000000a604ac7947 */ /* 0x000fea000b800000 */
[----:B0-----:R0:W0:Y:S04]  /*1aa80*/  SHFL.IDX PT, R3, R4, 0x3, 0x181f ;  /* 0x00781f0004037f89 */ /* 0x00102800000e0000 */
[----:B------:R0:W0:Y:S02]  /*1aa90*/  SHFL.IDX PT, R14, R0, 0x3, 0x181f ;  /* 0x00781f00000e7f89 */ /* 0x00002400000e0000 */
.L_x_11978:
[----:B0--34-:R-:W-:-:S05]  /*1aaa0*/  VIADD R0, R213, 0x60 ;  /* 0x00000060d5007836 */ /* 0x019fca0000000000 */
        /* <DEDUP_REMOVED lines=10> */
[CC--:B------:R-:W-:Y:S02]  /*1ab50*/  @!P3 LEA R4, P5, R212.reuse, R14.reuse, 0x1 ;  /* 0x0000000ed404b211 */ /* 0x0c0fe400078a08ff */
        /* <DEDUP_REMOVED lines=11> */
.L_x_11712:
[----:B------:R-:W-:Y:S05]  /*1ac10*/  BSYNC B0 ;  /* 0x0000000000007941 */ /* 0x000fea0003800000 */
.L_x_11698:
[----:B------:R-:W-:Y:S02]  /*1ac20*/  ULDC UR4, c[0x0][0xc3c] ;  /* 0x00030f0000047ab9 */ /* 0x000fe40000000800 */
[----:B--2---:R-:W-:-:S13]  /*1ac30*/  ISETP.GE.AND P0, PT, R155, UR4, PT ;  /* 0x000000049b007c0c */ /* 0x004fda000bf06270 */
[----:B------:R-:W-:Y:S05]  /*1ac40*/  @!P0 BRA `(.L_x_11730) ;  /* 0xfffffe6400e08947 */ /* 0x000fea000383ffff */
[----:B------:R-:W-:Y:S05]  /*1ac50*/  BRA `(.L_x_11511) ;  /* 0x0000008c00507947 */ /* 0x000fea0003800000 */
.L_x_11509:
        /* <DEDUP_REMOVED lines=18> */
.L_x_11731:
        /* <DEDUP_REMOVED lines=43> */
.L_x_11735:
        /* <DEDUP_REMOVED lines=39> */
.L_x_11733:
        /* <DEDUP_REMOVED lines=12> */
.L_x_11736:
        /* <DEDUP_REMOVED lines=63> */
.L_x_11737:
        /* <DEDUP_REMOVED lines=61> */
.L_x_11738:
[----:B01----:R-:W-:-:S05]  /*1bb20*/  LOP3.LUT R3, RZ, R2, RZ, 0x33, !PT ;  /* 0x00000002ff037212 */ /* 0x003fca00078e33ff */
[----:B------:R-:W-:-:S05]  /*1bb30*/  IMAD.IADD R2, R4, 0x1, R3 ;  /* 0x0000000104027824 */ /* 0x000fca00078e0203 */
[----:B------:R1:W-:Y:S01]  /*1bb40*/  STL [R1+0x4], R2 ;  /* 0x0000040201007387 */ /* 0x0003e20000100800 */
[----:B------:R-:W-:Y:S05]  /*1bb50*/  BRA `(.L_x_11739) ;  /* 0x0000000000107947 */ /* 0x000fea0003800000 */
.L_x_11734:
[----:B------:R-:W-:Y:S01]  /*1bb60*/  IMAD.U32 R2, RZ, RZ, UR6 ;  /* 0x00000006ff027e24 */ /* 0x000fe2000f8e00ff */
[----:B------:R0:W-:Y:S04]  /*1bb70*/  STL [R1+0x4], RZ ;  /* 0x000004ff01007387 */ /* 0x0001e80000100800 */
[----:B------:R0:W-:Y:S04]  /*1bb80*/  STL [R1+0x8], RZ ;  /* 0x000008ff01007387 */ /* 0x0001e80000100800 */
[----:B------:R0:W-:Y:S02]  /*1bb90*/  STL [R1], R2 ;  /* 0x0000000201007387 */ /* 0x0001e40000100800 */
.L_x_11739:
        /* <DEDUP_REMOVED lines=10> */
.L_x_11732:
        /* <DEDUP_REMOVED lines=32> */
.L_x_11900:
[----:B--2---:R-:W2:Y:S01]  /*1be40*/  LDL R14, [R1+0xc] ;  /* 0x00000c00010e7983 */ /* 0x004ea20000100800 */
        /* <DEDUP_REMOVED lines=55> */
.L_x_11741:
        /* <DEDUP_REMOVED lines=16> */
.L_x_11742:
[----:B------:R-:W-:Y:S05]  /*1c2c0*/  @!P1 BRA `(.L_x_11743) ;  /* 0x00000000000c9947 */ /* 0x000fea0003800000 */
[----:B------:R-:W2:Y:S04]  /*1c2d0*/  LDG.E R7, desc[UR38][R4.64] ;  /* 0x0000002604077981 */ /* 0x000ea8000c1e1900 */
[----:B------:R-:W2:Y:S02]  /*1c2e0*/  LDG.E R4, desc[UR38][R4.64+0x4] ;  /* 0x0000042604047981 */ /* 0x000ea4000c1e1900 */
[----:B--2---:R-:W-:-:S07]  /*1c2f0*/  IMAD.IADD R7, R4, 0x1, -R7 ;  /* 0x0000000104077824 */ /* 0x004fce00078e0a07 */
.L_x_11743:
        /* <DEDUP_REMOVED lines=37> */
.L_x_11746:
[----:B------:R-:W-:-:S13]  /*1c550*/  ISETP.NE.AND P0, PT, R3, 0x1, PT ;  /* 0x000000010300780c */ /* 0x000fda0003f05270 */
[----:B------:R-:W1:Y:S02]  /*1c560*/  @P0 LDC.64 R4, c[0x0][0x9e8] ;  /* 0x00027a00ff040b82 */ /* 0x000e640000000a00 */
[----:B-1----:R-:W-:-:S05]  /*1c570*/  @P0 IMAD.HI.U32 R4, R2, R4, RZ ;  /* 0x0000000402040227 */ /* 0x002fca00078e00ff */
[----:B------:R-:W-:-:S07]  /*1c580*/  @P0 SHF.R.U32.HI R2, RZ, R5, R4 ;  /* 0x00000005ff020219 */ /* 0x000fce0000011604 */
.L_x_11747:
[----:B------:R-:W-:Y:S05]  /*1c590*/  BSYNC B0 ;  /* 0x0000000000007941 */ /* 0x000fea0003800000 */
.L_x_11745:
[----:B------:R-:W-:-:S05]  /*1c5a0*/  IMAD R2, R2, R3, R3 ;  /* 0x0000000302027224 */ /* 0x000fca00078e0203 */
[----:B------:R-:W-:-:S07]  /*1c5b0*/  VIMNMX R8, R8, R2, PT ;  /* 0x0000000208087248 */ /* 0x000fce0003fe0100 */
.L_x_11744:
[----:B------:R-:W1:Y:S01]  /*1c5c0*/  @P1 LDC R4, c[0x0][0x44c] ;  /* 0x00011300ff041b82 */ /* 0x000e620000000800 */
[----:B------:R-:W-:Y:S01]  /*1c5d0*/  VIADD R8, R8, 0x5f ;  /* 0x0000005f08087836 */ /* 0x000fe20000000000 */
[----:B------:R-:W-:Y:S01]  /*1c5e0*/  ULDC UR4, c[0x0][0x9dc] ;  /* 0x0002770000047ab9 */ /* 0x000fe20000000800 */
[----:B------:R-:W-:Y:S02]  /*1c5f0*/  IMAD.MOV.U32 R2, RZ, RZ, R13 ;  /* 0x000000ffff027224 */ /* 0x000fe400078e000d */
[----:B------:R-:W-:-:S03]  /*1c600*/  IMAD.HI R8, R8, 0x2aaaaaab, RZ ;  /* 0x2aaaaaab08087827 */ /* 0x000fc600078e02ff */
[----:B------:R-:W2:Y:S01]  /*1c610*/  @P1 LDC R5, c[0x0][0x450] ;  /* 0x00011400ff051b82 */ /* 0x000ea20000000800 */
[----:B------:R-:W-:Y:S02]  /*1c620*/  IMAD.IADD R17, R6, 0x1, -R15 ;  /* 0x0000000106117824 */ /* 0x000fe400078e0a0f */
[----:B-1----:R-:W-:-:S05]  /*1c630*/  @P1 IMAD.HI.U32 R4, R13, R4, RZ ;  /* 0x000000040d041227 */ /* 0x002fca00078e00ff */
[----:B--2---:R-:W-:Y:S02]  /*1c640*/  @P1 SHF.R.U32.HI R2, RZ, R5, R4 ;  /* 0x00000005ff021219 */ /* 0x004fe40000011604 */
[----:B------:R-:W-:-:S03]  /*1c650*/  SHF.R.U32.HI R4, RZ, 0x1f, R8 ;  /* 0x0000001fff047819 */ /* 0x000fc60000011608 */
[----:B------:R-:W-:Y:S01]  /*1c660*/  IMAD.IADD R2, R17, 0x1, R2 ;  /* 0x0000000111027824 */ /* 0x000fe200078e0202 */
[----:B------:R-:W-:-:S03]  /*1c670*/  LEA.HI.SX32 R8, R8, R4, 0x1c ;  /* 0x0000000408087211 */ /* 0x000fc600078fe2ff */
[----:B------:R-:W-:Y:S01]  /*1c680*/  VIADD R6, R2, -UR4 ;  /* 0x8000000402067c36 */ /* 0x000fe20008000000 */
        /* <DEDUP_REMOVED lines=12> */
.L_x_11750:
[----:B------:R-:W-:-:S13]  /*1c750*/  ISETP.NE.AND P0, PT, R3, 0x1, PT ;  /* 0x000000010300780c */ /* 0x000fda0003f05270 */
[----:B------:R-:W1:Y:S02]  /*1c760*/  @P0 LDC.64 R4, c[0x0][0x9e8] ;  /* 0x00027a00ff040b82 */ /* 0x000e640000000a00 */
[----:B-1----:R-:W-:-:S05]  /*1c770*/  @P0 IMAD.HI.U32 R4, R2, R4, RZ ;  /* 0x0000000402040227 */ /* 0x002fca00078e00ff */
[----:B------:R-:W-:-:S07]  /*1c780*/  @P0 SHF.R.U32.HI R2, RZ, R5, R4 ;  /* 0x00000005ff020219 */ /* 0x000fce0000011604 */
.L_x_11751:
[----:B------:R-:W-:Y:S05]  /*1c790*/  BSYNC B0 ;  /* 0x0000000000007941 */ /* 0x000fea0003800000 */
.L_x_11749:
[----:B------:R-:W-:-:S05]  /*1c7a0*/  IMAD R2, R2, R3, RZ ;  /* 0x0000000302027224 */ /* 0x000fca00078e02ff */
[----:B------:R-:W-:-:S07]  /*1c7b0*/  VIMNMX R6, R6, R2, !PT ;  /* 0x0000000206067248 */ /* 0x000fce0007fe0100 */
.L_x_11748:
        /* <DEDUP_REMOVED lines=41> */
.L_x_11753:
[----:B------:R-:W-:Y:S05]  /*1ca50*/  BSYNC B0 ;  /* 0x0000000000007941 */ /* 0x000fea0003800000 */
.L_x_11752:
[-C--:B------:R-:W-:Y:S01]  /*1ca60*/  IMAD R5, R13, R2.reuse, R5 ;  /* 0x000000020d057224 */ /* 0x080fe200078e0205 */
        /* <DEDUP_REMOVED lines=24> */
.L_x_11981:
[----:B--2---:R-:W-:Y:S02]  /*1cbf0*/  ISETP.NE.AND P0, PT, R14, RZ, PT ;  /* 0x000000ff0e00720c */ /* 0x004fe40003f05270 */
[----:B------:R-:W-:-:S11]  /*1cc00*/  PLOP3.LUT P6, PT, PT, PT, PT, 0x8, 0x0 ;  /* 0x000000000000781c */ /* 0x000fd60003fce170 */
[----:B------:R-:W-:Y:S05]  /*1cc10*/  @P0 BRA `(.L_x_11757) ;  /* 0x00000000000c0947 */ /* 0x000fea0003800000 */
[----:B------:R-:W-:-:S03]  /*1cc20*/  UMOV UR4, 0xffffffff ;  /* 0xffffffff00047882 */ /* 0x000fc60000000000 */
[----:B------:R-:W-:Y:S05]  /*1cc30*/  BRA.DIV UR4, `(.L_x_11758) ;  /* 0x0000008604b87947 */ /* 0x000fea000b800000 */
[----:B------:R-:W-:-:S13]  /*1cc40*/  ELECT P6, URZ, PT ;  /* 0x00000000003f782f */ /* 0x000fda00038c0000 */
.L_x_11757:
        /* <DEDUP_REMOVED lines=9> */
.L_x_11984:
[----:B------:R-:W-:Y:S05]  /*1cce0*/  BSYNC B1 ;  /* 0x0000000000017941 */ /* 0x000fea0003800000 */
.L_x_11759:
        /* <DEDUP_REMOVED lines=12> */
.L_x_11985:
[----:B------:R-:W-:Y:S05]  /*1cdb0*/  BSYNC B2 ;  /* 0x0000000000027941 */ /* 0x000fea0003800000 */
.L_x_11763:
        /* <DEDUP_REMOVED lines=9> */
.L_x_11766:
[----:B------:R-:W-:Y:S05]  /*1ce50*/  BSYNC B2 ;  /* 0x0000000000027941 */ /* 0x000fea0003800000 */
.L_x_11765:
        /* <DEDUP_REMOVED lines=13> */
.L_x_11767:
        /* <DEDUP_REMOVED lines=13> */
.L_x_11986:
[----:B------:R-:W-:Y:S05]  /*1d000*/  BSYNC B2 ;  /* 0x0000000000027941 */ /* 0x000fea0003800000 */
.L_x_11768:
        /* <DEDUP_REMOVED lines=11> */
.L_x_11771:
[----:B------:R-:W-:Y:S05]  /*1d0c0*/  BSYNC B2 ;  /* 0x0000000000027941 */ /* 0x000fea0003800000 */
.L_x_11770:
        /* <DEDUP_REMOVED lines=10> */
.L_x_11772:
        /* <DEDUP_REMOVED lines=15> */
.L_x_11773:
        /* <DEDUP_REMOVED lines=15> */
.L_x_11774:
        /* <DEDUP_REMOVED lines=15> */
.L_x_11775:
        /* <DEDUP_REMOVED lines=10> */
.L_x_11762:
[----:B------:R-:W-:Y:S05]  /*1d4e0*/  BSYNC B1 ;  /* 0x0000000000017941 */ /* 0x000fea0003800000 */
.L_x_11761:
        /* <DEDUP_REMOVED lines=13> */
.L_x_11791:
        /* <DEDUP_REMOVED lines=13> */
.L_x_11987:
[----:B------:R-:W-:Y:S05]  /*1d690*/  BSYNC B2 ;  /* 0x0000000000027941 */ /* 0x000fea0003800000 */
.L_x_11778:
        /* <DEDUP_REMOVED lines=9> */
.L_x_11781:
[----:B------:R-:W-:Y:S05]  /*1d730*/  BSYNC B2 ;  /* 0x0000000000027941 */ /* 0x000fea0003800000 */
.L_x_11780:
        /* <DEDUP_REMOVED lines=12> */
.L_x_11782:
        /* <DEDUP_REMOVED lines=13> */
.L_x_11988:
[----:B------:R-:W-:Y:S05]  /*1d8d0*/  BSYNC B2 ;  /* 0x0000000000027941 */ /* 0x000fea0003800000 */
.L_x_11783:
        /* <DEDUP_REMOVED lines=11> */
.L_x_11786:
[----:B------:R-:W-:Y:S05]  /*1d990*/  BSYNC B2 ;  /* 0x0000000000027941 */ /* 0x000fea0003800000 */
.L_x_11785:
        /* <DEDUP_REMOVED lines=10> */
.L_x_11787:
        /* <DEDUP_REMOVED lines=15> */
.L_x_11788:
        /* <DEDUP_REMOVED lines=15> */
.L_x_11789:
        /* <DEDUP_REMOVED lines=15> */
.L_x_11790:
        /* <DEDUP_REMOVED lines=10> */
.L_x_11777:
[----:B------:R-:W-:Y:S05]  /*1ddb0*/  BSYNC B1 ;  /* 0x0000000000017941 */ /* 0x000fea0003800000 */
.L_x_11776:
        /* <DEDUP_REMOVED lines=12> */
.L_x_11755:
[----:B------:R-:W-:Y:S05]  /*1de80*/  BSYNC B0 ;  /* 0x0000000000007941 */ /* 0x000fea0003800000 */
.L_x_11754:
        /* <DEDUP_REMOVED lines=26> */
.L_x_11794:
[----:B------:R-:W-:-:S13]  /*1e030*/  ISETP.NE.AND P0, PT, R3, 0x1, PT ;  /* 0x000000010300780c */ /* 0x000fda0003f05270 */
[----:B-1----:R-:W1:Y:S02]  /*1e040*/  @P0 LDC.64 R6, c[0x0][0x9e8] ;  /* 0x00027a00ff060b82 */ /* 0x002e640000000a00 */
[----:B-1----:R-:W-:-:S05]  /*1e050*/  @P0 IMAD.HI.U32 R6, R5, R6, RZ ;  /* 0x0000000605060227 */ /* 0x002fca00078e00ff */
[----:B------:R-:W-:-:S07]  /*1e060*/  @P0 SHF.R.U32.HI R5, RZ, R7, R6 ;  /* 0x00000007ff050219 */ /* 0x000fce0000011606 */
.L_x_11795:
[----:B------:R-:W-:Y:S05]  /*1e070*/  BSYNC B0 ;  /* 0x0000000000007941 */ /* 0x000fea0003800000 */
.L_x_11793:
[----:B------:R-:W-:-:S05]  /*1e080*/  IMAD R5, R5, R3, R3 ;  /* 0x0000000305057224 */ /* 0x000fca00078e0203 */
[----:B------:R-:W-:-:S07]  /*1e090*/  VIMNMX R2, R2, R5, PT ;  /* 0x0000000502027248 */ /* 0x000fce0003fe0100 */
.L_x_11792:
[----:B------:R-:W2:Y:S01]  /*1e0a0*/  LDL R7, [R1+0x5c] ;  /* 0x00005c0001077983 */ /* 0x000ea20000100800 */
[----:B------:R-:W3:Y:S01]  /*1e0b0*/  @P1 LDC R0, c[0x0][0x44c] ;  /* 0x00011300ff001b82 */ /* 0x000ee20000000800 */
[----:B------:R-:W-:Y:S01]  /*1e0c0*/  VIADD R2, R2, 0x5f ;  /* 0x0000005f02027836 */ /* 0x000fe20000000000 */
[----:B------:R-:W-:Y:S01]  /*1e0d0*/  ULDC UR4, c[0x0][0x9dc] ;  /* 0x0002770000047ab9 */ /* 0x000fe20000000800 */
[----:B------:R-:W-:Y:S02]  /*1e0e0*/  IMAD.MOV.U32 R5, RZ, RZ, R8 ;  /* 0x000000ffff057224 */ /* 0x000fe400078e0008 */
[----:B------:R-:W-:-:S03]  /*1e0f0*/  IMAD.HI R2, R2, 0x2aaaaaab, RZ ;  /* 0x2aaaaaab02027827 */ /* 0x000fc600078e02ff */
[----:B-1----:R-:W1:Y:S01]  /*1e100*/  @P1 LDC R6, c[0x0][0x450] ;  /* 0x00011400ff061b82 */ /* 0x002e620000000800 */
[----:B---3--:R-:W-:-:S05]  /*1e110*/  @P1 IMAD.HI.U32 R0, R8, R0, RZ ;  /* 0x0000000008001227 */ /* 0x008fca00078e00ff */
[----:B-1----:R-:W-:-:S05]  /*1e120*/  @P1 SHF.R.U32.HI R5, RZ, R6, R0 ;  /* 0x00000006ff051219 */ /* 0x002fca0000011600 */
        /* <DEDUP_REMOVED lines=17> */
.L_x_11798:
[----:B------:R-:W-:-:S13]  /*1e240*/  ISETP.NE.AND P0, PT, R3, 0x1, PT ;  /* 0x000000010300780c */ /* 0x000fda0003f05270 */
[----:B------:R-:W1:Y:S02]  /*1e250*/  @P0 LDC.64 R6, c[0x0][0x9e8] ;  /* 0x00027a00ff060b82 */ /* 0x000e640000000a00 */
[----:B-1----:R-:W-:-:S05]  /*1e260*/  @P0 IMAD.HI.U32 R6, R0, R6, RZ ;  /* 0x0000000600060227 */ /* 0x002fca00078e00ff */
[----:B------:R-:W-:-:S07]  /*1e270*/  @P0 SHF.R.U32.HI R0, RZ, R7, R6 ;  /* 0x00000007ff000219 */ /* 0x000fce0000011606 */
.L_x_11799:
[----:B------:R-:W-:Y:S05]  /*1e280*/  BSYNC B0 ;  /* 0x0000000000007941 */ /* 0x000fea0003800000 */
.L_x_11797:
[----:B------:R-:W-:-:S05]  /*1e290*/  IMAD R0, R0, R3, RZ ;  /* 0x0000000300007224 */ /* 0x000fca00078e02ff */
[----:B------:R-:W-:-:S07]  /*1e2a0*/  VIMNMX R2, R2, R0, !PT ;  /* 0x0000000002027248 */ /* 0x000fce0007fe0100 */
.L_x_11796:
        /* <DEDUP_REMOVED lines=39> */
.L_x_11801:
[----:B------:R-:W-:Y:S05]  /*1e520*/  BSYNC B0 ;  /* 0x0000000000007941 */ /* 0x000fea0003800000 */
.L_x_11800:
        /* <DEDUP_REMOVED lines=27> */
.L_x_11803:
        /* <DEDUP_REMOVED lines=20> */
.L_x_11806:
[----:B------:R-:W-:Y:S05]  /*1e820*/  BSYNC B6 ;  /* 0x0000000000067941 */ /* 0x000fea0003800000 */
.L_x_11805:
        /* <DEDUP_REMOVED lines=20> */
.L_x_11809:
        /* <DEDUP_REMOVED lines=15> */
.L_x_11808:
[----:B------:R-:W-:Y:S05]  /*1ea60*/  BSYNC B6 ;  /* 0x0000000000067941 */ /* 0x000fea0003800000 */
.L_x_11807:
        /* <DEDUP_REMOVED lines=24> */
.L_x_11991:
        /* <DEDUP_REMOVED lines=9> */
.L_x_11994:
        /* <DEDUP_REMOVED lines=24> */
.L_x_11813:
[----:B------:R-:W4:Y:S04]  /*1ee00*/  LDL R0, [R1+0x10] ;  /* 0x0000100001007983 */ /* 0x000f280000100800 */
[----:B---3--:R-:W3:Y:S01]  /*1ee10*/  LDL R2, [R1+0x18] ;  /* 0x0000180001027983 */ /* 0x008ee20000100800 */
[----:B----4-:R-:W-:Y:S01]  /*1ee20*/  IMAD R0, R0, 0x8, R19 ;  /* 0x0000000800007824 */ /* 0x010fe200078e0213 */
[----:B---3--:R-:W-:-:S04]  /*1ee30*/  SHF.L.U32 R2, R2, 0x1f, RZ ;  /* 0x0000001f02027819 */ /* 0x008fc800000006ff */
[----:B------:R-:W3:Y:S02]  /*1ee40*/  SYNCS.PHASECHK.TRANS64.TRYWAIT P0, [R0+URZ+0x22840], R2 ;  /* 0x02284002000075a7 */ /* 0x000ee4000800017f */
[----:B---3--:R-:W-:Y:S05]  /*1ee50*/  @!P0 BRA `(.L_x_11814) ;  /* 0x0000006800088947 */ /* 0x008fea0003800000 */
.L_x_11995:
        /* <DEDUP_REMOVED lines=11> */
.L_x_11815:
        /* <DEDUP_REMOVED lines=23> */
.L_x_11811:
        /* <DEDUP_REMOVED lines=31> */
.L_x_11817:
[----:B------:R-:W-:Y:S05]  /*1f270*/  BSYNC B6 ;  /* 0x0000000000067941 */ /* 0x000fea0003800000 */
.L_x_11816:
        /* <DEDUP_REMOVED lines=131> */
.L_x_12012:
        /* <DEDUP_REMOVED lines=10> */
.L_x_11819:
        /* <DEDUP_REMOVED lines=18> */
.L_x_12013:
[----:B------:R-:W-:Y:S05]  /*1fc70*/  BSYNC B0 ;  /* 0x0000000000007941 */ /* 0x000fea0003800000 */
.L_x_11820:
        /* <DEDUP_REMOVED lines=13> */
.L_x_12014:
[----:B------:R-:W-:Y:S05]  /*1fd50*/  BSYNC B1 ;  /* 0x0000000000017941 */ /* 0x000fea0003800000 */
.L_x_11824:
        /* <DEDUP_REMOVED lines=9> */
.L_x_11827:
[----:B------:R-:W-:Y:S05]  /*1fdf0*/  BSYNC B1 ;  /* 0x0000000000017941 */ /* 0x000fea0003800000 */
.L_x_11826:
        /* <DEDUP_REMOVED lines=13> */
.L_x_11828:
        /* <DEDUP_REMOVED lines=15> */
.L_x_11829:
        /* <DEDUP_REMOVED lines=15> */
.L_x_11830:
        /* <DEDUP_REMOVED lines=15> */
.L_x_11831:
        /* <DEDUP_REMOVED lines=10> */
.L_x_11823:
[----:B------:R-:W-:Y:S05]  /*20240*/  BSYNC B0 ;  /* 0x0000000000007941 */ /* 0x000fea0003800000 */
.L_x_11822:
        /* <DEDUP_REMOVED lines=61> */
.L_x_11838:
        /* <DEDUP_REMOVED lines=8> */
.L_x_12015:
[----:B------:R-:W-:Y:S05]  /*206a0*/  BSYNC B3 ;  /* 0x0000000000037941 */ /* 0x000fea0003800000 */
.L_x_11839:
        /* <DEDUP_REMOVED lines=9> */
.L_x_11842:
[----:B------:R-:W-:Y:S05]  /*20740*/  BSYNC B3 ;  /* 0x0000000000037941 */ /* 0x000fea0003800000 */
.L_x_11841:
        /* <DEDUP_REMOVED lines=13> */
.L_x_11843:
        /* <DEDUP_REMOVED lines=13> */
.L_x_12016:
[----:B------:R-:W-:Y:S05]  /*208f0*/  BSYNC B3 ;  /* 0x0000000000037941 */ /* 0x000fea0003800000 */
.L_x_11844:
        /* <DEDUP_REMOVED lines=11> */
.L_x_11847:
[----:B------:R-:W-:Y:S05]  /*209b0*/  BSYNC B3 ;  /* 0x0000000000037941 */ /* 0x000fea0003800000 */
.L_x_11846:
        /* <DEDUP_REMOVED lines=10> */
.L_x_11848:
        /* <DEDUP_REMOVED lines=15> */
.L_x_11849:
        /* <DEDUP_REMOVED lines=15> */
.L_x_11850:
        /* <DEDUP_REMOVED lines=15> */
.L_x_11851:
        /* <DEDUP_REMOVED lines=10> */
.L_x_11837:
[----:B------:R-:W-:Y:S05]  /*20dd0*/  BSYNC B1 ;  /* 0x0000000000017941 */ /* 0x000fea0003800000 */
.L_x_11836:
[----:B------:R-:W2:Y:S02]  /*20de0*/  LDL.LU R4, [R1+0x34] ;  /* 0x0000340001047983 */ /* 0x000ea40000300800 */
[----:B--2---:R-:W-:-:S07]  /*20df0*/  VIADD R0, R4, 0xfffffffd ;  /* 0xfffffffd04007836 */ /* 0x004fce0000000000 */
.L_x_11835:
[----:B------:R-:W-:Y:S05]  /*20e00*/  BSYNC B2 ;  /* 0x0000000000027941 */ /* 0x000fea0003800000 */
.L_x_11834:
[----:B------:R-:W-:-:S05]  /*20e10*/  VIADD R8, R8, 0xfffffffe ;  /* 0xfffffffe08087836 */ /* 0x000fca0000000000 */
[----:B------:R-:W-:-:S13]  /*20e20*/  ISETP.NE.AND P0, PT, R8, R5, PT ;  /* 0x000000050800720c */ /* 0x000fda0003f05270 */
[----:B------:R-:W-:Y:S05]  /*20e30*/  @!P0 BRA `(.L_x_11833) ;  /* 0x0000001400008947 */ /* 0x000fea0003800000 */
.L_x_11884:
        /* <DEDUP_REMOVED lines=35> */
.L_x_11854:
        /* <DEDUP_REMOVED lines=8> */
.L_x_12017:
[----:B------:R-:W-:Y:S05]  /*210f0*/  BSYNC B2 ;  /* 0x0000000000027941 */ /* 0x000fea0003800000 */
.L_x_11855:
        /* <DEDUP_REMOVED lines=9> */
.L_x_11858:
[----:B------:R-:W-:Y:S05]  /*21190*/  BSYNC B2 ;  /* 0x0000000000027941 */ /* 0x000fea0003800000 */
.L_x_11857:
        /* <DEDUP_REMOVED lines=12> */
.L_x_11859:
        /* <DEDUP_REMOVED lines=13> */
.L_x_12018:
[----:B------:R-:W-:Y:S05]  /*21330*/  BSYNC B2 ;  /* 0x0000000000027941 */ /* 0x000fea0003800000 */
.L_x_11860:
        /* <DEDUP_REMOVED lines=11> */
.L_x_11863:
[----:B------:R-:W-:Y:S05]  /*213f0*/  BSYNC B2 ;  /* 0x0000000000027941 */ /* 0x000fea0003800000 */
.L_x_11862:
        /* <DEDUP_REMOVED lines=9> */
.L_x_11864:
        /* <DEDUP_REMOVED lines=15> */
.L_x_11865:
        /* <DEDUP_REMOVED lines=15> */
.L_x_11866:
        /* <DEDUP_REMOVED lines=15> */
.L_x_11867:
        /* <DEDUP_REMOVED lines=10> */
.L_x_11853:
[----:B------:R-:W-:Y:S05]  /*21800*/  BSYNC B1 ;  /* 0x0000000000017941 */ /* 0x000fea0003800000 */
.L_x_11852:
        /* <DEDUP_REMOVED lines=35> */
.L_x_11870:
        /* <DEDUP_REMOVED lines=8> */
.L_x_12019:
[----:B------:R-:W-:Y:S05]  /*21ac0*/  BSYNC B2 ;  /* 0x0000000000027941 */ /* 0x000fea0003800000 */
.L_x_11871:
        /* <DEDUP_REMOVED lines=9> */
.L_x_11874:
[----:B------:R-:W-:Y:S05]  /*21b60*/  BSYNC B2 ;  /* 0x0000000000027941 */ /* 0x000fea0003800000 */
.L_x_11873:
        /* <DEDUP_REMOVED lines=13> */
.L_x_11875:
        /* <DEDUP_REMOVED lines=13> */
.L_x_12020:
[----:B------:R-:W-:Y:S05]  /*21d10*/  BSYNC B2 ;  /* 0x0000000000027941 */ /* 0x000fea0003800000 */
.L_x_11876:
        /* <DEDUP_REMOVED lines=11> */
.L_x_11879:
[----:B------:R-:W-:Y:S05]  /*21dd0*/  BSYNC B2 ;  /* 0x0000000000027941 */ /* 0x000fea0003800000 */
.L_x_11878:
        /* <DEDUP_REMOVED lines=10> */
.L_x_11880:
        /* <DEDUP_REMOVED lines=15> */
.L_x_11881:
        /* <DEDUP_REMOVED lines=15> */
.L_x_11882:
        /* <DEDUP_REMOVED lines=15> */
.L_x_11883:
        /* <DEDUP_REMOVED lines=10> */
.L_x_11869:
[----:B------:R-:W-:Y:S05]  /*221f0*/  BSYNC B1 ;  /* 0x0000000000017941 */ /* 0x000fea0003800000 */
.L_x_11868:
[----:B------:R-:W2:Y:S01]  /*22200*/  LDL R5, [R1+0x24] ;  /* 0x0000240001057983 */ /* 0x000ea20000100800 */
[----:B------:R-:W-:Y:S01]  /*22210*/  VIADD R0, R0, 0xfffffffe ;  /* 0xfffffffe00007836 */ /* 0x000fe20000000000 */
[----:B--2---:R-:W-:-:S13]  /*22220*/  ISETP.GT.AND P0, PT, R6, R5, PT ;  /* 0x000000050600720c */ /* 0x004fda0003f04270 */
[----:B------:R-:W-:Y:S05]  /*22230*/  @P0 BRA `(.L_x_11884) ;  /* 0xffffffec00000947 */ /* 0x000fea000383ffff */
.L_x_11833:
[----:B------:R-:W-:Y:S05]  /*22240*/  BSYNC B0 ;  /* 0x0000000000007941 */ /* 0x000fea0003800000 */
.L_x_11832:
        /* <DEDUP_REMOVED lines=25> */
.L_x_11886:
[----:B------:R-:W-:Y:S05]  /*223e0*/  BSYNC B0 ;  /* 0x0000000000007941 */ /* 0x000fea0003800000 */
.L_x_11885:
[----:B------:R-:W-:-:S05]  /*223f0*/  SEL R0, R0, RZ, P0 ;  /* 0x000000ff00007207 */ /* 0x000fca0000000000 */
[----:B------:R3:W-:Y:S02]  /*22400*/  STL [R1+0x10], R0 ;  /* 0x0000100001007387 */ /* 0x0007e40000100800 */
.L_x_11804:
[----:B------:R-:W-:Y:S05]  /*22410*/  BSYNC B7 ;  /* 0x0000000000077941 */ /* 0x000fea0003800000 */
.L_x_11802:
        /* <DEDUP_REMOVED lines=8> */
[----:B-1----:R-:W1:Y:S04]  /*224a0*/  LDS.128 R4, [R19+0x228d0] ;  /* 0x0228d00013047984 */ /* 0x002e680000000c00 */
[----:B-1----:R1:W-:Y:S04]  /*224b0*/  STL.64 [R1], R4 ;  /* 0x0000000401007387 */ /* 0x0023e80000100a00 */
[----:B------:R1:W-:Y:S01]  /*224c0*/  STL.64 [R1+0x8], R6 ;  /* 0x0000080601007387 */ /* 0x0003e20000100a00 */
[----:B------:R-:W-:Y:S06]  /*224d0*/  BAR.ARV 0x4, 0x180 ;  /* 0x0106000000007b1d */ /* 0x000fec0000002000 */
[----:B------:R-:W-:Y:S05]  /*224e0*/  BRA `(.L_x_11888) ;  /* 0x0000001000307947 */ /* 0x000fea0003800000 */
.L_x_11887:
        /* <DEDUP_REMOVED lines=46> */
.L_x_12030:
[----:B------:R-:W-:Y:S02]  /*227d0*/  ULDC UR4, c[0x0][0xc38] ;  /* 0x00030e0000047ab9 */ /* 0x000fe40000000800 */
[----:B------:R-:W-:-:S04]  /*227e0*/  IMAD.U32 R2, RZ, RZ, UR4 ;  /* 0x00000004ff027e24 */ /* 0x000fc8000f8e00ff */
[----:B-1----:R-:W-:-:S04]  /*227f0*/  IMAD R9, R9, R2, RZ ;  /* 0x0000000209097224 */ /* 0x002fc800078e02ff */
[----:B------:R-:W-:-:S05]  /*22800*/  IMAD.IADD R0, R0, 0x1, R9 ;  /* 0x0000000100007824 */ /* 0x000fca00078e0209 */
[----:B------:R-:W-:-:S13]  /*22810*/  ISETP.GT.AND P6, PT, R0, R5, PT ;  /* 0x000000050000720c */ /* 0x000fda0003fc4270 */
[----:B------:R-:W-:Y:S05]  /*22820*/  @P6 BRA `(.L_x_11890) ;  /* 0x0000000000ac6947 */ /* 0x000fea0003800000 */
.L_x_11893:
        /* <DEDUP_REMOVED lines=37> */
.L_x_12038:
[----:B------:R-:W-:Y:S02]  /*22a80*/  ULDC UR4, c[0x0][0xc38] ;  /* 0x00030e0000047ab9 */ /* 0x000fe40000000800 */
[----:B------:R-:W-:-:S04]  /*22a90*/  IMAD.U32 R2, RZ, RZ, UR4 ;  /* 0x00000004ff027e24 */ /* 0x000fc8000f8e00ff */
[----:B-1----:R-:W-:-:S04]  /*22aa0*/  IMAD R9, R9, R2, RZ ;  /* 0x0000000209097224 */ /* 0x002fc800078e02ff */
[----:B------:R-:W-:-:S05]  /*22ab0*/  IMAD.IADD R0, R9, 0x1, R0 ;  /* 0x0000000109007824 */ /* 0x000fca00078e0200 */
[----:B------:R-:W-:-:S13]  /*22ac0*/  ISETP.GT.AND P6, PT, R0, R5, PT ;  /* 0x000000050000720c */ /* 0x000fda0003fc4270 */
[----:B------:R-:W-:Y:S05]  /*22ad0*/  @!P6 BRA `(.L_x_11893) ;  /* 0xfffffffc0054e947 */ /* 0x000fea000383ffff */
.L_x_11890:
        /* <DEDUP_REMOVED lines=12> */
.L_x_12043:
[----:B------:R-:W-:-:S13]  /*22ba0*/  ISETP.NE.AND P0, PT, R0, RZ, PT ;  /* 0x000000ff0000720c */ /* 0x000fda0003f05270 */
[----:B------:R-:W-:Y:S05]  /*22bb0*/  @!P0 BRA `(.L_x_11895) ;  /* 0x0000000000108947 */ /* 0x000fea0003800000 */
[----:B------:R-:W-:Y:S01]  /*22bc0*/  UMOV UR4, 0xffffffff ;  /* 0xffffffff00047882 */ /* 0x000fe20000000000 */
[----:B-1----:R-:W-:Y:S02]  /*22bd0*/  VIADD R3, R3, 0xffffffff ;  /* 0xffffffff03037836 */ /* 0x002fe40000000000 */
[----:B------:R-:W-:Y:S05]  /*22be0*/  BRA.DIV UR4, `(.L_x_11896) ;  /* 0x00000042048c7947 */ /* 0x000fea000b800000 */
[----:B------:R3:W4:Y:S02]  /*22bf0*/  SHFL.IDX PT, R8, R7, R3, 0x1f ;  /* 0x00001f0307087589 */ /* 0x00072400000e0000 */
.L_x_11895:
[----:B------:R-:W-:Y:S01]  /*22c00*/  ISETP.NE.AND P0, PT, R6, 0x1, PT ;  /* 0x000000010600780c */ /* 0x000fe20003f05270 */
[----:B----4-:R-:W-:-:S05]  /*22c10*/  IMAD R0, R8, R2, R9 ;  /* 0x0000000208007224 */ /* 0x010fca00078e0209 */
[----:B------:R4:W-:Y:S02]  /*22c20*/  STL [R1], R0 ;  /* 0x0000000001007387 */ /* 0x0009e40000100800 */
[----:B----4-:R-:W-:-:S05]  /*22c30*/  IMAD.IADD R0, R5, 0x1, -R0 ;  /* 0x0000000105007824 */ /* 0x010fca00078e0a00 */
[----:B------:R-:W-:Y:S05]  /*22c40*/  @!P0 BRA `(.L_x_11897) ;  /* 0x0000000000e48947 */ /* 0x000fea0003800000 */
[----:B------:R-:W-:-:S04]  /*22c50*/  IABS R5, R4 ;  /* 0x0000000400057213 */ /* 0x000fc80000000000 */
[----:B0--3--:R-:W0:Y:S08]  /*22c60*/  I2F.RP R7, R5 ;  /* 0x0000000500077306 */ /* 0x009e300000209400 */
[----:B0-----:R-:W0:Y:S02]  /*22c70*/  MUFU.RCP R7, R7 ;  /* 0x0000000700077308 */ /* 0x001e240000001000 */
[----:B0-----:R-:W-:-:S06]  /*22c80*/  VIADD R9, R7, 0xffffffe ;  /* 0x0ffffffe07097836 */ /* 0x001fcc0000000000 */
[----:B-1----:R-:W0:Y:S02]  /*22c90*/  F2I.FTZ.U32.TRUNC.NTZ R3, R9 ;  /* 0x0000000900037305 */ /* 0x002e24000021f000 */
        /* <DEDUP_REMOVED lines=52> */
.L_x_11897:
[----:B-1-3--:R-:W3:Y:S01]  /*22fe0*/  LDL R3, [R1+0xc] ;  /* 0x00000c0001037983 */ /* 0x00aee20000100800 */
        /* <DEDUP_REMOVED lines=62> */
.L_x_11898:
[----:B------:R-:W-:-:S05]  /*233d0*/  LOP3.LUT R3, RZ, R0, RZ, 0x33, !PT ;  /* 0x00000000ff037212 */ /* 0x000fca00078e33ff */
[----:B------:R-:W-:-:S05]  /*233e0*/  IMAD.IADD R0, R4, 0x1, R3 ;  /* 0x0000000104007824 */ /* 0x000fca00078e0203 */
[----:B------:R3:W-:Y:S01]  /*233f0*/  STL [R1+0x4], R0 ;  /* 0x0000040001007387 */ /* 0x0007e20000100800 */
[----:B------:R-:W-:Y:S05]  /*23400*/  BRA `(.L_x_11899) ;  /* 0x0000000000287947 */ /* 0x000fea0003800000 */
.L_x_11891:
        /* <DEDUP_REMOVED lines=10> */
.L_x_11899:
[----:B-1----:R-:W4:Y:S04]  /*234b0*/  LDL R3, [R1+0x8] ;  /* 0x0000080001037983 */ /* 0x002f280000100800 */
        /* <DEDUP_REMOVED lines=15> */
.L_x_11888:
[----:B---34-:R-:W3:Y:S01]  /*235b0*/  LDL R0, [R1+0xc] ;  /* 0x00000c0001007983 */ /* 0x018ee20000100800 */
[----:B------:R-:W-:Y:S02]  /*235c0*/  ULDC UR4, c[0x0][0xc3c] ;  /* 0x00030f0000047ab9 */ /* 0x000fe40000000800 */
[----:B---3--:R-:W-:-:S13]  /*235d0*/  ISETP.GE.AND P0, PT, R0, UR4, PT ;  /* 0x0000000400007c0c */ /* 0x008fda000bf06270 */
[----:B------:R-:W-:Y:S05]  /*235e0*/  @!P0 BRA `(.L_x_11900) ;  /* 0xffffff8800148947 */ /* 0x000fea000383ffff */
[----:B------:R-:W-:Y:S05]  /*235f0*/  BSYNC B8 ;  /* 0x0000000000087941 */ /* 0x000fea0003800000 */
.L_x_11740:
        /* <DEDUP_REMOVED lines=12> */
.L_x_12046:
[----:B------:R-:W-:Y:S05]  /*236c0*/  BSYNC B0 ;  /* 0x0000000000007941 */ /* 0x000fea0003800000 */
.L_x_11901:
[----:B------:R-:W-:-:S03]  /*236d0*/  UMOV UR4, 0xffffffff ;  /* 0xffffffff00047882 */ /* 0x000fc60000000000 */
[----:B------:R-:W-:Y:S05]  /*236e0*/  BRA.DIV UR4, `(.L_x_11903) ;  /* 0x0000003a040c7947 */ /* 0x000fea000b800000 */
[----:B------:R-:W1:Y:S02]  /*236f0*/  S2R R2, SR_TID.X ;  /* 0x0000000000027919 */ /* 0x000e640000002100 */
[----:B-1----:R-:W-:-:S04]  /*23700*/  SHF.R.U32.HI R2, RZ, 0x5, R2 ;  /* 0x00000005ff027819 */ /* 0x002fc80000011602 */
[----:B------:R-:W-:-:S05]  /*23710*/  LOP3.LUT R2, R2, 0x3, RZ, 0xc0, !PT ;  /* 0x0000000302027812 */ /* 0x000fca00078ec0ff */
[----:B------:R1:W2:Y:S02]  /*23720*/  SHFL.IDX PT, R14, R2, RZ, 0x1f ;  /* 0x00001fff020e7589 */ /* 0x0002a400000e0000 */
.L_x_12049:
[----:B--2---:R-:W-:-:S13]  /*23730*/  ISETP.NE.AND P0, PT, R14, RZ, PT ;  /* 0x000000ff0e00720c */ /* 0x004fda0003f05270 */
[----:B------:R-:W-:Y:S05]  /*23740*/  @P0 BRA `(.L_x_11511) ;  /* 0x0000000000940947 */ /* 0x000fea0003800000 */
[----:B------:R-:W-:-:S03]  /*23750*/  UMOV UR4, 0xffffffff ;  /* 0xffffffff00047882 */ /* 0x000fc60000000000 */
[----:B------:R-:W-:Y:S05]  /*23760*/  BRA.DIV UR4, `(.L_x_11904) ;  /* 0x0000003a04207947 */ /* 0x000fea000b800000 */
[----:B------:R-:W-:-:S13]  /*23770*/  ELECT P6, URZ, PT ;  /* 0x00000000003f782f */ /* 0x000fda00038c0000 */
.L_x_12052:
[----:B------:R-:W-:Y:S05]  /*23780*/  @!P6 BRA `(.L_x_11511) ;  /* 0x000000000084e947 */ /* 0x000fea0003800000 */
[----:B------:R-:W-:-:S06]  /*23790*/  ULOP3.LUT UR4, UR36, 0x2, URZ, 0xfc, !UPT ;  /* 0x0000000224047892 */ /* 0x000fcc000f8efc3f */
[----:B-1----:R-:W-:-:S05]  /*237a0*/  IMAD.U32 R2, RZ, RZ, UR4 ;  /* 0x00000004ff027e24 */ /* 0x002fca000f8e00ff */
[----:B------:R-:W-:-:S13]  /*237b0*/  ISETP.NE.AND P2, PT, R2, 0x3, PT ;  /* 0x000000030200780c */ /* 0x000fda0003f45270 */
[----:B------:R-:W-:Y:S05]  /*237c0*/  @!P2 BRA `(.L_x_11905) ;  /* 0x000000000004a947 */ /* 0x000fea0003800000 */
[----:B------:R-:W-:Y:S01]  /*237d0*/  BPT.TRAP 0x1 ;  /* 0x000000040000795c */ /* 0x000fe20000300000 */
.L_x_11905:
        /* <DEDUP_REMOVED lines=14> */
.L_x_12053:
[----:B------:R-:W1:Y:S02]  /*238c0*/  SYNCS.PHASECHK.TRANS64.TRYWAIT P0, [R7+URZ], R2 ;  /* 0x00000002070075a7 */ /* 0x000e64000800017f */
[----:B-1----:R-:W-:Y:S05]  /*238d0*/  @!P0 BRA `(.L_x_11907) ;  /* 0x0000003400f88947 */ /* 0x002fea0003800000 */
.L_x_12054:
[----:B------:R-:W-:Y:S05]  /*238e0*/  @!P2 BRA `(.L_x_11908) ;  /* 0x000000000004a947 */ /* 0x000fea0003800000 */
[----:B------:R-:W-:Y:S01]  /*238f0*/  BPT.TRAP 0x1 ;  /* 0x000000040000795c */ /* 0x000fe20000300000 */
.L_x_11908:
[----:B------:R-:W2:Y:S01]  /*23900*/  LDL.LU R4, [R1+0x10] ;  /* 0x0000100001047983 */ /* 0x000ea20000300800 */
[----:B------:R-:W-:-:S04]  /*23910*/  VIADD R0, R0, 0x22860 ;  /* 0x0002286000007836 */ /* 0x000fc80000000000 */
[----:B--2---:R-:W-:-:S04]  /*23920*/  IMAD R4, R4, 0x8, R0 ;  /* 0x0000000804047824 */ /* 0x004fc800078e0200 */
[----:B------:R-:W2:Y:S02]  /*23930*/  SYNCS.PHASECHK.TRANS64.TRYWAIT P0, [R4+URZ], R5 ;  /* 0x00000005040075a7 */ /* 0x000ea4000800017f */
[----:B--2---:R-:W-:Y:S05]  /*23940*/  @!P0 BRA `(.L_x_11909) ;  /* 0x0000003400f08947 */ /* 0x004fea0003800000 */
.L_x_12055:
[----:B------:R-:W-:-:S07]  /*23950*/  IMAD R3, R3, 0x8, R0 ;  /* 0x0000000803037824 */ /* 0x000fce00078e0200 */
.L_x_11910:
[----:B----4-:R4:W0:Y:S02]  /*23960*/  SYNCS.PHASECHK.TRANS64.TRYWAIT P0, [R3+URZ], R2 ;  /* 0x00000002030075a7 */ /* 0x010824000800017f */
[----:B0-----:R-:W-:Y:S05]  /*23970*/  @!P0 NANOSLEEP.SYNCS 0x989680 ;  /* 0x009896800000895d */ /* 0x001fea0003900000 */
[----:B------:R-:W0:Y:S02]  /*23980*/  @!P0 SYNCS.PHASECHK.TRANS64 P0, [R3+URZ], R2 ;  /* 0x00000002030085a7 */ /* 0x000e24000800007f */
[----:B0-----:R-:W-:Y:S05]  /*23990*/  @!P0 BRA `(.L_x_11910) ;  /* 0xfffffffc00f08947 */ /* 0x001fea000383ffff */
.L_x_11511:
[----:B------:R-:W-:Y:S05]  /*239a0*/  BSYNC B9 ;  /* 0x0000000000097941 */ /* 0x000fea0003800000 */
.L_x_11508:
[----:B------:R-:W-:Y:S05]  /*239b0*/  EXIT ;  /* 0x000000000000794d */ /* 0x000fea0003800000 */
.L_x_11539:
[----:B0-----:R0:W1:Y:S02]  /*239c0*/  SYNCS.PHASECHK.TRANS64.TRYWAIT P6, [R95+URZ+0x22890], R106 ;  /* 0x0228906a5f0075a7 */ /* 0x00106400080c017f */
[----:B-1----:R-:W-:Y:S05]  /*239d0*/  @!P6 NANOSLEEP.SYNCS 0x989680 ;  /* 0x009896800000e95d */ /* 0x002fea0003900000 */
[----:B------:R-:W1:Y:S02]  /*239e0*/  @!P6 SYNCS.PHASECHK.TRANS64 P6, [R95+URZ+0x22890], R106 ;  /* 0x0228906a5f00e5a7 */ /* 0x000e6400080c007f */
[----:B-1----:R-:W-:Y:S05]  /*239f0*/  @!P6 BRA `(.L_x_11539) ;  /* 0xfffffffc00f0e947 */ /* 0x002fea000383ffff */
[----:B------:R-:W-:Y:S05]  /*23a00*/  BRA `(.L_x_11911) ;  /* 0xfffffdf800f47947 */ /* 0x000fea000383ffff */
.L_x_11557:
[----:B0-----:R0:W1:Y:S02]  /*23a10*/  SYNCS.PHASECHK.TRANS64.TRYWAIT P5, [R95+URZ+0x22890], R106 ;  /* 0x0228906a5f0075a7 */ /* 0x00106400080a017f */
[----:B-1----:R-:W-:Y:S05]  /*23a20*/  @!P5 NANOSLEEP.SYNCS 0x989680 ;  /* 0x009896800000d95d */ /* 0x002fea0003900000 */
[----:B------:R-:W1:Y:S02]  /*23a30*/  @!P5 SYNCS.PHASECHK.TRANS64 P5, [R95+URZ+0x22890], R106 ;  /* 0x0228906a5f00d5a7 */ /* 0x000e6400080a007f */
[----:B-1----:R-:W-:Y:S05]  /*23a40*/  @!P5 BRA `(.L_x_11557) ;  /* 0xfffffffc00f0d947 */ /* 0x002fea000383ffff */
[----:B------:R-:W-:Y:S05]  /*23a50*/  BRA `(.L_x_11912) ;  /* 0xfffffe0c009c7947 */ /* 0x000fea000383ffff */
.L_x_11566:
[----:B0-----:R0:W1:Y:S02]  /*23a60*/  SYNCS.PHASECHK.TRANS64.TRYWAIT P4, [R95+URZ+0x22890], R106 ;  /* 0x0228906a5f0075a7 */ /* 0x001064000808017f */
[----:B-1----:R-:W-:Y:S05]  /*23a70*/  @!P4 NANOSLEEP.SYNCS 0x989680 ;  /* 0x009896800000c95d */ /* 0x002fea0003900000 */
[----:B------:R-:W1:Y:S02]  /*23a80*/  @!P4 SYNCS.PHASECHK.TRANS64 P4, [R95+URZ+0x22890], R106 ;  /* 0x0228906a5f00c5a7 */ /* 0x000e64000808007f */
[----:B-1----:R-:W-:Y:S05]  /*23a90*/  @!P4 BRA `(.L_x_11566) ;  /* 0xfffffffc00f0c947 */ /* 0x002fea000383ffff */
[----:B------:R-:W-:Y:S05]  /*23aa0*/  BRA `(.L_x_11913) ;  /* 0xfffffe1c00c87947 */ /* 0x000fea000383ffff */
.L_x_11572:
[----:B--2---:R2:W3:Y:S02]  /*23ab0*/  SYNCS.PHASECHK.TRANS64.TRYWAIT P3, [R95+URZ+0x228b0], R106 ;  /* 0x0228b06a5f0075a7 */ /* 0x0044e4000806017f */
[----:B---3--:R-:W-:Y:S05]  /*23ac0*/  @!P3 NANOSLEEP.SYNCS 0x989680 ;  /* 0x009896800000b95d */ /* 0x008fea0003900000 */
[----:B------:R-:W3:Y:S02]  /*23ad0*/  @!P3 SYNCS.PHASECHK.TRANS64 P3, [R95+URZ+0x228b0], R106 ;  /* 0x0228b06a5f00b5a7 */ /* 0x000ee4000806007f */
[----:B---3--:R-:W-:Y:S05]  /*23ae0*/  @!P3 BRA `(.L_x_11572) ;  /* 0xfffffffc00f0b947 */ /* 0x008fea000383ffff */
[----:B------:R-:W-:Y:S05]  /*23af0*/  BRA `(.L_x_11914) ;  /* 0xfffffe2000587947 */ /* 0x000fea000383ffff */
.L_x_11590:
[----:B------:R-:W-:Y:S01]  /*23b00*/  BSSY B0, `(.L_x_11915) ;  /* 0x0000007000007945 */ /* 0x000fe20003800000 */
[----:B------:R-:W-:Y:S02]  /*23b10*/  IMAD.MOV.U32 R12, RZ, RZ, RZ ;  /* 0x000000ffff0c7224 */ /* 0x000fe400078e00ff */
[----:B------:R-:W-:Y:S02]  /*23b20*/  IMAD.MOV.U32 R11, RZ, RZ, 0x1f ;  /* 0x0000001fff0b7424 */ /* 0x000fe400078e00ff */
[----:B------:R-:W-:-:S07]  /*23b30*/  IMAD.MOV.U32 R15, RZ, RZ, -0x1 ;  /* 0xffffffffff0f7424 */ /* 0x000fce00078e00ff */
[----:B-----5:R-:W-:Y:S05]  /*23b40*/  WARPSYNC.COLLECTIVE R15, `(.L_x_11916) ;  /* 0x000000000f087348 */ /* 0x020fea0003c00000 */
[----:B------:R0:W1:Y:S02]  /*23b50*/  SHFL.IDX P6, R14, R13, R12, R11 ;  /* 0x0000000c0d0e7389 */ /* 0x00006400000c000b */
[----:B01---5:R-:W-:Y:S01]  /*23b60*/  ENDCOLLECTIVE ;  /* 0x000000000000791b */ /* 0x023fe20003800000 */
.L_x_11916:
[----:B------:R-:W-:Y:S05]  /*23b70*/  BSYNC B0 ;  /* 0x0000000000007941 */ /* 0x000fea0003800000 */
.L_x_11915:
[----:B------:R-:W-:Y:S05]  /*23b80*/  BRA `(.L_x_11917) ;  /* 0xfffffe3000ac7947 */ /* 0x000fea000383ffff */
.L_x_11602:
        /* <DEDUP_REMOVED lines=8> */
.L_x_11919:
[----:B------:R-:W-:Y:S05]  /*23c10*/  BSYNC B1 ;  /* 0x0000000000017941 */ /* 0x000fea0003800000 */
.L_x_11918:
        /* <DEDUP_REMOVED lines=8> */
.L_x_11920:
[----:B------:R-:W-:Y:S02]  /*23ca0*/  IMAD.MOV.U32 R13, RZ, RZ, R10 ;  /* 0x000000ffff0d7224 */ /* 0x000fe400078e000a */
[----:B------:R-:W-:-:S07]  /*23cb0*/  IMAD.MOV.U32 R0, RZ, RZ, R14 ;  /* 0x000000ffff007224 */ /* 0x000fce00078e000e */
[----:B------:R-:W-:Y:S05]  /*23cc0*/  WARPSYNC.COLLECTIVE R15, `(.L_x_11921) ;  /* 0x000000000f087348 */ /* 0x000fea0003c00000 */
[----:B------:R0:W1:Y:S02]  /*23cd0*/  SHFL.IDX P6, R14, R13, R12, R11 ;  /* 0x0000000c0d0e7389 */ /* 0x00006400000c000b */
[----:B01----:R-:W-:Y:S01]  /*23ce0*/  ENDCOLLECTIVE ;  /* 0x000000000000791b */ /* 0x003fe20003800000 */
.L_x_11921:
[----:B------:R-:W-:Y:S02]  /*23cf0*/  IMAD.MOV.U32 R13, RZ, RZ, R4 ;  /* 0x000000ffff0d7224 */ /* 0x000fe400078e0004 */
[----:B------:R-:W-:-:S07]  /*23d00*/  IMAD.MOV.U32 R5, RZ, RZ, R14 ;  /* 0x000000ffff057224 */ /* 0x000fce00078e000e */
[----:B------:R-:W-:Y:S05]  /*23d10*/  WARPSYNC.COLLECTIVE R15, `(.L_x_11922) ;  /* 0x000000000f087348 */ /* 0x000fea0003c00000 */
[----:B------:R0:W1:Y:S02]  /*23d20*/  SHFL.IDX P6, R14, R13, R12, R11 ;  /* 0x0000000c0d0e7389 */ /* 0x00006400000c000b */
[----:B01----:R-:W-:Y:S01]  /*23d30*/  ENDCOLLECTIVE ;  /* 0x000000000000791b */ /* 0x003fe20003800000 */
.L_x_11922:
[----:B------:R-:W-:Y:S05]  /*23d40*/  BRA `(.L_x_11923) ;  /* 0xfffffe3800287947 */ /* 0x000fea000383ffff */
.L_x_11605:
[----:B------:R-:W-:Y:S01]  /*23d50*/  BSSY B1, `(.L_x_11924) ;  /* 0x0000008000017945 */ /* 0x000fe20003800000 */
[----:B------:R-:W-:Y:S02]  /*23d60*/  IMAD.MOV.U32 R13, RZ, RZ, R7 ;  /* 0x000000ffff0d7224 */ /* 0x000fe400078e0007 */
[----:B------:R-:W-:Y:S02]  /*23d70*/  IMAD.MOV.U32 R12, RZ, RZ, 0x1 ;  /* 0x00000001ff0c7424 */ /* 0x000fe400078e00ff */
[----:B------:R-:W-:Y:S02]  /*23d80*/  IMAD.MOV.U32 R11, RZ, RZ, 0x1c1f ;  /* 0x00001c1fff0b7424 */ /* 0x000fe400078e00ff */
[----:B------:R-:W-:-:S07]  /*23d90*/  IMAD.MOV.U32 R15, RZ, RZ, -0x1 ;  /* 0xffffffffff0f7424 */ /* 0x000fce00078e00ff */
[----:B-1----:R-:W-:Y:S05]  /*23da0*/  WARPSYNC.COLLECTIVE R15, `(.L_x_11925) ;  /* 0x000000000f087348 */ /* 0x002fea0003c00000 */
[----:B------:R0:W2:Y:S02]  /*23db0*/  SHFL.IDX P6, R14, R13, R12, R11 ;  /* 0x0000000c0d0e7389 */ /* 0x0000a400000c000b */
[----:B012---:R-:W-:Y:S01]  /*23dc0*/  ENDCOLLECTIVE ;  /* 0x000000000000791b */ /* 0x007fe20003800000 */
.L_x_11925:
[----:B------:R-:W-:Y:S05]  /*23dd0*/  BSYNC B1 ;  /* 0x0000000000017941 */ /* 0x000fea0003800000 */
.L_x_11924:
        /* <DEDUP_REMOVED lines=8> */
.L_x_11926:
[----:B------:R-:W-:Y:S02]  /*23e60*/  IMAD.MOV.U32 R13, RZ, RZ, R10 ;  /* 0x000000ffff0d7224 */ /* 0x000fe400078e000a */
[----:B------:R-:W-:-:S07]  /*23e70*/  IMAD.MOV.U32 R0, RZ, RZ, R14 ;  /* 0x000000ffff007224 */ /* 0x000fce00078e000e */
[----:B------:R-:W-:Y:S05]  /*23e80*/  WARPSYNC.COLLECTIVE R15, `(.L_x_11927) ;  /* 0x000000000f087348 */ /* 0x000fea0003c00000 */
[----:B------:R0:W1:Y:S02]  /*23e90*/  SHFL.IDX P6, R14, R13, R12, R11 ;  /* 0x0000000c0d0e7389 */ /* 0x00006400000c000b */
[----:B01----:R-:W-:Y:S01]  /*23ea0*/  ENDCOLLECTIVE ;  /* 0x000000000000791b */ /* 0x003fe20003800000 */
.L_x_11927:
[----:B------:R-:W-:Y:S02]  /*23eb0*/  IMAD.MOV.U32 R13, RZ, RZ, R4 ;  /* 0x000000ffff0d7224 */ /* 0x000fe400078e0004 */
[----:B------:R-:W-:-:S07]  /*23ec0*/  IMAD.MOV.U32 R5, RZ, RZ, R14 ;  /* 0x000000ffff057224 */ /* 0x000fce00078e000e */
[----:B------:R-:W-:Y:S05]  /*23ed0*/  WARPSYNC.COLLECTIVE R15, `(.L_x_11928) ;  /* 0x000000000f087348 */ /* 0x000fea0003c00000 */
[----:B------:R0:W1:Y:S02]  /*23ee0*/  SHFL.IDX P6, R14, R13, R12, R11 ;  /* 0x0000000c0d0e7389 */ /* 0x00006400000c000b */
[----:B01----:R-:W-:Y:S01]  /*23ef0*/  ENDCOLLECTIVE ;  /* 0x000000000000791b */ /* 0x003fe20003800000 */
.L_x_11928:
[----:B------:R-:W-:Y:S01]  /*23f00*/  IMAD.MOV.U32 R4, RZ, RZ, R14 ;  /* 0x000000ffff047224 */ /* 0x000fe200078e000e */
[----:B------:R-:W-:Y:S06]  /*23f10*/  BRA `(.L_x_11929) ;  /* 0xfffffe3800807947 */ /* 0x000fec000383ffff */
.L_x_11609:
[----:B0-----:R0:W1:Y:S02]  /*23f20*/  SYNCS.PHASECHK.TRANS64.TRYWAIT P0, [R19+URZ+0x22800], R40 ;  /* 0x02280028130075a7 */ /* 0x001064000800017f */
[----:B-1----:R-:W-:Y:S05]  /*23f30*/  @!P0 NANOSLEEP.SYNCS 0x989680 ;  /* 0x009896800000895d */ /* 0x002fea0003900000 */
[----:B------:R-:W1:Y:S02]  /*23f40*/  @!P0 SYNCS.PHASECHK.TRANS64 P0, [R19+URZ+0x22800], R40 ;  /* 0x02280028130085a7 */ /* 0x000e64000800007f */
[----:B-1----:R-:W-:Y:S05]  /*23f50*/  @!P0 BRA `(.L_x_11609) ;  /* 0xfffffffc00f08947 */ /* 0x002fea000383ffff */
[----:B------:R-:W-:Y:S05]  /*23f60*/  BRA `(.L_x_11930) ;  /* 0xfffffe3c00687947 */ /* 0x000fea000383ffff */
.L_x_11617:
[----:B------:R-:W1:Y:S01]  /*23f70*/  LDC R39, c[0x0][0x3f4] ;  /* 0x0000fd00ff277b82 */ /* 0x000e620000000800 */
[----:B------:R-:W-:Y:S01]  /*23f80*/  BSSY B1, `(.L_x_11931) ;  /* 0x0000008000017945 */ /* 0x000fe20003800000 */
[----:B0-----:R-:W-:Y:S02]  /*23f90*/  IMAD.MOV.U32 R13, RZ, RZ, R26 ;  /* 0x000000ffff0d7224 */ /* 0x001fe400078e001a */
[----:B------:R-:W-:Y:S02]  /*23fa0*/  IMAD.MOV.U32 R12, RZ, RZ, RZ ;  /* 0x000000ffff0c7224 */ /* 0x000fe400078e00ff */
[----:B------:R-:W-:Y:S02]  /*23fb0*/  IMAD.MOV.U32 R11, RZ, RZ, 0x1c1f ;  /* 0x00001c1fff0b7424 */ /* 0x000fe400078e00ff */
[----:B------:R-:W-:-:S07]  /*23fc0*/  IMAD.MOV.U32 R15, RZ, RZ, -0x1 ;  /* 0xffffffffff0f7424 */ /* 0x000fce00078e00ff */
[----:B-1----:R-:W-:Y:S05]  /*23fd0*/  WARPSYNC.COLLECTIVE R15, `(.L_x_11932) ;  /* 0x000000000f087348 */ /* 0x002fea0003c00000 */
[----:B------:R0:W2:Y:S02]  /*23fe0*/  SHFL.IDX P6, R14, R13, R12, R11 ;  /* 0x0000000c0d0e7389 */ /* 0x0000a400000c000b */
[----:B012---:R-:W-:Y:S01]  /*23ff0*/  ENDCOLLECTIVE ;  /* 0x000000000000791b */ /* 0x007fe20003800000 */
.L_x_11932:
[----:B------:R-:W-:Y:S05]  /*24000*/  BSYNC B1 ;  /* 0x0000000000017941 */ /* 0x000fea0003800000 */
.L_x_11931:
[----:B------:R-:W-:Y:S01]  /*24010*/  IMAD.MOV.U32 R13, RZ, RZ, R25 ;  /* 0x000000ffff0d7224 */ /* 0x000fe200078e0019 */
[----:B------:R-:W-:Y:S01]  /*24020*/  ISETP.GE.AND P0, PT, R16, R39, PT ;  /* 0x000000271000720c */ /* 0x000fe20003f06270 */
[----:B------:R-:W-:Y:S02]  /*24030*/  IMAD.MOV.U32 R12, RZ, RZ, RZ ;  /* 0x000000ffff0c7224 */ /* 0x000fe400078e00ff */
[----:B------:R-:W-:Y:S02]  /*24040*/  IMAD.MOV.U32 R11, RZ, RZ, 0x1c1f ;  /* 0x00001c1fff0b7424 */ /* 0x000fe400078e00ff */
[----:B------:R-:W-:Y:S02]  /*24050*/  IMAD.MOV.U32 R15, RZ, RZ, -0x1 ;  /* 0xffffffffff0f7424 */ /* 0x000fe400078e00ff */
[----:B------:R-:W-:Y:S02]  /*24060*/  IMAD.MOV.U32 R0, RZ, RZ, R14 ;  /* 0x000000ffff007224 */ /* 0x000fe400078e000e */
[----:B------:R-:W-:-:S07]  /*24070*/  IMAD R36, R207, R36, RZ ;  /* 0x00000024cf247224 */ /* 0x000fce00078e02ff */
[----:B------:R-:W-:Y:S05]  /*24080*/  WARPSYNC.COLLECTIVE R15, `(.L_x_11933) ;  /* 0x000000000f087348 */ /* 0x000fea0003c00000 */
[----:B------:R0:W1:Y:S02]  /*24090*/  SHFL.IDX P6, R14, R13, R12, R11 ;  /* 0x0000000c0d0e7389 */ /* 0x00006400000c000b */
[----:B01----:R-:W-:Y:S01]  /*240a0*/  ENDCOLLECTIVE ;  /* 0x000000000000791b */ /* 0x003fe20003800000 */
.L_x_11933:
[----:B------:R-:W-:Y:S01]  /*240b0*/  ISETP.GE.OR P1, PT, R41, R36, P0 ;  /* 0x000000242900720c */ /* 0x000fe20000726670 */
[----:B------:R-:W-:-:S12]  /*240c0*/  IMAD.MOV.U32 R13, RZ, RZ, R24 ;  /* 0x000000ffff0d7224 */ /* 0x000fd800078e0018 */
[C---:B------:R-:W-:Y:S01]  /*240d0*/  @!P1 IMAD.SHL.U32 R5, R16.reuse, 0x2, RZ ;  /* 0x0000000210059824 */ /* 0x040fe200078e00ff */
[----:B------:R-:W-:Y:S01]  /*240e0*/  @!P1 SHF.L.U64.HI R21, R16, 0x1, R43 ;  /* 0x0000000110159819 */ /* 0x000fe2000001022b */
[----:B------:R-:W-:-:S07]  /*240f0*/  IMAD.MOV.U32 R3, RZ, RZ, R14 ;  /* 0x000000ffff037224 */ /* 0x000fce00078e000e */
[----:B------:R-:W-:Y:S05]  /*24100*/  WARPSYNC.COLLECTIVE R15, `(.L_x_11934) ;  /* 0x000000000f087348 */ /* 0x000fea0003c00000 */
[----:B------:R0:W1:Y:S02]  /*24110*/  SHFL.IDX P6, R14, R13, R12, R11 ;  /* 0x0000000c0d0e7389 */ /* 0x00006400000c000b */
[----:B01----:R-:W-:Y:S01]  /*24120*/  ENDCOLLECTIVE ;  /* 0x000000000000791b */ /* 0x003fe20003800000 */
.L_x_11934:
[----:B------:R-:W-:-:S05]  /*24130*/  @!P1 IADD3 R6, P2, R3, R5, RZ ;  /* 0x0000000503069210 */ /* 0x000fca0007f5e0ff */
[----:B------:R-:W-:Y:S02]  /*24140*/  @!P1 IMAD.X R7, R0, 0x1, R21, P2 ;  /* 0x0000000100079824 */ /* 0x000fe400010e0615 */
[----:B------:R-:W-:Y:S02]  /*24150*/  IMAD.MOV.U32 R13, RZ, RZ, R27 ;  /* 0x000000ffff0d7224 */ /* 0x000fe400078e001b */
[----:B------:R-:W-:-:S07]  /*24160*/  IMAD.MOV.U32 R4, RZ, RZ, R14 ;  /* 0x000000ffff047224 */ /* 0x000fce00078e000e */
[----:B------:R-:W-:Y:S05]  /*24170*/  WARPSYNC.COLLECTIVE R15, `(.L_x_11935) ;  /* 0x000000000f087348 */ /* 0x000fea0003c00000 */
[----:B------:R0:W1:Y:S02]  /*24180*/  SHFL.IDX P6, R14, R13, R12, R11 ;  /* 0x0000000c0d0e7389 */ /* 0x00006400000c000b */
[----:B01----:R-:W-:Y:S01]  /*24190*/  ENDCOLLECTIVE ;  /* 0x000000000000791b */ /* 0x003fe20003800000 */
.L_x_11935:
[----:B------:R-:W2:Y:S01]  /*241a0*/  @!P1 LD.E.128 R8, desc[UR38][R6.64] ;  /* 0x0000002606089980 */ /* 0x000ea2000c101d00 */
[----:B------:R-:W-:-:S05]  /*241b0*/  @!P1 IADD3 R14, P2, R14, R5, RZ ;  /* 0x000000050e0e9210 */ /* 0x000fca0007f5e0ff */
[----:B------:R-:W-:-:S04]  /*241c0*/  @!P1 IMAD.X R3, R4, 0x1, R21, P2 ;  /* 0x0000000104039824 */ /* 0x000fc800010e0615 */
[----:B------:R-:W-:-:S05]  /*241d0*/  @!P1 IMAD.MOV.U32 R15, RZ, RZ, R3 ;  /* 0x000000ffff0f9224 */ /* 0x000fca00078e0003 */
[----:B------:R0:W5:Y:S01]  /*241e0*/  @!P1 LD.E.128 R4, desc[UR38][R14.64] ;  /* 0x000000260e049980 */ /* 0x000162000c101d00 */
[----:B------:R-:W-:Y:S01]  /*241f0*/  CS2R R28, SRZ ;  /* 0x00000000001c7805 */ /* 0x000fe2000001ff00 */
[----:B------:R-:W-:Y:S01]  /*24200*/  IMAD.MOV.U32 R13, RZ, RZ, R26 ;  /* 0x000000ffff0d7224 */ /* 0x000fe200078e001a */
[----:B------:R-:W-:Y:S01]  /*24210*/  CS2R R20, SRZ ;  /* 0x0000000000147805 */ /* 0x000fe2000001ff00 */
[----:B------:R-:W-:Y:S01]  /*24220*/  IMAD.MOV.U32 R12, RZ, RZ, 0x1 ;  /* 0x00000001ff0c7424 */ /* 0x000fe200078e00ff */
[----:B------:R-:W-:Y:S02]  /*24230*/  CS2R R30, SRZ ;  /* 0x00000000001e7805 */ /* 0x000fe4000001ff00 */
[----:B------:R-:W-:Y:S01]  /*24240*/  CS2R R32, SRZ ;  /* 0x0000000000207805 */ /* 0x000fe2000001ff00 */
[----:B0-----:R-:W-:Y:S02]  /*24250*/  IMAD.MOV.U32 R15, RZ, RZ, -0x1 ;  /* 0xffffffffff0f7424 */ /* 0x001fe400078e00ff */
[----:B--2---:R-:W-:-:S02]  /*24260*/  @!P1 IMAD.MOV.U32 R29, RZ, RZ, R11 ;  /* 0x000000ffff1d9224 */ /* 0x004fc400078e000b */
[----:B------:R-:W-:Y:S02]  /*24270*/  IMAD.MOV.U32 R11, RZ, RZ, 0x1c1f ;  /* 0x00001c1fff0b7424 */ /* 0x000fe400078e00ff */
[----:B------:R-:W-:Y:S02]  /*24280*/  @!P1 IMAD.MOV.U32 R20, RZ, RZ, R8 ;  /* 0x000000ffff149224 */ /* 0x000fe400078e0008 */
[----:B------:R-:W-:-:S07]  /*24290*/  @!P1 IMAD.MOV.U32 R21, RZ, RZ, R9 ;  /* 0x000000ffff159224 */ /* 0x000fce00078e0009 */
[----:B-----5:R-:W-:Y:S05]  /*242a0*/  WARPSYNC.COLLECTIVE R15, `(.L_x_11936) ;  /* 0x000000000f087348 */ /* 0x020fea0003c00000 */
[----:B------:R0:W1:Y:S02]  /*242b0*/  SHFL.IDX P6, R14, R13, R12, R11 ;  /* 0x0000000c0d0e7389 */ /* 0x00006400000c000b */
[----:B01---5:R-:W-:Y:S01]  /*242c0*/  ENDCOLLECTIVE ;  /* 0x000000000000791b */ /* 0x023fe20003800000 */
.L_x_11936:
[----:B------:R-:W-:Y:S02]  /*242d0*/  IMAD.MOV.U32 R0, RZ, RZ, R20 ;  /* 0x000000ffff007224 */ /* 0x000fe400078e0014 */
[----:B------:R-:W-:Y:S02]  /*242e0*/  IMAD.MOV.U32 R3, RZ, RZ, R21 ;  /* 0x000000ffff037224 */ /* 0x000fe400078e0015 */
[----:B------:R-:W-:Y:S01]  /*242f0*/  @!P1 IMAD.MOV.U32 R28, RZ, RZ, R10 ;  /* 0x000000ffff1c9224 */ /* 0x000fe200078e000a */
[----:B------:R-:W-:Y:S01]  /*24300*/  PRMT R37, R37, 0x5410, R0 ;  /* 0x0000541025257816 */ /* 0x000fe20000000000 */
[----:B------:R-:W-:Y:S01]  /*24310*/  IMAD.MOV.U32 R9, RZ, RZ, R29 ;  /* 0x000000ffff097224 */ /* 0x000fe200078e001d */
[----:B------:R-:W-:Y:S01]  /*24320*/  PRMT R49, R49, 0x5410, R3 ;  /* 0x0000541031317816 */ /* 0x000fe20000000003 */
[----:B------:R-:W-:-:S03]  /*24330*/  IMAD.MOV.U32 R8, RZ, RZ, R28 ;  /* 0x000000ffff087224 */ /* 0x000fc600078e001c */
[----:B------:R-:W-:Y:S01]  /*24340*/  PRMT R37, R9, 0x7610, R37 ;  /* 0x0000761009257816 */ /* 0x000fe20000000025 */
[----:B------:R-:W-:Y:S01]  /*24350*/  IMAD.MOV.U32 R13, RZ, RZ, R25 ;  /* 0x000000ffff0d7224 */ /* 0x000fe200078e0019 */
[----:B------:R-:W-:Y:S01]  /*24360*/  PRMT R35, R8, 0x7610, R35 ;  /* 0x0000761008237816 */ /* 0x000fe20000000023 */
[----:B------:R-:W-:Y:S02]  /*24370*/  @!P1 IMAD.MOV.U32 R30, RZ, RZ, R4 ;  /* 0x000000ffff1e9224 */ /* 0x000fe400078e0004 */
[----:B------:R-:W-:Y:S02]  /*24380*/  @!P1 IMAD.MOV.U32 R31, RZ, RZ, R5 ;  /* 0x000000ffff1f9224 */ /* 0x000fe400078e0005 */
[----:B------:R-:W-:Y:S02]  /*24390*/  @!P1 IMAD.MOV.U32 R33, RZ, RZ, R7 ;  /* 0x000000ffff219224 */ /* 0x000fe400078e0007 */
[----:B------:R-:W-:Y:S02]  /*243a0*/  @!P1 IMAD.MOV.U32 R32, RZ, RZ, R6 ;  /* 0x000000ffff209224 */ /* 0x000fe400078e0006 */
[----:B------:R-:W-:-:S07]  /*243b0*/  IMAD.MOV.U32 R0, RZ, RZ, R14 ;  /* 0x000000ffff007224 */ /* 0x000fce00078e000e */
[----:B------:R-:W-:Y:S05]  /*243c0*/  WARPSYNC.COLLECTIVE R15, `(.L_x_11937) ;  /* 0x000000000f087348 */ /* 0x000fea0003c00000 */
[----:B------:R0:W1:Y:S02]  /*243d0*/  SHFL.IDX P6, R14, R13, R12, R11 ;  /* 0x0000000c0d0e7389 */ /* 0x00006400000c000b */
[----:B01----:R-:W-:Y:S01]  /*243e0*/  ENDCOLLECTIVE ;  /* 0x000000000000791b */ /* 0x003fe20003800000 */
.L_x_11937:
[----:B------:R-:W-:Y:S02]  /*243f0*/  IMAD.MOV.U32 R4, RZ, RZ, R30 ;  /* 0x000000ffff047224 */ /* 0x000fe400078e001e */
[----:B------:R-:W-:Y:S02]  /*24400*/  IMAD.MOV.U32 R5, RZ, RZ, R31 ;  /* 0x000000ffff057224 */ /* 0x000fe400078e001f */
[----:B------:R-:W-:Y:S01]  /*24410*/  IMAD.MOV.U32 R7, RZ, RZ, R33 ;  /* 0x000000ffff077224 */ /* 0x000fe200078e0021 */
[----:B------:R-:W-:Y:S01]  /*24420*/  PRMT R35, R35, 0x5410, R4 ;  /* 0x0000541023237816 */ /* 0x000fe20000000004 */
[----:B------:R-:W-:-:S03]  /*24430*/  IMAD.MOV.U32 R6, RZ, RZ, R32 ;  /* 0x000000ffff067224 */ /* 0x000fc600078e0020 */
[----:B------:R-:W-:Y:S02]  /*24440*/  PRMT R45, R7, 0x5410, R5 ;  /* 0x00005410072d7816 */ /* 0x000fe40000000005 */
[----:B------:R-:W-:Y:S02]  /*24450*/  CS2R R4, SRZ ;  /* 0x0000000000047805 */ /* 0x000fe4000001ff00 */
[----:B------:R-:W-:Y:S01]  /*24460*/  PRMT R48, R48, 0x5410, R6 ;  /* 0x0000541030307816 */ /* 0x000fe20000000006 */
[----:B------:R-:W-:Y:S02]  /*24470*/  IMAD.MOV.U32 R13, RZ, RZ, R24 ;  /* 0x000000ffff0d7224 */ /* 0x000fe400078e0018 */
[----:B------:R-:W-:-:S07]  /*24480*/  IMAD.MOV.U32 R3, RZ, RZ, R14 ;  /* 0x000000ffff037224 */ /* 0x000fce00078e000e */
[----:B------:R-:W-:Y:S05]  /*24490*/  WARPSYNC.COLLECTIVE R15, `(.L_x_11938) ;  /* 0x000000000f087348 */ /* 0x000fea0003c00000 */
[----:B------:R0:W1:Y:S02]  /*244a0*/  SHFL.IDX P6, R14, R13, R12, R11 ;  /* 0x0000000c0d0e7389 */ /* 0x00006400000c000b */
[----:B01----:R-:W-:Y:S01]  /*244b0*/  ENDCOLLECTIVE ;  /* 0x000000000000791b */ /* 0x003fe20003800000 */
.L_x_11938:
[----:B------:R-:W-:Y:S02]  /*244c0*/  IMAD.MOV.U32 R13, RZ, RZ, R27 ;  /* 0x000000ffff0d7224 */ /* 0x000fe400078e001b */
[----:B------:R-:W-:-:S07]  /*244d0*/  IMAD.MOV.U32 R24, RZ, RZ, R14 ;  /* 0x000000ffff187224 */ /* 0x000fce00078e000e */
[----:B------:R-:W-:Y:S05]  /*244e0*/  WARPSYNC.COLLECTIVE R15, `(.L_x_11939) ;  /* 0x000000000f087348 */ /* 0x000fea0003c00000 */
[----:B------:R0:W1:Y:S02]  /*244f0*/  SHFL.IDX P6, R14, R13, R12, R11 ;  /* 0x0000000c0d0e7389 */ /* 0x00006400000c000b */
[----:B01----:R-:W-:Y:S01]  /*24500*/  ENDCOLLECTIVE ;  /* 0x000000000000791b */ /* 0x003fe20003800000 */
.L_x_11939:
[----:B------:R-:W-:Y:S05]  /*24510*/  BRA `(.L_x_11940) ;  /* 0xfffffe4800747947 */ /* 0x000fea000383ffff */
.L_x_11621:
[----:B0-----:R0:W1:Y:S02]  /*24520*/  SYNCS.PHASECHK.TRANS64.TRYWAIT P1, [R19+URZ+0x22800], R12 ;  /* 0x0228000c130075a7 */ /* 0x001064000802017f */
[----:B-1----:R-:W-:Y:S05]  /*24530*/  @!P1 NANOSLEEP.SYNCS 0x989680 ;  /* 0x009896800000995d */ /* 0x002fea0003900000 */
[----:B------:R-:W1:Y:S02]  /*24540*/  @!P1 SYNCS.PHASECHK.TRANS64 P1, [R19+URZ+0x22800], R12 ;  /* 0x0228000c130095a7 */ /* 0x000e64000802007f */
[----:B-1----:R-:W-:Y:S05]  /*24550*/  @!P1 BRA `(.L_x_11621) ;  /* 0xfffffffc00f09947 */ /* 0x002fea000383ffff */
[----:B------:R-:W-:Y:S05]  /*24560*/  BRA `(.L_x_11941) ;  /* 0xfffffe4c000c7947 */ /* 0x000fea000383ffff */
.L_x_11627:
[----:B---3--:R3:W4:Y:S02]  /*24570*/  SYNCS.PHASECHK.TRANS64.TRYWAIT P1, [R4+URZ+0x22830], R73 ;  /* 0x02283049040075a7 */ /* 0x008724000802017f */
[----:B----4-:R-:W-:Y:S05]  /*24580*/  @!P1 NANOSLEEP.SYNCS 0x989680 ;  /* 0x009896800000995d */ /* 0x010fea0003900000 */
[----:B------:R-:W4:Y:S02]  /*24590*/  @!P1 SYNCS.PHASECHK.TRANS64 P1, [R4+URZ+0x22830], R73 ;  /* 0x02283049040095a7 */ /* 0x000f24000802007f */
[----:B----4-:R-:W-:Y:S05]  /*245a0*/  @!P1 BRA `(.L_x_11627) ;  /* 0xfffffffc00f09947 */ /* 0x010fea000383ffff */
[----:B------:R-:W-:Y:S05]  /*245b0*/  BRA `(.L_x_11626) ;  /* 0xfffffe5800c47947 */ /* 0x000fea000383ffff */
.L_x_11640:
[----:B-1----:R1:W2:Y:S02]  /*245c0*/  SYNCS.PHASECHK.TRANS64.TRYWAIT P1, [R4+URZ+0x22850], R73 ;  /* 0x02285049040075a7 */ /* 0x0022a4000802017f */
[----:B--2---:R-:W-:Y:S05]  /*245d0*/  @!P1 NANOSLEEP.SYNCS 0x989680 ;  /* 0x009896800000995d */ /* 0x004fea0003900000 */
[----:B------:R-:W2:Y:S02]  /*245e0*/  @!P1 SYNCS.PHASECHK.TRANS64 P1, [R4+URZ+0x22850], R73 ;  /* 0x02285049040095a7 */ /* 0x000ea4000802007f */
[----:B--2---:R-:W-:Y:S05]  /*245f0*/  @!P1 BRA `(.L_x_11640) ;  /* 0xfffffffc00f09947 */ /* 0x004fea000383ffff */
[----:B------:R-:W-:Y:S05]  /*24600*/  BRA `(.L_x_11639) ;  /* 0xfffffe7c00b87947 */ /* 0x000fea000383ffff */
.L_x_11649:
[----:B-1----:R1:W2:Y:S02]  /*24610*/  SYNCS.PHASECHK.TRANS64.TRYWAIT P1, [R200+URZ+0x22830], R201 ;  /* 0x022830c9c80075a7 */ /* 0x0022a4000802017f */
[----:B--2---:R-:W-:Y:S05]  /*24620*/  @!P1 NANOSLEEP.SYNCS 0x989680 ;  /* 0x009896800000995d */ /* 0x004fea0003900000 */
[----:B------:R-:W2:Y:S02]  /*24630*/  @!P1 SYNCS.PHASECHK.TRANS64 P1, [R200+URZ+0x22830], R201 ;  /* 0x022830c9c80095a7 */ /* 0x000ea4000802007f */
[----:B--2---:R-:W-:Y:S05]  /*24640*/  @!P1 BRA `(.L_x_11649) ;  /* 0xfffffffc00f09947 */ /* 0x004fea000383ffff */
[----:B------:R-:W-:Y:S05]  /*24650*/  BRA `(.L_x_11648) ;  /* 0xfffffe84009c7947 */ /* 0x000fea000383ffff */
.L_x_11662:
[----:B---3--:R3:W4:Y:S02]  /*24660*/  SYNCS.PHASECHK.TRANS64.TRYWAIT P1, [R200+URZ+0x22850], R201 ;  /* 0x022850c9c80075a7 */ /* 0x008724000802017f */
[----:B----4-:R-:W-:Y:S05]  /*24670*/  @!P1 NANOSLEEP.SYNCS 0x989680 ;  /* 0x009896800000995d */ /* 0x010fea0003900000 */
[----:B------:R-:W4:Y:S02]  /*24680*/  @!P1 SYNCS.PHASECHK.TRANS64 P1, [R200+URZ+0x22850], R201 ;  /* 0x022850c9c80095a7 */ /* 0x000f24000802007f */
[----:B----4-:R-:W-:Y:S05]  /*24690*/  @!P1 BRA `(.L_x_11662) ;  /* 0xfffffffc00f09947 */ /* 0x010fea000383ffff */
[----:B------:R-:W-:Y:S05]  /*246a0*/  BRA `(.L_x_11661) ;  /* 0xfffffeb000b47947 */ /* 0x000fea000383ffff */
.L_x_11672:
[----:B-1----:R1:W2:Y:S02]  /*246b0*/  SYNCS.PHASECHK.TRANS64.TRYWAIT P2, [R4+URZ+0x22830], R216 ;  /* 0x022830d8040075a7 */ /* 0x0022a4000804017f */
[----:B--2---:R-:W-:Y:S05]  /*246c0*/  @!P2 NANOSLEEP.SYNCS 0x989680 ;  /* 0x009896800000a95d */ /* 0x004fea0003900000 */
[----:B------:R-:W2:Y:S02]  /*246d0*/  @!P2 SYNCS.PHASECHK.TRANS64 P2, [R4+URZ+0x22830], R216 ;  /* 0x022830d80400a5a7 */ /* 0x000ea4000804007f */
[----:B--2---:R-:W-:Y:S05]  /*246e0*/  @!P2 BRA `(.L_x_11672) ;  /* 0xfffffffc00f0a947 */ /* 0x004fea000383ffff */
[----:B------:R-:W-:Y:S05]  /*246f0*/  BRA `(.L_x_11671) ;  /* 0xfffffeb800a87947 */ /* 0x000fea000383ffff */
.L_x_11677:
[----:B--2---:R2:W3:Y:S02]  /*24700*/  SYNCS.PHASECHK.TRANS64.TRYWAIT P2, [R4+URZ+0x22850], R216 ;  /* 0x022850d8040075a7 */ /* 0x0044e4000804017f */
[----:B---3--:R-:W-:Y:S05]  /*24710*/  @!P2 NANOSLEEP.SYNCS 0x989680 ;  /* 0x009896800000a95d */ /* 0x008fea0003900000 */
[----:B------:R-:W3:Y:S02]  /*24720*/  @!P2 SYNCS.PHASECHK.TRANS64 P2, [R4+URZ+0x22850], R216 ;  /* 0x022850d80400a5a7 */ /* 0x000ee4000804007f */
[----:B---3--:R-:W-:Y:S05]  /*24730*/  @!P2 BRA `(.L_x_11677) ;  /* 0xfffffffc00f0a947 */ /* 0x008fea000383ffff */
[----:B------:R-:W-:Y:S05]  /*24740*/  BRA `(.L_x_11676) ;  /* 0xfffffed4000c7947 */ /* 0x000fea000383ffff */
.L_x_11683:
[----:B-1----:R1:W2:Y:S02]  /*24750*/  SYNCS.PHASECHK.TRANS64.TRYWAIT P1, [R11+URZ+0x22830], R200 ;  /* 0x022830c80b0075a7 */ /* 0x0022a4000802017f */
[----:B--2---:R-:W-:Y:S05]  /*24760*/  @!P1 NANOSLEEP.SYNCS 0x989680 ;  /* 0x009896800000995d */ /* 0x004fea0003900000 */
[----:B------:R-:W2:Y:S02]  /*24770*/  @!P1 SYNCS.PHASECHK.TRANS64 P1, [R11+URZ+0x22830], R200 ;  /* 0x022830c80b0095a7 */ /* 0x000ea4000802007f */
[----:B--2---:R-:W-:Y:S05]  /*24780*/  @!P1 BRA `(.L_x_11683) ;  /* 0xfffffffc00f09947 */ /* 0x004fea000383ffff */
[----:B------:R-:W-:Y:S05]  /*24790*/  BRA `(.L_x_11682) ;  /* 0xfffffed800487947 */ /* 0x000fea000383ffff */
.L_x_11696:
[----:B---3--:R3:W4:Y:S02]  /*247a0*/  SYNCS.PHASECHK.TRANS64.TRYWAIT P1, [R11+URZ+0x22850], R200 ;  /* 0x022850c80b0075a7 */ /* 0x008724000802017f */
[----:B----4-:R-:W-:Y:S05]  /*247b0*/  @!P1 NANOSLEEP.SYNCS 0x989680 ;  /* 0x009896800000995d */ /* 0x010fea0003900000 */
[----:B------:R-:W4:Y:S02]  /*247c0*/  @!P1 SYNCS.PHASECHK.TRANS64 P1, [R11+URZ+0x22850], R200 ;  /* 0x022850c80b0095a7 */ /* 0x000f24000802007f */
[----:B----4-:R-:W-:Y:S05]  /*247d0*/  @!P1 BRA `(.L_x_11696) ;  /* 0xfffffffc00f09947 */ /* 0x010fea000383ffff */
[----:B------:R-:W-:Y:S05]  /*247e0*/  BRA `(.L_x_11695) ;  /* 0xffffff0400507947 */ /* 0x000fea000383ffff */
.L_x_11702:
[----:B------:R-:W-:Y:S02]  /*247f0*/  IMAD.MOV.U32 R13, RZ, RZ, R21 ;  /* 0x000000ffff0d7224 */ /* 0x000fe400078e0015 */
[----:B------:R-:W-:Y:S02]  /*24800*/  IMAD.MOV.U32 R12, RZ, RZ, RZ ;  /* 0x000000ffff0c7224 */ /* 0x000fe400078e00ff */
[----:B------:R-:W-:Y:S02]  /*24810*/  IMAD.MOV.U32 R11, RZ, RZ, 0x181f ;  /* 0x0000181fff0b7424 */ /* 0x000fe400078e00ff */
[----:B------:R-:W-:-:S07]  /*24820*/  IMAD.MOV.U32 R15, RZ, RZ, -0x1 ;  /* 0xffffffffff0f7424 */ /* 0x000fce00078e00ff */
[----:B0----5:R-:W-:Y:S05]  /*24830*/  WARPSYNC.COLLECTIVE R15, `(.L_x_11942) ;  /* 0x000000000f087348 */ /* 0x021fea0003c00000 */
[----:B------:R1:W2:Y:S02]  /*24840*/  SHFL.IDX P6, R14, R13, R12, R11 ;  /* 0x0000000c0d0e7389 */ /* 0x0002a400000c000b */
[----:B012--5:R-:W-:Y:S01]  /*24850*/  ENDCOLLECTIVE ;  /* 0x000000000000791b */ /* 0x027fe20003800000 */
.L_x_11942:
[----:B------:R-:W-:Y:S02]  /*24860*/  IMAD.MOV.U32 R13, RZ, RZ, R20 ;  /* 0x000000ffff0d7224 */ /* 0x000fe400078e0014 */
[----:B------:R-:W-:-:S07]  /*24870*/  IMAD.MOV.U32 R3, RZ, RZ, R14 ;  /* 0x000000ffff037224 */ /* 0x000fce00078e000e */
[----:B------:R-:W-:Y:S05]  /*24880*/  WARPSYNC.COLLECTIVE R15, `(.L_x_11943) ;  /* 0x000000000f087348 */ /* 0x000fea0003c00000 */
[----:B------:R0:W1:Y:S02]  /*24890*/  SHFL.IDX P6, R14, R13, R12, R11 ;  /* 0x0000000c0d0e7389 */ /* 0x00006400000c000b */
[----:B01----:R-:W-:Y:S01]  /*248a0*/  ENDCOLLECTIVE ;  /* 0x000000000000791b */ /* 0x003fe20003800000 */
.L_x_11943:
[----:B------:R-:W-:Y:S05]  /*248b0*/  BRA `(.L_x_11944) ;  /* 0xffffff2c00607947 */ /* 0x000fea000383ffff */
.L_x_11705:
        /* <DEDUP_REMOVED lines=8> */
.L_x_11946:
[----:B------:R-:W-:Y:S05]  /*24940*/  BSYNC B1 ;  /* 0x0000000000017941 */ /* 0x000fea0003800000 */
.L_x_11945:
        /* <DEDUP_REMOVED lines=8> */
.L_x_11947:
[----:B------:R-:W-:Y:S05]  /*249d0*/  BRA `(.L_x_11948) ;  /* 0xffffff2c009c7947 */ /* 0x000fea000383ffff */
.L_x_11708:
        /* <DEDUP_REMOVED lines=8> */
.L_x_11950:
[----:B------:R-:W-:Y:S05]  /*24a60*/  BSYNC B1 ;  /* 0x0000000000017941 */ /* 0x000fea0003800000 */
.L_x_11949:
        /* <DEDUP_REMOVED lines=8> */
.L_x_11951:
[----:B------:R-:W-:Y:S05]  /*24af0*/  BRA `(.L_x_11952) ;  /* 0xffffff2c00c87947 */ /* 0x000fea000383ffff */
.L_x_11711:
[----:B------:R-:W-:Y:S01]  /*24b00*/  BSSY B1, `(.L_x_11953) ;  /* 0x0000008000017945 */ /* 0x000fe20003800000 */
[----:B------:R-:W-:Y:S02]  /*24b10*/  IMAD.MOV.U32 R13, RZ, RZ, R21 ;  /* 0x000000ffff0d7224 */ /* 0x000fe400078e0015 */
[----:B------:R-:W-:Y:S02]  /*24b20*/  IMAD.MOV.U32 R12, RZ, RZ, 0x3 ;  /* 0x00000003ff0c7424 */ /* 0x000fe400078e00ff */
[----:B------:R-:W-:Y:S02]  /*24b30*/  IMAD.MOV.U32 R11, RZ, RZ, 0x181f ;  /* 0x0000181fff0b7424 */ /* 0x000fe400078e00ff */
[----:B----4-:R-:W-:-:S07]  /*24b40*/  IMAD.MOV.U32 R15, RZ, RZ, -0x1 ;  /* 0xffffffffff0f7424 */ /* 0x010fce00078e00ff */
[----:B0123--:R-:W-:Y:S05]  /*24b50*/  WARPSYNC.COLLECTIVE R15, `(.L_x_11954) ;  /* 0x000000000f087348 */ /* 0x00ffea0003c00000 */
[----:B--2---:R2:W4:Y:S02]  /*24b60*/  SHFL.IDX P6, R14, R13, R12, R11 ;  /* 0x0000000c0d0e7389 */ /* 0x00452400000c000b */
[----:B01234-:R-:W-:Y:S01]  /*24b70*/  ENDCOLLECTIVE ;  /* 0x000000000000791b */ /* 0x01ffe20003800000 */
.L_x_11954:
[----:B------:R-:W-:Y:S05]  /*24b80*/  BSYNC B1 ;  /* 0x0000000000017941 */ /* 0x000fea0003800000 */
.L_x_11953:
        /* <DEDUP_REMOVED lines=8> */
.L_x_11955:
[----:B------:R-:W-:Y:S05]  /*24c10*/  BRA `(.L_x_11956) ;  /* 0xffffff2c00f47947 */ /* 0x000fea000383ffff */
.L_x_11713:
[----:B------:R-:W-:Y:S02]  /*24c20*/  IMAD.MOV.U32 R13, RZ, RZ, R6 ;  /* 0x000000ffff0d7224 */ /* 0x000fe400078e0006 */
[----:B------:R-:W-:Y:S02]  /*24c30*/  IMAD.MOV.U32 R12, RZ, RZ, RZ ;  /* 0x000000ffff0c7224 */ /* 0x000fe400078e00ff */
[----:B------:R-:W-:Y:S02]  /*24c40*/  IMAD.MOV.U32 R11, RZ, RZ, 0x1c1f ;  /* 0x00001c1fff0b7424 */ /* 0x000fe400078e00ff */
[----:B------:R-:W-:-:S07]  /*24c50*/  IMAD.MOV.U32 R15, RZ, RZ, -0x1 ;  /* 0xffffffffff0f7424 */ /* 0x000fce00078e00ff */
[----:B------:R-:W-:Y:S05]  /*24c60*/  WARPSYNC.COLLECTIVE R15, `(.L_x_11957) ;  /* 0x000000000f087348 */ /* 0x000fea0003c00000 */
[----:B------:R0:W1:Y:S02]  /*24c70*/  SHFL.IDX P6, R14, R13, R12, R11 ;  /* 0x0000000c0d0e7389 */ /* 0x00006400000c000b */
[----:B01----:R-:W-:Y:S01]  /*24c80*/  ENDCOLLECTIVE ;  /* 0x000000000000791b */ /* 0x003fe20003800000 */
.L_x_11957:
[----:B------:R-:W-:Y:S02]  /*24c90*/  IMAD.MOV.U32 R13, RZ, RZ, R3 ;  /* 0x000000ffff0d7224 */ /* 0x000fe400078e0003 */
[----:B------:R-:W-:-:S07]  /*24ca0*/  IMAD.MOV.U32 R10, RZ, RZ, R14 ;  /* 0x000000ffff0a7224 */ /* 0x000fce00078e000e */
[----:B------:R-:W-:Y:S05]  /*24cb0*/  WARPSYNC.COLLECTIVE R15, `(.L_x_11958) ;  /* 0x000000000f087348 */ /* 0x000fea0003c00000 */
[----:B------:R0:W1:Y:S02]  /*24cc0*/  SHFL.IDX P6, R14, R13, R12, R11 ;  /* 0x0000000c0d0e7389 */ /* 0x00006400000c000b */
[----:B01----:R-:W-:Y:S01]  /*24cd0*/  ENDCOLLECTIVE ;  /* 0x000000000000791b */ /* 0x003fe20003800000 */
.L_x_11958:
[----:B------:R-:W-:Y:S01]  /*24ce0*/  IMAD.MOV.U32 R11, RZ, RZ, R14 ;  /* 0x000000ffff0b7224 */ /* 0x000fe200078e000e */
[----:B------:R-:W-:Y:S06]  /*24cf0*/  BRA `(.L_x_11959) ;  /* 0xffffff3000d87947 */ /* 0x000fec000383ffff */
.L_x_11716:
        /* <DEDUP_REMOVED lines=8> */
.L_x_11961:
[----:B------:R-:W-:Y:S05]  /*24d80*/  BSYNC B1 ;  /* 0x0000000000017941 */ /* 0x000fea0003800000 */
.L_x_11960:
        /* <DEDUP_REMOVED lines=8> */
.L_x_11962:
[----:B------:R-:W-:Y:S05]  /*24e10*/  BRA `(.L_x_11963) ;  /* 0xffffff4000247947 */ /* 0x000fea000383ffff */
.L_x_11720:
[----:B------:R-:W-:Y:S02]  /*24e20*/  IMAD.MOV.U32 R13, RZ, RZ, R4 ;  /* 0x000000ffff0d7224 */ /* 0x000fe400078e0004 */
[----:B------:R-:W-:Y:S02]  /*24e30*/  IMAD.MOV.U32 R12, RZ, RZ, RZ ;  /* 0x000000ffff0c7224 */ /* 0x000fe400078e00ff */
[----:B------:R-:W-:Y:S02]  /*24e40*/  IMAD.MOV.U32 R11, RZ, RZ, 0x181f ;  /* 0x0000181fff0b7424 */ /* 0x000fe400078e00ff */
[----:B------:R-:W-:-:S07]  /*24e50*/  IMAD.MOV.U32 R15, RZ, RZ, -0x1 ;  /* 0xffffffffff0f7424 */ /* 0x000fce00078e00ff */
[----:B-12---:R-:W-:Y:S05]  /*24e60*/  WARPSYNC.COLLECTIVE R15, `(.L_x_11964) ;  /* 0x000000000f087348 */ /* 0x006fea0003c00000 */
[----:B------:R0:W3:Y:S02]  /*24e70*/  SHFL.IDX P6, R14, R13, R12, R11 ;  /* 0x0000000c0d0e7389 */ /* 0x0000e400000c000b */
[----:B0123--:R-:W-:Y:S01]  /*24e80*/  ENDCOLLECTIVE ;  /* 0x000000000000791b */ /* 0x00ffe20003800000 */
.L_x_11964:
[----:B------:R-:W-:Y:S02]  /*24e90*/  IMAD.MOV.U32 R13, RZ, RZ, R0 ;  /* 0x000000ffff0d7224 */ /* 0x000fe400078e0000 */
[----:B------:R-:W-:-:S07]  /*24ea0*/  IMAD.MOV.U32 R3, RZ, RZ, R14 ;  /* 0x000000ffff037224 */ /* 0x000fce00078e000e */
[----:B------:R-:W-:Y:S05]  /*24eb0*/  WARPSYNC.COLLECTIVE R15, `(.L_x_11965) ;  /* 0x000000000f087348 */ /* 0x000fea0003c00000 */
[----:B------:R0:W1:Y:S02]  /*24ec0*/  SHFL.IDX P6, R14, R13, R12, R11 ;  /* 0x0000000c0d0e7389 */ /* 0x00006400000c000b */
[----:B01----:R-:W-:Y:S01]  /*24ed0*/  ENDCOLLECTIVE ;  /* 0x000000000000791b */ /* 0x003fe20003800000 */
.L_x_11965:
[----:B------:R-:W-:Y:S05]  /*24ee0*/  BRA `(.L_x_11966) ;  /* 0xffffff54008c7947 */ /* 0x000fea000383ffff */
.L_x_11723:
        /* <DEDUP_REMOVED lines=8> */
.L_x_11968:
[----:B------:R-:W-:Y:S05]  /*24f70*/  BSYNC B1 ;  /* 0x0000000000017941 */ /* 0x000fea0003800000 */
.L_x_11967:
        /* <DEDUP_REMOVED lines=8> */
.L_x_11969:
[----:B------:R-:W-:Y:S05]  /*25000*/  BRA `(.L_x_11970) ;  /* 0xffffff5400bc7947 */ /* 0x000fea000383ffff */
.L_x_11726:
        /* <DEDUP_REMOVED lines=8> */
.L_x_11972:
[----:B------:R-:W-:Y:S05]  /*25090*/  BSYNC B1 ;  /* 0x0000000000017941 */ /* 0x000fea0003800000 */
.L_x_11971:
        /* <DEDUP_REMOVED lines=8> */
.L_x_11973:
[----:B------:R-:W-:Y:S05]  /*25120*/  BRA `(.L_x_11974) ;  /* 0xffffff5400e87947 */ /* 0x000fea000383ffff */
.L_x_11729:
        /* <DEDUP_REMOVED lines=8> */
.L_x_11976:
[----:B------:R-:W-:Y:S05]  /*251b0*/  BSYNC B1 ;  /* 0x0000000000017941 */ /* 0x000fea0003800000 */
.L_x_11975:
        /* <DEDUP_REMOVED lines=8> */
.L_x_11977:
[----:B------:R-:W-:Y:S05]  /*25240*/  BRA `(.L_x_11978) ;  /* 0xffffff5800147947 */ /* 0x000fea000383ffff */
.L_x_11756:
[----:B------:R-:W1:Y:S01]  /*25250*/  S2R R11, SR_TID.X ;  /* 0x00000000000b7919 */ /* 0x000e620000002100 */
[----:B------:R-:W-:Y:S01]  /*25260*/  BSSY B1, `(.L_x_11979) ;  /* 0x000000a000017945 */ /* 0x000fe20003800000 */
[----:B------:R-:W-:Y:S02]  /*25270*/  IMAD.MOV.U32 R12, RZ, RZ, RZ ;  /* 0x000000ffff0c7224 */ /* 0x000fe400078e00ff */
[----:B0-----:R-:W-:Y:S01]  /*25280*/  IMAD.MOV.U32 R15, RZ, RZ, -0x1 ;  /* 0xffffffffff0f7424 */ /* 0x001fe200078e00ff */
[----:B-1----:R-:W-:-:S04]  /*25290*/  SHF.R.U32.HI R11, RZ, 0x5, R11 ;  /* 0x00000005ff0b7819 */ /* 0x002fc8000001160b */
[----:B------:R-:W-:-:S05]  /*252a0*/  LOP3.LUT R11, R11, 0x3, RZ, 0xc0, !PT ;  /* 0x000000030b0b7812 */ /* 0x000fca00078ec0ff */
[----:B------:R-:W-:Y:S02]  /*252b0*/  IMAD.MOV.U32 R13, RZ, RZ, R11 ;  /* 0x000000ffff0d7224 */ /* 0x000fe400078e000b */
[----:B------:R-:W-:-:S07]  /*252c0*/  IMAD.MOV.U32 R11, RZ, RZ, 0x1f ;  /* 0x0000001fff0b7424 */ /* 0x000fce00078e00ff */
[----:B------:R-:W-:Y:S05]  /*252d0*/  WARPSYNC.COLLECTIVE R15, `(.L_x_11980) ;  /* 0x000000000f087348 */ /* 0x000fea0003c00000 */
[----:B------:R0:W1:Y:S02]  /*252e0*/  SHFL.IDX P6, R14, R13, R12, R11 ;  /* 0x0000000c0d0e7389 */ /* 0x00006400000c000b */
[----:B01----:R-:W-:Y:S01]  /*252f0*/  ENDCOLLECTIVE ;  /* 0x000000000000791b */ /* 0x003fe20003800000 */
.L_x_11980:
[----:B------:R-:W-:Y:S05]  /*25300*/  BSYNC B1 ;  /* 0x0000000000017941 */ /* 0x000fea0003800000 */
.L_x_11979:
[----:B------:R-:W-:Y:S05]  /*25310*/  BRA `(.L_x_11981) ;  /* 0xffffff7800347947 */ /* 0x000fea000383ffff */
.L_x_11758:
[----:B------:R-:W-:Y:S01]  /*25320*/  BSSY B1, `(.L_x_11982) ;  /* 0x0000006000017945 */ /* 0x000fe20003800000 */
[----:B0-----:R-:W-:-:S07]  /*25330*/  IMAD.MOV.U32 R15, RZ, RZ, -0x1 ;  /* 0xffffffffff0f7424 */ /* 0x001fce00078e00ff */
[----:B-1----:R-:W-:Y:S05]  /*25340*/  WARPSYNC.COLLECTIVE R15, `(.L_x_11983) ;  /* 0x000000000f0c7348 */ /* 0x002fea0003c00000 */
[----:B------:R-:W-:Y:S02]  /*25350*/  ELECT P6, UR62, PT ;  /* 0x00000000003e782f */ /* 0x000fe400038c0000 */
[----:B------:R-:W-:Y:S01]  /*25360*/  MOV R14, UR62 ;  /* 0x0000003e000e7c02 */ /* 0x000fe20008000f00 */
[----:B-1----:R-:W-:Y:S10]  /*25370*/  ENDCOLLECTIVE ;  /* 0x000000000000791b */ /* 0x002ff40003800000 */
.L_x_11983:
[----:B------:R-:W-:Y:S05]  /*25380*/  BSYNC B1 ;  /* 0x0000000000017941 */ /* 0x000fea0003800000 */
.L_x_11982:
[----:B------:R-:W-:Y:S05]  /*25390*/  BRA `(.L_x_11757) ;  /* 0xffffff78002c7947 */ /* 0x000fea000383ffff */
.L_x_11760:
[----:B-1----:R1:W2:Y:S02]  /*253a0*/  SYNCS.PHASECHK.TRANS64.TRYWAIT P0, [R19+URZ+0x22820], R6 ;  /* 0x02282006130075a7 */ /* 0x0022a4000800017f */
[----:B--2---:R-:W-:Y:S05]  /*253b0*/  @!P0 NANOSLEEP.SYNCS 0x989680 ;  /* 0x009896800000895d */ /* 0x004fea0003900000 */
[----:B------:R-:W2:Y:S02]  /*253c0*/  @!P0 SYNCS.PHASECHK.TRANS64 P0, [R19+URZ+0x22820], R6 ;  /* 0x02282006130085a7 */ /* 0x000ea4000800007f */
[----:B--2---:R-:W-:Y:S05]  /*253d0*/  @!P0 BRA `(.L_x_11760) ;  /* 0xfffffffc00f08947 */ /* 0x004fea000383ffff */
[----:B------:R-:W-:Y:S05]  /*253e0*/  BRA `(.L_x_11984) ;  /* 0xffffff78003c7947 */ /* 0x000fea000383ffff */
.L_x_11764:
[----:B--2---:R2:W3:Y:S02]  /*253f0*/  SYNCS.PHASECHK.TRANS64.TRYWAIT P0, [R7+URZ+0x228a0], R10 ;  /* 0x0228a00a070075a7 */ /* 0x0044e4000800017f */
[----:B---3--:R-:W-:Y:S05]  /*25400*/  @!P0 NANOSLEEP.SYNCS 0x989680 ;  /* 0x009896800000895d */ /* 0x008fea0003900000 */
[----:B------:R-:W3:Y:S02]  /*25410*/  @!P0 SYNCS.PHASECHK.TRANS64 P0, [R7+URZ+0x228a0], R10 ;  /* 0x0228a00a070085a7 */ /* 0x000ee4000800007f */
[----:B---3--:R-:W-:Y:S05]  /*25420*/  @!P0 BRA `(.L_x_11764) ;  /* 0xfffffffc00f08947 */ /* 0x008fea000383ffff */
[----:B------:R-:W-:Y:S05]  /*25430*/  BRA `(.L_x_11985) ;  /* 0xffffff78005c7947 */ /* 0x000fea000383ffff */
.L_x_11769:
[----:B-1----:R1:W3:Y:S02]  /*25440*/  SYNCS.PHASECHK.TRANS64.TRYWAIT P0, [R7+URZ+0x228c0], R10 ;  /* 0x0228c00a070075a7 */ /* 0x0022e4000800017f */
[----:B---3--:R-:W-:Y:S05]  /*25450*/  @!P0 NANOSLEEP.SYNCS 0x989680 ;  /* 0x009896800000895d */ /* 0x008fea0003900000 */
[----:B------:R-:W3:Y:S02]  /*25460*/  @!P0 SYNCS.PHASECHK.TRANS64 P0, [R7+URZ+0x228c0], R10 ;  /* 0x0228c00a070085a7 */ /* 0x000ee4000800007f */
[----:B---3--:R-:W-:Y:S05]  /*25470*/  @!P0 BRA `(.L_x_11769) ;  /* 0xfffffffc00f08947 */ /* 0x008fea000383ffff */
[----:B------:R-:W-:Y:S05]  /*25480*/  BRA `(.L_x_11986) ;  /* 0xffffff7800dc7947 */ /* 0x000fea000383ffff */
.L_x_11779:
[----:B-1----:R1:W2:Y:S02]  /*25490*/  SYNCS.PHASECHK.TRANS64.TRYWAIT P1, [R6+URZ+0x228a0], R7 ;  /* 0x0228a007060075a7 */ /* 0x0022a4000802017f */
[----:B--2---:R-:W-:Y:S05]  /*254a0*/  @!P1 NANOSLEEP.SYNCS 0x989680 ;  /* 0x009896800000995d */ /* 0x004fea0003900000 */
[----:B------:R-:W2:Y:S02]  /*254b0*/  @!P1 SYNCS.PHASECHK.TRANS64 P1, [R6+URZ+0x228a0], R7 ;  /* 0x0228a007060095a7 */ /* 0x000ea4000802007f */
[----:B--2---:R-:W-:Y:S05]  /*254c0*/  @!P1 BRA `(.L_x_11779) ;  /* 0xfffffffc00f09947 */ /* 0x004fea000383ffff */
[----:B------:R-:W-:Y:S05]  /*254d0*/  BRA `(.L_x_11987) ;  /* 0xffffff80006c7947 */ /* 0x000fea000383ffff */
.L_x_11784:
[----:B--2---:R2:W3:Y:S02]  /*254e0*/  SYNCS.PHASECHK.TRANS64.TRYWAIT P1, [R6+URZ+0x228c0], R7 ;  /* 0x0228c007060075a7 */ /* 0x0044e4000802017f */
[----:B---3--:R-:W-:Y:S05]  /*254f0*/  @!P1 NANOSLEEP.SYNCS 0x989680 ;  /* 0x009896800000995d */ /* 0x008fea0003900000 */
[----:B------:R-:W3:Y:S02]  /*25500*/  @!P1 SYNCS.PHASECHK.TRANS64 P1, [R6+URZ+0x228c0], R7 ;  /* 0x0228c007060095a7 */ /* 0x000ee4000802007f */
[----:B---3--:R-:W-:Y:S05]  /*25510*/  @!P1 BRA `(.L_x_11784) ;  /* 0xfffffffc00f09947 */ /* 0x008fea000383ffff */
[----:B------:R-:W-:Y:S05]  /*25520*/  BRA `(.L_x_11988) ;  /* 0xffffff8000e87947 */ /* 0x000fea000383ffff */
.L_x_11810:
        /* <DEDUP_REMOVED lines=11> */
.L_x_11990:
[----:B------:R-:W-:Y:S05]  /*255e0*/  BSYNC B0 ;  /* 0x0000000000007941 */ /* 0x000fea0003800000 */
.L_x_11989:
[----:B------:R-:W-:Y:S05]  /*255f0*/  BRA `(.L_x_11991) ;  /* 0xffffff94007c7947 */ /* 0x000fea000383ffff */
.L_x_11812:
[----:B------:R-:W-:Y:S01]  /*25600*/  BSSY B0, `(.L_x_11992) ;  /* 0x0000006000007945 */ /* 0x000fe20003800000 */
[----:B0-----:R-:W-:-:S07]  /*25610*/  IMAD.MOV.U32 R15, RZ, RZ, -0x1 ;  /* 0xffffffffff0f7424 */ /* 0x001fce00078e00ff */
[----:B-12---:R-:W-:Y:S05]  /*25620*/  WARPSYNC.COLLECTIVE R15, `(.L_x_11993) ;  /* 0x000000000f0c7348 */ /* 0x006fea0003c00000 */
[----:B------:R-:W-:Y:S02]  /*25630*/  ELECT P6, UR62, PT ;  /* 0x00000000003e782f */ /* 0x000fe400038c0000 */
[----:B------:R-:W-:Y:S01]  /*25640*/  MOV R14, UR62 ;  /* 0x0000003e000e7c02 */ /* 0x000fe20008000f00 */
[----:B-12---:R-:W-:Y:S10]  /*25650*/  ENDCOLLECTIVE ;  /* 0x000000000000791b */ /* 0x006ff40003800000 */
.L_x_11993:
[----:B------:R-:W-:Y:S05]  /*25660*/  BSYNC B0 ;  /* 0x0000000000007941 */ /* 0x000fea0003800000 */
.L_x_11992:
[----:B------:R-:W-:Y:S05]  /*25670*/  BRA `(.L_x_11994) ;  /* 0xffffff9400807947 */ /* 0x000fea000383ffff */
.L_x_11814:
[----:B---3--:R3:W4:Y:S02]  /*25680*/  SYNCS.PHASECHK.TRANS64.TRYWAIT P0, [R0+URZ+0x22840], R2 ;  /* 0x02284002000075a7 */ /* 0x008724000800017f */
[----:B----4-:R-:W-:Y:S05]  /*25690*/  @!P0 NANOSLEEP.SYNCS 0x989680 ;  /* 0x009896800000895d */ /* 0x010fea0003900000 */
[----:B------:R-:W4:Y:S02]  /*256a0*/  @!P0 SYNCS.PHASECHK.TRANS64 P0, [R0+URZ+0x22840], R2 ;  /* 0x02284002000085a7 */ /* 0x000f24000800007f */
[----:B----4-:R-:W-:Y:S05]  /*256b0*/  @!P0 BRA `(.L_x_11814) ;  /* 0xfffffffc00f08947 */ /* 0x010fea000383ffff */
[----:B------:R-:W-:Y:S05]  /*256c0*/  BRA `(.L_x_11995) ;  /* 0xffffff9400e47947 */ /* 0x000fea000383ffff */
.L_x_11818:
        /* <DEDUP_REMOVED lines=13> */
.L_x_11996:
[----:B------:R-:W-:Y:S02]  /*257a0*/  IMAD.MOV.U32 R13, RZ, RZ, R4 ;  /* 0x000000ffff0d7224 */ /* 0x000fe400078e0004 */
[----:B------:R-:W-:-:S07]  /*257b0*/  IMAD.MOV.U32 R6, RZ, RZ, R14 ;  /* 0x000000ffff067224 */ /* 0x000fce00078e000e */
[----:B------:R-:W-:Y:S05]  /*257c0*/  WARPSYNC.COLLECTIVE R15, `(.L_x_11997) ;  /* 0x000000000f087348 */ /* 0x000fea0003c00000 */
[----:B------:R0:W1:Y:S02]  /*257d0*/  SHFL.IDX P6, R14, R13, R12, R11 ;  /* 0x0000000c0d0e7389 */ /* 0x00006400000c000b */
[----:B01----:R-:W-:Y:S01]  /*257e0*/  ENDCOLLECTIVE ;  /* 0x000000000000791b */ /* 0x003fe20003800000 */
.L_x_11997:
[----:B------:R-:W-:Y:S02]  /*257f0*/  IMAD.MOV.U32 R13, RZ, RZ, R3 ;  /* 0x000000ffff0d7224 */ /* 0x000fe400078e0003 */
[----:B------:R-:W-:Y:S02]  /*25800*/  IMAD.MOV.U32 R12, RZ, RZ, 0x1 ;  /* 0x00000001ff0c7424 */ /* 0x000fe400078e00ff */
[----:B------:R-:W-:-:S07]  /*25810*/  IMAD.MOV.U32 R7, RZ, RZ, R14 ;  /* 0x000000ffff077224 */ /* 0x000fce00078e000e */
[----:B------:R-:W-:Y:S05]  /*25820*/  WARPSYNC.COLLECTIVE R15, `(.L_x_11998) ;  /* 0x000000000f087348 */ /* 0x000fea0003c00000 */
[----:B------:R0:W1:Y:S02]  /*25830*/  SHFL.IDX P6, R14, R13, R12, R11 ;  /* 0x0000000c0d0e7389 */ /* 0x00006400000c000b */
[----:B01----:R-:W-:Y:S01]  /*25840*/  ENDCOLLECTIVE ;  /* 0x000000000000791b */ /* 0x003fe20003800000 */
.L_x_11998:
        /* <DEDUP_REMOVED lines=15> */
.L_x_11999:
[----:B------:R-:W-:Y:S02]  /*25940*/  IMAD.MOV.U32 R13, RZ, RZ, R3 ;  /* 0x000000ffff0d7224 */ /* 0x000fe400078e0003 */
[----:B------:R-:W-:Y:S02]  /*25950*/  IMAD.MOV.U32 R12, RZ, RZ, 0x2 ;  /* 0x00000002ff0c7424 */ /* 0x000fe400078e00ff */
[----:B------:R-:W-:-:S07]  /*25960*/  IMAD.MOV.U32 R5, RZ, RZ, R14 ;  /* 0x000000ffff057224 */ /* 0x000fce00078e000e */
[----:B------:R-:W-:Y:S05]  /*25970*/  WARPSYNC.COLLECTIVE R15, `(.L_x_12000) ;  /* 0x000000000f087348 */ /* 0x000fea0003c00000 */
[----:B------:R0:W1:Y:S02]  /*25980*/  SHFL.IDX P6, R14, R13, R12, R11 ;  /* 0x0000000c0d0e7389 */ /* 0x00006400000c000b */
[----:B01----:R-:W-:Y:S01]  /*25990*/  ENDCOLLECTIVE ;  /* 0x000000000000791b */ /* 0x003fe20003800000 */
.L_x_12000:
        /* <DEDUP_REMOVED lines=15> */
.L_x_12001:
[----:B------:R-:W-:Y:S02]  /*25a90*/  IMAD.MOV.U32 R13, RZ, RZ, R3 ;  /* 0x000000ffff0d7224 */ /* 0x000fe400078e0003 */
[----:B------:R-:W-:Y:S02]  /*25aa0*/  IMAD.MOV.U32 R12, RZ, RZ, 0x3 ;  /* 0x00000003ff0c7424 */ /* 0x000fe400078e00ff */
[----:B------:R-:W-:-:S07]  /*25ab0*/  IMAD.MOV.U32 R5, RZ, RZ, R14 ;  /* 0x000000ffff057224 */ /* 0x000fce00078e000e */
[----:B------:R-:W-:Y:S05]  /*25ac0*/  WARPSYNC.COLLECTIVE R15, `(.L_x_12002) ;  /* 0x000000000f087348 */ /* 0x000fea0003c00000 */
[----:B------:R0:W1:Y:S02]  /*25ad0*/  SHFL.IDX P6, R14, R13, R12, R11 ;  /* 0x0000000c0d0e7389 */ /* 0x00006400000c000b */
[----:B01----:R-:W-:Y:S01]  /*25ae0*/  ENDCOLLECTIVE ;  /* 0x000000000000791b */ /* 0x003fe20003800000 */
.L_x_12002:
        /* <DEDUP_REMOVED lines=15> */
.L_x_12003:
[----:B------:R-:W-:Y:S02]  /*25be0*/  IMAD.MOV.U32 R13, RZ, RZ, R3 ;  /* 0x000000ffff0d7224 */ /* 0x000fe400078e0003 */
[----:B------:R-:W-:Y:S02]  /*25bf0*/  IMAD.MOV.U32 R12, RZ, RZ, 0x4 ;  /* 0x00000004ff0c7424 */ /* 0x000fe400078e00ff */
[----:B------:R-:W-:-:S07]  /*25c00*/  IMAD.MOV.U32 R5, RZ, RZ, R14 ;  /* 0x000000ffff057224 */ /* 0x000fce00078e000e */
[----:B------:R-:W-:Y:S05]  /*25c10*/  WARPSYNC.COLLECTIVE R15, `(.L_x_12004) ;  /* 0x000000000f087348 */ /* 0x000fea0003c00000 */
[----:B------:R0:W1:Y:S02]  /*25c20*/  SHFL.IDX P6, R14, R13, R12, R11 ;  /* 0x0000000c0d0e7389 */ /* 0x00006400000c000b */
[----:B01----:R-:W-:Y:S01]  /*25c30*/  ENDCOLLECTIVE ;  /* 0x000000000000791b */ /* 0x003fe20003800000 */
.L_x_12004:
        /* <DEDUP_REMOVED lines=15> */
.L_x_12005:
[----:B------:R-:W-:Y:S02]  /*25d30*/  IMAD.MOV.U32 R13, RZ, RZ, R3 ;  /* 0x000000ffff0d7224 */ /* 0x000fe400078e0003 */
[----:B------:R-:W-:Y:S02]  /*25d40*/  IMAD.MOV.U32 R12, RZ, RZ, 0x5 ;  /* 0x00000005ff0c7424 */ /* 0x000fe400078e00ff */
[----:B------:R-:W-:-:S07]  /*25d50*/  IMAD.MOV.U32 R5, RZ, RZ, R14 ;  /* 0x000000ffff057224 */ /* 0x000fce00078e000e */
[----:B------:R-:W-:Y:S05]  /*25d60*/  WARPSYNC.COLLECTIVE R15, `(.L_x_12006) ;  /* 0x000000000f087348 */ /* 0x000fea0003c00000 */
[----:B------:R0:W1:Y:S02]  /*25d70*/  SHFL.IDX P6, R14, R13, R12, R11 ;  /* 0x0000000c0d0e7389 */ /* 0x00006400000c000b */
[----:B01----:R-:W-:Y:S01]  /*25d80*/  ENDCOLLECTIVE ;  /* 0x000000000000791b */ /* 0x003fe20003800000 */
.L_x_12006:
        /* <DEDUP_REMOVED lines=15> */
.L_x_12007:
[----:B------:R-:W-:Y:S02]  /*25e80*/  IMAD.MOV.U32 R13, RZ, RZ, R3 ;  /* 0x000000ffff0d7224 */ /* 0x000fe400078e0003 */
[----:B------:R-:W-:Y:S02]  /*25e90*/  IMAD.MOV.U32 R12, RZ, RZ, 0x6 ;  /* 0x00000006ff0c7424 */ /* 0x000fe400078e00ff */
[----:B------:R-:W-:-:S07]  /*25ea0*/  IMAD.MOV.U32 R5, RZ, RZ, R14 ;  /* 0x000000ffff057224 */ /* 0x000fce00078e000e */
[----:B------:R-:W-:Y:S05]  /*25eb0*/  WARPSYNC.COLLECTIVE R15, `(.L_x_12008) ;  /* 0x000000000f087348 */ /* 0x000fea0003c00000 */
[----:B------:R0:W1:Y:S02]  /*25ec0*/  SHFL.IDX P6, R14, R13, R12, R11 ;  /* 0x0000000c0d0e7389 */ /* 0x00006400000c000b */
[----:B01----:R-:W-:Y:S01]  /*25ed0*/  ENDCOLLECTIVE ;  /* 0x000000000000791b */ /* 0x003fe20003800000 */
.L_x_12008:
        /* <DEDUP_REMOVED lines=13> */
.L_x_12009:
        /* <DEDUP_REMOVED lines=8> */
.L_x_12010:
        /* <DEDUP_REMOVED lines=13> */
.L_x_12011:
[----:B------:R-:W-:Y:S01]  /*26100*/  IMAD.MOV.U32 R3, RZ, RZ, R14 ;  /* 0x000000ffff037224 */ /* 0x000fe200078e000e */
[----:B------:R-:W-:Y:S06]  /*26110*/  BRA `(.L_x_12012) ;  /* 0xffffff9800647947 */ /* 0x000fec000383ffff */
.L_x_11821:
[----:B0-----:R0:W1:Y:S02]  /*26120*/  SYNCS.PHASECHK.TRANS64.TRYWAIT P0, [R19+URZ+0x22820], R0 ;  /* 0x02282000130075a7 */ /* 0x001064000800017f */
[----:B-1----:R-:W-:Y:S05]  /*26130*/  @!P0 NANOSLEEP.SYNCS 0x989680 ;  /* 0x009896800000895d */ /* 0x002fea0003900000 */
[----:B------:R-:W1:Y:S02]  /*26140*/  @!P0 SYNCS.PHASECHK.TRANS64 P0, [R19+URZ+0x22820], R0 ;  /* 0x02282000130085a7 */ /* 0x000e64000800007f */
[----:B-1----:R-:W-:Y:S05]  /*26150*/  @!P0 BRA `(.L_x_11821) ;  /* 0xfffffffc00f08947 */ /* 0x002fea000383ffff */
[----:B------:R-:W-:Y:S05]  /*26160*/  BRA `(.L_x_12013) ;  /* 0xffffff9800c07947 */ /* 0x000fea000383ffff */
.L_x_11825:
[----:B0-----:R0:W1:Y:S02]  /*26170*/  SYNCS.PHASECHK.TRANS64.TRYWAIT P0, [R2+URZ+0x22860], R0 ;  /* 0x02286000020075a7 */ /* 0x001064000800017f */
[----:B-1----:R-:W-:Y:S05]  /*26180*/  @!P0 NANOSLEEP.SYNCS 0x989680 ;  /* 0x009896800000895d */ /* 0x002fea0003900000 */
[----:B------:R-:W1:Y:S02]  /*26190*/  @!P0 SYNCS.PHASECHK.TRANS64 P0, [R2+URZ+0x22860], R0 ;  /* 0x02286000020085a7 */ /* 0x000e64000800007f */
[----:B-1----:R-:W-:Y:S05]  /*261a0*/  @!P0 BRA `(.L_x_11825) ;  /* 0xfffffffc00f08947 */ /* 0x002fea000383ffff */
[----:B------:R-:W-:Y:S05]  /*261b0*/  BRA `(.L_x_12014) ;  /* 0xffffff9800e47947 */ /* 0x000fea000383ffff */
.L_x_11840:
[----:B-1----:R1:W2:Y:S02]  /*261c0*/  SYNCS.PHASECHK.TRANS64.TRYWAIT P0, [R2+URZ+0x22840], R6 ;  /* 0x02284006020075a7 */ /* 0x0022a4000800017f */
[----:B--2---:R-:W-:Y:S05]  /*261d0*/  @!P0 NANOSLEEP.SYNCS 0x989680 ;  /* 0x009896800000895d */ /* 0x004fea0003900000 */
[----:B------:R-:W2:Y:S02]  /*261e0*/  @!P0 SYNCS.PHASECHK.TRANS64 P0, [R2+URZ+0x22840], R6 ;  /* 0x02284006020085a7 */ /* 0x000ea4000800007f */
[----:B--2---:R-:W-:Y:S05]  /*261f0*/  @!P0 BRA `(.L_x_11840) ;  /* 0xfffffffc00f08947 */ /* 0x004fea000383ffff */
[----:B------:R-:W-:Y:S05]  /*26200*/  BRA `(.L_x_12015) ;  /* 0xffffffa400247947 */ /* 0x000fea000383ffff */
.L_x_11845:
[----:B0-----:R0:W2:Y:S02]  /*26210*/  SYNCS.PHASECHK.TRANS64.TRYWAIT P0, [R2+URZ+0x22860], R6 ;  /* 0x02286006020075a7 */ /* 0x0010a4000800017f */
[----:B--2---:R-:W-:Y:S05]  /*26220*/  @!P0 NANOSLEEP.SYNCS 0x989680 ;  /* 0x009896800000895d */ /* 0x004fea0003900000 */
[----:B------:R-:W2:Y:S02]  /*26230*/  @!P0 SYNCS.PHASECHK.TRANS64 P0, [R2+URZ+0x22860], R6 ;  /* 0x02286006020085a7 */ /* 0x000ea4000800007f */
[----:B--2---:R-:W-:Y:S05]  /*26240*/  @!P0 BRA `(.L_x_11845) ;  /* 0xfffffffc00f08947 */ /* 0x004fea000383ffff */
[----:B------:R-:W-:Y:S05]  /*26250*/  BRA `(.L_x_12016) ;  /* 0xffffffa400a47947 */ /* 0x000fea000383ffff */
.L_x_11856:
[----:B-1----:R1:W2:Y:S02]  /*26260*/  SYNCS.PHASECHK.TRANS64.TRYWAIT P0, [R3+URZ+0x22840], R2 ;  /* 0x02284002030075a7 */ /* 0x0022a4000800017f */
[----:B--2---:R-:W-:Y:S05]  /*26270*/  @!P0 NANOSLEEP.SYNCS 0x989680 ;  /* 0x009896800000895d */ /* 0x004fea0003900000 */
[----:B------:R-:W2:Y:S02]  /*26280*/  @!P0 SYNCS.PHASECHK.TRANS64 P0, [R3+URZ+0x22840], R2 ;  /* 0x02284002030085a7 */ /* 0x000ea4000800007f */
[----:B--2---:R-:W-:Y:S05]  /*26290*/  @!P0 BRA `(.L_x_11856) ;  /* 0xfffffffc00f08947 */ /* 0x004fea000383ffff */
[----:B------:R-:W-:Y:S05]  /*262a0*/  BRA `(.L_x_12017) ;  /* 0xffffffac00907947 */ /* 0x000fea000383ffff */
.L_x_11861:
[----:B0-----:R0:W2:Y:S02]  /*262b0*/  SYNCS.PHASECHK.TRANS64.TRYWAIT P0, [R3+URZ+0x22860], R2 ;  /* 0x02286002030075a7 */ /* 0x0010a4000800017f */
[----:B--2---:R-:W-:Y:S05]  /*262c0*/  @!P0 NANOSLEEP.SYNCS 0x989680 ;  /* 0x009896800000895d */ /* 0x004fea0003900000 */
[----:B------:R-:W2:Y:S02]  /*262d0*/  @!P0 SYNCS.PHASECHK.TRANS64 P0, [R3+URZ+0x22860], R2 ;  /* 0x02286002030085a7 */ /* 0x000ea4000800007f */
[----:B--2---:R-:W-:Y:S05]  /*262e0*/  @!P0 BRA `(.L_x_11861) ;  /* 0xfffffffc00f08947 */ /* 0x004fea000383ffff */
[----:B------:R-:W-:Y:S05]  /*262f0*/  BRA `(.L_x_12018) ;  /* 0xffffffb0000c7947 */ /* 0x000fea000383ffff */
.L_x_11872:
[----:B-1----:R1:W2:Y:S02]  /*26300*/  SYNCS.PHASECHK.TRANS64.TRYWAIT P0, [R3+URZ+0x22840], R2 ;  /* 0x02284002030075a7 */ /* 0x0022a4000800017f */
[----:B--2---:R-:W-:Y:S05]  /*26310*/  @!P0 NANOSLEEP.SYNCS 0x989680 ;  /* 0x009896800000895d */ /* 0x004fea0003900000 */
[----:B------:R-:W2:Y:S02]  /*26320*/  @!P0 SYNCS.PHASECHK.TRANS64 P0, [R3+URZ+0x22840], R2 ;  /* 0x02284002030085a7 */ /* 0x000ea4000800007f */
[----:B--2---:R-:W-:Y:S05]  /*26330*/  @!P0 BRA `(.L_x_11872) ;  /* 0xfffffffc00f08947 */ /* 0x004fea000383ffff */
[----:B------:R-:W-:Y:S05]  /*26340*/  BRA `(.L_x_12019) ;  /* 0xffffffb400dc7947 */ /* 0x000fea000383ffff */
.L_x_11877:
[----:B--2---:R2:W3:Y:S02]  /*26350*/  SYNCS.PHASECHK.TRANS64.TRYWAIT P0, [R3+URZ+0x22860], R2 ;  /* 0x02286002030075a7 */ /* 0x0044e4000800017f */
[----:B---3--:R-:W-:Y:S05]  /*26360*/  @!P0 NANOSLEEP.SYNCS 0x989680 ;  /* 0x009896800000895d */ /* 0x008fea0003900000 */
[----:B------:R-:W3:Y:S02]  /*26370*/  @!P0 SYNCS.PHASECHK.TRANS64 P0, [R3+URZ+0x22860], R2 ;  /* 0x02286002030085a7 */ /* 0x000ee4000800007f */
[----:B---3--:R-:W-:Y:S05]  /*26380*/  @!P0 BRA `(.L_x_11877) ;  /* 0xfffffffc00f08947 */ /* 0x008fea000383ffff */
[----:B------:R-:W-:Y:S05]  /*26390*/  BRA `(.L_x_12020) ;  /* 0xffffffb8005c7947 */ /* 0x000fea000383ffff */
.L_x_11889:
[----:B---34-:R-:W3:Y:S01]  /*263a0*/  LDL R0, [R1] ;  /* 0x0000000001007983 */ /* 0x018ee20000100800 */
[----:B------:R-:W-:Y:S01]  /*263b0*/  BSSY B0, `(.L_x_12021) ;  /* 0x0000008000007945 */ /* 0x000fe20003800000 */
[----:B------:R-:W-:Y:S02]  /*263c0*/  IMAD.MOV.U32 R12, RZ, RZ, RZ ;  /* 0x000000ffff0c7224 */ /* 0x000fe400078e00ff */
[----:B------:R-:W-:Y:S02]  /*263d0*/  IMAD.MOV.U32 R11, RZ, RZ, 0x1f ;  /* 0x0000001fff0b7424 */ /* 0x000fe400078e00ff */
[----:B0-----:R-:W-:Y:S02]  /*263e0*/  IMAD.MOV.U32 R15, RZ, RZ, -0x1 ;  /* 0xffffffffff0f7424 */ /* 0x001fe400078e00ff */
[----:B---3--:R-:W-:-:S07]  /*263f0*/  IMAD.MOV.U32 R13, RZ, RZ, R0 ;  /* 0x000000ffff0d7224 */ /* 0x008fce00078e0000 */
[----:B-12---:R-:W-:Y:S05]  /*26400*/  WARPSYNC.COLLECTIVE R15, `(.L_x_12022) ;  /* 0x000000000f087348 */ /* 0x006fea0003c00000 */
[----:B------:R0:W3:Y:S02]  /*26410*/  SHFL.IDX P6, R14, R13, R12, R11 ;  /* 0x0000000c0d0e7389 */ /* 0x0000e400000c000b */
[----:B0123--:R-:W-:Y:S01]  /*26420*/  ENDCOLLECTIVE ;  /* 0x000000000000791b */ /* 0x00ffe20003800000 */
.L_x_12022:
[----:B------:R-:W-:Y:S05]  /*26430*/  BSYNC B0 ;  /* 0x0000000000007941 */ /* 0x000fea0003800000 */
.L_x_12021:
        /* <DEDUP_REMOVED lines=9> */
.L_x_12023:
        /* <DEDUP_REMOVED lines=26> */
.L_x_12024:
        /* <DEDUP_REMOVED lines=8> */
.L_x_12025:
        /* <DEDUP_REMOVED lines=8> */
.L_x_12026:
        /* <DEDUP_REMOVED lines=8> */
.L_x_12027:
        /* <DEDUP_REMOVED lines=8> */
.L_x_12028:
        /* <DEDUP_REMOVED lines=9> */
.L_x_12029:
[----:B------:R-:W-:Y:S01]  /*26900*/  IMAD.MOV.U32 R9, RZ, RZ, R14 ;  /* 0x000000ffff097224 */ /* 0x000fe200078e000e */
[----:B------:R-:W-:Y:S06]  /*26910*/  BRA `(.L_x_12030) ;  /* 0xffffffbc00ac7947 */ /* 0x000fec000383ffff */
.L_x_11892:
        /* <DEDUP_REMOVED lines=8> */
.L_x_12032:
[----:B------:R-:W-:Y:S05]  /*269a0*/  BSYNC B0 ;  /* 0x0000000000007941 */ /* 0x000fea0003800000 */
.L_x_12031:
        /* <DEDUP_REMOVED lines=10> */
.L_x_12033:
        /* <DEDUP_REMOVED lines=8> */
.L_x_12034:
        /* <DEDUP_REMOVED lines=8> */
.L_x_12035:
        /* <DEDUP_REMOVED lines=8> */
.L_x_12036:
        /* <DEDUP_REMOVED lines=9> */
.L_x_12037:
[----:B------:R-:W-:Y:S01]  /*26c60*/  IMAD.MOV.U32 R9, RZ, RZ, R14 ;  /* 0x000000ffff097224 */ /* 0x000fe200078e000e */
[----:B------:R-:W-:Y:S06]  /*26c70*/  BRA `(.L_x_12038) ;  /* 0xffffffbc00807947 */ /* 0x000fec000383ffff */
.L_x_11894:
[----:B------:R-:W-:Y:S01]  /*26c80*/  BSSY B0, `(.L_x_12039) ;  /* 0x0000006000007945 */ /* 0x000fe20003800000 */
[----:B------:R-:W-:Y:S01]  /*26c90*/  PLOP3.LUT P6, PT, P6, PT, PT, 0x8, 0x0 ;  /* 0x000000000000781c */ /* 0x000fe200037ce170 */
[----:B------:R-:W-:-:S12]  /*26ca0*/  IMAD.MOV.U32 R15, RZ, RZ, -0x1 ;  /* 0xffffffffff0f7424 */ /* 0x000fd800078e00ff */
[----:B0-----:R-:W-:Y:S05]  /*26cb0*/  WARPSYNC.COLLECTIVE R15, `(.L_x_12040) ;  /* 0x000000000f087348 */ /* 0x001fea0003c00000 */
[----:B------:R-:W-:Y:S01]  /*26cc0*/  VOTE.ANY R14, PT, P6 ;  /* 0x00000000000e7806 */ /* 0x000fe200030e0100 */
[----:B0-----:R-:W-:Y:S06]  /*26cd0*/  ENDCOLLECTIVE ;  /* 0x000000000000791b */ /* 0x001fec0003800000 */
.L_x_12040:
[----:B------:R-:W-:Y:S05]  /*26ce0*/  BSYNC B0 ;  /* 0x0000000000007941 */ /* 0x000fea0003800000 */
.L_x_12039:
        /* <DEDUP_REMOVED lines=10> */
.L_x_12041:
[----:B------:R-:W-:Y:S02]  /*26d90*/  IMAD.MOV.U32 R13, RZ, RZ, R6 ;  /* 0x000000ffff0d7224 */ /* 0x000fe400078e0006 */
[----:B------:R-:W-:-:S07]  /*26da0*/  IMAD.MOV.U32 R4, RZ, RZ, R14 ;  /* 0x000000ffff047224 */ /* 0x000fce00078e000e */
[----:B------:R-:W-:Y:S05]  /*26db0*/  WARPSYNC.COLLECTIVE R15, `(.L_x_12042) ;  /* 0x000000000f087348 */ /* 0x000fea0003c00000 */
[----:B------:R0:W1:Y:S02]  /*26dc0*/  SHFL.IDX P6, R14, R13, R12, R11 ;  /* 0x0000000c0d0e7389 */ /* 0x00006400000c000b */
[----:B01----:R-:W-:Y:S01]  /*26dd0*/  ENDCOLLECTIVE ;  /* 0x000000000000791b */ /* 0x003fe20003800000 */
.L_x_12042:
[----:B------:R-:W-:Y:S02]  /*26de0*/  IMAD.MOV.U32 R6, RZ, RZ, R14 ;  /* 0x000000ffff067224 */ /* 0x000fe400078e000e */
[----:B------:R-:W-:-:S05]  /*26df0*/  IMAD.IADD R10, R3, 0x1, R10 ;  /* 0x00000001030a7824 */ /* 0x000fca00078e020a */
[----:B------:R2:W-:Y:S01]  /*26e00*/  STL [R1+0xc], R10 ;  /* 0x00000c0a01007387 */ /* 0x0005e20000100800 */
[----:B------:R-:W-:Y:S05]  /*26e10*/  BRA `(.L_x_12043) ;  /* 0xffffffbc00607947 */ /* 0x000fea000383ffff */
.L_x_11896:
        /* <DEDUP_REMOVED lines=8> */
.L_x_12045:
[----:B------:R-:W-:Y:S05]  /*26ea0*/  BSYNC B0 ;  /* 0x0000000000007941 */ /* 0x000fea0003800000 */
.L_x_12044:
[----:B------:R-:W-:Y:S01]  /*26eb0*/  IMAD.MOV.U32 R8, RZ, RZ, R14 ;  /* 0x000000ffff087224 */ /* 0x000fe200078e000e */
[----:B------:R-:W-:Y:S06]  /*26ec0*/  BRA `(.L_x_11895) ;  /* 0xffffffbc004c7947 */ /* 0x000fec000383ffff */
.L_x_11902:
[----:B0-----:R0:W1:Y:S02]  /*26ed0*/  SYNCS.PHASECHK.TRANS64.TRYWAIT P0, [R0+URZ+0x22820], R3 ;  /* 0x02282003000075a7 */ /* 0x001064000800017f */
[----:B-1----:R-:W-:Y:S05]  /*26ee0*/  @!P0 NANOSLEEP.SYNCS 0x989680 ;  /* 0x009896800000895d */ /* 0x002fea0003900000 */
[----:B------:R-:W1:Y:S02]  /*26ef0*/  @!P0 SYNCS.PHASECHK.TRANS64 P0, [R0+URZ+0x22820], R3 ;  /* 0x02282003000085a7 */ /* 0x000e64000800007f */
[----:B-1----:R-:W-:Y:S05]  /*26f00*/  @!P0 BRA `(.L_x_11902) ;  /* 0xfffffffc00f08947 */ /* 0x002fea000383ffff */
[----:B------:R-:W-:Y:S05]  /*26f10*/  BRA `(.L_x_12046) ;  /* 0xffffffc400e87947 */ /* 0x000fea000383ffff */
.L_x_11903:
        /* <DEDUP_REMOVED lines=11> */
.L_x_12048:
[----:B------:R-:W-:Y:S05]  /*26fd0*/  BSYNC B0 ;  /* 0x0000000000007941 */ /* 0x000fea0003800000 */
.L_x_12047:
[----:B------:R-:W-:Y:S05]  /*26fe0*/  BRA `(.L_x_12049) ;  /* 0xffffffc400d07947 */ /* 0x000fea000383ffff */
.L_x_11904:
[----:B------:R-:W-:Y:S01]  /*26ff0*/  BSSY B0, `(.L_x_12050) ;  /* 0x0000006000007945 */ /* 0x000fe20003800000 */
[----:B------:R-:W-:-:S07]  /*27000*/  IMAD.MOV.U32 R15, RZ, RZ, -0x1 ;  /* 0xffffffffff0f7424 */ /* 0x000fce00078e00ff */
[----:B01-3--:R-:W-:Y:S05]  /*27010*/  WARPSYNC.COLLECTIVE R15, `(.L_x_12051) ;  /* 0x000000000f0c7348 */ /* 0x00bfea0003c00000 */
[----:B------:R-:W-:Y:S02]  /*27020*/  ELECT P6, UR62, PT ;  /* 0x00000000003e782f */ /* 0x000fe400038c0000 */
[----:B------:R-:W-:Y:S01]  /*27030*/  MOV R14, UR62 ;  /* 0x0000003e000e7c02 */ /* 0x000fe20008000f00 */
[----:B01-3--:R-:W-:Y:S10]  /*27040*/  ENDCOLLECTIVE ;  /* 0x000000000000791b */ /* 0x00bff40003800000 */
.L_x_12051:
[----:B------:R-:W-:Y:S05]  /*27050*/  BSYNC B0 ;  /* 0x0000000000007941 */ /* 0x000fea0003800000 */
.L_x_12050:
[----:B------:R-:W-:Y:S05]  /*27060*/  BRA `(.L_x_12052) ;  /* 0xffffffc400c47947 */ /* 0x000fea000383ffff */
.L_x_11906:
[----:B0-----:R0:W1:Y:S02]  /*27070*/  SYNCS.PHASECHK.TRANS64.TRYWAIT P0, [R6+URZ], R5 ;  /* 0x00000005060075a7 */ /* 0x001064000800017f */
[----:B-1----:R-:W-:Y:S05]  /*27080*/  @!P0 NANOSLEEP.SYNCS 0x989680 ;  /* 0x009896800000895d */ /* 0x002fea0003900000 */
[----:B------:R-:W1:Y:S02]  /*27090*/  @!P0 SYNCS.PHASECHK.TRANS64 P0, [R6+URZ], R5 ;  /* 0x00000005060085a7 */ /* 0x000e64000800007f */
[----:B-1----:R-:W-:Y:S05]  /*270a0*/  @!P0 BRA `(.L_x_11906) ;  /* 0xfffffffc00f08947 */ /* 0x002fea000383ffff */
[----:B------:R-:W-:Y:S05]  /*270b0*/  BRA `(.L_x_12053) ;  /* 0xffffffc800007947 */ /* 0x000fea000383ffff */
.L_x_11907:
[----:B-1----:R1:W2:Y:S02]  /*270c0*/  SYNCS.PHASECHK.TRANS64.TRYWAIT P0, [R7+URZ], R2 ;  /* 0x00000002070075a7 */ /* 0x0022a4000800017f */
[----:B--2---:R-:W-:Y:S05]  /*270d0*/  @!P0 NANOSLEEP.SYNCS 0x989680 ;  /* 0x009896800000895d */ /* 0x004fea0003900000 */
[----:B------:R-:W2:Y:S02]  /*270e0*/  @!P0 SYNCS.PHASECHK.TRANS64 P0, [R7+URZ], R2 ;  /* 0x00000002070085a7 */ /* 0x000ea4000800007f */
[----:B--2---:R-:W-:Y:S05]  /*270f0*/  @!P0 BRA `(.L_x_11907) ;  /* 0xfffffffc00f08947 */ /* 0x004fea000383ffff */
[----:B------:R-:W-:Y:S05]  /*27100*/  BRA `(.L_x_12054) ;  /* 0xffffffc400f47947 */ /* 0x000fea000383ffff */
.L_x_11909:
[----:B--2---:R2:W4:Y:S02]  /*27110*/  SYNCS.PHASECHK.TRANS64.TRYWAIT P0, [R4+URZ], R5 ;  /* 0x00000005040075a7 */ /* 0x004524000800017f */
[----:B----4-:R-:W-:Y:S05]  /*27120*/  @!P0 NANOSLEEP.SYNCS 0x989680 ;  /* 0x009896800000895d */ /* 0x010fea0003900000 */
[----:B------:R-:W4:Y:S02]  /*27130*/  @!P0 SYNCS.PHASECHK.TRANS64 P0, [R4+URZ], R5 ;  /* 0x00000005040085a7 */ /* 0x000f24000800007f */
[----:B----4-:R-:W-:Y:S05]  /*27140*/  @!P0 BRA `(.L_x_11909) ;  /* 0xfffffffc00f08947 */ /* 0x010fea000383ffff */
[----:B------:R-:W-:Y:S05]  /*27150*/  BRA `(.L_x_12055) ;  /* 0xffffffc400fc7947 */ /* 0x000fea000383ffff */
.L_x_12056:
        /* <DEDUP_REMOVED lines=10> */
.L_x_15024:


//--------------------- .text._ZN7cutlass13device_kernelIN5flash11enable_sm90INS1_16FlashAttnFwdSm90INS1_25CollectiveMainloopFwdSm90ILi2EN4cute5tupleIJNS5_1CILi1EEES8_S8_EEENS6_IJNS7_ILi128EEENS7_ILi96EEENS7_ILi64EEEEEELi256ENS_10bfloat16_tEfNS_4arch4Sm90ELb0ELb1ELb0ELb1ELb0ELb0ELb1ELb1ELb0ELb1ELb1ELb0EEENS1_21CollectiveEpilogueFwdINS6_IJSA_NS7_ILi256EEESB_EEES9_SE_SG_Li256ELb1ELb1ELb1ELb0EEENS1_36VarlenDynamicPersistentTileSchedulerILi128ELi96ELi256ELi128ELb1ELb1ELb1ELb1ELb0ELb1EEEEEEEEEvNT_6ParamsE --------------------------
	.section	.text._ZN7cutlass13device_kernelIN5flash11enable_sm90INS1_16FlashAttnFwdSm90INS1_25CollectiveMainloopFwdSm90ILi2EN4cute5tupleIJNS5_1CILi1EEES8_S8_EEENS6_IJNS7_ILi128EEENS7_ILi96EEENS7_ILi64EEEEEELi256ENS_10bfloat16_tEfNS_4arch4Sm90ELb0ELb1ELb0ELb1ELb0ELb0ELb1ELb1ELb0ELb1ELb1ELb0EEENS1_21CollectiveEpilogueFwdINS6_IJSA_NS7_ILi256EEESB_EEES9_SE_SG_Li256ELb1ELb1ELb1ELb0EEENS1_36VarlenDynamicPersistentTileSchedulerILi128ELi96ELi256ELi128ELb1ELb1ELb1ELb1ELb0ELb1EEEEEEEEEvNT_6ParamsE,"ax",@progbits
	.align	128
.text._ZN7cutlass13device_kernelIN5flash11enable_sm90INS1_16FlashAttnFwdSm90INS1_25CollectiveMainloopFwdSm90ILi2EN4cute5tupleIJNS5_1CILi1EEES8_S8_EEENS6_IJNS7_ILi128EEENS7_ILi96EEENS7_ILi64EEEEEELi256ENS_10bfloat16_tEfNS_4arch4Sm90ELb0ELb1ELb0ELb1ELb0ELb0ELb1ELb1ELb0ELb1ELb1ELb0EEENS1_21CollectiveEpilogueFwdINS6_IJSA_NS7_ILi256EEESB_EEES9_SE_SG_Li256ELb1ELb1ELb1ELb0EEENS1_36VarlenDynamicPersistentTileSchedulerILi128ELi96ELi256ELi128ELb1ELb1ELb1ELb1ELb0ELb1EEEEEEEEEvNT_6ParamsE:
        .type           _ZN7cutlass13device_kernelIN5flash11enable_sm90INS1_16FlashAttnFwdSm90INS1_25CollectiveMainloopFwdSm90ILi2EN4cute5tupleIJNS5_1CILi1EEES8_S8_EEENS6_IJNS7_ILi128EEENS7_ILi96EEENS7_ILi64EEEEEELi256ENS_10bfloat16_tEfNS_4arch4Sm90ELb0ELb1ELb0ELb1ELb0ELb0ELb1ELb1ELb0ELb1ELb1ELb0EEENS1_21CollectiveEpilogueFwdINS6_IJSA_NS7_ILi256EEESB_EEES9_SE_SG_Li256ELb1ELb1ELb1ELb0EEENS1_36VarlenDynamicPersistentTileSchedulerILi128ELi96ELi256ELi128ELb1ELb1ELb1ELb1ELb0ELb1EEEEEEEEEvNT_6ParamsE,@function
        .size           _ZN7cutlass13device_kernelIN5flash11enable_sm90INS1_16FlashAttnFwdSm90INS1_25CollectiveMainloopFwdSm90ILi2EN4cute5tupleIJNS5_1CILi1EEES8_S8_EEENS6_IJNS7_ILi128EEENS7_ILi96EEENS7_ILi64EEEEEELi256ENS_10bfloat16_tEfNS_4arch4Sm90ELb0ELb1ELb0ELb1ELb0ELb0ELb1ELb1ELb0ELb1ELb1ELb0EEENS1_21CollectiveEpilogueFwdINS6_IJSA_NS7_ILi256EEESB_EEES9_SE_SG_Li256ELb1ELb1ELb1ELb0EEENS1_36VarlenDynamicPersistentTileSchedulerILi128ELi96ELi256ELi128ELb1ELb1ELb1ELb1ELb0ELb1EEEEEEEEEvNT_6ParamsE,(.L_x_15025 - _ZN7cutlass13device_kernelIN5flash11enable_sm90INS1_16FlashAttnFwdSm90INS1_25CollectiveMainloopFwdSm90ILi2EN4cute5tupleIJNS5_1CILi1EEES8_S8_EEENS6_IJNS7_ILi128EEENS7_ILi96EEENS7_ILi64EEEEEELi256ENS_10bfloat16_tEfNS_4arch4Sm90ELb0ELb1ELb0ELb1ELb0ELb0ELb1ELb1ELb0ELb1ELb1ELb0EEENS1_21CollectiveEpilogueFwdINS6_IJSA_NS7_ILi256EEESB_EEES9_SE_SG_Li256ELb1ELb1ELb1ELb0EEENS1_36VarlenDynamicPersistentTileSchedulerILi128ELi96ELi256ELi128ELb1ELb1ELb1ELb1ELb0ELb1EEEEEEEEEvNT_6ParamsE)
        .other          _ZN7cutlass13device_kernelIN5flash11enable_sm90INS1_16FlashAttnFwdSm90INS1_25CollectiveMainloopFwdSm90ILi2EN4cute5tupleIJNS5_1CILi1EEES8_S8_EEENS6_IJNS7_ILi128EEENS7_ILi96EEENS7_ILi64EEEEEELi256ENS_10bfloat16_tEfNS_4arch4Sm90ELb0ELb1ELb0ELb1ELb0ELb0ELb1ELb1ELb0ELb1ELb1ELb0EEENS1_21CollectiveEpilogueFwdINS6_IJSA_NS7_ILi256EEESB_EEES9_SE_SG_Li256ELb1ELb1ELb1ELb0EEENS1_36VarlenDynamicPersistentTileSchedulerILi128ELi96ELi256ELi128ELb1ELb1ELb1ELb1ELb0ELb1EEEEEEEEEvNT_6ParamsE,@"STO_CUDA_ENTRY STV_DEFAULT"
_ZN7cutlass13device_kernelIN5flash11enable_sm90INS1_16FlashAttnFwdSm90INS1_25CollectiveMainloopFwdSm90ILi2EN4cute5tupleIJNS5_1CILi1EEES8_S8_EEENS6_IJNS7_ILi128EEENS7_ILi96EEENS7_ILi64EEEEEELi256ENS_10bfloat16_tEfNS_4arch4Sm90ELb0ELb1ELb0ELb1ELb0ELb0ELb1ELb1ELb0ELb1ELb1ELb0EEENS1_21CollectiveEpilogueFwdINS6_IJSA_NS7_ILi256EEESB_EEES9_SE_SG_Li256ELb1ELb1ELb1ELb0EEENS1_36VarlenDynamicPersistentTileSchedulerILi128ELi96ELi256ELi128ELb1ELb1ELb1ELb1ELb0ELb1EEEEEEEEEvNT_6ParamsE:
        /* <DEDUP_REMOVED lines=22> */
.L_x_12058:
[----:B------:R-:W-:Y:S05]  /*0160*/  BSYNC B0 ;  /* 0x0000000000007941 */ /* 0x000fea0003800000 */
.L_x_12057:
        /* <DEDUP_REMOVED lines=43> */
.L_x_12059:
        /* <DEDUP_REMOVED lines=22> */
.L_x_12060:
        /* <DEDUP_REMOVED lines=18> */
.L_x_12061:
        /* <DEDUP_REMOVED lines=22> */
.L_x_12062:
        /* <DEDUP_REMOVED lines=22> */
.L_x_12063:
[----:B------:R-:W-:Y:S01]  /*0960*/  PLOP3.LUT P0, PT, PT, PT, UP0, 0x80, 0x0 ;  /* 0x000000000000781c */ /* 0x000fe20003f0f008 */
[----:B------:R-:W-:Y:S01]  /*0970*/  UMOV UR36, 0x1 ;  /* 0x0000000100247882 */ /* 0x000fe20000000000 */
[----:B------:R-:W-:Y:S01]  /*0980*/  NOP ;  /* 0x0000000000007918 */ /* 0x000fe20000000000 */
[----:B------:R-:W-:Y:S01]  /*0990*/  USEL UR36, UR36, 0x2, !UP0 ;  /* 0x0000000224247887 */ /* 0x000fe2000c000000 */
[----:B------:R-:W-:Y:S01]  /*09a0*/  IMAD.MOV.U32 R22, RZ, RZ, R16 ;  /* 0x000000ffff167224 */ /* 0x000fe200078e0010 */
[----:B------:R-:W-:Y:S01]  /*09b0*/  ULDC.64 UR40, c[0x0][0x208] ;  /* 0x0000820000287ab9 */ /* 0x000fe20000000a00 */
[----:B------:R-:W-:Y:S01]  /*09c0*/  IMAD.MOV.U32 R23, RZ, RZ, R17 ;  /* 0x000000ffff177224 */ /* 0x000fe200078e0011 */
[----:B0123--:R-:W-:Y:S06]  /*09d0*/  BAR.SYNC.DEFER_BLOCKING 0x0 ;  /* 0x0000000000007b1d */ /* 0x00ffec0000010000 */
[----:B------:R-:W-:Y:S05]  /*09e0*/  @!P0 BRA `(.L_x_12064) ;  /* 0x0000023400248947 */ /* 0x000fea0003800000 */
.L_x_12065:
        /* <DEDUP_REMOVED lines=8> */
[----:B------:R-:W-:Y:S01]  /*0a70*/  IADD3 R2, P1, R16, 0x210, RZ ;  /* 0x0000021010027810 */ /* 0x000fe20007f3e0ff */
[----:B------:R-:W-:Y:S04]  /*0a80*/  STL.64 [R1+0x210], RZ ;  /* 0x000210ff01007387 */ /* 0x000fe80000100a00 */
[----:B------:R2:W-:Y:S04]  /*0a90*/  STL [R1+0x4c0], R2 ;  /* 0x0004c00201007387 */ /* 0x0005e80000100800 */
[----:B------:R-:W-:Y:S04]  /*0aa0*/  STL [R1+0x218], RZ ;  /* 0x000218ff01007387 */ /* 0x000fe80000100800 */
[----:B------:R-:W-:Y:S01]  /*0ab0*/  STL [R1+0x21c], RZ ;  /* 0x00021cff01007387 */ /* 0x000fe20000100800 */
[----:B-1----:R-:W-:Y:S01]  /*0ac0*/  ULEA UR4, UR5, UR4, 0x18 ;  /* 0x0000000405047291 */ /* 0x002fe2000f8ec03f */
[----:B--2---:R-:W-:-:S05]  /*0ad0*/  IMAD.X R2, RZ, RZ, R17, P1 ;  /* 0x000000ffff027224 */ /* 0x004fca00008e0611 */
[----:B------:R-:W-:Y:S01]  /*0ae0*/  STL [R1+0x4bc], R2 ;  /* 0x0004bc0201007387 */ /* 0x000fe20000100800 */
[----:B0-----:R-:W-:-:S04]  /*0af0*/  SHF.R.U32.HI R0, RZ, 0x7, R0 ;  /* 0x00000007ff007819 */ /* 0x001fc80000011600 */
[----:B------:R-:W-:-:S13]  /*0b00*/  ISETP.NE.AND P0, PT, R0, 0x1, PT ;  /* 0x000000010000780c */ /* 0x000fda0003f05270 */
[----:B------:R-:W-:Y:S08]  /*0b10*/  @!P0 BAR.ARV 0x9, 0x100 ;  /* 0x0244000000008b1d */ /* 0x000ff00000002000 */
[----:B------:R-:W-:Y:S01]  /*0b20*/  BAR.SYNC.DEFER_BLOCKING 0x5, 0x180 ;  /* 0x0146000000007b1d */ /* 0x000fe20000010000 */
[----:B------:R-:W-:-:S05]  /*0b30*/  IADD3 R0, P2, R16, 0x21c, RZ ;  /* 0x0000021c10007810 */ /* 0x000fca0007f5e0ff */
[----:B------:R0:W-:Y:S02]  /*0b40*/  STL [R1+0x4c8], R0 ;  /* 0x0004c80001007387 */ /* 0x0001e40000100800 */
[----:B0-----:R-:W-:-:S05]  /*0b50*/  IMAD.X R0, RZ, RZ, R17, P2 ;  /* 0x000000ffff007224 */ /* 0x001fca00010e0611 */
[----:B------:R-:W-:Y:S04]  /*0b60*/  STL [R1+0x4c4], R0 ;  /* 0x0004c40001007387 */ /* 0x000fe80000100800 */
[----:B------:R-:W0:Y:S01]  /*0b70*/  LDS.128 R12, [UR4+0x324d0] ;  /* 0x0324d004ff0c7984 */ /* 0x000e220008000c00 */
[----:B------:R-:W-:Y:S01]  /*0b80*/  ULDC UR4, c[0x0][0xd3c] ;  /* 0x00034f0000047ab9 */ /* 0x000fe20000000800 */
[----:B------:R-:W-:Y:S06]  /*0b90*/  BAR.ARV 0x4, 0x180 ;  /* 0x0106000000007b1d */ /* 0x000fec0000002000 */
[----:B0-----:R-:W-:-:S13]  /*0ba0*/  ISETP.GE.AND P0, PT, R15, UR4, PT ;  /* 0x000000040f007c0c */ /* 0x001fda000bf06270 */
[----:B------:R-:W-:Y:S05]  /*0bb0*/  @P0 EXIT ;  /* 0x000000000000094d */ /* 0x000fea0003800000 */
[----:B------:R-:W0:Y:S01]  /*0bc0*/  S2R R0, SR_TID.X ;  /* 0x0000000000007919 */ /* 0x000e220000002100 */
[----:B------:R-:W-:Y:S02]  /*0bd0*/  R2UR UR5, R13 ;  /* 0x000000000d0572ca */ /* 0x000fe400000e0000 */
[----:B------:R-:W-:Y:S02]  /*0be0*/  R2UR UR7, R14 ;  /* 0x000000000e0772ca */ /* 0x000fe400000e0000 */
[----:B------:R-:W-:Y:S01]  /*0bf0*/  R2UR UR6, R15 ;  /* 0x000000000f0672ca */ /* 0x000fe200000e0000 */
[----:B0-----:R-:W-:-:S05]  /*0c00*/  VIADD R223, R0, 0xffffff80 ;  /* 0xffffff8000df7836 */ /* 0x001fca0000000000 */
[----:B------:R-:W-:-:S04]  /*0c10*/  SHF.R.S32.HI R0, RZ, 0x1f, R223 ;  /* 0x0000001fff007819 */ /* 0x000fc800000114df */
[CC--:B------:R-:W-:Y:S02]  /*0c20*/  LEA.HI R2, R0.reuse, R223.reuse, RZ, 0x7 ;  /* 0x000000df00027211 */ /* 0x0c0fe400078f38ff */
[-C--:B------:R-:W-:Y:S02]  /*0c30*/  LEA.HI R5, R0, R223.reuse, RZ, 0x4 ;  /* 0x000000df00057211 */ /* 0x080fe400078f20ff */
[----:B------:R-:W-:Y:S02]  /*0c40*/  LOP3.LUT R4, R2, 0xffffff80, RZ, 0xc0, !PT ;  /* 0xffffff8002047812 */ /* 0x000fe400078ec0ff */
[----:B------:R-:W-:Y:S02]  /*0c50*/  SHF.R.S32.HI R10, RZ, 0x4, R5 ;  /* 0x00000004ff0a7819 */ /* 0x000fe40000011405 */
[----:B------:R-:W-:Y:S01]  /*0c60*/  LOP3.LUT R8, R5, 0x3fffff0, RZ, 0xc0, !PT ;  /* 0x03fffff005087812 */ /* 0x000fe200078ec0ff */
[----:B------:R-:W-:Y:S01]  /*0c70*/  IMAD.IADD R11, R223, 0x1, -R4 ;  /* 0x00000001df0b7824 */ /* 0x000fe200078e0a04 */
[----:B------:R-:W-:-:S02]  /*0c80*/  LEA.HI R4, R0, R223, RZ, 0x5 ;  /* 0x000000df00047211 */ /* 0x000fc400078f28ff */
[----:B------:R-:W-:Y:S01]  /*0c90*/  LEA.HI R7, R5, R10, RZ, 0x1 ;  /* 0x0000000a05077211 */ /* 0x000fe200078f08ff */
[----:B------:R-:W-:Y:S01]  /*0ca0*/  IMAD.IADD R8, R223, 0x1, -R8 ;  /* 0x00000001df087824 */ /* 0x000fe200078e0a08 */
[----:B------:R-:W-:Y:S01]  /*0cb0*/  SHF.R.S32.HI R3, RZ, 0x1f, R11 ;  /* 0x0000001fff037819 */ /* 0x000fe2000001140b */
[----:B------:R-:W-:Y:S01]  /*0cc0*/  IMAD.SHL.U32 R6, R4, 0x20, RZ ;  /* 0x0000002004067824 */ /* 0x000fe200078e00ff */
[----:B------:R-:W-:Y:S01]  /*0cd0*/  LOP3.LUT R7, R7, 0x1ffffffe, RZ, 0xc0, !PT ;  /* 0x1ffffffe07077812 */ /* 0x000fe200078ec0ff */
[----:B------:R-:W-:Y:S01]  /*0ce0*/  STL [R1+0x4b8], R11 ;  /* 0x0004b80b01007387 */ /* 0x000fe20000100800 */
[----:B------:R-:W-:Y:S02]  /*0cf0*/  LEA.HI R4, R3, R11, RZ, 0x2 ;  /* 0x0000000b03047211 */ /* 0x000fe400078f10ff */
[----:B------:R-:W-:Y:S01]  /*0d00*/  LOP3.LUT R9, R6, 0xfffffc00, RZ, 0xc0, !PT ;  /* 0xfffffc0006097812 */ /* 0x000fe200078ec0ff */
[----:B------:R-:W-:Y:S01]  /*0d10*/  IMAD.IADD R7, R10, 0x1, -R7 ;  /* 0x000000010a077824 */ /* 0x000fe200078e0a07 */
[----:B------:R-:W-:-:S02]  /*0d20*/  SHF.R.S32.HI R5, RZ, 0x2, R4 ;  /* 0x00000002ff057819 */ /* 0x000fc40000011404 */
[----:B------:R-:W-:Y:S01]  /*0d30*/  SHF.R.S32.HI R6, RZ, 0x1f, R4 ;  /* 0x0000001fff067819 */ /* 0x000fe20000011404 */
[----:B------:R-:W-:Y:S01]  /*0d40*/  IMAD R8, R8, 0x40, R9 ;  /* 0x0000004008087824 */ /* 0x000fe200078e0209 */
[----:B------:R-:W-:Y:S02]  /*0d50*/  LOP3.LUT R4, R4, 0x7ffffffc, RZ, 0xc0, !PT ;  /* 0x7ffffffc04047812 */ /* 0x000fe400078ec0ff */
[----:B------:R-:W-:Y:S01]  /*0d60*/  LEA.HI R9, R0, R223, RZ, 0x2 ;  /* 0x000000df00097211 */ /* 0x000fe200078f10ff */
[----:B------:R-:W-:Y:S01]  /*0d70*/  IMAD R7, R7, 0x8, R8 ;  /* 0x0000000807077824 */ /* 0x000fe200078e0208 */
[----:B------:R-:W-:Y:S01]  /*0d80*/  LEA.HI R6, R6, R5, RZ, 0x3 ;  /* 0x0000000506067211 */ /* 0x000fe200078f18ff */
[----:B------:R-:W-:Y:S01]  /*0d90*/  IMAD.IADD R4, R11, 0x1, -R4 ;  /* 0x000000010b047824 */ /* 0x000fe200078e0a04 */
[----:B------:R-:W-:Y:S02]  /*0da0*/  LOP3.LUT R10, R9, 0xfffffffc, RZ, 0xc0, !PT ;  /* 0xfffffffc090a7812 */ /* 0x000fe400078ec0ff */
[----:B------:R-:W-:Y:S01]  /*0db0*/  SHF.R.S32.HI R9, RZ, 0x7, R2 ;  /* 0x00000007ff097819 */ /* 0x000fe20000011402 */
[----:B------:R-:W-:Y:S01]  /*0dc0*/  IMAD.SHL.U32 R179, R4, 0x2, RZ ;  /* 0x0000000204b37824 */ /* 0x000fe200078e00ff */
[----:B------:R-:W-:Y:S01]  /*0dd0*/  LOP3.LUT R6, R6, 0xfffffff8, RZ, 0xc0, !PT ;  /* 0xfffffff806067812 */ /* 0x000fe200078ec0ff */
[----:B------:R-:W-:Y:S01]  /*0de0*/  IMAD.IADD R10, R223, 0x1, -R10 ;  /* 0x00000001df0a7824 */ /* 0x000fe200078e0a0a */
[----:B------:R-:W-:Y:S01]  /*0df0*/  LEA.HI R3, R3, R11, RZ, 0x5 ;  /* 0x0000000b03037211 */ /* 0x000fe200078f28ff */
[----:B------:R-:W-:Y:S01]  /*0e00*/  VIADD R211, R179, 0x10 ;  /* 0x00000010b3d37836 */ /* 0x000fe20000000000 */
[----:B------:R-:W-:Y:S01]  /*0e10*/  LEA.HI R2, R2, R9, RZ, 0x1 ;  /* 0x0000000902027211 */ /* 0x000fe200078f08ff */
[----:B------:R-:W-:Y:S01]  /*0e20*/  IMAD.IADD R6, R5, 0x1, -R6 ;  /* 0x0000000105067824 */ /* 0x000fe200078e0a06 */
[----:B------:R-:W-:Y:S01]  /*0e30*/  LEA.HI R0, R0, R223, RZ, 0x3 ;  /* 0x000000df00007211 */ /* 0x000fe200078f18ff */
[C---:B------:R-:W-:Y:S01]  /*0e40*/  VIADD R212, R179.reuse, 0x8 ;  /* 0x00000008b3d47836 */ /* 0x040fe20000000000 */
[----:B------:R-:W-:Y:S01]  /*0e50*/  SHF.R.S32.HI R3, RZ, 0x5, R3 ;  /* 0x00000005ff037819 */ /* 0x000fe20000011403 */
[C---:B------:R-:W-:Y:S01]  /*0e60*/  VIADD R208, R179.reuse, 0x28 ;  /* 0x00000028b3d07836 */ /* 0x040fe20000000000 */
[----:B------:R-:W-:Y:S01]  /*0e70*/  LOP3.LUT R2, R2, 0x3fffffe, RZ, 0xc0, !PT ;  /* 0x03fffffe02027812 */ /* 0x000fe200078ec0ff */
[----:B------:R-:W-:Y:S01]  /*0e80*/  VIADD R210, R179, 0x18 ;  /* 0x00000018b3d27836 */ /* 0x000fe20000000000 */
[----:B------:R-:W-:Y:S01]  /*0e90*/  LOP3.LUT R224, R0, 0xfffffff8, RZ, 0xc0, !PT ;  /* 0xfffffff800e07812 */ /* 0x000fe200078ec0ff */
[----:B------:R-:W-:Y:S01]  /*0ea0*/  IMAD R3, R3, 0x10, R6 ;  /* 0x0000001003037824 */ /* 0x000fe200078e0206 */
[----:B------:R-:W-:Y:S01]  /*0eb0*/  SHF.R.S32.HI R222, RZ, 0x3, R0 ;  /* 0x00000003ffde7819 */ /* 0x000fe20000011400 */
[----:B------:R-:W-:Y:S01]  /*0ec0*/  IMAD.IADD R2, R9, 0x1, -R2 ;  /* 0x0000000109027824 */ /* 0x000fe200078e0a02 */
[----:B------:R-:W-:Y:S01]  /*0ed0*/  SHF.R.S32.HI R0, RZ, 0x1f, R211 ;  /* 0x0000001fff007819 */ /* 0x000fe200000114d3 */
[C---:B------:R-:W-:Y:S01]  /*0ee0*/  VIADD R209, R179.reuse, 0x20 ;  /* 0x00000020b3d17836 */ /* 0x040fe20000000000 */
[----:B------:R-:W-:Y:S01]  /*0ef0*/  LEA.HI R5, R10, R10, RZ, 0x1 ;  /* 0x0000000a0a057211 */ /* 0x000fe200078f08ff */
[----:B------:R-:W-:Y:S01]  /*0f00*/  IMAD R178, R2, 0x40, R3 ;  /* 0x0000004002b27824 */ /* 0x000fe200078e0203 */
[----:B------:R-:W-:Y:S01]  /*0f10*/  SHF.R.S32.HI R2, RZ, 0x1f, R212 ;  /* 0x0000001fff027819 */ /* 0x000fe200000114d4 */
[----:B------:R0:W-:Y:S01]  /*0f20*/  STL [R1+0x4b0], R0 ;  /* 0x0004b00001007387 */ /* 0x0001e20000100800 */
[C---:B------:R-:W-:Y:S01]  /*0f30*/  VIADD R205, R179.reuse, 0x40 ;  /* 0x00000040b3cd7836 */ /* 0x040fe20000000000 */
[----:B------:R-:W-:Y:S01]  /*0f40*/  SHF.R.S32.HI R3, RZ, 0x1f, R210 ;  /* 0x0000001fff037819 */ /* 0x000fe200000114d2 */
[C---:B------:R-:W-:Y:S01]  /*0f50*/  VIADD R207, R179.reuse, 0x30 ;  /* 0x00000030b3cf7836 */ /* 0x040fe20000000000 */
[----:B------:R1:W-:Y:S01]  /*0f60*/  STL [R1+0x4b4], R2 ;  /* 0x0004b40201007387 */ /* 0x0003e20000100800 */
[----:B------:R-:W-:Y:S01]  /*0f70*/  VIADD R206, R179, 0x38 ;  /* 0x00000038b3ce7836 */ /* 0x000fe20000000000 */
[----:B------:R-:W-:Y:S01]  /*0f80*/  LOP3.LUT R5, R5, 0x1ffffffe, RZ, 0xc0, !PT ;  /* 0x1ffffffe05057812 */ /* 0x000fe200078ec0ff */
[C---:B------:R-:W-:Y:S01]  /*0f90*/  VIADD R202, R179.reuse, 0x58 ;  /* 0x00000058b3ca7836 */ /* 0x040fe20000000000 */
[----:B------:R2:W-:Y:S01]  /*0fa0*/  STL [R1+0x4ac], R3 ;  /* 0x0004ac0301007387 */ /* 0x0005e20000100800 */
[C---:B------:R-:W-:Y:S01]  /*0fb0*/  VIADD R204, R179.reuse, 0x48 ;  /* 0x00000048b3cc7836 */ /* 0x040fe20000000000 */
[----:B0-----:R-:W-:Y:S01]  /*0fc0*/  SHF.R.S32.HI R0, RZ, 0x1f, R208 ;  /* 0x0000001fff007819 */ /* 0x001fe200000114d0 */
[C---:B------:R-:W-:Y:S01]  /*0fd0*/  VIADD R203, R179.reuse, 0x50 ;  /* 0x00000050b3cb7836 */ /* 0x040fe20000000000 */
[----:B------:R-:W-:Y:S01]  /*0fe0*/  STL [R1+0x4d4], R7 ;  /* 0x0004d40701007387 */ /* 0x000fe20000100800 */
[C---:B------:R-:W-:Y:S01]  /*0ff0*/  VIADD R199, R179.reuse, 0x70 ;  /* 0x00000070b3c77836 */ /* 0x040fe20000000000 */
[----:B-1----:R-:W-:Y:S01]  /*1000*/  SHF.R.S32.HI R2, RZ, 0x1f, R209 ;  /* 0x0000001fff027819 */ /* 0x002fe200000114d1 */
[C---:B------:R-:W-:Y:S01]  /*1010*/  VIADD R201, R179.reuse, 0x60 ;  /* 0x00000060b3c97836 */ /* 0x040fe20000000000 */
[----:B------:R0:W-:Y:S01]  /*1020*/  STL [R1+0x4a4], R0 ;  /* 0x0004a40001007387 */ /* 0x0001e20000100800 */
[C---:B------:R-:W-:Y:S01]  /*1030*/  VIADD R200, R179.reuse, 0x68 ;  /* 0x00000068b3c87836 */ /* 0x040fe20000000000 */
[----:B--2---:R-:W-:Y:S01]  /*1040*/  SHF.R.S32.HI R3, RZ, 0x1f, R207 ;  /* 0x0000001fff037819 */ /* 0x004fe200000114cf */
[C---:B------:R-:W-:Y:S01]  /*1050*/  VIADD R196, R179.reuse, 0x88 ;  /* 0x00000088b3c47836 */ /* 0x040fe20000000000 */
[----:B------:R1:W-:Y:S01]  /*1060*/  STL [R1+0x4a8], R2 ;  /* 0x0004a80201007387 */ /* 0x0003e20000100800 */
[----:B------:R-:W-:-:S02]  /*1070*/  VIADD R198, R179, 0x78 ;  /* 0x00000078b3c67836 */ /* 0x000fc40000000000 */
[C---:B------:R-:W-:Y:S01]  /*1080*/  VIADD R197, R179.reuse, 0x80 ;  /* 0x00000080b3c57836 */ /* 0x040fe20000000000 */
[----:B------:R2:W-:Y:S01]  /*1090*/  STL [R1+0x4a0], R3 ;  /* 0x0004a00301007387 */ /* 0x0005e20000100800 */
[C---:B------:R-:W-:Y:S01]  /*10a0*/  VIADD R193, R179.reuse, 0xa0 ;  /* 0x000000a0b3c17836 */ /* 0x040fe20000000000 */
[----:B0-----:R-:W-:Y:S01]  /*10b0*/  SHF.R.S32.HI R0, RZ, 0x1f, R205 ;  /* 0x0000001fff007819 */ /* 0x001fe200000114cd */
[C---:B------:R-:W-:Y:S01]  /*10c0*/  VIADD R195, R179.reuse, 0x90 ;  /* 0x00000090b3c37836 */ /* 0x040fe20000000000 */
[----:B------:R-:W-:Y:S01]  /*10d0*/  STL [R1+0x4cc], R9 ;  /* 0x0004cc0901007387 */ /* 0x000fe20000100800 */
[----:B------:R-:W-:Y:S01]  /*10e0*/  VIADD R194, R179, 0x98 ;  /* 0x00000098b3c27836 */ /* 0x000fe20000000000 */
[----:B-1----:R-:W-:Y:S01]  /*10f0*/  SHF.R.S32.HI R2, RZ, 0x1f, R206 ;  /* 0x0000001fff027819 */ /* 0x002fe200000114ce */
[----:B------:R-:W-:Y:S01]  /*1100*/  IMAD.IADD R5, R10, 0x1, -R5 ;  /* 0x000000010a057824 */ /* 0x000fe200078e0a05 */
[----:B------:R0:W-:Y:S01]  /*1110*/  STL [R1+0x498], R0 ;  /* 0x0004980001007387 */ /* 0x0001e20000100800 */
[----:B------:R-:W-:Y:S01]  /*1120*/  IMAD.IADD R224, R223, 0x1, -R224 ;  /* 0x00000001dfe07824 */ /* 0x000fe200078e0ae0 */
[----:B--2---:R-:W-:Y:S01]  /*1130*/  SHF.R.S32.HI R3, RZ, 0x1f, R204 ;  /* 0x0000001fff037819 */ /* 0x004fe200000114cc */
[----:B------:R-:W-:Y:S01]  /*1140*/  VIADD R192, R179, 0xa8 ;  /* 0x000000a8b3c07836 */ /* 0x000fe20000000000 */
[----:B------:R1:W-:Y:S01]  /*1150*/  STL [R1+0x49c], R2 ;  /* 0x00049c0201007387 */ /* 0x0003e20000100800 */
[----:B------:R-:W-:-:S02]  /*1160*/  IMAD.SHL.U32 R18, R224, 0x8, RZ ;  /* 0x00000008e0127824 */ /* 0x000fc400078e00ff */
[C---:B------:R-:W-:Y:S01]  /*1170*/  VIADD R191, R179.reuse, 0xb0 ;  /* 0x000000b0b3bf7836 */ /* 0x040fe20000000000 */
[----:B------:R2:W-:Y:S01]  /*1180*/  STL [R1+0x494], R3 ;  /* 0x0004940301007387 */ /* 0x0005e20000100800 */
[C---:B------:R-:W-:Y:S01]  /*1190*/  VIADD R176, R18.reuse, 0x40 ;  /* 0x0000004012b07836 */ /* 0x040fe20000000000 */
[----:B0-----:R-:W-:Y:S01]  /*11a0*/  SHF.R.S32.HI R0, RZ, 0x1f, R202 ;  /* 0x0000001fff007819 */ /* 0x001fe200000114ca */
[C---:B------:R-:W-:Y:S01]  /*11b0*/  VIADD R19, R18.reuse, 0x80 ;  /* 0x0000008012137836 */ /* 0x040fe20000000000 */
[----:B------:R-:W-:Y:S01]  /*11c0*/  SHF.R.S32.HI R183, RZ, 0x1f, R18 ;  /* 0x0000001fffb77819 */ /* 0x000fe20000011412 */
[----:B------:R-:W-:Y:S01]  /*11d0*/  VIADD R177, R18, 0xc0 ;  /* 0x000000c012b17836 */ /* 0x000fe20000000000 */
[----:B-1----:R-:W-:Y:S01]  /*11e0*/  SHF.R.S32.HI R2, RZ, 0x1f, R203 ;  /* 0x0000001fff027819 */ /* 0x002fe200000114cb */
[----:B------:R0:W-:Y:S01]  /*11f0*/  STL [R1+0x48c], R0 ;  /* 0x00048c0001007387 */ /* 0x0001e20000100800 */
[C---:B------:R-:W-:Y:S01]  /*1200*/  VIADD R190, R179.reuse, 0xb8 ;  /* 0x000000b8b3be7836 */ /* 0x040fe20000000000 */
[----:B------:R-:W-:Y:S01]  /*1210*/  SHF.R.S32.HI R182, RZ, 0x1f, R176 ;  /* 0x0000001fffb67819 */ /* 0x000fe200000114b0 */
[C---:B------:R-:W-:Y:S01]  /*1220*/  VIADD R189, R179.reuse, 0xc0 ;  /* 0x000000c0b3bd7836 */ /* 0x040fe20000000000 */
[----:B------:R1:W-:Y:S01]  /*1230*/  STL [R1+0x490], R2 ;  /* 0x0004900201007387 */ /* 0x0003e20000100800 */
[----:B--2---:R-:W-:Y:S01]  /*1240*/  SHF.R.S32.HI R3, RZ, 0x1f, R201 ;  /* 0x0000001fff037819 */ /* 0x004fe200000114c9 */
[C---:B------:R-:W-:Y:S01]  /*1250*/  VIADD R188, R179.reuse, 0xc8 ;  /* 0x000000c8b3bc7836 */ /* 0x040fe20000000000 */
[----:B------:R-:W-:Y:S01]  /*1260*/  SHF.R.S32.HI R181, RZ, 0x1f, R19 ;  /* 0x0000001fffb57819 */ /* 0x000fe20000011413 */
[C---:B------:R-:W-:Y:S01]  /*1270*/  VIADD R187, R179.reuse, 0xd0 ;  /* 0x000000d0b3bb7836 */ /* 0x040fe20000000000 */
[----:B------:R-:W-:Y:S01]  /*1280*/  SHF.R.S32.HI R180, RZ, 0x1f, R177 ;  /* 0x0000001fffb47819 */ /* 0x000fe200000114b1 */
[----:B------:R2:W-:Y:S01]  /*1290*/  STL [R1+0x488], R3 ;  /* 0x0004880301007387 */ /* 0x0005e20000100800 */
[----:B0-----:R-:W-:Y:S01]  /*12a0*/  SHF.R.S32.HI R0, RZ, 0x1f, R199 ;  /* 0x0000001fff007819 */ /* 0x001fe200000114c7 */
[C---:B------:R-:W-:Y:S01]  /*12b0*/  VIADD R186, R179.reuse, 0xd8 ;  /* 0x000000d8b3ba7836 */ /* 0x040fe20000000000 */
[----:B------:R-:W-:Y:S01]  /*12c0*/  SHF.R.S32.HI R237, RZ, 0x1f, R192 ;  /* 0x0000001fffed7819 */ /* 0x000fe200000114c0 */
[C---:B------:R-:W-:Y:S01]  /*12d0*/  VIADD R185, R179.reuse, 0xe0 ;  /* 0x000000e0b3b97836 */ /* 0x040fe20000000000 */
[----:B-1----:R-:W-:Y:S01]  /*12e0*/  SHF.R.S32.HI R2, RZ, 0x1f, R200 ;  /* 0x0000001fff027819 */ /* 0x002fe200000114c8 */
[----:B------:R0:W-:Y:S01]  /*12f0*/  STL [R1+0x47c], R0 ;  /* 0x00047c0001007387 */ /* 0x0001e20000100800 */
[C---:B------:R-:W-:Y:S01]  /*1300*/  VIADD R184, R179.reuse, 0xe8 ;  /* 0x000000e8b3b87836 */ /* 0x040fe20000000000 */
[----:B------:R-:W-:Y:S01]  /*1310*/  SHF.R.S32.HI R236, RZ, 0x1f, R191 ;  /* 0x0000001fffec7819 */ /* 0x000fe200000114bf */
[C---:B------:R-:W-:Y:S01]  /*1320*/  VIADD R214, R179.reuse, 0xf0 ;  /* 0x000000f0b3d67836 */ /* 0x040fe20000000000 */
[----:B------:R1:W-:Y:S01]  /*1330*/  STL [R1+0x484], R2 ;  /* 0x0004840201007387 */ /* 0x0003e20000100800 */
[----:B--2---:R-:W-:Y:S01]  /*1340*/  SHF.R.S32.HI R3, RZ, 0x1f, R198 ;  /* 0x0000001fff037819 */ /* 0x004fe200000114c6 */
[----:B------:R-:W-:Y:S01]  /*1350*/  VIADD R213, R179, 0xf8 ;  /* 0x000000f8b3d57836 */ /* 0x000fe20000000000 */
[----:B------:R-:W-:-:S02]  /*1360*/  SHF.R.S32.HI R235, RZ, 0x1f, R190 ;  /* 0x0000001fffeb7819 */ /* 0x000fc400000114be */
[----:B------:R-:W-:Y:S01]  /*1370*/  SHF.R.S32.HI R234, RZ, 0x1f, R189 ;  /* 0x0000001fffea7819 */ /* 0x000fe200000114bd */
[----:B------:R2:W-:Y:S01]  /*1380*/  STL [R1+0x478], R3 ;  /* 0x0004780301007387 */ /* 0x0005e20000100800 */
[----:B0-----:R-:W-:Y:S02]  /*1390*/  SHF.R.S32.HI R0, RZ, 0x1f, R196 ;  /* 0x0000001fff007819 */ /* 0x001fe400000114c4 */
[----:B------:R-:W-:Y:S02]  /*13a0*/  SHF.R.S32.HI R231, RZ, 0x1f, R188 ;  /* 0x0000001fffe77819 */ /* 0x000fe400000114bc */
[----:B-1----:R-:W-:Y:S01]  /*13b0*/  SHF.R.S32.HI R2, RZ, 0x1f, R197 ;  /* 0x0000001fff027819 */ /* 0x002fe200000114c5 */
[----:B------:R0:W-:Y:S01]  /*13c0*/  STL [R1+0x470], R0 ;  /* 0x0004700001007387 */ /* 0x0001e20000100800 */
[----:B------:R-:W-:Y:S02]  /*13d0*/  SHF.R.S32.HI R230, RZ, 0x1f, R187 ;  /* 0x0000001fffe67819 */ /* 0x000fe400000114bb */
[----:B------:R-:W-:Y:S01]  /*13e0*/  SHF.R.S32.HI R229, RZ, 0x1f, R186 ;  /* 0x0000001fffe57819 */ /* 0x000fe200000114ba */
[----:B------:R1:W-:Y:S01]  /*13f0*/  STL [R1+0x474], R2 ;  /* 0x0004740201007387 */ /* 0x0003e20000100800 */
[----:B--2---:R-:W-:-:S02]  /*1400*/  SHF.R.S32.HI R3, RZ, 0x1f, R195 ;  /* 0x0000001fff037819 */ /* 0x004fc400000114c3 */
[----:B------:R-:W-:Y:S02]  /*1410*/  SHF.R.S32.HI R228, RZ, 0x1f, R185 ;  /* 0x0000001fffe47819 */ /* 0x000fe400000114b9 */
[----:B------:R-:W-:Y:S01]  /*1420*/  SHF.R.S32.HI R227, RZ, 0x1f, R184 ;  /* 0x0000001fffe37819 */ /* 0x000fe200000114b8 */
[----:B------:R-:W-:Y:S01]  /*1430*/  STL [R1+0x46c], R3 ;  /* 0x00046c0301007387 */ /* 0x000fe20000100800 */
[----:B0-----:R-:W-:Y:S02]  /*1440*/  SHF.R.S32.HI R0, RZ, 0x1f, R193 ;  /* 0x0000001fff007819 */ /* 0x001fe400000114c1 */
[----:B------:R-:W-:Y:S02]  /*1450*/  SHF.R.S32.HI R226, RZ, 0x1f, R214 ;  /* 0x0000001fffe27819 */ /* 0x000fe400000114d6 */
[----:B-1----:R-:W-:Y:S01]  /*1460*/  SHF.R.S32.HI R2, RZ, 0x1f, R194 ;  /* 0x0000001fff027819 */ /* 0x002fe200000114c2 */
[----:B------:R0:W-:Y:S01]  /*1470*/  STL [R1+0x464], R0 ;  /* 0x0004640001007387 */ /* 0x0001e20000100800 */
[----:B------:R-:W-:-:S03]  /*1480*/  SHF.R.S32.HI R225, RZ, 0x1f, R213 ;  /* 0x0000001fffe17819 */ /* 0x000fc600000114d5 */
[----:B------:R1:W-:Y:S01]  /*1490*/  STL [R1+0x468], R2 ;  /* 0x0004680201007387 */ /* 0x0003e20000100800 */
[----:B0-----:R-:W-:-:S05]  /*14a0*/  IMAD R0, R5, 0x8, R178 ;  /* 0x0000000805007824 */ /* 0x001fca00078e02b2 */
[----:B------:R1:W-:Y:S02]  /*14b0*/  STL [R1+0x4d0], R0 ;  /* 0x0004d00001007387 */ /* 0x0003e40000100800 */
.L_x_12189:
[----:B------:R-:W-:Y:S01]  /*14c0*/  ULDC.64 UR8, c[0x0][0xb20] ;  /* 0x0002c80000087ab9 */ /* 0x000fe20000000a00 */
[----:B------:R-:W-:Y:S02]  /*14d0*/  ULOP3.LUT UR44, UR7, 0xff0000, URZ, 0xc0, !UPT ;  /* 0x00ff0000072c7892 */ /* 0x000fe4000f8ec03f */
[----:B------:R-:W-:Y:S01]  /*14e0*/  UISETP.NE.U32.AND UP0, UPT, UR8, URZ, UPT ;  /* 0x0000003f0800728c */ /* 0x000fe2000bf05070 */
[----:B------:R-:W-:-:S03]  /*14f0*/  ULDC UR48, c[0x0][0x2f0] ;  /* 0x0000bc0000307ab9 */ /* 0x000fc60000000800 */
        /* <DEDUP_REMOVED lines=9> */
[----:B01-34-:R-:W-:Y:S02]  /*1590*/  IMAD.U32 R2, RZ, RZ, UR8 ;  /* 0x00000008ff027e24 */ /* 0x01bfe4000f8e00ff */
[----:B------:R-:W-:Y:S01]  /*15a0*/  IMAD.U32 R3, RZ, RZ, UR9 ;  /* 0x00000009ff037e24 */ /* 0x000fe2000f8e00ff */
[----:B------:R-:W-:-:S03]  /*15b0*/  @UP1 UIMAD.WIDE UR8, UR6, 0x4, UR10 ;  /* 0x00000004060818a5 */ /* 0x000fc6000f8e020a */
[----:B------:R-:W-:Y:S01]  /*15c0*/  ULDC.64 UR10, c[0x0][0xb18] ;  /* 0x0002c600000a7ab9 */ /* 0x000fe20000000a00 */
[----:B--2---:R-:W2:Y:S02]  /*15d0*/  @P0 LDG.E R2, desc[UR40][R2.64] ;  /* 0x0000002802020981 */ /* 0x004ea4000c1e1900 */
[----:B------:R-:W-:Y:S02]  /*15e0*/  IMAD.U32 R4, RZ, RZ, UR8 ;  /* 0x00000008ff047e24 */ /* 0x000fe4000f8e00ff */
        /* <DEDUP_REMOVED lines=8> */
[----:B------:R-:W-:Y:S01]  /*1670*/  USHF.R.U32.HI UR8, URZ, 0x8, UR8 ;  /* 0x000000083f087899 */ /* 0x000fe20008011608 */
[----:B------:R-:W-:Y:S01]  /*1680*/  ULDC UR9, c[0x0][0x424] ;  /* 0x0001090000097ab9 */ /* 0x000fe20000000800 */
[----:B------:R-:W-:Y:S01]  /*1690*/  UMOV UR4, URZ ;  /* 0x0000003f00047c82 */ /* 0x000fe20008000000 */
[----:B------:R-:W-:Y:S01]  /*16a0*/  USEL UR9, UR9, 0x1, UP0 ;  /* 0x0000000109097887 */ /* 0x000fe20008000000 */
[----:B------:R-:W-:Y:S01]  /*16b0*/  ULDC UR47, c[0x0][0x288] ;  /* 0x0000a200002f7ab9 */ /* 0x000fe20000000800 */
[----:B------:R-:W-:-:S02]  /*16c0*/  ULEA.HI UR44, UR44, UR8, URZ, 0x10 ;  /* 0x000000082c2c7291 */ /* 0x000fc4000f8f803f */
[----:B------:R-:W-:Y:S02]  /*16d0*/  UIMAD UR48, UR9, UR48, URZ ;  /* 0x00000030093072a4 */ /* 0x000fe4000f8e023f */
        /* <DEDUP_REMOVED lines=17> */
.L_x_12066:
        /* <DEDUP_REMOVED lines=9> */
.L_x_12067:
        /* <DEDUP_REMOVED lines=13> */
.L_x_12068:
[----:B------:R-:W0:Y:S01]  /*1950*/  S2R R0, SR_TID.X ;  /* 0x0000000000007919 */ /* 0x000e220000002100 */
[----:B------:R-:W1:Y:S01]  /*1960*/  LDC R20, c[0x0][0xa80] ;  /* 0x0002a000ff147b82 */ /* 0x000e620000000800 */
[----:B------:R-:W-:Y:S01]  /*1970*/  MOV R72, 0x400 ;  /* 0x0000040000487802 */ /* 0x000fe20000000f00 */
[----:B------:R-:W-:Y:S01]  /*1980*/  IMAD.MOV.U32 R2, RZ, RZ, 0x3000 ;  /* 0x00003000ff027424 */ /* 0x000fe200078e00ff */
[----:B------:R-:W2:Y:S01]  /*1990*/  S2R R11, SR_CgaCtaId ;  /* 0x00000000000b7919 */ /* 0x000ea20000008800 */
[----:B------:R-:W-:Y:S01]  /*19a0*/  IMAD.U32 R3, RZ, RZ, UR36 ;  /* 0x00000024ff037e24 */ /* 0x000fe2000f8e00ff */
[----:B------:R-:W-:Y:S01]  /*19b0*/  UIADD3 UR48, -UR4, UR48, URZ ;  /* 0x0000003004307290 */ /* 0x000fe2000fffe13f */
[----:B------:R-:W-:Y:S01]  /*19c0*/  IMAD.MOV.U32 R12, RZ, RZ, 0x1 ;  /* 0x00000001ff0c7424 */ /* 0x000fe200078e00ff */
[----:B------:R-:W3:Y:S01]  /*19d0*/  S2R R9, SR_SWINHI ;  /* 0x0000000000097919 */ /* 0x000ee20000002f00 */
[----:B------:R-:W-:Y:S01]  /*19e0*/  IMAD.MOV.U32 R13, RZ, RZ, RZ ;  /* 0x000000ffff0d7224 */ /* 0x000fe200078e00ff */
[----:B------:R-:W-:Y:S01]  /*19f0*/  ULDC UR4, c[0x0][0x448] ;  /* 0x0001120000047ab9 */ /* 0x000fe20000000800 */
[----:B------:R-:W-:Y:S01]  /*1a00*/  IMAD.MOV.U32 R5, RZ, RZ, 0x100 ;  /* 0x00000100ff057424 */ /* 0x000fe200078e00ff */
[----:B------:R-:W-:Y:S01]  /*1a10*/  STL.64 [R1+0x18], R2 ;  /* 0x0000180201007387 */ /* 0x000fe20000100a00 */
[----:B------:R-:W-:Y:S01]  /*1a20*/  IMAD.MOV.U32 R6, RZ, RZ, 0x1 ;  /* 0x00000001ff067424 */ /* 0x000fe200078e00ff */
[----:B------:R-:W-:Y:S01]  /*1a30*/  UISETP.NE.AND UP0, UPT, UR4, 0x1, UPT ;  /* 0x000000010400788c */ /* 0x000fe2000bf05270 */
[----:B------:R-:W-:Y:S01]  /*1a40*/  IMAD.MOV.U32 R7, RZ, RZ, RZ ;  /* 0x000000ffff077224 */ /* 0x000fe200078e00ff */
[----:B------:R4:W-:Y:S01]  /*1a50*/  STL.64 [R1+0x60], R12 ;  /* 0x0000600c01007387 */ /* 0x0009e20000100a00 */
[----:B------:R-:W-:Y:S01]  /*1a60*/  IMAD.U32 R26, RZ, RZ, UR5 ;  /* 0x00000005ff1a7e24 */ /* 0x000fe2000f8e00ff */
[----:B------:R-:W-:Y:S01]  /*1a70*/  USHF.L.U32 UR39, UR5, 0x7, URZ ;  /* 0x0000000705277899 */ /* 0x000fe2000800063f */
[----:B------:R-:W-:Y:S01]  /*1a80*/  IMAD.MOV.U32 R8, RZ, RZ, 0xc000 ;  /* 0x0000c000ff087424 */ /* 0x000fe200078e00ff */
[----:B------:R-:W-:Y:S01]  /*1a90*/  STL.128 [R1+0x230], RZ ;  /* 0x000230ff01007387 */ /* 0x000fe20000100c00 */
[----:B------:R-:W-:Y:S01]  /*1aa0*/  ULDC.64 UR4, c[0x0][0xad8] ;  /* 0x0002b60000047ab9 */ /* 0x000fe20000000a00 */
[----:B------:R-:W-:-:S02]  /*1ab0*/  UIADD3 UR8, UR39, 0x7f, URZ ;  /* 0x0000007f27087890 */ /* 0x000fc4000fffe03f */
[----:B------:R-:W-:Y:S01]  /*1ac0*/  UISETP.GE.AND UP1, UPT, UR5, 0x1, UPT ;  /* 0x000000010500788c */ /* 0x000fe2000bf26270 */
[----:B------:R-:W-:Y:S01]  /*1ad0*/  STL [R1+0x70], R26 ;  /* 0x0000701a01007387 */ /* 0x000fe20000100800 */
[----:B------:R-:W-:Y:S01]  /*1ae0*/  @UP0 ULDC UR6, c[0x0][0x44c] ;  /* 0x0001130000060ab9 */ /* 0x000fe20000000800 */
[----:B------:R-:W-:Y:S01]  /*1af0*/  @UP0 ULDC UR9, c[0x0][0x450] ;  /* 0x0001140000090ab9 */ /* 0x000fe20000000800 */
[----:B------:R-:W-:Y:S01]  /*1b00*/  UIMAD.WIDE.U32 UR6, UR8, UR6, URZ ;  /* 0x00000006080672a5 */ /* 0x000fe2000f8e003f */
[----:B-1----:R-:W-:Y:S01]  /*1b10*/  STL [R1+0x250], R20 ;  /* 0x0002501401007387 */ /* 0x002fe20000100800 */
[----:B------:R-:W-:Y:S01]  /*1b20*/  UIADD3 UR42, UR48, 0x1, -UR47 ;  /* 0x00000001302a7890 */ /* 0x000fe2000fffe82f */
[----:B0-----:R-:W-:Y:S02]  /*1b30*/  LOP3.LUT R0, R0, 0x7f, RZ, 0xc0, !PT ;  /* 0x0000007f00007812 */ /* 0x001fe400078ec0ff */
[----:B------:R-:W-:Y:S01]  /*1b40*/  STL.128 [R1+0x240], RZ ;  /* 0x000240ff01007387 */ /* 0x000fe20000100c00 */
[----:B------:R-:W-:Y:S01]  /*1b50*/  @UP0 USHF.R.U32.HI UR8, URZ, UR9, UR7 ;  /* 0x000000093f080299 */ /* 0x000fe20008011607 */
[----:B--2---:R-:W-:Y:S01]  /*1b60*/  LEA R72, R11, R72, 0x18 ;  /* 0x000000480b487211 */ /* 0x004fe200078ec0ff */
[----:B------:R-:W-:Y:S01]  /*1b70*/  IMAD.MOV.U32 R11, RZ, RZ, 0x100 ;  /* 0x00000100ff0b7424 */ /* 0x000fe200078e00ff */
[----:B------:R-:W-:Y:S01]  /*1b80*/  ISETP.NE.AND P0, PT, R0, RZ, PT ;  /* 0x000000ff0000720c */ /* 0x000fe20003f05270 */
[----:B------:R-:W-:Y:S01]  /*1b90*/  STL.128 [R1+0x260], RZ ;  /* 0x000260ff01007387 */ /* 0x000fe20000100c00 */
[----:B------:R-:W-:-:S02]  /*1ba0*/  MOV R24, R72 ;  /* 0x0000004800187202 */ /* 0x000fc40000000f00 */
[----:B---3--:R-:W-:Y:S01]  /*1bb0*/  MOV R25, R9 ;  /* 0x0000000900197202 */ /* 0x008fe20000000f00 */
[----:B------:R-:W-:Y:S01]  /*1bc0*/  IMAD.U32 R9, RZ, RZ, UR36 ;  /* 0x00000024ff097e24 */ /* 0x000fe2000f8e00ff */
[----:B------:R-:W-:Y:S01]  /*1bd0*/  SEL R4, RZ, 0x1, P0 ;  /* 0x00000001ff047807 */ /* 0x000fe20000000000 */
[----:B------:R-:W-:Y:S01]  /*1be0*/  STL.128 [R1+0x270], RZ ;  /* 0x000270ff01007387 */ /* 0x000fe20000100c00 */
[C---:B------:R-:W-:Y:S01]  /*1bf0*/  IADD3 R0, P2, R24.reuse, 0x32450, RZ ;  /* 0x0003245018007810 */ /* 0x040fe20007f5e0ff */
[----:B------:R-:W-:Y:S01]  /*1c00*/  UIADD3 UR6, UR42, UR8, URZ ;  /* 0x000000082a067290 */ /* 0x000fe2000fffe03f */
[C---:B------:R-:W-:Y:S01]  /*1c10*/  IADD3 R14, P3, R24.reuse, 0x32460, RZ ;  /* 0x00032460180e7810 */ /* 0x040fe20007f7e0ff */
[----:B------:R0:W-:Y:S01]  /*1c20*/  STL.128 [R1+0x20], R4 ;  /* 0x0000200401007387 */ /* 0x0001e20000100c00 */
[C---:B----4-:R-:W-:Y:S01]  /*1c30*/  IADD3 R12, P0, R24.reuse, 0x32430, RZ ;  /* 0x00032430180c7810 */ /* 0x050fe20007f1e0ff */
[----:B------:R-:W-:Y:S01]  /*1c40*/  IMAD.MOV.U32 R10, RZ, RZ, R4 ;  /* 0x000000ffff0a7224 */ /* 0x000fe200078e0004 */
[----:B------:R-:W-:Y:S01]  /*1c50*/  IADD3 R2, P1, R24, 0x32440, RZ ;  /* 0x0003244018027810 */ /* 0x000fe20007f3e0ff */
[----:B------:R1:W-:Y:S01]  /*1c60*/  STL.128 [R1+0x280], RZ ;  /* 0x000280ff01007387 */ /* 0x0003e20000100c00 */
[----:B------:R-:W-:Y:S01]  /*1c70*/  UIADD3 UR4, UR6, UR4, URZ ;  /* 0x0000000406047290 */ /* 0x000fe2000fffe03f */
[--C-:B------:R-:W-:Y:S01]  /*1c80*/  IMAD.X R13, RZ, RZ, R25.reuse, P0 ;  /* 0x000000ffff0d7224 */ /* 0x100fe200000e0619 */
[C---:B------:R-:W-:Y:S01]  /*1c90*/  IADD3 R29, P0, R16.reuse, 0x230, RZ ;  /* 0x00000230101d7810 */ /* 0x040fe20007f1e0ff */
[----:B------:R-:W-:Y:S01]  /*1ca0*/  IMAD.X R3, RZ, RZ, R25, P1 ;  /* 0x000000ffff037224 */ /* 0x000fe200008e0619 */
[----:B------:R1:W-:Y:S01]  /*1cb0*/  STL.128 [R1+0x50], R8 ;  /* 0x0000500801007387 */ /* 0x0003e20000100c00 */
[----:B------:R-:W-:-:S02]  /*1cc0*/  IADD3 R28, P1, R16, 0x260, RZ ;  /* 0x00000260101c7810 */ /* 0x000fc40007f3e0ff */
[--C-:B------:R-:W-:Y:S01]  /*1cd0*/  IMAD.X R40, RZ, RZ, R17.reuse, P0 ;  /* 0x000000ffff287224 */ /* 0x100fe200000e0611 */
[----:B------:R1:W-:Y:S02]  /*1ce0*/  STL.64 [R1+0x8], R12 ;  /* 0x0000080c01007387 */ /* 0x0003e40000100a00 */
[----:B------:R-:W-:Y:S02]  /*1cf0*/  IMAD.X R39, RZ, RZ, R17, P1 ;  /* 0x000000ffff277224 */ /* 0x000fe400008e0611 */
[--C-:B0-----:R-:W-:Y:S01]  /*1d00*/  IMAD.X R5, RZ, RZ, R25.reuse, P2 ;  /* 0x000000ffff057224 */ /* 0x101fe200010e0619 */
[----:B------:R1:W-:Y:S01]  /*1d10*/  STL.64 [R1+0x10], R2 ;  /* 0x0000100201007387 */ /* 0x0003e20000100a00 */
[----:B------:R-:W-:Y:S01]  /*1d20*/  IMAD.X R7, RZ, RZ, R25, P3 ;  /* 0x000000ffff077224 */ /* 0x000fe200018e0619 */
[----:B------:R-:W-:Y:S01]  /*1d30*/  PLOP3.LUT P3, PT, PT, PT, UP1, 0x80, 0x0 ;  /* 0x000000000000781c */ /* 0x000fe20003f6f018 */
[----:B------:R-:W-:Y:S01]  /*1d40*/  IMAD.MOV.U32 R4, RZ, RZ, R0 ;  /* 0x000000ffff047224 */ /* 0x000fe200078e0000 */
[----:B------:R1:W-:Y:S01]  /*1d50*/  STL.64 [R1+0x30], R2 ;  /* 0x0000300201007387 */ /* 0x0003e20000100a00 */
[----:B------:R-:W-:Y:S01]  /*1d60*/  IMAD.MOV.U32 R6, RZ, RZ, R14 ;  /* 0x000000ffff067224 */ /* 0x000fe200078e000e */
[----:B------:R-:W-:-:S02]  /*1d70*/  IADD3 R38, P2, R16, 0x38, RZ ;  /* 0x0000003810267810 */ /* 0x000fc40007f5e0ff */
[----:B------:R1:W-:Y:S03]  /*1d80*/  STL.128 [R1+0x290], RZ ;  /* 0x000290ff01007387 */ /* 0x0003e60000100c00 */
[----:B------:R-:W-:Y:S01]  /*1d90*/  IMAD.X R53, RZ, RZ, R17, P2 ;  /* 0x000000ffff357224 */ /* 0x000fe200010e0611 */
[----:B------:R1:W-:Y:S04]  /*1da0*/  STL.128 [R1+0x40], R4 ;  /* 0x0000400401007387 */ /* 0x0003e80000100c00 */
[----:B------:R1:W-:Y:S04]  /*1db0*/  STL.64 [R1+0x68], R6 ;  /* 0x0000680601007387 */ /* 0x0003e80000100a00 */
[----:B------:R1:W-:Y:S04]  /*1dc0*/  STL.128 [R1+0x2a0], RZ ;  /* 0x0002a0ff01007387 */ /* 0x0003e80000100c00 */
        /* <DEDUP_REMOVED lines=27> */
[----:B------:R1:W-:Y:S04]  /*1f80*/  STL.64 [R1], RZ ;  /* 0x000000ff01007387 */ /* 0x0003e80000100a00 */
[----:B------:R1:W-:Y:S01]  /*1f90*/  STL.64 [R1+0x38], RZ ;  /* 0x000038ff01007387 */ /* 0x0003e20000100a00 */
        /* <DEDUP_REMOVED lines=11> */
.L_x_12070:
[----:B------:R-:W-:-:S11]  /*2050*/  UISETP.NE.AND UP1, UPT, UR5, 0x1, UPT ;  /* 0x000000010500788c */ /* 0x000fd6000bf25270 */
[----:B------:R-:W-:Y:S02]  /*2060*/  @UP1 ULDC.64 UR10, c[0x0][0xae0] ;  /* 0x0002b800000a1ab9 */ /* 0x000fe40000000a00 */
[----:B------:R-:W-:-:S04]  /*2070*/  UIMAD.WIDE.U32 UR6, UR8, UR10, URZ ;  /* 0x0000000a080672a5 */ /* 0x000fc8000f8e003f */
[----:B------:R-:W-:-:S12]  /*2080*/  @UP1 USHF.R.U32.HI UR8, URZ, UR11, UR7 ;  /* 0x0000000b3f081299 */ /* 0x000fd80008011607 */
.L_x_12071:
[----:B------:R-:W-:-:S04]  /*2090*/  UIMAD UR8, UR8, UR5, UR5 ;  /* 0x00000005080872a4 */ /* 0x000fc8000f8e0205 */
[----:B------:R-:W-:-:S04]  /*20a0*/  UISETP.LT.AND UP1, UPT, UR4, UR8, UPT ;  /* 0x000000080400728c */ /* 0x000fc8000bf21270 */
[----:B------:R-:W-:-:S12]  /*20b0*/  USEL UR4, UR4, UR8, UP1 ;  /* 0x0000000804047287 */ /* 0x000fd80008800000 */
.L_x_12069:
[----:B------:R-:W-:Y:S02]  /*20c0*/  UIADD3 UR6, UR48, 0x5f, URZ ;  /* 0x0000005f30067890 */ /* 0x000fe4000fffe03f */
[----:B------:R-:W-:Y:S02]  /*20d0*/  UIADD3 UR8, UR4, 0x5f, URZ ;  /* 0x0000005f04087890 */ /* 0x000fe4000fffe03f */
[----:B------:R-:W-:Y:S02]  /*20e0*/  UIMAD.WIDE UR6, UR6, 0x2aaaaaab, URZ ;  /* 0x2aaaaaab060678a5 */ /* 0x000fe4000f8e023f */
[----:B------:R-:W-:Y:S01]  /*20f0*/  UIMAD.WIDE UR8, UR8, 0x2aaaaaab, URZ ;  /* 0x2aaaaaab080878a5 */ /* 0x000fe2000f8e023f */
[----:B------:R-:W-:Y:S01]  /*2100*/  @UP0 ULDC UR10, c[0x0][0x44c] ;  /* 0x00011300000a0ab9 */ /* 0x000fe20000000800 */
[----:B------:R-:W-:Y:S02]  /*2110*/  USHF.R.U32.HI UR4, URZ, 0x1f, UR7 ;  /* 0x0000001f3f047899 */ /* 0x000fe40008011607 */
[----:B------:R-:W-:-:S02]  /*2120*/  UIMAD.WIDE.U32 UR10, UR39, UR10, URZ ;  /* 0x0000000a270a72a5 */ /* 0x000fc4000f8e003f */
[----:B------:R-:W-:Y:S01]  /*2130*/  USHF.R.U32.HI UR6, URZ, 0x1f, UR9 ;  /* 0x0000001f3f067899 */ /* 0x000fe20008011609 */
[----:B------:R-:W-:Y:S01]  /*2140*/  @UP0 ULDC UR13, c[0x0][0x450] ;  /* 0x00011400000d0ab9 */ /* 0x000fe20000000800 */
[----:B------:R-:W-:Y:S01]  /*2150*/  UMOV UR12, UR39 ;  /* 0x00000027000c7c82 */ /* 0x000fe20008000000 */
[----:B------:R-:W-:Y:S02]  /*2160*/  UIADD3 UR46, UR48, -UR47, URZ ;  /* 0x8000002f302e7290 */ /* 0x000fe4000fffe03f */
[----:B------:R-:W-:Y:S02]  /*2170*/  @UP0 USHF.R.U32.HI UR12, URZ, UR13, UR11 ;  /* 0x0000000d3f0c0299 */ /* 0x000fe4000801160b */
[----:B------:R-:W-:Y:S02]  /*2180*/  ULEA.HI.SX32 UR4, UR7, UR4, 0x1c ;  /* 0x0000000407047291 */ /* 0x000fe4000f8fe23f */
[----:B------:R-:W-:Y:S02]  /*2190*/  ULEA.HI.SX32 UR6, UR9, UR6, 0x1c ;  /* 0x0000000609067291 */ /* 0x000fe4000f8fe23f */
[----:B------:R-:W-:-:S02]  /*21a0*/  UIADD3 UR7, UR46, UR12, URZ ;  /* 0x0000000c2e077290 */ /* 0x000fc4000fffe03f */
        /* <DEDUP_REMOVED lines=15> */
.L_x_12073:
[----:B------:R-:W-:-:S11]  /*22a0*/  UISETP.NE.AND UP0, UPT, UR5, 0x1, UPT ;  /* 0x000000010500788c */ /* 0x000fd6000bf05270 */
[----:B------:R-:W-:Y:S02]  /*22b0*/  @UP0 ULDC.64 UR12, c[0x0][0xae0] ;  /* 0x0002b800000c0ab9 */ /* 0x000fe40000000a00 */
[----:B------:R-:W-:-:S04]  /*22c0*/  UIMAD.WIDE.U32 UR8, UR7, UR12, URZ ;  /* 0x0000000c070872a5 */ /* 0x000fc8000f8e003f */
[----:B------:R-:W-:-:S12]  /*22d0*/  @UP0 USHF.R.U32.HI UR7, URZ, UR13, UR9 ;  /* 0x0000000d3f070299 */ /* 0x000fd80008011609 */
.L_x_12074:
[----:B------:R-:W-:-:S04]  /*22e0*/  UIMAD UR5, UR7, UR5, URZ ;  /* 0x00000005070572a4 */ /* 0x000fc8000f8e023f */
[----:B------:R-:W-:-:S04]  /*22f0*/  UISETP.LT.AND UP0, UPT, UR10, UR5, UPT ;  /* 0x000000050a00728c */ /* 0x000fc8000bf01270 */
[----:B------:R-:W-:-:S12]  /*2300*/  USEL UR10, UR10, UR5, !UP0 ;  /* 0x000000050a0a7287 */ /* 0x000fd8000c000000 */
.L_x_12072:
[----:B------:R-:W-:Y:S02]  /*2310*/  UIMAD.WIDE UR4, UR10, 0x2aaaaaab, URZ ;  /* 0x2aaaaaab0a0478a5 */ /* 0x000fe4000f8e023f */
[----:B------:R-:W-:Y:S02]  /*2320*/  ULOP3.LUT UR43, UR44, 0xff, URZ, 0xc0, !UPT ;  /* 0x000000ff2c2b7892 */ /* 0x000fe4000f8ec03f */
[----:B------:R-:W-:Y:S02]  /*2330*/  USHF.R.U32.HI UR4, URZ, 0x1f, UR5 ;  /* 0x0000001f3f047899 */ /* 0x000fe40008011605 */
[----:B------:R-:W-:Y:S02]  /*2340*/  USHF.R.U32.HI UR44, URZ, 0x10, UR44 ;  /* 0x000000103f2c7899 */ /* 0x000fe4000801162c */
[----:B------:R-:W-:-:S04]  /*2350*/  ULEA.HI.SX32 UR4, UR5, UR4, 0x1c ;  /* 0x0000000405047291 */ /* 0x000fc8000f8fe23f */
[----:B------:R-:W-:-:S04]  /*2360*/  UISETP.LT.AND UP0, UPT, URZ, UR4, UPT ;  /* 0x000000043f00728c */ /* 0x000fc8000bf01270 */
[----:B------:R-:W-:-:S03]  /*2370*/  USEL UR45, URZ, UR4, !UP0 ;  /* 0x000000043f2d7287 */ /* 0x000fc6000c000000 */
[----:B------:R-:W-:Y:S01]  /*2380*/  UMOV UR4, URZ ;  /* 0x0000003f00047c82 */ /* 0x000fe20008000000 */
[----:B------:R-:W-:-:S06]  /*2390*/  UISETP.GT.AND UP0, UPT, UR6, UR45, UPT ;  /* 0x0000002d0600728c */ /* 0x000fcc000bf04270 */
[----:B------:R-:W-:-:S13]  /*23a0*/  PLOP3.LUT P0, PT, PT, PT, UP0, 0x80, 0x0 ;  /* 0x000000000000781c */ /* 0x000fda0003f0f008 */
[----:B------:R-:W-:Y:S05]  /*23b0*/  @!P0 BRA `(.L_x_12075) ;  /* 0x0000000000948947 */ /* 0x000fea0003800000 */
[----:B------:R-:W-:Y:S01]  /*23c0*/  UISETP.NE.AND UP0, UPT, UR44, URZ, UPT ;  /* 0x0000003f2c00728c */ /* 0x000fe2000bf05270 */
[----:B------:R-:W-:-:S03]  /*23d0*/  ULDC UR4, c[0x0][0xae8] ;  /* 0x0002ba0000047ab9 */ /* 0x000fc60000000800 */
[----:B------:R-:W-:-:S04]  /*23e0*/  USEL UR10, UR44, UR4, UP0 ;  /* 0x000000042c0a7287 */ /* 0x000fc80008000000 */
[----:B------:R-:W-:Y:S02]  /*23f0*/  UIADD3 UR4, UR10, -0x1, UR6 ;  /* 0xffffffff0a047890 */ /* 0x000fe4000fffe006 */
[----:B-1----:R-:W-:Y:S02]  /*2400*/  IMAD.U32 R3, RZ, RZ, UR10 ;  /* 0x0000000aff037e24 */ /* 0x002fe4000f8e00ff */
[----:B------:R-:W-:-:S03]  /*2410*/  UIADD3 UR7, -UR45, UR4, URZ ;  /* 0x000000042d077290 */ /* 0x000fc6000fffe13f */
[-C--:B------:R-:W-:Y:S01]  /*2420*/  IABS R0, R3.reuse ;  /* 0x0000000300007213 */ /* 0x080fe20000000000 */
[----:B------:R-:W-:Y:S01]  /*2430*/  UMOV UR4, URZ ;  /* 0x0000003f00047c82 */ /* 0x000fe20008000000 */
[----:B------:R-:W-:Y:S01]  /*2440*/  IABS R5, R3 ;  /* 0x0000000300057213 */ /* 0x000fe20000000000 */
[----:B------:R-:W-:Y:S01]  /*2450*/  IMAD.U32 R4, RZ, RZ, UR7 ;  /* 0x00000007ff047e24 */ /* 0x000fe2000f8e00ff */
[----:B------:R-:W-:Y:S01]  /*2460*/  R2UR UR11, R0 ;  /* 0x00000000000b72ca */ /* 0x000fe200000e0000 */
[----:B------:R-:W-:-:S03]  /*2470*/  ULOP3.LUT UR7, UR7, UR10, URZ, 0x3c, !UPT ;  /* 0x0000000a07077292 */ /* 0x000fc6000f8e3c3f */
[----:B------:R-:W-:-:S05]  /*2480*/  IABS R4, R4 ;  /* 0x0000000400047213 */ /* 0x000fca0000000000 */
[----:B------:R-:W-:-:S04]  /*2490*/  IMAD.MOV.U32 R3, RZ, RZ, R4 ;  /* 0x000000ffff037224 */ /* 0x000fc800078e0004 */
[----:B------:R-:W0:Y:S01]  /*24a0*/  I2F.RP R0, UR11 ;  /* 0x0000000b00007d06 */ /* 0x000e220008209400 */
[----:B------:R-:W-:-:S07]  /*24b0*/  R2UR UR9, R3 ;  /* 0x00000000030972ca */ /* 0x000fce00000e0000 */
        /* <DEDUP_REMOVED lines=21> */
.L_x_12075:
[----:B------:R-:W-:Y:S01]  /*2610*/  UIMAD UR45, UR43, UR4, UR45 ;  /* 0x000000042b2d72a4 */ /* 0x000fe2000f8e022d */
[----:B------:R-:W-:Y:S01]  /*2620*/  IMAD.U32 R0, RZ, RZ, UR6 ;  /* 0x00000006ff007e24 */ /* 0x000fe2000f8e00ff */
[----:B------:R-:W-:Y:S01]  /*2630*/  PLOP3.LUT P0, PT, PT, PT, PT, 0x80, 0x0 ;  /* 0x000000000000781c */ /* 0x000fe20003f0f070 */
[----:B-1----:R-:W-:-:S05]  /*2640*/  IMAD.U32 R3, RZ, RZ, UR4 ;  /* 0x00000004ff037e24 */ /* 0x002fca000f8e00ff */
[----:B------:R-:W-:-:S04]  /*2650*/  VIADDMNMX R0, R3, UR45, R0, PT ;  /* 0x0000002d03007c46 */ /* 0x000fc8000b800100 */
[----:B------:R-:W-:-:S13]  /*2660*/  R2UR UR49, R0 ;  /* 0x00000000003172ca */ /* 0x000fda00000e0000 */
[----:B------:R-:W-:-:S06]  /*2670*/  UISETP.GT.AND UP0, UPT, UR49, UR45, UPT ;  /* 0x0000002d3100728c */ /* 0x000fcc000bf04270 */
[----:B------:R-:W-:-:S13]  /*2680*/  PLOP3.LUT P1, PT, PT, PT, UP0, 0x80, 0x0 ;  /* 0x000000000000781c */ /* 0x000fda0003f2f008 */
[----:B------:R-:W-:Y:S05]  /*2690*/  @!P1 BRA `(.L_x_12076) ;  /* 0x000001cc00309947 */ /* 0x000fea0003800000 */
[----:B------:R-:W2:Y:S01]  /*26a0*/  LDL R2, [R1+0x4cc] ;  /* 0x0004cc0001027983 */ /* 0x000ea20000100800 */
[----:B------:R-:W-:Y:S01]  /*26b0*/  VIADD R8, R72, 0x400 ;  /* 0x0000040048087836 */ /* 0x000fe20000000000 */
[----:B------:R-:W-:Y:S01]  /*26c0*/  IADD3 R36, P5, R16, 0xa8, RZ ;  /* 0x000000a810247810 */ /* 0x000fe20007fbe0ff */
[----:B------:R-:W-:Y:S01]  /*26d0*/  IMAD.MOV.U32 R4, RZ, RZ, 0x1 ;  /* 0x00000001ff047424 */ /* 0x000fe200078e00ff */
[----:B------:R-:W-:Y:S01]  /*26e0*/  STL.64 [R1+0x78], RZ ;  /* 0x000078ff01007387 */ /* 0x000fe20000100a00 */
[----:B------:R-:W-:Y:S01]  /*26f0*/  IMAD.MOV.U32 R5, RZ, RZ, RZ ;  /* 0x000000ffff057224 */ /* 0x000fe200078e00ff */
[----:B------:R-:W-:Y:S01]  /*2700*/  SHF.R.U32.HI R8, RZ, 0x4, R8 ;  /* 0x00000004ff087819 */ /* 0x000fe20000011608 */
[----:B------:R-:W-:Y:S01]  /*2710*/  IMAD.MOV.U32 R6, RZ, RZ, 0x1 ;  /* 0x00000001ff067424 */ /* 0x000fe200078e00ff */
[----:B------:R-:W-:Y:S01]  /*2720*/  STL.128 [R1+0xb0], RZ ;  /* 0x0000b0ff01007387 */ /* 0x000fe20000100c00 */
[----:B------:R-:W-:Y:S01]  /*2730*/  IMAD.MOV.U32 R7, RZ, RZ, RZ ;  /* 0x000000ffff077224 */ /* 0x000fe200078e00ff */
[----:B------:R-:W-:Y:S01]  /*2740*/  LOP3.LUT R8, R8, 0x3fff, RZ, 0xc0, !PT ;  /* 0x00003fff08087812 */ /* 0x000fe200078ec0ff */
[----:B------:R-:W-:Y:S01]  /*2750*/  IMAD.MOV.U32 R10, RZ, RZ, 0x1 ;  /* 0x00000001ff0a7424 */ /* 0x000fe200078e00ff */
[----:B------:R-:W-:Y:S01]  /*2760*/  STL.128 [R1+0xc0], RZ ;  /* 0x0000c0ff01007387 */ /* 0x000fe20000100c00 */
[----:B------:R-:W-:Y:S01]  /*2770*/  IMAD.MOV.U32 R11, RZ, RZ, RZ ;  /* 0x000000ffff0b7224 */ /* 0x000fe200078e00ff */
[C---:B------:R-:W-:Y:S01]  /*2780*/  IADD3 R26, P6, R16.reuse, 0x78, RZ ;  /* 0x00000078101a7810 */ /* 0x040fe20007fde0ff */
[----:B------:R-:W-:Y:S01]  /*2790*/  IMAD.X R37, RZ, RZ, R17, P5 ;  /* 0x000000ffff257224 */ /* 0x000fe200028e0611 */
[----:B------:R0:W-:Y:S01]  /*27a0*/  STL.128 [R1+0x80], R4 ;  /* 0x0000800401007387 */ /* 0x0001e20000100c00 */
[----:B------:R-:W-:-:S02]  /*27b0*/  IADD3 R35, P1, R16, 0x80, RZ ;  /* 0x0000008010237810 */ /* 0x000fc40007f3e0ff */
[C---:B------:R-:W-:Y:S01]  /*27c0*/  IADD3 R34, P2, R16.reuse, 0x88, RZ ;  /* 0x0000008810227810 */ /* 0x040fe20007f5e0ff */
[----:B------:R-:W-:Y:S01]  /*27d0*/  STL.64 [R1+0x90], R10 ;  /* 0x0000900a01007387 */ /* 0x000fe20000100a00 */
[--C-:B------:R-:W-:Y:S01]  /*27e0*/  IMAD.X R27, RZ, RZ, R17.reuse, P6 ;  /* 0x000000ffff1b7224 */ /* 0x100fe200030e0611 */
[C---:B------:R-:W-:Y:S01]  /*27f0*/  IADD3 R33, P3, R16.reuse, 0x90, RZ ;  /* 0x0000009010217810 */ /* 0x040fe20007f7e0ff */
[--C-:B------:R-:W-:Y:S01]  /*2800*/  IMAD.X R50, RZ, RZ, R17.reuse, P1 ;  /* 0x000000ffff327224 */ /* 0x100fe200008e0611 */
[----:B------:R-:W-:Y:S01]  /*2810*/  STL.128 [R1+0xd0], RZ ;  /* 0x0000d0ff01007387 */ /* 0x000fe20000100c00 */
[--C-:B------:R-:W-:Y:S01]  /*2820*/  IMAD.X R51, RZ, RZ, R17.reuse, P2 ;  /* 0x000000ffff337224 */ /* 0x100fe200010e0611 */
[C---:B------:R-:W-:Y:S01]  /*2830*/  IADD3 R32, P4, R16.reuse, 0x98, RZ ;  /* 0x0000009810207810 */ /* 0x040fe20007f9e0ff */
[----:B------:R-:W-:Y:S01]  /*2840*/  IMAD.X R48, RZ, RZ, R17, P3 ;  /* 0x000000ffff307224 */ /* 0x000fe200018e0611 */
[----:B------:R-:W-:Y:S01]  /*2850*/  STL.128 [R1+0xe0], RZ ;  /* 0x0000e0ff01007387 */ /* 0x000fe20000100c00 */
[----:B------:R-:W-:-:S02]  /*2860*/  IADD3 R31, P5, R16, 0xa0, RZ ;  /* 0x000000a0101f7810 */ /* 0x000fc40007fbe0ff */
[----:B------:R-:W-:Y:S01]  /*2870*/  IADD3 R30, P6, R16, 0xb0, RZ ;  /* 0x000000b0101e7810 */ /* 0x000fe20007fde0ff */
[----:B0-----:R-:W-:Y:S01]  /*2880*/  IMAD.MOV.U32 R5, RZ, RZ, 0x40000040 ;  /* 0x40000040ff057424 */ /* 0x001fe200078e00ff */
[C---:B------:R-:W-:Y:S01]  /*2890*/  LOP3.LUT R6, R8.reuse, 0x3000000, RZ, 0xfc, !PT ;  /* 0x0300000008067812 */ /* 0x040fe200078efcff */
[----:B------:R-:W-:Y:S01]  /*28a0*/  IMAD.MOV.U32 R7, RZ, RZ, 0x40000040 ;  /* 0x40000040ff077424 */ /* 0x000fe200078e00ff */
[----:B------:R-:W-:Y:S01]  /*28b0*/  LOP3.LUT R8, R8, 0x10000, RZ, 0xfc, !PT ;  /* 0x0001000008087812 */ /* 0x000fe200078efcff */
[----:B------:R-:W-:Y:S01]  /*28c0*/  STL.128 [R1+0xf0], RZ ;  /* 0x0000f0ff01007387 */ /* 0x000fe20000100c00 */
[C---:B------:R-:W-:Y:S01]  /*28d0*/  IADD3 R44, P1, R16.reuse, 0x110, RZ ;  /* 0x00000110102c7810 */ /* 0x040fe20007f3e0ff */
[--C-:B------:R-:W-:Y:S01]  /*28e0*/  IMAD.X R49, RZ, RZ, R17.reuse, P4 ;  /* 0x000000ffff317224 */ /* 0x100fe200020e0611 */
[----:B------:R-:W-:Y:S01]  /*28f0*/  IADD3 R42, P2, R16, 0x118, RZ ;  /* 0x00000118102a7810 */ /* 0x000fe20007f5e0ff */
[----:B------:R-:W-:Y:S01]  /*2900*/  STL.128 [R1+0x100], RZ ;  /* 0x000100ff01007387 */ /* 0x000fe20000100c00 */
[----:B------:R-:W-:-:S02]  /*2910*/  IMAD.X R46, RZ, RZ, R17, P5 ;  /* 0x000000ffff2e7224 */ /* 0x000fc400028e0611 */
[--C-:B------:R-:W-:Y:S02]  /*2920*/  IMAD.X R47, RZ, RZ, R17.reuse, P6 ;  /* 0x000000ffff2f7224 */ /* 0x100fe400030e0611 */
[--C-:B------:R-:W-:Y:S02]  /*2930*/  IMAD.X R45, RZ, RZ, R17.reuse, P1 ;  /* 0x000000ffff2d7224 */ /* 0x100fe400008e0611 */
[----:B------:R-:W-:Y:S01]  /*2940*/  IMAD.X R43, RZ, RZ, R17, P2 ;  /* 0x000000ffff2b7224 */ /* 0x000fe200010e0611 */
[----:B--2---:R-:W0:Y:S02]  /*2950*/  SHFL.IDX PT, R0, R2, RZ, 0x1f ;  /* 0x00001fff02007589 */ /* 0x004e2400000e0000 */
[----:B0-----:R-:W-:-:S04]  /*2960*/  LEA.HI R2, R0, R0, RZ, 0x1 ;  /* 0x0000000000027211 */ /* 0x001fc800078f08ff */
[----:B------:R-:W-:Y:S01]  /*2970*/  LOP3.LUT R3, R2, 0x7fffe, RZ, 0xc0, !PT ;  /* 0x0007fffe02037812 */ /* 0x000fe200078ec0ff */
[----:B------:R-:W-:-:S04]  /*2980*/  VIADD R2, R72, 0x1c400 ;  /* 0x0001c40048027836 */ /* 0x000fc80000000000 */
[----:B------:R-:W-:Y:S01]  /*2990*/  IMAD.IADD R0, R0, 0x1, -R3 ;  /* 0x0000000100007824 */ /* 0x000fe200078e0a03 */
[----:B------:R-:W-:Y:S01]  /*29a0*/  SHF.R.U32.HI R2, RZ, 0x4, R2 ;  /* 0x00000004ff027819 */ /* 0x000fe20000011602 */
[----:B------:R-:W-:-:S03]  /*29b0*/  VIADD R3, R72, 0x18400 ;  /* 0x0001840048037836 */ /* 0x000fc60000000000 */
[----:B------:R-:W-:Y:S01]  /*29c0*/  LOP3.LUT R2, R2, 0x3fff, RZ, 0xc0, !PT ;  /* 0x00003fff02027812 */ /* 0x000fe200078ec0ff */
[----:B------:R-:W-:Y:S01]  /*29d0*/  IMAD R0, R0, 0x2000, R3 ;  /* 0x0000200000007824 */ /* 0x000fe200078e0203 */
[----:B------:R-:W-:Y:S02]  /*29e0*/  LOP3.LUT P0, RZ, R3, 0x1bf, RZ, 0xc0, !PT ;  /* 0x000001bf03ff7812 */ /* 0x000fe4000780c0ff */
[----:B------:R-:W-:Y:S01]  /*29f0*/  LOP3.LUT R4, R2, 0x10000, RZ, 0xfc, !PT ;  /* 0x0001000002047812 */ /* 0x000fe200078efcff */
[----:B------:R-:W-:Y:S01]  /*2a00*/  VIADD R3, R0, 0xa000 ;  /* 0x0000a00000037836 */ /* 0x000fe20000000000 */
[----:B------:R-:W-:-:S03]  /*2a10*/  SHF.R.U32.HI R0, RZ, 0x4, R0 ;  /* 0x00000004ff007819 */ /* 0x000fc60000011600 */
[----:B------:R0:W-:Y:S01]  /*2a20*/  STL.128 [R1+0xa0], R4 ;  /* 0x0000a00401007387 */ /* 0x0001e20000100c00 */
[----:B------:R-:W-:Y:S02]  /*2a30*/  SHF.R.U32.HI R3, RZ, 0x4, R3 ;  /* 0x00000004ff037819 */ /* 0x000fe40000011603 */
[----:B------:R-:W-:Y:S02]  /*2a40*/  LOP3.LUT R0, R0, 0x3fff, RZ, 0xc0, !PT ;  /* 0x00003fff00007812 */ /* 0x000fe400078ec0ff */
[----:B------:R-:W-:Y:S02]  /*2a50*/  LOP3.LUT R3, R3, 0x3fff, RZ, 0xc0, !PT ;  /* 0x00003fff03037812 */ /* 0x000fe400078ec0ff */
[----:B------:R-:W-:Y:S02]  /*2a60*/  LOP3.LUT R2, R0, 0x10000, RZ, 0xfc, !PT ;  /* 0x0001000000027812 */ /* 0x000fe400078efcff */
[----:B------:R-:W-:Y:S01]  /*2a70*/  LOP3.LUT R0, R3, 0x10000, RZ, 0xfc, !PT ;  /* 0x0001000003007812 */ /* 0x000fe200078efcff */
[----:B------:R-:W-:-:S05]  /*2a80*/  IMAD.MOV.U32 R3, RZ, RZ, 0x40000040 ;  /* 0x40000040ff037424 */ /* 0x000fca00078e00ff */
[----:B------:R1:W-:Y:S01]  /*2a90*/  STL.64 [R1+0x98], R2 ;  /* 0x0000980201007387 */ /* 0x0003e20000100a00 */
[----:B0-----:R-:W-:Y:S02]  /*2aa0*/  IMAD.MOV.U32 R6, RZ, RZ, R8 ;  /* 0x000000ffff067224 */ /* 0x001fe400078e0008 */
[----:B------:R-:W-:-:S05]  /*2ab0*/  IMAD.MOV.U32 R4, RZ, RZ, R0 ;  /* 0x000000ffff047224 */ /* 0x000fca00078e0000 */
[----:B------:R1:W-:Y:S01]  /*2ac0*/  STL.128 [R1+0x110], R4 ;  /* 0x0001100401007387 */ /* 0x0003e20000100c00 */
[----:B------:R-:W-:Y:S05]  /*2ad0*/  @!P0 BRA `(.L_x_12077) ;  /* 0x0000000000408947 */ /* 0x000fea0003800000 */
[----:B-1----:R-:W-:Y:S01]  /*2ae0*/  MOV R2, 0x0 ;  /* 0x0000000000027802 */ /* 0x002fe20000000f00 */
        /* <DEDUP_REMOVED lines=15> */
.L_x_12077:
[----:B------:R-:W2:Y:S01]  /*2be0*/  LDL R41, [R1+0x21c] ;  /* 0x00021c0001297983 */ /* 0x000ea20000100800 */
[----:B-1----:R-:W0:Y:S01]  /*2bf0*/  LDC.64 R4, c[0x0][0xad8] ;  /* 0x0002b600ff047b82 */ /* 0x002e220000000a00 */
[----:B------:R-:W-:Y:S01]  /*2c00*/  IADD3 R20, P0, R16, 0x120, RZ ;  /* 0x0000012010147810 */ /* 0x000fe20007f1e0ff */
[----:B------:R-:W-:Y:S01]  /*2c10*/  IMAD.U32 R9, RZ, RZ, UR48 ;  /* 0x00000030ff097e24 */ /* 0x000fe2000f8e00ff */
[----:B------:R-:W1:Y:S01]  /*2c20*/  S2R R52, SR_TID.X ;  /* 0x0000000000347919 */ /* 0x000e620000002100 */
[----:B------:R-:W-:Y:S01]  /*2c30*/  IMAD.U32 R8, RZ, RZ, UR47 ;  /* 0x0000002fff087e24 */ /* 0x000fe2000f8e00ff */
[----:B------:R-:W-:Y:S01]  /*2c40*/  BSSY B0, `(.L_x_12078) ;  /* 0x000001c000007945 */ /* 0x000fe20003800000 */
[----:B------:R-:W-:Y:S01]  /*2c50*/  IMAD.MOV.U32 R12, RZ, RZ, RZ ;  /* 0x000000ffff0c7224 */ /* 0x000fe200078e00ff */
[----:B------:R3:W-:Y:S01]  /*2c60*/  STL.64 [R1+0x130], R26 ;  /* 0x0001301a01007387 */ /* 0x0007e20000100a00 */
[----:B------:R-:W4:Y:S01]  /*2c70*/  LDC.64 R2, c[0x0][0xae0] ;  /* 0x0002b800ff027b82 */ /* 0x000f220000000a00 */
[----:B------:R-:W-:-:S02]  /*2c80*/  IMAD.X R21, RZ, RZ, R17, P0 ;  /* 0x000000ffff157224 */ /* 0x000fc400000e0611 */
[----:B------:R0:W-:Y:S04]  /*2c90*/  STL.64 [R1+0x120], R178 ;  /* 0x000120b201007387 */ /* 0x0001e80000100a00 */
[----:B------:R0:W-:Y:S01]  /*2ca0*/  STL.64 [R1+0x128], R20 ;  /* 0x0001281401007387 */ /* 0x0001e20000100a00 */
[----:B------:R-:W5:Y:S03]  /*2cb0*/  LDC R10, c[0x0][0xad4] ;  /* 0x0002b500ff0a7b82 */ /* 0x000f660000000800 */
[----:B------:R0:W-:Y:S04]  /*2cc0*/  STL.U8 [R1+0x138], RZ ;  /* 0x000138ff01007387 */ /* 0x0001e80000100000 */
[----:B------:R0:W-:Y:S01]  /*2cd0*/  STL.U8 [R1+0x16c], RZ ;  /* 0x00016cff01007387 */ /* 0x0001e20000100000 */
[----:B------:R-:W3:Y:S01]  /*2ce0*/  LDC.64 R6, c[0x0][0x448] ;  /* 0x00011200ff067b82 */ /* 0x000ee20000000a00 */
[----:B0-----:R-:W-:-:S02]  /*2cf0*/  IMAD.MOV.U32 R11, RZ, RZ, R4 ;  /* 0x000000ffff0b7224 */ /* 0x001fc400078e0004 */
[----:B------:R-:W-:-:S05]  /*2d00*/  IMAD.MOV.U32 R13, RZ, RZ, R5 ;  /* 0x000000ffff0d7224 */ /* 0x000fca00078e0005 */
[----:B------:R-:W0:Y:S01]  /*2d10*/  LDC R220, c[0x0][0x450] ;  /* 0x00011400ffdc7b82 */ /* 0x000e220000000800 */
[----:B----4-:R-:W-:Y:S02]  /*2d20*/  IMAD.MOV.U32 R14, RZ, RZ, R2 ;  /* 0x000000ffff0e7224 */ /* 0x010fe400078e0002 */
[----:B------:R-:W-:Y:S02]  /*2d30*/  IMAD.MOV.U32 R15, RZ, RZ, R3 ;  /* 0x000000ffff0f7224 */ /* 0x000fe400078e0003 */
[----:B-1----:R-:W-:Y:S01]  /*2d40*/  VIADD R223, R52, 0xffffff80 ;  /* 0xffffff8034df7836 */ /* 0x002fe20000000000 */
[----:B-----5:R1:W-:Y:S04]  /*2d50*/  STL.128 [R1+0x140], R8 ;  /* 0x0001400801007387 */ /* 0x0203e80000100c00 */
[----:B------:R1:W-:Y:S04]  /*2d60*/  STL.128 [R1+0x150], R12 ;  /* 0x0001500c01007387 */ /* 0x0003e80000100c00 */
[----:B------:R1:W-:Y:S04]  /*2d70*/  STL [R1+0x13c], R223 ;  /* 0x00013cdf01007387 */ /* 0x0003e80000100800 */
[----:B---3--:R1:W-:Y:S04]  /*2d80*/  STL.64 [R1+0x160], R6 ;  /* 0x0001600601007387 */ /* 0x0083e80000100a00 */
[----:B0-----:R1:W-:Y:S01]  /*2d90*/  STL [R1+0x168], R220 ;  /* 0x000168dc01007387 */ /* 0x0013e20000100800 */
[----:B--2---:R-:W-:-:S04]  /*2da0*/  LEA.HI R0, R41, R41, RZ, 0x1 ;  /* 0x0000002929007211 */ /* 0x004fc800078f08ff */
[----:B------:R-:W-:-:S05]  /*2db0*/  LOP3.LUT R0, R0, 0xfffffffe, RZ, 0xc0, !PT ;  /* 0xfffffffe00007812 */ /* 0x000fca00078ec0ff */
[----:B------:R-:W-:-:S05]  /*2dc0*/  IMAD.IADD R0, R41, 0x1, -R0 ;  /* 0x0000000129007824 */ /* 0x000fca00078e0a00 */
[----:B------:R-:W-:-:S04]  /*2dd0*/  SHF.L.U32 R27, R0, 0x1f, RZ ;  /* 0x0000001f001b7819 */ /* 0x000fc800000006ff */
[----:B------:R-:W0:Y:S02]  /*2de0*/  SYNCS.PHASECHK.TRANS64.TRYWAIT P0, [R72+URZ+0x32400], R27 ;  /* 0x0324001b480075a7 */ /* 0x000e24000800017f */
[----:B01----:R-:W-:Y:S05]  /*2df0*/  @!P0 BRA `(.L_x_12079) ;  /* 0x0000028c00c08947 */ /* 0x003fea0003800000 */
.L_x_12330:
[----:B------:R-:W-:Y:S05]  /*2e00*/  BSYNC B0 ;  /* 0x0000000000007941 */ /* 0x000fea0003800000 */
.L_x_12078:
[----:B------:R-:W2:Y:S04]  /*2e10*/  LDL R9, [R1+0x4bc] ;  /* 0x0004bc0001097983 */ /* 0x000ea80000100800 */
[----:B------:R-:W2:Y:S04]  /*2e20*/  LDL R8, [R1+0x4c0] ;  /* 0x0004c00001087983 */ /* 0x000ea80000100800 */
[----:B------:R-:W3:Y:S04]  /*2e30*/  LDL R0, [R1+0x4c8] ;  /* 0x0004c80001007983 */ /* 0x000ee80000100800 */
[----:B------:R-:W0:Y:S04]  /*2e40*/  LDL R14, [R1+0x4c4] ;  /* 0x0004c400010e7983 */ /* 0x000e280000100800 */
[----:B------:R-:W4:Y:S04]  /*2e50*/  LDL R41, [R1+0x1c] ;  /* 0x00001c0001297983 */ /* 0x000f280000100800 */
[----:B------:R1:W5:Y:S01]  /*2e60*/  LDL.64 R12, [R1+0x210] ;  /* 0x00021000010c7983 */ /* 0x0003620000100a00 */
[----:B------:R-:W-:-:S02]  /*2e70*/  IMAD.MOV.U32 R10, RZ, RZ, R35 ;  /* 0x000000ffff0a7224 */ /* 0x000fc400078e0023 */
[----:B------:R-:W-:Y:S01]  /*2e80*/  IMAD.MOV.U32 R11, RZ, RZ, R50 ;  /* 0x000000ffff0b7224 */ /* 0x000fe200078e0032 */
[----:B------:R-:W-:Y:S01]  /*2e90*/  IADD3 R20, P0, R16, 0x16c, RZ ;  /* 0x0000016c10147810 */ /* 0x000fe20007f1e0ff */
[----:B------:R-:W1:Y:S01]  /*2ea0*/  S2R R52, SR_TID.X ;  /* 0x0000000000347919 */ /* 0x000e620000002100 */
[----:B------:R-:W-:Y:S05]  /*2eb0*/  WARPSYNC.ALL ;  /* 0x0000000000007948 */ /* 0x000fea0003800000 */
[----:B------:R-:W-:Y:S01]  /*2ec0*/  BSSY B0, `(.L_x_12080) ;  /* 0x0000037000007945 */ /* 0x000fe20003800000 */
[----:B-1----:R-:W-:-:S05]  /*2ed0*/  SHF.R.U32.HI R35, RZ, 0x7, R52 ;  /* 0x00000007ff237819 */ /* 0x002fca0000011634 */
[----:B------:R-:W-:-:S05]  /*2ee0*/  VIADD R78, R35, 0x8 ;  /* 0x00000008234e7836 */ /* 0x000fca0000000000 */
[----:B------:R1:W-:Y:S06]  /*2ef0*/  BAR.SYNC.DEFER_BLOCKING R78, 0x100 ;  /* 0x0004004e0000751d */ /* 0x0003ec0000010000 */
[----:B--2---:R2:W-:Y:S01]  /*2f00*/  STL.128 [R1+0x170], R8 ;  /* 0x0001700801007387 */ /* 0x0045e20000100c00 */
[----:B---3--:R-:W-:Y:S01]  /*2f10*/  IMAD.MOV.U32 R26, RZ, RZ, R0 ;  /* 0x000000ffff1a7224 */ /* 0x008fe200078e0000 */
[----:B------:R-:W-:Y:S01]  /*2f20*/  IADD3 R0, P2, R16, 0x220, RZ ;  /* 0x0000022010007810 */ /* 0x000fe20007f5e0ff */
[----:B--2---:R-:W-:Y:S02]  /*2f30*/  IMAD.MOV.U32 R8, RZ, RZ, R32 ;  /* 0x000000ffff087224 */ /* 0x004fe400078e0020 */
[----:B------:R-:W-:-:S02]  /*2f40*/  IMAD.MOV.U32 R9, RZ, RZ, R49 ;  /* 0x000000ffff097224 */ /* 0x000fc400078e0031 */
[----:B------:R-:W-:Y:S02]  /*2f50*/  IMAD.MOV.U32 R10, RZ, RZ, R31 ;  /* 0x000000ffff0a7224 */ /* 0x000fe400078e001f */
[----:B------:R-:W-:-:S05]  /*2f60*/  IMAD.MOV.U32 R11, RZ, RZ, R46 ;  /* 0x000000ffff0b7224 */ /* 0x000fca00078e002e */
[----:B------:R2:W-:Y:S01]  /*2f70*/  STL.128 [R1+0x190], R8 ;  /* 0x0001900801007387 */ /* 0x0005e20000100c00 */
[----:B0-----:R-:W-:Y:S01]  /*2f80*/  IMAD.MOV.U32 R27, RZ, RZ, R14 ;  /* 0x000000ffff1b7224 */ /* 0x001fe200078e000e */
[----:B------:R-:W-:Y:S01]  /*2f90*/  IADD3 R14, P1, R16, 0x128, RZ ;  /* 0x00000128100e7810 */ /* 0x000fe20007f3e0ff */
[--C-:B------:R-:W-:Y:S02]  /*2fa0*/  IMAD.X R31, RZ, RZ, R17.reuse, P0 ;  /* 0x000000ffff1f7224 */ /* 0x100fe400000e0611 */
[----:B------:R-:W-:Y:S02]  /*2fb0*/  IMAD.X R15, RZ, RZ, R17, P2 ;  /* 0x000000ffff0f7224 */ /* 0x000fe400010e0611 */
[----:B--2---:R-:W-:Y:S02]  /*2fc0*/  IMAD.MOV.U32 R8, RZ, RZ, R38 ;  /* 0x000000ffff087224 */ /* 0x004fe400078e0026 */
[----:B------:R-:W-:Y:S02]  /*2fd0*/  IMAD.MOV.U32 R9, RZ, RZ, R53 ;  /* 0x000000ffff097224 */ /* 0x000fe400078e0035 */
[----:B------:R-:W-:-:S02]  /*2fe0*/  IMAD.MOV.U32 R10, RZ, RZ, R33 ;  /* 0x000000ffff0a7224 */ /* 0x000fc400078e0021 */
[----:B------:R-:W-:-:S05]  /*2ff0*/  IMAD.MOV.U32 R11, RZ, RZ, R48 ;  /* 0x000000ffff0b7224 */ /* 0x000fca00078e0030 */
[----:B------:R0:W-:Y:S01]  /*3000*/  STL.128 [R1+0x1b0], R8 ;  /* 0x0001b00801007387 */ /* 0x0001e20000100c00 */
[----:B------:R-:W-:Y:S02]  /*3010*/  IMAD.X R21, RZ, RZ, R17, P1 ;  /* 0x000000ffff157224 */ /* 0x000fe400008e0611 */
        /* <DEDUP_REMOVED lines=9> */
[----:B------:R0:W-:Y:S01]  /*30b0*/  STL.128 [R1+0x1d0], R8 ;  /* 0x0001d00801007387 */ /* 0x0001e20000100c00 */
[----:B------:R-:W-:Y:S01]  /*30c0*/  IADD3 R20, P0, R16, 0x138, RZ ;  /* 0x0000013810147810 */ /* 0x000fe20007f1e0ff */
[----:B0-----:R-:W-:Y:S02]  /*30d0*/  IMAD.MOV.U32 R8, RZ, RZ, R29 ;  /* 0x000000ffff087224 */ /* 0x001fe400078e001d */
[----:B------:R-:W-:Y:S02]  /*30e0*/  IMAD.MOV.U32 R9, RZ, RZ, R40 ;  /* 0x000000ffff097224 */ /* 0x000fe400078e0028 */
[----:B------:R-:W-:Y:S02]  /*30f0*/  IMAD.MOV.U32 R10, RZ, RZ, R14 ;  /* 0x000000ffff0a7224 */ /* 0x000fe400078e000e */
[----:B------:R-:W-:-:S05]  /*3100*/  IMAD.MOV.U32 R11, RZ, RZ, R21 ;  /* 0x000000ffff0b7224 */ /* 0x000fca00078e0015 */
[----:B------:R0:W-:Y:S01]  /*3110*/  STL.128 [R1+0x1e0], R8 ;  /* 0x0001e00801007387 */ /* 0x0001e20000100c00 */
[----:B------:R-:W-:Y:S01]  /*3120*/  IMAD.X R21, RZ, RZ, R17, P0 ;  /* 0x000000ffff157224 */ /* 0x000fe200000e0611 */
[----:B----4-:R-:W-:Y:S02]  /*3130*/  LOP3.LUT R0, R41, 0x1, RZ, 0xfc, !PT ;  /* 0x0000000129007812 */ /* 0x010fe400078efcff */
[----:B------:R-:W-:Y:S01]  /*3140*/  STL.128 [R1+0x1a0], R24 ;  /* 0x0001a01801007387 */ /* 0x000fe20000100c00 */
[----:B0-----:R-:W-:Y:S02]  /*3150*/  IMAD.MOV.U32 R8, RZ, RZ, R28 ;  /* 0x000000ffff087224 */ /* 0x001fe400078e001c */
[----:B------:R-:W-:Y:S02]  /*3160*/  IMAD.MOV.U32 R9, RZ, RZ, R39 ;  /* 0x000000ffff097224 */ /* 0x000fe400078e0027 */
[----:B------:R-:W-:Y:S02]  /*3170*/  IMAD.MOV.U32 R10, RZ, RZ, R34 ;  /* 0x000000ffff0a7224 */ /* 0x000fe400078e0022 */
[----:B------:R-:W-:-:S05]  /*3180*/  IMAD.MOV.U32 R11, RZ, RZ, R51 ;  /* 0x000000ffff0b7224 */ /* 0x000fca00078e0033 */
[----:B------:R0:W-:Y:S04]  /*3190*/  STL.128 [R1+0x1f0], R8 ;  /* 0x0001f00801007387 */ /* 0x0001e80000100c00 */
[----:B------:R1:W-:Y:S01]  /*31a0*/  STL.128 [R1+0x180], R20 ;  /* 0x0001801401007387 */ /* 0x0003e20000100c00 */
[----:B------:R-:W-:Y:S01]  /*31b0*/  ISETP.NE.AND P1, PT, R0, 0x3, PT ;  /* 0x000000030000780c */ /* 0x000fe20003f25270 */
[----:B0-----:R-:W-:Y:S02]  /*31c0*/  IMAD.MOV.U32 R8, RZ, RZ, R30 ;  /* 0x000000ffff087224 */ /* 0x001fe400078e001e */
[----:B------:R-:W-:Y:S02]  /*31d0*/  IMAD.MOV.U32 R9, RZ, RZ, R47 ;  /* 0x000000ffff097224 */ /* 0x000fe400078e002f */
[----:B------:R-:W-:-:S02]  /*31e0*/  IMAD.MOV.U32 R10, RZ, RZ, R36 ;  /* 0x000000ffff0a7224 */ /* 0x000fc400078e0024 */
[----:B------:R-:W-:-:S05]  /*31f0*/  IMAD.MOV.U32 R11, RZ, RZ, R37 ;  /* 0x000000ffff0b7224 */ /* 0x000fca00078e0025 */
[----:B------:R1:W-:Y:S01]  /*3200*/  STL.128 [R1+0x200], R8 ;  /* 0x0002000801007387 */ /* 0x0003e20000100c00 */
[----:B------:R-:W-:Y:S05]  /*3210*/  @!P1 BRA `(.L_x_12081) ;  /* 0x0000000000049947 */ /* 0x000fea0003800000 */
[----:B------:R-:W-:Y:S01]  /*3220*/  BPT.TRAP 0x1 ;  /* 0x000000040000795c */ /* 0x000fe20000300000 */
.L_x_12081:
[----:B------:R-:W-:Y:S05]  /*3230*/  BSYNC B0 ;  /* 0x0000000000007941 */ /* 0x000fea0003800000 */
.L_x_12080:
[----:B-1----:R-:W2:Y:S01]  /*3240*/  LDL.64 R8, [R1+0x8] ;  /* 0x0000080001087983 */ /* 0x002ea20000100a00 */
[----:B-----5:R-:W-:Y:S01]  /*3250*/  SHF.L.U32 R13, R13, 0x1f, RZ ;  /* 0x0000001f0d0d7819 */ /* 0x020fe200000006ff */
[----:B------:R-:W-:Y:S01]  /*3260*/  BSSY B0, `(.L_x_12082) ;  /* 0x0000006000007945 */ /* 0x000fe20003800000 */
[----:B--2---:R-:W-:-:S05]  /*3270*/  MOV R9, R8 ;  /* 0x0000000800097202 */ /* 0x004fca0000000f00 */
[----:B------:R-:W-:-:S04]  /*3280*/  IMAD R12, R12, 0x8, R9 ;  /* 0x000000080c0c7824 */ /* 0x000fc800078e0209 */
[----:B------:R0:W1:Y:S01]  /*3290*/  SYNCS.PHASECHK.TRANS64.TRYWAIT P0, [R12+URZ], R13 ;  /* 0x0000000d0c0075a7 */ /* 0x000062000800017f */
[----:B------:R-:W-:Y:S05]  /*32a0*/  @!P1 BRA `(.L_x_12083) ;  /* 0x0000000000049947 */ /* 0x000fea0003800000 */
[----:B------:R-:W-:Y:S01]  /*32b0*/  BPT.TRAP 0x1 ;  /* 0x000000040000795c */ /* 0x000fe20000300000 */
.L_x_12083:
[----:B------:R-:W-:Y:S05]  /*32c0*/  BSYNC B0 ;  /* 0x0000000000007941 */ /* 0x000fea0003800000 */
.L_x_12082:
[----:B------:R-:W-:Y:S04]  /*32d0*/  BSSY B0, `(.L_x_12084) ;  /* 0x0000004000007945 */ /* 0x000fe80003800000 */
[----:B-1----:R-:W-:Y:S05]  /*32e0*/  @P0 BRA `(.L_x_12085) ;  /* 0x0000000000080947 */ /* 0x002fea0003800000 */
[----:B------:R-:W1:Y:S02]  /*32f0*/  SYNCS.PHASECHK.TRANS64.TRYWAIT P0, [R12+URZ], R13 ;  /* 0x0000000d0c0075a7 */ /* 0x000e64000800017f */
[----:B-1----:R-:W-:Y:S05]  /*3300*/  @!P0 BRA `(.L_x_12086) ;  /* 0x0000028800908947 */ /* 0x002fea0003800000 */
.L_x_12085:
[----:B------:R-:W-:Y:S05]  /*3310*/  BSYNC B0 ;  /* 0x0000000000007941 */ /* 0x000fea0003800000 */
.L_x_12084:
[----:B------:R-:W2:Y:S04]  /*3320*/  LDL R21, [R1+0x210] ;  /* 0x0002100001157983 */ /* 0x000ea80000100800 */
[----:B------:R-:W2:Y:S01]  /*3330*/  LDL.64 R8, [R1+0xa0] ;  /* 0x0000a00001087983 */ /* 0x000ea20000100a00 */
[----:B------:R-:W-:Y:S05]  /*3340*/  WARPSYNC.ALL ;  /* 0x0000000000007948 */ /* 0x000fea0003800000 */
[----:B------:R-:W3:Y:S04]  /*3350*/  LDL.64 R24, [R1+0x98] ;  /* 0x0000980001187983 */ /* 0x000ee80000100a00 */
[----:B------:R-:W4:Y:S04]  /*3360*/  LDL.64 R10, [R1+0x98] ;  /* 0x00009800010a7983 */ /* 0x000f280000100a00 */
[----:B01----:R-:W5:Y:S01]  /*3370*/  LDL.64 R12, [R1+0x98] ;  /* 0x00009800010c7983 */ /* 0x003f620000100a00 */
[----:B--2---:R-:W-:-:S03]  /*3380*/  IMAD R8, R21, 0x300, R8 ;  /* 0x0000030015087824 */ /* 0x004fc600078e0208 */
[----:B------:R-:W2:Y:S01]  /*3390*/  LDL.64 R14, [R1+0x98] ;  /* 0x00009800010e7983 */ /* 0x000ea20000100a00 */
[----:B------:R-:W-:Y:S02]  /*33a0*/  R2UR UR7, R9 ;  /* 0x00000000090772ca */ /* 0x000fe400000e0000 */
[C---:B------:R-:W-:Y:S01]  /*33b0*/  R2UR UR6, R8.reuse ;  /* 0x00000000080672ca */ /* 0x040fe200000e0000 */
[----:B------:R-:W2:Y:S01]  /*33c0*/  LDL R73, [R1+0x21c] ;  /* 0x00021c0001497983 */ /* 0x000ea20000100800 */
[----:B------:R-:W-:Y:S01]  /*33d0*/  VIADD R20, R8, 0x2 ;  /* 0x0000000208147836 */ /* 0x000fe20000000000 */
[----:B------:R-:W-:Y:S01]  /*33e0*/  BSSY B0, `(.L_x_12087) ;  /* 0x000002e000007945 */ /* 0x000fe20003800000 */
[----:B------:R-:W-:Y:S01]  /*33f0*/  IMAD.MOV.U32 R21, RZ, RZ, R9 ;  /* 0x000000ffff157224 */ /* 0x000fe200078e0009 */
[----:B------:R0:W-:Y:S01]  /*3400*/  STL [R1+0x80], RZ ;  /* 0x000080ff01007387 */ /* 0x0001e20000100800 */
[----:B---3--:R-:W-:Y:S02]  /*3410*/  R2UR UR4, R24 ;  /* 0x00000000180472ca */ /* 0x008fe400000e0000 */
[----:B------:R-:W-:-:S02]  /*3420*/  R2UR UR5, R25 ;  /* 0x00000000190572ca */ /* 0x000fc400000e0000 */
[----:B------:R-:W-:Y:S01]  /*3430*/  WARPGROUP.ARRIVE ;  /* 0x00000000000079c5 */ /* 0x000fe20000000000 */
[----:B----4-:R-:W-:Y:S02]  /*3440*/  VIADD R10, R10, 0x2 ;  /* 0x000000020a0a7836 */ /* 0x010fe40000000000 */
[----:B-----5:R-:W-:Y:S02]  /*3450*/  VIADD R12, R12, 0x4 ;  /* 0x000000040c0c7836 */ /* 0x020fe40000000000 */
[----:B--2---:R-:W-:-:S06]  /*3460*/  VIADD R14, R14, 0x6 ;  /* 0x000000060e0e7836 */ /* 0x004fcc0000000000 */
[----:B------:R-:W-:Y:S01]  /*3470*/  HGMMA.64x96x16.F32.BF16 R24, gdesc[UR4], RZ, !UPT, gsb0 ;  /* 0x01600000041879f0 */ /* 0x000fe2000c0018ff */
[----:B------:R-:W-:Y:S02]  /*3480*/  R2UR UR6, R20 ;  /* 0x00000000140672ca */ /* 0x000fe400000e0000 */
[----:B------:R-:W-:Y:S02]  /*3490*/  R2UR UR7, R21 ;  /* 0x00000000150772ca */ /* 0x000fe400000e0000 */
[----:B------:R-:W-:Y:S01]  /*34a0*/  R2UR UR4, R10 ;  /* 0x000000000a0472ca */ /* 0x000fe200000e0000 */
[C---:B------:R-:W-:Y:S01]  /*34b0*/  VIADD R10, R8.reuse, 0x4 ;  /* 0x00000004080a7836 */ /* 0x040fe20000000000 */
[----:B------:R-:W-:Y:S01]  /*34c0*/  R2UR UR5, R11 ;  /* 0x000000000b0572ca */ /* 0x000fe200000e0000 */
[----:B------:R-:W-:Y:S01]  /*34d0*/  IMAD.MOV.U32 R11, RZ, RZ, R9 ;  /* 0x000000ffff0b7224 */ /* 0x000fe200078e0009 */
[----:B------:R-:W-:Y:S01]  /*34e0*/  LEA.HI R0, R73, R73, RZ, 0x1 ;  /* 0x0000004949007211 */ /* 0x000fe200078f08ff */
[----:B------:R-:W-:Y:S01]  /*34f0*/  VIADD R8, R8, 0x6 ;  /* 0x0000000608087836 */ /* 0x000fe20000000000 */
[----:B------:R-:W-:-:S02]  /*3500*/  WARPGROUP.DEPBAR.LE gsb0, 0x0 ;  /* 0x00008000000079c5 */ /* 0x000fc40000010000 */
        /* <DEDUP_REMOVED lines=13> */
[----:B------:R-:W-:Y:S01]  /*35e0*/  LOP3.LUT R8, R0, 0xfffffffe, RZ, 0xc0, !PT ;  /* 0xfffffffe00087812 */ /* 0x000fe200078ec0ff */
[----:B------:R-:W-:-:S04]  /*35f0*/  IMAD.MOV.U32 R0, RZ, RZ, 0x1 ;  /* 0x00000001ff007424 */ /* 0x000fc800078e00ff */
[----:B------:R-:W-:Y:S01]  /*3600*/  IMAD.IADD R8, R73, 0x1, -R8 ;  /* 0x0000000149087824 */ /* 0x000fe200078e0a08 */
[----:B------:R0:W-:Y:S04]  /*3610*/  STL [R1+0x80], R0 ;  /* 0x0000800001007387 */ /* 0x0001e80000100800 */
[----:B------:R-:W-:Y:S01]  /*3620*/  SHF.L.U32 R9, R8, 0x1f, RZ ;  /* 0x0000001f08097819 */ /* 0x000fe200000006ff */
[----:B------:R0:W-:Y:S04]  /*3630*/  STL [R1+0x80], R0 ;  /* 0x0000800001007387 */ /* 0x0001e80000100800 */
[----:B------:R0:W-:Y:S04]  /*3640*/  STL [R1+0x80], R0 ;  /* 0x0000800001007387 */ /* 0x0001e80000100800 */
[----:B------:R0:W-:Y:S01]  /*3650*/  STL [R1+0x80], R0 ;  /* 0x0000800001007387 */ /* 0x0001e20000100800 */
[----:B------:R-:W-:-:S02]  /*3660*/  WARPGROUP.DEPBAR.LE gsb0, 0x0 ;  /* 0x00008000000079c5 */ /* 0x000fc40000010000 */
[----:B------:R-:W-:-:S06]  /*3670*/  WARPGROUP.ARRIVE ;  /* 0x00000000000079c5 */ /* 0x000fcc0000000000 */
[----:B------:R-:W-:Y:S03]  /*3680*/  HGMMA.64x96x16.F32.BF16 R24, gdesc[UR4], R24, gsb0 ;  /* 0x01600000041879f0 */ /* 0x000fe60008001818 */
[----:B------:R-:W-:Y:S02]  /*3690*/  WARPGROUP.DEPBAR.LE gsb0, 0x0 ;  /* 0x00008000000079c5 */ /* 0x000fe40000010000 */
[----:B------:R-:W1:Y:S02]  /*36a0*/  SYNCS.PHASECHK.TRANS64.TRYWAIT P0, [R72+URZ+0x32410], R9 ;  /* 0x03241009480075a7 */ /* 0x000e64000800017f */
[----:B01----:R-:W-:Y:S05]  /*36b0*/  @!P0 BRA `(.L_x_12088) ;  /* 0x0000028400b88947 */ /* 0x003fea0003800000 */
.L_x_12331:
[----:B------:R-:W-:Y:S05]  /*36c0*/  BSYNC B0 ;  /* 0x0000000000007941 */ /* 0x000fea0003800000 */
.L_x_12087:
[----:B------:R-:W2:Y:S04]  /*36d0*/  LDL R10, [R1+0x54] ;  /* 0x00005400010a7983 */ /* 0x000ea80000100800 */
[----:B0-----:R0:W5:Y:S01]  /*36e0*/  LDL.64 R8, [R1+0x210] ;  /* 0x0002100001087983 */ /* 0x0011620000100a00 */
[----:B------:R-:W-:Y:S01]  /*36f0*/  BSSY B0, `(.L_x_12089) ;  /* 0x0000005000007945 */ /* 0x000fe20003800000 */
[----:B--2---:R-:W-:-:S04]  /*3700*/  LOP3.LUT R10, R10, 0x1, RZ, 0xfc, !PT ;  /* 0x000000010a0a7812 */ /* 0x004fc800078efcff */
[----:B------:R-:W-:-:S13]  /*3710*/  ISETP.NE.AND P1, PT, R10, 0x3, PT ;  /* 0x000000030a00780c */ /* 0x000fda0003f25270 */
[----:B0-----:R-:W-:Y:S05]  /*3720*/  @!P1 BRA `(.L_x_12090) ;  /* 0x0000000000049947 */ /* 0x001fea0003800000 */
[----:B------:R-:W-:Y:S01]  /*3730*/  BPT.TRAP 0x1 ;  /* 0x000000040000795c */ /* 0x000fe20000300000 */
.L_x_12090:
[----:B------:R-:W-:Y:S05]  /*3740*/  BSYNC B0 ;  /* 0x0000000000007941 */ /* 0x000fea0003800000 */
.L_x_12089:
        /* <DEDUP_REMOVED lines=8> */
.L_x_12092:
[----:B------:R-:W-:Y:S05]  /*37d0*/  BSYNC B0 ;  /* 0x0000000000007941 */ /* 0x000fea0003800000 */
.L_x_12091:
[----:B------:R-:W-:Y:S04]  /*37e0*/  BSSY B0, `(.L_x_12093) ;  /* 0x0000004000007945 */ /* 0x000fe80003800000 */
[----:B-1----:R-:W-:Y:S05]  /*37f0*/  @P0 BRA `(.L_x_12094) ;  /* 0x0000000000080947 */ /* 0x002fea0003800000 */
[----:B------:R-:W1:Y:S02]  /*3800*/  SYNCS.PHASECHK.TRANS64.TRYWAIT P0, [R8+URZ], R9 ;  /* 0x00000009080075a7 */ /* 0x000e64000800017f */
[----:B-1----:R-:W-:Y:S05]  /*3810*/  @!P0 BRA `(.L_x_12095) ;  /* 0x0000028400748947 */ /* 0x002fea0003800000 */
.L_x_12094:
[----:B------:R-:W-:Y:S05]  /*3820*/  BSYNC B0 ;  /* 0x0000000000007941 */ /* 0x000fea0003800000 */
.L_x_12093:
        /* <DEDUP_REMOVED lines=9> */
[----:B------:R-:W5:Y:S04]  /*38c0*/  LDL.64 R74, [R1+0x110] ;  /* 0x00011000014a7983 */ /* 0x000f680000100a00 */
[----:B------:R-:W5:Y:S01]  /*38d0*/  LDL.64 R76, [R1+0x110] ;  /* 0x00011000014c7983 */ /* 0x000f620000100a00 */
[----:B--2---:R-:W-:Y:S01]  /*38e0*/  IMAD R8, R73, 0xc00, R8 ;  /* 0x00000c0049087824 */ /* 0x004fe200078e0208 */
[----:B------:R-:W-:-:S02]  /*38f0*/  R2UR UR7, R9 ;  /* 0x00000000090772ca */ /* 0x000fc400000e0000 */
[----:B---3--:R-:W-:Y:S02]  /*3900*/  ISETP.NE.U32.AND P0, PT, R72, RZ, PT ;  /* 0x000000ff4800720c */ /* 0x008fe40003f05070 */
[----:B------:R-:W-:Y:S02]  /*3910*/  R2UR UR6, R8 ;  /* 0x00000000080672ca */ /* 0x000fe400000e0000 */
[----:B----4-:R-:W-:Y:S02]  /*3920*/  R2UR UR4, R20 ;  /* 0x00000000140472ca */ /* 0x010fe400000e0000 */
[----:B------:R-:W-:Y:S02]  /*3930*/  R2UR UR5, R21 ;  /* 0x00000000150572ca */ /* 0x000fe400000e0000 */
[----:B------:R-:W2:Y:S05]  /*3940*/  LDL.64 R20, [R1+0x110] ;  /* 0x0001100001147983 */ /* 0x000eaa0000100a00 */
        /* <DEDUP_REMOVED lines=53> */
[----:B------:R-:W3:Y:S01]  /*3ca0*/  LDL.64 R72, [R1+0x110] ;  /* 0x0001100001487983 */ /* 0x000ee20000100a00 */
[----:B----4-:R-:W-:Y:S01]  /*3cb0*/  VIADD R12, R12, 0x404 ;  /* 0x000004040c0c7836 */ /* 0x010fe20000000000 */
[----:B------:R-:W-:Y:S02]  /*3cc0*/  WARPGROUP.DEPBAR.LE gsb0, 0x0 ;  /* 0x00008000000079c5 */ /* 0x000fe40000010000 */
[----:B------:R-:W-:-:S08]  /*3cd0*/  WARPGROUP.ARRIVE ;  /* 0x00000000000079c5 */ /* 0x000fd00000000000 */
[----:B------:R-:W-:Y:S01]  /*3ce0*/  HGMMA.64x96x16.F32.BF16 R24, gdesc[UR4], R24, gsb0 ;  /* 0x01600000041879f0 */ /* 0x000fe20008001818 */
[----:B------:R-:W-:Y:S02]  /*3cf0*/  VIADD R10, R8, 0x304 ;  /* 0x00000304080a7836 */ /* 0x000fe40000000000 */
[----:B------:R-:W-:Y:S01]  /*3d00*/  IMAD.MOV.U32 R11, RZ, RZ, R9 ;  /* 0x000000ffff0b7224 */ /* 0x000fe200078e0009 */
[----:B------:R-:W-:Y:S02]  /*3d10*/  R2UR UR4, R12 ;  /* 0x000000000c0472ca */ /* 0x000fe400000e0000 */
[----:B------:R-:W-:Y:S02]  /*3d20*/  R2UR UR6, R10 ;  /* 0x000000000a0672ca */ /* 0x000fe400000e0000 */
[----:B------:R-:W-:Y:S02]  /*3d30*/  R2UR UR7, R11 ;  /* 0x000000000b0772ca */ /* 0x000fe400000e0000 */
[----:B------:R-:W-:Y:S01]  /*3d40*/  R2UR UR5, R13 ;  /* 0x000000000d0572ca */ /* 0x000fe200000e0000 */
[----:B-----5:R-:W-:-:S02]  /*3d50*/  VIADD R14, R14, 0x406 ;  /* 0x000004060e0e7836 */ /* 0x020fc40000000000 */
        /* <DEDUP_REMOVED lines=9> */
[----:B--2---:R-:W-:Y:S02]  /*3df0*/  VIADD R20, R20, 0x800 ;  /* 0x0000080014147836 */ /* 0x004fe40000000000 */
[----:B------:R-:W-:-:S02]  /*3e00*/  VIADD R10, R8, 0x600 ;  /* 0x00000600080a7836 */ /* 0x000fc40000000000 */
[----:B------:R-:W-:Y:S01]  /*3e10*/  IMAD.MOV.U32 R11, RZ, RZ, R9 ;  /* 0x000000ffff0b7224 */ /* 0x000fe200078e0009 */
[----:B------:R-:W-:Y:S02]  /*3e20*/  WARPGROUP.DEPBAR.LE gsb0, 0x0 ;  /* 0x00008000000079c5 */ /* 0x000fe40000010000 */
[----:B------:R-:W-:-:S06]  /*3e30*/  WARPGROUP.ARRIVE ;  /* 0x00000000000079c5 */ /* 0x000fcc0000000000 */
[----:B------:R-:W-:Y:S01]  /*3e40*/  HGMMA.64x96x16.F32.BF16 R24, gdesc[UR4], R24, gsb0 ;  /* 0x01600000041879f0 */ /* 0x000fe20008001818 */
[----:B------:R-:W-:Y:S02]  /*3e50*/  R2UR UR6, R10 ;  /* 0x000000000a0672ca */ /* 0x000fe400000e0000 */
[----:B------:R-:W-:Y:S02]  /*3e60*/  R2UR UR7, R11 ;  /* 0x000000000b0772ca */ /* 0x000fe400000e0000 */
[----:B------:R-:W-:Y:S01]  /*3e70*/  R2UR UR4, R20 ;  /* 0x00000000140472ca */ /* 0x000fe200000e0000 */
[----:B------:R-:W2:Y:S01]  /*3e80*/  LDL.64 R10, [R1+0x110] ;  /* 0x00011000010a7983 */ /* 0x000ea20000100a00 */
[----:B------:R-:W-:Y:S01]  /*3e90*/  R2UR UR5, R21 ;  /* 0x00000000150572ca */ /* 0x000fe200000e0000 */
[----:B---3--:R-:W-:Y:S02]  /*3ea0*/  VIADD R72, R72, 0x802 ;  /* 0x0000080248487836 */ /* 0x008fe40000000000 */
        /* <DEDUP_REMOVED lines=8> */
[----:B------:R-:W3:Y:S01]  /*3f30*/  LDL.64 R12, [R1+0x110] ;  /* 0x00011000010c7983 */ /* 0x000ee20000100a00 */
[----:B------:R-:W-:Y:S01]  /*3f40*/  R2UR UR5, R73 ;  /* 0x00000000490572ca */ /* 0x000fe200000e0000 */
[----:B------:R-:W-:Y:S02]  /*3f50*/  VIADD R74, R74, 0x804 ;  /* 0x000008044a4a7836 */ /* 0x000fe40000000000 */
[----:B------:R-:W-:Y:S01]  /*3f60*/  VIADD R14, R8, 0x604 ;  /* 0x00000604080e7836 */ /* 0x000fe20000000000 */
[----:B------:R-:W4:Y:S01]  /*3f70*/  LDL.64 R72, [R1+0x110] ;  /* 0x0001100001487983 */ /* 0x000f220000100a00 */
[----:B------:R-:W-:Y:S01]  /*3f80*/  IMAD.MOV.U32 R15, RZ, RZ, R9 ;  /* 0x000000ffff0f7224 */ /* 0x000fe200078e0009 */
[----:B------:R-:W-:-:S02]  /*3f90*/  WARPGROUP.DEPBAR.LE gsb0, 0x0 ;  /* 0x00008000000079c5 */ /* 0x000fc40000010000 */
[----:B------:R-:W-:-:S06]  /*3fa0*/  WARPGROUP.ARRIVE ;  /* 0x00000000000079c5 */ /* 0x000fcc0000000000 */
[----:B------:R-:W-:Y:S01]  /*3fb0*/  HGMMA.64x96x16.F32.BF16 R24, gdesc[UR4], R24, gsb0 ;  /* 0x01600000041879f0 */ /* 0x000fe20008001818 */
[----:B------:R-:W-:Y:S02]  /*3fc0*/  R2UR UR6, R14 ;  /* 0x000000000e0672ca */ /* 0x000fe400000e0000 */
[----:B------:R-:W-:Y:S02]  /*3fd0*/  R2UR UR7, R15 ;  /* 0x000000000f0772ca */ /* 0x000fe400000e0000 */
[----:B------:R-:W-:Y:S01]  /*3fe0*/  R2UR UR4, R74 ;  /* 0x000000004a0472ca */ /* 0x000fe200000e0000 */
[----:B------:R-:W5:Y:S01]  /*3ff0*/  LDL.64 R14, [R1+0x110] ;  /* 0x00011000010e7983 */ /* 0x000f620000100a00 */
        /* <DEDUP_REMOVED lines=21> */
[----:B------:R-:W0:Y:S01]  /*4150*/  S2R R79, SR_TID.X ;  /* 0x00000000004f7919 */ /* 0x000e220000002100 */
[----:B---3--:R-:W-:Y:S02]  /*4160*/  VIADD R12, R12, 0xc02 ;  /* 0x00000c020c0c7836 */ /* 0x008fe40000000000 */
[----:B------:R-:W-:-:S02]  /*4170*/  VIADD R10, R8, 0x902 ;  /* 0x00000902080a7836 */ /* 0x000fc40000000000 */
[----:B------:R-:W-:Y:S01]  /*4180*/  IMAD.MOV.U32 R11, RZ, RZ, R9 ;  /* 0x000000ffff0b7224 */ /* 0x000fe200078e0009 */
[----:B------:R-:W-:Y:S02]  /*4190*/  WARPGROUP.DEPBAR.LE gsb0, 0x0 ;  /* 0x00008000000079c5 */ /* 0x000fe40000010000 */
[----:B------:R-:W-:-:S06]  /*41a0*/  WARPGROUP.ARRIVE ;  /* 0x00000000000079c5 */ /* 0x000fcc0000000000 */
[----:B------:R-:W-:Y:S01]  /*41b0*/  HGMMA.64x96x16.F32.BF16 R24, gdesc[UR4], R24, gsb0 ;  /* 0x01600000041879f0 */ /* 0x000fe20008001818 */
[----:B0-----:R-:W-:-:S04]  /*41c0*/  LOP3.LUT R79, R79, 0x7f, RZ, 0xc0, !PT ;  /* 0x0000007f4f4f7812 */ /* 0x001fc800078ec0ff */
[----:B------:R-:W-:Y:S02]  /*41d0*/  ISETP.NE.AND P0, PT, R79, RZ, PT ;  /* 0x000000ff4f00720c */ /* 0x000fe40003f05270 */
[----:B------:R-:W-:Y:S02]  /*41e0*/  R2UR UR6, R10 ;  /* 0x000000000a0672ca */ /* 0x000fe400000e0000 */
[----:B------:R-:W-:-:S09]  /*41f0*/  R2UR UR7, R11 ;  /* 0x000000000b0772ca */ /* 0x000fd200000e0000 */
[----:B------:R-:W2:Y:S04]  /*4200*/  @!P0 LDL.64 R20, [R1+0x30] ;  /* 0x0000300001148983 */ /* 0x000ea80000100a00 */
[----:B------:R-:W3:Y:S01]  /*4210*/  @!P0 LDL R76, [R1+0x210] ;  /* 0x00021000014c8983 */ /* 0x000ee20000100800 */
[----:B------:R-:W-:Y:S02]  /*4220*/  R2UR UR4, R12 ;  /* 0x000000000c0472ca */ /* 0x000fe400000e0000 */
[----:B------:R-:W-:Y:S01]  /*4230*/  R2UR UR5, R13 ;  /* 0x000000000d0572ca */ /* 0x000fe200000e0000 */
[----:B------:R-:W-:Y:S02]  /*4240*/  WARPGROUP.DEPBAR.LE gsb0, 0x0 ;  /* 0x00008000000079c5 */ /* 0x000fe40000010000 */
[----:B------:R-:W-:-:S10]  /*4250*/  WARPGROUP.ARRIVE ;  /* 0x00000000000079c5 */ /* 0x000fd40000000000 */
[----:B------:R-:W-:Y:S01]  /*4260*/  HGMMA.64x96x16.F32.BF16 R24, gdesc[UR4], R24, gsb0 ;  /* 0x01600000041879f0 */ /* 0x000fe20008001818 */
[----:B-----5:R-:W-:Y:S02]  /*4270*/  VIADD R14, R14, 0xc04 ;  /* 0x00000c040e0e7836 */ /* 0x020fe40000000000 */
        /* <DEDUP_REMOVED lines=10> */
[----:B----4-:R-:W-:Y:S01]  /*4320*/  VIADD R72, R72, 0xc06 ;  /* 0x00000c0648487836 */ /* 0x010fe20000000000 */
[----:B------:R-:W-:Y:S02]  /*4330*/  R2UR UR6, R8 ;  /* 0x00000000080672ca */ /* 0x000fe400000e0000 */
[----:B------:R-:W-:Y:S02]  /*4340*/  R2UR UR7, R9 ;  /* 0x00000000090772ca */ /* 0x000fe400000e0000 */
[----:B------:R-:W-:Y:S02]  /*4350*/  R2UR UR4, R72 ;  /* 0x00000000480472ca */ /* 0x000fe400000e0000 */
[----:B------:R-:W-:Y:S01]  /*4360*/  R2UR UR5, R73 ;  /* 0x00000000490572ca */ /* 0x000fe200000e0000 */
[----:B------:R-:W0:Y:S01]  /*4370*/  S2R R79, SR_TID.X ;  /* 0x00000000004f7919 */ /* 0x000e220000002100 */
[----:B------:R-:W-:Y:S01]  /*4380*/  STL [R1+0x90], R0 ;  /* 0x0000900001007387 */ /* 0x000fe20000100800 */
[----:B------:R-:W-:-:S02]  /*4390*/  WARPGROUP.DEPBAR.LE gsb0, 0x0 ;  /* 0x00008000000079c5 */ /* 0x000fc40000010000 */
[----:B------:R-:W-:-:S08]  /*43a0*/  WARPGROUP.ARRIVE ;  /* 0x00000000000079c5 */ /* 0x000fd00000000000 */
[----:B------:R-:W-:Y:S01]  /*43b0*/  HGMMA.64x96x16.F32.BF16 R24, gdesc[UR4], R24, gsb0 ;  /* 0x01600000041879f0 */ /* 0x000fe20008001818 */
[----:B------:R-:W-:Y:S01]  /*43c0*/  STL [R1+0x90], R0 ;  /* 0x0000900001007387 */ /* 0x000fe20000100800 */
[----:B--2---:R-:W-:-:S03]  /*43d0*/  @!P0 MOV R21, R20 ;  /* 0x0000001400158202 */ /* 0x004fc60000000f00 */
[----:B------:R-:W-:Y:S01]  /*43e0*/  STL [R1+0x90], R0 ;  /* 0x0000900001007387 */ /* 0x000fe20000100800 */
[----:B0-----:R-:W-:-:S03]  /*43f0*/  SHF.R.U32.HI R77, RZ, 0x7, R79 ;  /* 0x00000007ff4d7819 */ /* 0x001fc6000001164f */
[----:B------:R-:W-:Y:S01]  /*4400*/  STL [R1+0x90], R0 ;  /* 0x0000900001007387 */ /* 0x000fe20000100800 */
[----:B---3--:R-:W-:-:S03]  /*4410*/  @!P0 IMAD R10, R76, 0x8, R21 ;  /* 0x000000084c0a8824 */ /* 0x008fc600078e0215 */
[----:B------:R-:W-:Y:S04]  /*4420*/  STL [R1+0x90], R0 ;  /* 0x0000900001007387 */ /* 0x000fe80000100800 */
[----:B------:R-:W-:Y:S04]  /*4430*/  STL [R1+0x90], R0 ;  /* 0x0000900001007387 */ /* 0x000fe80000100800 */
[----:B------:R-:W-:Y:S01]  /*4440*/  STL [R1+0x90], R0 ;  /* 0x0000900001007387 */ /* 0x000fe20000100800 */
[----:B------:R-:W-:-:S03]  /*4450*/  IADD3 R76, -R77, 0xb, RZ ;  /* 0x0000000b4d4c7810 */ /* 0x000fc60007ffe1ff */
[----:B------:R-:W-:Y:S04]  /*4460*/  STL [R1+0x90], R0 ;  /* 0x0000900001007387 */ /* 0x000fe80000100800 */
        /* <DEDUP_REMOVED lines=13> */
[----:B------:R-:W3:Y:S04]  /*4540*/  LDL R81, [R1+0x70] ;  /* 0x0000700001517983 */ /* 0x000ee80000100800 */
[----:B------:R-:W4:Y:S04]  /*4550*/  LDL.64 R20, [R1+0x160] ;  /* 0x0001600001147983 */ /* 0x000f280000100a00 */
[----:B------:R-:W5:Y:S04]  /*4560*/  LDL R82, [R1+0x168] ;  /* 0x0001680001527983 */ /* 0x000f680000100800 */
[----:B-1----:R-:W5:Y:S04]  /*4570*/  LDL.128 R8, [R1+0x140] ;  /* 0x0001400001087983 */ /* 0x002f680000100c00 */
[----:B------:R-:W5:Y:S01]  /*4580*/  LDL.128 R12, [R1+0x150] ;  /* 0x00015000010c7983 */ /* 0x000f620000100c00 */
[----:B------:R-:W-:-:S02]  /*4590*/  UMOV UR4, 0xffffffa0 ;  /* 0xffffffa000047882 */ /* 0x000fc40000000000 */
[----:B------:R-:W-:Y:S01]  /*45a0*/  UIMAD UR4, UR49, UR4, 0x60 ;  /* 0x00000060310474a4 */ /* 0x000fe2000f8e0204 */
[----:B------:R-:W-:Y:S01]  /*45b0*/  BSSY B0, `(.L_x_12096) ;  /* 0x0000044000007945 */ /* 0x000fe20003800000 */
[----:B--2---:R-:W-:-:S04]  /*45c0*/  SHF.R.S32.HI R73, RZ, 0x1f, R72 ;  /* 0x0000001fff497819 */ /* 0x004fc80000011448 */
[----:B------:R-:W-:-:S04]  /*45d0*/  LEA.HI R74, R73, R72, RZ, 0x7 ;  /* 0x00000048494a7211 */ /* 0x000fc800078f38ff */
[----:B------:R-:W-:-:S05]  /*45e0*/  LOP3.LUT R75, R74, 0xffffff80, RZ, 0xc0, !PT ;  /* 0xffffff804a4b7812 */ /* 0x000fca00078ec0ff */
[----:B------:R-:W-:-:S05]  /*45f0*/  IMAD.IADD R75, R72, 0x1, -R75 ;  /* 0x00000001484b7824 */ /* 0x000fca00078e0a4b */
[----:B0-----:R-:W-:-:S04]  /*4600*/  SHF.R.S32.HI R76, RZ, 0x1f, R75 ;  /* 0x0000001fff4c7819 */ /* 0x001fc8000001144b */
        /* <DEDUP_REMOVED lines=23> */
[----:B------:R-:W-:-:S04]  /*4780*/  @P1 IMAD.HI.U32 R21, R72, R21, RZ ;  /* 0x0000001548151227 */ /* 0x000fc800078e00ff */
[----:B------:R-:W-:Y:S01]  /*4790*/  IMAD.U32 R20, RZ, RZ, UR49 ;  /* 0x00000031ff147e24 */ /* 0x000fe2000f8e00ff */
[----:B-----5:R-:W-:-:S03]  /*47a0*/  @P1 SHF.R.U32.HI R72, RZ, R82, R21 ;  /* 0x00000052ff481219 */ /* 0x020fc60000011615 */
[----:B------:R-:W-:Y:S01]  /*47b0*/  IMAD R21, R20, -0x60, R9 ;  /* 0xffffffa014157824 */ /* 0x000fe200078e0209 */
[----:B------:R-:W-:Y:S01]  /*47c0*/  LOP3.LUT R20, R77, 0x7ffffffc, RZ, 0xc0, !PT ;  /* 0x7ffffffc4d147812 */ /* 0x000fe200078ec0ff */
[----:B------:R-:W0:Y:S02]  /*47d0*/  SHFL.IDX PT, R83, R72, RZ, 0x1c1f ;  /* 0x001c1fff48537589 */ /* 0x000e2400000e0000 */
[----:B------:R-:W-:Y:S02]  /*47e0*/  VIADD R73, R21, 0x61 ;  /* 0x0000006115497836 */ /* 0x000fe40000000000 */
[----:B------:R-:W-:Y:S01]  /*47f0*/  IMAD.IADD R20, R75, 0x1, -R20 ;  /* 0x000000014b147824 */ /* 0x000fe200078e0a14 */
[----:B------:R-:W-:-:S03]  /*4800*/  ISETP.GE.AND P2, PT, R13, 0x1, PT ;  /* 0x000000010d00780c */ /* 0x000fc60003f46270 */
[C---:B------:R-:W-:Y:S02]  /*4810*/  IMAD R73, R20.reuse, -0x2, R73 ;  /* 0xfffffffe14497824 */ /* 0x040fe400078e0249 */
[----:B------:R-:W-:Y:S02]  /*4820*/  VIADD R21, R21, 0x60 ;  /* 0x0000006015157836 */ /* 0x000fe40000000000 */
[----:B------:R-:W-:Y:S01]  /*4830*/  IMAD.IADD R74, R73, 0x1, -R8 ;  /* 0x00000001494a7824 */ /* 0x000fe200078e0a08 */
[----:B------:R-:W-:Y:S01]  /*4840*/  LOP3.LUT R73, RZ, R10, RZ, 0x33, !PT ;  /* 0x0000000aff497212 */ /* 0x000fe200078e33ff */
[----:B------:R-:W-:Y:S02]  /*4850*/  IMAD R76, R20, -0x2, R21 ;  /* 0xfffffffe144c7824 */ /* 0x000fe400078e0215 */
[----:B------:R-:W-:Y:S02]  /*4860*/  IMAD.IADD R79, R74, 0x1, R11 ;  /* 0x000000014a4f7824 */ /* 0x000fe400078e020b */
[----:B------:R-:W-:-:S02]  /*4870*/  IMAD.U32 R81, RZ, RZ, UR4 ;  /* 0x00000004ff517e24 */ /* 0x000fc4000f8e00ff */
[----:B------:R-:W-:Y:S02]  /*4880*/  IMAD.IADD R74, R74, 0x1, R73 ;  /* 0x000000014a4a7824 */ /* 0x000fe400078e0249 */
[----:B------:R-:W-:Y:S02]  /*4890*/  VIADD R80, R12, UR4 ;  /* 0x000000040c507c36 */ /* 0x000fe40008000000 */
[----:B------:R-:W-:Y:S01]  /*48a0*/  IMAD R81, R20, -0x2, R81 ;  /* 0xfffffffe14517824 */ /* 0x000fe200078e0251 */
        /* <DEDUP_REMOVED lines=13> */
.L_x_12099:
[----:B------:R-:W-:-:S13]  /*4980*/  ISETP.NE.AND P1, PT, R13, 0x1, PT ;  /* 0x000000010d00780c */ /* 0x000fda0003f25270 */
[----:B------:R-:W-:-:S05]  /*4990*/  @P1 IMAD.HI.U32 R20, R12, R14, RZ ;  /* 0x0000000e0c141227 */ /* 0x000fca00078e00ff */
[----:B------:R-:W-:-:S07]  /*49a0*/  @P1 SHF.R.U32.HI R12, RZ, R15, R20 ;  /* 0x0000000fff0c1219 */ /* 0x000fce0000011614 */
.L_x_12100:
[----:B------:R-:W-:Y:S05]  /*49b0*/  BSYNC B1 ;  /* 0x0000000000017941 */ /* 0x000fea0003800000 */
.L_x_12098:
[----:B------:R-:W-:-:S05]  /*49c0*/  IMAD R12, R12, R13, R81 ;  /* 0x0000000d0c0c7224 */ /* 0x000fca00078e0251 */
[----:B------:R-:W-:Y:S02]  /*49d0*/  VIMNMX R11, R11, R12, !PT ;  /* 0x0000000c0b0b7248 */ /* 0x000fe40007fe0100 */
[----:B------:R-:W-:-:S07]  /*49e0*/  VIADDMNMX R10, R12, R13, R10, PT ;  /* 0x0000000d0c0a7246 */ /* 0x000fce000380010a */
.L_x_12097:
[----:B------:R-:W-:Y:S05]  /*49f0*/  BSYNC B0 ;  /* 0x0000000000007941 */ /* 0x000fea0003800000 */
.L_x_12096:
[C---:B------:R-:W-:Y:S01]  /*4a00*/  ISETP.GE.AND P1, PT, R80.reuse, 0x2, PT ;  /* 0x000000025000780c */ /* 0x040fe20003f26270 */
[----:B------:R-:W-:Y:S01]  /*4a10*/  BSSY B0, `(.L_x_12101) ;  /* 0x0000089000007945 */ /* 0x000fe20003800000 */
[C---:B------:R-:W-:Y:S02]  /*4a20*/  ISETP.GE.AND P5, PT, R80.reuse, 0xa, PT ;  /* 0x0000000a5000780c */ /* 0x040fe40003fa6270 */
[----:B------:R-:W-:Y:S02]  /*4a30*/  ISETP.GT.AND P3, PT, R11, 0x1, !P1 ;  /* 0x000000010b00780c */ /* 0x000fe40004f64270 */
[----:B------:R-:W-:Y:S02]  /*4a40*/  ISETP.GE.AND P2, PT, R80, 0x9, PT ;  /* 0x000000095000780c */ /* 0x000fe40003f46270 */
[----:B------:R-:W-:Y:S02]  /*4a50*/  ISETP.LT.OR P3, PT, R10, 0x2, P3 ;  /* 0x000000020a00780c */ /* 0x000fe40001f61670 */
[----:B------:R-:W-:-:S02]  /*4a60*/  P2R R20, PR, RZ, 0x20 ;  /* 0x00000020ff147803 */ /* 0x000fc40000000000 */
[----:B------:R-:W-:Y:S02]  /*4a70*/  FSEL R73, R25, -INF , !P3 ;  /* 0xff80000019497808 */ /* 0x000fe40005800000 */
[C---:B------:R-:W-:Y:S01]  /*4a80*/  ISETP.GT.AND P3, PT, R11.reuse, 0x9, !P5 ;  /* 0x000000090b00780c */ /* 0x040fe20006f64270 */
[----:B------:R-:W0:Y:S01]  /*4a90*/  SHFL.IDX PT, R25, R72, 0x1, 0x1c1f ;  /* 0x003c1f0048197f89 */ /* 0x000e2200000e0000 */
        /* <DEDUP_REMOVED lines=121> */
.L_x_12104:
[----:B------:R-:W-:-:S13]  /*5230*/  ISETP.NE.AND P6, PT, R13, 0x1, PT ;  /* 0x000000010d00780c */ /* 0x000fda0003fc5270 */
[----:B------:R-:W-:-:S05]  /*5240*/  @P6 IMAD.HI.U32 R14, R8, R14, RZ ;  /* 0x0000000e080e6227 */ /* 0x000fca00078e00ff */
[----:B------:R-:W-:-:S07]  /*5250*/  @P6 SHF.R.U32.HI R8, RZ, R15, R14 ;  /* 0x0000000fff086219 */ /* 0x000fce000001160e */
.L_x_12105:
[----:B------:R-:W-:Y:S05]  /*5260*/  BSYNC B1 ;  /* 0x0000000000017941 */ /* 0x000fea0003800000 */
.L_x_12103:
[----:B------:R-:W-:-:S05]  /*5270*/  IMAD R8, R8, R13, R81 ;  /* 0x0000000d08087224 */ /* 0x000fca00078e0251 */
[----:B------:R-:W-:Y:S02]  /*5280*/  VIADDMNMX R10, R8, R13, R10, PT ;  /* 0x0000000d080a7246 */ /* 0x000fe4000380010a */
[----:B------:R-:W-:-:S07]  /*5290*/  VIMNMX R11, R11, R8, !PT ;  /* 0x000000080b0b7248 */ /* 0x000fce0007fe0100 */
.L_x_12102:
[----:B------:R-:W-:Y:S05]  /*52a0*/  BSYNC B0 ;  /* 0x0000000000007941 */ /* 0x000fea0003800000 */
.L_x_12101:
        /* <DEDUP_REMOVED lines=13> */
[----:B------:R-:W5:Y:S01]  /*5380*/  LDL R30, [R1+0x298] ;  /* 0x00029800011e7983 */ /* 0x000f620000100800 */
[----:B------:R-:W-:Y:S02]  /*5390*/  ISETP.LT.OR P1, PT, R10, 0xa, P1 ;  /* 0x0000000a0a00780c */ /* 0x000fe40000f21670 */
[----:B------:R-:W-:Y:S01]  /*53a0*/  ISETP.NE.AND P6, PT, R36, RZ, PT ;  /* 0x000000ff2400720c */ /* 0x000fe20003fc5270 */
[----:B------:R-:W5:Y:S01]  /*53b0*/  LDL R32, [R1+0x270] ;  /* 0x0002700001207983 */ /* 0x000f620000100800 */
[----:B------:R-:W-:-:S02]  /*53c0*/  FSEL R140, R31, -INF , !P1 ;  /* 0xff8000001f8c7808 */ /* 0x000fc40004800000 */
[----:B------:R-:W-:Y:S01]  /*53d0*/  ISETP.NE.AND P1, PT, R28, RZ, PT ;  /* 0x000000ff1c00720c */ /* 0x000fe20003f25270 */
[----:B------:R-:W5:Y:S01]  /*53e0*/  LDL R36, [R1+0x2a4] ;  /* 0x0002a40001247983 */ /* 0x000f620000100800 */
[----:B------:R-:W-:Y:S02]  /*53f0*/  FMNMX.FTZ R8, R77, R73, !PT ;  /* 0x000000494d087209 */ /* 0x000fe40007810000 */
[----:B------:R-:W-:Y:S01]  /*5400*/  ISETP.GT.AND P1, PT, R11, 0x10, !P1 ;  /* 0x000000100b00780c */ /* 0x000fe20004f24270 */
[----:B------:R-:W5:Y:S01]  /*5410*/  LDL R28, [R1+0x2a8] ;  /* 0x0002a800011c7983 */ /* 0x000f620000100800 */
[----:B------:R-:W-:Y:S02]  /*5420*/  FMNMX.FTZ R8, R153, R8, !PT ;  /* 0x0000000899087209 */ /* 0x000fe40007810000 */
[----:B------:R-:W-:Y:S01]  /*5430*/  ISETP.LT.OR P1, PT, R10, 0x11, P1 ;  /* 0x000000110a00780c */ /* 0x000fe20000f21670 */
[----:B------:R-:W5:Y:S01]  /*5440*/  LDL R31, [R1+0x400] ;  /* 0x00040000011f7983 */ /* 0x000f620000100800 */
[----:B------:R-:W-:-:S02]  /*5450*/  FMNMX.FTZ R8, R135, R8, !PT ;  /* 0x0000000887087209 */ /* 0x000fc40007810000 */
[----:B------:R-:W-:Y:S01]  /*5460*/  FSEL R74, R34, -INF , !P1 ;  /* 0xff800000224a7808 */ /* 0x000fe20004800000 */
[----:B------:R0:W-:Y:S01]  /*5470*/  BAR.SYNC.DEFER_BLOCKING R78, 0x100 ;  /* 0x0004004e0000751d */ /* 0x0001e20000010000 */
[----:B------:R-:W-:Y:S02]  /*5480*/  ISETP.NE.AND P1, PT, R29, RZ, PT ;  /* 0x000000ff1d00720c */ /* 0x000fe40003f25270 */
[----:B------:R-:W-:Y:S02]  /*5490*/  FMNMX.FTZ R8, R151, R8, !PT ;  /* 0x0000000897087209 */ /* 0x000fe40007810000 */
[----:B------:R-:W-:Y:S02]  /*54a0*/  ISETP.GT.AND P1, PT, R11, 0x11, !P1 ;  /* 0x000000110b00780c */ /* 0x000fe40004f24270 */
[----:B------:R-:W-:Y:S01]  /*54b0*/  FMNMX.FTZ R8, R75, R8, !PT ;  /* 0x000000084b087209 */ /* 0x000fe20007810000 */
[----:B------:R-:W5:Y:S01]  /*54c0*/  LDL R34, [R1+0x2b4] ;  /* 0x0002b40001227983 */ /* 0x000f620000100800 */
[----:B------:R-:W-:-:S02]  /*54d0*/  ISETP.LT.OR P1, PT, R10, 0x12, P1 ;  /* 0x000000120a00780c */ /* 0x000fc40000f21670 */
[----:B------:R-:W-:Y:S01]  /*54e0*/  FMNMX.FTZ R8, R149, R8, !PT ;  /* 0x0000000895087209 */ /* 0x000fe20007810000 */
[----:B------:R-:W5:Y:S01]  /*54f0*/  LDL R29, [R1+0x250] ;  /* 0x00025000011d7983 */ /* 0x000f620000100800 */
[----:B------:R-:W-:Y:S02]  /*5500*/  FSEL R138, R35, -INF , !P1 ;  /* 0xff800000238a7808 */ /* 0x000fe40004800000 */
[----:B------:R-:W-:Y:S01]  /*5510*/  ISETP.GT.AND P1, PT, R11, 0x18, !P2 ;  /* 0x000000180b00780c */ /* 0x000fe20005724270 */
[----:B------:R-:W5:Y:S01]  /*5520*/  LDL R35, [R1+0x3e4] ;  /* 0x0003e40001237983 */ /* 0x000f620000100800 */
[----:B------:R-:W-:Y:S02]  /*5530*/  ISETP.NE.AND P2, PT, R56, RZ, PT ;  /* 0x000000ff3800720c */ /* 0x000fe40003f45270 */
[----:B------:R-:W-:Y:S01]  /*5540*/  ISETP.LT.OR P1, PT, R10, 0x19, P1 ;  /* 0x000000190a00780c */ /* 0x000fe20000f21670 */
[----:B------:R-:W5:Y:S01]  /*5550*/  LDL R56, [R1+0x28c] ;  /* 0x00028c0001387983 */ /* 0x000f620000100800 */
[----:B------:R-:W-:-:S02]  /*5560*/  FMNMX.FTZ R8, R37, R8, !PT ;  /* 0x0000000825087209 */ /* 0x000fc40007810000 */
[----:B------:R-:W-:Y:S01]  /*5570*/  FSEL R76, R38, -INF , !P1 ;  /* 0xff800000264c7808 */ /* 0x000fe20004800000 */
[----:B------:R-:W5:Y:S01]  /*5580*/  LDL R129, [R1+0x2c4] ;  /* 0x0002c40001817983 */ /* 0x000f620000100800 */
[----:B------:R-:W-:Y:S02]  /*5590*/  ISETP.GT.AND P1, PT, R11, 0x19, !P6 ;  /* 0x000000190b00780c */ /* 0x000fe40007724270 */
[----:B------:R-:W-:Y:S01]  /*55a0*/  ISETP.NE.AND P6, PT, R12, RZ, PT ;  /* 0x000000ff0c00720c */ /* 0x000fe20003fc5270 */
[----:B------:R-:W5:Y:S01]  /*55b0*/  LDL R38, [R1+0x294] ;  /* 0x0002940001267983 */ /* 0x000f620000100800 */
[----:B------:R-:W-:Y:S02]  /*55c0*/  ISETP.LT.OR P1, PT, R10, 0x1a, P1 ;  /* 0x0000001a0a00780c */ /* 0x000fe40000f21670 */
[----:B------:R-:W-:Y:S01]  /*55d0*/  FMNMX.FTZ R8, R147, R8, !PT ;  /* 0x0000000893087209 */ /* 0x000fe20007810000 */
        /* <DEDUP_REMOVED lines=12> */
[----:B------:R-:W5:Y:S01]  /*56a0*/  LDL R124, [R1+0x2dc] ;  /* 0x0002dc00017c7983 */ /* 0x000f620000100800 */
[----:B------:R-:W-:Y:S02]  /*56b0*/  ISETP.NE.AND P1, PT, R40, RZ, PT ;  /* 0x000000ff2800720c */ /* 0x000fe40003f25270 */
[----:B------:R-:W-:Y:S01]  /*56c0*/  FMNMX.FTZ R8, R173, R8, !PT ;  /* 0x00000008ad087209 */ /* 0x000fe20007810000 */
[----:B------:R-:W5:Y:S01]  /*56d0*/  LDL R40, [R1+0x264] ;  /* 0x0002640001287983 */ /* 0x000f620000100800 */
[----:B------:R-:W-:Y:S02]  /*56e0*/  ISETP.GT.AND P1, PT, R11, 0x21, !P1 ;  /* 0x000000210b00780c */ /* 0x000fe40004f24270 */
[----:B------:R-:W-:Y:S01]  /*56f0*/  FMNMX.FTZ R8, R49, R8, !PT ;  /* 0x0000000831087209 */ /* 0x000fe20007810000 */
[----:B------:R-:W5:Y:S01]  /*5700*/  LDL R123, [R1+0x2e0] ;  /* 0x0002e000017b7983 */ /* 0x000f620000100800 */
[----:B------:R-:W-:-:S02]  /*5710*/  ISETP.LT.OR P1, PT, R10, 0x22, P1 ;  /* 0x000000220a00780c */ /* 0x000fc40000f21670 */
[----:B------:R-:W-:Y:S01]  /*5720*/  FMNMX.FTZ R8, R175, R8, !PT ;  /* 0x00000008af087209 */ /* 0x000fe20007810000 */
[----:B------:R-:W5:Y:S01]  /*5730*/  LDL R122, [R1+0x2e4] ;  /* 0x0002e400017a7983 */ /* 0x000f620000100800 */
[----:B------:R-:W-:Y:S02]  /*5740*/  FSEL R80, R43, -INF , !P1 ;  /* 0xff8000002b507808 */ /* 0x000fe40004800000 */
[----:B------:R-:W-:Y:S01]  /*5750*/  ISETP.NE.AND P1, PT, R83, RZ, PT ;  /* 0x000000ff5300720c */ /* 0x000fe20003f25270 */
[----:B------:R-:W5:Y:S01]  /*5760*/  LDL R43, [R1+0x210] ;  /* 0x00021000012b7983 */ /* 0x000f620000100800 */
[----:B------:R-:W-:Y:S02]  /*5770*/  FMNMX.FTZ R8, R53, R8, !PT ;  /* 0x0000000835087209 */ /* 0x000fe40007810000 */
[----:B------:R-:W-:Y:S01]  /*5780*/  ISETP.GT.AND P1, PT, R11, 0x28, !P1 ;  /* 0x000000280b00780c */ /* 0x000fe20004f24270 */
[----:B------:R-:W5:Y:S01]  /*5790*/  LDL R121, [R1+0x2e8] ;  /* 0x0002e80001797983 */ /* 0x000f620000100800 */
[----:B------:R-:W-:-:S02]  /*57a0*/  FMNMX.FTZ R8, R167, R8, !PT ;  /* 0x00000008a7087209 */ /* 0x000fc40007810000 */
[----:B------:R-:W-:Y:S01]  /*57b0*/  ISETP.LT.OR P1, PT, R10, 0x29, P1 ;  /* 0x000000290a00780c */ /* 0x000fe20000f21670 */
[----:B------:R-:W5:Y:S01]  /*57c0*/  LDL R120, [R1+0x2f0] ;  /* 0x0002f00001787983 */ /* 0x000f620000100800 */
[----:B------:R-:W-:Y:S02]  /*57d0*/  FMNMX.FTZ R8, R57, R8, !PT ;  /* 0x0000000839087209 */ /* 0x000fe40007810000 */
[----:B------:R-:W-:Y:S01]  /*57e0*/  FSEL R134, R46, -INF , !P1 ;  /* 0xff8000002e867808 */ /* 0x000fe20004800000 */
[----:B------:R-:W5:Y:S01]  /*57f0*/  LDL R119, [R1+0x2f4] ;  /* 0x0002f40001777983 */ /* 0x000f620000100800 */
[----:B------:R-:W-:Y:S02]  /*5800*/  ISETP.NE.AND P1, PT, R44, RZ, PT ;  /* 0x000000ff2c00720c */ /* 0x000fe40003f25270 */
[----:B------:R-:W-:Y:S01]  /*5810*/  FMNMX.FTZ R8, R165, R8, !PT ;  /* 0x00000008a5087209 */ /* 0x000fe20007810000 */
[----:B------:R-:W5:Y:S01]  /*5820*/  LDL R46, [R1+0x2b0] ;  /* 0x0002b000012e7983 */ /* 0x000f620000100800 */
[----:B------:R-:W-:-:S02]  /*5830*/  ISETP.GT.AND P1, PT, R11, 0x29, !P1 ;  /* 0x000000290b00780c */ /* 0x000fc40004f24270 */
[----:B------:R-:W-:Y:S01]  /*5840*/  FMNMX.FTZ R8, R61, R8, !PT ;  /* 0x000000083d087209 */ /* 0x000fe20007810000 */
[----:B------:R-:W5:Y:S01]  /*5850*/  LDL R44, [R1+0x2b8] ;  /* 0x0002b800012c7983 */ /* 0x000f620000100800 */
[----:B------:R-:W-:Y:S02]  /*5860*/  ISETP.LT.OR P1, PT, R10, 0x2a, P1 ;  /* 0x0000002a0a00780c */ /* 0x000fe40000f21670 */
[----:B------:R-:W-:Y:S01]  /*5870*/  FMNMX.FTZ R8, R33, R8, !PT ;  /* 0x0000000821087209 */ /* 0x000fe20007810000 */
[----:B------:R-:W5:Y:S01]  /*5880*/  LDL R118, [R1+0x2f8] ;  /* 0x0002f80001767983 */ /* 0x000f620000100800 */
[----:B------:R-:W-:Y:S02]  /*5890*/  FSEL R82, R47, -INF , !P1 ;  /* 0xff8000002f527808 */ /* 0x000fe40004800000 */
[----:B------:R-:W-:Y:S01]  /*58a0*/  ISETP.NE.AND P1, PT, R84, RZ, PT ;  /* 0x000000ff5400720c */ /* 0x000fe20003f25270 */
[----:B------:R-:W5:Y:S01]  /*58b0*/  LDL R117, [R1+0x2fc] ;  /* 0x0002fc0001757983 */ /* 0x000f620000100800 */
[----:B------:R-:W-:-:S02]  /*58c0*/  ISETP.GT.AND P3, PT, R11, 0x50, !P3 ;  /* 0x000000500b00780c */ /* 0x000fc40005f64270 */
[----:B------:R-:W-:Y:S01]  /*58d0*/  ISETP.GT.AND P1, PT, R11, 0x30, !P1 ;  /* 0x000000300b00780c */ /* 0x000fe20004f24270 */
[----:B------:R-:W5:Y:S01]  /*58e0*/  LDL R116, [R1+0x300] ;  /* 0x0003000001747983 */ /* 0x000f620000100800 */
[----:B------:R-:W-:Y:S02]  /*58f0*/  FMNMX.FTZ R8, R65, R8, !PT ;  /* 0x0000000841087209 */ /* 0x000fe40007810000 */
[----:B------:R-:W-:Y:S01]  /*5900*/  ISETP.LT.OR P1, PT, R10, 0x31, P1 ;  /* 0x000000310a00780c */ /* 0x000fe20000f21670 */
[----:B------:R-:W5:Y:S01]  /*5910*/  LDL R39, [R1+0x304] ;  /* 0x0003040001277983 */ /* 0x000f620000100800 */
[----:B------:R-:W-:Y:S02]  /*5920*/  ISETP.GT.AND P4, PT, R11, 0x51, !P4 ;  /* 0x000000510b00780c */ /* 0x000fe40006784270 */
[----:B------:R-:W-:Y:S01]  /*5930*/  FSEL R216, R50, -INF , !P1 ;  /* 0xff80000032d87808 */ /* 0x000fe20004800000 */
[----:B------:R-:W5:Y:S01]  /*5940*/  LDL R115, [R1+0x308] ;  /* 0x0003080001737983 */ /* 0x000f620000100800 */
[----:B------:R-:W-:-:S02]  /*5950*/  ISETP.NE.AND P1, PT, R48, RZ, PT ;  /* 0x000000ff3000720c */ /* 0x000fc40003f25270 */
[C---:B------:R-:W-:Y:S01]  /*5960*/  ISETP.LT.OR P3, PT, R10.reuse, 0x51, P3 ;  /* 0x000000510a00780c */ /* 0x040fe20001f61670 */
[----:B------:R-:W5:Y:S01]  /*5970*/  LDL R50, [R1+0x2a0] ;  /* 0x0002a00001327983 */ /* 0x000f620000100800 */
[----:B------:R-:W-:Y:S02]  /*5980*/  ISETP.GT.AND P1, PT, R11, 0x31, !P1 ;  /* 0x000000310b00780c */ /* 0x000fe40004f24270 */
[----:B------:R-:W-:Y:S01]  /*5990*/  FMNMX.FTZ R8, R21, R8, !PT ;  /* 0x0000000815087209 */ /* 0x000fe20007810000 */
[----:B------:R-:W5:Y:S01]  /*59a0*/  LDL R48, [R1+0x2ac] ;  /* 0x0002ac0001307983 */ /* 0x000f620000100800 */
[----:B------:R-:W-:Y:S02]  /*59b0*/  ISETP.LT.OR P1, PT, R10, 0x32, P1 ;  /* 0x000000320a00780c */ /* 0x000fe40000f21670 */
[----:B------:R-:W-:Y:S01]  /*59c0*/  ISETP.GT.AND P5, PT, R11, 0x58, !P5 ;  /* 0x000000580b00780c */ /* 0x000fe20006fa4270 */
[----:B------:R-:W5:Y:S01]  /*59d0*/  LDL R114, [R1+0x30c] ;  /* 0x00030c0001727983 */ /* 0x000f620000100800 */
[----:B------:R-:W-:-:S02]  /*59e0*/  FSEL R84, R51, -INF , !P1 ;  /* 0xff80000033547808 */ /* 0x000fc40004800000 */
[----:B------:R-:W-:Y:S01]  /*59f0*/  ISETP.NE.AND P1, PT, R85, RZ, PT ;  /* 0x000000ff5500720c */ /* 0x000fe20003f25270 */
[----:B------:R-:W5:Y:S01]  /*5a00*/  LDL R113, [R1+0x310] ;  /* 0x0003100001717983 */ /* 0x000f620000100800 */
[----:B------:R-:W-:Y:S02]  /*5a10*/  ISETP.LT.OR P4, PT, R10, 0x52, P4 ;  /* 0x000000520a00780c */ /* 0x000fe40002781670 */
[----:B------:R-:W-:Y:S01]  /*5a20*/  ISETP.GT.AND P1, PT, R11, 0x38, !P1 ;  /* 0x000000380b00780c */ /* 0x000fe20004f24270 */
[----:B------:R-:W5:Y:S01]  /*5a30*/  LDL R112, [R1+0x314] ;  /* 0x0003140001707983 */ /* 0x000f620000100800 */
[----:B------:R-:W-:Y:S02]  /*5a40*/  FSEL R92, R66, -INF , !P3 ;  /* 0xff800000425c7808 */ /* 0x000fe40005800000 */
[----:B------:R-:W-:Y:S01]  /*5a50*/  ISETP.LT.OR P1, PT, R10, 0x39, P1 ;  /* 0x000000390a00780c */ /* 0x000fe20000f21670 */
[----:B------:R-:W5:Y:S01]  /*5a60*/  LDL R66, [R1+0x278] ;  /* 0x0002780001427983 */ /* 0x000f620000100800 */
[----:B------:R-:W-:-:S02]  /*5a70*/  FMNMX.FTZ R8, R69, R8, !PT ;  /* 0x0000000845087209 */ /* 0x000fc40007810000 */
[----:B------:R-:W-:Y:S01]  /*5a80*/  FSEL R218, R54, -INF , !P1 ;  /* 0xff80000036da7808 */ /* 0x000fe20004800000 */
[----:B------:R-:W5:Y:S01]  /*5a90*/  LDL R111, [R1+0x318] ;  /* 0x00031800016f7983 */ /* 0x000f620000100800 */
[----:B------:R-:W-:Y:S02]  /*5aa0*/  ISETP.NE.AND P1, PT, R52, RZ, PT ;  /* 0x000000ff3400720c */ /* 0x000fe40003f25270 */
[C---:B------:R-:W-:Y:S01]  /*5ab0*/  ISETP.LT.OR P5, PT, R10.reuse, 0x59, P5 ;  /* 0x000000590a00780c */ /* 0x040fe20002fa1670 */
[----:B------:R-:W5:Y:S01]  /*5ac0*/  LDL R54, [R1+0x290] ;  /* 0x0002900001367983 */ /* 0x000f620000100800 */
[----:B------:R-:W-:Y:S02]  /*5ad0*/  ISETP.GT.AND P1, PT, R11, 0x39, !P1 ;  /* 0x000000390b00780c */ /* 0x000fe40004f24270 */
[----:B------:R-:W-:Y:S01]  /*5ae0*/  FSEL R94, R67, -INF , !P4 ;  /* 0xff800000435e7808 */ /* 0x000fe20006000000 */
[----:B------:R-:W5:Y:S01]  /*5af0*/  LDL R52, [R1+0x29c] ;  /* 0x00029c0001347983 */ /* 0x000f620000100800 */
[----:B------:R-:W-:-:S02]  /*5b00*/  ISETP.LT.OR P1, PT, R10, 0x3a, P1 ;  /* 0x0000003a0a00780c */ /* 0x000fc40000f21670 */
[----:B------:R-:W-:Y:S01]  /*5b10*/  FSEL R96, R70, -INF , !P5 ;  /* 0xff80000046607808 */ /* 0x000fe20006800000 */
[----:B------:R-:W5:Y:S01]  /*5b20*/  LDL R110, [R1+0x31c] ;  /* 0x00031c00016e7983 */ /* 0x000f620000100800 */
[----:B------:R-:W-:Y:S02]  /*5b30*/  FSEL R86, R55, -INF , !P1 ;  /* 0xff80000037567808 */ /* 0x000fe40004800000 */
[----:B------:R-:W-:Y:S01]  /*5b40*/  ISETP.NE.AND P1, PT, R87, RZ, PT ;  /* 0x000000ff5700720c */ /* 0x000fe20003f25270 */
[----:B------:R-:W5:Y:S03]  /*5b50*/  LDL R70, [R1+0x284] ;  /* 0x0002840001467983 */ /* 0x000f660000100800 */
[C---:B------:R-:W-:Y:S01]  /*5b60*/  ISETP.GT.AND P1, PT, R11.reuse, 0x40, !P1 ;  /* 0x000000400b00780c */ /* 0x040fe20004f24270 */
[----:B------:R-:W5:Y:S03]  /*5b70*/  LDL R109, [R1+0x324] ;  /* 0x00032400016d7983 */ /* 0x000f660000100800 */
[----:B------:R-:W-:Y:S01]  /*5b80*/  ISETP.LT.OR P1, PT, R10, 0x41, P1 ;  /* 0x000000410a00780c */ /* 0x000fe20000f21670 */
[----:B------:R-:W5:Y:S03]  /*5b90*/  LDL R108, [R1+0x328] ;  /* 0x00032800016c7983 */ /* 0x000f660000100800 */
[----:B------:R-:W-:Y:S01]  /*5ba0*/  FSEL R168, R58, -INF , !P1 ;  /* 0xff8000003aa87808 */ /* 0x000fe20004800000 */
[----:B------:R-:W5:Y:S01]  /*5bb0*/  LDL R107, [R1+0x32c] ;  /* 0x00032c00016b7983 */ /* 0x000f620000100800 */
[----:B------:R-:W-:-:S02]  /*5bc0*/  ISETP.GT.AND P1, PT, R11, 0x41, !P2 ;  /* 0x000000410b00780c */ /* 0x000fc40005724270 */
[----:B------:R-:W-:Y:S01]  /*5bd0*/  ISETP.NE.AND P2, PT, R60, RZ, PT ;  /* 0x000000ff3c00720c */ /* 0x000fe20003f45270 */
[----:B------:R-:W5:Y:S01]  /*5be0*/  LDL R58, [R1+0x280] ;  /* 0x00028000013a7983 */ /* 0x000f620000100800 */
[C---:B------:R-:W-:Y:S02]  /*5bf0*/  ISETP.LT.OR P1, PT, R10.reuse, 0x42, P1 ;  /* 0x000000420a00780c */ /* 0x040fe40000f21670 */
[----:B------:R-:W-:Y:S01]  /*5c00*/  ISETP.GT.AND P2, PT, R11, 0x49, !P2 ;  /* 0x000000490b00780c */ /* 0x000fe20005744270 */
[----:B------:R-:W5:Y:S01]  /*5c10*/  LDL R60, [R1+0x268] ;  /* 0x00026800013c7983 */ /* 0x000f620000100800 */
[----:B------:R-:W-:Y:S02]  /*5c20*/  FSEL R88, R59, -INF , !P1 ;  /* 0xff8000003b587808 */ /* 0x000fe40004800000 */
[----:B------:R-:W-:Y:S01]  /*5c30*/  ISETP.GT.AND P1, PT, R11, RZ, !P6 ;  /* 0x000000ff0b00720c */ /* 0x000fe20007724270 */
[----:B------:R-:W5:Y:S01]  /*5c40*/  LDL R106, [R1+0x330] ;  /* 0x00033000016a7983 */ /* 0x000f620000100800 */
[----:B------:R-:W-:-:S02]  /*5c50*/  ISETP.LT.OR P2, PT, R10, 0x4a, P2 ;  /* 0x0000004a0a00780c */ /* 0x000fc40001741670 */
[----:B------:R-:W-:Y:S01]  /*5c60*/  ISETP.LT.OR P1, PT, R10, 0x1, P1 ;  /* 0x000000010a00780c */ /* 0x000fe20000f21670 */
[----:B------:R-:W5:Y:S01]  /*5c70*/  LDL R105, [R1+0x334] ;  /* 0x0003340001697983 */ /* 0x000f620000100800 */
[----:B------:R-:W-:Y:S02]  /*5c80*/  FSEL R90, R63, -INF , !P2 ;  /* 0xff8000003f5a7808 */ /* 0x000fe40005000000 */
        /* <DEDUP_REMOVED lines=12> */
[----:B------:R-:W-:Y:S01]  /*5d50*/  FMNMX.FTZ R9, R74, R9, !PT ;  /* 0x000000094a097209 */ /* 0x000fe20007810000 */
[----:B------:R-:W5:Y:S01]  /*5d60*/  LDL R62, [R1+0x26c] ;  /* 0x00026c00013e7983 */ /* 0x000f620000100800 */
[----:B------:R-:W-:-:S02]  /*5d70*/  ISETP.NE.AND P6, PT, R24, RZ, PT ;  /* 0x000000ff1800720c */ /* 0x000fc40003fc5270 */
[----:B------:R-:W-:Y:S01]  /*5d80*/  FMNMX.FTZ R9, R138, R9, !PT ;  /* 0x000000098a097209 */ /* 0x000fe20007810000 */
[----:B------:R-:W5:Y:S01]  /*5d90*/  LDL.64 R24, [R1+0xa8] ;  /* 0x0000a80001187983 */ /* 0x000f620000100a00 */
[----:B------:R-:W-:Y:S02]  /*5da0*/  ISETP.GT.AND P6, PT, R11, 0x59, !P6 ;  /* 0x000000590b00780c */ /* 0x000fe400077c4270 */
[----:B------:R-:W-:Y:S01]  /*5db0*/  FMNMX.FTZ R9, R76, R9, !PT ;  /* 0x000000094c097209 */ /* 0x000fe20007810000 */
[----:B------:R-:W1:Y:S01]  /*5dc0*/  SHFL.BFLY PT, R11, R8, 0x2, 0x1f ;  /* 0x0c401f00080b7f89 */ /* 0x000e6200000e0000 */
[----:B------:R-:W-:Y:S02]  /*5dd0*/  ISETP.LT.OR P6, PT, R10, 0x5a, P6 ;  /* 0x0000005a0a00780c */ /* 0x000fe400037c1670 */
[----:B------:R-:W-:Y:S01]  /*5de0*/  FMNMX.FTZ R9, R132, R9, !PT ;  /* 0x0000000984097209 */ /* 0x000fe20007810000 */
[----:B------:R-:W5:Y:S01]  /*5df0*/  LDL R101, [R1+0x348] ;  /* 0x0003480001657983 */ /* 0x000f620000100800 */
[----:B------:R-:W-:-:S02]  /*5e00*/  FSEL R98, R71, -INF , !P6 ;  /* 0xff80000047627808 */ /* 0x000fc40007000000 */
[----:B------:R-:W-:Y:S01]  /*5e10*/  FMNMX.FTZ R9, R42, R9, !PT ;  /* 0x000000092a097209 */ /* 0x000fe20007810000 */
[----:B------:R-:W5:Y:S03]  /*5e20*/  LDL R100, [R1+0x34c] ;  /* 0x00034c0001647983 */ /* 0x000f660000100800 */
        /* <DEDUP_REMOVED lines=23> */
[----:B0-----:R-:W5:Y:S03]  /*5fa0*/  LDL R78, [R1+0x3b4] ;  /* 0x0003b400014e7983 */ /* 0x001f660000100800 */
[----:B------:R-:W-:Y:S01]  /*5fb0*/  FMNMX.FTZ R9, R94, R9, !PT ;  /* 0x000000095e097209 */ /* 0x000fe20007810000 */
[----:B--2---:R-:W-:Y:S03]  /*5fc0*/  STL [R1+0x274], R64 ;  /* 0x0002744001007387 */ /* 0x004fe60000100800 */
[----:B------:R-:W-:Y:S01]  /*5fd0*/  FMNMX.FTZ R9, R96, R9, !PT ;  /* 0x0000000960097209 */ /* 0x000fe20007810000 */
[----:B---3--:R-:W-:Y:S03]  /*5fe0*/  STL [R1+0x27c], R68 ;  /* 0x00027c4401007387 */ /* 0x008fe60000100800 */
[----:B------:R-:W-:Y:S01]  /*5ff0*/  FMNMX.FTZ R9, R98, R9, !PT ;  /* 0x0000000962097209 */ /* 0x000fe20007810000 */
[----:B----4-:R-:W-:Y:S04]  /*6000*/  STL [R1+0x288], R72 ;  /* 0x0002884801007387 */ /* 0x010fe80000100800 */
[----:B------:R-:W-:Y:S04]  /*6010*/  STL.64 [R1+0x230], R8 ;  /* 0x0002300801007387 */ /* 0x000fe80000100a00 */
[----:B------:R-:W2:Y:S01]  /*6020*/  LDL R13, [R1+0x234] ;  /* 0x00023400010d7983 */ /* 0x000ea20000100800 */
[----:B-1----:R-:W-:-:S03]  /*6030*/  FMNMX.FTZ R10, R8, R11, !PT ;  /* 0x0000000b080a7209 */ /* 0x002fc60007810000 */
[----:B-----5:R0:W-:Y:S04]  /*6040*/  STL [R1+0x2bc], R27 ;  /* 0x0002bc1b01007387 */ /* 0x0201e80000100800 */
[----:B------:R-:W1:Y:S04]  /*6050*/  SHFL.BFLY PT, R11, R10, 0x1, 0x1f ;  /* 0x0c201f000a0b7f89 */ /* 0x000e6800000e0000 */
[----:B------:R3:W-:Y:S04]  /*6060*/  STL [R1+0x2a4], R36 ;  /* 0x0002a42401007387 */ /* 0x0007e80000100800 */
[----:B0-----:R-:W4:Y:S04]  /*6070*/  LDL R27, [R1+0x438] ;  /* 0x00043800011b7983 */ /* 0x001f280000100800 */
[----:B------:R0:W-:Y:S04]  /*6080*/  STL [R1+0x2a8], R28 ;  /* 0x0002a81c01007387 */ /* 0x0001e80000100800 */
[----:B---3--:R-:W3:Y:S04]  /*6090*/  LDL R36, [R1+0x3ac] ;  /* 0x0003ac0001247983 */ /* 0x008ee80000100800 */
[----:B------:R5:W-:Y:S01]  /*60a0*/  STL [R1+0x2b4], R34 ;  /* 0x0002b42201007387 */ /* 0x000be20000100800 */
[----:B-1----:R-:W-:-:S03]  /*60b0*/  FMNMX.FTZ R12, R10, R11, !PT ;  /* 0x0000000b0a0c7209 */ /* 0x002fc60007810000 */
[----:B0-----:R-:W4:Y:S04]  /*60c0*/  LDL R28, [R1+0x3c8] ;  /* 0x0003c800011c7983 */ /* 0x001f280000100800 */
[----:B------:R-:W-:Y:S04]  /*60d0*/  STL [R1+0x230], R12 ;  /* 0x0002300c01007387 */ /* 0x000fe80000100800 */
[----:B------:R-:W3:Y:S04]  /*60e0*/  LDL R14, [R1+0x230] ;  /* 0x00023000010e7983 */ /* 0x000ee80000100800 */
[----:B-----5:R-:W5:Y:S04]  /*60f0*/  LDL R34, [R1+0x41c] ;  /* 0x00041c0001227983 */ /* 0x020f680000100800 */
[----:B------:R0:W-:Y:S04]  /*6100*/  STL [R1+0x270], R32 ;  /* 0x0002702001007387 */ /* 0x0001e80000100800 */
[----:B------:R1:W-:Y:S04]  /*6110*/  STL [R1+0x298], R30 ;  /* 0x0002981e01007387 */ /* 0x0003e80000100800 */
[----:B------:R-:W-:Y:S04]  /*6120*/  STL [R1+0x28c], R56 ;  /* 0x00028c3801007387 */ /* 0x000fe80000100800 */
[----:B0-----:R-:W4:Y:S04]  /*6130*/  LDL R32, [R1+0x2ec] ;  /* 0x0002ec0001207983 */ /* 0x001f280000100800 */
[----:B-1----:R-:W4:Y:S04]  /*6140*/  LDL R30, [R1+0x358] ;  /* 0x00035800011e7983 */ /* 0x002f280000100800 */
[----:B------:R0:W-:Y:S04]  /*6150*/  STL [R1+0x294], R38 ;  /* 0x0002942601007387 */ /* 0x0001e80000100800 */
[----:B------:R1:W-:Y:S04]  /*6160*/  STL [R1+0x264], R40 ;  /* 0x0002642801007387 */ /* 0x0003e80000100800 */
[----:B------:R-:W4:Y:S04]  /*6170*/  LDL R72, [R1+0x3d0] ;  /* 0x0003d00001487983 */ /* 0x000f280000100800 */
[----:B0-----:R-:W4:Y:S04]  /*6180*/  LDL R38, [R1+0x33c] ;  /* 0x00033c0001267983 */ /* 0x001f280000100800 */
[----:B-1----:R-:W4:Y:S04]  /*6190*/  LDL R40, [R1+0x2d4] ;  /* 0x0002d40001287983 */ /* 0x002f280000100800 */
[----:B------:R-:W4:Y:S04]  /*61a0*/  LDL R71, [R1+0x3d4] ;  /* 0x0003d40001477983 */ /* 0x000f280000100800 */
[----:B------:R-:W4:Y:S04]  /*61b0*/  LDL R68, [R1+0x3e0] ;  /* 0x0003e00001447983 */ /* 0x000f280000100800 */
[----:B------:R-:W4:Y:S04]  /*61c0*/  LDL R67, [R1+0x3e8] ;  /* 0x0003e80001437983 */ /* 0x000f280000100800 */
[----:B------:R-:W-:Y:S04]  /*61d0*/  STL [R1+0x2b0], R46 ;  /* 0x0002b02e01007387 */ /* 0x000fe80000100800 */
[----:B------:R-:W-:Y:S04]  /*61e0*/  STL [R1+0x2b8], R44 ;  /* 0x0002b82c01007387 */ /* 0x000fe80000100800 */
[----:B------:R-:W4:Y:S04]  /*61f0*/  LDL R64, [R1+0x3f4] ;  /* 0x0003f40001407983 */ /* 0x000f280000100800 */
[----:B------:R-:W4:Y:S04]  /*6200*/  LDL R63, [R1+0x3f8] ;  /* 0x0003f800013f7983 */ /* 0x000f280000100800 */
[----:B------:R-:W4:Y:S04]  /*6210*/  LDL R59, [R1+0x40c] ;  /* 0x00040c00013b7983 */ /* 0x000f280000100800 */
[----:B------:R-:W4:Y:S04]  /*6220*/  LDL R56, [R1+0x418] ;  /* 0x0004180001387983 */ /* 0x000f280000100800 */
[----:B------:R-:W4:Y:S04]  /*6230*/  LDL R55, [R1+0x420] ;  /* 0x0004200001377983 */ /* 0x000f280000100800 */
[----:B------:R0:W-:Y:S04]  /*6240*/  STL [R1+0x2a0], R50 ;  /* 0x0002a03201007387 */ /* 0x0001e80000100800 */
[----:B------:R1:W-:Y:S04]  /*6250*/  STL [R1+0x2ac], R48 ;  /* 0x0002ac3001007387 */ /* 0x0003e80000100800 */
[----:B------:R-:W4:Y:S04]  /*6260*/  LDL R51, [R1+0x430] ;  /* 0x0004300001337983 */ /* 0x000f280000100800 */
[----:B0-----:R-:W4:Y:S04]  /*6270*/  LDL R50, [R1+0x434] ;  /* 0x0004340001327983 */ /* 0x001f280000100800 */
[----:B-1----:R-:W4:Y:S04]  /*6280*/  LDL R48, [R1+0x440] ;  /* 0x0004400001307983 */ /* 0x002f280000100800 */
[----:B------:R0:W-:Y:S04]  /*6290*/  STL [R1+0x278], R66 ;  /* 0x0002784201007387 */ /* 0x0001e80000100800 */
[----:B------:R-:W4:Y:S04]  /*62a0*/  LDL R47, [R1+0x444] ;  /* 0x00044400012f7983 */ /* 0x000f280000100800 */
[----:B------:R1:W-:Y:S04]  /*62b0*/  STL [R1+0x290], R54 ;  /* 0x0002903601007387 */ /* 0x0003e80000100800 */
[----:B------:R1:W-:Y:S04]  /*62c0*/  STL [R1+0x29c], R52 ;  /* 0x00029c3401007387 */ /* 0x0003e80000100800 */
[----:B0-----:R-:W4:Y:S04]  /*62d0*/  LDL R66, [R1+0x3ec] ;  /* 0x0003ec0001427983 */ /* 0x001f280000100800 */
[----:B------:R0:W-:Y:S04]  /*62e0*/  STL [R1+0x284], R70 ;  /* 0x0002844601007387 */ /* 0x0001e80000100800 */
[----:B-1----:R-:W4:Y:S04]  /*62f0*/  LDL R54, [R1+0x424] ;  /* 0x0004240001367983 */ /* 0x002f280000100800 */
[----:B------:R-:W4:Y:S04]  /*6300*/  LDL R52, [R1+0x42c] ;  /* 0x00042c0001347983 */ /* 0x000f280000100800 */
[----:B0-----:R-:W4:Y:S04]  /*6310*/  LDL R70, [R1+0x3d8] ;  /* 0x0003d80001467983 */ /* 0x001f280000100800 */
[----:B------:R0:W-:Y:S04]  /*6320*/  STL [R1+0x280], R58 ;  /* 0x0002803a01007387 */ /* 0x0001e80000100800 */
[----:B------:R1:W-:Y:S04]  /*6330*/  STL [R1+0x268], R60 ;  /* 0x0002683c01007387 */ /* 0x0003e80000100800 */
[----:B------:R-:W4:Y:S04]  /*6340*/  LDL R46, [R1+0x448] ;  /* 0x00044800012e7983 */ /* 0x000f280000100800 */
[----:B0-----:R-:W4:Y:S04]  /*6350*/  LDL R58, [R1+0x410] ;  /* 0x00041000013a7983 */ /* 0x001f280000100800 */
[----:B-1----:R-:W4:Y:S04]  /*6360*/  LDL R60, [R1+0x408] ;  /* 0x00040800013c7983 */ /* 0x002f280000100800 */
[----:B------:R0:W-:Y:S04]  /*6370*/  STL [R1+0x260], R26 ;  /* 0x0002601a01007387 */ /* 0x0001e80000100800 */
[----:B------:R-:W4:Y:S04]  /*6380*/  LDL R44, [R1+0x450] ;  /* 0x00045000012c7983 */ /* 0x000f280000100800 */
[----:B0-----:R-:W4:Y:S04]  /*6390*/  LDL R26, [R1+0x2c0] ;  /* 0x0002c000011a7983 */ /* 0x001f280000100800 */
[----:B--2---:R-:W0:Y:S02]  /*63a0*/  SHFL.BFLY PT, R8, R13, 0x2, 0x1f ;  /* 0x0c401f000d087f89 */ /* 0x004e2400000e0000 */
[----:B0-----:R-:W-:-:S05]  /*63b0*/  FMNMX.FTZ R9, R8, R13, !PT ;  /* 0x0000000d08097209 */ /* 0x001fca0007810000 */
[----:B------:R-:W0:Y:S01]  /*63c0*/  SHFL.BFLY PT, R8, R9, 0x1, 0x1f ;  /* 0x0c201f0009087f89 */ /* 0x000e2200000e0000 */
[----:B---3--:R-:W-:Y:S01]  /*63d0*/  FMUL.FTZ R10, R29, R14 ;  /* 0x0000000e1d0a7220 */ /* 0x008fe20000410000 */
[----:B------:R-:W-:-:S04]  /*63e0*/  FSETP.NEU.FTZ.AND P1, PT, R14, -INF , PT ;  /* 0xff8000000e00780b */ /* 0x000fc80003f3d000 */
[----:B------:R-:W-:-:S05]  /*63f0*/  FSEL R14, R10, RZ, P1 ;  /* 0x000000ff0a0e7208 */ /* 0x000fca0000800000 */
[-C--:B------:R-:W-:Y:S01]  /*6400*/  FFMA.FTZ R148, R37, R29.reuse, -R14 ;  /* 0x0000001d25947223 */ /* 0x080fe2000001080e */
[----:B0-----:R-:W-:Y:S01]  /*6410*/  FMNMX.FTZ R8, R9, R8, !PT ;  /* 0x0000000809087209 */ /* 0x001fe20007810000 */
[----:B------:R-:W2:Y:S03]  /*6420*/  LDL R37, [R1+0x374] ;  /* 0x0003740001257983 */ /* 0x000ea60000100800 */
[C---:B------:R-:W-:Y:S01]  /*6430*/  FSETP.NEU.FTZ.AND P1, PT, R8.reuse, -INF , PT ;  /* 0xff8000000800780b */ /* 0x040fe20003f3d000 */
[----:B------:R-:W-:-:S05]  /*6440*/  FMUL.FTZ R9, R8, R29 ;  /* 0x0000001d08097220 */ /* 0x000fca0000410000 */
        /* <DEDUP_REMOVED lines=26> */
[----:B------:R-:W-:-:S02]  /*65f0*/  IMAD R42, R43, 0xc00, R24 ;  /* 0x00000c002b2a7824 */ /* 0x000fc400078e0218 */
        /* <DEDUP_REMOVED lines=21> */
[----:B------:R-:W3:Y:S01]  /*6750*/  LDL R24, [R1+0x320] ;  /* 0x0003200001187983 */ /* 0x000ee20000100800 */
[----:B------:R-:W-:-:S03]  /*6760*/  FFMA.FTZ R9, R98, R29, -R9 ;  /* 0x0000001d62097223 */ /* 0x000fc60000010809 */
[----:B------:R-:W3:Y:S04]  /*6770*/  LDL R29, [R1+0x390] ;  /* 0x00039000011d7983 */ /* 0x000ee80000100800 */
[----:B------:R-:W3:Y:S04]  /*6780*/  LDL R33, [R1+0x454] ;  /* 0x0004540001217983 */ /* 0x000ee80000100800 */
[----:B------:R-:W3:Y:S04]  /*6790*/  LDL R43, [R1+0x458] ;  /* 0x00045800012b7983 */ /* 0x000ee80000100800 */
[----:B------:R0:W-:Y:S04]  /*67a0*/  STL [R1+0x26c], R62 ;  /* 0x00026c3e01007387 */ /* 0x0001e80000100800 */
        /* <DEDUP_REMOVED lines=17> */
[----:B0-----:R-:W3:Y:S04]  /*68c0*/  LDL R62, [R1+0x3fc] ;  /* 0x0003fc00013e7983 */ /* 0x001ee80000100800 */
[----:B------:R-:W3:Y:S04]  /*68d0*/  LDL R61, [R1+0x404] ;  /* 0x00040400013d7983 */ /* 0x000ee80000100800 */
[----:B------:R-:W3:Y:S04]  /*68e0*/  LDL R57, [R1+0x414] ;  /* 0x0004140001397983 */ /* 0x000ee80000100800 */
[----:B------:R-:W3:Y:S04]  /*68f0*/  LDL R53, [R1+0x428] ;  /* 0x0004280001357983 */ /* 0x000ee80000100800 */
[----:B------:R-:W3:Y:S04]  /*6900*/  LDL R49, [R1+0x43c] ;  /* 0x00043c0001317983 */ /* 0x000ee80000100800 */
[----:B------:R-:W3:Y:S04]  /*6910*/  LDL R45, [R1+0x44c] ;  /* 0x00044c00012d7983 */ /* 0x000ee80000100800 */
[----:B------:R-:W3:Y:S01]  /*6920*/  LDL R41, [R1+0x45c] ;  /* 0x00045c0001297983 */ /* 0x000ee20000100800 */
[----:B------:R-:W-:Y:S08]  /*6930*/  MUFU.EX2 R152, R152 ;  /* 0x0000009800987308 */ /* 0x000ff00000000800 */
[----:B------:R-:W0:Y:S08]  /*6940*/  MUFU.EX2 R130, R130 ;  /* 0x0000008200827308 */ /* 0x000e300000000800 */
[----:B------:R-:W1:Y:S08]  /*6950*/  MUFU.EX2 R153, R153 ;  /* 0x0000009900997308 */ /* 0x000e700000000800 */
[----:B------:R-:W4:Y:S01]  /*6960*/  MUFU.EX2 R135, R135 ;  /* 0x0000008700877308 */ /* 0x000f220000000800 */
[----:B-----5:R0:W-:Y:S07]  /*6970*/  STL [R1+0x41c], R34 ;  /* 0x00041c2201007387 */ /* 0x0201ee0000100800 */
[----:B------:R-:W-:Y:S08]  /*6980*/  MUFU.EX2 R143, R143 ;  /* 0x0000008f008f7308 */ /* 0x000ff00000000800 */
[----:B------:R-:W5:Y:S01]  /*6990*/  MUFU.EX2 R142, R142 ;  /* 0x0000008e008e7308 */ /* 0x000f620000000800 */
[----:B0-----:R-:W-:-:S07]  /*69a0*/  FADD.FTZ R34, R152, R130 ;  /* 0x0000008298227221 */ /* 0x001fce0000010000 */
[----:B------:R-:W-:Y:S08]  /*69b0*/  MUFU.EX2 R151, R151 ;  /* 0x0000009700977308 */ /* 0x000ff00000000800 */
[----:B------:R-:W0:Y:S01]  /*69c0*/  MUFU.EX2 R141, R141 ;  /* 0x0000008d008d7308 */ /* 0x000e220000000800 */
[----:B-1----:R-:W-:-:S07]  /*69d0*/  FADD.FTZ R34, R153, R34 ;  /* 0x0000002299227221 */ /* 0x002fce0000010000 */
[----:B------:R-:W-:Y:S01]  /*69e0*/  MUFU.EX2 R150, R150 ;  /* 0x0000009600967308 */ /* 0x000fe20000000800 */
[----:B------:R4:W-:Y:S07]  /*69f0*/  STL [R1+0x3ac], R36 ;  /* 0x0003ac2401007387 */ /* 0x0009ee0000100800 */
[----:B------:R-:W1:Y:S01]  /*6a00*/  MUFU.EX2 R140, R140 ;  /* 0x0000008c008c7308 */ /* 0x000e620000000800 */
[----:B----4-:R-:W-:-:S07]  /*6a10*/  FADD.FTZ R36, R135, R34 ;  /* 0x0000002287247221 */ /* 0x010fce0000010000 */
[----:B------:R-:W-:Y:S01]  /*6a20*/  MUFU.EX2 R149, R149 ;  /* 0x0000009500957308 */ /* 0x000fe20000000800 */
[----:B-----5:R-:W-:-:S07]  /*6a30*/  FADD.FTZ R34, R143, R142 ;  /* 0x0000008e8f227221 */ /* 0x020fce0000010000 */
[----:B------:R-:W4:Y:S01]  /*6a40*/  MUFU.EX2 R139, R139 ;  /* 0x0000008b008b7308 */ /* 0x000f220000000800 */
[----:B------:R0:W-:Y:S07]  /*6a50*/  STL [R1+0x3e4], R35 ;  /* 0x0003e42301007387 */ /* 0x0001ee0000100800 */
[----:B------:R-:W5:Y:S01]  /*6a60*/  MUFU.EX2 R148, R148 ;  /* 0x0000009400947308 */ /* 0x000f620000000800 */
[----:B------:R1:W-:Y:S01]  /*6a70*/  STL [R1+0x400], R31 ;  /* 0x0004001f01007387 */ /* 0x0003e20000100800 */
[----:B0-----:R-:W-:-:S06]  /*6a80*/  FADD.FTZ R35, R141, R34 ;  /* 0x000000228d237221 */ /* 0x001fcc0000010000 */
[----:B------:R-:W0:Y:S01]  /*6a90*/  MUFU.EX2 R138, R138 ;  /* 0x0000008a008a7308 */ /* 0x000e220000000800 */
[----:B------:R4:W-:Y:S01]  /*6aa0*/  STL [R1+0x438], R27 ;  /* 0x0004381b01007387 */ /* 0x0009e20000100800 */
[----:B-1----:R-:W-:-:S06]  /*6ab0*/  IMAD.MOV.U32 R31, RZ, RZ, R25 ;  /* 0x000000ffff1f7224 */ /* 0x002fcc00078e0019 */
[----:B------:R-:W1:Y:S01]  /*6ac0*/  MUFU.EX2 R147, R147 ;  /* 0x0000009300937308 */ /* 0x000e620000000800 */
[----:B------:R5:W-:Y:S01]  /*6ad0*/  STL [R1+0x3c8], R28 ;  /* 0x0003c81c01007387 */ /* 0x000be20000100800 */
[----:B----4-:R-:W-:-:S06]  /*6ae0*/  IMAD.MOV.U32 R27, RZ, RZ, R25 ;  /* 0x000000ffff1b7224 */ /* 0x010fcc00078e0019 */
[----:B------:R-:W4:Y:S01]  /*6af0*/  MUFU.EX2 R137, R137 ;  /* 0x0000008900897308 */ /* 0x000f220000000800 */
[----:B------:R-:W-:Y:S01]  /*6b00*/  FADD.FTZ R34, R140, R35 ;  /* 0x000000238c227221 */ /* 0x000fe20000010000 */
[----:B------:R0:W-:Y:S01]  /*6b10*/  STL [R1+0x2c0], R26 ;  /* 0x0002c01a01007387 */ /* 0x0001e20000100800 */
[----:B-----5:R-:W-:-:S03]  /*6b20*/  VIADD R28, R42, 0x180 ;  /* 0x000001802a1c7836 */ /* 0x020fc60000000000 */
[----:B--2---:R2:W-:Y:S02]  /*6b30*/  STL [R1+0x374], R37 ;  /* 0x0003742501007387 */ /* 0x0045e40000100800 */
[----:B------:R-:W5:Y:S01]  /*6b40*/  MUFU.EX2 R146, R146 ;  /* 0x0000009200927308 */ /* 0x000f620000000800 */
[----:B0-----:R-:W-:Y:S01]  /*6b50*/  VIADD R26, R42, 0x80 ;  /* 0x000000802a1a7836 */ /* 0x001fe20000000000 */
[----:B------:R-:W-:Y:S01]  /*6b60*/  R2UR UR15, R31 ;  /* 0x000000001f0f72ca */ /* 0x000fe200000e0000 */
[----:B--2---:R-:W-:-:S05]  /*6b70*/  FADD.FTZ R37, R151, R36 ;  /* 0x0000002497257221 */ /* 0x004fca0000010000 */
[----:B------:R-:W0:Y:S01]  /*6b80*/  MUFU.EX2 R132, R132 ;  /* 0x0000008400847308 */ /* 0x000e220000000800 */
[----:B------:R-:W-:Y:S01]  /*6b90*/  FADD.FTZ R36, R150, R37 ;  /* 0x0000002596247221 */ /* 0x000fe20000010000 */
[----:B------:R-:W-:Y:S01]  /*6ba0*/  R2UR UR11, R27 ;  /* 0x000000001b0b72ca */ /* 0x000fe200000e0000 */
[----:B------:R-:W-:Y:S02]  /*6bb0*/  FADD.FTZ R27, R139, R34 ;  /* 0x000000228b1b7221 */ /* 0x000fe40000010000 */
[----:B------:R-:W-:-:S03]  /*6bc0*/  FADD.FTZ R31, R149, R36 ;  /* 0x00000024951f7221 */ /* 0x000fc60000010000 */
[----:B------:R-:W2:Y:S01]  /*6bd0*/  MUFU.EX2 R145, R145 ;  /* 0x0000009100917308 */ /* 0x000ea20000000800 */
[----:B------:R-:W-:Y:S02]  /*6be0*/  R2UR UR18, R28 ;  /* 0x000000001c1272ca */ /* 0x000fe400000e0000 */
[----:B------:R-:W-:Y:S01]  /*6bf0*/  R2UR UR10, R26 ;  /* 0x000000001a0a72ca */ /* 0x000fe200000e0000 */
[----:B------:R-:W-:-:S04]  /*6c00*/  FADD.FTZ R28, R148, R31 ;  /* 0x0000001f941c7221 */ /* 0x000fc80000010000 */
[----:B------:R-:W2:Y:S01]  /*6c10*/  MUFU.EX2 R136, R136 ;  /* 0x0000008800887308 */ /* 0x000ea20000000800 */
[----:B------:R-:W-:Y:S01]  /*6c20*/  FADD.FTZ R26, R138, R27 ;  /* 0x0000001b8a1a7221 */ /* 0x000fe20000010000 */
[----:B------:R-:W-:Y:S01]  /*6c30*/  R2UR UR23, R25 ;  /* 0x00000000191772ca */ /* 0x000fe200000e0000 */
[----:B-1----:R-:W-:-:S05]  /*6c40*/  FADD.FTZ R27, R147, R28 ;  /* 0x0000001c931b7221 */ /* 0x002fca0000010000 */
[----:B------:R-:W1:Y:S08]  /*6c50*/  MUFU.EX2 R133, R133 ;  /* 0x0000008500857308 */ /* 0x000e700000000800 */
[----:B------:R-:W1:Y:S01]  /*6c60*/  MUFU.EX2 R134, R134 ;  /* 0x0000008600867308 */ /* 0x000e620000000800 */
[----:B---3--:R3:W-:Y:S04]  /*6c70*/  STL [R1+0x320], R24 ;  /* 0x0003201801007387 */ /* 0x0087e80000100800 */
[----:B------:R4:W-:Y:S04]  /*6c80*/  STL [R1+0x390], R29 ;  /* 0x0003901d01007387 */ /* 0x0009e80000100800 */
[----:B------:R5:W-:Y:S01]  /*6c90*/  STL [R1+0x454], R33 ;  /* 0x0004542101007387 */ /* 0x000be20000100800 */
[----:B---3--:R-:W-:-:S03]  /*6ca0*/  VIADD R24, R42, 0x200 ;  /* 0x000002002a187836 */ /* 0x008fc60000000000 */
[----:B------:R3:W-:Y:S01]  /*6cb0*/  STL [R1+0x458], R43 ;  /* 0x0004582b01007387 */ /* 0x0007e20000100800 */
[--C-:B----4-:R-:W-:Y:S01]  /*6cc0*/  IMAD.MOV.U32 R29, RZ, RZ, R25.reuse ;  /* 0x000000ffff1d7224 */ /* 0x110fe200078e0019 */
[----:B------:R-:W-:Y:S01]  /*6cd0*/  R2UR UR22, R24 ;  /* 0x00000000181672ca */ /* 0x000fe200000e0000 */
[--C-:B-----5:R-:W-:Y:S02]  /*6ce0*/  IMAD.MOV.U32 R33, RZ, RZ, R25.reuse ;  /* 0x000000ffff217224 */ /* 0x120fe400078e0019 */
[----:B---3--:R-:W-:Y:S02]  /*6cf0*/  IMAD.MOV.U32 R43, RZ, RZ, R25 ;  /* 0x000000ffff2b7224 */ /* 0x008fe400078e0019 */
[----:B------:R-:W-:Y:S01]  /*6d00*/  FADD.FTZ R25, R137, R26 ;  /* 0x0000001a89197221 */ /* 0x000fe20000010000 */
[----:B------:R-:W3:Y:S01]  /*6d10*/  MUFU.EX2 R144, R144 ;  /* 0x0000009000907308 */ /* 0x000ee20000000800 */
[----:B------:R-:W-:Y:S02]  /*6d20*/  FADD.FTZ R24, R146, R27 ;  /* 0x0000001b92187221 */ /* 0x000fe40000010000 */
[----:B0-----:R-:W-:-:S05]  /*6d30*/  FADD.FTZ R25, R132, R25 ;  /* 0x0000001984197221 */ /* 0x001fca0000010000 */
[----:B------:R-:W0:Y:S01]  /*6d40*/  MUFU.EX2 R131, R131 ;  /* 0x0000008300837308 */ /* 0x000e220000000800 */
[----:B--2---:R-:W-:Y:S01]  /*6d50*/  FADD.FTZ R219, R145, R24 ;  /* 0x0000001891db7221 */ /* 0x004fe20000010000 */
[----:B------:R-:W-:Y:S01]  /*6d60*/  FADD.FTZ R24, R136, R25 ;  /* 0x0000001988187221 */ /* 0x000fe20000010000 */
[----:B------:R2:W-:Y:S01]  /*6d70*/  STL [R1+0x2ec], R32 ;  /* 0x0002ec2001007387 */ /* 0x0005e20000100800 */
[----:B------:R-:W-:Y:S02]  /*6d80*/  R2UR UR6, R42 ;  /* 0x000000002a0672ca */ /* 0x000fe400000e0000 */
[----:B-1----:R-:W-:Y:S01]  /*6d90*/  FADD.FTZ R25, R133, R24 ;  /* 0x0000001885197221 */ /* 0x002fe20000010000 */
[----:B------:R1:W-:Y:S01]  /*6da0*/  STL [R1+0x358], R30 ;  /* 0x0003581e01007387 */ /* 0x0003e20000100800 */
[----:B------:R-:W-:Y:S02]  /*6db0*/  R2UR UR7, R43 ;  /* 0x000000002b0772ca */ /* 0x000fe400000e0000 */
[----:B------:R-:W-:Y:S01]  /*6dc0*/  F2FP.BF16.F32.PACK_AB R154, R135, R153 ;  /* 0x00000099879a723e */ /* 0x000fe200000010ff */
[----:B------:R-:W-:Y:S01]  /*6dd0*/  FADD.FTZ R172, R134, R25 ;  /* 0x0000001986ac7221 */ /* 0x000fe20000010000 */
[----:B--2---:R-:W-:Y:S01]  /*6de0*/  VIADD R32, R42, 0x280 ;  /* 0x000002802a207836 */ /* 0x004fe20000000000 */
[----:B------:R-:W-:Y:S01]  /*6df0*/  F2FP.BF16.F32.PACK_AB R152, R130, R152 ;  /* 0x000000988298723e */ /* 0x000fe200000010ff */
[----:B-1----:R-:W-:Y:S01]  /*6e00*/  VIADD R30, R42, 0x100 ;  /* 0x000001002a1e7836 */ /* 0x002fe20000000000 */
[----:B------:R-:W-:-:S02]  /*6e10*/  F2FP.BF16.F32.PACK_AB R153, R142, R143 ;  /* 0x0000008f8e99723e */ /* 0x000fc400000010ff */
[----:B------:R-:W-:Y:S01]  /*6e20*/  F2FP.BF16.F32.PACK_AB R155, R140, R141 ;  /* 0x0000008d8c9b723e */ /* 0x000fe200000010ff */
[----:B------:R-:W-:Y:S01]  /*6e30*/  STL [R1+0x2c4], R129 ;  /* 0x0002c48101007387 */ /* 0x000fe20000100800 */
[----:B------:R-:W-:Y:S01]  /*6e40*/  R2UR UR14, R30 ;  /* 0x000000001e0e72ca */ /* 0x000fe200000e0000 */
[----:B---3--:R-:W-:Y:S01]  /*6e50*/  FADD.FTZ R219, R144, R219 ;  /* 0x000000db90db7221 */ /* 0x008fe20000010000 */
[----:B------:R-:W-:Y:S01]  /*6e60*/  R2UR UR19, R29 ;  /* 0x000000001d1372ca */ /* 0x000fe200000e0000 */
[----:B------:R-:W-:Y:S01]  /*6e70*/  STL [R1+0x2c8], R128 ;  /* 0x0002c88001007387 */ /* 0x000fe20000100800 */
[----:B------:R-:W-:Y:S01]  /*6e80*/  R2UR UR26, R32 ;  /* 0x00000000201a72ca */ /* 0x000fe200000e0000 */
[----:B0-----:R-:W-:Y:S01]  /*6e90*/  FADD.FTZ R172, R131, R172 ;  /* 0x000000ac83ac7221 */ /* 0x001fe20000010000 */
[----:B------:R-:W-:Y:S01]  /*6ea0*/  R2UR UR27, R33 ;  /* 0x00000000211b72ca */ /* 0x000fe200000e0000 */
[----:B------:R-:W-:Y:S01]  /*6eb0*/  STL [R1+0x2cc], R127 ;  /* 0x0002cc7f01007387 */ /* 0x000fe20000100800 */
[----:B------:R-:W-:-:S02]  /*6ec0*/  F2FP.BF16.F32.PACK_AB R156, R150, R151 ;  /* 0x00000097969c723e */ /* 0x000fc400000010ff */
[----:B------:R-:W-:Y:S01]  /*6ed0*/  F2FP.BF16.F32.PACK_AB R158, R148, R149 ;  /* 0x00000095949e723e */ /* 0x000fe200000010ff */
[----:B------:R-:W-:Y:S01]  /*6ee0*/  STL [R1+0x2d0], R126 ;  /* 0x0002d07e01007387 */ /* 0x000fe20000100800 */
[----:B------:R-:W-:Y:S02]  /*6ef0*/  F2FP.BF16.F32.PACK_AB R160, R146, R147 ;  /* 0x0000009392a0723e */ /* 0x000fe400000010ff */
[----:B------:R-:W-:Y:S01]  /*6f00*/  F2FP.BF16.F32.PACK_AB R162, R144, R145 ;  /* 0x0000009190a2723e */ /* 0x000fe200000010ff */
[----:B------:R-:W-:Y:S01]  /*6f10*/  STL [R1+0x2d4], R40 ;  /* 0x0002d42801007387 */ /* 0x000fe20000100800 */
[----:B------:R-:W-:Y:S02]  /*6f20*/  F2FP.BF16.F32.PACK_AB R157, R138, R139 ;  /* 0x0000008b8a9d723e */ /* 0x000fe400000010ff */
[----:B------:R-:W-:Y:S01]  /*6f30*/  F2FP.BF16.F32.PACK_AB R159, R132, R137 ;  /* 0x00000089849f723e */ /* 0x000fe200000010ff */
[----:B------:R-:W-:Y:S01]  /*6f40*/  STL [R1+0x2d8], R125 ;  /* 0x0002d87d01007387 */ /* 0x000fe20000100800 */
[----:B------:R-:W-:-:S02]  /*6f50*/  F2FP.BF16.F32.PACK_AB R161, R133, R136 ;  /* 0x0000008885a1723e */ /* 0x000fc400000010ff */
[----:B------:R-:W-:Y:S01]  /*6f60*/  F2FP.BF16.F32.PACK_AB R163, R131, R134 ;  /* 0x0000008683a3723e */ /* 0x000fe200000010ff */
        /* <DEDUP_REMOVED lines=83> */
[----:B------:R0:W-:Y:S02]  /*74a0*/  STL [R1+0x45c], R41 ;  /* 0x00045c2901007387 */ /* 0x0001e40000100800 */
[----:B0-----:R-:W-:-:S06]  /*74b0*/  WARPGROUP.ARRIVE ;  /* 0x00000000000079c5 */ /* 0x001fcc0000000000 */
[----:B------:R-:W-:Y:S03]  /*74c0*/  HGMMA.64x256x16.F32.BF16 R24, R152, gdesc[UR4].tnspB, RZ, !UPT, gsb0 ;  /* 0x43e0000498187df0 */ /* 0x000fe6000c0018ff */
        /* <DEDUP_REMOVED lines=35> */
[----:B------:R-:W0:Y:S08]  /*7700*/  MUFU.EX2 R152, R173 ;  /* 0x000000ad00987308 */ /* 0x000e300000000800 */
[----:B------:R-:W-:Y:S08]  /*7710*/  MUFU.EX2 R174, R174 ;  /* 0x000000ae00ae7308 */ /* 0x000ff00000000800 */
[----:B------:R-:W-:Y:S08]  /*7720*/  MUFU.EX2 R154, R175 ;  /* 0x000000af009a7308 */ /* 0x000ff00000000800 */
[----:B------:R-:W1:Y:S08]  /*7730*/  MUFU.EX2 R153, R216 ;  /* 0x000000d800997308 */ /* 0x000e700000000800 */
[----:B------:R-:W-:Y:S08]  /*7740*/  MUFU.EX2 R215, R215 ;  /* 0x000000d700d77308 */ /* 0x000ff00000000800 */
[----:B------:R-:W2:Y:S08]  /*7750*/  MUFU.EX2 R217, R217 ;  /* 0x000000d900d97308 */ /* 0x000eb00000000800 */
[----:B------:R-:W-:Y:S08]  /*7760*/  MUFU.EX2 R218, R218 ;  /* 0x000000da00da7308 */ /* 0x000ff00000000800 */
[----:B------:R-:W3:Y:S01]  /*7770*/  MUFU.EX2 R171, R171 ;  /* 0x000000ab00ab7308 */ /* 0x000ee20000000800 */
[----:B0-----:R-:W-:Y:S01]  /*7780*/  FADD.FTZ R219, R152, R219 ;  /* 0x000000db98db7221 */ /* 0x001fe20000010000 */
[----:B-1----:R-:W-:Y:S01]  /*7790*/  FADD.FTZ R172, R153, R172 ;  /* 0x000000ac99ac7221 */ /* 0x002fe20000010000 */
[----:B------:R-:W-:-:S02]  /*77a0*/  F2FP.BF16.F32.PACK_AB R152, R174, R152 ;  /* 0x00000098ae98723e */ /* 0x000fc400000010ff */
[----:B--2---:R-:W-:Y:S02]  /*77b0*/  F2FP.BF16.F32.PACK_AB R153, R217, R153 ;  /* 0x00000099d999723e */ /* 0x004fe400000010ff */
[----:B---3--:R-:W-:Y:S01]  /*77c0*/  F2FP.BF16.F32.PACK_AB R155, R171, R218 ;  /* 0x000000daab9b723e */ /* 0x008fe200000010ff */
        /* <DEDUP_REMOVED lines=35> */
[----:B------:R-:W-:-:S04]  /*7a00*/  FADD.FTZ R156, R174, R219 ;  /* 0x000000dbae9c7221 */ /* 0x000fc80000010000 */
[----:B------:R-:W-:Y:S01]  /*7a10*/  FADD.FTZ R156, R154, R156 ;  /* 0x0000009c9a9c7221 */ /* 0x000fe20000010000 */
[----:B------:R-:W-:Y:S01]  /*7a20*/  F2FP.BF16.F32.PACK_AB R154, R215, R154 ;  /* 0x0000009ad79a723e */ /* 0x000fe200000010ff */
[----:B------:R-:W-:Y:S01]  /*7a30*/  MUFU.EX2 R166, R166 ;  /* 0x000000a600a67308 */ /* 0x000fe20000000800 */
[----:B------:R-:W-:Y:S01]  /*7a40*/  FADD.FTZ R172, R217, R172 ;  /* 0x000000acd9ac7221 */ /* 0x000fe20000010000 */
[----:B------:R-:W-:-:S06]  /*7a50*/  FADD.FTZ R156, R215, R156 ;  /* 0x0000009cd79c7221 */ /* 0x000fcc0000010000 */
[----:B------:R-:W-:Y:S08]  /*7a60*/  MUFU.EX2 R164, R164 ;  /* 0x000000a400a47308 */ /* 0x000ff00000000800 */
[----:B------:R-:W-:Y:S08]  /*7a70*/  MUFU.EX2 R169, R169 ;  /* 0x000000a900a97308 */ /* 0x000ff00000000800 */
[----:B------:R-:W-:Y:S08]  /*7a80*/  MUFU.EX2 R170, R170 ;  /* 0x000000aa00aa7308 */ /* 0x000ff00000000800 */
[----:B------:R-:W-:Y:S01]  /*7a90*/  MUFU.EX2 R21, R21 ;  /* 0x0000001500157308 */ /* 0x000fe20000000800 */
[----:B------:R-:W-:-:S04]  /*7aa0*/  FADD.FTZ R172, R218, R172 ;  /* 0x000000acdaac7221 */ /* 0x000fc80000010000 */
        /* <DEDUP_REMOVED lines=45> */
[----:B------:R-:W0:Y:S08]  /*7d80*/  MUFU.EX2 R152, R167 ;  /* 0x000000a700987308 */ /* 0x000e300000000800 */
[----:B------:R-:W1:Y:S08]  /*7d90*/  MUFU.EX2 R154, R165 ;  /* 0x000000a5009a7308 */ /* 0x000e700000000800 */
[----:B------:R-:W2:Y:S01]  /*7da0*/  MUFU.EX2 R153, R168 ;  /* 0x000000a800997308 */ /* 0x000ea20000000800 */
[----:B0-----:R-:W-:-:S04]  /*7db0*/  FADD.FTZ R156, R152, R156 ;  /* 0x0000009c989c7221 */ /* 0x001fc80000010000 */
[C---:B------:R-:W-:Y:S01]  /*7dc0*/  FADD.FTZ R156, R166.reuse, R156 ;  /* 0x0000009ca69c7221 */ /* 0x040fe20000010000 */
[----:B------:R-:W-:Y:S02]  /*7dd0*/  F2FP.BF16.F32.PACK_AB R152, R166, R152 ;  /* 0x00000098a698723e */ /* 0x000fe400000010ff */
[----:B------:R-:W-:Y:S01]  /*7de0*/  F2FP.BF16.F32.PACK_AB R155, R21, R170 ;  /* 0x000000aa159b723e */ /* 0x000fe200000010ff */
[----:B-1----:R-:W-:Y:S01]  /*7df0*/  FADD.FTZ R156, R154, R156 ;  /* 0x0000009c9a9c7221 */ /* 0x002fe20000010000 */
[----:B------:R-:W-:Y:S01]  /*7e00*/  F2FP.BF16.F32.PACK_AB R154, R164, R154 ;  /* 0x0000009aa49a723e */ /* 0x000fe200000010ff */
[----:B------:R-:W-:Y:S01]  /*7e10*/  STL.128 [R1+0x260], R24 ;  /* 0x0002601801007387 */ /* 0x000fe20000100c00 */
[----:B--2---:R-:W-:Y:S01]  /*7e20*/  FADD.FTZ R171, R153, R171 ;  /* 0x000000ab99ab7221 */ /* 0x004fe20000010000 */
[----:B------:R-:W-:Y:S02]  /*7e30*/  F2FP.BF16.F32.PACK_AB R153, R169, R153 ;  /* 0x00000099a999723e */ /* 0x000fe400000010ff */
        /* <DEDUP_REMOVED lines=35> */
[----:B------:R-:W-:-:S04]  /*8070*/  FADD.FTZ R171, R170, R171 ;  /* 0x000000abaaab7221 */ /* 0x000fc80000010000 */
[----:B------:R-:W-:Y:S01]  /*8080*/  FADD.FTZ R171, R21, R171 ;  /* 0x000000ab15ab7221 */ /* 0x000fe20000010000 */
[----:B------:R-:W-:-:S04]  /*8090*/  FADD.FTZ R21, R10, R156 ;  /* 0x0000009c0a157221 */ /* 0x000fc80000010000 */
[----:B------:R-:W-:Y:S01]  /*80a0*/  FADD.FTZ R21, R11, R21 ;  /* 0x000000150b157221 */ /* 0x000fe20000010000 */
[----:B------:R-:W-:-:S04]  /*80b0*/  FADD.FTZ R171, R14, R171 ;  /* 0x000000ab0eab7221 */ /* 0x000fc80000010000 */
[----:B------:R-:W-:Y:S01]  /*80c0*/  FADD.FTZ R171, R15, R171 ;  /* 0x000000ab0fab7221 */ /* 0x000fe20000010000 */
[----:B------:R-:W-:Y:S02]  /*80d0*/  WARPGROUP.DEPBAR.LE gsb0, 0x0 ;  /* 0x00008000000079c5 */ /* 0x000fe40000010000 */
[----:B------:R-:W-:Y:S02]  /*80e0*/  F2FP.BF16.F32.PACK_AB R152, R11, R10 ;  /* 0x0000000a0b98723e */ /* 0x000fe400000010ff */
[----:B------:R-:W-:Y:S02]  /*80f0*/  F2FP.BF16.F32.PACK_AB R153, R15, R14 ;  /* 0x0000000e0f99723e */ /* 0x000fe400000010ff */
        /* <DEDUP_REMOVED lines=34> */
[----:B------:R-:W2:Y:S01]  /*8320*/  @!P0 LDL.64 R10, [R1+0x68] ;  /* 0x00006800010a8983 */ /* 0x000ea20000100a00 */
[----:B0-----:R-:W-:-:S06]  /*8330*/  WARPGROUP.ARRIVE ;  /* 0x00000000000079c5 */ /* 0x001fcc0000000000 */
[----:B------:R-:W-:Y:S03]  /*8340*/  HGMMA.64x256x16.F32.BF16 R24, R152, gdesc[UR24].tnspB, R24, gsb0 ;  /* 0x43e0001898187df0 */ /* 0x000fe60008001818 */
[----:B------:R-:W-:Y:S02]  /*8350*/  WARPGROUP.DEPBAR.LE gsb0, 0x0 ;  /* 0x00008000000079c5 */ /* 0x000fe40000010000 */
[----:B------:R0:W-:Y:S04]  /*8360*/  STL.128 [R1+0x440], R144 ;  /* 0x0004409001007387 */ /* 0x0001e80000100c00 */
[----:B------:R1:W-:Y:S04]  /*8370*/  STL.128 [R1+0x260], R24 ;  /* 0x0002601801007387 */ /* 0x0003e80000100c00 */
[----:B------:R3:W-:Y:S04]  /*8380*/  STL.128 [R1+0x270], R28 ;  /* 0x0002701c01007387 */ /* 0x0007e80000100c00 */
[----:B------:R4:W-:Y:S04]  /*8390*/  STL.128 [R1+0x280], R32 ;  /* 0x0002802001007387 */ /* 0x0009e80000100c00 */
[----:B0-----:R-:W5:Y:S04]  /*83a0*/  @!P0 LDL R144, [R1+0x210] ;  /* 0x0002100001908983 */ /* 0x001f680000100800 */
        /* <DEDUP_REMOVED lines=28> */
[----:B------:R-:W5:Y:S04]  /*8570*/  LDL R14, [R1+0x260] ;  /* 0x00026000010e7983 */ /* 0x000f680000100800 */
[----:B------:R-:W5:Y:S04]  /*8580*/  LDL R15, [R1+0x264] ;  /* 0x00026400010f7983 */ /* 0x000f680000100800 */
[----:B-1----:R-:W5:Y:S04]  /*8590*/  LDL R24, [R1+0x268] ;  /* 0x0002680001187983 */ /* 0x002f680000100800 */
[----:B------:R-:W5:Y:S04]  /*85a0*/  LDL R25, [R1+0x26c] ;  /* 0x00026c0001197983 */ /* 0x000f680000100800 */
[----:B------:R-:W5:Y:S04]  /*85b0*/  LDL R26, [R1+0x270] ;  /* 0x00027000011a7983 */ /* 0x000f680000100800 */
[----:B------:R-:W5:Y:S04]  /*85c0*/  LDL R27, [R1+0x274] ;  /* 0x00027400011b7983 */ /* 0x000f680000100800 */
[----:B---3--:R-:W3:Y:S04]  /*85d0*/  LDL R28, [R1+0x278] ;  /* 0x00027800011c7983 */ /* 0x008ee80000100800 */
[----:B------:R-:W3:Y:S04]  /*85e0*/  LDL R29, [R1+0x27c] ;  /* 0x00027c00011d7983 */ /* 0x000ee80000100800 */
[----:B------:R-:W3:Y:S04]  /*85f0*/  LDL R30, [R1+0x280] ;  /* 0x00028000011e7983 */ /* 0x000ee80000100800 */
[----:B------:R-:W3:Y:S04]  /*8600*/  LDL R31, [R1+0x284] ;  /* 0x00028400011f7983 */ /* 0x000ee80000100800 */
[----:B----4-:R-:W4:Y:S04]  /*8610*/  LDL R32, [R1+0x288] ;  /* 0x0002880001207983 */ /* 0x010f280000100800 */
[----:B------:R-:W4:Y:S04]  /*8620*/  LDL R33, [R1+0x28c] ;  /* 0x00028c0001217983 */ /* 0x000f280000100800 */
[----:B------:R-:W4:Y:S04]  /*8630*/  LDL R34, [R1+0x290] ;  /* 0x0002900001227983 */ /* 0x000f280000100800 */
[----:B------:R-:W4:Y:S04]  /*8640*/  LDL R35, [R1+0x294] ;  /* 0x0002940001237983 */ /* 0x000f280000100800 */
        /* <DEDUP_REMOVED lines=52> */
[----:B--2---:R-:W2:Y:S04]  /*8990*/  LDL R88, [R1+0x368] ;  /* 0x0003680001587983 */ /* 0x004ea80000100800 */
        /* <DEDUP_REMOVED lines=47> */
[----:B-----5:R-:W5:Y:S04]  /*8c90*/  LDL R136, [R1+0x428] ;  /* 0x0004280001887983 */ /* 0x020f680000100800 */
        /* <DEDUP_REMOVED lines=13> */
[----:B------:R-:W-:Y:S01]  /*8d70*/  @!P0 MOV R11, R10 ;  /* 0x0000000a000b8202 */ /* 0x000fe20000000f00 */
[----:B------:R-:W-:Y:S01]  /*8d80*/  FADD.FTZ R12, R12, R21 ;  /* 0x000000150c0c7221 */ /* 0x000fe20000010000 */
[----:B------:R-:W-:Y:S01]  /*8d90*/  FADD.FTZ R20, R20, R171 ;  /* 0x000000ab14147221 */ /* 0x000fe20000010000 */
[----:B------:R-:W-:Y:S02]  /*8da0*/  STL [R1+0x88], RZ ;  /* 0x000088ff01007387 */ /* 0x000fe40000100800 */
[----:B------:R-:W-:-:S02]  /*8db0*/  @!P0 IMAD R144, R144, 0x8, R11 ;  /* 0x0000000890908824 */ /* 0x000fc400078e020b */
        /* <DEDUP_REMOVED lines=8> */
[----:B------:R0:W-:Y:S04]  /*8e40*/  STL [R1+0x88], R0 ;  /* 0x0000880001007387 */ /* 0x0001e80000100800 */
[----:B------:R1:W-:Y:S04]  /*8e50*/  STL [R1+0x234], R8 ;  /* 0x0002340801007387 */ /* 0x0003e80000100800 */
[----:B------:R1:W-:Y:S04]  /*8e60*/  STL.64 [R1+0x240], R12 ;  /* 0x0002400c01007387 */ /* 0x0003e80000100a00 */
[----:B------:R1:W-:Y:S04]  /*8e70*/  STL [R1+0x260], R14 ;  /* 0x0002600e01007387 */ /* 0x0003e80000100800 */
[----:B------:R1:W-:Y:S04]  /*8e80*/  STL [R1+0x264], R15 ;  /* 0x0002640f01007387 */ /* 0x0003e80000100800 */
[----:B------:R1:W-:Y:S04]  /*8e90*/  STL [R1+0x268], R24 ;  /* 0x0002681801007387 */ /* 0x0003e80000100800 */
[----:B------:R1:W-:Y:S04]  /*8ea0*/  STL [R1+0x26c], R25 ;  /* 0x00026c1901007387 */ /* 0x0003e80000100800 */
[----:B------:R1:W-:Y:S04]  /*8eb0*/  STL [R1+0x270], R26 ;  /* 0x0002701a01007387 */ /* 0x0003e80000100800 */
[----:B------:R1:W-:Y:S04]  /*8ec0*/  STL [R1+0x274], R27 ;  /* 0x0002741b01007387 */ /* 0x0003e80000100800 */
[----:B---3--:R1:W-:Y:S04]  /*8ed0*/  STL [R1+0x278], R28 ;  /* 0x0002781c01007387 */ /* 0x0083e80000100800 */
[----:B------:R1:W-:Y:S04]  /*8ee0*/  STL [R1+0x27c], R29 ;  /* 0x00027c1d01007387 */ /* 0x0003e80000100800 */
[----:B------:R1:W-:Y:S04]  /*8ef0*/  STL [R1+0x280], R30 ;  /* 0x0002801e01007387 */ /* 0x0003e80000100800 */
[----:B------:R1:W-:Y:S04]  /*8f00*/  STL [R1+0x284], R31 ;  /* 0x0002841f01007387 */ /* 0x0003e80000100800 */
[----:B----4-:R1:W-:Y:S04]  /*8f10*/  STL [R1+0x288], R32 ;  /* 0x0002882001007387 */ /* 0x0103e80000100800 */
        /* <DEDUP_REMOVED lines=55> */
[----:B--2---:R1:W-:Y:S04]  /*9290*/  STL [R1+0x368], R88 ;  /* 0x0003685801007387 */ /* 0x0043e80000100800 */
        /* <DEDUP_REMOVED lines=64> */
[----:B------:R-:W-:-:S06]  /*96a0*/  UIADD3 UR49, UR49, -0x2, URZ ;  /* 0xfffffffe31317890 */ /* 0x000fcc000fffe03f */
[----:B------:R-:W-:Y:S02]  /*96b0*/  IMAD.U32 R10, RZ, RZ, UR49 ;  /* 0x00000031ff0a7e24 */ /* 0x000fe4000f8e00ff */
[----:B--2---:R-:W-:-:S04]  /*96c0*/  IMAD.SHL.U32 R0, R0, 0x80, RZ ;  /* 0x0000008000007824 */ /* 0x004fc800078e00ff */
[----:B------:R-:W-:-:S04]  /*96d0*/  @P1 IMAD.HI.U32 R7, R0, R7, RZ ;  /* 0x0000000700071227 */ /* 0x000fc800078e00ff */
[----:B------:R-:W-:Y:S01]  /*96e0*/  IMAD.MOV.U32 R6, RZ, RZ, R0 ;  /* 0x000000ffff067224 */ /* 0x000fe200078e0000 */
[----:B------:R-:W-:Y:S02]  /*96f0*/  @P1 SHF.R.U32.HI R6, RZ, R220, R7 ;  /* 0x000000dcff061219 */ /* 0x000fe40000011607 */
[----:B------:R-:W-:-:S03]  /*9700*/  ISETP.GE.AND P1, PT, R5, 0x1, PT ;  /* 0x000000010500780c */ /* 0x000fc60003f26270 */
[----:B------:R-:W-:-:S04]  /*9710*/  VIADD R7, R6, UR46 ;  /* 0x0000002e06077c36 */ /* 0x000fc80008000000 */
        /* <DEDUP_REMOVED lines=12> */
.L_x_12108:
[----:B------:R-:W-:-:S13]  /*97e0*/  ISETP.NE.AND P1, PT, R5, 0x1, PT ;  /* 0x000000010500780c */ /* 0x000fda0003f25270 */
[----:B------:R-:W-:-:S05]  /*97f0*/  @P1 IMAD.HI.U32 R2, R6, R2, RZ ;  /* 0x0000000206021227 */ /* 0x000fca00078e00ff */
[----:B------:R-:W-:-:S07]  /*9800*/  @P1 SHF.R.U32.HI R6, RZ, R3, R2 ;  /* 0x00000003ff061219 */ /* 0x000fce0000011602 */
.L_x_12109:
[----:B------:R-:W-:Y:S05]  /*9810*/  BSYNC B0 ;  /* 0x0000000000007941 */ /* 0x000fea0003800000 */
.L_x_12107:
[----:B------:R-:W-:-:S05]  /*9820*/  IMAD R5, R6, R5, R5 ;  /* 0x0000000506057224 */ /* 0x000fca00078e0205 */
[----:B------:R-:W-:-:S07]  /*9830*/  VIMNMX R4, R4, R5, PT ;  /* 0x0000000504047248 */ /* 0x000fce0003fe0100 */
.L_x_12106:
[----:B------:R-:W-:Y:S01]  /*9840*/  IMAD.HI R4, R4, 0x2aaaaaab, RZ ;  /* 0x2aaaaaab04047827 */ /* 0x000fe200078e02ff */
[----:B------:R-:W-:Y:S04]  /*9850*/  BSSY B2, `(.L_x_12110) ;  /* 0x0000016000027945 */ /* 0x000fe80003800000 */
[----:B------:R-:W-:-:S04]  /*9860*/  SHF.R.U32.HI R3, RZ, 0x1f, R4 ;  /* 0x0000001fff037819 */ /* 0x000fc80000011604 */
[----:B------:R-:W-:-:S04]  /*9870*/  LEA.HI.SX32 R3, R4, R3, 0x1c ;  /* 0x0000000304037211 */ /* 0x000fc800078fe2ff */
[----:B------:R-:W-:-:S04]  /*9880*/  VIMNMX R11, R3, UR45, !PT ;  /* 0x0000002d030b7c48 */ /* 0x000fc8000ffe0100 */
[----:B------:R-:W-:-:S13]  /*9890*/  ISETP.GE.AND P1, PT, R10, R11, PT ;  /* 0x0000000b0a00720c */ /* 0x000fda0003f26270 */
[----:B------:R-:W-:Y:S05]  /*98a0*/  @!P1 BRA `(.L_x_12111) ;  /* 0x0000000000409947 */ /* 0x000fea0003800000 */
[----:B------:R-:W-:Y:S01]  /*98b0*/  BSSY B1, `(.L_x_12112) ;  /* 0x000000d000017945 */ /* 0x000fe20003800000 */
.L_x_12114:
[C---:B------:R-:W-:Y:S01]  /*98c0*/  IADD3 R2, P1, R16.reuse, 0x70, RZ ;  /* 0x0000007010027810 */ /* 0x040fe20007f3e0ff */
[----:B------:R-:W-:Y:S01]  /*98d0*/  BSSY B0, `(.L_x_12113) ;  /* 0x0000007000007945 */ /* 0x000fe20003800000 */
[C---:B------:R-:W-:Y:S01]  /*98e0*/  IADD3 R26, P2, R16.reuse, 0x13c, RZ ;  /* 0x0000013c101a7810 */ /* 0x040fe20007f5e0ff */
[----:B------:R-:W-:Y:S01]  /*98f0*/  VIADD R0, R16, 0x170 ;  /* 0x0000017010007836 */ /* 0x000fe20000000000 */
[----:B------:R-:W-:Y:S01]  /*9900*/  MOV R215, 0x9940 ;  /* 0x0000994000d77802 */ /* 0x000fe20000000f00 */
[--C-:B------:R-:W-:Y:S02]  /*9910*/  IMAD.X R3, RZ, RZ, R17.reuse, P1 ;  /* 0x000000ffff037224 */ /* 0x100fe400008e0611 */
[----:B------:R-:W-:-:S08]  /*9920*/  IMAD.X R27, RZ, RZ, R17, P2 ;  /* 0x000000ffff1b7224 */ /* 0x000fd000010e0611 */
[----:B------:R-:W-:Y:S05]  /*9930*/  CALL.REL.NOINC `($_ZN7cutlass13device_kernelIN5flash11enable_sm90INS1_16FlashAttnFwdSm90INS1_25CollectiveMainloopFwdSm90ILi2EN4cute5tupleIJNS5_1CILi1EEES8_S8_EEENS6_IJNS7_ILi128EEENS7_ILi96EEENS7_ILi64EEEEEELi256ENS_10bfloat16_tEfNS_4arch4Sm90ELb0ELb1ELb0ELb1ELb0ELb0ELb1ELb1ELb0ELb1ELb1ELb0EEENS1_21CollectiveEpilogueFwdINS6_IJSA_NS7_ILi256EEESB_EEES9_SE_SG_Li256ELb1ELb1ELb1ELb0EEENS1_36VarlenDynamicPersistentTileSchedulerILi128ELi96ELi256ELi128ELb1ELb1ELb1ELb1ELb0ELb1EEEEEEEEEvNT_6ParamsE$_ZZN5flash25CollectiveMainloopFwdSm90ILi2EN4cute5tupleIJNS1_1CILi1EEES4_S4_EEENS2_IJNS3_ILi128EEENS3_ILi96EEENS3_ILi64EEEEEELi256EN7cutlass10bfloat16_tEfNSA_4arch4Sm90ELb0ELb1ELb0ELb1ELb0ELb0ELb1ELb1ELb0ELb1ELb1ELb0EE3mmaINS_16FlashAttnFwdSm90ISE_NS_21CollectiveEpilogueFwdINS2_IJS6_NS3_ILi256EEES7_EEES5_SB_SD_Li256ELb1ELb1ELb1ELb0EEENS_36VarlenDynamicPersistentTileSchedulerILi128ELi96ELi256ELi128ELb1ELb1ELb1ELb1ELb0ELb1EEEE13SharedStorageENS1_6TensorINS1_11ArrayEngineIfLm128EEENS1_6LayoutINS2_IJNS2_IJNS3_ILi2EEEST_NS3_ILi32EEEEEES4_S4_EEENS2_IJNS2_IJS4_ST_NS3_ILi4EEEEEENS3_ILi0EEESZ_EEEEEEENS_7SoftmaxILi2ELi0EEEEEbRKNSE_6ParamsENSA_25PipelineTmaAsyncNoClusterILi2ENSA_16PipelineTmaAsyncILi2EEEEES1B_RNSA_13PipelineStateILj2EEERT0_RT1_iRiRKNS_16SeqlenInfoQKNewKILb1ELb0EEENS2_IJiiiiEEERT_ENKUliT_T0_T1_E_clIZSF_ISO_S12_S14_EbS17_S1B_S1B_S1E_S1G_S1I_iS1J_S1N_S1O_S1Q_EUlRS1R_iE1_NS3_ILb0EEENS3_ILb1EEEEEDaiS1R_S1S_S1T_) ;  /* 0x0000025000307944 */ /* 0x000fea0003c00000 */
[----:B------:R-:W-:Y:S05]  /*9940*/  BSYNC B0 ;  /* 0x0000000000007941 */ /* 0x000fea0003800000 */
.L_x_12113:
[C---:B------:R-:W-:Y:S01]  /*9950*/  ISETP.GT.AND P1, PT, R10.reuse, R11, PT ;  /* 0x0000000b0a00720c */ /* 0x040fe20003f24270 */
[----:B------:R-:W-:-:S12]  /*9960*/  VIADD R10, R10, 0xffffffff ;  /* 0xffffffff0a0a7836 */ /* 0x000fd80000000000 */
[----:B------:R-:W-:Y:S05]  /*9970*/  @P1 BRA `(.L_x_12114) ;  /* 0xfffffffc00d01947 */ /* 0x000fea000383ffff */
[----:B------:R-:W-:Y:S05]  /*9980*/  BSYNC B1 ;  /* 0x0000000000017941 */ /* 0x000fea0003800000 */
.L_x_12112:
[----:B------:R-:W2:Y:S02]  /*9990*/  LDL R0, [R1+0x70] ;  /* 0x0000700001007983 */ /* 0x000ea40000100800 */
[----:B--2---:R-:W-:-:S07]  /*99a0*/  IMAD.SHL.U32 R0, R0, 0x80, RZ ;  /* 0x0000008000007824 */ /* 0x004fce00078e00ff */
.L_x_12111:
[----:B------:R-:W-:Y:S05]  /*99b0*/  BSYNC B2 ;  /* 0x0000000000027941 */ /* 0x000fea0003800000 */
.L_x_12110:
        /* <DEDUP_REMOVED lines=10> */
[----:B------:R-:W-:-:S04]  /*9a60*/  VIADD R0, R0, UR42 ;  /* 0x0000002a00007c36 */ /* 0x000fc80008000000 */
        /* <DEDUP_REMOVED lines=12> */
.L_x_12117:
[----:B------:R-:W-:-:S13]  /*9b30*/  ISETP.NE.AND P1, PT, R7, 0x1, PT ;  /* 0x000000010700780c */ /* 0x000fda0003f25270 */
[----:B------:R-:W0:Y:S02]  /*9b40*/  @P1 LDC.64 R4, c[0x0][0xae0] ;  /* 0x0002b800ff041b82 */ /* 0x000e240000000a00 */
[----:B0-----:R-:W-:-:S05]  /*9b50*/  @P1 IMAD.HI.U32 R4, R0, R4, RZ ;  /* 0x0000000400041227 */ /* 0x001fca00078e00ff */
[----:B------:R-:W-:-:S07]  /*9b60*/  @P1 SHF.R.U32.HI R0, RZ, R5, R4 ;  /* 0x00000005ff001219 */ /* 0x000fce0000011604 */
.L_x_12118:
[----:B------:R-:W-:Y:S05]  /*9b70*/  BSYNC B0 ;  /* 0x0000000000007941 */ /* 0x000fea0003800000 */
.L_x_12116:
[----:B------:R-:W-:-:S05]  /*9b80*/  IMAD R3, R0, R7, RZ ;  /* 0x0000000700037224 */ /* 0x000fca00078e02ff */
[----:B------:R-:W-:-:S07]  /*9b90*/  VIMNMX R2, R2, R3, !PT ;  /* 0x0000000302027248 */ /* 0x000fce0007fe0100 */
.L_x_12115:
[----:B------:R-:W-:-:S04]  /*9ba0*/  VIADD R2, R2, 0x5f ;  /* 0x0000005f02027836 */ /* 0x000fc80000000000 */
[----:B------:R-:W-:-:S05]  /*9bb0*/  IMAD.HI R2, R2, 0x2aaaaaab, RZ ;  /* 0x2aaaaaab02027827 */ /* 0x000fca00078e02ff */
[----:B------:R-:W-:-:S04]  /*9bc0*/  SHF.R.U32.HI R3, RZ, 0x1f, R2 ;  /* 0x0000001fff037819 */ /* 0x000fc80000011602 */
[----:B------:R-:W-:-:S04]  /*9bd0*/  LEA.HI.SX32 R2, R2, R3, 0x1c ;  /* 0x0000000302027211 */ /* 0x000fc800078fe2ff */
[----:B------:R-:W-:-:S04]  /*9be0*/  VIMNMX R2, R2, UR45, !PT ;  /* 0x0000002d02027c48 */ /* 0x000fc8000ffe0100 */
[----:B------:R-:W-:-:S13]  /*9bf0*/  ISETP.GE.AND P1, PT, R10, R2, PT ;  /* 0x000000020a00720c */ /* 0x000fda0003f26270 */
[----:B------:R-:W-:Y:S05]  /*9c00*/  @!P1 BRA `(.L_x_12119) ;  /* 0x0000009800109947 */ /* 0x000fea0003800000 */
.L_x_12136:
[----:B0-----:R-:W2:Y:S04]  /*9c10*/  LD.E R3, desc[UR40][R22.64+0x210] ;  /* 0x0002102816037980 */ /* 0x001ea8000c101900 */
        /* <DEDUP_REMOVED lines=13> */
[----:B------:R-:W-:Y:S01]  /*9cf0*/  IMAD.MOV.U32 R5, RZ, RZ, R10 ;  /* 0x000000ffff057224 */ /* 0x000fe200078e000a */
[----:B------:R-:W-:Y:S05]  /*9d00*/  YIELD ;  /* 0x0000000000007946 */ /* 0x000fea0003800000 */
[----:B------:R-:W-:Y:S01]  /*9d10*/  BSSY B0, `(.L_x_12120) ;  /* 0x0000008000007945 */ /* 0x000fe20003800000 */
[----:B------:R-:W-:Y:S01]  /*9d20*/  VIADD R10, R10, 0xffffffff ;  /* 0xffffffff0a0a7836 */ /* 0x000fe20000000000 */
[----:B------:R-:W-:Y:S01]  /*9d30*/  ISETP.GT.AND P1, PT, R5, R2, PT ;  /* 0x000000020500720c */ /* 0x000fe20003f24270 */
[----:B-1----:R-:W-:Y:S01]  /*9d40*/  @!P2 IMAD.MOV.U32 R3, RZ, RZ, RZ ;  /* 0x000000ffff03a224 */ /* 0x002fe200078e00ff */
[----:B--2---:R-:W-:-:S04]  /*9d50*/  LOP3.LUT R0, R0, 0x1, RZ, 0xfc, !PT ;  /* 0x0000000100007812 */ /* 0x004fc800078efcff */
[----:B------:R-:W-:-:S13]  /*9d60*/  ISETP.NE.AND P3, PT, R0, 0x3, PT ;  /* 0x000000030000780c */ /* 0x000fda0003f65270 */
[----:B0-----:R-:W-:Y:S05]  /*9d70*/  @!P3 BRA `(.L_x_12121) ;  /* 0x000000000004b947 */ /* 0x001fea0003800000 */
[----:B------:R-:W-:Y:S01]  /*9d80*/  BPT.TRAP 0x1 ;  /* 0x000000040000795c */ /* 0x000fe20000300000 */
.L_x_12121:
[----:B------:R-:W-:Y:S05]  /*9d90*/  BSYNC B0 ;  /* 0x0000000000007941 */ /* 0x000fea0003800000 */
.L_x_12120:
[----:B------:R-:W2:Y:S01]  /*9da0*/  LD.E.64 R4, desc[UR40][R20.64+0x8] ;  /* 0x0000082814047980 */ /* 0x000ea2000c101b00 */
[----:B-----5:R-:W-:Y:S02]  /*9db0*/  SHF.L.U32 R8, R9, 0x1f, RZ ;  /* 0x0000001f09087819 */ /* 0x020fe400000006ff */
[----:B--2---:R-:W-:-:S05]  /*9dc0*/  MOV R4, R4 ;  /* 0x0000000400047202 */ /* 0x004fca0000000f00 */
[----:B------:R-:W-:-:S04]  /*9dd0*/  IMAD R3, R3, 0x8, R4 ;  /* 0x0000000803037824 */ /* 0x000fc800078e0204 */
[----:B------:R0:W1:Y:S01]  /*9de0*/  SYNCS.PHASECHK.TRANS64.TRYWAIT P2, [R3+URZ], R8 ;  /* 0x00000008030075a7 */ /* 0x000062000804017f */
[----:B------:R-:W2:Y:S04]  /*9df0*/  LD.E R4, desc[UR40][R20.64+0x1c] ;  /* 0x00001c2814047980 */ /* 0x000ea8000c101900 */
[----:B------:R0:W5:Y:S04]  /*9e00*/  LD.E R0, desc[UR40][R22.64+0x210] ;  /* 0x0002102816007980 */ /* 0x000168000c101900 */
[----:B------:R0:W5:Y:S01]  /*9e10*/  LD.E R6, desc[UR40][R22.64+0x214] ;  /* 0x0002142816067980 */ /* 0x000162000c101900 */
[----:B------:R-:W-:Y:S01]  /*9e20*/  BSSY B0, `(.L_x_12122) ;  /* 0x0000005000007945 */ /* 0x000fe20003800000 */
[----:B--2---:R-:W-:-:S04]  /*9e30*/  LOP3.LUT R4, R4, 0x1, RZ, 0xfc, !PT ;  /* 0x0000000104047812 */ /* 0x004fc800078efcff */
[----:B------:R-:W-:-:S13]  /*9e40*/  ISETP.NE.AND P3, PT, R4, 0x3, PT ;  /* 0x000000030400780c */ /* 0x000fda0003f65270 */
[----:B01----:R-:W-:Y:S05]  /*9e50*/  @!P3 BRA `(.L_x_12123) ;  /* 0x000000000004b947 */ /* 0x003fea0003800000 */
[----:B------:R-:W-:Y:S01]  /*9e60*/  BPT.TRAP 0x1 ;  /* 0x000000040000795c */ /* 0x000fe20000300000 */
.L_x_12123:
[----:B------:R-:W-:Y:S05]  /*9e70*/  BSYNC B0 ;  /* 0x0000000000007941 */ /* 0x000fea0003800000 */
.L_x_12122:
[----:B------:R-:W-:Y:S04]  /*9e80*/  BSSY B0, `(.L_x_12124) ;  /* 0x0000008000007945 */ /* 0x000fe80003800000 */
[----:B------:R-:W-:Y:S05]  /*9e90*/  @P2 BRA `(.L_x_12125) ;  /* 0x0000000000182947 */ /* 0x000fea0003800000 */
[----:B------:R-:W2:Y:S01]  /*9ea0*/  LD.E.64 R4, desc[UR40][R20.64+0x8] ;  /* 0x0000082814047980 */ /* 0x000ea2000c101b00 */
[----:B-----5:R-:W-:Y:S02]  /*9eb0*/  SHF.L.U32 R3, R6, 0x1f, RZ ;  /* 0x0000001f06037819 */ /* 0x020fe400000006ff */
[----:B--2---:R-:W-:-:S05]  /*9ec0*/  MOV R5, R4 ;  /* 0x0000000400057202 */ /* 0x004fca0000000f00 */
[----:B------:R-:W-:-:S04]  /*9ed0*/  IMAD R0, R0, 0x8, R5 ;  /* 0x0000000800007824 */ /* 0x000fc800078e0205 */
[----:B------:R-:W0:Y:S02]  /*9ee0*/  SYNCS.PHASECHK.TRANS64.TRYWAIT P2, [R0+URZ], R3 ;  /* 0x00000003000075a7 */ /* 0x000e24000804017f */
[----:B0-----:R-:W-:Y:S05]  /*9ef0*/  @!P2 BRA `(.L_x_12126) ;  /* 0x0000021c00d0a947 */ /* 0x001fea0003800000 */
.L_x_12125:
[----:B------:R-:W-:Y:S05]  /*9f00*/  BSYNC B0 ;  /* 0x0000000000007941 */ /* 0x000fea0003800000 */
.L_x_12124:
[----:B0-----:R-:W2:Y:S04]  /*9f10*/  LD.E R3, desc[UR40][R22.64+0x210] ;  /* 0x0002102816037980 */ /* 0x001ea8000c101900 */
[----:B------:R-:W2:Y:S01]  /*9f20*/  LDL.64 R12, [R1+0xa0] ;  /* 0x0000a000010c7983 */ /* 0x000ea20000100a00 */
[----:B------:R-:W-:Y:S05]  /*9f30*/  WARPSYNC.ALL ;  /* 0x0000000000007948 */ /* 0x000fea0003800000 */
[----:B------:R-:W3:Y:S04]  /*9f40*/  LDL.64 R14, [R1+0x98] ;  /* 0x00009800010e7983 */ /* 0x000ee80000100a00 */
[----:B------:R-:W4:Y:S04]  /*9f50*/  LDL.64 R4, [R1+0x98] ;  /* 0x0000980001047983 */ /* 0x000f280000100a00 */
[----:B-----5:R-:W4:Y:S01]  /*9f60*/  LDL.64 R6, [R1+0x98] ;  /* 0x0000980001067983 */ /* 0x020f220000100a00 */
[----:B--2---:R-:W-:-:S03]  /*9f70*/  IMAD R12, R3, 0x300, R12 ;  /* 0x00000300030c7824 */ /* 0x004fc600078e020c */
[----:B------:R-:W2:Y:S01]  /*9f80*/  LDL.64 R8, [R1+0x98] ;  /* 0x0000980001087983 */ /* 0x000ea20000100a00 */
[----:B------:R-:W-:Y:S01]  /*9f90*/  R2UR UR7, R13 ;  /* 0x000000000d0772ca */ /* 0x000fe200000e0000 */
[----:B------:R-:W-:Y:S01]  /*9fa0*/  WARPGROUP.ARRIVE ;  /* 0x00000000000079c5 */ /* 0x000fe20000000000 */
[----:B------:R-:W-:Y:S01]  /*9fb0*/  R2UR UR6, R12 ;  /* 0x000000000c0672ca */ /* 0x000fe200000e0000 */
[----:B------:R-:W2:Y:S01]  /*9fc0*/  LDL R72, [R1+0x54] ;  /* 0x0000540001487983 */ /* 0x000ea20000100800 */
[----:B------:R-:W-:-:S03]  /*9fd0*/  IMAD.MOV.U32 R0, RZ, RZ, 0x1 ;  /* 0x00000001ff007424 */ /* 0x000fc600078e00ff */
        /* <DEDUP_REMOVED lines=17> */
[----:B------:R0:W5:Y:S04]  /*a0f0*/  LD.E R3, desc[UR40][R22.64+0x210] ;  /* 0x0002102816037980 */ /* 0x000168000c101900 */
[----:B------:R0:W5:Y:S01]  /*a100*/  LD.E R11, desc[UR40][R22.64+0x214] ;  /* 0x00021428160b7980 */ /* 0x000162000c101900 */
[----:B------:R-:W-:-:S06]  /*a110*/  WARPGROUP.ARRIVE ;  /* 0x00000000000079c5 */ /* 0x000fcc0000000000 */
[----:B------:R-:W-:Y:S01]  /*a120*/  HGMMA.64x96x16.F32.BF16 R24, gdesc[UR4], R24, gsb0 ;  /* 0x01600000041879f0 */ /* 0x000fe20008001818 */
[----:B------:R-:W-:Y:S02]  /*a130*/  VIADD R4, R12, 0x4 ;  /* 0x000000040c047836 */ /* 0x000fe40000000000 */
[----:B------:R-:W-:Y:S01]  /*a140*/  IMAD.MOV.U32 R5, RZ, RZ, R13 ;  /* 0x000000ffff057224 */ /* 0x000fe200078e000d */
[----:B------:R-:W-:Y:S02]  /*a150*/  R2UR UR4, R6 ;  /* 0x00000000060472ca */ /* 0x000fe400000e0000 */
[----:B------:R-:W-:Y:S02]  /*a160*/  R2UR UR6, R4 ;  /* 0x00000000040672ca */ /* 0x000fe400000e0000 */
[----:B------:R-:W-:Y:S02]  /*a170*/  R2UR UR7, R5 ;  /* 0x00000000050772ca */ /* 0x000fe400000e0000 */
[----:B------:R-:W-:Y:S01]  /*a180*/  R2UR UR5, R7 ;  /* 0x00000000070572ca */ /* 0x000fe200000e0000 */
[----:B------:R-:W-:-:S02]  /*a190*/  VIADD R4, R12, 0x6 ;  /* 0x000000060c047836 */ /* 0x000fc40000000000 */
[----:B--2---:R-:W-:Y:S01]  /*a1a0*/  VIADD R8, R8, 0x6 ;  /* 0x0000000608087836 */ /* 0x004fe20000000000 */
[----:B------:R-:W-:Y:S02]  /*a1b0*/  WARPGROUP.DEPBAR.LE gsb0, 0x0 ;  /* 0x00008000000079c5 */ /* 0x000fe40000010000 */
[----:B------:R-:W-:-:S07]  /*a1c0*/  WARPGROUP.ARRIVE ;  /* 0x00000000000079c5 */ /* 0x000fce0000000000 */
[----:B------:R-:W-:Y:S01]  /*a1d0*/  HGMMA.64x96x16.F32.BF16 R24, gdesc[UR4], R24, gsb0 ;  /* 0x01600000041879f0 */ /* 0x000fe20008001818 */
[----:B------:R-:W-:Y:S01]  /*a1e0*/  IMAD.MOV.U32 R5, RZ, RZ, R13 ;  /* 0x000000ffff057224 */ /* 0x000fe200078e000d */
        /* <DEDUP_REMOVED lines=11> */
[----:B0-----:R-:W-:Y:S05]  /*a2a0*/  @!P3 BRA `(.L_x_12128) ;  /* 0x000000000004b947 */ /* 0x001fea0003800000 */
[----:B------:R-:W-:Y:S01]  /*a2b0*/  BPT.TRAP 0x1 ;  /* 0x000000040000795c */ /* 0x000fe20000300000 */
.L_x_12128:
[----:B------:R-:W-:Y:S05]  /*a2c0*/  BSYNC B0 ;  /* 0x0000000000007941 */ /* 0x000fea0003800000 */
.L_x_12127:
[----:B------:R-:W2:Y:S01]  /*a2d0*/  LDL.64 R4, [R1+0x40] ;  /* 0x0000400001047983 */ /* 0x000ea20000100a00 */
[----:B-----5:R-:W-:Y:S02]  /*a2e0*/  SHF.L.U32 R8, R11, 0x1f, RZ ;  /* 0x0000001f0b087819 */ /* 0x020fe400000006ff */
[----:B--2---:R-:W-:-:S05]  /*a2f0*/  MOV R6, R4 ;  /* 0x0000000400067202 */ /* 0x004fca0000000f00 */
[----:B------:R-:W-:-:S04]  /*a300*/  IMAD R3, R3, 0x8, R6 ;  /* 0x0000000803037824 */ /* 0x000fc800078e0206 */
[----:B------:R0:W1:Y:S01]  /*a310*/  SYNCS.PHASECHK.TRANS64.TRYWAIT P2, [R3+URZ], R8 ;  /* 0x00000008030075a7 */ /* 0x000062000804017f */
[----:B------:R0:W5:Y:S04]  /*a320*/  LD.E R4, desc[UR40][R22.64+0x210] ;  /* 0x0002102816047980 */ /* 0x000168000c101900 */
[----:B------:R0:W5:Y:S01]  /*a330*/  LD.E R5, desc[UR40][R22.64+0x214] ;  /* 0x0002142816057980 */ /* 0x000162000c101900 */
[----:B------:R-:W-:Y:S04]  /*a340*/  BSSY B0, `(.L_x_12129) ;  /* 0x0000003000007945 */ /* 0x000fe80003800000 */
[----:B------:R-:W-:Y:S05]  /*a350*/  @!P3 BRA `(.L_x_12130) ;  /* 0x000000000004b947 */ /* 0x000fea0003800000 */
[----:B------:R-:W-:Y:S01]  /*a360*/  BPT.TRAP 0x1 ;  /* 0x000000040000795c */ /* 0x000fe20000300000 */
.L_x_12130:
[----:B------:R-:W-:Y:S05]  /*a370*/  BSYNC B0 ;  /* 0x0000000000007941 */ /* 0x000fea0003800000 */
.L_x_12129:
[----:B------:R-:W-:Y:S04]  /*a380*/  BSSY B0, `(.L_x_12131) ;  /* 0x0000006000007945 */ /* 0x000fe80003800000 */
[----:B-1----:R-:W-:Y:S05]  /*a390*/  @P2 BRA `(.L_x_12132) ;  /* 0x0000000000102947 */ /* 0x002fea0003800000 */
[----:B-----5:R-:W-:Y:S01]  /*a3a0*/  IMAD R4, R4, 0x8, R6 ;  /* 0x0000000804047824 */ /* 0x020fe200078e0206 */
[----:B------:R-:W-:-:S04]  /*a3b0*/  SHF.L.U32 R5, R5, 0x1f, RZ ;  /* 0x0000001f05057819 */ /* 0x000fc800000006ff */
[----:B------:R-:W1:Y:S02]  /*a3c0*/  SYNCS.PHASECHK.TRANS64.TRYWAIT P2, [R4+URZ], R5 ;  /* 0x00000005040075a7 */ /* 0x000e64000804017f */
[----:B-1----:R-:W-:Y:S05]  /*a3d0*/  @!P2 BRA `(.L_x_12133) ;  /* 0x0000021800aca947 */ /* 0x002fea0003800000 */
.L_x_12132:
[----:B------:R-:W-:Y:S05]  /*a3e0*/  BSYNC B0 ;  /* 0x0000000000007941 */ /* 0x000fea0003800000 */
.L_x_12131:
[----:B------:R-:W2:Y:S04]  /*a3f0*/  LD.E R11, desc[UR40][R22.64+0x210] ;  /* 0x00021028160b7980 */ /* 0x000ea8000c101900 */
[----:B-1---5:R-:W2:Y:S04]  /*a400*/  LDL.64 R4, [R1+0x118] ;  /* 0x0001180001047983 */ /* 0x022ea80000100a00 */
[----:B0-----:R-:W3:Y:S04]  /*a410*/  LDL R3, [R1+0x90] ;  /* 0x0000900001037983 */ /* 0x001ee80000100800 */
[----:B------:R-:W4:Y:S04]  /*a420*/  LDL.64 R6, [R1+0x110] ;  /* 0x0001100001067983 */ /* 0x000f280000100a00 */
[----:B------:R-:W4:Y:S04]  /*a430*/  LDL.64 R14, [R1+0x110] ;  /* 0x00011000010e7983 */ /* 0x000f280000100a00 */
[----:B------:R-:W4:Y:S04]  /*a440*/  LDL.64 R12, [R1+0x110] ;  /* 0x00011000010c7983 */ /* 0x000f280000100a00 */
[----:B------:R-:W4:Y:S01]  /*a450*/  LDL.64 R8, [R1+0x110] ;  /* 0x0001100001087983 */ /* 0x000f220000100a00 */
[----:B------:R-:W-:Y:S05]  /*a460*/  WARPSYNC.ALL ;  /* 0x0000000000007948 */ /* 0x000fea0003800000 */
[----:B------:R-:W-:Y:S01]  /*a470*/  WARPGROUP.ARRIVE ;  /* 0x00000000000079c5 */ /* 0x000fe20000000000 */
        /* <DEDUP_REMOVED lines=137> */
[----:B---3--:R-:W-:Y:S01]  /*ad10*/  VIADD R14, R14, 0xc02 ;  /* 0x00000c020e0e7836 */ /* 0x008fe20000000000 */
        /* <DEDUP_REMOVED lines=28> */
[----:B------:R-:W0:Y:S01]  /*aee0*/  S2R R74, SR_TID.X ;  /* 0x00000000004a7919 */ /* 0x000e220000002100 */
[----:B------:R-:W-:Y:S04]  /*aef0*/  STL [R1+0x90], R0 ;  /* 0x0000900001007387 */ /* 0x000fe80000100800 */
[----:B------:R-:W-:Y:S01]  /*af00*/  STL [R1+0x90], R0 ;  /* 0x0000900001007387 */ /* 0x000fe20000100800 */
[----:B------:R-:W-:-:S02]  /*af10*/  WARPGROUP.DEPBAR.LE gsb0, 0x0 ;  /* 0x00008000000079c5 */ /* 0x000fc40000010000 */
[----:B------:R-:W-:-:S06]  /*af20*/  WARPGROUP.ARRIVE ;  /* 0x00000000000079c5 */ /* 0x000fcc0000000000 */
[----:B------:R-:W-:Y:S01]  /*af30*/  HGMMA.64x96x16.F32.BF16 R24, gdesc[UR4], R24, gsb0 ;  /* 0x01600000041879f0 */ /* 0x000fe20008001818 */
[----:B------:R-:W-:Y:S01]  /*af40*/  STL [R1+0x90], R0 ;  /* 0x0000900001007387 */ /* 0x000fe20000100800 */
[----:B0-----:R-:W-:-:S03]  /*af50*/  SHF.R.U32.HI R74, RZ, 0x7, R74 ;  /* 0x00000007ff4a7819 */ /* 0x001fc6000001164a */
[----:B------:R-:W-:Y:S04]  /*af60*/  STL [R1+0x90], R0 ;  /* 0x0000900001007387 */ /* 0x000fe80000100800 */
[----:B------:R-:W-:Y:S04]  /*af70*/  STL [R1+0x90], R0 ;  /* 0x0000900001007387 */ /* 0x000fe80000100800 */
[----:B------:R-:W-:Y:S04]  /*af80*/  STL [R1+0x90], R0 ;  /* 0x0000900001007387 */ /* 0x000fe80000100800 */
[----:B------:R-:W-:Y:S01]  /*af90*/  STL [R1+0x90], R0 ;  /* 0x0000900001007387 */ /* 0x000fe20000100800 */
[----:B------:R-:W-:-:S03]  /*afa0*/  IADD3 R5, -R74, 0xb, RZ ;  /* 0x0000000b4a057810 */ /* 0x000fc60007ffe1ff */
        /* <DEDUP_REMOVED lines=17> */
[----:B------:R-:W2:Y:S02]  /*b0c0*/  LDL.64 R6, [R1+0x230] ;  /* 0x0002300001067983 */ /* 0x000ea40000100a00 */
[----:B--2---:R-:W-:-:S04]  /*b0d0*/  FMNMX.FTZ R4, R24, R6, !PT ;  /* 0x0000000618047209 */ /* 0x004fc80007810000 */
        /* <DEDUP_REMOVED lines=16> */
[----:B0-----:R-:W-:Y:S02]  /*b1e0*/  FMNMX.FTZ R5, R53, R8, !PT ;  /* 0x0000000835057209 */ /* 0x001fe40007810000 */
        /* <DEDUP_REMOVED lines=33> */
[----:B------:R-:W2:Y:S01]  /*b400*/  LDL R8, [R1+0x250] ;  /* 0x0002500001087983 */ /* 0x000ea20000100800 */
[----:B0-----:R-:W-:-:S03]  /*b410*/  FMNMX.FTZ R12, R9, R12, !PT ;  /* 0x0000000c090c7209 */ /* 0x001fc60007810000 */
[----:B------:R0:W-:Y:S04]  /*b420*/  STL.64 [R1+0x230], R4 ;  /* 0x0002300401007387 */ /* 0x0001e80000100a00 */
[----:B------:R-:W-:Y:S04]  /*b430*/  STL [R1+0x230], R12 ;  /* 0x0002300c01007387 */ /* 0x000fe80000100800 */
[----:B------:R-:W3:Y:S04]  /*b440*/  LDL R13, [R1+0x230] ;  /* 0x00023000010d7983 */ /* 0x000ee80000100800 */
[----:B------:R-:W4:Y:S04]  /*b450*/  LDL R11, [R1+0x234] ;  /* 0x00023400010b7983 */ /* 0x000f280000100800 */
[----:B0-----:R-:W2:Y:S01]  /*b460*/  LDL.64 R4, [R1+0x240] ;  /* 0x0002400001047983 */ /* 0x001ea20000100a00 */
[----:B---3--:R-:W-:-:S03]  /*b470*/  FADD.FTZ R3, R6, -R13 ;  /* 0x8000000d06037221 */ /* 0x008fc60000010000 */
[----:B----4-:R-:W0:Y:S02]  /*b480*/  SHFL.BFLY PT, R6, R11, 0x2, 0x1f ;  /* 0x0c401f000b067f89 */ /* 0x010e2400000e0000 */
[----:B0-----:R-:W-:-:S05]  /*b490*/  FMNMX.FTZ R12, R6, R11, !PT ;  /* 0x0000000b060c7209 */ /* 0x001fca0007810000 */
[----:B------:R-:W0:Y:S01]  /*b4a0*/  SHFL.BFLY PT, R11, R12, 0x1, 0x1f ;  /* 0x0c201f000c0b7f89 */ /* 0x000e2200000e0000 */
[----:B--2---:R-:W-:Y:S01]  /*b4b0*/  FMUL.FTZ R13, R8, R13 ;  /* 0x0000000d080d7220 */ /* 0x004fe20000410000 */
[----:B------:R-:W-:-:S03]  /*b4c0*/  FMUL.FTZ R3, R3, R8 ;  /* 0x0000000803037220 */ /* 0x000fc60000410000 */
        /* <DEDUP_REMOVED lines=16> */
[----:B0-----:R-:W-:Y:S01]  /*b5d0*/  FMNMX.FTZ R6, R12, R11, !PT ;  /* 0x0000000b0c067209 */ /* 0x001fe20007810000 */
[-CC-:B------:R-:W-:Y:S01]  /*b5e0*/  FFMA.FTZ R165, R53, R8.reuse, -R13.reuse ;  /* 0x0000000835a57223 */ /* 0x180fe2000001080d */
[-CC-:B------:R-:W-:Y:S01]  /*b5f0*/  FFMA.FTZ R14, R56, R8.reuse, -R13.reuse ;  /* 0x00000008380e7223 */ /* 0x180fe2000001080d */
[-CC-:B------:R-:W-:Y:S01]  /*b600*/  FFMA.FTZ R166, R57, R8.reuse, -R13.reuse ;  /* 0x0000000839a67223 */ /* 0x180fe2000001080d */
[-CC-:B------:R-:W-:Y:S01]  /*b610*/  FFMA.FTZ R15, R60, R8.reuse, -R13.reuse ;  /* 0x000000083c0f7223 */ /* 0x180fe2000001080d */
[-CC-:B------:R-:W-:Y:S01]  /*b620*/  FFMA.FTZ R167, R61, R8.reuse, -R13.reuse ;  /* 0x000000083da77223 */ /* 0x180fe2000001080d */
[-CC-:B-1----:R-:W-:Y:S01]  /*b630*/  FFMA.FTZ R3, R64, R8.reuse, -R13.reuse ;  /* 0x0000000840037223 */ /* 0x182fe2000001080d */
[-CC-:B------:R-:W-:Y:S01]  /*b640*/  FFMA.FTZ R168, R65, R8.reuse, -R13.reuse ;  /* 0x0000000841a87223 */ /* 0x180fe2000001080d */
[-CC-:B------:R-:W-:Y:S01]  /*b650*/  FFMA.FTZ R68, R68, R8.reuse, -R13.reuse ;  /* 0x0000000844447223 */ /* 0x180fe2000001080d */
[-C--:B------:R-:W-:Y:S01]  /*b660*/  FFMA.FTZ R169, R69, R8.reuse, -R13 ;  /* 0x0000000845a97223 */ /* 0x080fe2000001080d */
[----:B------:R-:W-:Y:S01]  /*b670*/  FMUL.FTZ R13, R6, R8 ;  /* 0x00000008060d7220 */ /* 0x000fe20000410000 */
[----:B------:R-:W-:-:S03]  /*b680*/  FADD.FTZ R7, R7, -R6 ;  /* 0x8000000607077221 */ /* 0x000fc60000010000 */
[-CC-:B------:R-:W-:Y:S01]  /*b690*/  FFMA.FTZ R153, R26, R8.reuse, -R13.reuse ;  /* 0x000000081a997223 */ /* 0x180fe2000001080d */
[----:B------:R-:W-:Y:S01]  /*b6a0*/  FMUL.FTZ R7, R8, R7 ;  /* 0x0000000708077220 */ /* 0x000fe20000410000 */
[-CC-:B------:R-:W-:Y:S01]  /*b6b0*/  FFMA.FTZ R36, R27, R8.reuse, -R13.reuse ;  /* 0x000000081b247223 */ /* 0x180fe2000001080d */
[----:B------:R-:W-:Y:S01]  /*b6c0*/  MUFU.EX2 R152, R152 ;  /* 0x0000009800987308 */ /* 0x000fe20000000800 */
[-CC-:B------:R-:W-:Y:S01]  /*b6d0*/  FFMA.FTZ R155, R30, R8.reuse, -R13.reuse ;  /* 0x000000081e9b7223 */ /* 0x180fe2000001080d */
[----:B------:R-:W-:-:S06]  /*b6e0*/  FFMA.FTZ R37, R31, R8, -R13 ;  /* 0x000000081f257223 */ /* 0x000fcc000001080d */
[----:B------:R-:W-:Y:S08]  /*b6f0*/  MUFU.EX2 R24, R7 ;  /* 0x0000000700187308 */ /* 0x000ff00000000800 */
[----:B------:R-:W0:Y:S01]  /*b700*/  MUFU.EX2 R153, R153 ;  /* 0x0000009900997308 */ /* 0x000e220000000800 */
[----:B------:R-:W-:-:S07]  /*b710*/  FFMA.FTZ R157, R34, R8, -R13 ;  /* 0x00000008229d7223 */ /* 0x000fce000001080d */
[----:B------:R-:W1:Y:S08]  /*b720*/  MUFU.EX2 R36, R36 ;  /* 0x0000002400247308 */ /* 0x000e700000000800 */
[----:B------:R-:W2:Y:S01]  /*b730*/  MUFU.EX2 R72, R72 ;  /* 0x0000004800487308 */ /* 0x000ea20000000800 */
[----:B------:R-:W-:-:S07]  /*b740*/  FFMA.FTZ R31, R35, R8, -R13 ;  /* 0x00000008231f7223 */ /* 0x000fce000001080d */
[----:B------:R-:W3:Y:S08]  /*b750*/  MUFU.EX2 R155, R155 ;  /* 0x0000009b009b7308 */ /* 0x000ef00000000800 */
[----:B------:R-:W4:Y:S01]  /*b760*/  MUFU.EX2 R154, R154 ;  /* 0x0000009a009a7308 */ /* 0x000f220000000800 */
[----:B0-----:R-:W-:Y:S01]  /*b770*/  FFMA.FTZ R7, R5, R24, R153 ;  /* 0x0000001805077223 */ /* 0x001fe20000010099 */
[----:B------:R-:W-:-:S06]  /*b780*/  FFMA.FTZ R159, R38, R8, -R13 ;  /* 0x00000008269f7223 */ /* 0x000fcc000001080d */
[----:B------:R-:W0:Y:S01]  /*b790*/  MUFU.EX2 R37, R37 ;  /* 0x0000002500257308 */ /* 0x000e220000000800 */
[----:B------:R-:W-:-:S07]  /*b7a0*/  FFMA.FTZ R5, R9, R4, R152 ;  /* 0x0000000409057223 */ /* 0x000fce0000010098 */
[----:B------:R-:W0:Y:S01]  /*b7b0*/  MUFU.EX2 R73, R73 ;  /* 0x0000004900497308 */ /* 0x000e220000000800 */
[----:B-1----:R-:W-:Y:S01]  /*b7c0*/  FADD.FTZ R4, R36, R7 ;  /* 0x0000000724047221 */ /* 0x002fe20000010000 */
[----:B------:R-:W-:-:S06]  /*b7d0*/  FFMA.FTZ R34, R39, R8, -R13 ;  /* 0x0000000827227223 */ /* 0x000fcc000001080d */
[----:B------:R-:W1:Y:S01]  /*b7e0*/  MUFU.EX2 R157, R157 ;  /* 0x0000009d009d7308 */ /* 0x000e620000000800 */
[----:B--2---:R-:W-:-:S07]  /*b7f0*/  FADD.FTZ R5, R72, R5 ;  /* 0x0000000548057221 */ /* 0x004fce0000010000 */
[----:B------:R-:W2:Y:S01]  /*b800*/  MUFU.EX2 R156, R156 ;  /* 0x0000009c009c7308 */ /* 0x000ea20000000800 */
[----:B---3--:R-:W-:Y:S01]  /*b810*/  FADD.FTZ R12, R155, R4 ;  /* 0x000000049b0c7221 */ /* 0x008fe20000010000 */
[----:B------:R-:W-:-:S06]  /*b820*/  FFMA.FTZ R161, R42, R8, -R13 ;  /* 0x000000082aa17223 */ /* 0x000fcc000001080d */
[----:B------:R-:W3:Y:S01]  /*b830*/  MUFU.EX2 R31, R31 ;  /* 0x0000001f001f7308 */ /* 0x000ee20000000800 */
[----:B----4-:R-:W-:-:S07]  /*b840*/  FADD.FTZ R4, R154, R5 ;  /* 0x000000059a047221 */ /* 0x010fce0000010000 */
[----:B------:R-:W4:Y:S01]  /*b850*/  MUFU.EX2 R29, R29 ;  /* 0x0000001d001d7308 */ /* 0x000f220000000800 */
[----:B0-----:R-:W-:Y:S01]  /*b860*/  FADD.FTZ R12, R37, R12 ;  /* 0x0000000c250c7221 */ /* 0x001fe20000010000 */
[----:B------:R-:W-:-:S06]  /*b870*/  FFMA.FTZ R30, R43, R8, -R13 ;  /* 0x000000082b1e7223 */ /* 0x000fcc000001080d */
[----:B------:R-:W0:Y:S01]  /*b880*/  MUFU.EX2 R159, R159 ;  /* 0x0000009f009f7308 */ /* 0x000e220000000800 */
[----:B------:R-:W-:-:S07]  /*b890*/  FADD.FTZ R5, R73, R4 ;  /* 0x0000000449057221 */ /* 0x000fce0000010000 */
        /* <DEDUP_REMOVED lines=57> */
[----:B------:R-:W-:-:S06]  /*bc30*/  FADD.FTZ R5, R165, R4 ;  /* 0x00000004a5057221 */ /* 0x000fcc0000010000 */
[----:B------:R-:W0:Y:S01]  /*bc40*/  MUFU.EX2 R175, R175 ;  /* 0x000000af00af7308 */ /* 0x000e220000000800 */
[----:B------:R-:W-:-:S07]  /*bc50*/  FFMA.FTZ R172, R67, R8, -R13 ;  /* 0x0000000843ac7223 */ /* 0x000fce000001080d */
[----:B------:R-:W0:Y:S01]  /*bc60*/  MUFU.EX2 R15, R15 ;  /* 0x0000000f000f7308 */ /* 0x000e220000000800 */
[----:B-1----:R-:W-:Y:S01]  /*bc70*/  FADD.FTZ R4, R174, R7 ;  /* 0x00000007ae047221 */ /* 0x002fe20000010000 */
[----:B--2---:R-:W-:-:S06]  /*bc80*/  FADD.FTZ R5, R14, R5 ;  /* 0x000000050e057221 */ /* 0x004fcc0000010000 */
[----:B------:R-:W1:Y:S01]  /*bc90*/  MUFU.EX2 R216, R216 ;  /* 0x000000d800d87308 */ /* 0x000e620000000800 */
[----:B------:R-:W-:-:S07]  /*bca0*/  FFMA.FTZ R171, R70, R8, -R13 ;  /* 0x0000000846ab7223 */ /* 0x000fce000001080d */
[----:B------:R-:W2:Y:S01]  /*bcb0*/  MUFU.EX2 R167, R167 ;  /* 0x000000a700a77308 */ /* 0x000ea20000000800 */
[----:B---3--:R-:W-:Y:S01]  /*bcc0*/  FADD.FTZ R12, R215, R4 ;  /* 0x00000004d70c7221 */ /* 0x008fe20000010000 */
[----:B----4-:R-:W-:-:S06]  /*bcd0*/  FADD.FTZ R4, R166, R5 ;  /* 0x00000005a6047221 */ /* 0x010fcc0000010000 */
[----:B------:R-:W3:Y:S01]  /*bce0*/  MUFU.EX2 R170, R170 ;  /* 0x000000aa00aa7308 */ /* 0x000ee20000000800 */
[----:B------:R-:W-:-:S07]  /*bcf0*/  FFMA.FTZ R173, R71, R8, -R13 ;  /* 0x0000000847ad7223 */ /* 0x000fce000001080d */
[----:B------:R-:W4:Y:S01]  /*bd00*/  MUFU.EX2 R3, R3 ;  /* 0x0000000300037308 */ /* 0x000f220000000800 */
[----:B0-----:R-:W-:Y:S01]  /*bd10*/  FADD.FTZ R5, R175, R12 ;  /* 0x0000000caf057221 */ /* 0x001fe20000010000 */
[----:B------:R-:W-:-:S06]  /*bd20*/  FADD.FTZ R4, R15, R4 ;  /* 0x000000040f047221 */ /* 0x000fcc0000010000 */
[----:B------:R-:W-:Y:S08]  /*bd30*/  MUFU.EX2 R168, R168 ;  /* 0x000000a800a87308 */ /* 0x000ff00000000800 */
[----:B------:R-:W0:Y:S01]  /*bd40*/  MUFU.EX2 R172, R172 ;  /* 0x000000ac00ac7308 */ /* 0x000e220000000800 */
[----:B-1----:R-:W-:Y:S01]  /*bd50*/  FADD.FTZ R5, R216, R5 ;  /* 0x00000005d8057221 */ /* 0x002fe20000010000 */
[----:B--2---:R-:W-:-:S06]  /*bd60*/  FADD.FTZ R4, R167, R4 ;  /* 0x00000004a7047221 */ /* 0x004fcc0000010000 */
[----:B------:R-:W-:Y:S08]  /*bd70*/  MUFU.EX2 R11, R68 ;  /* 0x00000044000b7308 */ /* 0x000ff00000000800 */
[----:B------:R-:W1:Y:S01]  /*bd80*/  MUFU.EX2 R171, R171 ;  /* 0x000000ab00ab7308 */ /* 0x000e620000000800 */
[----:B---3--:R-:W-:Y:S01]  /*bd90*/  FADD.FTZ R7, R170, R5 ;  /* 0x00000005aa077221 */ /* 0x008fe20000010000 */
[----:B----4-:R-:W-:-:S06]  /*bda0*/  FADD.FTZ R5, R3, R4 ;  /* 0x0000000403057221 */ /* 0x010fcc0000010000 */
[----:B------:R-:W2:Y:S08]  /*bdb0*/  MUFU.EX2 R169, R169 ;  /* 0x000000a900a97308 */ /* 0x000eb00000000800 */
[----:B------:R-:W3:Y:S01]  /*bdc0*/  MUFU.EX2 R173, R173 ;  /* 0x000000ad00ad7308 */ /* 0x000ee20000000800 */
[----:B0-----:R-:W-:Y:S01]  /*bdd0*/  FADD.FTZ R8, R172, R7 ;  /* 0x00000007ac087221 */ /* 0x001fe20000010000 */
[----:B------:R-:W-:-:S03]  /*bde0*/  FADD.FTZ R4, R168, R5 ;  /* 0x00000005a8047221 */ /* 0x000fc60000010000 */
[----:B-1----:R-:W-:Y:S01]  /*bdf0*/  FADD.FTZ R8, R171, R8 ;  /* 0x00000008ab087221 */ /* 0x002fe20000010000 */
[----:B------:R-:W-:-:S04]  /*be00*/  FADD.FTZ R4, R11, R4 ;  /* 0x000000040b047221 */ /* 0x000fc80000010000 */
[----:B--2---:R-:W-:Y:S01]  /*be10*/  FADD.FTZ R4, R169, R4 ;  /* 0x00000004a9047221 */ /* 0x004fe20000010000 */
[----:B------:R-:W-:Y:S01]  /*be20*/  STL [R1+0x234], R6 ;  /* 0x0002340601007387 */ /* 0x000fe20000100800 */
[----:B---3--:R-:W-:-:S05]  /*be30*/  FADD.FTZ R5, R173, R8 ;  /* 0x00000008ad057221 */ /* 0x008fca0000010000 */
[----:B------:R0:W-:Y:S04]  /*be40*/  STL.64 [R1+0x240], R4 ;  /* 0x0002400401007387 */ /* 0x0001e80000100a00 */
[----:B------:R-:W2:Y:S01]  /*be50*/  LD.E R8, desc[UR40][R22.64+0x260] ;  /* 0x0002602816087980 */ /* 0x000ea2000c101900 */
[----:B------:R-:W-:-:S05]  /*be60*/  IADD3 R12, P2, R16, 0x260, RZ ;  /* 0x00000260100c7810 */ /* 0x000fca0007f5e0ff */
[----:B0-----:R-:W-:Y:S01]  /*be70*/  IMAD.X R5, RZ, RZ, R17, P2 ;  /* 0x000000ffff057224 */ /* 0x001fe200010e0611 */
[----:B------:R-:W-:Y:S01]  /*be80*/  LOP3.LUT R4, R12, 0x4, RZ, 0xfc, !PT ;  /* 0x000000040c047812 */ /* 0x000fe200078efcff */
[----:B--2---:R-:W-:-:S05]  /*be90*/  FMUL.FTZ R7, R9, R8 ;  /* 0x0000000809077220 */ /* 0x004fca0000410000 */
[----:B------:R0:W-:Y:S04]  /*bea0*/  ST.E desc[UR40][R22.64+0x260], R7 ;  /* 0x0002600716007985 */ /* 0x0001e8000c101928 */
[----:B------:R-:W2:Y:S02]  /*beb0*/  LD.E R8, desc[UR40][R4.64] ;  /* 0x0000002804087980 */ /* 0x000ea4000c101900 */
[----:B--2---:R-:W-:-:S05]  /*bec0*/  FMUL.FTZ R13, R9, R8 ;  /* 0x00000008090d7220 */ /* 0x004fca0000410000 */
[----:B------:R1:W-:Y:S04]  /*bed0*/  ST.E desc[UR40][R4.64], R13 ;  /* 0x0000000d04007985 */ /* 0x0003e8000c101928 */
[----:B------:R-:W0:Y:S04]  /*bee0*/  LD.E R104, desc[UR40][R22.64+0x270] ;  /* 0x0002702816687980 */ /* 0x000e28000c101900 */
[----:B------:R-:W2:Y:S04]  /*bef0*/  LD.E R6, desc[UR40][R22.64+0x454] ;  /* 0x0004542816067980 */ /* 0x000ea8000c101900 */
[----:B------:R-:W1:Y:S04]  /*bf00*/  LD.E R106, desc[UR40][R22.64+0x274] ;  /* 0x00027428166a7980 */ /* 0x000e68000c101900 */
[----:B------:R-:W3:Y:S04]  /*bf10*/  LD.E R108, desc[UR40][R22.64+0x280] ;  /* 0x00028028166c7980 */ /* 0x000ee8000c101900 */
        /* <DEDUP_REMOVED lines=58> */
[C---:B0-----:R-:W-:Y:S01]  /*c2c0*/  FMUL.FTZ R7, R9.reuse, R104 ;  /* 0x0000006809077220 */ /* 0x041fe20000410000 */
[----:B--2---:R-:W-:-:S04]  /*c2d0*/  FMUL.FTZ R43, R9, R6 ;  /* 0x00000006092b7220 */ /* 0x004fc80000410000 */
[----:B------:R0:W-:Y:S01]  /*c2e0*/  ST.E desc[UR40][R22.64+0x270], R7 ;  /* 0x0002700716007985 */ /* 0x0001e2000c101928 */
[C---:B-1----:R-:W-:Y:S01]  /*c2f0*/  FMUL.FTZ R13, R9.reuse, R106 ;  /* 0x0000006a090d7220 */ /* 0x042fe20000410000 */
[C---:B---3--:R-:W-:Y:S01]  /*c300*/  FMUL.FTZ R25, R9.reuse, R108 ;  /* 0x0000006c09197220 */ /* 0x048fe20000410000 */
[C---:B----4-:R-:W-:Y:S01]  /*c310*/  FMUL.FTZ R27, R9.reuse, R110 ;  /* 0x0000006e091b7220 */ /* 0x050fe20000410000 */
[C---:B------:R-:W-:Y:S01]  /*c320*/  FMUL.FTZ R35, R9.reuse, R112 ;  /* 0x0000007009237220 */ /* 0x040fe20000410000 */
[C---:B------:R-:W-:Y:S01]  /*c330*/  FMUL.FTZ R39, R9.reuse, R114 ;  /* 0x0000007209277220 */ /* 0x040fe20000410000 */
[C---:B------:R-:W-:Y:S01]  /*c340*/  FMUL.FTZ R41, R9.reuse, R116 ;  /* 0x0000007409297220 */ /* 0x040fe20000410000 */
[C---:B0-----:R-:W-:Y:S01]  /*c350*/  FMUL.FTZ R7, R9.reuse, R118 ;  /* 0x0000007609077220 */ /* 0x041fe20000410000 */
[----:B------:R0:W-:Y:S04]  /*c360*/  ST.E desc[UR40][R22.64+0x454], R43 ;  /* 0x0004542b16007985 */ /* 0x0001e8000c101928 */
[----:B------:R1:W-:Y:S04]  /*c370*/  ST.E desc[UR40][R22.64+0x274], R13 ;  /* 0x0002740d16007985 */ /* 0x0003e8000c101928 */
[----:B------:R2:W-:Y:S01]  /*c380*/  ST.E desc[UR40][R22.64+0x280], R25 ;  /* 0x0002801916007985 */ /* 0x0005e2000c101928 */
[----:B------:R-:W-:-:S03]  /*c390*/  FMUL.FTZ R45, R9, R124 ;  /* 0x0000007c092d7220 */ /* 0x000fc60000410000 */
[----:B------:R3:W-:Y:S01]  /*c3a0*/  ST.E desc[UR40][R22.64+0x284], R27 ;  /* 0x0002841b16007985 */ /* 0x0007e2000c101928 */
[C---:B0-----:R-:W-:Y:S01]  /*c3b0*/  FMUL.FTZ R43, R9.reuse, R122 ;  /* 0x0000007a092b7220 */ /* 0x041fe20000410000 */
[C---:B------:R-:W-:Y:S02]  /*c3c0*/  FMUL.FTZ R47, R9.reuse, R126 ;  /* 0x0000007e092f7220 */ /* 0x040fe40000410000 */
        /* <DEDUP_REMOVED lines=71> */
[----:B------:R0:W-:Y:S01]  /*c840*/  ST.E desc[UR40][R22.64+0x3a0], R13 ;  /* 0x0003a00d16007985 */ /* 0x0001e2000c101928 */
[C---:B------:R-:W-:Y:S01]  /*c850*/  FMUL.FTZ R49, R9.reuse, R49 ;  /* 0x0000003109317220 */ /* 0x040fe20000410000 */
[C---:B------:R-:W-:Y:S02]  /*c860*/  FMUL.FTZ R51, R9.reuse, R51 ;  /* 0x0000003309337220 */ /* 0x040fe40000410000 */
        /* <DEDUP_REMOVED lines=26> */
[----:B------:R-:W-:Y:S04]  /*ca10*/  ST.E desc[UR40][R22.64+0x404], R43 ;  /* 0x0004042b16007985 */ /* 0x000fe8000c101928 */
[----:B------:R1:W-:Y:S04]  /*ca20*/  ST.E desc[UR40][R22.64+0x410], R25 ;  /* 0x0004101916007985 */ /* 0x0003e8000c101928 */
[----:B------:R2:W-:Y:S04]  /*ca30*/  ST.E desc[UR40][R22.64+0x414], R27 ;  /* 0x0004141b16007985 */ /* 0x0005e8000c101928 */
[----:B------:R-:W-:Y:S04]  /*ca40*/  ST.E desc[UR40][R22.64+0x420], R35 ;  /* 0x0004202316007985 */ /* 0x000fe8000c101928 */
[----:B------:R-:W-:Y:S04]  /*ca50*/  ST.E desc[UR40][R22.64+0x424], R45 ;  /* 0x0004242d16007985 */ /* 0x000fe8000c101928 */
[----:B------:R3:W-:Y:S04]  /*ca60*/  ST.E desc[UR40][R22.64+0x430], R47 ;  /* 0x0004302f16007985 */ /* 0x0007e8000c101928 */
[----:B------:R-:W-:Y:S04]  /*ca70*/  ST.E desc[UR40][R22.64+0x434], R7 ;  /* 0x0004340716007985 */ /* 0x000fe8000c101928 */
[----:B------:R4:W-:Y:S04]  /*ca80*/  ST.E desc[UR40][R22.64+0x440], R39 ;  /* 0x0004402716007985 */ /* 0x0009e8000c101928 */
[----:B------:R4:W-:Y:S04]  /*ca90*/  ST.E desc[UR40][R22.64+0x444], R41 ;  /* 0x0004442916007985 */ /* 0x0009e8000c101928 */
[----:B0-----:R-:W1:Y:S01]  /*caa0*/  LD.E R13, desc[UR40][R8.64] ;  /* 0x00000028080d7980 */ /* 0x001e62000c101900 */
[----:B------:R-:W-:Y:S01]  /*cab0*/  LOP3.LUT R12, R12, 0xc, RZ, 0xfc, !PT ;  /* 0x0000000c0c0c7812 */ /* 0x000fe200078efcff */
[----:B-1----:R-:W-:Y:S01]  /*cac0*/  FMUL.FTZ R25, R24, R13 ;  /* 0x0000000d18197220 */ /* 0x002fe20000410000 */
[----:B------:R-:W-:-:S04]  /*cad0*/  IMAD.MOV.U32 R13, RZ, RZ, R5 ;  /* 0x000000ffff0d7224 */ /* 0x000fc800078e0005 */
[----:B------:R0:W-:Y:S04]  /*cae0*/  ST.E desc[UR40][R8.64], R25 ;  /* 0x0000001908007985 */ /* 0x0001e8000c101928 */
[----:B--2---:R-:W2:Y:S01]  /*caf0*/  LD.E R27, desc[UR40][R12.64] ;  /* 0x000000280c1b7980 */ /* 0x004ea2000c101900 */
[----:B------:R-:W1:Y:S01]  /*cb00*/  S2R R104, SR_TID.X ;  /* 0x0000000000687919 */ /* 0x000e620000002100 */
[----:B--2---:R-:W-:-:S05]  /*cb10*/  FMUL.FTZ R27, R24, R27 ;  /* 0x0000001b181b7220 */ /* 0x004fca0000410000 */
[----:B------:R2:W-:Y:S04]  /*cb20*/  ST.E desc[UR40][R12.64], R27 ;  /* 0x0000001b0c007985 */ /* 0x0005e8000c101928 */
        /* <DEDUP_REMOVED lines=53> */
[----:B---3--:R-:W3:Y:S04]  /*ce80*/  LD.E R47, desc[UR40][R22.64+0x418] ;  /* 0x00041828162f7980 */ /* 0x008ee8000c101900 */
[----:B----4-:R-:W4:Y:S04]  /*ce90*/  LD.E R39, desc[UR40][R22.64+0x41c] ;  /* 0x00041c2816277980 */ /* 0x010f28000c101900 */
[----:B------:R-:W4:Y:S04]  /*cea0*/  LD.E R45, desc[UR40][R22.64+0x428] ;  /* 0x00042828162d7980 */ /* 0x000f28000c101900 */
[----:B------:R-:W4:Y:S04]  /*ceb0*/  LD.E R43, desc[UR40][R22.64+0x42c] ;  /* 0x00042c28162b7980 */ /* 0x000f28000c101900 */
[----:B------:R-:W4:Y:S04]  /*cec0*/  LD.E R41, desc[UR40][R22.64+0x438] ;  /* 0x0004382816297980 */ /* 0x000f28000c101900 */
[----:B------:R-:W4:Y:S04]  /*ced0*/  LD.E R35, desc[UR40][R22.64+0x43c] ;  /* 0x00043c2816237980 */ /* 0x000f28000c101900 */
[----:B------:R-:W4:Y:S04]  /*cee0*/  LD.E R7, desc[UR40][R22.64+0x448] ;  /* 0x0004482816077980 */ /* 0x000f28000c101900 */
[----:B0-----:R-:W4:Y:S04]  /*cef0*/  LD.E R25, desc[UR40][R22.64+0x44c] ;  /* 0x00044c2816197980 */ /* 0x001f28000c101900 */
[----:B--2---:R-:W2:Y:S01]  /*cf00*/  LD.E R27, desc[UR40][R22.64+0x458] ;  /* 0x00045828161b7980 */ /* 0x004ea2000c101900 */
[----:B-1----:R-:W-:-:S05]  /*cf10*/  SHF.R.U32.HI R104, RZ, 0x7, R104 ;  /* 0x00000007ff687819 */ /* 0x002fca0000011668 */
[----:B------:R-:W-:Y:S02]  /*cf20*/  VIADD R26, R104, 0x8 ;  /* 0x00000008681a7836 */ /* 0x000fe40000000000 */
[C---:B------:R-:W-:Y:S01]  /*cf30*/  FMUL.FTZ R49, R24.reuse, R49 ;  /* 0x0000003118317220 */ /* 0x040fe20000410000 */
[----:B------:R-:W-:-:S04]  /*cf40*/  FMUL.FTZ R6, R24, R6 ;  /* 0x0000000618067220 */ /* 0x000fc80000410000 */
[----:B------:R0:W-:Y:S01]  /*cf50*/  ST.E desc[UR40][R22.64+0x3f8], R49 ;  /* 0x0003f83116007985 */ /* 0x0001e2000c101928 */
        /* <DEDUP_REMOVED lines=51> */
[C---:B---3--:R-:W-:Y:S01]  /*d290*/  FMUL.FTZ R47, R24.reuse, R47 ;  /* 0x0000002f182f7220 */ /* 0x048fe20000410000 */
[C---:B----4-:R-:W-:Y:S01]  /*d2a0*/  FMUL.FTZ R39, R24.reuse, R39 ;  /* 0x0000002718277220 */ /* 0x050fe20000410000 */
[C---:B------:R-:W-:Y:S01]  /*d2b0*/  FMUL.FTZ R45, R24.reuse, R45 ;  /* 0x0000002d182d7220 */ /* 0x040fe20000410000 */
[C---:B------:R-:W-:Y:S01]  /*d2c0*/  FMUL.FTZ R43, R24.reuse, R43 ;  /* 0x0000002b182b7220 */ /* 0x040fe20000410000 */
[C---:B------:R-:W-:Y:S01]  /*d2d0*/  FMUL.FTZ R41, R24.reuse, R41 ;  /* 0x0000002918297220 */ /* 0x040fe20000410000 */
[C---:B------:R-:W-:Y:S01]  /*d2e0*/  FMUL.FTZ R35, R24.reuse, R35 ;  /* 0x0000002318237220 */ /* 0x040fe20000410000 */
[C---:B0-----:R-:W-:Y:S01]  /*d2f0*/  FMUL.FTZ R49, R24.reuse, R7 ;  /* 0x0000000718317220 */ /* 0x041fe20000410000 */
[C---:B------:R-:W-:Y:S01]  /*d300*/  FMUL.FTZ R25, R24.reuse, R25 ;  /* 0x0000001918197220 */ /* 0x040fe20000410000 */
[----:B--2---:R-:W-:Y:S01]  /*d310*/  FMUL.FTZ R27, R24, R27 ;  /* 0x0000001b181b7220 */ /* 0x004fe20000410000 */
        /* <DEDUP_REMOVED lines=57> */
[----:B------:R2:W-:Y:S04]  /*d6b0*/  ST.E desc[UR40][R22.64+0x43c], R35 ;  /* 0x00043c2316007985 */ /* 0x0005e8000c101928 */
[----:B------:R-:W-:Y:S04]  /*d6c0*/  ST.E desc[UR40][R22.64+0x448], R49 ;  /* 0x0004483116007985 */ /* 0x000fe8000c101928 */
[----:B------:R3:W-:Y:S04]  /*d6d0*/  ST.E desc[UR40][R22.64+0x44c], R25 ;  /* 0x00044c1916007985 */ /* 0x0007e8000c101928 */
[----:B------:R4:W-:Y:S01]  /*d6e0*/  ST.E desc[UR40][R22.64+0x458], R27 ;  /* 0x0004581b16007985 */ /* 0x0009e2000c101928 */
[----:B------:R4:W-:Y:S06]  /*d6f0*/  BAR.SYNC.DEFER_BLOCKING R26, 0x100 ;  /* 0x0004001a0000751d */ /* 0x0009ec0000010000 */
[----:B0-----:R-:W2:Y:S04]  /*d700*/  LD.E R39, desc[UR40][R22.64+0x260] ;  /* 0x0002602816277980 */ /* 0x001ea8000c101900 */
[----:B------:R-:W4:Y:S04]  /*d710*/  LD.E R24, desc[UR40][R22.64+0x210] ;  /* 0x0002102816187980 */ /* 0x000f28000c101900 */
[----:B------:R-:W4:Y:S04]  /*d720*/  LD.E.64 R6, desc[UR40][R22.64+0xa8] ;  /* 0x0000a82816067980 */ /* 0x000f28000c101b00 */
[----:B--2---:R0:W-:Y:S04]  /*d730*/  ST.E desc[UR40][R22.64+0x260], R39 ;  /* 0x0002602716007985 */ /* 0x0041e8000c101928 */
[----:B-1----:R-:W2:Y:S04]  /*d740*/  LD.E R41, desc[UR40][R4.64] ;  /* 0x0000002804297980 */ /* 0x002ea8000c101900 */
[----:B--2---:R1:W-:Y:S04]  /*d750*/  ST.E desc[UR40][R4.64], R41 ;  /* 0x0000002904007985 */ /* 0x0043e8000c101928 */
[----:B------:R-:W2:Y:S04]  /*d760*/  LD.E R35, desc[UR40][R8.64] ;  /* 0x0000002808237980 */ /* 0x000ea8000c101900 */
[----:B--2---:R2:W-:Y:S04]  /*d770*/  ST.E desc[UR40][R8.64], R35 ;  /* 0x0000002308007985 */ /* 0x0045e8000c101928 */
[----:B---3--:R-:W3:Y:S04]  /*d780*/  LD.E R25, desc[UR40][R12.64] ;  /* 0x000000280c197980 */ /* 0x008ee8000c101900 */
[----:B---3--:R3:W-:Y:S04]  /*d790*/  ST.E desc[UR40][R12.64], R25 ;  /* 0x000000190c007985 */ /* 0x0087e8000c101928 */
[----:B----4-:R-:W4:Y:S04]  /*d7a0*/  LD.E R27, desc[UR40][R22.64+0x270] ;  /* 0x00027028161b7980 */ /* 0x010f28000c101900 */
[----:B------:R-:W4:Y:S04]  /*d7b0*/  LD.E R43, desc[UR40][R22.64+0x274] ;  /* 0x00027428162b7980 */ /* 0x000f28000c101900 */
[----:B0-----:R-:W4:Y:S04]  /*d7c0*/  LD.E R39, desc[UR40][R22.64+0x278] ;  /* 0x0002782816277980 */ /* 0x001f28000c101900 */
[----:B------:R-:W4:Y:S04]  /*d7d0*/  LD.E R45, desc[UR40][R22.64+0x27c] ;  /* 0x00027c28162d7980 */ /* 0x000f28000c101900 */
[----:B------:R-:W4:Y:S04]  /*d7e0*/  LD.E R47, desc[UR40][R22.64+0x280] ;  /* 0x00028028162f7980 */ /* 0x000f28000c101900 */
[----:B------:R-:W4:Y:S04]  /*d7f0*/  LD.E R49, desc[UR40][R22.64+0x284] ;  /* 0x0002842816317980 */ /* 0x000f28000c101900 */
[----:B-1----:R-:W4:Y:S04]  /*d800*/  LD.E R41, desc[UR40][R22.64+0x288] ;  /* 0x0002882816297980 */ /* 0x002f28000c101900 */
[----:B------:R-:W4:Y:S04]  /*d810*/  LD.E R51, desc[UR40][R22.64+0x28c] ;  /* 0x00028c2816337980 */ /* 0x000f28000c101900 */
[----:B--2---:R-:W2:Y:S04]  /*d820*/  LD.E R35, desc[UR40][R22.64+0x290] ;  /* 0x0002902816237980 */ /* 0x004ea8000c101900 */
        /* <DEDUP_REMOVED lines=67> */
[----:B------:R-:W-:Y:S04]  /*dc60*/  ST.E desc[UR40][R22.64+0x274], R43 ;  /* 0x0002742b16007985 */ /* 0x000fe8000c101928 */
[----:B------:R-:W-:Y:S04]  /*dc70*/  ST.E desc[UR40][R22.64+0x278], R39 ;  /* 0x0002782716007985 */ /* 0x000fe8000c101928 */
[----:B------:R-:W-:Y:S04]  /*dc80*/  ST.E desc[UR40][R22.64+0x27c], R45 ;  /* 0x00027c2d16007985 */ /* 0x000fe8000c101928 */
[----:B------:R-:W-:Y:S04]  /*dc90*/  ST.E desc[UR40][R22.64+0x280], R47 ;  /* 0x0002802f16007985 */ /* 0x000fe8000c101928 */
[----:B------:R-:W-:Y:S04]  /*dca0*/  ST.E desc[UR40][R22.64+0x284], R49 ;  /* 0x0002843116007985 */ /* 0x000fe8000c101928 */
[----:B------:R-:W-:Y:S04]  /*dcb0*/  ST.E desc[UR40][R22.64+0x288], R41 ;  /* 0x0002882916007985 */ /* 0x000fe8000c101928 */
[----:B------:R-:W-:Y:S04]  /*dcc0*/  ST.E desc[UR40][R22.64+0x28c], R51 ;  /* 0x00028c3316007985 */ /* 0x000fe8000c101928 */
[----:B--2---:R1:W-:Y:S04]  /*dcd0*/  ST.E desc[UR40][R22.64+0x290], R35 ;  /* 0x0002902316007985 */ /* 0x0043e8000c101928 */
[----:B------:R2:W-:Y:S04]  /*dce0*/  ST.E desc[UR40][R22.64+0x294], R53 ;  /* 0x0002943516007985 */ /* 0x0005e8000c101928 */
[----:B------:R4:W-:Y:S04]  /*dcf0*/  ST.E desc[UR40][R22.64+0x298], R55 ;  /* 0x0002983716007985 */ /* 0x0009e8000c101928 */
[----:B------:R4:W-:Y:S04]  /*dd00*/  ST.E desc[UR40][R22.64+0x29c], R57 ;  /* 0x00029c3916007985 */ /* 0x0009e8000c101928 */
[----:B------:R4:W-:Y:S04]  /*dd10*/  ST.E desc[UR40][R22.64+0x2a0], R59 ;  /* 0x0002a03b16007985 */ /* 0x0009e8000c101928 */
[----:B------:R4:W-:Y:S04]  /*dd20*/  ST.E desc[UR40][R22.64+0x2a4], R61 ;  /* 0x0002a43d16007985 */ /* 0x0009e8000c101928 */
[----:B------:R4:W-:Y:S04]  /*dd30*/  ST.E desc[UR40][R22.64+0x2a8], R63 ;  /* 0x0002a83f16007985 */ /* 0x0009e8000c101928 */
[----:B------:R4:W-:Y:S04]  /*dd40*/  ST.E desc[UR40][R22.64+0x2ac], R65 ;  /* 0x0002ac4116007985 */ /* 0x0009e8000c101928 */
[----:B0-----:R-:W3:Y:S04]  /*dd50*/  LD.E R27, desc[UR40][R22.64+0x2b8] ;  /* 0x0002b828161b7980 */ /* 0x001ee8000c101900 */
        /* <DEDUP_REMOVED lines=8> */
[----:B--2---:R-:W2:Y:S04]  /*dde0*/  LD.E R53, desc[UR40][R22.64+0x2fc] ;  /* 0x0002fc2816357980 */ /* 0x004ea8000c101900 */
[----:B----4-:R-:W4:Y:S04]  /*ddf0*/  LD.E R55, desc[UR40][R22.64+0x304] ;  /* 0x0003042816377980 */ /* 0x010f28000c101900 */
        /* <DEDUP_REMOVED lines=38> */
[----:B---3--:R0:W-:Y:S04]  /*e060*/  ST.E desc[UR40][R22.64+0x2b0], R25 ;  /* 0x0002b01916007985 */ /* 0x0081e8000c101928 */
        /* <DEDUP_REMOVED lines=34> */
[----:B--2---:R2:W-:Y:S04]  /*e290*/  ST.E desc[UR40][R22.64+0x2fc], R53 ;  /* 0x0002fc3516007985 */ /* 0x0045e8000c101928 */
[----:B----4-:R4:W-:Y:S04]  /*e2a0*/  ST.E desc[UR40][R22.64+0x304], R55 ;  /* 0x0003043716007985 */ /* 0x0109e8000c101928 */
        /* <DEDUP_REMOVED lines=71> */
[----:B0-----:R-:W4:Y:S01]  /*e720*/  LDL R25, [R1+0x88] ;  /* 0x0000880001197983 */ /* 0x001f220000100800 */
[----:B------:R-:W-:-:S02]  /*e730*/  IMAD R6, R24, 0xc00, R6 ;  /* 0x00000c0018067824 */ /* 0x000fc400078e0206 */
[----:B-1----:R-:W-:Y:S01]  /*e740*/  IMAD.MOV.U32 R27, RZ, RZ, R7 ;  /* 0x000000ffff1b7224 */ /* 0x002fe200078e0007 */
[----:B------:R-:W-:Y:S01]  /*e750*/  F2FP.BF16.F32.PACK_AB R152, R72, R152 ;  /* 0x000000984898723e */ /* 0x000fe200000010ff */
[----:B------:R-:W-:Y:S01]  /*e760*/  VIADD R24, R6, 0x80 ;  /* 0x0000008006187836 */ /* 0x000fe20000000000 */
[----:B------:R-:W-:Y:S01]  /*e770*/  F2FP.BF16.F32.PACK_AB R153, R36, R153 ;  /* 0x000000992499723e */ /* 0x000fe200000010ff */
[----:B------:R-:W-:Y:S01]  /*e780*/  VIADD R26, R6, 0x100 ;  /* 0x00000100061a7836 */ /* 0x000fe20000000000 */
[----:B------:R-:W-:Y:S01]  /*e790*/  R2UR UR15, R27 ;  /* 0x000000001b0f72ca */ /* 0x000fe200000e0000 */
[----:B---3--:R-:W3:Y:S01]  /*e7a0*/  LD.E R35, desc[UR40][R22.64+0x28c] ;  /* 0x00028c2816237980 */ /* 0x008ee2000c101900 */
[----:B------:R-:W-:Y:S02]  /*e7b0*/  R2UR UR10, R24 ;  /* 0x00000000180a72ca */ /* 0x000fe400000e0000 */
[----:B------:R-:W-:Y:S01]  /*e7c0*/  R2UR UR14, R26 ;  /* 0x000000001a0e72ca */ /* 0x000fe200000e0000 */
[----:B------:R-:W3:Y:S01]  /*e7d0*/  LD.E R24, desc[UR40][R22.64+0x260] ;  /* 0x0002602816187980 */ /* 0x000ee2000c101900 */
[----:B------:R-:W-:-:S02]  /*e7e0*/  F2FP.BF16.F32.PACK_AB R154, R73, R154 ;  /* 0x0000009a499a723e */ /* 0x000fc400000010ff */
[----:B------:R-:W-:Y:S01]  /*e7f0*/  F2FP.BF16.F32.PACK_AB R155, R37, R155 ;  /* 0x0000009b259b723e */ /* 0x000fe200000010ff */
[----:B------:R-:W3:Y:S01]  /*e800*/  LD.E R36, desc[UR40][R22.64+0x290] ;  /* 0x0002902816247980 */ /* 0x000ee2000c101900 */
[----:B------:R-:W-:Y:S02]  /*e810*/  F2FP.BF16.F32.PACK_AB R156, R29, R156 ;  /* 0x0000009c1d9c723e */ /* 0x000fe400000010ff */
[----:B------:R-:W-:Y:S01]  /*e820*/  F2FP.BF16.F32.PACK_AB R157, R31, R157 ;  /* 0x0000009d1f9d723e */ /* 0x000fe200000010ff */
[----:B------:R-:W3:Y:S01]  /*e830*/  LD.E R29, desc[UR40][R22.64+0x274] ;  /* 0x00027428161d7980 */ /* 0x000ee2000c101900 */
[----:B------:R-:W-:Y:S02]  /*e840*/  F2FP.BF16.F32.PACK_AB R158, R32, R158 ;  /* 0x0000009e209e723e */ /* 0x000fe400000010ff */
[----:B------:R-:W-:Y:S01]  /*e850*/  F2FP.BF16.F32.PACK_AB R159, R34, R159 ;  /* 0x0000009f229f723e */ /* 0x000fe200000010ff */
[----:B------:R-:W3:Y:S01]  /*e860*/  LD.E R31, desc[UR40][R22.64+0x27c] ;  /* 0x00027c28161f7980 */ /* 0x000ee2000c101900 */
[----:B------:R-:W-:-:S02]  /*e870*/  F2FP.BF16.F32.PACK_AB R160, R33, R160 ;  /* 0x000000a021a0723e */ /* 0x000fc400000010ff */
[----:B------:R-:W-:Y:S01]  /*e880*/  F2FP.BF16.F32.PACK_AB R161, R30, R161 ;  /* 0x000000a11ea1723e */ /* 0x000fe200000010ff */
[----:B------:R-:W3:Y:S01]  /*e890*/  LD.E R32, desc[UR40][R22.64+0x280] ;  /* 0x0002802816207980 */ /* 0x000ee2000c101900 */
[----:B------:R-:W-:-:S03]  /*e8a0*/  F2FP.BF16.F32.PACK_AB R162, R28, R162 ;  /* 0x000000a21ca2723e */ /* 0x000fc600000010ff */
        /* <DEDUP_REMOVED lines=20> */
[----:B--2---:R-:W3:Y:S04]  /*e9f0*/  LD.E R53, desc[UR40][R22.64+0x2d4] ;  /* 0x0002d42816357980 */ /* 0x004ee8000c101900 */
[----:B------:R-:W3:Y:S04]  /*ea00*/  LD.E R54, desc[UR40][R22.64+0x2d8] ;  /* 0x0002d82816367980 */ /* 0x000ee8000c101900 */
[----:B----4-:R-:W3:Y:S04]  /*ea10*/  LD.E R55, desc[UR40][R22.64+0x2dc] ;  /* 0x0002dc2816377980 */ /* 0x010ee8000c101900 */
        /* <DEDUP_REMOVED lines=44> */
[----:B------:R-:W-:Y:S01]  /*ece0*/  ISETP.NE.U32.AND P2, PT, R25, RZ, PT ;  /* 0x000000ff1900720c */ /* 0x000fe20003f45070 */
[----:B------:R-:W-:-:S02]  /*ecf0*/  IMAD.MOV.U32 R25, RZ, RZ, R7 ;  /* 0x000000ffff197224 */ /* 0x000fc400078e0007 */
[----:B------:R-:W3:Y:S03]  /*ed00*/  LD.E R100, desc[UR40][R22.64+0x390] ;  /* 0x0003902816647980 */ /* 0x000ee6000c101900 */
[----:B------:R-:W-:Y:S01]  /*ed10*/  R2UR UR11, R25 ;  /* 0x00000000190b72ca */ /* 0x000fe200000e0000 */
        /* <DEDUP_REMOVED lines=54> */
[----:B------:R-:W-:-:S02]  /*f080*/  R2UR UR6, R6 ;  /* 0x00000000060672ca */ /* 0x000fc400000e0000 */
[----:B------:R-:W-:Y:S01]  /*f090*/  R2UR UR7, R7 ;  /* 0x00000000070772ca */ /* 0x000fe200000e0000 */
[----:B------:R-:W-:Y:S01]  /*f0a0*/  VOTEU.ANY UP0, P2 ;  /* 0x00000000003f7886 */ /* 0x000fe20001000100 */
[----:B---3--:R-:W-:-:S11]  /*f0b0*/  WARPGROUP.ARRIVE ;  /* 0x00000000000079c5 */ /* 0x008fd60000000000 */
[----:B------:R-:W-:Y:S01]  /*f0c0*/  HGMMA.64x256x16.F32.BF16 R24, R152, gdesc[UR4].tnspB, R24, UP0, gsb0 ;  /* 0x43e0000498187df0 */ /* 0x000fe2000b801818 */
[----:B------:R-:W-:Y:S02]  /*f0d0*/  F2FP.BF16.F32.PACK_AB R163, R221, R163 ;  /* 0x000000a3dda3723e */ /* 0x000fe400000010ff */
        /* <DEDUP_REMOVED lines=131> */
[----:B------:R-:W-:Y:S01]  /*f910*/  STL [R1+0x88], R0 ;  /* 0x0000880001007387 */ /* 0x000fe20000100800 */
[----:B------:R-:W-:Y:S02]  /*f920*/  VIADD R152, R6, 0x180 ;  /* 0x0000018006987836 */ /* 0x000fe40000000000 */
[----:B------:R-:W-:-:S03]  /*f930*/  IMAD.MOV.U32 R153, RZ, RZ, R7 ;  /* 0x000000ffff997224 */ /* 0x000fc600078e0007 */
[----:B------:R-:W-:Y:S02]  /*f940*/  R2UR UR6, R152 ;  /* 0x00000000980672ca */ /* 0x000fe400000e0000 */
[----:B------:R-:W-:Y:S02]  /*f950*/  R2UR UR7, R153 ;  /* 0x00000000990772ca */ /* 0x000fe400000e0000 */
[----:B------:R-:W-:Y:S02]  /*f960*/  F2FP.BF16.F32.PACK_AB R152, R164, R20 ;  /* 0x00000014a498723e */ /* 0x000fe400000010ff */
        /* <DEDUP_REMOVED lines=136> */
[----:B------:R-:W-:Y:S01]  /*101f0*/  IMAD.MOV.U32 R21, RZ, RZ, R7 ;  /* 0x000000ffff157224 */ /* 0x000fe200078e0007 */
        /* <DEDUP_REMOVED lines=411> */
[----:B------:R0:W-:Y:S04]  /*11bb0*/  ST.E desc[UR40][R4.64], R25 ;  /* 0x0000001904007985 */ /* 0x0001e8000c101928 */
[----:B------:R-:W-:Y:S04]  /*11bc0*/  ST.E desc[UR40][R8.64], R26 ;  /* 0x0000001a08007985 */ /* 0x000fe8000c101928 */
[----:B------:R1:W-:Y:S04]  /*11bd0*/  ST.E desc[UR40][R12.64], R27 ;  /* 0x0000001b0c007985 */ /* 0x0003e8000c101928 */
        /* <DEDUP_REMOVED lines=125> */
[----:B------:R-:W3:Y:S04]  /*123b0*/  LD.E R3, desc[UR40][R22.64+0x260] ;  /* 0x0002602816037980 */ /* 0x000ee8000c101900 */
[----:B---3--:R3:W-:Y:S04]  /*123c0*/  ST.E desc[UR40][R22.64+0x260], R3 ;  /* 0x0002600316007985 */ /* 0x0087e8000c101928 */
[----:B------:R-:W4:Y:S04]  /*123d0*/  LD.E R7, desc[UR40][R4.64] ;  /* 0x0000002804077980 */ /* 0x000f28000c101900 */
[----:B----4-:R4:W-:Y:S04]  /*123e0*/  ST.E desc[UR40][R4.64], R7 ;  /* 0x0000000704007985 */ /* 0x0109e8000c101928 */
[----:B------:R-:W2:Y:S04]  /*123f0*/  LD.E R11, desc[UR40][R8.64] ;  /* 0x00000028080b7980 */ /* 0x000ea8000c101900 */
[----:B--2---:R2:W-:Y:S04]  /*12400*/  ST.E desc[UR40][R8.64], R11 ;  /* 0x0000000b08007985 */ /* 0x0045e8000c101928 */
[----:B------:R-:W3:Y:S04]  /*12410*/  LD.E R15, desc[UR40][R12.64] ;  /* 0x000000280c0f7980 */ /* 0x000ee8000c101900 */
[----:B---3--:R3:W-:Y:S04]  /*12420*/  ST.E desc[UR40][R12.64], R15 ;  /* 0x0000000f0c007985 */ /* 0x0087e8000c101928 */
[----:B------:R-:W3:Y:S04]  /*12430*/  LD.E R21, desc[UR40][R22.64+0x270] ;  /* 0x0002702816157980 */ /* 0x000ee8000c101900 */
[----:B0-----:R-:W3:Y:S04]  /*12440*/  LD.E R25, desc[UR40][R22.64+0x274] ;  /* 0x0002742816197980 */ /* 0x001ee8000c101900 */
[----:B-1----:R-:W3:Y:S04]  /*12450*/  LD.E R27, desc[UR40][R22.64+0x278] ;  /* 0x00027828161b7980 */ /* 0x002ee8000c101900 */
[----:B------:R-:W3:Y:S04]  /*12460*/  LD.E R29, desc[UR40][R22.64+0x27c] ;  /* 0x00027c28161d7980 */ /* 0x000ee8000c101900 */
[----:B------:R-:W3:Y:S04]  /*12470*/  LD.E R3, desc[UR40][R22.64+0x280] ;  /* 0x0002802816037980 */ /* 0x000ee8000c101900 */
[----:B------:R-:W3:Y:S04]  /*12480*/  LD.E R31, desc[UR40][R22.64+0x284] ;  /* 0x00028428161f7980 */ /* 0x000ee8000c101900 */
[----:B----4-:R-:W4:Y:S04]  /*12490*/  LD.E R5, desc[UR40][R22.64+0x288] ;  /* 0x0002882816057980 */ /* 0x010f28000c101900 */
[----:B------:R-:W4:Y:S04]  /*124a0*/  LD.E R7, desc[UR40][R22.64+0x28c] ;  /* 0x00028c2816077980 */ /* 0x000f28000c101900 */
        /* <DEDUP_REMOVED lines=116> */
[----:B------:R0:W-:Y:S04]  /*12bf0*/  ST.E desc[UR40][R22.64+0x270], R21 ;  /* 0x0002701516007985 */ /* 0x0001e8000c101928 */
[----:B------:R0:W-:Y:S04]  /*12c00*/  ST.E desc[UR40][R22.64+0x274], R25 ;  /* 0x0002741916007985 */ /* 0x0001e8000c101928 */
[----:B------:R0:W-:Y:S04]  /*12c10*/  ST.E desc[UR40][R22.64+0x278], R27 ;  /* 0x0002781b16007985 */ /* 0x0001e8000c101928 */
[----:B------:R0:W-:Y:S04]  /*12c20*/  ST.E desc[UR40][R22.64+0x27c], R29 ;  /* 0x00027c1d16007985 */ /* 0x0001e8000c101928 */
[----:B------:R0:W-:Y:S04]  /*12c30*/  ST.E desc[UR40][R22.64+0x280], R3 ;  /* 0x0002800316007985 */ /* 0x0001e8000c101928 */
[----:B------:R0:W-:Y:S04]  /*12c40*/  ST.E desc[UR40][R22.64+0x284], R31 ;  /* 0x0002841f16007985 */ /* 0x0001e8000c101928 */
[----:B----4-:R0:W-:Y:S04]  /*12c50*/  ST.E desc[UR40][R22.64+0x288], R5 ;  /* 0x0002880516007985 */ /* 0x0101e8000c101928 */
        /* <DEDUP_REMOVED lines=125> */
.L_x_12135:
[----:B------:R-:W-:Y:S05]  /*13430*/  BSYNC B0 ;  /* 0x0000000000007941 */ /* 0x000fea0003800000 */
.L_x_12134:
[----:B------:R-:W-:Y:S05]  /*13440*/  @P1 BRA `(.L_x_12136) ;  /* 0xffffff6400f01947 */ /* 0x000fea000383ffff */
.L_x_12119:
[----:B------:R-:W-:-:S13]  /*13450*/  ISETP.GE.AND P1, PT, R10, UR45, PT ;  /* 0x0000002d0a007c0c */ /* 0x000fda000bf26270 */
[----:B------:R-:W-:Y:S05]  /*13460*/  @!P1 BRA `(.L_x_12137) ;  /* 0x000000a800dc9947 */ /* 0x000fea0003800000 */
[----:B0-----:R0:W5:Y:S02]  /*13470*/  LDL.64 R2, [R1+0x170] ;  /* 0x0001700001027983 */ /* 0x0011640000100a00 */
.L_x_12164:
        /* <DEDUP_REMOVED lines=21> */
.L_x_12139:
[----:B------:R-:W-:Y:S05]  /*135d0*/  BSYNC B0 ;  /* 0x0000000000007941 */ /* 0x000fea0003800000 */
.L_x_12138:
        /* <DEDUP_REMOVED lines=13> */
.L_x_12141:
[----:B------:R-:W-:Y:S05]  /*136b0*/  BSYNC B0 ;  /* 0x0000000000007941 */ /* 0x000fea0003800000 */
.L_x_12140:
        /* <DEDUP_REMOVED lines=8> */
.L_x_12143:
[----:B------:R-:W-:Y:S05]  /*13740*/  BSYNC B0 ;  /* 0x0000000000007941 */ /* 0x000fea0003800000 */
.L_x_12142:
[----:B------:R-:W2:Y:S04]  /*13750*/  LD.E R11, desc[UR40][R2.64] ;  /* 0x00000028020b7980 */ /* 0x000ea8000c101900 */
[----:B------:R-:W2:Y:S01]  /*13760*/  LDL.64 R12, [R1+0xa0] ;  /* 0x0000a000010c7983 */ /* 0x000ea20000100a00 */
[----:B------:R-:W-:Y:S05]  /*13770*/  WARPSYNC.ALL ;  /* 0x0000000000007948 */ /* 0x000fea0003800000 */
[----:B------:R-:W3:Y:S04]  /*13780*/  LDL.64 R14, [R1+0x98] ;  /* 0x00009800010e7983 */ /* 0x000ee80000100a00 */
[----:B------:R-:W4:Y:S04]  /*13790*/  LDL.64 R4, [R1+0x98] ;  /* 0x0000980001047983 */ /* 0x000f280000100a00 */
[----:B-1---5:R-:W4:Y:S01]  /*137a0*/  LDL.64 R6, [R1+0x98] ;  /* 0x0000980001067983 */ /* 0x022f220000100a00 */
        /* <DEDUP_REMOVED lines=53> */
.L_x_12146:
[----:B------:R-:W-:Y:S05]  /*13b00*/  BSYNC B0 ;  /* 0x0000000000007941 */ /* 0x000fea0003800000 */
.L_x_12145:
        /* <DEDUP_REMOVED lines=10> */
.L_x_12148:
[----:B------:R-:W-:Y:S05]  /*13bb0*/  BSYNC B0 ;  /* 0x0000000000007941 */ /* 0x000fea0003800000 */
.L_x_12147:
[----:B------:R-:W-:Y:S04]  /*13bc0*/  BSSY B0, `(.L_x_12149) ;  /* 0x0000006000007945 */ /* 0x000fe80003800000 */
[----:B--2---:R-:W-:Y:S05]  /*13bd0*/  @P1 BRA `(.L_x_12150) ;  /* 0x0000000000101947 */ /* 0x004fea0003800000 */
[----:B-----5:R-:W-:Y:S01]  /*13be0*/  IMAD R4, R4, 0x8, R6 ;  /* 0x0000000804047824 */ /* 0x020fe200078e0206 */
[----:B------:R-:W-:-:S04]  /*13bf0*/  SHF.L.U32 R5, R5, 0x1f, RZ ;  /* 0x0000001f05057819 */ /* 0x000fc800000006ff */
[----:B------:R-:W2:Y:S02]  /*13c00*/  SYNCS.PHASECHK.TRANS64.TRYWAIT P1, [R4+URZ], R5 ;  /* 0x00000005040075a7 */ /* 0x000ea4000802017f */
[----:B--2---:R-:W-:Y:S05]  /*13c10*/  @!P1 BRA `(.L_x_12151) ;  /* 0x0000018000c49947 */ /* 0x004fea0003800000 */
.L_x_12150:
[----:B------:R-:W-:Y:S05]  /*13c20*/  BSYNC B0 ;  /* 0x0000000000007941 */ /* 0x000fea0003800000 */
.L_x_12149:
[----:B------:R-:W3:Y:S04]  /*13c30*/  LD.E R73, desc[UR40][R2.64] ;  /* 0x0000002802497980 */ /* 0x000ee8000c101900 */
[----:B--2--5:R-:W3:Y:S04]  /*13c40*/  LDL.64 R4, [R1+0x118] ;  /* 0x0001180001047983 */ /* 0x024ee80000100a00 */
[----:B-1----:R-:W2:Y:S04]  /*13c50*/  LDL R11, [R1+0x90] ;  /* 0x00009000010b7983 */ /* 0x002ea80000100800 */
[----:B------:R-:W4:Y:S04]  /*13c60*/  LDL.64 R6, [R1+0x110] ;  /* 0x0001100001067983 */ /* 0x000f280000100a00 */
[----:B------:R-:W4:Y:S04]  /*13c70*/  LDL.64 R14, [R1+0x110] ;  /* 0x00011000010e7983 */ /* 0x000f280000100a00 */
[----:B------:R-:W4:Y:S04]  /*13c80*/  LDL.64 R12, [R1+0x110] ;  /* 0x00011000010c7983 */ /* 0x000f280000100a00 */
[----:B------:R-:W4:Y:S01]  /*13c90*/  LDL.64 R8, [R1+0x110] ;  /* 0x0001100001087983 */ /* 0x000f220000100a00 */
[----:B------:R-:W-:Y:S05]  /*13ca0*/  WARPSYNC.ALL ;  /* 0x0000000000007948 */ /* 0x000fea0003800000 */
[----:B------:R-:W-:Y:S01]  /*13cb0*/  WARPGROUP.ARRIVE ;  /* 0x00000000000079c5 */ /* 0x000fe20000000000 */
[----:B---3--:R-:W-:Y:S01]  /*13cc0*/  IMAD R4, R73, 0xc00, R4 ;  /* 0x00000c0049047824 */ /* 0x008fe200078e0204 */
[----:B------:R-:W-:-:S02]  /*13cd0*/  R2UR UR7, R5 ;  /* 0x00000000050772ca */ /* 0x000fc400000e0000 */
[----:B--2---:R-:W-:Y:S02]  /*13ce0*/  ISETP.NE.U32.AND P1, PT, R11, RZ, PT ;  /* 0x000000ff0b00720c */ /* 0x004fe40003f25070 */
        /* <DEDUP_REMOVED lines=163> */
[----:B------:R-:W1:Y:S01]  /*14720*/  S2R R74, SR_TID.X ;  /* 0x00000000004a7919 */ /* 0x000e620000002100 */
[----:B------:R-:W-:Y:S04]  /*14730*/  STL [R1+0x90], R0 ;  /* 0x0000900001007387 */ /* 0x000fe80000100800 */
[----:B------:R-:W-:Y:S01]  /*14740*/  STL [R1+0x90], R0 ;  /* 0x0000900001007387 */ /* 0x000fe20000100800 */
[----:B------:R-:W-:-:S02]  /*14750*/  WARPGROUP.DEPBAR.LE gsb0, 0x0 ;  /* 0x00008000000079c5 */ /* 0x000fc40000010000 */
[----:B------:R-:W-:-:S06]  /*14760*/  WARPGROUP.ARRIVE ;  /* 0x00000000000079c5 */ /* 0x000fcc0000000000 */
[----:B------:R-:W-:Y:S01]  /*14770*/  HGMMA.64x96x16.F32.BF16 R24, gdesc[UR4], R24, gsb0 ;  /* 0x01600000041879f0 */ /* 0x000fe20008001818 */
[----:B------:R-:W-:Y:S01]  /*14780*/  STL [R1+0x90], R0 ;  /* 0x0000900001007387 */ /* 0x000fe20000100800 */
[----:B-1----:R-:W-:-:S03]  /*14790*/  SHF.R.U32.HI R74, RZ, 0x7, R74 ;  /* 0x00000007ff4a7819 */ /* 0x002fc6000001164a */
        /* <DEDUP_REMOVED lines=22> */
[----:B------:R-:W2:Y:S04]  /*14900*/  LDL R11, [R1+0x13c] ;  /* 0x00013c00010b7983 */ /* 0x000ea80000100800 */
[----:B------:R-:W3:Y:S04]  /*14910*/  LDL R77, [R1+0x70] ;  /* 0x00007000014d7983 */ /* 0x000ee80000100800 */
[----:B------:R-:W4:Y:S04]  /*14920*/  LDL.64 R8, [R1+0x160] ;  /* 0x0001600001087983 */ /* 0x000f280000100a00 */
[----:B------:R-:W4:Y:S04]  /*14930*/  LDL R78, [R1+0x168] ;  /* 0x00016800014e7983 */ /* 0x000f280000100800 */
[----:B------:R-:W4:Y:S04]  /*14940*/  LDL.128 R12, [R1+0x150] ;  /* 0x00015000010c7983 */ /* 0x000f280000100c00 */
[----:B-1----:R-:W4:Y:S01]  /*14950*/  LDL.128 R4, [R1+0x140] ;  /* 0x0001400001047983 */ /* 0x002f220000100c00 */
        /* <DEDUP_REMOVED lines=33> */
[----:B------:R-:W1:Y:S01]  /*14b70*/  SHFL.IDX PT, R76, R8, RZ, 0x1c1f ;  /* 0x001c1fff084c7589 */ /* 0x000e6200000e0000 */
        /* <DEDUP_REMOVED lines=10> */
[--C-:B-1----:R-:W-:Y:S02]  /*14c20*/  IMAD.IADD R6, R21, 0x1, R76.reuse ;  /* 0x0000000115067824 */ /* 0x102fe400078e024c */
        /* <DEDUP_REMOVED lines=12> */
.L_x_12155:
[----:B------:R-:W-:-:S13]  /*14cf0*/  ISETP.NE.AND P1, PT, R13, 0x1, PT ;  /* 0x000000010d00780c */ /* 0x000fda0003f25270 */
[----:B------:R-:W-:-:S05]  /*14d00*/  @P1 IMAD.HI.U32 R12, R9, R14, RZ ;  /* 0x0000000e090c1227 */ /* 0x000fca00078e00ff */
[----:B------:R-:W-:-:S07]  /*14d10*/  @P1 SHF.R.U32.HI R9, RZ, R15, R12 ;  /* 0x0000000fff091219 */ /* 0x000fce000001160c */
.L_x_12156:
[----:B------:R-:W-:Y:S05]  /*14d20*/  BSYNC B1 ;  /* 0x0000000000017941 */ /* 0x000fea0003800000 */
.L_x_12154:
[----:B------:R-:W-:-:S05]  /*14d30*/  IMAD R12, R9, R13, R92 ;  /* 0x0000000d090c7224 */ /* 0x000fca00078e025c */
[----:B------:R-:W-:Y:S02]  /*14d40*/  VIMNMX R7, R7, R12, !PT ;  /* 0x0000000c07077248 */ /* 0x000fe40007fe0100 */
[----:B------:R-:W-:-:S07]  /*14d50*/  VIADDMNMX R6, R12, R13, R6, PT ;  /* 0x0000000d0c067246 */ /* 0x000fce0003800106 */
.L_x_12153:
[----:B------:R-:W-:Y:S05]  /*14d60*/  BSYNC B0 ;  /* 0x0000000000007941 */ /* 0x000fea0003800000 */
.L_x_12152:
[C---:B------:R-:W-:Y:S01]  /*14d70*/  ISETP.GE.AND P1, PT, R73.reuse, 0x2, PT ;  /* 0x000000024900780c */ /* 0x040fe20003f26270 */
[----:B------:R-:W1:Y:S01]  /*14d80*/  SHFL.IDX PT, R8, R8, 0x1, 0x1c1f ;  /* 0x003c1f0008087f89 */ /* 0x000e6200000e0000 */
[----:B------:R-:W-:Y:S01]  /*14d90*/  ISETP.GE.AND P3, PT, R73, 0xa, PT ;  /* 0x0000000a4900780c */ /* 0x000fe20003f66270 */
[----:B------:R-:W-:Y:S01]  /*14da0*/  BSSY B0, `(.L_x_12157) ;  /* 0x0000087000007945 */ /* 0x000fe20003800000 */
[----:B------:R-:W-:Y:S02]  /*14db0*/  P2R R75, PR, RZ, 0x2 ;  /* 0x00000002ff4b7803 */ /* 0x000fe40000000000 */
[----:B------:R-:W-:Y:S02]  /*14dc0*/  ISETP.GT.AND P1, PT, R7, 0x1, !P1 ;  /* 0x000000010700780c */ /* 0x000fe40004f24270 */
[----:B------:R-:W-:Y:S02]  /*14dd0*/  ISETP.GE.AND P2, PT, R73, 0x9, PT ;  /* 0x000000094900780c */ /* 0x000fe40003f46270 */
[----:B------:R-:W-:-:S02]  /*14de0*/  ISETP.LT.OR P1, PT, R6, 0x2, P1 ;  /* 0x000000020600780c */ /* 0x000fc40000f21670 */
[----:B------:R-:W-:Y:S02]  /*14df0*/  P2R R77, PR, RZ, 0x4 ;  /* 0x00000004ff4d7803 */ /* 0x000fe40000000000 */
[----:B------:R-:W-:Y:S02]  /*14e00*/  FSEL R90, R25, -INF , !P1 ;  /* 0xff800000195a7808 */ /* 0x000fe40004800000 */
[C---:B------:R-:W-:Y:S02]  /*14e10*/  ISETP.GT.AND P1, PT, R7.reuse, 0x9, !P3 ;  /* 0x000000090700780c */ /* 0x040fe40005f24270 */
[----:B------:R-:W-:Y:S02]  /*14e20*/  P2R R25, PR, RZ, 0x8 ;  /* 0x00000008ff197803 */ /* 0x000fe40000000000 */
[----:B------:R-:W-:Y:S02]  /*14e30*/  ISETP.LT.OR P1, PT, R6, 0xa, P1 ;  /* 0x0000000a0600780c */ /* 0x000fe40000f21670 */
[----:B------:R-:W-:-:S02]  /*14e40*/  ISETP.GT.AND P2, PT, R7, 0x8, !P2 ;  /* 0x000000080700780c */ /* 0x000fc40005744270 */
[----:B------:R-:W-:Y:S01]  /*14e50*/  ISETP.GE.AND P3, PT, R73, 0x11, PT ;  /* 0x000000114900780c */ /* 0x000fe20003f66270 */
[--C-:B-1----:R-:W-:Y:S01]  /*14e60*/  IMAD.IADD R12, R21, 0x1, R8.reuse ;  /* 0x00000001150c7824 */ /* 0x102fe200078e0208 */
[----:B------:R-:W-:Y:S01]  /*14e70*/  FSEL R88, R29, -INF , !P1 ;  /* 0xff8000001d587808 */ /* 0x000fe20004800000 */
[----:B------:R-:W-:Y:S01]  /*14e80*/  IMAD.IADD R9, R11, 0x1, R8 ;  /* 0x000000010b097824 */ /* 0x000fe200078e0208 */
[----:B------:R-:W-:Y:S02]  /*14e90*/  ISETP.LT.OR P2, PT, R6, 0x9, P2 ;  /* 0x000000090600780c */ /* 0x000fe40001741670 */
[----:B------:R-:W-:Y:S02]  /*14ea0*/  ISETP.GT.AND P1, PT, R7, 0x10, !P3 ;  /* 0x000000100700780c */ /* 0x000fe40005f24270 */
[----:B------:R-:W-:Y:S02]  /*14eb0*/  FSEL R154, R28, -INF , !P2 ;  /* 0xff8000001c9a7808 */ /* 0x000fe40005000000 */
        /* <DEDUP_REMOVED lines=71> */
[----:B------:R-:W-:Y:S02]  /*15330*/  P2R R79, PR, RZ, 0x8 ;  /* 0x00000008ff4f7803 */ /* 0x000fe40000000000 */
[----:B------:R-:W-:-:S02]  /*15340*/  FSEL R60, R60, -INF , !P1 ;  /* 0xff8000003c3c7808 */ /* 0x000fc40004800000 */
        /* <DEDUP_REMOVED lines=37> */
.L_x_12160:
[----:B------:R-:W-:-:S13]  /*155a0*/  ISETP.NE.AND P6, PT, R13, 0x1, PT ;  /* 0x000000010d00780c */ /* 0x000fda0003fc5270 */
[----:B------:R-:W-:-:S05]  /*155b0*/  @P6 IMAD.HI.U32 R14, R4, R14, RZ ;  /* 0x0000000e040e6227 */ /* 0x000fca00078e00ff */
[----:B------:R-:W-:-:S07]  /*155c0*/  @P6 SHF.R.U32.HI R4, RZ, R15, R14 ;  /* 0x0000000fff046219 */ /* 0x000fce000001160e */
.L_x_12161:
[----:B------:R-:W-:Y:S05]  /*155d0*/  BSYNC B1 ;  /* 0x0000000000017941 */ /* 0x000fea0003800000 */
.L_x_12159:
[----:B------:R-:W-:-:S05]  /*155e0*/  IMAD R4, R4, R13, R92 ;  /* 0x0000000d04047224 */ /* 0x000fca00078e025c */
[----:B------:R-:W-:Y:S02]  /*155f0*/  VIADDMNMX R12, R4, R13, R12, PT ;  /* 0x0000000d040c7246 */ /* 0x000fe4000380010c */
[----:B------:R-:W-:-:S07]  /*15600*/  VIMNMX R9, R9, R4, !PT ;  /* 0x0000000409097248 */ /* 0x000fce0007fe0100 */
.L_x_12158:
[----:B------:R-:W-:Y:S05]  /*15610*/  BSYNC B0 ;  /* 0x0000000000007941 */ /* 0x000fea0003800000 */
.L_x_12157:
[----:B------:R-:W2:Y:S01]  /*15620*/  LDL.64 R6, [R1+0x230] ;  /* 0x0002300001067983 */ /* 0x000ea20000100a00 */
[----:B------:R-:W-:Y:S02]  /*15630*/  ISETP.GT.AND P5, PT, R9, RZ, !P5 ;  /* 0x000000ff0900720c */ /* 0x000fe40006fa4270 */
        /* <DEDUP_REMOVED lines=39> */
[----:B------:R-:W-:Y:S02]  /*158b0*/  ISETP.NE.AND P5, PT, R41, RZ, PT ;  /* 0x000000ff2900720c */ /* 0x000fe40003fa5270 */
[C---:B------:R-:W-:Y:S01]  /*158c0*/  ISETP.GT.AND P1, PT, R9.reuse, 0x49, !P1 ;  /* 0x000000490900780c */ /* 0x040fe20004f24270 */
[----:B------:R-:W3:Y:S01]  /*158d0*/  LDL R41, [R1+0x250] ;  /* 0x0002500001297983 */ /* 0x000ee20000100800 */
        /* <DEDUP_REMOVED lines=28> */
[----:B--2---:R-:W-:Y:S02]  /*15aa0*/  FMNMX.FTZ R4, R152, R6, !PT ;  /* 0x0000000698047209 */ /* 0x004fe40007810000 */
[----:B------:R-:W-:Y:S02]  /*15ab0*/  ISETP.LT.OR P5, PT, R12, 0x42, P5 ;  /* 0x000000420c00780c */ /* 0x000fe40002fa1670 */
[----:B------:R-:W-:Y:S02]  /*15ac0*/  FMNMX.FTZ R4, R90, R4, !PT ;  /* 0x000000045a047209 */ /* 0x000fe40007810000 */
[----:B------:R-:W-:-:S02]  /*15ad0*/  FSEL R59, R59, -INF , !P5 ;  /* 0xff8000003b3b7808 */ /* 0x000fc40006800000 */
[----:B------:R-:W-:Y:S02]  /*15ae0*/  FMNMX.FTZ R4, R154, R4, !PT ;  /* 0x000000049a047209 */ /* 0x000fe40007810000 */
[----:B------:R-:W-:Y:S02]  /*15af0*/  ISETP.NE.AND P5, PT, R57, RZ, PT ;  /* 0x000000ff3900720c */ /* 0x000fe40003fa5270 */
[----:B------:R-:W-:Y:S02]  /*15b00*/  FMNMX.FTZ R4, R88, R4, !PT ;  /* 0x0000000458047209 */ /* 0x000fe40007810000 */
[----:B------:R-:W-:Y:S02]  /*15b10*/  ISETP.GT.AND P2, PT, R9, 0x50, !P2 ;  /* 0x000000500900780c */ /* 0x000fe40005744270 */
[----:B------:R-:W-:Y:S02]  /*15b20*/  FMNMX.FTZ R4, R76, R4, !PT ;  /* 0x000000044c047209 */ /* 0x000fe40007810000 */
[----:B------:R-:W-:-:S02]  /*15b30*/  ISETP.LT.OR P1, PT, R12, 0x4a, P1 ;  /* 0x0000004a0c00780c */ /* 0x000fc40000f21670 */
        /* <DEDUP_REMOVED lines=9> */
[----:B------:R-:W-:Y:S02]  /*15bd0*/  FMNMX.FTZ R5, R48, R5, !PT ;  /* 0x0000000530057209 */ /* 0x000fe40007810000 */
[----:B------:R-:W-:Y:S02]  /*15be0*/  FMNMX.FTZ R4, R26, R7, !PT ;  /* 0x000000071a047209 */ /* 0x000fe40007810000 */
[----:B------:R-:W-:-:S04]  /*15bf0*/  FMNMX.FTZ R5, R40, R5, !PT ;  /* 0x0000000528057209 */ /* 0x000fc80007810000 */
        /* <DEDUP_REMOVED lines=19> */
[----:B------:R-:W-:Y:S02]  /*15d30*/  ISETP.GT.AND P5, PT, R9, 0x48, !P5 ;  /* 0x000000480900780c */ /* 0x000fe40006fa4270 */
[----:B------:R-:W-:Y:S02]  /*15d40*/  FMNMX.FTZ R5, R55, R4, !PT ;  /* 0x0000000437057209 */ /* 0x000fe40007810000 */
[----:B------:R-:W-:-:S02]  /*15d50*/  FMNMX.FTZ R11, R32, R11, !PT ;  /* 0x0000000b200b7209 */ /* 0x000fc40007810000 */
[----:B------:R-:W-:Y:S02]  /*15d60*/  ISETP.LT.OR P5, PT, R12, 0x49, P5 ;  /* 0x000000490c00780c */ /* 0x000fe40002fa1670 */
[----:B------:R-:W-:Y:S02]  /*15d70*/  FMNMX.FTZ R4, R58, R5, !PT ;  /* 0x000000053a047209 */ /* 0x000fe40007810000 */
[----:B------:R-:W-:Y:S02]  /*15d80*/  FMNMX.FTZ R11, R64, R11, !PT ;  /* 0x0000000b400b7209 */ /* 0x000fe40007810000 */
[----:B------:R-:W-:Y:S02]  /*15d90*/  FSEL R62, R62, -INF , !P5 ;  /* 0xff8000003e3e7808 */ /* 0x000fe40006800000 */
[----:B------:R-:W-:Y:S02]  /*15da0*/  FMNMX.FTZ R5, R59, R4, !PT ;  /* 0x000000043b057209 */ /* 0x000fe40007810000 */
[----:B------:R-:W-:-:S02]  /*15db0*/  FMNMX.FTZ R11, R20, R11, !PT ;  /* 0x0000000b140b7209 */ /* 0x000fc40007810000 */
[----:B------:R-:W-:Y:S02]  /*15dc0*/  ISETP.LT.OR P2, PT, R12, 0x51, P2 ;  /* 0x000000510c00780c */ /* 0x000fe40001741670 */
[----:B------:R-:W-:Y:S02]  /*15dd0*/  FSEL R63, R63, -INF , !P1 ;  /* 0xff8000003f3f7808 */ /* 0x000fe40004800000 */
[----:B------:R-:W-:Y:S02]  /*15de0*/  FMNMX.FTZ R4, R62, R5, !PT ;  /* 0x000000053e047209 */ /* 0x000fe40007810000 */
[----:B------:R-:W-:Y:S02]  /*15df0*/  FMNMX.FTZ R11, R68, R11, !PT ;  /* 0x0000000b440b7209 */ /* 0x000fe40007810000 */
[----:B------:R-:W-:Y:S02]  /*15e00*/  ISETP.GT.AND P4, PT, R9, 0x58, !P4 ;  /* 0x000000580900780c */ /* 0x000fe40006784270 */
[----:B------:R-:W-:-:S02]  /*15e10*/  ISETP.LT.OR P3, PT, R12, 0x52, P3 ;  /* 0x000000520c00780c */ /* 0x000fc40001f61670 */
[----:B------:R-:W-:Y:S02]  /*15e20*/  FSEL R66, R66, -INF , !P2 ;  /* 0xff80000042427808 */ /* 0x000fe40005000000 */
[----:B------:R-:W-:Y:S02]  /*15e30*/  FMNMX.FTZ R5, R63, R4, !PT ;  /* 0x000000043f057209 */ /* 0x000fe40007810000 */
[----:B------:R-:W-:Y:S02]  /*15e40*/  FMNMX.FTZ R8, R24, R11, !PT ;  /* 0x0000000b18087209 */ /* 0x000fe40007810000 */
[----:B------:R-:W-:Y:S02]  /*15e50*/  ISETP.GT.AND P1, PT, R9, 0x59, !P6 ;  /* 0x000000590900780c */ /* 0x000fe40007724270 */
[----:B------:R-:W-:Y:S02]  /*15e60*/  ISETP.LT.OR P4, PT, R12, 0x59, P4 ;  /* 0x000000590c00780c */ /* 0x000fe40002781670 */
[----:B------:R-:W-:-:S02]  /*15e70*/  FSEL R67, R67, -INF , !P3 ;  /* 0xff80000043437808 */ /* 0x000fc40005800000 */
[----:B------:R-:W-:Y:S01]  /*15e80*/  FMNMX.FTZ R4, R66, R5, !PT ;  /* 0x0000000542047209 */ /* 0x000fe20007810000 */
[----:B------:R-:W1:Y:S01]  /*15e90*/  SHFL.BFLY PT, R11, R8, 0x2, 0x1f ;  /* 0x0c401f00080b7f89 */ /* 0x000e6200000e0000 */
[----:B------:R-:W-:Y:S02]  /*15ea0*/  ISETP.LT.OR P1, PT, R12, 0x5a, P1 ;  /* 0x0000005a0c00780c */ /* 0x000fe40000f21670 */
[----:B------:R-:W-:Y:S02]  /*15eb0*/  FSEL R70, R70, -INF , !P4 ;  /* 0xff80000046467808 */ /* 0x000fe40006000000 */
[----:B------:R-:W-:Y:S02]  /*15ec0*/  FMNMX.FTZ R5, R67, R4, !PT ;  /* 0x0000000443057209 */ /* 0x000fe40007810000 */
[----:B------:R-:W-:Y:S02]  /*15ed0*/  FSEL R71, R71, -INF , !P1 ;  /* 0xff80000047477808 */ /* 0x000fe40004800000 */
[----:B------:R-:W-:-:S04]  /*15ee0*/  FMNMX.FTZ R4, R70, R5, !PT ;  /* 0x0000000546047209 */ /* 0x000fc80007810000 */
[----:B------:R-:W-:Y:S02]  /*15ef0*/  FMNMX.FTZ R9, R71, R4, !PT ;  /* 0x0000000447097209 */ /* 0x000fe40007810000 */
[----:B------:R-:W2:Y:S04]  /*15f00*/  LDL.64 R4, [R1+0x240] ;  /* 0x0002400001047983 */ /* 0x000ea80000100a00 */
[----:B------:R-:W-:Y:S04]  /*15f10*/  STL.64 [R1+0x230], R8 ;  /* 0x0002300801007387 */ /* 0x000fe80000100a00 */
[----:B------:R-:W4:Y:S01]  /*15f20*/  LDL R13, [R1+0x234] ;  /* 0x00023400010d7983 */ /* 0x000f220000100800 */
[----:B-1----:R-:W-:-:S05]  /*15f30*/  FMNMX.FTZ R11, R8, R11, !PT ;  /* 0x0000000b080b7209 */ /* 0x002fca0007810000 */
[----:B------:R-:W1:Y:S02]  /*15f40*/  SHFL.BFLY PT, R14, R11, 0x1, 0x1f ;  /* 0x0c201f000b0e7f89 */ /* 0x000e6400000e0000 */
[----:B-1----:R-:W-:-:S05]  /*15f50*/  FMNMX.FTZ R12, R11, R14, !PT ;  /* 0x0000000e0b0c7209 */ /* 0x002fca0007810000 */
[----:B------:R-:W-:Y:S04]  /*15f60*/  STL [R1+0x230], R12 ;  /* 0x0002300c01007387 */ /* 0x000fe80000100800 */
[----:B------:R-:W5:Y:S04]  /*15f70*/  LDL R14, [R1+0x230] ;  /* 0x00023000010e7983 */ /* 0x000f680000100800 */
[----:B----4-:R-:W1:Y:S02]  /*15f80*/  SHFL.BFLY PT, R8, R13, 0x2, 0x1f ;  /* 0x0c401f000d087f89 */ /* 0x010e6400000e0000 */
[----:B-1----:R-:W-:-:S05]  /*15f90*/  FMNMX.FTZ R8, R8, R13, !PT ;  /* 0x0000000d08087209 */ /* 0x002fca0007810000 */
[----:B------:R-:W1:Y:S01]  /*15fa0*/  SHFL.BFLY PT, R9, R8, 0x1, 0x1f ;  /* 0x0c201f0008097f89 */ /* 0x000e6200000e0000 */
[----:B-----5:R-:W-:-:S04]  /*15fb0*/  FSETP.NEU.FTZ.AND P1, PT, R14, -INF , PT ;  /* 0xff8000000e00780b */ /* 0x020fc80003f3d000 */
[----:B------:R-:W-:Y:S01]  /*15fc0*/  FSEL R13, R14, RZ, P1 ;  /* 0x000000ff0e0d7208 */ /* 0x000fe20000800000 */
[----:B---3--:R-:W-:-:S04]  /*15fd0*/  FMUL.FTZ R11, R41, R14 ;  /* 0x0000000e290b7220 */ /* 0x008fc80000410000 */
[----:B------:R-:W-:Y:S01]  /*15fe0*/  FADD.FTZ R6, R6, -R13 ;  /* 0x8000000d06067221 */ /* 0x000fe20000010000 */
[----:B------:R-:W-:Y:S02]  /*15ff0*/  FSEL R11, R11, RZ, P1 ;  /* 0x000000ff0b0b7208 */ /* 0x000fe40000800000 */
[----:B-1----:R-:W-:Y:S01]  /*16000*/  FMNMX.FTZ R8, R8, R9, !PT ;  /* 0x0000000908087209 */ /* 0x002fe20007810000 */
[----:B------:R-:W-:-:S03]  /*16010*/  FMUL.FTZ R6, R6, R41 ;  /* 0x0000002906067220 */ /* 0x000fc60000410000 */
[C---:B------:R-:W-:Y:S01]  /*16020*/  FSETP.NEU.FTZ.AND P1, PT, R8.reuse, -INF , PT ;  /* 0xff8000000800780b */ /* 0x040fe20003f3d000 */
[-C--:B------:R-:W-:Y:S01]  /*16030*/  FMUL.FTZ R9, R8, R41.reuse ;  /* 0x0000002908097220 */ /* 0x080fe20000410000 */
[----:B------:R1:W-:Y:S01]  /*16040*/  MUFU.EX2 R13, R6 ;  /* 0x00000006000d7308 */ /* 0x0003e20000000800 */
[----:B------:R-:W-:-:S03]  /*16050*/  FFMA.FTZ R168, R20, R41, -R11 ;  /* 0x0000002914a87223 */ /* 0x000fc6000001080b */
[----:B------:R-:W-:Y:S02]  /*16060*/  FSEL R20, R9, RZ, P1 ;  /* 0x000000ff09147208 */ /* 0x000fe40000800000 */
[----:B-1----:R-:W-:Y:S01]  /*16070*/  FSEL R6, R8, RZ, P1 ;  /* 0x000000ff08067208 */ /* 0x002fe20000800000 */
[-CC-:B------:R-:W-:Y:S01]  /*16080*/  FFMA.FTZ R152, R152, R41.reuse, -R11.reuse ;  /* 0x0000002998987223 */ /* 0x180fe2000001080b */
[-CC-:B------:R-:W-:Y:S01]  /*16090*/  FFMA.FTZ R173, R32, R41.reuse, -R11.reuse ;  /* 0x0000002920ad7223 */ /* 0x180fe2000001080b */
[-C--:B------:R-:W-:Y:S02]  /*160a0*/  FFMA.FTZ R32, R26, R41.reuse, -R20 ;  /* 0x000000291a207223 */ /* 0x080fe40000010814 */
[----:B------:R-:W-:Y:S01]  /*160b0*/  FADD.FTZ R6, R7, -R6 ;  /* 0x8000000607067221 */ /* 0x000fe20000010000 */
[-CC-:B------:R-:W-:Y:S01]  /*160c0*/  FFMA.FTZ R15, R90, R41.reuse, -R11.reuse ;  /* 0x000000295a0f7223 */ /* 0x180fe2000001080b */
[-CC-:B------:R-:W-:Y:S02]  /*160d0*/  FFMA.FTZ R153, R29, R41.reuse, -R20.reuse ;  /* 0x000000291d997223 */ /* 0x180fe40000010814 */
[----:B------:R-:W-:Y:S01]  /*160e0*/  FMUL.FTZ R6, R41, R6 ;  /* 0x0000000629067220 */ /* 0x000fe20000410000 */
[----:B------:R-:W2:Y:S01]  /*160f0*/  MUFU.EX2 R152, R152 ;  /* 0x0000009800987308 */ /* 0x000ea20000000800 */
[-CC-:B------:R-:W-:Y:S01]  /*16100*/  FFMA.FTZ R154, R154, R41.reuse, -R11.reuse ;  /* 0x000000299a9a7223 */ /* 0x180fe2000001080b */
[-C--:B------:R-:W-:Y:S01]  /*16110*/  FFMA.FTZ R31, R30, R41.reuse, -R20 ;  /* 0x000000291e1f7223 */ /* 0x080fe20000010814 */
[----:B------:R-:W-:-:S05]  /*16120*/  FFMA.FTZ R37, R88, R41, -R11 ;  /* 0x0000002958257223 */ /* 0x000fca000001080b */
[----:B------:R-:W-:Y:S01]  /*16130*/  MUFU.EX2 R32, R32 ;  /* 0x0000002000207308 */ /* 0x000fe20000000800 */
[----:B------:R-:W-:-:S07]  /*16140*/  FFMA.FTZ R155, R27, R41, -R20 ;  /* 0x000000291b9b7223 */ /* 0x000fce0000010814 */
[----:B------:R-:W1:Y:S01]  /*16150*/  MUFU.EX2 R12, R6 ;  /* 0x00000006000c7308 */ /* 0x000e620000000800 */
[----:B------:R-:W-:-:S07]  /*16160*/  FFMA.FTZ R36, R76, R41, -R11 ;  /* 0x000000294c247223 */ /* 0x000fce000001080b */
[----:B------:R-:W3:Y:S01]  /*16170*/  MUFU.EX2 R15, R15 ;  /* 0x0000000f000f7308 */ /* 0x000ee20000000800 */
[----:B------:R-:W-:-:S07]  /*16180*/  FFMA.FTZ R30, R21, R41, -R20 ;  /* 0x00000029151e7223 */ /* 0x000fce0000010814 */
[----:B------:R-:W4:Y:S01]  /*16190*/  MUFU.EX2 R153, R153 ;  /* 0x0000009900997308 */ /* 0x000f220000000800 */
[----:B------:R-:W-:-:S07]  /*161a0*/  FFMA.FTZ R156, R86, R41, -R11 ;  /* 0x00000029569c7223 */ /* 0x000fce000001080b */
[----:B------:R-:W5:Y:S01]  /*161b0*/  MUFU.EX2 R154, R154 ;  /* 0x0000009a009a7308 */ /* 0x000f620000000800 */
[----:B------:R-:W-:-:S07]  /*161c0*/  FFMA.FTZ R157, R25, R41, -R20 ;  /* 0x00000029199d7223 */ /* 0x000fce0000010814 */
[----:B------:R-:W0:Y:S01]  /*161d0*/  MUFU.EX2 R31, R31 ;  /* 0x0000001f001f7308 */ /* 0x000e220000000800 */
[----:B------:R-:W-:Y:S01]  /*161e0*/  FFMA.FTZ R165, R24, R41, -R11 ;  /* 0x0000002918a57223 */ /* 0x000fe2000001080b */
[----:B--2---:R-:W-:-:S06]  /*161f0*/  FFMA.FTZ R4, R13, R4, R152 ;  /* 0x000000040d047223 */ /* 0x004fcc0000010098 */
[----:B------:R-:W2:Y:S01]  /*16200*/  MUFU.EX2 R37, R37 ;  /* 0x0000002500257308 */ /* 0x000ea20000000800 */
[----:B------:R-:W-:Y:S01]  /*16210*/  FFMA.FTZ R35, R78, R41, -R11 ;  /* 0x000000294e237223 */ /* 0x000fe2000001080b */
[----:B-1----:R-:W-:-:S06]  /*16220*/  FFMA.FTZ R24, R5, R12, R32 ;  /* 0x0000000c05187223 */ /* 0x002fcc0000010020 */
[----:B------:R-:W1:Y:S01]  /*16230*/  MUFU.EX2 R155, R155 ;  /* 0x0000009b009b7308 */ /* 0x000e620000000800 */
[----:B------:R-:W-:Y:S01]  /*16240*/  FFMA.FTZ R29, R38, R41, -R20 ;  /* 0x00000029261d7223 */ /* 0x000fe20000010814 */
[----:B---3--:R-:W-:-:S06]  /*16250*/  FADD.FTZ R5, R15, R4 ;  /* 0x000000040f057221 */ /* 0x008fcc0000010000 */
[----:B------:R-:W3:Y:S01]  /*16260*/  MUFU.EX2 R36, R36 ;  /* 0x0000002400247308 */ /* 0x000ee20000000800 */
[----:B------:R-:W-:Y:S01]  /*16270*/  FFMA.FTZ R158, R84, R41, -R11 ;  /* 0x00000029549e7223 */ /* 0x000fe2000001080b */
[----:B----4-:R-:W-:-:S06]  /*16280*/  FADD.FTZ R24, R153, R24 ;  /* 0x0000001899187221 */ /* 0x010fcc0000010000 */
[----:B------:R-:W4:Y:S01]  /*16290*/  MUFU.EX2 R30, R30 ;  /* 0x0000001e001e7308 */ /* 0x000f220000000800 */
[----:B------:R-:W-:Y:S01]  /*162a0*/  FFMA.FTZ R159, R39, R41, -R20 ;  /* 0x00000029279f7223 */ /* 0x000fe20000010814 */
[----:B-----5:R-:W-:-:S06]  /*162b0*/  FADD.FTZ R4, R154, R5 ;  /* 0x000000059a047221 */ /* 0x020fcc0000010000 */
[----:B------:R-:W5:Y:S01]  /*162c0*/  MUFU.EX2 R156, R156 ;  /* 0x0000009c009c7308 */ /* 0x000f620000000800 */
[-CC-:B------:R-:W-:Y:S01]  /*162d0*/  FFMA.FTZ R34, R72, R41.reuse, -R11.reuse ;  /* 0x0000002948227223 */ /* 0x180fe2000001080b */
[----:B------:R-:W-:Y:S01]  /*162e0*/  FFMA.FTZ R175, R28, R41, -R11 ;  /* 0x000000291caf7223 */ /* 0x000fe2000001080b */
[----:B0-----:R-:W-:-:S05]  /*162f0*/  FADD.FTZ R24, R31, R24 ;  /* 0x000000181f187221 */ /* 0x001fca0000010000 */
[----:B------:R-:W0:Y:S01]  /*16300*/  MUFU.EX2 R157, R157 ;  /* 0x0000009d009d7308 */ /* 0x000e220000000800 */
[----:B------:R-:W-:Y:S01]  /*16310*/  FFMA.FTZ R28, R42, R41, -R20 ;  /* 0x000000292a1c7223 */ /* 0x000fe20000010814 */
[----:B--2---:R-:W-:-:S06]  /*16320*/  FADD.FTZ R5, R37, R4 ;  /* 0x0000000425057221 */ /* 0x004fcc0000010000 */
[----:B------:R-:W2:Y:S01]  /*16330*/  MUFU.EX2 R35, R35 ;  /* 0x0000002300237308 */ /* 0x000ea20000000800 */
[----:B------:R-:W-:Y:S01]  /*16340*/  FFMA.FTZ R160, R82, R41, -R11 ;  /* 0x0000002952a07223 */ /* 0x000fe2000001080b */
[----:B-1----:R-:W-:-:S06]  /*16350*/  FADD.FTZ R7, R155, R24 ;  /* 0x000000189b077221 */ /* 0x002fcc0000010000 */
        /* <DEDUP_REMOVED lines=10> */
[----:B------:R-:W-:Y:S01]  /*16400*/  FFMA.FTZ R162, R80, R41, -R11 ;  /* 0x0000002950a27223 */ /* 0x000fe2000001080b */
[----:B0-----:R-:W-:-:S06]  /*16410*/  FADD.FTZ R4, R157, R4 ;  /* 0x000000049d047221 */ /* 0x001fcc0000010000 */
        /* <DEDUP_REMOVED lines=34> */
[----:B0-----:R-:W-:Y:S01]  /*16640*/  FADD.FTZ R7, R14, R7 ;  /* 0x000000070e077221 */ /* 0x001fe20000010000 */
[----:B------:R-:W-:-:S06]  /*16650*/  FFMA.FTZ R172, R59, R41, -R20 ;  /* 0x000000293bac7223 */ /* 0x000fcc0000010814 */
[----:B------:R-:W0:Y:S01]  /*16660*/  MUFU.EX2 R216, R216 ;  /* 0x000000d800d87308 */ /* 0x000e220000000800 */
[----:B--2---:R-:W-:Y:S01]  /*16670*/  FADD.FTZ R4, R232, R5 ;  /* 0x00000005e8047221 */ /* 0x004fe20000010000 */
[----:B------:R-:W-:-:S06]  /*16680*/  FFMA.FTZ R174, R60, R41, -R11 ;  /* 0x000000293cae7223 */ /* 0x000fcc000001080b */
[----:B------:R-:W2:Y:S01]  /*16690*/  MUFU.EX2 R221, R221 ;  /* 0x000000dd00dd7308 */ /* 0x000ea20000000800 */
[----:B-1----:R-:W-:Y:S01]  /*166a0*/  FADD.FTZ R6, R218, R7 ;  /* 0x00000007da067221 */ /* 0x002fe20000010000 */
[----:B------:R-:W-:-:S06]  /*166b0*/  FFMA.FTZ R169, R62, R41, -R20 ;  /* 0x000000293ea97223 */ /* 0x000fcc0000010814 */
[----:B------:R-:W1:Y:S01]  /*166c0*/  MUFU.EX2 R217, R217 ;  /* 0x000000d900d97308 */ /* 0x000e620000000800 */
[----:B---3--:R-:W-:Y:S01]  /*166d0*/  FADD.FTZ R5, R233, R4 ;  /* 0x00000004e9057221 */ /* 0x008fe20000010000 */
[----:B----4-:R-:W-:-:S06]  /*166e0*/  FADD.FTZ R7, R219, R6 ;  /* 0x00000006db077221 */ /* 0x010fcc0000010000 */
[----:B------:R-:W3:Y:S01]  /*166f0*/  MUFU.EX2 R215, R215 ;  /* 0x000000d700d77308 */ /* 0x000ee20000000800 */
[----:B------:R-:W-:-:S07]  /*16700*/  FFMA.FTZ R170, R63, R41, -R20 ;  /* 0x000000293faa7223 */ /* 0x000fce0000010814 */
[----:B------:R-:W4:Y:S01]  /*16710*/  MUFU.EX2 R171, R171 ;  /* 0x000000ab00ab7308 */ /* 0x000f220000000800 */
[----:B-----5:R-:W-:Y:S01]  /*16720*/  FADD.FTZ R4, R220, R5 ;  /* 0x00000005dc047221 */ /* 0x020fe20000010000 */
[----:B------:R-:W-:-:S06]  /*16730*/  FFMA.FTZ R167, R64, R41, -R11 ;  /* 0x0000002940a77223 */ /* 0x000fcc000001080b */
[----:B------:R-:W5:Y:S01]  /*16740*/  MUFU.EX2 R175, R175 ;  /* 0x000000af00af7308 */ /* 0x000f620000000800 */
[----:B0-----:R-:W-:Y:S01]  /*16750*/  FADD.FTZ R6, R216, R7 ;  /* 0x00000007d8067221 */ /* 0x001fe20000010000 */
[----:B------:R-:W-:-:S06]  /*16760*/  FFMA.FTZ R21, R66, R41, -R20 ;  /* 0x0000002942157223 */ /* 0x000fcc0000010814 */
[----:B------:R-:W0:Y:S01]  /*16770*/  MUFU.EX2 R172, R172 ;  /* 0x000000ac00ac7308 */ /* 0x000e220000000800 */
[----:B--2---:R-:W-:Y:S01]  /*16780*/  FADD.FTZ R4, R221, R4 ;  /* 0x00000004dd047221 */ /* 0x004fe20000010000 */
[----:B-1----:R-:W-:-:S06]  /*16790*/  FADD.FTZ R6, R217, R6 ;  /* 0x00000006d9067221 */ /* 0x002fcc0000010000 */
[----:B------:R-:W1:Y:S01]  /*167a0*/  MUFU.EX2 R174, R174 ;  /* 0x000000ae00ae7308 */ /* 0x000e620000000800 */
[----:B------:R-:W-:-:S07]  /*167b0*/  FFMA.FTZ R164, R67, R41, -R20 ;  /* 0x0000002943a47223 */ /* 0x000fce0000010814 */
[----:B------:R-:W2:Y:S01]  /*167c0*/  MUFU.EX2 R169, R169 ;  /* 0x000000a900a97308 */ /* 0x000ea20000000800 */
[----:B---3--:R-:W-:Y:S01]  /*167d0*/  FADD.FTZ R4, R215, R4 ;  /* 0x00000004d7047221 */ /* 0x008fe20000010000 */
[----:B------:R-:W-:-:S06]  /*167e0*/  FFMA.FTZ R166, R68, R41, -R11 ;  /* 0x0000002944a67223 */ /* 0x000fcc000001080b */
[----:B------:R-:W3:Y:S01]  /*167f0*/  MUFU.EX2 R173, R173 ;  /* 0x000000ad00ad7308 */ /* 0x000ee20000000800 */
[----:B----4-:R-:W-:Y:S01]  /*16800*/  FADD.FTZ R5, R171, R6 ;  /* 0x00000006ab057221 */ /* 0x010fe20000010000 */
[----:B------:R-:W-:-:S06]  /*16810*/  FFMA.FTZ R11, R70, R41, -R20 ;  /* 0x00000029460b7223 */ /* 0x000fcc0000010814 */
[----:B------:R-:W4:Y:S01]  /*16820*/  MUFU.EX2 R170, R170 ;  /* 0x000000aa00aa7308 */ /* 0x000f220000000800 */
[----:B-----5:R-:W-:Y:S01]  /*16830*/  FADD.FTZ R7, R175, R4 ;  /* 0x00000004af077221 */ /* 0x020fe20000010000 */
[----:B0-----:R-:W-:-:S06]  /*16840*/  FADD.FTZ R4, R172, R5 ;  /* 0x00000005ac047221 */ /* 0x001fcc0000010000 */
[----:B------:R-:W0:Y:S01]  /*16850*/  MUFU.EX2 R167, R167 ;  /* 0x000000a700a77308 */ /* 0x000e220000000800 */
[----:B------:R-:W-:-:S07]  /*16860*/  FFMA.FTZ R20, R71, R41, -R20 ;  /* 0x0000002947147223 */ /* 0x000fce0000010814 */
[----:B------:R-:W5:Y:S01]  /*16870*/  MUFU.EX2 R21, R21 ;  /* 0x0000001500157308 */ /* 0x000f620000000800 */
[----:B-1----:R-:W-:Y:S01]  /*16880*/  FADD.FTZ R6, R174, R7 ;  /* 0x00000007ae067221 */ /* 0x002fe20000010000 */
[----:B--2---:R-:W-:-:S06]  /*16890*/  FADD.FTZ R5, R169, R4 ;  /* 0x00000004a9057221 */ /* 0x004fcc0000010000 */
[----:B------:R-:W1:Y:S08]  /*168a0*/  MUFU.EX2 R168, R168 ;  /* 0x000000a800a87308 */ /* 0x000e700000000800 */
[----:B------:R-:W2:Y:S01]  /*168b0*/  MUFU.EX2 R164, R164 ;  /* 0x000000a400a47308 */ /* 0x000ea20000000800 */
[----:B---3--:R-:W-:Y:S01]  /*168c0*/  FADD.FTZ R6, R173, R6 ;  /* 0x00000006ad067221 */ /* 0x008fe20000010000 */
[----:B----4-:R-:W-:-:S06]  /*168d0*/  FADD.FTZ R4, R170, R5 ;  /* 0x00000005aa047221 */ /* 0x010fcc0000010000 */
[----:B------:R-:W3:Y:S08]  /*168e0*/  MUFU.EX2 R166, R166 ;  /* 0x000000a600a67308 */ /* 0x000ef00000000800 */
[----:B------:R-:W4:Y:S01]  /*168f0*/  MUFU.EX2 R11, R11 ;  /* 0x0000000b000b7308 */ /* 0x000f220000000800 */
[----:B0-----:R-:W-:Y:S01]  /*16900*/  FADD.FTZ R5, R167, R6 ;  /* 0x00000006a7057221 */ /* 0x001fe20000010000 */
[----:B-----5:R-:W-:-:S06]  /*16910*/  FADD.FTZ R7, R21, R4 ;  /* 0x0000000415077221 */ /* 0x020fcc0000010000 */
[----:B------:R-:W0:Y:S08]  /*16920*/  MUFU.EX2 R165, R165 ;  /* 0x000000a500a57308 */ /* 0x000e300000000800 */
[----:B------:R-:W5:Y:S01]  /*16930*/  MUFU.EX2 R20, R20 ;  /* 0x0000001400147308 */ /* 0x000f620000000800 */
[----:B-1----:R-:W-:Y:S01]  /*16940*/  FADD.FTZ R5, R168, R5 ;  /* 0x00000005a8057221 */ /* 0x002fe20000010000 */
[----:B--2---:R-:W-:-:S03]  /*16950*/  FADD.FTZ R4, R164, R7 ;  /* 0x00000007a4047221 */ /* 0x004fc60000010000 */
[----:B---3--:R-:W-:Y:S01]  /*16960*/  FADD.FTZ R6, R166, R5 ;  /* 0x00000005a6067221 */ /* 0x008fe20000010000 */
[----:B----4-:R-:W-:-:S03]  /*16970*/  FADD.FTZ R5, R11, R4 ;  /* 0x000000040b057221 */ /* 0x010fc60000010000 */
[----:B0-----:R-:W-:Y:S01]  /*16980*/  FADD.FTZ R4, R165, R6 ;  /* 0x00000006a5047221 */ /* 0x001fe20000010000 */
[----:B------:R-:W-:Y:S01]  /*16990*/  STL [R1+0x234], R8 ;  /* 0x0002340801007387 */ /* 0x000fe20000100800 */
[----:B-----5:R-:W-:-:S05]  /*169a0*/  FADD.FTZ R5, R20, R5 ;  /* 0x0000000514057221 */ /* 0x020fca0000010000 */
[----:B------:R0:W-:Y:S04]  /*169b0*/  STL.64 [R1+0x240], R4 ;  /* 0x0002400401007387 */ /* 0x0001e80000100a00 */
[----:B------:R-:W2:Y:S01]  /*169c0*/  LD.E R7, desc[UR40][R22.64+0x260] ;  /* 0x0002602816077980 */ /* 0x000ea2000c101900 */
[----:B------:R-:W-:-:S05]  /*169d0*/  IADD3 R6, P1, R16, 0x260, RZ ;  /* 0x0000026010067810 */ /* 0x000fca0007f3e0ff */
[----:B0-----:R-:W-:Y:S01]  /*169e0*/  IMAD.X R5, RZ, RZ, R17, P1 ;  /* 0x000000ffff057224 */ /* 0x001fe200008e0611 */
[----:B------:R-:W-:Y:S01]  /*169f0*/  LOP3.LUT R4, R6, 0x4, RZ, 0xfc, !PT ;  /* 0x0000000406047812 */ /* 0x000fe200078efcff */
[----:B--2---:R-:W-:-:S05]  /*16a00*/  FMUL.FTZ R7, R13, R7 ;  /* 0x000000070d077220 */ /* 0x004fca0000410000 */
[----:B------:R-:W-:Y:S04]  /*16a10*/  ST.E desc[UR40][R22.64+0x260], R7 ;  /* 0x0002600716007985 */ /* 0x000fe8000c101928 */
[----:B------:R-:W2:Y:S02]  /*16a20*/  LD.E R9, desc[UR40][R4.64] ;  /* 0x0000002804097980 */ /* 0x000ea4000c101900 */
[----:B--2---:R-:W-:-:S05]  /*16a30*/  FMUL.FTZ R9, R13, R9 ;  /* 0x000000090d097220 */ /* 0x004fca0000410000 */
[----:B------:R0:W-:Y:S04]  /*16a40*/  ST.E desc[UR40][R4.64], R9 ;  /* 0x0000000904007985 */ /* 0x0001e8000c101928 */
[----:B------:R-:W0:Y:S04]  /*16a50*/  LD.E R104, desc[UR40][R22.64+0x274] ;  /* 0x0002742816687980 */ /* 0x000e28000c101900 */
[----:B------:R-:W2:Y:S04]  /*16a60*/  LD.E R118, desc[UR40][R22.64+0x2b0] ;  /* 0x0002b02816767980 */ /* 0x000ea8000c101900 */
[----:B------:R-:W3:Y:S04]  /*16a70*/  LD.E R8, desc[UR40][R22.64+0x454] ;  /* 0x0004542816087980 */ /* 0x000ee8000c101900 */
[----:B------:R-:W4:Y:S04]  /*16a80*/  LD.E R102, desc[UR40][R22.64+0x270] ;  /* 0x0002702816667980 */ /* 0x000f28000c101900 */
        /* <DEDUP_REMOVED lines=58> */
[----:B0-----:R-:W-:-:S05]  /*16e30*/  FMUL.FTZ R9, R13, R104 ;  /* 0x000000680d097220 */ /* 0x001fca0000410000 */
[----:B------:R2:W-:Y:S01]  /*16e40*/  ST.E desc[UR40][R22.64+0x274], R9 ;  /* 0x0002740916007985 */ /* 0x0005e2000c101928 */
[C---:B---3--:R-:W-:Y:S01]  /*16e50*/  FMUL.FTZ R45, R13.reuse, R8 ;  /* 0x000000080d2d7220 */ /* 0x048fe20000410000 */
[C---:B----4-:R-:W-:Y:S01]  /*16e60*/  FMUL.FTZ R7, R13.reuse, R102 ;  /* 0x000000660d077220 */ /* 0x050fe20000410000 */
[C---:B--2---:R-:W-:Y:S01]  /*16e70*/  FMUL.FTZ R9, R13.reuse, R118 ;  /* 0x000000760d097220 */ /* 0x044fe20000410000 */
[C---:B-----5:R-:W-:Y:S01]  /*16e80*/  FMUL.FTZ R25, R13.reuse, R106 ;  /* 0x0000006a0d197220 */ /* 0x060fe20000410000 */
[----:B------:R-:W-:-:S03]  /*16e90*/  FMUL.FTZ R27, R13, R108 ;  /* 0x0000006c0d1b7220 */ /* 0x000fc60000410000 */
[----:B------:R0:W-:Y:S01]  /*16ea0*/  ST.E desc[UR40][R22.64+0x2b0], R9 ;  /* 0x0002b00916007985 */ /* 0x0001e2000c101928 */
[C---:B------:R-:W-:Y:S01]  /*16eb0*/  FMUL.FTZ R39, R13.reuse, R110 ;  /* 0x0000006e0d277220 */ /* 0x040fe20000410000 */
[C---:B------:R-:W-:Y:S01]  /*16ec0*/  FMUL.FTZ R41, R13.reuse, R112 ;  /* 0x000000700d297220 */ /* 0x040fe20000410000 */
[C---:B------:R-:W-:Y:S01]  /*16ed0*/  FMUL.FTZ R43, R13.reuse, R114 ;  /* 0x000000720d2b7220 */ /* 0x040fe20000410000 */
[----:B------:R1:W-:Y:S01]  /*16ee0*/  ST.E desc[UR40][R22.64+0x454], R45 ;  /* 0x0004542d16007985 */ /* 0x0003e2000c101928 */
[----:B0-----:R-:W-:-:S03]  /*16ef0*/  FMUL.FTZ R9, R13, R138 ;  /* 0x0000008a0d097220 */ /* 0x001fc60000410000 */
[----:B------:R0:W-:Y:S04]  /*16f00*/  ST.E desc[UR40][R22.64+0x270], R7 ;  /* 0x0002700716007985 */ /* 0x0001e8000c101928 */
[----:B------:R2:W-:Y:S04]  /*16f10*/  ST.E desc[UR40][R22.64+0x280], R25 ;  /* 0x0002801916007985 */ /* 0x0005e8000c101928 */
[----:B------:R3:W-:Y:S01]  /*16f20*/  ST.E desc[UR40][R22.64+0x284], R27 ;  /* 0x0002841b16007985 */ /* 0x0007e2000c101928 */
[C---:B-1----:R-:W-:Y:S01]  /*16f30*/  FMUL.FTZ R45, R13.reuse, R120 ;  /* 0x000000780d2d7220 */ /* 0x042fe20000410000 */
[----:B------:R-:W-:-:S02]  /*16f40*/  FMUL.FTZ R47, R13, R122 ;  /* 0x0000007a0d2f7220 */ /* 0x000fc40000410000 */
[----:B------:R1:W-:Y:S01]  /*16f50*/  ST.E desc[UR40][R22.64+0x290], R39 ;  /* 0x0002902716007985 */ /* 0x0003e2000c101928 */
[C---:B0-----:R-:W-:Y:S01]  /*16f60*/  FMUL.FTZ R7, R13.reuse, R116 ;  /* 0x000000740d077220 */ /* 0x041fe20000410000 */
[C---:B------:R-:W-:Y:S02]  /*16f70*/  FMUL.FTZ R49, R13.reuse, R124 ;  /* 0x0000007c0d317220 */ /* 0x040fe40000410000 */
[----:B------:R0:W-:Y:S01]  /*16f80*/  ST.E desc[UR40][R22.64+0x294], R41 ;  /* 0x0002942916007985 */ /* 0x0001e2000c101928 */
[----:B--2---:R-:W-:-:S03]  /*16f90*/  FMUL.FTZ R25, R13, R126 ;  /* 0x0000007e0d197220 */ /* 0x004fc60000410000 */
[----:B------:R2:W-:Y:S01]  /*16fa0*/  ST.E desc[UR40][R22.64+0x2a0], R43 ;  /* 0x0002a02b16007985 */ /* 0x0005e2000c101928 */
[----:B---3--:R-:W-:-:S03]  /*16fb0*/  FMUL.FTZ R27, R13, R128 ;  /* 0x000000800d1b7220 */ /* 0x008fc60000410000 */
[----:B------:R3:W-:Y:S01]  /*16fc0*/  ST.E desc[UR40][R22.64+0x300], R9 ;  /* 0x0003000916007985 */ /* 0x0007e2000c101928 */
[C---:B-1----:R-:W-:Y:S01]  /*16fd0*/  FMUL.FTZ R39, R13.reuse, R130 ;  /* 0x000000820d277220 */ /* 0x042fe20000410000 */
[C---:B0-----:R-:W-:Y:S01]  /*16fe0*/  FMUL.FTZ R41, R13.reuse, R132 ;  /* 0x000000840d297220 */ /* 0x041fe20000410000 */
[C---:B--2---:R-:W-:Y:S01]  /*16ff0*/  FMUL.FTZ R43, R13.reuse, R134 ;  /* 0x000000860d2b7220 */ /* 0x044fe20000410000 */
[----:B------:R0:W-:Y:S01]  /*17000*/  ST.E desc[UR40][R22.64+0x2a4], R7 ;  /* 0x0002a40716007985 */ /* 0x0001e2000c101928 */
[----:B---3--:R-:W-:-:S03]  /*17010*/  FMUL.FTZ R9, R13, R98 ;  /* 0x000000620d097220 */ /* 0x008fc60000410000 */
        /* <DEDUP_REMOVED lines=13> */
[C---:B-1----:R-:W-:Y:S01]  /*170f0*/  FMUL.FTZ R27, R13.reuse, R148 ;  /* 0x000000940d1b7220 */ /* 0x042fe20000410000 */
[C---:B--2---:R-:W-:Y:S02]  /*17100*/  FMUL.FTZ R39, R13.reuse, R150 ;  /* 0x000000960d277220 */ /* 0x044fe40000410000 */
[----:B------:R1:W-:Y:S01]  /*17110*/  ST.E desc[UR40][R22.64+0x350], R9 ;  /* 0x0003500916007985 */ /* 0x0003e2000c101928 */
[C---:B---3--:R-:W-:Y:S01]  /*17120*/  FMUL.FTZ R41, R13.reuse, R96 ;  /* 0x000000600d297220 */ /* 0x048fe20000410000 */
[C---:B0-----:R-:W-:Y:S02]  /*17130*/  FMUL.FTZ R43, R13.reuse, R94 ;  /* 0x0000005e0d2b7220 */ /* 0x041fe40000410000 */
[----:B------:R0:W-:Y:S01]  /*17140*/  ST.E desc[UR40][R22.64+0x2f4], R7 ;  /* 0x0002f40716007985 */ /* 0x0001e2000c101928 */
[----:B-1----:R-:W-:-:S03]  /*17150*/  FMUL.FTZ R9, R13, R72 ;  /* 0x000000480d097220 */ /* 0x002fc60000410000 */
[----:B------:R1:W-:Y:S04]  /*17160*/  ST.E desc[UR40][R22.64+0x304], R45 ;  /* 0x0003042d16007985 */ /* 0x0003e8000c101928 */
[----:B------:R2:W-:Y:S01]  /*17170*/  ST.E desc[UR40][R22.64+0x310], R47 ;  /* 0x0003102f16007985 */ /* 0x0005e2000c101928 */
[----:B0-----:R-:W-:-:S03]  /*17180*/  FMUL.FTZ R7, R13, R100 ;  /* 0x000000640d077220 */ /* 0x001fc60000410000 */
[----:B------:R0:W-:Y:S04]  /*17190*/  ST.E desc[UR40][R22.64+0x314], R49 ;  /* 0x0003143116007985 */ /* 0x0001e8000c101928 */
[----:B------:R3:W-:Y:S01]  /*171a0*/  ST.E desc[UR40][R22.64+0x320], R25 ;  /* 0x0003201916007985 */ /* 0x0007e2000c101928 */
[----:B-1----:R-:W-:-:S03]  /*171b0*/  FMUL.FTZ R45, R13, R92 ;  /* 0x0000005c0d2d7220 */ /* 0x002fc60000410000 */
[----:B------:R1:W-:Y:S01]  /*171c0*/  ST.E desc[UR40][R22.64+0x324], R27 ;  /* 0x0003241b16007985 */ /* 0x0003e2000c101928 */
[----:B--2---:R-:W-:-:S03]  /*171d0*/  FMUL.FTZ R47, R13, R86 ;  /* 0x000000560d2f7220 */ /* 0x004fc60000410000 */
[----:B------:R2:W-:Y:S01]  /*171e0*/  ST.E desc[UR40][R22.64+0x330], R39 ;  /* 0x0003302716007985 */ /* 0x0005e2000c101928 */
[----:B0-----:R-:W-:-:S03]  /*171f0*/  FMUL.FTZ R49, R13, R84 ;  /* 0x000000540d317220 */ /* 0x001fc60000410000 */
[----:B------:R0:W-:Y:S01]  /*17200*/  ST.E desc[UR40][R22.64+0x354], R41 ;  /* 0x0003542916007985 */ /* 0x0001e2000c101928 */
[----:B---3--:R-:W-:-:S03]  /*17210*/  FMUL.FTZ R25, R13, R90 ;  /* 0x0000005a0d197220 */ /* 0x008fc60000410000 */
[----:B------:R3:W-:Y:S01]  /*17220*/  ST.E desc[UR40][R22.64+0x360], R43 ;  /* 0x0003602b16007985 */ /* 0x0007e2000c101928 */
[C---:B-1----:R-:W-:Y:S01]  /*17230*/  FMUL.FTZ R27, R13.reuse, R82 ;  /* 0x000000520d1b7220 */ /* 0x042fe20000410000 */
[C---:B--2---:R-:W-:Y:S02]  /*17240*/  FMUL.FTZ R39, R13.reuse, R88 ;  /* 0x000000580d277220 */ /* 0x044fe40000410000 */
[----:B------:R1:W-:Y:S01]  /*17250*/  ST.E desc[UR40][R22.64+0x3a0], R9 ;  /* 0x0003a00916007985 */ /* 0x0003e2000c101928 */
[C---:B0-----:R-:W-:Y:S01]  /*17260*/  FMUL.FTZ R41, R13.reuse, R78 ;  /* 0x0000004e0d297220 */ /* 0x041fe20000410000 */
[C---:B---3--:R-:W-:Y:S02]  /*17270*/  FMUL.FTZ R43, R13.reuse, R76 ;  /* 0x0000004c0d2b7220 */ /* 0x048fe40000410000 */
        /* <DEDUP_REMOVED lines=22> */
[----:B------:R1:W-:Y:S01]  /*173e0*/  ST.E desc[UR40][R22.64+0x3b4], R45 ;  /* 0x0003b42d16007985 */ /* 0x0003e2000c101928 */
[C---:B------:R-:W-:Y:S01]  /*173f0*/  FMUL.FTZ R51, R13.reuse, R51 ;  /* 0x000000330d337220 */ /* 0x040fe20000410000 */
[C---:B------:R-:W-:Y:S02]  /*17400*/  FMUL.FTZ R53, R13.reuse, R53 ;  /* 0x000000350d357220 */ /* 0x040fe40000410000 */
[----:B------:R2:W-:Y:S01]  /*17410*/  ST.E desc[UR40][R22.64+0x3c0], R25 ;  /* 0x0003c01916007985 */ /* 0x0005e2000c101928 */
[----:B------:R-:W-:Y:S01]  /*17420*/  LOP3.LUT R8, R6, 0x8, RZ, 0xfc, !PT ;  /* 0x0000000806087812 */ /* 0x000fe200078efcff */
[C---:B0-----:R-:W-:Y:S02]  /*17430*/  FMUL.FTZ R7, R13.reuse, R60 ;  /* 0x0000003c0d077220 */ /* 0x041fe40000410000 */
        /* <DEDUP_REMOVED lines=14> */
[C---:B---3--:R-:W-:Y:S01]  /*17520*/  FMUL.FTZ R43, R13.reuse, R26 ;  /* 0x0000001a0d2b7220 */ /* 0x048fe20000410000 */
[----:B------:R-:W-:Y:S01]  /*17530*/  FMUL.FTZ R13, R13, R38 ;  /* 0x000000260d0d7220 */ /* 0x000fe20000410000 */
[--C-:B-1----:R-:W-:Y:S01]  /*17540*/  IMAD.MOV.U32 R9, RZ, RZ, R5.reuse ;  /* 0x000000ffff097224 */ /* 0x102fe200078e0005 */
[----:B------:R-:W-:Y:S04]  /*17550*/  ST.E desc[UR40][R22.64+0x334], R51 ;  /* 0x0003343316007985 */ /* 0x000fe8000c101928 */
[----:B------:R-:W-:Y:S04]  /*17560*/  ST.E desc[UR40][R22.64+0x340], R53 ;  /* 0x0003403516007985 */ /* 0x000fe8000c101928 */
[----:B------:R0:W-:Y:S04]  /*17570*/  ST.E desc[UR40][R22.64+0x3e4], R7 ;  /* 0x0003e40716007985 */ /* 0x0001e8000c101928 */
[----:B------:R-:W-:Y:S04]  /*17580*/  ST.E desc[UR40][R22.64+0x404], R45 ;  /* 0x0004042d16007985 */ /* 0x000fe8000c101928 */
[----:B------:R1:W-:Y:S04]  /*17590*/  ST.E desc[UR40][R22.64+0x410], R25 ;  /* 0x0004101916007985 */ /* 0x0003e8000c101928 */
[----:B------:R2:W-:Y:S04]  /*175a0*/  ST.E desc[UR40][R22.64+0x414], R27 ;  /* 0x0004141b16007985 */ /* 0x0005e8000c101928 */
[----:B------:R-:W-:Y:S04]  /*175b0*/  ST.E desc[UR40][R22.64+0x420], R39 ;  /* 0x0004202716007985 */ /* 0x000fe8000c101928 */
[----:B------:R-:W-:Y:S04]  /*175c0*/  ST.E desc[UR40][R22.64+0x424], R47 ;  /* 0x0004242f16007985 */ /* 0x000fe8000c101928 */
[----:B------:R3:W-:Y:S04]  /*175d0*/  ST.E desc[UR40][R22.64+0x430], R49 ;  /* 0x0004303116007985 */ /* 0x0007e8000c101928 */
        /* <DEDUP_REMOVED lines=69> */
[----:B-----5:R-:W5:Y:S04]  /*17a30*/  LD.E R43, desc[UR40][R22.64+0x438] ;  /* 0x00043828162b7980 */ /* 0x020f68000c101900 */
[----:B------:R-:W5:Y:S04]  /*17a40*/  LD.E R39, desc[UR40][R22.64+0x43c] ;  /* 0x00043c2816277980 */ /* 0x000f68000c101900 */
[----:B------:R-:W5:Y:S04]  /*17a50*/  LD.E R13, desc[UR40][R22.64+0x448] ;  /* 0x00044828160d7980 */ /* 0x000f68000c101900 */
[----:B0-----:R-:W5:Y:S04]  /*17a60*/  LD.E R25, desc[UR40][R22.64+0x44c] ;  /* 0x00044c2816197980 */ /* 0x001f68000c101900 */
[----:B--2---:R-:W2:Y:S01]  /*17a70*/  LD.E R27, desc[UR40][R22.64+0x458] ;  /* 0x00045828161b7980 */ /* 0x004ea2000c101900 */
[----:B-1----:R-:W-:Y:S01]  /*17a80*/  SHF.R.U32.HI R102, RZ, 0x7, R102 ;  /* 0x00000007ff667819 */ /* 0x002fe20000011666 */
[C---:B------:R-:W-:Y:S01]  /*17a90*/  FMUL.FTZ R105, R12.reuse, R105 ;  /* 0x000000690c697220 */ /* 0x040fe20000410000 */
[C---:B------:R-:W-:Y:S01]  /*17aa0*/  FMUL.FTZ R51, R12.reuse, R51 ;  /* 0x000000330c337220 */ /* 0x040fe20000410000 */
[----:B------:R-:W-:-:S03]  /*17ab0*/  FMUL.FTZ R26, R12, R26 ;  /* 0x0000001a0c1a7220 */ /* 0x000fc60000410000 */
[----:B------:R-:W-:Y:S01]  /*17ac0*/  ST.E desc[UR40][R22.64+0x278], R105 ;  /* 0x0002786916007985 */ /* 0x000fe2000c101928 */
[----:B------:R-:W-:-:S03]  /*17ad0*/  FMUL.FTZ R107, R12, R107 ;  /* 0x0000006b0c6b7220 */ /* 0x000fc60000410000 */
[----:B------:R-:W-:Y:S01]  /*17ae0*/  ST.E desc[UR40][R22.64+0x3f8], R51 ;  /* 0x0003f83316007985 */ /* 0x000fe2000c101928 */
[----:B------:R-:W-:-:S03]  /*17af0*/  FMUL.FTZ R109, R12, R109 ;  /* 0x0000006d0c6d7220 */ /* 0x000fc60000410000 */
[----:B------:R0:W-:Y:S01]  /*17b00*/  ST.E desc[UR40][R22.64+0x45c], R26 ;  /* 0x00045c1a16007985 */ /* 0x0001e2000c101928 */
[C---:B------:R-:W-:Y:S01]  /*17b10*/  FMUL.FTZ R111, R12.reuse, R111 ;  /* 0x0000006f0c6f7220 */ /* 0x040fe20000410000 */
[C---:B------:R-:W-:Y:S01]  /*17b20*/  FMUL.FTZ R113, R12.reuse, R113 ;  /* 0x000000710c717220 */ /* 0x040fe20000410000 */
[----:B------:R-:W-:Y:S01]  /*17b30*/  FMUL.FTZ R115, R12, R115 ;  /* 0x000000730c737220 */ /* 0x000fe20000410000 */
[----:B0-----:R-:W-:Y:S02]  /*17b40*/  VIADD R26, R102, 0x8 ;  /* 0x00000008661a7836 */ /* 0x001fe40000000000 */
        /* <DEDUP_REMOVED lines=115> */
[----:B------:R-:W5:Y:S04]  /*18280*/  LD.E R24, desc[UR40][R2.64] ;  /* 0x0000002802187980 */ /* 0x000f68000c101900 */
[----:B------:R-:W5:Y:S04]  /*18290*/  LD.E.64 R12, desc[UR40][R22.64+0xa8] ;  /* 0x0000a828160c7980 */ /* 0x000f68000c101b00 */
        /* <DEDUP_REMOVED lines=9> */
[----:B------:R-:W4:Y:S04]  /*18330*/  LD.E R47, desc[UR40][R22.64+0x278] ;  /* 0x00027828162f7980 */ /* 0x000f28000c101900 */
[----:B0-----:R-:W4:Y:S04]  /*18340*/  LD.E R41, desc[UR40][R22.64+0x27c] ;  /* 0x00027c2816297980 */ /* 0x001f28000c101900 */
        /* <DEDUP_REMOVED lines=87> */
[----:B0-----:R-:W5:Y:S04]  /*188c0*/  LD.E R27, desc[UR40][R22.64+0x2b8] ;  /* 0x0002b828161b7980 */ /* 0x001f68000c101900 */
        /* <DEDUP_REMOVED lines=8> */
[----:B--2---:R-:W2:Y:S04]  /*18950*/  LD.E R55, desc[UR40][R22.64+0x300] ;  /* 0x0003002816377980 */ /* 0x004ea8000c101900 */
[----:B----4-:R-:W4:Y:S04]  /*18960*/  LD.E R57, desc[UR40][R22.64+0x308] ;  /* 0x0003082816397980 */ /* 0x010f28000c101900 */
[----:B------:R-:W4:Y:S04]  /*18970*/  LD.E R59, desc[UR40][R22.64+0x310] ;  /* 0x00031028163b7980 */ /* 0x000f28000c101900 */
        /* <DEDUP_REMOVED lines=145> */
[----:B0-----:R-:W3:Y:S01]  /*19290*/  LDL R25, [R1+0x88] ;  /* 0x0000880001197983 */ /* 0x001ee20000100800 */
[----:B------:R-:W-:-:S02]  /*192a0*/  IMAD R12, R24, 0xc00, R12 ;  /* 0x00000c00180c7824 */ /* 0x000fc400078e020c */
[----:B-1----:R-:W-:Y:S01]  /*192b0*/  IMAD.MOV.U32 R27, RZ, RZ, R13 ;  /* 0x000000ffff1b7224 */ /* 0x002fe200078e000d */
[----:B------:R-:W-:Y:S01]  /*192c0*/  F2FP.BF16.F32.PACK_AB R154, R37, R154 ;  /* 0x0000009a259a723e */ /* 0x000fe200000010ff */
[----:B------:R-:W-:Y:S01]  /*192d0*/  VIADD R24, R12, 0x80 ;  /* 0x000000800c187836 */ /* 0x000fe20000000000 */
[----:B------:R-:W-:Y:S01]  /*192e0*/  F2FP.BF16.F32.PACK_AB R156, R156, R36 ;  /* 0x000000249c9c723e */ /* 0x000fe200000010ff */
[----:B------:R-:W-:Y:S01]  /*192f0*/  VIADD R26, R12, 0x100 ;  /* 0x000001000c1a7836 */ /* 0x000fe20000000000 */
[----:B------:R-:W-:Y:S01]  /*19300*/  R2UR UR15, R27 ;  /* 0x000000001b0f72ca */ /* 0x000fe200000e0000 */
[----:B------:R-:W3:Y:S01]  /*19310*/  LD.E R36, desc[UR40][R22.64+0x290] ;  /* 0x0002902816247980 */ /* 0x000ee2000c101900 */
        /* <DEDUP_REMOVED lines=14> */
[----:B------:R-:W3:Y:S04]  /*19400*/  LD.E R29, desc[UR40][R22.64+0x274] ;  /* 0x00027428161d7980 */ /* 0x000ee8000c101900 */
[----:B------:R-:W3:Y:S04]  /*19410*/  LD.E R28, desc[UR40][R22.64+0x270] ;  /* 0x00027028161c7980 */ /* 0x000ee8000c101900 */
[----:B------:R-:W3:Y:S04]  /*19420*/  LD.E R30, desc[UR40][R22.64+0x278] ;  /* 0x00027828161e7980 */ /* 0x000ee8000c101900 */
[----:B------:R-:W3:Y:S04]  /*19430*/  LD.E R32, desc[UR40][R22.64+0x280] ;  /* 0x0002802816207980 */ /* 0x000ee8000c101900 */
[----:B------:R-:W3:Y:S04]  /*19440*/  LD.E R34, desc[UR40][R22.64+0x288] ;  /* 0x0002882816227980 */ /* 0x000ee8000c101900 */
[----:B------:R-:W3:Y:S04]  /*19450*/  LD.E R37, desc[UR40][R22.64+0x294] ;  /* 0x0002942816257980 */ /* 0x000ee8000c101900 */
        /* <DEDUP_REMOVED lines=17> */
[----:B--2---:R-:W5:Y:S04]  /*19570*/  LD.E R55, desc[UR40][R22.64+0x2dc] ;  /* 0x0002dc2816377980 */ /* 0x004f68000c101900 */
[----:B------:R-:W5:Y:S04]  /*19580*/  LD.E R56, desc[UR40][R22.64+0x2e0] ;  /* 0x0002e02816387980 */ /* 0x000f68000c101900 */
[----:B----4-:R-:W5:Y:S04]  /*19590*/  LD.E R57, desc[UR40][R22.64+0x2e4] ;  /* 0x0002e42816397980 */ /* 0x010f68000c101900 */
[----:B------:R-:W5:Y:S04]  /*195a0*/  LD.E R58, desc[UR40][R22.64+0x2e8] ;  /* 0x0002e828163a7980 */ /* 0x000f68000c101900 */
[----:B------:R-:W5:Y:S04]  /*195b0*/  LD.E R59, desc[UR40][R22.64+0x2ec] ;  /* 0x0002ec28163b7980 */ /* 0x000f68000c101900 */
[----:B------:R-:W5:Y:S04]  /*195c0*/  LD.E R60, desc[UR40][R22.64+0x2f0] ;  /* 0x0002f028163c7980 */ /* 0x000f68000c101900 */
[----:B---3--:R-:W5:Y:S04]  /*195d0*/  LD.E R61, desc[UR40][R22.64+0x2f4] ;  /* 0x0002f428163d7980 */ /* 0x008f68000c101900 */
        /* <DEDUP_REMOVED lines=38> */
[----:B------:R-:W-:Y:S01]  /*19840*/  ISETP.NE.U32.AND P1, PT, R25, RZ, PT ;  /* 0x000000ff1900720c */ /* 0x000fe20003f25070 */
[----:B------:R-:W-:-:S02]  /*19850*/  IMAD.MOV.U32 R25, RZ, RZ, R13 ;  /* 0x000000ffff197224 */ /* 0x000fc400078e000d */
[----:B------:R-:W5:Y:S03]  /*19860*/  LD.E R100, desc[UR40][R22.64+0x390] ;  /* 0x0003902816647980 */ /* 0x000f66000c101900 */
        /* <DEDUP_REMOVED lines=55> */
[----:B------:R-:W-:-:S02]  /*19be0*/  R2UR UR6, R12 ;  /* 0x000000000c0672ca */ /* 0x000fc400000e0000 */
[----:B------:R-:W-:Y:S02]  /*19bf0*/  R2UR UR7, R13 ;  /* 0x000000000d0772ca */ /* 0x000fe400000e0000 */
[----:B------:R-:W-:Y:S01]  /*19c00*/  F2FP.BF16.F32.PACK_AB R152, R15, R152 ;  /* 0x000000980f98723e */ /* 0x000fe200000010ff */
[----:B------:R-:W-:-:S03]  /*19c10*/  VOTEU.ANY UP0, P1 ;  /* 0x00000000003f7886 */ /* 0x000fc60000800100 */
[----:B-----5:R-:W-:-:S07]  /*19c20*/  WARPGROUP.ARRIVE ;  /* 0x00000000000079c5 */ /* 0x020fce0000000000 */
        /* <DEDUP_REMOVED lines=815> */
[----:B------:R-:W4:Y:S04]  /*1cf20*/  LD.E R11, desc[UR40][R22.64+0x260] ;  /* 0x00026028160b7980 */ /* 0x000f28000c101900 */
[----:B----4-:R4:W-:Y:S04]  /*1cf30*/  ST.E desc[UR40][R22.64+0x260], R11 ;  /* 0x0002600b16007985 */ /* 0x0109e8000c101928 */
[----:B------:R-:W5:Y:S04]  /*1cf40*/  LD.E R13, desc[UR40][R4.64] ;  /* 0x00000028040d7980 */ /* 0x000f68000c101900 */
[----:B-----5:R5:W-:Y:S04]  /*1cf50*/  ST.E desc[UR40][R4.64], R13 ;  /* 0x0000000d04007985 */ /* 0x020be8000c101928 */
[----:B------:R-:W2:Y:S04]  /*1cf60*/  LD.E R15, desc[UR40][R8.64] ;  /* 0x00000028080f7980 */ /* 0x000ea8000c101900 */
[----:B--2---:R2:W-:Y:S04]  /*1cf70*/  ST.E desc[UR40][R8.64], R15 ;  /* 0x0000000f08007985 */ /* 0x0045e8000c101928 */
[----:B------:R-:W3:Y:S04]  /*1cf80*/  LD.E R21, desc[UR40][R6.64] ;  /* 0x0000002806157980 */ /* 0x000ee8000c101900 */
[----:B---3--:R3:W-:Y:S04]  /*1cf90*/  ST.E desc[UR40][R6.64], R21 ;  /* 0x0000001506007985 */ /* 0x0087e8000c101928 */
[----:B0-----:R-:W3:Y:S04]  /*1cfa0*/  LD.E R25, desc[UR40][R22.64+0x270] ;  /* 0x0002702816197980 */ /* 0x001ee8000c101900 */
[----:B-1----:R-:W3:Y:S04]  /*1cfb0*/  LD.E R27, desc[UR40][R22.64+0x274] ;  /* 0x00027428161b7980 */ /* 0x002ee8000c101900 */
[----:B------:R-:W3:Y:S04]  /*1cfc0*/  LD.E R29, desc[UR40][R22.64+0x278] ;  /* 0x00027828161d7980 */ /* 0x000ee8000c101900 */
[----:B------:R-:W3:Y:S04]  /*1cfd0*/  LD.E R31, desc[UR40][R22.64+0x27c] ;  /* 0x00027c28161f7980 */ /* 0x000ee8000c101900 */
[----:B----4-:R-:W4:Y:S04]  /*1cfe0*/  LD.E R11, desc[UR40][R22.64+0x280] ;  /* 0x00028028160b7980 */ /* 0x010f28000c101900 */
[----:B------:R-:W4:Y:S04]  /*1cff0*/  LD.E R33, desc[UR40][R22.64+0x284] ;  /* 0x0002842816217980 */ /* 0x000f28000c101900 */
[----:B-----5:R-:W5:Y:S04]  /*1d000*/  LD.E R5, desc[UR40][R22.64+0x288] ;  /* 0x0002882816057980 */ /* 0x020f68000c101900 */
        /* <DEDUP_REMOVED lines=121> */
[----:B----4-:R0:W-:Y:S04]  /*1d7a0*/  ST.E desc[UR40][R22.64+0x280], R11 ;  /* 0x0002800b16007985 */ /* 0x0101e8000c101928 */
[----:B------:R0:W-:Y:S04]  /*1d7b0*/  ST.E desc[UR40][R22.64+0x284], R33 ;  /* 0x0002842116007985 */ /* 0x0001e8000c101928 */
[----:B-----5:R0:W-:Y:S04]  /*1d7c0*/  ST.E desc[UR40][R22.64+0x288], R5 ;  /* 0x0002880516007985 */ /* 0x0201e8000c101928 */
        /* <DEDUP_REMOVED lines=125> */
.L_x_12163:
[----:B------:R-:W-:Y:S05]  /*1dfa0*/  BSYNC B0 ;  /* 0x0000000000007941 */ /* 0x000fea0003800000 */
.L_x_12162:
[C---:B------:R-:W-:Y:S01]  /*1dfb0*/  ISETP.GT.AND P1, PT, R10.reuse, UR45, PT ;  /* 0x0000002d0a007c0c */ /* 0x040fe2000bf24270 */
[----:B------:R-:W-:-:S12]  /*1dfc0*/  VIADD R10, R10, 0xffffffff ;  /* 0xffffffff0a0a7836 */ /* 0x000fd80000000000 */
[----:B------:R-:W-:Y:S05]  /*1dfd0*/  @P1 BRA `(.L_x_12164) ;  /* 0xffffff5400281947 */ /* 0x000fea000383ffff */
.L_x_12137:
[----:B01----:R-:W0:Y:S01]  /*1dfe0*/  S2R R0, SR_TID.X ;  /* 0x0000000000007919 */ /* 0x003e220000002100 */
[----:B------:R-:W-:Y:S05]  /*1dff0*/  WARPSYNC.ALL ;  /* 0x0000000000007948 */ /* 0x000fea0003800000 */
[----:B0-----:R-:W-:-:S04]  /*1e000*/  SHF.R.U32.HI R0, RZ, 0x7, R0 ;  /* 0x00000007ff007819 */ /* 0x001fc80000011600 */
[----:B------:R-:W-:Y:S01]  /*1e010*/  IADD3 R145, -R0, 0xb, RZ ;  /* 0x0000000b00917810 */ /* 0x000fe20007ffe1ff */
[----:B------:R-:W2:Y:S04]  /*1e020*/  LDL R5, [R1+0x240] ;  /* 0x0002400001057983 */ /* 0x000ea80000100800 */
        /* <DEDUP_REMOVED lines=64> */
[----:B------:R-:W5:Y:S04]  /*1e430*/  LDL R138, [R1+0x21c] ;  /* 0x00021c00018a7983 */ /* 0x000f680000100800 */
[----:B--2---:R-:W0:Y:S02]  /*1e440*/  SHFL.BFLY PT, R0, R5, 0x2, 0x1f ;  /* 0x0c401f0005007f89 */ /* 0x004e2400000e0000 */
[----:B0-----:R-:W-:-:S05]  /*1e450*/  FADD.FTZ R0, R5, R0 ;  /* 0x0000000005007221 */ /* 0x001fca0000010000 */
[----:B------:R-:W0:Y:S02]  /*1e460*/  SHFL.BFLY PT, R3, R0, 0x1, 0x1f ;  /* 0x0c201f0000037f89 */ /* 0x000e2400000e0000 */
[----:B0-----:R-:W-:-:S05]  /*1e470*/  FADD.FTZ R2, R0, R3 ;  /* 0x0000000300027221 */ /* 0x001fca0000010000 */
[----:B------:R-:W-:Y:S04]  /*1e480*/  STL [R1+0x240], R2 ;  /* 0x0002400201007387 */ /* 0x000fe80000100800 */
[----:B------:R-:W2:Y:S04]  /*1e490*/  LDL R143, [R1+0x240] ;  /* 0x00024000018f7983 */ /* 0x000ea80000100800 */
[----:B---3--:R-:W0:Y:S02]  /*1e4a0*/  SHFL.BFLY PT, R3, R6, 0x2, 0x1f ;  /* 0x0c401f0006037f89 */ /* 0x008e2400000e0000 */
[----:B0-----:R-:W-:Y:S01]  /*1e4b0*/  FADD.FTZ R3, R3, R6 ;  /* 0x0000000603037221 */ /* 0x001fe20000010000 */
[----:B----4-:R-:W-:Y:S01]  /*1e4c0*/  VIADD R0, R4, 0x1 ;  /* 0x0000000104007836 */ /* 0x010fe20000000000 */
[----:B------:R-:W3:Y:S04]  /*1e4d0*/  LDL.64 R6, [R1+0x428] ;  /* 0x0004280001067983 */ /* 0x000ee80000100a00 */
[----:B------:R-:W0:Y:S01]  /*1e4e0*/  SHFL.BFLY PT, R140, R3, 0x1, 0x1f ;  /* 0x0c201f00038c7f89 */ /* 0x000e2200000e0000 */
[----:B------:R-:W-:-:S03]  /*1e4f0*/  ISETP.NE.AND P2, PT, R0, 0x2, PT ;  /* 0x000000020000780c */ /* 0x000fc60003f45270 */
[----:B------:R-:W4:Y:S10]  /*1e500*/  LDL.64 R4, [R1+0x448] ;  /* 0x0004480001047983 */ /* 0x000f340000100a00 */
[----:B------:R-:W4:Y:S01]  /*1e510*/  @!P2 LDL R137, [R1+0x214] ;  /* 0x000214000189a983 */ /* 0x000f220000100800 */
[----:B0-----:R-:W-:-:S03]  /*1e520*/  FADD.FTZ R140, R3, R140 ;  /* 0x0000008c038c7221 */ /* 0x001fc60000010000 */
[----:B------:R-:W3:Y:S01]  /*1e530*/  LDL.64 R2, [R1+0x290] ;  /* 0x0002900001027983 */ /* 0x000ee20000100a00 */
[----:B------:R0:W-:Y:S08]  /*1e540*/  BAR.ARV R145, 0x100 ;  /* 0x000400910000751d */ /* 0x0001f00000002000 */
[----:B------:R-:W-:Y:S06]  /*1e550*/  BAR.ARV 0x8, 0x180 ;  /* 0x0206000000007b1d */ /* 0x000fec0000002000 */
[----:B------:R-:W-:-:S13]  /*1e560*/  FSETP.NE.FTZ.AND P1, PT, R140, RZ, PT ;  /* 0x000000ff8c00720b */ /* 0x000fda0003f35000 */
[----:B------:R-:W4:Y:S04]  /*1e570*/  @P1 LDL R142, [R1+0x250] ;  /* 0x00025000018e1983 */ /* 0x000f280000100800 */
[----:B------:R-:W4:Y:S01]  /*1e580*/  @P1 LDL R141, [R1+0x234] ;  /* 0x00023400018d1983 */ /* 0x000f220000100800 */
[----:B--2---:R-:W-:-:S13]  /*1e590*/  FSETP.NE.FTZ.AND P0, PT, R143, RZ, PT ;  /* 0x000000ff8f00720b */ /* 0x004fda0003f15000 */
[----:B------:R-:W2:Y:S04]  /*1e5a0*/  @P0 LDL R144, [R1+0x250] ;  /* 0x0002500001900983 */ /* 0x000ea80000100800 */
[----:B------:R-:W2:Y:S01]  /*1e5b0*/  @P0 LDL R147, [R1+0x230] ;  /* 0x0002300001930983 */ /* 0x000ea20000100800 */
[----:B------:R-:W-:-:S06]  /*1e5c0*/  IMAD.MOV.U32 R139, RZ, RZ, RZ ;  /* 0x000000ffff8b7224 */ /* 0x000fcc00078e00ff */
[----:B------:R-:W5:Y:S08]  /*1e5d0*/  @P0 MUFU.RCP R139, R143 ;  /* 0x0000008f008b0308 */ /* 0x000f700000001000 */
[----:B------:R-:W1:Y:S01]  /*1e5e0*/  @P0 MUFU.LG2 R146, R143 ;  /* 0x0000008f00920308 */ /* 0x000e620000000c00 */
[-C--:B-----5:R-:W-:Y:S01]  /*1e5f0*/  FMUL.FTZ R131, R131, R139.reuse ;  /* 0x0000008b83837220 */ /* 0x0a0fe20000410000 */
[----:B------:R-:W-:-:S06]  /*1e600*/  FMUL.FTZ R130, R130, R139 ;  /* 0x0000008b82827220 */ /* 0x000fcc0000410000 */
[----:B------:R-:W-:Y:S01]  /*1e610*/  @P1 MUFU.LG2 R148, R140 ;  /* 0x0000008c00941308 */ /* 0x000fe20000000c00 */
[----:B------:R5:W-:Y:S02]  /*1e620*/  STL.64 [R1+0x280], R130 ;  /* 0x0002808201007387 */ /* 0x000be40000100a00 */
[----:B-----5:R-:W-:-:S06]  /*1e630*/  IMAD.MOV.U32 R130, RZ, RZ, RZ ;  /* 0x000000ffff827224 */ /* 0x020fcc00078e00ff */
[----:B------:R-:W5:Y:S01]  /*1e640*/  @P1 MUFU.RCP R130, R140 ;  /* 0x0000008c00821308 */ /* 0x000f620000001000 */
[----:B-1----:R-:W-:Y:S01]  /*1e650*/  @P0 FMUL.FTZ R149, R146, 0.69314718246459960938 ;  /* 0x3f31721892950820 */ /* 0x002fe20000410000 */
[-C--:B---3--:R-:W-:Y:S01]  /*1e660*/  FMUL.FTZ R3, R3, R139.reuse ;  /* 0x0000008b03037220 */ /* 0x088fe20000410000 */
        /* <DEDUP_REMOVED lines=122> */
[-C--:B----4-:R-:W-:Y:S01]  /*1ee10*/  FMUL.FTZ R5, R5, R130.reuse ;  /* 0x0000008205057220 */ /* 0x090fe20000410000 */
[-C--:B------:R-:W-:Y:S01]  /*1ee20*/  FMUL.FTZ R4, R4, R130.reuse ;  /* 0x0000008204047220 */ /* 0x080fe20000410000 */
[-C--:B------:R-:W-:Y:S01]  /*1ee30*/  FMUL.FTZ R9, R9, R130.reuse ;  /* 0x0000008209097220 */ /* 0x080fe20000410000 */
[----:B------:R-:W-:Y:S01]  /*1ee40*/  FMUL.FTZ R8, R8, R130 ;  /* 0x0000008208087220 */ /* 0x000fe20000410000 */
[----:B------:R-:W-:Y:S01]  /*1ee50*/  VIADD R136, R136, 0x1 ;  /* 0x0000000188887836 */ /* 0x000fe20000000000 */
[----:B-1----:R-:W-:Y:S01]  /*1ee60*/  @!P2 LOP3.LUT R2, R137, 0x1, RZ, 0x3c, !PT ;  /* 0x000000018902a812 */ /* 0x002fe200078e3cff */
[----:B------:R-:W-:Y:S01]  /*1ee70*/  VIADD R138, R138, 0x1 ;  /* 0x000000018a8a7836 */ /* 0x000fe20000000000 */
[----:B------:R0:W-:Y:S04]  /*1ee80*/  STL [R1+0x244], R140 ;  /* 0x0002448c01007387 */ /* 0x0001e80000100800 */
        /* <DEDUP_REMOVED lines=24> */
[----:B------:R0:W-:Y:S01]  /*1f010*/  STL.64 [R1+0x3f0], R88 ;  /* 0x0003f05801007387 */ /* 0x0001e20000100a00 */
[----:B--2---:R-:W-:Y:S01]  /*1f020*/  @P0 FMUL.FTZ R146, R144, 0.69314718246459960938 ;  /* 0x3f31721890920820 */ /* 0x004fe20000410000 */
[----:B------:R-:W-:-:S03]  /*1f030*/  IMAD.MOV.U32 R144, RZ, RZ, -0x800000 ;  /* 0xff800000ff907424 */ /* 0x000fc600078e00ff */
[----:B------:R-:W-:Y:S01]  /*1f040*/  @P0 FFMA.FTZ R144, R146, R147, R149 ;  /* 0x0000009392900223 */ /* 0x000fe20000010095 */
[----:B------:R-:W-:Y:S01]  /*1f050*/  @P1 FMUL.FTZ R147, R148, 0.69314718246459960938 ;  /* 0x3f31721894931820 */ /* 0x000fe20000410000 */
[----:B------:R-:W-:Y:S01]  /*1f060*/  @P1 FMUL.FTZ R146, R142, 0.69314718246459960938 ;  /* 0x3f3172188e921820 */ /* 0x000fe20000410000 */
[----:B------:R-:W-:-:S03]  /*1f070*/  IMAD.MOV.U32 R142, RZ, RZ, -0x800000 ;  /* 0xff800000ff8e7424 */ /* 0x000fc600078e00ff */
[----:B------:R-:W-:Y:S01]  /*1f080*/  @P1 FFMA.FTZ R142, R146, R141, R147 ;  /* 0x0000008d928e1223 */ /* 0x000fe20000010093 */
        /* <DEDUP_REMOVED lines=40> */
[----:B------:R0:W-:Y:S04]  /*1f310*/  STL [R1+0x218], R136 ;  /* 0x0002188801007387 */ /* 0x0001e80000100800 */
[----:B------:R0:W-:Y:S04]  /*1f320*/  @!P2 STL [R1+0x214], R2 ;  /* 0x000214020100a387 */ /* 0x0001e80000100800 */
[----:B------:R0:W-:Y:S04]  /*1f330*/  STL [R1+0x21c], R138 ;  /* 0x00021c8a01007387 */ /* 0x0001e80000100800 */
[----:B------:R0:W-:Y:S01]  /*1f340*/  @!P2 STL [R1+0x210], RZ ;  /* 0x000210ff0100a387 */ /* 0x0001e20000100800 */
[----:B------:R-:W-:-:S13]  /*1f350*/  PLOP3.LUT P0, PT, PT, PT, PT, 0x8, 0x0 ;  /* 0x000000000000781c */ /* 0x000fda0003f0e170 */
.L_x_12076:
[----:B------:R-:W1:Y:S01]  /*1f360*/  S2R R3, SR_CgaCtaId ;  /* 0x0000000000037919 */ /* 0x000e620000008800 */
[----:B0-----:R-:W-:Y:S01]  /*1f370*/  MOV R0, 0x400 ;  /* 0x0000040000007802 */ /* 0x001fe20000000f00 */
[----:B------:R-:W-:Y:S01]  /*1f380*/  BSSY B0, `(.L_x_12165) ;  /* 0x00004aa000007945 */ /* 0x000fe20003800000 */
[----:B------:R-:W-:Y:S02]  /*1f390*/  BAR.SYNC.DEFER_BLOCKING 0x5, 0x180 ;  /* 0x0146000000007b1d */ /* 0x000fe40000010000 */
[----:B-1----:R-:W-:-:S05]  /*1f3a0*/  LEA R0, R3, R0, 0x18 ;  /* 0x0000000003007211 */ /* 0x002fca00078ec0ff */
[----:B------:R-:W0:Y:S02]  /*1f3b0*/  LDS.128 R4, [R0+0x324d0] ;  /* 0x0324d00000047984 */ /* 0x000e240000000c00 */
[----:B0-----:R-:W-:Y:S02]  /*1f3c0*/  R2UR UR5, R5 ;  /* 0x00000000050572ca */ /* 0x001fe400000e0000 */
[----:B------:R-:W-:Y:S02]  /*1f3d0*/  R2UR UR7, R6 ;  /* 0x00000000060772ca */ /* 0x000fe400000e0000 */
[----:B------:R-:W-:Y:S01]  /*1f3e0*/  R2UR UR6, R7 ;  /* 0x00000000070672ca */ /* 0x000fe200000e0000 */
[----:B------:R-:W-:Y:S06]  /*1f3f0*/  BAR.ARV 0x4, 0x180 ;  /* 0x0106000000007b1d */ /* 0x000fec0000002000 */
[----:B------:R-:W-:Y:S08]  /*1f400*/  @P0 BRA `(.L_x_12166) ;  /* 0x0000003800ec0947 */ /* 0x000ff00003800000 */
[----:B------:R-:W2:Y:S01]  /*1f410*/  LDL R20, [R1+0x4d4] ;  /* 0x0004d40001147983 */ /* 0x000ea20000100800 */
[----:B------:R-:W-:Y:S01]  /*1f420*/  ULDC.64 UR8, c[0x0][0xd00] ;  /* 0x0003400000087ab9 */ /* 0x000fe20000000a00 */
[----:B------:R-:W-:Y:S02]  /*1f430*/  ULDC.64 UR10, c[0x0][0xd00] ;  /* 0x00034000000a7ab9 */ /* 0x000fe40000000a00 */
[----:B------:R-:W3:Y:S04]  /*1f440*/  LDL.128 R136, [R1+0x260] ;  /* 0x0002600001887983 */ /* 0x000ee80000100c00 */
[----:B------:R-:W4:Y:S04]  /*1f450*/  LDL.128 R4, [R1+0x270] ;  /* 0x0002700001047983 */ /* 0x000f280000100c00 */
        /* <DEDUP_REMOVED lines=29> */
[----:B------:R-:W4:Y:S01]  /*1f630*/  LDL.128 R132, [R1+0x450] ;  /* 0x0004500001847983 */ /* 0x000f220000100c00 */
[----:B------:R-:W0:Y:S01]  /*1f640*/  S2R R21, SR_SWINHI ;  /* 0x0000000000157919 */ /* 0x000e220000002f00 */
[----:B------:R-:W-:-:S02]  /*1f650*/  MOV R2, R0 ;  /* 0x0000000000027202 */ /* 0x000fc40000000f00 */
[----:B0-----:R-:W-:Y:S01]  /*1f660*/  MOV R3, R21 ;  /* 0x0000001500037202 */ /* 0x001fe20000000f00 */
[----:B------:R-:W-:Y:S01]  /*1f670*/  UIMAD.WIDE UR8, UR38, 0x4, UR8 ;  /* 0x00000004260878a5 */ /* 0x000fe2000f8e0208 */
[----:B------:R-:W-:Y:S01]  /*1f680*/  ULDC UR4, c[0x0][0xb88] ;  /* 0x0002e20000047ab9 */ /* 0x000fe20000000800 */
[----:B--2---:R-:W-:-:S03]  /*1f690*/  IMAD.WIDE R20, R20, 0x2, R2 ;  /* 0x0000000214147825 */ /* 0x004fc600078e0202 */
[----:B------:R-:W-:Y:S02]  /*1f6a0*/  LOP3.LUT R141, R20, 0x380, RZ, 0xc0, !PT ;  /* 0x00000380148d7812 */ /* 0x000fe400078ec0ff */
[----:B---3--:R-:W-:Y:S02]  /*1f6b0*/  F2FP.BF16.F32.PACK_AB R136, R137, R136 ;  /* 0x000000888988723e */ /* 0x008fe400000010ff */
[----:B------:R-:W-:Y:S02]  /*1f6c0*/  SHF.R.U64 R141, R141, 0x3, RZ ;  /* 0x000000038d8d7819 */ /* 0x000fe400000012ff */
[----:B------:R-:W-:Y:S02]  /*1f6d0*/  F2FP.BF16.F32.PACK_AB R137, R139, R138 ;  /* 0x0000008a8b89723e */ /* 0x000fe400000010ff */
[----:B------:R-:W-:Y:S01]  /*1f6e0*/  LOP3.LUT R140, R141, R20, RZ, 0x3c, !PT ;  /* 0x000000148d8c7212 */ /* 0x000fe200078e3cff */
[----:B------:R-:W-:Y:S01]  /*1f6f0*/  IMAD.MOV.U32 R141, RZ, RZ, R21 ;  /* 0x000000ffff8d7224 */ /* 0x000fe200078e0015 */
[----:B----4-:R-:W-:-:S02]  /*1f700*/  F2FP.BF16.F32.PACK_AB R138, R5, R4 ;  /* 0x00000004058a723e */ /* 0x010fc400000010ff */
[C---:B------:R-:W-:Y:S02]  /*1f710*/  IADD3 R5, P1, R20.reuse, 0x20, RZ ;  /* 0x0000002014057810 */ /* 0x040fe40007f3e0ff */
[----:B------:R-:W-:Y:S02]  /*1f720*/  F2FP.BF16.F32.PACK_AB R139, R7, R6 ;  /* 0x00000006078b723e */ /* 0x000fe400000010ff */
[----:B------:R-:W-:Y:S02]  /*1f730*/  LOP3.LUT R4, R5, 0x380, RZ, 0xc0, !PT ;  /* 0x0000038005047812 */ /* 0x000fe400078ec0ff */
[----:B------:R-:W-:Y:S01]  /*1f740*/  MOV R140, R140 ;  /* 0x0000008c008c7202 */ /* 0x000fe20000000f00 */
[----:B------:R-:W-:Y:S01]  /*1f750*/  BAR.SYNC.DEFER_BLOCKING 0x1, 0x100 ;  /* 0x0044000000007b1d */ /* 0x000fe20000010000 */
[----:B------:R-:W-:Y:S02]  /*1f760*/  IADD3 R7, P0, R20, 0x40, RZ ;  /* 0x0000004014077810 */ /* 0x000fe40007f1e0ff */
[----:B------:R-:W-:-:S02]  /*1f770*/  SHF.R.U64 R4, R4, 0x3, RZ ;  /* 0x0000000304047819 */ /* 0x000fc400000012ff */
[----:B------:R-:W-:Y:S02]  /*1f780*/  LOP3.LUT R6, R7, 0x380, RZ, 0xc0, !PT ;  /* 0x0000038007067812 */ /* 0x000fe400078ec0ff */
[----:B------:R-:W-:Y:S02]  /*1f790*/  F2FP.BF16.F32.PACK_AB R8, R9, R8 ;  /* 0x000000080908723e */ /* 0x000fe400000010ff */
[----:B------:R-:W-:Y:S02]  /*1f7a0*/  F2FP.BF16.F32.PACK_AB R9, R11, R10 ;  /* 0x0000000a0b09723e */ /* 0x000fe400000010ff */
[----:B------:R-:W-:Y:S02]  /*1f7b0*/  F2FP.BF16.F32.PACK_AB R10, R13, R12 ;  /* 0x0000000c0d0a723e */ /* 0x000fe400000010ff */
[----:B------:R-:W-:Y:S01]  /*1f7c0*/  IADD3 R149, P5, R20, 0x4040, RZ ;  /* 0x0000404014957810 */ /* 0x000fe20007fbe0ff */
[----:B------:R0:W-:Y:S03]  /*1f7d0*/  STSM.16.M88.4 [R140], R136 ;  /* 0x000000888c007844 */ /* 0x0001e60000000200 */
[----:B------:R-:W-:Y:S01]  /*1f7e0*/  LOP3.LUT R148, R149, 0x380, RZ, 0xc0, !PT ;  /* 0x0000038095947812 */ /* 0x000fe200078ec0ff */
[----:B0-----:R-:W-:Y:S01]  /*1f7f0*/  IMAD.X R137, RZ, RZ, R21, P1 ;  /* 0x000000ffff897224 */ /* 0x001fe200008e0615 */
[----:B------:R-:W-:-:S02]  /*1f800*/  LOP3.LUT R136, R4, R5, RZ, 0x3c, !PT ;  /* 0x0000000504887212 */ /* 0x000fc400078e3cff */
[----:B------:R-:W-:Y:S02]  /*1f810*/  SHF.R.U64 R4, R6, 0x3, RZ ;  /* 0x0000000306047819 */ /* 0x000fe400000012ff */
[----:B------:R-:W-:Y:S02]  /*1f820*/  MOV R136, R136 ;  /* 0x0000008800887202 */ /* 0x000fe40000000f00 */
[----:B------:R-:W-:Y:S02]  /*1f830*/  IADD3 R137, P6, R20, 0x4020, RZ ;  /* 0x0000402014897810 */ /* 0x000fe40007fde0ff */
[----:B------:R-:W-:Y:S02]  /*1f840*/  LOP3.LUT R4, R4, R7, RZ, 0x3c, !PT ;  /* 0x0000000704047212 */ /* 0x000fe400078e3cff */
[----:B------:R-:W-:Y:S02]  /*1f850*/  IADD3 R7, P3, R20, 0x4000, RZ ;  /* 0x0000400014077810 */ /* 0x000fe40007f7e0ff */
[----:B------:R-:W-:-:S02]  /*1f860*/  LOP3.LUT R12, R137, 0x380, RZ, 0xc0, !PT ;  /* 0x00000380890c7812 */ /* 0x000fc400078ec0ff */
[----:B------:R-:W-:Y:S02]  /*1f870*/  LOP3.LUT R5, R7, 0x380, RZ, 0xc0, !PT ;  /* 0x0000038007057812 */ /* 0x000fe400078ec0ff */
[----:B------:R-:W-:Y:S02]  /*1f880*/  SHF.R.U64 R12, R12, 0x3, RZ ;  /* 0x000000030c0c7819 */ /* 0x000fe400000012ff */
[----:B------:R-:W-:Y:S02]  /*1f890*/  IADD3 R141, P4, R20, 0x60, RZ ;  /* 0x00000060148d7810 */ /* 0x000fe40007f9e0ff */
[----:B------:R-:W-:Y:S02]  /*1f8a0*/  F2FP.BF16.F32.PACK_AB R11, R15, R14 ;  /* 0x0000000e0f0b723e */ /* 0x000fe400000010ff */
[----:B------:R-:W-:Y:S02]  /*1f8b0*/  SHF.R.U64 R148, R148, 0x3, RZ ;  /* 0x0000000394947819 */ /* 0x000fe400000012ff */
[----:B------:R-:W-:-:S02]  /*1f8c0*/  SHF.R.U64 R14, R5, 0x3, RZ ;  /* 0x00000003050e7819 */ /* 0x000fc400000012ff */
[----:B------:R-:W-:Y:S02]  /*1f8d0*/  LOP3.LUT R12, R12, R137, RZ, 0x3c, !PT ;  /* 0x000000890c0c7212 */ /* 0x000fe400078e3cff */
[C---:B------:R-:W-:Y:S02]  /*1f8e0*/  IADD3 R147, P2, R20.reuse, 0x4060, RZ ;  /* 0x0000406014937810 */ /* 0x040fe40007f5e0ff */
[----:B------:R-:W-:Y:S01]  /*1f8f0*/  IADD3 R137, P1, R20, 0x8000, RZ ;  /* 0x0000800014897810 */ /* 0x000fe20007f3e0ff */
[----:B------:R0:W-:Y:S01]  /*1f900*/  STSM.16.M88.4 [R136], R8 ;  /* 0x0000000888007844 */ /* 0x0001e20000000200 */
[----:B------:R-:W-:Y:S02]  /*1f910*/  LOP3.LUT R6, R141, 0x380, RZ, 0xc0, !PT ;  /* 0x000003808d067812 */ /* 0x000fe400078ec0ff */
[----:B------:R-:W-:Y:S01]  /*1f920*/  LOP3.LUT R148, R148, R149, RZ, 0x3c, !PT ;  /* 0x0000009594947212 */ /* 0x000fe200078e3cff */
[----:B------:R-:W-:Y:S01]  /*1f930*/  IMAD.X R149, RZ, RZ, R21, P5 ;  /* 0x000000ffff957224 */ /* 0x000fe200028e0615 */
[----:B------:R-:W-:-:S02]  /*1f940*/  LOP3.LUT R14, R14, R7, RZ, 0x3c, !PT ;  /* 0x000000070e0e7212 */ /* 0x000fc400078e3cff */
[----:B------:R-:W-:Y:S02]  /*1f950*/  LOP3.LUT R146, R147, 0x380, RZ, 0xc0, !PT ;  /* 0x0000038093927812 */ /* 0x000fe400078ec0ff */
[----:B------:R-:W-:Y:S02]  /*1f960*/  LOP3.LUT R7, R137, 0x380, RZ, 0xc0, !PT ;  /* 0x0000038089077812 */ /* 0x000fe400078ec0ff */
[----:B------:R-:W-:Y:S01]  /*1f970*/  SHF.R.U64 R6, R6, 0x3, RZ ;  /* 0x0000000306067819 */ /* 0x000fe200000012ff */
[--C-:B------:R-:W-:Y:S01]  /*1f980*/  IMAD.X R5, RZ, RZ, R21.reuse, P0 ;  /* 0x000000ffff057224 */ /* 0x100fe200000e0615 */
[----:B------:R-:W-:Y:S02]  /*1f990*/  SHF.R.U64 R146, R146, 0x3, RZ ;  /* 0x0000000392927819 */ /* 0x000fe400000012ff */
[C---:B0-----:R-:W-:Y:S02]  /*1f9a0*/  IADD3 R11, P5, R20.reuse, 0xc020, RZ ;  /* 0x0000c020140b7810 */ /* 0x041fe40007fbe0ff */
[----:B------:R-:W-:Y:S01]  /*1f9b0*/  SHF.R.U64 R136, R7, 0x3, RZ ;  /* 0x0000000307887819 */ /* 0x000fe200000012ff */
[--C-:B------:R-:W-:Y:S01]  /*1f9c0*/  IMAD.X R7, RZ, RZ, R21.reuse, P4 ;  /* 0x000000ffff077224 */ /* 0x100fe200020e0615 */
[----:B------:R-:W-:Y:S01]  /*1f9d0*/  LOP3.LUT R10, R11, 0x380, RZ, 0xc0, !PT ;  /* 0x000003800b0a7812 */ /* 0x000fe200078ec0ff */
[--C-:B------:R-:W-:Y:S01]  /*1f9e0*/  IMAD.X R15, RZ, RZ, R21.reuse, P3 ;  /* 0x000000ffff0f7224 */ /* 0x100fe200018e0615 */
[----:B------:R-:W-:Y:S01]  /*1f9f0*/  IADD3 R145, P0, R20, 0x8020, RZ ;  /* 0x0000802014917810 */ /* 0x000fe20007f1e0ff */
[----:B------:R-:W-:Y:S01]  /*1fa00*/  IMAD.X R13, RZ, RZ, R21, P6 ;  /* 0x000000ffff0d7224 */ /* 0x000fe200030e0615 */
[----:B------:R-:W-:-:S02]  /*1fa10*/  LOP3.LUT R6, R6, R141, RZ, 0x3c, !PT ;  /* 0x0000008d06067212 */ /* 0x000fc400078e3cff */
[----:B------:R-:W-:Y:S02]  /*1fa20*/  IADD3 R143, P4, R20, 0x8040, RZ ;  /* 0x00008040148f7810 */ /* 0x000fe40007f9e0ff */
[----:B------:R-:W-:Y:S01]  /*1fa30*/  LOP3.LUT R146, R146, R147, RZ, 0x3c, !PT ;  /* 0x0000009392927212 */ /* 0x000fe200078e3cff */
[--C-:B------:R-:W-:Y:S01]  /*1fa40*/  IMAD.X R147, RZ, RZ, R21.reuse, P2 ;  /* 0x000000ffff937224 */ /* 0x100fe200010e0615 */
[----:B------:R-:W-:Y:S02]  /*1fa50*/  IADD3 R141, P3, R20, 0x8060, RZ ;  /* 0x00008060148d7810 */ /* 0x000fe40007f7e0ff */
[----:B------:R-:W-:Y:S01]  /*1fa60*/  LOP3.LUT R136, R136, R137, RZ, 0x3c, !PT ;  /* 0x0000008988887212 */ /* 0x000fe200078e3cff */
[----:B------:R-:W-:Y:S01]  /*1fa70*/  IMAD.X R137, RZ, RZ, R21, P1 ;  /* 0x000000ffff897224 */ /* 0x000fe200008e0615 */
[----:B------:R-:W-:Y:S02]  /*1fa80*/  IADD3 R139, P6, R20, 0xc000, RZ ;  /* 0x0000c000148b7810 */ /* 0x000fe40007fde0ff */
[----:B------:R-:W-:-:S02]  /*1fa90*/  SHF.R.U64 R10, R10, 0x3, RZ ;  /* 0x000000030a0a7819 */ /* 0x000fc400000012ff */
[----:B------:R-:W-:Y:S02]  /*1faa0*/  LOP3.LUT R144, R145, 0x380, RZ, 0xc0, !PT ;  /* 0x0000038091907812 */ /* 0x000fe400078ec0ff */
[C---:B------:R-:W-:Y:S02]  /*1fab0*/  IADD3 R8, P2, R20.reuse, 0xc040, RZ ;  /* 0x0000c04014087810 */ /* 0x040fe40007f5e0ff */
[----:B------:R-:W-:Y:S02]  /*1fac0*/  LOP3.LUT R142, R143, 0x380, RZ, 0xc0, !PT ;  /* 0x000003808f8e7812 */ /* 0x000fe400078ec0ff */
[----:B------:R-:W-:Y:S02]  /*1fad0*/  IADD3 R20, P1, R20, 0xc060, RZ ;  /* 0x0000c06014147810 */ /* 0x000fe40007f3e0ff */
[----:B------:R-:W-:Y:S02]  /*1fae0*/  LOP3.LUT R140, R141, 0x380, RZ, 0xc0, !PT ;  /* 0x000003808d8c7812 */ /* 0x000fe400078ec0ff */
[----:B------:R-:W-:-:S02]  /*1faf0*/  LOP3.LUT R138, R139, 0x380, RZ, 0xc0, !PT ;  /* 0x000003808b8a7812 */ /* 0x000fc400078ec0ff */
[----:B------:R-:W-:Y:S02]  /*1fb00*/  LOP3.LUT R10, R10, R11, RZ, 0x3c, !PT ;  /* 0x0000000b0a0a7212 */ /* 0x000fe400078e3cff */
[----:B------:R-:W-:Y:S02]  /*1fb10*/  SHF.R.U64 R144, R144, 0x3, RZ ;  /* 0x0000000390907819 */ /* 0x000fe400000012ff */
[----:B------:R-:W-:Y:S02]  /*1fb20*/  LOP3.LUT R11, R8, 0x380, RZ, 0xc0, !PT ;  /* 0x00000380080b7812 */ /* 0x000fe400078ec0ff */
[----:B------:R-:W-:Y:S02]  /*1fb30*/  SHF.R.U64 R142, R142, 0x3, RZ ;  /* 0x000000038e8e7819 */ /* 0x000fe400000012ff */
[----:B------:R-:W-:Y:S02]  /*1fb40*/  LOP3.LUT R9, R20, 0x380, RZ, 0xc0, !PT ;  /* 0x0000038014097812 */ /* 0x000fe400078ec0ff */
[----:B------:R-:W-:-:S02]  /*1fb50*/  F2FP.BF16.F32.PACK_AB R24, R25, R24 ;  /* 0x000000181918723e */ /* 0x000fc400000010ff */
[----:B------:R-:W-:Y:S02]  /*1fb60*/  SHF.R.U64 R140, R140, 0x3, RZ ;  /* 0x000000038c8c7819 */ /* 0x000fe400000012ff */
[----:B------:R-:W-:Y:S02]  /*1fb70*/  F2FP.BF16.F32.PACK_AB R25, R27, R26 ;  /* 0x0000001a1b19723e */ /* 0x000fe400000010ff */
[----:B------:R-:W-:Y:S02]  /*1fb80*/  F2FP.BF16.F32.PACK_AB R32, R33, R32 ;  /* 0x000000202120723e */ /* 0x000fe400000010ff */
[----:B------:R-:W-:Y:S02]  /*1fb90*/  SHF.R.U64 R138, R138, 0x3, RZ ;  /* 0x000000038a8a7819 */ /* 0x000fe400000012ff */
[----:B------:R-:W-:Y:S02]  /*1fba0*/  MOV R4, R4 ;  /* 0x0000000400047202 */ /* 0x000fe40000000f00 */
[----:B------:R-:W-:-:S02]  /*1fbb0*/  F2FP.BF16.F32.PACK_AB R26, R29, R28 ;  /* 0x0000001c1d1a723e */ /* 0x000fc400000010ff */
[----:B------:R-:W-:Y:S02]  /*1fbc0*/  F2FP.BF16.F32.PACK_AB R27, R31, R30 ;  /* 0x0000001e1f1b723e */ /* 0x000fe400000010ff */
[----:B------:R-:W-:Y:S02]  /*1fbd0*/  F2FP.BF16.F32.PACK_AB R33, R35, R34 ;  /* 0x000000222321723e */ /* 0x000fe400000010ff */
[----:B------:R-:W-:Y:S02]  /*1fbe0*/  F2FP.BF16.F32.PACK_AB R40, R41, R40 ;  /* 0x000000282928723e */ /* 0x000fe400000010ff */
[----:B------:R-:W-:Y:S01]  /*1fbf0*/  LOP3.LUT R144, R144, R145, RZ, 0x3c, !PT ;  /* 0x0000009190907212 */ /* 0x000fe200078e3cff */
[----:B------:R-:W-:Y:S01]  /*1fc00*/  IMAD.X R145, RZ, RZ, R21, P0 ;  /* 0x000000ffff917224 */ /* 0x000fe200000e0615 */
[----:B------:R-:W-:Y:S02]  /*1fc10*/  SHF.R.U64 R11, R11, 0x3, RZ ;  /* 0x000000030b0b7819 */ /* 0x000fe400000012ff */
[----:B------:R-:W-:-:S02]  /*1fc20*/  MOV R6, R6 ;  /* 0x0000000600067202 */ /* 0x000fc40000000f00 */
[----:B------:R-:W-:Y:S02]  /*1fc30*/  F2FP.BF16.F32.PACK_AB R34, R37, R36 ;  /* 0x000000242522723e */ /* 0x000fe400000010ff */
[----:B------:R-:W-:Y:S02]  /*1fc40*/  F2FP.BF16.F32.PACK_AB R35, R39, R38 ;  /* 0x000000262723723e */ /* 0x000fe400000010ff */
[----:B------:R-:W-:Y:S02]  /*1fc50*/  F2FP.BF16.F32.PACK_AB R41, R43, R42 ;  /* 0x0000002a2b29723e */ /* 0x000fe400000010ff */
[----:B------:R-:W-:Y:S02]  /*1fc60*/  F2FP.BF16.F32.PACK_AB R48, R49, R48 ;  /* 0x000000303130723e */ /* 0x000fe400000010ff */
[----:B------:R-:W-:Y:S01]  /*1fc70*/  LOP3.LUT R142, R142, R143, RZ, 0x3c, !PT ;  /* 0x0000008f8e8e7212 */ /* 0x000fe200078e3cff */
[----:B------:R-:W-:Y:S01]  /*1fc80*/  IMAD.X R143, RZ, RZ, R21, P4 ;  /* 0x000000ffff8f7224 */ /* 0x000fe200020e0615 */
[----:B------:R-:W-:-:S02]  /*1fc90*/  SHF.R.U64 R9, R9, 0x3, RZ ;  /* 0x0000000309097819 */ /* 0x000fc400000012ff */
[----:B------:R-:W-:Y:S02]  /*1fca0*/  MOV R14, R14 ;  /* 0x0000000e000e7202 */ /* 0x000fe40000000f00 */
[----:B------:R-:W-:Y:S02]  /*1fcb0*/  F2FP.BF16.F32.PACK_AB R42, R45, R44 ;  /* 0x0000002c2d2a723e */ /* 0x000fe400000010ff */
[----:B------:R-:W-:Y:S02]  /*1fcc0*/  F2FP.BF16.F32.PACK_AB R43, R47, R46 ;  /* 0x0000002e2f2b723e */ /* 0x000fe400000010ff */
[----:B------:R-:W-:Y:S02]  /*1fcd0*/  F2FP.BF16.F32.PACK_AB R49, R51, R50 ;  /* 0x000000323331723e */ /* 0x000fe400000010ff */
[----:B------:R-:W-:Y:S02]  /*1fce0*/  F2FP.BF16.F32.PACK_AB R56, R57, R56 ;  /* 0x000000383938723e */ /* 0x000fe400000010ff */
[----:B------:R-:W-:Y:S01]  /*1fcf0*/  LOP3.LUT R140, R140, R141, RZ, 0x3c, !PT ;  /* 0x0000008d8c8c7212 */ /* 0x000fe200078e3cff */
[----:B------:R-:W-:Y:S01]  /*1fd00*/  IMAD.X R141, RZ, RZ, R21, P3 ;  /* 0x000000ffff8d7224 */ /* 0x000fe200018e0615 */
[----:B------:R-:W-:-:S02]  /*1fd10*/  MOV R12, R12 ;  /* 0x0000000c000c7202 */ /* 0x000fc40000000f00 */
[----:B------:R-:W-:Y:S02]  /*1fd20*/  F2FP.BF16.F32.PACK_AB R50, R53, R52 ;  /* 0x000000343532723e */ /* 0x000fe400000010ff */
[----:B------:R-:W-:Y:S02]  /*1fd30*/  F2FP.BF16.F32.PACK_AB R51, R55, R54 ;  /* 0x000000363733723e */ /* 0x000fe400000010ff */
[----:B------:R-:W-:Y:S02]  /*1fd40*/  F2FP.BF16.F32.PACK_AB R57, R59, R58 ;  /* 0x0000003a3b39723e */ /* 0x000fe400000010ff */
[----:B------:R-:W-:Y:S01]  /*1fd50*/  F2FP.BF16.F32.PACK_AB R64, R65, R64 ;  /* 0x000000404140723e */ /* 0x000fe200000010ff */
[----:B------:R0:W-:Y:S01]  /*1fd60*/  STSM.16.M88.4 [R4], R24 ;  /* 0x0000001804007844 */ /* 0x0001e20000000200 */
        /* <DEDUP_REMOVED lines=23> */
[----:B------:R-:W-:Y:S01]  /*1fee0*/  IMAD.X R21, RZ, RZ, R21, P1 ;  /* 0x000000ffff157224 */ /* 0x000fe200008e0615 */
[----:B------:R-:W-:Y:S01]  /*1fef0*/  MOV R144, R144 ;  /* 0x0000009000907202 */ /* 0x000fe20000000f00 */
[----:B------:R2:W-:Y:S01]  /*1ff00*/  STSM.16.M88.4 [R12], R48 ;  /* 0x000000300c007844 */ /* 0x0005e20000000200 */
[----:B------:R-:W-:-:S02]  /*1ff10*/  F2FP.BF16.F32.PACK_AB R82, R85, R84 ;  /* 0x000000545552723e */ /* 0x000fc400000010ff */
[----:B------:R-:W-:Y:S02]  /*1ff20*/  F2FP.BF16.F32.PACK_AB R96, R97, R96 ;  /* 0x000000606160723e */ /* 0x000fe400000010ff */
[----:B------:R-:W-:Y:S02]  /*1ff30*/  MOV R142, R142 ;  /* 0x0000008e008e7202 */ /* 0x000fe40000000f00 */
[----:B------:R-:W-:Y:S02]  /*1ff40*/  F2FP.BF16.F32.PACK_AB R104, R105, R104 ;  /* 0x000000686968723e */ /* 0x000fe400000010ff */
[----:B------:R-:W-:Y:S02]  /*1ff50*/  MOV R140, R140 ;  /* 0x0000008c008c7202 */ /* 0x000fe40000000f00 */
[----:B------:R-:W-:Y:S02]  /*1ff60*/  F2FP.BF16.F32.PACK_AB R112, R113, R112 ;  /* 0x000000707170723e */ /* 0x000fe400000010ff */
[----:B------:R-:W-:Y:S01]  /*1ff70*/  F2FP.BF16.F32.PACK_AB R120, R121, R120 ;  /* 0x000000787978723e */ /* 0x000fe200000010ff */
[----:B0-----:R-:W-:Y:S01]  /*1ff80*/  IMAD.U32 R4, RZ, RZ, UR8 ;  /* 0x00000008ff047e24 */ /* 0x001fe2000f8e00ff */
[----:B------:R-:W-:Y:S01]  /*1ff90*/  F2FP.BF16.F32.PACK_AB R83, R87, R86 ;  /* 0x000000565753723e */ /* 0x000fe200000010ff */
[----:B------:R-:W-:Y:S01]  /*1ffa0*/  IMAD.U32 R5, RZ, RZ, UR9 ;  /* 0x00000009ff057e24 */ /* 0x000fe2000f8e00ff */
[----:B------:R-:W-:Y:S01]  /*1ffb0*/  F2FP.BF16.F32.PACK_AB R89, R91, R90 ;  /* 0x0000005a5b59723e */ /* 0x000fe200000010ff */
[----:B------:R2:W-:Y:S01]  /*1ffc0*/  STSM.16.M88.4 [R148], R56 ;  /* 0x0000003894007844 */ /* 0x0005e20000000200 */
[----:B------:R-:W-:Y:S01]  /*1ffd0*/  F2FP.BF16.F32.PACK_AB R90, R93, R92 ;  /* 0x0000005c5d5a723e */ /* 0x000fe200000010ff */
[----:B------:R-:W-:Y:S01]  /*1ffe0*/  ULDC.64 UR8, c[0x0][0xd08] ;  /* 0x0003420000087ab9 */ /* 0x000fe20000000a00 */
[----:B------:R-:W-:Y:S01]  /*1fff0*/  F2FP.BF16.F32.PACK_AB R91, R95, R94 ;  /* 0x0000005e5f5b723e */ /* 0x000fe200000010ff */
[----:B------:R-:W0:Y:S01]  /*20000*/  LDC R76, c[0x0][0xce8] ;  /* 0x00033a00ff4c7b82 */ /* 0x000e220000000800 */
[----:B------:R-:W-:Y:S01]  /*20010*/  F2FP.BF16.F32.PACK_AB R97, R99, R98 ;  /* 0x000000626361723e */ /* 0x000fe200000010ff */
[----:B------:R2:W-:Y:S01]  /*20020*/  STSM.16.M88.4 [R146], R64 ;  /* 0x0000004092007844 */ /* 0x0005e20000000200 */
[----:B------:R-:W-:-:S02]  /*20030*/  F2FP.BF16.F32.PACK_AB R98, R101, R100 ;  /* 0x000000646562723e */ /* 0x000fc400000010ff */
[----:B------:R-:W-:Y:S02]  /*20040*/  F2FP.BF16.F32.PACK_AB R99, R103, R102 ;  /* 0x000000666763723e */ /* 0x000fe400000010ff */
[----:B------:R-:W-:Y:S01]  /*20050*/  F2FP.BF16.F32.PACK_AB R105, R107, R106 ;  /* 0x0000006a6b69723e */ /* 0x000fe200000010ff */
[----:B------:R2:W-:Y:S01]  /*20060*/  STSM.16.M88.4 [R136], R72 ;  /* 0x0000004888007844 */ /* 0x0005e20000000200 */
[----:B------:R-:W-:Y:S02]  /*20070*/  MOV R138, R138 ;  /* 0x0000008a008a7202 */ /* 0x000fe40000000f00 */
[----:B------:R-:W-:Y:S02]  /*20080*/  F2FP.BF16.F32.PACK_AB R106, R109, R108 ;  /* 0x0000006c6d6a723e */ /* 0x000fe400000010ff */
[----:B------:R-:W-:Y:S02]  /*20090*/  F2FP.BF16.F32.PACK_AB R107, R111, R110 ;  /* 0x0000006e6f6b723e */ /* 0x000fe400000010ff */
[----:B------:R-:W-:Y:S01]  /*200a0*/  F2FP.BF16.F32.PACK_AB R113, R115, R114 ;  /* 0x000000727371723e */ /* 0x000fe200000010ff */
[----:B------:R2:W-:Y:S01]  /*200b0*/  STSM.16.M88.4 [R144], R80 ;  /* 0x0000005090007844 */ /* 0x0005e20000000200 */
[----:B------:R-:W-:-:S02]  /*200c0*/  MOV R10, R10 ;  /* 0x0000000a000a7202 */ /* 0x000fc40000000f00 */
[----:B------:R-:W-:Y:S02]  /*200d0*/  F2FP.BF16.F32.PACK_AB R114, R117, R116 ;  /* 0x000000747572723e */ /* 0x000fe400000010ff */
[----:B------:R-:W-:Y:S02]  /*200e0*/  F2FP.BF16.F32.PACK_AB R115, R119, R118 ;  /* 0x000000767773723e */ /* 0x000fe400000010ff */
[----:B------:R-:W-:Y:S02]  /*200f0*/  F2FP.BF16.F32.PACK_AB R121, R123, R122 ;  /* 0x0000007a7b79723e */ /* 0x000fe400000010ff */
[----:B------:R-:W-:Y:S01]  /*20100*/  F2FP.BF16.F32.PACK_AB R128, R129, R128 ;  /* 0x000000808180723e */ /* 0x000fe200000010ff */
[----:B------:R2:W-:Y:S01]  /*20110*/  STSM.16.M88.4 [R142], R88 ;  /* 0x000000588e007844 */ /* 0x0005e20000000200 */
[----:B------:R-:W-:Y:S02]  /*20120*/  MOV R8, R8 ;  /* 0x0000000800087202 */ /* 0x000fe40000000f00 */
[----:B------:R-:W-:-:S02]  /*20130*/  F2FP.BF16.F32.PACK_AB R122, R125, R124 ;  /* 0x0000007c7d7a723e */ /* 0x000fc400000010ff */
[----:B------:R-:W-:Y:S02]  /*20140*/  F2FP.BF16.F32.PACK_AB R123, R127, R126 ;  /* 0x0000007e7f7b723e */ /* 0x000fe400000010ff */
[----:B------:R-:W-:Y:S01]  /*20150*/  F2FP.BF16.F32.PACK_AB R129, R131, R130 ;  /* 0x000000828381723e */ /* 0x000fe200000010ff */
[----:B------:R2:W-:Y:S01]  /*20160*/  STSM.16.M88.4 [R140], R96 ;  /* 0x000000608c007844 */ /* 0x0005e20000000200 */
[----:B------:R-:W-:Y:S02]  /*20170*/  MOV R20, R20 ;  /* 0x0000001400147202 */ /* 0x000fe40000000f00 */
[----:B------:R-:W-:Y:S02]  /*20180*/  F2FP.BF16.F32.PACK_AB R130, R133, R132 ;  /* 0x000000848582723e */ /* 0x000fe400000010ff */
[----:B------:R-:W-:Y:S01]  /*20190*/  F2FP.BF16.F32.PACK_AB R131, R135, R134 ;  /* 0x000000868783723e */ /* 0x000fe200000010ff */
[----:B------:R2:W-:Y:S01]  /*201a0*/  STSM.16.M88.4 [R138], R104 ;  /* 0x000000688a007844 */ /* 0x0005e20000000200 */
[----:B------:R-:W-:-:S03]  /*201b0*/  UISETP.NE.U32.AND UP0, UPT, UR8, URZ, UPT ;  /* 0x0000003f0800728c */ /* 0x000fc6000bf05070 */
[----:B------:R2:W-:Y:S01]  /*201c0*/  STSM.16.M88.4 [R10], R112 ;  /* 0x000000700a007844 */ /* 0x0005e20000000200 */
[----:B------:R-:W-:-:S03]  /*201d0*/  UISETP.NE.AND.EX UP0, UPT, UR9, URZ, UPT, UP0 ;  /* 0x0000003f0900728c */ /* 0x000fc6000bf05300 */
[----:B------:R2:W-:Y:S04]  /*201e0*/  STSM.16.M88.4 [R8], R120 ;  /* 0x0000007808007844 */ /* 0x0005e80000000200 */
[----:B------:R2:W-:Y:S01]  /*201f0*/  STSM.16.M88.4 [R20], R128 ;  /* 0x0000008014007844 */ /* 0x0005e20000000200 */
[----:B------:R-:W-:Y:S01]  /*20200*/  BAR.SYNC.DEFER_BLOCKING 0x1, 0x100 ;  /* 0x0044000000007b1d */ /* 0x000fe20000010000 */
[----:B------:R-:W-:Y:S02]  /*20210*/  ISETP.NE.U32.AND P1, PT, RZ, UR10, PT ;  /* 0x0000000aff007c0c */ /* 0x000fe4000bf25070 */
[----:B------:R-:W-:Y:S02]  /*20220*/  PLOP3.LUT P0, PT, PT, PT, UP0, 0x80, 0x0 ;  /* 0x000000000000781c */ /* 0x000fe40003f0f008 */
[----:B------:R-:W-:Y:S01]  /*20230*/  ISETP.NE.AND.EX P1, PT, RZ, UR11, PT, P1 ;  /* 0x0000000bff007c0c */ /* 0x000fe2000bf25310 */
[----:B------:R-:W-:-:S02]  /*20240*/  @UP0 ULDC.64 UR8, c[0x0][0xd08] ;  /* 0x0003420000080ab9 */ /* 0x000fc40000000a00 */
[----:B------:R-:W-:Y:S01]  /*20250*/  @UP0 UIMAD.WIDE UR8, UR38, 0x4, UR8 ;  /* 0x00000004260808a5 */ /* 0x000fe2000f8e0208 */
[----:B------:R-:W-:-:S09]  /*20260*/  IMAD.U32 R9, RZ, RZ, UR4 ;  /* 0x00000004ff097e24 */ /* 0x000fd2000f8e00ff */
[----:B------:R2:W5:Y:S01]  /*20270*/  @P1 LDG.E R11, desc[UR40][R4.64] ;  /* 0x00000028040b1981 */ /* 0x000562000c1e1900 */
[----:B-1----:R-:W-:Y:S01]  /*20280*/  IMAD.U32 R6, RZ, RZ, UR8 ;  /* 0x00000008ff067e24 */ /* 0x002fe2000f8e00ff */
[----:B------:R-:W-:Y:S01]  /*20290*/  UISETP.NE.AND UP0, UPT, UR44, URZ, UPT ;  /* 0x0000003f2c00728c */ /* 0x000fe2000bf05270 */
[----:B------:R-:W-:Y:S01]  /*202a0*/  IMAD.U32 R7, RZ, RZ, UR9 ;  /* 0x00000009ff077e24 */ /* 0x000fe2000f8e00ff */
[----:B------:R-:W-:-:S04]  /*202b0*/  ULDC UR4, c[0x0][0xbd4] ;  /* 0x0002f50000047ab9 */ /* 0x000fc80000000800 */
[----:B------:R2:W5:Y:S01]  /*202c0*/  @P0 LDG.E R9, desc[UR40][R6.64] ;  /* 0x0000002806090981 */ /* 0x000562000c1e1900 */
[----:B------:R-:W-:Y:S01]  /*202d0*/  USEL UR4, UR44, UR4, UP0 ;  /* 0x000000042c047287 */ /* 0x000fe20008000000 */
[----:B0-----:R-:W-:Y:S11]  /*202e0*/  @P0 BRA `(.L_x_12167) ;  /* 0x0000000000100947 */ /* 0x001ff60003800000 */
[----:B------:R-:W-:Y:S05]  /*202f0*/  @!P1 BRA `(.L_x_12167) ;  /* 0x00000000000c9947 */ /* 0x000fea0003800000 */
[----:B--2---:R-:W2:Y:S04]  /*20300*/  LDG.E R6, desc[UR40][R4.64] ;  /* 0x0000002804067981 */ /* 0x004ea8000c1e1900 */
[----:B-----5:R-:W2:Y:S02]  /*20310*/  LDG.E R9, desc[UR40][R4.64+0x4] ;  /* 0x0000042804097981 */ /* 0x020ea4000c1e1900 */
[----:B--2---:R-:W-:-:S07]  /*20320*/  IMAD.IADD R9, R9, 0x1, -R6 ;  /* 0x0000000109097824 */ /* 0x004fce00078e0a06 */
.L_x_12167:
[----:B--2---:R-:W2:Y:S04]  /*20330*/  LDL R4, [R1+0x4b8] ;  /* 0x0004b80001047983 */ /* 0x004ea80000100800 */
[----:B------:R-:W3:Y:S01]  /*20340*/  LDL R6, [R1+0x4d0] ;  /* 0x0004d00001067983 */ /* 0x000ee20000100800 */
[----:B-----5:R-:W-:Y:S02]  /*20350*/  IMAD R80, R9, R76, RZ ;  /* 0x0000004c09507224 */ /* 0x020fe400078e02ff */
[----:B------:R-:W-:Y:S01]  /*20360*/  VIADD R15, R178, UR39 ;  /* 0x00000027b20f7c36 */ /* 0x000fe20008000000 */
[----:B------:R-:W-:Y:S01]  /*20370*/  ISETP.NE.AND P2, PT, R76, 0x1, PT ;  /* 0x000000014c00780c */ /* 0x000fe20003f45270 */
[----:B------:R-:W-:Y:S01]  /*20380*/  UISETP.GT.AND UP1, UPT, UR4, 0x1, UPT ;  /* 0x000000010400788c */ /* 0x000fe2000bf24270 */
[----:B------:R-:W-:-:S03]  /*20390*/  UMOV UR19, 0xab8 ;  /* 0x00000ab800137882 */ /* 0x000fc60000000000 */
[----:B------:R-:W-:-:S08]  /*203a0*/  USEL UR19, UR19, 0xa78, UP1 ;  /* 0x00000a7813137887 */ /* 0x000fd00008800000 */
[----:B------:R-:W0:Y:S01]  /*203b0*/  @P2 LDC R5, c[0x0][0xcf0] ;  /* 0x00033c00ff052b82 */ /* 0x000e220000000800 */
[----:B------:R-:W-:Y:S01]  /*203c0*/  UISETP.NE.U32.AND UP0, UPT, UR10, URZ, UPT ;  /* 0x0000003f0a00728c */ /* 0x000fe2000bf05070 */
[----:B------:R-:W-:Y:S01]  /*203d0*/  UMOV UR4, URZ ;  /* 0x0000003f00047c82 */ /* 0x000fe20008000000 */
[----:B------:R-:W-:Y:S01]  /*203e0*/  USHF.R.S32.HI UR10, URZ, 0x1f, UR38 ;  /* 0x0000001f3f0a7899 */ /* 0x000fe20008011426 */
[----:B------:R-:W-:Y:S01]  /*203f0*/  @P1 R2UR UR4, R11 ;  /* 0x000000000b0412ca */ /* 0x000fe200000e0000 */
[----:B------:R-:W-:Y:S02]  /*20400*/  UISETP.NE.AND.EX UP0, UPT, UR11, URZ, UPT, UP0 ;  /* 0x0000003f0b00728c */ /* 0x000fe4000bf05300 */
[----:B------:R-:W-:Y:S02]  /*20410*/  USEL UR9, UR43, URZ, UP1 ;  /* 0x0000003f2b097287 */ /* 0x000fe40008800000 */
[----:B------:R-:W-:Y:S02]  /*20420*/  USEL UR8, UR38, URZ, !UP0 ;  /* 0x0000003f26087287 */ /* 0x000fe4000c000000 */
[----:B------:R-:W-:Y:S01]  /*20430*/  USEL UR18, UR10, URZ, !UP0 ;  /* 0x0000003f0a127287 */ /* 0x000fe2000c000000 */
[----:B------:R-:W-:-:S02]  /*20440*/  ULDC.64 UR12, c[0x0][UR19+0x220] ;  /* 0x00008800130c7abb */ /* 0x000fc40008000a00 */
[----:B------:R-:W-:Y:S01]  /*20450*/  ULDC.64 UR10, c[0x0][UR19+0x218] ;  /* 0x00008600130a7abb */ /* 0x000fe20008000a00 */
[----:B------:R-:W-:Y:S01]  /*20460*/  ULDC.64 UR14, c[0x0][UR19+0x228] ;  /* 0x00008a00130e7abb */ /* 0x000fe20008000a00 */
[----:B------:R-:W-:Y:S02]  /*20470*/  UIMAD UR13, UR13, UR8, URZ ;  /* 0x000000080d0d72a4 */ /* 0x000fe4000f8e023f */
[----:B------:R-:W-:Y:S02]  /*20480*/  UIMAD.WIDE.U32 UR16, UR10, UR37, URZ ;  /* 0x000000250a1072a5 */ /* 0x000fe4000f8e003f */
[----:B------:R-:W-:Y:S01]  /*20490*/  UIMAD UR20, UR11, UR37, URZ ;  /* 0x000000250b1472a4 */ /* 0x000fe2000f8e023f */
[----:B--2---:R-:W-:Y:S02]  /*204a0*/  LOP3.LUT P0, RZ, R4, 0x3, RZ, 0xc0, !PT ;  /* 0x0000000304ff7812 */ /* 0x004fe4000780c0ff */
[----:B------:R-:W1:Y:S02]  /*204b0*/  @P2 LDC R4, c[0x0][0xcec] ;  /* 0x00033b00ff042b82 */ /* 0x000e640000000800 */
[----:B------:R-:W-:-:S13]  /*204c0*/  ISETP.GE.OR P3, PT, R15, R80, P0 ;  /* 0x000000500f00720c */ /* 0x000fda0000766670 */
[----:B------:R-:W2:Y:S01]  /*204d0*/  @!P3 LDL R13, [R1+0x240] ;  /* 0x00024000010db983 */ /* 0x000ea20000100800 */
[----:B---3--:R-:W-:Y:S01]  /*204e0*/  VIADD R11, R6, UR39 ;  /* 0x00000027060b7c36 */ /* 0x008fe20008000000 */
[----:B------:R-:W-:Y:S01]  /*204f0*/  UIMAD.WIDE.U32 UR10, UR12, UR8, URZ ;  /* 0x000000080c0a72a5 */ /* 0x000fe2000f8e003f */
[----:B------:R-:W-:Y:S01]  /*20500*/  VIADD R21, R15, 0x8 ;  /* 0x000000080f157836 */ /* 0x000fe20000000000 */
[----:B------:R-:W-:Y:S01]  /*20510*/  UIMAD.WIDE.U32 UR22, UR14, UR9, URZ ;  /* 0x000000090e1672a5 */ /* 0x000fe2000f8e003f */
[----:B------:R-:W-:Y:S01]  /*20520*/  IMAD.MOV.U32 R7, RZ, RZ, R11 ;  /* 0x000000ffff077224 */ /* 0x000fe200078e000b */
[----:B------:R-:W-:Y:S02]  /*20530*/  UIMAD UR9, UR15, UR9, URZ ;  /* 0x000000090f0972a4 */ /* 0x000fe4000f8e023f */
[----:B------:R-:W-:Y:S01]  /*20540*/  UIMAD UR13, UR12, UR18, UR13 ;  /* 0x000000120c0d72a4 */ /* 0x000fe2000f8e020d */
[----:B-1----:R-:W-:Y:S01]  /*20550*/  @P2 IMAD.HI.U32 R4, R11, R4, RZ ;  /* 0x000000040b042227 */ /* 0x002fe200078e00ff */
[----:B------:R-:W-:Y:S01]  /*20560*/  UIADD3 UR16, UP0, UP2, UR10, UR16, UR4 ;  /* 0x000000100a107290 */ /* 0x000fe2000fa1e004 */
[----:B------:R-:W-:Y:S01]  /*20570*/  ISETP.GE.OR P0, PT, R21, R80, P0 ;  /* 0x000000501500720c */ /* 0x000fe20000706670 */
[----:B------:R-:W-:-:S02]  /*20580*/  UIADD3 UR10, UR23, UR9, URZ ;  /* 0x00000009170a7290 */ /* 0x000fc4000fffe03f */
[----:B0-----:R-:W-:Y:S01]  /*20590*/  @P2 SHF.R.U32.HI R7, RZ, R5, R4 ;  /* 0x00000005ff072219 */ /* 0x001fe20000011604 */
[----:B------:R-:W-:Y:S01]  /*205a0*/  UIADD3 UR20, UR17, UR20, URZ ;  /* 0x0000001411147290 */ /* 0x000fe2000fffe03f */
[----:B------:R-:W-:Y:S01]  /*205b0*/  IMAD.U32 R4, RZ, RZ, UR22 ;  /* 0x00000016ff047e24 */ /* 0x000fe2000f8e00ff */
[----:B------:R-:W-:Y:S01]  /*205c0*/  UIADD3 UR9, UR11, UR13, URZ ;  /* 0x0000000d0b097290 */ /* 0x000fe2000fffe03f */
[----:B------:R-:W-:Y:S01]  /*205d0*/  IMAD.U32 R5, RZ, RZ, UR23 ;  /* 0x00000017ff057e24 */ /* 0x000fe2000f8e00ff */
[----:B------:R-:W-:Y:S01]  /*205e0*/  USHF.R.S32.HI UR14, URZ, 0x1f, UR4 ;  /* 0x0000001f3f0e7899 */ /* 0x000fe20008011404 */
[----:B------:R-:W-:Y:S01]  /*205f0*/  IMAD.MOV R9, RZ, RZ, -R7 ;  /* 0x000000ffff097224 */ /* 0x000fe200078e0a07 */
[----:B------:R-:W-:Y:S01]  /*20600*/  IADD3 R4, P1, P4, R7, UR16, R4 ;  /* 0x0000001007047c10 */ /* 0x000fe2000fc3e004 */
[----:B------:R-:W-:Y:S01]  /*20610*/  IMAD.U32 R8, RZ, RZ, UR10 ;  /* 0x0000000aff087e24 */ /* 0x000fe2000f8e00ff */
[----:B------:R-:W-:Y:S01]  /*20620*/  UIADD3.X UR9, UR9, UR20, UR14, UP0, UP2 ;  /* 0x0000001409097290 */ /* 0x000fe200087e440e */
[----:B------:R-:W-:Y:S01]  /*20630*/  IMAD R9, R76, R9, R11 ;  /* 0x000000094c097224 */ /* 0x000fe200078e020b */
[----:B------:R-:W-:Y:S01]  /*20640*/  SHF.R.S32.HI R5, RZ, 0x1f, R7 ;  /* 0x0000001fff057819 */ /* 0x000fe20000011407 */
[----:B------:R-:W-:Y:S01]  /*20650*/  ULDC.64 UR10, c[0x0][UR19+0x210] ;  /* 0x00008400130a7abb */ /* 0x000fe20008000a00 */
[----:B------:R-:W-:Y:S01]  /*20660*/  ULDC.64 UR12, c[0x0][0xca8] ;  /* 0x00032a00000c7ab9 */ /* 0x000fe20000000a00 */
[----:B------:R-:W-:Y:S01]  /*20670*/  IMAD R7, R9, UR11, RZ ;  /* 0x0000000b09077c24 */ /* 0x000fe2000f8e02ff */
[----:B------:R-:W-:Y:S01]  /*20680*/  SHF.R.S32.HI R6, RZ, 0x1f, R9 ;  /* 0x0000001fff067819 */ /* 0x000fe20000011409 */
[----:B------:R-:W-:Y:S01]  /*20690*/  @!UP1 ULDC UR12, c[0x0][0xc50] ;  /* 0x00031400000c9ab9 */ /* 0x000fe20000000800 */
[----:B------:R-:W-:Y:S01]  /*206a0*/  IADD3.X R5, R5, UR9, R8, P1, P4 ;  /* 0x0000000905057c10 */ /* 0x000fe20008fe8408 */
[----:B------:R-:W-:-:S02]  /*206b0*/  @!UP1 ULDC UR13, c[0x0][0xc54] ;  /* 0x00031500000d9ab9 */ /* 0x000fc40000000800 */
[----:B------:R-:W-:Y:S02]  /*206c0*/  IMAD R7, R6, UR10, R7 ;  /* 0x0000000a06077c24 */ /* 0x000fe4000f8e0207 */
[----:B------:R-:W-:-:S04]  /*206d0*/  IMAD.WIDE.U32 R4, R9, UR10, R4 ;  /* 0x0000000a09047c25 */ /* 0x000fc8000f8e0004 */
[----:B------:R-:W-:Y:S01]  /*206e0*/  IMAD.IADD R5, R5, 0x1, R7 ;  /* 0x0000000105057824 */ /* 0x000fe200078e0207 */
[----:B------:R-:W-:-:S04]  /*206f0*/  LEA R8, P1, R4, UR12, 0x2 ;  /* 0x0000000c04087c11 */ /* 0x000fc8000f8210ff */
[----:B------:R-:W-:Y:S01]  /*20700*/  LEA.HI.X R10, R4, UR13, R5, 0x2, P1 ;  /* 0x0000000d040a7c11 */ /* 0x000fe200088f1405 */
[----:B------:R-:W-:Y:S04]  /*20710*/  SHFL.IDX PT, R6, R8, RZ, 0x1c1f ;  /* 0x001c1fff08067589 */ /* 0x000fe800000e0000 */
[----:B------:R-:W2:Y:S04]  /*20720*/  SHFL.IDX PT, R7, R10, RZ, 0x1c1f ;  /* 0x001c1fff0a077589 */ /* 0x000ea800000e0000 */
[----:B--2---:R-:W-:Y:S04]  /*20730*/  @!P3 ST.E desc[UR40][R6.64], R13 ;  /* 0x0000000d0600b985 */ /* 0x004fe8000c101928 */
[----:B------:R-:W2:Y:S04]  /*20740*/  @!P0 LDL R9, [R1+0x244] ;  /* 0x0002440001098983 */ /* 0x000ea80000100800 */
[----:B------:R-:W-:Y:S04]  /*20750*/  SHFL.IDX PT, R4, R8, 0x1, 0x1c1f ;  /* 0x003c1f0008047f89 */ /* 0x000fe800000e0000 */
[----:B------:R-:W2:Y:S04]  /*20760*/  SHFL.IDX PT, R5, R10, 0x1, 0x1c1f ;  /* 0x003c1f000a057f89 */ /* 0x000ea800000e0000 */
[----:B--2---:R0:W-:Y:S01]  /*20770*/  @!P0 ST.E desc[UR40][R4.64], R9 ;  /* 0x0000000904008985 */ /* 0x0041e2000c101928 */
[----:B------:R-:W-:-:S13]  /*20780*/  PLOP3.LUT P0, PT, PT, PT, UP1, 0x80, 0x0 ;  /* 0x000000000000781c */ /* 0x000fda0003f0f018 */
[----:B0-----:R-:W-:Y:S05]  /*20790*/  @P0 BRA `(.L_x_12168) ;  /* 0x0000000c00c80947 */ /* 0x001fea0003800000 */
[----:B------:R-:W-:Y:S01]  /*207a0*/  IMAD R5, R222, 0x40, R18 ;  /* 0x00000040de057824 */ /* 0x000fe200078e0212 */
[----:B------:R-:W-:Y:S01]  /*207b0*/  ULDC.64 UR12, c[0x0][0xba0] ;  /* 0x0002e800000c7ab9 */ /* 0x000fe20000000a00 */
[----:B------:R-:W0:Y:S02]  /*207c0*/  @P2 LDC R77, c[0x0][0xcf0] ;  /* 0x00033c00ff4d2b82 */ /* 0x000e240000000800 */
[----:B------:R-:W-:-:S03]  /*207d0*/  IMAD.WIDE R2, R5, 0x2, R2 ;  /* 0x0000000205027825 */ /* 0x000fc600078e0202 */
[C---:B------:R-:W-:Y:S02]  /*207e0*/  IADD3 R25, P1, R2.reuse, 0x3000, RZ ;  /* 0x0000300002197810 */ /* 0x040fe40007f3e0ff */
[C---:B------:R-:W-:Y:S02]  /*207f0*/  IADD3 R9, P4, R2.reuse, 0x1000, RZ ;  /* 0x0000100002097810 */ /* 0x040fe40007f9e0ff */
[----:B------:R-:W-:Y:S02]  /*20800*/  IADD3 R13, P3, R2, 0x2000, RZ ;  /* 0x00002000020d7810 */ /* 0x000fe40007f7e0ff */
[----:B------:R-:W-:Y:S02]  /*20810*/  LOP3.LUT R24, R25, 0x380, RZ, 0xc0, !PT ;  /* 0x0000038019187812 */ /* 0x000fe400078ec0ff */
[----:B------:R-:W-:Y:S02]  /*20820*/  LOP3.LUT R8, R9, 0x380, RZ, 0xc0, !PT ;  /* 0x0000038009087812 */ /* 0x000fe400078ec0ff */
[----:B------:R-:W-:-:S02]  /*20830*/  LOP3.LUT R12, R13, 0x380, RZ, 0xc0, !PT ;  /* 0x000003800d0c7812 */ /* 0x000fc400078ec0ff */
        /* <DEDUP_REMOVED lines=8> */
[----:B------:R-:W-:Y:S01]  /*208c0*/  IMAD.X R13, RZ, RZ, R3, P3 ;  /* 0x000000ffff0d7224 */ /* 0x000fe200018e0603 */
[C---:B------:R-:W-:Y:S01]  /*208d0*/  IADD3 R49, P1, R2.reuse, 0x9000, RZ ;  /* 0x0000900002317810 */ /* 0x040fe20007f3e0ff */
[----:B------:R-:W-:Y:S01]  /*208e0*/  UIMAD UR9, UR14, UR12, URZ ;  /* 0x0000000c0e0972a4 */ /* 0x000fe2000f8e023f */
[C---:B------:R-:W-:Y:S01]  /*208f0*/  IADD3 R29, P0, R2.reuse, 0x4000, RZ ;  /* 0x00004000021d7810 */ /* 0x040fe20007f1e0ff */
[----:B------:R-:W-:Y:S01]  /*20900*/  UIMAD.WIDE.U32 UR10, UR4, UR12, URZ ;  /* 0x0000000c040a72a5 */ /* 0x000fe2000f8e003f */
[C---:B------:R-:W-:Y:S01]  /*20910*/  IADD3 R33, P6, R2.reuse, 0x5000, RZ ;  /* 0x0000500002217810 */ /* 0x040fe20007fde0ff */
[----:B------:R-:W5:Y:S01]  /*20920*/  LD.E.128 R8, desc[UR40][R8.64] ;  /* 0x0000002808087980 */ /* 0x000f62000c101d00 */
[----:B------:R-:W-:-:S02]  /*20930*/  IADD3 R37, P5, R2, 0x6000, RZ ;  /* 0x0000600002257810 */ /* 0x000fc40007fbe0ff */
[C---:B------:R-:W-:Y:S01]  /*20940*/  IADD3 R41, P4, R2.reuse, 0x7000, RZ ;  /* 0x0000700002297810 */ /* 0x040fe20007f9e0ff */
[----:B------:R-:W5:Y:S01]  /*20950*/  LD.E.128 R12, desc[UR40][R12.64] ;  /* 0x000000280c0c7980 */ /* 0x000f62000c101d00 */
[----:B------:R-:W-:Y:S02]  /*20960*/  IADD3 R45, P3, R2, 0x8000, RZ ;  /* 0x00008000022d7810 */ /* 0x000fe40007f7e0ff */
[----:B------:R-:W-:Y:S01]  /*20970*/  LOP3.LUT R48, R49, 0x380, RZ, 0xc0, !PT ;  /* 0x0000038031307812 */ /* 0x000fe200078ec0ff */
[----:B------:R-:W5:Y:S01]  /*20980*/  LD.E.128 R24, desc[UR40][R24.64] ;  /* 0x0000002818187980 */ /* 0x000f62000c101d00 */
[----:B------:R-:W-:Y:S02]  /*20990*/  LOP3.LUT R28, R29, 0x380, RZ, 0xc0, !PT ;  /* 0x000003801d1c7812 */ /* 0x000fe400078ec0ff */
[----:B------:R-:W-:Y:S02]  /*209a0*/  LOP3.LUT R32, R33, 0x380, RZ, 0xc0, !PT ;  /* 0x0000038021207812 */ /* 0x000fe400078ec0ff */
[----:B------:R-:W-:-:S02]  /*209b0*/  LOP3.LUT R36, R37, 0x380, RZ, 0xc0, !PT ;  /* 0x0000038025247812 */ /* 0x000fc400078ec0ff */
[----:B------:R-:W-:Y:S02]  /*209c0*/  LOP3.LUT R40, R41, 0x380, RZ, 0xc0, !PT ;  /* 0x0000038029287812 */ /* 0x000fe400078ec0ff */
[----:B------:R-:W-:Y:S02]  /*209d0*/  LOP3.LUT R44, R45, 0x380, RZ, 0xc0, !PT ;  /* 0x000003802d2c7812 */ /* 0x000fe400078ec0ff */
[----:B------:R-:W-:Y:S02]  /*209e0*/  SHF.R.U64 R48, R48, 0x3, RZ ;  /* 0x0000000330307819 */ /* 0x000fe400000012ff */
[----:B------:R-:W-:Y:S02]  /*209f0*/  SHF.R.U64 R28, R28, 0x3, RZ ;  /* 0x000000031c1c7819 */ /* 0x000fe400000012ff */
[----:B------:R-:W-:Y:S02]  /*20a00*/  SHF.R.U64 R32, R32, 0x3, RZ ;  /* 0x0000000320207819 */ /* 0x000fe400000012ff */
[----:B------:R-:W-:-:S02]  /*20a10*/  SHF.R.U64 R36, R36, 0x3, RZ ;  /* 0x0000000324247819 */ /* 0x000fc400000012ff */
        /* <DEDUP_REMOVED lines=15> */
[C---:B------:R-:W-:Y:S01]  /*20b10*/  LOP3.LUT R7, R2.reuse, 0x380, RZ, 0xc0, !PT ;  /* 0x0000038002077812 */ /* 0x040fe200078ec0ff */
[----:B------:R-:W-:Y:S01]  /*20b20*/  UIMAD UR9, UR4, UR13, UR9 ;  /* 0x0000000d040972a4 */ /* 0x000fe2000f8e0209 */
[C---:B------:R-:W-:Y:S01]  /*20b30*/  IADD3 R53, P0, R2.reuse, 0xa000, RZ ;  /* 0x0000a00002357810 */ /* 0x040fe20007f1e0ff */
[----:B------:R-:W-:Y:S01]  /*20b40*/  IMAD.X R73, RZ, RZ, R3, P1 ;  /* 0x000000ffff497224 */ /* 0x000fe200008e0603 */
[C---:B------:R-:W-:Y:S01]  /*20b50*/  IADD3 R57, P6, R2.reuse, 0xb000, RZ ;  /* 0x0000b00002397810 */ /* 0x040fe20007fde0ff */
[----:B------:R-:W-:Y:S01]  /*20b60*/  ULDC.64 UR12, c[0x0][0xbe8] ;  /* 0x0002fa00000c7ab9 */ /* 0x000fe20000000a00 */
[C---:B------:R-:W-:Y:S01]  /*20b70*/  IADD3 R61, P5, R2.reuse, 0xc000, RZ ;  /* 0x0000c000023d7810 */ /* 0x040fe20007fbe0ff */
[----:B------:R-:W5:Y:S01]  /*20b80*/  LD.E.128 R28, desc[UR40][R28.64] ;  /* 0x000000281c1c7980 */ /* 0x000f62000c101d00 */
[C---:B------:R-:W-:Y:S02]  /*20b90*/  IADD3 R65, P4, R2.reuse, 0xd000, RZ ;  /* 0x0000d00002417810 */ /* 0x040fe40007f9e0ff */
[----:B------:R-:W-:Y:S01]  /*20ba0*/  IADD3 R69, P3, R2, 0xe000, RZ ;  /* 0x0000e00002457810 */ /* 0x000fe20007f7e0ff */
        /* <DEDUP_REMOVED lines=11> */
[----:B------:R-:W-:Y:S01]  /*20c60*/  SHF.R.U64 R4, R4, 0x3, RZ ;  /* 0x0000000304047819 */ /* 0x000fe200000012ff */
[----:B------:R-:W5:Y:S01]  /*20c70*/  LD.E.128 R48, desc[UR40][R48.64] ;  /* 0x0000002830307980 */ /* 0x000f62000c101d00 */
[----:B------:R-:W-:Y:S02]  /*20c80*/  SHF.R.U64 R52, R52, 0x3, RZ ;  /* 0x0000000334347819 */ /* 0x000fe400000012ff */
[----:B------:R-:W-:Y:S02]  /*20c90*/  SHF.R.U64 R56, R56, 0x3, RZ ;  /* 0x0000000338387819 */ /* 0x000fe400000012ff */
[----:B------:R-:W-:Y:S02]  /*20ca0*/  SHF.R.U64 R60, R60, 0x3, RZ ;  /* 0x000000033c3c7819 */ /* 0x000fe400000012ff */
[----:B------:R-:W-:Y:S02]  /*20cb0*/  SHF.R.U64 R64, R64, 0x3, RZ ;  /* 0x0000000340407819 */ /* 0x000fe400000012ff */
[----:B------:R-:W-:-:S02]  /*20cc0*/  SHF.R.U64 R68, R68, 0x3, RZ ;  /* 0x0000000344447819 */ /* 0x000fc400000012ff */
        /* <DEDUP_REMOVED lines=12> */
[----:B------:R-:W-:Y:S01]  /*20d90*/  UIADD3 UR11, UR11, UR9, URZ ;  /* 0x000000090b0b7290 */ /* 0x000fe2000fffe03f */
[----:B------:R1:W5:Y:S01]  /*20da0*/  LD.E.128 R4, desc[UR40][R2.64] ;  /* 0x0000002802047980 */ /* 0x000362000c101d00 */
[----:B------:R-:W-:-:S03]  /*20db0*/  USHF.R.S32.HI UR4, URZ, 0x1f, UR8 ;  /* 0x0000001f3f047899 */ /* 0x000fc60008011408 */
[----:B------:R-:W5:Y:S04]  /*20dc0*/  LD.E.128 R52, desc[UR40][R52.64] ;  /* 0x0000002834347980 */ /* 0x000f68000c101d00 */
[----:B------:R-:W5:Y:S01]  /*20dd0*/  LD.E.128 R56, desc[UR40][R56.64] ;  /* 0x0000002838387980 */ /* 0x000f62000c101d00 */
[----:B-1----:R-:W1:Y:S01]  /*20de0*/  @P2 LDC R3, c[0x0][0xcec] ;  /* 0x00033b00ff032b82 */ /* 0x002e620000000800 */
[----:B------:R-:W-:Y:S01]  /*20df0*/  IMAD R2, R224, 0x20, R222 ;  /* 0x00000020e0027824 */ /* 0x000fe200078e02de */
[----:B------:R-:W-:Y:S01]  /*20e00*/  UIMAD.WIDE.U32 UR10, UR37, UR12, UR10 ;  /* 0x0000000c250a72a5 */ /* 0x000fe2000f8e000a */
[----:B------:R-:W5:Y:S02]  /*20e10*/  LD.E.128 R60, desc[UR40][R60.64] ;  /* 0x000000283c3c7980 */ /* 0x000f64000c101d00 */
[----:B------:R-:W-:Y:S01]  /*20e20*/  VIADD R78, R2, UR39 ;  /* 0x00000027024e7c36 */ /* 0x000fe20008000000 */
[----:B------:R-:W-:Y:S01]  /*20e30*/  UIMAD UR11, UR37, UR13, UR11 ;  /* 0x0000000d250b72a4 */ /* 0x000fe2000f8e020b */
[----:B------:R-:W5:Y:S02]  /*20e40*/  LD.E.128 R64, desc[UR40][R64.64] ;  /* 0x0000002840407980 */ /* 0x000f64000c101d00 */
[----:B------:R-:W-:-:S02]  /*20e50*/  ULDC.64 UR12, c[0x0][0xbf0] ;  /* 0x0002fc00000c7ab9 */ /* 0x000fc40000000a00 */
[----:B------:R-:W-:Y:S01]  /*20e60*/  UIMAD UR4, UR4, UR12, URZ ;  /* 0x0000000c040472a4 */ /* 0x000fe2000f8e023f */
[----:B------:R-:W-:Y:S01]  /*20e70*/  IMAD.MOV.U32 R21, RZ, RZ, R78 ;  /* 0x000000ffff157224 */ /* 0x000fe200078e004e */
[----:B------:R-:W5:Y:S02]  /*20e80*/  LD.E.128 R68, desc[UR40][R68.64] ;  /* 0x0000002844447980 */ /* 0x000f64000c101d00 */
[----:B------:R-:W-:Y:S02]  /*20e90*/  UIMAD UR4, UR8, UR13, UR4 ;  /* 0x0000000d080472a4 */ /* 0x000fe4000f8e0204 */
[----:B------:R-:W-:Y:S01]  /*20ea0*/  UIMAD.WIDE.U32 UR8, UR8, UR12, UR10 ;  /* 0x0000000c080872a5 */ /* 0x000fe2000f8e000a */
[----:B------:R-:W5:Y:S02]  /*20eb0*/  LD.E.128 R72, desc[UR40][R72.64] ;  /* 0x0000002848487980 */ /* 0x000f64000c101d00 */
[----:B------:R-:W-:Y:S01]  /*20ec0*/  ULDC.64 UR10, c[0x0][0xbe0] ;  /* 0x0002f800000a7ab9 */ /* 0x000fe20000000a00 */
[----:B-1----:R-:W-:Y:S01]  /*20ed0*/  @P2 IMAD.HI.U32 R2, R78, R3, RZ ;  /* 0x000000034e022227 */ /* 0x002fe200078e00ff */
[----:B------:R-:W-:Y:S01]  /*20ee0*/  UIADD3 UR4, UR9, UR4, URZ ;  /* 0x0000000409047290 */ /* 0x000fe2000fffe03f */
[----:B------:R-:W-:Y:S01]  /*20ef0*/  @!PT LDS RZ, [RZ] ;  /* 0x00000000fffff984 */ /* 0x000fe20000000800 */
[----:B------:R-:W-:Y:S01]  /*20f00*/  @!PT LDS RZ, [RZ] ;  /* 0x00000000fffff984 */ /* 0x000fe20000000800 */
[----:B------:R-:W-:Y:S01]  /*20f10*/  @!PT LDS RZ, [RZ] ;  /* 0x00000000fffff984 */ /* 0x000fe20000000800 */
[----:B------:R-:W-:Y:S01]  /*20f20*/  @!PT LDS RZ, [RZ] ;  /* 0x00000000fffff984 */ /* 0x000fe20000000800 */
[----:B------:R1:W-:Y:S06]  /*20f30*/  MEMBAR.ALL.CTA ;  /* 0x0000000000007992 */ /* 0x0003ec0000008000 */
[----:B-1----:R-:W1:Y:S01]  /*20f40*/  FENCE.VIEW.ASYNC.S ;  /* 0x00000000000073c6 */ /* 0x002e620000000000 */
[----:B0-----:R-:W-:-:S04]  /*20f50*/  @P2 SHF.R.U32.HI R21, RZ, R77, R2 ;  /* 0x0000004dff152219 */ /* 0x001fc80000011602 */
[--C-:B------:R-:W-:Y:S01]  /*20f60*/  SHF.R.S32.HI R20, RZ, 0x1f, R21.reuse ;  /* 0x0000001fff147819 */ /* 0x100fe20000011415 */
[----:B------:R-:W-:Y:S02]  /*20f70*/  IMAD.MOV R77, RZ, RZ, -R21 ;  /* 0x000000ffff4d7224 */ /* 0x000fe400078e0a15 */
[----:B------:R-:W-:Y:S02]  /*20f80*/  IMAD.U32 R3, RZ, RZ, UR9 ;  /* 0x00000009ff037e24 */ /* 0x000fe4000f8e00ff */
[----:B------:R-:W-:Y:S02]  /*20f90*/  IMAD R20, R20, UR10, RZ ;  /* 0x0000000a14147c24 */ /* 0x000fe4000f8e02ff */
[----:B------:R-:W-:Y:S02]  /*20fa0*/  IMAD R77, R76, R77, R78 ;  /* 0x0000004d4c4d7224 */ /* 0x000fe400078e024e */
[----:B------:R-:W-:Y:S01]  /*20fb0*/  IMAD.U32 R2, RZ, RZ, UR8 ;  /* 0x00000008ff027e24 */ /* 0x000fe2000f8e00ff */
[----:B------:R-:W-:Y:S01]  /*20fc0*/  ULDC.64 UR8, c[0x0][0xbd8] ;  /* 0x0002f60000087ab9 */ /* 0x000fe20000000a00 */
[----:B------:R-:W-:-:S02]  /*20fd0*/  IMAD.U32 R3, RZ, RZ, UR4 ;  /* 0x00000004ff037e24 */ /* 0x000fc4000f8e00ff */
        /* <DEDUP_REMOVED lines=11> */
[C---:B------:R-:W-:Y:S01]  /*21090*/  LEA R81, P3, R2.reuse, UR8, 0x1 ;  /* 0x0000000802517c11 */ /* 0x040fe2000f8608ff */
[----:B------:R-:W-:Y:S02]  /*210a0*/  IMAD.IADD R3, R3, 0x1, R79 ;  /* 0x0000000103037824 */ /* 0x000fe400078e024f */
[----:B------:R-:W-:Y:S01]  /*210b0*/  VIADD R21, R83, 0x20 ;  /* 0x0000002053157836 */ /* 0x000fe20000000000 */
[----:B------:R-:W-:Y:S02]  /*210c0*/  PRMT R0, RZ, 0x654, R0 ;  /* 0x00000654ff007816 */ /* 0x000fe40000000000 */
[----:B------:R-:W-:Y:S02]  /*210d0*/  LEA.HI.X R82, R2, UR9, R3, 0x1, P3 ;  /* 0x0000000902527c11 */ /* 0x000fe400098f0c03 */
[-C--:B------:R-:W-:Y:S01]  /*210e0*/  ISETP.GE.AND P1, PT, R21, R80.reuse, PT ;  /* 0x000000501500720c */ /* 0x080fe20003f26270 */
[----:B------:R-:W-:Y:S01]  /*210f0*/  VIADD R21, R83, 0x40 ;  /* 0x0000004053157836 */ /* 0x000fe20000000000 */
[----:B-1----:R0:W-:Y:S01]  /*21100*/  SYNCS.ARRIVE.TRANS64.RED.A1T0 RZ, [R0+URZ], RZ ;  /* 0x000000ff00ff79a7 */ /* 0x0021e2000810043f */
[----:B------:R1:W2:Y:S01]  /*21110*/  SHFL.IDX PT, R78, R81, RZ, 0x181f ;  /* 0x00181fff514e7589 */ /* 0x0002a200000e0000 */
[----:B------:R-:W-:Y:S02]  /*21120*/  BSSY B1, `(.L_x_12169) ;  /* 0x0000015000017945 */ /* 0x000fe40003800000 */
[----:B------:R-:W-:Y:S01]  /*21130*/  ISETP.GE.AND P0, PT, R21, R80, PT ;  /* 0x000000501500720c */ /* 0x000fe20003f06270 */
[----:B0-----:R1:W0:Y:S01]  /*21140*/  SHFL.IDX PT, R0, R82, RZ, 0x181f ;  /* 0x00181fff52007589 */ /* 0x00122200000e0000 */
[----:B------:R-:W-:Y:S11]  /*21150*/  @P2 BRA `(.L_x_12170) ;  /* 0x0000000000442947 */ /* 0x000ff60003800000 */
[----:B------:R-:W-:Y:S02]  /*21160*/  ULDC UR4, c[0x0][0xbc8] ;  /* 0x0002f20000047ab9 */ /* 0x000fe40000000800 */
[----:B------:R-:W-:Y:S02]  /*21170*/  ISETP.GE.AND P5, PT, R18, UR4, PT ;  /* 0x0000000412007c0c */ /* 0x000fe4000bfa6270 */
[----:B------:R-:W-:Y:S02]  /*21180*/  ISETP.GE.AND P4, PT, R176, UR4, PT ;  /* 0x00000004b0007c0c */ /* 0x000fe4000bf86270 */
[----:B------:R-:W-:Y:S02]  /*21190*/  ISETP.GE.AND P3, PT, R19, UR4, PT ;  /* 0x0000000413007c0c */ /* 0x000fe4000bf66270 */
[----:B------:R-:W-:-:S07]  /*211a0*/  ISETP.GE.AND P2, PT, R177, UR4, PT ;  /* 0x00000004b1007c0c */ /* 0x000fce000bf46270 */
[----:B--2---:R-:W-:-:S04]  /*211b0*/  @!P5 LEA R2, P6, R18, R78, 0x1 ;  /* 0x0000004e1202d211 */ /* 0x004fc800078c08ff */
[----:B0-----:R-:W-:Y:S02]  /*211c0*/  @!P5 LEA.HI.X R3, R18, R0, R183, 0x1, P6 ;  /* 0x000000001203d211 */ /* 0x001fe400030f0cb7 */
        /* <DEDUP_REMOVED lines=10> */
.L_x_12170:
[----:B------:R-:W-:Y:S05]  /*21270*/  BSYNC B1 ;  /* 0x0000000000017941 */ /* 0x000fea0003800000 */
.L_x_12169:
[----:B0-----:R0:W4:Y:S01]  /*21280*/  SHFL.IDX PT, R0, R82, 0x1, 0x181f ;  /* 0x00381f0052007f89 */ /* 0x00112200000e0000 */
[----:B------:R-:W-:Y:S03]  /*21290*/  BSSY B1, `(.L_x_12171) ;  /* 0x0000014000017945 */ /* 0x000fe60003800000 */
[----:B---3--:R0:W3:Y:S01]  /*212a0*/  SHFL.IDX PT, R20, R81, 0x1, 0x181f ;  /* 0x00381f0051147f89 */ /* 0x0080e200000e0000 */
[----:B------:R-:W-:Y:S05]  /*212b0*/  @P1 BRA `(.L_x_12172) ;  /* 0x0000000000441947 */ /* 0x000fea0003800000 */
[----:B------:R-:W-:Y:S02]  /*212c0*/  ULDC UR4, c[0x0][0xbc8] ;  /* 0x0002f20000047ab9 */ /* 0x000fe40000000800 */
[----:B------:R-:W-:Y:S02]  /*212d0*/  ISETP.GE.AND P4, PT, R18, UR4, PT ;  /* 0x0000000412007c0c */ /* 0x000fe4000bf86270 */
[----:B------:R-:W-:Y:S02]  /*212e0*/  ISETP.GE.AND P3, PT, R176, UR4, PT ;  /* 0x00000004b0007c0c */ /* 0x000fe4000bf66270 */
[----:B------:R-:W-:Y:S02]  /*212f0*/  ISETP.GE.AND P2, PT, R19, UR4, PT ;  /* 0x0000000413007c0c */ /* 0x000fe4000bf46270 */
[----:B------:R-:W-:-:S07]  /*21300*/  ISETP.GE.AND P1, PT, R177, UR4, PT ;  /* 0x00000004b1007c0c */ /* 0x000fce000bf26270 */
[-C--:B---3--:R-:W-:Y:S02]  /*21310*/  @!P4 LEA R2, P6, R18, R20.reuse, 0x1 ;  /* 0x000000141202c211 */ /* 0x088fe400078c08ff */
[----:B-----5:R-:W-:Y:S02]  /*21320*/  @!P3 LEA R4, P5, R176, R20, 0x1 ;  /* 0x00000014b004b211 */ /* 0x020fe400078a08ff */
[----:B----4-:R-:W-:Y:S02]  /*21330*/  @!P4 LEA.HI.X R3, R18, R0, R183, 0x1, P6 ;  /* 0x000000001203c211 */ /* 0x010fe400030f0cb7 */
        /* <DEDUP_REMOVED lines=9> */
.L_x_12172:
[----:B------:R-:W-:Y:S05]  /*213d0*/  BSYNC B1 ;  /* 0x0000000000017941 */ /* 0x000fea0003800000 */
.L_x_12171:
[----:B----4-:R4:W0:Y:S01]  /*213e0*/  SHFL.IDX PT, R0, R82, 0x2, 0x181f ;  /* 0x00581f0052007f89 */ /* 0x01082200000e0000 */
[----:B------:R-:W-:Y:S03]  /*213f0*/  BSSY B1, `(.L_x_12173) ;  /* 0x0000014000017945 */ /* 0x000fe60003800000 */
[----:B---3-5:R4:W3:Y:S01]  /*21400*/  SHFL.IDX PT, R8, R81, 0x2, 0x181f ;  /* 0x00581f0051087f89 */ /* 0x0288e200000e0000 */
[----:B------:R-:W-:Y:S05]  /*21410*/  @P0 BRA `(.L_x_12174) ;  /* 0x0000000000440947 */ /* 0x000fea0003800000 */
[----:B------:R-:W-:Y:S02]  /*21420*/  ULDC UR4, c[0x0][0xbc8] ;  /* 0x0002f20000047ab9 */ /* 0x000fe40000000800 */
[----:B------:R-:W-:Y:S02]  /*21430*/  ISETP.GE.AND P3, PT, R18, UR4, PT ;  /* 0x0000000412007c0c */ /* 0x000fe4000bf66270 */
[----:B------:R-:W-:Y:S02]  /*21440*/  ISETP.GE.AND P2, PT, R176, UR4, PT ;  /* 0x00000004b0007c0c */ /* 0x000fe4000bf46270 */
[----:B------:R-:W-:Y:S02]  /*21450*/  ISETP.GE.AND P1, PT, R19, UR4, PT ;  /* 0x0000000413007c0c */ /* 0x000fe4000bf26270 */
[----:B------:R-:W-:-:S07]  /*21460*/  ISETP.GE.AND P0, PT, R177, UR4, PT ;  /* 0x00000004b1007c0c */ /* 0x000fce000bf06270 */
[-C--:B---3--:R-:W-:Y:S02]  /*21470*/  @!P3 LEA R2, P6, R18, R8.reuse, 0x1 ;  /* 0x000000081202b211 */ /* 0x088fe400078c08ff */
        /* <DEDUP_REMOVED lines=11> */
.L_x_12174:
[----:B------:R-:W-:Y:S05]  /*21530*/  BSYNC B1 ;  /* 0x0000000000017941 */ /* 0x000fea0003800000 */
.L_x_12173:
[----:B0-----:R-:W-:Y:S01]  /*21540*/  VIADD R3, R83, 0x60 ;  /* 0x0000006053037836 */ /* 0x001fe20000000000 */
[----:B-1--4-:R-:W0:Y:S04]  /*21550*/  SHFL.IDX PT, R82, R82, 0x3, 0x181f ;  /* 0x00781f0052527f89 */ /* 0x012e2800000e0000 */
[----:B------:R-:W-:Y:S01]  /*21560*/  ISETP.GE.AND P0, PT, R3, R80, PT ;  /* 0x000000500300720c */ /* 0x000fe20003f06270 */
[----:B------:R-:W1:-:S12]  /*21570*/  SHFL.IDX PT, R81, R81, 0x3, 0x181f ;  /* 0x00781f0051517f89 */ /* 0x000e5800000e0000 */
[----:B------:R-:W-:Y:S05]  /*21580*/  @P0 BRA `(.L_x_12175) ;  /* 0x0000002800240947 */ /* 0x000fea0003800000 */
[----:B------:R-:W-:Y:S02]  /*21590*/  ULDC UR4, c[0x0][0xbc8] ;  /* 0x0002f20000047ab9 */ /* 0x000fe40000000800 */
[----:B------:R-:W-:Y:S02]  /*215a0*/  ISETP.GE.AND P3, PT, R18, UR4, PT ;  /* 0x0000000412007c0c */ /* 0x000fe4000bf66270 */
[----:B------:R-:W-:Y:S02]  /*215b0*/  ISETP.GE.AND P4, PT, R176, UR4, PT ;  /* 0x00000004b0007c0c */ /* 0x000fe4000bf86270 */
[----:B------:R-:W-:-:S09]  /*215c0*/  ISETP.GE.AND P5, PT, R19, UR4, PT ;  /* 0x0000000413007c0c */ /* 0x000fd2000bfa6270 */
[-C--:B-1----:R-:W-:Y:S02]  /*215d0*/  @!P3 LEA R2, P0, R18, R81.reuse, 0x1 ;  /* 0x000000511202b211 */ /* 0x082fe400078008ff */
[-C--:B------:R-:W-:Y:S02]  /*215e0*/  @!P4 LEA R4, P1, R176, R81.reuse, 0x1 ;  /* 0x00000051b004c211 */ /* 0x080fe400078208ff */
[C---:B------:R-:W-:Y:S02]  /*215f0*/  @!P5 LEA R6, P2, R19.reuse, R81, 0x1 ;  /* 0x000000511306d211 */ /* 0x040fe400078408ff */
        /* <DEDUP_REMOVED lines=12> */
.L_x_12168:
[----:B------:R0:W5:Y:S01]  /*216c0*/  LDL R43, [R1+0x4b4] ;  /* 0x0004b400012b7983 */ /* 0x0001620000100800 */
[----:B------:R-:W-:Y:S01]  /*216d0*/  ULDC.64 UR12, c[0x0][0xc08] ;  /* 0x00030200000c7ab9 */ /* 0x000fe20000000a00 */
[----:B------:R-:W1:Y:S02]  /*216e0*/  @P2 LDC R2, c[0x0][0xcec] ;  /* 0x00033b00ff022b82 */ /* 0x000e640000000800 */
[----:B------:R0:W5:Y:S04]  /*216f0*/  LDL R42, [R1+0x4b0] ;  /* 0x0004b000012a7983 */ /* 0x0001680000100800 */
        /* <DEDUP_REMOVED lines=17> */
[----:B------:R0:W5:Y:S01]  /*21810*/  LDL R24, [R1+0x464] ;  /* 0x0004640001187983 */ /* 0x0001620000100800 */
[----:B------:R-:W-:Y:S01]  /*21820*/  UIMAD UR9, UR14, UR12, URZ ;  /* 0x0000000c0e0972a4 */ /* 0x000fe2000f8e023f */
[----:B------:R-:W2:Y:S01]  /*21830*/  @P2 LDC R3, c[0x0][0xcf0] ;  /* 0x00033c00ff032b82 */ /* 0x000ea20000000800 */
[----:B------:R-:W-:Y:S01]  /*21840*/  UIMAD.WIDE.U32 UR10, UR4, UR12, URZ ;  /* 0x0000000c040a72a5 */ /* 0x000fe2000f8e003f */
[----:B-1----:R-:W-:Y:S01]  /*21850*/  @P2 IMAD.HI.U32 R2, R11, R2, RZ ;  /* 0x000000020b022227 */ /* 0x002fe200078e00ff */
[----:B------:R-:W-:Y:S01]  /*21860*/  UIMAD UR9, UR4, UR13, UR9 ;  /* 0x0000000d040972a4 */ /* 0x000fe2000f8e0209 */
[----:B------:R-:W-:Y:S01]  /*21870*/  ISETP.GE.AND P0, PT, R15, R80, PT ;  /* 0x000000500f00720c */ /* 0x000fe20003f06270 */
[----:B------:R-:W-:Y:S01]  /*21880*/  USHF.R.S32.HI UR4, URZ, 0x1f, UR8 ;  /* 0x0000001f3f047899 */ /* 0x000fe20008011408 */
[----:B------:R-:W-:Y:S01]  /*21890*/  IMAD.MOV.U32 R5, RZ, RZ, R11 ;  /* 0x000000ffff057224 */ /* 0x000fe200078e000b */
[----:B------:R-:W-:Y:S01]  /*218a0*/  UIADD3 UR11, UR11, UR9, URZ ;  /* 0x000000090b0b7290 */ /* 0x000fe2000fffe03f */
[----:B------:R-:W-:Y:S01]  /*218b0*/  BSSY B1, `(.L_x_12176) ;  /* 0x00000c7000017945 */ /* 0x000fe20003800000 */
[----:B------:R-:W-:-:S02]  /*218c0*/  ULDC.64 UR12, c[0x0][0xc38] ;  /* 0x00030e00000c7ab9 */ /* 0x000fc40000000a00 */
[----:B------:R-:W-:-:S04]  /*218d0*/  UIMAD.WIDE.U32 UR10, UR37, UR12, UR10 ;  /* 0x0000000c250a72a5 */ /* 0x000fc8000f8e000a */
[----:B------:R-:W-:-:S03]  /*218e0*/  UIMAD UR11, UR37, UR13, UR11 ;  /* 0x0000000d250b72a4 */ /* 0x000fc6000f8e020b */
[----:B------:R-:W-:Y:S02]  /*218f0*/  ULDC.64 UR12, c[0x0][0xc40] ;  /* 0x00031000000c7ab9 */ /* 0x000fe40000000a00 */
[----:B------:R-:W-:-:S04]  /*21900*/  UIMAD UR4, UR4, UR12, URZ ;  /* 0x0000000c040472a4 */ /* 0x000fc8000f8e023f */
[----:B------:R-:W-:Y:S01]  /*21910*/  UIMAD UR4, UR8, UR13, UR4 ;  /* 0x0000000d080472a4 */ /* 0x000fe2000f8e0204 */
[----:B--2---:R-:W-:Y:S01]  /*21920*/  @P2 SHF.R.U32.HI R5, RZ, R3, R2 ;  /* 0x00000003ff052219 */ /* 0x004fe20000011602 */
[----:B------:R-:W-:-:S03]  /*21930*/  UIMAD.WIDE.U32 UR8, UR8, UR12, UR10 ;  /* 0x0000000c080872a5 */ /* 0x000fc6000f8e000a */
[----:B------:R-:W-:Y:S01]  /*21940*/  ULDC.64 UR10, c[0x0][0xc48] ;  /* 0x00031200000a7ab9 */ /* 0x000fe20000000a00 */
[----:B------:R-:W-:Y:S01]  /*21950*/  UIADD3 UR9, UR9, UR4, URZ ;  /* 0x0000000409097290 */ /* 0x000fe2000fffe03f */
[--C-:B------:R-:W-:Y:S01]  /*21960*/  SHF.R.S32.HI R2, RZ, 0x1f, R5.reuse ;  /* 0x0000001fff027819 */ /* 0x100fe20000011405 */
[----:B------:R-:W-:Y:S02]  /*21970*/  IMAD.MOV R7, RZ, RZ, -R5 ;  /* 0x000000ffff077224 */ /* 0x000fe400078e0a05 */
[----:B------:R-:W-:Y:S02]  /*21980*/  UIMAD.WIDE.U32 UR8, UR43, UR10, UR8 ;  /* 0x0000000a2b0872a5 */ /* 0x000fe4000f8e0008 */
[----:B------:R-:W-:Y:S02]  /*21990*/  IMAD R7, R76, R7, R11 ;  /* 0x000000074c077224 */ /* 0x000fe400078e020b */
[----:B------:R-:W-:Y:S02]  /*219a0*/  UIMAD UR43, UR43, UR11, UR9 ;  /* 0x0000000b2b2b72a4 */ /* 0x000fe4000f8e0209 */
[----:B------:R-:W-:Y:S01]  /*219b0*/  IMAD.U32 R3, RZ, RZ, UR9 ;  /* 0x00000009ff037e24 */ /* 0x000fe2000f8e00ff */
[----:B------:R-:W-:-:S02]  /*219c0*/  ULDC.64 UR10, c[0x0][0xc30] ;  /* 0x00030c00000a7ab9 */ /* 0x000fc40000000a00 */
[----:B------:R-:W-:Y:S02]  /*219d0*/  IMAD R4, R2, UR10, RZ ;  /* 0x0000000a02047c24 */ /* 0x000fe4000f8e02ff */
        /* <DEDUP_REMOVED lines=14> */
[----:B------:R-:W-:Y:S01]  /*21ac0*/  PRMT R4, RZ, 0x654, R4 ;  /* 0x00000654ff047816 */ /* 0x000fe20000000004 */
[----:B------:R0:W1:Y:S01]  /*21ad0*/  SHFL.IDX PT, R8, R0, RZ, 0x1c1f ;  /* 0x001c1fff00087589 */ /* 0x00006200000e0000 */
[----:B------:R-:W-:Y:S02]  /*21ae0*/  LEA.HI.X R20, R2, UR9, R3, 0x2, P1 ;  /* 0x0000000902147c11 */ /* 0x000fe400088f1403 */
[----:B------:R0:W-:Y:S03]  /*21af0*/  SYNCS.ARRIVE.TRANS64.RED.A1T0 RZ, [R4+URZ], RZ ;  /* 0x000000ff04ff79a7 */ /* 0x0001e6000810043f */
[----:B------:R0:W2:Y:S01]  /*21b00*/  SHFL.IDX PT, R9, R20, RZ, 0x1c1f ;  /* 0x001c1fff14097589 */ /* 0x0000a200000e0000 */
[----:B------:R-:W-:Y:S05]  /*21b10*/  @P0 BRA `(.L_x_12177) ;  /* 0x0000000800800947 */ /* 0x000fea0003800000 */
[----:B------:R-:W-:Y:S02]  /*21b20*/  ULDC UR4, c[0x0][0xbc8] ;  /* 0x0002f20000047ab9 */ /* 0x000fe40000000800 */
[----:B------:R-:W-:-:S13]  /*21b30*/  ISETP.GE.AND P0, PT, R179, UR4, PT ;  /* 0x00000004b3007c0c */ /* 0x000fda000bf06270 */
[----:B------:R-:W3:Y:S01]  /*21b40*/  @!P0 LDL.64 R14, [R1+0x260] ;  /* 0x00026000010e8983 */ /* 0x000ee20000100a00 */
[----:B------:R-:W-:Y:S01]  /*21b50*/  ISETP.GE.AND P1, PT, R212, UR4, PT ;  /* 0x00000004d4007c0c */ /* 0x000fe2000bf26270 */
[----:B-12---:R-:W-:-:S05]  /*21b60*/  @!P0 IMAD.WIDE R2, R179, 0x4, R8 ;  /* 0x00000004b3028825 */ /* 0x006fca00078e0208 */
[----:B---3--:R1:W-:Y:S07]  /*21b70*/  @!P0 ST.E.64 desc[UR40][R2.64], R14 ;  /* 0x0000000e02008985 */ /* 0x0083ee000c101b28 */
[----:B0-----:R-:W2:Y:S01]  /*21b80*/  @!P1 LDL.64 R4, [R1+0x270] ;  /* 0x0002700001049983 */ /* 0x001ea20000100a00 */
[----:B------:R-:W-:Y:S02]  /*21b90*/  ISETP.GE.AND P0, PT, R211, UR4, PT ;  /* 0x00000004d3007c0c */ /* 0x000fe4000bf06270 */
[----:B------:R-:W-:-:S04]  /*21ba0*/  @!P1 LEA R10, P2, R212, R8, 0x2 ;  /* 0x00000008d40a9211 */ /* 0x000fc800078410ff */
[----:B-----5:R-:W-:-:S05]  /*21bb0*/  @!P1 LEA.HI.X R11, R212, R9, R43, 0x2, P2 ;  /* 0x00000009d40b9211 */ /* 0x020fca00010f142b */
[----:B--2---:R0:W-:Y:S04]  /*21bc0*/  @!P1 ST.E.64 desc[UR40][R10.64], R4 ;  /* 0x000000040a009985 */ /* 0x0041e8000c101b28 */
[----:B------:R-:W2:Y:S01]  /*21bd0*/  @!P0 LDL.64 R6, [R1+0x280] ;  /* 0x0002800001068983 */ /* 0x000ea20000100a00 */
[----:B------:R-:W-:Y:S02]  /*21be0*/  ISETP.GE.AND P1, PT, R210, UR4, PT ;  /* 0x00000004d2007c0c */ /* 0x000fe4000bf26270 */
[----:B------:R-:W-:-:S04]  /*21bf0*/  @!P0 LEA R12, P2, R211, R8, 0x2 ;  /* 0x00000008d30c8211 */ /* 0x000fc800078410ff */
[----:B------:R-:W-:-:S05]  /*21c00*/  @!P0 LEA.HI.X R13, R211, R9, R42, 0x2, P2 ;  /* 0x00000009d30d8211 */ /* 0x000fca00010f142a */
[----:B--2---:R2:W-:Y:S04]  /*21c10*/  @!P0 ST.E.64 desc[UR40][R12.64], R6 ;  /* 0x000000060c008985 */ /* 0x0045e8000c101b28 */
[----:B-1----:R-:W3:Y:S01]  /*21c20*/  @!P1 LDL.64 R2, [R1+0x290] ;  /* 0x0002900001029983 */ /* 0x002ee20000100a00 */
[----:B------:R-:W-:Y:S02]  /*21c30*/  ISETP.GE.AND P0, PT, R209, UR4, PT ;  /* 0x00000004d1007c0c */ /* 0x000fe4000bf06270 */
[----:B------:R-:W-:-:S04]  /*21c40*/  @!P1 LEA R14, P2, R210, R8, 0x2 ;  /* 0x00000008d20e9211 */ /* 0x000fc800078410ff */
[----:B------:R-:W-:-:S05]  /*21c50*/  @!P1 LEA.HI.X R15, R210, R9, R41, 0x2, P2 ;  /* 0x00000009d20f9211 */ /* 0x000fca00010f1429 */
[----:B---3--:R1:W-:Y:S04]  /*21c60*/  @!P1 ST.E.64 desc[UR40][R14.64], R2 ;  /* 0x000000020e009985 */ /* 0x0083e8000c101b28 */
[----:B0-----:R-:W3:Y:S01]  /*21c70*/  @!P0 LDL.64 R4, [R1+0x2a0] ;  /* 0x0002a00001048983 */ /* 0x001ee20000100a00 */
[----:B------:R-:W-:Y:S02]  /*21c80*/  ISETP.GE.AND P1, PT, R208, UR4, PT ;  /* 0x00000004d0007c0c */ /* 0x000fe4000bf26270 */
[----:B------:R-:W-:-:S04]  /*21c90*/  @!P0 LEA R10, P2, R209, R8, 0x2 ;  /* 0x00000008d10a8211 */ /* 0x000fc800078410ff */
[----:B------:R-:W-:-:S05]  /*21ca0*/  @!P0 LEA.HI.X R11, R209, R9, R40, 0x2, P2 ;  /* 0x00000009d10b8211 */ /* 0x000fca00010f1428 */
[----:B---3--:R0:W-:Y:S04]  /*21cb0*/  @!P0 ST.E.64 desc[UR40][R10.64], R4 ;  /* 0x000000040a008985 */ /* 0x0081e8000c101b28 */
[----:B--2---:R-:W2:Y:S01]  /*21cc0*/  @!P1 LDL.64 R6, [R1+0x2b0] ;  /* 0x0002b00001069983 */ /* 0x004ea20000100a00 */
        /* <DEDUP_REMOVED lines=124> */
[----:B-1----:R-:W2:Y:S01]  /*22490*/  @!P0 LDL.64 R2, [R1+0x440] ;  /* 0x0004400001028983 */ /* 0x002ea20000100a00 */
[----:B------:R-:W-:Y:S02]  /*224a0*/  ISETP.GE.AND P1, PT, R213, UR4, PT ;  /* 0x00000004d5007c0c */ /* 0x000fe4000bf26270 */
[----:B------:R-:W-:-:S04]  /*224b0*/  @!P0 LEA R14, P2, R214, R8, 0x2 ;  /* 0x00000008d60e8211 */ /* 0x000fc800078410ff */
[----:B------:R-:W-:-:S05]  /*224c0*/  @!P0 LEA.HI.X R15, R214, R9, R226, 0x2, P2 ;  /* 0x00000009d60f8211 */ /* 0x000fca00010f14e2 */
[----:B--2---:R3:W-:Y:S04]  /*224d0*/  @!P0 ST.E.64 desc[UR40][R14.64], R2 ;  /* 0x000000020e008985 */ /* 0x0047e8000c101b28 */
[----:B0-----:R-:W2:Y:S01]  /*224e0*/  @!P1 LDL.64 R4, [R1+0x450] ;  /* 0x0004500001049983 */ /* 0x001ea20000100a00 */
[----:B------:R-:W-:-:S04]  /*224f0*/  @!P1 LEA R8, P0, R213, R8, 0x2 ;  /* 0x00000008d5089211 */ /* 0x000fc800078010ff */
[----:B------:R-:W-:-:S05]  /*22500*/  @!P1 LEA.HI.X R9, R213, R9, R225, 0x2, P0 ;  /* 0x00000009d5099211 */ /* 0x000fca00000f14e1 */
[----:B--2---:R3:W-:Y:S04]  /*22510*/  @!P1 ST.E.64 desc[UR40][R8.64], R4 ;  /* 0x0000000408009985 */ /* 0x0047e8000c101b28 */
.L_x_12177:
[----:B------:R-:W-:Y:S05]  /*22520*/  BSYNC B1 ;  /* 0x0000000000017941 */ /* 0x000fea0003800000 */
.L_x_12176:
[----:B------:R-:W-:Y:S01]  /*22530*/  ISETP.GE.AND P0, PT, R21, R80, PT ;  /* 0x000000501500720c */ /* 0x000fe20003f06270 */
[----:B--23--:R4:W2:Y:S04]  /*22540*/  SHFL.IDX PT, R9, R20, 0x1, 0x1c1f ;  /* 0x003c1f0014097f89 */ /* 0x00c8a800000e0000 */
[----:B-1----:R4:W1:Y:S08]  /*22550*/  SHFL.IDX PT, R8, R0, 0x1, 0x1c1f ;  /* 0x003c1f0000087f89 */ /* 0x00287000000e0000 */
[----:B----4-:R-:W-:Y:S05]  /*22560*/  @P0 BRA `(.L_x_12175) ;  /* 0x00000018002c0947 */ /* 0x010fea0003800000 */
[----:B0-----:R-:W0:Y:S02]  /*22570*/  LDC R0, c[0x0][0xbc8] ;  /* 0x0002f200ff007b82 */ /* 0x001e240000000800 */
[----:B0-----:R-:W-:-:S13]  /*22580*/  ISETP.GE.AND P0, PT, R179, R0, PT ;  /* 0x00000000b300720c */ /* 0x001fda0003f06270 */
[----:B------:R-:W3:Y:S01]  /*22590*/  @!P0 LDL.64 R14, [R1+0x268] ;  /* 0x00026800010e8983 */ /* 0x000ee20000100a00 */
[-C--:B------:R-:W-:Y:S01]  /*225a0*/  ISETP.GE.AND P1, PT, R212, R0.reuse, PT ;  /* 0x00000000d400720c */ /* 0x080fe20003f26270 */
[----:B-12---:R-:W-:Y:S01]  /*225b0*/  @!P0 IMAD.WIDE R2, R179, 0x4, R8 ;  /* 0x00000004b3028825 */ /* 0x006fe200078e0208 */
[----:B------:R-:W-:-:S04]  /*225c0*/  ISETP.GE.AND P2, PT, R211, R0, PT ;  /* 0x00000000d300720c */ /* 0x000fc80003f46270 */
[----:B---3--:R0:W-:Y:S07]  /*225d0*/  @!P0 ST.E.64 desc[UR40][R2.64], R14 ;  /* 0x0000000e02008985 */ /* 0x0081ee000c101b28 */
[----:B------:R-:W2:Y:S01]  /*225e0*/  @!P1 LDL.64 R4, [R1+0x278] ;  /* 0x0002780001049983 */ /* 0x000ea20000100a00 */
[----:B------:R-:W-:-:S04]  /*225f0*/  @!P1 LEA R10, P0, R212, R8, 0x2 ;  /* 0x00000008d40a9211 */ /* 0x000fc800078010ff */
[----:B-----5:R-:W-:Y:S02]  /*22600*/  @!P1 LEA.HI.X R11, R212, R9, R43, 0x2, P0 ;  /* 0x00000009d40b9211 */ /* 0x020fe400000f142b */
[----:B------:R-:W-:-:S03]  /*22610*/  @!P2 LEA R12, P0, R211, R8, 0x2 ;  /* 0x00000008d30ca211 */ /* 0x000fc600078010ff */
[----:B--2---:R1:W-:Y:S04]  /*22620*/  @!P1 ST.E.64 desc[UR40][R10.64], R4 ;  /* 0x000000040a009985 */ /* 0x0043e8000c101b28 */
[----:B------:R-:W2:Y:S01]  /*22630*/  @!P2 LDL.64 R6, [R1+0x288] ;  /* 0x000288000106a983 */ /* 0x000ea20000100a00 */
[----:B------:R-:W-:Y:S02]  /*22640*/  ISETP.GE.AND P1, PT, R210, R0, PT ;  /* 0x00000000d200720c */ /* 0x000fe40003f26270 */
[----:B------:R-:W-:-:S05]  /*22650*/  @!P2 LEA.HI.X R13, R211, R9, R42, 0x2, P0 ;  /* 0x00000009d30da211 */ /* 0x000fca00000f142a */
[----:B--2---:R2:W-:Y:S06]  /*22660*/  @!P2 ST.E.64 desc[UR40][R12.64], R6 ;  /* 0x000000060c00a985 */ /* 0x0045ec000c101b28 */
[----:B0-----:R-:W3:Y:S01]  /*22670*/  @!P1 LDL.64 R2, [R1+0x298] ;  /* 0x0002980001029983 */ /* 0x001ee20000100a00 */
[----:B------:R-:W-:Y:S02]  /*22680*/  ISETP.GE.AND P2, PT, R209, R0, PT ;  /* 0x00000000d100720c */ /* 0x000fe40003f46270 */
[----:B------:R-:W-:-:S04]  /*22690*/  @!P1 LEA R14, P0, R210, R8, 0x2 ;  /* 0x00000008d20e9211 */ /* 0x000fc800078010ff */
[----:B------:R-:W-:-:S05]  /*226a0*/  @!P1 LEA.HI.X R15, R210, R9, R41, 0x2, P0 ;  /* 0x00000009d20f9211 */ /* 0x000fca00000f1429 */
[----:B---3--:R0:W-:Y:S04]  /*226b0*/  @!P1 ST.E.64 desc[UR40][R14.64], R2 ;  /* 0x000000020e009985 */ /* 0x0081e8000c101b28 */
[----:B-1----:R-:W3:Y:S01]  /*226c0*/  @!P2 LDL.64 R4, [R1+0x2a8] ;  /* 0x0002a8000104a983 */ /* 0x002ee20000100a00 */
[----:B------:R-:W-:Y:S02]  /*226d0*/  ISETP.GE.AND P1, PT, R208, R0, PT ;  /* 0x00000000d000720c */ /* 0x000fe40003f26270 */
[----:B------:R-:W-:-:S04]  /*226e0*/  @!P2 LEA R10, P0, R209, R8, 0x2 ;  /* 0x00000008d10aa211 */ /* 0x000fc800078010ff */
[----:B------:R-:W-:-:S05]  /*226f0*/  @!P2 LEA.HI.X R11, R209, R9, R40, 0x2, P0 ;  /* 0x00000009d10ba211 */ /* 0x000fca00000f1428 */
[----:B---3--:R1:W-:Y:S04]  /*22700*/  @!P2 ST.E.64 desc[UR40][R10.64], R4 ;  /* 0x000000040a00a985 */ /* 0x0083e8000c101b28 */
[----:B--2---:R-:W2:Y:S01]  /*22710*/  @!P1 LDL.64 R6, [R1+0x2b8] ;  /* 0x0002b80001069983 */ /* 0x004ea20000100a00 */
[----:B------:R-:W-:Y:S02]  /*22720*/  ISETP.GE.AND P2, PT, R207, R0, PT ;  /* 0x00000000cf00720c */ /* 0x000fe40003f46270 */
[----:B------:R-:W-:-:S04]  /*22730*/  @!P1 LEA R12, P0, R208, R8, 0x2 ;  /* 0x00000008d00c9211 */ /* 0x000fc800078010ff */
[----:B------:R-:W-:-:S05]  /*22740*/  @!P1 LEA.HI.X R13, R208, R9, R39, 0x2, P0 ;  /* 0x00000009d00d9211 */ /* 0x000fca00000f1427 */
[----:B--2---:R2:W-:Y:S04]  /*22750*/  @!P1 ST.E.64 desc[UR40][R12.64], R6 ;  /* 0x000000060c009985 */ /* 0x0045e8000c101b28 */
        /* <DEDUP_REMOVED lines=113> */
[----:B------:R-:W-:-:S07]  /*22e70*/  @!P2 LEA.HI.X R11, R185, R9, R228, 0x2, P0 ;  /* 0x00000009b90ba211 */ /* 0x000fce00000f14e4 */
[C---:B--2---:R-:W-:Y:S01]  /*22e80*/  @!P1 LEA R12, P0, R184.reuse, R8, 0x2 ;  /* 0x00000008b80c9211 */ /* 0x044fe200078010ff */
[----:B---3--:R0:W-:Y:S04]  /*22e90*/  @!P2 ST.E.64 desc[UR40][R10.64], R4 ;  /* 0x000000040a00a985 */ /* 0x0081e8000c101b28 */
[----:B------:R-:W2:Y:S01]  /*22ea0*/  @!P1 LDL.64 R6, [R1+0x438] ;  /* 0x0004380001069983 */ /* 0x000ea20000100a00 */
[----:B------:R-:W-:Y:S01]  /*22eb0*/  @!P1 LEA.HI.X R13, R184, R9, R227, 0x2, P0 ;  /* 0x00000009b80d9211 */ /* 0x000fe200000f14e3 */
[----:B------:R-:W-:Y:S01]  /*22ec0*/  BSSY B1, `(.L_x_12178) ;  /* 0x0000009000017945 */ /* 0x000fe20003800000 */
[----:B------:R-:W-:-:S03]  /*22ed0*/  ISETP.GE.AND P0, PT, R214, R0, PT ;  /* 0x00000000d600720c */ /* 0x000fc60003f06270 */
[----:B--2---:R0:W-:Y:S01]  /*22ee0*/  @!P1 ST.E.64 desc[UR40][R12.64], R6 ;  /* 0x000000060c009985 */ /* 0x0041e2000c101b28 */
[----:B------:R-:W-:-:S09]  /*22ef0*/  ISETP.GE.AND P1, PT, R213, R0, PT ;  /* 0x00000000d500720c */ /* 0x000fd20003f26270 */
[----:B------:R-:W-:Y:S05]  /*22f00*/  @P0 BRA `(.L_x_12179) ;  /* 0x0000000000100947 */ /* 0x000fea0003800000 */
[----:B0-----:R-:W2:Y:S01]  /*22f10*/  LDL.64 R4, [R1+0x448] ;  /* 0x0004480001047983 */ /* 0x001ea20000100a00 */
[----:B------:R-:W-:-:S04]  /*22f20*/  LEA R2, P0, R214, R8, 0x2 ;  /* 0x00000008d6027211 */ /* 0x000fc800078010ff */
[----:B------:R-:W-:-:S05]  /*22f30*/  LEA.HI.X R3, R214, R9, R226, 0x2, P0 ;  /* 0x00000009d6037211 */ /* 0x000fca00000f14e2 */
[----:B--2---:R1:W-:Y:S04]  /*22f40*/  ST.E.64 desc[UR40][R2.64], R4 ;  /* 0x0000000402007985 */ /* 0x0043e8000c101b28 */
.L_x_12179:
[----:B------:R-:W-:Y:S05]  /*22f50*/  BSYNC B1 ;  /* 0x0000000000017941 */ /* 0x000fea0003800000 */
.L_x_12178:
[----:B------:R-:W-:Y:S05]  /*22f60*/  @P1 BRA `(.L_x_12175) ;  /* 0x0000000c00ac1947 */ /* 0x000fea0003800000 */
[----:B01----:R-:W2:Y:S01]  /*22f70*/  LDL.64 R4, [R1+0x458] ;  /* 0x0004580001047983 */ /* 0x003ea20000100a00 */
[----:B------:R-:W-:-:S04]  /*22f80*/  LEA R2, P0, R213, R8, 0x2 ;  /* 0x00000008d5027211 */ /* 0x000fc800078010ff */
[----:B------:R-:W-:-:S05]  /*22f90*/  LEA.HI.X R3, R213, R9, R225, 0x2, P0 ;  /* 0x00000009d5037211 */ /* 0x000fca00000f14e1 */
[----:B--2---:R4:W-:Y:S01]  /*22fa0*/  ST.E.64 desc[UR40][R2.64], R4 ;  /* 0x0000000402007985 */ /* 0x0049e2000c101b28 */
[----:B------:R-:W-:Y:S05]  /*22fb0*/  BRA `(.L_x_12175) ;  /* 0x0000000c00987947 */ /* 0x000fea0003800000 */
.L_x_12166:
        /* <DEDUP_REMOVED lines=21> */
[----:B------:R-:W-:Y:S01]  /*23110*/  ISETP.GT.AND P0, PT, R223, 0x7f, PT ;  /* 0x0000007fdf00780c */ /* 0x000fe20003f04270 */
[----:B------:R-:W-:-:S09]  /*23120*/  UMOV UR4, URZ ;  /* 0x0000003f00047c82 */ /* 0x000fd20008000000 */
[----:B------:R-:W-:Y:S01]  /*23130*/  @!UP1 ULDC UR44, c[0x0][0xbd4] ;  /* 0x0002f500002c9ab9 */ /* 0x000fe20000000800 */
[----:B--2---:R-:W-:Y:S01]  /*23140*/  @P1 R2UR UR4, R6 ;  /* 0x00000000060412ca */ /* 0x004fe200000e0000 */
[----:B0-----:R-:W-:-:S14]  /*23150*/  @P2 BRA `(.L_x_12180) ;  /* 0x0000000000102947 */ /* 0x001fdc0003800000 */
[----:B------:R-:W-:Y:S05]  /*23160*/  @!P1 BRA `(.L_x_12180) ;  /* 0x00000000000c9947 */ /* 0x000fea0003800000 */
[----:B------:R-:W2:Y:S04]  /*23170*/  LDG.E R5, desc[UR40][R2.64] ;  /* 0x0000002802057981 */ /* 0x000ea8000c1e1900 */
[----:B-----5:R-:W2:Y:S02]  /*23180*/  LDG.E R0, desc[UR40][R2.64+0x4] ;  /* 0x0000042802007981 */ /* 0x020ea4000c1e1900 */
[----:B--2---:R-:W-:-:S07]  /*23190*/  IMAD.IADD R0, R0, 0x1, -R5 ;  /* 0x0000000100007824 */ /* 0x004fce00078e0a05 */
.L_x_12180:
[----:B------:R-:W-:Y:S01]  /*231a0*/  USHF.R.S32.HI UR21, URZ, 0x1f, UR38 ;  /* 0x0000001f3f157899 */ /* 0x000fe20008011426 */
[----:B------:R-:W-:Y:S01]  /*231b0*/  BSSY B1, `(.L_x_12181) ;  /* 0x000003a000017945 */ /* 0x000fe20003800000 */
[----:B------:R-:W-:Y:S02]  /*231c0*/  USHF.R.S32.HI UR20, URZ, 0x1f, UR4 ;  /* 0x0000001f3f147899 */ /* 0x000fe40008011404 */
[----:B------:R-:W-:Y:S02]  /*231d0*/  USEL UR8, UR38, URZ, !UP0 ;  /* 0x0000003f26087287 */ /* 0x000fe4000c000000 */
[----:B------:R-:W-:Y:S01]  /*231e0*/  USEL UR21, UR21, URZ, !UP0 ;  /* 0x0000003f15157287 */ /* 0x000fe2000c000000 */
[----:B------:R-:W-:Y:S11]  /*231f0*/  @P0 BRA `(.L_x_12182) ;  /* 0x0000000000d40947 */ /* 0x000ff60003800000 */
        /* <DEDUP_REMOVED lines=9> */
[----:B------:R-:W-:Y:S01]  /*23290*/  IMAD.MOV.U32 R5, RZ, RZ, R4 ;  /* 0x000000ffff057224 */ /* 0x000fe200078e0004 */
[----:B------:R-:W-:Y:S02]  /*232a0*/  UMOV UR18, 0xab8 ;  /* 0x00000ab800127882 */ /* 0x000fe40000000000 */
[----:B------:R-:W-:Y:S02]  /*232b0*/  USEL UR18, UR18, 0xa78, UP0 ;  /* 0x00000a7812127887 */ /* 0x000fe40008000000 */
[----:B------:R-:W-:-:S06]  /*232c0*/  USEL UR9, UR43, URZ, UP0 ;  /* 0x0000003f2b097287 */ /* 0x000fcc0008000000 */
[----:B------:R-:W0:Y:S04]  /*232d0*/  @P0 LDC R3, c[0x0][0xcec] ;  /* 0x00033b00ff030b82 */ /* 0x000e280000000800 */
[----:B------:R-:W-:Y:S01]  /*232e0*/  ULDC.64 UR12, c[0x0][UR18+0x220] ;  /* 0x00008800120c7abb */ /* 0x000fe20008000a00 */
[----:B------:R-:W-:Y:S01]  /*232f0*/  ULDC.64 UR10, c[0x0][UR18+0x218] ;  /* 0x00008600120a7abb */ /* 0x000fe20008000a00 */
[----:B------:R-:W-:Y:S01]  /*23300*/  ULDC.64 UR14, c[0x0][UR18+0x228] ;  /* 0x00008a00120e7abb */ /* 0x000fe20008000a00 */
[----:B------:R-:W-:Y:S01]  /*23310*/  UIMAD UR13, UR13, UR8, URZ ;  /* 0x000000080d0d72a4 */ /* 0x000fe2000f8e023f */
[----:B------:R-:W1:Y:S01]  /*23320*/  @P0 LDC R7, c[0x0][0xcf0] ;  /* 0x00033c00ff070b82 */ /* 0x000e620000000800 */
[----:B------:R-:W-:Y:S02]  /*23330*/  UIMAD.WIDE.U32 UR16, UR10, UR37, URZ ;  /* 0x000000250a1072a5 */ /* 0x000fe4000f8e003f */
        /* <DEDUP_REMOVED lines=10> */
[----:B------:R-:W-:Y:S02]  /*233e0*/  IMAD.U32 R3, RZ, RZ, UR23 ;  /* 0x00000017ff037e24 */ /* 0x000fe4000f8e00ff */
[----:B------:R-:W-:Y:S01]  /*233f0*/  IMAD.U32 R6, RZ, RZ, UR10 ;  /* 0x0000000aff067e24 */ /* 0x000fe2000f8e00ff */
[----:B------:R-:W-:Y:S01]  /*23400*/  UIADD3.X UR9, UR9, UR19, UR20, UP1, UP2 ;  /* 0x0000001309097290 */ /* 0x000fe20008fe4414 */
[----:B-1----:R-:W-:Y:S01]  /*23410*/  @P0 SHF.R.U32.HI R5, RZ, R7, R2 ;  /* 0x00000007ff050219 */ /* 0x002fe20000011602 */
[----:B------:R-:W-:Y:S01]  /*23420*/  IMAD.U32 R2, RZ, RZ, UR22 ;  /* 0x00000016ff027e24 */ /* 0x000fe2000f8e00ff */
[----:B------:R-:W-:Y:S01]  /*23430*/  ULDC.64 UR10, c[0x0][UR18+0x210] ;  /* 0x00008400120a7abb */ /* 0x000fe20008000a00 */
[----:B------:R-:W-:Y:S01]  /*23440*/  ULDC.64 UR12, c[0x0][0xca8] ;  /* 0x00032a00000c7ab9 */ /* 0x000fe20000000a00 */
[----:B------:R-:W-:Y:S01]  /*23450*/  @!UP0 ULDC UR12, c[0x0][0xc50] ;  /* 0x00031400000c8ab9 */ /* 0x000fe20000000800 */
[--C-:B------:R-:W-:Y:S01]  /*23460*/  IMAD.MOV R7, RZ, RZ, -R5.reuse ;  /* 0x000000ffff077224 */ /* 0x100fe200078e0a05 */
[----:B------:R-:W-:Y:S01]  /*23470*/  IADD3 R2, P0, P1, R5, UR16, R2 ;  /* 0x0000001005027c10 */ /* 0x000fe2000f91e002 */
[----:B------:R-:W-:Y:S01]  /*23480*/  @!UP0 ULDC UR13, c[0x0][0xc54] ;  /* 0x00031500000d8ab9 */ /* 0x000fe20000000800 */
[----:B------:R-:W-:Y:S01]  /*23490*/  SHF.R.S32.HI R5, RZ, 0x1f, R5 ;  /* 0x0000001fff057819 */ /* 0x000fe20000011405 */
[----:B------:R-:W-:-:S03]  /*234a0*/  IMAD R7, R9, R7, R4 ;  /* 0x0000000709077224 */ /* 0x000fc600078e0204 */
[----:B------:R-:W-:Y:S01]  /*234b0*/  IADD3.X R3, R5, UR9, R6, P0, P1 ;  /* 0x0000000905037c10 */ /* 0x000fe200087e2406 */
        /* <DEDUP_REMOVED lines=9> */
.L_x_12182:
[----:B------:R-:W-:Y:S05]  /*23550*/  BSYNC B1 ;  /* 0x0000000000017941 */ /* 0x000fea0003800000 */
.L_x_12181:
[----:B------:R-:W-:-:S06]  /*23560*/  UISETP.GT.AND UP0, UPT, UR44, 0x1, UPT ;  /* 0x000000012c00788c */ /* 0x000fcc000bf04270 */
[----:B------:R-:W-:-:S13]  /*23570*/  PLOP3.LUT P0, PT, PT, PT, UP0, 0x80, 0x0 ;  /* 0x000000000000781c */ /* 0x000fda0003f0f008 */
[----:B------:R-:W-:Y:S05]  /*23580*/  @P0 BRA `(.L_x_12175) ;  /* 0x0000000800240947 */ /* 0x000fea0003800000 */
[----:B------:R-:W1:Y:S01]  /*23590*/  LDC R11, c[0x0][0xce8] ;  /* 0x00033a00ff0b7b82 */ /* 0x000e620000000800 */
[----:B------:R-:W-:Y:S01]  /*235a0*/  ULDC.64 UR12, c[0x0][0xba0] ;  /* 0x0002e800000c7ab9 */ /* 0x000fe20000000a00 */
[----:B------:R-:W-:Y:S01]  /*235b0*/  IMAD R2, R224, 0x20, R222 ;  /* 0x00000020e0027824 */ /* 0x000fe200078e02de */
[----:B------:R-:W-:Y:S01]  /*235c0*/  UIMAD UR9, UR20, UR12, URZ ;  /* 0x0000000c140972a4 */ /* 0x000fe2000f8e023f */
[----:B------:R-:W-:Y:S01]  /*235d0*/  BSSY B1, `(.L_x_12183) ;  /* 0x0000042000017945 */ /* 0x000fe20003800000 */
[----:B------:R-:W-:Y:S01]  /*235e0*/  UIMAD.WIDE.U32 UR10, UR4, UR12, URZ ;  /* 0x0000000c040a72a5 */ /* 0x000fe2000f8e003f */
[----:B------:R-:W-:Y:S01]  /*235f0*/  VIADD R6, R2, UR39 ;  /* 0x0000002702067c36 */ /* 0x000fe20008000000 */
[----:B------:R-:W-:-:S03]  /*23600*/  UIMAD UR9, UR4, UR13, UR9 ;  /* 0x0000000d040972a4 */ /* 0x000fc6000f8e0209 */
[----:B------:R-:W-:Y:S01]  /*23610*/  ULDC.64 UR12, c[0x0][0xbe8] ;  /* 0x0002fa00000c7ab9 */ /* 0x000fe20000000a00 */
[----:B------:R-:W-:Y:S01]  /*23620*/  UIADD3 UR11, UR11, UR9, URZ ;  /* 0x000000090b0b7290 */ /* 0x000fe2000fffe03f */
[----:B0-----:R-:W-:-:S03]  /*23630*/  IMAD.MOV.U32 R5, RZ, RZ, R6 ;  /* 0x000000ffff057224 */ /* 0x001fc600078e0006 */
[----:B------:R-:W-:-:S04]  /*23640*/  UIMAD.WIDE.U32 UR10, UR37, UR12, UR10 ;  /* 0x0000000c250a72a5 */ /* 0x000fc8000f8e000a */
[----:B------:R-:W-:-:S03]  /*23650*/  UIMAD UR11, UR37, UR13, UR11 ;  /* 0x0000000d250b72a4 */ /* 0x000fc6000f8e020b */
[----:B------:R-:W-:Y:S01]  /*23660*/  ULDC.64 UR12, c[0x0][0xbf0] ;  /* 0x0002fc00000c7ab9 */ /* 0x000fe20000000a00 */
[----:B-1----:R-:W-:Y:S01]  /*23670*/  ISETP.NE.AND P0, PT, R11, 0x1, PT ;  /* 0x000000010b00780c */ /* 0x002fe20003f05270 */
[----:B------:R-:W-:-:S04]  /*23680*/  UIMAD UR4, UR21, UR12, URZ ;  /* 0x0000000c150472a4 */ /* 0x000fc8000f8e023f */
[----:B------:R-:W-:Y:S02]  /*23690*/  UIMAD UR4, UR8, UR13, UR4 ;  /* 0x0000000d080472a4 */ /* 0x000fe4000f8e0204 */
[----:B------:R-:W-:-:S03]  /*236a0*/  UIMAD.WIDE.U32 UR8, UR8, UR12, UR10 ;  /* 0x0000000c080872a5 */ /* 0x000fc6000f8e000a */
[----:B------:R-:W-:Y:S01]  /*236b0*/  ULDC.64 UR10, c[0x0][0xbe0] ;  /* 0x0002f800000a7ab9 */ /* 0x000fe20000000a00 */
[----:B------:R-:W-:Y:S02]  /*236c0*/  UIADD3 UR4, UR9, UR4, URZ ;  /* 0x0000000409047290 */ /* 0x000fe4000fffe03f */
[----:B------:R-:W0:Y:S08]  /*236d0*/  @P0 LDC R3, c[0x0][0xcec] ;  /* 0x00033b00ff030b82 */ /* 0x000e300000000800 */
[----:B------:R-:W1:Y:S01]  /*236e0*/  @P0 LDC R7, c[0x0][0xcf0] ;  /* 0x00033c00ff070b82 */ /* 0x000e620000000800 */
        /* <DEDUP_REMOVED lines=16> */
[----:B-----5:R-:W-:Y:S02]  /*237f0*/  IMAD R11, R0, R11, RZ ;  /* 0x0000000b000b7224 */ /* 0x020fe400078e02ff */
        /* <DEDUP_REMOVED lines=31> */
.L_x_12184:
[----:B------:R-:W-:Y:S05]  /*239f0*/  BSYNC B1 ;  /* 0x0000000000017941 */ /* 0x000fea0003800000 */
.L_x_12183:
        /* <DEDUP_REMOVED lines=21> */
.L_x_12186:
[----:B------:R-:W-:Y:S05]  /*23b50*/  BSYNC B1 ;  /* 0x0000000000017941 */ /* 0x000fea0003800000 */
.L_x_12185:
        /* <DEDUP_REMOVED lines=21> */
.L_x_12188:
[----:B------:R-:W-:Y:S05]  /*23cb0*/  BSYNC B1 ;  /* 0x0000000000017941 */ /* 0x000fea0003800000 */
.L_x_12187:
        /* <DEDUP_REMOVED lines=10> */
[-C--:B---3--:R-:W-:Y:S02]  /*23d60*/  @!P3 LEA R6, P6, R18, R2.reuse, 0x1 ;  /* 0x000000021206b211 */ /* 0x088fe400078c08ff */
[-C--:B------:R-:W-:Y:S02]  /*23d70*/  @!P2 LEA R8, P5, R176, R2.reuse, 0x1 ;  /* 0x00000002b008a211 */ /* 0x080fe400078a08ff */
[-C--:B------:R-:W-:Y:S02]  /*23d80*/  @!P1 LEA R10, P4, R19, R2.reuse, 0x1 ;  /* 0x00000002130a9211 */ /* 0x080fe400078808ff */
[-C--:B--2---:R-:W-:Y:S02]  /*23d90*/  @!P3 LEA.HI.X R7, R18, R5.reuse, R183, 0x1, P6 ;  /* 0x000000051207b211 */ /* 0x084fe400030f0cb7 */
        /* <DEDUP_REMOVED lines=8> */
.L_x_12175:
[----:B------:R-:W-:Y:S05]  /*23e20*/  BSYNC B0 ;  /* 0x0000000000007941 */ /* 0x000fea0003800000 */
.L_x_12165:
[----:B------:R-:W-:Y:S02]  /*23e30*/  ULDC UR4, c[0x0][0xd3c] ;  /* 0x00034f0000047ab9 */ /* 0x000fe40000000800 */
[----:B------:R-:W-:-:S06]  /*23e40*/  UISETP.GE.AND UP0, UPT, UR6, UR4, UPT ;  /* 0x000000040600728c */ /* 0x000fcc000bf06270 */
[----:B------:R-:W-:-:S13]  /*23e50*/  PLOP3.LUT P0, PT, PT, PT, UP0, 0x80, 0x0 ;  /* 0x000000000000781c */ /* 0x000fda0003f0f008 */
[----:B------:R-:W-:Y:S05]  /*23e60*/  @!P0 BRA `(.L_x_12189) ;  /* 0xfffffdd400948947 */ /* 0x000fea000383ffff */
[----:B------:R-:W-:Y:S05]  /*23e70*/  EXIT ;  /* 0x000000000000794d */ /* 0x000fea0003800000 */
.L_x_12064:
        /* <DEDUP_REMOVED lines=16> */
[----:B-1----:R3:W-:Y:S01]  /*23f80*/  STL.128 [R1+0x460], R4 ;  /* 0x0004600401007387 */ /* 0x0027e20000100c00 */
[----:B------:R-:W-:Y:S06]  /*23f90*/  BAR.ARV 0x4, 0x180 ;  /* 0x0106000000007b1d */ /* 0x000fec0000002000 */
[----:B------:R-:W-:Y:S05]  /*23fa0*/  BRA `(.L_x_12191) ;  /* 0x0000000c00b47947 */ /* 0x000fea0003800000 */
.L_x_12190:
[----:B------:R-:W1:Y:S01]  /*23fb0*/  S2R R0, SR_TID.X ;  /* 0x0000000000007919 */ /* 0x000e620000002100 */
[----:B------:R-:W-:Y:S01]  /*23fc0*/  ULDC UR4, c[0x0][0xd3c] ;  /* 0x00034f0000047ab9 */ /* 0x000fe20000000800 */
        /* <DEDUP_REMOVED lines=9> */
[----:B-1----:R-:W-:-:S04]  /*24060*/  @!P1 IMAD.WIDE.U32 R2, R0, 0x4, R4 ;  /* 0x0000000400029825 */ /* 0x002fc800078e0004 */
        /* <DEDUP_REMOVED lines=32> */
.L_x_12194:
        /* <DEDUP_REMOVED lines=39> */
.L_x_12192:
        /* <DEDUP_REMOVED lines=12> */
.L_x_12195:
[----:B----4-:R-:W-:Y:S01]  /*245a0*/  IMAD R2, R8, UR5, R9 ;  /* 0x0000000508027c24 */ /* 0x010fe2000f8e0209 */
[----:B-1----:R-:W-:Y:S01]  /*245b0*/  ISETP.NE.AND P0, PT, R7, 0x1, PT ;  /* 0x000000010700780c */ /* 0x002fe20003f05270 */
[----:B------:R-:W-:-:S03]  /*245c0*/  VIADD R12, R10, UR4 ;  /* 0x000000040a0c7c36 */ /* 0x000fc60008000000 */
[----:B------:R1:W-:Y:S01]  /*245d0*/  STL [R1+0x460], R2 ;  /* 0x0004600201007387 */ /* 0x0003e20000100800 */
[----:B0-----:R-:W-:-:S03]  /*245e0*/  IADD3 R5, -R2, UR6, RZ ;  /* 0x0000000602057c10 */ /* 0x001fc6000fffe1ff */
[----:B------:R1:W-:Y:S05]  /*245f0*/  STL [R1+0x46c], R12 ;  /* 0x00046c0c01007387 */ /* 0x0003ea0000100800 */
[----:B------:R-:W-:Y:S05]  /*24600*/  @!P0 BRA `(.L_x_12196) ;  /* 0x0000000000e08947 */ /* 0x000fea0003800000 */
[-C--:B--2---:R-:W-:Y:S02]  /*24610*/  IABS R6, R4.reuse ;  /* 0x0000000400067213 */ /* 0x084fe40000000000 */
[----:B------:R-:W-:Y:S02]  /*24620*/  IABS R8, R7 ;  /* 0x0000000700087213 */ /* 0x000fe40000000000 */
[----:B------:R-:W0:Y:S08]  /*24630*/  I2F.RP R9, R6 ;  /* 0x0000000600097306 */ /* 0x000e300000209400 */
[----:B------:R-:W2:Y:S08]  /*24640*/  I2F.RP R10, R8 ;  /* 0x00000008000a7306 */ /* 0x000eb00000209400 */
[----:B0-----:R-:W1:Y:S08]  /*24650*/  MUFU.RCP R9, R9 ;  /* 0x0000000900097308 */ /* 0x001e700000001000 */
[----:B--2---:R-:W-:Y:S01]  /*24660*/  MUFU.RCP R10, R10 ;  /* 0x0000000a000a7308 */ /* 0x004fe20000001000 */
[----:B-1----:R-:W-:Y:S01]  /*24670*/  VIADD R2, R9, 0xffffffe ;  /* 0x0ffffffe09027836 */ /* 0x002fe20000000000 */
[----:B------:R-:W-:-:S06]  /*24680*/  IABS R9, R4 ;  /* 0x0000000400097213 */ /* 0x000fcc0000000000 */
[----:B---3--:R0:W1:Y:S02]  /*24690*/  F2I.FTZ.U32.TRUNC.NTZ R3, R2 ;  /* 0x0000000200037305 */ /* 0x008064000021f000 */
        /* <DEDUP_REMOVED lines=8> */
[----:B------:R-:W-:Y:S02]  /*24720*/  VIADD R3, R10, 0xffffffe ;  /* 0x0ffffffe0a037836 */ /* 0x000fe40000000000 */
[----:B------:R-:W-:Y:S01]  /*24730*/  IMAD.MOV.U32 R2, RZ, RZ, RZ ;  /* 0x000000ffff027224 */ /* 0x000fe200078e00ff */
[----:B------:R-:W-:-:S03]  /*24740*/  ISETP.GT.U32.AND P1, PT, R6, R11, PT ;  /* 0x0000000b0600720c */ /* 0x000fc60003f24070 */
        /* <DEDUP_REMOVED lines=36> */
.L_x_12196:
[----:B-1-3--:R-:W0:Y:S02]  /*24990*/  LDC.64 R2, c[0x0][0xd90] ;  /* 0x00036400ff027b82 */ /* 0x00ae240000000a00 */
        /* <DEDUP_REMOVED lines=60> */
.L_x_12197:
[----:B01----:R-:W-:-:S05]  /*24d60*/  LOP3.LUT R3, RZ, R2, RZ, 0x33, !PT ;  /* 0x00000002ff037212 */ /* 0x003fca00078e33ff */
[----:B------:R-:W-:-:S05]  /*24d70*/  IMAD.IADD R2, R4, 0x1, R3 ;  /* 0x0000000104027824 */ /* 0x000fca00078e0203 */
[----:B------:R1:W-:Y:S01]  /*24d80*/  STL [R1+0x464], R2 ;  /* 0x0004640201007387 */ /* 0x0003e20000100800 */
[----:B------:R-:W-:Y:S05]  /*24d90*/  BRA `(.L_x_12198) ;  /* 0x0000000000107947 */ /* 0x000fea0003800000 */
.L_x_12193:
[----:B------:R-:W-:Y:S01]  /*24da0*/  IMAD.U32 R2, RZ, RZ, UR6 ;  /* 0x00000006ff027e24 */ /* 0x000fe2000f8e00ff */
[----:B------:R0:W-:Y:S04]  /*24db0*/  STL [R1+0x464], RZ ;  /* 0x000464ff01007387 */ /* 0x0001e80000100800 */
[----:B------:R0:W-:Y:S04]  /*24dc0*/  STL [R1+0x468], RZ ;  /* 0x000468ff01007387 */ /* 0x0001e80000100800 */
[----:B------:R0:W-:Y:S02]  /*24dd0*/  STL [R1+0x460], R2 ;  /* 0x0004600201007387 */ /* 0x0001e40000100800 */
.L_x_12198:
[----:B------:R-:W2:Y:S04]  /*24de0*/  LDL R4, [R1+0x460] ;  /* 0x0004600001047983 */ /* 0x000ea80000100800 */
        /* <DEDUP_REMOVED lines=9> */
.L_x_12191:
[----:B--2---:R-:W2:Y:S01]  /*24e80*/  LDL R0, [R1+0x46c] ;  /* 0x00046c0001007983 */ /* 0x004ea20000100800 */
        /* <DEDUP_REMOVED lines=11> */
[----:B------:R-:W-:Y:S01]  /*24f40*/  STL [R1+0x4d8], RZ ;  /* 0x0004d8ff01007387 */ /* 0x000fe20000100800 */
[----:B------:R-:W-:Y:S01]  /*24f50*/  IMAD.MOV.U32 R19, RZ, RZ, RZ ;  /* 0x000000ffff137224 */ /* 0x000fe200078e00ff */
[----:B------:R-:W-:Y:S01]  /*24f60*/  ULDC UR37, c[0x0][0xc] ;  /* 0x0000030000257ab9 */ /* 0x000fe20000000800 */
[----:B------:R-:W-:Y:S01]  /*24f70*/  ULDC.64 UR38, c[0x0][0x198] ;  /* 0x0000660000267ab9 */ /* 0x000fe20000000a00 */
[----:B---3--:R-:W-:-:S06]  /*24f80*/  ULEA UR4, UR5, UR4, 0x18 ;  /* 0x0000000405047291 */ /* 0x008fcc000f8ec03f */
[----:B------:R-:W-:Y:S01]  /*24f90*/  IMAD.U32 R18, RZ, RZ, UR4 ;  /* 0x00000004ff127e24 */ /* 0x000fe2000f8e00ff */
[C---:B--2---:R-:W-:Y:S01]  /*24fa0*/  LOP3.LUT R4, R5.reuse, 0x7f, RZ, 0xc0, !PT ;  /* 0x0000007f05047812 */ /* 0x044fe200078ec0ff */
[----:B----4-:R-:W-:-:S05]  /*24fb0*/  IMAD.SHL.U32 R0, R5, 0x8, RZ ;  /* 0x0000000805007824 */ /* 0x010fca00078e00ff */
[C---:B01----:R-:W-:Y:S02]  /*24fc0*/  LOP3.LUT R2, R0.reuse, 0x1f8, RZ, 0xc0, !PT ;  /* 0x000001f800027812 */ /* 0x043fe400078ec0ff */
        /* <DEDUP_REMOVED lines=10> */
[----:B------:R1:W-:Y:S01]  /*25070*/  STL [R1+0x474], R2 ;  /* 0x0004740201007387 */ /* 0x0003e20000100800 */
[C---:B0-----:R-:W-:Y:S02]  /*25080*/  LOP3.LUT R3, R0.reuse, 0x40, RZ, 0xfc, !PT ;  /* 0x0000004000037812 */ /* 0x041fe400078efcff */
[C---:B-1----:R-:W-:Y:S02]  /*25090*/  LOP3.LUT R2, R0.reuse, 0x80, RZ, 0xfc, !PT ;  /* 0x0000008000027812 */ /* 0x042fe400078efcff */
[----:B------:R-:W-:-:S07]  /*250a0*/  LOP3.LUT R0, R0, 0xc0, RZ, 0xfc, !PT ;  /* 0x000000c000007812 */ /* 0x000fce00078efcff */
.L_x_12317:
[----:B------:R-:W2:Y:S01]  /*250b0*/  LDL R11, [R1+0x46c] ;  /* 0x00046c00010b7983 */ /* 0x000ea20000100800 */
[----:B------:R-:W-:Y:S05]  /*250c0*/  YIELD ;  /* 0x0000000000007946 */ /* 0x000fea0003800000 */
[----:B------:R-:W-:Y:S01]  /*250d0*/  ULDC.64 UR4, c[0x0][0xb20] ;  /* 0x0002c80000047ab9 */ /* 0x000fe20000000a00 */
[----:B------:R-:W-:Y:S01]  /*250e0*/  IMAD.MOV.U32 R0, RZ, RZ, RZ ;  /* 0x000000ffff007224 */ /* 0x000fe200078e00ff */
[----:B------:R-:W-:Y:S01]  /*250f0*/  ISETP.NE.U32.AND P0, PT, RZ, UR4, PT ;  /* 0x00000004ff007c0c */ /* 0x000fe2000bf05070 */
[----:B01----:R-:W0:Y:S01]  /*25100*/  LDC.64 R4, c[0x0][0xaf8] ;  /* 0x0002be00ff047b82 */ /* 0x003e220000000a00 */
[----:B------:R-:W-:Y:S01]  /*25110*/  CS2R R6, SRZ ;  /* 0x0000000000067805 */ /* 0x000fe2000001ff00 */
        /* <DEDUP_REMOVED lines=11> */
[----:B------:R-:W-:Y:S02]  /*251d0*/  ISETP.NE.AND.EX P1, PT, RZ, UR7, PT, P1 ;  /* 0x00000007ff007c0c */ /* 0x000fe4000bf25310 */
[----:B------:R-:W-:Y:S01]  /*251e0*/  ISETP.NE.U32.AND P0, PT, RZ, UR4, PT ;  /* 0x00000004ff007c0c */ /* 0x000fe2000bf05070 */
[----:B-1----:R-:W0:Y:S03]  /*251f0*/  LDC.64 R2, c[0x0][0xb00] ;  /* 0x0002c000ff027b82 */ /* 0x002e260000000a00 */
[----:B------:R-:W-:-:S05]  /*25200*/  ISETP.NE.AND.EX P0, PT, RZ, UR5, PT, P0 ;  /* 0x00000005ff007c0c */ /* 0x000fca000bf05300 */
[----:B------:R-:W1:Y:S08]  /*25210*/  @P2 LDC.64 R8, c[0x0][0xb10] ;  /* 0x0002c400ff082b82 */ /* 0x000e700000000a00 */
[----:B------:R-:W2:Y:S01]  /*25220*/  @P0 LDG.E R6, desc[UR40][R4.64] ;  /* 0x0000002804060981 */ /* 0x000ea2000c1e1900 */
[----:B------:R-:W-:Y:S01]  /*25230*/  ULDC UR4, c[0x0][0x288] ;  /* 0x0000a20000047ab9 */ /* 0x000fe20000000800 */
[----:B0-----:R-:W-:-:S05]  /*25240*/  IMAD.WIDE R2, R11, 0x4, R2 ;  /* 0x000000040b027825 */ /* 0x001fca00078e0202 */
[----:B------:R0:W5:Y:S01]  /*25250*/  @P1 LDG.E R7, desc[UR40][R2.64] ;  /* 0x0000002802071981 */ /* 0x000162000c1e1900 */
[----:B-1----:R-:W-:-:S03]  /*25260*/  @P2 IMAD.WIDE R8, R11, 0x4, R8 ;  /* 0x000000040b082825 */ /* 0x002fc600078e0208 */
        /* <DEDUP_REMOVED lines=8> */
[----:B------:R-:W-:-:S04]  /*252f0*/  USEL UR4, UR4, 0x1, UP0 ;  /* 0x0000000104047887 */ /* 0x000fc80008000000 */
[----:B------:R-:W-:Y:S01]  /*25300*/  UIMAD UR4, UR4, UR5, URZ ;  /* 0x00000005040472a4 */ /* 0x000fe2000f8e023f */
[----:B--2---:R1:W-:Y:S01]  /*25310*/  STL [R1+0x490], R6 ;  /* 0x0004900601007387 */ /* 0x0043e20000100800 */
[----:B------:R-:W-:-:S04]  /*25320*/  IMAD.MOV.U32 R10, RZ, RZ, R6 ;  /* 0x000000ffff0a7224 */ /* 0x000fc800078e0006 */
[----:B-1----:R-:W-:Y:S01]  /*25330*/  IMAD.U32 R6, RZ, RZ, UR4 ;  /* 0x00000004ff067e24 */ /* 0x002fe2000f8e00ff */
[----:B0-----:R-:W-:Y:S06]  /*25340*/  @P2 BRA `(.L_x_12200) ;  /* 0x0000000000142947 */ /* 0x001fec0003800000 */
[----:B------:R-:W-:Y:S05]  /*25350*/  @!P0 BRA `(.L_x_12200) ;  /* 0x0000000000108947 */ /* 0x000fea0003800000 */
[----:B------:R-:W2:Y:S04]  /*25360*/  LDG.E R8, desc[UR40][R4.64] ;  /* 0x0000002804087981 */ /* 0x000ea8000c1e1900 */
[----:B------:R-:W2:Y:S02]  /*25370*/  LDG.E R4, desc[UR40][R4.64+0x4] ;  /* 0x0000042804047981 */ /* 0x000ea4000c1e1900 */
[----:B--2---:R-:W-:-:S05]  /*25380*/  IMAD.IADD R10, R4, 0x1, -R8 ;  /* 0x00000001040a7824 */ /* 0x004fca00078e0a08 */
[----:B------:R0:W-:Y:S02]  /*25390*/  STL [R1+0x490], R10 ;  /* 0x0004900a01007387 */ /* 0x0001e40000100800 */
.L_x_12200:
        /* <DEDUP_REMOVED lines=12> */
[----:B------:R-:W2:Y:S02]  /*25460*/  LDC.64 R6, c[0x0][0xb18] ;  /* 0x0002c600ff067b82 */ /* 0x000ea40000000a00 */
[----:B--2---:R-:W-:-:S06]  /*25470*/  IMAD.WIDE R6, R11, 0x4, R6 ;  /* 0x000000040b067825 */ /* 0x004fcc00078e0206 */
[----:B------:R2:W5:Y:S01]  /*25480*/  LDG.E R6, desc[UR40][R6.64] ;  /* 0x0000002806067981 */ /* 0x000562000c1e1900 */
[----:B------:R-:W-:Y:S05]  /*25490*/  BRA `(.L_x_12202) ;  /* 0x0000000000107947 */ /* 0x000fea0003800000 */
.L_x_12201:
[----:B------:R-:W-:Y:S05]  /*254a0*/  @!P1 BRA `(.L_x_12202) ;  /* 0x00000000000c9947 */ /* 0x000fea0003800000 */
[----:B------:R-:W2:Y:S04]  /*254b0*/  LDG.E R6, desc[UR40][R2.64] ;  /* 0x0000002802067981 */ /* 0x000ea8000c1e1900 */
[----:B------:R-:W2:Y:S02]  /*254c0*/  LDG.E R2, desc[UR40][R2.64+0x4] ;  /* 0x0000042802027981 */ /* 0x000ea4000c1e1900 */
[----:B--2---:R-:W-:-:S07]  /*254d0*/  IMAD.IADD R6, R2, 0x1, -R6 ;  /* 0x0000000102067824 */ /* 0x004fce00078e0a06 */
.L_x_12202:
[----:B------:R-:W3:Y:S01]  /*254e0*/  LDL.LU R3, [R1+0x464] ;  /* 0x0004640001037983 */ /* 0x000ee20000300800 */
[----:B------:R-:W4:Y:S01]  /*254f0*/  LDC R2, c[0x0][0x448] ;  /* 0x00011200ff027b82 */ /* 0x000f220000000800 */
[----:B-----5:R-:W-:Y:S01]  /*25500*/  IMAD.IADD R0, R6, 0x1, -R0 ;  /* 0x0000000106007824 */ /* 0x020fe200078e0a00 */
[----:B----4-:R-:W-:-:S13]  /*25510*/  ISETP.NE.AND P1, PT, R2, 0x1, PT ;  /* 0x000000010200780c */ /* 0x010fda0003f25270 */
[----:B------:R-:W4:Y:S08]  /*25520*/  @P1 LDC R2, c[0x0][0x44c] ;  /* 0x00011300ff021b82 */ /* 0x000f300000000800 */
[----:B-1----:R-:W1:Y:S01]  /*25530*/  @P1 LDC R4, c[0x0][0x450] ;  /* 0x00011400ff041b82 */ /* 0x002e620000000800 */
[----:B---3--:R-:W-:-:S04]  /*25540*/  IMAD.SHL.U32 R11, R3, 0x80, RZ ;  /* 0x00000080030b7824 */ /* 0x008fc800078e00ff */
[----:B------:R-:W-:Y:S01]  /*25550*/  VIADD R3, R11, 0x7f ;  /* 0x0000007f0b037836 */ /* 0x000fe20000000000 */
[----:B------:R3:W-:Y:S03]  /*25560*/  STL [R1+0x484], R11 ;  /* 0x0004840b01007387 */ /* 0x0007e60000100800 */
[----:B----4-:R-:W-:-:S04]  /*25570*/  @P1 IMAD.HI.U32 R2, R3, R2, RZ ;  /* 0x0000000203021227 */ /* 0x010fc800078e00ff */
[----:B------:R-:W-:Y:S01]  /*25580*/  IMAD.MOV.U32 R6, RZ, RZ, R3 ;  /* 0x000000ffff067224 */ /* 0x000fe200078e0003 */
[----:B-1----:R-:W-:Y:S01]  /*25590*/  @P1 SHF.R.U32.HI R6, RZ, R4, R2 ;  /* 0x00000004ff061219 */ /* 0x002fe20000011602 */
[----:B------:R-:W-:-:S04]  /*255a0*/  VIADD R2, R0, 0x5f ;  /* 0x0000005f00027836 */ /* 0x000fc80000000000 */
[----:B------:R-:W-:-:S05]  /*255b0*/  IMAD.HI R2, R2, 0x2aaaaaab, RZ ;  /* 0x2aaaaaab02027827 */ /* 0x000fca00078e02ff */
[----:B------:R-:W-:-:S04]  /*255c0*/  SHF.R.U32.HI R3, RZ, 0x1f, R2 ;  /* 0x0000001fff037819 */ /* 0x000fc80000011602 */
[----:B------:R-:W-:Y:S02]  /*255d0*/  LEA.HI.SX32 R9, R2, R3, 0x1c ;  /* 0x0000000302097211 */ /* 0x000fe400078fe2ff */
[----:B------:R-:W-:-:S03]  /*255e0*/  IADD3 R2, R0, 0x1, -R10 ;  /* 0x0000000100027810 */ /* 0x000fc60007ffe80a */
[----:B------:R3:W-:Y:S02]  /*255f0*/  STL [R1+0x4e4], R9 ;  /* 0x0004e40901007387 */ /* 0x0007e40000100800 */
[----:B------:R-:W-:Y:S02]  /*25600*/  IMAD.IADD R6, R2, 0x1, R6 ;  /* 0x0000000102067824 */ /* 0x000fe400078e0206 */
[----:B------:R-:W1:Y:S02]  /*25610*/  LDC.64 R2, c[0x0][0xad8] ;  /* 0x0002b600ff027b82 */ /* 0x000e640000000a00 */
[----:B-1----:R-:W-:Y:S01]  /*25620*/  ISETP.GE.AND P2, PT, R3, 0x1, PT ;  /* 0x000000010300780c */ /* 0x002fe20003f46270 */
[----:B------:R-:W-:-:S12]  /*25630*/  IMAD.IADD R2, R6, 0x1, R2 ;  /* 0x0000000106027824 */ /* 0x000fd800078e0202 */
[----:B---3--:R-:W-:Y:S05]  /*25640*/  @!P2 BRA `(.L_x_12203) ;  /* 0x000000000048a947 */ /* 0x008fea0003800000 */
        /* <DEDUP_REMOVED lines=11> */
.L_x_12205:
[----:B------:R-:W-:-:S13]  /*25700*/  ISETP.NE.AND P0, PT, R3, 0x1, PT ;  /* 0x000000010300780c */ /* 0x000fda0003f05270 */
[----:B------:R-:W1:Y:S02]  /*25710*/  @P0 LDC.64 R4, c[0x0][0xae0] ;  /* 0x0002b800ff040b82 */ /* 0x000e640000000a00 */
[----:B-1----:R-:W-:-:S05]  /*25720*/  @P0 IMAD.HI.U32 R4, R7, R4, RZ ;  /* 0x0000000407040227 */ /* 0x002fca00078e00ff */
[----:B------:R-:W-:-:S07]  /*25730*/  @P0 SHF.R.U32.HI R7, RZ, R5, R4 ;  /* 0x00000005ff070219 */ /* 0x000fce0000011604 */
.L_x_12206:
[----:B------:R-:W-:Y:S05]  /*25740*/  BSYNC B0 ;  /* 0x0000000000007941 */ /* 0x000fea0003800000 */
.L_x_12204:
[----:B------:R-:W-:-:S05]  /*25750*/  IMAD R7, R7, R3, R3 ;  /* 0x0000000307077224 */ /* 0x000fca00078e0203 */
[----:B------:R-:W-:-:S07]  /*25760*/  VIMNMX R2, R2, R7, PT ;  /* 0x0000000702027248 */ /* 0x000fce0003fe0100 */
.L_x_12203:
[----:B------:R-:W1:Y:S01]  /*25770*/  @P1 LDC R4, c[0x0][0x44c] ;  /* 0x00011300ff041b82 */ /* 0x000e620000000800 */
[----:B------:R-:W-:Y:S01]  /*25780*/  VIADD R2, R2, 0x5f ;  /* 0x0000005f02027836 */ /* 0x000fe20000000000 */
[----:B------:R-:W-:Y:S01]  /*25790*/  ULDC UR4, c[0x0][0xad4] ;  /* 0x0002b50000047ab9 */ /* 0x000fe20000000800 */
[----:B------:R-:W-:Y:S02]  /*257a0*/  IMAD.MOV.U32 R5, RZ, RZ, R11 ;  /* 0x000000ffff057224 */ /* 0x000fe400078e000b */
[----:B------:R-:W-:-:S03]  /*257b0*/  IMAD.HI R2, R2, 0x2aaaaaab, RZ ;  /* 0x2aaaaaab02027827 */ /* 0x000fc600078e02ff */
[----:B------:R-:W3:Y:S01]  /*257c0*/  @P1 LDC R6, c[0x0][0x450] ;  /* 0x00011400ff061b82 */ /* 0x000ee20000000800 */
[----:B-1----:R-:W-:-:S05]  /*257d0*/  @P1 IMAD.HI.U32 R4, R11, R4, RZ ;  /* 0x000000040b041227 */ /* 0x002fca00078e00ff */
        /* <DEDUP_REMOVED lines=13> */
[----:B-1----:R-:W1:Y:S02]  /*258b0*/  @P0 LDC.64 R4, c[0x0][0xae0] ;  /* 0x0002b800ff040b82 */ /* 0x002e640000000a00 */
[----:B-1----:R-:W-:-:S05]  /*258c0*/  @P0 IMAD.HI.U32 R4, R6, R4, RZ ;  /* 0x0000000406040227 */ /* 0x002fca00078e00ff */
[----:B------:R-:W-:-:S04]  /*258d0*/  @P0 SHF.R.U32.HI R6, RZ, R5, R4 ;  /* 0x00000005ff060219 */ /* 0x000fc80000011604 */
[----:B------:R-:W-:Y:S01]  /*258e0*/  LOP3.LUT R6, RZ, R6, RZ, 0x33, !PT ;  /* 0x00000006ff067212 */ /* 0x000fe200078e33ff */
[----:B------:R-:W-:Y:S06]  /*258f0*/  BRA `(.L_x_12210) ;  /* 0x0000000000107947 */ /* 0x000fec0003800000 */
.L_x_12209:
[----:B------:R-:W-:-:S13]  /*25900*/  ISETP.NE.AND P0, PT, R3, 0x1, PT ;  /* 0x000000010300780c */ /* 0x000fda0003f05270 */
[----:B-1----:R-:W1:Y:S02]  /*25910*/  @P0 LDC.64 R4, c[0x0][0xae0] ;  /* 0x0002b800ff040b82 */ /* 0x002e640000000a00 */
[----:B-1----:R-:W-:-:S05]  /*25920*/  @P0 IMAD.HI.U32 R4, R6, R4, RZ ;  /* 0x0000000406040227 */ /* 0x002fca00078e00ff */
[----:B------:R-:W-:-:S07]  /*25930*/  @P0 SHF.R.U32.HI R6, RZ, R5, R4 ;  /* 0x00000005ff060219 */ /* 0x000fce0000011604 */
.L_x_12210:
[----:B------:R-:W-:Y:S05]  /*25940*/  BSYNC B0 ;  /* 0x0000000000007941 */ /* 0x000fea0003800000 */
.L_x_12208:
[----:B------:R-:W-:-:S05]  /*25950*/  IMAD R3, R6, R3, RZ ;  /* 0x0000000306037224 */ /* 0x000fca00078e02ff */
[----:B------:R-:W-:-:S07]  /*25960*/  VIMNMX R2, R2, R3, !PT ;  /* 0x0000000302027248 */ /* 0x000fce0007fe0100 */
.L_x_12207:
[----:B------:R-:W-:Y:S01]  /*25970*/  IMAD.HI R2, R2, 0x2aaaaaab, RZ ;  /* 0x2aaaaaab02027827 */ /* 0x000fe200078e02ff */
[----:B-1----:R-:W-:Y:S01]  /*25980*/  SHF.R.U32.HI R4, RZ, 0x10, R8 ;  /* 0x00000010ff047819 */ /* 0x002fe20000011608 */
[----:B------:R-:W-:Y:S01]  /*25990*/  BSSY B0, `(.L_x_12211) ;  /* 0x000002a000007945 */ /* 0x000fe20003800000 */
[----:B------:R-:W-:Y:S01]  /*259a0*/  LOP3.LUT R9, R8, 0xff, RZ, 0xc0, !PT ;  /* 0x000000ff08097812 */ /* 0x000fe200078ec0ff */
[----:B------:R-:W-:Y:S01]  /*259b0*/  IMAD.MOV.U32 R5, RZ, RZ, RZ ;  /* 0x000000ffff057224 */ /* 0x000fe200078e00ff */
[----:B------:R-:W-:Y:S02]  /*259c0*/  SHF.R.U32.HI R3, RZ, 0x1f, R2 ;  /* 0x0000001fff037819 */ /* 0x000fe40000011602 */
[----:B------:R-:W-:Y:S01]  /*259d0*/  ISETP.NE.AND P0, PT, R4, RZ, PT ;  /* 0x000000ff0400720c */ /* 0x000fe20003f05270 */
[----:B------:R1:W-:Y:S01]  /*259e0*/  STL [R1+0x4dc], R9 ;  /* 0x0004dc0901007387 */ /* 0x0003e20000100800 */
[----:B------:R-:W-:Y:S01]  /*259f0*/  LEA.HI.SX32 R3, R2, R3, 0x1c ;  /* 0x0000000302037211 */ /* 0x000fe200078fe2ff */
[----:B------:R-:W-:-:S02]  /*25a00*/  IMAD.MOV.U32 R8, RZ, RZ, R5 ;  /* 0x000000ffff087224 */ /* 0x000fc400078e0005 */
[----:B------:R1:W-:Y:S01]  /*25a10*/  STL [R1+0x4ac], R5 ;  /* 0x0004ac0501007387 */ /* 0x0003e20000100800 */
[----:B0-----:R-:W-:-:S04]  /*25a20*/  VIMNMX R10, RZ, R3, !PT ;  /* 0x00000003ff0a7248 */ /* 0x001fc80007fe0100 */
[----:B------:R-:W-:Y:S01]  /*25a30*/  ISETP.GT.AND P1, PT, R0, R10, PT ;  /* 0x0000000a0000720c */ /* 0x000fe20003f24270 */
[----:B------:R1:W-:Y:S02]  /*25a40*/  STL [R1+0x4a8], R10 ;  /* 0x0004a80a01007387 */ /* 0x0003e40000100800 */
[----:B------:R-:W0:Y:S10]  /*25a50*/  @!P0 LDC R4, c[0x0][0xae8] ;  /* 0x0002ba00ff048b82 */ /* 0x000e340000000800 */
[----:B-1----:R-:W-:Y:S05]  /*25a60*/  @!P1 BRA `(.L_x_12212) ;  /* 0x0000000000709947 */ /* 0x002fea0003800000 */
[-C--:B0-----:R-:W-:Y:S02]  /*25a70*/  IABS R5, R4.reuse ;  /* 0x0000000400057213 */ /* 0x081fe40000000000 */
[----:B--2---:R-:W-:Y:S02]  /*25a80*/  IABS R7, R4 ;  /* 0x0000000400077213 */ /* 0x004fe40000000000 */
        /* <DEDUP_REMOVED lines=26> */
.L_x_12212:
[----:B------:R-:W-:Y:S05]  /*25c30*/  BSYNC B0 ;  /* 0x0000000000007941 */ /* 0x000fea0003800000 */
.L_x_12211:
        /* <DEDUP_REMOVED lines=15> */
[----:B------:R-:W4:Y:S01]  /*25d30*/  POPC R5, UR4 ;  /* 0x0000000400057d09 */ /* 0x000f220008000000 */
[----:B---3--:R-:W-:-:S02]  /*25d40*/  ISETP.EQ.U32.AND P0, PT, R0, R3, PT ;  /* 0x000000030000720c */ /* 0x008fc40003f02070 */
[----:B------:R-:W4:Y:S11]  /*25d50*/  LDC.64 R2, c[0x0][0xd60] ;  /* 0x00035800ff027b82 */ /* 0x000f360000000a00 */
[----:B----4-:R-:W3:Y:S01]  /*25d60*/  @P0 ATOMG.E.ADD.STRONG.GPU PT, R3, desc[UR40][R2.64], R5 ;  /* 0x00000005020309a8 */ /* 0x010ee200081ee1e8 */
[----:B0-----:R-:W0:Y:S02]  /*25d70*/  S2R R4, SR_LTMASK ;  /* 0x0000000000047919 */ /* 0x001e240000003900 */
[----:B0-----:R-:W-:-:S04]  /*25d80*/  LOP3.LUT R4, R4, UR4, RZ, 0xc0, !PT ;  /* 0x0000000404047c12 */ /* 0x001fc8000f8ec0ff */
[----:B--2---:R-:W0:Y:S01]  /*25d90*/  POPC R7, R4 ;  /* 0x0000000400077309 */ /* 0x004e220000000000 */
[----:B---3--:R-:W0:Y:S02]  /*25da0*/  SHFL.IDX PT, R0, R3, R0, 0x1f ;  /* 0x00001f0003007589 */ /* 0x008e2400000e0000 */
[----:B0-----:R-:W-:-:S05]  /*25db0*/  IADD3 R0, R0, UR37, R7 ;  /* 0x0000002500007c10 */ /* 0x001fca000fffe007 */
[----:B------:R3:W-:Y:S01]  /*25dc0*/  STL [R1+0x460], R0 ;  /* 0x0004600001007387 */ /* 0x0007e20000100800 */
[----:B------:R-:W-:Y:S05]  /*25dd0*/  BRA `(.L_x_12215) ;  /* 0x00000048005c7947 */ /* 0x000fea0003800000 */
.L_x_12214:
        /* <DEDUP_REMOVED lines=12> */
[----:B--2---:R-:W-:-:S02]  /*25ea0*/  IMAD.U32 R7, RZ, RZ, UR9 ;  /* 0x00000009ff077e24 */ /* 0x004fc4000f8e00ff */
[----:B------:R-:W-:Y:S02]  /*25eb0*/  IMAD.U32 R10, RZ, RZ, UR4 ;  /* 0x00000004ff0a7e24 */ /* 0x000fe4000f8e00ff */
[----:B------:R-:W-:Y:S02]  /*25ec0*/  IMAD.U32 R11, RZ, RZ, UR5 ;  /* 0x00000005ff0b7e24 */ /* 0x000fe4000f8e00ff */
[----:B-1----:R-:W-:Y:S02]  /*25ed0*/  IMAD.MOV.U32 R8, RZ, RZ, 0x70 ;  /* 0x00000070ff087424 */ /* 0x002fe400078e00ff */
[----:B------:R-:W-:Y:S02]  /*25ee0*/  IMAD.MOV.U32 R12, RZ, RZ, 0x1 ;  /* 0x00000001ff0c7424 */ /* 0x000fe400078e00ff */
[----:B------:R-:W-:-:S07]  /*25ef0*/  IMAD.MOV.U32 R13, RZ, RZ, RZ ;  /* 0x000000ffff0d7224 */ /* 0x000fce00078e00ff */
[----:B------:R-:W-:-:S07]  /*25f00*/  LEPC R20, `(.L_x_12217) ;  /* 0x000000001014794e */ /* 0x000fce0000000000 */
[----:B0-----:R-:W-:Y:S05]  /*25f10*/  CALL.ABS.NOINC R2 ;  /* 0x0000000002007343 */ /* 0x001fea0003c00000 */
.L_x_12217:
[----:B------:R-:W-:Y:S05]  /*25f20*/  BSYNC B6 ;  /* 0x0000000000067941 */ /* 0x000fea0003800000 */
.L_x_12216:
        /* <DEDUP_REMOVED lines=9> */
[----:B0-----:R-:W-:Y:S02]  /*25fc0*/  IMAD.U32 R4, RZ, RZ, UR6 ;  /* 0x00000006ff047e24 */ /* 0x001fe4000f8e00ff */
[----:B------:R-:W-:Y:S02]  /*25fd0*/  IMAD.U32 R5, RZ, RZ, UR7 ;  /* 0x00000007ff057e24 */ /* 0x000fe4000f8e00ff */
[----:B------:R-:W-:Y:S02]  /*25fe0*/  IMAD.U32 R6, RZ, RZ, UR8 ;  /* 0x00000008ff067e24 */ /* 0x000fe4000f8e00ff */
[----:B--2---:R-:W-:-:S02]  /*25ff0*/  IMAD.U32 R7, RZ, RZ, UR9 ;  /* 0x00000009ff077e24 */ /* 0x004fc4000f8e00ff */
[----:B------:R-:W-:Y:S02]  /*26000*/  IMAD.U32 R10, RZ, RZ, UR4 ;  /* 0x00000004ff0a7e24 */ /* 0x000fe4000f8e00ff */
[----:B------:R-:W-:Y:S02]  /*26010*/  IMAD.U32 R11, RZ, RZ, UR5 ;  /* 0x00000005ff0b7e24 */ /* 0x000fe4000f8e00ff */
[----:B-1----:R-:W-:Y:S02]  /*26020*/  IMAD.MOV.U32 R8, RZ, RZ, 0x70 ;  /* 0x00000070ff087424 */ /* 0x002fe400078e00ff */
[----:B------:R-:W-:Y:S02]  /*26030*/  IMAD.MOV.U32 R12, RZ, RZ, 0x1 ;  /* 0x00000001ff0c7424 */ /* 0x000fe400078e00ff */
[----:B---3--:R-:W-:-:S07]  /*26040*/  IMAD.MOV.U32 R13, RZ, RZ, RZ ;  /* 0x000000ffff0d7224 */ /* 0x008fce00078e00ff */
[----:B------:R-:W-:-:S07]  /*26050*/  LEPC R20, `(.L_x_12220) ;  /* 0x000000001014794e */ /* 0x000fce0000000000 */
[----:B----4-:R-:W-:Y:S05]  /*26060*/  CALL.ABS.NOINC R2 ;  /* 0x0000000002007343 */ /* 0x010fea0003c00000 */
.L_x_12220:
        /* <DEDUP_REMOVED lines=15> */
.L_x_12219:
[----:B------:R-:W-:Y:S05]  /*26160*/  BSYNC B6 ;  /* 0x0000000000067941 */ /* 0x000fea0003800000 */
.L_x_12218:
        /* <DEDUP_REMOVED lines=9> */
[----:B------:R2:W1:Y:S01]  /*26200*/  @P0 LDG.E R7, desc[UR40][R2.64] ;  /* 0x0000002802070981 */ /* 0x000462000c1e1900 */
[----:B---3--:R-:W-:Y:S01]  /*26210*/  VIADD R0, R16, 0xffffffff ;  /* 0xffffffff10007836 */ /* 0x008fe20000000000 */
[----:B--2---:R-:W2:Y:S02]  /*26220*/  LDC.64 R2, c[0x0][0x418] ;  /* 0x00010600ff027b82 */ /* 0x004ea40000000a00 */
[----:B--2---:R-:W-:Y:S01]  /*26230*/  LOP3.LUT P0, RZ, R2, UR4, RZ, 0xfc, !PT ;  /* 0x0000000402ff7c12 */ /* 0x004fe2000f80fcff */
[----:B------:R-:W-:-:S03]  /*26240*/  UMOV UR4, 0xffffffff ;  /* 0xffffffff00047882 */ /* 0x000fc60000000000 */
[----:B------:R-:W-:Y:S02]  /*26250*/  LOP3.LUT P0, RZ, R3, UR5, RZ, 0xfc, P0 ;  /* 0x0000000503ff7c12 */ /* 0x000fe4000800fcff */
[----:B-1----:R-:W-:Y:S01]  /*26260*/  SHF.R.S32.HI R8, RZ, 0x1f, R7 ;  /* 0x0000001fff087819 */ /* 0x002fe20000011407 */
[----:B------:R1:W-:Y:S01]  /*26270*/  STL [R1+0x464], R7 ;  /* 0x0004640701007387 */ /* 0x0003e20000100800 */
[----:B------:R-:W-:-:S03]  /*26280*/  SEL R16, R7, RZ, !P0 ;  /* 0x000000ff07107207 */ /* 0x000fc60004000000 */
[----:B------:R1:W-:Y:S01]  /*26290*/  STL [R1+0x468], R8 ;  /* 0x0004680801007387 */ /* 0x0003e20000100800 */
[----:B------:R-:W-:Y:S05]  /*262a0*/  BRA.DIV UR4, `(.L_x_12221) ;  /* 0x0000005e04347947 */ /* 0x000fea000b800000 */
[----:B0-----:R-:W0:Y:S02]  /*262b0*/  S2R R4, SR_TID.X ;  /* 0x0000000000047919 */ /* 0x001e240000002100 */
[----:B0-----:R-:W-:-:S04]  /*262c0*/  SHF.R.U32.HI R4, RZ, 0x5, R4 ;  /* 0x00000005ff047819 */ /* 0x001fc80000011604 */
[----:B------:R-:W-:-:S05]  /*262d0*/  LOP3.LUT R4, R4, 0x3, RZ, 0xc0, !PT ;  /* 0x0000000304047812 */ /* 0x000fca00078ec0ff */
[----:B------:R0:W2:Y:S02]  /*262e0*/  SHFL.IDX PT, R14, R4, RZ, 0x1f ;  /* 0x00001fff040e7589 */ /* 0x0000a400000e0000 */
.L_x_12334:
[----:B0-----:R-:W3:Y:S01]  /*262f0*/  LDL.LU R4, [R1+0x480] ;  /* 0x0004800001047983 */ /* 0x001ee20000300800 */
[----:B------:R-:W-:Y:S02]  /*26300*/  PLOP3.LUT P1, PT, PT, PT, PT, 0x8, 0x0 ;  /* 0x000000000000781c */ /* 0x000fe40003f2e170 */
[----:B--2---:R-:W-:Y:S01]  /*26310*/  ISETP.NE.AND P0, PT, R14, RZ, PT ;  /* 0x000000ff0e00720c */ /* 0x004fe20003f05270 */
[----:B------:R0:W-:Y:S01]  /*26320*/  STL [R1+0x494], R0 ;  /* 0x0004940001007387 */ /* 0x0001e20000100800 */
[----:B---3--:R-:W-:-:S09]  /*26330*/  LOP3.LUT R4, R4, 0xfffffffe, RZ, 0xc0, !PT ;  /* 0xfffffffe04047812 */ /* 0x008fd200078ec0ff */
[----:B------:R-:W-:-:S05]  /*26340*/  @P1 LOP3.LUT R4, R4, 0x1, RZ, 0xfc, !PT ;  /* 0x0000000104041812 */ /* 0x000fca00078efcff */
[----:B------:R0:W-:Y:S01]  /*26350*/  STL [R1+0x480], R4 ;  /* 0x0004800401007387 */ /* 0x0001e20000100800 */
[----:B------:R-:W-:Y:S05]  /*26360*/  @P0 BRA `(.L_x_12222) ;  /* 0x00000004000c0947 */ /* 0x000fea0003800000 */
[----:B------:R-:W-:-:S03]  /*26370*/  UMOV UR4, 0xffffffff ;  /* 0xffffffff00047882 */ /* 0x000fc60000000000 */
[----:B------:R-:W-:Y:S05]  /*26380*/  BRA.DIV UR4, `(.L_x_12223) ;  /* 0x0000005e04307947 */ /* 0x000fea000b800000 */
[----:B------:R-:W-:-:S13]  /*26390*/  ELECT P6, URZ, PT ;  /* 0x00000000003f782f */ /* 0x000fda00038c0000 */
.L_x_12337:
[----:B------:R-:W-:Y:S05]  /*263a0*/  @!P6 BRA `(.L_x_12222) ;  /* 0x0000000000fce947 */ /* 0x000fea0003800000 */
[----:B------:R-:W-:-:S04]  /*263b0*/  ISETP.NE.U32.AND P0, PT, R2, RZ, PT ;  /* 0x000000ff0200720c */ /* 0x000fc80003f05070 */
[----:B------:R-:W-:-:S13]  /*263c0*/  ISETP.NE.AND.EX P0, PT, R3, RZ, PT, P0 ;  /* 0x000000ff0300720c */ /* 0x000fda0003f05300 */
[----:B------:R-:W-:Y:S05]  /*263d0*/  @!P0 BRA `(.L_x_12224) ;  /* 0x0000000000508947 */ /* 0x000fea0003800000 */
[----:B------:R-:W2:Y:S01]  /*263e0*/  LDC R6, c[0x0][0x43c] ;  /* 0x00010f00ff067b82 */ /* 0x000ea20000000800 */
[----:B------:R-:W-:Y:S01]  /*263f0*/  IMAD.MOV.U32 R9, RZ, RZ, R0 ;  /* 0x000000ffff097224 */ /* 0x000fe200078e0000 */
[----:B------:R-:W-:-:S03]  /*26400*/  ULDC.64 UR4, c[0x0][0x428] ;  /* 0x00010a0000047ab9 */ /* 0x000fc60000000a00 */
[----:B0-----:R-:W-:Y:S01]  /*26410*/  IMAD.MOV.U32 R0, RZ, RZ, R9 ;  /* 0x000000ffff007224 */ /* 0x001fe200078e0009 */
[----:B--2---:R-:W-:-:S13]  /*26420*/  ISETP.NE.AND P0, PT, R6, 0x1, PT ;  /* 0x000000010600780c */ /* 0x004fda0003f05270 */
        /* <DEDUP_REMOVED lines=15> */
.L_x_12224:
[----:B--2---:R-:W2:Y:S01]  /*26520*/  LDL R2, [R1+0x474] ;  /* 0x0004740001027983 */ /* 0x004ea20000100800 */
[----:B0-----:R-:W-:Y:S01]  /*26530*/  IMAD R0, R19, 0x8, R18 ;  /* 0x0000000813007824 */ /* 0x001fe200078e0212 */
[----:B--2---:R-:W-:-:S04]  /*26540*/  SHF.L.U32 R2, R2, 0x1f, RZ ;  /* 0x0000001f02027819 */ /* 0x004fc800000006ff */
[----:B------:R-:W0:Y:S02]  /*26550*/  SYNCS.PHASECHK.TRANS64.TRYWAIT P0, [R0+URZ+0x32440], R2 ;  /* 0x03244002000075a7 */ /* 0x000e24000800017f */
[----:B0-----:R-:W-:Y:S05]  /*26560*/  @!P0 BRA `(.L_x_12225) ;  /* 0x0000005800d88947 */ /* 0x001fea0003800000 */
.L_x_12338:
[----:B------:R-:W2:Y:S02]  /*26570*/  S2R R3, SR_TID.X ;  /* 0x0000000000037919 */ /* 0x000ea40000002100 */
[----:B--2---:R-:W-:-:S04]  /*26580*/  LOP3.LUT R3, R3, 0x7f, RZ, 0xc0, !PT ;  /* 0x0000007f03037812 */ /* 0x004fc800078ec0ff */
[----:B------:R-:W-:-:S13]  /*26590*/  ISETP.NE.AND P0, PT, R3, RZ, PT ;  /* 0x000000ff0300720c */ /* 0x000fda0003f05270 */
        /* <DEDUP_REMOVED lines=8> */
.L_x_12226:
        /* <DEDUP_REMOVED lines=24> */
.L_x_12222:
[----:B--2---:R-:W2:Y:S04]  /*267a0*/  LDL R2, [R1+0x46c] ;  /* 0x00046c0001027983 */ /* 0x004ea80000100800 */
[----:B------:R-:W3:Y:S01]  /*267b0*/  LDL R3, [R1+0x48c] ;  /* 0x00048c0001037983 */ /* 0x000ee20000100800 */
[----:B------:R-:W-:Y:S05]  /*267c0*/  WARPSYNC.ALL ;  /* 0x0000000000007948 */ /* 0x000fea0003800000 */
[----:B------:R-:W-:Y:S01]  /*267d0*/  ULDC.64 UR4, c[0x0][0xaf8] ;  /* 0x0002be0000047ab9 */ /* 0x000fe20000000a00 */
[----:B0-----:R-:W-:Y:S01]  /*267e0*/  VIADD R0, R18, 0x18400 ;  /* 0x0001840012007836 */ /* 0x001fe20000000000 */
[----:B------:R-:W-:Y:S01]  /*267f0*/  BAR.SYNC.DEFER_BLOCKING 0x8, 0x180 ;  /* 0x0206000000007b1d */ /* 0x000fe20000010000 */
[----:B------:R-:W-:-:S03]  /*26800*/  ISETP.NE.U32.AND P0, PT, RZ, UR4, PT ;  /* 0x00000004ff007c0c */ /* 0x000fc6000bf05070 */
[----:B------:R-:W-:Y:S02]  /*26810*/  LOP3.LUT P1, RZ, R0, 0x3ff, RZ, 0xc0, !PT ;  /* 0x000003ff00ff7812 */ /* 0x000fe4000782c0ff */
[----:B------:R-:W-:Y:S01]  /*26820*/  ISETP.NE.AND.EX P0, PT, RZ, UR5, PT, P0 ;  /* 0x00000005ff007c0c */ /* 0x000fe2000bf05300 */
[----:B------:R-:W-:Y:S01]  /*26830*/  BSSY B6, `(.L_x_12227) ;  /* 0x0000019000067945 */ /* 0x000fe20003800000 */
[----:B--2---:R-:W-:-:S04]  /*26840*/  SHF.R.S32.HI R0, RZ, 0x1f, R2 ;  /* 0x0000001fff007819 */ /* 0x004fc80000011402 */
[----:B------:R-:W-:Y:S02]  /*26850*/  SEL R4, R0, RZ, !P0 ;  /* 0x000000ff00047207 */ /* 0x000fe40004000000 */
[----:B---3--:R-:W-:Y:S02]  /*26860*/  SHF.R.S32.HI R3, RZ, 0x1f, R3 ;  /* 0x0000001fff037819 */ /* 0x008fe40000011403 */
[----:B------:R-:W-:Y:S01]  /*26870*/  SEL R0, R2, RZ, !P0 ;  /* 0x000000ff02007207 */ /* 0x000fe20004000000 */
        /* <DEDUP_REMOVED lines=19> */
[----:B0-----:R-:W-:Y:S05]  /*269b0*/  CALL.ABS.NOINC R2 ;  /* 0x0000000002007343 */ /* 0x001fea0003c00000 */
.L_x_12228:
[----:B------:R-:W-:Y:S05]  /*269c0*/  BSYNC B6 ;  /* 0x0000000000067941 */ /* 0x000fea0003800000 */
.L_x_12227:
[----:B------:R-:W2:Y:S01]  /*269d0*/  LDL R11, [R1+0x484] ;  /* 0x00048400010b7983 */ /* 0x000ea20000100800 */
[----:B-1----:R-:W1:Y:S01]  /*269e0*/  LDC R7, c[0x0][0x448] ;  /* 0x00011200ff077b82 */ /* 0x002e620000000800 */
        /* <DEDUP_REMOVED lines=15> */
[----:B--2---:R-:W-:-:S04]  /*26ae0*/  IMAD.IADD R5, R0, 0x1, R11 ;  /* 0x0000000100057824 */ /* 0x004fc800078e020b */
        /* <DEDUP_REMOVED lines=8> */
[----:B------:R-:W-:-:S04]  /*26b70*/  IMAD.WIDE.U32 R2, R17, UR4, R2 ;  /* 0x0000000411027c25 */ /* 0x000fc8000f8e0002 */
[----:B------:R-:W-:Y:S01]  /*26b80*/  IMAD R3, R17, UR5, R3 ;  /* 0x0000000511037c24 */ /* 0x000fe2000f8e0203 */
[----:B------:R-:W-:Y:S02]  /*26b90*/  ULDC.64 UR4, c[0x0][0x2e0] ;  /* 0x0000b80000047ab9 */ /* 0x000fe40000000a00 */
[----:B------:R-:W-:Y:S02]  /*26ba0*/  IMAD R4, R8, UR4, RZ ;  /* 0x0000000408047c24 */ /* 0x000fe4000f8e02ff */
[----:B------:R0:W5:Y:S01]  /*26bb0*/  LDL R8, [R1+0x470] ;  /* 0x0004700001087983 */ /* 0x0001620000100800 */
[C---:B------:R-:W-:Y:S01]  /*26bc0*/  IMAD.WIDE.U32 R2, R6.reuse, UR4, R2 ;  /* 0x0000000406027c25 */ /* 0x040fe2000f8e0002 */
[----:B------:R-:W1:Y:S03]  /*26bd0*/  S2R R10, SR_TID.X ;  /* 0x00000000000a7919 */ /* 0x000e660000002100 */
        /* <DEDUP_REMOVED lines=11> */
[----:B------:R-:W-:Y:S01]  /*26c90*/  IMAD.IADD R3, R3, 0x1, R4 ;  /* 0x0000000103037824 */ /* 0x000fe200078e0204 */
[----:B------:R2:W-:Y:S01]  /*26ca0*/  STL [R1+0x488], R5 ;  /* 0x0004880501007387 */ /* 0x0005e20000100800 */
[----:B-1----:R-:W-:Y:S02]  /*26cb0*/  IMAD.SHL.U32 R9, R10, 0x8, RZ ;  /* 0x000000080a097824 */ /* 0x002fe400078e00ff */
[----:B------:R-:W-:-:S03]  /*26cc0*/  IMAD R6, R6, UR4, RZ ;  /* 0x0000000406067c24 */ /* 0x000fc6000f8e02ff */
[----:B------:R-:W-:Y:S01]  /*26cd0*/  LOP3.LUT R9, R9, 0x38, RZ, 0xc0, !PT ;  /* 0x0000003809097812 */ /* 0x000fe200078ec0ff */
[----:B--2---:R-:W-:Y:S01]  /*26ce0*/  IMAD.WIDE.U32 R4, R0, UR4, R2 ;  /* 0x0000000400047c25 */ /* 0x004fe2000f8e0002 */
[----:B------:R-:W-:-:S03]  /*26cf0*/  ULDC UR4, c[0x0][0x2b8] ;  /* 0x0000ae0000047ab9 */ /* 0x000fc60000000800 */
[----:B------:R-:W-:Y:S01]  /*26d00*/  IMAD R0, R0, UR5, R6 ;  /* 0x0000000500007c24 */ /* 0x000fe2000f8e0206 */
[----:B------:R-:W-:-:S03]  /*26d10*/  LEA R3, P1, R4, UR6, 0x1 ;  /* 0x0000000604037c11 */ /* 0x000fc6000f8208ff */
[----:B------:R-:W-:Y:S01]  /*26d20*/  IMAD.IADD R0, R5, 0x1, R0 ;  /* 0x0000000105007824 */ /* 0x000fe200078e0200 */
[----:B------:R-:W-:Y:S01]  /*26d30*/  ISETP.GE.AND P0, PT, R9, UR4, PT ;  /* 0x0000000409007c0c */ /* 0x000fe2000bf06270 */
[----:B------:R-:W-:Y:S01]  /*26d40*/  UMOV UR4, 0xffffffff ;  /* 0xffffffff00047882 */ /* 0x000fe20000000000 */
[----:B------:R-:W-:Y:S02]  /*26d50*/  LOP3.LUT R10, R10, 0x7f, RZ, 0xc0, !PT ;  /* 0x0000007f0a0a7812 */ /* 0x000fe400078ec0ff */
[----:B------:R-:W-:Y:S02]  /*26d60*/  LEA.HI.X R0, R4, UR7, R0, 0x1, P1 ;  /* 0x0000000704007c11 */ /* 0x000fe400088f0c00 */
[----:B------:R-:W-:Y:S01]  /*26d70*/  SHF.R.U32.HI R10, RZ, 0x3, R10 ;  /* 0x00000003ff0a7819 */ /* 0x000fe2000001160a */
[----:B0-----:R-:W-:Y:S06]  /*26d80*/  BRA.DIV UR4, `(.L_x_12229) ;  /* 0x0000005204e47947 */ /* 0x001fec000b800000 */
[----:B------:R-:W2:Y:S04]  /*26d90*/  LDL R4, [R1+0x490] ;  /* 0x0004900001047983 */ /* 0x000ea80000100800 */
[----:B------:R-:W3:Y:S04]  /*26da0*/  LDL.LU R6, [R1+0x484] ;  /* 0x0004840001067983 */ /* 0x000ee80000300800 */
[----:B------:R-:W0:Y:S01]  /*26db0*/  SHFL.IDX PT, R5, R3, RZ, 0x181f ;  /* 0x00181fff03057589 */ /* 0x000e2200000e0000 */
[----:B--2---:R-:W-:-:S03]  /*26dc0*/  IMAD R2, R4, R7, RZ ;  /* 0x0000000704027224 */ /* 0x004fc600078e02ff */
[----:B------:R-:W1:Y:S01]  /*26dd0*/  SHFL.IDX PT, R4, R0, RZ, 0x181f ;  /* 0x00181fff00047589 */ /* 0x000e6200000e0000 */
[----:B---3--:R-:W-:-:S03]  /*26de0*/  IMAD.IADD R10, R10, 0x1, R6 ;  /* 0x000000010a0a7824 */ /* 0x008fc600078e0206 */
[----:B------:R-:W2:Y:S01]  /*26df0*/  SHFL.IDX PT, R6, R3, 0x1, 0x181f ;  /* 0x00381f0003067f89 */ /* 0x000ea200000e0000 */
[C---:B------:R-:W-:Y:S01]  /*26e00*/  VIADD R11, R10.reuse, 0x10 ;  /* 0x000000100a0b7836 */ /* 0x040fe20000000000 */
[CC--:B------:R-:W-:Y:S02]  /*26e10*/  ISETP.GE.AND P1, PT, R10.reuse, R2.reuse, PT ;  /* 0x000000020a00720c */ /* 0x0c0fe40003f26270 */
[----:B------:R-:W3:Y:S02]  /*26e20*/  SHFL.IDX PT, R7, R0, 0x1, 0x181f ;  /* 0x00381f0000077f89 */ /* 0x000ee400000e0000 */
[----:B------:R-:W-:Y:S02]  /*26e30*/  ISETP.GE.AND P2, PT, R11, R2, PT ;  /* 0x000000020b00720c */ /* 0x000fe40003f46270 */
[----:B------:R4:W-:Y:S04]  /*26e40*/  STL [R1+0x4b8], R11 ;  /* 0x0004b80b01007387 */ /* 0x0009e80000100800 */
[----:B------:R-:W-:Y:S03]  /*26e50*/  STL [R1+0x484], R10 ;  /* 0x0004840a01007387 */ /* 0x000fe60000100800 */
[----:B0-----:R-:W-:Y:S01]  /*26e60*/  @!P1 LEA R5, P3, R9, R5, 0x1 ;  /* 0x0000000509059211 */ /* 0x001fe200078608ff */
[----:B----4-:R-:W-:-:S04]  /*26e70*/  VIADD R11, R10, 0x20 ;  /* 0x000000200a0b7836 */ /* 0x010fc80000000000 */
[----:B-1----:R-:W-:Y:S01]  /*26e80*/  @!P1 IMAD.X R4, RZ, RZ, R4, P3 ;  /* 0x000000ffff049224 */ /* 0x002fe200018e0604 */
[----:B------:R-:W-:Y:S04]  /*26e90*/  STL [R1+0x4bc], R11 ;  /* 0x0004bc0b01007387 */ /* 0x000fe80000100800 */
[----:B------:R-:W-:-:S04]  /*26ea0*/  @!P1 LOP3.LUT R5, R5, R4, RZ, 0x3c, !PT ;  /* 0x0000000405059212 */ /* 0x000fc800078e3cff */
[----:B------:R-:W-:-:S04]  /*26eb0*/  @!P1 LOP3.LUT R4, R5, R4, RZ, 0x3c, !PT ;  /* 0x0000000405049212 */ /* 0x000fc800078e3cff */
[----:B------:R-:W-:-:S05]  /*26ec0*/  @!P1 LOP3.LUT R5, R5, R4, RZ, 0x3c, !PT ;  /* 0x0000000405059212 */ /* 0x000fca00078e3cff */
[----:B-----5:R2:W-:Y:S02]  /*26ed0*/  @!P1 LDGSTS.E.BYPASS.LTC128B.128 [R8+0x18400], desc[UR40][R4.64], !P0 ;  /* 0x1840000004089fae */ /* 0x0205e4000c101d68 */
[----:B--2---:R-:W-:Y:S02]  /*26ee0*/  @!P2 LEA R5, P1, R9, R6, 0x1 ;  /* 0x000000060905a211 */ /* 0x004fe400078208ff */
[----:B------:R-:W-:Y:S03]  /*26ef0*/  SHFL.IDX PT, R6, R0, 0x2, 0x181f ;  /* 0x00581f0000067f89 */ /* 0x000fe600000e0000 */
[----:B---3--:R-:W-:Y:S01]  /*26f00*/  @!P2 IMAD.X R4, RZ, RZ, R7, P1 ;  /* 0x000000ffff04a224 */ /* 0x008fe200008e0607 */
        /* <DEDUP_REMOVED lines=58> */
.L_x_12355:
        /* <DEDUP_REMOVED lines=12> */
.L_x_12230:
        /* <DEDUP_REMOVED lines=8> */
[----:B------:R-:W-:-:S03]  /*273f0*/  ULDC.64 UR4, c[0x0][0x398] ;  /* 0x0000e60000047ab9 */ /* 0x000fc60000000a00 */
[----:B0-----:R-:W3:Y:S01]  /*27400*/  LDL.LU R3, [R1+0x48c] ;  /* 0x00048c0001037983 */ /* 0x001ee20000300800 */
[----:B------:R-:W-:Y:S01]  /*27410*/  VIADD R2, R18, 0x22400 ;  /* 0x0002240012027836 */ /* 0x000fe20000000000 */
[----:B------:R0:W-:Y:S01]  /*27420*/  SYNCS.ARRIVE.TRANS64.A1T0 RZ, [R18+URZ+0x32400], RZ ;  /* 0x032400ff12ff79a7 */ /* 0x0001e2000810003f */
[----:B------:R-:W-:Y:S03]  /*27430*/  BSSY B6, `(.L_x_12231) ;  /* 0x0000019000067945 */ /* 0x000fe60003800000 */
        /* <DEDUP_REMOVED lines=24> */
.L_x_12232:
[----:B------:R-:W-:Y:S05]  /*275c0*/  BSYNC B6 ;  /* 0x0000000000067941 */ /* 0x000fea0003800000 */
.L_x_12231:
[----:B------:R-:W2:Y:S01]  /*275d0*/  LDL.LU R5, [R1+0x48c] ;  /* 0x00048c0001057983 */ /* 0x000ea20000300800 */
[----:B------:R-:W1:Y:S01]  /*275e0*/  LDC R7, c[0x0][0x448] ;  /* 0x00011200ff077b82 */ /* 0x000e620000000800 */
[----:B------:R-:W-:Y:S01]  /*275f0*/  ULDC.64 UR4, c[0x0][0x3d8] ;  /* 0x0000f60000047ab9 */ /* 0x000fe20000000a00 */
[----:B------:R-:W-:Y:S01]  /*27600*/  ULDC.64 UR6, c[0x0][0x390] ;  /* 0x0000e40000067ab9 */ /* 0x000fe20000000a00 */
[----:B0-----:R-:W2:Y:S04]  /*27610*/  LDL.LU.64 R2, [R1+0x4b0] ;  /* 0x0004b00001027983 */ /* 0x001ea80000300a00 */
[----:B------:R-:W3:Y:S04]  /*27620*/  LDL.LU R0, [R1+0x4c0] ;  /* 0x0004c00001007983 */ /* 0x000ee80000300800 */
[----:B------:R-:W4:Y:S04]  /*27630*/  LDL.LU R4, [R1+0x49c] ;  /* 0x00049c0001047983 */ /* 0x000f280000300800 */
[----:B------:R-:W5:Y:S01]  /*27640*/  LDL.LU R8, [R1+0x488] ;  /* 0x0004880001087983 */ /* 0x000f620000300800 */
[----:B------:R-:W0:Y:S01]  /*27650*/  S2R R9, SR_TID.X ;  /* 0x0000000000097919 */ /* 0x000e220000002100 */
[----:B-1----:R-:W-:Y:S01]  /*27660*/  ISETP.NE.AND P0, PT, R7, 0x1, PT ;  /* 0x000000010700780c */ /* 0x002fe20003f05270 */
[----:B--2---:R-:W-:-:S12]  /*27670*/  IMAD.MOV.U32 R3, RZ, RZ, R5 ;  /* 0x000000ffff037224 */ /* 0x004fd800078e0005 */
[----:B------:R-:W1:Y:S01]  /*27680*/  @P0 LDC R5, c[0x0][0x450] ;  /* 0x00011400ff050b82 */ /* 0x000e620000000800 */
[----:B------:R-:W-:-:S04]  /*27690*/  IMAD.WIDE.U32 R2, R17, UR4, R2 ;  /* 0x0000000411027c25 */ /* 0x000fc8000f8e0002 */
[----:B------:R-:W-:Y:S01]  /*276a0*/  IMAD R3, R17, UR5, R3 ;  /* 0x0000000511037c24 */ /* 0x000fe2000f8e0203 */
[----:B------:R-:W-:Y:S02]  /*276b0*/  ULDC.64 UR4, c[0x0][0x3e0] ;  /* 0x0000f80000047ab9 */ /* 0x000fe40000000a00 */
[----:B---3--:R-:W-:Y:S02]  /*276c0*/  IMAD R0, R0, UR4, RZ ;  /* 0x0000000400007c24 */ /* 0x008fe4000f8e02ff */
[----:B----4-:R-:W-:-:S04]  /*276d0*/  IMAD.WIDE.U32 R2, R4, UR4, R2 ;  /* 0x0000000404027c25 */ /* 0x010fc8000f8e0002 */
[----:B------:R-:W-:Y:S01]  /*276e0*/  IMAD R0, R4, UR5, R0 ;  /* 0x0000000504007c24 */ /* 0x000fe2000f8e0200 */
[----:B------:R-:W-:Y:S01]  /*276f0*/  ULDC.64 UR4, c[0x0][0x3d0] ;  /* 0x0000f40000047ab9 */ /* 0x000fe20000000a00 */
[----:B------:R-:W2:Y:S02]  /*27700*/  @P0 LDC R4, c[0x0][0x44c] ;  /* 0x00011300ff040b82 */ /* 0x000ea40000000800 */
[----:B------:R-:W-:Y:S02]  /*27710*/  IMAD.IADD R3, R3, 0x1, R0 ;  /* 0x0000000103037824 */ /* 0x000fe400078e0200 */
[----:B-----5:R-:W-:Y:S02]  /*27720*/  IMAD.MOV.U32 R0, RZ, RZ, R8 ;  /* 0x000000ffff007224 */ /* 0x020fe400078e0008 */
[----:B--2---:R-:W-:-:S05]  /*27730*/  @P0 IMAD.HI.U32 R4, R8, R4, RZ ;  /* 0x0000000408040227 */ /* 0x004fca00078e00ff */
[----:B-1----:R-:W-:-:S04]  /*27740*/  @P0 SHF.R.U32.HI R0, RZ, R5, R4 ;  /* 0x00000005ff000219 */ /* 0x002fc80000011604 */
[--C-:B------:R-:W-:Y:S01]  /*27750*/  SHF.R.S32.HI R4, RZ, 0x1f, R0.reuse ;  /* 0x0000001fff047819 */ /* 0x100fe20000011400 */
[----:B------:R-:W-:Y:S02]  /*27760*/  IMAD.MOV R6, RZ, RZ, -R0 ;  /* 0x000000ffff067224 */ /* 0x000fe400078e0a00 */
[----:B------:R-:W-:-:S04]  /*27770*/  IMAD.WIDE.U32 R2, R0, UR4, R2 ;  /* 0x0000000400027c25 */ /* 0x000fc8000f8e0002 */
[----:B------:R-:W-:Y:S02]  /*27780*/  IMAD R4, R4, UR4, RZ ;  /* 0x0000000404047c24 */ /* 0x000fe4000f8e02ff */
[----:B------:R-:W-:Y:S02]  /*27790*/  IMAD R6, R7, R6, R8 ;  /* 0x0000000607067224 */ /* 0x000fe400078e0208 */
[----:B------:R-:W-:Y:S01]  /*277a0*/  IMAD R0, R0, UR5, R4 ;  /* 0x0000000500007c24 */ /* 0x000fe2000f8e0204 */
[----:B------:R-:W-:Y:S01]  /*277b0*/  ULDC.64 UR4, c[0x0][0x3c8] ;  /* 0x0000f20000047ab9 */ /* 0x000fe20000000a00 */
[----:B0-----:R-:W-:Y:S02]  /*277c0*/  IMAD.SHL.U32 R8, R9, 0x8, RZ ;  /* 0x0000000809087824 */ /* 0x001fe400078e00ff */
[----:B------:R-:W-:Y:S01]  /*277d0*/  IMAD.IADD R3, R3, 0x1, R0 ;  /* 0x0000000103037824 */ /* 0x000fe200078e0200 */
[----:B------:R-:W-:Y:S01]  /*277e0*/  SHF.R.S32.HI R0, RZ, 0x1f, R6 ;  /* 0x0000001fff007819 */ /* 0x000fe20000011406 */
[----:B------:R-:W-:Y:S01]  /*277f0*/  IMAD.SHL.U32 R9, R9, 0x8, RZ ;  /* 0x0000000809097824 */ /* 0x000fe200078e00ff */
[----:B------:R-:W-:Y:S01]  /*27800*/  LOP3.LUT R8, R8, 0x38, RZ, 0xc0, !PT ;  /* 0x0000003808087812 */ /* 0x000fe200078ec0ff */
[----:B------:R-:W-:-:S03]  /*27810*/  IMAD.WIDE.U32 R4, R6, UR4, R2 ;  /* 0x0000000406047c25 */ /* 0x000fc6000f8e0002 */
[----:B------:R-:W-:Y:S01]  /*27820*/  LOP3.LUT R9, R9, 0x38, RZ, 0xc0, !PT ;  /* 0x0000003809097812 */ /* 0x000fe200078ec0ff */
[----:B------:R-:W-:Y:S01]  /*27830*/  IMAD R0, R0, UR4, RZ ;  /* 0x0000000400007c24 */ /* 0x000fe2000f8e02ff */
[----:B------:R-:W-:Y:S01]  /*27840*/  ULDC UR4, c[0x0][0x3b8] ;  /* 0x0000ee0000047ab9 */ /* 0x000fe20000000800 */
[----:B------:R-:W-:Y:S02]  /*27850*/  LEA R2, P4, R4, UR6, 0x1 ;  /* 0x0000000604027c11 */ /* 0x000fe4000f8808ff */
[----:B------:R-:W-:Y:S01]  /*27860*/  IMAD R6, R6, UR5, R0 ;  /* 0x0000000506067c24 */ /* 0x000fe2000f8e0200 */
[C---:B------:R-:W-:Y:S02]  /*27870*/  LOP3.LUT R11, R9.reuse, 0x40, RZ, 0xfc, !PT ;  /* 0x00000040090b7812 */ /* 0x040fe400078efcff */
[----:B------:R-:W-:Y:S01]  /*27880*/  LOP3.LUT R10, R9, 0x80, RZ, 0xfc, !PT ;  /* 0x00000080090a7812 */ /* 0x000fe200078efcff */
[----:B------:R-:W-:Y:S01]  /*27890*/  IMAD.IADD R0, R5, 0x1, R6 ;  /* 0x0000000105007824 */ /* 0x000fe200078e0206 */
[----:B------:R-:W-:-:S02]  /*278a0*/  LOP3.LUT R9, R9, 0xc0, RZ, 0xfc, !PT ;  /* 0x000000c009097812 */ /* 0x000fc400078efcff */
[----:B------:R-:W-:Y:S02]  /*278b0*/  ISETP.GE.AND P3, PT, R8, UR4, PT ;  /* 0x0000000408007c0c */ /* 0x000fe4000bf66270 */
[----:B------:R-:W-:Y:S02]  /*278c0*/  ISETP.GE.AND P2, PT, R11, UR4, PT ;  /* 0x000000040b007c0c */ /* 0x000fe4000bf46270 */
[----:B------:R-:W-:Y:S02]  /*278d0*/  ISETP.GE.AND P1, PT, R10, UR4, PT ;  /* 0x000000040a007c0c */ /* 0x000fe4000bf26270 */
[----:B------:R-:W-:Y:S01]  /*278e0*/  ISETP.GE.AND P0, PT, R9, UR4, PT ;  /* 0x0000000409007c0c */ /* 0x000fe2000bf06270 */
[----:B------:R-:W-:Y:S01]  /*278f0*/  UMOV UR4, 0xffffffff ;  /* 0xffffffff00047882 */ /* 0x000fe20000000000 */
[----:B------:R-:W-:Y:S02]  /*27900*/  LEA.HI.X R0, R4, UR7, R0, 0x1, P4 ;  /* 0x0000000704007c11 */ /* 0x000fe4000a0f0c00 */
[----:B------:R-:W-:Y:S09]  /*27910*/  BRA.DIV UR4, `(.L_x_12233) ;  /* 0x0000005204c87947 */ /* 0x000ff2000b800000 */
[----:B------:R-:W2:Y:S04]  /*27920*/  LDL.LU R10, [R1+0x490] ;  /* 0x00049000010a7983 */ /* 0x000ea80000300800 */
[----:B------:R-:W3:Y:S04]  /*27930*/  LDL.LU R5, [R1+0x484] ;  /* 0x0004840001057983 */ /* 0x000ee80000300800 */
[----:B------:R-:W4:Y:S04]  /*27940*/  LDL.LU R4, [R1+0x4b8] ;  /* 0x0004b80001047983 */ /* 0x000f280000300800 */
[----:B------:R-:W5:Y:S04]  /*27950*/  LDL R9, [R1+0x470] ;  /* 0x0004700001097983 */ /* 0x000f680000100800 */
[----:B------:R-:W5:Y:S04]  /*27960*/  LDL.LU R11, [R1+0x4bc] ;  /* 0x0004bc00010b7983 */ /* 0x000f680000300800 */
[----:B------:R-:W5:Y:S04]  /*27970*/  LDL.LU R12, [R1+0x4c8] ;  /* 0x0004c800010c7983 */ /* 0x000f680000300800 */
[----:B------:R-:W-:Y:S01]  /*27980*/  SHFL.IDX PT, R6, R0, 0x1, 0x181f ;  /* 0x00381f0000067f89 */ /* 0x000fe200000e0000 */
[----:B--2---:R-:W-:-:S03]  /*27990*/  IMAD R3, R10, R7, RZ ;  /* 0x000000070a037224 */ /* 0x004fc600078e02ff */
[----:B------:R-:W2:Y:S02]  /*279a0*/  LDL.LU R10, [R1+0x4c4] ;  /* 0x0004c400010a7983 */ /* 0x000ea40000300800 */
[-C--:B---3--:R-:W-:Y:S02]  /*279b0*/  ISETP.GE.AND P5, PT, R5, R3.reuse, PT ;  /* 0x000000030500720c */ /* 0x088fe40003fa6270 */
[----:B------:R-:W0:Y:S01]  /*279c0*/  SHFL.IDX PT, R5, R2, RZ, 0x181f ;  /* 0x00181fff02057589 */ /* 0x000e2200000e0000 */
[----:B----4-:R-:W-:-:S03]  /*279d0*/  ISETP.GE.AND P4, PT, R4, R3, PT ;  /* 0x000000030400720c */ /* 0x010fc60003f86270 */
[----:B------:R-:W1:Y:S07]  /*279e0*/  SHFL.IDX PT, R4, R0, RZ, 0x181f ;  /* 0x00181fff00047589 */ /* 0x000e6e00000e0000 */
        /* <DEDUP_REMOVED lines=17> */
[----:B------:R-:W3:Y:S04]  /*27b00*/  LDL.LU R11, [R1+0x4cc] ;  /* 0x0004cc00010b7983 */ /* 0x000ee80000300800 */
        /* <DEDUP_REMOVED lines=47> */
.L_x_12373:
        /* <DEDUP_REMOVED lines=14> */
.L_x_12235:
[----:B------:R-:W-:Y:S05]  /*27ee0*/  BSYNC B0 ;  /* 0x0000000000007941 */ /* 0x000fea0003800000 */
.L_x_12234:
[----:B------:R-:W-:Y:S01]  /*27ef0*/  NOP ;  /* 0x0000000000007918 */ /* 0x000fe20000000000 */
[----:B------:R-:W-:-:S13]  /*27f00*/  PLOP3.LUT P0, PT, PT, PT, PT, 0x80, 0x0 ;  /* 0x000000000000781c */ /* 0x000fda0003f0f070 */
.L_x_12236:
        /* <DEDUP_REMOVED lines=18> */
.L_x_12374:
[----:B------:R-:W-:Y:S05]  /*28030*/  BSYNC B0 ;  /* 0x0000000000007941 */ /* 0x000fea0003800000 */
.L_x_12237:
        /* <DEDUP_REMOVED lines=13> */
.L_x_12375:
[----:B------:R-:W-:Y:S05]  /*28110*/  BSYNC B1 ;  /* 0x0000000000017941 */ /* 0x000fea0003800000 */
.L_x_12241:
        /* <DEDUP_REMOVED lines=9> */
.L_x_12244:
[----:B------:R-:W-:Y:S05]  /*281b0*/  BSYNC B1 ;  /* 0x0000000000017941 */ /* 0x000fea0003800000 */
.L_x_12243:
        /* <DEDUP_REMOVED lines=12> */
.L_x_12245:
        /* <DEDUP_REMOVED lines=15> */
.L_x_12246:
        /* <DEDUP_REMOVED lines=15> */
.L_x_12247:
        /* <DEDUP_REMOVED lines=15> */
.L_x_12248:
        /* <DEDUP_REMOVED lines=10> */
.L_x_12240:
[----:B------:R-:W-:Y:S05]  /*285f0*/  BSYNC B0 ;  /* 0x0000000000007941 */ /* 0x000fea0003800000 */
.L_x_12239:
        /* <DEDUP_REMOVED lines=8> */
[----:B------:R-:W5:Y:S04]  /*28680*/  LDL.LU R7, [R1+0x4e0] ;  /* 0x0004e00001077983 */ /* 0x000f680000300800 */
[----:B--2---:R-:W2:Y:S04]  /*28690*/  LDL.LU R6, [R1+0x4a8] ;  /* 0x0004a80001067983 */ /* 0x004ea80000300800 */
[----:B------:R-:W2:Y:S01]  /*286a0*/  LDL.LU R4, [R1+0x4e4] ;  /* 0x0004e40001047983 */ /* 0x000ea20000300800 */
[----:B------:R-:W-:Y:S01]  /*286b0*/  BSSY B2, `(.L_x_12251) ;  /* 0x00000ad000027945 */ /* 0x000fe20003800000 */
[----:B---3--:R-:W-:-:S04]  /*286c0*/  VIADD R2, R9, 0x1 ;  /* 0x0000000109027836 */ /* 0x008fc80000000000 */
[----:B----4-:R-:W-:Y:S01]  /*286d0*/  IMAD R2, R2, R8, RZ ;  /* 0x0000000802027224 */ /* 0x010fe200078e02ff */
[----:B------:R-:W-:Y:S02]  /*286e0*/  LOP3.LUT R8, RZ, R5, RZ, 0x33, !PT ;  /* 0x00000005ff087212 */ /* 0x000fe400078e33ff */
[----:B-----5:R-:W-:Y:S02]  /*286f0*/  LOP3.LUT R3, RZ, R7, RZ, 0x33, !PT ;  /* 0x00000007ff037212 */ /* 0x020fe400078e33ff */
[----:B------:R-:W-:-:S04]  /*28700*/  LOP3.LUT R2, RZ, R2, RZ, 0x33, !PT ;  /* 0x00000002ff027212 */ /* 0x000fc800078e33ff */
[----:B--2---:R-:W-:Y:S02]  /*28710*/  VIADDMNMX R2, R2, -R6, R3, !PT ;  /* 0x8000000602027246 */ /* 0x004fe40007800103 */
        /* <DEDUP_REMOVED lines=9> */
[----:B------:R-:W3:Y:S01]  /*287b0*/  LDL R5, [R1+0x480] ;  /* 0x0004800001057983 */ /* 0x000ee20000100800 */
[----:B------:R-:W-:-:S05]  /*287c0*/  VIADD R19, R19, 0x1 ;  /* 0x0000000113137836 */ /* 0x000fca0000000000 */
[----:B------:R-:W-:-:S04]  /*287d0*/  ISETP.NE.AND P0, PT, R19, 0x2, PT ;  /* 0x000000021300780c */ /* 0x000fc80003f05270 */
[----:B------:R-:W-:Y:S01]  /*287e0*/  SEL R2, RZ, 0x1, P0 ;  /* 0x00000001ff027807 */ /* 0x000fe20000000000 */
[----:B------:R-:W-:Y:S01]  /*287f0*/  BSSY B1, `(.L_x_12253) ;  /* 0x0000096000017945 */ /* 0x000fe20003800000 */
[----:B------:R-:W-:Y:S02]  /*28800*/  SEL R19, R19, RZ, P0 ;  /* 0x000000ff13137207 */ /* 0x000fe40000000000 */
[----:B--2---:R-:W-:-:S05]  /*28810*/  LOP3.LUT R9, R9, R2, RZ, 0x3c, !PT ;  /* 0x0000000209097212 */ /* 0x004fca00078e3cff */
[----:B------:R0:W-:Y:S01]  /*28820*/  STL [R1+0x474], R9 ;  /* 0x0004740901007387 */ /* 0x0001e20000100800 */
[----:B---3--:R-:W-:-:S13]  /*28830*/  LOP3.LUT P2, RZ, R5, 0x1, RZ, 0xc0, !PT ;  /* 0x0000000105ff7812 */ /* 0x008fda000784c0ff */
[----:B0-----:R-:W-:Y:S05]  /*28840*/  @!P2 BRA `(.L_x_12254) ;  /* 0x000000080040a947 */ /* 0x001fea0003800000 */
[----:B------:R-:W-:Y:S02]  /*28850*/  ULDC.64 UR4, c[0x0][0x418] ;  /* 0x0001060000047ab9 */ /* 0x000fe40000000a00 */
        /* <DEDUP_REMOVED lines=22> */
.L_x_12255:
[----:B------:R-:W1:Y:S01]  /*289c0*/  S2R R2, SR_TID.X ;  /* 0x0000000000027919 */ /* 0x000e620000002100 */
[----:B0-----:R-:W-:Y:S01]  /*289d0*/  SHF.L.U32 R6, R9, 0x1f, RZ ;  /* 0x0000001f09067819 */ /* 0x001fe200000006ff */
[----:B------:R-:W-:Y:S01]  /*289e0*/  BSSY B3, `(.L_x_12256) ;  /* 0x0000006000037945 */ /* 0x000fe20003800000 */
[----:B-1----:R-:W-:Y:S01]  /*289f0*/  LOP3.LUT R3, R2, 0x7f, RZ, 0xc0, !PT ;  /* 0x0000007f02037812 */ /* 0x002fe200078ec0ff */
[----:B------:R-:W-:-:S03]  /*28a00*/  IMAD R2, R19, 0x8, R18 ;  /* 0x0000000813027824 */ /* 0x000fc600078e0212 */
[----:B------:R-:W-:Y:S01]  /*28a10*/  ISETP.NE.AND P1, PT, R3, RZ, PT ;  /* 0x000000ff0300720c */ /* 0x000fe20003f25270 */
[----:B------:R-:W0:Y:S02]  /*28a20*/  SYNCS.PHASECHK.TRANS64.TRYWAIT P0, [R2+URZ+0x32440], R6 ;  /* 0x03244006020075a7 */ /* 0x000e24000800017f */
[----:B0-----:R-:W-:Y:S10]  /*28a30*/  @!P0 BRA `(.L_x_12257) ;  /* 0x0000005000088947 */ /* 0x001ff40003800000 */
.L_x_12376:
[----:B------:R-:W-:Y:S05]  /*28a40*/  BSYNC B3 ;  /* 0x0000000000037941 */ /* 0x000fea0003800000 */
.L_x_12256:
[----:B------:R-:W-:Y:S04]  /*28a50*/  BSSY B3, `(.L_x_12258) ;  /* 0x0000009000037945 */ /* 0x000fe80003800000 */
[----:B------:R-:W-:Y:S05]  /*28a60*/  @P1 BRA `(.L_x_12259) ;  /* 0x00000000001c1947 */ /* 0x000fea0003800000 */
[----:B------:R-:W1:Y:S02]  /*28a70*/  S2R R3, SR_TID.X ;  /* 0x0000000000037919 */ /* 0x000e640000002100 */
[----:B-1----:R-:W-:Y:S01]  /*28a80*/  LOP3.LUT R5, R3, 0x1f, RZ, 0xc0, !PT ;  /* 0x0000001f03057812 */ /* 0x002fe200078ec0ff */
[----:B------:R-:W-:-:S03]  /*28a90*/  IMAD.MOV.U32 R3, RZ, RZ, 0x3000 ;  /* 0x00003000ff037424 */ /* 0x000fc600078e00ff */
[----:B------:R-:W-:Y:S01]  /*28aa0*/  ISETP.NE.AND P0, PT, R5, RZ, PT ;  /* 0x000000ff0500720c */ /* 0x000fe20003f05270 */
[----:B------:R1:W-:-:S12]  /*28ab0*/  SYNCS.ARRIVE.TRANS64 RZ, [R2+URZ+0x32430], R3 ;  /* 0x0324300302ff79a7 */ /* 0x0003d8000800003f */
[----:B-1----:R-:W-:Y:S05]  /*28ac0*/  @!P0 BRA `(.L_x_12259) ;  /* 0x0000000000048947 */ /* 0x002fea0003800000 */
[----:B------:R-:W-:Y:S01]  /*28ad0*/  BPT.TRAP 0x1 ;  /* 0x000000040000795c */ /* 0x000fe20000300000 */
.L_x_12259:
[----:B------:R-:W-:Y:S05]  /*28ae0*/  BSYNC B3 ;  /* 0x0000000000037941 */ /* 0x000fea0003800000 */
.L_x_12258:
        /* <DEDUP_REMOVED lines=12> */
.L_x_12260:
        /* <DEDUP_REMOVED lines=13> */
.L_x_12377:
[----:B------:R-:W-:Y:S05]  /*28c80*/  BSYNC B3 ;  /* 0x0000000000037941 */ /* 0x000fea0003800000 */
.L_x_12261:
        /* <DEDUP_REMOVED lines=11> */
.L_x_12264:
[----:B------:R-:W-:Y:S05]  /*28d40*/  BSYNC B3 ;  /* 0x0000000000037941 */ /* 0x000fea0003800000 */
.L_x_12263:
        /* <DEDUP_REMOVED lines=9> */
.L_x_12265:
        /* <DEDUP_REMOVED lines=15> */
.L_x_12266:
        /* <DEDUP_REMOVED lines=15> */
.L_x_12267:
        /* <DEDUP_REMOVED lines=15> */
.L_x_12268:
        /* <DEDUP_REMOVED lines=10> */
.L_x_12254:
[----:B------:R-:W-:Y:S05]  /*29150*/  BSYNC B1 ;  /* 0x0000000000017941 */ /* 0x000fea0003800000 */
.L_x_12253:
[----:B------:R-:W2:Y:S02]  /*29160*/  LDL.LU R5, [R1+0x4a4] ;  /* 0x0004a40001057983 */ /* 0x000ea40000300800 */
[----:B--2---:R-:W-:-:S07]  /*29170*/  VIADD R0, R5, 0xfffffffd ;  /* 0xfffffffd05007836 */ /* 0x004fce0000000000 */
.L_x_12252:
[----:B------:R-:W-:Y:S05]  /*29180*/  BSYNC B2 ;  /* 0x0000000000027941 */ /* 0x000fea0003800000 */
.L_x_12251:
[----:B------:R-:W-:-:S05]  /*29190*/  VIADD R8, R8, 0xfffffffe ;  /* 0xfffffffe08087836 */ /* 0x000fca0000000000 */
[----:B------:R-:W-:-:S13]  /*291a0*/  ISETP.NE.AND P0, PT, R8, R4, PT ;  /* 0x000000040800720c */ /* 0x000fda0003f05270 */
[----:B------:R-:W-:Y:S05]  /*291b0*/  @!P0 BRA `(.L_x_12250) ;  /* 0x0000001000f88947 */ /* 0x000fea0003800000 */
.L_x_12301:
        /* <DEDUP_REMOVED lines=35> */
.L_x_12271:
[----:B------:R-:W0:Y:S01]  /*293f0*/  S2R R2, SR_TID.X ;  /* 0x0000000000027919 */ /* 0x000e220000002100 */
[----:B------:R-:W-:Y:S01]  /*29400*/  SHF.L.U32 R3, R6, 0x1f, RZ ;  /* 0x0000001f06037819 */ /* 0x000fe200000006ff */
[----:B------:R-:W-:Y:S01]  /*29410*/  BSSY B2, `(.L_x_12272) ;  /* 0x0000006000027945 */ /* 0x000fe20003800000 */
[----:B0-----:R-:W-:Y:S01]  /*29420*/  LOP3.LUT R4, R2, 0x7f, RZ, 0xc0, !PT ;  /* 0x0000007f02047812 */ /* 0x001fe200078ec0ff */
[----:B------:R-:W-:-:S03]  /*29430*/  IMAD R2, R7, 0x8, R18 ;  /* 0x0000000807027824 */ /* 0x000fc600078e0212 */
[----:B------:R-:W-:Y:S01]  /*29440*/  ISETP.NE.AND P1, PT, R4, RZ, PT ;  /* 0x000000ff0400720c */ /* 0x000fe20003f25270 */
[----:B------:R-:W0:Y:S02]  /*29450*/  SYNCS.PHASECHK.TRANS64.TRYWAIT P0, [R2+URZ+0x32440], R3 ;  /* 0x03244003020075a7 */ /* 0x000e24000800017f */
[----:B0-----:R-:W-:Y:S10]  /*29460*/  @!P0 BRA `(.L_x_12273) ;  /* 0x0000004400a48947 */ /* 0x001ff40003800000 */
.L_x_12378:
[----:B------:R-:W-:Y:S05]  /*29470*/  BSYNC B2 ;  /* 0x0000000000027941 */ /* 0x000fea0003800000 */
.L_x_12272:
        /* <DEDUP_REMOVED lines=9> */
.L_x_12275:
[----:B------:R-:W-:Y:S05]  /*29510*/  BSYNC B2 ;  /* 0x0000000000027941 */ /* 0x000fea0003800000 */
.L_x_12274:
        /* <DEDUP_REMOVED lines=12> */
.L_x_12276:
        /* <DEDUP_REMOVED lines=13> */
.L_x_12379:
[----:B------:R-:W-:Y:S05]  /*296b0*/  BSYNC B2 ;  /* 0x0000000000027941 */ /* 0x000fea0003800000 */
.L_x_12277:
        /* <DEDUP_REMOVED lines=11> */
.L_x_12280:
[----:B------:R-:W-:Y:S05]  /*29770*/  BSYNC B2 ;  /* 0x0000000000027941 */ /* 0x000fea0003800000 */
.L_x_12279:
        /* <DEDUP_REMOVED lines=9> */
.L_x_12281:
        /* <DEDUP_REMOVED lines=15> */
.L_x_12282:
        /* <DEDUP_REMOVED lines=15> */
.L_x_12283:
        /* <DEDUP_REMOVED lines=15> */
.L_x_12284:
        /* <DEDUP_REMOVED lines=10> */
.L_x_12270:
[----:B------:R-:W-:Y:S05]  /*29b80*/  BSYNC B1 ;  /* 0x0000000000017941 */ /* 0x000fea0003800000 */
.L_x_12269:
        /* <DEDUP_REMOVED lines=10> */
[----:B0-----:R-:W-:Y:S05]  /*29c30*/  @!P2 BRA `(.L_x_12286) ;  /* 0x000000080044a947 */ /* 0x001fea0003800000 */
        /* <DEDUP_REMOVED lines=24> */
.L_x_12287:
[----:B------:R-:W0:Y:S01]  /*29dc0*/  S2R R2, SR_TID.X ;  /* 0x0000000000027919 */ /* 0x000e220000002100 */
[----:B------:R-:W-:Y:S01]  /*29dd0*/  IMAD R3, R19, 0x8, R18 ;  /* 0x0000000813037824 */ /* 0x000fe200078e0212 */
[----:B------:R-:W-:Y:S01]  /*29de0*/  BSSY B2, `(.L_x_12288) ;  /* 0x0000006000027945 */ /* 0x000fe20003800000 */
[----:B0-----:R-:W-:Y:S02]  /*29df0*/  LOP3.LUT R4, R2, 0x7f, RZ, 0xc0, !PT ;  /* 0x0000007f02047812 */ /* 0x001fe400078ec0ff */
[----:B------:R-:W-:Y:S02]  /*29e00*/  SHF.L.U32 R2, R8, 0x1f, RZ ;  /* 0x0000001f08027819 */ /* 0x000fe400000006ff */
[----:B------:R-:W-:Y:S02]  /*29e10*/  ISETP.NE.AND P1, PT, R4, RZ, PT ;  /* 0x000000ff0400720c */ /* 0x000fe40003f25270 */
[----:B------:R-:W0:Y:S02]  /*29e20*/  SYNCS.PHASECHK.TRANS64.TRYWAIT P0, [R3+URZ+0x32440], R2 ;  /* 0x03244002030075a7 */ /* 0x000e24000800017f */
[----:B0-----:R-:W-:Y:S09]  /*29e30*/  @!P0 BRA `(.L_x_12289) ;  /* 0x0000003c00588947 */ /* 0x001ff20003800000 */
.L_x_12380:
[----:B------:R-:W-:Y:S05]  /*29e40*/  BSYNC B2 ;  /* 0x0000000000027941 */ /* 0x000fea0003800000 */
.L_x_12288:
        /* <DEDUP_REMOVED lines=9> */
.L_x_12291:
[----:B------:R-:W-:Y:S05]  /*29ee0*/  BSYNC B2 ;  /* 0x0000000000027941 */ /* 0x000fea0003800000 */
.L_x_12290:
        /* <DEDUP_REMOVED lines=12> */
.L_x_12292:
        /* <DEDUP_REMOVED lines=13> */
.L_x_12381:
[----:B------:R-:W-:Y:S05]  /*2a080*/  BSYNC B2 ;  /* 0x0000000000027941 */ /* 0x000fea0003800000 */
.L_x_12293:
        /* <DEDUP_REMOVED lines=11> */
.L_x_12296:
[----:B------:R-:W-:Y:S05]  /*2a140*/  BSYNC B2 ;  /* 0x0000000000027941 */ /* 0x000fea0003800000 */
.L_x_12295:
        /* <DEDUP_REMOVED lines=9> */
.L_x_12297:
        /* <DEDUP_REMOVED lines=15> */
.L_x_12298:
        /* <DEDUP_REMOVED lines=15> */
.L_x_12299:
        /* <DEDUP_REMOVED lines=15> */
.L_x_12300:
        /* <DEDUP_REMOVED lines=10> */
.L_x_12286:
[----:B------:R-:W-:Y:S05]  /*2a550*/  BSYNC B1 ;  /* 0x0000000000017941 */ /* 0x000fea0003800000 */
.L_x_12285:
[----:B------:R-:W2:Y:S01]  /*2a560*/  LDL R5, [R1+0x47c] ;  /* 0x00047c0001057983 */ /* 0x000ea20000100800 */
[----:B------:R-:W-:Y:S01]  /*2a570*/  VIADD R0, R0, 0xfffffffe ;  /* 0xfffffffe00007836 */ /* 0x000fe20000000000 */
[----:B--2---:R-:W-:-:S13]  /*2a580*/  ISETP.GT.AND P0, PT, R6, R5, PT ;  /* 0x000000050600720c */ /* 0x004fda0003f04270 */
[----:B------:R-:W-:Y:S05]  /*2a590*/  @P0 BRA `(.L_x_12301) ;  /* 0xffffffec00080947 */ /* 0x000fea000383ffff */
.L_x_12250:
[----:B------:R-:W-:Y:S05]  /*2a5a0*/  BSYNC B0 ;  /* 0x0000000000007941 */ /* 0x000fea0003800000 */
.L_x_12249:
[----:B------:R-:W0:Y:S02]  /*2a5b0*/  S2R R2, SR_TID.X ;  /* 0x0000000000027919 */ /* 0x000e240000002100 */
[----:B0-----:R-:W-:Y:S02]  /*2a5c0*/  LOP3.LUT R3, R2, 0x7f, RZ, 0xc0, !PT ;  /* 0x0000007f02037812 */ /* 0x001fe400078ec0ff */
        /* <DEDUP_REMOVED lines=9> */
[----:B------:R-:W1:Y:S01]  /*2a660*/  S2R R3, SR_LANEID ;  /* 0x0000000000037919 */ /* 0x000e620000000000 */
[----:B------:R-:W-:Y:S02]  /*2a670*/  VOTEU.ANY UR4, UPT, PT ;  /* 0x0000000000047886 */ /* 0x000fe400038e0100 */
[----:B------:R-:W1:Y:S08]  /*2a680*/  FLO.U32 R0, UR4 ;  /* 0x0000000400007d00 */ /* 0x000e7000080e0000 */
[----:B------:R-:W3:Y:S01]  /*2a690*/  POPC R5, UR4 ;  /* 0x0000000400057d09 */ /* 0x000ee20008000000 */
[----:B-1----:R-:W-:-:S02]  /*2a6a0*/  ISETP.EQ.U32.AND P1, PT, R0, R3, PT ;  /* 0x000000030000720c */ /* 0x002fc40003f22070 */
[----:B0-----:R-:W3:Y:S11]  /*2a6b0*/  LDC.64 R2, c[0x0][0xd60] ;  /* 0x00035800ff027b82 */ /* 0x001ef60000000a00 */
[----:B---3--:R-:W3:Y:S01]  /*2a6c0*/  @P1 ATOMG.E.ADD.STRONG.GPU PT, R3, desc[UR40][R2.64], R5 ;  /* 0x00000005020319a8 */ /* 0x008ee200081ee1e8 */
[----:B------:R-:W0:Y:S02]  /*2a6d0*/  S2R R4, SR_LTMASK ;  /* 0x0000000000047919 */ /* 0x000e240000003900 */
[----:B0-----:R-:W-:-:S04]  /*2a6e0*/  LOP3.LUT R4, R4, UR4, RZ, 0xc0, !PT ;  /* 0x0000000404047c12 */ /* 0x001fc8000f8ec0ff */
[----:B------:R-:W0:Y:S01]  /*2a6f0*/  POPC R7, R4 ;  /* 0x0000000400077309 */ /* 0x000e220000000000 */
[----:B---3--:R-:W0:Y:S02]  /*2a700*/  SHFL.IDX PT, R0, R3, R0, 0x1f ;  /* 0x00001f0003007589 */ /* 0x008e2400000e0000 */
[----:B0-----:R-:W-:-:S05]  /*2a710*/  IADD3 R0, R0, UR37, R7 ;  /* 0x0000002500007c10 */ /* 0x001fca000fffe007 */
[----:B------:R1:W-:Y:S02]  /*2a720*/  STL [R1+0x460], R0 ;  /* 0x0004600001007387 */ /* 0x0003e40000100800 */
.L_x_12303:
[----:B------:R-:W-:Y:S05]  /*2a730*/  BSYNC B0 ;  /* 0x0000000000007941 */ /* 0x000fea0003800000 */
.L_x_12302:
[----:B------:R-:W-:-:S07]  /*2a740*/  SEL R19, R19, RZ, P0 ;  /* 0x000000ff13137207 */ /* 0x000fce0000000000 */
.L_x_12215:
[----:B------:R-:W-:Y:S05]  /*2a750*/  BSYNC B7 ;  /* 0x0000000000077941 */ /* 0x000fea0003800000 */
.L_x_12213:
[----:B-1-3--:R-:W3:Y:S02]  /*2a760*/  LDL R0, [R1+0x480] ;  /* 0x0004800001007983 */ /* 0x00aee40000100800 */
[----:B---3--:R-:W-:-:S13]  /*2a770*/  LOP3.LUT P0, RZ, R0, 0x40, RZ, 0xc0, !PT ;  /* 0x0000004000ff7812 */ /* 0x008fda000780c0ff */
[----:B------:R-:W-:Y:S05]  /*2a780*/  @!P0 BRA `(.L_x_12304) ;  /* 0x0000000000288947 */ /* 0x000fea0003800000 */
[----:B------:R-:W-:Y:S05]  /*2a790*/  WARPSYNC.ALL ;  /* 0x0000000000007948 */ /* 0x000fea0003800000 */
[----:B------:R-:W1:Y:S08]  /*2a7a0*/  S2UR UR5, SR_CgaCtaId ;  /* 0x00000000000579c3 */ /* 0x000e700000008800 */
[----:B------:R-:W-:Y:S06]  /*2a7b0*/  BAR.SYNC.DEFER_BLOCKING 0x5, 0x180 ;  /* 0x0146000000007b1d */ /* 0x000fec0000010000 */
[----:B------:R-:W-:-:S02]  /*2a7c0*/  UMOV UR4, 0x400 ;  /* 0x0000040000047882 */ /* 0x000fc40000000000 */
[----:B-1----:R-:W-:-:S06]  /*2a7d0*/  ULEA UR4, UR5, UR4, 0x18 ;  /* 0x0000000405047291 */ /* 0x002fcc000f8ec03f */
[----:B------:R-:W-:-:S05]  /*2a7e0*/  IMAD.U32 R18, RZ, RZ, UR4 ;  /* 0x00000004ff127e24 */ /* 0x000fca000f8e00ff */
[----:B0-2---:R-:W0:Y:S04]  /*2a7f0*/  LDS.128 R4, [R18+0x324d0] ;  /* 0x0324d00012047984 */ /* 0x005e280000000c00 */
[----:B0-----:R1:W-:Y:S01]  /*2a800*/  STL.128 [R1+0x460], R4 ;  /* 0x0004600401007387 */ /* 0x0013e20000100c00 */
[----:B------:R-:W-:Y:S06]  /*2a810*/  BAR.ARV 0x4, 0x180 ;  /* 0x0106000000007b1d */ /* 0x000fec0000002000 */
[----:B------:R-:W-:Y:S05]  /*2a820*/  BRA `(.L_x_12305) ;  /* 0x0000001000347947 */ /* 0x000fea0003800000 */
.L_x_12304:
[----:B------:R-:W1:Y:S01]  /*2a830*/  S2R R0, SR_TID.X ;  /* 0x0000000000007919 */ /* 0x000e620000002100 */
[----:B------:R-:W-:Y:S01]  /*2a840*/  UMOV UR4, 0xffffffff ;  /* 0xffffffff00047882 */ /* 0x000fe20000000000 */
[----:B-1----:R-:W-:-:S04]  /*2a850*/  LOP3.LUT R16, R0, 0x1f, RZ, 0xc0, !PT ;  /* 0x0000001f00107812 */ /* 0x002fc800078ec0ff */
[----:B------:R-:W-:Y:S01]  /*2a860*/  ISETP.NE.AND P0, PT, R16, 0x1f, PT ;  /* 0x0000001f1000780c */ /* 0x000fe20003f05270 */
[----:B------:R-:W-:-:S12]  /*2a870*/  BRA.DIV UR4, `(.L_x_12306) ;  /* 0x0000003204f07947 */ /* 0x000fd8000b800000 */
[----:B0-----:R-:W3:Y:S01]  /*2a880*/  LDL R4, [R1+0x46c] ;  /* 0x00046c0001047983 */ /* 0x001ee20000100800 */
[----:B------:R-:W-:-:S03]  /*2a890*/  ULDC UR4, c[0x0][0xd3c] ;  /* 0x00034f0000047ab9 */ /* 0x000fc60000000800 */
[----:B------:R-:W4:Y:S01]  /*2a8a0*/  LDL.LU R3, [R1+0x460] ;  /* 0x0004600001037983 */ /* 0x000f220000300800 */
[----:B---3--:R-:W-:-:S05]  /*2a8b0*/  IMAD.IADD R0, R4, 0x1, R16 ;  /* 0x0000000104007824 */ /* 0x008fca00078e0210 */
[----:B------:R-:W-:Y:S01]  /*2a8c0*/  ISETP.GE.OR P1, PT, R0, UR4, !P0 ;  /* 0x0000000400007c0c */ /* 0x000fe2000c726670 */
[----:B----4-:R-:W-:-:S12]  /*2a8d0*/  IMAD.MOV.U32 R11, RZ, RZ, R3 ;  /* 0x000000ffff0b7224 */ /* 0x010fd800078e0003 */
[----:B------:R-:W0:Y:S08]  /*2a8e0*/  @!P1 LDC.64 R2, c[0x0][0xd80] ;  /* 0x00036000ff029b82 */ /* 0x000e300000000a00 */
[----:B------:R-:W1:Y:S01]  /*2a8f0*/  @!P1 LDC.64 R4, c[0x0][0xd78] ;  /* 0x00035e00ff049b82 */ /* 0x000e620000000a00 */
[----:B0-----:R-:W-:-:S05]  /*2a900*/  @!P1 IMAD.WIDE R2, R0, 0x4, R2 ;  /* 0x0000000400029825 */ /* 0x001fca00078e0202 */
[----:B--2---:R1:W2:Y:S02]  /*2a910*/  @!P1 LDG.E R6, desc[UR40][R2.64] ;  /* 0x0000002802069981 */ /* 0x0042a4000c1e1900 */
[----:B-1----:R-:W-:-:S06]  /*2a920*/  @!P1 IMAD.WIDE R2, R0, 0x4, R4 ;  /* 0x0000000400029825 */ /* 0x002fcc00078e0204 */
[----:B------:R-:W3:Y:S01]  /*2a930*/  @!P1 LDG.E R2, desc[UR40][R2.64] ;  /* 0x0000002802029981 */ /* 0x000ee2000c1e1900 */
[----:B------:R-:W-:Y:S01]  /*2a940*/  IMAD.MOV.U32 R5, RZ, RZ, RZ ;  /* 0x000000ffff057224 */ /* 0x000fe200078e00ff */
[C---:B------:R-:W-:Y:S02]  /*2a950*/  ISETP.GE.U32.AND P2, PT, R16.reuse, 0x2, PT ;  /* 0x000000021000780c */ /* 0x040fe40003f46070 */
[C---:B------:R-:W-:Y:S02]  /*2a960*/  ISETP.GE.U32.AND P3, PT, R16.reuse, 0x4, PT ;  /* 0x000000041000780c */ /* 0x040fe40003f66070 */
[C---:B------:R-:W-:Y:S02]  /*2a970*/  ISETP.GE.U32.AND P4, PT, R16.reuse, 0x8, PT ;  /* 0x000000081000780c */ /* 0x040fe40003f86070 */
[----:B------:R-:W-:Y:S01]  /*2a980*/  ISETP.GE.U32.AND P5, PT, R16, 0x10, PT ;  /* 0x000000101000780c */ /* 0x000fe20003fa6070 */
[----:B------:R-:W-:Y:S04]  /*2a990*/  SHFL.IDX PT, R0, R11, RZ, 0x1f ;  /* 0x00001fff0b007589 */ /* 0x000fe800000e0000 */
[----:B------:R-:W-:Y:S01]  /*2a9a0*/  SHFL.IDX PT, R9, R11, 0x1, 0x1f ;  /* 0x00201f000b097f89 */ /* 0x000fe200000e0000 */
[----:B------:R-:W-:-:S02]  /*2a9b0*/  IMAD.MOV.U32 R8, RZ, RZ, RZ ;  /* 0x000000ffff087224 */ /* 0x000fc400078e00ff */
[----:B--2---:R-:W-:Y:S02]  /*2a9c0*/  @!P1 IMAD.MOV.U32 R5, RZ, RZ, R6 ;  /* 0x000000ffff059224 */ /* 0x004fe400078e0006 */
[----:B------:R-:W-:Y:S02]  /*2a9d0*/  IMAD.MOV.U32 R6, RZ, RZ, RZ ;  /* 0x000000ffff067224 */ /* 0x000fe400078e00ff */
[----:B---3--:R-:W-:-:S04]  /*2a9e0*/  @!P1 IMAD.MOV.U32 R6, RZ, RZ, R2 ;  /* 0x000000ffff069224 */ /* 0x008fc800078e0002 */
[----:B------:R-:W-:-:S05]  /*2a9f0*/  IMAD R2, R6, R5, RZ ;  /* 0x0000000506027224 */ /* 0x000fca00078e02ff */
[----:B------:R-:W0:Y:S01]  /*2aa00*/  SHFL.UP PT, R3, R2, 0x1, RZ ;  /* 0x0420000002037989 */ /* 0x000e2200000e00ff */
[----:B------:R-:W-:-:S04]  /*2aa10*/  ISETP.NE.AND P1, PT, R16, RZ, PT ;  /* 0x000000ff1000720c */ /* 0x000fc80003f25270 */
        /* <DEDUP_REMOVED lines=15> */
.L_x_12391:
[----:B------:R-:W-:Y:S02]  /*2ab10*/  ULDC UR4, c[0x0][0xd38] ;  /* 0x00034e0000047ab9 */ /* 0x000fe40000000800 */
[----:B------:R-:W-:-:S04]  /*2ab20*/  IMAD.U32 R7, RZ, RZ, UR4 ;  /* 0x00000004ff077e24 */ /* 0x000fc8000f8e00ff */
[----:B-1----:R-:W-:-:S04]  /*2ab30*/  IMAD R10, R10, R7, RZ ;  /* 0x000000070a0a7224 */ /* 0x002fc800078e02ff */
[----:B------:R-:W-:-:S05]  /*2ab40*/  IMAD.IADD R4, R9, 0x1, R10 ;  /* 0x0000000109047824 */ /* 0x000fca00078e020a */
[----:B------:R-:W-:-:S13]  /*2ab50*/  ISETP.GT.AND P6, PT, R4, R0, PT ;  /* 0x000000000400720c */ /* 0x000fda0003fc4270 */
[----:B------:R-:W-:Y:S05]  /*2ab60*/  @P6 BRA `(.L_x_12307) ;  /* 0x0000000000ac6947 */ /* 0x000fea0003800000 */
.L_x_12310:
        /* <DEDUP_REMOVED lines=37> */
.L_x_12399:
[----:B------:R-:W-:Y:S02]  /*2adc0*/  ULDC UR4, c[0x0][0xd38] ;  /* 0x00034e0000047ab9 */ /* 0x000fe40000000800 */
[----:B------:R-:W-:-:S04]  /*2add0*/  IMAD.U32 R7, RZ, RZ, UR4 ;  /* 0x00000004ff077e24 */ /* 0x000fc8000f8e00ff */
[----:B-1----:R-:W-:-:S04]  /*2ade0*/  IMAD R10, R10, R7, RZ ;  /* 0x000000070a0a7224 */ /* 0x002fc800078e02ff */
[----:B------:R-:W-:-:S05]  /*2adf0*/  IMAD.IADD R4, R10, 0x1, R4 ;  /* 0x000000010a047824 */ /* 0x000fca00078e0204 */
[----:B------:R-:W-:-:S13]  /*2ae00*/  ISETP.GT.AND P6, PT, R4, R0, PT ;  /* 0x000000000400720c */ /* 0x000fda0003fc4270 */
[----:B------:R-:W-:Y:S05]  /*2ae10*/  @!P6 BRA `(.L_x_12310) ;  /* 0xfffffffc0054e947 */ /* 0x000fea000383ffff */
.L_x_12307:
        /* <DEDUP_REMOVED lines=12> */
.L_x_12404:
[----:B------:R-:W-:-:S13]  /*2aee0*/  ISETP.NE.AND P0, PT, R3, RZ, PT ;  /* 0x000000ff0300720c */ /* 0x000fda0003f05270 */
[----:B------:R-:W-:Y:S05]  /*2aef0*/  @!P0 BRA `(.L_x_12312) ;  /* 0x0000000000148947 */ /* 0x000fea0003800000 */
[----:B------:R-:W-:Y:S01]  /*2af00*/  UMOV UR4, 0xffffffff ;  /* 0xffffffff00047882 */ /* 0x000fe20000000000 */
[----:B---3--:R-:W-:Y:S02]  /*2af10*/  VIADD R9, R9, 0xffffffff ;  /* 0xffffffff09097836 */ /* 0x008fe40000000000 */
[----:B------:R-:W-:Y:S05]  /*2af20*/  BRA.DIV UR4, `(.L_x_12313) ;  /* 0x0000003604e47947 */ /* 0x000fea000b800000 */
[----:B0-----:R0:W2:Y:S02]  /*2af30*/  SHFL.IDX PT, R2, R2, R9, 0x1f ;  /* 0x00001f0902027589 */ /* 0x0010a400000e0000 */
.L_x_12407:
[----:B--2---:R-:W-:-:S07]  /*2af40*/  IMAD.MOV.U32 R8, RZ, RZ, R2 ;  /* 0x000000ffff087224 */ /* 0x004fce00078e0002 */
.L_x_12312:
[----:B0-----:R-:W-:Y:S01]  /*2af50*/  IMAD R2, R8, R7, R10 ;  /* 0x0000000708027224 */ /* 0x001fe200078e020a */
[----:B------:R-:W-:-:S03]  /*2af60*/  ISETP.NE.AND P0, PT, R6, 0x1, PT ;  /* 0x000000010600780c */ /* 0x000fc60003f05270 */
[----:B------:R-:W-:Y:S01]  /*2af70*/  IMAD.IADD R0, R0, 0x1, -R2 ;  /* 0x0000000100007824 */ /* 0x000fe200078e0a02 */
[----:B------:R0:W-:Y:S09]  /*2af80*/  STL [R1+0x460], R2 ;  /* 0x0004600201007387 */ /* 0x0001f20000100800 */
        /* <DEDUP_REMOVED lines=58> */
.L_x_12314:
        /* <DEDUP_REMOVED lines=54> */
[----:B------:R-:W-:Y:S02]  /*2b690*/  ISETP.GE.AND P2, PT, R3, RZ, PT ;  /* 0x000000ff0300720c */ /* 0x000fe40003f46270 */
[----:B------:R-:W-:-:S05]  /*2b6a0*/  IADD3 R3, R8, 0x1000000, R0 ;  /* 0x0100000008037810 */ /* 0x000fca0007ffe000 */
[----:B------:R-:W-:-:S06]  /*2b6b0*/  @P0 VIADD R2, R2, 0x1 ;  /* 0x0000000102020836 */ /* 0x000fcc0000000000 */
[----:B------:R-:W-:Y:S01]  /*2b6c0*/  @!P2 IMAD.MOV R2, RZ, RZ, -R2 ;  /* 0x000000ffff02a224 */ /* 0x000fe200078e0a02 */
[----:B------:R-:W-:Y:S01]  /*2b6d0*/  @!P1 LOP3.LUT R2, RZ, R6, RZ, 0x33, !PT ;  /* 0x00000006ff029212 */ /* 0x000fe200078e33ff */
[----:B------:R-:W-:-:S04]  /*2b6e0*/  IMAD.MOV R6, RZ, RZ, -R6 ;  /* 0x000000ffff067224 */ /* 0x000fc800078e0a06 */
[----:B------:R-:W-:Y:S02]  /*2b6f0*/  IMAD R3, R2, R6, R3 ;  /* 0x0000000602037224 */ /* 0x000fe400078e0203 */
[----:B------:R-:W-:-:S03]  /*2b700*/  IMAD.MOV.U32 R0, RZ, RZ, R2 ;  /* 0x000000ffff007224 */ /* 0x000fc600078e0002 */
[----:B------:R1:W-:Y:S04]  /*2b710*/  STL [R1+0x468], R3 ;  /* 0x0004680301007387 */ /* 0x0003e80000100800 */
.L_x_12315:
[----:B-1----:R-:W-:-:S05]  /*2b720*/  LOP3.LUT R3, RZ, R0, RZ, 0x33, !PT ;  /* 0x00000000ff037212 */ /* 0x002fca00078e33ff */
[----:B------:R-:W-:-:S05]  /*2b730*/  IMAD.IADD R0, R4, 0x1, R3 ;  /* 0x0000000104007824 */ /* 0x000fca00078e0203 */
[----:B------:R2:W-:Y:S01]  /*2b740*/  STL [R1+0x464], R0 ;  /* 0x0004640001007387 */ /* 0x0005e20000100800 */
[----:B------:R-:W-:Y:S05]  /*2b750*/  BRA `(.L_x_12316) ;  /* 0x0000000000287947 */ /* 0x000fea0003800000 */
.L_x_12308:
[----:B------:R-:W-:Y:S01]  /*2b760*/  UMOV UR4, URZ ;  /* 0x0000003f00047c82 */ /* 0x000fe20008000000 */
[----:B------:R-:W-:Y:S01]  /*2b770*/  UMOV UR5, URZ ;  /* 0x0000003f00057c82 */ /* 0x000fe20008000000 */
[----:B------:R-:W-:Y:S01]  /*2b780*/  ULDC UR6, c[0x0][0xd3c] ;  /* 0x00034f0000067ab9 */ /* 0x000fe20000000800 */
[----:B------:R0:W-:Y:S01]  /*2b790*/  STL [R1+0x460], R0 ;  /* 0x0004600001007387 */ /* 0x0001e20000100800 */
[----:B------:R-:W-:Y:S02]  /*2b7a0*/  IMAD.U32 R3, RZ, RZ, UR4 ;  /* 0x00000004ff037e24 */ /* 0x000fe4000f8e00ff */
[----:B------:R-:W-:-:S03]  /*2b7b0*/  IMAD.U32 R2, RZ, RZ, UR5 ;  /* 0x00000005ff027e24 */ /* 0x000fc6000f8e00ff */
[----:B------:R1:W-:Y:S01]  /*2b7c0*/  STL [R1+0x464], R3 ;  /* 0x0004640301007387 */ /* 0x0003e20000100800 */
[----:B0-----:R-:W-:-:S03]  /*2b7d0*/  IMAD.U32 R0, RZ, RZ, UR6 ;  /* 0x00000006ff007e24 */ /* 0x001fc6000f8e00ff */
[----:B------:R1:W-:Y:S04]  /*2b7e0*/  STL [R1+0x468], R2 ;  /* 0x0004680201007387 */ /* 0x0003e80000100800 */
[----:B------:R1:W-:Y:S02]  /*2b7f0*/  STL [R1+0x46c], R0 ;  /* 0x00046c0001007387 */ /* 0x0003e40000100800 */
.L_x_12316:
[----:B-1----:R-:W3:Y:S04]  /*2b800*/  LDL R3, [R1+0x468] ;  /* 0x0004680001037983 */ /* 0x002ee80000100800 */
[----:B0-----:R-:W4:Y:S04]  /*2b810*/  LDL R2, [R1+0x46c] ;  /* 0x00046c0001027983 */ /* 0x001f280000100800 */
[----:B------:R-:W5:Y:S04]  /*2b820*/  LDL R4, [R1+0x460] ;  /* 0x0004600001047983 */ /* 0x000f680000100800 */
        /* <DEDUP_REMOVED lines=13> */
.L_x_12305:
[----:B------:R-:W2:Y:S01]  /*2b900*/  LDL R0, [R1+0x46c] ;  /* 0x00046c0001007983 */ /* 0x000ea20000100800 */
[----:B------:R-:W-:Y:S02]  /*2b910*/  ULDC UR4, c[0x0][0xd3c] ;  /* 0x00034f0000047ab9 */ /* 0x000fe40000000800 */
[----:B--2---:R-:W-:-:S13]  /*2b920*/  ISETP.GE.AND P0, PT, R0, UR4, PT ;  /* 0x0000000400007c0c */ /* 0x004fda000bf06270 */
[----:B------:R-:W-:Y:S05]  /*2b930*/  @!P0 BRA `(.L_x_12317) ;  /* 0xffffff9400dc8947 */ /* 0x000fea000383ffff */
[----:B------:R-:W-:Y:S05]  /*2b940*/  BSYNC B8 ;  /* 0x0000000000087941 */ /* 0x000fea0003800000 */
.L_x_12199:
[----:B----4-:R-:W2:Y:S01]  /*2b950*/  LDL.LU R0, [R1+0x4d8] ;  /* 0x0004d80001007983 */ /* 0x010ea20000300800 */
[----:B------:R-:W-:Y:S01]  /*2b960*/  BSSY B0, `(.L_x_12318) ;  /* 0x000000b000007945 */ /* 0x000fe20003800000 */
[----:B01-3--:R-:W0:Y:S01]  /*2b970*/  S2R R5, SR_CgaCtaId ;  /* 0x0000000000057919 */ /* 0x00be220000008800 */
        /* <DEDUP_REMOVED lines=9> */
.L_x_12408:
[----:B------:R-:W-:Y:S05]  /*2ba10*/  BSYNC B0 ;  /* 0x0000000000007941 */ /* 0x000fea0003800000 */
.L_x_12318:
[----:B------:R-:W-:-:S03]  /*2ba20*/  UMOV UR4, 0xffffffff ;  /* 0xffffffff00047882 */ /* 0x000fc60000000000 */
[----:B------:R-:W-:Y:S05]  /*2ba30*/  BRA.DIV UR4, `(.L_x_12320) ;  /* 0x0000002e04607947 */ /* 0x000fea000b800000 */
[----:B------:R-:W1:Y:S02]  /*2ba40*/  S2R R2, SR_TID.X ;  /* 0x0000000000027919 */ /* 0x000e640000002100 */
[----:B-1----:R-:W-:-:S04]  /*2ba50*/  SHF.R.U32.HI R2, RZ, 0x5, R2 ;  /* 0x00000005ff027819 */ /* 0x002fc80000011602 */
[----:B------:R-:W-:-:S05]  /*2ba60*/  LOP3.LUT R2, R2, 0x3, RZ, 0xc0, !PT ;  /* 0x0000000302027812 */ /* 0x000fca00078ec0ff */
[----:B------:R1:W2:Y:S02]  /*2ba70*/  SHFL.IDX PT, R14, R2, RZ, 0x1f ;  /* 0x00001fff020e7589 */ /* 0x0002a400000e0000 */
.L_x_12411:
[----:B--2---:R-:W-:Y:S01]  /*2ba80*/  ISETP.NE.AND P0, PT, R14, RZ, PT ;  /* 0x000000ff0e00720c */ /* 0x004fe20003f05270 */
[----:B------:R-:W-:-:S12]  /*2ba90*/  BSSY B0, `(.L_x_12321) ;  /* 0x0000025000007945 */ /* 0x000fd80003800000 */
[----:B------:R-:W-:Y:S05]  /*2baa0*/  @P0 BRA `(.L_x_12322) ;  /* 0x00000000008c0947 */ /* 0x000fea0003800000 */
[----:B------:R-:W-:-:S03]  /*2bab0*/  UMOV UR4, 0xffffffff ;  /* 0xffffffff00047882 */ /* 0x000fc60000000000 */
[----:B------:R-:W-:Y:S05]  /*2bac0*/  BRA.DIV UR4, `(.L_x_12323) ;  /* 0x0000002e04707947 */ /* 0x000fea000b800000 */
[----:B------:R-:W-:-:S13]  /*2bad0*/  ELECT P6, URZ, PT ;  /* 0x00000000003f782f */ /* 0x000fda00038c0000 */
.L_x_12414:
[----:B------:R-:W-:Y:S05]  /*2bae0*/  @!P6 BRA `(.L_x_12322) ;  /* 0x00000000007ce947 */ /* 0x000fea0003800000 */
[----:B------:R-:W-:-:S06]  /*2baf0*/  ULOP3.LUT UR4, UR36, 0x2, URZ, 0xfc, !UPT ;  /* 0x0000000224047892 */ /* 0x000fcc000f8efc3f */
[----:B-1----:R-:W-:-:S05]  /*2bb00*/  IMAD.U32 R2, RZ, RZ, UR4 ;  /* 0x00000004ff027e24 */ /* 0x002fca000f8e00ff */
[----:B------:R-:W-:-:S13]  /*2bb10*/  ISETP.NE.AND P2, PT, R2, 0x3, PT ;  /* 0x000000030200780c */ /* 0x000fda0003f45270 */
[----:B------:R-:W-:Y:S05]  /*2bb20*/  @!P2 BRA `(.L_x_12324) ;  /* 0x000000000004a947 */ /* 0x000fea0003800000 */
[----:B------:R-:W-:Y:S01]  /*2bb30*/  BPT.TRAP 0x1 ;  /* 0x000000040000795c */ /* 0x000fe20000300000 */
.L_x_12324:
        /* <DEDUP_REMOVED lines=13> */
.L_x_12415:
[----:B------:R-:W1:Y:S02]  /*2bc10*/  SYNCS.PHASECHK.TRANS64.TRYWAIT P0, [R7+URZ], R2 ;  /* 0x00000002070075a7 */ /* 0x000e64000800017f */
[----:B-1----:R-:W-:Y:S05]  /*2bc20*/  @!P0 BRA `(.L_x_12326) ;  /* 0x0000002c004c8947 */ /* 0x002fea0003800000 */
.L_x_12416:
[----:B------:R-:W-:Y:S05]  /*2bc30*/  @!P2 BRA `(.L_x_12327) ;  /* 0x000000000004a947 */ /* 0x000fea0003800000 */
[----:B------:R-:W-:Y:S01]  /*2bc40*/  BPT.TRAP 0x1 ;  /* 0x000000040000795c */ /* 0x000fe20000300000 */
.L_x_12327:
[----:B------:R-:W-:-:S04]  /*2bc50*/  VIADD R0, R0, 0x32460 ;  /* 0x0003246000007836 */ /* 0x000fc80000000000 */
[----:B------:R-:W-:-:S04]  /*2bc60*/  IMAD R4, R19, 0x8, R0 ;  /* 0x0000000813047824 */ /* 0x000fc800078e0200 */
[----:B------:R-:W2:Y:S02]  /*2bc70*/  SYNCS.PHASECHK.TRANS64.TRYWAIT P0, [R4+URZ], R5 ;  /* 0x00000005040075a7 */ /* 0x000ea4000800017f */
[----:B--2---:R-:W-:Y:S05]  /*2bc80*/  @!P0 BRA `(.L_x_12328) ;  /* 0x0000002c00488947 */ /* 0x004fea0003800000 */
.L_x_12417:
[----:B------:R-:W-:-:S07]  /*2bc90*/  IMAD R3, R3, 0x8, R0 ;  /* 0x0000000803037824 */ /* 0x000fce00078e0200 */
.L_x_12329:
[----:B---3--:R3:W4:Y:S02]  /*2bca0*/  SYNCS.PHASECHK.TRANS64.TRYWAIT P0, [R3+URZ], R2 ;  /* 0x00000002030075a7 */ /* 0x008724000800017f */
[----:B----4-:R-:W-:Y:S05]  /*2bcb0*/  @!P0 NANOSLEEP.SYNCS 0x989680 ;  /* 0x009896800000895d */ /* 0x010fea0003900000 */
[----:B------:R-:W4:Y:S02]  /*2bcc0*/  @!P0 SYNCS.PHASECHK.TRANS64 P0, [R3+URZ], R2 ;  /* 0x00000002030085a7 */ /* 0x000f24000800007f */
[----:B----4-:R-:W-:Y:S05]  /*2bcd0*/  @!P0 BRA `(.L_x_12329) ;  /* 0xfffffffc00f08947 */ /* 0x010fea000383ffff */
.L_x_12322:
[----:B------:R-:W-:Y:S05]  /*2bce0*/  BSYNC B0 ;  /* 0x0000000000007941 */ /* 0x000fea0003800000 */
.L_x_12321:
[----:B------:R-:W-:Y:S05]  /*2bcf0*/  EXIT ;  /* 0x000000000000794d */ /* 0x000fea0003800000 */
.L_x_12079:
[----:B0-----:R0:W1:Y:S02]  /*2bd00*/  SYNCS.PHASECHK.TRANS64.TRYWAIT P0, [R72+URZ+0x32400], R27 ;  /* 0x0324001b480075a7 */ /* 0x001064000800017f */
[----:B-1----:R-:W-:Y:S05]  /*2bd10*/  @!P0 NANOSLEEP.SYNCS 0x989680 ;  /* 0x009896800000895d */ /* 0x002fea0003900000 */
[----:B------:R-:W1:Y:S02]  /*2bd20*/  @!P0 SYNCS.PHASECHK.TRANS64 P0, [R72+URZ+0x32400], R27 ;  /* 0x0324001b480085a7 */ /* 0x000e64000800007f */
[----:B-1----:R-:W-:Y:S05]  /*2bd30*/  @!P0 BRA `(.L_x_12079) ;  /* 0xfffffffc00f08947 */ /* 0x002fea000383ffff */
[----:B------:R-:W-:Y:S05]  /*2bd40*/  BRA `(.L_x_12330) ;  /* 0xfffffd70002c7947 */ /* 0x000fea000383ffff */
.L_x_12086:
[----:B-1----:R1:W2:Y:S02]  /*2bd50*/  SYNCS.PHASECHK.TRANS64.TRYWAIT P0, [R12+URZ], R13 ;  /* 0x0000000d0c0075a7 */ /* 0x0022a4000800017f */
[----:B--2---:R-:W-:Y:S05]  /*2bd60*/  @!P0 NANOSLEEP.SYNCS 0x989680 ;  /* 0x009896800000895d */ /* 0x004fea0003900000 */
[----:B------:R-:W2:Y:S02]  /*2bd70*/  @!P0 SYNCS.PHASECHK.TRANS64 P0, [R12+URZ], R13 ;  /* 0x0000000d0c0085a7 */ /* 0x000ea4000800007f */
[----:B--2---:R-:W-:Y:S05]  /*2bd80*/  @!P0 BRA `(.L_x_12086) ;  /* 0xfffffffc00f08947 */ /* 0x004fea000383ffff */
[----:B------:R-:W-:Y:S05]  /*2bd90*/  BRA `(.L_x_12085) ;  /* 0xfffffd74005c7947 */ /* 0x000fea000383ffff */
.L_x_12088:
[----:B0-----:R0:W1:Y:S02]  /*2bda0*/  SYNCS.PHASECHK.TRANS64.TRYWAIT P0, [R72+URZ+0x32410], R9 ;  /* 0x03241009480075a7 */ /* 0x001064000800017f */
[----:B-1----:R-:W-:Y:S05]  /*2bdb0*/  @!P0 NANOSLEEP.SYNCS 0x989680 ;  /* 0x009896800000895d */ /* 0x002fea0003900000 */
[----:B------:R-:W1:Y:S02]  /*2bdc0*/  @!P0 SYNCS.PHASECHK.TRANS64 P0, [R72+URZ+0x32410], R9 ;  /* 0x03241009480085a7 */ /* 0x000e64000800007f */
[----:B-1----:R-:W-:Y:S05]  /*2bdd0*/  @!P0 BRA `(.L_x_12088) ;  /* 0xfffffffc00f08947 */ /* 0x002fea000383ffff */
[----:B------:R-:W-:Y:S05]  /*2bde0*/  BRA `(.L_x_12331) ;  /* 0xfffffd7800347947 */ /* 0x000fea000383ffff */
.L_x_12095:
[----:B-1----:R1:W2:Y:S02]  /*2bdf0*/  SYNCS.PHASECHK.TRANS64.TRYWAIT P0, [R8+URZ], R9 ;  /* 0x00000009080075a7 */ /* 0x0022a4000800017f */
[----:B--2---:R-:W-:Y:S05]  /*2be00*/  @!P0 NANOSLEEP.SYNCS 0x989680 ;  /* 0x009896800000895d */ /* 0x004fea0003900000 */
[----:B------:R-:W2:Y:S02]  /*2be10*/  @!P0 SYNCS.PHASECHK.TRANS64 P0, [R8+URZ], R9 ;  /* 0x00000009080085a7 */ /* 0x000ea4000800007f */
[----:B--2---:R-:W-:Y:S05]  /*2be20*/  @!P0 BRA `(.L_x_12095) ;  /* 0xfffffffc00f08947 */ /* 0x004fea000383ffff */
[----:B------:R-:W-:Y:S05]  /*2be30*/  BRA `(.L_x_12094) ;  /* 0xfffffd7800787947 */ /* 0x000fea000383ffff */
.L_x_12126:
[----:B0-----:R0:W1:Y:S02]  /*2be40*/  SYNCS.PHASECHK.TRANS64.TRYWAIT P2, [R0+URZ], R3 ;  /* 0x00000003000075a7 */ /* 0x001064000804017f */
[----:B-1----:R-:W-:Y:S05]  /*2be50*/  @!P2 NANOSLEEP.SYNCS 0x989680 ;  /* 0x009896800000a95d */ /* 0x002fea0003900000 */
[----:B------:R-:W1:Y:S02]  /*2be60*/  @!P2 SYNCS.PHASECHK.TRANS64 P2, [R0+URZ], R3 ;  /* 0x000000030000a5a7 */ /* 0x000e64000804007f */
[----:B-1----:R-:W-:Y:S05]  /*2be70*/  @!P2 BRA `(.L_x_12126) ;  /* 0xfffffffc00f0a947 */ /* 0x002fea000383ffff */
[----:B------:R-:W-:Y:S05]  /*2be80*/  BRA `(.L_x_12125) ;  /* 0xfffffde0001c7947 */ /* 0x000fea000383ffff */
.L_x_12133:
[----:B-1----:R1:W2:Y:S02]  /*2be90*/  SYNCS.PHASECHK.TRANS64.TRYWAIT P2, [R4+URZ], R5 ;  /* 0x00000005040075a7 */ /* 0x0022a4000804017f */
[----:B--2---:R-:W-:Y:S05]  /*2bea0*/  @!P2 NANOSLEEP.SYNCS 0x989680 ;  /* 0x009896800000a95d */ /* 0x004fea0003900000 */
[----:B------:R-:W2:Y:S02]  /*2beb0*/  @!P2 SYNCS.PHASECHK.TRANS64 P2, [R4+URZ], R5 ;  /* 0x000000050400a5a7 */ /* 0x000ea4000804007f */
[----:B--2---:R-:W-:Y:S05]  /*2bec0*/  @!P2 BRA `(.L_x_12133) ;  /* 0xfffffffc00f0a947 */ /* 0x004fea000383ffff */
[----:B------:R-:W-:Y:S05]  /*2bed0*/  BRA `(.L_x_12132) ;  /* 0xfffffde400407947 */ /* 0x000fea000383ffff */
.L_x_12144:
[----:B-1----:R1:W2:Y:S02]  /*2bee0*/  SYNCS.PHASECHK.TRANS64.TRYWAIT P1, [R0+URZ], R7 ;  /* 0x00000007000075a7 */ /* 0x0022a4000802017f */
[----:B--2---:R-:W-:Y:S05]  /*2bef0*/  @!P1 NANOSLEEP.SYNCS 0x989680 ;  /* 0x009896800000995d */ /* 0x004fea0003900000 */
[----:B------:R-:W2:Y:S02]  /*2bf00*/  @!P1 SYNCS.PHASECHK.TRANS64 P1, [R0+URZ], R7 ;  /* 0x00000007000095a7 */ /* 0x000ea4000802007f */
[----:B--2---:R-:W-:Y:S05]  /*2bf10*/  @!P1 BRA `(.L_x_12144) ;  /* 0xfffffffc00f09947 */ /* 0x004fea000383ffff */
[----:B------:R-:W-:Y:S05]  /*2bf20*/  BRA `(.L_x_12143) ;  /* 0xfffffe7800047947 */ /* 0x000fea000383ffff */
.L_x_12151:
[----:B--2---:R2:W3:Y:S02]  /*2bf30*/  SYNCS.PHASECHK.TRANS64.TRYWAIT P1, [R4+URZ], R5 ;  /* 0x00000005040075a7 */ /* 0x0044e4000802017f */
[----:B---3--:R-:W-:Y:S05]  /*2bf40*/  @!P1 NANOSLEEP.SYNCS 0x989680 ;  /* 0x009896800000995d */ /* 0x008fea0003900000 */
[----:B------:R-:W3:Y:S02]  /*2bf50*/  @!P1 SYNCS.PHASECHK.TRANS64 P1, [R4+URZ], R5 ;  /* 0x00000005040095a7 */ /* 0x000ee4000802007f */
[----:B---3--:R-:W-:Y:S05]  /*2bf60*/  @!P1 BRA `(.L_x_12151) ;  /* 0xfffffffc00f09947 */ /* 0x008fea000383ffff */
[----:B------:R-:W-:Y:S05]  /*2bf70*/  BRA `(.L_x_12150) ;  /* 0xfffffe7c00287947 */ /* 0x000fea000383ffff */
.L_x_12221:
        /* <DEDUP_REMOVED lines=8> */
[----:B-1----:R-:W-:Y:S05]  /*2c000*/  WARPSYNC.COLLECTIVE R15, `(.L_x_12333) ;  /* 0x000000000f087348 */ /* 0x002fea0003c00000 */
[----:B------:R0:W2:Y:S02]  /*2c010*/  SHFL.IDX P6, R14, R13, R12, R11 ;  /* 0x0000000c0d0e7389 */ /* 0x0000a400000c000b */
[----:B012---:R-:W-:Y:S01]  /*2c020*/  ENDCOLLECTIVE ;  /* 0x000000000000791b */ /* 0x007fe20003800000 */
.L_x_12333:
[----:B------:R-:W-:Y:S05]  /*2c030*/  BSYNC B0 ;  /* 0x0000000000007941 */ /* 0x000fea0003800000 */
.L_x_12332:
[----:B------:R-:W-:Y:S05]  /*2c040*/  BRA `(.L_x_12334) ;  /* 0xffffffa000a87947 */ /* 0x000fea000383ffff */
.L_x_12223:
[----:B------:R-:W-:Y:S01]  /*2c050*/  BSSY B0, `(.L_x_12335) ;  /* 0x0000006000007945 */ /* 0x000fe20003800000 */
[----:B------:R-:W-:-:S07]  /*2c060*/  IMAD.MOV.U32 R15, RZ, RZ, -0x1 ;  /* 0xffffffffff0f7424 */ /* 0x000fce00078e00ff */
[----:B01----:R-:W-:Y:S05]  /*2c070*/  WARPSYNC.COLLECTIVE R15, `(.L_x_12336) ;  /* 0x000000000f0c7348 */ /* 0x003fea0003c00000 */
[----:B------:R-:W-:Y:S02]  /*2c080*/  ELECT P6, UR62, PT ;  /* 0x00000000003e782f */ /* 0x000fe400038c0000 */
[----:B------:R-:W-:Y:S01]  /*2c090*/  MOV R14, UR62 ;  /* 0x0000003e000e7c02 */ /* 0x000fe20008000f00 */
[----:B01----:R-:W-:Y:S10]  /*2c0a0*/  ENDCOLLECTIVE ;  /* 0x000000000000791b */ /* 0x003ff40003800000 */
.L_x_12336:
[----:B------:R-:W-:Y:S05]  /*2c0b0*/  BSYNC B0 ;  /* 0x0000000000007941 */ /* 0x000fea0003800000 */
.L_x_12335:
[----:B------:R-:W-:Y:S05]  /*2c0c0*/  BRA `(.L_x_12337) ;  /* 0xffffffa000b47947 */ /* 0x000fea000383ffff */
.L_x_12225:
[----:B0-----:R0:W2:Y:S02]  /*2c0d0*/  SYNCS.PHASECHK.TRANS64.TRYWAIT P0, [R0+URZ+0x32440], R2 ;  /* 0x03244002000075a7 */ /* 0x0010a4000800017f */
[----:B--2---:R-:W-:Y:S05]  /*2c0e0*/  @!P0 NANOSLEEP.SYNCS 0x989680 ;  /* 0x009896800000895d */ /* 0x004fea0003900000 */
[----:B------:R-:W2:Y:S02]  /*2c0f0*/  @!P0 SYNCS.PHASECHK.TRANS64 P0, [R0+URZ+0x32440], R2 ;  /* 0x03244002000085a7 */ /* 0x000ea4000800007f */
[----:B--2---:R-:W-:Y:S05]  /*2c100*/  @!P0 BRA `(.L_x_12225) ;  /* 0xfffffffc00f08947 */ /* 0x004fea000383ffff */
[----:B------:R-:W-:Y:S05]  /*2c110*/  BRA `(.L_x_12338) ;  /* 0xffffffa400147947 */ /* 0x000fea000383ffff */
.L_x_12229:
        /* <DEDUP_REMOVED lines=10> */
.L_x_12339:
[----:B------:R0:W-:Y:S01]  /*2c1c0*/  STL [R1+0x484], R10 ;  /* 0x0004840a01007387 */ /* 0x0001e20000100800 */
[----:B------:R-:W-:Y:S02]  /*2c1d0*/  IMAD.MOV.U32 R13, RZ, RZ, R3 ;  /* 0x000000ffff0d7224 */ /* 0x000fe400078e0003 */
[----:B------:R-:W-:-:S07]  /*2c1e0*/  IMAD.MOV.U32 R4, RZ, RZ, R14 ;  /* 0x000000ffff047224 */ /* 0x000fce00078e000e */
[----:B0-----:R-:W-:Y:S05]  /*2c1f0*/  WARPSYNC.COLLECTIVE R15, `(.L_x_12340) ;  /* 0x000000000f087348 */ /* 0x001fea0003c00000 */
[----:B------:R1:W2:Y:S02]  /*2c200*/  SHFL.IDX P6, R14, R13, R12, R11 ;  /* 0x0000000c0d0e7389 */ /* 0x0002a400000c000b */
[----:B012---:R-:W-:Y:S01]  /*2c210*/  ENDCOLLECTIVE ;  /* 0x000000000000791b */ /* 0x007fe20003800000 */
.L_x_12340:
[----:B------:R-:W-:Y:S02]  /*2c220*/  IMAD.MOV.U32 R13, RZ, RZ, R0 ;  /* 0x000000ffff0d7224 */ /* 0x000fe400078e0000 */
[----:B------:R-:W-:Y:S02]  /*2c230*/  IMAD.MOV.U32 R12, RZ, RZ, 0x1 ;  /* 0x00000001ff0c7424 */ /* 0x000fe400078e00ff */
[----:B------:R-:W-:-:S07]  /*2c240*/  IMAD.MOV.U32 R5, RZ, RZ, R14 ;  /* 0x000000ffff057224 */ /* 0x000fce00078e000e */
[----:B------:R-:W-:Y:S05]  /*2c250*/  WARPSYNC.COLLECTIVE R15, `(.L_x_12341) ;  /* 0x000000000f087348 */ /* 0x000fea0003c00000 */
[----:B------:R0:W1:Y:S02]  /*2c260*/  SHFL.IDX P6, R14, R13, R12, R11 ;  /* 0x0000000c0d0e7389 */ /* 0x00006400000c000b */
[----:B01----:R-:W-:Y:S01]  /*2c270*/  ENDCOLLECTIVE ;  /* 0x000000000000791b */ /* 0x003fe20003800000 */
.L_x_12341:
[----:B------:R-:W-:Y:S02]  /*2c280*/  IMAD.MOV.U32 R13, RZ, RZ, R3 ;  /* 0x000000ffff0d7224 */ /* 0x000fe400078e0003 */
[----:B------:R-:W-:Y:S02]  /*2c290*/  IMAD R2, R2, R7, RZ ;  /* 0x0000000702027224 */ /* 0x000fe400078e02ff */
[----:B------:R-:W-:-:S07]  /*2c2a0*/  IMAD.MOV.U32 R7, RZ, RZ, R14 ;  /* 0x000000ffff077224 */ /* 0x000fce00078e000e */
[----:B------:R-:W-:Y:S05]  /*2c2b0*/  WARPSYNC.COLLECTIVE R15, `(.L_x_12342) ;  /* 0x000000000f087348 */ /* 0x000fea0003c00000 */
[----:B------:R0:W1:Y:S02]  /*2c2c0*/  SHFL.IDX P6, R14, R13, R12, R11 ;  /* 0x0000000c0d0e7389 */ /* 0x00006400000c000b */
[----:B01----:R-:W-:Y:S01]  /*2c2d0*/  ENDCOLLECTIVE ;  /* 0x000000000000791b */ /* 0x003fe20003800000 */
.L_x_12342:
[----:B------:R-:W-:-:S13]  /*2c2e0*/  ISETP.GE.AND P1, PT, R10, R2, PT ;  /* 0x000000020a00720c */ /* 0x000fda0003f26270 */
[----:B------:R-:W-:Y:S01]  /*2c2f0*/  @!P1 LEA R5, P3, R9, R5, 0x1 ;  /* 0x0000000509059211 */ /* 0x000fe200078608ff */
[----:B------:R-:W-:Y:S02]  /*2c300*/  IMAD.MOV.U32 R13, RZ, RZ, R0 ;  /* 0x000000ffff0d7224 */ /* 0x000fe400078e0000 */
[----:B------:R-:W-:Y:S02]  /*2c310*/  IMAD.MOV.U32 R12, RZ, RZ, 0x2 ;  /* 0x00000002ff0c7424 */ /* 0x000fe400078e00ff */
[----:B------:R-:W-:-:S05]  /*2c320*/  @!P1 IMAD.X R4, RZ, RZ, R4, P3 ;  /* 0x000000ffff049224 */ /* 0x000fca00018e0604 */
[----:B------:R-:W-:Y:S01]  /*2c330*/  @!P1 LOP3.LUT R5, R5, R4, RZ, 0x3c, !PT ;  /* 0x0000000405059212 */ /* 0x000fe200078e3cff */
[----:B------:R-:W-:-:S07]  /*2c340*/  IMAD.MOV.U32 R6, RZ, RZ, R14 ;  /* 0x000000ffff067224 */ /* 0x000fce00078e000e */
[----:B------:R-:W-:Y:S05]  /*2c350*/  WARPSYNC.COLLECTIVE R15, `(.L_x_12343) ;  /* 0x000000000f087348 */ /* 0x000fea0003c00000 */
[----:B------:R0:W1:Y:S02]  /*2c360*/  SHFL.IDX P6, R14, R13, R12, R11 ;  /* 0x0000000c0d0e7389 */ /* 0x00006400000c000b */
[----:B01----:R-:W-:Y:S01]  /*2c370*/  ENDCOLLECTIVE ;  /* 0x000000000000791b */ /* 0x003fe20003800000 */
.L_x_12343:
        /* <DEDUP_REMOVED lines=15> */
.L_x_12344:
        /* <DEDUP_REMOVED lines=19> */
.L_x_12345:
        /* <DEDUP_REMOVED lines=10> */
.L_x_12346:
        /* <DEDUP_REMOVED lines=13> */
.L_x_12347:
        /* <DEDUP_REMOVED lines=10> */
.L_x_12348:
        /* <DEDUP_REMOVED lines=13> */
.L_x_12349:
        /* <DEDUP_REMOVED lines=10> */
.L_x_12350:
        /* <DEDUP_REMOVED lines=13> */
.L_x_12351:
        /* <DEDUP_REMOVED lines=10> */
.L_x_12352:
        /* <DEDUP_REMOVED lines=11> */
.L_x_12353:
        /* <DEDUP_REMOVED lines=10> */
.L_x_12354:
[----:B------:R-:W-:Y:S01]  /*2cbe0*/  @!PT LDS RZ, [RZ] ;  /* 0x00000000fffff984 */ /* 0x000fe20000000800 */
[----:B------:R-:W-:Y:S01]  /*2cbf0*/  @!PT LDS RZ, [RZ] ;  /* 0x00000000fffff984 */ /* 0x000fe20000000800 */
[----:B------:R-:W-:Y:S01]  /*2cc00*/  @!PT LDS RZ, [RZ] ;  /* 0x00000000fffff984 */ /* 0x000fe20000000800 */
[----:B------:R1:W-:Y:S01]  /*2cc10*/  @!P1 LDGSTS.E.BYPASS.LTC128B.128 [R8+0x1b400], desc[UR40][R4.64], !P0 ;  /* 0x1b40000004089fae */ /* 0x0003e2000c101d68 */
[----:B------:R-:W-:Y:S01]  /*2cc20*/  IMAD.MOV.U32 R3, RZ, RZ, R14 ;  /* 0x000000ffff037224 */ /* 0x000fe200078e000e */
[----:B------:R-:W-:Y:S06]  /*2cc30*/  BRA `(.L_x_12355) ;  /* 0xffffffa4009c7947 */ /* 0x000fec000383ffff */
.L_x_12233:
        /* <DEDUP_REMOVED lines=11> */
[-C--:B---3--:R-:W-:Y:S02]  /*2ccf0*/  ISETP.GE.AND P4, PT, R6, R3.reuse, PT ;  /* 0x000000030600720c */ /* 0x088fe40003f86270 */
[----:B----4-:R-:W-:Y:S02]  /*2cd00*/  ISETP.GE.AND P5, PT, R15, R3, PT ;  /* 0x000000030f00720c */ /* 0x010fe40003fa6270 */
[----:B-----5:R-:W-:-:S09]  /*2cd10*/  LOP3.LUT R9, R9, 0xffffffef, RZ, 0xc0, !PT ;  /* 0xffffffef09097812 */ /* 0x020fd200078ec0ff */
        /* <DEDUP_REMOVED lines=9> */
[----:B------:R-:W-:-:S04]  /*2cdb0*/  @P4 LOP3.LUT R9, R9, 0x2, RZ, 0xfc, !PT ;  /* 0x0000000209094812 */ /* 0x000fc800078efcff */
[----:B------:R-:W-:-:S04]  /*2cdc0*/  LOP3.LUT R9, R9, 0xffffffdf, RZ, 0xc0, !PT ;  /* 0xffffffdf09097812 */ /* 0x000fc800078ec0ff */
[----:B------:R-:W-:-:S05]  /*2cdd0*/  @P6 LOP3.LUT R9, R9, 0x20, RZ, 0xfc, !PT ;  /* 0x0000002009096812 */ /* 0x000fca00078efcff */
[----:B------:R0:W-:Y:S01]  /*2cde0*/  STL [R1+0x480], R9 ;  /* 0x0004800901007387 */ /* 0x0001e20000100800 */
[-C--:B------:R-:W-:Y:S01]  /*2cdf0*/  ISETP.GE.AND P5, PT, R12, R3.reuse, PT ;  /* 0x000000030c00720c */ /* 0x080fe20003fa6270 */
[----:B------:R-:W-:Y:S01]  /*2ce00*/  IMAD.MOV.U32 R13, RZ, RZ, R0 ;  /* 0x000000ffff0d7224 */ /* 0x000fe200078e0000 */
[----:B------:R-:W-:Y:S01]  /*2ce10*/  ISETP.GE.AND P4, PT, R10, R3, PT ;  /* 0x000000030a00720c */ /* 0x000fe20003f86270 */
[----:B------:R-:W-:Y:S02]  /*2ce20*/  IMAD.MOV.U32 R12, RZ, RZ, RZ ;  /* 0x000000ffff0c7224 */ /* 0x000fe400078e00ff */
[----:B------:R-:W-:Y:S02]  /*2ce30*/  IMAD.MOV.U32 R11, RZ, RZ, 0x181f ;  /* 0x0000181fff0b7424 */ /* 0x000fe400078e00ff */
[----:B------:R-:W-:-:S08]  /*2ce40*/  IMAD.MOV.U32 R15, RZ, RZ, -0x1 ;  /* 0xffffffffff0f7424 */ /* 0x000fd000078e00ff */
[----:B0-----:R-:W-:Y:S05]  /*2ce50*/  WARPSYNC.COLLECTIVE R15, `(.L_x_12357) ;  /* 0x000000000f087348 */ /* 0x001fea0003c00000 */
[----:B------:R1:W2:Y:S02]  /*2ce60*/  SHFL.IDX P6, R14, R13, R12, R11 ;  /* 0x0000000c0d0e7389 */ /* 0x0002a400000c000b */
[----:B012---:R-:W-:Y:S01]  /*2ce70*/  ENDCOLLECTIVE ;  /* 0x000000000000791b */ /* 0x007fe20003800000 */
.L_x_12357:
[----:B------:R-:W-:Y:S05]  /*2ce80*/  BSYNC B0 ;  /* 0x0000000000007941 */ /* 0x000fea0003800000 */
.L_x_12356:
        /* <DEDUP_REMOVED lines=10> */
.L_x_12358:
        /* <DEDUP_REMOVED lines=16> */
.L_x_12359:
        /* <DEDUP_REMOVED lines=15> */
.L_x_12360:
        /* <DEDUP_REMOVED lines=12> */
.L_x_12361:
        /* <DEDUP_REMOVED lines=12> */
.L_x_12362:
        /* <DEDUP_REMOVED lines=12> */
.L_x_12363:
        /* <DEDUP_REMOVED lines=12> */
.L_x_12364:
        /* <DEDUP_REMOVED lines=12> */
.L_x_12365:
        /* <DEDUP_REMOVED lines=12> */
.L_x_12366:
        /* <DEDUP_REMOVED lines=12> */
.L_x_12367:
        /* <DEDUP_REMOVED lines=11> */
.L_x_12368:
        /* <DEDUP_REMOVED lines=16> */
.L_x_12369:
[----:B------:R-:W-:Y:S02]  /*2d810*/  IMAD.MOV.U32 R13, RZ, RZ, R2 ;  /* 0x000000ffff0d7224 */ /* 0x000fe400078e0002 */
[----:B------:R-:W-:-:S07]  /*2d820*/  IMAD.MOV.U32 R6, RZ, RZ, R14 ;  /* 0x000000ffff067224 */ /* 0x000fce00078e000e */
[----:B------:R-:W-:Y:S05]  /*2d830*/  WARPSYNC.COLLECTIVE R15, `(.L_x_12370) ;  /* 0x000000000f087348 */ /* 0x000fea0003c00000 */
[----:B------:R0:W1:Y:S02]  /*2d840*/  SHFL.IDX P6, R14, R13, R12, R11 ;  /* 0x0000000c0d0e7389 */ /* 0x00006400000c000b */
[----:B01----:R-:W-:Y:S01]  /*2d850*/  ENDCOLLECTIVE ;  /* 0x000000000000791b */ /* 0x003fe20003800000 */
.L_x_12370:
[----:B------:R-:W-:Y:S02]  /*2d860*/  IMAD.MOV.U32 R13, RZ, RZ, R0 ;  /* 0x000000ffff0d7224 */ /* 0x000fe400078e0000 */
[----:B------:R-:W-:Y:S02]  /*2d870*/  IMAD.MOV.U32 R12, RZ, RZ, 0x7 ;  /* 0x00000007ff0c7424 */ /* 0x000fe400078e00ff */
[----:B------:R-:W-:-:S07]  /*2d880*/  IMAD.MOV.U32 R4, RZ, RZ, R14 ;  /* 0x000000ffff047224 */ /* 0x000fce00078e000e */
[----:B------:R-:W-:Y:S05]  /*2d890*/  WARPSYNC.COLLECTIVE R15, `(.L_x_12371) ;  /* 0x000000000f087348 */ /* 0x000fea0003c00000 */
[----:B------:R0:W1:Y:S02]  /*2d8a0*/  SHFL.IDX P6, R14, R13, R12, R11 ;  /* 0x0000000c0d0e7389 */ /* 0x00006400000c000b */
[----:B01----:R-:W-:Y:S01]  /*2d8b0*/  ENDCOLLECTIVE ;  /* 0x000000000000791b */ /* 0x003fe20003800000 */
.L_x_12371:
        /* <DEDUP_REMOVED lines=14> */
.L_x_12372:
[----:B------:R-:W-:Y:S01]  /*2d9a0*/  IMAD.MOV.U32 R2, RZ, RZ, R14 ;  /* 0x000000ffff027224 */ /* 0x000fe200078e000e */
[----:B------:R-:W-:Y:S06]  /*2d9b0*/  BRA `(.L_x_12373) ;  /* 0xffffffa400107947 */ /* 0x000fec000383ffff */
.L_x_12238:
[----:B0-----:R0:W1:Y:S02]  /*2d9c0*/  SYNCS.PHASECHK.TRANS64.TRYWAIT P0, [R18+URZ+0x32420], R0 ;  /* 0x03242000120075a7 */ /* 0x001064000800017f */
[----:B-1----:R-:W-:Y:S05]  /*2d9d0*/  @!P0 NANOSLEEP.SYNCS 0x989680 ;  /* 0x009896800000895d */ /* 0x002fea0003900000 */
[----:B------:R-:W1:Y:S02]  /*2d9e0*/  @!P0 SYNCS.PHASECHK.TRANS64 P0, [R18+URZ+0x32420], R0 ;  /* 0x03242000120085a7 */ /* 0x000e64000800007f */
[----:B-1----:R-:W-:Y:S05]  /*2d9f0*/  @!P0 BRA `(.L_x_12238) ;  /* 0xfffffffc00f08947 */ /* 0x002fea000383ffff */
[----:B------:R-:W-:Y:S05]  /*2da00*/  BRA `(.L_x_12374) ;  /* 0xffffffa400887947 */ /* 0x000fea000383ffff */
.L_x_12242:
[----:B0-----:R0:W1:Y:S02]  /*2da10*/  SYNCS.PHASECHK.TRANS64.TRYWAIT P0, [R2+URZ+0x32460], R0 ;  /* 0x03246000020075a7 */ /* 0x001064000800017f */
[----:B-1----:R-:W-:Y:S05]  /*2da20*/  @!P0 NANOSLEEP.SYNCS 0x989680 ;  /* 0x009896800000895d */ /* 0x002fea0003900000 */
[----:B------:R-:W1:Y:S02]  /*2da30*/  @!P0 SYNCS.PHASECHK.TRANS64 P0, [R2+URZ+0x32460], R0 ;  /* 0x03246000020085a7 */ /* 0x000e64000800007f */
[----:B-1----:R-:W-:Y:S05]  /*2da40*/  @!P0 BRA `(.L_x_12242) ;  /* 0xfffffffc00f08947 */ /* 0x002fea000383ffff */
[----:B------:R-:W-:Y:S05]  /*2da50*/  BRA `(.L_x_12375) ;  /* 0xffffffa400ac7947 */ /* 0x000fea000383ffff */
.L_x_12257:
[----:B0-----:R0:W1:Y:S02]  /*2da60*/  SYNCS.PHASECHK.TRANS64.TRYWAIT P0, [R2+URZ+0x32440], R6 ;  /* 0x03244006020075a7 */ /* 0x001064000800017f */
[----:B-1----:R-:W-:Y:S05]  /*2da70*/  @!P0 NANOSLEEP.SYNCS 0x989680 ;  /* 0x009896800000895d */ /* 0x002fea0003900000 */
[----:B------:R-:W1:Y:S02]  /*2da80*/  @!P0 SYNCS.PHASECHK.TRANS64 P0, [R2+URZ+0x32440], R6 ;  /* 0x03244006020085a7 */ /* 0x000e64000800007f */
[----:B-1----:R-:W-:Y:S05]  /*2da90*/  @!P0 BRA `(.L_x_12257) ;  /* 0xfffffffc00f08947 */ /* 0x002fea000383ffff */
[----:B------:R-:W-:Y:S05]  /*2daa0*/  BRA `(.L_x_12376) ;  /* 0xffffffac00e47947 */ /* 0x000fea000383ffff */
.L_x_12262:
[----:B-1----:R1:W2:Y:S02]  /*2dab0*/  SYNCS.PHASECHK.TRANS64.TRYWAIT P0, [R2+URZ+0x32460], R6 ;  /* 0x03246006020075a7 */ /* 0x0022a4000800017f */
[----:B--2---:R-:W-:Y:S05]  /*2dac0*/  @!P0 NANOSLEEP.SYNCS 0x989680 ;  /* 0x009896800000895d */ /* 0x004fea0003900000 */
[----:B------:R-:W2:Y:S02]  /*2dad0*/  @!P0 SYNCS.PHASECHK.TRANS64 P0, [R2+URZ+0x32460], R6 ;  /* 0x03246006020085a7 */ /* 0x000ea4000800007f */
[----:B--2---:R-:W-:Y:S05]  /*2dae0*/  @!P0 BRA `(.L_x_12262) ;  /* 0xfffffffc00f08947 */ /* 0x004fea000383ffff */
[----:B------:R-:W-:Y:S05]  /*2daf0*/  BRA `(.L_x_12377) ;  /* 0xffffffb000607947 */ /* 0x000fea000383ffff */
.L_x_12273:
[----:B0-----:R0:W1:Y:S02]  /*2db00*/  SYNCS.PHASECHK.TRANS64.TRYWAIT P0, [R2+URZ+0x32440], R3 ;  /* 0x03244003020075a7 */ /* 0x001064000800017f */
[----:B-1----:R-:W-:Y:S05]  /*2db10*/  @!P0 NANOSLEEP.SYNCS 0x989680 ;  /* 0x009896800000895d */ /* 0x002fea0003900000 */
[----:B------:R-:W1:Y:S02]  /*2db20*/  @!P0 SYNCS.PHASECHK.TRANS64 P0, [R2+URZ+0x32440], R3 ;  /* 0x03244003020085a7 */ /* 0x000e64000800007f */
[----:B-1----:R-:W-:Y:S05]  /*2db30*/  @!P0 BRA `(.L_x_12273) ;  /* 0xfffffffc00f08947 */ /* 0x002fea000383ffff */
[----:B------:R-:W-:Y:S05]  /*2db40*/  BRA `(.L_x_12378) ;  /* 0xffffffb800487947 */ /* 0x000fea000383ffff */
.L_x_12278:
[----:B-1----:R1:W2:Y:S02]  /*2db50*/  SYNCS.PHASECHK.TRANS64.TRYWAIT P0, [R2+URZ+0x32460], R3 ;  /* 0x03246003020075a7 */ /* 0x0022a4000800017f */
[----:B--2---:R-:W-:Y:S05]  /*2db60*/  @!P0 NANOSLEEP.SYNCS 0x989680 ;  /* 0x009896800000895d */ /* 0x004fea0003900000 */
[----:B------:R-:W2:Y:S02]  /*2db70*/  @!P0 SYNCS.PHASECHK.TRANS64 P0, [R2+URZ+0x32460], R3 ;  /* 0x03246003020085a7 */ /* 0x000ea4000800007f */
[----:B--2---:R-:W-:Y:S05]  /*2db80*/  @!P0 BRA `(.L_x_12278) ;  /* 0xfffffffc00f08947 */ /* 0x004fea000383ffff */
[----:B------:R-:W-:Y:S05]  /*2db90*/  BRA `(.L_x_12379) ;  /* 0xffffffb800c47947 */ /* 0x000fea000383ffff */
.L_x_12289:
[----:B0-----:R0:W1:Y:S02]  /*2dba0*/  SYNCS.PHASECHK.TRANS64.TRYWAIT P0, [R3+URZ+0x32440], R2 ;  /* 0x03244002030075a7 */ /* 0x001064000800017f */
[----:B-1----:R-:W-:Y:S05]  /*2dbb0*/  @!P0 NANOSLEEP.SYNCS 0x989680 ;  /* 0x009896800000895d */ /* 0x002fea0003900000 */
[----:B------:R-:W1:Y:S02]  /*2dbc0*/  @!P0 SYNCS.PHASECHK.TRANS64 P0, [R3+URZ+0x32440], R2 ;  /* 0x03244002030085a7 */ /* 0x000e64000800007f */
[----:B-1----:R-:W-:Y:S05]  /*2dbd0*/  @!P0 BRA `(.L_x_12289) ;  /* 0xfffffffc00f08947 */ /* 0x002fea000383ffff */
[----:B------:R-:W-:Y:S05]  /*2dbe0*/  BRA `(.L_x_12380) ;  /* 0xffffffc000947947 */ /* 0x000fea000383ffff */
.L_x_12294:
[----:B-1----:R1:W2:Y:S02]  /*2dbf0*/  SYNCS.PHASECHK.TRANS64.TRYWAIT P0, [R3+URZ+0x32460], R2 ;  /* 0x03246002030075a7 */ /* 0x0022a4000800017f */
[----:B--2---:R-:W-:Y:S05]  /*2dc00*/  @!P0 NANOSLEEP.SYNCS 0x989680 ;  /* 0x009896800000895d */ /* 0x004fea0003900000 */
[----:B------:R-:W2:Y:S02]  /*2dc10*/  @!P0 SYNCS.PHASECHK.TRANS64 P0, [R3+URZ+0x32460], R2 ;  /* 0x03246002030085a7 */ /* 0x000ea4000800007f */
[----:B--2---:R-:W-:Y:S05]  /*2dc20*/  @!P0 BRA `(.L_x_12294) ;  /* 0xfffffffc00f08947 */ /* 0x004fea000383ffff */
[----:B------:R-:W-:Y:S05]  /*2dc30*/  BRA `(.L_x_12381) ;  /* 0xffffffc400107947 */ /* 0x000fea000383ffff */
.L_x_12306:
[----:B------:R-:W3:Y:S01]  /*2dc40*/  LDL R3, [R1+0x460] ;  /* 0x0004600001037983 */ /* 0x000ee20000100800 */
[----:B------:R-:W-:Y:S01]  /*2dc50*/  BSSY B0, `(.L_x_12382) ;  /* 0x0000008000007945 */ /* 0x000fe20003800000 */
[----:B------:R-:W-:Y:S02]  /*2dc60*/  IMAD.MOV.U32 R12, RZ, RZ, RZ ;  /* 0x000000ffff0c7224 */ /* 0x000fe400078e00ff */
[----:B------:R-:W-:Y:S02]  /*2dc70*/  IMAD.MOV.U32 R11, RZ, RZ, 0x1f ;  /* 0x0000001fff0b7424 */ /* 0x000fe400078e00ff */
[----:B------:R-:W-:Y:S02]  /*2dc80*/  IMAD.MOV.U32 R15, RZ, RZ, -0x1 ;  /* 0xffffffffff0f7424 */ /* 0x000fe400078e00ff */
[----:B---3--:R-:W-:-:S07]  /*2dc90*/  IMAD.MOV.U32 R13, RZ, RZ, R3 ;  /* 0x000000ffff0d7224 */ /* 0x008fce00078e0003 */
[----:B0-2---:R-:W-:Y:S05]  /*2dca0*/  WARPSYNC.COLLECTIVE R15, `(.L_x_12383) ;  /* 0x000000000f087348 */ /* 0x005fea0003c00000 */
[----:B------:R1:W3:Y:S02]  /*2dcb0*/  SHFL.IDX P6, R14, R13, R12, R11 ;  /* 0x0000000c0d0e7389 */ /* 0x0002e400000c000b */
[----:B0123--:R-:W-:Y:S01]  /*2dcc0*/  ENDCOLLECTIVE ;  /* 0x000000000000791b */ /* 0x00ffe20003800000 */
.L_x_12383:
[----:B------:R-:W-:Y:S05]  /*2dcd0*/  BSYNC B0 ;  /* 0x0000000000007941 */ /* 0x000fea0003800000 */
.L_x_12382:
        /* <DEDUP_REMOVED lines=9> */
.L_x_12384:
        /* <DEDUP_REMOVED lines=26> */
.L_x_12385:
        /* <DEDUP_REMOVED lines=8> */
.L_x_12386:
        /* <DEDUP_REMOVED lines=8> */
.L_x_12387:
        /* <DEDUP_REMOVED lines=8> */
.L_x_12388:
        /* <DEDUP_REMOVED lines=8> */
.L_x_12389:
        /* <DEDUP_REMOVED lines=9> */
.L_x_12390:
[----:B------:R-:W-:Y:S01]  /*2e1a0*/  IMAD.MOV.U32 R10, RZ, RZ, R14 ;  /* 0x000000ffff0a7224 */ /* 0x000fe200078e000e */
[----:B------:R-:W-:Y:S06]  /*2e1b0*/  BRA `(.L_x_12391) ;  /* 0xffffffc800547947 */ /* 0x000fec000383ffff */
.L_x_12309:
        /* <DEDUP_REMOVED lines=8> */
.L_x_12393:
[----:B------:R-:W-:Y:S05]  /*2e240*/  BSYNC B0 ;  /* 0x0000000000007941 */ /* 0x000fea0003800000 */
.L_x_12392:
        /* <DEDUP_REMOVED lines=10> */
.L_x_12394:
        /* <DEDUP_REMOVED lines=8> */
.L_x_12395:
        /* <DEDUP_REMOVED lines=8> */
.L_x_12396:
        /* <DEDUP_REMOVED lines=8> */
.L_x_12397:
        /* <DEDUP_REMOVED lines=9> */
.L_x_12398:
[----:B------:R-:W-:Y:S01]  /*2e500*/  IMAD.MOV.U32 R10, RZ, RZ, R14 ;  /* 0x000000ffff0a7224 */ /* 0x000fe200078e000e */
[----:B------:R-:W-:Y:S06]  /*2e510*/  BRA `(.L_x_12399) ;  /* 0xffffffc800287947 */ /* 0x000fec000383ffff */
.L_x_12311:
[----:B------:R-:W-:Y:S01]  /*2e520*/  BSSY B0, `(.L_x_12400) ;  /* 0x0000006000007945 */ /* 0x000fe20003800000 */
[----:B------:R-:W-:Y:S01]  /*2e530*/  PLOP3.LUT P6, PT, P6, PT, PT, 0x8, 0x0 ;  /* 0x000000000000781c */ /* 0x000fe200037ce170 */
[----:B------:R-:W-:-:S12]  /*2e540*/  IMAD.MOV.U32 R15, RZ, RZ, -0x1 ;  /* 0xffffffffff0f7424 */ /* 0x000fd800078e00ff */
[----:B0-----:R-:W-:Y:S05]  /*2e550*/  WARPSYNC.COLLECTIVE R15, `(.L_x_12401) ;  /* 0x000000000f087348 */ /* 0x001fea0003c00000 */
[----:B------:R-:W-:Y:S01]  /*2e560*/  VOTE.ANY R14, PT, P6 ;  /* 0x00000000000e7806 */ /* 0x000fe200030e0100 */
[----:B0-----:R-:W-:Y:S06]  /*2e570*/  ENDCOLLECTIVE ;  /* 0x000000000000791b */ /* 0x001fec0003800000 */
.L_x_12401:
[----:B------:R-:W-:Y:S05]  /*2e580*/  BSYNC B0 ;  /* 0x0000000000007941 */ /* 0x000fea0003800000 */
.L_x_12400:
        /* <DEDUP_REMOVED lines=10> */
.L_x_12402:
[----:B------:R-:W-:Y:S02]  /*2e630*/  IMAD.MOV.U32 R13, RZ, RZ, R6 ;  /* 0x000000ffff0d7224 */ /* 0x000fe400078e0006 */
[----:B------:R-:W-:-:S07]  /*2e640*/  IMAD.MOV.U32 R4, RZ, RZ, R14 ;  /* 0x000000ffff047224 */ /* 0x000fce00078e000e */
[----:B------:R-:W-:Y:S05]  /*2e650*/  WARPSYNC.COLLECTIVE R15, `(.L_x_12403) ;  /* 0x000000000f087348 */ /* 0x000fea0003c00000 */
[----:B------:R0:W1:Y:S02]  /*2e660*/  SHFL.IDX P6, R14, R13, R12, R11 ;  /* 0x0000000c0d0e7389 */ /* 0x00006400000c000b */
[----:B01----:R-:W-:Y:S01]  /*2e670*/  ENDCOLLECTIVE ;  /* 0x000000000000791b */ /* 0x003fe20003800000 */
.L_x_12403:
[----:B------:R-:W-:Y:S02]  /*2e680*/  IMAD.MOV.U32 R6, RZ, RZ, R14 ;  /* 0x000000ffff067224 */ /* 0x000fe400078e000e */
[----:B------:R-:W-:-:S05]  /*2e690*/  IMAD.IADD R5, R9, 0x1, R16 ;  /* 0x0000000109057824 */ /* 0x000fca00078e0210 */
[----:B------:R1:W-:Y:S01]  /*2e6a0*/  STL [R1+0x46c], R5 ;  /* 0x00046c0501007387 */ /* 0x0003e20000100800 */
[----:B------:R-:W-:Y:S05]  /*2e6b0*/  BRA `(.L_x_12404) ;  /* 0xffffffc800087947 */ /* 0x000fea000383ffff */
.L_x_12313:
        /* <DEDUP_REMOVED lines=8> */
.L_x_12406:
[----:B------:R-:W-:Y:S05]  /*2e740*/  BSYNC B0 ;  /* 0x0000000000007941 */ /* 0x000fea0003800000 */
.L_x_12405:
[----:B------:R-:W-:Y:S01]  /*2e750*/  IMAD.MOV.U32 R2, RZ, RZ, R14 ;  /* 0x000000ffff027224 */ /* 0x000fe200078e000e */
[----:B------:R-:W-:Y:S06]  /*2e760*/  BRA `(.L_x_12407) ;  /* 0xffffffc400f47947 */ /* 0x000fec000383ffff */
.L_x_12319:
[----:B0-----:R0:W1:Y:S02]  /*2e770*/  SYNCS.PHASECHK.TRANS64.TRYWAIT P0, [R0+URZ+0x32420], R3 ;  /* 0x03242003000075a7 */ /* 0x001064000800017f */
[----:B-1----:R-:W-:Y:S05]  /*2e780*/  @!P0 NANOSLEEP.SYNCS 0x989680 ;  /* 0x009896800000895d */ /* 0x002fea0003900000 */
[----:B------:R-:W1:Y:S02]  /*2e790*/  @!P0 SYNCS.PHASECHK.TRANS64 P0, [R0+URZ+0x32420], R3 ;  /* 0x03242003000085a7 */ /* 0x000e64000800007f */
[----:B-1----:R-:W-:Y:S05]  /*2e7a0*/  @!P0 BRA `(.L_x_12319) ;  /* 0xfffffffc00f08947 */ /* 0x002fea000383ffff */
[----:B------:R-:W-:Y:S05]  /*2e7b0*/  BRA `(.L_x_12408) ;  /* 0xffffffd000947947 */ /* 0x000fea000383ffff */
.L_x_12320:
        /* <DEDUP_REMOVED lines=11> */
.L_x_12410:
[----:B------:R-:W-:Y:S05]  /*2e870*/  BSYNC B0 ;  /* 0x0000000000007941 */ /* 0x000fea0003800000 */
.L_x_12409:
[----:B------:R-:W-:Y:S05]  /*2e880*/  BRA `(.L_x_12411) ;  /* 0xffffffd0007c7947 */ /* 0x000fea000383ffff */
.L_x_12323:
[----:B------:R-:W-:Y:S01]  /*2e890*/  BSSY B1, `(.L_x_12412) ;  /* 0x0000006000017945 */ /* 0x000fe20003800000 */
[----:B------:R-:W-:-:S07]  /*2e8a0*/  IMAD.MOV.U32 R15, RZ, RZ, -0x1 ;  /* 0xffffffffff0f7424 */ /* 0x000fce00078e00ff */
[----:B01----:R-:W-:Y:S05]  /*2e8b0*/  WARPSYNC.COLLECTIVE R15, `(.L_x_12413) ;  /* 0x000000000f0c7348 */ /* 0x003fea0003c00000 */
[----:B------:R-:W-:Y:S02]  /*2e8c0*/  ELECT P6, UR62, PT ;  /* 0x00000000003e782f */ /* 0x000fe400038c0000 */
[----:B------:R-:W-:Y:S01]  /*2e8d0*/  MOV R14, UR62 ;  /* 0x0000003e000e7c02 */ /* 0x000fe20008000f00 */
[----:B01----:R-:W-:Y:S10]  /*2e8e0*/  ENDCOLLECTIVE ;  /* 0x000000000000791b */ /* 0x003ff40003800000 */
.L_x_12413:
[----:B------:R-:W-:Y:S05]  /*2e8f0*/  BSYNC B1 ;  /* 0x0000000000017941 */ /* 0x000fea0003800000 */
.L_x_12412:
[----:B------:R-:W-:Y:S05]  /*2e900*/  BRA `(.L_x_12414) ;  /* 0xffffffd000747947 */ /* 0x000fea000383ffff */
.L_x_12325:
[----:B0-----:R0:W1:Y:S02]  /*2e910*/  SYNCS.PHASECHK.TRANS64.TRYWAIT P0, [R6+URZ], R5 ;  /* 0x00000005060075a7 */ /* 0x001064000800017f */
[----:B-1----:R-:W-:Y:S05]  /*2e920*/  @!P0 NANOSLEEP.SYNCS 0x989680 ;  /* 0x009896800000895d */ /* 0x002fea0003900000 */
[----:B------:R-:W1:Y:S02]  /*2e930*/  @!P0 SYNCS.PHASECHK.TRANS64 P0, [R6+URZ], R5 ;  /* 0x00000005060085a7 */ /* 0x000e64000800007f */
[----:B-1----:R-:W-:Y:S05]  /*2e940*/  @!P0 BRA `(.L_x_12325) ;  /* 0xfffffffc00f08947 */ /* 0x002fea000383ffff */
[----:B------:R-:W-:Y:S05]  /*2e950*/  BRA `(.L_x_12415) ;  /* 0xffffffd000ac7947 */ /* 0x000fea000383ffff */
.L_x_12326:
[----:B-1----:R1:W2:Y:S02]  /*2e960*/  SYNCS.PHASECHK.TRANS64.TRYWAIT P0, [R7+URZ], R2 ;  /* 0x00000002070075a7 */ /* 0x0022a4000800017f */
[----:B--2---:R-:W-:Y:S05]  /*2e970*/  @!P0 NANOSLEEP.SYNCS 0x989680 ;  /* 0x009896800000895d */ /* 0x004fea0003900000 */
[----:B------:R-:W2:Y:S02]  /*2e980*/  @!P0 SYNCS.PHASECHK.TRANS64 P0, [R7+URZ], R2 ;  /* 0x00000002070085a7 */ /* 0x000ea4000800007f */
[----:B--2---:R-:W-:Y:S05]  /*2e990*/  @!P0 BRA `(.L_x_12326) ;  /* 0xfffffffc00f08947 */ /* 0x004fea000383ffff */
[----:B------:R-:W-:Y:S05]  /*2e9a0*/  BRA `(.L_x_12416) ;  /* 0xffffffd000a07947 */ /* 0x000fea000383ffff */
.L_x_12328:
[----:B--2---:R2:W3:Y:S02]  /*2e9b0*/  SYNCS.PHASECHK.TRANS64.TRYWAIT P0, [R4+URZ], R5 ;  /* 0x00000005040075a7 */ /* 0x0044e4000800017f */
[----:B---3--:R-:W-:Y:S05]  /*2e9c0*/  @!P0 NANOSLEEP.SYNCS 0x989680 ;  /* 0x009896800000895d */ /* 0x008fea0003900000 */
[----:B------:R-:W3:Y:S02]  /*2e9d0*/  @!P0 SYNCS.PHASECHK.TRANS64 P0, [R4+URZ], R5 ;  /* 0x00000005040085a7 */ /* 0x000ee4000800007f */
[----:B---3--:R-:W-:Y:S05]  /*2e9e0*/  @!P0 BRA `(.L_x_12328) ;  /* 0xfffffffc00f08947 */ /* 0x008fea000383ffff */
[----:B------:R-:W-:Y:S05]  /*2e9f0*/  BRA `(.L_x_12417) ;  /* 0xffffffd000a47947 */ /* 0x000fea000383ffff */
        .type           $_ZN7cutlass13device_kernelIN5flash11enable_sm90INS1_16FlashAttnFwdSm90INS1_25CollectiveMainloopFwdSm90ILi2EN4cute5tupleIJNS5_1CILi1EEES8_S8_EEENS6_IJNS7_ILi128EEENS7_ILi96EEENS7_ILi64EEEEEELi256ENS_10bfloat16_tEfNS_4arch4Sm90ELb0ELb1ELb0ELb1ELb0ELb0ELb1ELb1ELb0ELb1ELb1ELb0EEENS1_21CollectiveEpilogueFwdINS6_IJSA_NS7_ILi256EEESB_EEES9_SE_SG_Li256ELb1ELb1ELb1ELb0EEENS1_36VarlenDynamicPersistentTileSchedulerILi128ELi96ELi256ELi128ELb1ELb1ELb1ELb1ELb0ELb1EEEEEEEEEvNT_6ParamsE$_ZZN5flash25CollectiveMainloopFwdSm90ILi2EN4cute5tupleIJNS1_1CILi1EEES4_S4_EEENS2_IJNS3_ILi128EEENS3_ILi96EEENS3_ILi64EEEEEELi256EN7cutlass10bfloat16_tEfNSA_4arch4Sm90ELb0ELb1ELb0ELb1ELb0ELb0ELb1ELb1ELb0ELb1ELb1ELb0EE3mmaINS_16FlashAttnFwdSm90ISE_NS_21CollectiveEpilogueFwdINS2_IJS6_NS3_ILi256EEES7_EEES5_SB_SD_Li256ELb1ELb1ELb1ELb0EEENS_36VarlenDynamicPersistentTileSchedulerILi128ELi96ELi256ELi128ELb1ELb1ELb1ELb1ELb0ELb1EEEE13SharedStorageENS1_6TensorINS1_11ArrayEngineIfLm128EEENS1_6LayoutINS2_IJNS2_IJNS3_ILi2EEEST_NS3_ILi32EEEEEES4_S4_EEENS2_IJNS2_IJS4_ST_NS3_ILi4EEEEEENS3_ILi0EEESZ_EEEEEEENS_7SoftmaxILi2ELi0EEEEEbRKNSE_6ParamsENSA_25PipelineTmaAsyncNoClusterILi2ENSA_16PipelineTmaAsyncILi2EEEEES1B_RNSA_13PipelineStateILj2EEERT0_RT1_iRiRKNS_16SeqlenInfoQKNewKILb1ELb0EEENS2_IJiiiiEEERT_ENKUliT_T0_T1_E_clIZSF_ISO_S12_S14_EbS17_S1B_S1B_S1E_S1G_S1I_iS1J_S1N_S1O_S1Q_EUlRS1R_iE1_NS3_ILb0EEENS3_ILb1EEEEEDaiS1R_S1S_S1T_,@function
        .size           $_ZN7cutlass13device_kernelIN5flash11enable_sm90INS1_16FlashAttnFwdSm90INS1_25CollectiveMainloopFwdSm90ILi2EN4cute5tupleIJNS5_1CILi1EEES8_S8_EEENS6_IJNS7_ILi128EEENS7_ILi96EEENS7_ILi64EEEEEELi256ENS_10bfloat16_tEfNS_4arch4Sm90ELb0ELb1ELb0ELb1ELb0ELb0ELb1ELb1ELb0ELb1ELb1ELb0EEENS1_21CollectiveEpilogueFwdINS6_IJSA_NS7_ILi256EEESB_EEES9_SE_SG_Li256ELb1ELb1ELb1ELb0EEENS1_36VarlenDynamicPersistentTileSchedulerILi128ELi96ELi256ELi128ELb1ELb1ELb1ELb1ELb0ELb1EEEEEEEEEvNT_6ParamsE$_ZZN5flash25CollectiveMainloopFwdSm90ILi2EN4cute5tupleIJNS1_1CILi1EEES4_S4_EEENS2_IJNS3_ILi128EEENS3_ILi96EEENS3_ILi64EEEEEELi256EN7cutlass10bfloat16_tEfNSA_4arch4Sm90ELb0ELb1ELb0ELb1ELb0ELb0ELb1ELb1ELb0ELb1ELb1ELb0EE3mmaINS_16FlashAttnFwdSm90ISE_NS_21CollectiveEpilogueFwdINS2_IJS6_NS3_ILi256EEES7_EEES5_SB_SD_Li256ELb1ELb1ELb1ELb0EEENS_36VarlenDynamicPersistentTileSchedulerILi128ELi96ELi256ELi128ELb1ELb1ELb1ELb1ELb0ELb1EEEE13SharedStorageENS1_6TensorINS1_11ArrayEngineIfLm128EEENS1_6LayoutINS2_IJNS2_IJNS3_ILi2EEEST_NS3_ILi32EEEEEES4_S4_EEENS2_IJNS2_IJS4_ST_NS3_ILi4EEEEEENS3_ILi0EEESZ_EEEEEEENS_7SoftmaxILi2ELi0EEEEEbRKNSE_6ParamsENSA_25PipelineTmaAsyncNoClusterILi2ENSA_16PipelineTmaAsyncILi2EEEEES1B_RNSA_13PipelineStateILj2EEERT0_RT1_iRiRKNS_16SeqlenInfoQKNewKILb1ELb0EEENS2_IJiiiiEEERT_ENKUliT_T0_T1_E_clIZSF_ISO_S12_S14_EbS17_S1B_S1B_S1E_S1G_S1I_iS1J_S1N_S1O_S1Q_EUlRS1R_iE1_NS3_ILb0EEENS3_ILb1EEEEEDaiS1R_S1S_S1T_,(.L_x_15025 - $_ZN7cutlass13device_kernelIN5flash11enable_sm90INS1_16FlashAttnFwdSm90INS1_25CollectiveMainloopFwdSm90ILi2EN4cute5tupleIJNS5_1CILi1EEES8_S8_EEENS6_IJNS7_ILi128EEENS7_ILi96EEENS7_ILi64EEEEEELi256ENS_10bfloat16_tEfNS_4arch4Sm90ELb0ELb1ELb0ELb1ELb0ELb0ELb1ELb1ELb0ELb1ELb1ELb0EEENS1_21CollectiveEpilogueFwdINS6_IJSA_NS7_ILi256EEESB_EEES9_SE_SG_Li256ELb1ELb1ELb1ELb0EEENS1_36VarlenDynamicPersistentTileSchedulerILi128ELi96ELi256ELi128ELb1ELb1ELb1ELb1ELb0ELb1EEEEEEEEEvNT_6ParamsE$_ZZN5flash25CollectiveMainloopFwdSm90ILi2EN4cute5tupleIJNS1_1CILi1EEES4_S4_EEENS2_IJNS3_ILi128EEENS3_ILi96EEENS3_ILi64EEEEEELi256EN7cutlass10bfloat16_tEfNSA_4arch4Sm90ELb0ELb1ELb0ELb1ELb0ELb0ELb1ELb1ELb0ELb1ELb1ELb0EE3mmaINS_16FlashAttnFwdSm90ISE_NS_21CollectiveEpilogueFwdINS2_IJS6_NS3_ILi256EEES7_EEES5_SB_SD_Li256ELb1ELb1ELb1ELb0EEENS_36VarlenDynamicPersistentTileSchedulerILi128ELi96ELi256ELi128ELb1ELb1ELb1ELb1ELb0ELb1EEEE13SharedStorageENS1_6TensorINS1_11ArrayEngineIfLm128EEENS1_6LayoutINS2_IJNS2_IJNS3_ILi2EEEST_NS3_ILi32EEEEEES4_S4_EEENS2_IJNS2_IJS4_ST_NS3_ILi4EEEEEENS3_ILi0EEESZ_EEEEEEENS_7SoftmaxILi2ELi0EEEEEbRKNSE_6ParamsENSA_25PipelineTmaAsyncNoClusterILi2ENSA_16PipelineTmaAsyncILi2EEEEES1B_RNSA_13PipelineStateILj2EEERT0_RT1_iRiRKNS_16SeqlenInfoQKNewKILb1ELb0EEENS2_IJiiiiEEERT_ENKUliT_T0_T1_E_clIZSF_ISO_S12_S14_EbS17_S1B_S1B_S1E_S1G_S1I_iS1J_S1N_S1O_S1Q_EUlRS1R_iE1_NS3_ILb0EEENS3_ILb1EEEEEDaiS1R_S1S_S1T_)
$_ZN7cutlass13device_kernelIN5flash11enable_sm90INS1_16FlashAttnFwdSm90INS1_25CollectiveMainloopFwdSm90ILi2EN4cute5tupleIJNS5_1CILi1EEES8_S8_EEENS6_IJNS7_ILi128EEENS7_ILi96EEENS7_ILi64EEEEEELi256ENS_10bfloat16_tEfNS_4arch4Sm90ELb0ELb1ELb0ELb1ELb0ELb0ELb1ELb1ELb0ELb1ELb1ELb0EEENS1_21CollectiveEpilogueFwdINS6_IJSA_NS7_ILi256EEESB_EEES9_SE_SG_Li256ELb1ELb1ELb1ELb0EEENS1_36VarlenDynamicPersistentTileSchedulerILi128ELi96ELi256ELi128ELb1ELb1ELb1ELb1ELb0ELb1EEEEEEEEEvNT_6ParamsE$_ZZN5flash25CollectiveMainloopFwdSm90ILi2EN4cute5tupleIJNS1_1CILi1EEES4_S4_EEENS2_IJNS3_ILi128EEENS3_ILi96EEENS3_ILi64EEEEEELi256EN7cutlass10bfloat16_tEfNSA_4arch4Sm90ELb0ELb1ELb0ELb1ELb0ELb0ELb1ELb1ELb0ELb1ELb1ELb0EE3mmaINS_16FlashAttnFwdSm90ISE_NS_21CollectiveEpilogueFwdINS2_IJS6_NS3_ILi256EEES7_EEES5_SB_SD_Li256ELb1ELb1ELb1ELb0EEENS_36VarlenDynamicPersistentTileSchedulerILi128ELi96ELi256ELi128ELb1ELb1ELb1ELb1ELb0ELb1EEEE13SharedStorageENS1_6TensorINS1_11ArrayEngineIfLm128EEENS1_6LayoutINS2_IJNS2_IJNS3_ILi2EEEST_NS3_ILi32EEEEEES4_S4_EEENS2_IJNS2_IJS4_ST_NS3_ILi4EEEEEENS3_ILi0EEESZ_EEEEEEENS_7SoftmaxILi2ELi0EEEEEbRKNSE_6ParamsENSA_25PipelineTmaAsyncNoClusterILi2ENSA_16PipelineTmaAsyncILi2EEEEES1B_RNSA_13PipelineStateILj2EEERT0_RT1_iRiRKNS_16SeqlenInfoQKNewKILb1ELb0EEENS2_IJiiiiEEERT_ENKUliT_T0_T1_E_clIZSF_ISO_S12_S14_EbS17_S1B_S1B_S1E_S1G_S1I_iS1J_S1N_S1O_S1Q_EUlRS1R_iE1_NS3_ILb0EEENS3_ILb1EEEEEDaiS1R_S1S_S1T_:
        /* <DEDUP_REMOVED lines=48> */
.L_x_12419:
[----:B------:R-:W-:Y:S05]  /*2ed00*/  BSYNC B3 ;  /* 0x0000000000037941 */ /* 0x000fea0003800000 */
.L_x_12418:
        /* <DEDUP_REMOVED lines=17> */
.L_x_12421:
[----:B------:R-:W-:Y:S05]  /*2ee20*/  BSYNC B3 ;  /* 0x0000000000037941 */ /* 0x000fea0003800000 */
.L_x_12420:
        /* <DEDUP_REMOVED lines=10> */
.L_x_12423:
[----:B------:R-:W-:Y:S05]  /*2eed0*/  BSYNC B3 ;  /* 0x0000000000037941 */ /* 0x000fea0003800000 */
.L_x_12422:
[----:B------:R-:W2:Y:S04]  /*2eee0*/  LDL.64 R12, [R0] ;  /* 0x00000000000c7983 */ /* 0x000ea80000100a00 */
[----:B------:R-:W3:Y:S01]  /*2eef0*/  LDL.64 R8, [R0+0x28] ;  /* 0x0000280000087983 */ /* 0x000ee20000100a00 */
[C---:B------:R-:W-:Y:S02]  /*2ef00*/  R2UR UR6, R4.reuse ;  /* 0x00000000040672ca */ /* 0x040fe400000e0000 */
[C---:B------:R-:W-:Y:S01]  /*2ef10*/  R2UR UR7, R5.reuse ;  /* 0x00000000050772ca */ /* 0x040fe200000e0000 */
[----:B------:R-:W4:Y:S01]  /*2ef20*/  LDL.64 R20, [R0+0x20] ;  /* 0x0000200000147983 */ /* 0x000f220000100a00 */
[C---:B------:R-:W-:Y:S02]  /*2ef30*/  R2UR UR4, R4.reuse ;  /* 0x00000000040472ca */ /* 0x040fe400000e0000 */
[----:B------:R-:W-:Y:S01]  /*2ef40*/  R2UR UR5, R5 ;  /* 0x00000000050572ca */ /* 0x000fe200000e0000 */
[----:B0----5:R-:W4:Y:S08]  /*2ef50*/  LDL.64 R14, [R0+0x8] ;  /* 0x00000800000e7983 */ /* 0x021f300000100a00 */
[----:B--2---:R-:W2:Y:S04]  /*2ef60*/  LD.E R25, desc[UR6][R12.64] ;  /* 0x000000060c197980 */ /* 0x004ea8000c101900 */
[----:B---3--:R-:W2:Y:S01]  /*2ef70*/  LD.E.64 R8, desc[UR4][R8.64] ;  /* 0x0000000408087980 */ /* 0x008ea2000c101b00 */
[----:B------:R-:W-:Y:S05]  /*2ef80*/  WARPSYNC.ALL ;  /* 0x0000000000007948 */ /* 0x000fea0003800000 */
[----:B------:R-:W-:-:S02]  /*2ef90*/  R2UR UR4, R4 ;  /* 0x00000000040472ca */ /* 0x000fc400000e0000 */
[C---:B------:R-:W-:Y:S02]  /*2efa0*/  R2UR UR5, R5.reuse ;  /* 0x00000000050572ca */ /* 0x040fe400000e0000 */
[----:B------:R-:W-:Y:S02]  /*2efb0*/  R2UR UR6, R4 ;  /* 0x00000000040672ca */ /* 0x000fe400000e0000 */
[----:B------:R-:W-:-:S09]  /*2efc0*/  R2UR UR7, R5 ;  /* 0x00000000050772ca */ /* 0x000fd200000e0000 */
[----:B----4-:R-:W-:Y:S04]  /*2efd0*/  ST.E desc[UR4][R14.64], RZ ;  /* 0x000000ff0e007985 */ /* 0x010fe8000c101904 */
[----:B------:R-:W3:Y:S01]  /*2efe0*/  LD.E.64 R12, desc[UR6][R20.64] ;  /* 0x00000006140c7980 */ /* 0x000ee2000c101b00 */
[----:B--2---:R-:W-:Y:S01]  /*2eff0*/  IMAD R8, R25, 0x300, R8 ;  /* 0x0000030019087824 */ /* 0x004fe200078e0208 */
[----:B------:R-:W-:Y:S01]  /*2f000*/  R2UR UR7, R9 ;  /* 0x00000000090772ca */ /* 0x000fe200000e0000 */
[----:B------:R-:W-:Y:S01]  /*2f010*/  WARPGROUP.ARRIVE ;  /* 0x00000000000079c5 */ /* 0x000fe20000000000 */
[----:B------:R-:W-:Y:S02]  /*2f020*/  R2UR UR8, R4 ;  /* 0x00000000040872ca */ /* 0x000fe400000e0000 */
[----:B------:R-:W-:-:S02]  /*2f030*/  R2UR UR6, R8 ;  /* 0x00000000080672ca */ /* 0x000fc400000e0000 */
[C---:B------:R-:W-:Y:S02]  /*2f040*/  R2UR UR9, R5.reuse ;  /* 0x00000000050972ca */ /* 0x040fe400000e0000 */
[----:B------:R-:W-:Y:S02]  /*2f050*/  R2UR UR10, R4 ;  /* 0x00000000040a72ca */ /* 0x000fe400000e0000 */
[----:B------:R-:W-:Y:S02]  /*2f060*/  R2UR UR11, R5 ;  /* 0x00000000050b72ca */ /* 0x000fe400000e0000 */
[----:B---3--:R-:W-:Y:S01]  /*2f070*/  R2UR UR4, R12 ;  /* 0x000000000c0472ca */ /* 0x008fe200000e0000 */
[----:B------:R-:W-:Y:S01]  /*2f080*/  IMAD.MOV.U32 R12, RZ, RZ, 0x1 ;  /* 0x00000001ff0c7424 */ /* 0x000fe200078e00ff */
[----:B------:R-:W-:-:S13]  /*2f090*/  R2UR UR5, R13 ;  /* 0x000000000d0572ca */ /* 0x000fda00000e0000 */
[----:B------:R-:W-:Y:S03]  /*2f0a0*/  HGMMA.64x96x16.F32.BF16 R24, gdesc[UR4], RZ, !UPT, gsb0 ;  /* 0x01600000041879f0 */ /* 0x000fe6000c0018ff */
[----:B------:R-:W-:Y:S02]  /*2f0b0*/  WARPGROUP.DEPBAR.LE gsb0, 0x0 ;  /* 0x00008000000079c5 */ /* 0x000fe40000010000 */
[----:B------:R-:W-:Y:S04]  /*2f0c0*/  ST.E desc[UR8][R14.64], R12 ;  /* 0x0000000c0e007985 */ /* 0x000fe8000c101908 */
[----:B------:R-:W2:Y:S01]  /*2f0d0*/  LD.E.64 R72, desc[UR10][R20.64] ;  /* 0x0000000a14487980 */ /* 0x000ea2000c101b00 */
[----:B------:R-:W-:Y:S01]  /*2f0e0*/  VIADD R74, R8, 0x2 ;  /* 0x00000002084a7836 */ /* 0x000fe20000000000 */
[----:B------:R-:W-:Y:S01]  /*2f0f0*/  WARPGROUP.ARRIVE ;  /* 0x00000000000079c5 */ /* 0x000fe20000000000 */
[----:B------:R-:W-:Y:S01]  /*2f100*/  IMAD.MOV.U32 R75, RZ, RZ, R9 ;  /* 0x000000ffff4b7224 */ /* 0x000fe200078e0009 */
[----:B------:R-:W-:-:S02]  /*2f110*/  R2UR UR8, R4 ;  /* 0x00000000040872ca */ /* 0x000fc400000e0000 */
[----:B------:R-:W-:Y:S02]  /*2f120*/  R2UR UR6, R74 ;  /* 0x000000004a0672ca */ /* 0x000fe400000e0000 */
        /* <DEDUP_REMOVED lines=28> */
[----:B------:R-:W-:Y:S01]  /*2f2f0*/  R2UR UR7, R9 ;  /* 0x00000000090772ca */ /* 0x000fe200000e0000 */
[----:B------:R-:W-:Y:S01]  /*2f300*/  WARPGROUP.ARRIVE ;  /* 0x00000000000079c5 */ /* 0x000fe20000000000 */
[----:B------:R-:W-:-:S02]  /*2f310*/  R2UR UR8, R4 ;  /* 0x00000000040872ca */ /* 0x000fc400000e0000 */
        /* <DEDUP_REMOVED lines=11> */
[----:B0-----:R-:W3:-:S12]  /*2f3d0*/  LDL.64 R14, [R0] ;  /* 0x00000000000e7983 */ /* 0x001ed80000100a00 */
        /* <DEDUP_REMOVED lines=12> */
.L_x_12426:
[----:B------:R-:W-:Y:S05]  /*2f4a0*/  BSYNC B3 ;  /* 0x0000000000037941 */ /* 0x000fea0003800000 */
.L_x_12425:
        /* <DEDUP_REMOVED lines=17> */
.L_x_12428:
[----:B------:R-:W-:Y:S05]  /*2f5c0*/  BSYNC B3 ;  /* 0x0000000000037941 */ /* 0x000fea0003800000 */
.L_x_12427:
        /* <DEDUP_REMOVED lines=10> */
.L_x_12430:
[----:B------:R-:W-:Y:S05]  /*2f670*/  BSYNC B3 ;  /* 0x0000000000037941 */ /* 0x000fea0003800000 */
.L_x_12429:
[----:B------:R-:W2:Y:S04]  /*2f680*/  LDL.64 R14, [R0] ;  /* 0x00000000000e7983 */ /* 0x000ea80000100a00 */
[----:B------:R-:W3:Y:S04]  /*2f690*/  LDL.64 R72, [R0+0x58] ;  /* 0x0000580000487983 */ /* 0x000ee80000100a00 */
[----:B------:R-:W4:Y:S04]  /*2f6a0*/  LDL.64 R8, [R0+0x48] ;  /* 0x0000480000087983 */ /* 0x000f280000100a00 */
[----:B0----5:R-:W4:Y:S01]  /*2f6b0*/  LDL.64 R20, [R0+0x50] ;  /* 0x0000500000147983 */ /* 0x021f220000100a00 */
[----:B------:R-:W-:-:S02]  /*2f6c0*/  R2UR UR6, R4 ;  /* 0x00000000040672ca */ /* 0x000fc400000e0000 */
[C---:B------:R-:W-:Y:S01]  /*2f6d0*/  R2UR UR7, R5.reuse ;  /* 0x00000000050772ca */ /* 0x040fe200000e0000 */
[----:B------:R-:W4:Y:S01]  /*2f6e0*/  LDL.LU R76, [R1+0x480] ;  /* 0x00048000014c7983 */ /* 0x000f220000300800 */
        /* <DEDUP_REMOVED lines=16> */
[----:B--2---:R-:W-:Y:S01]  /*2f7f0*/  IMAD R14, R13, 0xc00, R14 ;  /* 0x00000c000d0e7824 */ /* 0x004fe200078e020e */
[----:B------:R-:W-:-:S04]  /*2f800*/  R2UR UR7, R15 ;  /* 0x000000000f0772ca */ /* 0x000fc800000e0000 */
        /* <DEDUP_REMOVED lines=9> */
[----:B------:R-:W-:-:S02]  /*2f8a0*/  VIADD R74, R14, 0x2 ;  /* 0x000000020e4a7836 */ /* 0x000fc40000000000 */
[----:B------:R-:W-:-:S03]  /*2f8b0*/  IMAD.MOV.U32 R75, RZ, RZ, R15 ;  /* 0x000000ffff4b7224 */ /* 0x000fc600078e000f */
[----:B------:R-:W-:Y:S02]  /*2f8c0*/  R2UR UR6, R74 ;  /* 0x000000004a0672ca */ /* 0x000fe400000e0000 */
        /* <DEDUP_REMOVED lines=236> */
[----:B0-----:R-:W3:Y:S01]  /*30790*/  @!P2 LDL.64 R8, [R0] ;  /* 0x000000000008a983 */ /* 0x001ee20000100a00 */
[----:B------:R-:W-:-:S02]  /*307a0*/  @!P2 R2UR UR4, R4 ;  /* 0x000000000404a2ca */ /* 0x000fc400000e0000 */
[C---:B------:R-:W-:Y:S02]  /*307b0*/  @!P2 R2UR UR5, R5.reuse ;  /* 0x000000000505a2ca */ /* 0x040fe400000e0000 */
[----:B------:R-:W-:Y:S02]  /*307c0*/  SHF.R.U32.HI R20, RZ, 0x7, R13 ;  /* 0x00000007ff147819 */ /* 0x000fe4000001160d */
[----:B------:R-:W-:Y:S02]  /*307d0*/  @!P2 R2UR UR6, R4 ;  /* 0x000000000406a2ca */ /* 0x000fe400000e0000 */
[----:B------:R-:W-:Y:S02]  /*307e0*/  @!P2 R2UR UR7, R5 ;  /* 0x000000000507a2ca */ /* 0x000fe400000e0000 */
[----:B------:R-:W-:-:S05]  /*307f0*/  IADD3 R20, -R20, 0xb, RZ ;  /* 0x0000000b14147810 */ /* 0x000fca0007ffe1ff */
[----:B------:R0:W-:Y:S06]  /*30800*/  BAR.ARV R20, 0x100 ;  /* 0x000400140000751d */ /* 0x0001ec0000002000 */
[----:B--2---:R-:W2:Y:S04]  /*30810*/  @!P2 LD.E.64 R14, desc[UR4][R14.64+0x30] ;  /* 0x000030040e0ea980 */ /* 0x004ea8000c101b00 */
[----:B---3--:R-:W3:Y:S01]  /*30820*/  @!P2 LD.E R21, desc[UR6][R8.64] ;  /* 0x000000060815a980 */ /* 0x008ee2000c101900 */
[----:B------:R-:W-:-:S02]  /*30830*/  R2UR UR4, R4 ;  /* 0x00000000040472ca */ /* 0x000fc400000e0000 */
[----:B------:R-:W-:Y:S02]  /*30840*/  R2UR UR5, R5 ;  /* 0x00000000050572ca */ /* 0x000fe400000e0000 */
[----:B--2---:R-:W-:-:S05]  /*30850*/  @!P2 MOV R72, R14 ;  /* 0x0000000e0048a202 */ /* 0x004fca0000000f00 */
[----:B---3--:R-:W-:-:S05]  /*30860*/  @!P2 IMAD R21, R21, 0x8, R72 ;  /* 0x000000081515a824 */ /* 0x008fca00078e0248 */
[----:B------:R-:W-:-:S04]  /*30870*/  @!P2 PRMT R21, RZ, 0x654, R21 ;  /* 0x00000654ff15a816 */ /* 0x000fc80000000015 */
[----:B------:R1:W-:Y:S01]  /*30880*/  @!P2 SYNCS.ARRIVE.TRANS64.RED.A1T0 RZ, [R21+URZ], RZ ;  /* 0x000000ff15ffa9a7 */ /* 0x0003e2000810043f */
[----:B------:R-:W2:Y:S01]  /*30890*/  LD.E R72, desc[UR4][R6.64+0x24] ;  /* 0x0000240406487980 */ /* 0x000ea2000c101900 */
[----:B------:R-:W-:Y:S02]  /*308a0*/  R2UR UR4, R4 ;  /* 0x00000000040472ca */ /* 0x000fe400000e0000 */
[----:B------:R-:W-:-:S13]  /*308b0*/  R2UR UR5, R5 ;  /* 0x00000000050572ca */ /* 0x000fda00000e0000 */
[----:B-1----:R-:W3:Y:S01]  /*308c0*/  LD.E R21, desc[UR4][R6.64] ;  /* 0x0000000406157980 */ /* 0x002ee2000c101900 */
[----:B------:R-:W-:Y:S02]  /*308d0*/  R2UR UR4, R4 ;  /* 0x00000000040472ca */ /* 0x000fe400000e0000 */
[----:B------:R-:W-:Y:S02]  /*308e0*/  R2UR UR5, R5 ;  /* 0x00000000050572ca */ /* 0x000fe400000e0000 */
[----:B------:R-:W-:-:S04]  /*308f0*/  LOP3.LUT R76, R76, 0xfff7ffff, RZ, 0xc0, !PT ;  /* 0xfff7ffff4c4c7812 */ /* 0x000fc800078ec0ff */
[----:B------:R-:W-:-:S05]  /*30900*/  @P2 LOP3.LUT R76, R76, 0x80000, RZ, 0xfc, !PT ;  /* 0x000800004c4c2812 */ /* 0x000fca00078efcff */
[----:B------:R1:W-:Y:S04]  /*30910*/  STL [R1+0x480], R76 ;  /* 0x0004804c01007387 */ /* 0x0003e80000100800 */
[----:B-1----:R-:W4:Y:S01]  /*30920*/  LD.E R76, desc[UR4][R2.64] ;  /* 0x00000004024c7980 */ /* 0x002f22000c101900 */
        /* <DEDUP_REMOVED lines=12> */
[----:B--2---:R-:W-:-:S13]  /*309f0*/  ISETP.NE.AND P1, PT, R72, 0x1, PT ;  /* 0x000000014800780c */ /* 0x004fda0003f25270 */
[C---:B------:R-:W-:Y:S02]  /*30a00*/  @P1 R2UR UR4, R4.reuse ;  /* 0x00000000040412ca */ /* 0x040fe400000e0000 */
[C---:B------:R-:W-:Y:S02]  /*30a10*/  @P1 R2UR UR5, R5.reuse ;  /* 0x00000000050512ca */ /* 0x040fe400000e0000 */
[----:B------:R-:W-:Y:S02]  /*30a20*/  @P1 R2UR UR6, R4 ;  /* 0x00000000040612ca */ /* 0x000fe400000e0000 */
        /* <DEDUP_REMOVED lines=11> */
[----:B0-----:R-:W-:-:S05]  /*30ae0*/  LOP3.LUT R20, R9, 0xffffff80, RZ, 0xc0, !PT ;  /* 0xffffff8009147812 */ /* 0x001fca00078ec0ff */
[----:B------:R-:W-:-:S05]  /*30af0*/  IMAD.IADD R20, R21, 0x1, -R20 ;  /* 0x0000000115147824 */ /* 0x000fca00078e0a14 */
[----:B------:R-:W-:Y:S02]  /*30b00*/  SHF.R.S32.HI R15, RZ, 0x1f, R20 ;  /* 0x0000001fff0f7819 */ /* 0x000fe40000011414 */
[----:B------:R-:W-:Y:S02]  /*30b10*/  LEA.HI R75, R14, R21, RZ, 0x2 ;  /* 0x000000150e4b7211 */ /* 0x000fe400078f10ff */
[CC--:B------:R-:W-:Y:S02]  /*30b20*/  LEA.HI R72, R15.reuse, R20.reuse, RZ, 0x2 ;  /* 0x000000140f487211 */ /* 0x0c0fe400078f10ff */
[----:B------:R-:W-:Y:S02]  /*30b30*/  LEA.HI R15, R15, R20, RZ, 0x5 ;  /* 0x000000140f0f7211 */ /* 0x000fe400078f28ff */
[--C-:B------:R-:W-:Y:S02]  /*30b40*/  SHF.R.S32.HI R73, RZ, 0x2, R72.reuse ;  /* 0x00000002ff497819 */ /* 0x100fe40000011448 */
[----:B------:R-:W-:-:S02]  /*30b50*/  SHF.R.S32.HI R74, RZ, 0x1f, R72 ;  /* 0x0000001fff4a7819 */ /* 0x000fc40000011448 */
[----:B------:R-:W-:Y:S02]  /*30b60*/  LOP3.LUT R78, R75, 0xfffffffc, RZ, 0xc0, !PT ;  /* 0xfffffffc4b4e7812 */ /* 0x000fe400078ec0ff */
[----:B------:R-:W-:Y:S02]  /*30b70*/  SHF.R.S32.HI R14, RZ, 0x7, R9 ;  /* 0x00000007ff0e7819 */ /* 0x000fe40000011409 */
[----:B------:R-:W-:Y:S01]  /*30b80*/  LEA.HI R74, R74, R73, RZ, 0x3 ;  /* 0x000000494a4a7211 */ /* 0x000fe200078f18ff */
[----:B------:R-:W-:Y:S01]  /*30b90*/  IMAD.IADD R78, R21, 0x1, -R78 ;  /* 0x00000001154e7824 */ /* 0x000fe200078e0a4e */
[----:B------:R-:W-:Y:S02]  /*30ba0*/  SHF.R.S32.HI R15, RZ, 0x5, R15 ;  /* 0x00000005ff0f7819 */ /* 0x000fe4000001140f */
[----:B------:R-:W-:Y:S02]  /*30bb0*/  LEA.HI R9, R9, R14, RZ, 0x1 ;  /* 0x0000000e09097211 */ /* 0x000fe400078f08ff */
[----:B------:R-:W-:Y:S01]  /*30bc0*/  LOP3.LUT R74, R74, 0xfffffff8, RZ, 0xc0, !PT ;  /* 0xfffffff84a4a7812 */ /* 0x000fe200078ec0ff */
[----:B----4-:R-:W-:Y:S01]  /*30bd0*/  IMAD R21, R76, 0x8, R15 ;  /* 0x000000084c157824 */ /* 0x010fe200078e020f */
[----:B------:R-:W-:-:S02]  /*30be0*/  LOP3.LUT R9, R9, 0x3fffffe, RZ, 0xc0, !PT ;  /* 0x03fffffe09097812 */ /* 0x000fc400078ec0ff */
[----:B------:R-:W-:Y:S01]  /*30bf0*/  LEA.HI R15, R78, R78, RZ, 0x1 ;  /* 0x0000004e4e0f7211 */ /* 0x000fe200078f08ff */
[----:B------:R-:W-:Y:S02]  /*30c00*/  IMAD.IADD R74, R73, 0x1, -R74 ;  /* 0x00000001494a7824 */ /* 0x000fe400078e0a4a */
[----:B------:R-:W-:Y:S01]  /*30c10*/  IMAD.IADD R9, R14, 0x1, -R9 ;  /* 0x000000010e097824 */ /* 0x000fe200078e0a09 */
[----:B------:R-:W-:Y:S01]  /*30c20*/  LOP3.LUT R15, R15, 0x1ffffffe, RZ, 0xc0, !PT ;  /* 0x1ffffffe0f0f7812 */ /* 0x000fe200078ec0ff */
[----:B------:R-:W-:-:S04]  /*30c30*/  IMAD.U32 R74, R21, 0x10, R74 ;  /* 0x00000010154a7824 */ /* 0x000fc800078e004a */
[----:B------:R-:W-:Y:S02]  /*30c40*/  IMAD.IADD R15, R78, 0x1, -R15 ;  /* 0x000000014e0f7824 */ /* 0x000fe400078e0a0f */
[----:B------:R-:W-:-:S04]  /*30c50*/  IMAD R74, R9, 0x40, R74 ;  /* 0x00000040094a7824 */ /* 0x000fc800078e024a */
[----:B------:R-:W-:Y:S01]  /*30c60*/  IMAD R74, R15, 0x8, R74 ;  /* 0x000000080f4a7824 */ /* 0x000fe200078e024a */
[----:B------:R-:W-:Y:S01]  /*30c70*/  LOP3.LUT R9, R72, 0x7ffffffc, RZ, 0xc0, !PT ;  /* 0x7ffffffc48097812 */ /* 0x000fe200078ec0ff */
[----:B------:R-:W-:Y:S01]  /*30c80*/  IMAD.MOV.U32 R15, RZ, RZ, -0x60 ;  /* 0xffffffa0ff0f7424 */ /* 0x000fe200078e00ff */
[----:B------:R-:W-:-:S03]  /*30c90*/  ISETP.GE.AND P2, PT, R2, 0x1, PT ;  /* 0x000000010200780c */ /* 0x000fc60003f46270 */
[----:B------:R-:W-:Y:S02]  /*30ca0*/  IMAD.IADD R9, R20, 0x1, -R9 ;  /* 0x0000000114097824 */ /* 0x000fe400078e0a09 */
[----:B------:R-:W-:-:S04]  /*30cb0*/  IMAD R14, R10, R15, 0x1 ;  /* 0x000000010a0e7424 */ /* 0x000fc800078e020f */
[----:B------:R-:W-:Y:S01]  /*30cc0*/  IMAD R9, R9, -0x2, R14 ;  /* 0xfffffffe09097824 */ /* 0x000fe200078e020e */
[----:B------:R-:W-:Y:S01]  /*30cd0*/  LOP3.LUT R81, RZ, R81, RZ, 0x33, !PT ;  /* 0x00000051ff517212 */ /* 0x000fe200078e33ff */
[----:B------:R-:W-:Y:S01]  /*30ce0*/  BSSY B3, `(.L_x_12432) ;  /* 0x000002d000037945 */ /* 0x000fe20003800000 */
[----:B------:R-:W-:Y:S02]  /*30cf0*/  IMAD R83, R10, -0x60, R83 ;  /* 0xffffffa00a537824 */ /* 0x000fe400078e0253 */
[----:B------:R-:W-:Y:S02]  /*30d00*/  VIADD R21, R9, 0xffffffff ;  /* 0xffffffff09157836 */ /* 0x000fe40000000000 */
[----:B--2---:R-:W-:-:S05]  /*30d10*/  @P1 IMAD.HI.U32 R77, R74, R77, RZ ;  /* 0x0000004d4a4d1227 */ /* 0x004fca00078e00ff */
[----:B------:R-:W-:-:S05]  /*30d20*/  @P1 SHF.R.U32.HI R74, RZ, R80, R77 ;  /* 0x00000050ff4a1219 */ /* 0x000fca000001164d */
[----:B------:R-:W0:Y:S01]  /*30d30*/  SHFL.IDX PT, R76, R74, RZ, 0x1c1f ;  /* 0x001c1fff4a4c7589 */ /* 0x000e2200000e0000 */
[----:B------:R-:W-:-:S05]  /*30d40*/  IADD3 R14, -R8, R9, R3 ;  /* 0x00000009080e7210 */ /* 0x000fca0007ffe103 */
        /* <DEDUP_REMOVED lines=21> */
.L_x_12437:
[----:B------:R-:W-:Y:S05]  /*30ea0*/  BSYNC B5 ;  /* 0x0000000000057941 */ /* 0x000fea0003800000 */
.L_x_12436:
[----:B------:R-:W-:Y:S01]  /*30eb0*/  LOP3.LUT R15, RZ, R15, RZ, 0x33, !PT ;  /* 0x0000000fff0f7212 */ /* 0x000fe200078e33ff */
[----:B------:R-:W-:Y:S06]  /*30ec0*/  BRA `(.L_x_12438) ;  /* 0x0000000000287947 */ /* 0x000fec0003800000 */
.L_x_12435:
        /* <DEDUP_REMOVED lines=10> */
.L_x_12438:
[----:B------:R-:W-:Y:S05]  /*30f70*/  BSYNC B4 ;  /* 0x0000000000047941 */ /* 0x000fea0003800000 */
.L_x_12434:
[----:B------:R-:W-:-:S05]  /*30f80*/  IMAD R15, R2, R15, R21 ;  /* 0x0000000f020f7224 */ /* 0x000fca00078e0215 */
[----:B------:R-:W-:Y:S02]  /*30f90*/  VIMNMX R14, R14, R15, !PT ;  /* 0x0000000f0e0e7248 */ /* 0x000fe40007fe0100 */
[----:B------:R-:W-:-:S07]  /*30fa0*/  VIADDMNMX R9, R15, R2, R9, PT ;  /* 0x000000020f097246 */ /* 0x000fce0003800109 */
.L_x_12433:
[----:B------:R-:W-:Y:S05]  /*30fb0*/  BSYNC B3 ;  /* 0x0000000000037941 */ /* 0x000fea0003800000 */
.L_x_12432:
        /* <DEDUP_REMOVED lines=137> */
.L_x_12444:
[----:B------:R-:W-:Y:S05]  /*31850*/  BSYNC B5 ;  /* 0x0000000000057941 */ /* 0x000fea0003800000 */
.L_x_12443:
[----:B------:R-:W-:Y:S01]  /*31860*/  LOP3.LUT R3, RZ, R3, RZ, 0x33, !PT ;  /* 0x00000003ff037212 */ /* 0x000fe200078e33ff */
[----:B------:R-:W-:Y:S06]  /*31870*/  BRA `(.L_x_12445) ;  /* 0x0000000000287947 */ /* 0x000fec0003800000 */
.L_x_12442:
        /* <DEDUP_REMOVED lines=10> */
.L_x_12445:
[----:B------:R-:W-:Y:S05]  /*31920*/  BSYNC B4 ;  /* 0x0000000000047941 */ /* 0x000fea0003800000 */
.L_x_12441:
[----:B------:R-:W-:-:S05]  /*31930*/  IMAD R3, R2, R3, R21 ;  /* 0x0000000302037224 */ /* 0x000fca00078e0215 */
[----:B------:R-:W-:Y:S02]  /*31940*/  VIADDMNMX R9, R3, R2, R9, PT ;  /* 0x0000000203097246 */ /* 0x000fe40003800109 */
[----:B------:R-:W-:-:S07]  /*31950*/  VIMNMX R14, R14, R3, !PT ;  /* 0x000000030e0e7248 */ /* 0x000fce0007fe0100 */
.L_x_12440:
[----:B------:R-:W-:Y:S05]  /*31960*/  BSYNC B3 ;  /* 0x0000000000037941 */ /* 0x000fea0003800000 */
.L_x_12439:
        /* <DEDUP_REMOVED lines=169> */
[----:B------:R-:W-:Y:S02]  /*32400*/  FMUL.FTZ R20, R14, R7 ;  /* 0x000000070e147220 */ /* 0x000fe40000410000 */
[----:B------:R-:W0:Y:S08]  /*32410*/  MUFU.EX2 R14, R21 ;  /* 0x00000015000e7308 */ /* 0x000e300000000800 */
[----:B------:R-:W4:Y:S01]  /*32420*/  MUFU.EX2 R20, R20 ;  /* 0x0000001400147308 */ /* 0x000f220000000800 */
[----:B------:R-:W-:Y:S01]  /*32430*/  ST.E desc[UR4][R2.64+0x4], R9 ;  /* 0x0000040902007985 */ /* 0x000fe2000c101904 */
[----:B0-----:R-:W-:Y:S01]  /*32440*/  FMUL.FTZ R75, R14, R75 ;  /* 0x0000004b0e4b7220 */ /* 0x001fe20000410000 */
[----:B----4-:R-:W-:-:S04]  /*32450*/  FMUL.FTZ R73, R20, R79 ;  /* 0x0000004f14497220 */ /* 0x010fc80000410000 */
[----:B------:R0:W-:Y:S04]  /*32460*/  ST.E desc[UR6][R2.64+0x10], R75 ;  /* 0x0000104b02007985 */ /* 0x0001e8000c101906 */
[----:B------:R1:W-:Y:S04]  /*32470*/  ST.E desc[UR8][R2.64+0x14], R73 ;  /* 0x0000144902007985 */ /* 0x0003e8000c101908 */
[----:B------:R-:W2:Y:S04]  /*32480*/  LDL.64 R6, [R0+0x70] ;  /* 0x0000700000067983 */ /* 0x000ea80000100a00 */
[----:B--2---:R-:W1:Y:S04]  /*32490*/  LD.E R24, desc[UR6][R6.64+0x20] ;  /* 0x0000200606187980 */ /* 0x004e68000c101900 */
[----:B------:R-:W1:Y:S04]  /*324a0*/  LD.E R8, desc[UR4][R6.64] ;  /* 0x0000000406087980 */ /* 0x000e68000c101900 */
[----:B------:R-:W2:Y:S04]  /*324b0*/  LD.E R21, desc[UR8][R6.64+0x4] ;  /* 0x0000040806157980 */ /* 0x000ea8000c101900 */
[----:B0-----:R-:W3:Y:S04]  /*324c0*/  LD.E R75, desc[UR4][R6.64+0x10] ;  /* 0x00001004064b7980 */ /* 0x001ee8000c101900 */
[----:B------:R-:W4:Y:S01]  /*324d0*/  LD.E R72, desc[UR6][R6.64+0x14] ;  /* 0x0000140606487980 */ /* 0x000f22000c101900 */
[C---:B-1----:R-:W-:Y:S01]  /*324e0*/  FMUL.FTZ R2, R8.reuse, R24 ;  /* 0x0000001808027220 */ /* 0x042fe20000410000 */
[----:B------:R-:W-:-:S02]  /*324f0*/  FSETP.NEU.FTZ.AND P1, PT, R8, -INF , PT ;  /* 0xff8000000800780b */ /* 0x000fc40003f3d000 */
[----:B--2---:R-:W-:Y:S01]  /*32500*/  FSETP.NEU.FTZ.AND P2, PT, R21, -INF , PT ;  /* 0xff8000001500780b */ /* 0x004fe20003f5d000 */
[----:B------:R-:W-:Y:S01]  /*32510*/  FMUL.FTZ R21, R24, R21 ;  /* 0x0000001518157220 */ /* 0x000fe20000410000 */
[----:B------:R-:W-:-:S04]  /*32520*/  FSEL R3, R2, RZ, P1 ;  /* 0x000000ff02037208 */ /* 0x000fc80000800000 */
[----:B------:R-:W-:Y:S01]  /*32530*/  FSEL R73, R21, RZ, P2 ;  /* 0x000000ff15497208 */ /* 0x000fe20001000000 */
[-CC-:B------:R-:W-:Y:S01]  /*32540*/  FFMA.FTZ R172, R15, R24.reuse, -R3.reuse ;  /* 0x000000180fac7223 */ /* 0x180fe20000010803 */
[----:B------:R-:W-:-:S03]  /*32550*/  FFMA.FTZ R25, R25, R24, -R3 ;  /* 0x0000001819197223 */ /* 0x000fc60000010803 */
[-C--:B------:R-:W-:Y:S02]  /*32560*/  FFMA.FTZ R173, R26, R24.reuse, -R73 ;  /* 0x000000181aad7223 */ /* 0x080fe40000010849 */
[----:B------:R-:W3:Y:S01]  /*32570*/  MUFU.EX2 R172, R172 ;  /* 0x000000ac00ac7308 */ /* 0x000ee20000000800 */
[-CC-:B------:R-:W-:Y:S01]  /*32580*/  FFMA.FTZ R174, R28, R24.reuse, -R3.reuse ;  /* 0x000000181cae7223 */ /* 0x180fe20000010803 */
[-CC-:B------:R-:W-:Y:S01]  /*32590*/  FFMA.FTZ R21, R29, R24.reuse, -R3.reuse ;  /* 0x000000181d157223 */ /* 0x180fe20000010803 */
[-C--:B------:R-:W-:Y:S01]  /*325a0*/  FFMA.FTZ R8, R33, R24.reuse, -R3 ;  /* 0x0000001821087223 */ /* 0x080fe20000010803 */
[-C--:B------:R-:W-:Y:S01]  /*325b0*/  FFMA.FTZ R15, R27, R24.reuse, -R73 ;  /* 0x000000181b0f7223 */ /* 0x080fe20000010849 */
        /* <DEDUP_REMOVED lines=43> */
[----:B------:R-:W1:Y:S08]  /*32870*/  MUFU.EX2 R174, R174 ;  /* 0x000000ae00ae7308 */ /* 0x000e700000000800 */
[----:B------:R-:W2:Y:S08]  /*32880*/  MUFU.EX2 R24, R15 ;  /* 0x0000000f00187308 */ /* 0x000eb00000000800 */
[----:B------:R-:W5:Y:S08]  /*32890*/  MUFU.EX2 R175, R175 ;  /* 0x000000af00af7308 */ /* 0x000f700000000800 */
[----:B------:R-:W5:Y:S08]  /*328a0*/  MUFU.EX2 R21, R21 ;  /* 0x0000001500157308 */ /* 0x000f700000000800 */
[----:B------:R-:W5:Y:S08]  /*328b0*/  MUFU.EX2 R26, R26 ;  /* 0x0000001a001a7308 */ /* 0x000f700000000800 */
[----:B------:R-:W5:Y:S08]  /*328c0*/  MUFU.EX2 R152, R152 ;  /* 0x0000009800987308 */ /* 0x000f700000000800 */
[----:B------:R3:W-:Y:S02]  /*328d0*/  MUFU.EX2 R27, R8 ;  /* 0x00000008001b7308 */ /* 0x0007e40000000800 */
[----:B---3--:R-:W-:-:S06]  /*328e0*/  FADD.FTZ R8, R172, R75 ;  /* 0x0000004bac087221 */ /* 0x008fcc0000010000 */
[----:B------:R4:W-:Y:S01]  /*328f0*/  MUFU.EX2 R31, R9 ;  /* 0x00000009001f7308 */ /* 0x0009e20000000800 */
[----:B0-----:R-:W-:-:S07]  /*32900*/  FADD.FTZ R47, R25, R8 ;  /* 0x00000008192f7221 */ /* 0x001fce0000010000 */
[----:B------:R-:W0:Y:S01]  /*32910*/  MUFU.EX2 R153, R153 ;  /* 0x0000009900997308 */ /* 0x000e220000000800 */
[----:B----4-:R-:W-:Y:S01]  /*32920*/  FADD.FTZ R9, R173, R72 ;  /* 0x00000048ad097221 */ /* 0x010fe20000010000 */
[----:B-1----:R-:W-:-:S03]  /*32930*/  FADD.FTZ R44, R174, R47 ;  /* 0x0000002fae2c7221 */ /* 0x002fc60000010000 */
[----:B--2---:R-:W-:-:S03]  /*32940*/  FADD.FTZ R8, R24, R9 ;  /* 0x0000000918087221 */ /* 0x004fc60000010000 */
[----:B------:R-:W1:Y:S01]  /*32950*/  MUFU.EX2 R28, R28 ;  /* 0x0000001c001c7308 */ /* 0x000e620000000800 */
[----:B-----5:R-:W-:Y:S01]  /*32960*/  FADD.FTZ R9, R175, R8 ;  /* 0x00000008af097221 */ /* 0x020fe20000010000 */
[----:B------:R-:W-:-:S06]  /*32970*/  FADD.FTZ R15, R21, R44 ;  /* 0x0000002c150f7221 */ /* 0x000fcc0000010000 */
[----:B------:R-:W2:Y:S01]  /*32980*/  MUFU.EX2 R154, R154 ;  /* 0x0000009a009a7308 */ /* 0x000ea20000000800 */
[----:B------:R-:W-:Y:S01]  /*32990*/  FADD.FTZ R8, R26, R9 ;  /* 0x000000091a087221 */ /* 0x000fe20000010000 */
[----:B------:R-:W-:-:S06]  /*329a0*/  FADD.FTZ R44, R152, R15 ;  /* 0x0000000f982c7221 */ /* 0x000fcc0000010000 */
[----:B------:R-:W3:Y:S08]  /*329b0*/  MUFU.EX2 R155, R155 ;  /* 0x0000009b009b7308 */ /* 0x000ef00000000800 */
[----:B------:R-:W4:Y:S01]  /*329c0*/  MUFU.EX2 R29, R29 ;  /* 0x0000001d001d7308 */ /* 0x000f220000000800 */
[----:B0-----:R-:W-:Y:S01]  /*329d0*/  FADD.FTZ R9, R153, R8 ;  /* 0x0000000899097221 */ /* 0x001fe20000010000 */
[----:B------:R-:W-:-:S06]  /*329e0*/  FADD.FTZ R15, R27, R44 ;  /* 0x0000002c1b0f7221 */ /* 0x000fcc0000010000 */
[----:B------:R-:W0:Y:S08]  /*329f0*/  MUFU.EX2 R30, R30 ;  /* 0x0000001e001e7308 */ /* 0x000e300000000800 */
[----:B------:R-:W5:Y:S01]  /*32a00*/  MUFU.EX2 R156, R156 ;  /* 0x0000009c009c7308 */ /* 0x000f620000000800 */
[----:B-1----:R-:W-:Y:S01]  /*32a10*/  FADD.FTZ R8, R28, R9 ;  /* 0x000000091c087221 */ /* 0x002fe20000010000 */
[----:B--2---:R-:W-:-:S06]  /*32a20*/  FADD.FTZ R44, R154, R15 ;  /* 0x0000000f9a2c7221 */ /* 0x004fcc0000010000 */
[----:B------:R-:W1:Y:S01]  /*32a30*/  MUFU.EX2 R157, R157 ;  /* 0x0000009d009d7308 */ /* 0x000e620000000800 */
[----:B---3--:R-:W-:Y:S01]  /*32a40*/  FADD.FTZ R9, R155, R8 ;  /* 0x000000089b097221 */ /* 0x008fe20000010000 */
[----:B----4-:R-:W-:-:S06]  /*32a50*/  FADD.FTZ R15, R29, R44 ;  /* 0x0000002c1d0f7221 */ /* 0x010fcc0000010000 */
[----:B------:R-:W2:Y:S08]  /*32a60*/  MUFU.EX2 R32, R32 ;  /* 0x0000002000207308 */ /* 0x000eb00000000800 */
[----:B------:R-:W3:Y:S01]  /*32a70*/  MUFU.EX2 R158, R158 ;  /* 0x0000009e009e7308 */ /* 0x000ee20000000800 */
[----:B0-----:R-:W-:Y:S01]  /*32a80*/  FADD.FTZ R8, R30, R9 ;  /* 0x000000091e087221 */ /* 0x001fe20000010000 */
[----:B-----5:R-:W-:-:S06]  /*32a90*/  FADD.FTZ R44, R156, R15 ;  /* 0x0000000f9c2c7221 */ /* 0x020fcc0000010000 */
[----:B------:R-:W0:Y:S08]  /*32aa0*/  MUFU.EX2 R159, R159 ;  /* 0x0000009f009f7308 */ /* 0x000e300000000800 */
[----:B------:R-:W4:Y:S01]  /*32ab0*/  MUFU.EX2 R33, R33 ;  /* 0x0000002100217308 */ /* 0x000f220000000800 */
[----:B-1----:R-:W-:Y:S01]  /*32ac0*/  FADD.FTZ R9, R157, R8 ;  /* 0x000000089d097221 */ /* 0x002fe20000010000 */
[----:B------:R-:W-:-:S06]  /*32ad0*/  FADD.FTZ R15, R31, R44 ;  /* 0x0000002c1f0f7221 */ /* 0x000fcc0000010000 */
[----:B------:R-:W1:Y:S08]  /*32ae0*/  MUFU.EX2 R34, R34 ;  /* 0x0000002200227308 */ /* 0x000e700000000800 */
[----:B------:R-:W5:Y:S01]  /*32af0*/  MUFU.EX2 R160, R160 ;  /* 0x000000a000a07308 */ /* 0x000f620000000800 */
[----:B--2---:R-:W-:Y:S01]  /*32b00*/  FADD.FTZ R8, R32, R9 ;  /* 0x0000000920087221 */ /* 0x004fe20000010000 */
[----:B---3--:R-:W-:-:S06]  /*32b10*/  FADD.FTZ R44, R158, R15 ;  /* 0x0000000f9e2c7221 */ /* 0x008fcc0000010000 */
[----:B------:R-:W2:Y:S08]  /*32b20*/  MUFU.EX2 R161, R161 ;  /* 0x000000a100a17308 */ /* 0x000eb00000000800 */
[----:B------:R-:W3:Y:S01]  /*32b30*/  MUFU.EX2 R35, R49 ;  /* 0x0000003100237308 */ /* 0x000ee20000000800 */
[----:B0-----:R-:W-:Y:S01]  /*32b40*/  FADD.FTZ R9, R159, R8 ;  /* 0x000000089f097221 */ /* 0x001fe20000010000 */
[----:B----4-:R-:W-:-:S06]  /*32b50*/  FADD.FTZ R15, R33, R44 ;  /* 0x0000002c210f7221 */ /* 0x010fcc0000010000 */
[----:B------:R-:W0:Y:S08]  /*32b60*/  MUFU.EX2 R36, R36 ;  /* 0x0000002400247308 */ /* 0x000e300000000800 */
[----:B------:R-:W4:Y:S01]  /*32b70*/  MUFU.EX2 R162, R162 ;  /* 0x000000a200a27308 */ /* 0x000f220000000800 */
[----:B-1----:R-:W-:Y:S01]  /*32b80*/  FADD.FTZ R8, R34, R9 ;  /* 0x0000000922087221 */ /* 0x002fe20000010000 */
[----:B-----5:R-:W-:-:S06]  /*32b90*/  FADD.FTZ R44, R160, R15 ;  /* 0x0000000fa02c7221 */ /* 0x020fcc0000010000 */
        /* <DEDUP_REMOVED lines=8> */
[----:B------:R-:W0:Y:S01]  /*32c20*/  MUFU.EX2 R165, R165 ;  /* 0x000000a500a57308 */ /* 0x000e220000000800 */
[----:B-1----:R-:W-:-:S07]  /*32c30*/  FADD.FTZ R9, R163, R8 ;  /* 0x00000008a3097221 */ /* 0x002fce0000010000 */
[----:B------:R-:W1:Y:S01]  /*32c40*/  MUFU.EX2 R39, R57 ;  /* 0x0000003900277308 */ /* 0x000e620000000800 */
[----:B-----5:R-:W-:-:S07]  /*32c50*/  FADD.FTZ R15, R37, R44 ;  /* 0x0000002c250f7221 */ /* 0x020fce0000010000 */
[----:B------:R-:W4:Y:S01]  /*32c60*/  MUFU.EX2 R40, R40 ;  /* 0x0000002800287308 */ /* 0x000f220000000800 */
[----:B--2---:R-:W-:Y:S01]  /*32c70*/  FADD.FTZ R8, R38, R9 ;  /* 0x0000000926087221 */ /* 0x004fe20000010000 */
[----:B---3--:R-:W-:-:S06]  /*32c80*/  FADD.FTZ R44, R164, R15 ;  /* 0x0000000fa42c7221 */ /* 0x008fcc0000010000 */
[----:B------:R-:W2:Y:S08]  /*32c90*/  MUFU.EX2 R166, R166 ;  /* 0x000000a600a67308 */ /* 0x000eb00000000800 */
[----:B------:R-:W3:Y:S01]  /*32ca0*/  MUFU.EX2 R167, R167 ;  /* 0x000000a700a77308 */ /* 0x000ee20000000800 */
[----:B0-----:R-:W-:-:S07]  /*32cb0*/  FADD.FTZ R9, R165, R8 ;  /* 0x00000008a5097221 */ /* 0x001fce0000010000 */
[----:B------:R-:W0:Y:S01]  /*32cc0*/  MUFU.EX2 R41, R41 ;  /* 0x0000002900297308 */ /* 0x000e220000000800 */
[----:B-1----:R-:W-:-:S07]  /*32cd0*/  FADD.FTZ R15, R39, R44 ;  /* 0x0000002c270f7221 */ /* 0x002fce0000010000 */
[----:B------:R-:W1:Y:S01]  /*32ce0*/  MUFU.EX2 R42, R42 ;  /* 0x0000002a002a7308 */ /* 0x000e620000000800 */
[----:B----4-:R-:W-:-:S07]  /*32cf0*/  FADD.FTZ R8, R40, R9 ;  /* 0x0000000928087221 */ /* 0x010fce0000010000 */
[----:B------:R-:W4:Y:S08]  /*32d00*/  MUFU.EX2 R168, R168 ;  /* 0x000000a800a87308 */ /* 0x000f300000000800 */
[----:B------:R-:W5:Y:S01]  /*32d10*/  MUFU.EX2 R169, R169 ;  /* 0x000000a900a97308 */ /* 0x000f620000000800 */
[----:B--2---:R-:W-:Y:S01]  /*32d20*/  FADD.FTZ R48, R166, R15 ;  /* 0x0000000fa6307221 */ /* 0x004fe20000010000 */
[----:B---3--:R-:W-:-:S06]  /*32d30*/  FADD.FTZ R9, R167, R8 ;  /* 0x00000008a7097221 */ /* 0x008fcc0000010000 */
[----:B------:R-:W2:Y:S08]  /*32d40*/  MUFU.EX2 R43, R65 ;  /* 0x00000041002b7308 */ /* 0x000eb00000000800 */
[----:B------:R-:W3:Y:S01]  /*32d50*/  MUFU.EX2 R44, R67 ;  /* 0x00000043002c7308 */ /* 0x000ee20000000800 */
[----:B0-----:R-:W-:Y:S01]  /*32d60*/  FADD.FTZ R15, R41, R48 ;  /* 0x00000030290f7221 */ /* 0x001fe20000010000 */
[----:B-1----:R-:W-:-:S06]  /*32d70*/  FADD.FTZ R8, R42, R9 ;  /* 0x000000092a087221 */ /* 0x002fcc0000010000 */
[----:B------:R-:W0:Y:S08]  /*32d80*/  MUFU.EX2 R170, R170 ;  /* 0x000000aa00aa7308 */ /* 0x000e300000000800 */
[----:B------:R-:W1:Y:S01]  /*32d90*/  MUFU.EX2 R171, R2 ;  /* 0x0000000200ab7308 */ /* 0x000e620000000800 */
[----:B----4-:R-:W-:Y:S01]  /*32da0*/  FADD.FTZ R48, R168, R15 ;  /* 0x0000000fa8307221 */ /* 0x010fe20000010000 */
[----:B-----5:R-:W-:-:S06]  /*32db0*/  FADD.FTZ R9, R169, R8 ;  /* 0x00000008a9097221 */ /* 0x020fcc0000010000 */
[----:B------:R-:W4:Y:S08]  /*32dc0*/  MUFU.EX2 R45, R45 ;  /* 0x0000002d002d7308 */ /* 0x000f300000000800 */
[----:B------:R4:W5:Y:S01]  /*32dd0*/  MUFU.EX2 R46, R3 ;  /* 0x00000003002e7308 */ /* 0x0009620000000800 */
[----:B--2---:R-:W-:Y:S01]  /*32de0*/  FADD.FTZ R15, R43, R48 ;  /* 0x000000302b0f7221 */ /* 0x004fe20000010000 */
[----:B---3--:R-:W-:-:S03]  /*32df0*/  FADD.FTZ R8, R44, R9 ;  /* 0x000000092c087221 */ /* 0x008fc60000010000 */
[----:B0-----:R-:W-:Y:S01]  /*32e00*/  FADD.FTZ R48, R170, R15 ;  /* 0x0000000faa307221 */ /* 0x001fe20000010000 */
[----:B-1----:R-:W-:-:S03]  /*32e10*/  FADD.FTZ R9, R171, R8 ;  /* 0x00000008ab097221 */ /* 0x002fc60000010000 */
[----:B----4-:R-:W-:Y:S01]  /*32e20*/  FADD.FTZ R3, R45, R48 ;  /* 0x000000302d037221 */ /* 0x010fe20000010000 */
[----:B-----5:R-:W-:-:S04]  /*32e30*/  FADD.FTZ R15, R46, R9 ;  /* 0x000000092e0f7221 */ /* 0x020fc80000010000 */
[----:B------:R0:W-:Y:S04]  /*32e40*/  ST.E desc[UR4][R6.64+0x10], R3 ;  /* 0x0000100306007985 */ /* 0x0001e8000c101904 */
[----:B------:R1:W-:Y:S04]  /*32e50*/  ST.E desc[UR6][R6.64+0x14], R15 ;  /* 0x0000140f06007985 */ /* 0x0003e8000c101906 */
[----:B------:R-:W0:Y:S01]  /*32e60*/  LDL.64 R8, [R0+0x80] ;  /* 0x0000800000087983 */ /* 0x000e220000100a00 */
[----:B------:R-:W-:Y:S02]  /*32e70*/  R2UR UR10, R4 ;  /* 0x00000000040a72ca */ /* 0x000fe400000e0000 */
[----:B------:R-:W-:-:S02]  /*32e80*/  R2UR UR11, R5 ;  /* 0x00000000050b72ca */ /* 0x000fc400000e0000 */
[C---:B------:R-:W-:Y:S02]  /*32e90*/  R2UR UR12, R4.reuse ;  /* 0x00000000040c72ca */ /* 0x040fe400000e0000 */
[----:B------:R-:W-:Y:S01]  /*32ea0*/  R2UR UR13, R5 ;  /* 0x00000000050d72ca */ /* 0x000fe200000e0000 */
[----:B0-----:R-:W2:Y:S08]  /*32eb0*/  LD.E R3, desc[UR8][R8.64+0x10] ;  /* 0x0000100808037980 */ /* 0x001eb0000c101900 */
[----:B-1----:R-:W3:Y:S04]  /*32ec0*/  LD.E R7, desc[UR10][R8.64+0x14] ;  /* 0x0000140a08077980 */ /* 0x002ee8000c101900 */
[----:B------:R-:W4:Y:S01]  /*32ed0*/  LD.E R15, desc[UR12][R8.64+0x20] ;  /* 0x0000200c080f7980 */ /* 0x000f22000c101900 */
[----:B------:R-:W-:-:S02]  /*32ee0*/  R2UR UR18, R4 ;  /* 0x00000000041272ca */ /* 0x000fc400000e0000 */
[C---:B------:R-:W-:Y:S01]  /*32ef0*/  R2UR UR19, R5.reuse ;  /* 0x00000000051372ca */ /* 0x040fe200000e0000 */
[----:B------:R-:W5:Y:S01]  /*32f00*/  LD.E R47, desc[UR4][R8.64] ;  /* 0x00000004082f7980 */ /* 0x000f62000c101900 */
[C---:B------:R-:W-:Y:S02]  /*32f10*/  R2UR UR14, R4.reuse ;  /* 0x00000000040e72ca */ /* 0x040fe400000e0000 */
        /* <DEDUP_REMOVED lines=43> */
[----:B----4-:R-:W-:-:S03]  /*331d0*/  FMUL.FTZ R15, R14, R15 ;  /* 0x0000000f0e0f7220 */ /* 0x010fc60000410000 */
[----:B------:R0:W-:Y:S04]  /*331e0*/  ST.E desc[UR8][R8.64+0x10], R3 ;  /* 0x0000100308007985 */ /* 0x0001e8000c101908 */
[----:B------:R1:W-:Y:S04]  /*331f0*/  ST.E desc[UR10][R8.64+0x14], R7 ;  /* 0x0000140708007985 */ /* 0x0003e8000c10190a */
[----:B------:R2:W-:Y:S04]  /*33200*/  ST.E desc[UR12][R8.64+0x20], R15 ;  /* 0x0000200f08007985 */ /* 0x0005e8000c10190c */
[----:B0-----:R-:W3:Y:S04]  /*33210*/  LD.E R3, desc[UR18][R8.64+0x150] ;  /* 0x0001501208037980 */ /* 0x001ee8000c101900 */
[----:B-1----:R-:W4:Y:S04]  /*33220*/  LD.E R7, desc[UR6][R8.64+0x154] ;  /* 0x0001540608077980 */ /* 0x002f28000c101900 */
[----:B--2---:R-:W2:Y:S01]  /*33230*/  LD.E R15, desc[UR6][R8.64+0x160] ;  /* 0x00016006080f7980 */ /* 0x004ea2000c101900 */
[C---:B---3--:R-:W-:Y:S01]  /*33240*/  FMUL.FTZ R3, R14.reuse, R3 ;  /* 0x000000030e037220 */ /* 0x048fe20000410000 */
[C---:B----4-:R-:W-:Y:S01]  /*33250*/  FMUL.FTZ R7, R14.reuse, R7 ;  /* 0x000000070e077220 */ /* 0x050fe20000410000 */
[----:B--2---:R-:W-:-:S03]  /*33260*/  FMUL.FTZ R15, R14, R15 ;  /* 0x0000000f0e0f7220 */ /* 0x004fc60000410000 */
        /* <DEDUP_REMOVED lines=60> */
[----:B---3--:R-:W-:Y:S01]  /*33630*/  FMUL.FTZ R3, R14, R3 ;  /* 0x000000030e037220 */ /* 0x008fe20000410000 */
        /* <DEDUP_REMOVED lines=131> */
[C---:B---3--:R-:W-:Y:S01]  /*33e70*/  FMUL.FTZ R3, R20.reuse, R3 ;  /* 0x0000000314037220 */ /* 0x048fe20000410000 */
[C---:B----4-:R-:W-:Y:S01]  /*33e80*/  FMUL.FTZ R7, R20.reuse, R7 ;  /* 0x0000000714077220 */ /* 0x050fe20000410000 */
[----:B--2---:R-:W-:-:S03]  /*33e90*/  FMUL.FTZ R15, R20, R15 ;  /* 0x0000000f140f7220 */ /* 0x004fc60000410000 */
[----:B------:R0:W-:Y:S04]  /*33ea0*/  ST.E desc[UR4][R8.64+0x8c], R3 ;  /* 0x00008c0308007985 */ /* 0x0001e8000c101904 */
[----:B------:R1:W-:Y:S04]  /*33eb0*/  ST.E desc[UR4][R8.64+0x98], R7 ;  /* 0x0000980708007985 */ /* 0x0003e8000c101904 */
[----:B------:R2:W-:Y:S04]  /*33ec0*/  ST.E desc[UR4][R8.64+0x9c], R15 ;  /* 0x00009c0f08007985 */ /* 0x0005e8000c101904 */
[----:B0-----:R-:W3:Y:S02]  /*33ed0*/  LD.E R3, desc[UR6][R8.64+0xa8] ;  /* 0x0000a80608037980 */ /* 0x001ee4000c101900 */
[----:B---3--:R-:W-:-:S05]  /*33ee0*/  FMUL.FTZ R3, R20, R3 ;  /* 0x0000000314037220 */ /* 0x008fca0000410000 */
[----:B------:R0:W-:Y:S04]  /*33ef0*/  ST.E desc[UR4][R8.64+0xa8], R3 ;  /* 0x0000a80308007985 */ /* 0x0001e8000c101904 */
[----:B-1----:R-:W3:Y:S02]  /*33f00*/  LD.E R7, desc[UR6][R8.64+0xac] ;  /* 0x0000ac0608077980 */ /* 0x002ee4000c101900 */
[----:B---3--:R-:W-:-:S05]  /*33f10*/  FMUL.FTZ R7, R20, R7 ;  /* 0x0000000714077220 */ /* 0x008fca0000410000 */
[----:B------:R1:W-:Y:S04]  /*33f20*/  ST.E desc[UR4][R8.64+0xac], R7 ;  /* 0x0000ac0708007985 */ /* 0x0003e8000c101904 */
[----:B--2---:R-:W2:Y:S02]  /*33f30*/  LD.E R15, desc[UR6][R8.64+0xb8] ;  /* 0x0000b806080f7980 */ /* 0x004ea4000c101900 */
[----:B--2---:R-:W-:-:S05]  /*33f40*/  FMUL.FTZ R15, R20, R15 ;  /* 0x0000000f140f7220 */ /* 0x004fca0000410000 */
        /* <DEDUP_REMOVED lines=114> */
[----:B------:R-:W-:Y:S04]  /*34670*/  ST.E desc[UR4][R8.64+0x1e8], R7 ;  /* 0x0001e80708007985 */ /* 0x000fe8000c101904 */
[----:B--2---:R-:W2:Y:S02]  /*34680*/  LD.E R15, desc[UR6][R8.64+0x1ec] ;  /* 0x0001ec06080f7980 */ /* 0x004ea4000c101900 */
[----:B--2---:R-:W-:-:S05]  /*34690*/  FMUL.FTZ R15, R20, R15 ;  /* 0x0000000f140f7220 */ /* 0x004fca0000410000 */
[----:B------:R1:W-:Y:S04]  /*346a0*/  ST.E desc[UR4][R8.64+0x1ec], R15 ;  /* 0x0001ec0f08007985 */ /* 0x0003e8000c101904 */
[----:B0-----:R-:W2:Y:S02]  /*346b0*/  LD.E R3, desc[UR6][R8.64+0x1f8] ;  /* 0x0001f80608037980 */ /* 0x001ea4000c101900 */
[----:B--2---:R-:W-:-:S05]  /*346c0*/  FMUL.FTZ R47, R20, R3 ;  /* 0x00000003142f7220 */ /* 0x004fca0000410000 */
[----:B------:R-:W-:Y:S04]  /*346d0*/  ST.E desc[UR4][R8.64+0x1f8], R47 ;  /* 0x0001f82f08007985 */ /* 0x000fe8000c101904 */
[----:B------:R-:W2:Y:S02]  /*346e0*/  LD.E R3, desc[UR6][R8.64+0x1fc] ;  /* 0x0001fc0608037980 */ /* 0x000ea4000c101900 */
[----:B--2---:R-:W-:-:S05]  /*346f0*/  FMUL.FTZ R49, R20, R3 ;  /* 0x0000000314317220 */ /* 0x004fca0000410000 */
[----:B------:R0:W-:Y:S04]  /*34700*/  ST.E desc[UR4][R8.64+0x1fc], R49 ;  /* 0x0001fc3108007985 */ /* 0x0001e8000c101904 */
[----:B------:R-:W2:Y:S01]  /*34710*/  LDL.64 R2, [R0+0x80] ;  /* 0x0000800000027983 */ /* 0x000ea20000100a00 */
[----:B------:R-:W-:-:S03]  /*34720*/  LEA.HI R20, R13, 0x8, RZ, 0x19 ;  /* 0x000000080d147811 */ /* 0x000fc600078fc8ff */
[----:B-1----:R-:W3:Y:S02]  /*34730*/  LDL.64 R14, [R0] ;  /* 0x00000000000e7983 */ /* 0x002ee40000100a00 */
[----:B------:R1:W-:Y:S06]  /*34740*/  BAR.SYNC.DEFER_BLOCKING R20, 0x100 ;  /* 0x000400140000751d */ /* 0x0003ec0000010000 */
[----:B------:R-:W4:Y:S04]  /*34750*/  LDL.64 R6, [R0+0x98] ;  /* 0x0000980000067983 */ /* 0x000f280000100a00 */
[----:B0-----:R-:W5:Y:S04]  /*34760*/  LDL.64 R8, [R0+0x88] ;  /* 0x0000880000087983 */ /* 0x001f680000100a00 */
[----:B--2---:R-:W2:Y:S04]  /*34770*/  LD.E R47, desc[UR4][R2.64] ;  /* 0x00000004022f7980 */ /* 0x004ea8000c101900 */
[----:B---3--:R-:W3:Y:S04]  /*34780*/  LD.E R15, desc[UR6][R14.64] ;  /* 0x000000060e0f7980 */ /* 0x008ee8000c101900 */
[----:B----4-:R-:W3:Y:S04]  /*34790*/  LD.E.64 R6, desc[UR4][R6.64] ;  /* 0x0000000406067980 */ /* 0x010ee8000c101b00 */
[----:B--2---:R0:W-:Y:S04]  /*347a0*/  ST.E desc[UR8][R2.64], R47 ;  /* 0x0000002f02007985 */ /* 0x0041e8000c101908 */
[----:B------:R-:W2:Y:S04]  /*347b0*/  LD.E R49, desc[UR10][R2.64+0x4] ;  /* 0x0000040a02317980 */ /* 0x000ea8000c101900 */
[----:B--2---:R2:W-:Y:S04]  /*347c0*/  ST.E desc[UR4][R2.64+0x4], R49 ;  /* 0x0000043102007985 */ /* 0x0045e8000c101904 */
[----:B------:R-:W4:Y:S04]  /*347d0*/  LD.E R51, desc[UR6][R2.64+0x8] ;  /* 0x0000080602337980 */ /* 0x000f28000c101900 */
[----:B----4-:R4:W-:Y:S04]  /*347e0*/  ST.E desc[UR4][R2.64+0x8], R51 ;  /* 0x0000083302007985 */ /* 0x0109e8000c101904 */
[----:B------:R-:W5:Y:S04]  /*347f0*/  LD.E R53, desc[UR6][R2.64+0xc] ;  /* 0x00000c0602357980 */ /* 0x000f68000c101900 */
[----:B-----5:R5:W-:Y:S04]  /*34800*/  ST.E desc[UR4][R2.64+0xc], R53 ;  /* 0x00000c3502007985 */ /* 0x020be8000c101904 */
[----:B0-----:R-:W3:Y:S04]  /*34810*/  LD.E R47, desc[UR6][R2.64+0x10] ;  /* 0x00001006022f7980 */ /* 0x001ee8000c101900 */
[----:B---3--:R0:W-:Y:S04]  /*34820*/  ST.E desc[UR4][R2.64+0x10], R47 ;  /* 0x0000102f02007985 */ /* 0x0081e8000c101904 */
[----:B--2---:R-:W2:Y:S04]  /*34830*/  LD.E R49, desc[UR6][R2.64+0x14] ;  /* 0x0000140602317980 */ /* 0x004ea8000c101900 */
[----:B--2---:R2:W-:Y:S04]  /*34840*/  ST.E desc[UR4][R2.64+0x14], R49 ;  /* 0x0000143102007985 */ /* 0x0045e8000c101904 */
[----:B----4-:R-:W3:Y:S04]  /*34850*/  LD.E R51, desc[UR6][R2.64+0x18] ;  /* 0x0000180602337980 */ /* 0x010ee8000c101900 */
[----:B---3--:R3:W-:Y:S04]  /*34860*/  ST.E desc[UR4][R2.64+0x18], R51 ;  /* 0x0000183302007985 */ /* 0x0087e8000c101904 */
[----:B-----5:R-:W4:Y:S04]  /*34870*/  LD.E R53, desc[UR6][R2.64+0x1c] ;  /* 0x00001c0602357980 */ /* 0x020f28000c101900 */
[----:B----4-:R4:W-:Y:S04]  /*34880*/  ST.E desc[UR4][R2.64+0x1c], R53 ;  /* 0x00001c3502007985 */ /* 0x0109e8000c101904 */
[----:B0-----:R-:W5:Y:S04]  /*34890*/  LD.E R47, desc[UR6][R2.64+0x20] ;  /* 0x00002006022f7980 */ /* 0x001f68000c101900 */
[----:B-----5:R0:W-:Y:S04]  /*348a0*/  ST.E desc[UR4][R2.64+0x20], R47 ;  /* 0x0000202f02007985 */ /* 0x0201e8000c101904 */
[----:B--2---:R-:W2:Y:S04]  /*348b0*/  LD.E R49, desc[UR6][R2.64+0x24] ;  /* 0x0000240602317980 */ /* 0x004ea8000c101900 */
[----:B--2---:R2:W-:Y:S04]  /*348c0*/  ST.E desc[UR4][R2.64+0x24], R49 ;  /* 0x0000243102007985 */ /* 0x0045e8000c101904 */
[----:B---3--:R-:W3:Y:S04]  /*348d0*/  LD.E R51, desc[UR6][R2.64+0x28] ;  /* 0x0000280602337980 */ /* 0x008ee8000c101900 */
[----:B---3--:R3:W-:Y:S04]  /*348e0*/  ST.E desc[UR4][R2.64+0x28], R51 ;  /* 0x0000283302007985 */ /* 0x0087e8000c101904 */
[----:B----4-:R-:W4:Y:S04]  /*348f0*/  LD.E R53, desc[UR6][R2.64+0x2c] ;  /* 0x00002c0602357980 */ /* 0x010f28000c101900 */
        /* <DEDUP_REMOVED lines=231> */
[----:B----4-:R-:W4:Y:S01]  /*35770*/  LD.E R53, desc[UR6][R2.64+0x1fc] ;  /* 0x0001fc0602357980 */ /* 0x010f22000c101900 */
        /* <DEDUP_REMOVED lines=32> */
[----:B------:R-:W-:Y:S02]  /*35980*/  F2FP.BF16.F32.PACK_AB R172, R25, R172 ;  /* 0x000000ac19ac723e */ /* 0x000fe400000010ff */
        /* <DEDUP_REMOVED lines=21> */
[----:B------:R-:W-:Y:S01]  /*35ae0*/  F2FP.BF16.F32.PACK_AB R171, R46, R171 ;  /* 0x000000ab2eab723e */ /* 0x000fe200000010ff */
[----:B----4-:R4:W-:Y:S04]  /*35af0*/  ST.E desc[UR4][R2.64+0x1fc], R53 ;  /* 0x0001fc3502007985 */ /* 0x0109e8000c101904 */
        /* <DEDUP_REMOVED lines=24> */
[----:B0-----:R-:W5:Y:S04]  /*35c80*/  LD.E R47, desc[UR26][R2.64+0x5c] ;  /* 0x00005c1a022f7980 */ /* 0x001f68000c101900 */
[----:B------:R-:W5:Y:S04]  /*35c90*/  LD.E R48, desc[UR28][R2.64+0x60] ;  /* 0x0000601c02307980 */ /* 0x000f68000c101900 */
[----:B--2---:R-:W2:Y:S04]  /*35ca0*/  LD.E R49, desc[UR30][R2.64+0x64] ;  /* 0x0000641e02317980 */ /* 0x004ea8000c101900 */
[----:B------:R-:W2:Y:S04]  /*35cb0*/  LD.E R50, desc[UR32][R2.64+0x68] ;  /* 0x0000682002327980 */ /* 0x000ea8000c101900 */
[----:B---3--:R-:W2:Y:S04]  /*35cc0*/  LD.E R51, desc[UR34][R2.64+0x6c] ;  /* 0x00006c2202337980 */ /* 0x008ea8000c101900 */
[----:B------:R-:W2:Y:S04]  /*35cd0*/  LD.E R52, desc[UR46][R2.64+0x70] ;  /* 0x0000702e02347980 */ /* 0x000ea8000c101900 */
[----:B----4-:R-:W2:Y:S04]  /*35ce0*/  LD.E R53, desc[UR48][R2.64+0x74] ;  /* 0x0000743002357980 */ /* 0x010ea8000c101900 */
        /* <DEDUP_REMOVED lines=99> */
[----:B-----5:R-:W-:-:S02]  /*36320*/  ISETP.NE.U32.AND P1, PT, R14, RZ, PT ;  /* 0x000000ff0e00720c */ /* 0x020fc40003f25070 */
[----:B------:R-:W-:Y:S02]  /*36330*/  R2UR UR7, R7 ;  /* 0x00000000070772ca */ /* 0x000fe400000e0000 */
[----:B------:R-:W-:Y:S02]  /*36340*/  R2UR UR6, R6 ;  /* 0x00000000060672ca */ /* 0x000fe400000e0000 */
[----:B------:R-:W-:-:S07]  /*36350*/  F2FP.BF16.F32.PACK_AB R174, R21, R174 ;  /* 0x000000ae15ae723e */ /* 0x000fce00000010ff */
[----:B------:R-:W-:Y:S01]  /*36360*/  VOTEU.ANY UP0, P1 ;  /* 0x00000000003f7886 */ /* 0x000fe20000800100 */
        /* <DEDUP_REMOVED lines=23> */
[----:B------:R-:W-:Y:S01]  /*364e0*/  R2UR UR29, R5 ;  /* 0x00000000051d72ca */ /* 0x000fe200000e0000 */
[----:B--2---:R-:W-:-:S06]  /*364f0*/  WARPGROUP.ARRIVE ;  /* 0x00000000000079c5 */ /* 0x004fcc0000000000 */
        /* <DEDUP_REMOVED lines=25> */
[----:B------:R-:W-:-:S02]  /*36690*/  WARPGROUP.DEPBAR.LE gsb0, 0x0 ;  /* 0x00008000000079c5 */ /* 0x000fc40000010000 */
[----:B------:R0:W-:Y:S01]  /*366a0*/  ST.E desc[UR4][R2.64], R24 ;  /* 0x0000001802007985 */ /* 0x0001e2000c101904 */
[C---:B------:R-:W-:Y:S02]  /*366b0*/  R2UR UR4, R4.reuse ;  /* 0x00000000040472ca */ /* 0x040fe400000e0000 */
[C---:B------:R-:W-:Y:S01]  /*366c0*/  R2UR UR5, R5.reuse ;  /* 0x00000000050572ca */ /* 0x040fe200000e0000 */
[----:B------:R2:W-:Y:S01]  /*366d0*/  ST.E desc[UR6][R2.64+0x4], R25 ;  /* 0x0000041902007985 */ /* 0x0005e2000c101906 */
[----:B------:R-:W-:Y:S02]  /*366e0*/  R2UR UR6, R4 ;  /* 0x00000000040672ca */ /* 0x000fe400000e0000 */
[----:B------:R-:W-:-:S09]  /*366f0*/  R2UR UR7, R5 ;  /* 0x00000000050772ca */ /* 0x000fd200000e0000 */
[----:B------:R3:W-:Y:S01]  /*36700*/  ST.E desc[UR4][R2.64+0x8], R26 ;  /* 0x0000081a02007985 */ /* 0x0007e2000c101904 */
[C---:B------:R-:W-:Y:S02]  /*36710*/  R2UR UR4, R4.reuse ;  /* 0x00000000040472ca */ /* 0x040fe400000e0000 */
        /* <DEDUP_REMOVED lines=349> */
[----:B------:R-:W-:-:S02]  /*37cf0*/  R2UR UR26, R4 ;  /* 0x00000000041a72ca */ /* 0x000fc400000e0000 */
[C---:B------:R-:W-:Y:S01]  /*37d00*/  R2UR UR27, R5.reuse ;  /* 0x00000000051b72ca */ /* 0x040fe200000e0000 */
[----:B------:R1:W-:Y:S01]  /*37d10*/  ST.E desc[UR28][R2.64+0x1fc], R151 ;  /* 0x0001fc9702007985 */ /* 0x0003e2000c10191c */
[C---:B------:R-:W-:Y:S02]  /*37d20*/  R2UR UR28, R4.reuse ;  /* 0x00000000041c72ca */ /* 0x040fe400000e0000 */
[C---:B------:R-:W-:Y:S02]  /*37d30*/  R2UR UR29, R5.reuse ;  /* 0x00000000051d72ca */ /* 0x040fe400000e0000 */
[C---:B------:R-:W-:Y:S02]  /*37d40*/  R2UR UR4, R4.reuse ;  /* 0x00000000040472ca */ /* 0x040fe400000e0000 */
[----:B------:R-:W-:Y:S02]  /*37d50*/  R2UR UR5, R5 ;  /* 0x00000000050572ca */ /* 0x000fe400000e0000 */
[----:B------:R-:W-:-:S03]  /*37d60*/  R2UR UR6, R4 ;  /* 0x00000000040672ca */ /* 0x000fc600000e0000 */
[----:B------:R-:W-:Y:S01]  /*37d70*/  ST.E desc[UR26][R8.64], R12 ;  /* 0x0000000c08007985 */ /* 0x000fe2000c10191a */
[C---:B------:R-:W-:Y:S02]  /*37d80*/  R2UR UR7, R5.reuse ;  /* 0x00000000050772ca */ /* 0x040fe400000e0000 */
[C---:B------:R-:W-:Y:S01]  /*37d90*/  R2UR UR8, R4.reuse ;  /* 0x00000000040872ca */ /* 0x040fe200000e0000 */
[----:B0-----:R-:W5:Y:S01]  /*37da0*/  LD.E R24, desc[UR28][R2.64] ;  /* 0x0000001c02187980 */ /* 0x001f62000c101900 */
[C---:B------:R-:W-:Y:S02]  /*37db0*/  R2UR UR9, R5.reuse ;  /* 0x00000000050972ca */ /* 0x040fe400000e0000 */
[C---:B------:R-:W-:Y:S01]  /*37dc0*/  R2UR UR10, R4.reuse ;  /* 0x00000000040a72ca */ /* 0x040fe200000e0000 */
[----:B--2---:R-:W2:Y:S01]  /*37dd0*/  LD.E R25, desc[UR30][R2.64+0x4] ;  /* 0x0000041e02197980 */ /* 0x004ea2000c101900 */
[C---:B------:R-:W-:Y:S02]  /*37de0*/  R2UR UR11, R5.reuse ;  /* 0x00000000050b72ca */ /* 0x040fe400000e0000 */
[----:B------:R-:W-:Y:S01]  /*37df0*/  R2UR UR12, R4 ;  /* 0x00000000040c72ca */ /* 0x000fe200000e0000 */
[----:B---3--:R-:W2:Y:S01]  /*37e00*/  LD.E R26, desc[UR32][R2.64+0x8] ;  /* 0x00000820021a7980 */ /* 0x008ea2000c101900 */
[----:B------:R-:W-:-:S02]  /*37e10*/  R2UR UR13, R5 ;  /* 0x00000000050d72ca */ /* 0x000fc400000e0000 */
[C---:B------:R-:W-:Y:S01]  /*37e20*/  R2UR UR14, R4.reuse ;  /* 0x00000000040e72ca */ /* 0x040fe200000e0000 */
[----:B----4-:R-:W2:Y:S01]  /*37e30*/  LD.E R27, desc[UR34][R2.64+0xc] ;  /* 0x00000c22021b7980 */ /* 0x010ea2000c101900 */
[C---:B------:R-:W-:Y:S02]  /*37e40*/  R2UR UR15, R5.reuse ;  /* 0x00000000050f72ca */ /* 0x040fe400000e0000 */
[C---:B------:R-:W-:Y:S01]  /*37e50*/  R2UR UR16, R4.reuse ;  /* 0x00000000041072ca */ /* 0x040fe200000e0000 */
[----:B-----5:R-:W2:Y:S01]  /*37e60*/  LD.E R28, desc[UR46][R2.64+0x10] ;  /* 0x0000102e021c7980 */ /* 0x020ea2000c101900 */
[C---:B------:R-:W-:Y:S02]  /*37e70*/  R2UR UR17, R5.reuse ;  /* 0x00000000051172ca */ /* 0x040fe400000e0000 */
[----:B------:R-:W-:Y:S01]  /*37e80*/  R2UR UR18, R4 ;  /* 0x00000000041272ca */ /* 0x000fe200000e0000 */
[----:B-1----:R-:W2:Y:S01]  /*37e90*/  LD.E R29, desc[UR48][R2.64+0x14] ;  /* 0x00001430021d7980 */ /* 0x002ea2000c101900 */
        /* <DEDUP_REMOVED lines=3077> */
[----:B------:R5:W-:Y:S04]  /*43ef0*/  ST.E desc[UR24][R2.64+0x1dc], R143 ;  /* 0x0001dc8f02007985 */ /* 0x000be8000c101918 */
[----:B------:R5:W-:Y:S01]  /*43f00*/  ST.E desc[UR26][R2.64+0x1e0], R144 ;  /* 0x0001e09002007985 */ /* 0x000be2000c10191a */
[C---:B------:R-:W-:Y:S02]  /*43f10*/  R2UR UR26, R4.reuse ;  /* 0x00000000041a72ca */ /* 0x040fe400000e0000 */
[----:B------:R-:W-:Y:S01]  /*43f20*/  R2UR UR27, R5 ;  /* 0x00000000051b72ca */ /* 0x000fe200000e0000 */
[----:B------:R5:W-:Y:S01]  /*43f30*/  ST.E desc[UR28][R2.64+0x1e4], R145 ;  /* 0x0001e49102007985 */ /* 0x000be2000c10191c */
[----:B------:R-:W-:-:S02]  /*43f40*/  R2UR UR28, R4 ;  /* 0x00000000041c72ca */ /* 0x000fc400000e0000 */
[----:B------:R-:W-:Y:S01]  /*43f50*/  R2UR UR29, R5 ;  /* 0x00000000051d72ca */ /* 0x000fe200000e0000 */
[----:B------:R-:W-:Y:S04]  /*43f60*/  ST.E desc[UR6][R2.64+0x1ec], R147 ;  /* 0x0001ec9302007985 */ /* 0x000fe8000c101906 */
[----:B------:R-:W-:Y:S04]  /*43f70*/  ST.E desc[UR8][R2.64+0x1f0], R148 ;  /* 0x0001f09402007985 */ /* 0x000fe8000c101908 */
[----:B------:R-:W-:Y:S04]  /*43f80*/  ST.E desc[UR10][R2.64+0x1f4], R149 ;  /* 0x0001f49502007985 */ /* 0x000fe8000c10190a */
[----:B------:R-:W-:Y:S04]  /*43f90*/  ST.E desc[UR12][R2.64+0x1f8], R150 ;  /* 0x0001f89602007985 */ /* 0x000fe8000c10190c */
[----:B------:R-:W-:Y:S01]  /*43fa0*/  ST.E desc[UR14][R2.64+0x1fc], R151 ;  /* 0x0001fc9702007985 */ /* 0x000fe2000c10190e */
        /* <DEDUP_REMOVED lines=363> */
[----:B------:R-:W-:-:S04]  /*45660*/  R2UR UR7, R7 ;  /* 0x00000000070772ca */ /* 0x000fc800000e0000 */
[----:B------:R-:W-:Y:S02]  /*45670*/  R2UR UR6, R6 ;  /* 0x00000000060672ca */ /* 0x000fe400000e0000 */
        /* <DEDUP_REMOVED lines=1172> */
.L_x_12446:
[----:B-1----:R-:W-:Y:S02]  /*49fc0*/  IMAD.MOV.U32 R2, RZ, RZ, R215 ;  /* 0x000000ffff027224 */ /* 0x002fe400078e00d7 */
[----:B------:R-:W-:-:S04]  /*49fd0*/  IMAD.MOV.U32 R3, RZ, RZ, 0x0 ;  /* 0x00000000ff037424 */ /* 0x000fc800078e00ff */
[----:B0-----:R-:W-:Y:S05]  /*49fe0*/  RET.REL.NODEC R2 `(_ZN7cutlass13device_kernelIN5flash11enable_sm90INS1_16FlashAttnFwdSm90INS1_25CollectiveMainloopFwdSm90ILi2EN4cute5tupleIJNS5_1CILi1EEES8_S8_EEENS6_IJNS7_ILi128EEENS7_ILi96EEENS7_ILi64EEEEEELi256ENS_10bfloat16_tEfNS_4arch4Sm90ELb0ELb1ELb0ELb1ELb0ELb0ELb1ELb1ELb0ELb1ELb1ELb0EEENS1_21CollectiveEpilogueFwdINS6_IJSA_NS7_ILi256EEESB_EEES9_SE_SG_Li256ELb1ELb1ELb1ELb0EEENS1_36VarlenDynamicPersistentTileSchedulerILi128ELi96ELi256ELi128ELb1ELb1ELb1ELb1ELb0ELb1EEEEEEEEEvNT_6ParamsE) ;  /* 0xfffffb6002047950 */ /* 0x001fea0003c3ffff */
.L_x_12424:
[----:B0-----:R0:W1:Y:S02]  /*49ff0*/  SYNCS.PHASECHK.TRANS64.TRYWAIT P1, [R14+URZ], R15 ;  /* 0x0000000f0e0075a7 */ /* 0x001064000802017f */
[----:B-1----:R-:W-:Y:S05]  /*4a000*/  @!P1 NANOSLEEP.SYNCS 0x989680 ;  /* 0x009896800000995d */ /* 0x002fea0003900000 */
[----:B------:R-:W1:Y:S02]  /*4a010*/  @!P1 SYNCS.PHASECHK.TRANS64 P1, [R14+URZ], R15 ;  /* 0x0000000f0e0095a7 */ /* 0x000e64000802007f */
[----:B-1----:R-:W-:Y:S05]  /*4a020*/  @!P1 BRA `(.L_x_12424) ;  /* 0xfffffffc00f09947 */ /* 0x002fea000383ffff */
[----:B------:R-:W-:Y:S05]  /*4a030*/  BRA `(.L_x_12423) ;  /* 0xfffffe4c00a47947 */ /* 0x000fea000383ffff */
.L_x_12431:
[----:B0-----:R0:W1:Y:S02]  /*4a040*/  SYNCS.PHASECHK.TRANS64.TRYWAIT P1, [R20+URZ], R21 ;  /* 0x00000015140075a7 */ /* 0x001064000802017f */
[----:B-1----:R-:W-:Y:S05]  /*4a050*/  @!P1 NANOSLEEP.SYNCS 0x989680 ;  /* 0x009896800000995d */ /* 0x002fea0003900000 */
[----:B------:R-:W1:Y:S02]  /*4a060*/  @!P1 SYNCS.PHASECHK.TRANS64 P1, [R20+URZ], R21 ;  /* 0x00000015140095a7 */ /* 0x000e64000802007f */
[----:B-1----:R-:W-:Y:S05]  /*4a070*/  @!P1 BRA `(.L_x_12431) ;  /* 0xfffffffc00f09947 */ /* 0x002fea000383ffff */
[----:B------:R-:W-:Y:S05]  /*4a080*/  BRA `(.L_x_12430) ;  /* 0xfffffe5400787947 */ /* 0x000fea000383ffff */
.L_x_12447:
        /* <DEDUP_REMOVED lines=15> */
.L_x_15025:


//--------------------- .text._ZN7cutlass13device_kernelIN5flash11enable_sm90INS1_16FlashAttnFwdSm90INS1_25CollectiveMainloopFwdSm90ILi2EN4cute5tupleIJNS5_1CILi1EEES8_S8_EEENS6_IJNS7_ILi128EEENS7_ILi96EEENS7_ILi64EEEEEELi256ENS_10bfloat16_tEfNS_4arch4Sm90ELb0ELb1ELb0ELb1ELb0ELb1ELb1ELb1ELb0ELb1ELb1ELb0EEENS1_21CollectiveEpilogueFwdINS6_IJSA_NS7_ILi256EEESB_EEES9_SE_SG_Li256ELb1ELb1ELb1ELb0EEENS1_36VarlenDynamicPersistentTileSchedulerILi128ELi96ELi256ELi128ELb1ELb1ELb1ELb1ELb0ELb1EEEEEEEEEvNT_6ParamsE --------------------------
	.section	.text._ZN7cutlass13device_kernelIN5flash11enable_sm90INS1_16FlashAttnFwdSm90INS1_25CollectiveMainloopFwdSm90ILi2EN4cute5tupleIJNS5_1CILi1EEES8_S8_EEENS6_IJNS7_ILi128EEENS7_ILi96EEENS7_ILi64EEEEEELi256ENS_10bfloat16_tEfNS_4arch4Sm90ELb0ELb1ELb0ELb1ELb0ELb1ELb1ELb1ELb0ELb1ELb1ELb0EEENS1_21CollectiveEpilogueFwdINS6_IJSA_NS7_ILi256EEESB_EEES9_SE_SG_Li256ELb1ELb1ELb1ELb0EEENS1_36VarlenDynamicPersistentTileSchedulerILi128ELi96ELi256ELi128ELb1ELb1ELb1ELb1ELb0ELb1EEEEEEEEEvNT_6ParamsE,"ax",@progbits
	.align	128
.text._ZN7cutlass13device_kernelIN5flash11enable_sm90INS1_16FlashAttnFwdSm90INS1_25CollectiveMainloopFwdSm90ILi2EN4cute5tupleIJNS5_1CILi1EEES8_S8_EEENS6_IJNS7_ILi128EEENS7_ILi96EEENS7_ILi64EEEEEELi256ENS_10bfloat16_tEfNS_4arch4Sm90ELb0ELb1ELb0ELb1ELb0ELb1ELb1ELb1ELb0ELb1ELb1ELb0EEENS1_21CollectiveEpilogueFwdINS6_IJSA_NS7_ILi256EEESB_EEES9_SE_SG_Li256ELb1ELb1ELb1ELb0EEENS1_36VarlenDynamicPersistentTileSchedulerILi128ELi96ELi256ELi128ELb1ELb1ELb1ELb1ELb0ELb1EEEEEEEEEvNT_6ParamsE:
        .type           _ZN7cutlass13device_kernelIN5flash11enable_sm90INS1_16FlashAttnFwdSm90INS1_25CollectiveMainloopFwdSm90ILi2EN4cute5tupleIJNS5_1CILi1EEES8_S8_EEENS6_IJNS7_ILi128EEENS7_ILi96EEENS7_ILi64EEEEEELi256ENS_10bfloat16_tEfNS_4arch4Sm90ELb0ELb1ELb0ELb1ELb0ELb1ELb1ELb1ELb0ELb1ELb1ELb0EEENS1_21CollectiveEpilogueFwdINS6_IJSA_NS7_ILi256EEESB_EEES9_SE_SG_Li256ELb1ELb1ELb1ELb0EEENS1_36VarlenDynamicPersistentTileSchedulerILi128ELi96ELi256ELi128ELb1ELb1ELb1ELb1ELb0ELb1EEEEEEEEEvNT_6ParamsE,@function
        .size           _ZN7cutlass13device_kernelIN5flash11enable_sm90INS1_16FlashAttnFwdSm90INS1_25CollectiveMainloopFwdSm90ILi2EN4cute5tupleIJNS5_1CILi1EEES8_S8_EEENS6_IJNS7_ILi128EEENS7_ILi96EEENS7_ILi64EEEEEELi256ENS_10bfloat16_tEfNS_4arch4Sm90ELb0ELb1ELb0ELb1ELb0ELb1ELb1ELb1ELb0ELb1ELb1ELb0EEENS1_21CollectiveEpilogueFwdINS6_IJSA_NS7_ILi256EEESB_EEES9_SE_SG_Li256ELb1ELb1ELb1ELb0EEENS1_36VarlenDynamicPersistentTileSchedulerILi128ELi96ELi256ELi128ELb1ELb1ELb1ELb1ELb0ELb1EEEEEEEEEvNT_6ParamsE,(.L_x_15027 - _ZN7cutlass13device_kernelIN5flash11enable_sm90INS1_16FlashAttnFwdSm90INS1_25CollectiveMainloopFwdSm90ILi2EN4cute5tupleIJNS5_1CILi1EEES8_S8_EEENS6_IJNS7_ILi128EEENS7_ILi96EEENS7_ILi64EEEEEELi256ENS_10bfloat16_tEfNS_4arch4Sm90ELb0ELb1ELb0ELb1ELb0ELb1ELb1ELb1ELb0ELb1ELb1ELb0EEENS1_21CollectiveEpilogueFwdINS6_IJSA_NS7_ILi256EEESB_EEES9_SE_SG_Li256ELb1ELb1ELb1ELb0EEENS1_36VarlenDynamicPersistentTileSchedulerILi128ELi96ELi256ELi128ELb1ELb1ELb1ELb1ELb0ELb1EEEEEEEEEvNT_6ParamsE)
        .other          _ZN7cutlass13device_kernelIN5flash11enable_sm90INS1_16FlashAttnFwdSm90INS1_25CollectiveMainloopFwdSm90ILi2EN4cute5tupleIJNS5_1CILi1EEES8_S8_EEENS6_IJNS7_ILi128EEENS7_ILi96EEENS7_ILi64EEEEEELi256ENS_10bfloat16_tEfNS_4arch4Sm90ELb0ELb1ELb0ELb1ELb0ELb1ELb1ELb1ELb0ELb1ELb1ELb0EEENS1_21CollectiveEpilogueFwdINS6_IJSA_NS7_ILi256EEESB_EEES9_SE_SG_Li256ELb1ELb1ELb1ELb0EEENS1_36VarlenDynamicPersistentTileSchedulerILi128ELi96ELi256ELi128ELb1ELb1ELb1ELb1ELb0ELb1EEEEEEEEEvNT_6ParamsE,@"STO_CUDA_ENTRY STV_DEFAULT"
_ZN7cutlass13device_kernelIN5flash11enable_sm90INS1_16FlashAttnFwdSm90INS1_25CollectiveMainloopFwdSm90ILi2EN4cute5tupleIJNS5_1CILi1EEES8_S8_EEENS6_IJNS7_ILi128EEENS7_ILi96EEENS7_ILi64EEEEEELi256ENS_10bfloat16_tEfNS_4arch4Sm90ELb0ELb1ELb0ELb1ELb0ELb1ELb1ELb1ELb0ELb1ELb1ELb0EEENS1_21CollectiveEpilogueFwdINS6_IJSA_NS7_ILi256EEESB_EEES9_SE_SG_Li256ELb1ELb1ELb1ELb0EEENS1_36VarlenDynamicPersistentTileSchedulerILi128ELi96ELi256ELi128ELb1ELb1ELb1ELb1ELb0ELb1EEEEEEEEEvNT_6ParamsE:
[----:B------:R-:W0:Y:S02]  /*0000*/  LDC R1, c[0x0][0x28] ;  /* 0x00000a00ff017b82 */ /* 0x000e240000000800 */
[----:B0-----:R-:W-:-:S05]  /*0010*/  VIADD R1, R1, 0xfffffae0 ;  /* 0xfffffae001017836 */ /* 0x001fca0000000000 */
[----:B------:R-:W-:Y:S01]  /*0020*/  R2UR UR4, R1 ;  /* 0x00000000010472ca */ /* 0x000fe200000e0000 */
[----:B------:R-:W0:Y:S01]  /*0030*/  S2R R3, SR_TID.X ;  /* 0x0000000000037919 */ /* 0x000e220000002100 */
[----:B------:R-:W-:Y:S01]  /*0040*/  ELECT P0, URZ, PT ;  /* 0x00000000003f782f */ /* 0x000fe20003800000 */
[----:B------:R-:W-:Y:S01]  /*0050*/  BSSY B0, `(.L_x_12448) ;  /* 0x0000018000007945 */ /* 0x000fe20003800000 */
[----:B------:R-:W-:Y:S01]  /*0060*/  ULDC UR37, c[0x0][0x20] ;  /* 0x0000080000257ab9 */ /* 0x000fe20000000800 */
[----:B------:R-:W-:-:S08]  /*0070*/  ULDC UR36, c[0x0][0x24] ;  /* 0x0000090000247ab9 */ /* 0x000fd00000000800 */
[----:B------:R-:W-:-:S04]  /*0080*/  UIADD3 UR37, UP0, UR4, UR37, URZ ;  /* 0x0000002504257290 */ /* 0x000fc8000ff1e03f */
[----:B------:R-:W-:Y:S01]  /*0090*/  UIADD3.X UR36, URZ, UR36, URZ, UP0, !UPT ;  /* 0x000000243f247290 */ /* 0x000fe200087fe43f */
        /* <DEDUP_REMOVED lines=19> */
.L_x_12449:
[----:B------:R-:W-:Y:S05]  /*01d0*/  BSYNC B0 ;  /* 0x0000000000007941 */ /* 0x000fea0003800000 */
.L_x_12448:
        /* <DEDUP_REMOVED lines=43> */
.L_x_12450:
        /* <DEDUP_REMOVED lines=22> */
.L_x_12451:
        /* <DEDUP_REMOVED lines=18> */
.L_x_12452:
        /* <DEDUP_REMOVED lines=22> */
.L_x_12453:
        /* <DEDUP_REMOVED lines=22> */
.L_x_12454:
[----:B------:R-:W-:Y:S01]  /*09d0*/  PLOP3.LUT P0, PT, PT, PT, UP0, 0x80, 0x0 ;  /* 0x000000000000781c */ /* 0x000fe20003f0f008 */
[----:B------:R-:W-:Y:S01]  /*09e0*/  UMOV UR38, 0x1 ;  /* 0x0000000100267882 */ /* 0x000fe20000000000 */
[----:B------:R-:W-:Y:S01]  /*09f0*/  NOP ;  /* 0x0000000000007918 */ /* 0x000fe20000000000 */
[----:B------:R-:W-:Y:S01]  /*0a00*/  USEL UR38, UR38, 0x2, !UP0 ;  /* 0x0000000226267887 */ /* 0x000fe2000c000000 */
[----:B------:R-:W-:Y:S01]  /*0a10*/  BSSY B9, `(.L_x_12455) ;  /* 0x00039b0000097945 */ /* 0x000fe20003800000 */
[----:B------:R-:W-:Y:S01]  /*0a20*/  ULDC.64 UR42, c[0x0][0x208] ;  /* 0x00008200002a7ab9 */ /* 0x000fe20000000a00 */
[----:B------:R-:W-:Y:S02]  /*0a30*/  IMAD.U32 R18, RZ, RZ, UR37 ;  /* 0x00000025ff127e24 */ /* 0x000fe4000f8e00ff */
[----:B------:R-:W-:Y:S01]  /*0a40*/  IMAD.U32 R19, RZ, RZ, UR36 ;  /* 0x00000024ff137e24 */ /* 0x000fe2000f8e00ff */
[----:B0123--:R-:W-:Y:S06]  /*0a50*/  BAR.SYNC.DEFER_BLOCKING 0x0 ;  /* 0x0000000000007b1d */ /* 0x00ffec0000010000 */
[----:B------:R-:W-:Y:S05]  /*0a60*/  @!P0 BRA `(.L_x_12456) ;  /* 0x000002fc00e48947 */ /* 0x000fea0003800000 */
.L_x_12457:
[----:B------:R-:W-:-:S08]  /*0a70*/  NOP ;  /* 0x0000000000007918 */ /* 0x000fd00000000000 */
[----:B------:R-:W0:Y:S02]  /*0a80*/  USETMAXREG.TRY_ALLOC.CTAPOOL UP0, 0xf0 ;  /* 0x000000f0000079c8 */ /* 0x000e240008000600 */
[----:B0-----:R-:W-:-:S13]  /*0a90*/  PLOP3.LUT P0, PT, PT, PT, UP0, 0x80, 0x0 ;  /* 0x000000000000781c */ /* 0x001fda0003f0f008 */
[----:B------:R-:W-:Y:S05]  /*0aa0*/  @!P0 BRA `(.L_x_12457) ;  /* 0xfffffffc00f08947 */ /* 0x000fea000383ffff */
[----:B------:R-:W2:Y:S01]  /*0ab0*/  LDL.LU R0, [R1+0x48c] ;  /* 0x00048c0001007983 */ /* 0x000ea20000300800 */
[----:B------:R-:W0:Y:S01]  /*0ac0*/  S2R R2, SR_TID.X ;  /* 0x0000000000027919 */ /* 0x000e220000002100 */
[----:B------:R-:W1:Y:S01]  /*0ad0*/  S2UR UR5, SR_CgaCtaId ;  /* 0x00000000000579c3 */ /* 0x000e620000008800 */
[----:B------:R-:W-:Y:S01]  /*0ae0*/  UMOV UR4, 0x400 ;  /* 0x0000040000047882 */ /* 0x000fe20000000000 */
[----:B0-----:R-:W-:-:S04]  /*0af0*/  SHF.R.U32.HI R2, RZ, 0x7, R2 ;  /* 0x00000007ff027819 */ /* 0x001fc80000011602 */
[----:B------:R-:W-:Y:S01]  /*0b00*/  ISETP.NE.AND P0, PT, R2, 0x1, PT ;  /* 0x000000010200780c */ /* 0x000fe20003f05270 */
[----:B-1----:R-:W-:-:S06]  /*0b10*/  ULEA UR4, UR5, UR4, 0x18 ;  /* 0x0000000405047291 */ /* 0x002fcc000f8ec03f */
[----:B------:R-:W-:Y:S01]  /*0b20*/  IMAD.U32 R2, RZ, RZ, UR4 ;  /* 0x00000004ff027e24 */ /* 0x000fe2000f8e00ff */
[----:B------:R-:W-:Y:S06]  /*0b30*/  BAR.ARV 0x8, 0x180 ;  /* 0x0206000000007b1d */ /* 0x000fec0000002000 */
[----:B------:R-:W-:Y:S01]  /*0b40*/  ULDC UR4, c[0x0][0xd3c] ;  /* 0x00034f0000047ab9 */ /* 0x000fe20000000800 */
[----:B------:R-:W-:Y:S04]  /*0b50*/  STL.64 [R1+0x210], RZ ;  /* 0x000210ff01007387 */ /* 0x000fe80000100a00 */
[----:B------:R-:W-:Y:S04]  /*0b60*/  STL [R1+0x218], RZ ;  /* 0x000218ff01007387 */ /* 0x000fe80000100800 */
[----:B------:R-:W-:Y:S01]  /*0b70*/  STL [R1+0x21c], RZ ;  /* 0x00021cff01007387 */ /* 0x000fe20000100800 */
[----:B------:R-:W-:-:S02]  /*0b80*/  UIADD3 UR39, UP0, UR37, 0x210, URZ ;  /* 0x0000021025277890 */ /* 0x000fc4000ff1e03f */
[----:B------:R-:W-:Y:S02]  /*0b90*/  UIADD3 UR46, UP1, UR37, 0x21c, URZ ;  /* 0x0000021c252e7890 */ /* 0x000fe4000ff3e03f */
[----:B------:R-:W-:Y:S02]  /*0ba0*/  UIADD3.X UR47, URZ, UR36, URZ, UP0, !UPT ;  /* 0x000000243f2f7290 */ /* 0x000fe400087fe43f */
[----:B------:R-:W-:Y:S01]  /*0bb0*/  UIADD3.X UR48, URZ, UR36, URZ, UP1, !UPT ;  /* 0x000000243f307290 */ /* 0x000fe20008ffe43f */
[----:B------:R-:W-:Y:S08]  /*0bc0*/  @!P0 BAR.ARV 0x9, 0x100 ;  /* 0x0244000000008b1d */ /* 0x000ff00000002000 */
[----:B------:R-:W-:Y:S06]  /*0bd0*/  BAR.SYNC.DEFER_BLOCKING 0x5, 0x180 ;  /* 0x0146000000007b1d */ /* 0x000fec0000010000 */
[----:B------:R-:W0:Y:S02]  /*0be0*/  LDS.128 R88, [R2+0x324d0] ;  /* 0x0324d00002587984 */ /* 0x000e240000000c00 */
[----:B------:R-:W-:Y:S06]  /*0bf0*/  BAR.ARV 0x4, 0x180 ;  /* 0x0106000000007b1d */ /* 0x000fec0000002000 */
[----:B--2---:R-:W-:-:S04]  /*0c00*/  LOP3.LUT R0, R0, 0xffefffff, RZ, 0xc0, !PT ;  /* 0xffefffff00007812 */ /* 0x004fc800078ec0ff */
[----:B------:R-:W-:-:S05]  /*0c10*/  @P0 LOP3.LUT R0, R0, 0x100000, RZ, 0xfc, !PT ;  /* 0x0010000000000812 */ /* 0x000fca00078efcff */
[----:B------:R4:W-:Y:S01]  /*0c20*/  STL [R1+0x48c], R0 ;  /* 0x00048c0001007387 */ /* 0x0009e20000100800 */
[----:B0-----:R-:W-:-:S13]  /*0c30*/  ISETP.GE.AND P0, PT, R91, UR4, PT ;  /* 0x000000045b007c0c */ /* 0x001fda000bf06270 */
[----:B----4-:R-:W-:Y:S05]  /*0c40*/  @P0 BRA `(.L_x_12458) ;  /* 0x0000039800300947 */ /* 0x010fea0003800000 */
[----:B------:R-:W0:Y:S01]  /*0c50*/  S2R R0, SR_TID.X ;  /* 0x0000000000007919 */ /* 0x000e220000002100 */
[----:B------:R-:W-:Y:S02]  /*0c60*/  IMAD.MOV.U32 R23, RZ, RZ, RZ ;  /* 0x000000ffff177224 */ /* 0x000fe400078e00ff */
[----:B------:R-:W-:Y:S02]  /*0c70*/  IMAD.MOV.U32 R158, RZ, RZ, RZ ;  /* 0x000000ffff9e7224 */ /* 0x000fe400078e00ff */
[----:B0-----:R-:W-:-:S05]  /*0c80*/  VIADD R12, R0, 0xffffff80 ;  /* 0xffffff80000c7836 */ /* 0x001fca0000000000 */
[----:B------:R-:W-:Y:S01]  /*0c90*/  SHF.R.S32.HI R0, RZ, 0x1f, R12 ;  /* 0x0000001fff007819 */ /* 0x000fe2000001140c */
[----:B------:R-:W-:Y:S03]  /*0ca0*/  STL [R1+0x47c], R12 ;  /* 0x00047c0c01007387 */ /* 0x000fe60000100800 */
[CC--:B------:R-:W-:Y:S02]  /*0cb0*/  LEA.HI R3, R0.reuse, R12.reuse, RZ, 0x7 ;  /* 0x0000000c00037211 */ /* 0x0c0fe400078f38ff */
[----:B------:R-:W-:Y:S02]  /*0cc0*/  LEA.HI R8, R0, R12, RZ, 0x4 ;  /* 0x0000000c00087211 */ /* 0x000fe400078f20ff */
[----:B------:R-:W-:Y:S02]  /*0cd0*/  LOP3.LUT R4, R3, 0xffffff80, RZ, 0xc0, !PT ;  /* 0xffffff8003047812 */ /* 0x000fe400078ec0ff */
[----:B------:R-:W-:-:S02]  /*0ce0*/  SHF.R.S32.HI R13, RZ, 0x7, R3 ;  /* 0x00000007ff0d7819 */ /* 0x000fc40000011403 */
[----:B------:R-:W-:Y:S01]  /*0cf0*/  SHF.R.S32.HI R11, RZ, 0x4, R8 ;  /* 0x00000004ff0b7819 */ /* 0x000fe20000011408 */
[----:B------:R-:W-:Y:S01]  /*0d00*/  IMAD.IADD R10, R12, 0x1, -R4 ;  /* 0x000000010c0a7824 */ /* 0x000fe200078e0a04 */
[----:B------:R-:W-:Y:S01]  /*0d10*/  LEA.HI R3, R3, R13, RZ, 0x1 ;  /* 0x0000000d03037211 */ /* 0x000fe200078f08ff */
[----:B------:R-:W-:Y:S01]  /*0d20*/  STL [R1+0x514], R13 ;  /* 0x0005140d01007387 */ /* 0x000fe20000100800 */
[----:B------:R-:W-:Y:S02]  /*0d30*/  LEA.HI R180, R0, R12, RZ, 0x5 ;  /* 0x0000000c00b47211 */ /* 0x000fe400078f28ff */
[----:B------:R-:W-:Y:S01]  /*0d40*/  SHF.R.S32.HI R4, RZ, 0x1f, R10 ;  /* 0x0000001fff047819 */ /* 0x000fe2000001140a */
[----:B------:R-:W-:Y:S01]  /*0d50*/  STL [R1+0x510], R10 ;  /* 0x0005100a01007387 */ /* 0x000fe20000100800 */
[----:B------:R-:W-:Y:S02]  /*0d60*/  LOP3.LUT R3, R3, 0x3fffffe, RZ, 0xc0, !PT ;  /* 0x03fffffe03037812 */ /* 0x000fe400078ec0ff */
[----:B------:R-:W-:-:S02]  /*0d70*/  LEA.HI R5, R4, R10, RZ, 0x2 ;  /* 0x0000000a04057211 */ /* 0x000fc400078f10ff */
[----:B------:R-:W-:Y:S01]  /*0d80*/  LEA.HI R4, R4, R10, RZ, 0x5 ;  /* 0x0000000a04047211 */ /* 0x000fe200078f28ff */
[----:B------:R-:W-:Y:S01]  /*0d90*/  IMAD.IADD R3, R13, 0x1, -R3 ;  /* 0x000000010d037824 */ /* 0x000fe200078e0a03 */
[--C-:B------:R-:W-:Y:S02]  /*0da0*/  SHF.R.S32.HI R6, RZ, 0x2, R5.reuse ;  /* 0x00000002ff067819 */ /* 0x100fe40000011405 */
[----:B------:R-:W-:Y:S02]  /*0db0*/  SHF.R.S32.HI R7, RZ, 0x1f, R5 ;  /* 0x0000001fff077819 */ /* 0x000fe40000011405 */
[----:B------:R-:W-:Y:S02]  /*0dc0*/  SHF.R.S32.HI R4, RZ, 0x5, R4 ;  /* 0x00000005ff047819 */ /* 0x000fe40000011404 */
[----:B------:R-:W-:Y:S02]  /*0dd0*/  LEA.HI R7, R7, R6, RZ, 0x3 ;  /* 0x0000000607077211 */ /* 0x000fe400078f18ff */
[----:B------:R-:W-:-:S02]  /*0de0*/  SHF.R.S32.HI R180, RZ, 0x5, R180 ;  /* 0x00000005ffb47819 */ /* 0x000fc400000114b4 */
[----:B------:R-:W-:Y:S02]  /*0df0*/  LOP3.LUT R7, R7, 0xfffffff8, RZ, 0xc0, !PT ;  /* 0xfffffff807077812 */ /* 0x000fe400078ec0ff */
[----:B------:R-:W-:-:S03]  /*0e00*/  LOP3.LUT R5, R5, 0x7ffffffc, RZ, 0xc0, !PT ;  /* 0x7ffffffc05057812 */ /* 0x000fc600078ec0ff */
[----:B------:R-:W-:Y:S01]  /*0e10*/  IMAD.IADD R7, R6, 0x1, -R7 ;  /* 0x0000000106077824 */ /* 0x000fe200078e0a07 */
[----:B------:R-:W-:Y:S01]  /*0e20*/  LOP3.LUT R6, R8, 0x3fffff0, RZ, 0xc0, !PT ;  /* 0x03fffff008067812 */ /* 0x000fe200078ec0ff */
[----:B------:R-:W-:Y:S01]  /*0e30*/  IMAD.IADD R5, R10, 0x1, -R5 ;  /* 0x000000010a057824 */ /* 0x000fe200078e0a05 */
[----:B------:R-:W-:Y:S01]  /*0e40*/  LEA.HI R8, R8, R11, RZ, 0x1 ;  /* 0x0000000b08087211 */ /* 0x000fe200078f08ff */
[----:B------:R-:W-:Y:S02]  /*0e50*/  IMAD R4, R4, 0x10, R7 ;  /* 0x0000001004047824 */ /* 0x000fe400078e0207 */
[----:B------:R-:W-:Y:S01]  /*0e60*/  IMAD.IADD R9, R12, 0x1, -R6 ;  /* 0x000000010c097824 */ /* 0x000fe200078e0a06 */
[----:B------:R-:W-:Y:S01]  /*0e70*/  LOP3.LUT R8, R8, 0x1ffffffe, RZ, 0xc0, !PT ;  /* 0x1ffffffe08087812 */ /* 0x000fe200078ec0ff */
[----:B------:R-:W-:Y:S01]  /*0e80*/  IMAD R196, R3, 0x40, R4 ;  /* 0x0000004003c47824 */ /* 0x000fe200078e0204 */
[-C--:B------:R-:W-:Y:S01]  /*0e90*/  LEA.HI R3, R0, R12.reuse, RZ, 0x2 ;  /* 0x0000000c00037211 */ /* 0x080fe200078f10ff */
[----:B------:R-:W-:Y:S01]  /*0ea0*/  IMAD R9, R180, 0x10, R9 ;  /* 0x00000010b4097824 */ /* 0x000fe200078e0209 */
[----:B------:R-:W-:Y:S01]  /*0eb0*/  LEA.HI R4, R0, R12, RZ, 0x3 ;  /* 0x0000000c00047211 */ /* 0x000fe200078f18ff */
[----:B------:R-:W-:Y:S01]  /*0ec0*/  IMAD.IADD R8, R11, 0x1, -R8 ;  /* 0x000000010b087824 */ /* 0x000fe200078e0a08 */
[--C-:B------:R-:W-:Y:S01]  /*0ed0*/  SHF.R.S32.HI R22, RZ, 0x2, R3.reuse ;  /* 0x00000002ff167819 */ /* 0x100fe20000011403 */
[----:B------:R-:W-:Y:S01]  /*0ee0*/  IMAD.SHL.U32 R197, R5, 0x2, RZ ;  /* 0x0000000205c57824 */ /* 0x000fe200078e00ff */
[----:B------:R-:W-:Y:S01]  /*0ef0*/  LOP3.LUT R0, R3, 0xfffffffc, RZ, 0xc0, !PT ;  /* 0xfffffffc03007812 */ /* 0x000fe200078ec0ff */
[----:B------:R-:W-:Y:S01]  /*0f00*/  IMAD R8, R9, 0x8, R8 ;  /* 0x0000000809087824 */ /* 0x000fe200078e0208 */
[----:B------:R-:W-:Y:S01]  /*0f10*/  SHF.R.S32.HI R3, RZ, 0x1f, R3 ;  /* 0x0000001fff037819 */ /* 0x000fe20000011403 */
[----:B------:R-:W-:Y:S01]  /*0f20*/  VIADD R156, R22, 0x40 ;  /* 0x00000040169c7836 */ /* 0x000fe20000000000 */
[----:B------:R-:W-:Y:S01]  /*0f30*/  LOP3.LUT R6, R4, 0xfffffff8, RZ, 0xc0, !PT ;  /* 0xfffffff804067812 */ /* 0x000fe200078ec0ff */
[----:B------:R-:W-:Y:S01]  /*0f40*/  IMAD.IADD R9, R12, 0x1, -R0 ;  /* 0x000000010c097824 */ /* 0x000fe200078e0a00 */
[----:B------:R-:W-:Y:S01]  /*0f50*/  LEA.HI R3, R3, R22, RZ, 0x3 ;  /* 0x0000001603037211 */ /* 0x000fe200078f18ff */
[----:B------:R-:W-:Y:S01]  /*0f60*/  IMAD.SHL.U32 R190, R156, 0x40, RZ ;  /* 0x000000409cbe7824 */ /* 0x000fe200078e00ff */
[----:B------:R-:W-:Y:S01]  /*0f70*/  SHF.R.S32.HI R7, RZ, 0x1f, R156 ;  /* 0x0000001fff077819 */ /* 0x000fe2000001149c */
[----:B------:R-:W-:Y:S01]  /*0f80*/  IMAD.SHL.U32 R152, R9, 0x8, RZ ;  /* 0x0000000809987824 */ /* 0x000fe200078e00ff */
[----:B------:R-:W-:Y:S01]  /*0f90*/  LOP3.LUT R3, R3, 0xfffffff8, RZ, 0xc0, !PT ;  /* 0xfffffff803037812 */ /* 0x000fe200078ec0ff */
[----:B------:R-:W-:Y:S01]  /*0fa0*/  VIADD R5, R197, 0x10 ;  /* 0x00000010c5057836 */ /* 0x000fe20000000000 */
[----:B------:R-:W-:Y:S01]  /*0fb0*/  LEA.HI R0, R9, R9, RZ, 0x1 ;  /* 0x0000000909007211 */ /* 0x000fe200078f08ff */
[----:B------:R-:W-:Y:S01]  /*0fc0*/  VIADD R237, R197, 0x18 ;  /* 0x00000018c5ed7836 */ /* 0x000fe20000000000 */
[----:B------:R-:W-:Y:S01]  /*0fd0*/  LEA.HI R7, R7, R156, RZ, 0x3 ;  /* 0x0000009c07077211 */ /* 0x000fe200078f18ff */
[----:B------:R-:W-:Y:S01]  /*0fe0*/  IMAD.IADD R3, R22, 0x1, -R3 ;  /* 0x0000000116037824 */ /* 0x000fe200078e0a03 */
[----:B------:R-:W-:Y:S01]  /*0ff0*/  LOP3.LUT R0, R0, 0x1ffffffe, RZ, 0xc0, !PT ;  /* 0x1ffffffe00007812 */ /* 0x000fe200078ec0ff */
[----:B------:R-:W-:Y:S01]  /*1000*/  STL [R1+0x464], R5 ;  /* 0x0004640501007387 */ /* 0x000fe20000100800 */
[----:B------:R-:W-:Y:S01]  /*1010*/  LOP3.LUT R190, R190, 0x1c0, RZ, 0xc0, !PT ;  /* 0x000001c0bebe7812 */ /* 0x000fe200078ec0ff */
[----:B------:R-:W-:Y:S01]  /*1020*/  IMAD.SHL.U32 R7, R7, 0x40, RZ ;  /* 0x0000004007077824 */ /* 0x000fe200078e00ff */
[----:B------:R-:W-:Y:S01]  /*1030*/  SHF.R.S32.HI R4, RZ, 0x3, R4 ;  /* 0x00000003ff047819 */ /* 0x000fe20000011404 */
[----:B------:R0:W-:Y:S01]  /*1040*/  STL [R1+0x474], R3 ;  /* 0x0004740301007387 */ /* 0x0001e20000100800 */
[----:B------:R-:W-:Y:S01]  /*1050*/  SHF.R.U32.HI R191, RZ, 0x3, R190 ;  /* 0x00000003ffbf7819 */ /* 0x000fe200000116be */
[----:B------:R-:W-:Y:S01]  /*1060*/  VIADD R234, R197, 0x30 ;  /* 0x00000030c5ea7836 */ /* 0x000fe20000000000 */
[----:B------:R-:W-:Y:S01]  /*1070*/  LOP3.LUT R192, R7, 0xfffffe00, RZ, 0xc0, !PT ;  /* 0xfffffe0007c07812 */ /* 0x000fe200078ec0ff */
[----:B------:R1:W-:Y:S01]  /*1080*/  STL [R1+0x478], R4 ;  /* 0x0004780401007387 */ /* 0x0003e20000100800 */
[C---:B------:R-:W-:Y:S01]  /*1090*/  VIADD R236, R197.reuse, 0x20 ;  /* 0x00000020c5ec7836 */ /* 0x040fe20000000000 */
[----:B------:R-:W-:Y:S01]  /*10a0*/  SHF.R.S32.HI R157, RZ, 0x1f, R22 ;  /* 0x0000001fff9d7819 */ /* 0x000fe20000011416 */
[C---:B------:R-:W-:Y:S01]  /*10b0*/  VIADD R235, R197.reuse, 0x28 ;  /* 0x00000028c5eb7836 */ /* 0x040fe20000000000 */
[----:B------:R-:W-:Y:S01]  /*10c0*/  STL [R1+0x480], R9 ;  /* 0x0004800901007387 */ /* 0x000fe20000100800 */
[----:B------:R-:W-:Y:S01]  /*10d0*/  VIADD R231, R197, 0x48 ;  /* 0x00000048c5e77836 */ /* 0x000fe20000000000 */
[----:B------:R-:W-:Y:S01]  /*10e0*/  SHF.R.S32.HI R153, RZ, 0x1f, R152 ;  /* 0x0000001fff997819 */ /* 0x000fe20000011498 */
[----:B0-----:R-:W-:Y:S01]  /*10f0*/  IMAD.IADD R3, R9, 0x1, -R0 ;  /* 0x0000000109037824 */ /* 0x001fe200078e0a00 */
[----:B------:R-:W-:Y:S01]  /*1100*/  LOP3.LUT R0, R190, 0x38, R152, 0xf8, !PT ;  /* 0x00000038be007812 */ /* 0x000fe200078ef898 */
[----:B------:R-:W-:-:S02]  /*1110*/  VIADD R233, R197, 0x38 ;  /* 0x00000038c5e97836 */ /* 0x000fc40000000000 */
[----:B-1----:R-:W-:Y:S01]  /*1120*/  IMAD.IADD R4, R12, 0x1, -R6 ;  /* 0x000000010c047824 */ /* 0x002fe200078e0a06 */
[----:B------:R-:W-:Y:S01]  /*1130*/  LOP3.LUT R7, R192, R0, R191, 0xf6, !PT ;  /* 0x00000000c0077212 */ /* 0x000fe200078ef6bf */
[C---:B------:R-:W-:Y:S02]  /*1140*/  VIADD R6, R197.reuse, 0x8 ;  /* 0x00000008c5067836 */ /* 0x040fe40000000000 */
[----:B------:R-:W-:Y:S01]  /*1150*/  VIADD R232, R197, 0x40 ;  /* 0x00000040c5e87836 */ /* 0x000fe20000000000 */
[----:B------:R-:W-:Y:S01]  /*1160*/  STL [R1+0x488], R4 ;  /* 0x0004880401007387 */ /* 0x000fe20000100800 */
[----:B------:R-:W-:Y:S01]  /*1170*/  IMAD R0, R7, 0x2, R2 ;  /* 0x0000000207007824 */ /* 0x000fe200078e0202 */
[----:B------:R-:W-:Y:S01]  /*1180*/  SHF.R.S32.HI R7, RZ, 0x1f, R6 ;  /* 0x0000001fff077819 */ /* 0x000fe20000011406 */
[C---:B------:R-:W-:Y:S01]  /*1190*/  VIADD R228, R197.reuse, 0x60 ;  /* 0x00000060c5e47836 */ /* 0x040fe20000000000 */
[----:B------:R0:W-:Y:S01]  /*11a0*/  STL [R1+0x468], R6 ;  /* 0x0004680601007387 */ /* 0x0001e20000100800 */
[----:B------:R-:W-:-:S02]  /*11b0*/  VIADD R230, R197, 0x50 ;  /* 0x00000050c5e67836 */ /* 0x000fc40000000000 */
[C---:B------:R-:W-:Y:S01]  /*11c0*/  VIADD R229, R197.reuse, 0x58 ;  /* 0x00000058c5e57836 */ /* 0x040fe20000000000 */
[----:B------:R1:W-:Y:S01]  /*11d0*/  STL [R1+0x508], R7 ;  /* 0x0005080701007387 */ /* 0x0003e20000100800 */
[C---:B------:R-:W-:Y:S02]  /*11e0*/  VIADD R225, R197.reuse, 0x78 ;  /* 0x00000078c5e17836 */ /* 0x040fe40000000000 */
[C---:B------:R-:W-:Y:S01]  /*11f0*/  VIADD R227, R197.reuse, 0x68 ;  /* 0x00000068c5e37836 */ /* 0x040fe20000000000 */
[----:B------:R-:W-:Y:S01]  /*1200*/  STL [R1+0x50c], R0 ;  /* 0x00050c0001007387 */ /* 0x000fe20000100800 */
[C---:B------:R-:W-:Y:S01]  /*1210*/  VIADD R226, R197.reuse, 0x70 ;  /* 0x00000070c5e27836 */ /* 0x040fe20000000000 */
[----:B0-----:R-:W-:Y:S01]  /*1220*/  SHF.R.S32.HI R6, RZ, 0x1f, R5 ;  /* 0x0000001fff067819 */ /* 0x001fe20000011405 */
[C---:B------:R-:W-:Y:S01]  /*1230*/  VIADD R222, R197.reuse, 0x90 ;  /* 0x00000090c5de7836 */ /* 0x040fe20000000000 */
[----:B------:R-:W-:Y:S01]  /*1240*/  SHF.R.S32.HI R5, RZ, 0x1f, R237 ;  /* 0x0000001fff057819 */ /* 0x000fe200000114ed */
[C---:B------:R-:W-:Y:S01]  /*1250*/  VIADD R224, R197.reuse, 0x80 ;  /* 0x00000080c5e07836 */ /* 0x040fe20000000000 */
[----:B-1----:R-:W-:Y:S01]  /*1260*/  SHF.R.S32.HI R7, RZ, 0x1f, R236 ;  /* 0x0000001fff077819 */ /* 0x002fe200000114ec */
[----:B------:R0:W-:Y:S01]  /*1270*/  STL [R1+0x504], R6 ;  /* 0x0005040601007387 */ /* 0x0001e20000100800 */
[----:B------:R-:W-:-:S02]  /*1280*/  VIADD R223, R197, 0x88 ;  /* 0x00000088c5df7836 */ /* 0x000fc40000000000 */
[----:B------:R-:W-:Y:S01]  /*1290*/  IMAD.SHL.U32 R154, R9, 0x4, RZ ;  /* 0x00000004099a7824 */ /* 0x000fe200078e00ff */
[----:B------:R1:W-:Y:S01]  /*12a0*/  STL [R1+0x500], R5 ;  /* 0x0005000501007387 */ /* 0x0003e20000100800 */
[C---:B------:R-:W-:Y:S02]  /*12b0*/  VIADD R214, R197.reuse, 0xa8 ;  /* 0x000000a8c5d67836 */ /* 0x040fe40000000000 */
[----:B------:R-:W-:Y:S01]  /*12c0*/  VIADD R159, R154, 0x10 ;  /* 0x000000109a9f7836 */ /* 0x000fe20000000000 */
[----:B------:R2:W-:Y:S01]  /*12d0*/  STL [R1+0x4fc], R7 ;  /* 0x0004fc0701007387 */ /* 0x0005e20000100800 */
[C---:B------:R-:W-:Y:S01]  /*12e0*/  VIADD R221, R197.reuse, 0x98 ;  /* 0x00000098c5dd7836 */ /* 0x040fe20000000000 */
[----:B0-----:R-:W-:Y:S01]  /*12f0*/  SHF.R.S32.HI R6, RZ, 0x1f, R235 ;  /* 0x0000001fff067819 */ /* 0x001fe200000114eb */
[C---:B------:R-:W-:Y:S02]  /*1300*/  VIADD R215, R197.reuse, 0xa0 ;  /* 0x000000a0c5d77836 */ /* 0x040fe40000000000 */
[----:B------:R-:W-:Y:S01]  /*1310*/  IMAD.SHL.U32 R181, R4, 0x8, RZ ;  /* 0x0000000804b57824 */ /* 0x000fe200078e00ff */
[----:B-1----:R-:W-:Y:S01]  /*1320*/  SHF.R.S32.HI R5, RZ, 0x1f, R234 ;  /* 0x0000001fff057819 */ /* 0x002fe200000114ea */
[----:B------:R0:W-:Y:S01]  /*1330*/  STL [R1+0x4f8], R6 ;  /* 0x0004f80601007387 */ /* 0x0001e20000100800 */
[----:B------:R-:W-:Y:S01]  /*1340*/  SHF.R.S32.HI R4, RZ, 0x1f, R159 ;  /* 0x0000001fff047819 */ /* 0x000fe2000001149f */
[C---:B------:R-:W-:Y:S01]  /*1350*/  VIADD R211, R197.reuse, 0xc0 ;  /* 0x000000c0c5d37836 */ /* 0x040fe20000000000 */
[----:B--2---:R-:W-:Y:S01]  /*1360*/  SHF.R.S32.HI R7, RZ, 0x1f, R233 ;  /* 0x0000001fff077819 */ /* 0x004fe200000114e9 */
[----:B------:R1:W-:Y:S01]  /*1370*/  STL [R1+0x4f4], R5 ;  /* 0x0004f40501007387 */ /* 0x0003e20000100800 */
[C---:B------:R-:W-:Y:S01]  /*1380*/  VIADD R213, R197.reuse, 0xb0 ;  /* 0x000000b0c5d57836 */ /* 0x040fe20000000000 */
[----:B------:R-:W-:Y:S01]  /*1390*/  SHF.R.S32.HI R202, RZ, 0x1f, R181 ;  /* 0x0000001fffca7819 */ /* 0x000fe200000114b5 */
[C---:B------:R-:W-:Y:S01]  /*13a0*/  VIADD R212, R197.reuse, 0xb8 ;  /* 0x000000b8c5d47836 */ /* 0x040fe20000000000 */
[----:B------:R2:W-:Y:S01]  /*13b0*/  STL [R1+0x4f0], R7 ;  /* 0x0004f00701007387 */ /* 0x0005e20000100800 */
[C---:B------:R-:W-:Y:S01]  /*13c0*/  VIADD R208, R197.reuse, 0xd8 ;  /* 0x000000d8c5d07836 */ /* 0x040fe20000000000 */
[----:B0-----:R-:W-:Y:S01]  /*13d0*/  SHF.R.S32.HI R6, RZ, 0x1f, R232 ;  /* 0x0000001fff067819 */ /* 0x001fe200000114e8 */
[C---:B------:R-:W-:Y:S01]  /*13e0*/  VIADD R210, R197.reuse, 0xc8 ;  /* 0x000000c8c5d27836 */ /* 0x040fe20000000000 */
[----:B------:R0:W-:Y:S01]  /*13f0*/  STL [R1+0x484], R4 ;  /* 0x0004840401007387 */ /* 0x0001e20000100800 */
[C---:B------:R-:W-:Y:S01]  /*1400*/  VIADD R209, R197.reuse, 0xd0 ;  /* 0x000000d0c5d17836 */ /* 0x040fe20000000000 */
[----:B-1----:R-:W-:Y:S01]  /*1410*/  SHF.R.S32.HI R5, RZ, 0x1f, R231 ;  /* 0x0000001fff057819 */ /* 0x002fe200000114e7 */
[C---:B------:R-:W-:Y:S01]  /*1420*/  VIADD R0, R197.reuse, 0xf8 ;  /* 0x000000f8c5007836 */ /* 0x040fe20000000000 */
[----:B------:R1:W-:Y:S01]  /*1430*/  STL [R1+0x4ec], R6 ;  /* 0x0004ec0601007387 */ /* 0x0003e20000100800 */
[C---:B------:R-:W-:Y:S01]  /*1440*/  VIADD R207, R197.reuse, 0xe0 ;  /* 0x000000e0c5cf7836 */ /* 0x040fe20000000000 */
[----:B--2---:R-:W-:Y:S01]  /*1450*/  SHF.R.S32.HI R7, RZ, 0x1f, R230 ;  /* 0x0000001fff077819 */ /* 0x004fe200000114e6 */
[----:B------:R-:W-:Y:S01]  /*1460*/  VIADD R206, R197, 0xe8 ;  /* 0x000000e8c5ce7836 */ /* 0x000fe20000000000 */
[----:B------:R2:W-:Y:S01]  /*1470*/  STL [R1+0x4e8], R5 ;  /* 0x0004e80501007387 */ /* 0x0005e20000100800 */
[----:B------:R-:W-:-:S02]  /*1480*/  VIADD R183, R181, 0x40 ;  /* 0x00000040b5b77836 */ /* 0x000fc40000000000 */
[----:B0-----:R-:W-:Y:S01]  /*1490*/  IMAD.SHL.U32 R4, R8, 0x8, RZ ;  /* 0x0000000808047824 */ /* 0x001fe200078e00ff */
[----:B------:R0:W-:Y:S01]  /*14a0*/  STL [R1+0x4e4], R7 ;  /* 0x0004e40701007387 */ /* 0x0001e20000100800 */
[C---:B------:R-:W-:Y:S01]  /*14b0*/  VIADD R182, R181.reuse, 0x80 ;  /* 0x00000080b5b67836 */ /* 0x040fe20000000000 */
[----:B-1----:R-:W-:Y:S01]  /*14c0*/  SHF.R.S32.HI R6, RZ, 0x1f, R229 ;  /* 0x0000001fff067819 */ /* 0x002fe200000114e5 */
[----:B------:R-:W-:Y:S01]  /*14d0*/  VIADD R188, R181, 0xc0 ;  /* 0x000000c0b5bc7836 */ /* 0x000fe20000000000 */
[----:B------:R1:W-:Y:S01]  /*14e0*/  STL [R1+0x51c], R4 ;  /* 0x00051c0401007387 */ /* 0x0003e20000100800 */
[----:B------:R-:W-:Y:S02]  /*14f0*/  SHF.R.S32.HI R201, RZ, 0x1f, R183 ;  /* 0x0000001fffc97819 */ /* 0x000fe400000114b7 */
[----:B--2---:R-:W-:Y:S01]  /*1500*/  SHF.R.S32.HI R5, RZ, 0x1f, R228 ;  /* 0x0000001fff057819 */ /* 0x004fe200000114e4 */
[----:B------:R2:W-:Y:S01]  /*1510*/  STL [R1+0x4e0], R6 ;  /* 0x0004e00601007387 */ /* 0x0005e20000100800 */
[----:B------:R-:W-:-:S02]  /*1520*/  SHF.R.S32.HI R200, RZ, 0x1f, R182 ;  /* 0x0000001fffc87819 */ /* 0x000fc400000114b6 */
[----:B0-----:R-:W-:Y:S01]  /*1530*/  SHF.R.S32.HI R7, RZ, 0x1f, R227 ;  /* 0x0000001fff077819 */ /* 0x001fe200000114e3 */
[----:B------:R0:W-:Y:S01]  /*1540*/  STL [R1+0x4dc], R5 ;  /* 0x0004dc0501007387 */ /* 0x0001e20000100800 */
[----:B------:R-:W-:Y:S01]  /*1550*/  SHF.R.S32.HI R199, RZ, 0x1f, R188 ;  /* 0x0000001fffc77819 */ /* 0x000fe200000114bc */
[----:B-1----:R-:W-:Y:S02]  /*1560*/  VIADD R4, R197, 0xf0 ;  /* 0x000000f0c5047836 */ /* 0x002fe40000000000 */
[----:B------:R1:W-:Y:S01]  /*1570*/  STL [R1+0x4d8], R7 ;  /* 0x0004d80701007387 */ /* 0x0003e20000100800 */
[----:B--2---:R-:W-:-:S03]  /*1580*/  SHF.R.S32.HI R6, RZ, 0x1f, R226 ;  /* 0x0000001fff067819 */ /* 0x004fc600000114e2 */
[----:B------:R-:W-:Y:S01]  /*1590*/  STL [R1+0x470], R4 ;  /* 0x0004700401007387 */ /* 0x000fe20000100800 */
[----:B0-----:R-:W-:-:S03]  /*15a0*/  SHF.R.S32.HI R5, RZ, 0x1f, R225 ;  /* 0x0000001fff057819 */ /* 0x001fc600000114e1 */
[----:B------:R0:W-:Y:S01]  /*15b0*/  STL [R1+0x4d4], R6 ;  /* 0x0004d40601007387 */ /* 0x0001e20000100800 */
[----:B-1----:R-:W-:-:S03]  /*15c0*/  SHF.R.S32.HI R7, RZ, 0x1f, R224 ;  /* 0x0000001fff077819 */ /* 0x002fc600000114e0 */
[----:B------:R1:W-:Y:S04]  /*15d0*/  STL [R1+0x4d0], R5 ;  /* 0x0004d00501007387 */ /* 0x0003e80000100800 */
[----:B------:R2:W-:Y:S01]  /*15e0*/  STL [R1+0x4cc], R7 ;  /* 0x0004cc0701007387 */ /* 0x0005e20000100800 */
[----:B0-----:R-:W-:-:S03]  /*15f0*/  SHF.R.S32.HI R6, RZ, 0x1f, R223 ;  /* 0x0000001fff067819 */ /* 0x001fc600000114df */
[----:B------:R-:W-:Y:S01]  /*1600*/  STL [R1+0x46c], R0 ;  /* 0x00046c0001007387 */ /* 0x000fe20000100800 */
[----:B-1----:R-:W-:-:S03]  /*1610*/  SHF.R.S32.HI R5, RZ, 0x1f, R222 ;  /* 0x0000001fff057819 */ /* 0x002fc600000114de */
[----:B------:R0:W-:Y:S01]  /*1620*/  STL [R1+0x4c8], R6 ;  /* 0x0004c80601007387 */ /* 0x0001e20000100800 */
[----:B--2---:R-:W-:-:S03]  /*1630*/  SHF.R.S32.HI R7, RZ, 0x1f, R221 ;  /* 0x0000001fff077819 */ /* 0x004fc600000114dd */
[----:B------:R1:W-:Y:S04]  /*1640*/  STL [R1+0x4c4], R5 ;  /* 0x0004c40501007387 */ /* 0x0003e80000100800 */
[----:B------:R2:W-:Y:S01]  /*1650*/  STL [R1+0x4c0], R7 ;  /* 0x0004c00701007387 */ /* 0x0005e20000100800 */
[----:B0-----:R-:W-:Y:S02]  /*1660*/  SHF.R.S32.HI R6, RZ, 0x1f, R215 ;  /* 0x0000001fff067819 */ /* 0x001fe400000114d7 */
        /* <DEDUP_REMOVED lines=20> */
[----:B------:R-:W-:Y:S01]  /*17b0*/  SHF.R.S32.HI R4, RZ, 0x1f, R0 ;  /* 0x0000001fff047819 */ /* 0x000fe20000011400 */
[----:B------:R-:W-:Y:S02]  /*17c0*/  IMAD R0, R3, 0x8, R196 ;  /* 0x0000000803007824 */ /* 0x000fe400078e02c4 */
[----:B------:R2:W-:Y:S04]  /*17d0*/  STL [R1+0x494], R5 ;  /* 0x0004940501007387 */ /* 0x0005e80000100800 */
[----:B------:R2:W-:Y:S04]  /*17e0*/  STL [R1+0x518], R0 ;  /* 0x0005180001007387 */ /* 0x0005e80000100800 */
[----:B------:R2:W-:Y:S02]  /*17f0*/  STL [R1+0x490], R4 ;  /* 0x0004900401007387 */ /* 0x0005e40000100800 */
.L_x_12692:
[----:B------:R-:W-:Y:S05]  /*1800*/  YIELD ;  /* 0x0000000000007946 */ /* 0x000fea0003800000 */
[----:B------:R-:W-:Y:S01]  /*1810*/  ULDC.64 UR4, c[0x0][0xb20] ;  /* 0x0002c80000047ab9 */ /* 0x000fe20000000a00 */
[----:B0-2---:R-:W0:Y:S01]  /*1820*/  LDC.64 R4, c[0x0][0xb00] ;  /* 0x0002c000ff047b82 */ /* 0x005e220000000a00 */
[----:B------:R-:W-:Y:S01]  /*1830*/  ISETP.NE.U32.AND P1, PT, RZ, UR4, PT ;  /* 0x00000004ff007c0c */ /* 0x000fe2000bf25070 */
[----:B------:R-:W-:Y:S02]  /*1840*/  IMAD.MOV.U32 R10, RZ, RZ, RZ ;  /* 0x000000ffff0a7224 */ /* 0x000fe400078e00ff */
[----:B----4-:R-:W-:Y:S01]  /*1850*/  IMAD.MOV.U32 R16, RZ, RZ, RZ ;  /* 0x000000ffff107224 */ /* 0x010fe200078e00ff */
[----:B------:R-:W-:Y:S01]  /*1860*/  ISETP.NE.AND.EX P1, PT, RZ, UR5, PT, P1 ;  /* 0x00000005ff007c0c */ /* 0x000fe2000bf25310 */
[----:B------:R-:W-:-:S02]  /*1870*/  ULDC.64 UR4, c[0x0][0xb10] ;  /* 0x0002c40000047ab9 */ /* 0x000fc40000000a00 */
        /* <DEDUP_REMOVED lines=25> */
[----:B--23--:R-:W-:Y:S06]  /*1a10*/  @P2 BRA `(.L_x_12459) ;  /* 0x0000000000242947 */ /* 0x00cfec0003800000 */
        /* <DEDUP_REMOVED lines=9> */
.L_x_12459:
        /* <DEDUP_REMOVED lines=14> */
.L_x_12460:
[----:B------:R-:W-:Y:S05]  /*1b90*/  @!P0 BRA `(.L_x_12461) ;  /* 0x00000000000c8947 */ /* 0x000fea0003800000 */
[----:B------:R-:W2:Y:S04]  /*1ba0*/  LDG.E R0, desc[UR42][R4.64] ;  /* 0x0000002a04007981 */ /* 0x000ea8000c1e1900 */
[----:B------:R-:W2:Y:S02]  /*1bb0*/  LDG.E R17, desc[UR42][R4.64+0x4] ;  /* 0x0000042a04117981 */ /* 0x000ea4000c1e1900 */
[----:B--2---:R-:W-:-:S07]  /*1bc0*/  IMAD.IADD R17, R17, 0x1, -R0 ;  /* 0x0000000111117824 */ /* 0x004fce00078e0a00 */
.L_x_12461:
        /* <DEDUP_REMOVED lines=27> */
[----:B------:R-:W-:Y:S01]  /*1d80*/  VIADD R0, R29, 0x5f ;  /* 0x0000005f1d007836 */ /* 0x000fe20000000000 */
[----:B----4-:R-:W-:-:S03]  /*1d90*/  @P1 SHF.R.U32.HI R3, RZ, R11, R6 ;  /* 0x0000000bff031219 */ /* 0x010fc60000011606 */
        /* <DEDUP_REMOVED lines=17> */
.L_x_12464:
[----:B------:R-:W-:-:S13]  /*1eb0*/  ISETP.NE.AND P0, PT, R5, 0x1, PT ;  /* 0x000000010500780c */ /* 0x000fda0003f05270 */
[----:B------:R-:W0:Y:S02]  /*1ec0*/  @P0 LDC.64 R6, c[0x0][0xae0] ;  /* 0x0002b800ff060b82 */ /* 0x000e240000000a00 */
[----:B0-----:R-:W-:-:S05]  /*1ed0*/  @P0 IMAD.HI.U32 R6, R0, R6, RZ ;  /* 0x0000000600060227 */ /* 0x001fca00078e00ff */
[----:B------:R-:W-:-:S07]  /*1ee0*/  @P0 SHF.R.U32.HI R0, RZ, R7, R6 ;  /* 0x00000007ff000219 */ /* 0x000fce0000011606 */
.L_x_12465:
[----:B------:R-:W-:Y:S05]  /*1ef0*/  BSYNC B0 ;  /* 0x0000000000007941 */ /* 0x000fea0003800000 */
.L_x_12463:
[----:B------:R-:W-:-:S05]  /*1f00*/  IMAD R3, R0, R5, R5 ;  /* 0x0000000500037224 */ /* 0x000fca00078e0205 */
[----:B------:R-:W-:-:S07]  /*1f10*/  VIMNMX R4, R4, R3, PT ;  /* 0x0000000304047248 */ /* 0x000fce0003fe0100 */
.L_x_12462:
        /* <DEDUP_REMOVED lines=25> */
.L_x_12468:
[----:B------:R-:W-:-:S13]  /*20b0*/  ISETP.NE.AND P0, PT, R5, 0x1, PT ;  /* 0x000000010500780c */ /* 0x000fda0003f05270 */
[----:B------:R-:W0:Y:S02]  /*20c0*/  @P0 LDC.64 R6, c[0x0][0xae0] ;  /* 0x0002b800ff060b82 */ /* 0x000e240000000a00 */
[----:B0-----:R-:W-:-:S05]  /*20d0*/  @P0 IMAD.HI.U32 R6, R0, R6, RZ ;  /* 0x0000000600060227 */ /* 0x001fca00078e00ff */
[----:B------:R-:W-:-:S07]  /*20e0*/  @P0 SHF.R.U32.HI R0, RZ, R7, R6 ;  /* 0x00000007ff000219 */ /* 0x000fce0000011606 */
.L_x_12469:
[----:B------:R-:W-:Y:S05]  /*20f0*/  BSYNC B0 ;  /* 0x0000000000007941 */ /* 0x000fea0003800000 */
.L_x_12467:
[----:B------:R-:W-:-:S05]  /*2100*/  IMAD R0, R0, R5, RZ ;  /* 0x0000000500007224 */ /* 0x000fca00078e02ff */
[----:B------:R-:W-:-:S07]  /*2110*/  VIMNMX R3, R3, R0, !PT ;  /* 0x0000000003037248 */ /* 0x000fce0007fe0100 */
.L_x_12466:
        /* <DEDUP_REMOVED lines=41> */
.L_x_12471:
[----:B------:R-:W-:Y:S05]  /*23b0*/  BSYNC B0 ;  /* 0x0000000000007941 */ /* 0x000fea0003800000 */
.L_x_12470:
        /* <DEDUP_REMOVED lines=37> */
.L_x_12474:
[----:B------:R-:W-:Y:S05]  /*2610*/  BSYNC B6 ;  /* 0x0000000000067941 */ /* 0x000fea0003800000 */
.L_x_12473:
        /* <DEDUP_REMOVED lines=20> */
.L_x_12476:
[----:B------:R-:W-:Y:S05]  /*2760*/  BSYNC B6 ;  /* 0x0000000000067941 */ /* 0x000fea0003800000 */
.L_x_12475:
[----:B------:R-:W-:Y:S01]  /*2770*/  ULDC.64 UR4, c[0x0][0xaf0] ;  /* 0x0002bc0000047ab9 */ /* 0x000fe20000000a00 */
[----:B------:R-:W2:Y:S01]  /*2780*/  LDL R12, [R1+0x474] ;  /* 0x00047400010c7983 */ /* 0x000ea20000100800 */
[----:B------:R-:W-:Y:S01]  /*2790*/  ISETP.NE.U32.AND P0, PT, RZ, UR4, PT ;  /* 0x00000004ff007c0c */ /* 0x000fe2000bf05070 */
[----:B------:R-:W-:Y:S01]  /*27a0*/  IMAD.IADD R43, R16, 0x1, R17 ;  /* 0x00000001102b7824 */ /* 0x000fe200078e0211 */
[----:B------:R-:W-:Y:S01]  /*27b0*/  ULDC.64 UR8, c[0x0][0x408] ;  /* 0x0001020000087ab9 */ /* 0x000fe20000000a00 */
[----:B------:R-:W-:Y:S01]  /*27c0*/  SHF.R.S32.HI R155, RZ, 0x1f, R154 ;  /* 0x0000001fff9b7819 */ /* 0x000fe2000001149a */
[----:B------:R-:W-:Y:S01]  /*27d0*/  ULDC.64 UR10, c[0x0][0xb00] ;  /* 0x0002c000000a7ab9 */ /* 0x000fe20000000a00 */
[----:B------:R-:W-:Y:S01]  /*27e0*/  ISETP.NE.AND.EX P0, PT, RZ, UR5, PT, P0 ;  /* 0x00000005ff007c0c */ /* 0x000fe2000bf05300 */
[----:B------:R-:W0:Y:S01]  /*27f0*/  S2R R24, SR_TID.X ;  /* 0x0000000000187919 */ /* 0x000e220000002100 */
[----:B------:R-:W-:Y:S01]  /*2800*/  SHF.R.S32.HI R10, RZ, 0x1f, R43 ;  /* 0x0000001fff0a7819 */ /* 0x000fe2000001142b */
[----:B------:R-:W-:Y:S01]  /*2810*/  ULDC.64 UR4, c[0x0][0x300] ;  /* 0x0000c00000047ab9 */ /* 0x000fe20000000a00 */
[----:B------:R-:W-:-:S09]  /*2820*/  ULDC.64 UR6, c[0x0][0x3f8] ;  /* 0x0000fe0000067ab9 */ /* 0x000fd20000000a00 */
[----:B------:R-:W1:Y:S02]  /*2830*/  @P0 LDC.64 R4, c[0x0][0xaf0] ;  /* 0x0002bc00ff040b82 */ /* 0x000e640000000a00 */
[----:B-1----:R-:W-:-:S05]  /*2840*/  @P0 IMAD.WIDE R4, R91, 0x4, R4 ;  /* 0x000000045b040825 */ /* 0x002fca00078e0204 */
[----:B------:R1:W3:Y:S01]  /*2850*/  @P0 LDG.E R91, desc[UR42][R4.64] ;  /* 0x0000002a045b0981 */ /* 0x0002e2000c1e1900 */
[----:B------:R-:W-:Y:S01]  /*2860*/  IMAD R0, R10, UR4, RZ ;  /* 0x000000040a007c24 */ /* 0x000fe2000f8e02ff */
[----:B------:R-:W-:Y:S01]  /*2870*/  ISETP.NE.U32.AND P0, PT, RZ, UR10, PT ;  /* 0x0000000aff007c0c */ /* 0x000fe2000bf05070 */
[C---:B------:R-:W-:Y:S01]  /*2880*/  IMAD.WIDE.U32 R30, R43.reuse, UR4, RZ ;  /* 0x000000042b1e7c25 */ /* 0x040fe2000f8e00ff */
[----:B0-----:R-:W-:Y:S02]  /*2890*/  SHF.R.U32.HI R24, RZ, 0x7, R24 ;  /* 0x00000007ff187819 */ /* 0x001fe40000011618 */
[----:B------:R-:W-:Y:S01]  /*28a0*/  ISETP.NE.AND.EX P0, PT, RZ, UR11, PT, P0 ;  /* 0x0000000bff007c0c */ /* 0x000fe2000bf05300 */
[----:B------:R-:W-:Y:S01]  /*28b0*/  IMAD R3, R43, UR5, R0 ;  /* 0x000000052b037c24 */ /* 0x000fe2000f8e0200 */
[----:B------:R-:W-:Y:S01]  /*28c0*/  ULDC.64 UR4, c[0x0][0x308] ;  /* 0x0000c20000047ab9 */ /* 0x000fe20000000a00 */
[----:B------:R-:W-:Y:S01]  /*28d0*/  IMAD.WIDE.U32 R20, R22, UR8, R154 ;  /* 0x0000000816147c25 */ /* 0x000fe2000f8e009a */
[----:B------:R-:W-:-:S02]  /*28e0*/  ISETP.NE.AND P6, PT, R24, 0x1, PT ;  /* 0x000000011800780c */ /* 0x000fc40003fc5270 */
[----:B-----5:R-:W-:Y:S01]  /*28f0*/  SHF.R.S32.HI R0, RZ, 0x1f, R44 ;  /* 0x0000001fff007819 */ /* 0x020fe2000001142c */
[----:B------:R-:W-:Y:S02]  /*2900*/  IMAD.IADD R31, R31, 0x1, R3 ;  /* 0x000000011f1f7824 */ /* 0x000fe400078e0203 */
[C---:B------:R-:W-:Y:S02]  /*2910*/  IMAD R3, R157.reuse, UR8, RZ ;  /* 0x000000089d037c24 */ /* 0x040fe4000f8e02ff */
[----:B------:R-:W-:Y:S02]  /*2920*/  IMAD R7, R157, UR6, RZ ;  /* 0x000000069d077c24 */ /* 0x000fe4000f8e02ff */
[----:B------:R-:W-:Y:S02]  /*2930*/  IMAD R3, R22, UR9, R3 ;  /* 0x0000000916037c24 */ /* 0x000fe4000f8e0203 */
[----:B------:R-:W-:-:S04]  /*2940*/  IMAD.WIDE.U32 R30, R193, UR4, R30 ;  /* 0x00000004c11e7c25 */ /* 0x000fc8000f8e001e */
[----:B------:R-:W-:Y:S02]  /*2950*/  IMAD.IADD R21, R21, 0x1, R3 ;  /* 0x0000000115157824 */ /* 0x000fe400078e0203 */
[C---:B------:R-:W-:Y:S02]  /*2960*/  IMAD R7, R22.reuse, UR7, R7 ;  /* 0x0000000716077c24 */ /* 0x040fe4000f8e0207 */
[----:B------:R-:W-:-:S04]  /*2970*/  IMAD.WIDE.U32 R16, R22, UR6, R154 ;  /* 0x0000000616107c25 */ /* 0x000fc8000f8e009a */
[----:B------:R-:W-:Y:S01]  /*2980*/  IMAD R31, R193, UR5, R31 ;  /* 0x00000005c11f7c24 */ /* 0x000fe2000f8e021f */
[----:B------:R-:W-:Y:S01]  /*2990*/  ULDC.64 UR4, c[0x0][0x310] ;  /* 0x0000c40000047ab9 */ /* 0x000fe20000000a00 */
[----:B------:R-:W-:Y:S02]  /*29a0*/  IMAD.IADD R17, R17, 0x1, R7 ;  /* 0x0000000111117824 */ /* 0x000fe400078e0207 */
[C---:B-1----:R-:W-:Y:S02]  /*29b0*/  IMAD R5, R0.reuse, UR6, RZ ;  /* 0x0000000600057c24 */ /* 0x042fe4000f8e02ff */
[----:B------:R-:W-:Y:S02]  /*29c0*/  IMAD R7, R0, UR8, RZ ;  /* 0x0000000800077c24 */ /* 0x000fe4000f8e02ff */
[C---:B------:R-:W-:Y:S02]  /*29d0*/  IMAD R13, R44.reuse, UR7, R5 ;  /* 0x000000072c0d7c24 */ /* 0x040fe4000f8e0205 */
[----:B------:R-:W-:-:S04]  /*29e0*/  IMAD.WIDE.U32 R16, R44, UR6, R16 ;  /* 0x000000062c107c25 */ /* 0x000fc8000f8e0010 */
[C---:B------:R-:W-:Y:S02]  /*29f0*/  IMAD R61, R44.reuse, UR9, R7 ;  /* 0x000000092c3d7c24 */ /* 0x040fe4000f8e0207 */
[----:B------:R-:W-:Y:S01]  /*2a00*/  IMAD.WIDE.U32 R20, R44, UR8, R20 ;  /* 0x000000082c147c25 */ /* 0x000fe2000f8e0014 */
[----:B------:R-:W0:Y:S03]  /*2a10*/  LDC R7, c[0x0][0x3f4] ;  /* 0x0000fd00ff077b82 */ /* 0x000e260000000800 */
[C---:B------:R-:W-:Y:S02]  /*2a20*/  VIADD R4, R152.reuse, 0xc0 ;  /* 0x000000c098047836 */ /* 0x040fe40000000000 */
[C---:B------:R-:W-:Y:S02]  /*2a30*/  VIADD R51, R152.reuse, 0x40 ;  /* 0x0000004098337836 */ /* 0x040fe40000000000 */
[----:B------:R-:W-:-:S02]  /*2a40*/  VIADD R52, R152, 0x60 ;  /* 0x0000006098347836 */ /* 0x000fc40000000000 */
[C---:B------:R-:W-:Y:S02]  /*2a50*/  VIADD R53, R152.reuse, 0x80 ;  /* 0x0000008098357836 */ /* 0x040fe40000000000 */
[C---:B------:R-:W-:Y:S02]  /*2a60*/  VIADD R54, R152.reuse, 0xa0 ;  /* 0x000000a098367836 */ /* 0x040fe40000000000 */
[----:B------:R-:W-:Y:S02]  /*2a70*/  VIADD R9, R152, 0xe0 ;  /* 0x000000e098097836 */ /* 0x000fe40000000000 */
[----:B------:R-:W-:Y:S02]  /*2a80*/  IMAD.MOV.U32 R57, RZ, RZ, 0x20 ;  /* 0x00000020ff397424 */ /* 0x000fe400078e00ff */
[----:B------:R-:W-:Y:S02]  /*2a90*/  IMAD.IADD R60, R17, 0x1, R13 ;  /* 0x00000001113c7824 */ /* 0x000fe400078e020d */
[----:B------:R-:W-:Y:S01]  /*2aa0*/  IMAD.IADD R61, R21, 0x1, R61 ;  /* 0x00000001153d7824 */ /* 0x000fe200078e023d */
[----:B---3--:R-:W-:-:S02]  /*2ab0*/  SHF.R.S32.HI R3, RZ, 0x1f, R91 ;  /* 0x0000001fff037819 */ /* 0x008fc4000001145b */
[----:B------:R-:W-:Y:S02]  /*2ac0*/  SEL R91, R91, RZ, !P0 ;  /* 0x000000ff5b5b7207 */ /* 0x000fe40004000000 */
[----:B------:R-:W-:-:S05]  /*2ad0*/  SEL R8, R3, RZ, !P0 ;  /* 0x000000ff03087207 */ /* 0x000fca0004000000 */
[----:B------:R-:W-:Y:S02]  /*2ae0*/  IMAD R3, R8, UR4, RZ ;  /* 0x0000000408037c24 */ /* 0x000fe4000f8e02ff */
[----:B------:R-:W-:-:S04]  /*2af0*/  IMAD.WIDE.U32 R30, R91, UR4, R30 ;  /* 0x000000045b1e7c25 */ /* 0x000fc8000f8e001e */
[----:B------:R-:W-:Y:S02]  /*2b00*/  IMAD R11, R91, UR5, R3 ;  /* 0x000000055b0b7c24 */ /* 0x000fe4000f8e0203 */
[----:B------:R-:W-:Y:S01]  /*2b10*/  VIADD R3, R152, 0x20 ;  /* 0x0000002098037836 */ /* 0x000fe20000000000 */
[----:B------:R-:W-:Y:S05]  /*2b20*/  @!P6 WARPSYNC.ALL ;  /* 0x000000000000e948 */ /* 0x000fea0003800000 */
[----:B------:R-:W-:Y:S01]  /*2b30*/  ULDC UR4, c[0x0][0x320] ;  /* 0x0000c80000047ab9 */ /* 0x000fe20000000800 */
[----:B--2---:R-:W-:Y:S01]  /*2b40*/  IMAD.SHL.U32 R55, R12, 0x40, RZ ;  /* 0x000000400c377824 */ /* 0x004fe200078e00ff */
[----:B------:R-:W-:Y:S01]  /*2b50*/  @!P6 BAR.SYNC.DEFER_BLOCKING 0x9, 0x100 ;  /* 0x024400000000eb1d */ /* 0x000fe20000010000 */
[----:B------:R-:W-:-:S02]  /*2b60*/  ISETP.GE.AND P0, PT, R3, UR4, PT ;  /* 0x0000000403007c0c */ /* 0x000fc4000bf06270 */
[----:B------:R-:W-:Y:S02]  /*2b70*/  ISETP.GE.AND P1, PT, R152, UR4, PT ;  /* 0x0000000498007c0c */ /* 0x000fe4000bf26270 */
[----:B------:R-:W-:Y:S01]  /*2b80*/  SEL R5, RZ, 0xffffffff, P0 ;  /* 0xffffffffff057807 */ /* 0x000fe20000000000 */
[----:B------:R-:W-:Y:S01]  /*2b90*/  ULDC.64 UR6, c[0x0][0x330] ;  /* 0x0000cc0000067ab9 */ /* 0x000fe20000000a00 */
[----:B------:R-:W-:Y:S02]  /*2ba0*/  ISETP.GE.AND P0, PT, R4, UR4, PT ;  /* 0x0000000404007c0c */ /* 0x000fe4000bf06270 */
[----:B------:R-:W-:Y:S01]  /*2bb0*/  SEL R4, RZ, 0x1, P1 ;  /* 0x00000001ff047807 */ /* 0x000fe20000800000 */
[----:B------:R-:W-:Y:S01]  /*2bc0*/  IMAD.SHL.U32 R5, R5, 0x2, RZ ;  /* 0x0000000205057824 */ /* 0x000fe200078e00ff */
[----:B------:R-:W-:Y:S02]  /*2bd0*/  ISETP.GE.AND P1, PT, R51, UR4, PT ;  /* 0x0000000433007c0c */ /* 0x000fe4000bf26270 */
[----:B------:R-:W-:-:S02]  /*2be0*/  ISETP.GE.AND P2, PT, R52, UR4, PT ;  /* 0x0000000434007c0c */ /* 0x000fc4000bf46270 */
[----:B------:R-:W-:Y:S02]  /*2bf0*/  LOP3.LUT R4, R5, 0x2, R4, 0xe2, !PT ;  /* 0x0000000205047812 */ /* 0x000fe400078ee204 */
[----:B------:R-:W-:Y:S02]  /*2c00*/  SEL R5, RZ, 0x4, P1 ;  /* 0x00000004ff057807 */ /* 0x000fe40000800000 */
[----:B------:R-:W-:Y:S02]  /*2c10*/  SEL R6, RZ, 0x8, P2 ;  /* 0x00000008ff067807 */ /* 0x000fe40001000000 */
[----:B------:R-:W-:Y:S02]  /*2c20*/  ISETP.GE.AND P1, PT, R53, UR4, PT ;  /* 0x0000000435007c0c */ /* 0x000fe4000bf26270 */
[----:B------:R-:W-:Y:S02]  /*2c30*/  ISETP.GE.AND P2, PT, R54, UR4, PT ;  /* 0x0000000436007c0c */ /* 0x000fe4000bf46270 */
[----:B------:R-:W-:-:S02]  /*2c40*/  LOP3.LUT R4, R6, R4, R5, 0xfe, !PT ;  /* 0x0000000406047212 */ /* 0x000fc400078efe05 */
[----:B------:R-:W-:Y:S02]  /*2c50*/  SEL R5, RZ, 0x10, P1 ;  /* 0x00000010ff057807 */ /* 0x000fe40000800000 */
[----:B------:R-:W-:-:S04]  /*2c60*/  SEL R6, RZ, 0x20, P2 ;  /* 0x00000020ff067807 */ /* 0x000fc80001000000 */
[----:B------:R-:W-:Y:S02]  /*2c70*/  LOP3.LUT R5, R6, R4, R5, 0xfe, !PT ;  /* 0x0000000406057212 */ /* 0x000fe400078efe05 */
[----:B------:R-:W-:Y:S02]  /*2c80*/  SEL R4, RZ, 0x40, P0 ;  /* 0x00000040ff047807 */ /* 0x000fe40000000000 */
[----:B0-----:R-:W-:-:S04]  /*2c90*/  ISETP.GE.AND P0, PT, R152, R7, PT ;  /* 0x000000079800720c */ /* 0x001fc80003f06270 */
[----:B------:R-:W-:-:S05]  /*2ca0*/  SEL R7, R7, RZ, P0 ;  /* 0x000000ff07077207 */ /* 0x000fca0000000000 */
[----:B------:R-:W-:Y:S01]  /*2cb0*/  IMAD.IADD R7, R152, 0x1, R7 ;  /* 0x0000000198077824 */ /* 0x000fe200078e0207 */
[----:B------:R-:W-:Y:S02]  /*2cc0*/  LOP3.LUT R5, R5, R4, RZ, 0xfc, !PT ;  /* 0x0000000405057212 */ /* 0x000fe400078efcff */
[----:B------:R-:W-:Y:S02]  /*2cd0*/  LOP3.LUT R55, R55, 0x1c0, RZ, 0xc0, !PT ;  /* 0x000001c037377812 */ /* 0x000fe400078ec0ff */
[----:B------:R-:W-:Y:S02]  /*2ce0*/  SHF.R.S32.HI R4, RZ, 0x1f, R7 ;  /* 0x0000001fff047819 */ /* 0x000fe40000011407 */
[----:B------:R-:W-:Y:S01]  /*2cf0*/  ISETP.GE.AND P3, PT, R9, UR4, PT ;  /* 0x0000000409007c0c */ /* 0x000fe2000bf66270 */
[----:B------:R-:W-:Y:S01]  /*2d00*/  IMAD.WIDE.U32 R40, R193, UR6, R152 ;  /* 0x00000006c1287c25 */ /* 0x000fe2000f8e0098 */
[----:B------:R-:W-:Y:S01]  /*2d10*/  LOP3.LUT R9, R55, 0x18, R152, 0xf8, !PT ;  /* 0x0000001837097812 */ /* 0x000fe200078ef898 */
[----:B------:R-:W-:Y:S01]  /*2d20*/  ULDC.64 UR4, c[0x0][0x338] ;  /* 0x0000ce0000047ab9 */ /* 0x000fe20000000a00 */
[----:B------:R-:W-:-:S02]  /*2d30*/  SHF.R.U32.HI R56, RZ, 0x3, R55 ;  /* 0x00000003ff387819 */ /* 0x000fc40000011637 */
[----:B------:R-:W-:Y:S01]  /*2d40*/  LEA.HI R7, R4, R7, RZ, 0x3 ;  /* 0x0000000704077211 */ /* 0x000fe200078f18ff */
[----:B------:R-:W-:Y:S01]  /*2d50*/  IMAD R41, R193, UR7, R41 ;  /* 0x00000007c1297c24 */ /* 0x000fe2000f8e0229 */
[----:B------:R-:W-:Y:S01]  /*2d60*/  LOP3.LUT P1, RZ, R12, 0x4, RZ, 0xc0, !PT ;  /* 0x000000040cff7812 */ /* 0x000fe2000782c0ff */
[----:B------:R-:W-:Y:S01]  /*2d70*/  IMAD R6, R8, UR4, RZ ;  /* 0x0000000408067c24 */ /* 0x000fe2000f8e02ff */
[----:B------:R-:W-:Y:S02]  /*2d80*/  LOP3.LUT R9, R9, R56, RZ, 0x3c, !PT ;  /* 0x0000003809097212 */ /* 0x000fe400078e3cff */
[----:B------:R-:W-:Y:S02]  /*2d90*/  LOP3.LUT R4, R190, 0x38, R7, 0xf8, !PT ;  /* 0x00000038be047812 */ /* 0x000fe400078ef807 */
[----:B------:R-:W-:Y:S01]  /*2da0*/  IADD3 R42, P2, R22, R43, RZ ;  /* 0x0000002b162a7210 */ /* 0x000fe20007f5e0ff */
[----:B------:R-:W-:Y:S01]  /*2db0*/  IMAD R65, R91, UR5, R6 ;  /* 0x000000055b417c24 */ /* 0x000fe2000f8e0206 */
[----:B------:R-:W-:Y:S01]  /*2dc0*/  SEL R57, R57, 0xffffffe0, !P1 ;  /* 0xffffffe039397807 */ /* 0x000fe20004800000 */
[----:B------:R-:W-:Y:S01]  /*2dd0*/  IMAD.WIDE.U32 R40, R91, UR4, R40 ;  /* 0x000000045b287c25 */ /* 0x000fe2000f8e0028 */
[----:B------:R-:W-:Y:S01]  /*2de0*/  LOP3.LUT R63, R4, R191, RZ, 0x3c, !PT ;  /* 0x000000bf043f7212 */ /* 0x000fe200078e3cff */
[----:B------:R-:W-:Y:S01]  /*2df0*/  ULDC UR4, c[0x0][0x2f4] ;  /* 0x0000bd0000047ab9 */ /* 0x000fe20000000800 */
[----:B------:R-:W-:Y:S01]  /*2e00*/  SEL R66, RZ, 0xffffff80, P3 ;  /* 0xffffff80ff427807 */ /* 0x000fe20001800000 */
[----:B------:R-:W-:Y:S01]  /*2e10*/  IMAD R58, R180, 0x200, R9 ;  /* 0x00000200b43a7824 */ /* 0x000fe200078e0209 */
[----:B------:R-:W-:Y:S01]  /*2e20*/  SHF.R.S32.HI R62, RZ, 0x3, R7 ;  /* 0x00000003ff3e7819 */ /* 0x000fe20000011407 */
[----:B------:R-:W-:Y:S01]  /*2e30*/  IMAD.X R43, R157, 0x1, R10, P2 ;  /* 0x000000019d2b7824 */ /* 0x000fe200010e060a */
[----:B------:R-:W-:Y:S01]  /*2e40*/  ISETP.GE.AND P1, PT, R152, UR4, PT ;  /* 0x0000000498007c0c */ /* 0x000fe2000bf26270 */
[----:B------:R-:W-:Y:S01]  /*2e50*/  IMAD.IADD R59, R57, 0x1, R58 ;  /* 0x00000001393b7824 */ /* 0x000fe200078e023a */
[----:B------:R-:W-:Y:S01]  /*2e60*/  ISETP.GE.AND P2, PT, R3, UR4, PT ;  /* 0x0000000403007c0c */ /* 0x000fe2000bf46270 */
[----:B------:R-:W-:Y:S01]  /*2e70*/  IMAD.IADD R63, R192, 0x1, R63 ;  /* 0x00000001c03f7824 */ /* 0x000fe200078e023f */
[----:B------:R-:W-:Y:S01]  /*2e80*/  LOP3.LUT R66, R5, 0x80, R66, 0xc8, !PT ;  /* 0x0000008005427812 */ /* 0x000fe200078ec842 */
[----:B------:R-:W-:Y:S01]  /*2e90*/  IMAD.IADD R64, R31, 0x1, R11 ;  /* 0x000000011f407824 */ /* 0x000fe200078e020b */
[----:B------:R-:W-:Y:S01]  /*2ea0*/  LOP3.LUT R67, R5, 0x40, RZ, 0xc0, !PT ;  /* 0x0000004005437812 */ /* 0x000fe200078ec0ff */
[----:B------:R-:W-:-:S08]  /*2eb0*/  IMAD.IADD R65, R41, 0x1, R65 ;  /* 0x0000000129417824 */ /* 0x000fd000078e0241 */
.L_x_12528:
[----:B------:R-:W0:Y:S01]  /*2ec0*/  LDC.64 R74, c[0x0][0x300] ;  /* 0x0000c000ff4a7b82 */ /* 0x000e220000000a00 */
[----:B------:R-:W-:Y:S01]  /*2ed0*/  VIADD R49, R49, 0xffffffff ;  /* 0xffffffff31317836 */ /* 0x000fe20000000000 */
[----:B------:R-:W-:Y:S05]  /*2ee0*/  YIELD ;  /* 0x0000000000007946 */ /* 0x000fea0003800000 */
[----:B------:R-:W-:Y:S01]  /*2ef0*/  SHF.R.S32.HI R11, RZ, 0x1f, R49 ;  /* 0x0000001fff0b7819 */ /* 0x000fe20000011431 */
[----:B------:R-:W1:Y:S01]  /*2f00*/  LDC.64 R70, c[0x0][0x2e8] ;  /* 0x0000ba00ff467b82 */ /* 0x000e620000000a00 */
[----:B------:R-:W-:Y:S01]  /*2f10*/  IMAD.MOV.U32 R78, RZ, RZ, R152 ;  /* 0x000000ffff4e7224 */ /* 0x000fe200078e0098 */
[----:B------:R-:W-:Y:S01]  /*2f20*/  BSSY B0, `(.L_x_12477) ;  /* 0x0000328000007945 */ /* 0x000fe20003800000 */
[----:B------:R-:W-:-:S02]  /*2f30*/  IMAD.MOV.U32 R79, RZ, RZ, R153 ;  /* 0x000000ffff4f7224 */ /* 0x000fc400078e0099 */
[----:B------:R-:W-:-:S03]  /*2f40*/  IMAD R83, R23, 0x1800, R59 ;  /* 0x0000180017537824 */ /* 0x000fc600078e023b */
[----:B------:R-:W2:Y:S01]  /*2f50*/  LDC R73, c[0x0][0x3f4] ;  /* 0x0000fd00ff497b82 */ /* 0x000ea20000000800 */
[----:B------:R-:W-:Y:S02]  /*2f60*/  IMAD R83, R83, 0x2, R48 ;  /* 0x0000000253537824 */ /* 0x000fe400078e0230 */
[-C--:B0-----:R-:W-:Y:S02]  /*2f70*/  IMAD R4, R11, R74.reuse, RZ ;  /* 0x0000004a0b047224 */ /* 0x081fe400078e02ff */
[----:B------:R-:W-:-:S04]  /*2f80*/  IMAD.WIDE.U32 R32, R49, R74, RZ ;  /* 0x0000004a31207225 */ /* 0x000fc800078e00ff */
[----:B------:R-:W-:Y:S02]  /*2f90*/  IMAD R5, R49, R75, R4 ;  /* 0x0000004b31057224 */ /* 0x000fe400078e0204 */
[-C--:B------:R-:W-:Y:S02]  /*2fa0*/  IMAD R81, R157, R74.reuse, RZ ;  /* 0x0000004a9d517224 */ /* 0x080fe400078e02ff */
[----:B------:R-:W-:Y:S02]  /*2fb0*/  IMAD.IADD R6, R33, 0x1, R5 ;  /* 0x0000000121067824 */ /* 0x000fe400078e0205 */
[----:B------:R-:W-:-:S04]  /*2fc0*/  IMAD.WIDE.U32 R4, R22, R74, R78 ;  /* 0x0000004a16047225 */ /* 0x000fc800078e004e */
[----:B------:R-:W-:Y:S01]  /*2fd0*/  IMAD.WIDE.U32 R32, R32, 0x60, RZ ;  /* 0x0000006020207825 */ /* 0x000fe200078e00ff */
[----:B------:R-:W-:-:S03]  /*2fe0*/  IADD3 R7, P3, R30, R4, RZ ;  /* 0x000000041e077210 */ /* 0x000fc60007f7e0ff */
[----:B------:R-:W-:Y:S01]  /*2ff0*/  IMAD R9, R6, 0x60, RZ ;  /* 0x0000006006097824 */ /* 0x000fe200078e02ff */
[-C--:B------:R-:W-:Y:S01]  /*3000*/  LEA R4, P5, R74, R32.reuse, 0x6 ;  /* 0x000000204a047211 */ /* 0x080fe200078a30ff */
[----:B------:R-:W-:Y:S02]  /*3010*/  IMAD R81, R22, R75, R81 ;  /* 0x0000004b16517224 */ /* 0x000fe400078e0251 */
[----:B------:R-:W-:Y:S01]  /*3020*/  IMAD.IADD R82, R33, 0x1, R9 ;  /* 0x0000000121527824 */ /* 0x000fe200078e0209 */
[----:B------:R-:W-:Y:S02]  /*3030*/  IADD3 R4, P4, R4, R7, RZ ;  /* 0x0000000704047210 */ /* 0x000fe40007f9e0ff */
[----:B------:R-:W-:Y:S02]  /*3040*/  IADD3.X R8, R64, R5, R81, P3, !PT ;  /* 0x0000000540087210 */ /* 0x000fe40001ffe451 */
[----:B------:R-:W-:Y:S02]  /*3050*/  IADD3 R6, P3, R7, R32, RZ ;  /* 0x0000002007067210 */ /* 0x000fe40007f7e0ff */
[----:B------:R-:W-:-:S02]  /*3060*/  LEA.HI.X R5, R74, R82, R75, 0x6, P5 ;  /* 0x000000524a057211 */ /* 0x000fc400028f344b */
[-C--:B-1----:R-:W-:Y:S01]  /*3070*/  LEA R14, P5, R6, R70.reuse, 0x1 ;  /* 0x00000046060e7211 */ /* 0x082fe200078a08ff */
[----:B------:R-:W-:Y:S01]  /*3080*/  IMAD.X R7, R8, 0x1, R82, P3 ;  /* 0x0000000108077824 */ /* 0x000fe200018e0652 */
[----:B----4-:R-:W-:Y:S01]  /*3090*/  LEA R12, P3, R4, R70, 0x1 ;  /* 0x00000046040c7211 */ /* 0x010fe200078608ff */
[----:B------:R-:W-:Y:S01]  /*30a0*/  IMAD.X R5, R5, 0x1, R8, P4 ;  /* 0x0000000105057824 */ /* 0x000fe200020e0608 */
[----:B------:R-:W-:Y:S02]  /*30b0*/  ISETP.GT.AND P4, PT, R49, R50, PT ;  /* 0x000000323100720c */ /* 0x000fe40003f84270 */
[-C--:B------:R-:W-:Y:S02]  /*30c0*/  LEA.HI.X R15, R6, R71.reuse, R7, 0x1, P5 ;  /* 0x00000047060f7211 */ /* 0x080fe400028f0c07 */
[----:B------:R-:W-:Y:S01]  /*30d0*/  LEA.HI.X R13, R4, R71, R5, 0x1, P3 ;  /* 0x00000047040d7211 */ /* 0x000fe200018f0c05 */
[----:B------:R-:W-:Y:S01]  /*30e0*/  IMAD R5, R23, 0x1800, R58 ;  /* 0x0000180017057824 */ /* 0x000fe200078e023a */
[----:B--2---:R-:W-:-:S02]  /*30f0*/  ISETP.GE.AND P3, PT, R73, 0x1, PT ;  /* 0x000000014900780c */ /* 0x004fc40003f66270 */
[----:B------:R-:W-:Y:S01]  /*3100*/  P2R R69, PR, RZ, 0x10 ;  /* 0x00000010ff457803 */ /* 0x000fe20000000000 */
[----:B------:R-:W-:-:S10]  /*3110*/  IMAD R84, R5, 0x2, R48 ;  /* 0x0000000205547824 */ /* 0x000fd400078e0230 */
[----:B------:R-:W-:Y:S05]  /*3120*/  @!P3 BRA `(.L_x_12478) ;  /* 0x0000002c00b0b947 */ /* 0x000fea0003800000 */
[----:B------:R-:W0:Y:S01]  /*3130*/  LDC.64 R76, c[0x0][0x3f8] ;  /* 0x0000fe00ff4c7b82 */ /* 0x000e220000000a00 */
[----:B------:R-:W-:Y:S01]  /*3140*/  ULDC.U8 UR4, c[0x0][0x410] ;  /* 0x0001040000047ab9 */ /* 0x000fe20000000000 */
[----:B------:R-:W-:Y:S01]  /*3150*/  IMAD R72, R49, -0x60, R46 ;  /* 0xffffffa031487824 */ /* 0x000fe200078e022e */
[----:B------:R-:W-:-:S04]  /*3160*/  ISETP.NE.AND P3, PT, RZ, UR4, PT ;  /* 0x00000004ff007c0c */ /* 0x000fc8000bf65270 */
[----:B------:R-:W-:Y:S01]  /*3170*/  VIMNMX R72, R72, 0x60, PT ;  /* 0x0000006048487848 */ /* 0x000fe20003fe0100 */
[----:B------:R-:W1:Y:S01]  /*3180*/  LDC.64 R38, c[0x0][0x408] ;  /* 0x00010200ff267b82 */ /* 0x000e620000000a00 */
[-C--:B0-----:R-:W-:Y:S02]  /*3190*/  IMAD R4, R11, R76.reuse, RZ ;  /* 0x0000004c0b047224 */ /* 0x081fe400078e02ff */
[----:B------:R-:W-:-:S04]  /*31a0*/  IMAD.WIDE.U32 R36, R49, R76, RZ ;  /* 0x0000004c31247225 */ /* 0x000fc800078e00ff */
[----:B------:R-:W-:Y:S02]  /*31b0*/  IMAD R5, R49, R77, R4 ;  /* 0x0000004d31057224 */ /* 0x000fe400078e0204 */
[-C--:B-1----:R-:W-:Y:S02]  /*31c0*/  IMAD R6, R11, R38.reuse, RZ ;  /* 0x000000260b067224 */ /* 0x082fe400078e02ff */
[----:B------:R-:W-:-:S04]  /*31d0*/  IMAD.WIDE.U32 R34, R49, R38, RZ ;  /* 0x0000002631227225 */ /* 0x000fc800078e00ff */
[----:B------:R-:W-:Y:S02]  /*31e0*/  IMAD R7, R49, R39, R6 ;  /* 0x0000002731077224 */ /* 0x000fe400078e0206 */
        /* <DEDUP_REMOVED lines=11> */
[----:B------:R-:W-:Y:S01]  /*32a0*/  IMAD.MOV.U32 R4, RZ, RZ, R16 ;  /* 0x000000ffff047224 */ /* 0x000fe200078e0010 */
[----:B------:R-:W-:Y:S01]  /*32b0*/  ULDC.64 UR4, c[0x0][0x3e8] ;  /* 0x0000fa0000047ab9 */ /* 0x000fe20000000a00 */
[----:B------:R-:W-:Y:S01]  /*32c0*/  IMAD.MOV.U32 R5, RZ, RZ, R60 ;  /* 0x000000ffff057224 */ /* 0x000fe200078e003c */
[----:B------:R-:W-:Y:S01]  /*32d0*/  ULDC.64 UR6, c[0x0][0x400] ;  /* 0x0001000000067ab9 */ /* 0x000fe20000000a00 */
[----:B------:R-:W-:Y:S01]  /*32e0*/  IMAD R25, R80, 0x60, RZ ;  /* 0x0000006050197824 */ /* 0x000fe200078e02ff */
[----:B------:R-:W-:Y:S01]  /*32f0*/  CS2R R74, SRZ ;  /* 0x00000000004a7805 */ /* 0x000fe2000001ff00 */
[----:B------:R-:W-:Y:S01]  /*3300*/  IMAD.WIDE.U32 R6, R36, 0x60, R4 ;  /* 0x0000006024067825 */ /* 0x000fe200078e0004 */
[----:B------:R-:W-:-:S03]  /*3310*/  CS2R R78, SRZ ;  /* 0x00000000004e7805 */ /* 0x000fc6000001ff00 */
[----:B------:R-:W-:Y:S02]  /*3320*/  IMAD.MOV.U32 R4, RZ, RZ, R20 ;  /* 0x000000ffff047224 */ /* 0x000fe400078e0014 */
[----:B------:R-:W-:Y:S02]  /*3330*/  IMAD.MOV.U32 R5, RZ, RZ, R61 ;  /* 0x000000ffff057224 */ /* 0x000fe400078e003d */
[----:B------:R-:W-:Y:S02]  /*3340*/  IMAD R27, R68, 0x60, RZ ;  /* 0x00000060441b7824 */ /* 0x000fe400078e02ff */
[----:B------:R-:W-:Y:S01]  /*3350*/  IMAD.WIDE.U32 R10, R34, 0x60, R4 ;  /* 0x00000060220a7825 */ /* 0x000fe200078e0004 */
[----:B------:R-:W-:-:S03]  /*3360*/  LEA R4, P3, R6, UR4, 0x1 ;  /* 0x0000000406047c11 */ /* 0x000fc6000f8608ff */
[----:B------:R-:W-:Y:S02]  /*3370*/  IMAD.IADD R5, R7, 0x1, R25 ;  /* 0x0000000107057824 */ /* 0x000fe400078e0219 */
[----:B------:R-:W-:-:S03]  /*3380*/  IMAD.IADD R7, R11, 0x1, R27 ;  /* 0x000000010b077824 */ /* 0x000fc600078e021b */
        /* <DEDUP_REMOVED lines=11> */
.L_x_12481:
[----:B------:R-:W-:Y:S05]  /*3440*/  BSYNC B1 ;  /* 0x0000000000017941 */ /* 0x000fea0003800000 */
.L_x_12480:
[----:B------:R-:W-:Y:S01]  /*3450*/  ISETP.GE.AND P5, PT, R156, R72, PT ;  /* 0x000000489c00720c */ /* 0x000fe20003fa6270 */
[----:B------:R-:W-:Y:S01]  /*3460*/  BSSY B1, `(.L_x_12482) ;  /* 0x0000023000017945 */ /* 0x000fe20003800000 */
[----:B------:R-:W-:Y:S02]  /*3470*/  CS2R R24, SRZ ;  /* 0x0000000000187805 */ /* 0x000fe4000001ff00 */
[----:B------:R-:W-:Y:S01]  /*3480*/  CS2R R10, SRZ ;  /* 0x00000000000a7805 */ /* 0x000fe2000001ff00 */
[----:B-----5:R-:W-:Y:S01]  /*3490*/  IMAD.MOV.U32 R81, RZ, RZ, R32 ;  /* 0x000000ffff517224 */ /* 0x020fe200078e0020 */
[----:B------:R-:W-:Y:S01]  /*34a0*/  CS2R R26, SRZ ;  /* 0x00000000001a7805 */ /* 0x000fe2000001ff00 */
[----:B------:R-:W-:-:S06]  /*34b0*/  IMAD.MOV.U32 R82, RZ, RZ, R33 ;  /* 0x000000ffff527224 */ /* 0x000fcc00078e0021 */
[----:B------:R-:W-:Y:S05]  /*34c0*/  @P5 BRA `(.L_x_12483) ;  /* 0x0000000000705947 */ /* 0x000fea0003800000 */
[C---:B0-----:R-:W-:Y:S01]  /*34d0*/  SHF.L.U64.HI R5, R76.reuse, 0x6, R77 ;  /* 0x000000064c057819 */ /* 0x041fe2000001024d */
[----:B------:R-:W-:Y:S01]  /*34e0*/  IMAD.SHL.U32 R4, R76, 0x40, RZ ;  /* 0x000000404c047824 */ /* 0x000fe200078e00ff */
[----:B------:R-:W-:Y:S01]  /*34f0*/  ULDC.64 UR4, c[0x0][0x3e8] ;  /* 0x0000fa0000047ab9 */ /* 0x000fe20000000a00 */
[----:B------:R-:W-:Y:S01]  /*3500*/  IMAD R9, R80, 0x60, RZ ;  /* 0x0000006050097824 */ /* 0x000fe200078e02ff */
[----:B------:R-:W-:Y:S01]  /*3510*/  CS2R R24, SRZ ;  /* 0x0000000000187805 */ /* 0x000fe2000001ff00 */
[----:B------:R-:W-:Y:S01]  /*3520*/  IMAD.WIDE.U32 R4, R36, 0x60, R4 ;  /* 0x0000006024047825 */ /* 0x000fe200078e0004 */
[----:B------:R-:W-:-:S03]  /*3530*/  CS2R R26, SRZ ;  /* 0x00000000001a7805 */ /* 0x000fc6000001ff00 */
[----:B------:R-:W-:Y:S01]  /*3540*/  IMAD R8, R68, 0x60, RZ ;  /* 0x0000006044087824 */ /* 0x000fe200078e02ff */
[----:B------:R-:W-:Y:S01]  /*3550*/  IADD3 R6, P3, R16, R4, RZ ;  /* 0x0000000410067210 */ /* 0x000fe20007f7e0ff */
[----:B------:R-:W-:-:S03]  /*3560*/  IMAD.SHL.U32 R4, R38, 0x40, RZ ;  /* 0x0000004026047824 */ /* 0x000fc600078e00ff */
[----:B------:R-:W-:Y:S02]  /*3570*/  IADD3.X R9, R60, R9, R5, P3, !PT ;  /* 0x000000093c097210 */ /* 0x000fe40001ffe405 */
[----:B------:R-:W-:-:S03]  /*3580*/  SHF.L.U64.HI R5, R38, 0x6, R39 ;  /* 0x0000000626057819 */ /* 0x000fc60000010227 */
[----:B------:R-:W-:-:S03]  /*3590*/  IMAD.WIDE.U32 R4, R34, 0x60, R4 ;  /* 0x0000006022047825 */ /* 0x000fc600078e0004 */
[----:B------:R-:W-:-:S04]  /*35a0*/  IADD3 R7, P3, R20, R4, RZ ;  /* 0x0000000414077210 */ /* 0x000fc80007f7e0ff */
[----:B------:R-:W-:Y:S02]  /*35b0*/  IADD3.X R8, R61, R8, R5, P3, !PT ;  /* 0x000000083d087210 */ /* 0x000fe40001ffe405 */
        /* <DEDUP_REMOVED lines=13> */
.L_x_12483:
[----:B------:R-:W-:Y:S05]  /*3690*/  BSYNC B1 ;  /* 0x0000000000017941 */ /* 0x000fea0003800000 */
.L_x_12482:
[----:B------:R-:W-:Y:S01]  /*36a0*/  ULOP3.LUT UR4, UR38, 0x1, URZ, 0xfc, !UPT ;  /* 0x0000000126047892 */ /* 0x000fe2000f8efc3f */
[----:B01----:R-:W-:Y:S01]  /*36b0*/  IMAD.MOV.U32 R4, RZ, RZ, R74 ;  /* 0x000000ffff047224 */ /* 0x003fe200078e004a */
[----:B------:R-:W-:Y:S01]  /*36c0*/  PRMT R35, R35, 0x5410, R82 ;  /* 0x0000541023237816 */ /* 0x000fe20000000052 */
[----:B------:R-:W-:Y:S01]  /*36d0*/  IMAD.MOV.U32 R5, RZ, RZ, R75 ;  /* 0x000000ffff057224 */ /* 0x000fe200078e004b */
[----:B------:R-:W-:Y:S01]  /*36e0*/  UISETP.NE.AND UP0, UPT, UR4, 0x3, UPT ;  /* 0x000000030400788c */ /* 0x000fe2000bf05270 */
        /* <DEDUP_REMOVED lines=30> */
.L_x_12484:
[----:B------:R-:W-:Y:S01]  /*38d0*/  IMAD R68, R23, 0x8, R2 ;  /* 0x0000000817447824 */ /* 0x000fe200078e0202 */
[----:B------:R-:W-:Y:S01]  /*38e0*/  SHF.L.U32 R80, R158, 0x1f, RZ ;  /* 0x0000001f9e507819 */ /* 0x000fe200000006ff */
[----:B------:R-:W-:Y:S03]  /*38f0*/  BSSY B1, `(.L_x_12485) ;  /* 0x0000003000017945 */ /* 0x000fe60003800000 */
[----:B------:R-:W0:Y:S02]  /*3900*/  SYNCS.PHASECHK.TRANS64.TRYWAIT P6, [R68+URZ+0x32490], R80 ;  /* 0x03249050440075a7 */ /* 0x000e2400080c017f */
[----:B0-----:R-:W-:Y:S05]  /*3910*/  @!P6 BRA `(.L_x_12486) ;  /* 0x0000036c0004e947 */ /* 0x001fea0003800000 */
.L_x_12879:
[----:B------:R-:W-:Y:S05]  /*3920*/  BSYNC B1 ;  /* 0x0000000000017941 */ /* 0x000fea0003800000 */
.L_x_12485:
        /* <DEDUP_REMOVED lines=32> */
[----:B------:R-:W-:Y:S01]  /*3b30*/  LOP3.LUT R90, R90, 0xffff0000, RZ, 0xc0, !PT ;  /* 0xffff00005a5a7812 */ /* 0x000fe200078ec0ff */
[----:B------:R-:W-:Y:S01]  /*3b40*/  FMUL.FTZ R75, R75, R86 ;  /* 0x000000564b4b7220 */ /* 0x000fe20000410000 */
[----:B------:R-:W-:Y:S01]  /*3b50*/  LOP3.LUT R85, R85, 0xffff0000, RZ, 0xc0, !PT ;  /* 0xffff000055557812 */ /* 0x000fe200078ec0ff */
[----:B------:R-:W-:Y:S02]  /*3b60*/  IMAD.U32 R81, R81, 0x10000, RZ ;  /* 0x0001000051517824 */ /* 0x000fe400078e00ff */
[C---:B------:R-:W-:Y:S01]  /*3b70*/  FFMA.FTZ R93, R6.reuse, R82, -R93 ;  /* 0x00000052065d7223 */ /* 0x040fe2000001085d */
[----:B------:R-:W-:Y:S01]  /*3b80*/  FFMA.FTZ R88, R6, R88, R7 ;  /* 0x0000005806587223 */ /* 0x000fe20000010007 */
[----:B------:R-:W-:Y:S01]  /*3b90*/  FFMA.FTZ R95, R74, R86, -R95 ;  /* 0x000000564a5f7223 */ /* 0x000fe2000001085f */
[----:B------:R-:W-:Y:S01]  /*3ba0*/  FMUL.FTZ R6, R4, R87 ;  /* 0x0000005704067220 */ /* 0x000fe20000410000 */
[----:B------:R-:W-:Y:S01]  /*3bb0*/  FFMA.FTZ R74, R74, R91, R75 ;  /* 0x0000005b4a4a7223 */ /* 0x000fe2000001004b */
[CC--:B------:R-:W-:Y:S01]  /*3bc0*/  FMUL.FTZ R7, R79.reuse, R90.reuse ;  /* 0x0000005a4f077220 */ /* 0x0c0fe20000410000 */
[----:B------:R-:W-:Y:S01]  /*3bd0*/  FMUL.FTZ R4, R4, R81 ;  /* 0x0000005104047220 */ /* 0x000fe20000410000 */
[----:B------:R-:W-:Y:S01]  /*3be0*/  FMUL.FTZ R79, R79, R85 ;  /* 0x000000554f4f7220 */ /* 0x000fe20000410000 */
        /* <DEDUP_REMOVED lines=10> */
.L_x_12492:
[----:B------:R-:W-:Y:S05]  /*3c90*/  BSYNC B3 ;  /* 0x0000000000037941 */ /* 0x000fea0003800000 */
.L_x_12491:
[----:B--2---:R1:W-:Y:S02]  /*3ca0*/  STG.E.128 desc[UR42][R14.64], R4 ;  /* 0x000000040e007986 */ /* 0x0043e4000c101d2a */
.L_x_12490:
[----:B------:R-:W-:Y:S05]  /*3cb0*/  BSYNC B2 ;  /* 0x0000000000027941 */ /* 0x000fea0003800000 */
.L_x_12489:
[----:B------:R-:W-:Y:S05]  /*3cc0*/  @P2 BRA `(.L_x_12488) ;  /* 0x0000000000d02947 */ /* 0x000fea0003800000 */
[----:B-1----:R1:W2:Y:S01]  /*3cd0*/  LDS.128 R4, [R83] ;  /* 0x0000000053047984 */ /* 0x0022a20000000c00 */
        /* <DEDUP_REMOVED lines=49> */
.L_x_12494:
[----:B------:R-:W-:Y:S05]  /*3ff0*/  BSYNC B2 ;  /* 0x0000000000027941 */ /* 0x000fea0003800000 */
.L_x_12493:
[----:B--2---:R2:W-:Y:S02]  /*4000*/  STG.E.128 desc[UR42][R14.64+0x40], R4 ;  /* 0x000040040e007986 */ /* 0x0045e4000c101d2a */
.L_x_12488:
[----:B------:R-:W-:Y:S05]  /*4010*/  BSYNC B1 ;  /* 0x0000000000017941 */ /* 0x000fea0003800000 */
.L_x_12487:
        /* <DEDUP_REMOVED lines=31> */
[----:B------:R-:W-:Y:S01]  /*4210*/  LOP3.LUT R38, R38, 0xffff0000, RZ, 0xc0, !PT ;  /* 0xffff000026267812 */ /* 0x000fe200078ec0ff */
[-C--:B------:R-:W-:Y:S01]  /*4220*/  FMUL.FTZ R15, R15, R27.reuse ;  /* 0x0000001b0f0f7220 */ /* 0x080fe20000410000 */
[----:B------:R-:W-:Y:S01]  /*4230*/  LOP3.LUT R76, R76, 0xffff0000, RZ, 0xc0, !PT ;  /* 0xffff00004c4c7812 */ /* 0x000fe200078ec0ff */
[----:B------:R-:W-:Y:S02]  /*4240*/  IMAD.U32 R77, R77, 0x10000, RZ ;  /* 0x000100004d4d7824 */ /* 0x000fe400078e00ff */
[C---:B------:R-:W-:Y:S01]  /*4250*/  FFMA.FTZ R71, R6.reuse, R26, -R71 ;  /* 0x0000001a06477223 */ /* 0x040fe20000010847 */
[----:B------:R-:W-:Y:S01]  /*4260*/  FFMA.FTZ R32, R6, R32, R7 ;  /* 0x0000002006207223 */ /* 0x000fe20000010007 */
[----:B------:R-:W-:Y:S01]  /*4270*/  FFMA.FTZ R75, R14, R27, -R75 ;  /* 0x0000001b0e4b7223 */ /* 0x000fe2000001084b */
[----:B------:R-:W-:Y:S01]  /*4280*/  FMUL.FTZ R6, R4, R39 ;  /* 0x0000002704067220 */ /* 0x000fe20000410000 */
[----:B------:R-:W-:Y:S01]  /*4290*/  FFMA.FTZ R14, R14, R33, R15 ;  /* 0x000000210e0e7223 */ /* 0x000fe2000001000f */
        /* <DEDUP_REMOVED lines=13> */
.L_x_12499:
[----:B------:R-:W-:Y:S05]  /*4370*/  BSYNC B2 ;  /* 0x0000000000027941 */ /* 0x000fea0003800000 */
.L_x_12498:
[----:B--2---:R3:W-:Y:S02]  /*4380*/  STG.E.128 desc[UR42][R12.64], R4 ;  /* 0x000000040c007986 */ /* 0x0047e4000c101d2a */
.L_x_12497:
[----:B------:R-:W-:Y:S05]  /*4390*/  BSYNC B1 ;  /* 0x0000000000017941 */ /* 0x000fea0003800000 */
.L_x_12496:
        /* <DEDUP_REMOVED lines=51> */
.L_x_12501:
[----:B------:R-:W-:Y:S05]  /*46d0*/  BSYNC B1 ;  /* 0x0000000000017941 */ /* 0x000fea0003800000 */
.L_x_12500:
[----:B--2---:R1:W-:Y:S01]  /*46e0*/  STG.E.128 desc[UR42][R12.64+0x40], R4 ;  /* 0x000040040c007986 */ /* 0x0043e2000c101d2a */
[----:B------:R-:W-:Y:S05]  /*46f0*/  BRA `(.L_x_12495) ;  /* 0x0000001800a87947 */ /* 0x000fea0003800000 */
.L_x_12479:
[-C--:B------:R-:W-:Y:S01]  /*4700*/  ISETP.GE.AND P3, PT, R22, R72.reuse, PT ;  /* 0x000000481600720c */ /* 0x080fe20003f66270 */
[----:B------:R-:W-:Y:S01]  /*4710*/  BSSY B1, `(.L_x_12502) ;  /* 0x000002a000017945 */ /* 0x000fe20003800000 */
[----:B------:R-:W-:Y:S02]  /*4720*/  ISETP.GE.AND P4, PT, R156, R72, PT ;  /* 0x000000489c00720c */ /* 0x000fe40003f86270 */
[----:B------:R-:W-:Y:S02]  /*4730*/  CS2R R10, SRZ ;  /* 0x00000000000a7805 */ /* 0x000fe4000001ff00 */
[CC--:B------:R-:W-:Y:S02]  /*4740*/  ISETP.GE.OR P3, PT, R152.reuse, R73.reuse, P3 ;  /* 0x000000499800720c */ /* 0x0c0fe40001f66670 */
[----:B------:R-:W-:Y:S02]  /*4750*/  CS2R R6, SRZ ;  /* 0x0000000000067805 */ /* 0x000fe4000001ff00 */
[----:B------:R-:W-:-:S02]  /*4760*/  ISETP.GE.OR P4, PT, R152, R73, P4 ;  /* 0x000000499800720c */ /* 0x000fc40002786670 */
[----:B------:R-:W-:Y:S02]  /*4770*/  CS2R R4, SRZ ;  /* 0x0000000000047805 */ /* 0x000fe4000001ff00 */
[----:B------:R-:W-:Y:S02]  /*4780*/  CS2R R14, SRZ ;  /* 0x00000000000e7805 */ /* 0x000fe4000001ff00 */
[----:B------:R-:W-:Y:S02]  /*4790*/  CS2R R8, SRZ ;  /* 0x0000000000087805 */ /* 0x000fe4000001ff00 */
[----:B------:R-:W-:Y:S02]  /*47a0*/  CS2R R26, SRZ ;  /* 0x00000000001a7805 */ /* 0x000fe4000001ff00 */
[----:B------:R-:W-:Y:S01]  /*47b0*/  CS2R R12, SRZ ;  /* 0x00000000000c7805 */ /* 0x000fe2000001ff00 */
[----:B------:R-:W-:Y:S06]  /*47c0*/  @P3 BRA `(.L_x_12503) ;  /* 0x0000000000783947 */ /* 0x000fec0003800000 */
[C---:B------:R-:W-:Y:S01]  /*47d0*/  IMAD R4, R157.reuse, R76, RZ ;  /* 0x0000004c9d047224 */ /* 0x040fe200078e02ff */
[----:B------:R-:W-:Y:S01]  /*47e0*/  ULDC.64 UR4, c[0x0][0x3e8] ;  /* 0x0000fa0000047ab9 */ /* 0x000fe20000000a00 */
[----:B------:R-:W-:Y:S01]  /*47f0*/  IMAD R6, R157, R38, RZ ;  /* 0x000000269d067224 */ /* 0x000fe200078e02ff */
[----:B------:R-:W-:Y:S01]  /*4800*/  ULDC.64 UR6, c[0x0][0x400] ;  /* 0x0001000000067ab9 */ /* 0x000fe20000000a00 */
[----:B------:R-:W-:-:S04]  /*4810*/  IMAD.WIDE.U32 R12, R22, R76, R78 ;  /* 0x0000004c160c7225 */ /* 0x000fc800078e004e */
[C---:B------:R-:W-:Y:S02]  /*4820*/  IMAD R7, R22.reuse, R77, R4 ;  /* 0x0000004d16077224 */ /* 0x040fe400078e0204 */
[----:B------:R-:W-:Y:S02]  /*4830*/  IMAD R15, R22, R39, R6 ;  /* 0x00000027160f7224 */ /* 0x000fe400078e0206 */
[----:B------:R-:W-:Y:S02]  /*4840*/  IMAD.IADD R13, R7, 0x1, R13 ;  /* 0x00000001070d7824 */ /* 0x000fe400078e020d */
[----:B------:R-:W-:Y:S02]  /*4850*/  IMAD R6, R0, R76, RZ ;  /* 0x0000004c00067224 */ /* 0x000fe400078e02ff */
[----:B------:R-:W-:-:S04]  /*4860*/  IMAD.WIDE.U32 R4, R22, R38, R78 ;  /* 0x0000002616047225 */ /* 0x000fc800078e004e */
[C---:B------:R-:W-:Y:S02]  /*4870*/  IMAD R7, R44.reuse, R77, R6 ;  /* 0x0000004d2c077224 */ /* 0x040fe400078e0206 */
[----:B------:R-:W-:-:S04]  /*4880*/  IMAD.WIDE.U32 R12, R44, R76, R12 ;  /* 0x0000004c2c0c7225 */ /* 0x000fc800078e000c */
[----:B------:R-:W-:Y:S02]  /*4890*/  IMAD.IADD R5, R15, 0x1, R5 ;  /* 0x000000010f057824 */ /* 0x000fe400078e0205 */
[-C--:B------:R-:W-:Y:S02]  /*48a0*/  IMAD R14, R0, R38.reuse, RZ ;  /* 0x00000026000e7224 */ /* 0x080fe400078e02ff */
[----:B------:R-:W-:Y:S02]  /*48b0*/  IMAD.IADD R13, R7, 0x1, R13 ;  /* 0x00000001070d7824 */ /* 0x000fe400078e020d */
[C---:B------:R-:W-:Y:S02]  /*48c0*/  IMAD R15, R44.reuse, R39, R14 ;  /* 0x000000272c0f7224 */ /* 0x040fe400078e020e */
[----:B------:R-:W-:-:S04]  /*48d0*/  IMAD.WIDE.U32 R4, R44, R38, R4 ;  /* 0x000000262c047225 */ /* 0x000fc800078e0004 */
[----:B------:R-:W-:Y:S02]  /*48e0*/  IMAD R7, R80, 0x60, RZ ;  /* 0x0000006050077824 */ /* 0x000fe400078e02ff */
[----:B------:R-:W-:-:S04]  /*48f0*/  IMAD.WIDE.U32 R12, R36, 0x60, R12 ;  /* 0x00000060240c7825 */ /* 0x000fc800078e000c */
[----:B------:R-:W-:Y:S01]  /*4900*/  IMAD.IADD R5, R15, 0x1, R5 ;  /* 0x000000010f057824 */ /* 0x000fe200078e0205 */
[----:B------:R-:W-:Y:S01]  /*4910*/  LEA R6, P3, R12, UR4, 0x1 ;  /* 0x000000040c067c11 */ /* 0x000fe2000f8608ff */
[----:B------:R-:W-:Y:S02]  /*4920*/  IMAD.IADD R7, R7, 0x1, R13 ;  /* 0x0000000107077824 */ /* 0x000fe400078e020d */
[----:B------:R-:W-:Y:S02]  /*4930*/  IMAD R15, R68, 0x60, RZ ;  /* 0x00000060440f7824 */ /* 0x000fe400078e02ff */
[----:B------:R-:W-:Y:S01]  /*4940*/  IMAD.WIDE.U32 R4, R34, 0x60, R4 ;  /* 0x0000006022047825 */ /* 0x000fe200078e0004 */
[----:B------:R-:W-:-:S03]  /*4950*/  LEA.HI.X R7, R12, UR5, R7, 0x1, P3 ;  /* 0x000000050c077c11 */ /* 0x000fc600098f0c07 */
[----:B------:R-:W-:Y:S01]  /*4960*/  IMAD.IADD R5, R15, 0x1, R5 ;  /* 0x000000010f057824 */ /* 0x000fe200078e0205 */
[----:B------:R-:W-:-:S04]  /*4970*/  LEA R12, P3, R4, UR6, 0x1 ;  /* 0x00000006040c7c11 */ /* 0x000fc8000f8608ff */
[----:B------:R-:W-:Y:S02]  /*4980*/  LEA.HI.X R13, R4, UR7, R5, 0x1, P3 ;  /* 0x00000007040d7c11 */ /* 0x000fe400098f0c05 */
[----:B------:R-:W5:Y:S04]  /*4990*/  LDG.E.128 R4, desc[UR42][R6.64] ;  /* 0x0000002a06047981 */ /* 0x000f68000c1e1d00 */
[----:B------:R-:W5:Y:S03]  /*49a0*/  LDG.E.128 R12, desc[UR42][R12.64] ;  /* 0x0000002a0c0c7981 */ /* 0x000f66000c1e1d00 */
.L_x_12503:
[----:B------:R-:W-:Y:S05]  /*49b0*/  BSYNC B1 ;  /* 0x0000000000017941 */ /* 0x000fea0003800000 */
.L_x_12502:
[----:B------:R-:W-:Y:S01]  /*49c0*/  BSSY B1, `(.L_x_12504) ;  /* 0x0000029000017945 */ /* 0x000fe20003800000 */
[----:B-----5:R-:W-:Y:S01]  /*49d0*/  IMAD.MOV.U32 R83, RZ, RZ, R6 ;  /* 0x000000ffff537224 */ /* 0x020fe200078e0006 */
[----:B------:R-:W-:Y:S01]  /*49e0*/  CS2R R24, SRZ ;  /* 0x0000000000187805 */ /* 0x000fe2000001ff00 */
[----:B------:R-:W-:Y:S01]  /*49f0*/  IMAD.MOV.U32 R84, RZ, RZ, R7 ;  /* 0x000000ffff547224 */ /* 0x000fe200078e0007 */
[----:B------:R-:W-:Y:S06]  /*4a00*/  @P4 BRA `(.L_x_12505) ;  /* 0x0000000000904947 */ /* 0x000fec0003800000 */
[CC--:B------:R-:W-:Y:S01]  /*4a10*/  IMAD R8, R157.reuse, R76.reuse, RZ ;  /* 0x0000004c9d087224 */ /* 0x0c0fe200078e02ff */
[----:B------:R-:W-:Y:S01]  /*4a20*/  SHF.L.U64.HI R9, R76, 0x6, R77 ;  /* 0x000000064c097819 */ /* 0x000fe2000001024d */
[----:B------:R-:W-:Y:S01]  /*4a30*/  IMAD R10, R0, R76, RZ ;  /* 0x0000004c000a7224 */ /* 0x000fe200078e02ff */
[----:B------:R-:W-:Y:S01]  /*4a40*/  SHF.L.U64.HI R25, R38, 0x6, R39 ;  /* 0x0000000626197819 */ /* 0x000fe20000010227 */
[----:B------:R-:W-:Y:S01]  /*4a50*/  IMAD R24, R157, R38, RZ ;  /* 0x000000269d187224 */ /* 0x000fe200078e02ff */
[----:B------:R-:W-:Y:S01]  /*4a60*/  ULDC.64 UR4, c[0x0][0x3e8] ;  /* 0x0000fa0000047ab9 */ /* 0x000fe20000000a00 */
[-C--:B------:R-:W-:Y:S01]  /*4a70*/  IMAD R27, R22, R77.reuse, R8 ;  /* 0x0000004d161b7224 */ /* 0x080fe200078e0208 */
[----:B------:R-:W-:Y:S01]  /*4a80*/  ULDC.64 UR6, c[0x0][0x400] ;  /* 0x0001000000067ab9 */ /* 0x000fe20000000a00 */
[----:B------:R-:W-:Y:S02]  /*4a90*/  IMAD R77, R44, R77, R10 ;  /* 0x0000004d2c4d7224 */ /* 0x000fe400078e020a */
[----:B------:R-:W-:-:S04]  /*4aa0*/  IMAD.WIDE.U32 R10, R22, R76, R78 ;  /* 0x0000004c160a7225 */ /* 0x000fc800078e004e */
[----:B------:R-:W-:-:S04]  /*4ab0*/  IMAD.WIDE.U32 R78, R22, R38, R78 ;  /* 0x00000026164e7225 */ /* 0x000fc800078e004e */
[----:B------:R-:W-:Y:S02]  /*4ac0*/  IMAD R35, R22, R39, R24 ;  /* 0x0000002716237224 */ /* 0x000fe400078e0218 */
[----:B------:R-:W-:Y:S02]  /*4ad0*/  IMAD.SHL.U32 R8, R76, 0x40, RZ ;  /* 0x000000404c087824 */ /* 0x000fe400078e00ff */
[----:B------:R-:W-:Y:S02]  /*4ae0*/  IMAD.SHL.U32 R24, R38, 0x40, RZ ;  /* 0x0000004026187824 */ /* 0x000fe400078e00ff */
[----:B------:R-:W-:Y:S02]  /*4af0*/  IMAD.IADD R11, R27, 0x1, R11 ;  /* 0x000000011b0b7824 */ /* 0x000fe400078e020b */
[----:B------:R-:W-:Y:S02]  /*4b00*/  IMAD.IADD R79, R35, 0x1, R79 ;  /* 0x00000001234f7824 */ /* 0x000fe400078e024f */
[----:B------:R-:W-:-:S04]  /*4b10*/  IMAD.WIDE.U32 R8, R36, 0x60, R8 ;  /* 0x0000006024087825 */ /* 0x000fc800078e0008 */
[----:B------:R-:W-:-:S04]  /*4b20*/  IMAD.WIDE.U32 R24, R34, 0x60, R24 ;  /* 0x0000006022187825 */ /* 0x000fc800078e0018 */
[----:B------:R-:W-:Y:S02]  /*4b30*/  IMAD R27, R80, 0x60, RZ ;  /* 0x00000060501b7824 */ /* 0x000fe400078e02ff */
[----:B------:R-:W-:Y:S02]  /*4b40*/  IMAD R26, R0, R38, RZ ;  /* 0x00000026001a7224 */ /* 0x000fe400078e02ff */
[----:B------:R-:W-:-:S04]  /*4b50*/  IMAD.WIDE.U32 R10, R44, R76, R10 ;  /* 0x0000004c2c0a7225 */ /* 0x000fc800078e000a */
[----:B------:R-:W-:Y:S02]  /*4b60*/  IMAD R35, R68, 0x60, RZ ;  /* 0x0000006044237824 */ /* 0x000fe400078e02ff */
[----:B------:R-:W-:-:S04]  /*4b70*/  IMAD.WIDE.U32 R78, R44, R38, R78 ;  /* 0x000000262c4e7225 */ /* 0x000fc800078e004e */
[----:B------:R-:W-:Y:S02]  /*4b80*/  IMAD R26, R44, R39, R26 ;  /* 0x000000272c1a7224 */ /* 0x000fe400078e021a */
[----:B------:R-:W-:Y:S01]  /*4b90*/  IMAD.IADD R27, R27, 0x1, R9 ;  /* 0x000000011b1b7824 */ /* 0x000fe200078e0209 */
[----:B------:R-:W-:Y:S01]  /*4ba0*/  IADD3 R9, P3, R8, R10, RZ ;  /* 0x0000000a08097210 */ /* 0x000fe20007f7e0ff */
[----:B------:R-:W-:Y:S01]  /*4bb0*/  IMAD.IADD R35, R35, 0x1, R25 ;  /* 0x0000000123237824 */ /* 0x000fe200078e0219 */
[----:B------:R-:W-:Y:S02]  /*4bc0*/  IADD3 R25, P4, R24, R78, RZ ;  /* 0x0000004e18197210 */ /* 0x000fe40007f9e0ff */
[----:B------:R-:W-:Y:S02]  /*4bd0*/  IADD3.X R10, R27, R77, R11, P3, !PT ;  /* 0x0000004d1b0a7210 */ /* 0x000fe40001ffe40b */
[----:B------:R-:W-:Y:S02]  /*4be0*/  IADD3.X R78, R35, R26, R79, P4, !PT ;  /* 0x0000001a234e7210 */ /* 0x000fe400027fe44f */
[----:B------:R-:W-:-:S02]  /*4bf0*/  LEA R8, P3, R9, UR4, 0x1 ;  /* 0x0000000409087c11 */ /* 0x000fc4000f8608ff */
[----:B------:R-:W-:Y:S02]  /*4c00*/  LEA R24, P4, R25, UR6, 0x1 ;  /* 0x0000000619187c11 */ /* 0x000fe4000f8808ff */
[----:B------:R-:W-:Y:S02]  /*4c10*/  LEA.HI.X R9, R9, UR5, R10, 0x1, P3 ;  /* 0x0000000509097c11 */ /* 0x000fe400098f0c0a */
[----:B------:R-:W-:-:S04]  /*4c20*/  LEA.HI.X R25, R25, UR7, R78, 0x1, P4 ;  /* 0x0000000719197c11 */ /* 0x000fc8000a0f0c4e */
[----:B------:R-:W5:Y:S04]  /*4c30*/  LDG.E.128 R8, desc[UR42][R8.64] ;  /* 0x0000002a08087981 */ /* 0x000f68000c1e1d00 */
[----:B------:R-:W5:Y:S02]  /*4c40*/  LDG.E.128 R24, desc[UR42][R24.64] ;  /* 0x0000002a18187981 */ /* 0x000f64000c1e1d00 */
.L_x_12505:
[----:B------:R-:W-:Y:S05]  /*4c50*/  BSYNC B1 ;  /* 0x0000000000017941 */ /* 0x000fea0003800000 */
.L_x_12504:
[----:B------:R-:W-:Y:S01]  /*4c60*/  ULOP3.LUT UR4, UR38, 0x1, URZ, 0xfc, !UPT ;  /* 0x0000000126047892 */ /* 0x000fe2000f8efc3f */
[----:B------:R-:W-:Y:S01]  /*4c70*/  IMAD.MOV.U32 R34, RZ, RZ, R4 ;  /* 0x000000ffff227224 */ /* 0x000fe200078e0004 */
        /* <DEDUP_REMOVED lines=11> */
[----:B-----5:R-:W-:Y:S01]  /*4d30*/  IMAD.MOV.U32 R37, RZ, RZ, R10 ;  /* 0x000000ffff257224 */ /* 0x020fe200078e000a */
        /* <DEDUP_REMOVED lines=15> */
[----:B------:R-:W-:Y:S02]  /*4e30*/  ISETP.GE.AND P4, PT, R152, R73, PT ;  /* 0x000000499800720c */ /* 0x000fe40003f86270 */
[----:B------:R-:W-:Y:S02]  /*4e40*/  PRMT R91, R34, 0x7610, R91 ;  /* 0x00007610225b7816 */ /* 0x000fe4000000005b */
[----:B------:R-:W-:Y:S02]  /*4e50*/  PRMT R92, R35, 0x7610, R92 ;  /* 0x00007610235c7816 */ /* 0x000fe4000000005c */
[----:B------:R-:W-:Y:S02]  /*4e60*/  PRMT R93, R36, 0x7610, R93 ;  /* 0x00007610245d7816 */ /* 0x000fe4000000005d */
[----:B------:R-:W-:Y:S01]  /*4e70*/  PRMT R94, R37, 0x7610, R94 ;  /* 0x00007610255e7816 */ /* 0x000fe2000000005e */
[----:B------:R-:W-:Y:S06]  /*4e80*/  @!P3 BRA `(.L_x_12506) ;  /* 0x000000000004b947 */ /* 0x000fec0003800000 */
[----:B------:R-:W-:Y:S01]  /*4e90*/  BPT.TRAP 0x1 ;  /* 0x000000040000795c */ /* 0x000fe20000300000 */
.L_x_12506:
[----:B------:R-:W-:Y:S01]  /*4ea0*/  IMAD R68, R23, 0x8, R2 ;  /* 0x0000000817447824 */ /* 0x000fe200078e0202 */
[----:B------:R-:W-:Y:S01]  /*4eb0*/  SHF.L.U32 R80, R158, 0x1f, RZ ;  /* 0x0000001f9e507819 */ /* 0x000fe200000006ff */
[----:B------:R-:W-:Y:S01]  /*4ec0*/  BSSY B1, `(.L_x_12507) ;  /* 0x0000006000017945 */ /* 0x000fe20003800000 */
[----:B------:R-:W-:Y:S02]  /*4ed0*/  IMAD.MOV.U32 R76, RZ, RZ, R32 ;  /* 0x000000ffff4c7224 */ /* 0x000fe400078e0020 */
[----:B------:R-:W0:Y:S01]  /*4ee0*/  SYNCS.PHASECHK.TRANS64.TRYWAIT P5, [R68+URZ+0x32490], R80 ;  /* 0x03249050440075a7 */ /* 0x000e2200080a017f */
[----:B------:R-:W-:Y:S02]  /*4ef0*/  IMAD.MOV.U32 R77, RZ, RZ, R82 ;  /* 0x000000ffff4d7224 */ /* 0x000fe400078e0052 */
[----:B------:R-:W-:Y:S01]  /*4f00*/  IMAD.SHL.U32 R73, R73, 0x2, RZ ;  /* 0x0000000249497824 */ /* 0x000fe200078e00ff */
[----:B0-----:R-:W-:Y:S06]  /*4f10*/  @!P5 BRA `(.L_x_12508) ;  /* 0x000003540098d947 */ /* 0x001fec0003800000 */
.L_x_12880:
[----:B------:R-:W-:Y:S05]  /*4f20*/  BSYNC B1 ;  /* 0x0000000000017941 */ /* 0x000fea0003800000 */
.L_x_12507:
[----:B------:R-:W-:Y:S01]  /*4f30*/  ISETP.GE.OR P5, PT, R22, R72, P1 ;  /* 0x000000481600720c */ /* 0x000fe20000fa6670 */
[----:B------:R-:W-:-:S12]  /*4f40*/  BSSY B1, `(.L_x_12509) ;  /* 0x0000085000017945 */ /* 0x000fd80003800000 */
[----:B------:R-:W-:Y:S05]  /*4f50*/  @P5 BRA `(.L_x_12510) ;  /* 0x00000008000c5947 */ /* 0x000fea0003800000 */
[----:B------:R-:W1:Y:S01]  /*4f60*/  LDC R84, c[0x0][0x2f4] ;  /* 0x0000bd00ff547b82 */ /* 0x000e620000000800 */
[----:B------:R-:W-:Y:S01]  /*4f70*/  IMAD.WIDE.U32 R78, R22, R74, R76 ;  /* 0x0000004a164e7225 */ /* 0x000fe200078e004c */
[----:B------:R-:W-:Y:S03]  /*4f80*/  BSSY B2, `(.L_x_12511) ;  /* 0x0000074000027945 */ /* 0x000fe60003800000 */
[----:B------:R-:W-:Y:S02]  /*4f90*/  IMAD.SHL.U32 R35, R62, 0x8, RZ ;  /* 0x000000083e237824 */ /* 0x000fe400078e00ff */
[----:B------:R-:W-:-:S03]  /*4fa0*/  IMAD.IADD R83, R81, 0x1, R79 ;  /* 0x0000000151537824 */ /* 0x000fc600078e024f */
[--C-:B------:R-:W-:Y:S02]  /*4fb0*/  SHF.R.S32.HI R82, RZ, 0x1f, R35.reuse ;  /* 0x0000001fff527819 */ /* 0x100fe40000011423 */
[--C-:B------:R-:W-:Y:S02]  /*4fc0*/  IADD3 R81, P5, P6, R30, R78, R35.reuse ;  /* 0x0000004e1e517210 */ /* 0x100fe40007ebe023 */
[----:B------:R-:W-:Y:S02]  /*4fd0*/  LOP3.LUT R35, R55, 0x38, R35, 0xf8, !PT ;  /* 0x0000003837237812 */ /* 0x000fe400078ef823 */
[----:B------:R-:W-:Y:S02]  /*4fe0*/  IADD3.X R82, R64, R83, R82, P5, P6 ;  /* 0x0000005340527210 */ /* 0x000fe40002fec452 */
[----:B------:R-:W-:Y:S01]  /*4ff0*/  LOP3.LUT R35, R35, R56, RZ, 0x3c, !PT ;  /* 0x0000003823237212 */ /* 0x000fe200078e3cff */
[----:B-1----:R-:W-:-:S05]  /*5000*/  IMAD.IADD R32, R84, 0x1, -R73 ;  /* 0x0000000154207824 */ /* 0x002fca00078e0a49 */
[----:B------:R-:W-:-:S04]  /*5010*/  SEL R32, R73, R32, !P0 ;  /* 0x0000002049207207 */ /* 0x000fc80004000000 */
[----:B------:R-:W-:-:S04]  /*5020*/  SHF.R.S32.HI R33, RZ, 0x1f, R32 ;  /* 0x0000001fff217819 */ /* 0x000fc80000011420 */
[----:B------:R-:W-:Y:S01]  /*5030*/  LEA.HI R33, R33, R32, RZ, 0x4 ;  /* 0x0000002021217211 */ /* 0x000fe200078f20ff */
[----:B------:R-:W-:-:S03]  /*5040*/  IMAD R32, R180, 0x200, R35 ;  /* 0x00000200b4207824 */ /* 0x000fc600078e0223 */
[----:B------:R-:W-:-:S05]  /*5050*/  LEA.HI.SX32 R33, R33, R62, 0x1c ;  /* 0x0000003e21217211 */ /* 0x000fca00078fe2ff */
[----:B------:R-:W-:-:S05]  /*5060*/  IMAD.SHL.U32 R85, R33, 0x8, RZ ;  /* 0x0000000821557824 */ /* 0x000fca00078e00ff */
[----:B------:R-:W-:-:S04]  /*5070*/  LOP3.LUT R33, R55, 0x38, R85, 0xf8, !PT ;  /* 0x0000003837217812 */ /* 0x000fc800078ef855 */
[----:B------:R-:W-:-:S05]  /*5080*/  LOP3.LUT R33, R33, R56, RZ, 0x3c, !PT ;  /* 0x0000003821217212 */ /* 0x000fca00078e3cff */
[----:B------:R-:W-:Y:S02]  /*5090*/  IMAD R34, R180, 0x200, R33 ;  /* 0x00000200b4227824 */ /* 0x000fe400078e0221 */
        /* <DEDUP_REMOVED lines=8> */
[----:B-1----:R-:W-:Y:S01]  /*5120*/  IMAD.U32 R98, R35, 0x10000, RZ ;  /* 0x0001000023627824 */ /* 0x002fe200078e00ff */
[----:B------:R-:W-:Y:S02]  /*5130*/  SHF.R.U32.HI R96, RZ, 0x10, R5 ;  /* 0x00000010ff607819 */ /* 0x000fe40000011605 */
[----:B------:R-:W-:Y:S01]  /*5140*/  SHF.R.U64 R101, R12, 0x10, R13 ;  /* 0x000000100c657819 */ /* 0x000fe2000000120d */
[----:B--2---:R-:W-:Y:S01]  /*5150*/  IMAD.U32 R13, R37, 0x10000, RZ ;  /* 0x00010000250d7824 */ /* 0x004fe200078e00ff */
[----:B------:R-:W-:Y:S01]  /*5160*/  SHF.R.U64 R103, R4, 0x10, R5 ;  /* 0x0000001004677819 */ /* 0x000fe20000001205 */
[----:B------:R-:W-:Y:S01]  /*5170*/  IMAD.U32 R5, R38, 0x10000, RZ ;  /* 0x0001000026057824 */ /* 0x000fe200078e00ff */
[----:B------:R-:W-:Y:S01]  /*5180*/  SHF.R.U64 R12, R14, 0x10, R15 ;  /* 0x000000100e0c7819 */ /* 0x000fe2000000120f */
[----:B------:R-:W-:Y:S01]  /*5190*/  IMAD.U32 R14, R33, 0x10000, RZ ;  /* 0x00010000210e7824 */ /* 0x000fe200078e00ff */
[----:B------:R-:W-:Y:S01]  /*51a0*/  PRMT R102, R91, 0x5432, R102 ;  /* 0x000054325b667816 */ /* 0x000fe20000000066 */
[----:B------:R-:W-:Y:S01]  /*51b0*/  IMAD.U32 R4, R34, 0x10000, RZ ;  /* 0x0001000022047824 */ /* 0x000fe200078e00ff */
[----:B------:R-:W-:-:S02]  /*51c0*/  LOP3.LUT R97, R33, 0xffff0000, RZ, 0xc0, !PT ;  /* 0xffff000021617812 */ /* 0x000fc400078ec0ff */
[----:B------:R-:W-:Y:S01]  /*51d0*/  LOP3.LUT R33, R35, 0xffff0000, RZ, 0xc0, !PT ;  /* 0xffff000023217812 */ /* 0x000fe200078ec0ff */
[C---:B------:R-:W-:Y:S01]  /*51e0*/  IMAD.U32 R35, R39.reuse, 0x10000, RZ ;  /* 0x0001000027237824 */ /* 0x040fe200078e00ff */
[----:B------:R-:W-:Y:S01]  /*51f0*/  SHF.R.U64 R99, R6, 0x10, R7 ;  /* 0x0000001006637819 */ /* 0x000fe20000001207 */
[----:B------:R-:W-:Y:S01]  /*5200*/  IMAD.U32 R6, R32, 0x10000, RZ ;  /* 0x0001000020067824 */ /* 0x000fe200078e00ff */
[----:B------:R-:W-:Y:S02]  /*5210*/  LOP3.LUT R95, R39, 0xffff0000, RZ, 0xc0, !PT ;  /* 0xffff0000275f7812 */ /* 0x000fe400078ec0ff */
[----:B------:R-:W-:Y:S02]  /*5220*/  PRMT R96, R87, 0x5432, R96 ;  /* 0x0000543257607816 */ /* 0x000fe40000000060 */
[----:B------:R-:W-:Y:S01]  /*5230*/  PRMT R39, R106, 0x5410, R103 ;  /* 0x000054106a277816 */ /* 0x000fe20000000067 */
[----:B------:R-:W-:Y:S01]  /*5240*/  IMAD.U32 R103, R102, 0x10000, RZ ;  /* 0x0001000066677824 */ /* 0x000fe200078e00ff */
[----:B------:R-:W-:-:S02]  /*5250*/  SHF.R.U32.HI R100, RZ, 0x10, R7 ;  /* 0x00000010ff647819 */ /* 0x000fc40000011607 */
[----:B------:R-:W-:Y:S01]  /*5260*/  SHF.R.U32.HI R104, RZ, 0x10, R15 ;  /* 0x00000010ff687819 */ /* 0x000fe2000001160f */
[----:B------:R-:W-:Y:S01]  /*5270*/  IMAD.U32 R15, R36, 0x10000, RZ ;  /* 0x00010000240f7824 */ /* 0x000fe200078e00ff */
[----:B------:R-:W-:Y:S01]  /*5280*/  PRMT R7, R105, 0x5410, R99 ;  /* 0x0000541069077816 */ /* 0x000fe20000000063 */
[----:B------:R-:W-:Y:S01]  /*5290*/  IMAD.U32 R99, R96, 0x10000, RZ ;  /* 0x0001000060637824 */ /* 0x000fe200078e00ff */
[----:B------:R-:W-:Y:S01]  /*52a0*/  LOP3.LUT R37, R37, 0xffff0000, RZ, 0xc0, !PT ;  /* 0xffff000025257812 */ /* 0x000fe200078ec0ff */
[----:B------:R-:W-:Y:S01]  /*52b0*/  FMUL.FTZ R105, R13, R103 ;  /* 0x000000670d697220 */ /* 0x000fe20000410000 */
[----:B------:R-:W-:Y:S02]  /*52c0*/  LOP3.LUT R102, R102, 0xffff0000, RZ, 0xc0, !PT ;  /* 0xffff000066667812 */ /* 0x000fe400078ec0ff */
[----:B------:R-:W-:Y:S02]  /*52d0*/  PRMT R100, R86, 0x5432, R100 ;  /* 0x0000543256647816 */ /* 0x000fe40000000064 */
[----:B------:R-:W-:Y:S01]  /*52e0*/  PRMT R104, R90, 0x5432, R104 ;  /* 0x000054325a687816 */ /* 0x000fe20000000068 */
[----:B------:R-:W-:Y:S01]  /*52f0*/  FMUL.FTZ R106, R37, R102 ;  /* 0x00000066256a7220 */ /* 0x000fe20000410000 */
[----:B------:R-:W-:Y:S01]  /*5300*/  PRMT R101, R107, 0x5410, R101 ;  /* 0x000054106b657816 */ /* 0x000fe20000000065 */
[-C--:B------:R-:W-:Y:S01]  /*5310*/  FMUL.FTZ R107, R13, R99.reuse ;  /* 0x000000630d6b7220 */ /* 0x080fe20000410000 */
[----:B------:R-:W-:Y:S01]  /*5320*/  LOP3.LUT R96, R96, 0xffff0000, RZ, 0xc0, !PT ;  /* 0xffff000060607812 */ /* 0x000fe200078ec0ff */
[----:B------:R-:W-:Y:S01]  /*5330*/  FFMA.FTZ R13, R14, R99, -R105 ;  /* 0x000000630e0d7223 */ /* 0x000fe20000010869 */
[C---:B------:R-:W-:Y:S01]  /*5340*/  IMAD.U32 R105, R104.reuse, 0x10000, RZ ;  /* 0x0001000068697824 */ /* 0x040fe200078e00ff */
[----:B------:R-:W-:Y:S01]  /*5350*/  LOP3.LUT R104, R104, 0xffff0000, RZ, 0xc0, !PT ;  /* 0xffff000068687812 */ /* 0x000fe200078ec0ff */
[----:B------:R-:W-:-:S02]  /*5360*/  IMAD.U32 R99, R100, 0x10000, RZ ;  /* 0x0001000064637824 */ /* 0x000fc400078e00ff */
[-C--:B------:R-:W-:Y:S01]  /*5370*/  FMUL.FTZ R108, R37, R96.reuse ;  /* 0x00000060256c7220 */ /* 0x080fe20000410000 */
[----:B------:R-:W-:Y:S01]  /*5380*/  FFMA.FTZ R96, R97, R96, -R106 ;  /* 0x0000006061607223 */ /* 0x000fe2000001086a */
[C---:B------:R-:W-:Y:S01]  /*5390*/  FMUL.FTZ R37, R35.reuse, R105 ;  /* 0x0000006923257220 */ /* 0x040fe20000410000 */
[-C--:B------:R-:W-:Y:S01]  /*53a0*/  FMUL.FTZ R106, R35, R99.reuse ;  /* 0x00000063236a7220 */ /* 0x080fe20000410000 */
[----:B------:R-:W-:Y:S01]  /*53b0*/  LOP3.LUT R100, R100, 0xffff0000, RZ, 0xc0, !PT ;  /* 0xffff000064647812 */ /* 0x000fe200078ec0ff */
[----:B------:R-:W-:Y:S01]  /*53c0*/  FFMA.FTZ R35, R97, R102, R108 ;  /* 0x0000006661237223 */ /* 0x000fe2000001006c */
[C---:B------:R-:W-:Y:S01]  /*53d0*/  FFMA.FTZ R37, R98.reuse, R99, -R37 ;  /* 0x0000006362257223 */ /* 0x040fe20000010825 */
[----:B------:R-:W-:Y:S01]  /*53e0*/  FFMA.FTZ R106, R98, R105, R106 ;  /* 0x00000069626a7223 */ /* 0x000fe2000001006a */
[----:B------:R-:W-:Y:S01]  /*53f0*/  IMAD.U32 R98, R101, 0x10000, RZ ;  /* 0x0001000065627824 */ /* 0x000fe200078e00ff */
[----:B------:R-:W-:Y:S01]  /*5400*/  LOP3.LUT R36, R36, 0xffff0000, RZ, 0xc0, !PT ;  /* 0xffff000024247812 */ /* 0x000fe200078ec0ff */
[C---:B------:R-:W-:Y:S01]  /*5410*/  FMUL.FTZ R102, R95.reuse, R104 ;  /* 0x000000685f667220 */ /* 0x040fe20000410000 */
[----:B------:R-:W-:Y:S01]  /*5420*/  FMUL.FTZ R108, R95, R100 ;  /* 0x000000645f6c7220 */ /* 0x000fe20000410000 */
[----:B------:R-:W-:Y:S01]  /*5430*/  LOP3.LUT R101, R101, 0xffff0000, RZ, 0xc0, !PT ;  /* 0xffff000065657812 */ /* 0x000fe200078ec0ff */
[C---:B------:R-:W-:Y:S01]  /*5440*/  IMAD.U32 R97, R39.reuse, 0x10000, RZ ;  /* 0x0001000027617824 */ /* 0x040fe200078e00ff */
[----:B------:R-:W-:Y:S01]  /*5450*/  LOP3.LUT R39, R39, 0xffff0000, RZ, 0xc0, !PT ;  /* 0xffff000027277812 */ /* 0x000fe200078ec0ff */
[----:B------:R-:W-:Y:S01]  /*5460*/  FMUL.FTZ R95, R15, R98 ;  /* 0x000000620f5f7220 */ /* 0x000fe20000410000 */
[----:B------:R-:W-:Y:S01]  /*5470*/  LOP3.LUT R32, R32, 0xffff0000, RZ, 0xc0, !PT ;  /* 0xffff000020207812 */ /* 0x000fe200078ec0ff */
[C---:B------:R-:W-:Y:S01]  /*5480*/  FFMA.FTZ R102, R33.reuse, R100, -R102 ;  /* 0x0000006421667223 */ /* 0x040fe20000010866 */
[----:B------:R-:W-:Y:S01]  /*5490*/  FFMA.FTZ R99, R33, R104, R108 ;  /* 0x0000006821637223 */ /* 0x000fe2000001006c */
[----:B------:R-:W-:Y:S01]  /*54a0*/  PRMT R12, R88, 0x5432, R12 ;  /* 0x00005432580c7816 */ /* 0x000fe2000000000c */
[----:B------:R-:W-:Y:S01]  /*54b0*/  FMUL.FTZ R15, R15, R97 ;  /* 0x000000610f0f7220 */ /* 0x000fe20000410000 */
[----:B------:R-:W-:Y:S01]  /*54c0*/  FMUL.FTZ R33, R36, R101 ;  /* 0x0000006524217220 */ /* 0x000fe20000410000 */
[----:B------:R-:W-:Y:S01]  /*54d0*/  FFMA.FTZ R95, R6, R97, -R95 ;  /* 0x00000061065f7223 */ /* 0x000fe2000001085f */
[-C--:B------:R-:W-:Y:S01]  /*54e0*/  FMUL.FTZ R97, R36, R39.reuse ;  /* 0x0000002724617220 */ /* 0x080fe20000410000 */
[----:B------:R-:W-:Y:S01]  /*54f0*/  FFMA.FTZ R98, R6, R98, R15 ;  /* 0x0000006206627223 */ /* 0x000fe2000001000f */
[----:B------:R-:W-:Y:S01]  /*5500*/  FFMA.FTZ R36, R32, R39, -R33 ;  /* 0x0000002720247223 */ /* 0x000fe20000010821 */
[----:B------:R-:W-:Y:S01]  /*5510*/  LOP3.LUT R38, R38, 0xffff0000, RZ, 0xc0, !PT ;  /* 0xffff000026267812 */ /* 0x000fe200078ec0ff */
[C---:B------:R-:W-:Y:S01]  /*5520*/  IMAD.U32 R15, R12.reuse, 0x10000, RZ ;  /* 0x000100000c0f7824 */ /* 0x040fe200078e00ff */
[----:B------:R-:W-:Y:S01]  /*5530*/  LOP3.LUT R33, R12, 0xffff0000, RZ, 0xc0, !PT ;  /* 0xffff00000c217812 */ /* 0x000fe200078ec0ff */
[C---:B------:R-:W-:Y:S01]  /*5540*/  IMAD.U32 R6, R7.reuse, 0x10000, RZ ;  /* 0x0001000007067824 */ /* 0x040fe200078e00ff */
[----:B------:R-:W-:Y:S01]  /*5550*/  LOP3.LUT R7, R7, 0xffff0000, RZ, 0xc0, !PT ;  /* 0xffff000007077812 */ /* 0x000fe200078ec0ff */
[C---:B------:R-:W-:Y:S01]  /*5560*/  FMUL.FTZ R39, R5.reuse, R15 ;  /* 0x0000000f05277220 */ /* 0x040fe20000410000 */
[----:B------:R-:W-:Y:S01]  /*5570*/  LOP3.LUT R34, R34, 0xffff0000, RZ, 0xc0, !PT ;  /* 0xffff000022227812 */ /* 0x000fe200078ec0ff */
        /* <DEDUP_REMOVED lines=19> */
[----:B------:R-:W-:-:S07]  /*56b0*/  F2FP.BF16.F32.PACK_AB R36, R97, R98 ;  /* 0x000000626124723e */ /* 0x000fce00000010ff */
.L_x_12512:
[----:B------:R-:W-:Y:S05]  /*56c0*/  BSYNC B2 ;  /* 0x0000000000027941 */ /* 0x000fea0003800000 */
.L_x_12511:
[----:B------:R-:W-:Y:S02]  /*56d0*/  ISETP.GE.AND P5, PT, R85, R84, PT ;  /* 0x000000545500720c */ /* 0x000fe40003fa6270 */
[----:B------:R-:W-:-:S11]  /*56e0*/  P2R R5, PR, RZ, 0x1 ;  /* 0x00000001ff057803 */ /* 0x000fd60000000000 */
[--C-:B------:R-:W-:Y:S02]  /*56f0*/  @!P5 SHF.R.S32.HI R4, RZ, 0x1f, R85.reuse ;  /* 0x0000001fff04d819 */ /* 0x100fe40000011455 */
[----:B------:R-:W-:-:S04]  /*5700*/  @!P5 IADD3 R78, P0, P6, R30, R78, R85 ;  /* 0x0000004e1e4ed210 */ /* 0x000fc80007e1e055 */
[----:B------:R-:W-:Y:S02]  /*5710*/  @!P5 IADD3.X R83, R64, R83, R4, P0, P6 ;  /* 0x000000534053d210 */ /* 0x000fe400007ec404 */
[-C--:B------:R-:W-:Y:S02]  /*5720*/  LEA R4, P6, R81, R70.reuse, 0x1 ;  /* 0x0000004651047211 */ /* 0x080fe400078c08ff */
[----:B------:R-:W-:Y:S02]  /*5730*/  ISETP.NE.AND P0, PT, R5, RZ, PT ;  /* 0x000000ff0500720c */ /* 0x000fe40003f05270 */
[----:B------:R-:W-:Y:S02]  /*5740*/  LEA.HI.X R5, R81, R71, R82, 0x1, P6 ;  /* 0x0000004751057211 */ /* 0x000fe400030f0c52 */
[----:B------:R-:W-:-:S03]  /*5750*/  @!P5 LEA R6, P6, R78, R70, 0x1 ;  /* 0x000000464e06d211 */ /* 0x000fc600078c08ff */
[----:B-1----:R1:W-:Y:S01]  /*5760*/  STG.E.128 desc[UR42][R4.64], R32 ;  /* 0x0000002004007986 */ /* 0x0023e2000c101d2a */
[----:B------:R-:W-:-:S05]  /*5770*/  @!P5 LEA.HI.X R7, R78, R71, R83, 0x1, P6 ;  /* 0x000000474e07d211 */ /* 0x000fca00030f0c53 */
[----:B--2---:R1:W-:Y:S04]  /*5780*/  @!P5 STG.E.128 desc[UR42][R6.64], R36 ;  /* 0x000000240600d986 */ /* 0x0043e8000c101d2a */
.L_x_12510:
[----:B------:R-:W-:Y:S05]  /*5790*/  BSYNC B1 ;  /* 0x0000000000017941 */ /* 0x000fea0003800000 */
.L_x_12509:
[C---:B------:R-:W-:Y:S01]  /*57a0*/  ISETP.GE.OR P5, PT, R156.reuse, R72, P1 ;  /* 0x000000489c00720c */ /* 0x040fe20000fa6670 */
[----:B------:R-:W-:Y:S01]  /*57b0*/  IMAD.WIDE.U32 R76, R156, R74, R76 ;  /* 0x0000004a9c4c7225 */ /* 0x000fe200078e004c */
[----:B-1----:R-:W-:-:S05]  /*57c0*/  SHF.R.S32.HI R5, RZ, 0x1f, R156 ;  /* 0x0000001fff057819 */ /* 0x002fca000001149c */
[----:B------:R-:W-:-:S04]  /*57d0*/  IMAD R5, R5, R74, RZ ;  /* 0x0000004a05057224 */ /* 0x000fc800078e02ff */
[----:B------:R-:W-:Y:S02]  /*57e0*/  IMAD R5, R156, R75, R5 ;  /* 0x0000004b9c057224 */ /* 0x000fe400078e0205 */
[----:B------:R-:W-:Y:S05]  /*57f0*/  @P5 BRA `(.L_x_12495) ;  /* 0x0000000800685947 */ /* 0x000fea0003800000 */
[----:B------:R-:W1:Y:S01]  /*5800*/  LDC R34, c[0x0][0x2f4] ;  /* 0x0000bd00ff227b82 */ /* 0x000e620000000800 */
[----:B------:R-:W-:Y:S01]  /*5810*/  IMAD.SHL.U32 R7, R62, 0x8, RZ ;  /* 0x000000083e077824 */ /* 0x000fe200078e00ff */
[----:B------:R-:W-:Y:S01]  /*5820*/  BSSY B1, `(.L_x_12513) ;  /* 0x0000072000017945 */ /* 0x000fe20003800000 */
[----:B------:R-:W-:-:S03]  /*5830*/  IMAD.IADD R35, R77, 0x1, R5 ;  /* 0x000000014d237824 */ /* 0x000fc600078e0205 */
[--C-:B------:R-:W-:Y:S02]  /*5840*/  SHF.R.S32.HI R5, RZ, 0x1f, R7.reuse ;  /* 0x0000001fff057819 */ /* 0x100fe40000011407 */
[----:B------:R-:W-:-:S04]  /*5850*/  IADD3 R4, P5, P6, R30, R76, R7 ;  /* 0x0000004c1e047210 */ /* 0x000fc80007ebe007 */
[----:B------:R-:W-:Y:S02]  /*5860*/  IADD3.X R5, R64, R35, R5, P5, P6 ;  /* 0x0000002340057210 */ /* 0x000fe40002fec405 */
[----:B------:R-:W-:-:S04]  /*5870*/  LEA R32, P5, R4, R70, 0x1 ;  /* 0x0000004604207211 */ /* 0x000fc800078a08ff */
[----:B------:R-:W-:Y:S01]  /*5880*/  LEA.HI.X R33, R4, R71, R5, 0x1, P5 ;  /* 0x0000004704217211 */ /* 0x000fe200028f0c05 */
[----:B-1----:R-:W-:-:S05]  /*5890*/  @P0 IMAD.IADD R73, R34, 0x1, -R73 ;  /* 0x0000000122490824 */ /* 0x002fca00078e0a49 */
        /* <DEDUP_REMOVED lines=14> */
[----:B------:R-:W-:Y:S02]  /*5980*/  SHF.R.U32.HI R73, RZ, 0x10, R25 ;  /* 0x00000010ff497819 */ /* 0x000fe40000011619 */
[----:B------:R-:W-:Y:S02]  /*5990*/  SHF.R.U32.HI R79, RZ, 0x10, R9 ;  /* 0x00000010ff4f7819 */ /* 0x000fe40000011609 */
[----:B------:R-:W-:Y:S02]  /*59a0*/  PRMT R94, R94, 0x5410, R73 ;  /* 0x000054105e5e7816 */ /* 0x000fe40000000049 */
[----:B------:R-:W-:Y:S01]  /*59b0*/  SHF.R.U64 R36, R24, 0x10, R25 ;  /* 0x0000001018247819 */ /* 0x000fe20000001219 */
[----:B--2---:R-:W-:Y:S01]  /*59c0*/  IMAD.U32 R25, R13, 0x10000, RZ ;  /* 0x000100000d197824 */ /* 0x004fe200078e00ff */
[----:B------:R-:W-:Y:S01]  /*59d0*/  SHF.R.U64 R74, R26, 0x10, R27 ;  /* 0x000000101a4a7819 */ /* 0x000fe2000000121b */
[----:B------:R-:W-:Y:S01]  /*59e0*/  IMAD.U32 R38, R94, 0x10000, RZ ;  /* 0x000100005e267824 */ /* 0x000fe200078e00ff */
[----:B------:R-:W-:Y:S01]  /*59f0*/  PRMT R90, R90, 0x5410, R79 ;  /* 0x000054105a5a7816 */ /* 0x000fe2000000004f */
[----:B------:R-:W-:Y:S01]  /*5a00*/  IMAD.U32 R24, R12, 0x10000, RZ ;  /* 0x000100000c187824 */ /* 0x000fe200078e00ff */
[----:B------:R-:W-:Y:S01]  /*5a10*/  SHF.R.U32.HI R39, RZ, 0x10, R27 ;  /* 0x00000010ff277819 */ /* 0x000fe2000001161b */
[----:B------:R-:W-:Y:S01]  /*5a20*/  IMAD.U32 R27, R15, 0x10000, RZ ;  /* 0x000100000f1b7824 */ /* 0x000fe200078e00ff */
[----:B------:R-:W-:-:S02]  /*5a30*/  SHF.R.U32.HI R78, RZ, 0x10, R11 ;  /* 0x00000010ff4e7819 */ /* 0x000fc4000001160b */
[----:B------:R-:W-:Y:S01]  /*5a40*/  SHF.R.U64 R81, R8, 0x10, R9 ;  /* 0x0000001008517819 */ /* 0x000fe20000001209 */
[----:B-1----:R-:W-:Y:S01]  /*5a50*/  IMAD.U32 R9, R5, 0x10000, RZ ;  /* 0x0001000005097824 */ /* 0x002fe200078e00ff */
[----:B------:R-:W-:Y:S01]  /*5a60*/  PRMT R93, R93, 0x5410, R36 ;  /* 0x000054105d5d7816 */ /* 0x000fe20000000024 */
[----:B------:R-:W-:Y:S01]  /*5a70*/  IMAD.U32 R36, R90, 0x10000, RZ ;  /* 0x000100005a247824 */ /* 0x000fe200078e00ff */
[----:B------:R-:W-:Y:S01]  /*5a80*/  PRMT R91, R91, 0x5410, R74 ;  /* 0x000054105b5b7816 */ /* 0x000fe2000000004a */
[----:B------:R-:W-:Y:S01]  /*5a90*/  FMUL.FTZ R74, R25, R38 ;  /* 0x00000026194a7220 */ /* 0x000fe20000410000 */
[----:B------:R-:W-:Y:S01]  /*5aa0*/  PRMT R92, R92, 0x5410, R39 ;  /* 0x000054105c5c7816 */ /* 0x000fe20000000027 */
[----:B------:R-:W-:Y:S01]  /*5ab0*/  IMAD.U32 R8, R4, 0x10000, RZ ;  /* 0x0001000004087824 */ /* 0x000fe200078e00ff */
[----:B------:R-:W-:Y:S01]  /*5ac0*/  PRMT R87, R87, 0x5410, R78 ;  /* 0x0000541057577816 */ /* 0x000fe2000000004e */
[-C--:B------:R-:W-:Y:S01]  /*5ad0*/  FMUL.FTZ R78, R25, R36.reuse ;  /* 0x00000024194e7220 */ /* 0x080fe20000410000 */
[----:B------:R-:W-:Y:S01]  /*5ae0*/  FFMA.FTZ R73, R9, R36, -R74 ;  /* 0x0000002409497223 */ /* 0x000fe2000001084a */
[----:B------:R-:W-:Y:S01]  /*5af0*/  SHF.R.U64 R75, R10, 0x10, R11 ;  /* 0x000000100a4b7819 */ /* 0x000fe2000000120b */
        /* <DEDUP_REMOVED lines=8> */
[----:B------:R-:W-:Y:S01]  /*5b80*/  IMAD.U32 R11, R7, 0x10000, RZ ;  /* 0x00010000070b7824 */ /* 0x000fe200078e00ff */
[----:B------:R-:W-:Y:S01]  /*5b90*/  PRMT R86, R86, 0x5410, R75 ;  /* 0x0000541056567816 */ /* 0x000fe2000000004b */
[C---:B------:R-:W-:Y:S01]  /*5ba0*/  FMUL.FTZ R75, R26.reuse, R39 ;  /* 0x000000271a4b7220 */ /* 0x040fe20000410000 */
[-C--:B------:R-:W-:Y:S01]  /*5bb0*/  FMUL.FTZ R9, R26, R25.reuse ;  /* 0x000000191a097220 */ /* 0x080fe20000410000 */
[-C--:B------:R-:W-:Y:S01]  /*5bc0*/  FMUL.FTZ R27, R27, R36.reuse ;  /* 0x000000241b1b7220 */ /* 0x080fe20000410000 */
[----:B------:R-:W-:Y:S01]  /*5bd0*/  LOP3.LUT R15, R15, 0xffff0000, RZ, 0xc0, !PT ;  /* 0xffff00000f0f7812 */ /* 0x000fe200078ec0ff */
[----:B------:R-:W-:Y:S01]  /*5be0*/  FFMA.FTZ R26, R10, R25, -R75 ;  /* 0x000000190a1a7223 */ /* 0x000fe2000001084b */
[----:B------:R-:W-:Y:S01]  /*5bf0*/  LOP3.LUT R92, R92, 0xffff0000, RZ, 0xc0, !PT ;  /* 0xffff00005c5c7812 */ /* 0x000fe200078ec0ff */
[----:B------:R-:W-:Y:S01]  /*5c00*/  FFMA.FTZ R39, R10, R39, R9 ;  /* 0x000000270a277223 */ /* 0x000fe20000010009 */
[----:B------:R-:W-:Y:S01]  /*5c10*/  PRMT R88, R88, 0x5410, R81 ;  /* 0x0000541058587816 */ /* 0x000fe20000000051 */
[C---:B------:R-:W-:Y:S01]  /*5c20*/  FFMA.FTZ R38, R11.reuse, R36, -R38 ;  /* 0x000000240b267223 */ /* 0x040fe20000010826 */
[----:B------:R-:W-:Y:S01]  /*5c30*/  FFMA.FTZ R27, R11, R74, R27 ;  /* 0x0000004a0b1b7223 */ /* 0x000fe2000001001b */
[----:B------:R-:W-:Y:S01]  /*5c40*/  LOP3.LUT R13, R7, 0xffff0000, RZ, 0xc0, !PT ;  /* 0xffff0000070d7812 */ /* 0x000fe200078ec0ff */
[----:B------:R-:W-:Y:S01]  /*5c50*/  IMAD.U32 R11, R93, 0x10000, RZ ;  /* 0x000100005d0b7824 */ /* 0x000fe200078e00ff */
[----:B------:R-:W-:Y:S01]  /*5c60*/  LOP3.LUT R10, R87, 0xffff0000, RZ, 0xc0, !PT ;  /* 0xffff0000570a7812 */ /* 0x000fe200078ec0ff */
[----:B------:R-:W-:Y:S01]  /*5c70*/  FMUL.FTZ R36, R15, R92 ;  /* 0x0000005c0f247220 */ /* 0x000fe20000410000 */
[----:B------:R-:W-:Y:S01]  /*5c80*/  LOP3.LUT R12, R12, 0xffff0000, RZ, 0xc0, !PT ;  /* 0xffff00000c0c7812 */ /* 0x000fe200078ec0ff */
[C---:B------:R-:W-:Y:S01]  /*5c90*/  IMAD.U32 R9, R88.reuse, 0x10000, RZ ;  /* 0x0001000058097824 */ /* 0x040fe200078e00ff */
[----:B------:R-:W-:Y:S01]  /*5ca0*/  LOP3.LUT R93, R93, 0xffff0000, RZ, 0xc0, !PT ;  /* 0xffff00005d5d7812 */ /* 0x000fe200078ec0ff */
[-C--:B------:R-:W-:Y:S01]  /*5cb0*/  FMUL.FTZ R74, R15, R10.reuse ;  /* 0x0000000a0f4a7220 */ /* 0x080fe20000410000 */
[----:B------:R-:W-:Y:S01]  /*5cc0*/  LOP3.LUT R88, R88, 0xffff0000, RZ, 0xc0, !PT ;  /* 0xffff000058587812 */ /* 0x000fe200078ec0ff */
[----:B------:R-:W-:Y:S01]  /*5cd0*/  FFMA.FTZ R25, R13, R10, -R36 ;  /* 0x0000000a0d197223 */ /* 0x000fe20000010824 */
[----:B------:R-:W-:Y:S01]  /*5ce0*/  LOP3.LUT R5, R4, 0xffff0000, RZ, 0xc0, !PT ;  /* 0xffff000004057812 */ /* 0x000fe200078ec0ff */
[----:B------:R-:W-:Y:S01]  /*5cf0*/  FMUL.FTZ R15, R24, R11 ;  /* 0x0000000b180f7220 */ /* 0x000fe20000410000 */
[----:B------:R-:W-:Y:S01]  /*5d00*/  FMUL.FTZ R10, R12, R93 ;  /* 0x0000005d0c0a7220 */ /* 0x000fe20000410000 */
[----:B------:R-:W-:Y:S01]  /*5d10*/  FMUL.FTZ R24, R24, R9 ;  /* 0x0000000918187220 */ /* 0x000fe20000410000 */
[----:B------:R-:W-:Y:S01]  /*5d20*/  FMUL.FTZ R12, R12, R88 ;  /* 0x000000580c0c7220 */ /* 0x000fe20000410000 */
[----:B------:R-:W-:-:S02]  /*5d30*/  IMAD.U32 R7, R14, 0x10000, RZ ;  /* 0x000100000e077824 */ /* 0x000fc400078e00ff */
[----:B------:R-:W-:Y:S01]  /*5d40*/  FFMA.FTZ R88, R5, R88, -R10 ;  /* 0x0000005805587223 */ /* 0x000fe2000001080a */
[C---:B------:R-:W-:Y:S01]  /*5d50*/  FFMA.FTZ R15, R8.reuse, R9, -R15 ;  /* 0x00000009080f7223 */ /* 0x040fe2000001080f */
[----:B------:R-:W-:Y:S01]  /*5d60*/  FFMA.FTZ R24, R8, R11, R24 ;  /* 0x0000000b08187223 */ /* 0x000fe20000010018 */
[C---:B------:R-:W-:Y:S01]  /*5d70*/  IMAD.U32 R10, R91.reuse, 0x10000, RZ ;  /* 0x000100005b0a7824 */ /* 0x040fe200078e00ff */
[----:B------:R-:W-:Y:S01]  /*5d80*/  LOP3.LUT R14, R14, 0xffff0000, RZ, 0xc0, !PT ;  /* 0xffff00000e0e7812 */ /* 0x000fe200078ec0ff */
        /* <DEDUP_REMOVED lines=9> */
[-C--:B------:R-:W-:Y:S01]  /*5e20*/  FMUL.FTZ R14, R14, R9.reuse ;  /* 0x000000090e0e7220 */ /* 0x080fe20000410000 */
[C---:B------:R-:W-:Y:S01]  /*5e30*/  FFMA.FTZ R11, R4.reuse, R8, -R11 ;  /* 0x00000008040b7223 */ /* 0x040fe2000001080b */
[----:B------:R-:W-:Y:S01]  /*5e40*/  FFMA.FTZ R7, R4, R10, R7 ;  /* 0x0000000a04077223 */ /* 0x000fe20000010007 */
        /* <DEDUP_REMOVED lines=15> */
.L_x_12514:
[----:B------:R-:W-:Y:S05]  /*5f40*/  BSYNC B1 ;  /* 0x0000000000017941 */ /* 0x000fea0003800000 */
.L_x_12513:
        /* <DEDUP_REMOVED lines=10> */
.L_x_12478:
[----:B------:R-:W-:-:S04]  /*5ff0*/  ULOP3.LUT UR4, UR38, 0x1, URZ, 0xfc, !UPT ;  /* 0x0000000126047892 */ /* 0x000fc8000f8efc3f */
[----:B------:R-:W-:-:S06]  /*6000*/  UISETP.NE.AND UP0, UPT, UR4, 0x3, UPT ;  /* 0x000000030400788c */ /* 0x000fcc000bf05270 */
[----:B------:R-:W-:-:S13]  /*6010*/  PLOP3.LUT P3, PT, PT, PT, UP0, 0x80, 0x0 ;  /* 0x000000000000781c */ /* 0x000fda0003f6f008 */
[----:B------:R-:W-:Y:S05]  /*6020*/  @!P3 BRA `(.L_x_12515) ;  /* 0x000000000004b947 */ /* 0x000fea0003800000 */
[----:B------:R-:W-:Y:S01]  /*6030*/  BPT.TRAP 0x1 ;  /* 0x000000040000795c */ /* 0x000fe20000300000 */
.L_x_12515:
[----:B------:R-:W-:Y:S01]  /*6040*/  IMAD R68, R23, 0x8, R2 ;  /* 0x0000000817447824 */ /* 0x000fe200078e0202 */
[----:B------:R-:W-:Y:S01]  /*6050*/  SHF.L.U32 R80, R158, 0x1f, RZ ;  /* 0x0000001f9e507819 */ /* 0x000fe200000006ff */
[----:B------:R-:W-:Y:S01]  /*6060*/  IMAD R72, R49, -0x60, R46 ;  /* 0xffffffa031487824 */ /* 0x000fe200078e022e */
[----:B------:R-:W-:Y:S02]  /*6070*/  BSSY B1, `(.L_x_12516) ;  /* 0x0000004000017945 */ /* 0x000fe40003800000 */
[----:B------:R-:W0:Y:S02]  /*6080*/  SYNCS.PHASECHK.TRANS64.TRYWAIT P4, [R68+URZ+0x32490], R80 ;  /* 0x03249050440075a7 */ /* 0x000e24000808017f */
[----:B------:R-:W-:Y:S01]  /*6090*/  VIMNMX R72, R72, 0x60, PT ;  /* 0x0000006048487848 */ /* 0x000fe20003fe0100 */
[----:B0-----:R-:W-:Y:S06]  /*60a0*/  @!P4 BRA `(.L_x_12517) ;  /* 0x000003440048c947 */ /* 0x001fec0003800000 */
.L_x_12881:
[----:B------:R-:W-:Y:S05]  /*60b0*/  BSYNC B1 ;  /* 0x0000000000017941 */ /* 0x000fea0003800000 */
.L_x_12516:
        /* <DEDUP_REMOVED lines=8> */
.L_x_12519:
[----:B------:R-:W-:Y:S05]  /*6140*/  BSYNC B1 ;  /* 0x0000000000017941 */ /* 0x000fea0003800000 */
.L_x_12518:
[----:B------:R-:W-:Y:S05]  /*6150*/  @P4 BRA `(.L_x_12495) ;  /* 0x0000000000104947 */ /* 0x000fea0003800000 */
[----:B-1----:R-:W1:Y:S04]  /*6160*/  @!P1 LDS.128 R4, [R84+0x2000] ;  /* 0x0020000054049984 */ /* 0x002e680000000c00 */
[----:B------:R-:W2:Y:S04]  /*6170*/  @!P2 LDS.128 R8, [R83+0x2000] ;  /* 0x002000005308a984 */ /* 0x000ea80000000c00 */
[----:B-1----:R3:W-:Y:S04]  /*6180*/  @!P1 STG.E.128 desc[UR42][R12.64], R4 ;  /* 0x000000040c009986 */ /* 0x0027e8000c101d2a */
[----:B--2---:R3:W-:Y:S02]  /*6190*/  @!P2 STG.E.128 desc[UR42][R12.64+0x40], R8 ;  /* 0x000040080c00a986 */ /* 0x0047e4000c101d2a */
.L_x_12495:
[----:B------:R-:W-:Y:S05]  /*61a0*/  BSYNC B0 ;  /* 0x0000000000007941 */ /* 0x000fea0003800000 */
.L_x_12477:
        /* <DEDUP_REMOVED lines=9> */
[----:B-1----:R-:W-:-:S02]  /*6240*/  LOP3.LUT R4, R5, 0x7f, RZ, 0xc0, !PT ;  /* 0x0000007f05047812 */ /* 0x002fc400078ec0ff */
[----:B------:R-:W-:Y:S02]  /*6250*/  SHF.R.U32.HI R5, RZ, 0x7, R5 ;  /* 0x00000007ff057819 */ /* 0x000fe40000011605 */
[----:B------:R-:W-:-:S03]  /*6260*/  ISETP.NE.AND P4, PT, R4, RZ, PT ;  /* 0x000000ff0400720c */ /* 0x000fc60003f85270 */
[----:B------:R-:W-:-:S10]  /*6270*/  VIADD R12, R5, 0x8 ;  /* 0x00000008050c7836 */ /* 0x000fd40000000000 */
[----:B------:R-:W-:-:S05]  /*6280*/  @!P4 VIADD R4, R68, 0x324a0 ;  /* 0x000324a04404c836 */ /* 0x000fca0000000000 */
[----:B------:R-:W-:Y:S01]  /*6290*/  @!P4 PRMT R4, RZ, 0x654, R4 ;  /* 0x00000654ff04c816 */ /* 0x000fe20000000004 */
[----:B--2---:R1:W-:Y:S06]  /*62a0*/  BAR.SYNC.DEFER_BLOCKING R12, 0x80 ;  /* 0x0002000c0000751d */ /* 0x0043ec0000010000 */
[----:B------:R1:W-:Y:S01]  /*62b0*/  @!P4 SYNCS.ARRIVE.TRANS64.RED.A1T0 RZ, [R4+URZ], RZ ;  /* 0x000000ff04ffc9a7 */ /* 0x0003e2000810043f */
[----:B------:R-:W-:Y:S05]  /*62c0*/  @!P3 BRA `(.L_x_12521) ;  /* 0x000000000004b947 */ /* 0x000fea0003800000 */
[----:B------:R-:W-:Y:S01]  /*62d0*/  BPT.TRAP 0x1 ;  /* 0x000000040000795c */ /* 0x000fe20000300000 */
.L_x_12521:
[----:B------:R-:W-:Y:S05]  /*62e0*/  BSYNC B0 ;  /* 0x0000000000007941 */ /* 0x000fea0003800000 */
.L_x_12520:
[----:B------:R-:W2:Y:S01]  /*62f0*/  SYNCS.PHASECHK.TRANS64.TRYWAIT P3, [R68+URZ+0x324b0], R80 ;  /* 0x0324b050440075a7 */ /* 0x000ea2000806017f */
[----:B------:R-:W-:Y:S01]  /*6300*/  ULDC UR49, c[0x0][0x320] ;  /* 0x0000c80000317ab9 */ /* 0x000fe20000000800 */
[----:B------:R-:W-:Y:S01]  /*6310*/  ULDC.64 UR44, c[0x0][0x328] ;  /* 0x0000ca00002c7ab9 */ /* 0x000fe20000000a00 */
[----:B------:R-:W-:Y:S01]  /*6320*/  ULDC.64 UR40, c[0x0][0x318] ;  /* 0x0000c60000287ab9 */ /* 0x000fe20000000a00 */
[----:B------:R-:W-:Y:S01]  /*6330*/  BSSY B0, `(.L_x_12522) ;  /* 0x0000003000007945 */ /* 0x000fe20003800000 */
[----:B-1----:R-:W-:-:S03]  /*6340*/  IMAD R4, R23, 0x6000, R58 ;  /* 0x0000600017047824 */ /* 0x002fc600078e023a */
[----:B--2---:R-:W-:Y:S05]  /*6350*/  @!P3 BRA `(.L_x_12523) ;  /* 0x0000034000b0b947 */ /* 0x004fea0003800000 */
.L_x_12882:
[----:B------:R-:W-:Y:S05]  /*6360*/  BSYNC B0 ;  /* 0x0000000000007941 */ /* 0x000fea0003800000 */
.L_x_12522:
        /* <DEDUP_REMOVED lines=16> */
[----:B------:R-:W2:Y:S04]  /*6470*/  @!P3 LDS.128 R4, [R14] ;  /* 0x000000000e04b984 */ /* 0x000ea80000000c00 */
[----:B--2---:R-:W-:Y:S01]  /*6480*/  @!P3 STG.E.128 desc[UR42][R10.64], R4 ;  /* 0x000000040a00b986 */ /* 0x004fe2000c101d2a */
[----:B------:R-:W-:-:S13]  /*6490*/  ISETP.GE.AND P3, PT, R3, UR49, PT ;  /* 0x0000003103007c0c */ /* 0x000fda000bf66270 */
[----:B------:R-:W2:Y:S04]  /*64a0*/  @!P3 LDS.128 R4, [R13] ;  /* 0x000000000d04b984 */ /* 0x000ea80000000c00 */
[----:B--2---:R-:W-:Y:S01]  /*64b0*/  @!P3 STG.E.128 desc[UR42][R10.64+0x40], R4 ;  /* 0x000040040a00b986 */ /* 0x004fe2000c101d2a */
[----:B------:R-:W-:-:S13]  /*64c0*/  ISETP.GE.AND P3, PT, R51, UR49, PT ;  /* 0x0000003133007c0c */ /* 0x000fda000bf66270 */
[----:B------:R-:W2:Y:S04]  /*64d0*/  @!P3 LDS.128 R4, [R14+0x3000] ;  /* 0x003000000e04b984 */ /* 0x000ea80000000c00 */
        /* <DEDUP_REMOVED lines=10> */
[----:B------:R-:W-:-:S13]  /*6580*/  ISETP.NE.AND P3, PT, R67, RZ, PT ;  /* 0x000000ff4300720c */ /* 0x000fda0003f65270 */
[----:B------:R-:W2:Y:S04]  /*6590*/  @P3 LDS.128 R4, [R14+0x9000] ;  /* 0x009000000e043984 */ /* 0x000ea80000000c00 */
[----:B--2---:R-:W-:Y:S01]  /*65a0*/  @P3 STG.E.128 desc[UR42][R10.64+0x180], R4 ;  /* 0x000180040a003986 */ /* 0x004fe2000c101d2a */
[----:B------:R-:W-:-:S13]  /*65b0*/  ISETP.NE.AND P3, PT, R66, RZ, PT ;  /* 0x000000ff4200720c */ /* 0x000fda0003f65270 */
[----:B------:R-:W2:Y:S04]  /*65c0*/  @P3 LDS.128 R4, [R13+0x9000] ;  /* 0x009000000d043984 */ /* 0x000ea80000000c00 */
[----:B--2---:R2:W-:Y:S02]  /*65d0*/  @P3 STG.E.128 desc[UR42][R10.64+0x1c0], R4 ;  /* 0x0001c0040a003986 */ /* 0x0045e4000c101d2a */
.L_x_12525:
[----:B------:R-:W-:Y:S05]  /*65e0*/  BSYNC B0 ;  /* 0x0000000000007941 */ /* 0x000fea0003800000 */
.L_x_12524:
[----:B------:R-:W-:Y:S01]  /*65f0*/  ISETP.GE.AND P3, PT, R156, R72, PT ;  /* 0x000000489c00720c */ /* 0x000fe20003f66270 */
[----:B------:R-:W-:-:S12]  /*6600*/  BSSY B0, `(.L_x_12526) ;  /* 0x0000024000007945 */ /* 0x000fd80003800000 */
[----:B------:R-:W-:Y:S05]  /*6610*/  @P3 BRA `(.L_x_12527) ;  /* 0x0000000000883947 */ /* 0x000fea0003800000 */
[----:B--2---:R-:W-:Y:S01]  /*6620*/  IADD3 R7, P3, R8, 0x40, RZ ;  /* 0x0000004008077810 */ /* 0x004fe20007f7e0ff */
        /* <DEDUP_REMOVED lines=32> */
[----:B--2---:R3:W-:Y:S02]  /*6830*/  @P3 STG.E.128 desc[UR42][R8.64+0x1c0], R4 ;  /* 0x0001c00408003986 */ /* 0x0047e4000c101d2a */
.L_x_12527:
[----:B------:R-:W-:Y:S05]  /*6840*/  BSYNC B0 ;  /* 0x0000000000007941 */ /* 0x000fea0003800000 */
.L_x_12526:
[----:B------:R-:W-:Y:S01]  /*6850*/  @!PT LDS RZ, [RZ] ;  /* 0x00000000fffff984 */ /* 0x000fe20000000800 */
[----:B------:R-:W-:Y:S01]  /*6860*/  @!PT LDS RZ, [RZ] ;  /* 0x00000000fffff984 */ /* 0x000fe20000000800 */
[----:B------:R-:W-:Y:S01]  /*6870*/  @!PT LDS RZ, [RZ] ;  /* 0x00000000fffff984 */ /* 0x000fe20000000800 */
[----:B------:R-:W-:Y:S01]  /*6880*/  @!PT LDS RZ, [RZ] ;  /* 0x00000000fffff984 */ /* 0x000fe20000000800 */
[----:B------:R4:W-:Y:S06]  /*6890*/  MEMBAR.ALL.CTA ;  /* 0x0000000000007992 */ /* 0x0009ec0000008000 */
[----:B----4-:R-:W4:Y:S02]  /*68a0*/  FENCE.VIEW.ASYNC.S ;  /* 0x00000000000073c6 */ /* 0x010f240000000000 */
[----:B----4-:R4:W-:Y:S01]  /*68b0*/  BAR.SYNC.DEFER_BLOCKING R12, 0x80 ;  /* 0x0002000c0000751d */ /* 0x0109e20000010000 */
[----:B------:R-:W-:Y:S01]  /*68c0*/  ISETP.NE.AND P5, PT, R69, RZ, PT ;  /* 0x000000ff4500720c */ /* 0x000fe20003fa5270 */
[----:B------:R-:W-:-:S02]  /*68d0*/  VIADD R23, R23, 0x1 ;  /* 0x0000000117177836 */ /* 0x000fc40000000000 */
[----:B01----:R-:W-:-:S03]  /*68e0*/  @!P4 VIADD R68, R68, 0x324c0 ;  /* 0x000324c04444c836 */ /* 0x003fc60000000000 */
[C---:B------:R-:W-:Y:S02]  /*68f0*/  ISETP.NE.AND P3, PT, R23.reuse, 0x2, PT ;  /* 0x000000021700780c */ /* 0x040fe40003f65270 */
[----:B------:R-:W-:Y:S02]  /*6900*/  @!P4 PRMT R68, RZ, 0x654, R68 ;  /* 0x00000654ff44c816 */ /* 0x000fe40000000044 */
[----:B--23--:R-:W-:Y:S02]  /*6910*/  SEL R5, RZ, 0x1, P3 ;  /* 0x00000001ff057807 */ /* 0x00cfe40001800000 */
[----:B------:R-:W-:Y:S02]  /*6920*/  SEL R23, R23, RZ, P3 ;  /* 0x000000ff17177207 */ /* 0x000fe40001800000 */
[----:B------:R-:W-:Y:S01]  /*6930*/  LOP3.LUT R158, R158, R5, RZ, 0x3c, !PT ;  /* 0x000000059e9e7212 */ /* 0x000fe200078e3cff */
[----:B------:R4:W-:Y:S01]  /*6940*/  @!P4 SYNCS.ARRIVE.TRANS64.RED.A1T0 RZ, [R68+URZ], RZ ;  /* 0x000000ff44ffc9a7 */ /* 0x0009e2000810043f */
[----:B------:R-:W-:Y:S05]  /*6950*/  @P5 BRA `(.L_x_12528) ;  /* 0xffffffc400585947 */ /* 0x000fea000383ffff */
[----:B------:R-:W0:Y:S01]  /*6960*/  S2R R4, SR_TID.X ;  /* 0x0000000000047919 */ /* 0x000e220000002100 */
[----:B------:R-:W-:Y:S02]  /*6970*/  PLOP3.LUT P0, PT, PT, PT, PT, 0x8, 0x0 ;  /* 0x000000000000781c */ /* 0x000fe40003f0e170 */
[----:B0-----:R-:W-:-:S04]  /*6980*/  SHF.R.U32.HI R4, RZ, 0x7, R4 ;  /* 0x00000007ff047819 */ /* 0x001fc80000011604 */
[----:B------:R-:W-:-:S13]  /*6990*/  ISETP.NE.AND P5, PT, R4, 0x1, PT ;  /* 0x000000010400780c */ /* 0x000fda0003fa5270 */
[----:B------:R-:W-:Y:S06]  /*69a0*/  @!P5 BAR.ARV 0x9, 0x100 ;  /* 0x024400000000db1d */ /* 0x000fec0000002000 */
.L_x_12472:
[----:B------:R-:W0:Y:S01]  /*69b0*/  S2R R0, SR_TID.X ;  /* 0x0000000000007919 */ /* 0x000e220000002100 */
[----:B------:R-:W1:Y:S01]  /*69c0*/  LDC R17, c[0x0][0x448] ;  /* 0x00011200ff117b82 */ /* 0x000e620000000800 */
[----:B----4-:R-:W-:Y:S01]  /*69d0*/  IMAD.MOV.U32 R12, RZ, RZ, 0x3000 ;  /* 0x00003000ff0c7424 */ /* 0x010fe200078e00ff */
[----:B------:R-:W2:Y:S01]  /*69e0*/  S2R R3, SR_SWINHI ;  /* 0x0000000000037919 */ /* 0x000ea20000002f00 */
[----:B------:R-:W-:Y:S02]  /*69f0*/  IMAD.U32 R13, RZ, RZ, UR38 ;  /* 0x00000026ff0d7e24 */ /* 0x000fe4000f8e00ff */
[----:B------:R-:W-:Y:S01]  /*6a00*/  IMAD.MOV.U32 R14, RZ, RZ, 0x1 ;  /* 0x00000001ff0e7424 */ /* 0x000fe200078e00ff */
[----:B------:R-:W-:Y:S02]  /*6a10*/  STL [R1+0x70], R89 ;  /* 0x0000705901007387 */ /* 0x000fe40000100800 */
[----:B------:R-:W3:Y:S01]  /*6a20*/  LDC R16, c[0x0][0xa80] ;  /* 0x0002a000ff107b82 */ /* 0x000ee20000000800 */
[----:B------:R-:W-:Y:S01]  /*6a30*/  IMAD.MOV.U32 R15, RZ, RZ, RZ ;  /* 0x000000ffff0f7224 */ /* 0x000fe200078e00ff */
[----:B------:R4:W-:Y:S01]  /*6a40*/  STL.64 [R1+0x18], R12 ;  /* 0x0000180c01007387 */ /* 0x0009e20000100a00 */
[----:B------:R-:W-:-:S02]  /*6a50*/  IMAD.MOV.U32 R5, RZ, RZ, 0x100 ;  /* 0x00000100ff057424 */ /* 0x000fc400078e00ff */
[----:B------:R-:W-:Y:S01]  /*6a60*/  IMAD.MOV.U32 R6, RZ, RZ, 0x1 ;  /* 0x00000001ff067424 */ /* 0x000fe200078e00ff */
[----:B------:R1:W-:Y:S01]  /*6a70*/  STL.64 [R1+0x60], R14 ;  /* 0x0000600e01007387 */ /* 0x0003e20000100a00 */
[----:B------:R-:W-:Y:S02]  /*6a80*/  IMAD.MOV.U32 R7, RZ, RZ, RZ ;  /* 0x000000ffff077224 */ /* 0x000fe400078e00ff */
[----:B------:R-:W-:Y:S01]  /*6a90*/  IMAD.MOV.U32 R8, RZ, RZ, 0xc000 ;  /* 0x0000c000ff087424 */ /* 0x000fe200078e00ff */
[----:B------:R-:W-:Y:S01]  /*6aa0*/  STL.128 [R1+0x230], RZ ;  /* 0x000230ff01007387 */ /* 0x000fe20000100c00 */
[----:B------:R-:W-:Y:S02]  /*6ab0*/  IMAD.U32 R9, RZ, RZ, UR38 ;  /* 0x00000026ff097e24 */ /* 0x000fe4000f8e00ff */
[----:B------:R-:W-:Y:S01]  /*6ac0*/  IMAD.MOV.U32 R11, RZ, RZ, 0x100 ;  /* 0x00000100ff0b7424 */ /* 0x000fe200078e00ff */
[----:B------:R-:W-:Y:S01]  /*6ad0*/  STL.128 [R1+0x240], RZ ;  /* 0x000240ff01007387 */ /* 0x000fe20000100c00 */
[----:B------:R-:W-:-:S02]  /*6ae0*/  IMAD.U32 R27, RZ, RZ, UR37 ;  /* 0x00000025ff1b7e24 */ /* 0x000fc4000f8e00ff */
[----:B------:R-:W-:Y:S01]  /*6af0*/  IMAD.U32 R36, RZ, RZ, UR37 ;  /* 0x00000025ff247e24 */ /* 0x000fe2000f8e00ff */
[----:B------:R-:W-:Y:S01]  /*6b00*/  STL.128 [R1+0x260], RZ ;  /* 0x000260ff01007387 */ /* 0x000fe20000100c00 */
[----:B------:R-:W-:Y:S01]  /*6b10*/  IMAD.U32 R72, RZ, RZ, UR37 ;  /* 0x00000025ff487e24 */ /* 0x000fe2000f8e00ff */
[----:B0-----:R-:W-:Y:S02]  /*6b20*/  LOP3.LUT R0, R0, 0x7f, RZ, 0xc0, !PT ;  /* 0x0000007f00007812 */ /* 0x001fe400078ec0ff */
[----:B---3--:R-:W-:Y:S02]  /*6b30*/  STL [R1+0x250], R16 ;  /* 0x0002501001007387 */ /* 0x008fe40000100800 */
[----:B------:R-:W-:Y:S02]  /*6b40*/  IADD3 R72, P5, R72, 0x70, RZ ;  /* 0x0000007048487810 */ /* 0x000fe40007fbe0ff */
[----:B------:R-:W-:Y:S01]  /*6b50*/  ISETP.NE.AND P1, PT, R0, RZ, PT ;  /* 0x000000ff0000720c */ /* 0x000fe20003f25270 */
[----:B------:R-:W-:Y:S01]  /*6b60*/  STL.128 [R1+0x270], RZ ;  /* 0x000270ff01007387 */ /* 0x000fe20000100c00 */
[----:B------:R-:W-:-:S02]  /*6b70*/  MOV R24, R2 ;  /* 0x0000000200187202 */ /* 0x000fc40000000f00 */
[----:B--2---:R-:W-:Y:S02]  /*6b80*/  MOV R25, R3 ;  /* 0x0000000300197202 */ /* 0x004fe40000000f00 */
[----:B------:R-:W-:Y:S01]  /*6b90*/  SEL R4, RZ, 0x1, P1 ;  /* 0x00000001ff047807 */ /* 0x000fe20000800000 */
[----:B------:R-:W-:Y:S01]  /*6ba0*/  STL.128 [R1+0x280], RZ ;  /* 0x000280ff01007387 */ /* 0x000fe20000100c00 */
[C---:B----4-:R-:W-:Y:S02]  /*6bb0*/  IADD3 R12, P1, R24.reuse, 0x32430, RZ ;  /* 0x00032430180c7810 */ /* 0x050fe40007f3e0ff */
[C---:B------:R-:W-:Y:S01]  /*6bc0*/  IADD3 R0, P3, R24.reuse, 0x32450, RZ ;  /* 0x0003245018007810 */ /* 0x040fe20007f7e0ff */
[----:B------:R0:W-:Y:S01]  /*6bd0*/  STL.128 [R1+0x20], R4 ;  /* 0x0000200401007387 */ /* 0x0001e20000100c00 */
[C---:B------:R-:W-:Y:S01]  /*6be0*/  IADD3 R3, P4, R24.reuse, 0x32460, RZ ;  /* 0x0003246018037810 */ /* 0x040fe20007f9e0ff */
[----:B------:R-:W-:Y:S01]  /*6bf0*/  IMAD.X R13, RZ, RZ, R25, P1 ;  /* 0x000000ffff0d7224 */ /* 0x000fe200008e0619 */
[----:B-1----:R-:W-:Y:S01]  /*6c00*/  ISETP.NE.AND P1, PT, R17, 0x1, PT ;  /* 0x000000011100780c */ /* 0x002fe20003f25270 */
[----:B------:R-:W-:Y:S01]  /*6c10*/  IMAD.MOV.U32 R10, RZ, RZ, R4 ;  /* 0x000000ffff0a7224 */ /* 0x000fe200078e0004 */
[----:B------:R-:W-:Y:S01]  /*6c20*/  IADD3 R14, P2, R24, 0x32440, RZ ;  /* 0x00032440180e7810 */ /* 0x000fe20007f5e0ff */
[----:B------:R-:W-:Y:S01]  /*6c30*/  STL.128 [R1+0x290], RZ ;  /* 0x000290ff01007387 */ /* 0x000fe20000100c00 */
[----:B------:R-:W-:-:S03]  /*6c40*/  IMAD.U32 R17, RZ, RZ, UR37 ;  /* 0x00000025ff117e24 */ /* 0x000fc6000f8e00ff */
[----:B------:R-:W-:Y:S01]  /*6c50*/  IMAD.X R15, RZ, RZ, R25, P2 ;  /* 0x000000ffff0f7224 */ /* 0x000fe200010e0619 */
[----:B------:R-:W-:Y:S01]  /*6c60*/  STL.128 [R1+0x50], R8 ;  /* 0x0000500801007387 */ /* 0x000fe20000100c00 */
[----:B------:R-:W-:-:S03]  /*6c70*/  IADD3 R27, P2, R27, 0x230, RZ ;  /* 0x000002301b1b7810 */ /* 0x000fc60007f5e0ff */
[----:B------:R-:W-:Y:S01]  /*6c80*/  STL.64 [R1+0x8], R12 ;  /* 0x0000080c01007387 */ /* 0x000fe20000100a00 */
[--C-:B0-----:R-:W-:Y:S01]  /*6c90*/  IMAD.X R5, RZ, RZ, R25.reuse, P3 ;  /* 0x000000ffff057224 */ /* 0x101fe200018e0619 */
[----:B------:R-:W-:Y:S01]  /*6ca0*/  IADD3 R17, P3, R17, 0x260, RZ ;  /* 0x0000026011117810 */ /* 0x000fe20007f7e0ff */
[----:B------:R-:W-:Y:S01]  /*6cb0*/  IMAD.X R7, RZ, RZ, R25, P4 ;  /* 0x000000ffff077224 */ /* 0x000fe200020e0619 */
[----:B------:R-:W-:Y:S01]  /*6cc0*/  STL.64 [R1+0x10], R14 ;  /* 0x0000100e01007387 */ /* 0x000fe20000100a00 */
[----:B------:R-:W-:Y:S01]  /*6cd0*/  IMAD.MOV.U32 R4, RZ, RZ, R0 ;  /* 0x000000ffff047224 */ /* 0x000fe200078e0000 */
[----:B------:R-:W-:Y:S01]  /*6ce0*/  IADD3 R36, P4, R36, 0x38, RZ ;  /* 0x0000003824247810 */ /* 0x000fe20007f9e0ff */
[----:B------:R-:W-:Y:S01]  /*6cf0*/  IMAD.MOV.U32 R6, RZ, RZ, R3 ;  /* 0x000000ffff067224 */ /* 0x000fe200078e0003 */
[----:B------:R-:W0:Y:S01]  /*6d00*/  @P1 LDC R0, c[0x0][0x44c] ;  /* 0x00011300ff001b82 */ /* 0x000e220000000800 */
[----:B------:R-:W-:Y:S01]  /*6d10*/  STL.64 [R1+0x30], R14 ;  /* 0x0000300e01007387 */ /* 0x000fe20000100a00 */
[----:B------:R-:W-:-:S03]  /*6d20*/  VIADD R3, R194, 0x7f ;  /* 0x0000007fc2037836 */ /* 0x000fc60000000000 */
[----:B------:R-:W-:Y:S04]  /*6d30*/  STL.128 [R1+0x40], R4 ;  /* 0x0000400401007387 */ /* 0x000fe80000100c00 */
[----:B------:R1:W-:Y:S04]  /*6d40*/  STL.64 [R1+0x68], R6 ;  /* 0x0000680601007387 */ /* 0x0003e80000100a00 */
[----:B------:R2:W-:Y:S04]  /*6d50*/  STL.128 [R1+0x2a0], RZ ;  /* 0x0002a0ff01007387 */ /* 0x0005e80000100c00 */
[----:B------:R2:W-:Y:S01]  /*6d60*/  STL.128 [R1+0x2b0], RZ ;  /* 0x0002b0ff01007387 */ /* 0x0005e20000100c00 */
[----:B-1----:R-:W1:Y:S03]  /*6d70*/  @P1 LDC R7, c[0x0][0x450] ;  /* 0x00011400ff071b82 */ /* 0x002e660000000800 */
[----:B------:R2:W-:Y:S01]  /*6d80*/  STL.128 [R1+0x2c0], RZ ;  /* 0x0002c0ff01007387 */ /* 0x0005e20000100c00 */
[----:B0-----:R-:W-:-:S03]  /*6d90*/  @P1 IMAD.HI.U32 R0, R3, R0, RZ ;  /* 0x0000000003001227 */ /* 0x001fc600078e00ff */
[----:B------:R2:W-:Y:S01]  /*6da0*/  STL.128 [R1+0x2d0], RZ ;  /* 0x0002d0ff01007387 */ /* 0x0005e20000100c00 */
[----:B------:R-:W0:Y:S03]  /*6db0*/  LDC.64 R4, c[0x0][0xad8] ;  /* 0x0002b600ff047b82 */ /* 0x000e260000000a00 */
[----:B------:R2:W-:Y:S04]  /*6dc0*/  STL.128 [R1+0x2e0], RZ ;  /* 0x0002e0ff01007387 */ /* 0x0005e80000100c00 */
[----:B------:R2:W-:Y:S04]  /*6dd0*/  STL.128 [R1+0x2f0], RZ ;  /* 0x0002f0ff01007387 */ /* 0x0005e80000100c00 */
[----:B------:R2:W-:Y:S04]  /*6de0*/  STL.128 [R1+0x300], RZ ;  /* 0x000300ff01007387 */ /* 0x0005e80000100c00 */
[----:B------:R2:W-:Y:S01]  /*6df0*/  STL.128 [R1+0x310], RZ ;  /* 0x000310ff01007387 */ /* 0x0005e20000100c00 */
[----:B-1----:R-:W-:-:S03]  /*6e00*/  @P1 SHF.R.U32.HI R3, RZ, R7, R0 ;  /* 0x00000007ff031219 */ /* 0x002fc60000011600 */
[----:B------:R2:W-:Y:S04]  /*6e10*/  STL.128 [R1+0x320], RZ ;  /* 0x000320ff01007387 */ /* 0x0005e80000100c00 */
[----:B------:R2:W-:Y:S01]  /*6e20*/  STL.128 [R1+0x330], RZ ;  /* 0x000330ff01007387 */ /* 0x0005e20000100c00 */
[----:B0-----:R-:W-:-:S03]  /*6e30*/  ISETP.GE.AND P6, PT, R5, 0x1, PT ;  /* 0x000000010500780c */ /* 0x001fc60003fc6270 */
        /* <DEDUP_REMOVED lines=20> */
[----:B------:R-:W-:Y:S05]  /*6f80*/  @P0 BRA `(.L_x_12529) ;  /* 0x00000000000c0947 */ /* 0x000fea0003800000 */
[----:B------:R-:W0:Y:S01]  /*6f90*/  FENCE.VIEW.ASYNC.G ;  /* 0x00000000000073c6 */ /* 0x000e220000000100 */
[----:B------:R-:W-:Y:S05]  /*6fa0*/  WARPSYNC.ALL ;  /* 0x0000000000007948 */ /* 0x000fea0003800000 */
[----:B0-----:R-:W-:Y:S06]  /*6fb0*/  BAR.ARV 0xc, 0x180 ;  /* 0x0306000000007b1d */ /* 0x001fec0000002000 */
.L_x_12529:
[----:B------:R-:W-:Y:S02]  /*6fc0*/  IMAD.IADD R3, R220, 0x1, R3 ;  /* 0x00000001dc037824 */ /* 0x000fe400078e0203 */
[----:B------:R-:W-:Y:S02]  /*6fd0*/  IMAD.X R46, RZ, RZ, UR36, P2 ;  /* 0x00000024ff2e7e24 */ /* 0x000fe400090e06ff */
[----:B------:R-:W-:Y:S02]  /*6fe0*/  IMAD.X R42, RZ, RZ, UR36, P3 ;  /* 0x00000024ff2a7e24 */ /* 0x000fe400098e06ff */
[----:B------:R-:W-:Y:S02]  /*6ff0*/  IMAD.X R50, RZ, RZ, UR36, P4 ;  /* 0x00000024ff327e24 */ /* 0x000fe4000a0e06ff */
[----:B------:R-:W-:Y:S02]  /*7000*/  IMAD.X R73, RZ, RZ, UR36, P5 ;  /* 0x00000024ff497e24 */ /* 0x000fe4000a8e06ff */
        /* <DEDUP_REMOVED lines=13> */
.L_x_12532:
[----:B------:R-:W-:-:S13]  /*70e0*/  ISETP.NE.AND P0, PT, R5, 0x1, PT ;  /* 0x000000010500780c */ /* 0x000fda0003f05270 */
[----:B------:R-:W0:Y:S02]  /*70f0*/  @P0 LDC.64 R6, c[0x0][0xae0] ;  /* 0x0002b800ff060b82 */ /* 0x000e240000000a00 */
[----:B0-----:R-:W-:-:S05]  /*7100*/  @P0 IMAD.HI.U32 R6, R0, R6, RZ ;  /* 0x0000000600060227 */ /* 0x001fca00078e00ff */
[----:B------:R-:W-:-:S07]  /*7110*/  @P0 SHF.R.U32.HI R0, RZ, R7, R6 ;  /* 0x00000007ff000219 */ /* 0x000fce0000011606 */
.L_x_12533:
[----:B------:R-:W-:Y:S05]  /*7120*/  BSYNC B0 ;  /* 0x0000000000007941 */ /* 0x000fea0003800000 */
.L_x_12531:
[----:B------:R-:W-:-:S05]  /*7130*/  IMAD R3, R0, R5, R5 ;  /* 0x0000000500037224 */ /* 0x000fca00078e0205 */
[----:B------:R-:W-:-:S07]  /*7140*/  VIMNMX R4, R4, R3, PT ;  /* 0x0000000304047248 */ /* 0x000fce0003fe0100 */
.L_x_12530:
[----:B------:R-:W0:Y:S01]  /*7150*/  @P1 LDC R3, c[0x0][0x44c] ;  /* 0x00011300ff031b82 */ /* 0x000e220000000800 */
[----:B------:R-:W-:Y:S01]  /*7160*/  VIADD R4, R4, 0x5f ;  /* 0x0000005f04047836 */ /* 0x000fe20000000000 */
[----:B------:R-:W-:Y:S01]  /*7170*/  ULDC UR4, c[0x0][0xad4] ;  /* 0x0002b50000047ab9 */ /* 0x000fe20000000800 */
[----:B------:R-:W-:Y:S02]  /*7180*/  IMAD.MOV.U32 R0, RZ, RZ, R194 ;  /* 0x000000ffff007224 */ /* 0x000fe400078e00c2 */
[----:B------:R-:W-:-:S03]  /*7190*/  IMAD.HI R4, R4, 0x2aaaaaab, RZ ;  /* 0x2aaaaaab04047827 */ /* 0x000fc600078e02ff */
[----:B------:R-:W1:Y:S01]  /*71a0*/  @P1 LDC R7, c[0x0][0x450] ;  /* 0x00011400ff071b82 */ /* 0x000e620000000800 */
        /* <DEDUP_REMOVED lines=18> */
.L_x_12536:
[----:B------:R-:W-:-:S13]  /*72d0*/  ISETP.NE.AND P0, PT, R5, 0x1, PT ;  /* 0x000000010500780c */ /* 0x000fda0003f05270 */
[----:B------:R-:W0:Y:S02]  /*72e0*/  @P0 LDC.64 R6, c[0x0][0xae0] ;  /* 0x0002b800ff060b82 */ /* 0x000e240000000a00 */
[----:B0-----:R-:W-:-:S05]  /*72f0*/  @P0 IMAD.HI.U32 R6, R0, R6, RZ ;  /* 0x0000000600060227 */ /* 0x001fca00078e00ff */
[----:B------:R-:W-:-:S07]  /*7300*/  @P0 SHF.R.U32.HI R0, RZ, R7, R6 ;  /* 0x00000007ff000219 */ /* 0x000fce0000011606 */
.L_x_12537:
[----:B------:R-:W-:Y:S05]  /*7310*/  BSYNC B0 ;  /* 0x0000000000007941 */ /* 0x000fea0003800000 */
.L_x_12535:
[----:B------:R-:W-:-:S05]  /*7320*/  IMAD R0, R0, R5, RZ ;  /* 0x0000000500007224 */ /* 0x000fca00078e02ff */
[----:B------:R-:W-:-:S07]  /*7330*/  VIMNMX R3, R3, R0, !PT ;  /* 0x0000000003037248 */ /* 0x000fce0007fe0100 */
.L_x_12534:
        /* <DEDUP_REMOVED lines=39> */
.L_x_12539:
[----:B------:R-:W-:Y:S05]  /*75b0*/  BSYNC B0 ;  /* 0x0000000000007941 */ /* 0x000fea0003800000 */
.L_x_12538:
[----:B------:R-:W-:Y:S01]  /*75c0*/  IMAD R189, R203, R204, R189 ;  /* 0x000000cccbbd7224 */ /* 0x000fe200078e02bd */
[----:B------:R-:W-:-:S04]  /*75d0*/  PLOP3.LUT P0, PT, PT, PT, PT, 0x80, 0x0 ;  /* 0x000000000000781c */ /* 0x000fc80003f0f070 */
[----:B------:R-:W-:-:S04]  /*75e0*/  VIADDMNMX R204, R189, R204, R45, PT ;  /* 0x000000ccbdcc7246 */ /* 0x000fc8000380012d */
[----:B------:R-:W-:-:S13]  /*75f0*/  ISETP.GT.AND P1, PT, R204, R189, PT ;  /* 0x000000bdcc00720c */ /* 0x000fda0003f24270 */
[----:B------:R-:W-:Y:S05]  /*7600*/  @!P1 BRA `(.L_x_12540) ;  /* 0x00000244004c9947 */ /* 0x000fea0003800000 */
[----:B------:R0:W-:Y:S01]  /*7610*/  STL.64 [R1+0x78], RZ ;  /* 0x000078ff01007387 */ /* 0x0001e20000100a00 */
[----:B------:R-:W-:Y:S01]  /*7620*/  IMAD.U32 R16, RZ, RZ, UR37 ;  /* 0x00000025ff107e24 */ /* 0x000fe2000f8e00ff */
[----:B------:R-:W-:Y:S01]  /*7630*/  UMOV UR4, 0xffffffff ;  /* 0xffffffff00047882 */ /* 0x000fe20000000000 */
[----:B------:R-:W-:Y:S02]  /*7640*/  IMAD.U32 R32, RZ, RZ, UR37 ;  /* 0x00000025ff207e24 */ /* 0x000fe4000f8e00ff */
[----:B------:R-:W-:Y:S01]  /*7650*/  IMAD.U32 R26, RZ, RZ, UR37 ;  /* 0x00000025ff1a7e24 */ /* 0x000fe2000f8e00ff */
[----:B------:R-:W-:Y:S02]  /*7660*/  IADD3 R16, P0, R16, 0xa8, RZ ;  /* 0x000000a810107810 */ /* 0x000fe40007f1e0ff */
[----:B------:R-:W-:Y:S02]  /*7670*/  IADD3 R32, P1, R32, 0x78, RZ ;  /* 0x0000007820207810 */ /* 0x000fe40007f3e0ff */
[----:B------:R-:W-:Y:S01]  /*7680*/  IADD3 R26, P2, R26, 0x80, RZ ;  /* 0x000000801a1a7810 */ /* 0x000fe20007f5e0ff */
[----:B------:R-:W-:-:S02]  /*7690*/  IMAD.X R40, RZ, RZ, UR36, P0 ;  /* 0x00000024ff287e24 */ /* 0x000fc400080e06ff */
[----:B------:R-:W-:Y:S02]  /*76a0*/  IMAD.X R33, RZ, RZ, UR36, P1 ;  /* 0x00000024ff217e24 */ /* 0x000fe400088e06ff */
[----:B------:R-:W-:Y:S01]  /*76b0*/  IMAD.X R39, RZ, RZ, UR36, P2 ;  /* 0x00000024ff277e24 */ /* 0x000fe200090e06ff */
[----:B0-----:R-:W-:Y:S07]  /*76c0*/  BRA.DIV UR4, `(.L_x_12541) ;  /* 0x0000032e04e87947 */ /* 0x001fee000b800000 */
[----:B------:R-:W3:Y:S04]  /*76d0*/  LDL R0, [R1+0x514] ;  /* 0x0005140001007983 */ /* 0x000ee80000100800 */
[----:B---3--:R0:W1:Y:S02]  /*76e0*/  SHFL.IDX PT, R14, R0, RZ, 0x1f ;  /* 0x00001fff000e7589 */ /* 0x00806400000e0000 */
.L_x_12885:
[----:B01----:R-:W-:Y:S01]  /*76f0*/  LEA.HI R0, R14, R14, RZ, 0x1 ;  /* 0x0000000e0e007211 */ /* 0x003fe200078f08ff */
[C---:B------:R-:W-:Y:S01]  /*7700*/  VIADD R54, R2.reuse, 0x18400 ;  /* 0x0001840002367836 */ /* 0x040fe20000000000 */
[----:B------:R-:W-:Y:S01]  /*7710*/  STL.128 [R1+0xb0], RZ ;  /* 0x0000b0ff01007387 */ /* 0x000fe20000100c00 */
[----:B------:R-:W-:Y:S01]  /*7720*/  VIADD R10, R2, 0x400 ;  /* 0x00000400020a7836 */ /* 0x000fe20000000000 */
[----:B------:R-:W-:Y:S01]  /*7730*/  LOP3.LUT R3, R0, 0x7fffe, RZ, 0xc0, !PT ;  /* 0x0007fffe00037812 */ /* 0x000fe200078ec0ff */
[----:B------:R-:W-:Y:S01]  /*7740*/  IMAD.MOV.U32 R4, RZ, RZ, 0x1 ;  /* 0x00000001ff047424 */ /* 0x000fe200078e00ff */
[----:B------:R-:W-:Y:S01]  /*7750*/  STL.128 [R1+0xc0], RZ ;  /* 0x0000c0ff01007387 */ /* 0x000fe20000100c00 */
[----:B------:R-:W-:Y:S01]  /*7760*/  IMAD.MOV.U32 R5, RZ, RZ, RZ ;  /* 0x000000ffff057224 */ /* 0x000fe200078e00ff */
[----:B------:R-:W-:Y:S01]  /*7770*/  SHF.R.U32.HI R10, RZ, 0x4, R10 ;  /* 0x00000004ff0a7819 */ /* 0x000fe2000001160a */
[----:B------:R-:W-:Y:S01]  /*7780*/  IMAD.IADD R11, R14, 0x1, -R3 ;  /* 0x000000010e0b7824 */ /* 0x000fe200078e0a03 */
[----:B------:R-:W-:Y:S01]  /*7790*/  STL.128 [R1+0xd0], RZ ;  /* 0x0000d0ff01007387 */ /* 0x000fe20000100c00 */
[----:B------:R-:W-:Y:S01]  /*77a0*/  VIADD R3, R2, 0x1c400 ;  /* 0x0001c40002037836 */ /* 0x000fe20000000000 */
[----:B------:R-:W-:Y:S01]  /*77b0*/  LOP3.LUT R10, R10, 0x3fff, RZ, 0xc0, !PT ;  /* 0x00003fff0a0a7812 */ /* 0x000fe200078ec0ff */
[----:B------:R-:W-:Y:S01]  /*77c0*/  IMAD R0, R11, 0x2000, R54 ;  /* 0x000020000b007824 */ /* 0x000fe200078e0236 */
[----:B------:R-:W-:Y:S01]  /*77d0*/  STL.128 [R1+0xe0], RZ ;  /* 0x0000e0ff01007387 */ /* 0x000fe20000100c00 */
[----:B------:R-:W-:Y:S01]  /*77e0*/  IMAD.MOV.U32 R6, RZ, RZ, 0x1 ;  /* 0x00000001ff067424 */ /* 0x000fe200078e00ff */
[----:B------:R-:W-:Y:S01]  /*77f0*/  SHF.R.U32.HI R3, RZ, 0x4, R3 ;  /* 0x00000004ff037819 */ /* 0x000fe20000011603 */
[----:B------:R-:W-:Y:S01]  /*7800*/  VIADD R11, R0, 0xa000 ;  /* 0x0000a000000b7836 */ /* 0x000fe20000000000 */
[----:B------:R-:W-:Y:S01]  /*7810*/  SHF.R.U32.HI R0, RZ, 0x4, R0 ;  /* 0x00000004ff007819 */ /* 0x000fe20000011600 */
[----:B------:R-:W-:Y:S01]  /*7820*/  IMAD.MOV.U32 R7, RZ, RZ, RZ ;  /* 0x000000ffff077224 */ /* 0x000fe200078e00ff */
[----:B------:R-:W-:Y:S01]  /*7830*/  LOP3.LUT R3, R3, 0x3fff, RZ, 0xc0, !PT ;  /* 0x00003fff03037812 */ /* 0x000fe200078ec0ff */
[----:B------:R-:W-:Y:S01]  /*7840*/  IMAD.MOV.U32 R8, RZ, RZ, 0x1 ;  /* 0x00000001ff087424 */ /* 0x000fe200078e00ff */
[----:B------:R-:W-:Y:S01]  /*7850*/  SHF.R.U32.HI R11, RZ, 0x4, R11 ;  /* 0x00000004ff0b7819 */ /* 0x000fe2000001160b */
[----:B------:R-:W-:Y:S01]  /*7860*/  IMAD.MOV.U32 R9, RZ, RZ, RZ ;  /* 0x000000ffff097224 */ /* 0x000fe200078e00ff */
[----:B------:R-:W-:Y:S01]  /*7870*/  LOP3.LUT R3, R3, 0x10000, RZ, 0xfc, !PT ;  /* 0x0001000003037812 */ /* 0x000fe200078efcff */
[----:B------:R0:W-:Y:S01]  /*7880*/  STL.128 [R1+0x80], R4 ;  /* 0x0000800401007387 */ /* 0x0001e20000100c00 */
[----:B------:R-:W-:Y:S01]  /*7890*/  LOP3.LUT R11, R11, 0x3fff, RZ, 0xc0, !PT ;  /* 0x00003fff0b0b7812 */ /* 0x000fe200078ec0ff */
[----:B------:R-:W-:Y:S01]  /*78a0*/  IMAD.U32 R38, RZ, RZ, UR37 ;  /* 0x00000025ff267e24 */ /* 0x000fe2000f8e00ff */
[----:B------:R-:W-:Y:S01]  /*78b0*/  LOP3.LUT R0, R0, 0x3fff, RZ, 0xc0, !PT ;  /* 0x00003fff00007812 */ /* 0x000fe200078ec0ff */
[----:B------:R1:W-:Y:S01]  /*78c0*/  STL.64 [R1+0x90], R8 ;  /* 0x0000900801007387 */ /* 0x0003e20000100a00 */
[----:B------:R-:W-:Y:S01]  /*78d0*/  LOP3.LUT R11, R11, 0x10000, RZ, 0xfc, !PT ;  /* 0x000100000b0b7812 */ /* 0x000fe200078efcff */
[----:B------:R-:W-:Y:S01]  /*78e0*/  IMAD.U32 R34, RZ, RZ, UR37 ;  /* 0x00000025ff227e24 */ /* 0x000fe2000f8e00ff */
[----:B------:R-:W-:Y:S01]  /*78f0*/  IADD3 R38, P5, R38, 0x90, RZ ;  /* 0x0000009026267810 */ /* 0x000fe20007fbe0ff */
[----:B------:R-:W-:Y:S01]  /*7900*/  STL.128 [R1+0xf0], RZ ;  /* 0x0000f0ff01007387 */ /* 0x000fe20000100c00 */
[----:B------:R-:W-:Y:S01]  /*7910*/  IMAD.U32 R61, RZ, RZ, UR37 ;  /* 0x00000025ff3d7e24 */ /* 0x000fe2000f8e00ff */
[----:B------:R-:W-:Y:S01]  /*7920*/  BSSY B6, `(.L_x_12542) ;  /* 0x0000031000067945 */ /* 0x000fe20003800000 */
[----:B------:R-:W-:Y:S01]  /*7930*/  IADD3 R34, P0, R34, 0x88, RZ ;  /* 0x0000008822227810 */ /* 0x000fe20007f1e0ff */
[----:B------:R-:W-:Y:S01]  /*7940*/  STL.128 [R1+0x100], RZ ;  /* 0x000100ff01007387 */ /* 0x000fe20000100c00 */
[----:B------:R-:W-:Y:S01]  /*7950*/  IMAD.X R58, RZ, RZ, UR36, P5 ;  /* 0x00000024ff3a7e24 */ /* 0x000fe2000a8e06ff */
[----:B------:R-:W-:Y:S01]  /*7960*/  LOP3.LUT P5, RZ, R54, 0x1bf, RZ, 0xc0, !PT ;  /* 0x000001bf36ff7812 */ /* 0x000fe200078ac0ff */
[----:B------:R-:W-:Y:S01]  /*7970*/  IMAD.U32 R59, RZ, RZ, UR37 ;  /* 0x00000025ff3b7e24 */ /* 0x000fe2000f8e00ff */
[C---:B0-----:R-:W-:Y:S01]  /*7980*/  LOP3.LUT R6, R10.reuse, 0x3000000, RZ, 0xfc, !PT ;  /* 0x030000000a067812 */ /* 0x041fe200078efcff */
[----:B------:R-:W-:Y:S01]  /*7990*/  IMAD.MOV.U32 R4, RZ, RZ, R3 ;  /* 0x000000ffff047224 */ /* 0x000fe200078e0003 */
[----:B------:R-:W-:Y:S01]  /*79a0*/  LOP3.LUT R10, R10, 0x10000, RZ, 0xfc, !PT ;  /* 0x000100000a0a7812 */ /* 0x000fe200078efcff */
[----:B------:R-:W-:Y:S01]  /*79b0*/  IMAD.MOV.U32 R5, RZ, RZ, 0x40000040 ;  /* 0x40000040ff057424 */ /* 0x000fe200078e00ff */
[----:B-1----:R-:W-:Y:S01]  /*79c0*/  LOP3.LUT R8, R0, 0x10000, RZ, 0xfc, !PT ;  /* 0x0001000000087812 */ /* 0x002fe200078efcff */
[----:B------:R-:W-:Y:S01]  /*79d0*/  IMAD.MOV.U32 R7, RZ, RZ, 0x40000040 ;  /* 0x40000040ff077424 */ /* 0x000fe200078e00ff */
[----:B------:R-:W-:Y:S01]  /*79e0*/  IADD3 R61, P4, R61, 0x98, RZ ;  /* 0x000000983d3d7810 */ /* 0x000fe20007f9e0ff */
[----:B------:R-:W-:Y:S01]  /*79f0*/  IMAD.MOV.U32 R9, RZ, RZ, 0x40000040 ;  /* 0x40000040ff097424 */ /* 0x000fe200078e00ff */
[----:B------:R-:W-:Y:S01]  /*7a00*/  IADD3 R59, P3, R59, 0xa0, RZ ;  /* 0x000000a03b3b7810 */ /* 0x000fe20007f7e0ff */
[----:B------:R-:W-:Y:S01]  /*7a10*/  IMAD.U32 R47, RZ, RZ, UR37 ;  /* 0x00000025ff2f7e24 */ /* 0x000fe2000f8e00ff */
[----:B------:R0:W-:Y:S01]  /*7a20*/  STL.128 [R1+0xa0], R4 ;  /* 0x0000a00401007387 */ /* 0x0001e20000100c00 */
[----:B------:R-:W-:-:S02]  /*7a30*/  IMAD.U32 R53, RZ, RZ, UR37 ;  /* 0x00000025ff357e24 */ /* 0x000fc4000f8e00ff */
[----:B------:R-:W-:Y:S01]  /*7a40*/  IMAD.U32 R52, RZ, RZ, UR37 ;  /* 0x00000025ff347e24 */ /* 0x000fe2000f8e00ff */
[----:B------:R1:W-:Y:S01]  /*7a50*/  STL.64 [R1+0x98], R8 ;  /* 0x0000980801007387 */ /* 0x0003e20000100a00 */
[----:B------:R-:W-:Y:S01]  /*7a60*/  IMAD.X R48, RZ, RZ, UR36, P0 ;  /* 0x00000024ff307e24 */ /* 0x000fe200080e06ff */
[----:B------:R-:W-:Y:S01]  /*7a70*/  IADD3 R47, P2, R47, 0xb0, RZ ;  /* 0x000000b02f2f7810 */ /* 0x000fe20007f5e0ff */
[----:B------:R-:W-:Y:S01]  /*7a80*/  IMAD.X R62, RZ, RZ, UR36, P4 ;  /* 0x00000024ff3e7e24 */ /* 0x000fe2000a0e06ff */
[----:B------:R-:W-:Y:S01]  /*7a90*/  IADD3 R53, P1, R53, 0x110, RZ ;  /* 0x0000011035357810 */ /* 0x000fe20007f3e0ff */
[----:B------:R-:W-:Y:S01]  /*7aa0*/  IMAD.X R60, RZ, RZ, UR36, P3 ;  /* 0x00000024ff3c7e24 */ /* 0x000fe200098e06ff */
[----:B------:R-:W-:Y:S01]  /*7ab0*/  IADD3 R52, P0, R52, 0x118, RZ ;  /* 0x0000011834347810 */ /* 0x000fe20007f1e0ff */
[----:B------:R-:W-:Y:S02]  /*7ac0*/  IMAD.X R45, RZ, RZ, UR36, P2 ;  /* 0x00000024ff2d7e24 */ /* 0x000fe400090e06ff */
[----:B------:R-:W-:-:S02]  /*7ad0*/  IMAD.X R56, RZ, RZ, UR36, P1 ;  /* 0x00000024ff387e24 */ /* 0x000fc400088e06ff */
[----:B------:R-:W-:Y:S02]  /*7ae0*/  IMAD.X R51, RZ, RZ, UR36, P0 ;  /* 0x00000024ff337e24 */ /* 0x000fe400080e06ff */
[----:B0-----:R-:W-:Y:S02]  /*7af0*/  IMAD.MOV.U32 R6, RZ, RZ, R10 ;  /* 0x000000ffff067224 */ /* 0x001fe400078e000a */
[----:B------:R-:W-:-:S05]  /*7b00*/  IMAD.MOV.U32 R4, RZ, RZ, R11 ;  /* 0x000000ffff047224 */ /* 0x000fca00078e000b */
[----:B------:R1:W-:Y:S01]  /*7b10*/  STL.128 [R1+0x110], R4 ;  /* 0x0001100401007387 */ /* 0x0003e20000100c00 */
[----:B------:R-:W-:Y:S05]  /*7b20*/  @!P5 BRA `(.L_x_12543) ;  /* 0x000000000040d947 */ /* 0x000fea0003800000 */
[----:B------:R-:W-:Y:S01]  /*7b30*/  MOV R14, 0x0 ;  /* 0x00000000000e7802 */ /* 0x000fe20000000f00 */
[----:B------:R-:W-:Y:S01]  /*7b40*/  ULDC.64 UR4, c[0x4][0x118] ;  /* 0x0100460000047ab9 */ /* 0x000fe20000000a00 */
[----:B------:R-:W-:Y:S01]  /*7b50*/  ULDC.64 UR6, c[0x4][0x120] ;  /* 0x0100480000067ab9 */ /* 0x000fe20000000a00 */
[----:B-1----:R-:W-:Y:S02]  /*7b60*/  IMAD.U32 R4, RZ, RZ, UR4 ;  /* 0x00000004ff047e24 */ /* 0x002fe4000f8e00ff */
        /* <DEDUP_REMOVED lines=11> */
[----:B0-2--5:R-:W-:Y:S05]  /*7c20*/  CALL.ABS.NOINC R14 ;  /* 0x000000000e007343 */ /* 0x025fea0003c00000 */
.L_x_12543:
[----:B------:R-:W-:Y:S05]  /*7c30*/  BSYNC B6 ;  /* 0x0000000000067941 */ /* 0x000fea0003800000 */
.L_x_12542:
[----:B------:R-:W0:Y:S01]  /*7c40*/  S2R R20, SR_TID.X ;  /* 0x0000000000147919 */ /* 0x000e220000002100 */
[----:B-1----:R-:W1:Y:S01]  /*7c50*/  LDC.64 R6, c[0x0][0xad8] ;  /* 0x0002b600ff067b82 */ /* 0x002e620000000a00 */
[----:B------:R-:W-:Y:S01]  /*7c60*/  UIADD3 UR4, UP0, UR37, 0x120, URZ ;  /* 0x0000012025047890 */ /* 0x000fe2000ff1e03f */
[----:B------:R-:W-:Y:S01]  /*7c70*/  IMAD.MOV.U32 R4, RZ, RZ, RZ ;  /* 0x000000ffff047224 */ /* 0x000fe200078e00ff */
[----:B------:R-:W-:Y:S01]  /*7c80*/  STL.64 [R1+0x120], R196 ;  /* 0x000120c401007387 */ /* 0x000fe20000100a00 */
[----:B------:R-:W-:Y:S01]  /*7c90*/  IMAD.U32 R35, RZ, RZ, UR37 ;  /* 0x00000025ff237e24 */ /* 0x000fe2000f8e00ff */
[----:B------:R-:W-:Y:S01]  /*7ca0*/  UIADD3.X UR5, URZ, UR36, URZ, UP0, !UPT ;  /* 0x000000243f057290 */ /* 0x000fe200087fe43f */
[----:B------:R-:W-:Y:S01]  /*7cb0*/  IMAD.U32 R37, RZ, RZ, UR37 ;  /* 0x00000025ff257e24 */ /* 0x000fe2000f8e00ff */
[----:B------:R-:W-:Y:S01]  /*7cc0*/  STL.U8 [R1+0x138], RZ ;  /* 0x000138ff01007387 */ /* 0x000fe20000100000 */
[----:B------:R-:W3:Y:S01]  /*7cd0*/  LDC.64 R12, c[0x0][0xae0] ;  /* 0x0002b800ff0c7b82 */ /* 0x000ee20000000a00 */
[----:B------:R-:W-:Y:S01]  /*7ce0*/  IMAD.U32 R10, RZ, RZ, UR4 ;  /* 0x00000004ff0a7e24 */ /* 0x000fe2000f8e00ff */
[----:B------:R-:W-:Y:S01]  /*7cf0*/  ULDC UR4, c[0x0][0x3f4] ;  /* 0x0000fd0000047ab9 */ /* 0x000fe20000000800 */
[----:B------:R-:W-:Y:S01]  /*7d00*/  IMAD.U32 R11, RZ, RZ, UR5 ;  /* 0x00000005ff0b7e24 */ /* 0x000fe2000f8e00ff */
[----:B------:R-:W-:Y:S01]  /*7d10*/  STL.U8 [R1+0x16c], RZ ;  /* 0x00016cff01007387 */ /* 0x000fe20000100000 */
[----:B------:R-:W-:-:S02]  /*7d20*/  ISETP.LT.AND P0, PT, RZ, UR4, PT ;  /* 0x00000004ff007c0c */ /* 0x000fc4000bf01270 */
[----:B------:R-:W-:Y:S01]  /*7d30*/  IADD3 R35, P3, R35, 0x138, RZ ;  /* 0x0000013823237810 */ /* 0x000fe20007f7e0ff */
[----:B------:R-:W4:Y:S01]  /*7d40*/  LDC R30, c[0x0][0xad4] ;  /* 0x0002b500ff1e7b82 */ /* 0x000f220000000800 */
[----:B------:R-:W-:Y:S01]  /*7d50*/  STL.64 [R1+0x128], R10 ;  /* 0x0001280a01007387 */ /* 0x000fe20000100a00 */
[----:B------:R-:W-:Y:S02]  /*7d60*/  IADD3 R37, P4, R37, 0x128, RZ ;  /* 0x0000012825257810 */ /* 0x000fe40007f9e0ff */
[----:B------:R-:W-:Y:S01]  /*7d70*/  IMAD.X R49, RZ, RZ, UR36, P3 ;  /* 0x00000024ff317e24 */ /* 0x000fe200098e06ff */
[----:B------:R2:W-:Y:S02]  /*7d80*/  STL.64 [R1+0x130], R32 ;  /* 0x0001302001007387 */ /* 0x0005e40000100a00 */
[----:B------:R-:W-:Y:S01]  /*7d90*/  IMAD.X R57, RZ, RZ, UR36, P4 ;  /* 0x00000024ff397e24 */ /* 0x000fe2000a0e06ff */
[----:B------:R-:W4:Y:S01]  /*7da0*/  LDC.64 R8, c[0x0][0x448] ;  /* 0x00011200ff087b82 */ /* 0x000f220000000a00 */
[----:B-1----:R-:W-:-:S02]  /*7db0*/  IMAD.MOV.U32 R31, RZ, RZ, R6 ;  /* 0x000000ffff1f7224 */ /* 0x002fc400078e0006 */
[----:B------:R-:W-:Y:S02]  /*7dc0*/  IMAD.MOV.U32 R5, RZ, RZ, R7 ;  /* 0x000000ffff057224 */ /* 0x000fe400078e0007 */
[----:B0-----:R-:W-:-:S03]  /*7dd0*/  VIADD R3, R20, 0xffffff80 ;  /* 0xffffff8014037836 */ /* 0x001fc60000000000 */
[----:B------:R-:W0:Y:S01]  /*7de0*/  LDC R0, c[0x0][0x450] ;  /* 0x00011400ff007b82 */ /* 0x000e220000000800 */
[----:B---3--:R-:W-:Y:S02]  /*7df0*/  IMAD.MOV.U32 R6, RZ, RZ, R12 ;  /* 0x000000ffff067224 */ /* 0x008fe400078e000c */
[----:B------:R-:W-:Y:S01]  /*7e00*/  IMAD.MOV.U32 R7, RZ, RZ, R13 ;  /* 0x000000ffff077224 */ /* 0x000fe200078e000d */
[----:B------:R1:W-:Y:S01]  /*7e10*/  STL [R1+0x47c], R3 ;  /* 0x00047c0301007387 */ /* 0x0003e20000100800 */
[----:B--2---:R-:W-:Y:S02]  /*7e20*/  IMAD.U32 R33, RZ, RZ, UR37 ;  /* 0x00000025ff217e24 */ /* 0x004fe4000f8e00ff */
[----:B------:R-:W-:Y:S01]  /*7e30*/  IMAD.U32 R32, RZ, RZ, UR37 ;  /* 0x00000025ff207e24 */ /* 0x000fe2000f8e00ff */
[----:B----4-:R1:W-:Y:S02]  /*7e40*/  STL.128 [R1+0x140], R28 ;  /* 0x0001401c01007387 */ /* 0x0103e40000100c00 */
[----:B------:R-:W-:-:S02]  /*7e50*/  IADD3 R33, P1, R33, 0x16c, RZ ;  /* 0x0000016c21217810 */ /* 0x000fc40007f3e0ff */
[----:B------:R1:W-:Y:S01]  /*7e60*/  STL.128 [R1+0x150], R4 ;  /* 0x0001500401007387 */ /* 0x0003e20000100c00 */
[----:B------:R-:W-:Y:S02]  /*7e70*/  IADD3 R32, P2, R32, 0x13c, RZ ;  /* 0x0000013c20207810 */ /* 0x000fe40007f5e0ff */
[----:B------:R-:W-:Y:S01]  /*7e80*/  IMAD.X R43, RZ, RZ, UR36, P1 ;  /* 0x00000024ff2b7e24 */ /* 0x000fe200088e06ff */
[----:B------:R1:W-:Y:S02]  /*7e90*/  STL.64 [R1+0x160], R8 ;  /* 0x0001600801007387 */ /* 0x0003e40000100a00 */
[----:B------:R-:W-:Y:S02]  /*7ea0*/  IMAD.X R41, RZ, RZ, UR36, P2 ;  /* 0x00000024ff297e24 */ /* 0x000fe400090e06ff */
[----:B------:R1:W-:Y:S04]  /*7eb0*/  STL [R1+0x13c], R3 ;  /* 0x00013c0301007387 */ /* 0x0003e80000100800 */
[----:B0-----:R1:W-:Y:S01]  /*7ec0*/  STL [R1+0x168], R0 ;  /* 0x0001680001007387 */ /* 0x0013e20000100800 */
[----:B------:R-:W-:Y:S05]  /*7ed0*/  @P0 BRA `(.L_x_12544) ;  /* 0x0000000000400947 */ /* 0x000fea0003800000 */
[----:B-1----:R-:W2:Y:S02]  /*7ee0*/  LDL R3, [R1+0x21c] ;  /* 0x00021c0001037983 */ /* 0x002ea40000100800 */
[----:B--2---:R-:W-:-:S04]  /*7ef0*/  LEA.HI R0, R3, R3, RZ, 0x1 ;  /* 0x0000000303007211 */ /* 0x004fc800078f08ff */
        /* <DEDUP_REMOVED lines=8> */
.L_x_12547:
[----:B-1----:R1:W2:Y:S02]  /*7f80*/  SYNCS.PHASECHK.TRANS64.TRYWAIT P0, [R2+URZ+0x32400], R3 ;  /* 0x03240003020075a7 */ /* 0x0022a4000800017f */
[----:B--2---:R-:W-:Y:S05]  /*7f90*/  @!P0 NANOSLEEP.SYNCS 0x989680 ;  /* 0x009896800000895d */ /* 0x004fea0003900000 */
[----:B------:R-:W2:Y:S02]  /*7fa0*/  @!P0 SYNCS.PHASECHK.TRANS64 P0, [R2+URZ+0x32400], R3 ;  /* 0x03240003020085a7 */ /* 0x000ea4000800007f */
[----:B--2---:R-:W-:Y:S05]  /*7fb0*/  @!P0 BRA `(.L_x_12547) ;  /* 0xfffffffc00f08947 */ /* 0x004fea000383ffff */
.L_x_12546:
[----:B------:R-:W-:Y:S05]  /*7fc0*/  BSYNC B0 ;  /* 0x0000000000007941 */ /* 0x000fea0003800000 */
.L_x_12545:
[----:B------:R-:W-:Y:S05]  /*7fd0*/  BRA `(.L_x_12548) ;  /* 0x0000002c00a07947 */ /* 0x000fea0003800000 */
.L_x_12544:
[----:B------:R-:W-:Y:S01]  /*7fe0*/  LOP3.LUT P0, RZ, R54, 0x3ff, RZ, 0xc0, !PT ;  /* 0x000003ff36ff7812 */ /* 0x000fe2000780c0ff */
[----:B------:R-:W-:Y:S01]  /*7ff0*/  ULDC.64 UR4, c[0x0][0x3f8] ;  /* 0x0000fe0000047ab9 */ /* 0x000fe20000000a00 */
[----:B-1---5:R-:W-:Y:S01]  /*8000*/  SHF.R.S32.HI R5, RZ, 0x1f, R44 ;  /* 0x0000001fff057819 */ /* 0x022fe2000001142c */
        /* <DEDUP_REMOVED lines=27> */
.L_x_12550:
[----:B------:R-:W-:Y:S05]  /*81c0*/  BSYNC B6 ;  /* 0x0000000000067941 */ /* 0x000fea0003800000 */
.L_x_12549:
[----:B------:R-:W2:Y:S01]  /*81d0*/  LDL R3, [R1+0x70] ;  /* 0x0000700001037983 */ /* 0x000ea20000100800 */
[----:B------:R-:W-:Y:S01]  /*81e0*/  ULDC.U8 UR4, c[0x0][0x410] ;  /* 0x0001040000047ab9 */ /* 0x000fe20000000000 */
[----:B------:R-:W-:Y:S01]  /*81f0*/  BSSY B0, `(.L_x_12551) ;  /* 0x00002be000007945 */ /* 0x000fe20003800000 */
[----:B------:R-:W-:Y:S01]  /*8200*/  ISETP.NE.AND P0, PT, RZ, UR4, PT ;  /* 0x00000004ff007c0c */ /* 0x000fe2000bf05270 */
[----:B--2---:R-:W-:-:S12]  /*8210*/  IMAD R0, R3, 0x80, R22 ;  /* 0x0000008003007824 */ /* 0x004fd800078e0216 */
[----:B------:R-:W-:Y:S05]  /*8220*/  @!P0 BRA `(.L_x_12552) ;  /* 0x0000001400b08947 */ /* 0x000fea0003800000 */
[----:B------:R-:W2:Y:S01]  /*8230*/  LDL R20, [R1+0x480] ;  /* 0x0004800001147983 */ /* 0x000ea20000100800 */
[----:B------:R-:W0:Y:S01]  /*8240*/  LDC R67, c[0x0][0x448] ;  /* 0x00011200ff437b82 */ /* 0x000e220000000800 */
[----:B------:R-:W-:Y:S01]  /*8250*/  ULDC.64 UR4, c[0x0][0x3f8] ;  /* 0x0000fe0000047ab9 */ /* 0x000fe20000000a00 */
[----:B------:R-:W-:Y:S01]  /*8260*/  ULDC.64 UR6, c[0x0][0x408] ;  /* 0x0001020000067ab9 */ /* 0x000fe20000000a00 */
[----:B------:R-:W-:Y:S02]  /*8270*/  IMAD.MOV.U32 R31, RZ, RZ, R29 ;  /* 0x000000ffff1f7224 */ /* 0x000fe400078e001d */
[----:B------:R-:W-:Y:S01]  /*8280*/  IMAD.MOV.U32 R55, RZ, RZ, R63 ;  /* 0x000000ffff377224 */ /* 0x000fe200078e003f */
[----:B0-----:R-:W-:-:S13]  /*8290*/  ISETP.NE.AND P0, PT, R67, 0x1, PT ;  /* 0x000000014300780c */ /* 0x001fda0003f05270 */
[----:B------:R-:W0:Y:S08]  /*82a0*/  @P0 LDC R4, c[0x0][0x44c] ;  /* 0x00011300ff040b82 */ /* 0x000e300000000800 */
[----:B------:R-:W1:Y:S01]  /*82b0*/  @P0 LDC R5, c[0x0][0x450] ;  /* 0x00011400ff050b82 */ /* 0x000e620000000800 */
[----:B--2---:R-:W-:-:S04]  /*82c0*/  IMAD R3, R20, 0x40, R0 ;  /* 0x0000004014037824 */ /* 0x004fc800078e0200 */
        /* <DEDUP_REMOVED lines=23> */
.L_x_12891:
        /* <DEDUP_REMOVED lines=8> */
[----:B------:R-:W3:Y:S01]  /*84c0*/  LDL R11, [R1+0x484] ;  /* 0x00048400010b7983 */ /* 0x000ee20000100800 */
[----:B------:R-:W-:Y:S01]  /*84d0*/  ULDC UR4, c[0x0][0x3f4] ;  /* 0x0000fd0000047ab9 */ /* 0x000fe20000000800 */
[----:B--2---:R-:W-:Y:S01]  /*84e0*/  IMAD.MOV.U32 R4, RZ, RZ, R6 ;  /* 0x000000ffff047224 */ /* 0x004fe200078e0006 */
[----:B------:R-:W-:Y:S01]  /*84f0*/  ISETP.GE.AND P2, PT, R154, UR4, PT ;  /* 0x000000049a007c0c */ /* 0x000fe2000bf46270 */
[----:B-1----:R-:W-:Y:S01]  /*8500*/  IMAD.MOV.U32 R5, RZ, RZ, R3 ;  /* 0x000000ffff057224 */ /* 0x002fe200078e0003 */
[----:B------:R-:W-:Y:S02]  /*8510*/  ISETP.GE.AND P3, PT, R159, UR4, PT ;  /* 0x000000049f007c0c */ /* 0x000fe4000bf66270 */
[----:B------:R-:W-:-:S09]  /*8520*/  CS2R R54, SRZ ;  /* 0x0000000000367805 */ /* 0x000fd2000001ff00 */
[----:B------:R-:W-:-:S04]  /*8530*/  @!P2 IMAD.WIDE R4, R154, 0x2, R4 ;  /* 0x000000029a04a825 */ /* 0x000fc800078e0204 */
[----:B------:R-:W-:Y:S01]  /*8540*/  @!P3 IMAD.SHL.U32 R9, R159, 0x2, RZ ;  /* 0x000000029f09b824 */ /* 0x000fe200078e00ff */
[----:B------:R1:W5:Y:S01]  /*8550*/  @!P2 LD.E.64 R54, desc[UR42][R4.64] ;  /* 0x0000002a0436a980 */ /* 0x000362000c101b00 */
[----:B------:R-:W-:Y:S02]  /*8560*/  CS2R R64, SRZ ;  /* 0x0000000000407805 */ /* 0x000fe4000001ff00 */
[----:B------:R-:W-:Y:S02]  /*8570*/  CS2R R28, SRZ ;  /* 0x00000000001c7805 */ /* 0x000fe4000001ff00 */
[----:B------:R-:W-:Y:S02]  /*8580*/  CS2R R30, SRZ ;  /* 0x00000000001e7805 */ /* 0x000fe4000001ff00 */
[-C--:B-1----:R-:W-:Y:S02]  /*8590*/  @!P3 IADD3 R4, P0, R6, R9.reuse, RZ ;  /* 0x000000090604b210 */ /* 0x082fe40007f1e0ff */
[----:B----4-:R-:W-:Y:S01]  /*85a0*/  @!P3 IADD3 R6, P1, R8, R9, RZ ;  /* 0x000000090806b210 */ /* 0x010fe20007f3e0ff */
[----:B---3--:R-:W-:-:S02]  /*85b0*/  IMAD.MOV.U32 R9, RZ, RZ, R7 ;  /* 0x000000ffff097224 */ /* 0x008fc400078e0007 */
[----:B------:R-:W-:-:S05]  /*85c0*/  @!P2 IMAD.WIDE R8, R154, 0x2, R8 ;  /* 0x000000029a08a825 */ /* 0x000fca00078e0208 */
[----:B------:R1:W5:Y:S01]  /*85d0*/  @!P2 LD.E.64 R64, desc[UR42][R8.64] ;  /* 0x0000002a0840a980 */ /* 0x000362000c101b00 */
[----:B------:R-:W-:-:S05]  /*85e0*/  @!P3 SHF.L.U64.HI R12, R159, 0x1, R11 ;  /* 0x000000019f0cb819 */ /* 0x000fca000001020b */
[--C-:B------:R-:W-:Y:S02]  /*85f0*/  @!P3 IMAD.X R5, R3, 0x1, R12.reuse, P0 ;  /* 0x000000010305b824 */ /* 0x100fe400000e060c */
[----:B------:R-:W-:-:S03]  /*8600*/  @!P3 IMAD.X R7, R7, 0x1, R12, P1 ;  /* 0x000000010707b824 */ /* 0x000fc600008e060c */
[----:B------:R1:W5:Y:S04]  /*8610*/  @!P3 LD.E.64 R28, desc[UR42][R4.64] ;  /* 0x0000002a041cb980 */ /* 0x000368000c101b00 */
[----:B------:R1:W5:Y:S02]  /*8620*/  @!P3 LD.E.64 R30, desc[UR42][R6.64] ;  /* 0x0000002a061eb980 */ /* 0x000364000c101b00 */
.L_x_12555:
[----:B------:R-:W-:Y:S05]  /*8630*/  BSYNC B1 ;  /* 0x0000000000017941 */ /* 0x000fea0003800000 */
.L_x_12554:
[----:B-1---5:R-:W-:Y:S01]  /*8640*/  IMAD.MOV.U32 R3, RZ, RZ, R28 ;  /* 0x000000ffff037224 */ /* 0x022fe200078e001c */
[----:B------:R-:W-:Y:S01]  /*8650*/  UMOV UR4, 0xffffffff ;  /* 0xffffffff00047882 */ /* 0x000fe20000000000 */
[----:B------:R-:W-:Y:S01]  /*8660*/  IMAD.MOV.U32 R4, RZ, RZ, R29 ;  /* 0x000000ffff047224 */ /* 0x000fe200078e001d */
[----:B------:R-:W-:Y:S01]  /*8670*/  CS2R R20, SRZ ;  /* 0x0000000000147805 */ /* 0x000fe2000001ff00 */
[----:B------:R-:W-:Y:S01]  /*8680*/  IMAD.MOV.U32 R5, RZ, RZ, R54 ;  /* 0x000000ffff057224 */ /* 0x000fe200078e0036 */
[----:B------:R-:W-:Y:S01]  /*8690*/  PRMT R70, R3, 0x7610, R70 ;  /* 0x0000761003467816 */ /* 0x000fe20000000046 */
        /* <DEDUP_REMOVED lines=13> */
[----:B------:R1:W2:Y:S04]  /*8770*/  SHFL.IDX PT, R3, R44, 0x1, 0x1c1f ;  /* 0x003c1f002c037f89 */ /* 0x0002a800000e0000 */
[----:B------:R1:W0:Y:S04]  /*8780*/  SHFL.IDX PT, R6, R10, 0x1, 0x1c1f ;  /* 0x003c1f000a067f89 */ /* 0x00022800000e0000 */
[----:B---3--:R1:W3:Y:S04]  /*8790*/  SHFL.IDX PT, R7, R66, 0x1, 0x1c1f ;  /* 0x003c1f0042077f89 */ /* 0x0082e800000e0000 */
[----:B------:R1:W0:Y:S02]  /*87a0*/  SHFL.IDX PT, R14, R63, 0x1, 0x1c1f ;  /* 0x003c1f003f0e7f89 */ /* 0x00022400000e0000 */
.L_x_12897:
[----:B------:R-:W5:Y:S01]  /*87b0*/  LDL R5, [R1+0x21c] ;  /* 0x00021c0001057983 */ /* 0x000f620000100800 */
[----:B------:R-:W-:Y:S01]  /*87c0*/  VIADD R0, R0, 0x40 ;  /* 0x0000004000007836 */ /* 0x000fe20000000000 */
[----:B------:R-:W-:Y:S01]  /*87d0*/  BSSY B1, `(.L_x_12557) ;  /* 0x0000022000017945 */ /* 0x000fe20003800000 */
[----:B01----:R-:W-:Y:S02]  /*87e0*/  CS2R R10, SRZ ;  /* 0x00000000000a7805 */ /* 0x003fe4000001ff00 */
[----:B----4-:R-:W-:Y:S02]  /*87f0*/  CS2R R8, SRZ ;  /* 0x0000000000087805 */ /* 0x010fe4000001ff00 */
[----:B------:R-:W-:Y:S02]  /*8800*/  CS2R R12, SRZ ;  /* 0x00000000000c7805 */ /* 0x000fe4000001ff00 */
[----:B------:R-:W-:Y:S02]  /*8810*/  ISETP.GE.AND P0, PT, R0, R67, PT ;  /* 0x000000430000720c */ /* 0x000fe40003f06270 */
[----:B-----5:R-:W-:-:S04]  /*8820*/  LEA.HI R4, R5, R5, RZ, 0x1 ;  /* 0x0000000505047211 */ /* 0x020fc800078f08ff */
[----:B------:R-:W-:-:S05]  /*8830*/  LOP3.LUT R4, R4, 0xfffffffe, RZ, 0xc0, !PT ;  /* 0xfffffffe04047812 */ /* 0x000fca00078ec0ff */
[----:B------:R-:W-:-:S05]  /*8840*/  IMAD.IADD R4, R5, 0x1, -R4 ;  /* 0x0000000105047824 */ /* 0x000fca00078e0a04 */
[----:B------:R-:W-:Y:S01]  /*8850*/  SHF.L.U32 R63, R4, 0x1f, RZ ;  /* 0x0000001f043f7819 */ /* 0x000fe200000006ff */
[----:B------:R-:W-:Y:S06]  /*8860*/  @P0 BRA `(.L_x_12558) ;  /* 0x0000000000600947 */ /* 0x000fec0003800000 */
[----:B------:R-:W4:Y:S01]  /*8870*/  LDL R15, [R1+0x484] ;  /* 0x00048400010f7983 */ /* 0x000f220000100800 */
[----:B------:R-:W-:Y:S01]  /*8880*/  ULDC UR4, c[0x0][0x3f4] ;  /* 0x0000fd0000047ab9 */ /* 0x000fe20000000800 */
[----:B------:R-:W-:Y:S01]  /*8890*/  IMAD.MOV.U32 R4, RZ, RZ, R6 ;  /* 0x000000ffff047224 */ /* 0x000fe200078e0006 */
[----:B------:R-:W-:Y:S01]  /*88a0*/  ISETP.GE.AND P2, PT, R154, UR4, PT ;  /* 0x000000049a007c0c */ /* 0x000fe2000bf46270 */
[----:B--2---:R-:W-:Y:S01]  /*88b0*/  IMAD.MOV.U32 R5, RZ, RZ, R3 ;  /* 0x000000ffff057224 */ /* 0x004fe200078e0003 */
[----:B------:R-:W-:Y:S02]  /*88c0*/  ISETP.GE.AND P3, PT, R159, UR4, PT ;  /* 0x000000049f007c0c */ /* 0x000fe4000bf66270 */
[----:B------:R-:W-:Y:S01]  /*88d0*/  CS2R R10, SRZ ;  /* 0x00000000000a7805 */ /* 0x000fe2000001ff00 */
[----:B------:R-:W-:-:S08]  /*88e0*/  IMAD.MOV.U32 R8, RZ, RZ, R14 ;  /* 0x000000ffff087224 */ /* 0x000fd000078e000e */
[----:B------:R-:W-:-:S04]  /*88f0*/  @!P2 IMAD.WIDE R4, R154, 0x2, R4 ;  /* 0x000000029a04a825 */ /* 0x000fc800078e0204 */
[C---:B------:R-:W-:Y:S01]  /*8900*/  @!P3 IMAD.SHL.U32 R9, R159.reuse, 0x2, RZ ;  /* 0x000000029f09b824 */ /* 0x040fe200078e00ff */
[----:B------:R0:W5:Y:S01]  /*8910*/  @!P2 LD.E.64 R10, desc[UR42][R4.64] ;  /* 0x0000002a040aa980 */ /* 0x000162000c101b00 */
[----:B------:R-:W-:Y:S02]  /*8920*/  CS2R R12, SRZ ;  /* 0x00000000000c7805 */ /* 0x000fe4000001ff00 */
[----:B------:R-:W-:Y:S02]  /*8930*/  CS2R R20, SRZ ;  /* 0x0000000000147805 */ /* 0x000fe4000001ff00 */
[-C--:B0-----:R-:W-:Y:S02]  /*8940*/  @!P3 IADD3 R4, P0, R6, R9.reuse, RZ ;  /* 0x000000090604b210 */ /* 0x081fe40007f1e0ff */
[----:B------:R-:W-:Y:S01]  /*8950*/  @!P3 IADD3 R6, P1, R14, R9, RZ ;  /* 0x000000090e06b210 */ /* 0x000fe20007f3e0ff */
[----:B---3--:R-:W-:Y:S01]  /*8960*/  IMAD.MOV.U32 R9, RZ, RZ, R7 ;  /* 0x000000ffff097224 */ /* 0x008fe200078e0007 */
[----:B----4-:R-:W-:Y:S01]  /*8970*/  @!P3 SHF.L.U64.HI R0, R159, 0x1, R15 ;  /* 0x000000019f00b819 */ /* 0x010fe2000001020f */
[----:B------:R-:W-:Y:S01]  /*8980*/  @!P2 IMAD.WIDE R14, R154, 0x2, R8 ;  /* 0x000000029a0ea825 */ /* 0x000fe200078e0208 */
[----:B------:R-:W-:-:S03]  /*8990*/  CS2R R8, SRZ ;  /* 0x0000000000087805 */ /* 0x000fc6000001ff00 */
[--C-:B------:R-:W-:Y:S01]  /*89a0*/  @!P3 IMAD.X R5, R3, 0x1, R0.reuse, P0 ;  /* 0x000000010305b824 */ /* 0x100fe200000e0600 */
[----:B------:R0:W5:Y:S01]  /*89b0*/  @!P2 LD.E.64 R12, desc[UR42][R14.64] ;  /* 0x0000002a0e0ca980 */ /* 0x000162000c101b00 */
[----:B------:R-:W-:-:S03]  /*89c0*/  @!P3 IMAD.X R7, R7, 0x1, R0, P1 ;  /* 0x000000010707b824 */ /* 0x000fc600008e0600 */
[----:B------:R0:W5:Y:S04]  /*89d0*/  @!P3 LD.E.64 R20, desc[UR42][R4.64] ;  /* 0x0000002a0414b980 */ /* 0x000168000c101b00 */
[----:B------:R0:W5:Y:S02]  /*89e0*/  @!P3 LD.E.64 R8, desc[UR42][R6.64] ;  /* 0x0000002a0608b980 */ /* 0x000164000c101b00 */
.L_x_12558:
[----:B------:R-:W-:Y:S05]  /*89f0*/  BSYNC B1 ;  /* 0x0000000000017941 */ /* 0x000fea0003800000 */
.L_x_12557:
[----:B------:R-:W1:Y:S01]  /*8a00*/  SYNCS.PHASECHK.TRANS64.TRYWAIT P0, [R2+URZ+0x32400], R63 ;  /* 0x0324003f020075a7 */ /* 0x000e62000800017f */
[----:B------:R-:W-:Y:S04]  /*8a10*/  BSSY B1, `(.L_x_12559) ;  /* 0x0000002000017945 */ /* 0x000fe80003800000 */
[----:B-1----:R-:W-:Y:S05]  /*8a20*/  @!P0 BRA `(.L_x_12560) ;  /* 0x00000320001c8947 */ /* 0x002fea0003800000 */
.L_x_12898:
[----:B------:R-:W-:Y:S05]  /*8a30*/  BSYNC B1 ;  /* 0x0000000000017941 */ /* 0x000fea0003800000 */
.L_x_12559:
[----:B0--3--:R-:W3:Y:S04]  /*8a40*/  LDL R7, [R1+0x474] ;  /* 0x0004740001077983 */ /* 0x009ee80000100800 */
[----:B------:R-:W4:Y:S01]  /*8a50*/  LDL R6, [R1+0x70] ;  /* 0x0000700001067983 */ /* 0x000f220000100800 */
[----:B-----5:R-:W-:Y:S01]  /*8a60*/  IMAD.MOV.U32 R4, RZ, RZ, R21 ;  /* 0x000000ffff047224 */ /* 0x020fe200078e0015 */
[----:B------:R-:W-:Y:S01]  /*8a70*/  BSSY B1, `(.L_x_12561) ;  /* 0x0000081000017945 */ /* 0x000fe20003800000 */
[----:B------:R-:W-:-:S03]  /*8a80*/  IMAD.MOV.U32 R5, RZ, RZ, R8 ;  /* 0x000000ffff057224 */ /* 0x000fc600078e0008 */
[----:B------:R-:W-:Y:S01]  /*8a90*/  PRMT R14, R4, 0x7610, R14 ;  /* 0x00007610040e7816 */ /* 0x000fe2000000000e */
[----:B------:R-:W-:Y:S01]  /*8aa0*/  IMAD.MOV.U32 R4, RZ, RZ, R11 ;  /* 0x000000ffff047224 */ /* 0x000fe200078e000b */
[----:B------:R-:W-:Y:S01]  /*8ab0*/  PRMT R44, R5, 0x7610, R44 ;  /* 0x00007610052c7816 */ /* 0x000fe2000000002c */
[----:B------:R-:W-:-:S05]  /*8ac0*/  IMAD.MOV.U32 R5, RZ, RZ, R12 ;  /* 0x000000ffff057224 */ /* 0x000fca00078e000c */
[----:B------:R-:W-:Y:S01]  /*8ad0*/  PRMT R68, R5, 0x7610, R68 ;  /* 0x0000761005447816 */ /* 0x000fe20000000044 */
[C---:B---3--:R-:W-:Y:S01]  /*8ae0*/  IMAD.SHL.U32 R0, R7.reuse, 0x40, RZ ;  /* 0x0000004007007824 */ /* 0x048fe200078e00ff */
[----:B------:R-:W-:Y:S01]  /*8af0*/  LOP3.LUT P1, RZ, R7, 0x4, RZ, 0xc0, !PT ;  /* 0x0000000407ff7812 */ /* 0x000fe2000782c0ff */
[----:B----4-:R-:W-:-:S03]  /*8b00*/  IMAD R6, R6, -0x80, R67 ;  /* 0xffffff8006067824 */ /* 0x010fc600078e0243 */
[----:B--2---:R-:W-:Y:S02]  /*8b10*/  LOP3.LUT R3, R0, 0x1c0, RZ, 0xc0, !PT ;  /* 0x000001c000037812 */ /* 0x004fe400078ec0ff */
[----:B------:R-:W-:Y:S01]  /*8b20*/  PRMT R67, R4, 0x7610, R67 ;  /* 0x0000761004437816 */ /* 0x000fe20000000043 */
[----:B------:R-:W-:Y:S01]  /*8b30*/  IMAD.MOV.U32 R4, RZ, RZ, R9 ;  /* 0x000000ffff047224 */ /* 0x000fe200078e0009 */
[----:B------:R-:W-:Y:S02]  /*8b40*/  LOP3.LUT R0, R3, 0x18, R152, 0xf8, !PT ;  /* 0x0000001803007812 */ /* 0x000fe400078ef898 */
[----:B------:R-:W-:Y:S02]  /*8b50*/  SHF.R.U32.HI R3, RZ, 0x3, R3 ;  /* 0x00000003ff037819 */ /* 0x000fe40000011603 */
[----:B------:R-:W-:Y:S01]  /*8b60*/  VIMNMX R15, R6, 0x80, PT ;  /* 0x00000080060f7848 */ /* 0x000fe20003fe0100 */
[----:B------:R-:W-:Y:S01]  /*8b70*/  IMAD.MOV.U32 R6, RZ, RZ, R13 ;  /* 0x000000ffff067224 */ /* 0x000fe200078e000d */
[----:B------:R-:W-:Y:S01]  /*8b80*/  LOP3.LUT R3, R0, R3, RZ, 0x3c, !PT ;  /* 0x0000000300037212 */ /* 0x000fe200078e3cff */
[----:B------:R-:W-:Y:S01]  /*8b90*/  IMAD.MOV.U32 R0, RZ, RZ, R20 ;  /* 0x000000ffff007224 */ /* 0x000fe200078e0014 */
[----:B------:R-:W-:-:S02]  /*8ba0*/  ISETP.GE.AND P0, PT, R22, R15, PT ;  /* 0x0000000f1600720c */ /* 0x000fc40003f06270 */
[----:B-1----:R-:W-:Y:S01]  /*8bb0*/  PRMT R63, R4, 0x7610, R63 ;  /* 0x00007610043f7816 */ /* 0x002fe2000000003f */
[----:B------:R-:W-:Y:S01]  /*8bc0*/  IMAD R3, R180, 0x200, R3 ;  /* 0x00000200b4037824 */ /* 0x000fe200078e0203 */
[----:B------:R-:W-:-:S03]  /*8bd0*/  PRMT R66, R6, 0x7610, R66 ;  /* 0x0000761006427816 */ /* 0x000fc60000000042 */
[----:B------:R-:W-:Y:S02]  /*8be0*/  IMAD R2, R3, 0x2, R2 ;  /* 0x0000000203027824 */ /* 0x000fe400078e0202 */
[----:B------:R-:W-:Y:S02]  /*8bf0*/  IMAD.MOV.U32 R3, RZ, RZ, R10 ;  /* 0x000000ffff037224 */ /* 0x000fe400078e000a */
[----:B------:R-:W-:-:S03]  /*8c00*/  VIADD R7, R2, 0x18400 ;  /* 0x0001840002077836 */ /* 0x000fc60000000000 */
[----:B------:R-:W-:Y:S01]  /*8c10*/  PRMT R69, R3, 0x7610, R69 ;  /* 0x0000761003457816 */ /* 0x000fe20000000045 */
[----:B------:R-:W-:Y:S02]  /*8c20*/  VIADD R3, R2, 0x18440 ;  /* 0x0001844002037836 */ /* 0x000fe40000000000 */
[----:B------:R-:W-:Y:S01]  /*8c30*/  @P1 VIADD R3, R7, 0xffffffc0 ;  /* 0xffffffc007031836 */ /* 0x000fe20000000000 */
[----:B------:R-:W-:Y:S06]  /*8c40*/  @P0 BRA `(.L_x_12562) ;  /* 0x00000004008c0947 */ /* 0x000fec0003800000 */
[----:B------:R-:W0:Y:S01]  /*8c50*/  LDC R4, c[0x0][0x3f4] ;  /* 0x0000fd00ff047b82 */ /* 0x000e220000000800 */
[----:B------:R-:W-:Y:S01]  /*8c60*/  BSSY B2, `(.L_x_12563) ;  /* 0x0000032000027945 */ /* 0x000fe20003800000 */
[-C--:B0-----:R-:W-:Y:S02]  /*8c70*/  ISETP.GE.AND P0, PT, R154, R4.reuse, PT ;  /* 0x000000049a00720c */ /* 0x081fe40003f06270 */
[----:B------:R-:W-:-:S11]  /*8c80*/  ISETP.GE.AND P1, PT, R159, R4, PT ;  /* 0x000000049f00720c */ /* 0x000fd60003f26270 */
[----:B------:R-:W-:Y:S05]  /*8c90*/  @P0 BRA `(.L_x_12564) ;  /* 0x0000000000b80947 */ /* 0x000fea0003800000 */
[----:B------:R-:W0:Y:S01]  /*8ca0*/  LDS.128 R4, [R2+0x18400] ;  /* 0x0184000002047984 */ /* 0x000e220000000c00 */
[----:B------:R-:W-:Y:S02]  /*8cb0*/  SHF.R.U32.HI R80, RZ, 0x10, R65 ;  /* 0x00000010ff507819 */ /* 0x000fe40000011641 */
[----:B------:R-:W-:Y:S02]  /*8cc0*/  SHF.R.U32.HI R77, RZ, 0x10, R55 ;  /* 0x00000010ff4d7819 */ /* 0x000fe40000011637 */
[----:B------:R-:W-:Y:S02]  /*8cd0*/  SHF.R.U64 R79, R64, 0x10, R65 ;  /* 0x00000010404f7819 */ /* 0x000fe40000001241 */
[----:B------:R-:W-:Y:S02]  /*8ce0*/  PRMT R80, R69, 0x5432, R80 ;  /* 0x0000543245507816 */ /* 0x000fe40000000050 */
[----:B------:R-:W-:Y:S02]  /*8cf0*/  PRMT R77, R78, 0x5410, R77 ;  /* 0x000054104e4d7816 */ /* 0x000fe4000000004d */
[----:B------:R-:W-:-:S02]  /*8d00*/  SHF.R.U64 R76, R54, 0x10, R55 ;  /* 0x00000010364c7819 */ /* 0x000fc40000001237 */
        /* <DEDUP_REMOVED lines=39> */
.L_x_12564:
[----:B------:R-:W-:Y:S05]  /*8f80*/  BSYNC B2 ;  /* 0x0000000000027941 */ /* 0x000fea0003800000 */
.L_x_12563:
        /* <DEDUP_REMOVED lines=46> */
[----:B------:R1:W-:Y:S02]  /*9270*/  STS.128 [R3], R4 ;  /* 0x0000000403007388 */ /* 0x0003e40000000c00 */
.L_x_12562:
[----:B------:R-:W-:Y:S05]  /*9280*/  BSYNC B1 ;  /* 0x0000000000017941 */ /* 0x000fea0003800000 */
.L_x_12561:
[----:B------:R-:W-:-:S13]  /*9290*/  ISETP.GE.AND P0, PT, R156, R15, PT ;  /* 0x0000000f9c00720c */ /* 0x000fda0003f06270 */
[----:B------:R-:W-:Y:S05]  /*92a0*/  @P0 BRA `(.L_x_12565) ;  /* 0x0000001800c80947 */ /* 0x000fea0003800000 */
[----:B01----:R-:W0:Y:S01]  /*92b0*/  LDC R4, c[0x0][0x3f4] ;  /* 0x0000fd00ff047b82 */ /* 0x003e220000000800 */
[----:B------:R-:W-:Y:S01]  /*92c0*/  BSSY B1, `(.L_x_12566) ;  /* 0x0000032000017945 */ /* 0x000fe20003800000 */
[-C--:B0-----:R-:W-:Y:S02]  /*92d0*/  ISETP.GE.AND P0, PT, R154, R4.reuse, PT ;  /* 0x000000049a00720c */ /* 0x081fe40003f06270 */
[----:B------:R-:W-:-:S11]  /*92e0*/  ISETP.GE.AND P1, PT, R159, R4, PT ;  /* 0x000000049f00720c */ /* 0x000fd60003f26270 */
[----:B------:R-:W-:Y:S05]  /*92f0*/  @P0 BRA `(.L_x_12567) ;  /* 0x0000000000b80947 */ /* 0x000fea0003800000 */
[----:B------:R-:W0:Y:S01]  /*9300*/  LDS.128 R4, [R2+0x1a400] ;  /* 0x01a4000002047984 */ /* 0x000e220000000c00 */
        /* <DEDUP_REMOVED lines=20> */
[C---:B------:R-:W-:Y:S01]  /*9450*/  FFMA.FTZ R30, R10.reuse, R15, -R29 ;  /* 0x0000000f0a1e7223 */ /* 0x040fe2000001081d */
[-C--:B------:R-:W-:Y:S01]  /*9460*/  FMUL.FTZ R15, R13, R67.reuse ;  /* 0x000000430d0f7220 */ /* 0x080fe20000410000 */
        /* <DEDUP_REMOVED lines=23> */
.L_x_12567:
[----:B------:R-:W-:Y:S05]  /*95e0*/  BSYNC B1 ;  /* 0x0000000000017941 */ /* 0x000fea0003800000 */
.L_x_12566:
        /* <DEDUP_REMOVED lines=8> */
[----:B------:R-:W-:Y:S02]  /*9670*/  PRMT R10, R0, 0x5410, R13 ;  /* 0x00005410000a7816 */ /* 0x000fe4000000000d */
[----:B------:R-:W-:Y:S01]  /*9680*/  PRMT R44, R44, 0x5410, R11 ;  /* 0x000054102c2c7816 */ /* 0x000fe2000000000b */
        /* <DEDUP_REMOVED lines=21> */
[C---:B------:R-:W-:Y:S01]  /*97e0*/  FFMA.FTZ R28, R9.reuse, R14, -R28 ;  /* 0x0000000e091c7223 */ /* 0x040fe2000001081c */
        /* <DEDUP_REMOVED lines=16> */
.L_x_12552:
        /* <DEDUP_REMOVED lines=29> */
[----:B------:R-:W0:Y:S01]  /*9ac0*/  LDC R69, c[0x0][0x3f4] ;  /* 0x0000fd00ff457b82 */ /* 0x000e220000000800 */
[----:B------:R-:W1:Y:S01]  /*9ad0*/  SHFL.IDX PT, R5, R29, RZ, 0x1c1f ;  /* 0x001c1fff1d057589 */ /* 0x000e6200000e0000 */
[----:B------:R-:W-:-:S03]  /*9ae0*/  IMAD R3, R28, R7, RZ ;  /* 0x000000071c037224 */ /* 0x000fc600078e02ff */
[----:B------:R-:W2:Y:S04]  /*9af0*/  SHFL.IDX PT, R4, R31, RZ, 0x1c1f ;  /* 0x001c1fff1f047589 */ /* 0x000ea800000e0000 */
[----:B------:R-:W3:Y:S04]  /*9b00*/  SHFL.IDX PT, R14, R44, RZ, 0x1c1f ;  /* 0x001c1fff2c0e7589 */ /* 0x000ee800000e0000 */
[----:B------:R-:W4:Y:S01]  /*9b10*/  SHFL.IDX PT, R6, R30, RZ, 0x1c1f ;  /* 0x001c1fff1e067589 */ /* 0x000f2200000e0000 */
[----:B0-----:R-:W-:-:S04]  /*9b20*/  ISETP.GE.AND P0, PT, R152, R69, PT ;  /* 0x000000459800720c */ /* 0x001fc80003f06270 */
[----:B------:R-:W-:-:S13]  /*9b30*/  ISETP.GE.OR P1, PT, R0, R3, P0 ;  /* 0x000000030000720c */ /* 0x000fda0000726670 */
[C---:B------:R-:W-:Y:S01]  /*9b40*/  @!P1 IMAD.SHL.U32 R7, R152.reuse, 0x2, RZ ;  /* 0x0000000298079824 */ /* 0x040fe200078e00ff */
[----:B------:R-:W-:-:S04]  /*9b50*/  @!P1 SHF.L.U64.HI R21, R152, 0x1, R153 ;  /* 0x0000000198159819 */ /* 0x000fc80000010299 */
[----:B-1----:R-:W-:-:S05]  /*9b60*/  @!P1 IADD3 R8, P2, R5, R7, RZ ;  /* 0x0000000705089210 */ /* 0x002fca0007f5e0ff */
[----:B--2---:R-:W-:Y:S01]  /*9b70*/  @!P1 IMAD.X R9, R4, 0x1, R21, P2 ;  /* 0x0000000104099824 */ /* 0x004fe200010e0615 */
[----:B---3--:R-:W-:-:S05]  /*9b80*/  @!P1 IADD3 R4, P2, R14, R7, RZ ;  /* 0x000000070e049210 */ /* 0x008fca0007f5e0ff */
[----:B----4-:R-:W-:Y:S01]  /*9b90*/  @!P1 IMAD.X R5, R6, 0x1, R21, P2 ;  /* 0x0000000106059824 */ /* 0x010fe200010e0615 */
[----:B------:R-:W2:Y:S05]  /*9ba0*/  @!P1 LD.E.128 R8, desc[UR42][R8.64] ;  /* 0x0000002a08089980 */ /* 0x000eaa000c101d00 */
[----:B------:R-:W3:Y:S01]  /*9bb0*/  @!P1 LD.E.128 R4, desc[UR42][R4.64] ;  /* 0x0000002a04049980 */ /* 0x000ee2000c101d00 */
[----:B------:R-:W-:Y:S02]  /*9bc0*/  CS2R R20, SRZ ;  /* 0x0000000000147805 */ /* 0x000fe4000001ff00 */
[----:B------:R-:W-:Y:S02]  /*9bd0*/  CS2R R66, SRZ ;  /* 0x0000000000427805 */ /* 0x000fe4000001ff00 */
[----:B------:R-:W-:Y:S01]  /*9be0*/  CS2R R54, SRZ ;  /* 0x0000000000367805 */ /* 0x000fe2000001ff00 */
[----:B------:R-:W0:Y:S01]  /*9bf0*/  SHFL.IDX PT, R29, R29, 0x1, 0x1c1f ;  /* 0x003c1f001d1d7f89 */ /* 0x000e2200000e0000 */
[----:B------:R-:W-:-:S03]  /*9c00*/  CS2R R64, SRZ ;  /* 0x0000000000407805 */ /* 0x000fc6000001ff00 */
[----:B------:R-:W1:Y:S04]  /*9c10*/  SHFL.IDX PT, R28, R31, 0x1, 0x1c1f ;  /* 0x003c1f001f1c7f89 */ /* 0x000e6800000e0000 */
[----:B------:R-:W4:Y:S04]  /*9c20*/  SHFL.IDX PT, R30, R30, 0x1, 0x1c1f ;  /* 0x003c1f001e1e7f89 */ /* 0x000f2800000e0000 */
[----:B------:R5:W0:Y:S01]  /*9c30*/  SHFL.IDX PT, R14, R44, 0x1, 0x1c1f ;  /* 0x003c1f002c0e7f89 */ /* 0x000a2200000e0000 */
[----:B--2---:R-:W-:Y:S02]  /*9c40*/  @!P1 IMAD.MOV.U32 R20, RZ, RZ, R10 ;  /* 0x000000ffff149224 */ /* 0x004fe400078e000a */
[----:B------:R-:W-:-:S02]  /*9c50*/  @!P1 IMAD.MOV.U32 R21, RZ, RZ, R11 ;  /* 0x000000ffff159224 */ /* 0x000fc400078e000b */
[----:B------:R-:W-:Y:S02]  /*9c60*/  IMAD.MOV.U32 R10, RZ, RZ, R20 ;  /* 0x000000ffff0a7224 */ /* 0x000fe400078e0014 */
[----:B---3--:R-:W-:Y:S02]  /*9c70*/  @!P1 IMAD.MOV.U32 R66, RZ, RZ, R4 ;  /* 0x000000ffff429224 */ /* 0x008fe400078e0004 */
[----:B------:R-:W-:Y:S01]  /*9c80*/  @!P1 IMAD.MOV.U32 R67, RZ, RZ, R5 ;  /* 0x000000ffff439224 */ /* 0x000fe200078e0005 */
[----:B------:R-:W-:Y:S01]  /*9c90*/  PRMT R63, R63, 0x5410, R10 ;  /* 0x000054103f3f7816 */ /* 0x000fe2000000000a */
[----:B------:R-:W-:Y:S02]  /*9ca0*/  IMAD.MOV.U32 R11, RZ, RZ, R21 ;  /* 0x000000ffff0b7224 */ /* 0x000fe400078e0015 */
[----:B------:R-:W-:Y:S02]  /*9cb0*/  @!P1 IMAD.MOV.U32 R54, RZ, RZ, R8 ;  /* 0x000000ffff369224 */ /* 0x000fe400078e0008 */
[----:B------:R-:W-:Y:S01]  /*9cc0*/  @!P1 IMAD.MOV.U32 R55, RZ, RZ, R9 ;  /* 0x000000ffff379224 */ /* 0x000fe200078e0009 */
[----:B------:R-:W-:Y:S01]  /*9cd0*/  PRMT R68, R68, 0x5410, R11 ;  /* 0x0000541044447816 */ /* 0x000fe2000000000b */
[----:B------:R-:W-:-:S02]  /*9ce0*/  @!P1 IMAD.MOV.U32 R64, RZ, RZ, R6 ;  /* 0x000000ffff409224 */ /* 0x000fc400078e0006 */
[----:B------:R-:W-:Y:S02]  /*9cf0*/  @!P1 IMAD.MOV.U32 R65, RZ, RZ, R7 ;  /* 0x000000ffff419224 */ /* 0x000fe400078e0007 */
        /* <DEDUP_REMOVED lines=12> */
[----:B01--45:R-:W-:-:S07]  /*9dc0*/  PRMT R44, R44, 0x5410, R5 ;  /* 0x000054102c2c7816 */ /* 0x033fce0000000005 */
.L_x_12908:
[----:B------:R-:W2:Y:S01]  /*9dd0*/  LDL R5, [R1+0x21c] ;  /* 0x00021c0001057983 */ /* 0x000ea20000100800 */
[----:B------:R-:W-:Y:S01]  /*9de0*/  VIADD R0, R0, 0x40 ;  /* 0x0000004000007836 */ /* 0x000fe20000000000 */
[----:B------:R-:W-:Y:S01]  /*9df0*/  BSSY B1, `(.L_x_12569) ;  /* 0x0000016000017945 */ /* 0x000fe20003800000 */
[----:B------:R-:W-:Y:S02]  /*9e00*/  CS2R R10, SRZ ;  /* 0x00000000000a7805 */ /* 0x000fe4000001ff00 */
[----:B------:R-:W-:Y:S02]  /*9e10*/  CS2R R8, SRZ ;  /* 0x0000000000087805 */ /* 0x000fe4000001ff00 */
[----:B------:R-:W-:Y:S02]  /*9e20*/  ISETP.GE.AND P1, PT, R0, R3, PT ;  /* 0x000000030000720c */ /* 0x000fe40003f26270 */
[----:B--2---:R-:W-:-:S04]  /*9e30*/  LEA.HI R4, R5, R5, RZ, 0x1 ;  /* 0x0000000505047211 */ /* 0x004fc800078f08ff */
        /* <DEDUP_REMOVED lines=11> */
[-C--:B------:R-:W-:Y:S02]  /*9ef0*/  IADD3 R4, P1, R29, R8.reuse, RZ ;  /* 0x000000081d047210 */ /* 0x080fe40007f3e0ff */
[----:B------:R-:W-:-:S03]  /*9f00*/  IADD3 R8, P2, R14, R8, RZ ;  /* 0x000000080e087210 */ /* 0x000fc60007f5e0ff */
[--C-:B------:R-:W-:Y:S02]  /*9f10*/  IMAD.X R5, R28, 0x1, R7.reuse, P1 ;  /* 0x000000011c057824 */ /* 0x100fe400008e0607 */
[----:B------:R-:W-:-:S04]  /*9f20*/  IMAD.X R9, R30, 0x1, R7, P2 ;  /* 0x000000011e097824 */ /* 0x000fc800010e0607 */
[----:B------:R-:W5:Y:S04]  /*9f30*/  LD.E.128 R4, desc[UR42][R4.64] ;  /* 0x0000002a04047980 */ /* 0x000f68000c101d00 */
[----:B------:R-:W5:Y:S02]  /*9f40*/  LD.E.128 R8, desc[UR42][R8.64] ;  /* 0x0000002a08087980 */ /* 0x000f64000c101d00 */
.L_x_12570:
[----:B------:R-:W-:Y:S05]  /*9f50*/  BSYNC B1 ;  /* 0x0000000000017941 */ /* 0x000fea0003800000 */
.L_x_12569:
[----:B------:R-:W0:Y:S01]  /*9f60*/  SYNCS.PHASECHK.TRANS64.TRYWAIT P1, [R2+URZ+0x32400], R13 ;  /* 0x0324000d020075a7 */ /* 0x000e22000802017f */
[----:B------:R-:W-:Y:S04]  /*9f70*/  BSSY B1, `(.L_x_12571) ;  /* 0x0000002000017945 */ /* 0x000fe80003800000 */
[----:B0-----:R-:W-:Y:S05]  /*9f80*/  @!P1 BRA `(.L_x_12572) ;  /* 0x0000031000409947 */ /* 0x001fea0003800000 */
.L_x_12909:
[----:B------:R-:W-:Y:S05]  /*9f90*/  BSYNC B1 ;  /* 0x0000000000017941 */ /* 0x000fea0003800000 */
.L_x_12571:
[----:B------:R-:W2:Y:S01]  /*9fa0*/  LDL R0, [R1+0x70] ;  /* 0x0000700001007983 */ /* 0x000ea20000100800 */
[----:B-----5:R-:W-:Y:S01]  /*9fb0*/  IMAD.MOV.U32 R12, RZ, RZ, R7 ;  /* 0x000000ffff0c7224 */ /* 0x020fe200078e0007 */
[----:B------:R-:W-:Y:S01]  /*9fc0*/  BSSY B1, `(.L_x_12573) ;  /* 0x000007b000017945 */ /* 0x000fe20003800000 */
[----:B0-----:R-:W-:Y:S02]  /*9fd0*/  IMAD.MOV.U32 R13, RZ, RZ, R10 ;  /* 0x000000ffff0d7224 */ /* 0x001fe400078e000a */
[----:B------:R-:W-:Y:S01]  /*9fe0*/  IMAD.MOV.U32 R14, RZ, RZ, R11 ;  /* 0x000000ffff0e7224 */ /* 0x000fe200078e000b */
[----:B------:R-:W-:Y:S01]  /*9ff0*/  PRMT R44, R12, 0x7610, R44 ;  /* 0x000076100c2c7816 */ /* 0x000fe2000000002c */
[----:B------:R-:W-:Y:S01]  /*a000*/  IMAD.MOV.U32 R12, RZ, RZ, R5 ;  /* 0x000000ffff0c7224 */ /* 0x000fe200078e0005 */
[----:B------:R-:W-:Y:S01]  /*a010*/  PRMT R76, R13, 0x7610, R76 ;  /* 0x000076100d4c7816 */ /* 0x000fe2000000004c */
[----:B------:R-:W-:Y:S01]  /*a020*/  IMAD.MOV.U32 R70, RZ, RZ, R9 ;  /* 0x000000ffff467224 */ /* 0x000fe200078e0009 */
[----:B------:R-:W-:-:S02]  /*a030*/  PRMT R75, R14, 0x7610, R75 ;  /* 0x000076100e4b7816 */ /* 0x000fc4000000004b */
[----:B------:R-:W-:Y:S01]  /*a040*/  PRMT R78, R12, 0x7610, R78 ;  /* 0x000076100c4e7816 */ /* 0x000fe2000000004e */
[----:B--2---:R-:W-:Y:S02]  /*a050*/  IMAD R3, R0, -0x80, R3 ;  /* 0xffffff8000037824 */ /* 0x004fe400078e0203 */
[----:B------:R-:W-:-:S03]  /*a060*/  IMAD.MOV.U32 R0, RZ, RZ, R6 ;  /* 0x000000ffff007224 */ /* 0x000fc600078e0006 */
[----:B------:R-:W-:-:S04]  /*a070*/  VIMNMX R3, R3, 0x80, PT ;  /* 0x0000008003037848 */ /* 0x000fc80003fe0100 */
[-C--:B------:R-:W-:Y:S02]  /*a080*/  ISETP.GE.OR P1, PT, R22, R3.reuse, P0 ;  /* 0x000000031600720c */ /* 0x080fe40000726670 */
[----:B------:R-:W-:Y:S01]  /*a090*/  ISETP.GE.OR P0, PT, R156, R3, P0 ;  /* 0x000000039c00720c */ /* 0x000fe20000706670 */
[----:B------:R-:W-:-:S05]  /*a0a0*/  IMAD.MOV.U32 R3, RZ, RZ, R4 ;  /* 0x000000ffff037224 */ /* 0x000fca00078e0004 */
[----:B------:R-:W-:Y:S01]  /*a0b0*/  PRMT R77, R3, 0x7610, R77 ;  /* 0x00007610034d7816 */ /* 0x000fe2000000004d */
[----:B------:R-:W-:-:S04]  /*a0c0*/  IMAD.MOV.U32 R3, RZ, RZ, R8 ;  /* 0x000000ffff037224 */ /* 0x000fc800078e0008 */
[----:B------:R-:W-:Y:S05]  /*a0d0*/  @P1 BRA `(.L_x_12574) ;  /* 0x0000000400a41947 */ /* 0x000fea0003800000 */
[----:B------:R-:W2:Y:S01]  /*a0e0*/  LDL R15, [R1+0x474] ;  /* 0x00047400010f7983 */ /* 0x000ea20000100800 */
[----:B------:R-:W-:Y:S01]  /*a0f0*/  IMAD.IADD R14, R152, 0x1, R69 ;  /* 0x00000001980e7824 */ /* 0x000fe200078e0245 */
[----:B------:R-:W-:Y:S02]  /*a100*/  SHF.R.U64 R80, R54, 0x10, R55 ;  /* 0x0000001036507819 */ /* 0x000fe40000001237 */
[----:B------:R-:W-:Y:S02]  /*a110*/  SHF.R.U64 R82, R66, 0x10, R67 ;  /* 0x0000001042527819 */ /* 0x000fe40000001243 */
[--C-:B------:R-:W-:Y:S02]  /*a120*/  SHF.R.U64 R54, R20, 0x10, R21.reuse ;  /* 0x0000001014367819 */ /* 0x100fe40000001215 */
[----:B------:R-:W-:Y:S02]  /*a130*/  SHF.R.U32.HI R20, RZ, 0x10, R21 ;  /* 0x00000010ff147819 */ /* 0x000fe40000011615 */
[----:B------:R-:W-:-:S02]  /*a140*/  SHF.R.U64 R85, R64, 0x10, R65 ;  /* 0x0000001040557819 */ /* 0x000fc40000001241 */
[----:B------:R-:W-:Y:S02]  /*a150*/  PRMT R82, R75, 0x5432, R82 ;  /* 0x000054324b527816 */ /* 0x000fe40000000052 */
[----:B------:R-:W-:Y:S02]  /*a160*/  SHF.R.U32.HI R81, RZ, 0x10, R55 ;  /* 0x00000010ff517819 */ /* 0x000fe40000011637 */
[C---:B------:R-:W-:Y:S02]  /*a170*/  PRMT R79, R63.reuse, 0x5410, R80 ;  /* 0x000054103f4f7816 */ /* 0x040fe40000000050 */
[----:B------:R-:W-:Y:S02]  /*a180*/  PRMT R21, R63, 0x5432, R54 ;  /* 0x000054323f157816 */ /* 0x000fe40000000036 */
[----:B------:R-:W-:Y:S01]  /*a190*/  SHF.R.U32.HI R86, RZ, 0x10, R65 ;  /* 0x00000010ff567819 */ /* 0x000fe20000011641 */
[----:B------:R-:W-:Y:S01]  /*a1a0*/  IMAD.U32 R80, R79, 0x10000, RZ ;  /* 0x000100004f507824 */ /* 0x000fe200078e00ff */
[----:B------:R-:W-:Y:S01]  /*a1b0*/  PRMT R85, R83, 0x5410, R85 ;  /* 0x0000541053557816 */ /* 0x000fe20000000055 */
[----:B------:R-:W-:Y:S01]  /*a1c0*/  IMAD.U32 R83, R82, 0x10000, RZ ;  /* 0x0001000052537824 */ /* 0x000fe200078e00ff */
[----:B------:R-:W-:-:S02]  /*a1d0*/  SHF.R.U32.HI R84, RZ, 0x10, R67 ;  /* 0x00000010ff547819 */ /* 0x000fc40000011643 */
[----:B------:R-:W-:Y:S02]  /*a1e0*/  LOP3.LUT R82, R82, 0xffff0000, RZ, 0xc0, !PT ;  /* 0xffff000052527812 */ /* 0x000fe400078ec0ff */
[----:B------:R-:W-:Y:S02]  /*a1f0*/  LOP3.LUT R79, R79, 0xffff0000, RZ, 0xc0, !PT ;  /* 0xffff00004f4f7812 */ /* 0x000fe400078ec0ff */
[----:B------:R-:W-:Y:S02]  /*a200*/  PRMT R81, R68, 0x5410, R81 ;  /* 0x0000541044517816 */ /* 0x000fe40000000051 */
[----:B------:R-:W-:Y:S02]  /*a210*/  PRMT R84, R76, 0x5432, R84 ;  /* 0x000054324c547816 */ /* 0x000fe40000000054 */
[----:B------:R-:W-:Y:S02]  /*a220*/  PRMT R86, R44, 0x5432, R86 ;  /* 0x000054322c567816 */ /* 0x000fe40000000056 */
[----:B------:R-:W-:Y:S01]  /*a230*/  PRMT R20, R68, 0x5432, R20 ;  /* 0x0000543244147816 */ /* 0x000fe20000000014 */
[----:B--2---:R-:W-:-:S05]  /*a240*/  IMAD.SHL.U32 R12, R15, 0x40, RZ ;  /* 0x000000400f0c7824 */ /* 0x004fca00078e00ff */
[----:B------:R-:W-:-:S04]  /*a250*/  LOP3.LUT R15, R12, 0x1c0, RZ, 0xc0, !PT ;  /* 0x000001c00c0f7812 */ /* 0x000fc800078ec0ff */
[C---:B------:R-:W-:Y:S02]  /*a260*/  LOP3.LUT R12, R15.reuse, 0x38, R152, 0xf8, !PT ;  /* 0x000000380f0c7812 */ /* 0x040fe400078ef898 */
[----:B------:R-:W-:Y:S02]  /*a270*/  SHF.R.U32.HI R29, RZ, 0x3, R15 ;  /* 0x00000003ff1d7819 */ /* 0x000fe4000001160f */
[----:B------:R-:W-:Y:S02]  /*a280*/  LOP3.LUT R14, R15, 0x38, R14, 0xf8, !PT ;  /* 0x000000380f0e7812 */ /* 0x000fe400078ef80e */
[-C--:B------:R-:W-:Y:S02]  /*a290*/  LOP3.LUT R13, R12, R29.reuse, RZ, 0x3c, !PT ;  /* 0x0000001d0c0d7212 */ /* 0x080fe400078e3cff */
[----:B------:R-:W-:-:S03]  /*a2a0*/  LOP3.LUT R15, R14, R29, RZ, 0x3c, !PT ;  /* 0x0000001d0e0f7212 */ /* 0x000fc600078e3cff */
[C---:B------:R-:W-:Y:S02]  /*a2b0*/  IMAD R13, R180.reuse, 0x200, R13 ;  /* 0x00000200b40d7824 */ /* 0x040fe400078e020d */
[----:B------:R-:W-:Y:S02]  /*a2c0*/  IMAD R29, R180, 0x200, R15 ;  /* 0x00000200b41d7824 */ /* 0x000fe400078e020f */
[--C-:B------:R-:W-:Y:S02]  /*a2d0*/  IMAD R71, R13, 0x2, R2.reuse ;  /* 0x000000020d477824 */ /* 0x100fe400078e0202 */
[----:B------:R-:W-:-:S03]  /*a2e0*/  IMAD R74, R29, 0x2, R2 ;  /* 0x000000021d4a7824 */ /* 0x000fc600078e0202 */
[----:B------:R-:W0:Y:S04]  /*a2f0*/  LDS.128 R12, [R71+0x18400] ;  /* 0x01840000470c7984 */ /* 0x000e280000000c00 */
[----:B------:R-:W1:Y:S01]  /*a300*/  LDS.128 R28, [R74+0x18400] ;  /* 0x018400004a1c7984 */ /* 0x000e620000000c00 */
        /* <DEDUP_REMOVED lines=12> */
[C---:B------:R-:W-:Y:S01]  /*a3d0*/  FMUL.FTZ R88, R28.reuse, R82 ;  /* 0x000000521c587220 */ /* 0x040fe20000410000 */
[----:B------:R-:W-:Y:S01]  /*a3e0*/  FMUL.FTZ R28, R28, R79 ;  /* 0x0000004f1c1c7220 */ /* 0x000fe20000410000 */
[C---:B------:R-:W-:Y:S01]  /*a3f0*/  FFMA.FTZ R87, R54.reuse, R80, -R87 ;  /* 0x0000005036577223 */ /* 0x040fe20000010857 */
[----:B------:R-:W-:Y:S01]  /*a400*/  FFMA.FTZ R83, R54, R83, R15 ;  /* 0x0000005336537223 */ /* 0x000fe2000001000f */
[C---:B------:R-:W-:Y:S01]  /*a410*/  IMAD.U32 R80, R84.reuse, 0x10000, RZ ;  /* 0x0001000054507824 */ /* 0x040fe200078e00ff */
[----:B------:R-:W-:Y:S01]  /*a420*/  LOP3.LUT R84, R84, 0xffff0000, RZ, 0xc0, !PT ;  /* 0xffff000054547812 */ /* 0x000fe200078ec0ff */
[----:B------:R-:W-:-:S02]  /*a430*/  IMAD.U32 R15, R81, 0x10000, RZ ;  /* 0x00010000510f7824 */ /* 0x000fc400078e00ff */
[C---:B------:R-:W-:Y:S01]  /*a440*/  FFMA.FTZ R88, R55.reuse, R79, -R88 ;  /* 0x0000004f37587223 */ /* 0x040fe20000010858 */
[----:B------:R-:W-:Y:S01]  /*a450*/  FFMA.FTZ R82, R55, R82, R28 ;  /* 0x0000005237527223 */ /* 0x000fe2000001001c */
[----:B------:R-:W-:Y:S02]  /*a460*/  IMAD.U32 R63, R13, 0x10000, RZ ;  /* 0x000100000d3f7824 */ /* 0x000fe400078e00ff */
[C---:B------:R-:W-:Y:S01]  /*a470*/  FMUL.FTZ R79, R66.reuse, R15 ;  /* 0x0000000f424f7220 */ /* 0x040fe20000410000 */
[----:B------:R-:W-:Y:S01]  /*a480*/  LOP3.LUT R28, R81, 0xffff0000, RZ, 0xc0, !PT ;  /* 0xffff0000511c7812 */ /* 0x000fe200078ec0ff */
[----:B------:R-:W-:Y:S01]  /*a490*/  FMUL.FTZ R54, R66, R80 ;  /* 0x0000005042367220 */ /* 0x000fe20000410000 */
[----:B------:R-:W-:Y:S01]  /*a4a0*/  LOP3.LUT R13, R13, 0xffff0000, RZ, 0xc0, !PT ;  /* 0xffff00000d0d7812 */ /* 0x000fe200078ec0ff */
[----:B------:R-:W-:Y:S01]  /*a4b0*/  FMUL.FTZ R66, R29, R84 ;  /* 0x000000541d427220 */ /* 0x000fe20000410000 */
[----:B------:R-:W-:Y:S01]  /*a4c0*/  FFMA.FTZ R79, R63, R80, R79 ;  /* 0x000000503f4f7223 */ /* 0x000fe2000001004f */
[----:B------:R-:W-:Y:S01]  /*a4d0*/  FMUL.FTZ R80, R29, R28 ;  /* 0x0000001c1d507220 */ /* 0x000fe20000410000 */
[----:B------:R-:W-:-:S02]  /*a4e0*/  IMAD.U32 R68, R31, 0x10000, RZ ;  /* 0x000100001f447824 */ /* 0x000fc400078e00ff */
[----:B------:R-:W-:Y:S01]  /*a4f0*/  FFMA.FTZ R55, R63, R15, -R54 ;  /* 0x0000000f3f377223 */ /* 0x000fe20000010836 */
[C---:B------:R-:W-:Y:S01]  /*a500*/  FFMA.FTZ R66, R13.reuse, R28, -R66 ;  /* 0x0000001c0d427223 */ /* 0x040fe20000010842 */
[----:B------:R-:W-:Y:S02]  /*a510*/  IMAD.U32 R29, R86, 0x10000, RZ ;  /* 0x00010000561d7824 */ /* 0x000fe400078e00ff */
[----:B------:R-:W-:Y:S01]  /*a520*/  FFMA.FTZ R80, R13, R84, R80 ;  /* 0x000000540d507223 */ /* 0x000fe20000010050 */
[C---:B------:R-:W-:Y:S01]  /*a530*/  IMAD.U32 R67, R30.reuse, 0x10000, RZ ;  /* 0x000100001e437824 */ /* 0x040fe200078e00ff */
[----:B------:R-:W-:Y:S01]  /*a540*/  LOP3.LUT R30, R30, 0xffff0000, RZ, 0xc0, !PT ;  /* 0xffff00001e1e7812 */ /* 0x000fe200078ec0ff */
[----:B------:R-:W-:Y:S02]  /*a550*/  IMAD.U32 R54, R85, 0x10000, RZ ;  /* 0x0001000055367824 */ /* 0x000fe400078e00ff */
[----:B------:R-:W-:Y:S01]  /*a560*/  FMUL.FTZ R84, R68, R29 ;  /* 0x0000001d44547220 */ /* 0x000fe20000410000 */
[----:B------:R-:W-:Y:S01]  /*a570*/  IMAD.U32 R28, R20, 0x10000, RZ ;  /* 0x00010000141c7824 */ /* 0x000fe200078e00ff */
[----:B------:R-:W-:Y:S01]  /*a580*/  LOP3.LUT R31, R31, 0xffff0000, RZ, 0xc0, !PT ;  /* 0xffff00001f1f7812 */ /* 0x000fe200078ec0ff */
[----:B------:R-:W-:-:S02]  /*a590*/  IMAD.U32 R15, R21, 0x10000, RZ ;  /* 0x00010000150f7824 */ /* 0x000fc400078e00ff */
[----:B------:R-:W-:Y:S01]  /*a5a0*/  FMUL.FTZ R63, R67, R54 ;  /* 0x00000036433f7220 */ /* 0x000fe20000410000 */
[-C--:B------:R-:W-:Y:S01]  /*a5b0*/  FMUL.FTZ R68, R68, R28.reuse ;  /* 0x0000001c44447220 */ /* 0x080fe20000410000 */
[----:B------:R-:W-:Y:S01]  /*a5c0*/  LOP3.LUT R85, R85, 0xffff0000, RZ, 0xc0, !PT ;  /* 0xffff000055557812 */ /* 0x000fe200078ec0ff */
[-C--:B------:R-:W-:Y:S01]  /*a5d0*/  FMUL.FTZ R67, R67, R15.reuse ;  /* 0x0000000f43437220 */ /* 0x080fe20000410000 */
[----:B------:R-:W-:Y:S01]  /*a5e0*/  LOP3.LUT R86, R86, 0xffff0000, RZ, 0xc0, !PT ;  /* 0xffff000056567812 */ /* 0x000fe200078ec0ff */
[----:B------:R-:W-:Y:S01]  /*a5f0*/  FFMA.FTZ R63, R64, R15, -R63 ;  /* 0x0000000f403f7223 */ /* 0x000fe2000001083f */
[----:B------:R-:W-:Y:S01]  /*a600*/  LOP3.LUT R21, R21, 0xffff0000, RZ, 0xc0, !PT ;  /* 0xffff000015157812 */ /* 0x000fe200078ec0ff */
[C---:B------:R-:W-:Y:S01]  /*a610*/  FFMA.FTZ R68, R65.reuse, R29, R68 ;  /* 0x0000001d41447223 */ /* 0x040fe20000010044 */
[----:B------:R-:W-:Y:S01]  /*a620*/  LOP3.LUT R20, R20, 0xffff0000, RZ, 0xc0, !PT ;  /* 0xffff000014147812 */ /* 0x000fe200078ec0ff */
[----:B------:R-:W-:Y:S01]  /*a630*/  FFMA.FTZ R15, R65, R28, -R84 ;  /* 0x0000001c410f7223 */ /* 0x000fe20000010854 */
[C---:B------:R-:W-:Y:S01]  /*a640*/  FMUL.FTZ R13, R30.reuse, R85 ;  /* 0x000000551e0d7220 */ /* 0x040fe20000410000 */
[C---:B------:R-:W-:Y:S01]  /*a650*/  FMUL.FTZ R29, R31.reuse, R86 ;  /* 0x000000561f1d7220 */ /* 0x040fe20000410000 */
[-C--:B------:R-:W-:Y:S01]  /*a660*/  FMUL.FTZ R28, R30, R21.reuse ;  /* 0x000000151e1c7220 */ /* 0x080fe20000410000 */
[----:B------:R-:W-:Y:S01]  /*a670*/  FMUL.FTZ R31, R31, R20 ;  /* 0x000000141f1f7220 */ /* 0x000fe20000410000 */
        /* <DEDUP_REMOVED lines=15> */
.L_x_12574:
[----:B------:R-:W-:Y:S05]  /*a770*/  BSYNC B1 ;  /* 0x0000000000017941 */ /* 0x000fea0003800000 */
.L_x_12573:
[----:B------:R-:W-:Y:S02]  /*a780*/  PRMT R0, R0, 0x5410, R3 ;  /* 0x0000541000007816 */ /* 0x000fe40000000003 */
[----:B------:R-:W-:Y:S01]  /*a790*/  PRMT R63, R70, 0x7610, R63 ;  /* 0x00007610463f7816 */ /* 0x000fe2000000003f */
[----:B------:R-:W-:Y:S06]  /*a7a0*/  @P0 BRA `(.L_x_12565) ;  /* 0x0000000400880947 */ /* 0x000fec0003800000 */
[----:B------:R-:W2:Y:S01]  /*a7b0*/  LDL R66, [R1+0x50c] ;  /* 0x00050c0001427983 */ /* 0x000ea20000100800 */
[----:B------:R-:W-:Y:S01]  /*a7c0*/  IMAD.IADD R69, R152, 0x1, R69 ;  /* 0x0000000198457824 */ /* 0x000fe200078e0245 */
[----:B------:R-:W-:Y:S02]  /*a7d0*/  SHF.R.U64 R54, R8, 0x10, R9 ;  /* 0x0000001008367819 */ /* 0x000fe40000001209 */
[----:B------:R-:W-:Y:S02]  /*a7e0*/  SHF.R.U64 R4, R4, 0x10, R5 ;  /* 0x0000001004047819 */ /* 0x000fe40000001205 */
[----:B0-----:R-:W-:Y:S02]  /*a7f0*/  LOP3.LUT R12, R190, 0x38, R69, 0xf8, !PT ;  /* 0x00000038be0c7812 */ /* 0x001fe400078ef845 */
[----:B------:R-:W-:Y:S02]  /*a800*/  PRMT R54, R0, 0x5432, R54 ;  /* 0x0000543200367816 */ /* 0x000fe40000000036 */
[----:B------:R-:W-:-:S02]  /*a810*/  LOP3.LUT R3, R12, R191, RZ, 0x3c, !PT ;  /* 0x000000bf0c037212 */ /* 0x000fc400078e3cff */
[----:B------:R-:W-:Y:S02]  /*a820*/  SHF.R.U32.HI R21, RZ, 0x10, R5 ;  /* 0x00000010ff157819 */ /* 0x000fe40000011605 */
[----:B------:R-:W-:Y:S01]  /*a830*/  SHF.R.U64 R5, R6, 0x10, R7 ;  /* 0x0000001006057819 */ /* 0x000fe20000001207 */
[----:B------:R-:W-:Y:S01]  /*a840*/  IMAD.IADD R3, R192, 0x1, R3 ;  /* 0x00000001c0037824 */ /* 0x000fe200078e0203 */
[----:B------:R-:W-:Y:S02]  /*a850*/  SHF.R.U32.HI R55, RZ, 0x10, R9 ;  /* 0x00000010ff377819 */ /* 0x000fe40000011609 */
[----:B------:R-:W-:Y:S01]  /*a860*/  PRMT R77, R77, 0x5410, R4 ;  /* 0x000054104d4d7816 */ /* 0x000fe20000000004 */
[----:B------:R-:W-:Y:S01]  /*a870*/  IMAD R2, R3, 0x2, R2 ;  /* 0x0000000203027824 */ /* 0x000fe200078e0202 */
[--C-:B------:R-:W-:Y:S02]  /*a880*/  SHF.R.U64 R3, R10, 0x10, R11.reuse ;  /* 0x000000100a037819 */ /* 0x100fe4000000120b */
[----:B------:R-:W-:-:S02]  /*a890*/  SHF.R.U32.HI R10, RZ, 0x10, R11 ;  /* 0x00000010ff0a7819 */ /* 0x000fc4000001160b */
[----:B------:R-:W0:Y:S01]  /*a8a0*/  LDS.128 R28, [R2+0x18400] ;  /* 0x01840000021c7984 */ /* 0x000e220000000c00 */
[----:B------:R-:W-:Y:S02]  /*a8b0*/  SHF.R.U32.HI R7, RZ, 0x10, R7 ;  /* 0x00000010ff077819 */ /* 0x000fe40000011607 */
[----:B------:R-:W-:Y:S02]  /*a8c0*/  PRMT R75, R75, 0x5410, R10 ;  /* 0x000054104b4b7816 */ /* 0x000fe4000000000a */
[----:B------:R-:W-:Y:S01]  /*a8d0*/  PRMT R78, R78, 0x5410, R21 ;  /* 0x000054104e4e7816 */ /* 0x000fe20000000015 */
[----:B------:R-:W-:Y:S01]  /*a8e0*/  IMAD.U32 R21, R77, 0x10000, RZ ;  /* 0x000100004d157824 */ /* 0x000fe200078e00ff */
[----:B------:R-:W-:Y:S02]  /*a8f0*/  PRMT R20, R0, 0x5410, R5 ;  /* 0x0000541000147816 */ /* 0x000fe40000000005 */
[----:B------:R-:W-:Y:S02]  /*a900*/  PRMT R55, R63, 0x5410, R55 ;  /* 0x000054103f377816 */ /* 0x000fe40000000037 */
[----:B------:R-:W-:-:S02]  /*a910*/  PRMT R76, R76, 0x5410, R3 ;  /* 0x000054104c4c7816 */ /* 0x000fc40000000003 */
[----:B------:R-:W-:Y:S01]  /*a920*/  PRMT R44, R44, 0x5410, R7 ;  /* 0x000054102c2c7816 */ /* 0x000fe20000000007 */
[C---:B0-----:R-:W-:Y:S01]  /*a930*/  IMAD.U32 R8, R28.reuse, 0x10000, RZ ;  /* 0x000100001c087824 */ /* 0x041fe200078e00ff */
[----:B------:R-:W-:Y:S01]  /*a940*/  LOP3.LUT R9, R28, 0xffff0000, RZ, 0xc0, !PT ;  /* 0xffff00001c097812 */ /* 0x000fe200078ec0ff */
[C---:B------:R-:W-:Y:S01]  /*a950*/  IMAD.U32 R10, R29.reuse, 0x10000, RZ ;  /* 0x000100001d0a7824 */ /* 0x040fe200078e00ff */
[----:B------:R-:W-:Y:S01]  /*a960*/  LOP3.LUT R28, R29, 0xffff0000, RZ, 0xc0, !PT ;  /* 0xffff00001d1c7812 */ /* 0x000fe200078ec0ff */
[----:B------:R-:W-:Y:S02]  /*a970*/  IMAD.U32 R29, R54, 0x10000, RZ ;  /* 0x00010000361d7824 */ /* 0x000fe400078e00ff */
[----:B------:R-:W-:Y:S01]  /*a980*/  FMUL.FTZ R65, R8, R21 ;  /* 0x0000001508417220 */ /* 0x000fe20000410000 */
[----:B------:R-:W-:Y:S01]  /*a990*/  IMAD.U32 R11, R30, 0x10000, RZ ;  /* 0x000100001e0b7824 */ /* 0x000fe200078e00ff */
[----:B------:R-:W-:Y:S01]  /*a9a0*/  LOP3.LUT R54, R54, 0xffff0000, RZ, 0xc0, !PT ;  /* 0xffff000036367812 */ /* 0x000fe200078ec0ff */
[----:B------:R-:W-:Y:S01]  /*a9b0*/  FMUL.FTZ R63, R8, R29 ;  /* 0x0000001d083f7220 */ /* 0x000fe20000410000 */
[C---:B------:R-:W-:Y:S01]  /*a9c0*/  IMAD.U32 R8, R75.reuse, 0x10000, RZ ;  /* 0x000100004b087824 */ /* 0x040fe200078e00ff */
[----:B------:R-:W-:Y:S01]  /*a9d0*/  LOP3.LUT R75, R75, 0xffff0000, RZ, 0xc0, !PT ;  /* 0xffff00004b4b7812 */ /* 0x000fe200078ec0ff */
[----:B--2---:R-:W0:Y:S02]  /*a9e0*/  LDS.128 R12, [R66+0x18400] ;  /* 0x01840000420c7984 */ /* 0x004e240000000c00 */
        /* <DEDUP_REMOVED lines=9> */
[----:B------:R-:W-:Y:S01]  /*aa80*/  LOP3.LUT R13, R30, 0xffff0000, RZ, 0xc0, !PT ;  /* 0xffff00001e0d7812 */ /* 0x000fe200078ec0ff */
[----:B------:R-:W-:Y:S01]  /*aa90*/  FFMA.FTZ R63, R0, R21, -R63 ;  /* 0x00000015003f7223 */ /* 0x000fe2000001083f */
[----:B------:R-:W-:Y:S01]  /*aaa0*/  LOP3.LUT R30, R31, 0xffff0000, RZ, 0xc0, !PT ;  /* 0xffff00001f1e7812 */ /* 0x000fe200078ec0ff */
[----:B------:R-:W-:-:S02]  /*aab0*/  IMAD.U32 R31, R55, 0x10000, RZ ;  /* 0x00010000371f7824 */ /* 0x000fc400078e00ff */
[----:B------:R-:W-:Y:S01]  /*aac0*/  FFMA.FTZ R65, R0, R29, R65 ;  /* 0x0000001d00417223 */ /* 0x000fe20000010041 */
[----:B------:R-:W-:Y:S01]  /*aad0*/  IMAD.U32 R21, R78, 0x10000, RZ ;  /* 0x000100004e157824 */ /* 0x000fe200078e00ff */
[----:B------:R-:W-:Y:S01]  /*aae0*/  LOP3.LUT R55, R55, 0xffff0000, RZ, 0xc0, !PT ;  /* 0xffff000037377812 */ /* 0x000fe200078ec0ff */
[----:B------:R-:W-:Y:S01]  /*aaf0*/  FMUL.FTZ R67, R10, R31 ;  /* 0x0000001f0a437220 */ /* 0x000fe20000410000 */
[----:B------:R-:W-:Y:S02]  /*ab00*/  IMAD.U32 R0, R44, 0x10000, RZ ;  /* 0x000100002c007824 */ /* 0x000fe400078e00ff */
[-C--:B------:R-:W-:Y:S01]  /*ab10*/  FMUL.FTZ R29, R10, R21.reuse ;  /* 0x000000150a1d7220 */ /* 0x080fe20000410000 */
[C---:B------:R-:W-:Y:S01]  /*ab20*/  FMUL.FTZ R10, R15.reuse, R8 ;  /* 0x000000080f0a7220 */ /* 0x040fe20000410000 */
[C---:B------:R-:W-:Y:S01]  /*ab30*/  FFMA.FTZ R67, R4.reuse, R21, -R67 ;  /* 0x0000001504437223 */ /* 0x040fe20000010843 */
[-C--:B------:R-:W-:Y:S01]  /*ab40*/  FMUL.FTZ R21, R15, R0.reuse ;  /* 0x000000000f157220 */ /* 0x080fe20000410000 */
[----:B------:R-:W-:Y:S01]  /*ab50*/  FFMA.FTZ R29, R4, R31, R29 ;  /* 0x0000001f041d7223 */ /* 0x000fe2000001001d */
[----:B------:R-:W-:Y:S01]  /*ab60*/  FFMA.FTZ R15, R7, R0, -R10 ;  /* 0x00000000070f7223 */ /* 0x000fe2000001080a */
[----:B------:R-:W-:Y:S01]  /*ab70*/  LOP3.LUT R0, R77, 0xffff0000, RZ, 0xc0, !PT ;  /* 0xffff00004d007812 */ /* 0x000fe200078ec0ff */
[----:B------:R-:W-:Y:S01]  /*ab80*/  FFMA.FTZ R21, R7, R8, R21 ;  /* 0x0000000807157223 */ /* 0x000fe20000010015 */
[----:B------:R-:W-:Y:S01]  /*ab90*/  LOP3.LUT R7, R78, 0xffff0000, RZ, 0xc0, !PT ;  /* 0xffff00004e077812 */ /* 0x000fe200078ec0ff */
[----:B------:R-:W-:-:S02]  /*aba0*/  FMUL.FTZ R4, R9, R54 ;  /* 0x0000003609047220 */ /* 0x000fc40000410000 */
[-C--:B------:R-:W-:Y:S01]  /*abb0*/  FMUL.FTZ R10, R9, R0.reuse ;  /* 0x00000000090a7220 */ /* 0x080fe20000410000 */
[C---:B------:R-:W-:Y:S01]  /*abc0*/  FMUL.FTZ R9, R28.reuse, R55 ;  /* 0x000000371c097220 */ /* 0x040fe20000410000 */
[C---:B------:R-:W-:Y:S01]  /*abd0*/  FFMA.FTZ R8, R3.reuse, R0, -R4 ;  /* 0x0000000003087223 */ /* 0x040fe20000010804 */
[-C--:B------:R-:W-:Y:S01]  /*abe0*/  FMUL.FTZ R64, R28, R7.reuse ;  /* 0x000000071c407220 */ /* 0x080fe20000410000 */
[----:B------:R-:W-:Y:S02]  /*abf0*/  IMAD.U32 R4, R76, 0x10000, RZ ;  /* 0x000100004c047824 */ /* 0x000fe400078e00ff */
[----:B------:R-:W-:Y:S01]  /*ac00*/  FFMA.FTZ R10, R3, R54, R10 ;  /* 0x00000036030a7223 */ /* 0x000fe2000001000a */
[----:B------:R-:W-:Y:S02]  /*ac10*/  IMAD.U32 R0, R20, 0x10000, RZ ;  /* 0x0001000014007824 */ /* 0x000fe400078e00ff */
        /* <DEDUP_REMOVED lines=10> */
[C---:B------:R-:W-:Y:S01]  /*acc0*/  FMUL.FTZ R5, R13.reuse, R76 ;  /* 0x0000004c0d057220 */ /* 0x040fe20000410000 */
[-C--:B------:R-:W-:Y:S01]  /*acd0*/  FMUL.FTZ R13, R13, R20.reuse ;  /* 0x000000140d0d7220 */ /* 0x080fe20000410000 */
[----:B------:R-:W-:Y:S01]  /*ace0*/  F2FP.BF16.F32.PACK_AB R4, R8, R63 ;  /* 0x0000003f0804723e */ /* 0x000fe200000010ff */
        /* <DEDUP_REMOVED lines=14> */
.L_x_12565:
[----:B------:R-:W-:Y:S05]  /*add0*/  BSYNC B0 ;  /* 0x0000000000007941 */ /* 0x000fea0003800000 */
.L_x_12551:
        /* <DEDUP_REMOVED lines=8> */
.L_x_12548:
[----:B------:R-:W4:Y:S01]  /*ae60*/  S2R R0, SR_TID.X ;  /* 0x0000000000007919 */ /* 0x000f220000002100 */
[----:B------:R-:W-:Y:S05]  /*ae70*/  WARPSYNC.ALL ;  /* 0x0000000000007948 */ /* 0x000fea0003800000 */
[----:B----4-:R-:W-:-:S05]  /*ae80*/  SHF.R.U32.HI R0, RZ, 0x7, R0 ;  /* 0x00000007ff007819 */ /* 0x010fca0000011600 */
[----:B------:R-:W-:Y:S02]  /*ae90*/  VIADD R0, R0, 0x8 ;  /* 0x0000000800007836 */ /* 0x000fe40000000000 */
[----:B0123--:R-:W-:Y:S01]  /*aea0*/  IMAD.MOV.U32 R4, RZ, RZ, R61 ;  /* 0x000000ffff047224 */ /* 0x00ffe200078e003d */
[----:B------:R-:W-:Y:S01]  /*aeb0*/  UIADD3 UR4, UP0, UR37, 0x220, URZ ;  /* 0x0000022025047890 */ /* 0x000fe2000ff1e03f */
[----:B------:R-:W-:Y:S01]  /*aec0*/  IMAD.MOV.U32 R5, RZ, RZ, R62 ;  /* 0x000000ffff057224 */ /* 0x000fe200078e003e */
[----:B------:R0:W-:Y:S01]  /*aed0*/  BAR.SYNC.DEFER_BLOCKING R0, 0x100 ;  /* 0x000400000000751d */ /* 0x0001e20000010000 */
[----:B------:R-:W-:Y:S01]  /*aee0*/  IMAD.MOV.U32 R6, RZ, RZ, R59 ;  /* 0x000000ffff067224 */ /* 0x000fe200078e003b */
[----:B------:R-:W-:Y:S01]  /*aef0*/  UIADD3.X UR5, URZ, UR36, URZ, UP0, !UPT ;  /* 0x000000243f057290 */ /* 0x000fe200087fe43f */
[----:B------:R-:W-:Y:S01]  /*af00*/  IMAD.MOV.U32 R7, RZ, RZ, R60 ;  /* 0x000000ffff077224 */ /* 0x000fe200078e003c */
[----:B------:R-:W-:Y:S01]  /*af10*/  MOV R217, 0xb250 ;  /* 0x0000b25000d97802 */ /* 0x000fe20000000f00 */
[----:B------:R-:W-:Y:S01]  /*af20*/  IMAD.MOV.U32 R8, RZ, RZ, R36 ;  /* 0x000000ffff087224 */ /* 0x000fe200078e0024 */
[----:B------:R-:W-:Y:S01]  /*af30*/  BSSY B0, `(.L_x_12575) ;  /* 0x0000032000007945 */ /* 0x000fe20003800000 */
[----:B------:R-:W-:Y:S01]  /*af40*/  IMAD.MOV.U32 R9, RZ, RZ, R50 ;  /* 0x000000ffff097224 */ /* 0x000fe200078e0032 */
[----:B------:R1:W-:Y:S01]  /*af50*/  STL.128 [R1+0x190], R4 ;  /* 0x0001900401007387 */ /* 0x0003e20000100c00 */
[----:B------:R-:W-:-:S02]  /*af60*/  IMAD.MOV.U32 R10, RZ, RZ, R38 ;  /* 0x000000ffff0a7224 */ /* 0x000fc400078e0026 */
[----:B------:R-:W-:Y:S02]  /*af70*/  IMAD.MOV.U32 R11, RZ, RZ, R58 ;  /* 0x000000ffff0b7224 */ /* 0x000fe400078e003a */
[----:B0-----:R-:W-:Y:S02]  /*af80*/  IMAD.U32 R0, RZ, RZ, UR39 ;  /* 0x00000027ff007e24 */ /* 0x001fe4000f8e00ff */
[----:B------:R-:W-:Y:S01]  /*af90*/  IMAD.U32 R3, RZ, RZ, UR47 ;  /* 0x0000002fff037e24 */ /* 0x000fe2000f8e00ff */
[----:B------:R0:W-:Y:S01]  /*afa0*/  STL.128 [R1+0x1b0], R8 ;  /* 0x0001b00801007387 */ /* 0x0001e20000100c00 */
[----:B------:R-:W-:Y:S02]  /*afb0*/  IMAD.U32 R2, RZ, RZ, UR46 ;  /* 0x0000002eff027e24 */ /* 0x000fe4000f8e00ff */
[----:B-1----:R-:W-:Y:S02]  /*afc0*/  IMAD.MOV.U32 R4, RZ, RZ, R53 ;  /* 0x000000ffff047224 */ /* 0x002fe400078e0035 */
[----:B------:R-:W-:-:S02]  /*afd0*/  IMAD.MOV.U32 R5, RZ, RZ, R56 ;  /* 0x000000ffff057224 */ /* 0x000fc400078e0038 */
[----:B------:R-:W-:Y:S02]  /*afe0*/  IMAD.MOV.U32 R6, RZ, RZ, R52 ;  /* 0x000000ffff067224 */ /* 0x000fe400078e0034 */
[----:B------:R-:W-:Y:S02]  /*aff0*/  IMAD.MOV.U32 R7, RZ, RZ, R51 ;  /* 0x000000ffff077224 */ /* 0x000fe400078e0033 */
[----:B0-----:R-:W-:Y:S02]  /*b000*/  IMAD.U32 R8, RZ, RZ, UR4 ;  /* 0x00000004ff087e24 */ /* 0x001fe4000f8e00ff */
[----:B------:R-:W-:Y:S01]  /*b010*/  IMAD.U32 R9, RZ, RZ, UR5 ;  /* 0x00000005ff097e24 */ /* 0x000fe2000f8e00ff */
[----:B------:R0:W-:Y:S01]  /*b020*/  STL.128 [R1+0x1c0], R4 ;  /* 0x0001c00401007387 */ /* 0x0001e20000100c00 */
[----:B------:R-:W-:Y:S01]  /*b030*/  UIADD3 UR5, UR37, 0x170, URZ ;  /* 0x0000017025057890 */ /* 0x000fe2000fffe03f */
[----:B0-----:R-:W-:Y:S02]  /*b040*/  IMAD.MOV.U32 R4, RZ, RZ, R27 ;  /* 0x000000ffff047224 */ /* 0x001fe400078e001b */
[----:B------:R-:W-:-:S02]  /*b050*/  IMAD.MOV.U32 R5, RZ, RZ, R46 ;  /* 0x000000ffff057224 */ /* 0x000fc400078e002e */
[----:B------:R-:W-:Y:S02]  /*b060*/  IMAD.MOV.U32 R6, RZ, RZ, R37 ;  /* 0x000000ffff067224 */ /* 0x000fe400078e0025 */
[----:B------:R-:W-:Y:S02]  /*b070*/  IMAD.MOV.U32 R7, RZ, RZ, R57 ;  /* 0x000000ffff077224 */ /* 0x000fe400078e0039 */
[----:B------:R-:W-:-:S03]  /*b080*/  IMAD.U32 R27, RZ, RZ, UR48 ;  /* 0x00000030ff1b7e24 */ /* 0x000fc6000f8e00ff */
[----:B------:R0:W-:Y:S02]  /*b090*/  STL.128 [R1+0x1e0], R4 ;  /* 0x0001e00401007387 */ /* 0x0001e40000100c00 */
[----:B0-----:R-:W-:Y:S02]  /*b0a0*/  IMAD.MOV.U32 R4, RZ, RZ, R17 ;  /* 0x000000ffff047224 */ /* 0x001fe400078e0011 */
[----:B------:R-:W-:Y:S02]  /*b0b0*/  IMAD.MOV.U32 R5, RZ, RZ, R42 ;  /* 0x000000ffff057224 */ /* 0x000fe400078e002a */
[----:B------:R-:W-:Y:S02]  /*b0c0*/  IMAD.MOV.U32 R6, RZ, RZ, R34 ;  /* 0x000000ffff067224 */ /* 0x000fe400078e0022 */
[----:B------:R-:W-:Y:S02]  /*b0d0*/  IMAD.MOV.U32 R7, RZ, RZ, R48 ;  /* 0x000000ffff077224 */ /* 0x000fe400078e0030 */
[----:B------:R-:W-:-:S03]  /*b0e0*/  IMAD.MOV.U32 R17, RZ, RZ, R49 ;  /* 0x000000ffff117224 */ /* 0x000fc600078e0031 */
[----:B------:R0:W-:Y:S02]  /*b0f0*/  STL.128 [R1+0x1f0], R4 ;  /* 0x0001f00401007387 */ /* 0x0001e40000100c00 */
[----:B0-----:R-:W-:Y:S02]  /*b100*/  IMAD.MOV.U32 R4, RZ, RZ, R47 ;  /* 0x000000ffff047224 */ /* 0x001fe400078e002f */
[----:B------:R-:W-:Y:S02]  /*b110*/  IMAD.MOV.U32 R5, RZ, RZ, R45 ;  /* 0x000000ffff057224 */ /* 0x000fe400078e002d */
[----:B------:R-:W-:Y:S02]  /*b120*/  IMAD.MOV.U32 R6, RZ, RZ, R16 ;  /* 0x000000ffff067224 */ /* 0x000fe400078e0010 */
[----:B------:R-:W-:Y:S02]  /*b130*/  IMAD.MOV.U32 R7, RZ, RZ, R40 ;  /* 0x000000ffff077224 */ /* 0x000fe400078e0028 */
[----:B------:R-:W-:-:S03]  /*b140*/  IMAD.MOV.U32 R16, RZ, RZ, R35 ;  /* 0x000000ffff107224 */ /* 0x000fc600078e0023 */
[----:B------:R0:W-:Y:S04]  /*b150*/  STL.128 [R1+0x200], R4 ;  /* 0x0002000401007387 */ /* 0x0001e80000100c00 */
[----:B------:R-:W-:Y:S01]  /*b160*/  STL.128 [R1+0x180], R16 ;  /* 0x0001801001007387 */ /* 0x000fe20000100c00 */
[----:B0-----:R-:W-:Y:S02]  /*b170*/  IMAD.MOV.U32 R6, RZ, RZ, R26 ;  /* 0x000000ffff067224 */ /* 0x001fe400078e001a */
[----:B------:R-:W-:Y:S02]  /*b180*/  IMAD.MOV.U32 R7, RZ, RZ, R39 ;  /* 0x000000ffff077224 */ /* 0x000fe400078e0027 */
[----:B------:R-:W-:Y:S02]  /*b190*/  IMAD.MOV.U32 R4, RZ, RZ, R0 ;  /* 0x000000ffff047224 */ /* 0x000fe400078e0000 */
[----:B------:R-:W-:-:S02]  /*b1a0*/  IMAD.MOV.U32 R5, RZ, RZ, R3 ;  /* 0x000000ffff057224 */ /* 0x000fc400078e0003 */
[----:B------:R-:W-:Y:S02]  /*b1b0*/  IMAD.MOV.U32 R26, RZ, RZ, R2 ;  /* 0x000000ffff1a7224 */ /* 0x000fe400078e0002 */
[----:B------:R-:W-:Y:S01]  /*b1c0*/  VIADD R2, R204, 0xffffffff ;  /* 0xffffffffcc027836 */ /* 0x000fe20000000000 */
[----:B------:R0:W-:Y:S04]  /*b1d0*/  STL.128 [R1+0x170], R4 ;  /* 0x0001700401007387 */ /* 0x0001e80000100c00 */
[----:B------:R1:W-:Y:S01]  /*b1e0*/  STL.128 [R1+0x1a0], R24 ;  /* 0x0001a01801007387 */ /* 0x0003e20000100c00 */
[----:B0-----:R-:W-:Y:S02]  /*b1f0*/  IMAD.MOV.U32 R6, RZ, RZ, R33 ;  /* 0x000000ffff067224 */ /* 0x001fe400078e0021 */
[----:B------:R-:W-:-:S02]  /*b200*/  IMAD.MOV.U32 R7, RZ, RZ, R43 ;  /* 0x000000ffff077224 */ /* 0x000fc400078e002b */
[----:B------:R-:W-:Y:S02]  /*b210*/  IMAD.MOV.U32 R4, RZ, RZ, R8 ;  /* 0x000000ffff047224 */ /* 0x000fe400078e0008 */
[----:B------:R-:W-:-:S05]  /*b220*/  IMAD.MOV.U32 R5, RZ, RZ, R9 ;  /* 0x000000ffff057224 */ /* 0x000fca00078e0009 */
[----:B------:R1:W-:Y:S02]  /*b230*/  STL.128 [R1+0x1d0], R4 ;  /* 0x0001d00401007387 */ /* 0x0003e40000100c00 */
[----:B-1---5:R-:W-:Y:S05]  /*b240*/  CALL.REL.NOINC `($_ZN7cutlass13device_kernelIN5flash11enable_sm90INS1_16FlashAttnFwdSm90INS1_25CollectiveMainloopFwdSm90ILi2EN4cute5tupleIJNS5_1CILi1EEES8_S8_EEENS6_IJNS7_ILi128EEENS7_ILi96EEENS7_ILi64EEEEEELi256ENS_10bfloat16_tEfNS_4arch4Sm90ELb0ELb1ELb0ELb1ELb0ELb1ELb1ELb1ELb0ELb1ELb1ELb0EEENS1_21CollectiveEpilogueFwdINS6_IJSA_NS7_ILi256EEESB_EEES9_SE_SG_Li256ELb1ELb1ELb1ELb0EEENS1_36VarlenDynamicPersistentTileSchedulerILi128ELi96ELi256ELi128ELb1ELb1ELb1ELb1ELb0ELb1EEEEEEEEEvNT_6ParamsE$_ZZN5flash25CollectiveMainloopFwdSm90ILi2EN4cute5tupleIJNS1_1CILi1EEES4_S4_EEENS2_IJNS3_ILi128EEENS3_ILi96EEENS3_ILi64EEEEEELi256EN7cutlass10bfloat16_tEfNSA_4arch4Sm90ELb0ELb1ELb0ELb1ELb0ELb1ELb1ELb1ELb0ELb1ELb1ELb0EE3mmaINS_16FlashAttnFwdSm90ISE_NS_21CollectiveEpilogueFwdINS2_IJS6_NS3_ILi256EEES7_EEES5_SB_SD_Li256ELb1ELb1ELb1ELb0EEENS_36VarlenDynamicPersistentTileSchedulerILi128ELi96ELi256ELi128ELb1ELb1ELb1ELb1ELb0ELb1EEEE13SharedStorageENS1_6TensorINS1_11ArrayEngineIfLm128EEENS1_6LayoutINS2_IJNS2_IJNS3_ILi2EEEST_NS3_ILi32EEEEEES4_S4_EEENS2_IJNS2_IJS4_ST_NS3_ILi4EEEEEENS3_ILi0EEESZ_EEEEEEENS_7SoftmaxILi2ELi0EEEEEbRKNSE_6ParamsENSA_25PipelineTmaAsyncNoClusterILi2ENSA_16PipelineTmaAsyncILi2EEEEES1B_RNSA_13PipelineStateILj2EEERT0_RT1_iRiRKNS_16SeqlenInfoQKNewKILb1ELb1EEENS2_IJiiiiEEERT_ENKUliT_T0_T1_E_clIZSF_ISO_S12_S14_EbS17_S1B_S1B_S1E_S1G_S1I_iS1J_S1N_S1O_S1Q_EUlRS1R_iE0_NS3_ILb1EEES1Y_EEDaiS1R_S1S_S1T_) ;  /* 0x0000033800207944 */ /* 0x022fea0003c00000 */
[----:B------:R-:W-:Y:S05]  /*b250*/  BSYNC B0 ;  /* 0x0000000000007941 */ /* 0x000fea0003800000 */
.L_x_12575:
[----:B------:R-:W2:Y:S01]  /*b260*/  LDL R4, [R1+0x70] ;  /* 0x0000700001047983 */ /* 0x000ea20000100800 */
[----:B------:R-:W0:Y:S08]  /*b270*/  LDC R0, c[0x0][0x448] ;  /* 0x00011200ff007b82 */ /* 0x000e300000000800 */
[----:B------:R-:W1:Y:S01]  /*b280*/  LDC.64 R2, c[0x0][0xad8] ;  /* 0x0002b600ff027b82 */ /* 0x000e620000000a00 */
[----:B0-----:R-:W-:-:S13]  /*b290*/  ISETP.NE.AND P0, PT, R0, 0x1, PT ;  /* 0x000000010000780c */ /* 0x001fda0003f05270 */
[----:B------:R-:W0:Y:S08]  /*b2a0*/  @P0 LDC R5, c[0x0][0x44c] ;  /* 0x00011300ff050b82 */ /* 0x000e300000000800 */
[----:B------:R-:W3:Y:S01]  /*b2b0*/  @P0 LDC R6, c[0x0][0x450] ;  /* 0x00011400ff060b82 */ /* 0x000ee20000000800 */
[----:B--2---:R-:W-:-:S04]  /*b2c0*/  IMAD.SHL.U32 R4, R4, 0x80, RZ ;  /* 0x0000008004047824 */ /* 0x004fc800078e00ff */
[----:B0-----:R-:W-:-:S04]  /*b2d0*/  @P0 IMAD.HI.U32 R5, R4, R5, RZ ;  /* 0x0000000504050227 */ /* 0x001fc800078e00ff */
[----:B------:R-:W-:Y:S01]  /*b2e0*/  IMAD.MOV.U32 R0, RZ, RZ, R4 ;  /* 0x000000ffff007224 */ /* 0x000fe200078e0004 */
[----:B---3--:R-:W-:Y:S02]  /*b2f0*/  @P0 SHF.R.U32.HI R0, RZ, R6, R5 ;  /* 0x00000006ff000219 */ /* 0x008fe40000011605 */
[----:B-1----:R-:W-:-:S03]  /*b300*/  ISETP.GE.AND P0, PT, R3, 0x1, PT ;  /* 0x000000010300780c */ /* 0x002fc60003f06270 */
[----:B------:R-:W-:Y:S02]  /*b310*/  IMAD.IADD R205, R205, 0x1, R0 ;  /* 0x00000001cdcd7824 */ /* 0x000fe400078e0200 */
[----:B------:R-:W-:Y:S02]  /*b320*/  VIADD R0, R204, 0xfffffffe ;  /* 0xfffffffecc007836 */ /* 0x000fe40000000000 */
[----:B------:R-:W-:-:S06]  /*b330*/  IMAD.IADD R2, R205, 0x1, R2 ;  /* 0x00000001cd027824 */ /* 0x000fcc00078e0202 */
[----:B------:R-:W-:Y:S05]  /*b340*/  @!P0 BRA `(.L_x_12576) ;  /* 0x0000000000488947 */ /* 0x000fea0003800000 */
        /* <DEDUP_REMOVED lines=11> */
.L_x_12578:
[----:B------:R-:W-:-:S13]  /*b400*/  ISETP.NE.AND P0, PT, R3, 0x1, PT ;  /* 0x000000010300780c */ /* 0x000fda0003f05270 */
[----:B------:R-:W0:Y:S02]  /*b410*/  @P0 LDC.64 R6, c[0x0][0xae0] ;  /* 0x0002b800ff060b82 */ /* 0x000e240000000a00 */
[----:B0-----:R-:W-:-:S05]  /*b420*/  @P0 IMAD.HI.U32 R6, R5, R6, RZ ;  /* 0x0000000605060227 */ /* 0x001fca00078e00ff */
[----:B------:R-:W-:-:S07]  /*b430*/  @P0 SHF.R.U32.HI R5, RZ, R7, R6 ;  /* 0x00000007ff050219 */ /* 0x000fce0000011606 */
.L_x_12579:
[----:B------:R-:W-:Y:S05]  /*b440*/  BSYNC B0 ;  /* 0x0000000000007941 */ /* 0x000fea0003800000 */
.L_x_12577:
[----:B------:R-:W-:-:S05]  /*b450*/  IMAD R3, R5, R3, R3 ;  /* 0x0000000305037224 */ /* 0x000fca00078e0203 */
[----:B------:R-:W-:-:S07]  /*b460*/  VIMNMX R2, R2, R3, PT ;  /* 0x0000000302027248 */ /* 0x000fce0003fe0100 */
.L_x_12576:
[----:B------:R-:W-:-:S05]  /*b470*/  IMAD.HI R2, R2, 0x2aaaaaab, RZ ;  /* 0x2aaaaaab02027827 */ /* 0x000fca00078e02ff */
[----:B------:R-:W-:-:S04]  /*b480*/  SHF.R.U32.HI R3, RZ, 0x1f, R2 ;  /* 0x0000001fff037819 */ /* 0x000fc80000011602 */
[----:B------:R-:W-:-:S04]  /*b490*/  LEA.HI.SX32 R2, R2, R3, 0x1c ;  /* 0x0000000302027211 */ /* 0x000fc800078fe2ff */
[----:B------:R-:W-:-:S04]  /*b4a0*/  VIMNMX R3, R189, R2, !PT ;  /* 0x00000002bd037248 */ /* 0x000fc80007fe0100 */
[----:B------:R-:W-:-:S13]  /*b4b0*/  ISETP.GE.AND P0, PT, R0, R3, PT ;  /* 0x000000030000720c */ /* 0x000fda0003f06270 */
[----:B------:R-:W-:Y:S05]  /*b4c0*/  @!P0 BRA `(.L_x_12580) ;  /* 0x000000a800f88947 */ /* 0x000fea0003800000 */
.L_x_12607:
        /* <DEDUP_REMOVED lines=16> */
[----:B-1----:R-:W-:Y:S01]  /*b5d0*/  @!P0 IMAD.MOV.U32 R5, RZ, RZ, RZ ;  /* 0x000000ffff058224 */ /* 0x002fe200078e00ff */
[----:B--2---:R-:W-:-:S04]  /*b5e0*/  LOP3.LUT R2, R2, 0x1, RZ, 0xfc, !PT ;  /* 0x0000000102027812 */ /* 0x004fc800078efcff */
[----:B------:R-:W-:-:S13]  /*b5f0*/  ISETP.NE.AND P1, PT, R2, 0x3, PT ;  /* 0x000000030200780c */ /* 0x000fda0003f25270 */
[----:B0-----:R-:W-:Y:S05]  /*b600*/  @!P1 BRA `(.L_x_12582) ;  /* 0x0000000000049947 */ /* 0x001fea0003800000 */
[----:B------:R-:W-:Y:S01]  /*b610*/  BPT.TRAP 0x1 ;  /* 0x000000040000795c */ /* 0x000fe20000300000 */
.L_x_12582:
[----:B------:R-:W-:Y:S05]  /*b620*/  BSYNC B0 ;  /* 0x0000000000007941 */ /* 0x000fea0003800000 */
.L_x_12581:
        /* <DEDUP_REMOVED lines=13> */
.L_x_12584:
[----:B------:R-:W-:Y:S05]  /*b700*/  BSYNC B0 ;  /* 0x0000000000007941 */ /* 0x000fea0003800000 */
.L_x_12583:
        /* <DEDUP_REMOVED lines=8> */
.L_x_12586:
[----:B------:R-:W-:Y:S05]  /*b790*/  BSYNC B0 ;  /* 0x0000000000007941 */ /* 0x000fea0003800000 */
.L_x_12585:
[----:B------:R-:W2:Y:S04]  /*b7a0*/  LD.E R13, desc[UR42][R18.64+0x210] ;  /* 0x0002102a120d7980 */ /* 0x000ea8000c101900 */
[----:B------:R-:W2:Y:S01]  /*b7b0*/  LDL.64 R10, [R1+0xa0] ;  /* 0x0000a000010a7983 */ /* 0x000ea20000100a00 */
[----:B------:R-:W-:Y:S05]  /*b7c0*/  WARPSYNC.ALL ;  /* 0x0000000000007948 */ /* 0x000fea0003800000 */
[----:B------:R-:W3:Y:S04]  /*b7d0*/  LDL.64 R16, [R1+0x98] ;  /* 0x0000980001107983 */ /* 0x000ee80000100a00 */
[----:B------:R-:W4:Y:S04]  /*b7e0*/  LDL.64 R4, [R1+0x98] ;  /* 0x0000980001047983 */ /* 0x000f280000100a00 */
[----:B0----5:R-:W4:Y:S01]  /*b7f0*/  LDL.64 R6, [R1+0x98] ;  /* 0x0000980001067983 */ /* 0x021f220000100a00 */
[----:B--2---:R-:W-:-:S03]  /*b800*/  IMAD R10, R13, 0x300, R10 ;  /* 0x000003000d0a7824 */ /* 0x004fc600078e020a */
[----:B------:R-:W2:Y:S01]  /*b810*/  LDL.64 R8, [R1+0x98] ;  /* 0x0000980001087983 */ /* 0x000ea20000100a00 */
[----:B------:R-:W-:Y:S01]  /*b820*/  R2UR UR7, R11 ;  /* 0x000000000b0772ca */ /* 0x000fe200000e0000 */
[----:B------:R-:W-:Y:S01]  /*b830*/  WARPGROUP.ARRIVE ;  /* 0x00000000000079c5 */ /* 0x000fe20000000000 */
[C---:B------:R-:W-:Y:S01]  /*b840*/  R2UR UR6, R10.reuse ;  /* 0x000000000a0672ca */ /* 0x040fe200000e0000 */
[----:B------:R-:W2:Y:S01]  /*b850*/  LDL R20, [R1+0x54] ;  /* 0x0000540001147983 */ /* 0x000ea20000100800 */
[----:B------:R-:W-:Y:S02]  /*b860*/  VIADD R12, R10, 0x2 ;  /* 0x000000020a0c7836 */ /* 0x000fe40000000000 */
[----:B------:R-:W-:Y:S02]  /*b870*/  IMAD.MOV.U32 R13, RZ, RZ, R11 ;  /* 0x000000ffff0d7224 */ /* 0x000fe400078e000b */
        /* <DEDUP_REMOVED lines=45> */
.L_x_12589:
[----:B------:R-:W-:Y:S05]  /*bb50*/  BSYNC B0 ;  /* 0x0000000000007941 */ /* 0x000fea0003800000 */
.L_x_12588:
        /* <DEDUP_REMOVED lines=10> */
.L_x_12591:
[----:B------:R-:W-:Y:S05]  /*bc00*/  BSYNC B0 ;  /* 0x0000000000007941 */ /* 0x000fea0003800000 */
.L_x_12590:
[----:B------:R-:W-:Y:S04]  /*bc10*/  BSSY B0, `(.L_x_12592) ;  /* 0x0000006000007945 */ /* 0x000fe80003800000 */
[----:B-1----:R-:W-:Y:S05]  /*bc20*/  @P0 BRA `(.L_x_12593) ;  /* 0x0000000000100947 */ /* 0x002fea0003800000 */
[----:B-----5:R-:W-:Y:S01]  /*bc30*/  IMAD R4, R4, 0x8, R7 ;  /* 0x0000000804047824 */ /* 0x020fe200078e0207 */
[----:B------:R-:W-:-:S04]  /*bc40*/  SHF.L.U32 R5, R5, 0x1f, RZ ;  /* 0x0000001f05057819 */ /* 0x000fc800000006ff */
[----:B------:R-:W1:Y:S02]  /*bc50*/  SYNCS.PHASECHK.TRANS64.TRYWAIT P0, [R4+URZ], R5 ;  /* 0x00000005040075a7 */ /* 0x000e64000800017f */
[----:B-1----:R-:W-:Y:S05]  /*bc60*/  @!P0 BRA `(.L_x_12594) ;  /* 0x000002f400308947 */ /* 0x002fea0003800000 */
.L_x_12593:
[----:B------:R-:W-:Y:S05]  /*bc70*/  BSYNC B0 ;  /* 0x0000000000007941 */ /* 0x000fea0003800000 */
.L_x_12592:
[----:B0-----:R-:W2:Y:S04]  /*bc80*/  LD.E R17, desc[UR42][R18.64+0x210] ;  /* 0x0002102a12117980 */ /* 0x001ea8000c101900 */
[----:B-1---5:R-:W2:Y:S04]  /*bc90*/  LDL.64 R4, [R1+0x118] ;  /* 0x0001180001047983 */ /* 0x022ea80000100a00 */
[----:B------:R-:W3:Y:S04]  /*bca0*/  LDL R16, [R1+0x90] ;  /* 0x0000900001107983 */ /* 0x000ee80000100800 */
        /* <DEDUP_REMOVED lines=178> */
[----:B0-----:R-:W-:Y:S01]  /*c7d0*/  LOP3.LUT R21, R20, 0x7f, RZ, 0xc0, !PT ;  /* 0x0000007f14157812 */ /* 0x001fe200078ec0ff */
[----:B------:R-:W-:Y:S03]  /*c7e0*/  STL [R1+0x90], R2 ;  /* 0x0000900201007387 */ /* 0x000fe60000100800 */
[----:B------:R-:W-:Y:S01]  /*c7f0*/  ISETP.NE.AND P0, PT, R21, RZ, PT ;  /* 0x000000ff1500720c */ /* 0x000fe20003f05270 */
[----:B------:R-:W-:Y:S01]  /*c800*/  STL [R1+0x90], R2 ;  /* 0x0000900201007387 */ /* 0x000fe20000100800 */
[----:B------:R-:W-:-:S03]  /*c810*/  SHF.R.U32.HI R20, RZ, 0x7, R20 ;  /* 0x00000007ff147819 */ /* 0x000fc60000011614 */
        /* <DEDUP_REMOVED lines=26> */
[----:B0-----:R-:W4:Y:S01]  /*c9c0*/  LDL.128 R4, [R1+0x140] ;  /* 0x0001400001047983 */ /* 0x001f220000100c00 */
[----:B------:R-:W-:Y:S01]  /*c9d0*/  BSSY B0, `(.L_x_12595) ;  /* 0x0000040000007945 */ /* 0x000fe20003800000 */
[----:B--2---:R-:W-:-:S04]  /*c9e0*/  SHF.R.S32.HI R15, RZ, 0x1f, R16 ;  /* 0x0000001fff0f7819 */ /* 0x004fc80000011410 */
        /* <DEDUP_REMOVED lines=10> */
[----:B------:R-:W-:Y:S02]  /*ca90*/  LEA.HI R73, R73, R72, RZ, 0x3 ;  /* 0x0000004849497211 */ /* 0x000fe400078f18ff */
[----:B------:R-:W-:Y:S01]  /*caa0*/  SHF.R.S32.HI R77, RZ, 0x7, R14 ;  /* 0x00000007ff4d7819 */ /* 0x000fe2000001140e */
[----:B------:R-:W-:Y:S01]  /*cab0*/  IMAD.IADD R79, R16, 0x1, -R79 ;  /* 0x00000001104f7824 */ /* 0x000fe200078e0a4f */
[----:B------:R-:W-:Y:S02]  /*cac0*/  SHF.R.S32.HI R15, RZ, 0x5, R20 ;  /* 0x00000005ff0f7819 */ /* 0x000fe40000011414 */
[----:B------:R-:W-:Y:S02]  /*cad0*/  LOP3.LUT R73, R73, 0xfffffff8, RZ, 0xc0, !PT ;  /* 0xfffffff849497812 */ /* 0x000fe400078ec0ff */
[----:B------:R-:W-:Y:S01]  /*cae0*/  LEA.HI R14, R14, R77, RZ, 0x1 ;  /* 0x0000004d0e0e7211 */ /* 0x000fe200078f08ff */
[----:B---3--:R-:W-:Y:S01]  /*caf0*/  IMAD R74, R74, 0x8, R15 ;  /* 0x000000084a4a7824 */ /* 0x008fe200078e020f */
[----:B------:R-:W-:Y:S01]  /*cb00*/  LEA.HI R15, R79, R79, RZ, 0x1 ;  /* 0x0000004f4f0f7211 */ /* 0x000fe200078f08ff */
[----:B------:R-:W-:Y:S01]  /*cb10*/  IMAD.IADD R73, R72, 0x1, -R73 ;  /* 0x0000000148497824 */ /* 0x000fe200078e0a49 */
[----:B------:R-:W-:-:S02]  /*cb20*/  LOP3.LUT R14, R14, 0x3fffffe, RZ, 0xc0, !PT ;  /* 0x03fffffe0e0e7812 */ /* 0x000fc400078ec0ff */
[----:B------:R-:W-:Y:S01]  /*cb30*/  LOP3.LUT R16, R15, 0x1ffffffe, RZ, 0xc0, !PT ;  /* 0x1ffffffe0f107812 */ /* 0x000fe200078ec0ff */
[----:B------:R-:W-:Y:S01]  /*cb40*/  IMAD.U32 R73, R74, 0x10, R73 ;  /* 0x000000104a497824 */ /* 0x000fe200078e0049 */
[----:B----4-:R-:W-:Y:S01]  /*cb50*/  ISETP.NE.AND P1, PT, R12, 0x1, PT ;  /* 0x000000010c00780c */ /* 0x010fe20003f25270 */
[----:B------:R-:W-:Y:S02]  /*cb60*/  IMAD.IADD R14, R77, 0x1, -R14 ;  /* 0x000000014d0e7824 */ /* 0x000fe400078e0a0e */
[----:B------:R-:W-:Y:S02]  /*cb70*/  IMAD.IADD R16, R79, 0x1, -R16 ;  /* 0x000000014f107824 */ /* 0x000fe400078e0a10 */
[----:B------:R-:W-:-:S04]  /*cb80*/  IMAD R73, R14, 0x40, R73 ;  /* 0x000000400e497824 */ /* 0x000fc800078e0249 */
[----:B------:R-:W-:-:S04]  /*cb90*/  IMAD R14, R16, 0x8, R73 ;  /* 0x00000008100e7824 */ /* 0x000fc800078e0249 */
[----:B------:R-:W-:-:S05]  /*cba0*/  @P1 IMAD.HI.U32 R12, R14, R13, RZ ;  /* 0x0000000d0e0c1227 */ /* 0x000fca00078e00ff */
[----:B------:R-:W-:Y:S01]  /*cbb0*/  @P1 SHF.R.U32.HI R14, RZ, R75, R12 ;  /* 0x0000004bff0e1219 */ /* 0x000fe2000001160c */
[----:B------:R-:W-:Y:S01]  /*cbc0*/  IMAD.MOV.U32 R13, RZ, RZ, -0x60 ;  /* 0xffffffa0ff0d7424 */ /* 0x000fe200078e00ff */
[----:B------:R-:W-:-:S03]  /*cbd0*/  LOP3.LUT R12, R21, 0x7ffffffc, RZ, 0xc0, !PT ;  /* 0x7ffffffc150c7812 */ /* 0x000fc600078ec0ff */
[----:B------:R-:W0:Y:S01]  /*cbe0*/  SHFL.IDX PT, R20, R14, RZ, 0x1c1f ;  /* 0x001c1fff0e147589 */ /* 0x000e2200000e0000 */
        /* <DEDUP_REMOVED lines=10> */
[--C-:B0-----:R-:W-:Y:S02]  /*cc90*/  IMAD.IADD R6, R15, 0x1, R20.reuse ;  /* 0x000000010f067824 */ /* 0x101fe400078e0214 */
        /* <DEDUP_REMOVED lines=12> */
.L_x_12598:
[----:B------:R-:W-:-:S13]  /*cd60*/  ISETP.NE.AND P1, PT, R9, 0x1, PT ;  /* 0x000000010900780c */ /* 0x000fda0003f25270 */
[----:B------:R-:W-:-:S05]  /*cd70*/  @P1 IMAD.HI.U32 R12, R8, R10, RZ ;  /* 0x0000000a080c1227 */ /* 0x000fca00078e00ff */
[----:B------:R-:W-:-:S07]  /*cd80*/  @P1 SHF.R.U32.HI R8, RZ, R11, R12 ;  /* 0x0000000bff081219 */ /* 0x000fce000001160c */
.L_x_12599:
[----:B------:R-:W-:Y:S05]  /*cd90*/  BSYNC B1 ;  /* 0x0000000000017941 */ /* 0x000fea0003800000 */
.L_x_12597:
[----:B------:R-:W-:-:S05]  /*cda0*/  IMAD R8, R8, R9, R73 ;  /* 0x0000000908087224 */ /* 0x000fca00078e0249 */
[----:B------:R-:W-:Y:S02]  /*cdb0*/  VIMNMX R7, R7, R8, !PT ;  /* 0x0000000807077248 */ /* 0x000fe40007fe0100 */
[----:B------:R-:W-:-:S07]  /*cdc0*/  VIADDMNMX R6, R8, R9, R6, PT ;  /* 0x0000000908067246 */ /* 0x000fce0003800106 */
.L_x_12596:
[----:B------:R-:W-:Y:S05]  /*cdd0*/  BSYNC B0 ;  /* 0x0000000000007941 */ /* 0x000fea0003800000 */
.L_x_12595:
[C---:B------:R-:W-:Y:S01]  /*cde0*/  ISETP.GE.AND P1, PT, R21.reuse, 0x9, PT ;  /* 0x000000091500780c */ /* 0x040fe20003f26270 */
[----:B------:R-:W0:Y:S01]  /*cdf0*/  SHFL.IDX PT, R14, R14, 0x1, 0x1c1f ;  /* 0x003c1f000e0e7f89 */ /* 0x000e2200000e0000 */
[----:B------:R-:W-:Y:S01]  /*ce00*/  ISETP.GE.AND P2, PT, R21, 0x2, PT ;  /* 0x000000021500780c */ /* 0x000fe20003f46270 */
[----:B------:R-:W-:Y:S01]  /*ce10*/  BSSY B0, `(.L_x_12600) ;  /* 0x0000087000007945 */ /* 0x000fe20003800000 */
[----:B------:R-:W-:Y:S02]  /*ce20*/  P2R R75, PR, RZ, 0x2 ;  /* 0x00000002ff4b7803 */ /* 0x000fe40000000000 */
[----:B------:R-:W-:Y:S02]  /*ce30*/  ISETP.GT.AND P1, PT, R7, 0x8, !P1 ;  /* 0x000000080700780c */ /* 0x000fe40004f24270 */
[----:B------:R-:W-:Y:S02]  /*ce40*/  P2R R8, PR, RZ, 0x4 ;  /* 0x00000004ff087803 */ /* 0x000fe40000000000 */
[----:B------:R-:W-:-:S02]  /*ce50*/  ISETP.LT.OR P1, PT, R6, 0x9, P1 ;  /* 0x000000090600780c */ /* 0x000fc40000f21670 */
[----:B------:R-:W-:Y:S02]  /*ce60*/  ISETP.GT.AND P2, PT, R7, 0x1, !P2 ;  /* 0x000000010700780c */ /* 0x000fe40005744270 */
[----:B------:R-:W-:Y:S02]  /*ce70*/  ISETP.GE.AND P3, PT, R21, 0xa, PT ;  /* 0x0000000a1500780c */ /* 0x000fe40003f66270 */
[----:B------:R-:W-:Y:S02]  /*ce80*/  FSEL R162, R28, -INF , !P1 ;  /* 0xff8000001ca27808 */ /* 0x000fe40004800000 */
[----:B------:R-:W-:Y:S02]  /*ce90*/  ISETP.LT.OR P2, PT, R6, 0x2, P2 ;  /* 0x000000020600780c */ /* 0x000fe40001741670 */
[----:B------:R-:W-:Y:S02]  /*cea0*/  ISETP.GT.AND P1, PT, R7, 0x9, !P3 ;  /* 0x000000090700780c */ /* 0x000fe40005f24270 */
[----:B------:R-:W-:-:S02]  /*ceb0*/  FSEL R88, R25, -INF , !P2 ;  /* 0xff80000019587808 */ /* 0x000fc40005000000 */
[C---:B------:R-:W-:Y:S01]  /*cec0*/  ISETP.LT.OR P1, PT, R6.reuse, 0xa, P1 ;  /* 0x0000000a0600780c */ /* 0x040fe20000f21670 */
[--C-:B0-----:R-:W-:Y:S01]  /*ced0*/  IMAD.IADD R12, R15, 0x1, R14.reuse ;  /* 0x000000010f0c7824 */ /* 0x101fe200078e020e */
[----:B------:R-:W-:Y:S01]  /*cee0*/  ISETP.GE.AND P2, PT, R21, 0x11, PT ;  /* 0x000000111500780c */ /* 0x000fe20003f46270 */
[----:B------:R-:W-:Y:S01]  /*cef0*/  IMAD.IADD R13, R17, 0x1, R14 ;  /* 0x00000001110d7824 */ /* 0x000fe200078e020e */
        /* <DEDUP_REMOVED lines=113> */
.L_x_12603:
[----:B------:R-:W-:-:S13]  /*d610*/  ISETP.NE.AND P6, PT, R9, 0x1, PT ;  /* 0x000000010900780c */ /* 0x000fda0003fc5270 */
[----:B------:R-:W-:-:S05]  /*d620*/  @P6 IMAD.HI.U32 R10, R4, R10, RZ ;  /* 0x0000000a040a6227 */ /* 0x000fca00078e00ff */
[----:B------:R-:W-:-:S07]  /*d630*/  @P6 SHF.R.U32.HI R4, RZ, R11, R10 ;  /* 0x0000000bff046219 */ /* 0x000fce000001160a */
.L_x_12604:
[----:B------:R-:W-:Y:S05]  /*d640*/  BSYNC B1 ;  /* 0x0000000000017941 */ /* 0x000fea0003800000 */
.L_x_12602:
[----:B------:R-:W-:-:S05]  /*d650*/  IMAD R4, R4, R9, R73 ;  /* 0x0000000904047224 */ /* 0x000fca00078e0249 */
[----:B------:R-:W-:Y:S02]  /*d660*/  VIADDMNMX R12, R4, R9, R12, PT ;  /* 0x00000009040c7246 */ /* 0x000fe4000380010c */
[----:B------:R-:W-:-:S07]  /*d670*/  VIMNMX R13, R13, R4, !PT ;  /* 0x000000040d0d7248 */ /* 0x000fce0007fe0100 */
.L_x_12601:
[----:B------:R-:W-:Y:S05]  /*d680*/  BSYNC B0 ;  /* 0x0000000000007941 */ /* 0x000fea0003800000 */
.L_x_12600:
        /* <DEDUP_REMOVED lines=81> */
[C---:B------:R-:W-:Y:S02]  /*dba0*/  ISETP.GT.AND P2, PT, R13.reuse, 0x50, !P2 ;  /* 0x000000500d00780c */ /* 0x040fe40005744270 */
[----:B------:R-:W-:Y:S02]  /*dbb0*/  FMNMX.FTZ R4, R86, R4, !PT ;  /* 0x0000000456047209 */ /* 0x000fe40007810000 */
[----:B------:R-:W-:Y:S02]  /*dbc0*/  ISETP.LT.OR P1, PT, R12, 0x4a, P1 ;  /* 0x0000004a0c00780c */ /* 0x000fe40000f21670 */
[----:B------:R-:W-:Y:S02]  /*dbd0*/  FMNMX.FTZ R4, R74, R4, !PT ;  /* 0x000000044a047209 */ /* 0x000fe40007810000 */
[----:B------:R-:W-:-:S02]  /*dbe0*/  ISETP.GT.AND P3, PT, R13, 0x51, !P3 ;  /* 0x000000510d00780c */ /* 0x000fc40005f64270 */
        /* <DEDUP_REMOVED lines=35> */
[----:B------:R-:W-:-:S04]  /*de20*/  FMNMX.FTZ R5, R55, R4, !PT ;  /* 0x0000000437057209 */ /* 0x000fc80007810000 */
[----:B------:R-:W-:Y:S01]  /*de30*/  FMNMX.FTZ R4, R58, R5, !PT ;  /* 0x000000053a047209 */ /* 0x000fe20007810000 */
[----:B------:R-:W0:Y:S03]  /*de40*/  SHFL.BFLY PT, R9, R8, 0x2, 0x1f ;  /* 0x0c401f0008097f89 */ /* 0x000e2600000e0000 */
        /* <DEDUP_REMOVED lines=17> */
[----:B0-----:R-:W-:Y:S02]  /*df60*/  FMNMX.FTZ R10, R8, R9, !PT ;  /* 0x00000009080a7209 */ /* 0x001fe40007810000 */
[----:B------:R-:W-:Y:S02]  /*df70*/  FMNMX.FTZ R9, R71, R4, !PT ;  /* 0x0000000447097209 */ /* 0x000fe40007810000 */
[----:B------:R-:W2:Y:S04]  /*df80*/  LDL.64 R4, [R1+0x240] ;  /* 0x0002400001047983 */ /* 0x000ea80000100a00 */
[----:B------:R-:W-:Y:S04]  /*df90*/  STL.64 [R1+0x230], R8 ;  /* 0x0002300801007387 */ /* 0x000fe80000100a00 */
[----:B------:R-:W4:Y:S04]  /*dfa0*/  LDL R12, [R1+0x234] ;  /* 0x00023400010c7983 */ /* 0x000f280000100800 */
[----:B------:R-:W0:Y:S02]  /*dfb0*/  SHFL.BFLY PT, R11, R10, 0x1, 0x1f ;  /* 0x0c201f000a0b7f89 */ /* 0x000e2400000e0000 */
[----:B0-----:R-:W-:-:S05]  /*dfc0*/  FMNMX.FTZ R10, R10, R11, !PT ;  /* 0x0000000b0a0a7209 */ /* 0x001fca0007810000 */
[----:B------:R-:W-:Y:S04]  /*dfd0*/  STL [R1+0x230], R10 ;  /* 0x0002300a01007387 */ /* 0x000fe80000100800 */
[----:B------:R-:W3:Y:S04]  /*dfe0*/  LDL R14, [R1+0x230] ;  /* 0x00023000010e7983 */ /* 0x000ee80000100800 */
[----:B----4-:R-:W0:Y:S02]  /*dff0*/  SHFL.BFLY PT, R9, R12, 0x2, 0x1f ;  /* 0x0c401f000c097f89 */ /* 0x010e2400000e0000 */
[----:B0-----:R-:W-:-:S05]  /*e000*/  FMNMX.FTZ R9, R9, R12, !PT ;  /* 0x0000000c09097209 */ /* 0x001fca0007810000 */
[----:B------:R-:W0:Y:S01]  /*e010*/  SHFL.BFLY PT, R8, R9, 0x1, 0x1f ;  /* 0x0c201f0009087f89 */ /* 0x000e2200000e0000 */
[----:B---3--:R-:W-:Y:S01]  /*e020*/  FMUL.FTZ R11, R41, R14 ;  /* 0x0000000e290b7220 */ /* 0x008fe20000410000 */
[----:B------:R-:W-:-:S04]  /*e030*/  FSETP.NEU.FTZ.AND P1, PT, R14, -INF , PT ;  /* 0xff8000000e00780b */ /* 0x000fc80003f3d000 */
[----:B------:R-:W-:Y:S02]  /*e040*/  FSEL R29, R14, RZ, P1 ;  /* 0x000000ff0e1d7208 */ /* 0x000fe40000800000 */
[----:B------:R-:W-:Y:S02]  /*e050*/  FSEL R11, R11, RZ, P1 ;  /* 0x000000ff0b0b7208 */ /* 0x000fe40000800000 */
[----:B0-----:R-:W-:Y:S01]  /*e060*/  FMNMX.FTZ R8, R9, R8, !PT ;  /* 0x0000000809087209 */ /* 0x001fe20007810000 */
[----:B------:R-:W-:-:S03]  /*e070*/  FADD.FTZ R6, R6, -R29 ;  /* 0x8000001d06067221 */ /* 0x000fc60000010000 */
[C---:B------:R-:W-:Y:S01]  /*e080*/  FSETP.NEU.FTZ.AND P1, PT, R8.reuse, -INF , PT ;  /* 0xff8000000800780b */ /* 0x040fe20003f3d000 */
[-C--:B------:R-:W-:Y:S01]  /*e090*/  FMUL.FTZ R9, R8, R41.reuse ;  /* 0x0000002908097220 */ /* 0x080fe20000410000 */
[-CC-:B------:R-:W-:Y:S02]  /*e0a0*/  FFMA.FTZ R184, R20, R41.reuse, -R11.reuse ;  /* 0x0000002914b87223 */ /* 0x180fe4000001080b */
        /* <DEDUP_REMOVED lines=25> */
[----:B------:R-:W-:Y:S01]  /*e240*/  FSEL R6, R9, RZ, P1 ;  /* 0x000000ff09067208 */ /* 0x000fe20000800000 */
[----:B------:R-:W-:-:S04]  /*e250*/  FADD.FTZ R10, R7, -R10 ;  /* 0x8000000a070a7221 */ /* 0x000fc80000010000 */
[-CC-:B------:R-:W-:Y:S01]  /*e260*/  FFMA.FTZ R32, R26, R41.reuse, -R6.reuse ;  /* 0x000000291a207223 */ /* 0x180fe20000010806 */
[----:B------:R-:W-:Y:S01]  /*e270*/  FMUL.FTZ R10, R41, R10 ;  /* 0x0000000a290a7220 */ /* 0x000fe20000410000 */
[-CC-:B------:R-:W-:Y:S01]  /*e280*/  FFMA.FTZ R161, R27, R41.reuse, -R6.reuse ;  /* 0x000000291ba17223 */ /* 0x180fe20000010806 */
[----:B------:R-:W-:Y:S01]  /*e290*/  MUFU.EX2 R160, R160 ;  /* 0x000000a000a07308 */ /* 0x000fe20000000800 */
[----:B------:R-:W-:-:S07]  /*e2a0*/  FFMA.FTZ R31, R30, R41, -R6 ;  /* 0x000000291e1f7223 */ /* 0x000fce0000010806 */
[----:B------:R-:W2:Y:S01]  /*e2b0*/  MUFU.EX2 R11, R11 ;  /* 0x0000000b000b7308 */ /* 0x000ea20000000800 */
[----:B------:R-:W-:-:S07]  /*e2c0*/  FFMA.FTZ R163, R25, R41, -R6 ;  /* 0x0000002919a37223 */ /* 0x000fce0000010806 */
[----:B------:R-:W-:Y:S08]  /*e2d0*/  MUFU.EX2 R32, R32 ;  /* 0x0000002000207308 */ /* 0x000ff00000000800 */
[----:B------:R-:W0:Y:S01]  /*e2e0*/  MUFU.EX2 R10, R10 ;  /* 0x0000000a000a7308 */ /* 0x000e220000000800 */
[----:B------:R-:W-:-:S07]  /*e2f0*/  FFMA.FTZ R30, R15, R41, -R6 ;  /* 0x000000290f1e7223 */ /* 0x000fce0000010806 */
[----:B------:R-:W1:Y:S08]  /*e300*/  MUFU.EX2 R13, R13 ;  /* 0x0000000d000d7308 */ /* 0x000e700000000800 */
[----:B------:R-:W3:Y:S01]  /*e310*/  MUFU.EX2 R161, R161 ;  /* 0x000000a100a17308 */ /* 0x000ee20000000800 */
[----:B------:R-:W-:-:S07]  /*e320*/  FFMA.FTZ R165, R17, R41, -R6 ;  /* 0x0000002911a57223 */ /* 0x000fce0000010806 */
[----:B------:R-:W4:Y:S08]  /*e330*/  MUFU.EX2 R162, R162 ;  /* 0x000000a200a27308 */ /* 0x000f300000000800 */
[----:B------:R-:W5:Y:S01]  /*e340*/  MUFU.EX2 R31, R31 ;  /* 0x0000001f001f7308 */ /* 0x000f620000000800 */
[----:B--2---:R-:W-:Y:S01]  /*e350*/  FFMA.FTZ R4, R11, R4, R160 ;  /* 0x000000040b047223 */ /* 0x004fe200000100a0 */
[----:B0-----:R-:W-:-:S06]  /*e360*/  FFMA.FTZ R14, R5, R10, R32 ;  /* 0x0000000a050e7223 */ /* 0x001fcc0000010020 */
[----:B------:R-:W0:Y:S01]  /*e370*/  MUFU.EX2 R37, R37 ;  /* 0x0000002500257308 */ /* 0x000e220000000800 */
[----:B------:R-:W-:-:S07]  /*e380*/  FFMA.FTZ R29, R38, R41, -R6 ;  /* 0x00000029261d7223 */ /* 0x000fce0000010806 */
[----:B------:R-:W2:Y:S01]  /*e390*/  MUFU.EX2 R163, R163 ;  /* 0x000000a300a37308 */ /* 0x000ea20000000800 */
[----:B-1----:R-:W-:Y:S01]  /*e3a0*/  FADD.FTZ R5, R13, R4 ;  /* 0x000000040d057221 */ /* 0x002fe20000010000 */
[----:B---3--:R-:W-:-:S06]  /*e3b0*/  FADD.FTZ R14, R161, R14 ;  /* 0x0000000ea10e7221 */ /* 0x008fcc0000010000 */
[----:B------:R-:W1:Y:S01]  /*e3c0*/  MUFU.EX2 R36, R36 ;  /* 0x0000002400247308 */ /* 0x000e620000000800 */
[----:B------:R-:W-:-:S07]  /*e3d0*/  FFMA.FTZ R167, R39, R41, -R6 ;  /* 0x0000002927a77223 */ /* 0x000fce0000010806 */
[----:B------:R-:W3:Y:S01]  /*e3e0*/  MUFU.EX2 R30, R30 ;  /* 0x0000001e001e7308 */ /* 0x000ee20000000800 */
[----:B----4-:R-:W-:Y:S01]  /*e3f0*/  FADD.FTZ R4, R162, R5 ;  /* 0x00000005a2047221 */ /* 0x010fe20000010000 */
[----:B-----5:R-:W-:-:S06]  /*e400*/  FADD.FTZ R14, R31, R14 ;  /* 0x0000000e1f0e7221 */ /* 0x020fcc0000010000 */
[----:B------:R-:W4:Y:S01]  /*e410*/  MUFU.EX2 R164, R164 ;  /* 0x000000a400a47308 */ /* 0x000f220000000800 */
[----:B------:R-:W-:-:S07]  /*e420*/  FFMA.FTZ R28, R42, R41, -R6 ;  /* 0x000000292a1c7223 */ /* 0x000fce0000010806 */
[----:B------:R-:W5:Y:S01]  /*e430*/  MUFU.EX2 R165, R165 ;  /* 0x000000a500a57308 */ /* 0x000f620000000800 */
[----:B0-----:R-:W-:Y:S01]  /*e440*/  FADD.FTZ R5, R37, R4 ;  /* 0x0000000425057221 */ /* 0x001fe20000010000 */
[----:B--2---:R-:W-:-:S06]  /*e450*/  FADD.FTZ R7, R163, R14 ;  /* 0x0000000ea3077221 */ /* 0x004fcc0000010000 */
        /* <DEDUP_REMOVED lines=75> */
[----:B------:R-:W0:Y:S08]  /*e910*/  MUFU.EX2 R173, R173 ;  /* 0x000000ad00ad7308 */ /* 0x000e300000000800 */
[----:B------:R-:W2:Y:S01]  /*e920*/  MUFU.EX2 R17, R17 ;  /* 0x0000001100117308 */ /* 0x000ea20000000800 */
[----:B-1----:R-:W-:Y:S01]  /*e930*/  FADD.FTZ R7, R178, R7 ;  /* 0x00000007b2077221 */ /* 0x002fe20000010000 */
[----:B---3--:R-:W-:-:S06]  /*e940*/  FADD.FTZ R5, R175, R4 ;  /* 0x00000004af057221 */ /* 0x008fcc0000010000 */
[----:B------:R-:W1:Y:S08]  /*e950*/  MUFU.EX2 R21, R21 ;  /* 0x0000001500157308 */ /* 0x000e700000000800 */
[----:B------:R-:W3:Y:S01]  /*e960*/  MUFU.EX2 R14, R14 ;  /* 0x0000000e000e7308 */ /* 0x000ee20000000800 */
[----:B----4-:R-:W-:Y:S01]  /*e970*/  FADD.FTZ R4, R172, R7 ;  /* 0x00000007ac047221 */ /* 0x010fe20000010000 */
[----:B-----5:R-:W-:-:S06]  /*e980*/  FADD.FTZ R6, R16, R5 ;  /* 0x0000000510067221 */ /* 0x020fcc0000010000 */
[----:B------:R-:W4:Y:S08]  /*e990*/  MUFU.EX2 R20, R20 ;  /* 0x0000001400147308 */ /* 0x000f300000000800 */
[----:B------:R-:W5:Y:S01]  /*e9a0*/  MUFU.EX2 R15, R15 ;  /* 0x0000000f000f7308 */ /* 0x000f620000000800 */
[----:B0-----:R-:W-:Y:S01]  /*e9b0*/  FADD.FTZ R4, R173, R4 ;  /* 0x00000004ad047221 */ /* 0x001fe20000010000 */
[----:B--2---:R-:W-:-:S03]  /*e9c0*/  FADD.FTZ R5, R17, R6 ;  /* 0x0000000611057221 */ /* 0x004fc60000010000 */
[----:B-1----:R-:W-:Y:S01]  /*e9d0*/  FADD.FTZ R7, R21, R4 ;  /* 0x0000000415077221 */ /* 0x002fe20000010000 */
[----:B---3--:R-:W-:-:S03]  /*e9e0*/  FADD.FTZ R6, R14, R5 ;  /* 0x000000050e067221 */ /* 0x008fc60000010000 */
[----:B----4-:R-:W-:Y:S01]  /*e9f0*/  FADD.FTZ R4, R20, R7 ;  /* 0x0000000714047221 */ /* 0x010fe20000010000 */
[----:B------:R-:W-:Y:S01]  /*ea00*/  STL [R1+0x234], R8 ;  /* 0x0002340801007387 */ /* 0x000fe20000100800 */
[----:B-----5:R-:W-:-:S05]  /*ea10*/  FADD.FTZ R5, R15, R6 ;  /* 0x000000060f057221 */ /* 0x020fca0000010000 */
[----:B------:R0:W-:Y:S04]  /*ea20*/  STL.64 [R1+0x240], R4 ;  /* 0x0002400401007387 */ /* 0x0001e80000100a00 */
[----:B------:R-:W2:Y:S01]  /*ea30*/  LD.E R6, desc[UR42][R18.64+0x260] ;  /* 0x0002602a12067980 */ /* 0x000ea2000c101900 */
[----:B------:R-:W-:-:S04]  /*ea40*/  UIADD3 UR4, UP0, UR37, 0x260, URZ ;  /* 0x0000026025047890 */ /* 0x000fc8000ff1e03f */
[----:B------:R-:W-:Y:S02]  /*ea50*/  ULOP3.LUT UR5, UR4, 0x4, URZ, 0xfc, !UPT ;  /* 0x0000000404057892 */ /* 0x000fe4000f8efc3f */
[----:B------:R-:W-:-:S04]  /*ea60*/  UIADD3.X UR6, URZ, UR36, URZ, UP0, !UPT ;  /* 0x000000243f067290 */ /* 0x000fc800087fe43f */
[----:B0-----:R-:W-:Y:S02]  /*ea70*/  IMAD.U32 R4, RZ, RZ, UR5 ;  /* 0x00000005ff047e24 */ /* 0x001fe4000f8e00ff */
[----:B------:R-:W-:Y:S02]  /*ea80*/  IMAD.U32 R5, RZ, RZ, UR6 ;  /* 0x00000006ff057e24 */ /* 0x000fe4000f8e00ff */
        /* <DEDUP_REMOVED lines=67> */
[----:B------:R-:W-:Y:S01]  /*eec0*/  ULOP3.LUT UR5, UR4, 0x8, URZ, 0xfc, !UPT ;  /* 0x0000000804057892 */ /* 0x000fe2000f8efc3f */
[C---:B0-----:R-:W-:Y:S01]  /*eed0*/  FMUL.FTZ R9, R11.reuse, R134 ;  /* 0x000000860b097220 */ /* 0x041fe20000410000 */
[----:B--2---:R-:W-:-:S04]  /*eee0*/  FMUL.FTZ R45, R11, R25 ;  /* 0x000000190b2d7220 */ /* 0x004fc80000410000 */
[----:B------:R0:W-:Y:S01]  /*eef0*/  ST.E desc[UR42][R18.64+0x274], R9 ;  /* 0x0002740912007985 */ /* 0x0001e2000c10192a */
[C---:B---3--:R-:W-:Y:S01]  /*ef00*/  FMUL.FTZ R7, R11.reuse, R132 ;  /* 0x000000840b077220 */ /* 0x048fe20000410000 */
[C---:B----4-:R-:W-:Y:S01]  /*ef10*/  FMUL.FTZ R25, R11.reuse, R136 ;  /* 0x000000880b197220 */ /* 0x050fe20000410000 */
[C---:B-----5:R-:W-:Y:S01]  /*ef20*/  FMUL.FTZ R27, R11.reuse, R138 ;  /* 0x0000008a0b1b7220 */ /* 0x060fe20000410000 */
[C---:B------:R-:W-:Y:S01]  /*ef30*/  FMUL.FTZ R39, R11.reuse, R140 ;  /* 0x0000008c0b277220 */ /* 0x040fe20000410000 */
[----:B------:R-:W-:Y:S01]  /*ef40*/  ST.E desc[UR42][R18.64+0x454], R45 ;  /* 0x0004542d12007985 */ /* 0x000fe2000c10192a */
[----:B0-----:R-:W-:-:S03]  /*ef50*/  FMUL.FTZ R9, R11, R148 ;  /* 0x000000940b097220 */ /* 0x001fc60000410000 */
[----:B------:R0:W-:Y:S01]  /*ef60*/  ST.E desc[UR42][R18.64+0x270], R7 ;  /* 0x0002700712007985 */ /* 0x0001e2000c10192a */
[----:B------:R-:W-:-:S03]  /*ef70*/  FMUL.FTZ R41, R11, R142 ;  /* 0x0000008e0b297220 */ /* 0x000fc60000410000 */
[----:B------:R1:W-:Y:S01]  /*ef80*/  ST.E desc[UR42][R18.64+0x280], R25 ;  /* 0x0002801912007985 */ /* 0x0003e2000c10192a */
[----:B------:R-:W-:-:S03]  /*ef90*/  FMUL.FTZ R43, R11, R144 ;  /* 0x000000900b2b7220 */ /* 0x000fc60000410000 */
[----:B------:R2:W-:Y:S04]  /*efa0*/  ST.E desc[UR42][R18.64+0x284], R27 ;  /* 0x0002841b12007985 */ /* 0x0005e8000c10192a */
[----:B------:R3:W-:Y:S01]  /*efb0*/  ST.E desc[UR42][R18.64+0x290], R39 ;  /* 0x0002902712007985 */ /* 0x0007e2000c10192a */
[C---:B0-----:R-:W-:Y:S01]  /*efc0*/  FMUL.FTZ R7, R11.reuse, R146 ;  /* 0x000000920b077220 */ /* 0x041fe20000410000 */
[C---:B------:R-:W-:Y:S02]  /*efd0*/  FMUL.FTZ R45, R11.reuse, R150 ;  /* 0x000000960b2d7220 */ /* 0x040fe40000410000 */
[----:B------:R0:W-:Y:S01]  /*efe0*/  ST.E desc[UR42][R18.64+0x2b0], R9 ;  /* 0x0002b00912007985 */ /* 0x0001e2000c10192a */
[C---:B------:R-:W-:Y:S01]  /*eff0*/  FMUL.FTZ R47, R11.reuse, R130 ;  /* 0x000000820b2f7220 */ /* 0x040fe20000410000 */
[C---:B-1----:R-:W-:Y:S01]  /*f000*/  FMUL.FTZ R25, R11.reuse, R128 ;  /* 0x000000800b197220 */ /* 0x042fe20000410000 */
[C---:B--2---:R-:W-:Y:S01]  /*f010*/  FMUL.FTZ R27, R11.reuse, R126 ;  /* 0x0000007e0b1b7220 */ /* 0x044fe20000410000 */
[C---:B---3--:R-:W-:Y:S01]  /*f020*/  FMUL.FTZ R39, R11.reuse, R124 ;  /* 0x0000007c0b277220 */ /* 0x048fe20000410000 */
[----:B------:R1:W-:Y:S01]  /*f030*/  ST.E desc[UR42][R18.64+0x294], R41 ;  /* 0x0002942912007985 */ /* 0x0003e2000c10192a */
[----:B0-----:R-:W-:-:S03]  /*f040*/  FMUL.FTZ R9, R11, R118 ;  /* 0x000000760b097220 */ /* 0x001fc60000410000 */
[----:B------:R0:W-:Y:S04]  /*f050*/  ST.E desc[UR42][R18.64+0x2a0], R43 ;  /* 0x0002a02b12007985 */ /* 0x0001e8000c10192a */
[----:B------:R2:W-:Y:S04]  /*f060*/  ST.E desc[UR42][R18.64+0x2a4], R7 ;  /* 0x0002a40712007985 */ /* 0x0005e8000c10192a */
[----:B------:R3:W-:Y:S01]  /*f070*/  ST.E desc[UR42][R18.64+0x2b4], R45 ;  /* 0x0002b42d12007985 */ /* 0x0007e2000c10192a */
[----:B-1----:R-:W-:-:S03]  /*f080*/  FMUL.FTZ R41, R11, R110 ;  /* 0x0000006e0b297220 */ /* 0x002fc60000410000 */
[----:B------:R1:W-:Y:S01]  /*f090*/  ST.E desc[UR42][R18.64+0x2c0], R47 ;  /* 0x0002c02f12007985 */ /* 0x0003e2000c10192a */
[----:B0-----:R-:W-:-:S03]  /*f0a0*/  FMUL.FTZ R43, R11, R120 ;  /* 0x000000780b2b7220 */ /* 0x001fc60000410000 */
[----:B------:R0:W-:Y:S01]  /*f0b0*/  ST.E desc[UR42][R18.64+0x2c4], R25 ;  /* 0x0002c41912007985 */ /* 0x0001e2000c10192a */
[----:B--2---:R-:W-:-:S03]  /*f0c0*/  FMUL.FTZ R7, R11, R122 ;  /* 0x0000007a0b077220 */ /* 0x004fc60000410000 */
[----:B------:R2:W-:Y:S01]  /*f0d0*/  ST.E desc[UR42][R18.64+0x2d0], R27 ;  /* 0x0002d01b12007985 */ /* 0x0005e2000c10192a */
[----:B---3--:R-:W-:-:S03]  /*f0e0*/  FMUL.FTZ R45, R11, R100 ;  /* 0x000000640b2d7220 */ /* 0x008fc60000410000 */
[----:B------:R3:W-:Y:S01]  /*f0f0*/  ST.E desc[UR42][R18.64+0x2d4], R39 ;  /* 0x0002d42712007985 */ /* 0x0007e2000c10192a */
[C---:B-1----:R-:W-:Y:S01]  /*f100*/  FMUL.FTZ R47, R11.reuse, R112 ;  /* 0x000000700b2f7220 */ /* 0x042fe20000410000 */
[C---:B0-----:R-:W-:Y:S02]  /*f110*/  FMUL.FTZ R25, R11.reuse, R116 ;  /* 0x000000740b197220 */ /* 0x041fe40000410000 */
[----:B------:R0:W-:Y:S01]  /*f120*/  ST.E desc[UR42][R18.64+0x2f4], R9 ;  /* 0x0002f40912007985 */ /* 0x0001e2000c10192a */
[C---:B--2---:R-:W-:Y:S01]  /*f130*/  FMUL.FTZ R27, R11.reuse, R114 ;  /* 0x000000720b1b7220 */ /* 0x044fe20000410000 */
[C---:B---3--:R-:W-:Y:S02]  /*f140*/  FMUL.FTZ R39, R11.reuse, R108 ;  /* 0x0000006c0b277220 */ /* 0x048fe40000410000 */
[----:B------:R1:W-:Y:S01]  /*f150*/  ST.E desc[UR42][R18.64+0x2e0], R41 ;  /* 0x0002e02912007985 */ /* 0x0003e2000c10192a */
[----:B0-----:R-:W-:-:S03]  /*f160*/  FMUL.FTZ R9, R11, R104 ;  /* 0x000000680b097220 */ /* 0x001fc60000410000 */
[----:B------:R0:W-:Y:S04]  /*f170*/  ST.E desc[UR42][R18.64+0x2e4], R43 ;  /* 0x0002e42b12007985 */ /* 0x0001e8000c10192a */
[----:B------:R2:W-:Y:S01]  /*f180*/  ST.E desc[UR42][R18.64+0x2f0], R7 ;  /* 0x0002f00712007985 */ /* 0x0005e2000c10192a */
[----:B-1----:R-:W-:-:S03]  /*f190*/  FMUL.FTZ R41, R11, R90 ;  /* 0x0000005a0b297220 */ /* 0x002fc60000410000 */
[----:B------:R1:W-:Y:S04]  /*f1a0*/  ST.E desc[UR42][R18.64+0x300], R25 ;  /* 0x0003001912007985 */ /* 0x0003e8000c10192a */
[----:B------:R3:W-:Y:S01]  /*f1b0*/  ST.E desc[UR42][R18.64+0x304], R45 ;  /* 0x0003042d12007985 */ /* 0x0007e2000c10192a */
[----:B0-----:R-:W-:-:S03]  /*f1c0*/  FMUL.FTZ R43, R11, R102 ;  /* 0x000000660b2b7220 */ /* 0x001fc60000410000 */
[----:B------:R0:W-:Y:S01]  /*f1d0*/  ST.E desc[UR42][R18.64+0x310], R47 ;  /* 0x0003102f12007985 */ /* 0x0001e2000c10192a */
[----:B--2---:R-:W-:-:S03]  /*f1e0*/  FMUL.FTZ R7, R11, R106 ;  /* 0x0000006a0b077220 */ /* 0x004fc60000410000 */
[----:B------:R2:W-:Y:S01]  /*f1f0*/  ST.E desc[UR42][R18.64+0x314], R27 ;  /* 0x0003141b12007985 */ /* 0x0005e2000c10192a */
[----:B-1----:R-:W-:-:S03]  /*f200*/  FMUL.FTZ R25, R11, R98 ;  /* 0x000000620b197220 */ /* 0x002fc60000410000 */
[----:B------:R1:W-:Y:S01]  /*f210*/  ST.E desc[UR42][R18.64+0x320], R39 ;  /* 0x0003202712007985 */ /* 0x0003e2000c10192a */
[C---:B---3--:R-:W-:Y:S01]  /*f220*/  FMUL.FTZ R45, R11.reuse, R80 ;  /* 0x000000500b2d7220 */ /* 0x048fe20000410000 */
[C---:B0-----:R-:W-:Y:S02]  /*f230*/  FMUL.FTZ R47, R11.reuse, R92 ;  /* 0x0000005c0b2f7220 */ /* 0x041fe40000410000 */
[----:B------:R0:W-:Y:S01]  /*f240*/  ST.E desc[UR42][R18.64+0x340], R9 ;  /* 0x0003400912007985 */ /* 0x0001e2000c10192a */
[C---:B--2---:R-:W-:Y:S01]  /*f250*/  FMUL.FTZ R27, R11.reuse, R96 ;  /* 0x000000600b1b7220 */ /* 0x044fe20000410000 */
[C---:B-1----:R-:W-:Y:S02]  /*f260*/  FMUL.FTZ R39, R11.reuse, R94 ;  /* 0x0000005e0b277220 */ /* 0x042fe40000410000 */
        /* <DEDUP_REMOVED lines=41> */
[----:B------:R1:W-:Y:S01]  /*f500*/  ST.E desc[UR42][R18.64+0x3d4], R43 ;  /* 0x0003d42b12007985 */ /* 0x0003e2000c10192a */
[----:B------:R-:W-:-:S03]  /*f510*/  FMUL.FTZ R49, R11, R8 ;  /* 0x000000080b317220 */ /* 0x000fc60000410000 */
        /* <DEDUP_REMOVED lines=8> */
[----:B------:R-:W-:Y:S02]  /*f5a0*/  IMAD.U32 R8, RZ, RZ, UR5 ;  /* 0x00000005ff087e24 */ /* 0x000fe4000f8e00ff */
[C---:B0-----:R-:W-:Y:S01]  /*f5b0*/  FMUL.FTZ R39, R11.reuse, R44 ;  /* 0x0000002c0b277220 */ /* 0x041fe20000410000 */
[----:B------:R0:W-:Y:S01]  /*f5c0*/  ST.E desc[UR42][R18.64+0x404], R9 ;  /* 0x0004040912007985 */ /* 0x0001e2000c10192a */
[C---:B--2---:R-:W-:Y:S01]  /*f5d0*/  FMUL.FTZ R45, R11.reuse, R26 ;  /* 0x0000001a0b2d7220 */ /* 0x044fe20000410000 */
[C---:B-1----:R-:W-:Y:S01]  /*f5e0*/  FMUL.FTZ R47, R11.reuse, R6 ;  /* 0x000000060b2f7220 */ /* 0x042fe20000410000 */
[----:B------:R-:W-:Y:S01]  /*f5f0*/  FMUL.FTZ R11, R11, R24 ;  /* 0x000000180b0b7220 */ /* 0x000fe20000410000 */
[----:B0-----:R-:W-:Y:S01]  /*f600*/  IMAD.U32 R9, RZ, RZ, UR6 ;  /* 0x00000006ff097e24 */ /* 0x001fe2000f8e00ff */
[----:B------:R-:W-:Y:S04]  /*f610*/  ST.E desc[UR42][R18.64+0x3f0], R7 ;  /* 0x0003f00712007985 */ /* 0x000fe8000c10192a */
[----:B------:R0:W-:Y:S04]  /*f620*/  ST.E desc[UR42][R18.64+0x410], R25 ;  /* 0x0004101912007985 */ /* 0x0001e8000c10192a */
[----:B------:R1:W-:Y:S04]  /*f630*/  ST.E desc[UR42][R18.64+0x414], R27 ;  /* 0x0004141b12007985 */ /* 0x0003e8000c10192a */
[----:B------:R-:W-:Y:S04]  /*f640*/  ST.E desc[UR42][R18.64+0x420], R41 ;  /* 0x0004202912007985 */ /* 0x000fe8000c10192a */
[----:B------:R-:W-:Y:S04]  /*f650*/  ST.E desc[UR42][R18.64+0x424], R43 ;  /* 0x0004242b12007985 */ /* 0x000fe8000c10192a */
[----:B------:R-:W-:Y:S04]  /*f660*/  ST.E desc[UR42][R18.64+0x430], R39 ;  /* 0x0004302712007985 */ /* 0x000fe8000c10192a */
[----:B------:R-:W-:Y:S04]  /*f670*/  ST.E desc[UR42][R18.64+0x434], R45 ;  /* 0x0004342d12007985 */ /* 0x000fe8000c10192a */
[----:B------:R-:W-:Y:S04]  /*f680*/  ST.E desc[UR42][R18.64+0x440], R47 ;  /* 0x0004402f12007985 */ /* 0x000fe8000c10192a */
[----:B------:R2:W-:Y:S04]  /*f690*/  ST.E desc[UR42][R18.64+0x444], R49 ;  /* 0x0004443112007985 */ /* 0x0005e8000c10192a */
[----:B------:R3:W-:Y:S04]  /*f6a0*/  ST.E desc[UR42][R18.64+0x450], R11 ;  /* 0x0004500b12007985 */ /* 0x0007e8000c10192a */
[----:B0-----:R-:W4:Y:S01]  /*f6b0*/  LD.E R25, desc[UR42][R8.64] ;  /* 0x0000002a08197980 */ /* 0x001f22000c101900 */
[----:B------:R-:W-:Y:S01]  /*f6c0*/  ULOP3.LUT UR4, UR4, 0xc, URZ, 0xfc, !UPT ;  /* 0x0000000c04047892 */ /* 0x000fe2000f8efc3f */
[----:B------:R-:W-:-:S05]  /*f6d0*/  IMAD.U32 R7, RZ, RZ, UR6 ;  /* 0x00000006ff077e24 */ /* 0x000fca000f8e00ff */
[----:B------:R-:W-:Y:S02]  /*f6e0*/  IMAD.U32 R6, RZ, RZ, UR4 ;  /* 0x00000004ff067e24 */ /* 0x000fe4000f8e00ff */
[----:B----4-:R-:W-:-:S05]  /*f6f0*/  FMUL.FTZ R25, R10, R25 ;  /* 0x000000190a197220 */ /* 0x010fca0000410000 */
[----:B------:R0:W-:Y:S04]  /*f700*/  ST.E desc[UR42][R8.64], R25 ;  /* 0x0000001908007985 */ /* 0x0001e8000c10192a */
[----:B-1----:R-:W4:Y:S01]  /*f710*/  LD.E R27, desc[UR42][R6.64] ;  /* 0x0000002a061b7980 */ /* 0x002f22000c101900 */
[----:B------:R-:W1:Y:S01]  /*f720*/  S2R R132, SR_TID.X ;  /* 0x0000000000847919 */ /* 0x000e620000002100 */
[----:B----4-:R-:W-:-:S05]  /*f730*/  FMUL.FTZ R27, R10, R27 ;  /* 0x0000001b0a1b7220 */ /* 0x010fca0000410000 */
[----:B------:R4:W-:Y:S04]  /*f740*/  ST.E desc[UR42][R6.64], R27 ;  /* 0x0000001b06007985 */ /* 0x0009e8000c10192a */
        /* <DEDUP_REMOVED lines=54> */
[----:B------:R-:W2:Y:S04]  /*fab0*/  LD.E R41, desc[UR42][R18.64+0x41c] ;  /* 0x00041c2a12297980 */ /* 0x000ea8000c101900 */
[----:B------:R-:W2:Y:S04]  /*fac0*/  LD.E R47, desc[UR42][R18.64+0x428] ;  /* 0x0004282a122f7980 */ /* 0x000ea8000c101900 */
[----:B------:R-:W2:Y:S04]  /*fad0*/  LD.E R45, desc[UR42][R18.64+0x42c] ;  /* 0x00042c2a122d7980 */ /* 0x000ea8000c101900 */
[----:B------:R-:W2:Y:S04]  /*fae0*/  LD.E R43, desc[UR42][R18.64+0x438] ;  /* 0x0004382a122b7980 */ /* 0x000ea8000c101900 */
[----:B------:R-:W2:Y:S04]  /*faf0*/  LD.E R39, desc[UR42][R18.64+0x43c] ;  /* 0x00043c2a12277980 */ /* 0x000ea8000c101900 */
[----:B---3--:R-:W3:Y:S04]  /*fb00*/  LD.E R11, desc[UR42][R18.64+0x448] ;  /* 0x0004482a120b7980 */ /* 0x008ee8000c101900 */
[----:B0-----:R-:W3:Y:S04]  /*fb10*/  LD.E R25, desc[UR42][R18.64+0x44c] ;  /* 0x00044c2a12197980 */ /* 0x001ee8000c101900 */
[----:B----4-:R-:W4:Y:S01]  /*fb20*/  LD.E R27, desc[UR42][R18.64+0x458] ;  /* 0x0004582a121b7980 */ /* 0x010f22000c101900 */
[----:B-1----:R-:W-:Y:S01]  /*fb30*/  SHF.R.U32.HI R132, RZ, 0x7, R132 ;  /* 0x00000007ff847819 */ /* 0x002fe20000011684 */
[C---:B-----5:R-:W-:Y:S01]  /*fb40*/  FMUL.FTZ R51, R10.reuse, R51 ;  /* 0x000000330a337220 */ /* 0x060fe20000410000 */
[----:B------:R-:W-:-:S04]  /*fb50*/  FMUL.FTZ R26, R10, R26 ;  /* 0x0000001a0a1a7220 */ /* 0x000fc80000410000 */
        /* <DEDUP_REMOVED lines=54> */
[C---:B--2---:R-:W-:Y:S01]  /*fec0*/  FMUL.FTZ R49, R10.reuse, R49 ;  /* 0x000000310a317220 */ /* 0x044fe20000410000 */
[C---:B------:R-:W-:Y:S01]  /*fed0*/  FMUL.FTZ R41, R10.reuse, R41 ;  /* 0x000000290a297220 */ /* 0x040fe20000410000 */
[C---:B------:R-:W-:Y:S01]  /*fee0*/  FMUL.FTZ R47, R10.reuse, R47 ;  /* 0x0000002f0a2f7220 */ /* 0x040fe20000410000 */
[C---:B------:R-:W-:Y:S01]  /*fef0*/  FMUL.FTZ R45, R10.reuse, R45 ;  /* 0x0000002d0a2d7220 */ /* 0x040fe20000410000 */
[C---:B------:R-:W-:Y:S01]  /*ff00*/  FMUL.FTZ R43, R10.reuse, R43 ;  /* 0x0000002b0a2b7220 */ /* 0x040fe20000410000 */
[C---:B------:R-:W-:Y:S01]  /*ff10*/  FMUL.FTZ R39, R10.reuse, R39 ;  /* 0x000000270a277220 */ /* 0x040fe20000410000 */
[C---:B---3--:R-:W-:Y:S01]  /*ff20*/  FMUL.FTZ R51, R10.reuse, R11 ;  /* 0x0000000b0a337220 */ /* 0x048fe20000410000 */
[C---:B------:R-:W-:Y:S01]  /*ff30*/  FMUL.FTZ R25, R10.reuse, R25 ;  /* 0x000000190a197220 */ /* 0x040fe20000410000 */
[----:B----4-:R-:W-:Y:S01]  /*ff40*/  FMUL.FTZ R27, R10, R27 ;  /* 0x0000001b0a1b7220 */ /* 0x010fe20000410000 */
        /* <DEDUP_REMOVED lines=1292> */
[----:B------:R-:W5:Y:S04]  /*15010*/  LD.E R15, desc[UR42][R8.64] ;  /* 0x0000002a080f7980 */ /* 0x000f68000c101900 */
[----:B-----5:R5:W-:Y:S04]  /*15020*/  ST.E desc[UR42][R8.64], R15 ;  /* 0x0000000f08007985 */ /* 0x020be8000c10192a */
[----:B------:R-:W2:Y:S04]  /*15030*/  LD.E R17, desc[UR42][R6.64] ;  /* 0x0000002a06117980 */ /* 0x000ea8000c101900 */
[----:B--2---:R2:W-:Y:S04]  /*15040*/  ST.E desc[UR42][R6.64], R17 ;  /* 0x0000001106007985 */ /* 0x0045e8000c10192a */
[----:B------:R-:W2:Y:S04]  /*15050*/  LD.E R21, desc[UR42][R18.64+0x270] ;  /* 0x0002702a12157980 */ /* 0x000ea8000c101900 */
[----:B0-----:R-:W2:Y:S04]  /*15060*/  LD.E R25, desc[UR42][R18.64+0x274] ;  /* 0x0002742a12197980 */ /* 0x001ea8000c101900 */
[----:B-1----:R-:W2:Y:S04]  /*15070*/  LD.E R27, desc[UR42][R18.64+0x278] ;  /* 0x0002782a121b7980 */ /* 0x002ea8000c101900 */
[----:B------:R-:W2:Y:S04]  /*15080*/  LD.E R29, desc[UR42][R18.64+0x27c] ;  /* 0x00027c2a121d7980 */ /* 0x000ea8000c101900 */
[----:B---3--:R-:W3:Y:S04]  /*15090*/  LD.E R11, desc[UR42][R18.64+0x280] ;  /* 0x0002802a120b7980 */ /* 0x008ee8000c101900 */
[----:B------:R-:W3:Y:S04]  /*150a0*/  LD.E R31, desc[UR42][R18.64+0x284] ;  /* 0x0002842a121f7980 */ /* 0x000ee8000c101900 */
[----:B----4-:R-:W4:Y:S04]  /*150b0*/  LD.E R5, desc[UR42][R18.64+0x288] ;  /* 0x0002882a12057980 */ /* 0x010f28000c101900 */
[----:B------:R-:W4:Y:S04]  /*150c0*/  LD.E R13, desc[UR42][R18.64+0x28c] ;  /* 0x00028c2a120d7980 */ /* 0x000f28000c101900 */
[----:B-----5:R-:W5:Y:S04]  /*150d0*/  LD.E R9, desc[UR42][R18.64+0x290] ;  /* 0x0002902a12097980 */ /* 0x020f68000c101900 */
[----:B------:R-:W5:Y:S04]  /*150e0*/  LD.E R15, desc[UR42][R18.64+0x294] ;  /* 0x0002942a120f7980 */ /* 0x000f68000c101900 */
        /* <DEDUP_REMOVED lines=114> */
[----:B------:R0:W-:Y:S04]  /*15810*/  ST.E desc[UR42][R18.64+0x270], R21 ;  /* 0x0002701512007985 */ /* 0x0001e8000c10192a */
[----:B------:R0:W-:Y:S04]  /*15820*/  ST.E desc[UR42][R18.64+0x274], R25 ;  /* 0x0002741912007985 */ /* 0x0001e8000c10192a */
[----:B------:R0:W-:Y:S04]  /*15830*/  ST.E desc[UR42][R18.64+0x278], R27 ;  /* 0x0002781b12007985 */ /* 0x0001e8000c10192a */
[----:B------:R0:W-:Y:S04]  /*15840*/  ST.E desc[UR42][R18.64+0x27c], R29 ;  /* 0x00027c1d12007985 */ /* 0x0001e8000c10192a */
[----:B---3--:R0:W-:Y:S04]  /*15850*/  ST.E desc[UR42][R18.64+0x280], R11 ;  /* 0x0002800b12007985 */ /* 0x0081e8000c10192a */
[----:B------:R0:W-:Y:S04]  /*15860*/  ST.E desc[UR42][R18.64+0x284], R31 ;  /* 0x0002841f12007985 */ /* 0x0001e8000c10192a */
[----:B----4-:R0:W-:Y:S04]  /*15870*/  ST.E desc[UR42][R18.64+0x288], R5 ;  /* 0x0002880512007985 */ /* 0x0101e8000c10192a */
[----:B------:R0:W-:Y:S04]  /*15880*/  ST.E desc[UR42][R18.64+0x28c], R13 ;  /* 0x00028c0d12007985 */ /* 0x0001e8000c10192a */
[----:B-----5:R0:W-:Y:S04]  /*15890*/  ST.E desc[UR42][R18.64+0x290], R9 ;  /* 0x0002900912007985 */ /* 0x0201e8000c10192a */
[----:B------:R0:W-:Y:S04]  /*158a0*/  ST.E desc[UR42][R18.64+0x294], R15 ;  /* 0x0002940f12007985 */ /* 0x0001e8000c10192a */
        /* <DEDUP_REMOVED lines=122> */
.L_x_12606:
[----:B------:R-:W-:Y:S05]  /*16050*/  BSYNC B0 ;  /* 0x0000000000007941 */ /* 0x000fea0003800000 */
.L_x_12605:
[C---:B------:R-:W-:Y:S01]  /*16060*/  ISETP.GT.AND P0, PT, R0.reuse, R3, PT ;  /* 0x000000030000720c */ /* 0x040fe20003f04270 */
[----:B------:R-:W-:-:S12]  /*16070*/  VIADD R0, R0, 0xffffffff ;  /* 0xffffffff00007836 */ /* 0x000fd80000000000 */
[----:B------:R-:W-:Y:S05]  /*16080*/  @P0 BRA `(.L_x_12607) ;  /* 0xffffff5400100947 */ /* 0x000fea000383ffff */
[----:B0-----:R-:W2:Y:S02]  /*16090*/  LDL R4, [R1+0x70] ;  /* 0x0000700001047983 */ /* 0x001ea40000100800 */
[----:B--2---:R-:W-:-:S07]  /*160a0*/  IMAD.SHL.U32 R4, R4, 0x80, RZ ;  /* 0x0000008004047824 */ /* 0x004fce00078e00ff */
.L_x_12580:
[----:B-1----:R-:W0:Y:S01]  /*160b0*/  LDC R2, c[0x0][0x448] ;  /* 0x00011200ff027b82 */ /* 0x002e220000000800 */
        /* <DEDUP_REMOVED lines=22> */
.L_x_12610:
[----:B------:R-:W-:-:S13]  /*16220*/  ISETP.NE.AND P0, PT, R6, 0x1, PT ;  /* 0x000000010600780c */ /* 0x000fda0003f05270 */
[----:B------:R-:W0:Y:S02]  /*16230*/  @P0 LDC.64 R4, c[0x0][0xae0] ;  /* 0x0002b800ff040b82 */ /* 0x000e240000000a00 */
[----:B0-----:R-:W-:-:S05]  /*16240*/  @P0 IMAD.HI.U32 R4, R3, R4, RZ ;  /* 0x0000000403040227 */ /* 0x001fca00078e00ff */
[----:B------:R-:W-:-:S07]  /*16250*/  @P0 SHF.R.U32.HI R3, RZ, R5, R4 ;  /* 0x00000005ff030219 */ /* 0x000fce0000011604 */
.L_x_12611:
[----:B------:R-:W-:Y:S05]  /*16260*/  BSYNC B0 ;  /* 0x0000000000007941 */ /* 0x000fea0003800000 */
.L_x_12609:
[----:B------:R-:W-:-:S05]  /*16270*/  IMAD R3, R3, R6, RZ ;  /* 0x0000000603037224 */ /* 0x000fca00078e02ff */
[----:B------:R-:W-:-:S07]  /*16280*/  VIMNMX R2, R2, R3, !PT ;  /* 0x0000000302027248 */ /* 0x000fce0007fe0100 */
.L_x_12608:
        /* <DEDUP_REMOVED lines=9> */
.L_x_12629:
        /* <DEDUP_REMOVED lines=24> */
.L_x_12614:
[----:B------:R-:W-:Y:S05]  /*164a0*/  BSYNC B0 ;  /* 0x0000000000007941 */ /* 0x000fea0003800000 */
.L_x_12613:
        /* <DEDUP_REMOVED lines=13> */
.L_x_12616:
[----:B------:R-:W-:Y:S05]  /*16580*/  BSYNC B0 ;  /* 0x0000000000007941 */ /* 0x000fea0003800000 */
.L_x_12615:
        /* <DEDUP_REMOVED lines=8> */
.L_x_12618:
[----:B------:R-:W-:Y:S05]  /*16610*/  BSYNC B0 ;  /* 0x0000000000007941 */ /* 0x000fea0003800000 */
.L_x_12617:
        /* <DEDUP_REMOVED lines=59> */
.L_x_12621:
[----:B------:R-:W-:Y:S05]  /*169d0*/  BSYNC B0 ;  /* 0x0000000000007941 */ /* 0x000fea0003800000 */
.L_x_12620:
        /* <DEDUP_REMOVED lines=10> */
.L_x_12623:
[----:B------:R-:W-:Y:S05]  /*16a80*/  BSYNC B0 ;  /* 0x0000000000007941 */ /* 0x000fea0003800000 */
.L_x_12622:
[----:B------:R-:W-:Y:S04]  /*16a90*/  BSSY B0, `(.L_x_12624) ;  /* 0x0000006000007945 */ /* 0x000fe80003800000 */
[----:B--2---:R-:W-:Y:S05]  /*16aa0*/  @P1 BRA `(.L_x_12625) ;  /* 0x0000000000101947 */ /* 0x004fea0003800000 */
[----:B-----5:R-:W-:Y:S01]  /*16ab0*/  IMAD R6, R6, 0x8, R9 ;  /* 0x0000000806067824 */ /* 0x020fe200078e0209 */
[----:B------:R-:W-:-:S04]  /*16ac0*/  SHF.L.U32 R7, R7, 0x1f, RZ ;  /* 0x0000001f07077819 */ /* 0x000fc800000006ff */
[----:B------:R-:W2:Y:S02]  /*16ad0*/  SYNCS.PHASECHK.TRANS64.TRYWAIT P1, [R6+URZ], R7 ;  /* 0x00000007060075a7 */ /* 0x000ea4000802017f */
[----:B--2---:R-:W-:Y:S05]  /*16ae0*/  @!P1 BRA `(.L_x_12626) ;  /* 0x0000024400b89947 */ /* 0x004fea0003800000 */
.L_x_12625:
[----:B------:R-:W-:Y:S05]  /*16af0*/  BSYNC B0 ;  /* 0x0000000000007941 */ /* 0x000fea0003800000 */
.L_x_12624:
[----:B-1----:R-:W3:Y:S04]  /*16b00*/  LD.E R21, desc[UR42][R2.64] ;  /* 0x0000002a02157980 */ /* 0x002ee8000c101900 */
[----:B--2--5:R-:W3:Y:S04]  /*16b10*/  LDL.64 R6, [R1+0x118] ;  /* 0x0001180001067983 */ /* 0x024ee80000100a00 */
[----:B------:R-:W2:Y:S04]  /*16b20*/  LDL R20, [R1+0x90] ;  /* 0x0000900001147983 */ /* 0x000ea80000100800 */
        /* <DEDUP_REMOVED lines=178> */
[----:B-1----:R-:W-:Y:S01]  /*17650*/  LOP3.LUT R73, R72, 0x7f, RZ, 0xc0, !PT ;  /* 0x0000007f48497812 */ /* 0x002fe200078ec0ff */
        /* <DEDUP_REMOVED lines=41> */
[----:B-1----:R-:W-:Y:S02]  /*178f0*/  FMNMX.FTZ R10, R52, R7, !PT ;  /* 0x00000007340a7209 */ /* 0x002fe40007810000 */
        /* <DEDUP_REMOVED lines=23> */
[----:B------:R-:W-:Y:S01]  /*17a70*/  FMNMX.FTZ R7, R55, R10, !PT ;  /* 0x0000000a37077209 */ /* 0x000fe20007810000 */
[----:B------:R-:W1:Y:S03]  /*17a80*/  SHFL.BFLY PT, R11, R6, 0x2, 0x1f ;  /* 0x0c401f00060b7f89 */ /* 0x000e6600000e0000 */
[----:B------:R-:W-:-:S04]  /*17a90*/  FMNMX.FTZ R10, R58, R7, !PT ;  /* 0x000000073a0a7209 */ /* 0x000fc80007810000 */
        /* <DEDUP_REMOVED lines=8> */
[----:B------:R-:W1:Y:S04]  /*17b20*/  SHFL.BFLY PT, R12, R11, 0x1, 0x1f ;  /* 0x0c201f000b0c7f89 */ /* 0x000e6800000e0000 */
[----:B------:R2:W-:Y:S04]  /*17b30*/  STL.64 [R1+0x230], R6 ;  /* 0x0002300601007387 */ /* 0x0005e80000100a00 */
[----:B------:R-:W3:Y:S04]  /*17b40*/  LDL R14, [R1+0x234] ;  /* 0x00023400010e7983 */ /* 0x000ee80000100800 */
[----:B--2---:R-:W2:Y:S01]  /*17b50*/  LDL.64 R6, [R1+0x240] ;  /* 0x0002400001067983 */ /* 0x004ea20000100a00 */
[----:B-1----:R-:W-:-:S03]  /*17b60*/  FMNMX.FTZ R10, R11, R12, !PT ;  /* 0x0000000c0b0a7209 */ /* 0x002fc60007810000 */
[----:B------:R-:W4:Y:S04]  /*17b70*/  LDL R12, [R1+0x250] ;  /* 0x00025000010c7983 */ /* 0x000f280000100800 */
[----:B------:R-:W-:Y:S04]  /*17b80*/  STL [R1+0x230], R10 ;  /* 0x0002300a01007387 */ /* 0x000fe80000100800 */
[----:B------:R-:W2:Y:S04]  /*17b90*/  LDL R15, [R1+0x230] ;  /* 0x00023000010f7983 */ /* 0x000ea80000100800 */
[----:B---3--:R-:W1:Y:S02]  /*17ba0*/  SHFL.BFLY PT, R17, R14, 0x2, 0x1f ;  /* 0x0c401f000e117f89 */ /* 0x008e6400000e0000 */
[----:B-1----:R-:W-:Y:S01]  /*17bb0*/  FMNMX.FTZ R21, R17, R14, !PT ;  /* 0x0000000e11157209 */ /* 0x002fe20007810000 */
[----:B--2---:R-:W-:-:S04]  /*17bc0*/  FADD.FTZ R11, R8, -R15 ;  /* 0x8000000f080b7221 */ /* 0x004fc80000010000 */
[----:B------:R-:W1:Y:S01]  /*17bd0*/  SHFL.BFLY PT, R8, R21, 0x1, 0x1f ;  /* 0x0c201f0015087f89 */ /* 0x000e6200000e0000 */
[----:B----4-:R-:W-:-:S04]  /*17be0*/  FMUL.FTZ R15, R12, R15 ;  /* 0x0000000f0c0f7220 */ /* 0x010fc80000410000 */
[-CC-:B------:R-:W-:Y:S01]  /*17bf0*/  FFMA.FTZ R160, R24, R12.reuse, -R15.reuse ;  /* 0x0000000c18a07223 */ /* 0x180fe2000001080f */
[-C--:B------:R-:W-:Y:S01]  /*17c00*/  FMUL.FTZ R11, R11, R12.reuse ;  /* 0x0000000c0b0b7220 */ /* 0x080fe20000410000 */
[----:B------:R-:W-:Y:S01]  /*17c10*/  FFMA.FTZ R166, R36, R12, -R15 ;  /* 0x0000000c24a67223 */ /* 0x000fe2000001080f */
[----:B-1----:R-:W-:-:S05]  /*17c20*/  FMNMX.FTZ R8, R21, R8, !PT ;  /* 0x0000000815087209 */ /* 0x002fca0007810000 */
[----:B------:R-:W-:-:S04]  /*17c30*/  FADD.FTZ R9, R9, -R8 ;  /* 0x8000000809097221 */ /* 0x000fc80000010000 */
[----:B------:R-:W-:Y:S01]  /*17c40*/  FMUL.FTZ R24, R12, R9 ;  /* 0x000000090c187220 */ /* 0x000fe20000410000 */
[----:B------:R-:W-:-:S04]  /*17c50*/  FMUL.FTZ R9, R8, R12 ;  /* 0x0000000c08097220 */ /* 0x000fc80000410000 */
[-CC-:B------:R-:W-:Y:S01]  /*17c60*/  FFMA.FTZ R161, R26, R12.reuse, -R9.reuse ;  /* 0x0000000c1aa17223 */ /* 0x180fe20000010809 */
[-C--:B------:R-:W-:Y:S01]  /*17c70*/  FFMA.FTZ R36, R27, R12.reuse, -R9 ;  /* 0x0000000c1b247223 */ /* 0x080fe20000010809 */
[-C--:B------:R-:W-:Y:S01]  /*17c80*/  FFMA.FTZ R72, R25, R12.reuse, -R15 ;  /* 0x0000000c19487223 */ /* 0x080fe2000001080f */
[----:B------:R-:W-:Y:S01]  /*17c90*/  MUFU.EX2 R24, R24 ;  /* 0x0000001800187308 */ /* 0x000fe20000000800 */
[-C--:B------:R-:W-:Y:S01]  /*17ca0*/  FFMA.FTZ R163, R30, R12.reuse, -R9 ;  /* 0x0000000c1ea37223 */ /* 0x080fe20000010809 */
[-CC-:B------:R-:W-:Y:S01]  /*17cb0*/  FFMA.FTZ R162, R28, R12.reuse, -R15.reuse ;  /* 0x0000000c1ca27223 */ /* 0x180fe2000001080f */
[----:B------:R-:W-:-:S05]  /*17cc0*/  FFMA.FTZ R164, R32, R12, -R15 ;  /* 0x0000000c20a47223 */ /* 0x000fca000001080f */
[----:B------:R-:W1:Y:S01]  /*17cd0*/  MUFU.EX2 R161, R161 ;  /* 0x000000a100a17308 */ /* 0x000e620000000800 */
[-C--:B------:R-:W-:Y:S01]  /*17ce0*/  FFMA.FTZ R32, R37, R12.reuse, -R15 ;  /* 0x0000000c25207223 */ /* 0x080fe2000001080f */
[----:B------:R-:W-:-:S06]  /*17cf0*/  FFMA.FTZ R37, R31, R12, -R9 ;  /* 0x0000000c1f257223 */ /* 0x000fcc0000010809 */
[----:B------:R2:W-:Y:S01]  /*17d00*/  MUFU.EX2 R13, R11 ;  /* 0x0000000b000d7308 */ /* 0x0005e20000000800 */
[----:B------:R-:W-:-:S07]  /*17d10*/  FFMA.FTZ R73, R29, R12, -R15 ;  /* 0x0000000c1d497223 */ /* 0x000fce000001080f */
[----:B------:R-:W3:Y:S01]  /*17d20*/  MUFU.EX2 R160, R160 ;  /* 0x000000a000a07308 */ /* 0x000ee20000000800 */
[----:B------:R-:W-:-:S07]  /*17d30*/  FFMA.FTZ R165, R34, R12, -R9 ;  /* 0x0000000c22a57223 */ /* 0x000fce0000010809 */
[----:B------:R-:W4:Y:S08]  /*17d40*/  MUFU.EX2 R36, R36 ;  /* 0x0000002400247308 */ /* 0x000f300000000800 */
[----:B------:R-:W0:Y:S01]  /*17d50*/  MUFU.EX2 R72, R72 ;  /* 0x0000004800487308 */ /* 0x000e220000000800 */
[----:B------:R-:W-:-:S07]  /*17d60*/  FFMA.FTZ R31, R35, R12, -R9 ;  /* 0x0000000c231f7223 */ /* 0x000fce0000010809 */
[----:B------:R-:W0:Y:S01]  /*17d70*/  MUFU.EX2 R163, R163 ;  /* 0x000000a300a37308 */ /* 0x000e220000000800 */
[----:B------:R-:W-:-:S07]  /*17d80*/  FFMA.FTZ R29, R33, R12, -R15 ;  /* 0x0000000c211d7223 */ /* 0x000fce000001080f */
[----:B------:R-:W0:Y:S01]  /*17d90*/  MUFU.EX2 R162, R162 ;  /* 0x000000a200a27308 */ /* 0x000e220000000800 */
[-CC-:B------:R-:W-:Y:S01]  /*17da0*/  FFMA.FTZ R168, R40, R12.reuse, -R15.reuse ;  /* 0x0000000c28a87223 */ /* 0x180fe2000001080f */
[-CC-:B------:R-:W-:Y:S01]  /*17db0*/  FFMA.FTZ R33, R41, R12.reuse, -R15.reuse ;  /* 0x0000000c29217223 */ /* 0x180fe2000001080f */
[-CC-:B------:R-:W-:Y:S01]  /*17dc0*/  FFMA.FTZ R170, R44, R12.reuse, -R15.reuse ;  /* 0x0000000c2caa7223 */ /* 0x180fe2000001080f */
[----:B------:R-:W-:-:S04]  /*17dd0*/  FFMA.FTZ R28, R45, R12, -R15 ;  /* 0x0000000c2d1c7223 */ /* 0x000fc8000001080f */
[----:B------:R-:W0:Y:S01]  /*17de0*/  MUFU.EX2 R37, R37 ;  /* 0x0000002500257308 */ /* 0x000e220000000800 */
[-CC-:B------:R-:W-:Y:S01]  /*17df0*/  FFMA.FTZ R10, R48, R12.reuse, -R15.reuse ;  /* 0x0000000c300a7223 */ /* 0x180fe2000001080f */
[-CC-:B------:R-:W-:Y:S01]  /*17e00*/  FFMA.FTZ R177, R49, R12.reuse, -R15.reuse ;  /* 0x0000000c31b17223 */ /* 0x180fe2000001080f */
[-CC-:B--2---:R-:W-:Y:S01]  /*17e10*/  FFMA.FTZ R11, R52, R12.reuse, -R15.reuse ;  /* 0x0000000c340b7223 */ /* 0x184fe2000001080f */
[-CC-:B------:R-:W-:Y:S01]  /*17e20*/  FFMA.FTZ R176, R53, R12.reuse, -R15.reuse ;  /* 0x0000000c35b07223 */ /* 0x180fe2000001080f */
[----:B------:R-:W-:-:S03]  /*17e30*/  FFMA.FTZ R16, R56, R12, -R15 ;  /* 0x0000000c38107223 */ /* 0x000fc6000001080f */
[----:B------:R-:W2:Y:S01]  /*17e40*/  MUFU.EX2 R73, R73 ;  /* 0x0000004900497308 */ /* 0x000ea20000000800 */
        /* <DEDUP_REMOVED lines=8> */
[----:B-1----:R-:W-:Y:S01]  /*17ed0*/  FFMA.FTZ R15, R7, R24, R161 ;  /* 0x00000018070f7223 */ /* 0x002fe200000100a1 */
[----:B------:R-:W-:Y:S01]  /*17ee0*/  FFMA.FTZ R167, R38, R12, -R9 ;  /* 0x0000000c26a77223 */ /* 0x000fe20000010809 */
[----:B---3--:R-:W-:-:S05]  /*17ef0*/  FFMA.FTZ R7, R13, R6, R160 ;  /* 0x000000060d077223 */ /* 0x008fca00000100a0 */
[----:B------:R-:W1:Y:S01]  /*17f00*/  MUFU.EX2 R164, R164 ;  /* 0x000000a400a47308 */ /* 0x000e620000000800 */
[----:B----4-:R-:W-:Y:S01]  /*17f10*/  FADD.FTZ R6, R36, R15 ;  /* 0x0000000f24067221 */ /* 0x010fe20000010000 */
[----:B------:R-:W-:Y:S01]  /*17f20*/  FFMA.FTZ R34, R39, R12, -R9 ;  /* 0x0000000c27227223 */ /* 0x000fe20000010809 */
[----:B0-----:R-:W-:-:S05]  /*17f30*/  FADD.FTZ R7, R72, R7 ;  /* 0x0000000748077221 */ /* 0x001fca0000010000 */
[----:B------:R-:W0:Y:S01]  /*17f40*/  MUFU.EX2 R31, R31 ;  /* 0x0000001f001f7308 */ /* 0x000e220000000800 */
[----:B------:R-:W-:Y:S01]  /*17f50*/  FADD.FTZ R14, R163, R6 ;  /* 0x00000006a30e7221 */ /* 0x000fe20000010000 */
[----:B------:R-:W-:Y:S01]  /*17f60*/  FFMA.FTZ R169, R42, R12, -R9 ;  /* 0x0000000c2aa97223 */ /* 0x000fe20000010809 */
[----:B------:R-:W-:-:S05]  /*17f70*/  FADD.FTZ R6, R162, R7 ;  /* 0x00000007a2067221 */ /* 0x000fca0000010000 */
[----:B------:R-:W3:Y:S01]  /*17f80*/  MUFU.EX2 R29, R29 ;  /* 0x0000001d001d7308 */ /* 0x000ee20000000800 */
[----:B------:R-:W-:Y:S01]  /*17f90*/  FADD.FTZ R14, R37, R14 ;  /* 0x0000000e250e7221 */ /* 0x000fe20000010000 */
[----:B------:R-:W-:-:S06]  /*17fa0*/  FFMA.FTZ R30, R43, R12, -R9 ;  /* 0x0000000c2b1e7223 */ /* 0x000fcc0000010809 */
[----:B------:R-:W4:Y:S01]  /*17fb0*/  MUFU.EX2 R167, R167 ;  /* 0x000000a700a77308 */ /* 0x000f220000000800 */
[----:B--2---:R-:W-:-:S07]  /*17fc0*/  FADD.FTZ R7, R73, R6 ;  /* 0x0000000649077221 */ /* 0x004fce0000010000 */
[----:B------:R-:W2:Y:S01]  /*17fd0*/  MUFU.EX2 R166, R166 ;  /* 0x000000a600a67308 */ /* 0x000ea20000000800 */
[----:B------:R-:W-:Y:S01]  /*17fe0*/  FADD.FTZ R14, R165, R14 ;  /* 0x0000000ea50e7221 */ /* 0x000fe20000010000 */
[----:B------:R-:W-:-:S06]  /*17ff0*/  FFMA.FTZ R171, R46, R12, -R9 ;  /* 0x0000000c2eab7223 */ /* 0x000fcc0000010809 */
[----:B------:R-:W2:Y:S01]  /*18000*/  MUFU.EX2 R34, R34 ;  /* 0x0000002200227308 */ /* 0x000ea20000000800 */
[----:B-1----:R-:W-:-:S07]  /*18010*/  FADD.FTZ R6, R164, R7 ;  /* 0x00000007a4067221 */ /* 0x002fce0000010000 */
[----:B------:R-:W1:Y:S01]  /*18020*/  MUFU.EX2 R32, R32 ;  /* 0x0000002000207308 */ /* 0x000e620000000800 */
[----:B0-----:R-:W-:Y:S01]  /*18030*/  FADD.FTZ R14, R31, R14 ;  /* 0x0000000e1f0e7221 */ /* 0x001fe20000010000 */
[----:B------:R-:W-:-:S06]  /*18040*/  FFMA.FTZ R220, R47, R12, -R9 ;  /* 0x0000000c2fdc7223 */ /* 0x000fcc0000010809 */
[----:B------:R-:W0:Y:S01]  /*18050*/  MUFU.EX2 R169, R169 ;  /* 0x000000a900a97308 */ /* 0x000e220000000800 */
[----:B---3--:R-:W-:-:S07]  /*18060*/  FADD.FTZ R7, R29, R6 ;  /* 0x000000061d077221 */ /* 0x008fce0000010000 */
[----:B------:R-:W3:Y:S01]  /*18070*/  MUFU.EX2 R168, R168 ;  /* 0x000000a800a87308 */ /* 0x000ee20000000800 */
[----:B----4-:R-:W-:Y:S01]  /*18080*/  FADD.FTZ R15, R167, R14 ;  /* 0x0000000ea70f7221 */ /* 0x010fe20000010000 */
[----:B------:R-:W-:-:S06]  /*18090*/  FFMA.FTZ R217, R50, R12, -R9 ;  /* 0x0000000c32d97223 */ /* 0x000fcc0000010809 */
[----:B------:R-:W4:Y:S01]  /*180a0*/  MUFU.EX2 R30, R30 ;  /* 0x0000001e001e7308 */ /* 0x000f220000000800 */
[----:B--2---:R-:W-:-:S07]  /*180b0*/  FADD.FTZ R7, R166, R7 ;  /* 0x00000007a6077221 */ /* 0x004fce0000010000 */
[----:B------:R-:W2:Y:S01]  /*180c0*/  MUFU.EX2 R33, R33 ;  /* 0x0000002100217308 */ /* 0x000ea20000000800 */
[----:B------:R-:W-:Y:S01]  /*180d0*/  FADD.FTZ R6, R34, R15 ;  /* 0x0000000f22067221 */ /* 0x000fe20000010000 */
[----:B-1----:R-:W-:-:S06]  /*180e0*/  FADD.FTZ R7, R32, R7 ;  /* 0x0000000720077221 */ /* 0x002fcc0000010000 */
[----:B------:R-:W1:Y:S01]  /*180f0*/  MUFU.EX2 R171, R171 ;  /* 0x000000ab00ab7308 */ /* 0x000e620000000800 */
[----:B------:R-:W-:-:S07]  /*18100*/  FFMA.FTZ R218, R51, R12, -R9 ;  /* 0x0000000c33da7223 */ /* 0x000fce0000010809 */
[----:B------:R-:W1:Y:S01]  /*18110*/  MUFU.EX2 R170, R170 ;  /* 0x000000aa00aa7308 */ /* 0x000e620000000800 */
[----:B0-----:R-:W-:Y:S01]  /*18120*/  FADD.FTZ R15, R169, R6 ;  /* 0x00000006a90f7221 */ /* 0x001fe20000010000 */
[----:B---3--:R-:W-:-:S06]  /*18130*/  FADD.FTZ R6, R168, R7 ;  /* 0x00000007a8067221 */ /* 0x008fcc0000010000 */
[----:B------:R-:W0:Y:S01]  /*18140*/  MUFU.EX2 R220, R220 ;  /* 0x000000dc00dc7308 */ /* 0x000e220000000800 */
[----:B------:R-:W-:-:S07]  /*18150*/  FFMA.FTZ R216, R54, R12, -R9 ;  /* 0x0000000c36d87223 */ /* 0x000fce0000010809 */
[----:B------:R-:W3:Y:S01]  /*18160*/  MUFU.EX2 R28, R28 ;  /* 0x0000001c001c7308 */ /* 0x000ee20000000800 */
[----:B----4-:R-:W-:Y:S01]  /*18170*/  FADD.FTZ R14, R30, R15 ;  /* 0x0000000f1e0e7221 */ /* 0x010fe20000010000 */
[----:B--2---:R-:W-:-:S06]  /*18180*/  FADD.FTZ R7, R33, R6 ;  /* 0x0000000621077221 */ /* 0x004fcc0000010000 */
[----:B------:R-:W2:Y:S01]  /*18190*/  MUFU.EX2 R217, R217 ;  /* 0x000000d900d97308 */ /* 0x000ea20000000800 */
[----:B------:R-:W-:-:S07]  /*181a0*/  FFMA.FTZ R219, R55, R12, -R9 ;  /* 0x0000000c37db7223 */ /* 0x000fce0000010809 */
[----:B------:R-:W4:Y:S01]  /*181b0*/  MUFU.EX2 R10, R10 ;  /* 0x0000000a000a7308 */ /* 0x000f220000000800 */
[----:B-1----:R-:W-:Y:S01]  /*181c0*/  FADD.FTZ R15, R171, R14 ;  /* 0x0000000eab0f7221 */ /* 0x002fe20000010000 */
[----:B------:R-:W-:-:S06]  /*181d0*/  FADD.FTZ R7, R170, R7 ;  /* 0x00000007aa077221 */ /* 0x000fcc0000010000 */
[----:B------:R-:W-:Y:S01]  /*181e0*/  MUFU.EX2 R177, R177 ;  /* 0x000000b100b17308 */ /* 0x000fe20000000800 */
[----:B------:R-:W-:-:S07]  /*181f0*/  FFMA.FTZ R186, R58, R12, -R9 ;  /* 0x0000000c3aba7223 */ /* 0x000fce0000010809 */
[----:B------:R-:W1:Y:S01]  /*18200*/  MUFU.EX2 R218, R218 ;  /* 0x000000da00da7308 */ /* 0x000e620000000800 */
[----:B0-----:R-:W-:Y:S01]  /*18210*/  FADD.FTZ R6, R220, R15 ;  /* 0x0000000fdc067221 */ /* 0x001fe20000010000 */
[----:B---3--:R-:W-:-:S06]  /*18220*/  FADD.FTZ R7, R28, R7 ;  /* 0x000000071c077221 */ /* 0x008fcc0000010000 */
[----:B------:R-:W-:Y:S01]  /*18230*/  MUFU.EX2 R11, R11 ;  /* 0x0000000b000b7308 */ /* 0x000fe20000000800 */
[----:B------:R-:W-:-:S07]  /*18240*/  FFMA.FTZ R204, R59, R12, -R9 ;  /* 0x0000000c3bcc7223 */ /* 0x000fce0000010809 */
[----:B------:R-:W0:Y:S01]  /*18250*/  MUFU.EX2 R216, R216 ;  /* 0x000000d800d87308 */ /* 0x000e220000000800 */
[----:B--2---:R-:W-:Y:S01]  /*18260*/  FADD.FTZ R15, R217, R6 ;  /* 0x00000006d90f7221 */ /* 0x004fe20000010000 */
[----:B----4-:R-:W-:-:S06]  /*18270*/  FADD.FTZ R6, R10, R7 ;  /* 0x000000070a067221 */ /* 0x010fcc0000010000 */
[----:B------:R-:W-:Y:S01]  /*18280*/  MUFU.EX2 R176, R176 ;  /* 0x000000b000b07308 */ /* 0x000fe20000000800 */
[----:B------:R-:W-:-:S07]  /*18290*/  FFMA.FTZ R187, R62, R12, -R9 ;  /* 0x0000000c3ebb7223 */ /* 0x000fce0000010809 */
[----:B------:R-:W2:Y:S01]  /*182a0*/  MUFU.EX2 R219, R219 ;  /* 0x000000db00db7308 */ /* 0x000ea20000000800 */
[----:B-1----:R-:W-:Y:S01]  /*182b0*/  FADD.FTZ R15, R218, R15 ;  /* 0x0000000fda0f7221 */ /* 0x002fe20000010000 */
[----:B------:R-:W-:-:S06]  /*182c0*/  FADD.FTZ R6, R177, R6 ;  /* 0x00000006b1067221 */ /* 0x000fcc0000010000 */
[----:B------:R-:W-:Y:S01]  /*182d0*/  MUFU.EX2 R16, R16 ;  /* 0x0000001000107308 */ /* 0x000fe20000000800 */
[----:B------:R-:W-:-:S07]  /*182e0*/  FFMA.FTZ R205, R63, R12, -R9 ;  /* 0x0000000c3fcd7223 */ /* 0x000fce0000010809 */
[----:B------:R-:W1:Y:S01]  /*182f0*/  MUFU.EX2 R186, R186 ;  /* 0x000000ba00ba7308 */ /* 0x000e620000000800 */
[----:B0-----:R-:W-:Y:S01]  /*18300*/  FADD.FTZ R14, R216, R15 ;  /* 0x0000000fd80e7221 */ /* 0x001fe20000010000 */
[----:B------:R-:W-:-:S06]  /*18310*/  FADD.FTZ R7, R11, R6 ;  /* 0x000000060b077221 */ /* 0x000fcc0000010000 */
[----:B------:R-:W-:Y:S01]  /*18320*/  MUFU.EX2 R175, R175 ;  /* 0x000000af00af7308 */ /* 0x000fe20000000800 */
[----:B------:R-:W-:-:S07]  /*18330*/  FFMA.FTZ R178, R66, R12, -R9 ;  /* 0x0000000c42b27223 */ /* 0x000fce0000010809 */
[----:B------:R-:W0:Y:S01]  /*18340*/  MUFU.EX2 R204, R204 ;  /* 0x000000cc00cc7308 */ /* 0x000e220000000800 */
[----:B--2---:R-:W-:Y:S01]  /*18350*/  FADD.FTZ R15, R219, R14 ;  /* 0x0000000edb0f7221 */ /* 0x004fe20000010000 */
[----:B------:R-:W-:-:S06]  /*18360*/  FADD.FTZ R7, R176, R7 ;  /* 0x00000007b0077221 */ /* 0x000fcc0000010000 */
        /* <DEDUP_REMOVED lines=15> */
[----:B------:R-:W-:Y:S08]  /*18460*/  MUFU.EX2 R173, R173 ;  /* 0x000000ad00ad7308 */ /* 0x000ff00000000800 */
[----:B------:R-:W2:Y:S01]  /*18470*/  MUFU.EX2 R184, R184 ;  /* 0x000000b800b87308 */ /* 0x000ea20000000800 */
[----:B-1----:R-:W-:Y:S01]  /*18480*/  FADD.FTZ R9, R205, R14 ;  /* 0x0000000ecd097221 */ /* 0x002fe20000010000 */
[----:B------:R-:W-:-:S06]  /*18490*/  FADD.FTZ R7, R174, R7 ;  /* 0x00000007ae077221 */ /* 0x000fcc0000010000 */
[----:B------:R-:W-:Y:S08]  /*184a0*/  MUFU.EX2 R21, R68 ;  /* 0x0000004400157308 */ /* 0x000ff00000000800 */
[----:B------:R-:W1:Y:S01]  /*184b0*/  MUFU.EX2 R179, R179 ;  /* 0x000000b300b37308 */ /* 0x000e620000000800 */
[----:B0-----:R-:W-:Y:S01]  /*184c0*/  FADD.FTZ R9, R178, R9 ;  /* 0x00000009b2097221 */ /* 0x001fe20000010000 */
[----:B------:R-:W-:-:S06]  /*184d0*/  FADD.FTZ R6, R20, R7 ;  /* 0x0000000714067221 */ /* 0x000fcc0000010000 */
[----:B------:R-:W0:Y:S08]  /*184e0*/  MUFU.EX2 R172, R172 ;  /* 0x000000ac00ac7308 */ /* 0x000e300000000800 */
[----:B------:R-:W3:Y:S01]  /*184f0*/  MUFU.EX2 R185, R185 ;  /* 0x000000b900b97308 */ /* 0x000ee20000000800 */
[----:B--2---:R-:W-:Y:S01]  /*18500*/  FADD.FTZ R12, R184, R9 ;  /* 0x00000009b80c7221 */ /* 0x004fe20000010000 */
[----:B------:R-:W-:-:S03]  /*18510*/  FADD.FTZ R6, R173, R6 ;  /* 0x00000006ad067221 */ /* 0x000fc60000010000 */
[----:B-1----:R-:W-:Y:S01]  /*18520*/  FADD.FTZ R12, R179, R12 ;  /* 0x0000000cb30c7221 */ /* 0x002fe20000010000 */
[----:B------:R-:W-:-:S04]  /*18530*/  FADD.FTZ R9, R21, R6 ;  /* 0x0000000615097221 */ /* 0x000fc80000010000 */
[----:B0-----:R-:W-:Y:S01]  /*18540*/  FADD.FTZ R6, R172, R9 ;  /* 0x00000009ac067221 */ /* 0x001fe20000010000 */
[----:B------:R-:W-:Y:S01]  /*18550*/  STL [R1+0x234], R8 ;  /* 0x0002340801007387 */ /* 0x000fe20000100800 */
[----:B---3--:R-:W-:-:S05]  /*18560*/  FADD.FTZ R7, R185, R12 ;  /* 0x0000000cb9077221 */ /* 0x008fca0000010000 */
        /* <DEDUP_REMOVED lines=74> */
[----:B------:R-:W-:Y:S01]  /*18a10*/  ULOP3.LUT UR6, UR4, 0x8, URZ, 0xfc, !UPT ;  /* 0x0000000804067892 */ /* 0x000fe2000f8efc3f */
        /* <DEDUP_REMOVED lines=8> */
[C---:B0-----:R-:W-:Y:S01]  /*18aa0*/  FMUL.FTZ R9, R13.reuse, R136 ;  /* 0x000000880d097220 */ /* 0x041fe20000410000 */
        /* <DEDUP_REMOVED lines=12> */
[C---:B---3--:R-:W-:Y:S01]  /*18b70*/  FMUL.FTZ R27, R13.reuse, R128 ;  /* 0x000000800d1b7220 */ /* 0x048fe20000410000 */
[C---:B0-----:R-:W-:Y:S01]  /*18b80*/  FMUL.FTZ R35, R13.reuse, R126 ;  /* 0x0000007e0d237220 */ /* 0x041fe20000410000 */
[C---:B-1----:R-:W-:Y:S01]  /*18b90*/  FMUL.FTZ R39, R13.reuse, R112 ;  /* 0x000000700d277220 */ /* 0x042fe20000410000 */
[C---:B--2---:R-:W-:Y:S01]  /*18ba0*/  FMUL.FTZ R9, R13.reuse, R120 ;  /* 0x000000780d097220 */ /* 0x044fe20000410000 */
        /* <DEDUP_REMOVED lines=15> */
[C---:B--2---:R-:W-:Y:S01]  /*18ca0*/  FMUL.FTZ R35, R13.reuse, R110 ;  /* 0x0000006e0d237220 */ /* 0x044fe20000410000 */
[C---:B---3--:R-:W-:Y:S01]  /*18cb0*/  FMUL.FTZ R39, R13.reuse, R108 ;  /* 0x0000006c0d277220 */ /* 0x048fe20000410000 */
[C---:B0-----:R-:W-:Y:S01]  /*18cc0*/  FMUL.FTZ R9, R13.reuse, R106 ;  /* 0x0000006a0d097220 */ /* 0x041fe20000410000 */
        /* <DEDUP_REMOVED lines=70> */
[----:B------:R-:W-:Y:S02]  /*19130*/  IMAD.U32 R12, RZ, RZ, UR6 ;  /* 0x00000006ff0c7e24 */ /* 0x000fe4000f8e00ff */
[C---:B---3--:R-:W-:Y:S01]  /*19140*/  FMUL.FTZ R45, R13.reuse, R14 ;  /* 0x0000000e0d2d7220 */ /* 0x048fe20000410000 */
[----:B0-----:R-:W-:Y:S01]  /*19150*/  FMUL.FTZ R9, R13, R26 ;  /* 0x0000001a0d097220 */ /* 0x001fe20000410000 */
[----:B------:R-:W-:Y:S01]  /*19160*/  IMAD.U32 R13, RZ, RZ, UR5 ;  /* 0x00000005ff0d7e24 */ /* 0x000fe2000f8e00ff */
[----:B------:R-:W-:Y:S04]  /*19170*/  ST.E desc[UR42][R18.64+0x410], R15 ;  /* 0x0004100f12007985 */ /* 0x000fe8000c10192a */
[----:B------:R0:W-:Y:S04]  /*19180*/  ST.E desc[UR42][R18.64+0x414], R25 ;  /* 0x0004141912007985 */ /* 0x0001e8000c10192a */
[----:B------:R-:W-:Y:S04]  /*19190*/  ST.E desc[UR42][R18.64+0x420], R41 ;  /* 0x0004202912007985 */ /* 0x000fe8000c10192a */
[----:B------:R-:W-:Y:S04]  /*191a0*/  ST.E desc[UR42][R18.64+0x424], R43 ;  /* 0x0004242b12007985 */ /* 0x000fe8000c10192a */
[----:B------:R1:W-:Y:S04]  /*191b0*/  ST.E desc[UR42][R18.64+0x430], R27 ;  /* 0x0004301b12007985 */ /* 0x0003e8000c10192a */
        /* <DEDUP_REMOVED lines=68> */
[----:B--2---:R-:W2:Y:S04]  /*19600*/  LD.E R39, desc[UR42][R18.64+0x41c] ;  /* 0x00041c2a12277980 */ /* 0x004ea8000c101900 */
[----:B---3--:R-:W3:Y:S04]  /*19610*/  LD.E R45, desc[UR42][R18.64+0x428] ;  /* 0x0004282a122d7980 */ /* 0x008ee8000c101900 */
[----:B------:R-:W3:Y:S04]  /*19620*/  LD.E R43, desc[UR42][R18.64+0x42c] ;  /* 0x00042c2a122b7980 */ /* 0x000ee8000c101900 */
[----:B------:R-:W3:Y:S04]  /*19630*/  LD.E R41, desc[UR42][R18.64+0x438] ;  /* 0x0004382a12297980 */ /* 0x000ee8000c101900 */
[----:B------:R-:W3:Y:S04]  /*19640*/  LD.E R35, desc[UR42][R18.64+0x43c] ;  /* 0x00043c2a12237980 */ /* 0x000ee8000c101900 */
[----:B------:R-:W3:Y:S04]  /*19650*/  LD.E R9, desc[UR42][R18.64+0x448] ;  /* 0x0004482a12097980 */ /* 0x000ee8000c101900 */
[----:B0-----:R-:W3:Y:S04]  /*19660*/  LD.E R25, desc[UR42][R18.64+0x44c] ;  /* 0x00044c2a12197980 */ /* 0x001ee8000c101900 */
[----:B----4-:R-:W4:Y:S01]  /*19670*/  LD.E R27, desc[UR42][R18.64+0x458] ;  /* 0x0004582a121b7980 */ /* 0x010f22000c101900 */
[----:B-1----:R-:W-:Y:S01]  /*19680*/  SHF.R.U32.HI R138, RZ, 0x7, R138 ;  /* 0x00000007ff8a7819 */ /* 0x002fe2000001168a */
[C---:B------:R-:W-:Y:S01]  /*19690*/  FMUL.FTZ R49, R24.reuse, R49 ;  /* 0x0000003118317220 */ /* 0x040fe20000410000 */
        /* <DEDUP_REMOVED lines=57> */
[C---:B---3--:R-:W-:Y:S01]  /*19a30*/  FMUL.FTZ R45, R24.reuse, R45 ;  /* 0x0000002d182d7220 */ /* 0x048fe20000410000 */
[C---:B------:R-:W-:Y:S01]  /*19a40*/  FMUL.FTZ R43, R24.reuse, R43 ;  /* 0x0000002b182b7220 */ /* 0x040fe20000410000 */
[C---:B------:R-:W-:Y:S01]  /*19a50*/  FMUL.FTZ R41, R24.reuse, R41 ;  /* 0x0000002918297220 */ /* 0x040fe20000410000 */
[C---:B------:R-:W-:Y:S01]  /*19a60*/  FMUL.FTZ R35, R24.reuse, R35 ;  /* 0x0000002318237220 */ /* 0x040fe20000410000 */
[C---:B------:R-:W-:Y:S01]  /*19a70*/  FMUL.FTZ R49, R24.reuse, R9 ;  /* 0x0000000918317220 */ /* 0x040fe20000410000 */
        /* <DEDUP_REMOVED lines=1289> */
[----:B------:R0:W-:Y:S04]  /*1eb10*/  STL [R1+0x88], R0 ;  /* 0x0000880001007387 */ /* 0x0001e80000100800 */
[----:B------:R-:W2:Y:S04]  /*1eb20*/  LD.E R9, desc[UR42][R18.64+0x260] ;  /* 0x0002602a12097980 */ /* 0x000ea8000c101900 */
[----:B--2---:R-:W-:Y:S04]  /*1eb30*/  ST.E desc[UR42][R18.64+0x260], R9 ;  /* 0x0002600912007985 */ /* 0x004fe8000c10192a */
[----:B------:R-:W2:Y:S04]  /*1eb40*/  LD.E R11, desc[UR42][R6.64] ;  /* 0x0000002a060b7980 */ /* 0x000ea8000c101900 */
[----:B--2---:R1:W-:Y:S04]  /*1eb50*/  ST.E desc[UR42][R6.64], R11 ;  /* 0x0000000b06007985 */ /* 0x0043e8000c10192a */
[----:B------:R-:W2:Y:S04]  /*1eb60*/  LD.E R17, desc[UR42][R12.64] ;  /* 0x0000002a0c117980 */ /* 0x000ea8000c101900 */
[----:B--2---:R2:W-:Y:S04]  /*1eb70*/  ST.E desc[UR42][R12.64], R17 ;  /* 0x000000110c007985 */ /* 0x0045e8000c10192a */
[----:B------:R-:W3:Y:S04]  /*1eb80*/  LD.E R21, desc[UR42][R14.64] ;  /* 0x0000002a0e157980 */ /* 0x000ee8000c101900 */
[----:B---3--:R3:W-:Y:S04]  /*1eb90*/  ST.E desc[UR42][R14.64], R21 ;  /* 0x000000150e007985 */ /* 0x0087e8000c10192a */
[----:B0-----:R-:W4:Y:S04]  /*1eba0*/  LD.E R0, desc[UR42][R18.64+0x270] ;  /* 0x0002702a12007980 */ /* 0x001f28000c101900 */
[----:B-1----:R-:W4:Y:S04]  /*1ebb0*/  LD.E R6, desc[UR42][R18.64+0x274] ;  /* 0x0002742a12067980 */ /* 0x002f28000c101900 */
[----:B------:R-:W4:Y:S04]  /*1ebc0*/  LD.E R7, desc[UR42][R18.64+0x278] ;  /* 0x0002782a12077980 */ /* 0x000f28000c101900 */
[----:B------:R-:W4:Y:S04]  /*1ebd0*/  LD.E R8, desc[UR42][R18.64+0x27c] ;  /* 0x00027c2a12087980 */ /* 0x000f28000c101900 */
[----:B------:R-:W4:Y:S04]  /*1ebe0*/  LD.E R9, desc[UR42][R18.64+0x280] ;  /* 0x0002802a12097980 */ /* 0x000f28000c101900 */
[----:B------:R-:W4:Y:S04]  /*1ebf0*/  LD.E R10, desc[UR42][R18.64+0x284] ;  /* 0x0002842a120a7980 */ /* 0x000f28000c101900 */
        /* <DEDUP_REMOVED lines=250> */
.L_x_12628:
[----:B------:R-:W-:Y:S05]  /*1fba0*/  BSYNC B0 ;  /* 0x0000000000007941 */ /* 0x000fea0003800000 */
.L_x_12627:
[----:B------:R-:W-:Y:S05]  /*1fbb0*/  @P0 BRA `(.L_x_12629) ;  /* 0xffffff6400d80947 */ /* 0x000fea000383ffff */
[----:B01----:R-:W-:-:S07]  /*1fbc0*/  IMAD.MOV.U32 R0, RZ, RZ, R5 ;  /* 0x000000ffff007224 */ /* 0x003fce00078e0005 */
.L_x_12612:
[----:B------:R-:W-:-:S13]  /*1fbd0*/  ISETP.GE.AND P0, PT, R0, R189, PT ;  /* 0x000000bd0000720c */ /* 0x000fda0003f06270 */
[----:B------:R-:W-:Y:S05]  /*1fbe0*/  @!P0 BRA `(.L_x_12630) ;  /* 0x000000a800f48947 */ /* 0x000fea0003800000 */
[----:B------:R0:W5:Y:S02]  /*1fbf0*/  LDL.64 R2, [R1+0x170] ;  /* 0x0001700001027983 */ /* 0x0001640000100a00 */
.L_x_12657:
        /* <DEDUP_REMOVED lines=21> */
.L_x_12632:
[----:B------:R-:W-:Y:S05]  /*1fd50*/  BSYNC B0 ;  /* 0x0000000000007941 */ /* 0x000fea0003800000 */
.L_x_12631:
        /* <DEDUP_REMOVED lines=13> */
.L_x_12634:
[----:B------:R-:W-:Y:S05]  /*1fe30*/  BSYNC B0 ;  /* 0x0000000000007941 */ /* 0x000fea0003800000 */
.L_x_12633:
        /* <DEDUP_REMOVED lines=8> */
.L_x_12636:
[----:B------:R-:W-:Y:S05]  /*1fec0*/  BSYNC B0 ;  /* 0x0000000000007941 */ /* 0x000fea0003800000 */
.L_x_12635:
[----:B------:R-:W2:Y:S04]  /*1fed0*/  LD.E R5, desc[UR42][R2.64] ;  /* 0x0000002a02057980 */ /* 0x000ea8000c101900 */
[----:B------:R-:W2:Y:S01]  /*1fee0*/  LDL.64 R12, [R1+0xa0] ;  /* 0x0000a000010c7983 */ /* 0x000ea20000100a00 */
[----:B------:R-:W-:Y:S05]  /*1fef0*/  WARPSYNC.ALL ;  /* 0x0000000000007948 */ /* 0x000fea0003800000 */
[----:B------:R-:W3:Y:S04]  /*1ff00*/  LDL.64 R14, [R1+0x98] ;  /* 0x00009800010e7983 */ /* 0x000ee80000100a00 */
[----:B-1---5:R-:W4:Y:S04]  /*1ff10*/  LDL.64 R6, [R1+0x98] ;  /* 0x0000980001067983 */ /* 0x022f280000100a00 */
[----:B------:R-:W4:Y:S01]  /*1ff20*/  LDL.64 R8, [R1+0x98] ;  /* 0x0000980001087983 */ /* 0x000f220000100a00 */
        /* <DEDUP_REMOVED lines=53> */
.L_x_12639:
[----:B------:R-:W-:Y:S05]  /*20280*/  BSYNC B0 ;  /* 0x0000000000007941 */ /* 0x000fea0003800000 */
.L_x_12638:
        /* <DEDUP_REMOVED lines=10> */
.L_x_12641:
[----:B------:R-:W-:Y:S05]  /*20330*/  BSYNC B0 ;  /* 0x0000000000007941 */ /* 0x000fea0003800000 */
.L_x_12640:
[----:B------:R-:W-:Y:S04]  /*20340*/  BSSY B0, `(.L_x_12642) ;  /* 0x0000006000007945 */ /* 0x000fe80003800000 */
[----:B--2---:R-:W-:Y:S05]  /*20350*/  @P0 BRA `(.L_x_12643) ;  /* 0x0000000000100947 */ /* 0x004fea0003800000 */
[----:B-----5:R-:W-:Y:S01]  /*20360*/  IMAD R6, R6, 0x8, R8 ;  /* 0x0000000806067824 */ /* 0x020fe200078e0208 */
[----:B------:R-:W-:-:S04]  /*20370*/  SHF.L.U32 R7, R7, 0x1f, RZ ;  /* 0x0000001f07077819 */ /* 0x000fc800000006ff */
[----:B------:R-:W2:Y:S02]  /*20380*/  SYNCS.PHASECHK.TRANS64.TRYWAIT P0, [R6+URZ], R7 ;  /* 0x00000007060075a7 */ /* 0x000ea4000800017f */
[----:B--2---:R-:W-:Y:S05]  /*20390*/  @!P0 BRA `(.L_x_12644) ;  /* 0x000001ac00b48947 */ /* 0x004fea0003800000 */
.L_x_12643:
[----:B------:R-:W-:Y:S05]  /*203a0*/  BSYNC B0 ;  /* 0x0000000000007941 */ /* 0x000fea0003800000 */
.L_x_12642:
        /* <DEDUP_REMOVED lines=253> */
[----:B------:R-:W-:-:S04]  /*21380*/  VIADD R92, R5, 0xffffffff ;  /* 0xffffffff055c7836 */ /* 0x000fc80000000000 */
[C---:B------:R-:W-:Y:S02]  /*21390*/  IMAD.IADD R11, R6.reuse, 0x1, R11 ;  /* 0x00000001060b7824 */ /* 0x040fe400078e020b */
[----:B------:R-:W-:Y:S02]  /*213a0*/  IMAD.IADD R17, R6, 0x1, R7 ;  /* 0x0000000106117824 */ /* 0x000fe400078e0207 */
[----:B------:R-:W-:Y:S02]  /*213b0*/  IMAD R12, R0, -0x60, R12 ;  /* 0xffffffa0000c7824 */ /* 0x000fe400078e020c */
        /* <DEDUP_REMOVED lines=13> */
.L_x_12648:
[----:B------:R-:W-:-:S13]  /*21490*/  ISETP.NE.AND P1, PT, R13, 0x1, PT ;  /* 0x000000010d00780c */ /* 0x000fda0003f25270 */
[----:B------:R-:W-:-:S05]  /*214a0*/  @P1 IMAD.HI.U32 R10, R7, R14, RZ ;  /* 0x0000000e070a1227 */ /* 0x000fca00078e00ff */
[----:B------:R-:W-:-:S07]  /*214b0*/  @P1 SHF.R.U32.HI R7, RZ, R15, R10 ;  /* 0x0000000fff071219 */ /* 0x000fce000001160a */
.L_x_12649:
[----:B------:R-:W-:Y:S05]  /*214c0*/  BSYNC B1 ;  /* 0x0000000000017941 */ /* 0x000fea0003800000 */
.L_x_12647:
[----:B------:R-:W-:-:S05]  /*214d0*/  IMAD R10, R7, R13, R92 ;  /* 0x0000000d070a7224 */ /* 0x000fca00078e025c */
[----:B------:R-:W-:Y:S02]  /*214e0*/  VIMNMX R5, R5, R10, !PT ;  /* 0x0000000a05057248 */ /* 0x000fe40007fe0100 */
[----:B------:R-:W-:-:S07]  /*214f0*/  VIADDMNMX R6, R10, R13, R6, PT ;  /* 0x0000000d0a067246 */ /* 0x000fce0003800106 */
.L_x_12646:
[----:B------:R-:W-:Y:S05]  /*21500*/  BSYNC B0 ;  /* 0x0000000000007941 */ /* 0x000fea0003800000 */
.L_x_12645:
[C---:B------:R-:W-:Y:S01]  /*21510*/  ISETP.GE.AND P1, PT, R12.reuse, 0x9, PT ;  /* 0x000000090c00780c */ /* 0x040fe20003f26270 */
[----:B------:R-:W1:Y:S01]  /*21520*/  SHFL.IDX PT, R90, R90, 0x1, 0x1c1f ;  /* 0x003c1f005a5a7f89 */ /* 0x000e6200000e0000 */
[----:B------:R-:W-:Y:S01]  /*21530*/  ISETP.GE.AND P2, PT, R12, 0x2, PT ;  /* 0x000000020c00780c */ /* 0x000fe20003f46270 */
[----:B------:R-:W-:Y:S01]  /*21540*/  BSSY B0, `(.L_x_12650) ;  /* 0x0000087000007945 */ /* 0x000fe20003800000 */
[----:B------:R-:W-:Y:S02]  /*21550*/  P2R R21, PR, RZ, 0x2 ;  /* 0x00000002ff157803 */ /* 0x000fe40000000000 */
[----:B------:R-:W-:Y:S02]  /*21560*/  ISETP.GT.AND P1, PT, R5, 0x8, !P1 ;  /* 0x000000080500780c */ /* 0x000fe40004f24270 */
[----:B------:R-:W-:Y:S02]  /*21570*/  P2R R10, PR, RZ, 0x4 ;  /* 0x00000004ff0a7803 */ /* 0x000fe40000000000 */
[----:B------:R-:W-:-:S02]  /*21580*/  ISETP.LT.OR P1, PT, R6, 0x9, P1 ;  /* 0x000000090600780c */ /* 0x000fc40000f21670 */
[C---:B------:R-:W-:Y:S02]  /*21590*/  ISETP.GT.AND P2, PT, R5.reuse, 0x1, !P2 ;  /* 0x000000010500780c */ /* 0x040fe40005744270 */
[----:B------:R-:W-:Y:S02]  /*215a0*/  ISETP.GE.AND P3, PT, R12, 0xa, PT ;  /* 0x0000000a0c00780c */ /* 0x000fe40003f66270 */
[----:B------:R-:W-:Y:S02]  /*215b0*/  FSEL R162, R28, -INF , !P1 ;  /* 0xff8000001ca27808 */ /* 0x000fe40004800000 */
[----:B------:R-:W-:Y:S02]  /*215c0*/  ISETP.LT.OR P2, PT, R6, 0x2, P2 ;  /* 0x000000020600780c */ /* 0x000fe40001741670 */
[----:B------:R-:W-:Y:S02]  /*215d0*/  ISETP.GT.AND P1, PT, R5, 0x9, !P3 ;  /* 0x000000090500780c */ /* 0x000fe40005f24270 */
[----:B------:R-:W-:-:S02]  /*215e0*/  FSEL R88, R25, -INF , !P2 ;  /* 0xff80000019587808 */ /* 0x000fc40005000000 */
[----:B------:R-:W-:Y:S01]  /*215f0*/  ISETP.LT.OR P1, PT, R6, 0xa, P1 ;  /* 0x0000000a0600780c */ /* 0x000fe20000f21670 */
[----:B-1----:R-:W-:Y:S01]  /*21600*/  IMAD.IADD R7, R17, 0x1, R90 ;  /* 0x0000000111077824 */ /* 0x002fe200078e025a */
        /* <DEDUP_REMOVED lines=115> */
.L_x_12653:
[----:B------:R-:W-:-:S13]  /*21d40*/  ISETP.NE.AND P6, PT, R13, 0x1, PT ;  /* 0x000000010d00780c */ /* 0x000fda0003fc5270 */
[----:B------:R-:W-:-:S05]  /*21d50*/  @P6 IMAD.HI.U32 R14, R8, R14, RZ ;  /* 0x0000000e080e6227 */ /* 0x000fca00078e00ff */
[----:B------:R-:W-:-:S07]  /*21d60*/  @P6 SHF.R.U32.HI R8, RZ, R15, R14 ;  /* 0x0000000fff086219 */ /* 0x000fce000001160e */
.L_x_12654:
[----:B------:R-:W-:Y:S05]  /*21d70*/  BSYNC B1 ;  /* 0x0000000000017941 */ /* 0x000fea0003800000 */
.L_x_12652:
[----:B------:R-:W-:-:S05]  /*21d80*/  IMAD R8, R8, R13, R92 ;  /* 0x0000000d08087224 */ /* 0x000fca00078e025c */
[----:B------:R-:W-:Y:S02]  /*21d90*/  VIADDMNMX R6, R8, R13, R6, PT ;  /* 0x0000000d08067246 */ /* 0x000fe40003800106 */
[----:B------:R-:W-:-:S07]  /*21da0*/  VIMNMX R7, R7, R8, !PT ;  /* 0x0000000807077248 */ /* 0x000fce0007fe0100 */
.L_x_12651:
[----:B------:R-:W-:Y:S05]  /*21db0*/  BSYNC B0 ;  /* 0x0000000000007941 */ /* 0x000fea0003800000 */
.L_x_12650:
        /* <DEDUP_REMOVED lines=78> */
[----:B--2---:R-:W-:Y:S02]  /*222a0*/  FMNMX.FTZ R5, R160, R8, !PT ;  /* 0x00000008a0057209 */ /* 0x004fe40007810000 */
[----:B------:R-:W-:-:S02]  /*222b0*/  FMNMX.FTZ R10, R26, R9, !PT ;  /* 0x000000091a0a7209 */ /* 0x000fc40007810000 */
[----:B------:R-:W-:Y:S02]  /*222c0*/  FMNMX.FTZ R5, R88, R5, !PT ;  /* 0x0000000558057209 */ /* 0x000fe40007810000 */
[----:B------:R-:W-:Y:S02]  /*222d0*/  FSEL R62, R62, -INF , !P5 ;  /* 0xff8000003e3e7808 */ /* 0x000fe40006800000 */
        /* <DEDUP_REMOVED lines=39> */
[----:B------:R-:W-:Y:S02]  /*22550*/  ISETP.GT.AND P2, PT, R7, 0x50, !P2 ;  /* 0x000000500700780c */ /* 0x000fe40005744270 */
[----:B-1----:R-:W-:Y:S02]  /*22560*/  FMNMX.FTZ R13, R10, R11, !PT ;  /* 0x0000000b0a0d7209 */ /* 0x002fe40007810000 */
[----:B------:R-:W-:Y:S02]  /*22570*/  ISETP.LT.OR P1, PT, R6, 0x4a, P1 ;  /* 0x0000004a0600780c */ /* 0x000fe40000f21670 */
[----:B------:R-:W-:Y:S01]  /*22580*/  FMNMX.FTZ R5, R59, R12, !PT ;  /* 0x0000000c3b057209 */ /* 0x000fe20007810000 */
[----:B------:R-:W1:Y:S01]  /*22590*/  SHFL.BFLY PT, R14, R13, 0x1, 0x1f ;  /* 0x0c201f000d0e7f89 */ /* 0x000e6200000e0000 */
[----:B------:R-:W-:-:S02]  /*225a0*/  ISETP.GT.AND P3, PT, R7, 0x51, !P3 ;  /* 0x000000510700780c */ /* 0x000fc40005f64270 */
[----:B------:R-:W-:Y:S02]  /*225b0*/  ISETP.LT.OR P2, PT, R6, 0x51, P2 ;  /* 0x000000510600780c */ /* 0x000fe40001741670 */
[----:B------:R-:W-:Y:S02]  /*225c0*/  FSEL R63, R63, -INF , !P1 ;  /* 0xff8000003f3f7808 */ /* 0x000fe40004800000 */
[----:B------:R-:W-:Y:S02]  /*225d0*/  FMNMX.FTZ R12, R62, R5, !PT ;  /* 0x000000053e0c7209 */ /* 0x000fe40007810000 */
[----:B------:R-:W-:Y:S02]  /*225e0*/  ISETP.GT.AND P4, PT, R7, 0x58, !P4 ;  /* 0x000000580700780c */ /* 0x000fe40006784270 */
[----:B------:R-:W-:Y:S02]  /*225f0*/  ISETP.LT.OR P3, PT, R6, 0x52, P3 ;  /* 0x000000520600780c */ /* 0x000fe40001f61670 */
[----:B------:R-:W-:-:S02]  /*22600*/  FSEL R66, R66, -INF , !P2 ;  /* 0xff80000042427808 */ /* 0x000fc40005000000 */
[----:B------:R-:W-:Y:S02]  /*22610*/  FMNMX.FTZ R5, R63, R12, !PT ;  /* 0x0000000c3f057209 */ /* 0x000fe40007810000 */
[----:B------:R-:W-:Y:S02]  /*22620*/  ISETP.GT.AND P1, PT, R7, 0x59, !P6 ;  /* 0x000000590700780c */ /* 0x000fe40007724270 */
[----:B------:R-:W-:Y:S02]  /*22630*/  ISETP.LT.OR P4, PT, R6, 0x59, P4 ;  /* 0x000000590600780c */ /* 0x000fe40002781670 */
[----:B------:R-:W-:Y:S02]  /*22640*/  FSEL R67, R67, -INF , !P3 ;  /* 0xff80000043437808 */ /* 0x000fe40005800000 */
[----:B------:R-:W-:Y:S02]  /*22650*/  FMNMX.FTZ R12, R66, R5, !PT ;  /* 0x00000005420c7209 */ /* 0x000fe40007810000 */
[----:B------:R-:W-:-:S02]  /*22660*/  ISETP.LT.OR P1, PT, R6, 0x5a, P1 ;  /* 0x0000005a0600780c */ /* 0x000fc40000f21670 */
[----:B------:R-:W-:Y:S02]  /*22670*/  FSEL R70, R70, -INF , !P4 ;  /* 0xff80000046467808 */ /* 0x000fe40006000000 */
[----:B------:R-:W-:Y:S02]  /*22680*/  FMNMX.FTZ R5, R67, R12, !PT ;  /* 0x0000000c43057209 */ /* 0x000fe40007810000 */
[----:B------:R-:W-:Y:S02]  /*22690*/  FSEL R71, R71, -INF , !P1 ;  /* 0xff80000047477808 */ /* 0x000fe40004800000 */
[----:B------:R-:W-:-:S04]  /*226a0*/  FMNMX.FTZ R6, R70, R5, !PT ;  /* 0x0000000546067209 */ /* 0x000fc80007810000 */
[----:B------:R-:W-:Y:S02]  /*226b0*/  FMNMX.FTZ R11, R71, R6, !PT ;  /* 0x00000006470b7209 */ /* 0x000fe40007810000 */
[----:B-1----:R-:W-:Y:S01]  /*226c0*/  FMNMX.FTZ R12, R13, R14, !PT ;  /* 0x0000000e0d0c7209 */ /* 0x002fe20007810000 */
[----:B------:R-:W2:Y:S04]  /*226d0*/  LDL.64 R6, [R1+0x240] ;  /* 0x0002400001067983 */ /* 0x000ea80000100a00 */
[----:B------:R-:W-:Y:S04]  /*226e0*/  STL.64 [R1+0x230], R10 ;  /* 0x0002300a01007387 */ /* 0x000fe80000100a00 */
[----:B------:R-:W4:Y:S04]  /*226f0*/  LDL R13, [R1+0x234] ;  /* 0x00023400010d7983 */ /* 0x000f280000100800 */
[----:B------:R-:W-:Y:S04]  /*22700*/  STL [R1+0x230], R12 ;  /* 0x0002300c01007387 */ /* 0x000fe80000100800 */
[----:B------:R-:W3:Y:S04]  /*22710*/  LDL R14, [R1+0x230] ;  /* 0x00023000010e7983 */ /* 0x000ee80000100800 */
[----:B----4-:R-:W1:Y:S02]  /*22720*/  SHFL.BFLY PT, R10, R13, 0x2, 0x1f ;  /* 0x0c401f000d0a7f89 */ /* 0x010e6400000e0000 */
[----:B-1----:R-:W-:-:S05]  /*22730*/  FMNMX.FTZ R10, R10, R13, !PT ;  /* 0x0000000d0a0a7209 */ /* 0x002fca0007810000 */
[----:B------:R-:W1:Y:S01]  /*22740*/  SHFL.BFLY PT, R11, R10, 0x1, 0x1f ;  /* 0x0c201f000a0b7f89 */ /* 0x000e6200000e0000 */
[----:B---3--:R-:W-:Y:S01]  /*22750*/  FMUL.FTZ R5, R41, R14 ;  /* 0x0000000e29057220 */ /* 0x008fe20000410000 */
[----:B------:R-:W-:-:S04]  /*22760*/  FSETP.NEU.FTZ.AND P1, PT, R14, -INF , PT ;  /* 0xff8000000e00780b */ /* 0x000fc80003f3d000 */
[----:B------:R-:W-:Y:S02]  /*22770*/  FSEL R5, R5, RZ, P1 ;  /* 0x000000ff05057208 */ /* 0x000fe40000800000 */
[----:B------:R-:W-:-:S03]  /*22780*/  FSEL R13, R14, RZ, P1 ;  /* 0x000000ff0e0d7208 */ /* 0x000fc60000800000 */
[-CC-:B------:R-:W-:Y:S01]  /*22790*/  FFMA.FTZ R160, R160, R41.reuse, -R5.reuse ;  /* 0x00000029a0a07223 */ /* 0x180fe20000010805 */
        /* <DEDUP_REMOVED lines=9> */
[----:B------:R-:W-:-:S02]  /*22830*/  FFMA.FTZ R168, R80, R41, -R5 ;  /* 0x0000002950a87223 */ /* 0x000fc40000010805 */
[----:B------:R-:W-:Y:S01]  /*22840*/  FSETP.NEU.FTZ.AND P1, PT, R10, -INF , PT ;  /* 0xff8000000a00780b */ /* 0x000fe20003f3d000 */
        /* <DEDUP_REMOVED lines=14> */
[----:B------:R-:W-:Y:S01]  /*22930*/  FADD.FTZ R8, R8, -R13 ;  /* 0x8000000d08087221 */ /* 0x000fe20000010000 */
[C---:B------:R-:W-:Y:S01]  /*22940*/  FMUL.FTZ R5, R10.reuse, R41 ;  /* 0x000000290a057220 */ /* 0x040fe20000410000 */
[----:B------:R-:W-:-:S02]  /*22950*/  FSEL R12, R10, RZ, P1 ;  /* 0x000000ff0a0c7208 */ /* 0x000fc40000800000 */
[----:B------:R-:W-:Y:S02]  /*22960*/  FMUL.FTZ R13, R8, R41 ;  /* 0x00000029080d7220 */ /* 0x000fe40000410000 */
        /* <DEDUP_REMOVED lines=10> */
[----:B------:R-:W1:Y:S01]  /*22a10*/  MUFU.EX2 R12, R12 ;  /* 0x0000000c000c7308 */ /* 0x000e620000000800 */
[----:B------:R-:W-:-:S07]  /*22a20*/  FFMA.FTZ R30, R17, R41, -R8 ;  /* 0x00000029111e7223 */ /* 0x000fce0000010808 */
[----:B------:R-:W3:Y:S08]  /*22a30*/  MUFU.EX2 R15, R15 ;  /* 0x0000000f000f7308 */ /* 0x000ef00000000800 */
[----:B------:R-:W4:Y:S01]  /*22a40*/  MUFU.EX2 R161, R161 ;  /* 0x000000a100a17308 */ /* 0x000f220000000800 */
[----:B------:R-:W-:-:S07]  /*22a50*/  FFMA.FTZ R165, R25, R41, -R8 ;  /* 0x0000002919a57223 */ /* 0x000fce0000010808 */
[----:B------:R-:W5:Y:S08]  /*22a60*/  MUFU.EX2 R162, R162 ;  /* 0x000000a200a27308 */ /* 0x000f700000000800 */
[----:B------:R-:W0:Y:S01]  /*22a70*/  MUFU.EX2 R31, R31 ;  /* 0x0000001f001f7308 */ /* 0x000e220000000800 */
[----:B--2---:R-:W-:Y:S01]  /*22a80*/  FFMA.FTZ R6, R13, R6, R160 ;  /* 0x000000060d067223 */ /* 0x004fe200000100a0 */
[----:B-1----:R-:W-:-:S06]  /*22a90*/  FFMA.FTZ R16, R7, R12, R32 ;  /* 0x0000000c07107223 */ /* 0x002fcc0000010020 */
        /* <DEDUP_REMOVED lines=1998> */
.L_x_12656:
[----:B------:R-:W-:Y:S05]  /*2a780*/  BSYNC B0 ;  /* 0x0000000000007941 */ /* 0x000fea0003800000 */
.L_x_12655:
[C---:B------:R-:W-:Y:S01]  /*2a790*/  ISETP.GT.AND P0, PT, R0.reuse, R189, PT ;  /* 0x000000bd0000720c */ /* 0x040fe20003f04270 */
[----:B------:R-:W-:-:S12]  /*2a7a0*/  VIADD R0, R0, 0xffffffff ;  /* 0xffffffff00007836 */ /* 0x000fd80000000000 */
[----:B------:R-:W-:Y:S05]  /*2a7b0*/  @P0 BRA `(.L_x_12657) ;  /* 0xffffff5400100947 */ /* 0x000fea000383ffff */
.L_x_12630:
[----:B0-----:R-:W2:Y:S01]  /*2a7c0*/  LDL R5, [R1+0x240] ;  /* 0x0002400001057983 */ /* 0x001ea20000100800 */
[----:B------:R-:W-:Y:S05]  /*2a7d0*/  WARPSYNC.ALL ;  /* 0x0000000000007948 */ /* 0x000fea0003800000 */
[----:B------:R-:W3:Y:S04]  /*2a7e0*/  LDL R6, [R1+0x244] ;  /* 0x0002440001067983 */ /* 0x000ee80000100800 */
[----:B------:R-:W4:Y:S04]  /*2a7f0*/  LDL.64 R8, [R1+0x260] ;  /* 0x0002600001087983 */ /* 0x000f280000100a00 */
[----:B------:R-:W5:Y:S04]  /*2a800*/  LDL R126, [R1+0x210] ;  /* 0x00021000017e7983 */ /* 0x000f680000100800 */
[----:B------:R-:W4:Y:S01]  /*2a810*/  LDL.64 R112, [R1+0x300] ;  /* 0x0003000001707983 */ /* 0x000f220000100a00 */
[----:B------:R-:W-:-:S02]  /*2a820*/  IMAD.MOV.U32 R132, RZ, RZ, -0x800000 ;  /* 0xff800000ff847424 */ /* 0x000fc400078e00ff */
[----:B------:R-:W-:Y:S01]  /*2a830*/  IMAD.MOV.U32 R130, RZ, RZ, -0x800000 ;  /* 0xff800000ff827424 */ /* 0x000fe200078e00ff */
        /* <DEDUP_REMOVED lines=51> */
[----:B------:R-:W4:Y:S04]  /*2ab70*/  LDL R127, [R1+0x218] ;  /* 0x00021800017f7983 */ /* 0x000f280000100800 */
[----:B------:R-:W4:Y:S04]  /*2ab80*/  LDL R129, [R1+0x21c] ;  /* 0x00021c0001817983 */ /* 0x000f280000100800 */
[----:B--2---:R-:W0:Y:S02]  /*2ab90*/  SHFL.BFLY PT, R0, R5, 0x2, 0x1f ;  /* 0x0c401f0005007f89 */ /* 0x004e2400000e0000 */
[----:B0-----:R-:W-:-:S05]  /*2aba0*/  FADD.FTZ R0, R5, R0 ;  /* 0x0000000005007221 */ /* 0x001fca0000010000 */
[----:B------:R-:W0:Y:S02]  /*2abb0*/  SHFL.BFLY PT, R3, R0, 0x1, 0x1f ;  /* 0x0c201f0000037f89 */ /* 0x000e2400000e0000 */
[----:B0-----:R-:W-:-:S05]  /*2abc0*/  FADD.FTZ R2, R0, R3 ;  /* 0x0000000300027221 */ /* 0x001fca0000010000 */
[----:B------:R-:W-:Y:S04]  /*2abd0*/  STL [R1+0x240], R2 ;  /* 0x0002400201007387 */ /* 0x000fe80000100800 */
[----:B------:R-:W2:Y:S04]  /*2abe0*/  LDL R16, [R1+0x240] ;  /* 0x0002400001107983 */ /* 0x000ea80000100800 */
[----:B---3--:R-:W0:Y:S02]  /*2abf0*/  SHFL.BFLY PT, R3, R6, 0x2, 0x1f ;  /* 0x0c401f0006037f89 */ /* 0x008e2400000e0000 */
[----:B0-----:R-:W-:-:S02]  /*2ac00*/  FADD.FTZ R3, R3, R6 ;  /* 0x0000000603037221 */ /* 0x001fc40000010000 */
[----:B------:R-:W3:Y:S04]  /*2ac10*/  LDL.64 R6, [R1+0x270] ;  /* 0x0002700001067983 */ /* 0x000ee80000100a00 */
[----:B-1----:R-:W0:Y:S02]  /*2ac20*/  SHFL.BFLY PT, R4, R3, 0x1, 0x1f ;  /* 0x0c201f0003047f89 */ /* 0x002e2400000e0000 */
[----:B0-----:R-:W-:Y:S02]  /*2ac30*/  FADD.FTZ R131, R3, R4 ;  /* 0x0000000403837221 */ /* 0x001fe40000010000 */
[----:B------:R-:W3:Y:S03]  /*2ac40*/  LDL.64 R4, [R1+0x280] ;  /* 0x0002800001047983 */ /* 0x000ee60000100a00 */
[----:B------:R-:W-:Y:S01]  /*2ac50*/  FSETP.NE.FTZ.AND P1, PT, R131, RZ, PT ;  /* 0x000000ff8300720b */ /* 0x000fe20003f35000 */
[----:B------:R-:W3:-:S12]  /*2ac60*/  LDL.64 R2, [R1+0x290] ;  /* 0x0002900001027983 */ /* 0x000ed80000100a00 */
[----:B------:R-:W3:Y:S04]  /*2ac70*/  @P1 LDL R14, [R1+0x250] ;  /* 0x00025000010e1983 */ /* 0x000ee80000100800 */
[----:B------:R-:W3:Y:S01]  /*2ac80*/  @P1 LDL R15, [R1+0x234] ;  /* 0x00023400010f1983 */ /* 0x000ee20000100800 */
[----:B--2---:R-:W-:-:S13]  /*2ac90*/  FSETP.NE.FTZ.AND P0, PT, R16, RZ, PT ;  /* 0x000000ff1000720b */ /* 0x004fda0003f15000 */
[----:B------:R-:W2:Y:S04]  /*2aca0*/  @P0 LDL R10, [R1+0x250] ;  /* 0x00025000010a0983 */ /* 0x000ea80000100800 */
[----:B------:R-:W2:Y:S01]  /*2acb0*/  @P0 LDL R11, [R1+0x230] ;  /* 0x00023000010b0983 */ /* 0x000ea20000100800 */
[----:B------:R-:W0:Y:S01]  /*2acc0*/  @P1 MUFU.LG2 R13, R131 ;  /* 0x00000083000d1308 */ /* 0x000e220000000c00 */
[----:B------:R-:W-:-:S07]  /*2acd0*/  IMAD.MOV.U32 R0, RZ, RZ, RZ ;  /* 0x000000ffff007224 */ /* 0x000fce00078e00ff */
[----:B------:R-:W1:Y:S08]  /*2ace0*/  @P0 MUFU.LG2 R12, R16 ;  /* 0x00000010000c0308 */ /* 0x000e700000000c00 */
[----:B------:R-:W4:Y:S01]  /*2acf0*/  @P0 MUFU.RCP R0, R16 ;  /* 0x0000001000000308 */ /* 0x000f220000001000 */
[----:B0-----:R-:W-:Y:S01]  /*2ad00*/  @P1 FMUL.FTZ R17, R13, 0.69314718246459960938 ;  /* 0x3f3172180d111820 */ /* 0x001fe20000410000 */
[----:B-1----:R-:W-:Y:S01]  /*2ad10*/  @P0 FMUL.FTZ R13, R12, 0.69314718246459960938 ;  /* 0x3f3172180c0d0820 */ /* 0x002fe20000410000 */
[----:B-----5:R-:W-:-:S02]  /*2ad20*/  VIADD R126, R126, 0x1 ;  /* 0x000000017e7e7836 */ /* 0x020fc40000000000 */
[-C--:B----4-:R-:W-:Y:S01]  /*2ad30*/  FMUL.FTZ R9, R9, R0.reuse ;  /* 0x0000000009097220 */ /* 0x090fe20000410000 */
[-C--:B------:R-:W-:Y:S01]  /*2ad40*/  FMUL.FTZ R8, R8, R0.reuse ;  /* 0x0000000008087220 */ /* 0x080fe20000410000 */
[-C--:B---3--:R-:W-:Y:S01]  /*2ad50*/  FMUL.FTZ R7, R7, R0.reuse ;  /* 0x0000000007077220 */ /* 0x088fe20000410000 */
[-C--:B------:R-:W-:Y:S01]  /*2ad60*/  FMUL.FTZ R6, R6, R0.reuse ;  /* 0x0000000006067220 */ /* 0x080fe20000410000 */
[-C--:B------:R-:W-:Y:S01]  /*2ad70*/  FMUL.FTZ R5, R5, R0.reuse ;  /* 0x0000000005057220 */ /* 0x080fe20000410000 */
[-C--:B------:R-:W-:Y:S01]  /*2ad80*/  FMUL.FTZ R4, R4, R0.reuse ;  /* 0x0000000004047220 */ /* 0x080fe20000410000 */
[-C--:B------:R-:W-:Y:S01]  /*2ad90*/  FMUL.FTZ R3, R3, R0.reuse ;  /* 0x0000000003037220 */ /* 0x080fe20000410000 */
[----:B------:R-:W-:Y:S01]  /*2ada0*/  FMUL.FTZ R2, R2, R0 ;  /* 0x0000000002027220 */ /* 0x000fe20000410000 */
[----:B------:R0:W-:Y:S04]  /*2adb0*/  STL.64 [R1+0x260], R8 ;  /* 0x0002600801007387 */ /* 0x0001e80000100a00 */
[----:B------:R-:W-:Y:S01]  /*2adc0*/  STL.64 [R1+0x270], R6 ;  /* 0x0002700601007387 */ /* 0x000fe20000100a00 */
[----:B------:R-:W-:-:S03]  /*2add0*/  @P1 FMUL.FTZ R14, R14, 0.69314718246459960938 ;  /* 0x3f3172180e0e1820 */ /* 0x000fc60000410000 */
[----:B------:R1:W-:Y:S01]  /*2ade0*/  STL.64 [R1+0x280], R4 ;  /* 0x0002800401007387 */ /* 0x0003e20000100a00 */
[----:B------:R-:W-:-:S03]  /*2adf0*/  @P1 FFMA.FTZ R130, R14, R15, R17 ;  /* 0x0000000f0e821223 */ /* 0x000fc60000010011 */
[----:B------:R3:W-:Y:S04]  /*2ae00*/  STL.64 [R1+0x290], R2 ;  /* 0x0002900201007387 */ /* 0x0007e80000100a00 */
[----:B------:R-:W4:Y:S04]  /*2ae10*/  LDL.64 R16, [R1+0x3f8] ;  /* 0x0003f80001107983 */ /* 0x000f280000100a00 */
[----:B------:R-:W5:Y:S04]  /*2ae20*/  LDL.64 R14, [R1+0x408] ;  /* 0x00040800010e7983 */ /* 0x000f680000100a00 */
[----:B0-----:R-:W5:Y:S04]  /*2ae30*/  LDL.64 R8, [R1+0x418] ;  /* 0x0004180001087983 */ /* 0x001f680000100a00 */
[----:B-1----:R-:W5:Y:S04]  /*2ae40*/  LDL.64 R4, [R1+0x428] ;  /* 0x0004280001047983 */ /* 0x002f680000100a00 */
[----:B---3--:R-:W3:Y:S04]  /*2ae50*/  LDL.64 R2, [R1+0x448] ;  /* 0x0004480001027983 */ /* 0x008ee80000100a00 */
[----:B------:R-:W3:Y:S01]  /*2ae60*/  LDL.64 R6, [R1+0x458] ;  /* 0x0004580001067983 */ /* 0x000ee20000100a00 */
[----:B--2---:R-:W-:-:S04]  /*2ae70*/  @P0 FMUL.FTZ R10, R10, 0.69314718246459960938 ;  /* 0x3f3172180a0a0820 */ /* 0x004fc80000410000 */
[----:B------:R-:W-:Y:S02]  /*2ae80*/  @P0 FFMA.FTZ R132, R10, R11, R13 ;  /* 0x0000000b0a840223 */ /* 0x000fe4000001000d */
[----:B------:R-:W2:Y:S04]  /*2ae90*/  LDL.64 R12, [R1+0x3c8] ;  /* 0x0003c800010c7983 */ /* 0x000ea80000100a00 */
[----:B------:R-:W2:Y:S01]  /*2aea0*/  LDL.64 R10, [R1+0x438] ;  /* 0x00043800010a7983 */ /* 0x000ea20000100a00 */
[----:B------:R-:W-:-:S13]  /*2aeb0*/  ISETP.NE.AND P0, PT, R126, 0x2, PT ;  /* 0x000000027e00780c */ /* 0x000fda0003f05270 */
[----:B------:R-:W2:Y:S01]  /*2aec0*/  @!P0 LDL R128, [R1+0x214] ;  /* 0x0002140001808983 */ /* 0x000ea20000100800 */
[-C--:B------:R-:W-:Y:S01]  /*2aed0*/  FMUL.FTZ R113, R113, R0.reuse ;  /* 0x0000000071717220 */ /* 0x080fe20000410000 */
[----:B------:R-:W-:Y:S01]  /*2aee0*/  FMUL.FTZ R112, R112, R0 ;  /* 0x0000000070707220 */ /* 0x000fe20000410000 */
[----:B------:R-:W0:Y:S04]  /*2aef0*/  S2R R133, SR_TID.X ;  /* 0x0000000000857919 */ /* 0x000e280000002100 */
[----:B------:R1:W-:Y:S02]  /*2af00*/  STL.64 [R1+0x300], R112 ;  /* 0x0003007001007387 */ /* 0x0003e40000100a00 */
[----:B-1----:R-:W-:-:S06]  /*2af10*/  IMAD.MOV.U32 R112, RZ, RZ, RZ ;  /* 0x000000ffff707224 */ /* 0x002fcc00078e00ff */
[----:B------:R-:W1:Y:S01]  /*2af20*/  @P1 MUFU.RCP R112, R131 ;  /* 0x0000008300701308 */ /* 0x000e620000001000 */
[-C--:B------:R-:W-:Y:S01]  /*2af30*/  FMUL.FTZ R125, R125, R0.reuse ;  /* 0x000000007d7d7220 */ /* 0x080fe20000410000 */
[-C--:B------:R-:W-:Y:S01]  /*2af40*/  FMUL.FTZ R124, R124, R0.reuse ;  /* 0x000000007c7c7220 */ /* 0x080fe20000410000 */
[-C--:B------:R-:W-:Y:S01]  /*2af50*/  FMUL.FTZ R123, R123, R0.reuse ;  /* 0x000000007b7b7220 */ /* 0x080fe20000410000 */
[-C--:B------:R-:W-:Y:S01]  /*2af60*/  FMUL.FTZ R122, R122, R0.reuse ;  /* 0x000000007a7a7220 */ /* 0x080fe20000410000 */
[-C--:B------:R-:W-:Y:S01]  /*2af70*/  FMUL.FTZ R121, R121, R0.reuse ;  /* 0x0000000079797220 */ /* 0x080fe20000410000 */
[-C--:B------:R-:W-:Y:S01]  /*2af80*/  FMUL.FTZ R120, R120, R0.reuse ;  /* 0x0000000078787220 */ /* 0x080fe20000410000 */
[----:B0-----:R-:W-:Y:S01]  /*2af90*/  SHF.R.U32.HI R133, RZ, 0x7, R133 ;  /* 0x00000007ff857819 */ /* 0x001fe20000011685 */
        /* <DEDUP_REMOVED lines=12> */
[----:B------:R-:W-:Y:S01]  /*2b060*/  IADD3 R113, -R133, 0xb, RZ ;  /* 0x0000000b85717810 */ /* 0x000fe20007ffe1ff */
        /* <DEDUP_REMOVED lines=86> */
[-C--:B-----5:R-:W-:Y:S01]  /*2b5d0*/  FMUL.FTZ R15, R15, R112.reuse ;  /* 0x000000700f0f7220 */ /* 0x0a0fe20000410000 */
[-C--:B------:R-:W-:Y:S01]  /*2b5e0*/  FMUL.FTZ R14, R14, R112.reuse ;  /* 0x000000700e0e7220 */ /* 0x080fe20000410000 */
[-C--:B------:R-:W-:Y:S01]  /*2b5f0*/  FMUL.FTZ R9, R9, R112.reuse ;  /* 0x0000007009097220 */ /* 0x080fe20000410000 */
[-C--:B------:R-:W-:Y:S01]  /*2b600*/  FMUL.FTZ R8, R8, R112.reuse ;  /* 0x0000007008087220 */ /* 0x080fe20000410000 */
[-C--:B------:R-:W-:Y:S01]  /*2b610*/  FMUL.FTZ R5, R5, R112.reuse ;  /* 0x0000007005057220 */ /* 0x080fe20000410000 */
[-C--:B------:R-:W-:Y:S01]  /*2b620*/  FMUL.FTZ R4, R4, R112.reuse ;  /* 0x0000007004047220 */ /* 0x080fe20000410000 */
[-C--:B---3--:R-:W-:Y:S01]  /*2b630*/  FMUL.FTZ R3, R3, R112.reuse ;  /* 0x0000007003037220 */ /* 0x088fe20000410000 */
[-C--:B------:R-:W-:Y:S01]  /*2b640*/  FMUL.FTZ R2, R2, R112.reuse ;  /* 0x0000007002027220 */ /* 0x080fe20000410000 */
[-C--:B------:R-:W-:Y:S01]  /*2b650*/  FMUL.FTZ R7, R7, R112.reuse ;  /* 0x0000007007077220 */ /* 0x080fe20000410000 */
[-C--:B------:R-:W-:Y:S01]  /*2b660*/  FMUL.FTZ R6, R6, R112.reuse ;  /* 0x0000007006067220 */ /* 0x080fe20000410000 */
[----:B------:R-:W-:Y:S01]  /*2b670*/  VIADD R0, R127, 0x1 ;  /* 0x000000017f007836 */ /* 0x000fe20000000000 */
[----:B------:R-:W-:Y:S04]  /*2b680*/  STL [R1+0x244], R131 ;  /* 0x0002448301007387 */ /* 0x000fe80000100800 */
[----:B------:R-:W-:Y:S04]  /*2b690*/  STL.64 [R1+0x2a0], R124 ;  /* 0x0002a07c01007387 */ /* 0x000fe80000100a00 */
[----:B------:R-:W-:Y:S04]  /*2b6a0*/  STL.64 [R1+0x2b0], R122 ;  /* 0x0002b07a01007387 */ /* 0x000fe80000100a00 */
[----:B------:R-:W-:Y:S04]  /*2b6b0*/  STL.64 [R1+0x2c0], R120 ;  /* 0x0002c07801007387 */ /* 0x000fe80000100a00 */
[----:B------:R-:W-:Y:S04]  /*2b6c0*/  STL.64 [R1+0x2d0], R118 ;  /* 0x0002d07601007387 */ /* 0x000fe80000100a00 */
[----:B------:R-:W-:Y:S04]  /*2b6d0*/  STL.64 [R1+0x2e0], R116 ;  /* 0x0002e07401007387 */ /* 0x000fe80000100a00 */
[----:B------:R-:W-:Y:S04]  /*2b6e0*/  STL.64 [R1+0x2f0], R114 ;  /* 0x0002f07201007387 */ /* 0x000fe80000100a00 */
[----:B------:R-:W-:Y:S04]  /*2b6f0*/  STL [R1+0x240], R132 ;  /* 0x0002408401007387 */ /* 0x000fe80000100800 */
        /* <DEDUP_REMOVED lines=23> */
[----:B------:R-:W-:Y:S01]  /*2b870*/  STL.64 [R1+0x278], R68 ;  /* 0x0002784401007387 */ /* 0x000fe20000100a00 */
[-C--:B--2---:R-:W-:Y:S01]  /*2b880*/  FMUL.FTZ R13, R13, R112.reuse ;  /* 0x000000700d0d7220 */ /* 0x084fe20000410000 */
[-C--:B------:R-:W-:Y:S01]  /*2b890*/  FMUL.FTZ R12, R12, R112.reuse ;  /* 0x000000700c0c7220 */ /* 0x080fe20000410000 */
[-C--:B------:R-:W-:Y:S01]  /*2b8a0*/  FMUL.FTZ R11, R11, R112.reuse ;  /* 0x000000700b0b7220 */ /* 0x080fe20000410000 */
[----:B------:R-:W-:-:S03]  /*2b8b0*/  FMUL.FTZ R10, R10, R112 ;  /* 0x000000700a0a7220 */ /* 0x000fc60000410000 */
[----:B------:R0:W-:Y:S04]  /*2b8c0*/  STL.64 [R1+0x3c8], R12 ;  /* 0x0003c80c01007387 */ /* 0x0001e80000100a00 */
[----:B------:R1:W-:Y:S01]  /*2b8d0*/  STL.64 [R1+0x288], R56 ;  /* 0x0002883801007387 */ /* 0x0003e20000100a00 */
[----:B0-----:R-:W-:-:S03]  /*2b8e0*/  VIADD R12, R129, 0x1 ;  /* 0x00000001810c7836 */ /* 0x001fc60000000000 */
        /* <DEDUP_REMOVED lines=29> */
[----:B------:R1:W-:Y:S01]  /*2bac0*/  STL [R1+0x21c], R12 ;  /* 0x00021c0c01007387 */ /* 0x0003e20000100800 */
[----:B------:R-:W-:-:S03]  /*2bad0*/  @!P0 LOP3.LUT R128, R128, 0x1, RZ, 0x3c, !PT ;  /* 0x0000000180808812 */ /* 0x000fc600078e3cff */
[----:B------:R1:W-:Y:S04]  /*2bae0*/  STL [R1+0x210], R126 ;  /* 0x0002107e01007387 */ /* 0x0003e80000100800 */
[----:B------:R1:W-:Y:S04]  /*2baf0*/  @!P0 STL [R1+0x214], R128 ;  /* 0x0002148001008387 */ /* 0x0003e80000100800 */
[----:B------:R1:W-:Y:S01]  /*2bb00*/  @!P0 STL [R1+0x210], RZ ;  /* 0x000210ff01008387 */ /* 0x0003e20000100800 */
[----:B------:R1:W-:Y:S08]  /*2bb10*/  BAR.ARV R113, 0x100 ;  /* 0x000400710000751d */ /* 0x0003f00000002000 */
[----:B------:R-:W-:Y:S06]  /*2bb20*/  BAR.ARV 0x8, 0x180 ;  /* 0x0206000000007b1d */ /* 0x000fec0000002000 */
[----:B------:R-:W-:-:S13]  /*2bb30*/  PLOP3.LUT P0, PT, PT, PT, PT, 0x8, 0x0 ;  /* 0x000000000000781c */ /* 0x000fda0003f0e170 */
.L_x_12540:
[----:B------:R-:W-:Y:S05]  /*2bb40*/  WARPSYNC.ALL ;  /* 0x0000000000007948 */ /* 0x000fea0003800000 */
[----:B------:R-:W0:Y:S08]  /*2bb50*/  S2UR UR5, SR_CgaCtaId ;  /* 0x00000000000579c3 */ /* 0x000e300000008800 */
[----:B------:R-:W-:Y:S06]  /*2bb60*/  BAR.SYNC.DEFER_BLOCKING 0x5, 0x180 ;  /* 0x0146000000007b1d */ /* 0x000fec0000010000 */
[----:B------:R-:W-:Y:S01]  /*2bb70*/  UMOV UR4, 0x400 ;  /* 0x0000040000047882 */ /* 0x000fe20000000000 */
[----:B------:R-:W-:Y:S01]  /*2bb80*/  BSSY B0, `(.L_x_12658) ;  /* 0x00004e3000007945 */ /* 0x000fe20003800000 */
[----:B0-----:R-:W-:-:S06]  /*2bb90*/  ULEA UR4, UR5, UR4, 0x18 ;  /* 0x0000000405047291 */ /* 0x001fcc000f8ec03f */
[----:B-1----:R-:W-:-:S05]  /*2bba0*/  IMAD.U32 R2, RZ, RZ, UR4 ;  /* 0x00000004ff027e24 */ /* 0x002fca000f8e00ff */
[----:B------:R0:W1:Y:S01]  /*2bbb0*/  LDS.128 R88, [R2+0x324d0] ;  /* 0x0324d00002587984 */ /* 0x0000620000000c00 */
[----:B------:R-:W-:Y:S06]  /*2bbc0*/  BAR.ARV 0x4, 0x180 ;  /* 0x0106000000007b1d */ /* 0x000fec0000002000 */
[----:B------:R-:W-:Y:S05]  /*2bbd0*/  @P0 BRA `(.L_x_12659) ;  /* 0x0000003c00ec0947 */ /* 0x000fea0003800000 */
[----:B------:R-:W3:Y:S04]  /*2bbe0*/  LDL R0, [R1+0x51c] ;  /* 0x00051c0001007983 */ /* 0x000ee80000100800 */
[----:B------:R-:W4:Y:S04]  /*2bbf0*/  LDL.128 R28, [R1+0x260] ;  /* 0x00026000011c7983 */ /* 0x000f280000100c00 */
[----:B------:R-:W2:Y:S04]  /*2bc00*/  LDL.128 R24, [R1+0x270] ;  /* 0x0002700001187983 */ /* 0x000ea80000100c00 */
[----:B------:R-:W2:Y:S04]  /*2bc10*/  LDL.128 R32, [R1+0x280] ;  /* 0x0002800001207983 */ /* 0x000ea80000100c00 */
[----:B------:R-:W2:Y:S04]  /*2bc20*/  LDL.128 R12, [R1+0x290] ;  /* 0x00029000010c7983 */ /* 0x000ea80000100c00 */
[----:B------:R-:W2:Y:S04]  /*2bc30*/  LDL.128 R4, [R1+0x2a0] ;  /* 0x0002a00001047983 */ /* 0x000ea80000100c00 */
[----:B------:R-:W2:Y:S01]  /*2bc40*/  LDL.128 R8, [R1+0x2b0] ;  /* 0x0002b00001087983 */ /* 0x000ea20000100c00 */
[C---:B------:R-:W-:Y:S01]  /*2bc50*/  ISETP.NE.AND P0, PT, R195.reuse, RZ, PT ;  /* 0x000000ffc300720c */ /* 0x040fe20003f05270 */
[----:B------:R-:W-:Y:S01]  /*2bc60*/  ULDC UR4, c[0x0][0xbd4] ;  /* 0x0002f50000047ab9 */ /* 0x000fe20000000800 */
[----:B------:R-:W0:Y:S02]  /*2bc70*/  S2R R3, SR_SWINHI ;  /* 0x0000000000037919 */ /* 0x000e240000002f00 */
[----:B------:R-:W-:Y:S01]  /*2bc80*/  SEL R195, R195, UR4, P0 ;  /* 0x00000004c3c37c07 */ /* 0x000fe20008000000 */
[----:B------:R-:W-:Y:S05]  /*2bc90*/  WARPSYNC.ALL ;  /* 0x0000000000007948 */ /* 0x000fea0003800000 */
[----:B------:R-:W2:Y:S01]  /*2bca0*/  LDL.128 R116, [R1+0x2c0] ;  /* 0x0002c00001747983 */ /* 0x000ea20000100c00 */
[----:B------:R-:W-:Y:S01]  /*2bcb0*/  ULDC.64 UR6, c[0x0][0xd08] ;  /* 0x0003420000067ab9 */ /* 0x000fe20000000a00 */
[----:B------:R-:W-:-:S02]  /*2bcc0*/  ULDC.64 UR4, c[0x0][0xd00] ;  /* 0x0003400000047ab9 */ /* 0x000fc40000000a00 */
[----:B------:R-:W2:Y:S04]  /*2bcd0*/  LDL.128 R108, [R1+0x2e0] ;  /* 0x0002e000016c7983 */ /* 0x000ea80000100c00 */
[----:B------:R-:W2:Y:S04]  /*2bce0*/  LDL.128 R112, [R1+0x2d0] ;  /* 0x0002d00001707983 */ /* 0x000ea80000100c00 */
[----:B------:R-:W2:Y:S04]  /*2bcf0*/  LDL.128 R100, [R1+0x300] ;  /* 0x0003000001647983 */ /* 0x000ea80000100c00 */
[----:B------:R-:W2:Y:S04]  /*2bd00*/  LDL.128 R104, [R1+0x2f0] ;  /* 0x0002f00001687983 */ /* 0x000ea80000100c00 */
[----:B------:R-:W2:Y:S04]  /*2bd10*/  LDL.128 R92, [R1+0x320] ;  /* 0x00032000015c7983 */ /* 0x000ea80000100c00 */
[----:B------:R-:W2:Y:S01]  /*2bd20*/  LDL.128 R96, [R1+0x310] ;  /* 0x0003100001607983 */ /* 0x000ea20000100c00 */
[----:B------:R-:W-:-:S02]  /*2bd30*/  MOV R16, R2 ;  /* 0x0000000200107202 */ /* 0x000fc40000000f00 */
[----:B0-----:R-:W-:Y:S01]  /*2bd40*/  MOV R17, R3 ;  /* 0x0000000300117202 */ /* 0x001fe20000000f00 */
[----:B------:R-:W2:Y:S04]  /*2bd50*/  LDL.128 R80, [R1+0x340] ;  /* 0x0003400001507983 */ /* 0x000ea80000100c00 */
        /* <DEDUP_REMOVED lines=9> */
[----:B-----5:R-:W2:Y:S01]  /*2bdf0*/  LDL.128 R44, [R1+0x3d0] ;  /* 0x0003d000012c7983 */ /* 0x020ea20000100c00 */
[----:B---3--:R-:W-:Y:S01]  /*2be00*/  IMAD.WIDE R20, R0, 0x2, R16 ;  /* 0x0000000200147825 */ /* 0x008fe200078e0210 */
[----:B----4-:R-:W-:-:S02]  /*2be10*/  F2FP.BF16.F32.PACK_AB R28, R29, R28 ;  /* 0x0000001c1d1c723e */ /* 0x010fc400000010ff */
[C---:B------:R-:W-:Y:S02]  /*2be20*/  IADD3 R37, P3, R20.reuse, 0x20, RZ ;  /* 0x0000002014257810 */ /* 0x040fe40007f7e0ff */
[C---:B------:R-:W-:Y:S02]  /*2be30*/  LOP3.LUT R41, R20.reuse, 0x380, RZ, 0xc0, !PT ;  /* 0x0000038014297812 */ /* 0x040fe400078ec0ff */
[----:B------:R-:W-:Y:S02]  /*2be40*/  IADD3 R38, P2, R20, 0x40, RZ ;  /* 0x0000004014267810 */ /* 0x000fe40007f5e0ff */
[----:B------:R-:W-:Y:S02]  /*2be50*/  LOP3.LUT R36, R37, 0x380, RZ, 0xc0, !PT ;  /* 0x0000038025247812 */ /* 0x000fe400078ec0ff */
[----:B------:R-:W-:Y:S02]  /*2be60*/  SHF.R.U64 R41, R41, 0x3, RZ ;  /* 0x0000000329297819 */ /* 0x000fe400000012ff */
[----:B------:R-:W-:-:S02]  /*2be70*/  LOP3.LUT R0, R38, 0x380, RZ, 0xc0, !PT ;  /* 0x0000038026007812 */ /* 0x000fc400078ec0ff */
[----:B------:R-:W-:Y:S02]  /*2be80*/  SHF.R.U64 R36, R36, 0x3, RZ ;  /* 0x0000000324247819 */ /* 0x000fe400000012ff */
[----:B------:R-:W-:Y:S01]  /*2be90*/  LOP3.LUT R40, R41, R20, RZ, 0x3c, !PT ;  /* 0x0000001429287212 */ /* 0x000fe200078e3cff */
[--C-:B------:R-:W-:Y:S01]  /*2bea0*/  IMAD.MOV.U32 R41, RZ, RZ, R21.reuse ;  /* 0x000000ffff297224 */ /* 0x100fe200078e0015 */
[----:B------:R-:W-:Y:S02]  /*2beb0*/  SHF.R.U64 R39, R0, 0x3, RZ ;  /* 0x0000000300277819 */ /* 0x000fe400000012ff */
[----:B------:R-:W-:Y:S01]  /*2bec0*/  LOP3.LUT R36, R36, R37, RZ, 0x3c, !PT ;  /* 0x0000002524247212 */ /* 0x000fe200078e3cff */
[--C-:B------:R-:W-:Y:S01]  /*2bed0*/  IMAD.X R37, RZ, RZ, R21.reuse, P3 ;  /* 0x000000ffff257224 */ /* 0x100fe200018e0615 */
[----:B------:R-:W-:Y:S01]  /*2bee0*/  LOP3.LUT R38, R39, R38, RZ, 0x3c, !PT ;  /* 0x0000002627267212 */ /* 0x000fe200078e3cff */
[----:B------:R-:W-:Y:S01]  /*2bef0*/  IMAD.X R39, RZ, RZ, R21, P2 ;  /* 0x000000ffff277224 */ /* 0x000fe200010e0615 */
[----:B------:R-:W-:-:S02]  /*2bf00*/  F2FP.BF16.F32.PACK_AB R29, R31, R30 ;  /* 0x0000001e1f1d723e */ /* 0x000fc400000010ff */
[----:B------:R-:W-:Y:S02]  /*2bf10*/  MOV R40, R40 ;  /* 0x0000002800287202 */ /* 0x000fe40000000f00 */
[----:B--2---:R-:W-:Y:S02]  /*2bf20*/  F2FP.BF16.F32.PACK_AB R30, R25, R24 ;  /* 0x00000018191e723e */ /* 0x004fe400000010ff */
[----:B------:R-:W-:Y:S01]  /*2bf30*/  F2FP.BF16.F32.PACK_AB R31, R27, R26 ;  /* 0x0000001a1b1f723e */ /* 0x000fe200000010ff */
[----:B------:R-:W-:Y:S01]  /*2bf40*/  BAR.SYNC.DEFER_BLOCKING 0x1, 0x100 ;  /* 0x0044000000007b1d */ /* 0x000fe20000010000 */
[----:B------:R-:W-:Y:S02]  /*2bf50*/  MOV R36, R36 ;  /* 0x0000002400247202 */ /* 0x000fe40000000f00 */
[----:B------:R-:W-:Y:S02]  /*2bf60*/  F2FP.BF16.F32.PACK_AB R24, R33, R32 ;  /* 0x000000202118723e */ /* 0x000fe400000010ff */
[----:B------:R-:W-:-:S02]  /*2bf70*/  F2FP.BF16.F32.PACK_AB R25, R35, R34 ;  /* 0x000000222319723e */ /* 0x000fc400000010ff */
[----:B------:R-:W-:Y:S01]  /*2bf80*/  F2FP.BF16.F32.PACK_AB R26, R13, R12 ;  /* 0x0000000c0d1a723e */ /* 0x000fe200000010ff */
[----:B------:R-:W2:Y:S01]  /*2bf90*/  LDL.128 R32, [R1+0x400] ;  /* 0x0004000001207983 */ /* 0x000ea20000100c00 */
[----:B------:R-:W-:Y:S02]  /*2bfa0*/  F2FP.BF16.F32.PACK_AB R27, R15, R14 ;  /* 0x0000000e0f1b723e */ /* 0x000fe400000010ff */
[----:B------:R-:W-:Y:S01]  /*2bfb0*/  F2FP.BF16.F32.PACK_AB R4, R5, R4 ;  /* 0x000000040504723e */ /* 0x000fe200000010ff */
[----:B------:R-:W3:Y:S01]  /*2bfc0*/  LDL.128 R12, [R1+0x430] ;  /* 0x00043000010c7983 */ /* 0x000ee20000100c00 */
[----:B------:R-:W-:Y:S02]  /*2bfd0*/  F2FP.BF16.F32.PACK_AB R5, R7, R6 ;  /* 0x000000060705723e */ /* 0x000fe400000010ff */
[----:B------:R-:W-:Y:S02]  /*2bfe0*/  MOV R0, R38 ;  /* 0x0000002600007202 */ /* 0x000fe40000000f00 */
[----:B------:R-:W-:-:S02]  /*2bff0*/  F2FP.BF16.F32.PACK_AB R6, R9, R8 ;  /* 0x000000080906723e */ /* 0x000fc400000010ff */
[----:B------:R-:W-:Y:S02]  /*2c000*/  F2FP.BF16.F32.PACK_AB R7, R11, R10 ;  /* 0x0000000a0b07723e */ /* 0x000fe400000010ff */
[----:B------:R-:W4:Y:S01]  /*2c010*/  LDL.128 R8, [R1+0x440] ;  /* 0x0004400001087983 */ /* 0x000f220000100c00 */
[C---:B------:R-:W-:Y:S02]  /*2c020*/  IADD3 R135, P0, R20.reuse, 0x4000, RZ ;  /* 0x0000400014877810 */ /* 0x040fe40007f1e0ff */
[C---:B------:R-:W-:Y:S01]  /*2c030*/  IADD3 R136, P1, R20.reuse, 0x60, RZ ;  /* 0x0000006014887810 */ /* 0x040fe20007f3e0ff */
[----:B------:R0:W-:Y:S01]  /*2c040*/  STSM.16.M88.4 [R40], R28 ;  /* 0x0000001c28007844 */ /* 0x0001e20000000200 */
[----:B------:R-:W-:Y:S02]  /*2c050*/  LOP3.LUT R134, R135, 0x380, RZ, 0xc0, !PT ;  /* 0x0000038087867812 */ /* 0x000fe400078ec0ff */
[----:B------:R-:W-:Y:S01]  /*2c060*/  IADD3 R129, P5, R20, 0x4020, RZ ;  /* 0x0000402014817810 */ /* 0x000fe20007fbe0ff */
[----:B------:R1:W-:Y:S01]  /*2c070*/  STSM.16.M88.4 [R36], R24 ;  /* 0x0000001824007844 */ /* 0x0003e20000000200 */
[----:B------:R-:W-:Y:S01]  /*2c080*/  SHF.R.U64 R134, R134, 0x3, RZ ;  /* 0x0000000386867819 */ /* 0x000fe200000012ff */
[----:B------:R-:W-:Y:S01]  /*2c090*/  IMAD.X R137, RZ, RZ, R21, P1 ;  /* 0x000000ffff897224 */ /* 0x000fe200008e0615 */
[C---:B------:R-:W-:Y:S01]  /*2c0a0*/  IADD3 R121, P4, R20.reuse, 0x4040, RZ ;  /* 0x0000404014797810 */ /* 0x040fe20007f9e0ff */
[----:B------:R1:W-:Y:S01]  /*2c0b0*/  STSM.16.M88.4 [R0], R4 ;  /* 0x0000000400007844 */ /* 0x0003e20000000200 */
[----:B------:R-:W-:-:S02]  /*2c0c0*/  IADD3 R123, P3, R20, 0x4060, RZ ;  /* 0x00004060147b7810 */ /* 0x000fc40007f7e0ff */
[----:B------:R-:W-:Y:S02]  /*2c0d0*/  IADD3 R125, P2, R20, 0x8000, RZ ;  /* 0x00008000147d7810 */ /* 0x000fe40007f5e0ff */
[----:B------:R-:W-:Y:S02]  /*2c0e0*/  LOP3.LUT R128, R129, 0x380, RZ, 0xc0, !PT ;  /* 0x0000038081807812 */ /* 0x000fe400078ec0ff */
[----:B------:R-:W-:Y:S01]  /*2c0f0*/  LOP3.LUT R134, R134, R135, RZ, 0x3c, !PT ;  /* 0x0000008786867212 */ /* 0x000fe200078e3cff */
[----:B0-----:R-:W3:Y:S01]  /*2c100*/  LDL.128 R40, [R1+0x3e0] ;  /* 0x0003e00001287983 */ /* 0x001ee20000100c00 */
[----:B------:R-:W-:Y:S01]  /*2c110*/  LOP3.LUT R120, R121, 0x380, RZ, 0xc0, !PT ;  /* 0x0000038079787812 */ /* 0x000fe200078ec0ff */
[----:B------:R-:W-:Y:S01]  /*2c120*/  IMAD.X R135, RZ, RZ, R21, P0 ;  /* 0x000000ffff877224 */ /* 0x000fe200000e0615 */
[----:B------:R-:W-:Y:S01]  /*2c130*/  LOP3.LUT R122, R123, 0x380, RZ, 0xc0, !PT ;  /* 0x000003807b7a7812 */ /* 0x000fe200078ec0ff */
[----:B-1----:R-:W3:Y:S01]  /*2c140*/  LDL.128 R36, [R1+0x3f0] ;  /* 0x0003f00001247983 */ /* 0x002ee20000100c00 */
[----:B------:R-:W-:-:S02]  /*2c150*/  IADD3 R127, P1, R20, 0x8020, RZ ;  /* 0x00008020147f7810 */ /* 0x000fc40007f3e0ff */
[----:B------:R-:W-:Y:S01]  /*2c160*/  IADD3 R131, P0, R20, 0x8040, RZ ;  /* 0x0000804014837810 */ /* 0x000fe20007f1e0ff */
[----:B------:R-:W3:Y:S01]  /*2c170*/  LDL.128 R24, [R1+0x420] ;  /* 0x0004200001187983 */ /* 0x000ee20000100c00 */
[----:B------:R-:W-:Y:S02]  /*2c180*/  LOP3.LUT R124, R125, 0x380, RZ, 0xc0, !PT ;  /* 0x000003807d7c7812 */ /* 0x000fe400078ec0ff */
[----:B------:R-:W-:Y:S01]  /*2c190*/  SHF.R.U64 R128, R128, 0x3, RZ ;  /* 0x0000000380807819 */ /* 0x000fe200000012ff */
[----:B------:R-:W3:Y:S01]  /*2c1a0*/  LDL.128 R28, [R1+0x410] ;  /* 0x00041000011c7983 */ /* 0x000ee20000100c00 */
[----:B------:R-:W-:Y:S02]  /*2c1b0*/  SHF.R.U64 R120, R120, 0x3, RZ ;  /* 0x0000000378787819 */ /* 0x000fe400000012ff */
[----:B------:R-:W-:Y:S01]  /*2c1c0*/  SHF.R.U64 R122, R122, 0x3, RZ ;  /* 0x000000037a7a7819 */ /* 0x000fe200000012ff */
[----:B------:R-:W3:Y:S01]  /*2c1d0*/  LDL.128 R4, [R1+0x450] ;  /* 0x0004500001047983 */ /* 0x000ee20000100c00 */
[----:B------:R-:W-:-:S02]  /*2c1e0*/  LOP3.LUT R126, R127, 0x380, RZ, 0xc0, !PT ;  /* 0x000003807f7e7812 */ /* 0x000fc400078ec0ff */
[----:B------:R-:W-:Y:S02]  /*2c1f0*/  LOP3.LUT R130, R131, 0x380, RZ, 0xc0, !PT ;  /* 0x0000038083827812 */ /* 0x000fe400078ec0ff */
[----:B------:R-:W-:Y:S02]  /*2c200*/  SHF.R.U64 R124, R124, 0x3, RZ ;  /* 0x000000037c7c7819 */ /* 0x000fe400000012ff */
[----:B------:R-:W-:Y:S02]  /*2c210*/  LOP3.LUT R3, R136, 0x380, RZ, 0xc0, !PT ;  /* 0x0000038088037812 */ /* 0x000fe400078ec0ff */
[----:B------:R-:W-:Y:S01]  /*2c220*/  LOP3.LUT R128, R128, R129, RZ, 0x3c, !PT ;  /* 0x0000008180807212 */ /* 0x000fe200078e3cff */
[--C-:B------:R-:W-:Y:S01]  /*2c230*/  IMAD.X R129, RZ, RZ, R21.reuse, P5 ;  /* 0x000000ffff817224 */ /* 0x100fe200028e0615 */
[----:B------:R-:W-:Y:S01]  /*2c240*/  LOP3.LUT R120, R120, R121, RZ, 0x3c, !PT ;  /* 0x0000007978787212 */ /* 0x000fe200078e3cff */
[--C-:B------:R-:W-:Y:S01]  /*2c250*/  IMAD.X R121, RZ, RZ, R21.reuse, P4 ;  /* 0x000000ffff797224 */ /* 0x100fe200020e0615 */
[----:B------:R-:W-:Y:S01]  /*2c260*/  LOP3.LUT R122, R122, R123, RZ, 0x3c, !PT ;  /* 0x0000007b7a7a7212 */ /* 0x000fe200078e3cff */
[----:B------:R-:W-:Y:S01]  /*2c270*/  IMAD.X R123, RZ, RZ, R21, P3 ;  /* 0x000000ffff7b7224 */ /* 0x000fe200018e0615 */
[----:B------:R-:W-:-:S02]  /*2c280*/  IADD3 R133, P5, R20, 0x8060, RZ ;  /* 0x0000806014857810 */ /* 0x000fc40007fbe0ff */
[----:B------:R-:W-:Y:S02]  /*2c290*/  SHF.R.U64 R126, R126, 0x3, RZ ;  /* 0x000000037e7e7819 */ /* 0x000fe400000012ff */
[----:B------:R-:W-:Y:S02]  /*2c2a0*/  SHF.R.U64 R130, R130, 0x3, RZ ;  /* 0x0000000382827819 */ /* 0x000fe400000012ff */
[----:B------:R-:W-:Y:S01]  /*2c2b0*/  LOP3.LUT R124, R124, R125, RZ, 0x3c, !PT ;  /* 0x0000007d7c7c7212 */ /* 0x000fe200078e3cff */
[----:B------:R-:W-:Y:S01]  /*2c2c0*/  IMAD.X R125, RZ, RZ, R21, P2 ;  /* 0x000000ffff7d7224 */ /* 0x000fe200010e0615 */
[C---:B------:R-:W-:Y:S02]  /*2c2d0*/  IADD3 R139, P4, R20.reuse, 0xc000, RZ ;  /* 0x0000c000148b7810 */ /* 0x040fe40007f9e0ff */
[----:B------:R-:W-:Y:S02]  /*2c2e0*/  SHF.R.U64 R3, R3, 0x3, RZ ;  /* 0x0000000303037819 */ /* 0x000fe400000012ff */
[----:B------:R-:W-:-:S02]  /*2c2f0*/  IADD3 R141, P3, R20, 0xc020, RZ ;  /* 0x0000c020148d7810 */ /* 0x000fc40007f7e0ff */
[----:B------:R-:W-:Y:S02]  /*2c300*/  IADD3 R143, P2, R20, 0xc040, RZ ;  /* 0x0000c040148f7810 */ /* 0x000fe40007f5e0ff */
[----:B------:R-:W-:Y:S02]  /*2c310*/  LOP3.LUT R132, R133, 0x380, RZ, 0xc0, !PT ;  /* 0x0000038085847812 */ /* 0x000fe400078ec0ff */
[----:B------:R-:W-:Y:S01]  /*2c320*/  LOP3.LUT R126, R126, R127, RZ, 0x3c, !PT ;  /* 0x0000007f7e7e7212 */ /* 0x000fe200078e3cff */
[--C-:B------:R-:W-:Y:S01]  /*2c330*/  IMAD.X R127, RZ, RZ, R21.reuse, P1 ;  /* 0x000000ffff7f7224 */ /* 0x100fe200008e0615 */
[----:B------:R-:W-:Y:S01]  /*2c340*/  LOP3.LUT R130, R130, R131, RZ, 0x3c, !PT ;  /* 0x0000008382827212 */ /* 0x000fe200078e3cff */
[----:B------:R-:W-:Y:S01]  /*2c350*/  IMAD.X R131, RZ, RZ, R21, P0 ;  /* 0x000000ffff837224 */ /* 0x000fe200000e0615 */
[----:B------:R-:W-:Y:S02]  /*2c360*/  LOP3.LUT R138, R139, 0x380, RZ, 0xc0, !PT ;  /* 0x000003808b8a7812 */ /* 0x000fe400078ec0ff */
[----:B------:R-:W-:-:S02]  /*2c370*/  LOP3.LUT R136, R3, R136, RZ, 0x3c, !PT ;  /* 0x0000008803887212 */ /* 0x000fc400078e3cff */
[----:B------:R-:W-:Y:S02]  /*2c380*/  LOP3.LUT R140, R141, 0x380, RZ, 0xc0, !PT ;  /* 0x000003808d8c7812 */ /* 0x000fe400078ec0ff */
[----:B------:R-:W-:Y:S02]  /*2c390*/  IADD3 R20, P1, R20, 0xc060, RZ ;  /* 0x0000c06014147810 */ /* 0x000fe40007f3e0ff */
[----:B------:R-:W-:Y:S02]  /*2c3a0*/  ISETP.NE.U32.AND P0, PT, RZ, UR6, PT ;  /* 0x00000006ff007c0c */ /* 0x000fe4000bf05070 */
[----:B------:R-:W-:Y:S02]  /*2c3b0*/  LOP3.LUT R142, R143, 0x380, RZ, 0xc0, !PT ;  /* 0x000003808f8e7812 */ /* 0x000fe400078ec0ff */
[----:B------:R-:W-:Y:S02]  /*2c3c0*/  SHF.R.U64 R132, R132, 0x3, RZ ;  /* 0x0000000384847819 */ /* 0x000fe400000012ff */
[----:B------:R-:W-:-:S02]  /*2c3d0*/  F2FP.BF16.F32.PACK_AB R116, R117, R116 ;  /* 0x000000747574723e */ /* 0x000fc400000010ff */
[----:B------:R-:W-:Y:S02]  /*2c3e0*/  SHF.R.U64 R138, R138, 0x3, RZ ;  /* 0x000000038a8a7819 */ /* 0x000fe400000012ff */
[----:B------:R-:W-:Y:S02]  /*2c3f0*/  F2FP.BF16.F32.PACK_AB R117, R119, R118 ;  /* 0x000000767775723e */ /* 0x000fe400000010ff */
[----:B------:R-:W-:Y:S02]  /*2c400*/  F2FP.BF16.F32.PACK_AB R108, R109, R108 ;  /* 0x0000006c6d6c723e */ /* 0x000fe400000010ff */
[----:B------:R-:W-:Y:S02]  /*2c410*/  SHF.R.U64 R140, R140, 0x3, RZ ;  /* 0x000000038c8c7819 */ /* 0x000fe400000012ff */
[----:B------:R-:W-:Y:S02]  /*2c420*/  MOV R136, R136 ;  /* 0x0000008800887202 */ /* 0x000fe40000000f00 */
[----:B------:R-:W-:-:S02]  /*2c430*/  LOP3.LUT R0, R20, 0x380, RZ, 0xc0, !PT ;  /* 0x0000038014007812 */ /* 0x000fc400078ec0ff */
[----:B------:R-:W-:Y:S02]  /*2c440*/  F2FP.BF16.F32.PACK_AB R118, R113, R112 ;  /* 0x000000707176723e */ /* 0x000fe400000010ff */
[----:B------:R-:W-:Y:S02]  /*2c450*/  F2FP.BF16.F32.PACK_AB R119, R115, R114 ;  /* 0x000000727377723e */ /* 0x000fe400000010ff */
[----:B------:R-:W-:Y:S02]  /*2c460*/  F2FP.BF16.F32.PACK_AB R109, R111, R110 ;  /* 0x0000006e6f6d723e */ /* 0x000fe400000010ff */
[----:B------:R-:W-:Y:S02]  /*2c470*/  F2FP.BF16.F32.PACK_AB R100, R101, R100 ;  /* 0x000000646564723e */ /* 0x000fe400000010ff */
[----:B------:R-:W-:Y:S02]  /*2c480*/  ISETP.NE.AND.EX P0, PT, RZ, UR7, PT, P0 ;  /* 0x00000007ff007c0c */ /* 0x000fe4000bf05300 */
        /* <DEDUP_REMOVED lines=23> */
[----:B------:R-:W-:-:S02]  /*2c600*/  SHF.R.U64 R0, R0, 0x3, RZ ;  /* 0x0000000300007819 */ /* 0x000fc400000012ff */
[----:B------:R-:W-:Y:S02]  /*2c610*/  MOV R122, R122 ;  /* 0x0000007a007a7202 */ /* 0x000fe40000000f00 */
        /* <DEDUP_REMOVED lines=17> */
[----:B------:R-:W-:Y:S02]  /*2c730*/  F2FP.BF16.F32.PACK_AB R57, R59, R58 ;  /* 0x0000003a3b39723e */ /* 0x000fe400000010ff */
[----:B------:R-:W-:Y:S01]  /*2c740*/  F2FP.BF16.F32.PACK_AB R48, R49, R48 ;  /* 0x000000303130723e */ /* 0x000fe200000010ff */
[----:B------:R0:W-:Y:S01]  /*2c750*/  STSM.16.M88.4 [R120], R92 ;  /* 0x0000005c78007844 */ /* 0x0001e20000000200 */
[----:B------:R-:W-:Y:S02]  /*2c760*/  MOV R130, R130 ;  /* 0x0000008200827202 */ /* 0x000fe40000000f00 */
[----:B------:R-:W-:Y:S02]  /*2c770*/  F2FP.BF16.F32.PACK_AB R58, R53, R52 ;  /* 0x00000034353a723e */ /* 0x000fe400000010ff */
[----:B------:R-:W-:-:S02]  /*2c780*/  F2FP.BF16.F32.PACK_AB R59, R55, R54 ;  /* 0x00000036373b723e */ /* 0x000fc400000010ff */
[----:B------:R-:W-:Y:S01]  /*2c790*/  F2FP.BF16.F32.PACK_AB R49, R51, R50 ;  /* 0x000000323331723e */ /* 0x000fe200000010ff */
[----:B------:R0:W-:Y:S01]  /*2c7a0*/  STSM.16.M88.4 [R122], R80 ;  /* 0x000000507a007844 */ /* 0x0001e20000000200 */
[----:B------:R-:W-:Y:S02]  /*2c7b0*/  LOP3.LUT R20, R0, R20, RZ, 0x3c, !PT ;  /* 0x0000001400147212 */ /* 0x000fe400078e3cff */
[----:B------:R-:W-:Y:S02]  /*2c7c0*/  MOV R132, R132 ;  /* 0x0000008400847202 */ /* 0x000fe40000000f00 */
[----:B------:R-:W-:Y:S02]  /*2c7d0*/  F2FP.BF16.F32.PACK_AB R50, R45, R44 ;  /* 0x0000002c2d32723e */ /* 0x000fe400000010ff */
[----:B------:R-:W-:Y:S01]  /*2c7e0*/  F2FP.BF16.F32.PACK_AB R51, R47, R46 ;  /* 0x0000002e2f33723e */ /* 0x000fe200000010ff */
[----:B------:R0:W-:Y:S01]  /*2c7f0*/  STSM.16.M88.4 [R124], R72 ;  /* 0x000000487c007844 */ /* 0x0001e20000000200 */
[----:B------:R-:W-:Y:S01]  /*2c800*/  MOV R138, R138 ;  /* 0x0000008a008a7202 */ /* 0x000fe20000000f00 */
[----:B------:R-:W1:Y:S01]  /*2c810*/  LDC.64 R44, c[0x0][0xd00] ;  /* 0x00034000ff2c7b82 */ /* 0x000e620000000a00 */
[----:B------:R-:W-:Y:S01]  /*2c820*/  MOV R140, R140 ;  /* 0x0000008c008c7202 */ /* 0x000fe20000000f00 */
[----:B------:R0:W-:Y:S01]  /*2c830*/  STSM.16.M88.4 [R126], R64 ;  /* 0x000000407e007844 */ /* 0x0001e20000000200 */
[----:B------:R-:W-:-:S02]  /*2c840*/  MOV R142, R142 ;  /* 0x0000008e008e7202 */ /* 0x000fc40000000f00 */
[----:B------:R-:W-:Y:S01]  /*2c850*/  MOV R20, R20 ;  /* 0x0000001400147202 */ /* 0x000fe20000000f00 */
[----:B------:R0:W-:Y:S04]  /*2c860*/  STSM.16.M88.4 [R130], R56 ;  /* 0x0000003882007844 */ /* 0x0001e80000000200 */
[----:B------:R0:W-:Y:S01]  /*2c870*/  STSM.16.M88.4 [R132], R48 ;  /* 0x0000003084007844 */ /* 0x0001e20000000200 */
[----:B------:R-:W-:-:S04]  /*2c880*/  ISETP.NE.U32.AND P1, PT, RZ, UR4, PT ;  /* 0x00000004ff007c0c */ /* 0x000fc8000bf25070 */
[----:B------:R-:W-:Y:S01]  /*2c890*/  ISETP.NE.AND.EX P1, PT, RZ, UR5, PT, P1 ;  /* 0x00000005ff007c0c */ /* 0x000fe2000bf25310 */
[----:B------:R-:W-:Y:S01]  /*2c8a0*/  ULDC UR6, c[0x0][0xb88] ;  /* 0x0002e20000067ab9 */ /* 0x000fe20000000800 */
[----:B------:R-:W-:Y:S02]  /*2c8b0*/  IMAD.MOV.U32 R3, RZ, RZ, RZ ;  /* 0x000000ffff037224 */ /* 0x000fe400078e00ff */
[----:B-1----:R-:W-:Y:S01]  /*2c8c0*/  IMAD.WIDE R44, R198, 0x4, R44 ;  /* 0x00000004c62c7825 */ /* 0x002fe200078e022c */
[----:B--2---:R-:W-:Y:S02]  /*2c8d0*/  F2FP.BF16.F32.PACK_AB R32, R33, R32 ;  /* 0x000000202120723e */ /* 0x004fe400000010ff */
[----:B------:R-:W-:Y:S02]  /*2c8e0*/  F2FP.BF16.F32.PACK_AB R33, R35, R34 ;  /* 0x000000222321723e */ /* 0x000fe400000010ff */
[----:B----4-:R-:W-:Y:S02]  /*2c8f0*/  F2FP.BF16.F32.PACK_AB R8, R9, R8 ;  /* 0x000000080908723e */ /* 0x010fe400000010ff */
[----:B------:R-:W-:-:S02]  /*2c900*/  F2FP.BF16.F32.PACK_AB R9, R11, R10 ;  /* 0x0000000a0b09723e */ /* 0x000fc400000010ff */
[----:B---3--:R-:W-:Y:S02]  /*2c910*/  F2FP.BF16.F32.PACK_AB R40, R41, R40 ;  /* 0x000000282928723e */ /* 0x008fe400000010ff */
        /* <DEDUP_REMOVED lines=11> */
[----:B------:R-:W1:Y:S01]  /*2c9d0*/  @P0 LDC.64 R4, c[0x0][0xd08] ;  /* 0x00034200ff040b82 */ /* 0x000e620000000a00 */
[----:B------:R0:W-:Y:S04]  /*2c9e0*/  STSM.16.M88.4 [R138], R40 ;  /* 0x000000288a007844 */ /* 0x0001e80000000200 */
[----:B------:R0:W-:Y:S03]  /*2c9f0*/  STSM.16.M88.4 [R140], R32 ;  /* 0x000000208c007844 */ /* 0x0001e60000000200 */
[----:B------:R-:W2:Y:S01]  /*2ca00*/  LDC R12, c[0x0][0xce8] ;  /* 0x00033a00ff0c7b82 */ /* 0x000ea20000000800 */
[----:B------:R0:W-:Y:S04]  /*2ca10*/  STSM.16.M88.4 [R142], R24 ;  /* 0x000000188e007844 */ /* 0x0001e80000000200 */
[----:B------:R0:W-:Y:S03]  /*2ca20*/  STSM.16.M88.4 [R20], R8 ;  /* 0x0000000814007844 */ /* 0x0001e60000000200 */
[----:B------:R-:W-:Y:S01]  /*2ca30*/  BAR.SYNC.DEFER_BLOCKING 0x1, 0x100 ;  /* 0x0044000000007b1d */ /* 0x000fe20000010000 */
[----:B------:R-:W-:-:S02]  /*2ca40*/  IMAD.U32 R7, RZ, RZ, UR6 ;  /* 0x00000006ff077e24 */ /* 0x000fc4000f8e00ff */
[----:B-1----:R-:W-:-:S03]  /*2ca50*/  @P0 IMAD.WIDE R4, R198, 0x4, R4 ;  /* 0x00000004c6040825 */ /* 0x002fc600078e0204 */
[----:B------:R0:W5:Y:S04]  /*2ca60*/  @P1 LDG.E R3, desc[UR42][R44.64] ;  /* 0x0000002a2c031981 */ /* 0x000168000c1e1900 */
[----:B------:R0:W5:Y:S01]  /*2ca70*/  @P0 LDG.E R7, desc[UR42][R4.64] ;  /* 0x0000002a04070981 */ /* 0x000162000c1e1900 */
[----:B------:R-:W-:Y:S05]  /*2ca80*/  @P0 BRA `(.L_x_12660) ;  /* 0x0000000000100947 */ /* 0x000fea0003800000 */
[----:B------:R-:W-:Y:S05]  /*2ca90*/  @!P1 BRA `(.L_x_12660) ;  /* 0x00000000000c9947 */ /* 0x000fea0003800000 */
[----:B------:R-:W3:Y:S04]  /*2caa0*/  LDG.E R0, desc[UR42][R44.64] ;  /* 0x0000002a2c007981 */ /* 0x000ee8000c1e1900 */
[----:B-----5:R-:W3:Y:S02]  /*2cab0*/  LDG.E R7, desc[UR42][R44.64+0x4] ;  /* 0x0000042a2c077981 */ /* 0x020ee4000c1e1900 */
[----:B---3--:R-:W-:-:S07]  /*2cac0*/  IMAD.IADD R7, R7, 0x1, -R0 ;  /* 0x0000000107077824 */ /* 0x008fce00078e0a00 */
.L_x_12660:
[----:B------:R-:W3:Y:S04]  /*2cad0*/  LDL R0, [R1+0x510] ;  /* 0x0005100001007983 */ /* 0x000ee80000100800 */
[----:B0-----:R-:W4:Y:S01]  /*2cae0*/  LDL R26, [R1+0x518] ;  /* 0x00051800011a7983 */ /* 0x001f220000100800 */
[----:B------:R-:W-:Y:S01]  /*2caf0*/  IMAD.IADD R37, R196, 0x1, R194 ;  /* 0x00000001c4257824 */ /* 0x000fe200078e02c2 */
[----:B------:R-:W-:Y:S01]  /*2cb00*/  ISETP.GT.AND P3, PT, R195, 0x1, PT ;  /* 0x00000001c300780c */ /* 0x000fe20003f64270 */
[----:B------:R-:W-:Y:S01]  /*2cb10*/  IMAD.MOV.U32 R13, RZ, RZ, 0xab8 ;  /* 0x00000ab8ff0d7424 */ /* 0x000fe200078e00ff */
[----:B--2---:R-:W-:Y:S01]  /*2cb20*/  ISETP.NE.AND P2, PT, R12, 0x1, PT ;  /* 0x000000010c00780c */ /* 0x004fe20003f45270 */
[----:B------:R-:W0:Y:S03]  /*2cb30*/  LDC.64 R20, c[0x0][0xca8] ;  /* 0x00032a00ff147b82 */ /* 0x000e260000000a00 */
[----:B------:R-:W-:-:S05]  /*2cb40*/  SEL R13, R13, 0xa78, P3 ;  /* 0x00000a780d0d7807 */ /* 0x000fca0001800000 */
[----:B------:R-:W1:Y:S08]  /*2cb50*/  LDC.64 R10, c[0x0][R13+0x218] ;  /* 0x000086000d0a7b82 */ /* 0x000e700000000a00 */
[----:B------:R-:W2:Y:S08]  /*2cb60*/  LDC.64 R4, c[0x0][R13+0x228] ;  /* 0x00008a000d047b82 */ /* 0x000eb00000000a00 */
[----:B------:R2:W2:Y:S01]  /*2cb70*/  LDC.64 R8, c[0x0][R13+0x210] ;  /* 0x000084000d087b82 */ /* 0x0004a20000000a00 */
[----:B------:R-:W-:-:S07]  /*2cb80*/  ISETP.NE.U32.AND P1, PT, RZ, UR4, PT ;  /* 0x00000004ff007c0c */ /* 0x000fce000bf25070 */
[----:B------:R-:W1:Y:S01]  /*2cb90*/  @P2 LDC R14, c[0x0][0xcec] ;  /* 0x00033b00ff0e2b82 */ /* 0x000e620000000800 */
[----:B------:R-:W-:-:S07]  /*2cba0*/  ISETP.NE.AND.EX P1, PT, RZ, UR5, PT, P1 ;  /* 0x00000005ff007c0c */ /* 0x000fce000bf25310 */
[----:B------:R-:W2:Y:S01]  /*2cbb0*/  @P2 LDC R33, c[0x0][0xcf0] ;  /* 0x00033c00ff212b82 */ /* 0x000ea20000000800 */
[----:B------:R-:W-:Y:S02]  /*2cbc0*/  SHF.R.S32.HI R24, RZ, 0x1f, R198 ;  /* 0x0000001fff187819 */ /* 0x000fe400000114c6 */
[----:B------:R-:W-:Y:S02]  /*2cbd0*/  SEL R15, R198, RZ, !P1 ;  /* 0x000000ffc60f7207 */ /* 0x000fe40004800000 */
[----:B---3--:R-:W-:Y:S01]  /*2cbe0*/  LOP3.LUT P0, RZ, R0, 0x3, RZ, 0xc0, !PT ;  /* 0x0000000300ff7812 */ /* 0x008fe2000780c0ff */
[----:B-----5:R-:W-:Y:S02]  /*2cbf0*/  IMAD R0, R7, R12, RZ ;  /* 0x0000000c07007224 */ /* 0x020fe400078e02ff */
[----:B0-----:R-:W0:Y:S03]  /*2cc00*/  @!P3 LDC R20, c[0x0][0xc50] ;  /* 0x00031400ff14bb82 */ /* 0x001e260000000800 */
[----:B------:R-:W-:Y:S01]  /*2cc10*/  ISETP.GE.OR P4, PT, R37, R0, P0 ;  /* 0x000000002500720c */ /* 0x000fe20000786670 */
[----:B----4-:R-:W-:-:S04]  /*2cc20*/  IMAD.IADD R35, R26, 0x1, R194 ;  /* 0x000000011a237824 */ /* 0x010fc800078e02c2 */
[----:B------:R-:W3:Y:S08]  /*2cc30*/  @!P3 LDC R21, c[0x0][0xc54] ;  /* 0x00031500ff15bb82 */ /* 0x000ef00000000800 */
[----:B------:R-:W4:Y:S01]  /*2cc40*/  @!P4 LDL R27, [R1+0x240] ;  /* 0x00024000011bc983 */ /* 0x000f220000100800 */
[----:B------:R-:W2:Y:S01]  /*2cc50*/  LDC.64 R6, c[0x0][R13+0x220] ;  /* 0x000088000d067b82 */ /* 0x000ea20000000a00 */
[----:B------:R-:W-:Y:S01]  /*2cc60*/  SEL R25, R24, RZ, !P1 ;  /* 0x000000ff18197207 */ /* 0x000fe20004800000 */
[----:B-1----:R-:W-:-:S04]  /*2cc70*/  @P2 IMAD.HI.U32 R14, R35, R14, RZ ;  /* 0x0000000e230e2227 */ /* 0x002fc800078e00ff */
[-C--:B------:R-:W-:Y:S02]  /*2cc80*/  IMAD R29, R11, R193.reuse, RZ ;  /* 0x000000c10b1d7224 */ /* 0x080fe400078e02ff */
[----:B------:R-:W-:-:S04]  /*2cc90*/  IMAD.WIDE.U32 R10, R10, R193, RZ ;  /* 0x000000c10a0a7225 */ /* 0x000fc800078e00ff */
[----:B------:R-:W-:Y:S02]  /*2cca0*/  IMAD.IADD R29, R11, 0x1, R29 ;  /* 0x000000010b1d7824 */ /* 0x000fe400078e021d */
[----:B--2---:R-:W-:-:S04]  /*2ccb0*/  IMAD R7, R7, R15, RZ ;  /* 0x0000000f07077224 */ /* 0x004fc800078e02ff */
[C---:B------:R-:W-:Y:S01]  /*2ccc0*/  IMAD R31, R6.reuse, R25, R7 ;  /* 0x00000019061f7224 */ /* 0x040fe200078e0207 */
[----:B------:R-:W-:Y:S01]  /*2ccd0*/  SEL R25, R203, RZ, P3 ;  /* 0x000000ffcb197207 */ /* 0x000fe20001800000 */
[----:B------:R-:W-:-:S04]  /*2cce0*/  IMAD.WIDE.U32 R6, R6, R15, RZ ;  /* 0x0000000f06067225 */ /* 0x000fc800078e00ff */
[----:B------:R-:W-:Y:S01]  /*2ccf0*/  IMAD.IADD R31, R7, 0x1, R31 ;  /* 0x00000001071f7824 */ /* 0x000fe200078e021f */
[----:B------:R-:W-:Y:S01]  /*2cd00*/  IADD3 R6, P1, P5, R6, R10, R3 ;  /* 0x0000000a06067210 */ /* 0x000fe20007d3e003 */
[----:B------:R-:W-:Y:S01]  /*2cd10*/  IMAD.MOV.U32 R7, RZ, RZ, R35 ;  /* 0x000000ffff077224 */ /* 0x000fe200078e0023 */
[----:B------:R-:W-:Y:S01]  /*2cd20*/  @P2 SHF.R.U32.HI R7, RZ, R33, R14 ;  /* 0x00000021ff072219 */ /* 0x000fe2000001160e */
[-C--:B------:R-:W-:Y:S01]  /*2cd30*/  IMAD R11, R5, R25.reuse, RZ ;  /* 0x00000019050b7224 */ /* 0x080fe200078e02ff */
[----:B------:R-:W-:Y:S01]  /*2cd40*/  SHF.R.S32.HI R10, RZ, 0x1f, R3 ;  /* 0x0000001fff0a7819 */ /* 0x000fe20000011403 */
[----:B------:R-:W-:-:S03]  /*2cd50*/  IMAD.WIDE.U32 R4, R4, R25, RZ ;  /* 0x0000001904047225 */ /* 0x000fc600078e00ff */
[----:B------:R-:W-:Y:S01]  /*2cd60*/  IADD3.X R14, R31, R29, R10, P1, P5 ;  /* 0x0000001d1f0e7210 */ /* 0x000fe20000fea40a */
[----:B------:R-:W-:Y:S01]  /*2cd70*/  IMAD.MOV R13, RZ, RZ, -R7 ;  /* 0x000000ffff0d7224 */ /* 0x000fe200078e0a07 */
[----:B------:R-:W-:Y:S01]  /*2cd80*/  IADD3 R4, P1, P5, R7, R6, R4 ;  /* 0x0000000607047210 */ /* 0x000fe20007d3e004 */
[----:B------:R-:W-:Y:S01]  /*2cd90*/  IMAD.IADD R11, R5, 0x1, R11 ;  /* 0x00000001050b7824 */ /* 0x000fe200078e020b */
[----:B------:R-:W-:Y:S01]  /*2cda0*/  SHF.R.S32.HI R5, RZ, 0x1f, R7 ;  /* 0x0000001fff057819 */ /* 0x000fe20000011407 */
[----:B------:R-:W-:Y:S02]  /*2cdb0*/  IMAD R7, R12, R13, R35 ;  /* 0x0000000d0c077224 */ /* 0x000fe400078e0223 */
[----:B------:R-:W-:Y:S01]  /*2cdc0*/  VIADD R25, R37, 0x8 ;  /* 0x0000000825197836 */ /* 0x000fe20000000000 */
[----:B------:R-:W-:Y:S01]  /*2cdd0*/  IADD3.X R5, R5, R14, R11, P1, P5 ;  /* 0x0000000e05057210 */ /* 0x000fe20000fea40b */
[----:B------:R-:W-:Y:S01]  /*2cde0*/  IMAD R6, R9, R7, RZ ;  /* 0x0000000709067224 */ /* 0x000fe200078e02ff */
[----:B------:R-:W-:-:S02]  /*2cdf0*/  SHF.R.S32.HI R11, RZ, 0x1f, R7 ;  /* 0x0000001fff0b7819 */ /* 0x000fc40000011407 */
[----:B------:R-:W-:Y:S01]  /*2ce00*/  ISETP.GE.OR P0, PT, R25, R0, P0 ;  /* 0x000000001900720c */ /* 0x000fe20000706670 */
[----:B------:R-:W-:-:S04]  /*2ce10*/  IMAD.WIDE.U32 R4, R8, R7, R4 ;  /* 0x0000000708047225 */ /* 0x000fc800078e0004 */
[----:B------:R-:W-:Y:S01]  /*2ce20*/  IMAD R11, R8, R11, R6 ;  /* 0x0000000b080b7224 */ /* 0x000fe200078e0206 */
[----:B0-----:R-:W-:-:S03]  /*2ce30*/  LEA R20, P1, R4, R20, 0x2 ;  /* 0x0000001404147211 */ /* 0x001fc600078210ff */
[----:B------:R-:W-:Y:S02]  /*2ce40*/  IMAD.IADD R5, R5, 0x1, R11 ;  /* 0x0000000105057824 */ /* 0x000fe400078e020b */
[----:B------:R-:W-:Y:S03]  /*2ce50*/  SHFL.IDX PT, R6, R20, RZ, 0x1c1f ;  /* 0x001c1fff14067589 */ /* 0x000fe600000e0000 */
[----:B---3--:R-:W-:-:S05]  /*2ce60*/  LEA.HI.X R21, R4, R21, R5, 0x2, P1 ;  /* 0x0000001504157211 */ /* 0x008fca00008f1405 */
[----:B------:R-:W4:Y:S04]  /*2ce70*/  SHFL.IDX PT, R7, R21, RZ, 0x1c1f ;  /* 0x001c1fff15077589 */ /* 0x000f2800000e0000 */
[----:B----4-:R-:W-:Y:S04]  /*2ce80*/  @!P4 ST.E desc[UR42][R6.64], R27 ;  /* 0x0000001b0600c985 */ /* 0x010fe8000c10192a */
[----:B------:R-:W2:Y:S04]  /*2ce90*/  @!P0 LDL R9, [R1+0x244] ;  /* 0x0002440001098983 */ /* 0x000ea80000100800 */
[----:B------:R-:W-:Y:S04]  /*2cea0*/  SHFL.IDX PT, R4, R20, 0x1, 0x1c1f ;  /* 0x003c1f0014047f89 */ /* 0x000fe800000e0000 */
[----:B------:R-:W2:Y:S04]  /*2ceb0*/  SHFL.IDX PT, R5, R21, 0x1, 0x1c1f ;  /* 0x003c1f0015057f89 */ /* 0x000ea800000e0000 */
[----:B--2---:R0:W-:Y:S01]  /*2cec0*/  @!P0 ST.E desc[UR42][R4.64], R9 ;  /* 0x0000000904008985 */ /* 0x0041e2000c10192a */
[----:B------:R-:W-:Y:S05]  /*2ced0*/  @P3 BRA `(.L_x_12661) ;  /* 0x0000000c00e83947 */ /* 0x000fea0003800000 */
[----:B------:R-:W2:Y:S01]  /*2cee0*/  LDL R84, [R1+0x478] ;  /* 0x0004780001547983 */ /* 0x000ea20000100800 */
[----:B------:R-:W1:Y:S01]  /*2cef0*/  @P2 LDC R13, c[0x0][0xcec] ;  /* 0x00033b00ff0d2b82 */ /* 0x000e620000000800 */
[----:B------:R-:W-:Y:S02]  /*2cf00*/  ULDC.64 UR4, c[0x0][0xba0] ;  /* 0x0002e80000047ab9 */ /* 0x000fe40000000a00 */
[----:B------:R-:W3:Y:S01]  /*2cf10*/  LDL R85, [R1+0x488] ;  /* 0x0004880001557983 */ /* 0x000ee20000100800 */
[----:B------:R-:W-:Y:S02]  /*2cf20*/  IMAD R10, R10, UR4, RZ ;  /* 0x000000040a0a7c24 */ /* 0x000fe4000f8e02ff */
[----:B0-----:R-:W-:-:S04]  /*2cf30*/  IMAD.WIDE.U32 R8, R3, UR4, RZ ;  /* 0x0000000403087c25 */ /* 0x001fc8000f8e00ff */
[----:B------:R-:W-:Y:S01]  /*2cf40*/  IMAD R11, R3, UR5, R10 ;  /* 0x00000005030b7c24 */ /* 0x000fe2000f8e020a */
        /* <DEDUP_REMOVED lines=8> */
[----:B--2---:R-:W-:-:S04]  /*2cfd0*/  IMAD R5, R84, 0x40, R181 ;  /* 0x0000004054057824 */ /* 0x004fc800078e02b5 */
        /* <DEDUP_REMOVED lines=27> */
[----:B---3--:R-:W-:Y:S01]  /*2d190*/  IMAD R3, R85, 0x20, R84 ;  /* 0x0000002055037824 */ /* 0x008fe200078e0254 */
        /* <DEDUP_REMOVED lines=27> */
[----:B------:R-:W-:Y:S01]  /*2d350*/  LOP3.LUT R5, R16, 0x380, RZ, 0xc0, !PT ;  /* 0x0000038010057812 */ /* 0x000fe200078ec0ff */
        /* <DEDUP_REMOVED lines=11> */
[----:B------:R-:W-:Y:S02]  /*2d410*/  SHF.R.U64 R5, R5, 0x3, RZ ;  /* 0x0000000305057819 */ /* 0x000fe400000012ff */
[----:B------:R-:W-:Y:S01]  /*2d420*/  LOP3.LUT R64, R65, 0x380, RZ, 0xc0, !PT ;  /* 0x0000038041407812 */ /* 0x000fe200078ec0ff */
[----:B------:R-:W5:Y:S01]  /*2d430*/  LD.E.128 R60, desc[UR42][R60.64] ;  /* 0x0000002a3c3c7980 */ /* 0x000f62000c101d00 */
[----:B------:R-:W-:-:S02]  /*2d440*/  LOP3.LUT R68, R69, 0x380, RZ, 0xc0, !PT ;  /* 0x0000038045447812 */ /* 0x000fc400078ec0ff */
[----:B------:R-:W-:Y:S02]  /*2d450*/  LOP3.LUT R72, R73, 0x380, RZ, 0xc0, !PT ;  /* 0x0000038049487812 */ /* 0x000fe400078ec0ff */
[----:B------:R-:W-:Y:S02]  /*2d460*/  LOP3.LUT R76, R77, 0x380, RZ, 0xc0, !PT ;  /* 0x000003804d4c7812 */ /* 0x000fe400078ec0ff */
[----:B------:R-:W-:Y:S02]  /*2d470*/  LOP3.LUT R6, R7, 0x380, RZ, 0xc0, !PT ;  /* 0x0000038007067812 */ /* 0x000fe400078ec0ff */
[----:B------:R-:W-:Y:S02]  /*2d480*/  LOP3.LUT R4, R5, R16, RZ, 0x3c, !PT ;  /* 0x0000001005047212 */ /* 0x000fe400078e3cff */
[----:B------:R-:W0:Y:S01]  /*2d490*/  @P2 LDC R16, c[0x0][0xcf0] ;  /* 0x00033c00ff102b82 */ /* 0x000e220000000800 */
[----:B------:R-:W-:Y:S02]  /*2d4a0*/  SHF.R.U64 R64, R64, 0x3, RZ ;  /* 0x0000000340407819 */ /* 0x000fe400000012ff */
[----:B------:R-:W-:-:S02]  /*2d4b0*/  SHF.R.U64 R68, R68, 0x3, RZ ;  /* 0x0000000344447819 */ /* 0x000fc400000012ff */
[----:B------:R-:W-:Y:S02]  /*2d4c0*/  SHF.R.U64 R72, R72, 0x3, RZ ;  /* 0x0000000348487819 */ /* 0x000fe400000012ff */
[----:B------:R-:W-:Y:S02]  /*2d4d0*/  SHF.R.U64 R76, R76, 0x3, RZ ;  /* 0x000000034c4c7819 */ /* 0x000fe400000012ff */
[----:B------:R-:W-:Y:S01]  /*2d4e0*/  SHF.R.U64 R6, R6, 0x3, RZ ;  /* 0x0000000306067819 */ /* 0x000fe200000012ff */
        /* <DEDUP_REMOVED lines=12> */
[----:B------:R-:W-:-:S03]  /*2d5b0*/  IMAD.IADD R14, R194, 0x1, R3 ;  /* 0x00000001c20e7824 */ /* 0x000fc600078e0203 */
[----:B------:R-:W5:Y:S04]  /*2d5c0*/  LD.E.128 R68, desc[UR42][R68.64] ;  /* 0x0000002a44447980 */ /* 0x000f68000c101d00 */
[----:B------:R-:W5:Y:S04]  /*2d5d0*/  LD.E.128 R4, desc[UR42][R4.64] ;  /* 0x0000002a04047980 */ /* 0x000f68000c101d00 */
        /* <DEDUP_REMOVED lines=8> */
[----:B--2---:R-:W2:Y:S01]  /*2d660*/  FENCE.VIEW.ASYNC.S ;  /* 0x00000000000073c6 */ /* 0x004ea20000000000 */
[----:B-1----:R-:W-:-:S04]  /*2d670*/  @P2 IMAD.HI.U32 R3, R14, R13, RZ ;  /* 0x0000000d0e032227 */ /* 0x002fc800078e00ff */
[----:B------:R-:W-:Y:S01]  /*2d680*/  IMAD.MOV.U32 R11, RZ, RZ, R14 ;  /* 0x000000ffff0b7224 */ /* 0x000fe200078e000e */
[----:B0-----:R-:W-:Y:S01]  /*2d690*/  @P2 SHF.R.U32.HI R11, RZ, R16, R3 ;  /* 0x00000010ff0b2219 */ /* 0x001fe20000011603 */
[----:B------:R-:W-:Y:S01]  /*2d6a0*/  IMAD R13, R15, UR5, R10 ;  /* 0x000000050f0d7c24 */ /* 0x000fe2000f8e020a */
[----:B------:R-:W-:Y:S01]  /*2d6b0*/  ULDC.64 UR4, c[0x0][0xbe0] ;  /* 0x0002f80000047ab9 */ /* 0x000fe20000000a00 */
[----:B------:R-:W-:Y:S02]  /*2d6c0*/  VIADD R3, R2, 0x32420 ;  /* 0x0003242002037836 */ /* 0x000fe40000000000 */
[----:B------:R-:W-:Y:S01]  /*2d6d0*/  IMAD.IADD R9, R9, 0x1, R13 ;  /* 0x0000000109097824 */ /* 0x000fe200078e020d */
[--C-:B------:R-:W-:Y:S01]  /*2d6e0*/  SHF.R.S32.HI R10, RZ, 0x1f, R11.reuse ;  /* 0x0000001fff0a7819 */ /* 0x100fe2000001140b */
[----:B------:R-:W-:Y:S01]  /*2d6f0*/  IMAD.MOV R13, RZ, RZ, -R11 ;  /* 0x000000ffff0d7224 */ /* 0x000fe200078e0a0b */
[----:B------:R-:W-:-:S03]  /*2d700*/  PRMT R3, RZ, 0x654, R3 ;  /* 0x00000654ff037816 */ /* 0x000fc60000000003 */
[----:B------:R-:W-:Y:S02]  /*2d710*/  IMAD R13, R12, R13, R14 ;  /* 0x0000000d0c0d7224 */ /* 0x000fe400078e020e */
[----:B------:R-:W-:Y:S02]  /*2d720*/  IMAD R10, R10, UR4, RZ ;  /* 0x000000040a0a7c24 */ /* 0x000fe4000f8e02ff */
[C---:B------:R-:W-:Y:S01]  /*2d730*/  IMAD.WIDE.U32 R8, R11.reuse, UR4, R8 ;  /* 0x000000040b087c25 */ /* 0x040fe2000f8e0008 */
[----:B--2---:R0:W-:Y:S03]  /*2d740*/  SYNCS.ARRIVE.TRANS64.RED.A1T0 RZ, [R3+URZ], RZ ;  /* 0x000000ff03ff79a7 */ /* 0x0041e6000810043f */
[----:B------:R-:W-:Y:S01]  /*2d750*/  IMAD R15, R11, UR5, R10 ;  /* 0x000000050b0f7c24 */ /* 0x000fe2000f8e020a */
[----:B------:R-:W-:Y:S01]  /*2d760*/  ULDC.64 UR4, c[0x0][0xbd8] ;  /* 0x0002f60000047ab9 */ /* 0x000fe20000000a00 */
[----:B0-----:R-:W-:-:S02]  /*2d770*/  SHF.R.S32.HI R3, RZ, 0x1f, R13 ;  /* 0x0000001fff037819 */ /* 0x001fc4000001140d */
[----:B------:R-:W-:-:S03]  /*2d780*/  IMAD.IADD R9, R9, 0x1, R15 ;  /* 0x0000000109097824 */ /* 0x000fc600078e020f */
[----:B------:R-:W-:Y:S02]  /*2d790*/  IMAD R10, R3, UR4, RZ ;  /* 0x00000004030a7c24 */ /* 0x000fe4000f8e02ff */
[----:B------:R-:W-:-:S04]  /*2d7a0*/  IMAD.WIDE.U32 R8, R13, UR4, R8 ;  /* 0x000000040d087c25 */ /* 0x000fc8000f8e0008 */
        /* <DEDUP_REMOVED lines=9> */
.L_x_12912:
[----:B------:R-:W-:Y:S01]  /*2d840*/  IMAD.IADD R21, R84, 0x1, R194 ;  /* 0x0000000154157824 */ /* 0x000fe200078e02c2 */
[----:B------:R-:W-:Y:S04]  /*2d850*/  BSSY B1, `(.L_x_12663) ;  /* 0x0000014000017945 */ /* 0x000fe80003800000 */
[----:B------:R-:W-:-:S13]  /*2d860*/  ISETP.GE.AND P0, PT, R21, R0, PT ;  /* 0x000000001500720c */ /* 0x000fda0003f06270 */
[----:B------:R-:W-:Y:S05]  /*2d870*/  @P0 BRA `(.L_x_12664) ;  /* 0x0000000000440947 */ /* 0x000fea0003800000 */
[----:B------:R-:W-:Y:S02]  /*2d880*/  ULDC UR4, c[0x0][0xbc8] ;  /* 0x0002f20000047ab9 */ /* 0x000fe40000000800 */
[----:B------:R-:W-:Y:S02]  /*2d890*/  ISETP.GE.AND P3, PT, R181, UR4, PT ;  /* 0x00000004b5007c0c */ /* 0x000fe4000bf66270 */
[----:B------:R-:W-:Y:S02]  /*2d8a0*/  ISETP.GE.AND P2, PT, R183, UR4, PT ;  /* 0x00000004b7007c0c */ /* 0x000fe4000bf46270 */
[----:B------:R-:W-:Y:S02]  /*2d8b0*/  ISETP.GE.AND P1, PT, R182, UR4, PT ;  /* 0x00000004b6007c0c */ /* 0x000fe4000bf26270 */
[----:B------:R-:W-:-:S07]  /*2d8c0*/  ISETP.GE.AND P0, PT, R188, UR4, PT ;  /* 0x00000004bc007c0c */ /* 0x000fce000bf06270 */
[-C--:B--2---:R-:W-:Y:S02]  /*2d8d0*/  @!P3 LEA R8, P5, R181, R14.reuse, 0x1 ;  /* 0x0000000eb508b211 */ /* 0x084fe400078a08ff */
[-C--:B------:R-:W-:Y:S02]  /*2d8e0*/  @!P2 LEA R10, P4, R183, R14.reuse, 0x1 ;  /* 0x0000000eb70aa211 */ /* 0x080fe400078808ff */
[-C--:B-1----:R-:W-:Y:S02]  /*2d8f0*/  @!P3 LEA.HI.X R9, R181, R3.reuse, R202, 0x1, P5 ;  /* 0x00000003b509b211 */ /* 0x082fe400028f0cca */
[-C--:B------:R-:W-:Y:S02]  /*2d900*/  @!P1 LEA R12, P5, R182, R14.reuse, 0x1 ;  /* 0x0000000eb60c9211 */ /* 0x080fe400078a08ff */
[----:B------:R-:W-:Y:S01]  /*2d910*/  @!P2 LEA.HI.X R11, R183, R3, R201, 0x1, P4 ;  /* 0x00000003b70ba211 */ /* 0x000fe200020f0cc9 */
[----:B-----5:R3:W-:Y:S01]  /*2d920*/  @!P3 ST.E.128 desc[UR42][R8.64], R4 ;  /* 0x000000040800b985 */ /* 0x0207e2000c101d2a */
[----:B------:R-:W-:-:S02]  /*2d930*/  @!P0 LEA R14, P4, R188, R14, 0x1 ;  /* 0x0000000ebc0e8211 */ /* 0x000fc400078808ff */
[-C--:B------:R-:W-:Y:S01]  /*2d940*/  @!P1 LEA.HI.X R13, R182, R3.reuse, R200, 0x1, P5 ;  /* 0x00000003b60d9211 */ /* 0x080fe200028f0cc8 */
[----:B------:R3:W-:Y:S01]  /*2d950*/  @!P2 ST.E.128 desc[UR42][R10.64], R36 ;  /* 0x000000240a00a985 */ /* 0x0007e2000c101d2a */
[----:B------:R-:W-:-:S03]  /*2d960*/  @!P0 LEA.HI.X R15, R188, R3, R199, 0x1, P4 ;  /* 0x00000003bc0f8211 */ /* 0x000fc600020f0cc7 */
[----:B------:R3:W-:Y:S04]  /*2d970*/  @!P1 ST.E.128 desc[UR42][R12.64], R52 ;  /* 0x000000340c009985 */ /* 0x0007e8000c101d2a */
[----:B------:R3:W-:Y:S02]  /*2d980*/  @!P0 ST.E.128 desc[UR42][R14.64], R68 ;  /* 0x000000440e008985 */ /* 0x0007e4000c101d2a */
.L_x_12664:
[----:B------:R-:W-:Y:S05]  /*2d990*/  BSYNC B1 ;  /* 0x0000000000017941 */ /* 0x000fea0003800000 */
.L_x_12663:
[----:B------:R-:W-:-:S03]  /*2d9a0*/  UMOV UR4, 0xffffffff ;  /* 0xffffffff00047882 */ /* 0x000fc60000000000 */
[----:B------:R-:W-:Y:S05]  /*2d9b0*/  BRA.DIV UR4, `(.L_x_12665) ;  /* 0x000000da04747947 */ /* 0x000fea000b800000 */
[----:B-1----:R1:W4:Y:S04]  /*2d9c0*/  SHFL.IDX PT, R3, R17, 0x1, 0x181f ;  /* 0x00381f0011037f89 */ /* 0x00232800000e0000 */
[----:B--23--:R1:W2:Y:S02]  /*2d9d0*/  SHFL.IDX PT, R14, R16, 0x1, 0x181f ;  /* 0x00381f00100e7f89 */ /* 0x00c2a400000e0000 */
.L_x_12916:
[----:B-----5:R-:W-:Y:S01]  /*2d9e0*/  VIADD R5, R21, 0x20 ;  /* 0x0000002015057836 */ /* 0x020fe20000000000 */
        /* <DEDUP_REMOVED lines=10> */
[-C--:B----4-:R-:W-:Y:S02]  /*2da90*/  @!P3 LEA.HI.X R5, R181, R3.reuse, R202, 0x1, P5 ;  /* 0x00000003b505b211 */ /* 0x090fe400028f0cca */
        /* <DEDUP_REMOVED lines=9> */
.L_x_12667:
[----:B------:R-:W-:Y:S05]  /*2db30*/  BSYNC B1 ;  /* 0x0000000000017941 */ /* 0x000fea0003800000 */
.L_x_12666:
[----:B------:R-:W-:-:S03]  /*2db40*/  UMOV UR4, 0xffffffff ;  /* 0xffffffff00047882 */ /* 0x000fc60000000000 */
[----:B------:R-:W-:Y:S05]  /*2db50*/  BRA.DIV UR4, `(.L_x_12668) ;  /* 0x000000da04547947 */ /* 0x000fea000b800000 */
[----:B----4-:R4:W0:Y:S04]  /*2db60*/  SHFL.IDX PT, R3, R17, 0x2, 0x181f ;  /* 0x00581f0011037f89 */ /* 0x01082800000e0000 */
[----:B--2---:R4:W2:Y:S02]  /*2db70*/  SHFL.IDX PT, R14, R16, 0x2, 0x181f ;  /* 0x00581f00100e7f89 */ /* 0x0048a400000e0000 */
.L_x_12920:
[----:B---3--:R-:W-:Y:S01]  /*2db80*/  VIADD R5, R21, 0x40 ;  /* 0x0000004015057836 */ /* 0x008fe20000000000 */
        /* <DEDUP_REMOVED lines=20> */
.L_x_12670:
[----:B------:R-:W-:Y:S05]  /*2dcd0*/  BSYNC B1 ;  /* 0x0000000000017941 */ /* 0x000fea0003800000 */
.L_x_12669:
[----:B------:R-:W-:-:S03]  /*2dce0*/  UMOV UR4, 0xffffffff ;  /* 0xffffffff00047882 */ /* 0x000fc60000000000 */
[----:B------:R-:W-:Y:S05]  /*2dcf0*/  BRA.DIV UR4, `(.L_x_12671) ;  /* 0x000000da04347947 */ /* 0x000fea000b800000 */
[----:B0-----:R0:W0:Y:S04]  /*2dd00*/  SHFL.IDX PT, R3, R17, 0x3, 0x181f ;  /* 0x00781f0011037f89 */ /* 0x00102800000e0000 */
[----:B--2---:R2:W0:Y:S02]  /*2dd10*/  SHFL.IDX PT, R14, R16, 0x3, 0x181f ;  /* 0x00781f00100e7f89 */ /* 0x00442400000e0000 */
.L_x_12924:
[----:B---3--:R-:W-:-:S05]  /*2dd20*/  VIADD R5, R21, 0x60 ;  /* 0x0000006015057836 */ /* 0x008fca0000000000 */
[----:B------:R-:W-:-:S13]  /*2dd30*/  ISETP.GE.AND P0, PT, R5, R0, PT ;  /* 0x000000000500720c */ /* 0x000fda0003f06270 */
[----:B------:R-:W-:Y:S05]  /*2dd40*/  @P0 BRA `(.L_x_12672) ;  /* 0x0000002c00180947 */ /* 0x000fea0003800000 */
[----:B------:R-:W-:Y:S02]  /*2dd50*/  ULDC UR4, c[0x0][0xbc8] ;  /* 0x0002f20000047ab9 */ /* 0x000fe40000000800 */
[----:B------:R-:W-:Y:S02]  /*2dd60*/  ISETP.GE.AND P3, PT, R181, UR4, PT ;  /* 0x00000004b5007c0c */ /* 0x000fe4000bf66270 */
[----:B------:R-:W-:Y:S02]  /*2dd70*/  ISETP.GE.AND P4, PT, R183, UR4, PT ;  /* 0x00000004b7007c0c */ /* 0x000fe4000bf86270 */
[----:B------:R-:W-:-:S09]  /*2dd80*/  ISETP.GE.AND P5, PT, R182, UR4, PT ;  /* 0x00000004b6007c0c */ /* 0x000fd2000bfa6270 */
[-C--:B0-----:R-:W-:Y:S02]  /*2dd90*/  @!P3 LEA R4, P0, R181, R14.reuse, 0x1 ;  /* 0x0000000eb504b211 */ /* 0x081fe400078008ff */
        /* <DEDUP_REMOVED lines=14> */
.L_x_12661:
[----:B------:R-:W-:Y:S01]  /*2de80*/  ULDC.64 UR4, c[0x0][0xc08] ;  /* 0x0003020000047ab9 */ /* 0x000fe20000000a00 */
[----:B------:R-:W1:Y:S01]  /*2de90*/  @P2 LDC R8, c[0x0][0xcec] ;  /* 0x00033b00ff082b82 */ /* 0x000e620000000800 */
[----:B------:R-:W-:Y:S01]  /*2dea0*/  IMAD R10, R10, UR4, RZ ;  /* 0x000000040a0a7c24 */ /* 0x000fe2000f8e02ff */
[----:B------:R-:W-:Y:S01]  /*2deb0*/  SHF.R.S32.HI R6, RZ, 0x1f, R15 ;  /* 0x0000001fff067819 */ /* 0x000fe2000001140f */
[----:B0-----:R-:W-:-:S04]  /*2dec0*/  IMAD.WIDE.U32 R4, R3, UR4, RZ ;  /* 0x0000000403047c25 */ /* 0x001fc8000f8e00ff */
[----:B------:R-:W-:Y:S01]  /*2ded0*/  IMAD R3, R3, UR5, R10 ;  /* 0x0000000503037c24 */ /* 0x000fe2000f8e020a */
[----:B------:R-:W0:Y:S01]  /*2dee0*/  @P2 LDC R9, c[0x0][0xcf0] ;  /* 0x00033c00ff092b82 */ /* 0x000e220000000800 */
[----:B------:R-:W-:Y:S02]  /*2def0*/  ULDC.64 UR4, c[0x0][0xc38] ;  /* 0x00030e0000047ab9 */ /* 0x000fe40000000a00 */
[----:B------:R-:W-:Y:S02]  /*2df00*/  IMAD.IADD R5, R5, 0x1, R3 ;  /* 0x0000000105057824 */ /* 0x000fe400078e0203 */
[----:B------:R-:W-:Y:S02]  /*2df10*/  IMAD.MOV.U32 R3, RZ, RZ, R35 ;  /* 0x000000ffff037224 */ /* 0x000fe400078e0023 */
[----:B------:R-:W-:-:S04]  /*2df20*/  IMAD.WIDE.U32 R4, R193, UR4, R4 ;  /* 0x00000004c1047c25 */ /* 0x000fc8000f8e0004 */
[----:B------:R-:W-:Y:S01]  /*2df30*/  IMAD R5, R193, UR5, R5 ;  /* 0x00000005c1057c24 */ /* 0x000fe2000f8e0205 */
[----:B------:R-:W-:Y:S02]  /*2df40*/  ULDC.64 UR4, c[0x0][0xc40] ;  /* 0x0003100000047ab9 */ /* 0x000fe40000000a00 */
[----:B------:R-:W-:Y:S02]  /*2df50*/  IMAD R6, R6, UR4, RZ ;  /* 0x0000000406067c24 */ /* 0x000fe4000f8e02ff */
[----:B------:R-:W-:-:S04]  /*2df60*/  IMAD.WIDE.U32 R4, R15, UR4, R4 ;  /* 0x000000040f047c25 */ /* 0x000fc8000f8e0004 */
[----:B------:R-:W-:Y:S01]  /*2df70*/  IMAD R7, R15, UR5, R6 ;  /* 0x000000050f077c24 */ /* 0x000fe2000f8e0206 */
[----:B------:R-:W-:Y:S01]  /*2df80*/  ULDC.64 UR4, c[0x0][0xc48] ;  /* 0x0003120000047ab9 */ /* 0x000fe20000000a00 */
[----:B-1----:R-:W-:-:S04]  /*2df90*/  @P2 IMAD.HI.U32 R8, R35, R8, RZ ;  /* 0x0000000823082227 */ /* 0x002fc800078e00ff */
[----:B------:R-:W-:Y:S01]  /*2dfa0*/  IMAD.IADD R5, R5, 0x1, R7 ;  /* 0x0000000105057824 */ /* 0x000fe200078e0207 */
[----:B0-----:R-:W-:Y:S01]  /*2dfb0*/  @P2 SHF.R.U32.HI R3, RZ, R9, R8 ;  /* 0x00000009ff032219 */ /* 0x001fe20000011608 */
[----:B------:R-:W-:Y:S02]  /*2dfc0*/  VIADD R8, R2, 0x32420 ;  /* 0x0003242002087836 */ /* 0x000fe40000000000 */
[C---:B------:R-:W-:Y:S01]  /*2dfd0*/  IMAD.WIDE.U32 R4, R203.reuse, UR4, R4 ;  /* 0x00000004cb047c25 */ /* 0x040fe2000f8e0004 */
[--C-:B------:R-:W-:Y:S02]  /*2dfe0*/  SHF.R.S32.HI R6, RZ, 0x1f, R3.reuse ;  /* 0x0000001fff067819 */ /* 0x100fe40000011403 */
[----:B------:R-:W-:Y:S01]  /*2dff0*/  PRMT R8, RZ, 0x654, R8 ;  /* 0x00000654ff087816 */ /* 0x000fe20000000008 */
[----:B------:R-:W-:Y:S02]  /*2e000*/  IMAD.MOV R7, RZ, RZ, -R3 ;  /* 0x000000ffff077224 */ /* 0x000fe400078e0a03 */
[----:B------:R-:W-:Y:S01]  /*2e010*/  IMAD R5, R203, UR5, R5 ;  /* 0x00000005cb057c24 */ /* 0x000fe2000f8e0205 */
[----:B------:R-:W-:Y:S01]  /*2e020*/  ULDC.64 UR4, c[0x0][0xc30] ;  /* 0x00030c0000047ab9 */ /* 0x000fe20000000a00 */
[----:B------:R-:W-:Y:S01]  /*2e030*/  IMAD R7, R12, R7, R35 ;  /* 0x000000070c077224 */ /* 0x000fe200078e0223 */
[----:B------:R0:W-:Y:S01]  /*2e040*/  SYNCS.ARRIVE.TRANS64.RED.A1T0 RZ, [R8+URZ], RZ ;  /* 0x000000ff08ff79a7 */ /* 0x0001e2000810043f */
[----:B------:R-:W-:-:S02]  /*2e050*/  IMAD R6, R6, UR4, RZ ;  /* 0x0000000406067c24 */ /* 0x000fc4000f8e02ff */
        /* <DEDUP_REMOVED lines=16> */
.L_x_12927:
[----:B------:R-:W-:Y:S01]  /*2e160*/  ISETP.GE.AND P0, PT, R37, R0, PT ;  /* 0x000000002500720c */ /* 0x000fe20003f06270 */
[----:B------:R-:W-:-:S12]  /*2e170*/  BSSY B1, `(.L_x_12674) ;  /* 0x00000c6000017945 */ /* 0x000fd80003800000 */
[----:B------:R-:W-:Y:S05]  /*2e180*/  @P0 BRA `(.L_x_12675) ;  /* 0x0000000c00100947 */ /* 0x000fea0003800000 */
[----:B------:R-:W-:Y:S01]  /*2e190*/  ULDC UR4, c[0x0][0xbc8] ;  /* 0x0002f20000047ab9 */ /* 0x000fe20000000800 */
[----:B------:R-:W3:Y:S01]  /*2e1a0*/  LDL R10, [R1+0x468] ;  /* 0x00046800010a7983 */ /* 0x000ee20000100800 */
[----:B------:R-:W-:-:S03]  /*2e1b0*/  ISETP.GE.AND P0, PT, R197, UR4, PT ;  /* 0x00000004c5007c0c */ /* 0x000fc6000bf06270 */
[----:B------:R-:W4:Y:S04]  /*2e1c0*/  LDL R28, [R1+0x464] ;  /* 0x00046400011c7983 */ /* 0x000f280000100800 */
[----:B------:R-:W5:Y:S04]  /*2e1d0*/  LDL R11, [R1+0x508] ;  /* 0x00050800010b7983 */ /* 0x000f680000100800 */
[----:B------:R-:W5:Y:S04]  /*2e1e0*/  LDL R31, [R1+0x504] ;  /* 0x00050400011f7983 */ /* 0x000f680000100800 */
[----:B------:R-:W4:Y:S01]  /*2e1f0*/  @!P0 LDL.64 R20, [R1+0x260] ;  /* 0x0002600001148983 */ /* 0x000f220000100a00 */
[----:B-1----:R-:W-:-:S03]  /*2e200*/  @!P0 IMAD.MOV.U32 R15, RZ, RZ, R5 ;  /* 0x000000ffff0f8224 */ /* 0x002fc600078e0005 */
[----:B------:R-:W5:Y:S01]  /*2e210*/  LDL R27, [R1+0x500] ;  /* 0x00050000011b7983 */ /* 0x000f620000100800 */
[----:B--2---:R-:W-:-:S03]  /*2e220*/  @!P0 IMAD.WIDE R6, R197, 0x4, R14 ;  /* 0x00000004c5068825 */ /* 0x004fc600078e020e */
[----:B------:R-:W2:Y:S04]  /*2e230*/  LDL R24, [R1+0x4fc] ;  /* 0x0004fc0001187983 */ /* 0x000ea80000100800 */
[----:B------:R-:W2:Y:S04]  /*2e240*/  LDL R30, [R1+0x4f8] ;  /* 0x0004f800011e7983 */ /* 0x000ea80000100800 */
[----:B------:R-:W2:Y:S04]  /*2e250*/  LDL R29, [R1+0x4f4] ;  /* 0x0004f400011d7983 */ /* 0x000ea80000100800 */
[----:B------:R-:W2:Y:S04]  /*2e260*/  LDL R26, [R1+0x4f0] ;  /* 0x0004f000011a7983 */ /* 0x000ea80000100800 */
[----:B------:R-:W2:Y:S04]  /*2e270*/  LDL R15, [R1+0x4e0] ;  /* 0x0004e000010f7983 */ /* 0x000ea80000100800 */
[----:B------:R-:W2:Y:S01]  /*2e280*/  LDL R32, [R1+0x4a8] ;  /* 0x0004a80001207983 */ /* 0x000ea20000100800 */
[----:B---3--:R-:W-:-:S03]  /*2e290*/  ISETP.GE.AND P1, PT, R10, UR4, PT ;  /* 0x000000040a007c0c */ /* 0x008fc6000bf26270 */
[----:B----4-:R1:W-:Y:S10]  /*2e2a0*/  @!P0 ST.E.64 desc[UR42][R6.64], R20 ;  /* 0x0000001406008985 */ /* 0x0103f4000c101b2a */
[----:B------:R-:W3:Y:S01]  /*2e2b0*/  @!P1 LDL.64 R8, [R1+0x270] ;  /* 0x0002700001089983 */ /* 0x000ee20000100a00 */
[----:B------:R-:W-:-:S02]  /*2e2c0*/  ISETP.GE.AND P0, PT, R28, UR4, PT ;  /* 0x000000041c007c0c */ /* 0x000fc4000bf06270 */
[----:B------:R-:W-:-:S04]  /*2e2d0*/  @!P1 LEA R12, P2, R10, R14, 0x2 ;  /* 0x0000000e0a0c9211 */ /* 0x000fc800078410ff */
[----:B-----5:R-:W-:-:S05]  /*2e2e0*/  @!P1 LEA.HI.X R13, R10, R5, R11, 0x2, P2 ;  /* 0x000000050a0d9211 */ /* 0x020fca00010f140b */
[----:B---3--:R3:W-:Y:S04]  /*2e2f0*/  @!P1 ST.E.64 desc[UR42][R12.64], R8 ;  /* 0x000000080c009985 */ /* 0x0087e8000c101b2a */
[----:B------:R-:W4:Y:S01]  /*2e300*/  @!P0 LDL.64 R10, [R1+0x280] ;  /* 0x00028000010a8983 */ /* 0x000f220000100a00 */
[----:B------:R-:W-:Y:S02]  /*2e310*/  ISETP.GE.AND P1, PT, R237, UR4, PT ;  /* 0x00000004ed007c0c */ /* 0x000fe4000bf26270 */
[----:B------:R-:W-:-:S04]  /*2e320*/  @!P0 LEA R16, P2, R28, R14, 0x2 ;  /* 0x0000000e1c108211 */ /* 0x000fc800078410ff */
[----:B------:R-:W-:Y:S02]  /*2e330*/  @!P0 LEA.HI.X R17, R28, R5, R31, 0x2, P2 ;  /* 0x000000051c118211 */ /* 0x000fe400010f141f */
[----:B------:R-:W5:Y:S04]  /*2e340*/  LDL R28, [R1+0x4ec] ;  /* 0x0004ec00011c7983 */ /* 0x000f680000100800 */
[----:B------:R-:W5:Y:S04]  /*2e350*/  LDL R31, [R1+0x4a4] ;  /* 0x0004a400011f7983 */ /* 0x000f680000100800 */
[----:B----4-:R4:W-:Y:S04]  /*2e360*/  @!P0 ST.E.64 desc[UR42][R16.64], R10 ;  /* 0x0000000a10008985 */ /* 0x0109e8000c101b2a */
[----:B-1----:R-:W2:Y:S01]  /*2e370*/  @!P1 LDL.64 R6, [R1+0x290] ;  /* 0x0002900001069983 */ /* 0x002ea20000100a00 */
[----:B------:R-:W-:-:S02]  /*2e380*/  ISETP.GE.AND P0, PT, R236, UR4, PT ;  /* 0x00000004ec007c0c */ /* 0x000fc4000bf06270 */
[----:B------:R-:W-:-:S04]  /*2e390*/  @!P1 LEA R20, P2, R237, R14, 0x2 ;  /* 0x0000000eed149211 */ /* 0x000fc800078410ff */
[----:B------:R-:W-:Y:S02]  /*2e3a0*/  @!P1 LEA.HI.X R21, R237, R5, R27, 0x2, P2 ;  /* 0x00000005ed159211 */ /* 0x000fe400010f141b */
[----:B------:R-:W5:Y:S04]  /*2e3b0*/  LDL R27, [R1+0x4e8] ;  /* 0x0004e800011b7983 */ /* 0x000f680000100800 */
[----:B--2---:R1:W-:Y:S04]  /*2e3c0*/  @!P1 ST.E.64 desc[UR42][R20.64], R6 ;  /* 0x0000000614009985 */ /* 0x0043e8000c101b2a */
[----:B---3--:R-:W2:Y:S01]  /*2e3d0*/  @!P0 LDL.64 R8, [R1+0x2a0] ;  /* 0x0002a00001088983 */ /* 0x008ea20000100a00 */
[----:B------:R-:W-:-:S02]  /*2e3e0*/  ISETP.GE.AND P1, PT, R235, UR4, PT ;  /* 0x00000004eb007c0c */ /* 0x000fc4000bf26270 */
[----:B------:R-:W-:-:S04]  /*2e3f0*/  @!P0 LEA R12, P2, R236, R14, 0x2 ;  /* 0x0000000eec0c8211 */ /* 0x000fc800078410ff */
[----:B------:R-:W-:Y:S02]  /*2e400*/  @!P0 LEA.HI.X R13, R236, R5, R24, 0x2, P2 ;  /* 0x00000005ec0d8211 */ /* 0x000fe400010f1418 */
[----:B------:R-:W3:Y:S04]  /*2e410*/  LDL R24, [R1+0x4e4] ;  /* 0x0004e40001187983 */ /* 0x000ee80000100800 */
[----:B--2---:R2:W-:Y:S04]  /*2e420*/  @!P0 ST.E.64 desc[UR42][R12.64], R8 ;  /* 0x000000080c008985 */ /* 0x0045e8000c101b2a */
[----:B----4-:R-:W4:Y:S01]  /*2e430*/  @!P1 LDL.64 R10, [R1+0x2b0] ;  /* 0x0002b000010a9983 */ /* 0x010f220000100a00 */
[----:B------:R-:W-:-:S02]  /*2e440*/  ISETP.GE.AND P0, PT, R234, UR4, PT ;  /* 0x00000004ea007c0c */ /* 0x000fc4000bf06270 */
[----:B------:R-:W-:-:S04]  /*2e450*/  @!P1 LEA R16, P2, R235, R14, 0x2 ;  /* 0x0000000eeb109211 */ /* 0x000fc800078410ff */
[----:B------:R-:W-:Y:S02]  /*2e460*/  @!P1 LEA.HI.X R17, R235, R5, R30, 0x2, P2 ;  /* 0x00000005eb119211 */ /* 0x000fe400010f141e */
[----:B------:R-:W3:Y:S04]  /*2e470*/  LDL R30, [R1+0x4a0] ;  /* 0x0004a000011e7983 */ /* 0x000ee80000100800 */
[----:B----4-:R4:W-:Y:S04]  /*2e480*/  @!P1 ST.E.64 desc[UR42][R16.64], R10 ;  /* 0x0000000a10009985 */ /* 0x0109e8000c101b2a */
[----:B-1----:R-:W5:Y:S01]  /*2e490*/  @!P0 LDL.64 R6, [R1+0x2c0] ;  /* 0x0002c00001068983 */ /* 0x002f620000100a00 */
[----:B------:R-:W-:-:S02]  /*2e4a0*/  ISETP.GE.AND P1, PT, R233, UR4, PT ;  /* 0x00000004e9007c0c */ /* 0x000fc4000bf26270 */
[----:B------:R-:W-:-:S04]  /*2e4b0*/  @!P0 LEA R20, P2, R234, R14, 0x2 ;  /* 0x0000000eea148211 */ /* 0x000fc800078410ff */
[----:B------:R-:W-:Y:S02]  /*2e4c0*/  @!P0 LEA.HI.X R21, R234, R5, R29, 0x2, P2 ;  /* 0x00000005ea158211 */ /* 0x000fe400010f141d */
[----:B------:R-:W3:Y:S04]  /*2e4d0*/  LDL R29, [R1+0x4dc] ;  /* 0x0004dc00011d7983 */ /* 0x000ee80000100800 */
[----:B-----5:R1:W-:Y:S04]  /*2e4e0*/  @!P0 ST.E.64 desc[UR42][R20.64], R6 ;  /* 0x0000000614008985 */ /* 0x0203e8000c101b2a */
[----:B--2---:R-:W2:Y:S01]  /*2e4f0*/  @!P1 LDL.64 R8, [R1+0x2d0] ;  /* 0x0002d00001089983 */ /* 0x004ea20000100a00 */
[----:B------:R-:W-:-:S02]  /*2e500*/  ISETP.GE.AND P0, PT, R232, UR4, PT ;  /* 0x00000004e8007c0c */ /* 0x000fc4000bf06270 */
[----:B------:R-:W-:-:S04]  /*2e510*/  @!P1 LEA R12, P2, R233, R14, 0x2 ;  /* 0x0000000ee90c9211 */ /* 0x000fc800078410ff */
[----:B------:R-:W-:Y:S02]  /*2e520*/  @!P1 LEA.HI.X R13, R233, R5, R26, 0x2, P2 ;  /* 0x00000005e90d9211 */ /* 0x000fe400010f141a */
[----:B------:R-:W5:Y:S04]  /*2e530*/  LDL R26, [R1+0x4d8] ;  /* 0x0004d800011a7983 */ /* 0x000f680000100800 */
[----:B--2---:R2:W-:Y:S04]  /*2e540*/  @!P1 ST.E.64 desc[UR42][R12.64], R8 ;  /* 0x000000080c009985 */ /* 0x0045e8000c101b2a */
[----:B----4-:R-:W4:Y:S01]  /*2e550*/  @!P0 LDL.64 R10, [R1+0x2e0] ;  /* 0x0002e000010a8983 */ /* 0x010f220000100a00 */
[----:B------:R-:W-:-:S02]  /*2e560*/  ISETP.GE.AND P1, PT, R231, UR4, PT ;  /* 0x00000004e7007c0c */ /* 0x000fc4000bf26270 */
[----:B------:R-:W-:-:S04]  /*2e570*/  @!P0 LEA R16, P2, R232, R14, 0x2 ;  /* 0x0000000ee8108211 */ /* 0x000fc800078410ff */
[----:B------:R-:W-:Y:S02]  /*2e580*/  @!P0 LEA.HI.X R17, R232, R5, R28, 0x2, P2 ;  /* 0x00000005e8118211 */ /* 0x000fe400010f141c */
[----:B------:R-:W5:Y:S04]  /*2e590*/  LDL R28, [R1+0x4d4] ;  /* 0x0004d400011c7983 */ /* 0x000f680000100800 */
[----:B----4-:R4:W-:Y:S04]  /*2e5a0*/  @!P0 ST.E.64 desc[UR42][R16.64], R10 ;  /* 0x0000000a10008985 */ /* 0x0109e8000c101b2a */
[----:B-1----:R-:W3:Y:S01]  /*2e5b0*/  @!P1 LDL.64 R6, [R1+0x2f0] ;  /* 0x0002f00001069983 */ /* 0x002ee20000100a00 */
[----:B------:R-:W-:-:S02]  /*2e5c0*/  ISETP.GE.AND P0, PT, R230, UR4, PT ;  /* 0x00000004e6007c0c */ /* 0x000fc4000bf06270 */
[----:B------:R-:W-:-:S04]  /*2e5d0*/  @!P1 LEA R20, P2, R231, R14, 0x2 ;  /* 0x0000000ee7149211 */ /* 0x000fc800078410ff */
[----:B------:R-:W-:Y:S02]  /*2e5e0*/  @!P1 LEA.HI.X R21, R231, R5, R27, 0x2, P2 ;  /* 0x00000005e7159211 */ /* 0x000fe400010f141b */
[----:B------:R-:W5:Y:S04]  /*2e5f0*/  LDL R27, [R1+0x4d0] ;  /* 0x0004d000011b7983 */ /* 0x000f680000100800 */
[----:B---3--:R1:W-:Y:S04]  /*2e600*/  @!P1 ST.E.64 desc[UR42][R20.64], R6 ;  /* 0x0000000614009985 */ /* 0x0083e8000c101b2a */
[----:B--2---:R-:W2:Y:S01]  /*2e610*/  @!P0 LDL.64 R8, [R1+0x300] ;  /* 0x0003000001088983 */ /* 0x004ea20000100a00 */
        /* <DEDUP_REMOVED lines=83> */
[----:B-1----:R-:W2:Y:S01]  /*2eb50*/  @!P0 LDL.64 R6, [R1+0x3e0] ;  /* 0x0003e00001068983 */ /* 0x002ea20000100a00 */
[----:B------:R-:W-:-:S02]  /*2eb60*/  ISETP.GE.AND P1, PT, R210, UR4, PT ;  /* 0x00000004d2007c0c */ /* 0x000fc4000bf26270 */
[----:B------:R-:W-:-:S04]  /*2eb70*/  @!P0 LEA R20, P2, R211, R14, 0x2 ;  /* 0x0000000ed3148211 */ /* 0x000fc800078410ff */
[----:B-----5:R-:W-:Y:S02]  /*2eb80*/  @!P0 LEA.HI.X R21, R211, R5, R26, 0x2, P2 ;  /* 0x00000005d3158211 */ /* 0x020fe400010f141a */
[----:B------:R-:W5:Y:S04]  /*2eb90*/  LDL R26, [R1+0x490] ;  /* 0x00049000011a7983 */ /* 0x000f680000100800 */
[----:B--2---:R1:W-:Y:S04]  /*2eba0*/  @!P0 ST.E.64 desc[UR42][R20.64], R6 ;  /* 0x0000000614008985 */ /* 0x0043e8000c101b2a */
[----:B------:R-:W2:Y:S01]  /*2ebb0*/  @!P1 LDL.64 R8, [R1+0x3f0] ;  /* 0x0003f00001089983 */ /* 0x000ea20000100a00 */
[----:B------:R-:W-:-:S02]  /*2ebc0*/  ISETP.GE.AND P0, PT, R209, UR4, PT ;  /* 0x00000004d1007c0c */ /* 0x000fc4000bf06270 */
[----:B------:R-:W-:-:S04]  /*2ebd0*/  @!P1 LEA R12, P2, R210, R14, 0x2 ;  /* 0x0000000ed20c9211 */ /* 0x000fc800078410ff */
[----:B------:R-:W-:-:S05]  /*2ebe0*/  @!P1 LEA.HI.X R13, R210, R5, R32, 0x2, P2 ;  /* 0x00000005d20d9211 */ /* 0x000fca00010f1420 */
[----:B--2---:R2:W-:Y:S04]  /*2ebf0*/  @!P1 ST.E.64 desc[UR42][R12.64], R8 ;  /* 0x000000080c009985 */ /* 0x0045e8000c101b2a */
[----:B----4-:R-:W4:Y:S01]  /*2ec00*/  @!P0 LDL.64 R10, [R1+0x400] ;  /* 0x00040000010a8983 */ /* 0x010f220000100a00 */
[----:B------:R-:W-:Y:S02]  /*2ec10*/  ISETP.GE.AND P1, PT, R208, UR4, PT ;  /* 0x00000004d0007c0c */ /* 0x000fe4000bf26270 */
[----:B------:R-:W-:-:S04]  /*2ec20*/  @!P0 LEA R16, P2, R209, R14, 0x2 ;  /* 0x0000000ed1108211 */ /* 0x000fc800078410ff */
[----:B------:R-:W-:-:S05]  /*2ec30*/  @!P0 LEA.HI.X R17, R209, R5, R31, 0x2, P2 ;  /* 0x00000005d1118211 */ /* 0x000fca00010f141f */
[----:B----4-:R4:W-:Y:S04]  /*2ec40*/  @!P0 ST.E.64 desc[UR42][R16.64], R10 ;  /* 0x0000000a10008985 */ /* 0x0109e8000c101b2a */
[----:B-1----:R-:W3:Y:S01]  /*2ec50*/  @!P1 LDL.64 R6, [R1+0x410] ;  /* 0x0004100001069983 */ /* 0x002ee20000100a00 */
        /* <DEDUP_REMOVED lines=9> */
[----:B----4-:R-:W3:Y:S01]  /*2ecf0*/  @!P1 LDL.64 R10, [R1+0x430] ;  /* 0x00043000010a9983 */ /* 0x010ee20000100a00 */
[----:B------:R-:W-:Y:S02]  /*2ed00*/  ISETP.GE.AND P0, PT, R15, UR4, PT ;  /* 0x000000040f007c0c */ /* 0x000fe4000bf06270 */
[----:B------:R-:W-:-:S04]  /*2ed10*/  @!P1 LEA R16, P2, R206, R14, 0x2 ;  /* 0x0000000ece109211 */ /* 0x000fc800078410ff */
[----:B------:R-:W-:-:S05]  /*2ed20*/  @!P1 LEA.HI.X R17, R206, R5, R28, 0x2, P2 ;  /* 0x00000005ce119211 */ /* 0x000fca00010f141c */
[----:B---3--:R3:W-:Y:S04]  /*2ed30*/  @!P1 ST.E.64 desc[UR42][R16.64], R10 ;  /* 0x0000000a10009985 */ /* 0x0087e8000c101b2a */
[----:B-1----:R-:W4:Y:S01]  /*2ed40*/  @!P0 LDL.64 R6, [R1+0x440] ;  /* 0x0004400001068983 */ /* 0x002f220000100a00 */
[----:B------:R-:W-:Y:S02]  /*2ed50*/  ISETP.GE.AND P1, PT, R24, UR4, PT ;  /* 0x0000000418007c0c */ /* 0x000fe4000bf26270 */
[----:B------:R-:W-:-:S04]  /*2ed60*/  @!P0 LEA R20, P2, R15, R14, 0x2 ;  /* 0x0000000e0f148211 */ /* 0x000fc800078410ff */
[----:B------:R-:W-:-:S05]  /*2ed70*/  @!P0 LEA.HI.X R21, R15, R5, R27, 0x2, P2 ;  /* 0x000000050f158211 */ /* 0x000fca00010f141b */
[----:B----4-:R3:W-:Y:S04]  /*2ed80*/  @!P0 ST.E.64 desc[UR42][R20.64], R6 ;  /* 0x0000000614008985 */ /* 0x0107e8000c101b2a */
[----:B--2---:R-:W2:Y:S01]  /*2ed90*/  @!P1 LDL.64 R8, [R1+0x450] ;  /* 0x0004500001089983 */ /* 0x004ea20000100a00 */
[----:B------:R-:W-:-:S04]  /*2eda0*/  @!P1 LEA R14, P0, R24, R14, 0x2 ;  /* 0x0000000e180e9211 */ /* 0x000fc800078010ff */
[----:B-----5:R-:W-:-:S05]  /*2edb0*/  @!P1 LEA.HI.X R15, R24, R5, R26, 0x2, P0 ;  /* 0x00000005180f9211 */ /* 0x020fca00000f141a */
[----:B--2---:R3:W-:Y:S04]  /*2edc0*/  @!P1 ST.E.64 desc[UR42][R14.64], R8 ;  /* 0x000000080e009985 */ /* 0x0047e8000c101b2a */
.L_x_12675:
[----:B------:R-:W-:Y:S05]  /*2edd0*/  BSYNC B1 ;  /* 0x0000000000017941 */ /* 0x000fea0003800000 */
.L_x_12674:
[----:B------:R-:W-:-:S03]  /*2ede0*/  UMOV UR4, 0xffffffff ;  /* 0xffffffff00047882 */ /* 0x000fc60000000000 */
[----:B------:R-:W-:Y:S05]  /*2edf0*/  BRA.DIV UR4, `(.L_x_12676) ;  /* 0x000000ca04707947 */ /* 0x000fea000b800000 */
[----:B0-----:R-:W0:Y:S04]  /*2ee00*/  SHFL.IDX PT, R4, R4, 0x1, 0x1c1f ;  /* 0x003c1f0004047f89 */ /* 0x001e2800000e0000 */
[----:B--23--:R2:W3:Y:S02]  /*2ee10*/  SHFL.IDX PT, R14, R3, 0x1, 0x1c1f ;  /* 0x003c1f00030e7f89 */ /* 0x00c4e400000e0000 */
.L_x_12931:
[----:B------:R-:W-:-:S13]  /*2ee20*/  ISETP.GE.AND P0, PT, R25, R0, PT ;  /* 0x000000001900720c */ /* 0x000fda0003f06270 */
[----:B------:R-:W-:Y:S05]  /*2ee30*/  @P0 BRA `(.L_x_12672) ;  /* 0x0000001800dc0947 */ /* 0x000fea0003800000 */
[----:B------:R-:W4:Y:S01]  /*2ee40*/  LDC R0, c[0x0][0xbc8] ;  /* 0x0002f200ff007b82 */ /* 0x000f220000000800 */
[----:B------:R-:W5:Y:S04]  /*2ee50*/  LDL R49, [R1+0x468] ;  /* 0x0004680001317983 */ /* 0x000f680000100800 */
[----:B------:R-:W5:Y:S04]  /*2ee60*/  LDL R52, [R1+0x464] ;  /* 0x0004640001347983 */ /* 0x000f680000100800 */
[----:B------:R-:W5:Y:S04]  /*2ee70*/  LDL R50, [R1+0x508] ;  /* 0x0005080001327983 */ /* 0x000f680000100800 */
[----:B------:R-:W5:Y:S04]  /*2ee80*/  LDL R45, [R1+0x4f8] ;  /* 0x0004f800012d7983 */ /* 0x000f680000100800 */
[----:B------:R-:W5:Y:S04]  /*2ee90*/  LDL R42, [R1+0x4e8] ;  /* 0x0004e800012a7983 */ /* 0x000f680000100800 */
[----:B------:R-:W5:Y:S01]  /*2eea0*/  LDL R46, [R1+0x4fc] ;  /* 0x0004fc00012e7983 */ /* 0x000f620000100800 */
[----:B----4-:R-:W-:-:S03]  /*2eeb0*/  ISETP.GE.AND P0, PT, R197, R0, PT ;  /* 0x00000000c500720c */ /* 0x010fc60003f06270 */
[----:B------:R-:W4:Y:S04]  /*2eec0*/  LDL R40, [R1+0x4dc] ;  /* 0x0004dc0001287983 */ /* 0x000f280000100800 */
[----:B------:R-:W4:Y:S04]  /*2eed0*/  LDL R10, [R1+0x4ec] ;  /* 0x0004ec00010a7983 */ /* 0x000f280000100800 */
[----:B------:R-:W4:Y:S04]  /*2eee0*/  LDL R11, [R1+0x4d4] ;  /* 0x0004d400010b7983 */ /* 0x000f280000100800 */
[----:B------:R-:W4:Y:S01]  /*2eef0*/  @!P0 LDL.64 R20, [R1+0x268] ;  /* 0x0002680001148983 */ /* 0x000f220000100a00 */
[----:B0-----:R-:W-:-:S03]  /*2ef00*/  @!P0 IMAD.MOV.U32 R15, RZ, RZ, R4 ;  /* 0x000000ffff0f8224 */ /* 0x001fc600078e0004 */
[----:B------:R-:W4:Y:S01]  /*2ef10*/  LDL R48, [R1+0x504] ;  /* 0x0005040001307983 */ /* 0x000f220000100800 */
[----:B---3--:R-:W-:-:S03]  /*2ef20*/  @!P0 IMAD.WIDE R6, R197, 0x4, R14 ;  /* 0x00000004c5068825 */ /* 0x008fc600078e020e */
        /* <DEDUP_REMOVED lines=21> */
[----:B-1----:R-:W3:Y:S04]  /*2f080*/  LDL R5, [R1+0x470] ;  /* 0x0004700001057983 */ /* 0x002ee80000100800 */
[----:B--2---:R-:W2:Y:S01]  /*2f090*/  LDL R3, [R1+0x46c] ;  /* 0x00046c0001037983 */ /* 0x004ea20000100800 */
[----:B-----5:R-:W-:-:S03]  /*2f0a0*/  ISETP.GE.AND P1, PT, R49, R0, PT ;  /* 0x000000003100720c */ /* 0x020fc60003f26270 */
[----:B----4-:R0:W-:Y:S10]  /*2f0b0*/  @!P0 ST.E.64 desc[UR42][R6.64], R20 ;  /* 0x0000001406008985 */ /* 0x0101f4000c101b2a */
[----:B------:R-:W4:Y:S01]  /*2f0c0*/  @!P1 LDL.64 R8, [R1+0x278] ;  /* 0x0002780001089983 */ /* 0x000f220000100a00 */
[----:B------:R-:W-:-:S02]  /*2f0d0*/  ISETP.GE.AND P2, PT, R52, R0, PT ;  /* 0x000000003400720c */ /* 0x000fc40003f46270 */
[----:B------:R-:W-:-:S04]  /*2f0e0*/  @!P1 LEA R12, P0, R49, R14, 0x2 ;  /* 0x0000000e310c9211 */ /* 0x000fc800078010ff */
[----:B------:R-:W-:Y:S01]  /*2f0f0*/  @!P1 LEA.HI.X R13, R49, R4, R50, 0x2, P0 ;  /* 0x00000004310d9211 */ /* 0x000fe200000f1432 */
[----:B------:R-:W-:Y:S02]  /*2f100*/  IMAD.MOV.U32 R49, RZ, RZ, R45 ;  /* 0x000000ffff317224 */ /* 0x000fe400078e002d */
[----:B------:R-:W-:Y:S02]  /*2f110*/  IMAD.MOV.U32 R45, RZ, RZ, R42 ;  /* 0x000000ffff2d7224 */ /* 0x000fe400078e002a */
[----:B------:R-:W-:Y:S02]  /*2f120*/  IMAD.MOV.U32 R50, RZ, RZ, R46 ;  /* 0x000000ffff327224 */ /* 0x000fe400078e002e */
[----:B------:R-:W-:Y:S02]  /*2f130*/  IMAD.MOV.U32 R42, RZ, RZ, R40 ;  /* 0x000000ffff2a7224 */ /* 0x000fe400078e0028 */
[----:B------:R-:W-:Y:S02]  /*2f140*/  IMAD.MOV.U32 R40, RZ, RZ, R11 ;  /* 0x000000ffff287224 */ /* 0x000fe400078e000b */
[----:B------:R-:W-:Y:S01]  /*2f150*/  IMAD.MOV.U32 R46, RZ, RZ, R10 ;  /* 0x000000ffff2e7224 */ /* 0x000fe200078e000a */
[----:B----4-:R1:W-:Y:S04]  /*2f160*/  @!P1 ST.E.64 desc[UR42][R12.64], R8 ;  /* 0x000000080c009985 */ /* 0x0103e8000c101b2a */
[----:B------:R-:W4:Y:S01]  /*2f170*/  @!P2 LDL.64 R10, [R1+0x288] ;  /* 0x00028800010aa983 */ /* 0x000f220000100a00 */
[----:B------:R-:W-:Y:S01]  /*2f180*/  ISETP.GE.AND P1, PT, R237, R0, PT ;  /* 0x00000000ed00720c */ /* 0x000fe20003f26270 */
[----:B------:R-:W-:-:S02]  /*2f190*/  IMAD.MOV.U32 R53, RZ, RZ, R48 ;  /* 0x000000ffff357224 */ /* 0x000fc400078e0030 */
[----:B---3--:R-:W-:Y:S01]  /*2f1a0*/  IMAD.MOV.U32 R48, RZ, RZ, R16 ;  /* 0x000000ffff307224 */ /* 0x008fe200078e0010 */
[C---:B------:R-:W-:Y:S01]  /*2f1b0*/  @!P2 LEA R16, P0, R52.reuse, R14, 0x2 ;  /* 0x0000000e3410a211 */ /* 0x040fe200078010ff */
[----:B------:R-:W-:Y:S02]  /*2f1c0*/  IMAD.MOV.U32 R51, RZ, RZ, R47 ;  /* 0x000000ffff337224 */ /* 0x000fe400078e002f */
[----:B------:R-:W-:Y:S02]  /*2f1d0*/  IMAD.MOV.U32 R47, RZ, RZ, R43 ;  /* 0x000000ffff2f7224 */ /* 0x000fe400078e002b */
[----:B------:R-:W-:Y:S02]  /*2f1e0*/  IMAD.MOV.U32 R43, RZ, RZ, R36 ;  /* 0x000000ffff2b7224 */ /* 0x000fe400078e0024 */
[----:B------:R-:W-:Y:S01]  /*2f1f0*/  IMAD.MOV.U32 R36, RZ, RZ, R17 ;  /* 0x000000ffff247224 */ /* 0x000fe200078e0011 */
[----:B------:R-:W-:-:S05]  /*2f200*/  @!P2 LEA.HI.X R17, R52, R4, R53, 0x2, P0 ;  /* 0x000000043411a211 */ /* 0x000fca00000f1435 */
[----:B----4-:R3:W-:Y:S04]  /*2f210*/  @!P2 ST.E.64 desc[UR42][R16.64], R10 ;  /* 0x0000000a1000a985 */ /* 0x0107e8000c101b2a */
[----:B0-----:R-:W4:Y:S01]  /*2f220*/  @!P1 LDL.64 R6, [R1+0x298] ;  /* 0x0002980001069983 */ /* 0x001f220000100a00 */
[----:B------:R-:W-:Y:S02]  /*2f230*/  ISETP.GE.AND P2, PT, R236, R0, PT ;  /* 0x00000000ec00720c */ /* 0x000fe40003f46270 */
[----:B------:R-:W-:-:S04]  /*2f240*/  @!P1 LEA R20, P0, R237, R14, 0x2 ;  /* 0x0000000eed149211 */ /* 0x000fc800078010ff */
[----:B------:R-:W-:-:S05]  /*2f250*/  @!P1 LEA.HI.X R21, R237, R4, R51, 0x2, P0 ;  /* 0x00000004ed159211 */ /* 0x000fca00000f1433 */
[----:B----4-:R0:W-:Y:S04]  /*2f260*/  @!P1 ST.E.64 desc[UR42][R20.64], R6 ;  /* 0x0000000614009985 */ /* 0x0101e8000c101b2a */
[----:B-1----:R-:W4:Y:S01]  /*2f270*/  @!P2 LDL.64 R8, [R1+0x2a8] ;  /* 0x0002a8000108a983 */ /* 0x002f220000100a00 */
[----:B------:R-:W-:Y:S02]  /*2f280*/  ISETP.GE.AND P1, PT, R235, R0, PT ;  /* 0x00000000eb00720c */ /* 0x000fe40003f26270 */
[----:B------:R-:W-:-:S04]  /*2f290*/  @!P2 LEA R12, P0, R236, R14, 0x2 ;  /* 0x0000000eec0ca211 */ /* 0x000fc800078010ff */
[----:B------:R-:W-:-:S05]  /*2f2a0*/  @!P2 LEA.HI.X R13, R236, R4, R50, 0x2, P0 ;  /* 0x00000004ec0da211 */ /* 0x000fca00000f1432 */
[----:B----4-:R1:W-:Y:S04]  /*2f2b0*/  @!P2 ST.E.64 desc[UR42][R12.64], R8 ;  /* 0x000000080c00a985 */ /* 0x0103e8000c101b2a */
[----:B---3--:R-:W3:Y:S01]  /*2f2c0*/  @!P1 LDL.64 R10, [R1+0x2b8] ;  /* 0x0002b800010a9983 */ /* 0x008ee20000100a00 */
[----:B------:R-:W-:Y:S02]  /*2f2d0*/  ISETP.GE.AND P2, PT, R234, R0, PT ;  /* 0x00000000ea00720c */ /* 0x000fe40003f46270 */
[----:B------:R-:W-:-:S04]  /*2f2e0*/  @!P1 LEA R16, P0, R235, R14, 0x2 ;  /* 0x0000000eeb109211 */ /* 0x000fc800078010ff */
[----:B------:R-:W-:-:S05]  /*2f2f0*/  @!P1 LEA.HI.X R17, R235, R4, R49, 0x2, P0 ;  /* 0x00000004eb119211 */ /* 0x000fca00000f1431 */
[----:B---3--:R3:W-:Y:S04]  /*2f300*/  @!P1 ST.E.64 desc[UR42][R16.64], R10 ;  /* 0x0000000a10009985 */ /* 0x0087e8000c101b2a */
        /* <DEDUP_REMOVED lines=113> */
[----:B------:R-:W-:-:S07]  /*2fa20*/  @!P2 LEA.HI.X R13, R207, R4, R26, 0x2, P0 ;  /* 0x00000004cf0da211 */ /* 0x000fce00000f141a */
[C---:B---3--:R-:W-:Y:S01]  /*2fa30*/  @!P1 LEA R16, P0, R206.reuse, R14, 0x2 ;  /* 0x0000000ece109211 */ /* 0x048fe200078010ff */
[----:B----4-:R0:W-:Y:S04]  /*2fa40*/  @!P2 ST.E.64 desc[UR42][R12.64], R8 ;  /* 0x000000080c00a985 */ /* 0x0101e8000c101b2a */
[----:B------:R-:W3:Y:S01]  /*2fa50*/  @!P1 LDL.64 R10, [R1+0x438] ;  /* 0x00043800010a9983 */ /* 0x000ee20000100a00 */
[----:B------:R-:W-:Y:S02]  /*2fa60*/  @!P1 LEA.HI.X R17, R206, R4, R24, 0x2, P0 ;  /* 0x00000004ce119211 */ /* 0x000fe400000f1418 */
[-C--:B------:R-:W-:Y:S01]  /*2fa70*/  ISETP.GE.AND P0, PT, R5, R0.reuse, PT ;  /* 0x000000000500720c */ /* 0x080fe20003f06270 */
[----:B------:R-:W-:Y:S02]  /*2fa80*/  BSSY B1, `(.L_x_12677) ;  /* 0x0000009000017945 */ /* 0x000fe40003800000 */
[----:B---3--:R0:W-:Y:S01]  /*2fa90*/  @!P1 ST.E.64 desc[UR42][R16.64], R10 ;  /* 0x0000000a10009985 */ /* 0x0081e2000c101b2a */
[----:B--2---:R-:W-:-:S09]  /*2faa0*/  ISETP.GE.AND P1, PT, R3, R0, PT ;  /* 0x000000000300720c */ /* 0x004fd20003f26270 */
[----:B------:R-:W-:Y:S05]  /*2fab0*/  @P0 BRA `(.L_x_12678) ;  /* 0x0000000000140947 */ /* 0x000fea0003800000 */
[----:B------:R-:W2:Y:S04]  /*2fac0*/  LDL R24, [R1+0x494] ;  /* 0x0004940001187983 */ /* 0x000ea80000100800 */
[----:B0-----:R-:W3:Y:S01]  /*2fad0*/  LDL.64 R8, [R1+0x448] ;  /* 0x0004480001087983 */ /* 0x001ee20000100a00 */
[----:B------:R-:W-:-:S04]  /*2fae0*/  LEA R6, P0, R5, R14, 0x2 ;  /* 0x0000000e05067211 */ /* 0x000fc800078010ff */
[----:B--2---:R-:W-:-:S05]  /*2faf0*/  LEA.HI.X R7, R5, R4, R24, 0x2, P0 ;  /* 0x0000000405077211 */ /* 0x004fca00000f1418 */
[----:B---3--:R1:W-:Y:S04]  /*2fb00*/  ST.E.64 desc[UR42][R6.64], R8 ;  /* 0x0000000806007985 */ /* 0x0083e8000c101b2a */
.L_x_12678:
[----:B------:R-:W-:Y:S05]  /*2fb10*/  BSYNC B1 ;  /* 0x0000000000017941 */ /* 0x000fea0003800000 */
.L_x_12677:
[----:B------:R-:W-:Y:S05]  /*2fb20*/  @P1 BRA `(.L_x_12672) ;  /* 0x0000000c00a01947 */ /* 0x000fea0003800000 */
[----:B------:R-:W2:Y:S04]  /*2fb30*/  LDL R0, [R1+0x490] ;  /* 0x0004900001007983 */ /* 0x000ea80000100800 */
[----:B01----:R-:W3:Y:S01]  /*2fb40*/  LDL.64 R6, [R1+0x458] ;  /* 0x0004580001067983 */ /* 0x003ee20000100a00 */
[----:B------:R-:W-:-:S04]  /*2fb50*/  LEA R14, P0, R3, R14, 0x2 ;  /* 0x0000000e030e7211 */ /* 0x000fc800078010ff */
[----:B--2---:R-:W-:-:S05]  /*2fb60*/  LEA.HI.X R15, R3, R4, R0, 0x2, P0 ;  /* 0x00000004030f7211 */ /* 0x004fca00000f1400 */
[----:B---3--:R4:W-:Y:S01]  /*2fb70*/  ST.E.64 desc[UR42][R14.64], R6 ;  /* 0x000000060e007985 */ /* 0x0089e2000c101b2a */
[----:B------:R-:W-:Y:S05]  /*2fb80*/  BRA `(.L_x_12672) ;  /* 0x0000000c00887947 */ /* 0x000fea0003800000 */
.L_x_12659:
[----:B------:R-:W-:Y:S01]  /*2fb90*/  ULDC.64 UR4, c[0x0][0xd08] ;  /* 0x0003420000047ab9 */ /* 0x000fe20000000a00 */
[----:B------:R-:W3:Y:S01]  /*2fba0*/  LDC.64 R4, c[0x0][0xd00] ;  /* 0x00034000ff047b82 */ /* 0x000ee20000000a00 */
[----:B------:R-:W-:Y:S01]  /*2fbb0*/  ISETP.NE.U32.AND P0, PT, RZ, UR4, PT ;  /* 0x00000004ff007c0c */ /* 0x000fe2000bf05070 */
[----:B------:R-:W4:Y:S01]  /*2fbc0*/  LDL R0, [R1+0x47c] ;  /* 0x00047c0001007983 */ /* 0x000f220000100800 */
[----:B------:R-:W-:Y:S02]  /*2fbd0*/  IMAD.MOV.U32 R3, RZ, RZ, RZ ;  /* 0x000000ffff037224 */ /* 0x000fe400078e00ff */
[----:B------:R-:W-:Y:S01]  /*2fbe0*/  ISETP.NE.AND.EX P1, PT, RZ, UR5, PT, P0 ;  /* 0x00000005ff007c0c */ /* 0x000fe2000bf25300 */
[----:B------:R-:W-:Y:S02]  /*2fbf0*/  ULDC.64 UR4, c[0x0][0xd00] ;  /* 0x0003400000047ab9 */ /* 0x000fe40000000a00 */
[----:B------:R-:W-:-:S04]  /*2fc00*/  ISETP.NE.U32.AND P0, PT, RZ, UR4, PT ;  /* 0x00000004ff007c0c */ /* 0x000fc8000bf05070 */
[----:B------:R-:W-:-:S06]  /*2fc10*/  ISETP.NE.AND.EX P0, PT, RZ, UR5, PT, P0 ;  /* 0x00000005ff007c0c */ /* 0x000fcc000bf05300 */
[----:B------:R-:W2:Y:S01]  /*2fc20*/  @P1 LDC.64 R6, c[0x0][0xd08] ;  /* 0x00034200ff061b82 */ /* 0x000ea20000000a00 */
[----:B------:R-:W-:Y:S02]  /*2fc30*/  ULDC UR4, c[0x0][0xb88] ;  /* 0x0002e20000047ab9 */ /* 0x000fe40000000800 */
[----:B------:R-:W-:Y:S02]  /*2fc40*/  IMAD.U32 R16, RZ, RZ, UR4 ;  /* 0x00000004ff107e24 */ /* 0x000fe4000f8e00ff */
[----:B---3--:R-:W-:-:S05]  /*2fc50*/  IMAD.WIDE R4, R198, 0x4, R4 ;  /* 0x00000004c6047825 */ /* 0x008fca00078e0204 */
[----:B------:R3:W5:Y:S01]  /*2fc60*/  @P0 LDG.E R3, desc[UR42][R4.64] ;  /* 0x0000002a04030981 */ /* 0x000762000c1e1900 */
[----:B--2---:R-:W-:-:S05]  /*2fc70*/  @P1 IMAD.WIDE R6, R198, 0x4, R6 ;  /* 0x00000004c6061825 */ /* 0x004fca00078e0206 */
[----:B------:R3:W5:Y:S01]  /*2fc80*/  @P1 LDG.E R16, desc[UR42][R6.64] ;  /* 0x0000002a06101981 */ /* 0x000762000c1e1900 */
[----:B------:R-:W-:Y:S02]  /*2fc90*/  ISETP.NE.AND P2, PT, R195, RZ, PT ;  /* 0x000000ffc300720c */ /* 0x000fe40003f45270 */
[----:B------:R-:W-:-:S11]  /*2fca0*/  SHF.R.S32.HI R26, RZ, 0x1f, R198 ;  /* 0x0000001fff1a7819 */ /* 0x000fd600000114c6 */
[----:B------:R-:W2:Y:S02]  /*2fcb0*/  @!P2 LDC R195, c[0x0][0xbd4] ;  /* 0x0002f500ffc3ab82 */ /* 0x000ea40000000800 */
[----:B--2---:R-:W-:Y:S02]  /*2fcc0*/  ISETP.GT.AND P2, PT, R195, 0x1, PT ;  /* 0x00000001c300780c */ /* 0x004fe40003f44270 */
[----:B----4-:R-:W-:Y:S01]  /*2fcd0*/  ISETP.GT.AND P3, PT, R0, 0x7f, PT ;  /* 0x0000007f0000780c */ /* 0x010fe20003f64270 */
[----:B---3--:R-:W-:-:S12]  /*2fce0*/  @P1 BRA `(.L_x_12679) ;  /* 0x0000000000101947 */ /* 0x008fd80003800000 */
[----:B------:R-:W-:Y:S05]  /*2fcf0*/  @!P0 BRA `(.L_x_12679) ;  /* 0x00000000000c8947 */ /* 0x000fea0003800000 */
[----:B------:R-:W2:Y:S04]  /*2fd00*/  LDG.E R7, desc[UR42][R4.64] ;  /* 0x0000002a04077981 */ /* 0x000ea8000c1e1900 */
[----:B-----5:R-:W2:Y:S02]  /*2fd10*/  LDG.E R16, desc[UR42][R4.64+0x4] ;  /* 0x0000042a04107981 */ /* 0x020ea4000c1e1900 */
[----:B--2---:R-:W-:-:S07]  /*2fd20*/  IMAD.IADD R16, R16, 0x1, -R7 ;  /* 0x0000000110107824 */ /* 0x004fce00078e0a07 */
.L_x_12679:
[----:B------:R-:W-:Y:S01]  /*2fd30*/  BSSY B1, `(.L_x_12680) ;  /* 0x0000036000017945 */ /* 0x000fe20003800000 */
[----:B------:R-:W-:Y:S02]  /*2fd40*/  SEL R25, R198, RZ, !P0 ;  /* 0x000000ffc6197207 */ /* 0x000fe40004000000 */
[----:B------:R-:W-:Y:S02]  /*2fd50*/  SEL R26, R26, RZ, !P0 ;  /* 0x000000ff1a1a7207 */ /* 0x000fe40004000000 */
[----:B-----5:R-:W-:Y:S01]  /*2fd60*/  SHF.R.S32.HI R24, RZ, 0x1f, R3 ;  /* 0x0000001fff187819 */ /* 0x020fe20000011403 */
[----:B------:R-:W-:Y:S06]  /*2fd70*/  @P3 BRA `(.L_x_12681) ;  /* 0x0000000000c43947 */ /* 0x000fec0003800000 */
[----:B------:R-:W2:Y:S01]  /*2fd80*/  S2R R4, SR_TID.X ;  /* 0x0000000000047919 */ /* 0x000ea20000002100 */
[----:B------:R-:W3:Y:S02]  /*2fd90*/  LDC R29, c[0x0][0xce8] ;  /* 0x00033a00ff1d7b82 */ /* 0x000ee40000000800 */
[----:B---3--:R-:W-:Y:S01]  /*2fda0*/  IMAD R0, R16, R29, RZ ;  /* 0x0000001d10007224 */ /* 0x008fe200078e02ff */
[----:B--2---:R-:W-:-:S04]  /*2fdb0*/  IADD3 R27, R194, -0x80, R4 ;  /* 0xffffff80c21b7810 */ /* 0x004fc80007ffe004 */
        /* <DEDUP_REMOVED lines=41> */
[----:B--2---:R-:W-:-:S03]  /*30050*/  LEA R4, P0, R8, R4, 0x2 ;  /* 0x0000000408047211 */ /* 0x004fc600078010ff */
[----:B------:R-:W-:-:S05]  /*30060*/  IMAD.IADD R0, R9, 0x1, R13 ;  /* 0x0000000109007824 */ /* 0x000fca00078e020d */
[----:B-1----:R-:W-:-:S05]  /*30070*/  LEA.HI.X R5, R8, R5, R0, 0x2, P0 ;  /* 0x0000000508057211 */ /* 0x002fca00000f1400 */
[----:B------:R2:W-:Y:S02]  /*30080*/  STG.E desc[UR42][R4.64], R7 ;  /* 0x0000000704007986 */ /* 0x0005e4000c10192a */
.L_x_12681:
[----:B------:R-:W-:Y:S05]  /*30090*/  BSYNC B1 ;  /* 0x0000000000017941 */ /* 0x000fea0003800000 */
.L_x_12680:
[----:B------:R-:W-:Y:S05]  /*300a0*/  @P2 BRA `(.L_x_12672) ;  /* 0x0000000800402947 */ /* 0x000fea0003800000 */
[----:B------:R-:W3:Y:S01]  /*300b0*/  LDL R6, [R1+0x488] ;  /* 0x0004880001067983 */ /* 0x000ee20000100800 */
[----:B------:R-:W4:Y:S01]  /*300c0*/  LDC R17, c[0x0][0xce8] ;  /* 0x00033a00ff117b82 */ /* 0x000f220000000800 */
[----:B------:R-:W-:Y:S01]  /*300d0*/  ULDC.64 UR4, c[0x0][0xba0] ;  /* 0x0002e80000047ab9 */ /* 0x000fe20000000a00 */
[----:B------:R-:W-:Y:S01]  /*300e0*/  ULDC.64 UR6, c[0x0][0xbf0] ;  /* 0x0002fc0000067ab9 */ /* 0x000fe20000000a00 */
[----:B------:R-:W3:Y:S01]  /*300f0*/  LDL R10, [R1+0x478] ;  /* 0x00047800010a7983 */ /* 0x000ee20000100800 */
[----:B------:R-:W-:Y:S02]  /*30100*/  IMAD R0, R24, UR4, RZ ;  /* 0x0000000418007c24 */ /* 0x000fe4000f8e02ff */
[----:B--2---:R-:W-:-:S04]  /*30110*/  IMAD.WIDE.U32 R4, R3, UR4, RZ ;  /* 0x0000000403047c25 */ /* 0x004fc8000f8e00ff */
[----:B------:R-:W-:Y:S01]  /*30120*/  IMAD R7, R3, UR5, R0 ;  /* 0x0000000503077c24 */ /* 0x000fe2000f8e0200 */
[----:B------:R-:W-:-:S03]  /*30130*/  ULDC.64 UR4, c[0x0][0xbe8] ;  /* 0x0002fa0000047ab9 */ /* 0x000fc60000000a00 */
[----:B------:R-:W-:Y:S02]  /*30140*/  IMAD.IADD R5, R5, 0x1, R7 ;  /* 0x0000000105057824 */ /* 0x000fe400078e0207 */
[----:B------:R-:W-:-:S04]  /*30150*/  IMAD.WIDE.U32 R4, R193, UR4, R4 ;  /* 0x00000004c1047c25 */ /* 0x000fc8000f8e0004 */
[----:B------:R-:W-:Y:S01]  /*30160*/  IMAD R5, R193, UR5, R5 ;  /* 0x00000005c1057c24 */ /* 0x000fe2000f8e0205 */
[----:B------:R-:W-:Y:S01]  /*30170*/  ULDC.64 UR4, c[0x0][0xbe0] ;  /* 0x0002f80000047ab9 */ /* 0x000fe20000000a00 */
[----:B----4-:R-:W-:Y:S01]  /*30180*/  ISETP.NE.AND P0, PT, R17, 0x1, PT ;  /* 0x000000011100780c */ /* 0x010fe20003f05270 */
[----:B------:R-:W-:-:S12]  /*30190*/  IMAD.WIDE.U32 R4, R25, UR6, R4 ;  /* 0x0000000619047c25 */ /* 0x000fd8000f8e0004 */
[----:B------:R-:W2:Y:S08]  /*301a0*/  @P0 LDC R9, c[0x0][0xcec] ;  /* 0x00033b00ff090b82 */ /* 0x000eb00000000800 */
[----:B------:R-:W4:Y:S01]  /*301b0*/  @P0 LDC R11, c[0x0][0xcf0] ;  /* 0x00033c00ff0b0b82 */ /* 0x000f220000000800 */
[----:B---3--:R-:W-:Y:S02]  /*301c0*/  IMAD R3, R6, 0x20, R10 ;  /* 0x0000002006037824 */ /* 0x008fe400078e020a */
[----:B------:R-:W-:-:S02]  /*301d0*/  IMAD R6, R26, UR6, RZ ;  /* 0x000000061a067c24 */ /* 0x000fc4000f8e02ff */
[----:B------:R-:W-:-:S04]  /*301e0*/  IMAD.IADD R8, R194, 0x1, R3 ;  /* 0x00000001c2087824 */ /* 0x000fc800078e0203 */
[----:B--2---:R-:W-:-:S04]  /*301f0*/  @P0 IMAD.HI.U32 R0, R8, R9, RZ ;  /* 0x0000000908000227 */ /* 0x004fc800078e00ff */
[----:B------:R-:W-:Y:S01]  /*30200*/  IMAD.MOV.U32 R3, RZ, RZ, R8 ;  /* 0x000000ffff037224 */ /* 0x000fe200078e0008 */
[----:B----4-:R-:W-:Y:S01]  /*30210*/  @P0 SHF.R.U32.HI R3, RZ, R11, R0 ;  /* 0x0000000bff030219 */ /* 0x010fe20000011600 */
[----:B------:R-:W-:-:S03]  /*30220*/  IMAD R9, R25, UR7, R6 ;  /* 0x0000000719097c24 */ /* 0x000fc6000f8e0206 */
        /* <DEDUP_REMOVED lines=21> */
.L_x_12934:
[----:B------:R-:W-:Y:S01]  /*30380*/  IMAD R16, R16, R17, RZ ;  /* 0x0000001110107224 */ /* 0x000fe200078e02ff */
[----:B------:R-:W-:Y:S01]  /*30390*/  BSSY B1, `(.L_x_12683) ;  /* 0x0000015000017945 */ /* 0x000fe20003800000 */
[----:B------:R-:W-:-:S05]  /*303a0*/  IMAD.IADD R7, R10, 0x1, R194 ;  /* 0x000000010a077824 */ /* 0x000fca00078e02c2 */
[----:B------:R-:W-:-:S13]  /*303b0*/  ISETP.GE.AND P0, PT, R7, R16, PT ;  /* 0x000000100700720c */ /* 0x000fda0003f06270 */
        /* <DEDUP_REMOVED lines=18> */
.L_x_12684:
[----:B------:R-:W-:Y:S05]  /*304e0*/  BSYNC B1 ;  /* 0x0000000000017941 */ /* 0x000fea0003800000 */
.L_x_12683:
[----:B------:R-:W-:-:S03]  /*304f0*/  UMOV UR4, 0xffffffff ;  /* 0xffffffff00047882 */ /* 0x000fc60000000000 */
[----:B------:R-:W-:Y:S05]  /*30500*/  BRA.DIV UR4, `(.L_x_12685) ;  /* 0x000000b604287947 */ /* 0x000fea000b800000 */
[----:B---3--:R3:W0:Y:S04]  /*30510*/  SHFL.IDX PT, R0, R4, 0x1, 0x181f ;  /* 0x00381f0004007f89 */ /* 0x00862800000e0000 */
[----:B----4-:R3:W4:Y:S02]  /*30520*/  SHFL.IDX PT, R14, R3, 0x1, 0x181f ;  /* 0x00381f00030e7f89 */ /* 0x01072400000e0000 */
.L_x_12938:
[----:B------:R-:W-:Y:S01]  /*30530*/  VIADD R5, R7, 0x20 ;  /* 0x0000002007057836 */ /* 0x000fe20000000000 */
        /* <DEDUP_REMOVED lines=20> */
.L_x_12687:
[----:B------:R-:W-:Y:S05]  /*30680*/  BSYNC B1 ;  /* 0x0000000000017941 */ /* 0x000fea0003800000 */
.L_x_12686:
[----:B------:R-:W-:-:S03]  /*30690*/  UMOV UR4, 0xffffffff ;  /* 0xffffffff00047882 */ /* 0x000fc60000000000 */
[----:B------:R-:W-:Y:S05]  /*306a0*/  BRA.DIV UR4, `(.L_x_12688) ;  /* 0x000000b604087947 */ /* 0x000fea000b800000 */
[----:B0-----:R0:W0:Y:S04]  /*306b0*/  SHFL.IDX PT, R0, R4, 0x2, 0x181f ;  /* 0x00581f0004007f89 */ /* 0x00102800000e0000 */
[----:B----4-:R4:W0:Y:S02]  /*306c0*/  SHFL.IDX PT, R14, R3, 0x2, 0x181f ;  /* 0x00581f00030e7f89 */ /* 0x01082400000e0000 */
.L_x_12942:
        /* <DEDUP_REMOVED lines=21> */
.L_x_12690:
[----:B------:R-:W-:Y:S05]  /*30820*/  BSYNC B1 ;  /* 0x0000000000017941 */ /* 0x000fea0003800000 */
.L_x_12689:
[----:B------:R-:W-:-:S03]  /*30830*/  UMOV UR4, 0xffffffff ;  /* 0xffffffff00047882 */ /* 0x000fc60000000000 */
[----:B------:R-:W-:Y:S05]  /*30840*/  BRA.DIV UR4, `(.L_x_12691) ;  /* 0x000000b204e87947 */ /* 0x000fea000b800000 */
[----:B0-----:R0:W0:Y:S04]  /*30850*/  SHFL.IDX PT, R0, R4, 0x3, 0x181f ;  /* 0x00781f0004007f89 */ /* 0x00102800000e0000 */
[----:B------:R0:W0:Y:S02]  /*30860*/  SHFL.IDX PT, R14, R3, 0x3, 0x181f ;  /* 0x00781f00030e7f89 */ /* 0x00002400000e0000 */
.L_x_12946:
[----:B0-234-:R-:W-:-:S05]  /*30870*/  VIADD R3, R7, 0x60 ;  /* 0x0000006007037836 */ /* 0x01dfca0000000000 */
[----:B------:R-:W-:-:S13]  /*30880*/  ISETP.GE.AND P0, PT, R3, R16, PT ;  /* 0x000000100300720c */ /* 0x000fda0003f06270 */
[----:B------:R-:W-:Y:S05]  /*30890*/  @P0 BRA `(.L_x_12672) ;  /* 0x0000000000440947 */ /* 0x000fea0003800000 */
[----:B------:R-:W-:Y:S02]  /*308a0*/  ULDC UR4, c[0x0][0xbc8] ;  /* 0x0002f20000047ab9 */ /* 0x000fe40000000800 */
[----:B------:R-:W-:Y:S02]  /*308b0*/  ISETP.GE.AND P3, PT, R181, UR4, PT ;  /* 0x00000004b5007c0c */ /* 0x000fe4000bf66270 */
[----:B------:R-:W-:Y:S02]  /*308c0*/  ISETP.GE.AND P2, PT, R183, UR4, PT ;  /* 0x00000004b7007c0c */ /* 0x000fe4000bf46270 */
[----:B------:R-:W-:Y:S02]  /*308d0*/  ISETP.GE.AND P1, PT, R182, UR4, PT ;  /* 0x00000004b6007c0c */ /* 0x000fe4000bf26270 */
[----:B------:R-:W-:-:S07]  /*308e0*/  ISETP.GE.AND P0, PT, R188, UR4, PT ;  /* 0x00000004bc007c0c */ /* 0x000fce000bf06270 */
        /* <DEDUP_REMOVED lines=12> */
.L_x_12672:
[----:B------:R-:W-:Y:S05]  /*309b0*/  BSYNC B0 ;  /* 0x0000000000007941 */ /* 0x000fea0003800000 */
.L_x_12658:
[----:B------:R-:W-:Y:S02]  /*309c0*/  ULDC UR4, c[0x0][0xd3c] ;  /* 0x00034f0000047ab9 */ /* 0x000fe40000000800 */
[----:B-1----:R-:W-:-:S13]  /*309d0*/  ISETP.GE.AND P0, PT, R91, UR4, PT ;  /* 0x000000045b007c0c */ /* 0x002fda000bf06270 */
[----:B------:R-:W-:Y:S05]  /*309e0*/  @!P0 BRA `(.L_x_12692) ;  /* 0xfffffd0c00848947 */ /* 0x000fea000383ffff */
[----:B------:R-:W-:Y:S05]  /*309f0*/  BRA `(.L_x_12458) ;  /* 0x0000009800c47947 */ /* 0x000fea0003800000 */
.L_x_12456:
        /* <DEDUP_REMOVED lines=19> */
.L_x_12693:
        /* <DEDUP_REMOVED lines=44> */
.L_x_12697:
        /* <DEDUP_REMOVED lines=39> */
.L_x_12695:
        /* <DEDUP_REMOVED lines=12> */
.L_x_12698:
        /* <DEDUP_REMOVED lines=63> */
.L_x_12699:
        /* <DEDUP_REMOVED lines=61> */
.L_x_12700:
[----:B01----:R-:W-:-:S05]  /*318e0*/  LOP3.LUT R3, RZ, R2, RZ, 0x33, !PT ;  /* 0x00000002ff037212 */ /* 0x003fca00078e33ff */
[----:B------:R-:W-:-:S05]  /*318f0*/  IMAD.IADD R2, R4, 0x1, R3 ;  /* 0x0000000104027824 */ /* 0x000fca00078e0203 */
[----:B------:R1:W-:Y:S01]  /*31900*/  STL [R1+0x464], R2 ;  /* 0x0004640201007387 */ /* 0x0003e20000100800 */
[----:B------:R-:W-:Y:S05]  /*31910*/  BRA `(.L_x_12701) ;  /* 0x0000000000107947 */ /* 0x000fea0003800000 */
.L_x_12696:
[----:B------:R-:W-:Y:S01]  /*31920*/  IMAD.U32 R2, RZ, RZ, UR6 ;  /* 0x00000006ff027e24 */ /* 0x000fe2000f8e00ff */
[----:B------:R0:W-:Y:S04]  /*31930*/  STL [R1+0x464], RZ ;  /* 0x000464ff01007387 */ /* 0x0001e80000100800 */
[----:B------:R0:W-:Y:S04]  /*31940*/  STL [R1+0x468], RZ ;  /* 0x000468ff01007387 */ /* 0x0001e80000100800 */
[----:B------:R0:W-:Y:S02]  /*31950*/  STL [R1+0x460], R2 ;  /* 0x0004600201007387 */ /* 0x0001e40000100800 */
.L_x_12701:
        /* <DEDUP_REMOVED lines=10> */
.L_x_12694:
        /* <DEDUP_REMOVED lines=8> */
[----:B-1----:R-:W1:Y:S01]  /*31a80*/  S2R R5, SR_TID.X ;  /* 0x0000000000057919 */ /* 0x002e620000002100 */
[----:B------:R-:W2:Y:S01]  /*31a90*/  S2UR UR5, SR_CgaCtaId ;  /* 0x00000000000579c3 */ /* 0x000ea20000008800 */
[----:B------:R-:W-:Y:S01]  /*31aa0*/  UMOV UR4, 0x400 ;  /* 0x0000040000047882 */ /* 0x000fe20000000000 */
[----:B------:R-:W-:Y:S01]  /*31ab0*/  BSSY B8, `(.L_x_12702) ;  /* 0x000086d000087945 */ /* 0x000fe20003800000 */
[----:B------:R-:W-:Y:S01]  /*31ac0*/  STL [R1+0x4e0], RZ ;  /* 0x0004e0ff01007387 */ /* 0x000fe20000100800 */
[----:B------:R-:W-:Y:S01]  /*31ad0*/  IMAD.MOV.U32 R19, RZ, RZ, RZ ;  /* 0x000000ffff137224 */ /* 0x000fe200078e00ff */
[----:B------:R-:W-:Y:S01]  /*31ae0*/  ULDC.64 UR40, c[0x0][0x198] ;  /* 0x0000660000287ab9 */ /* 0x000fe20000000a00 */
[----:B------:R-:W-:Y:S01]  /*31af0*/  ULDC UR39, c[0x0][0xc] ;  /* 0x0000030000277ab9 */ /* 0x000fe20000000800 */
[----:B------:R-:W-:Y:S01]  /*31b00*/  STL [R1+0x470], RZ ;  /* 0x000470ff01007387 */ /* 0x000fe20000100800 */
[----:B--2---:R-:W-:-:S06]  /*31b10*/  ULEA UR4, UR5, UR4, 0x18 ;  /* 0x0000000405047291 */ /* 0x004fcc000f8ec03f */
[----:B------:R-:W-:Y:S01]  /*31b20*/  IMAD.U32 R18, RZ, RZ, UR4 ;  /* 0x00000004ff127e24 */ /* 0x000fe2000f8e00ff */
[C---:B-1----:R-:W-:Y:S01]  /*31b30*/  LOP3.LUT R4, R5.reuse, 0x7f, RZ, 0xc0, !PT ;  /* 0x0000007f05047812 */ /* 0x042fe200078ec0ff */
[----:B---3--:R-:W-:-:S05]  /*31b40*/  IMAD.SHL.U32 R0, R5, 0x8, RZ ;  /* 0x0000000805007824 */ /* 0x008fca00078e00ff */
        /* <DEDUP_REMOVED lines=9> */
[----:B------:R-:W-:Y:S02]  /*31be0*/  IMAD.MOV.U32 R4, RZ, RZ, 0x1 ;  /* 0x00000001ff047424 */ /* 0x000fe400078e00ff */
[----:B------:R-:W-:Y:S01]  /*31bf0*/  IMAD.MOV.U32 R2, RZ, RZ, 0x1 ;  /* 0x00000001ff027424 */ /* 0x000fe200078e00ff */
[----:B------:R0:W-:Y:S04]  /*31c00*/  STL [R1+0x474], R3 ;  /* 0x0004740301007387 */ /* 0x0001e80000100800 */
[----:B------:R-:W-:Y:S04]  /*31c10*/  STL [R1+0x478], R4 ;  /* 0x0004780401007387 */ /* 0x000fe80000100800 */
[----:B------:R1:W-:Y:S01]  /*31c20*/  STL [R1+0x47c], R2 ;  /* 0x00047c0201007387 */ /* 0x0003e20000100800 */
[----:B0-----:R-:W-:-:S02]  /*31c30*/  LOP3.LUT R3, R0, 0x40, RZ, 0xfc, !PT ;  /* 0x0000004000037812 */ /* 0x001fc400078efcff */
[C---:B-1----:R-:W-:Y:S02]  /*31c40*/  LOP3.LUT R2, R0.reuse, 0x80, RZ, 0xfc, !PT ;  /* 0x0000008000027812 */ /* 0x042fe400078efcff */
[----:B------:R-:W-:-:S07]  /*31c50*/  LOP3.LUT R0, R0, 0xc0, RZ, 0xfc, !PT ;  /* 0x000000c000007812 */ /* 0x000fce00078efcff */
.L_x_12868:
        /* <DEDUP_REMOVED lines=20> */
[----:B------:R-:W-:Y:S01]  /*31da0*/  IMAD.MOV.U32 R8, RZ, RZ, RZ ;  /* 0x000000ffff087224 */ /* 0x000fe200078e00ff */
        /* <DEDUP_REMOVED lines=35> */
.L_x_12703:
        /* <DEDUP_REMOVED lines=16> */
.L_x_12704:
[----:B------:R-:W-:Y:S05]  /*320e0*/  @!P1 BRA `(.L_x_12705) ;  /* 0x00000000000c9947 */ /* 0x000fea0003800000 */
[----:B------:R-:W2:Y:S04]  /*320f0*/  LDG.E R7, desc[UR42][R4.64] ;  /* 0x0000002a04077981 */ /* 0x000ea8000c1e1900 */
[----:B------:R-:W2:Y:S02]  /*32100*/  LDG.E R4, desc[UR42][R4.64+0x4] ;  /* 0x0000042a04047981 */ /* 0x000ea4000c1e1900 */
[----:B--2---:R-:W-:-:S07]  /*32110*/  IMAD.IADD R7, R4, 0x1, -R7 ;  /* 0x0000000104077824 */ /* 0x004fce00078e0a07 */
.L_x_12705:
        /* <DEDUP_REMOVED lines=37> */
.L_x_12708:
[----:B------:R-:W-:-:S13]  /*32370*/  ISETP.NE.AND P0, PT, R3, 0x1, PT ;  /* 0x000000010300780c */ /* 0x000fda0003f05270 */
[----:B------:R-:W1:Y:S02]  /*32380*/  @P0 LDC.64 R4, c[0x0][0xae0] ;  /* 0x0002b800ff040b82 */ /* 0x000e640000000a00 */
[----:B-1----:R-:W-:-:S05]  /*32390*/  @P0 IMAD.HI.U32 R4, R2, R4, RZ ;  /* 0x0000000402040227 */ /* 0x002fca00078e00ff */
[----:B------:R-:W-:-:S07]  /*323a0*/  @P0 SHF.R.U32.HI R2, RZ, R5, R4 ;  /* 0x00000005ff020219 */ /* 0x000fce0000011604 */
.L_x_12709:
[----:B------:R-:W-:Y:S05]  /*323b0*/  BSYNC B0 ;  /* 0x0000000000007941 */ /* 0x000fea0003800000 */
.L_x_12707:
[----:B------:R-:W-:-:S05]  /*323c0*/  IMAD R2, R2, R3, R3 ;  /* 0x0000000302027224 */ /* 0x000fca00078e0203 */
[----:B------:R-:W-:-:S07]  /*323d0*/  VIMNMX R8, R8, R2, PT ;  /* 0x0000000208087248 */ /* 0x000fce0003fe0100 */
.L_x_12706:
        /* <DEDUP_REMOVED lines=25> */
.L_x_12712:
[----:B------:R-:W-:-:S13]  /*32570*/  ISETP.NE.AND P0, PT, R3, 0x1, PT ;  /* 0x000000010300780c */ /* 0x000fda0003f05270 */
[----:B------:R-:W1:Y:S02]  /*32580*/  @P0 LDC.64 R4, c[0x0][0xae0] ;  /* 0x0002b800ff040b82 */ /* 0x000e640000000a00 */
[----:B-1----:R-:W-:-:S05]  /*32590*/  @P0 IMAD.HI.U32 R4, R2, R4, RZ ;  /* 0x0000000402040227 */ /* 0x002fca00078e00ff */
[----:B------:R-:W-:-:S07]  /*325a0*/  @P0 SHF.R.U32.HI R2, RZ, R5, R4 ;  /* 0x00000005ff020219 */ /* 0x000fce0000011604 */
.L_x_12713:
[----:B------:R-:W-:Y:S05]  /*325b0*/  BSYNC B0 ;  /* 0x0000000000007941 */ /* 0x000fea0003800000 */
.L_x_12711:
[----:B------:R-:W-:-:S05]  /*325c0*/  IMAD R2, R2, R3, RZ ;  /* 0x0000000302027224 */ /* 0x000fca00078e02ff */
[----:B------:R-:W-:-:S07]  /*325d0*/  VIMNMX R6, R6, R2, !PT ;  /* 0x0000000206067248 */ /* 0x000fce0007fe0100 */
.L_x_12710:
        /* <DEDUP_REMOVED lines=41> */
.L_x_12715:
[----:B------:R-:W-:Y:S05]  /*32870*/  BSYNC B0 ;  /* 0x0000000000007941 */ /* 0x000fea0003800000 */
.L_x_12714:
        /* <DEDUP_REMOVED lines=25> */
.L_x_12949:
[----:B--2---:R-:W-:Y:S02]  /*32a10*/  ISETP.NE.AND P0, PT, R14, RZ, PT ;  /* 0x000000ff0e00720c */ /* 0x004fe40003f05270 */
[----:B------:R-:W-:-:S11]  /*32a20*/  PLOP3.LUT P6, PT, PT, PT, PT, 0x8, 0x0 ;  /* 0x000000000000781c */ /* 0x000fd60003fce170 */
[----:B------:R-:W-:Y:S05]  /*32a30*/  @P0 BRA `(.L_x_12719) ;  /* 0x00000000000c0947 */ /* 0x000fea0003800000 */
[----:B------:R-:W-:-:S03]  /*32a40*/  UMOV UR4, 0xffffffff ;  /* 0xffffffff00047882 */ /* 0x000fc60000000000 */
[----:B------:R-:W-:Y:S05]  /*32a50*/  BRA.DIV UR4, `(.L_x_12720) ;  /* 0x0000009204e07947 */ /* 0x000fea000b800000 */
[----:B------:R-:W-:-:S13]  /*32a60*/  ELECT P6, URZ, PT ;  /* 0x00000000003f782f */ /* 0x000fda00038c0000 */
.L_x_12719:
        /* <DEDUP_REMOVED lines=9> */
.L_x_12952:
[----:B------:R-:W-:Y:S05]  /*32b00*/  BSYNC B1 ;  /* 0x0000000000017941 */ /* 0x000fea0003800000 */
.L_x_12721:
[----:B------:R-:W-:Y:S04]  /*32b10*/  BSSY B1, `(.L_x_12723) ;  /* 0x000007f000017945 */ /* 0x000fe80003800000 */
[----:B------:R-:W-:Y:S05]  /*32b20*/  @!P6 BRA `(.L_x_12724) ;  /* 0x0000000400f4e947 */ /* 0x000fea0003800000 */
[----:B------:R-:W1:Y:S04]  /*32b30*/  LDL R8, [R1+0x470] ;  /* 0x0004700001087983 */ /* 0x000e680000100800 */
[----:B------:R-:W2:Y:S01]  /*32b40*/  LDL R7, [R1+0x47c] ;  /* 0x00047c0001077983 */ /* 0x000ea20000100800 */
[----:B------:R-:W3:Y:S01]  /*32b50*/  S2R R6, SR_TID.X ;  /* 0x0000000000067919 */ /* 0x000ee20000002100 */
[----:B------:R-:W-:Y:S01]  /*32b60*/  BSSY B2, `(.L_x_12725) ;  /* 0x0000007000027945 */ /* 0x000fe20003800000 */
[----:B---3--:R-:W-:-:S04]  /*32b70*/  LOP3.LUT R6, R6, 0x7f, RZ, 0xc0, !PT ;  /* 0x0000007f06067812 */ /* 0x008fc800078ec0ff */
[----:B------:R-:W-:Y:S01]  /*32b80*/  ISETP.NE.AND P1, PT, R6, RZ, PT ;  /* 0x000000ff0600720c */ /* 0x000fe20003f25270 */
[----:B-1----:R-:W-:Y:S01]  /*32b90*/  IMAD R5, R8, 0x8, R18 ;  /* 0x0000000808057824 */ /* 0x002fe200078e0212 */
[----:B--2---:R-:W-:-:S04]  /*32ba0*/  SHF.L.U32 R10, R7, 0x1f, RZ ;  /* 0x0000001f070a7819 */ /* 0x004fc800000006ff */
[----:B------:R-:W1:Y:S02]  /*32bb0*/  SYNCS.PHASECHK.TRANS64.TRYWAIT P0, [R5+URZ+0x324a0], R10 ;  /* 0x0324a00a050075a7 */ /* 0x000e64000800017f */
[----:B-1----:R-:W-:Y:S05]  /*32bc0*/  @!P0 BRA `(.L_x_12726) ;  /* 0x0000009000b88947 */ /* 0x002fea0003800000 */
.L_x_12953:
[----:B------:R-:W-:Y:S05]  /*32bd0*/  BSYNC B2 ;  /* 0x0000000000027941 */ /* 0x000fea0003800000 */
.L_x_12725:
        /* <DEDUP_REMOVED lines=9> */
.L_x_12728:
[----:B------:R-:W-:Y:S05]  /*32c70*/  BSYNC B2 ;  /* 0x0000000000027941 */ /* 0x000fea0003800000 */
.L_x_12727:
        /* <DEDUP_REMOVED lines=13> */
.L_x_12729:
        /* <DEDUP_REMOVED lines=13> */
.L_x_12954:
[----:B------:R-:W-:Y:S05]  /*32e20*/  BSYNC B2 ;  /* 0x0000000000027941 */ /* 0x000fea0003800000 */
.L_x_12730:
[----:B------:R-:W-:Y:S01]  /*32e30*/  BSSY B2, `(.L_x_12732) ;  /* 0x000000b000027945 */ /* 0x000fe20003800000 */
[----:B-12---:R-:W-:Y:S02]  /*32e40*/  IMAD.MOV.U32 R10, RZ, RZ, 0x0 ;  /* 0x00000000ff0a7424 */ /* 0x006fe400078e00ff */
        /* <DEDUP_REMOVED lines=9> */
.L_x_12733:
[----:B------:R-:W-:Y:S05]  /*32ee0*/  BSYNC B2 ;  /* 0x0000000000027941 */ /* 0x000fea0003800000 */
.L_x_12732:
        /* <DEDUP_REMOVED lines=10> */
.L_x_12734:
        /* <DEDUP_REMOVED lines=15> */
.L_x_12735:
        /* <DEDUP_REMOVED lines=15> */
.L_x_12736:
        /* <DEDUP_REMOVED lines=15> */
.L_x_12737:
        /* <DEDUP_REMOVED lines=10> */
.L_x_12724:
[----:B------:R-:W-:Y:S05]  /*33300*/  BSYNC B1 ;  /* 0x0000000000017941 */ /* 0x000fea0003800000 */
.L_x_12723:
        /* <DEDUP_REMOVED lines=13> */
.L_x_12753:
[----:B------:R-:W-:Y:S05]  /*333e0*/  YIELD ;  /* 0x0000000000007946 */ /* 0x000fea0003800000 */
[----:B------:R-:W-:Y:S04]  /*333f0*/  BSSY B1, `(.L_x_12738) ;  /* 0x000007e000017945 */ /* 0x000fe80003800000 */
[----:B--2---:R-:W-:Y:S05]  /*33400*/  @!P6 BRA `(.L_x_12739) ;  /* 0x0000000400f0e947 */ /* 0x004fea0003800000 */
[----:B-1----:R-:W2:Y:S04]  /*33410*/  LDL R6, [R1+0x470] ;  /* 0x0004700001067983 */ /* 0x002ea80000100800 */
[----:B------:R-:W3:Y:S01]  /*33420*/  LDL R7, [R1+0x47c] ;  /* 0x00047c0001077983 */ /* 0x000ee20000100800 */
[----:B------:R-:W1:Y:S01]  /*33430*/  S2R R8, SR_TID.X ;  /* 0x0000000000087919 */ /* 0x000e620000002100 */
[----:B------:R-:W-:Y:S01]  /*33440*/  BSSY B2, `(.L_x_12740) ;  /* 0x0000007000027945 */ /* 0x000fe20003800000 */
[----:B-1----:R-:W-:-:S04]  /*33450*/  LOP3.LUT R8, R8, 0x7f, RZ, 0xc0, !PT ;  /* 0x0000007f08087812 */ /* 0x002fc800078ec0ff */
[----:B------:R-:W-:Y:S01]  /*33460*/  ISETP.NE.AND P2, PT, R8, RZ, PT ;  /* 0x000000ff0800720c */ /* 0x000fe20003f45270 */
[----:B--2---:R-:W-:Y:S01]  /*33470*/  IMAD R6, R6, 0x8, R18 ;  /* 0x0000000806067824 */ /* 0x004fe200078e0212 */
[----:B---3--:R-:W-:-:S04]  /*33480*/  SHF.L.U32 R7, R7, 0x1f, RZ ;  /* 0x0000001f07077819 */ /* 0x008fc800000006ff */
[----:B------:R-:W1:Y:S02]  /*33490*/  SYNCS.PHASECHK.TRANS64.TRYWAIT P1, [R6+URZ+0x324a0], R7 ;  /* 0x0324a007060075a7 */ /* 0x000e64000802017f */
[----:B-1----:R-:W-:Y:S05]  /*334a0*/  @!P1 BRA `(.L_x_12741) ;  /* 0x0000008800a89947 */ /* 0x002fea0003800000 */
.L_x_12955:
[----:B------:R-:W-:Y:S05]  /*334b0*/  BSYNC B2 ;  /* 0x0000000000027941 */ /* 0x000fea0003800000 */
.L_x_12740:
        /* <DEDUP_REMOVED lines=9> */
.L_x_12743:
[----:B------:R-:W-:Y:S05]  /*33550*/  BSYNC B2 ;  /* 0x0000000000027941 */ /* 0x000fea0003800000 */
.L_x_12742:
        /* <DEDUP_REMOVED lines=12> */
.L_x_12744:
        /* <DEDUP_REMOVED lines=13> */
.L_x_12956:
[----:B------:R-:W-:Y:S05]  /*336f0*/  BSYNC B2 ;  /* 0x0000000000027941 */ /* 0x000fea0003800000 */
.L_x_12745:
        /* <DEDUP_REMOVED lines=11> */
.L_x_12748:
[----:B------:R-:W-:Y:S05]  /*337b0*/  BSYNC B2 ;  /* 0x0000000000027941 */ /* 0x000fea0003800000 */
.L_x_12747:
        /* <DEDUP_REMOVED lines=10> */
.L_x_12749:
        /* <DEDUP_REMOVED lines=15> */
.L_x_12750:
        /* <DEDUP_REMOVED lines=15> */
.L_x_12751:
        /* <DEDUP_REMOVED lines=15> */
.L_x_12752:
        /* <DEDUP_REMOVED lines=10> */
.L_x_12739:
[----:B------:R-:W-:Y:S05]  /*33bd0*/  BSYNC B1 ;  /* 0x0000000000017941 */ /* 0x000fea0003800000 */
.L_x_12738:
        /* <DEDUP_REMOVED lines=8> */
[----:B---3--:R-:W-:-:S03]  /*33c60*/  LOP3.LUT R8, R8, R7, RZ, 0x3c, !PT ;  /* 0x0000000708087212 */ /* 0x008fc600078e3cff */
[----:B------:R2:W-:Y:S04]  /*33c70*/  STL [R1+0x470], R6 ;  /* 0x0004700601007387 */ /* 0x0005e80000100800 */
[----:B------:R2:W-:Y:S01]  /*33c80*/  STL [R1+0x47c], R8 ;  /* 0x00047c0801007387 */ /* 0x0005e20000100800 */
[----:B------:R-:W-:Y:S05]  /*33c90*/  @P2 BRA `(.L_x_12753) ;  /* 0xfffffff400d02947 */ /* 0x000fea000383ffff */
.L_x_12717:
[----:B------:R-:W-:Y:S05]  /*33ca0*/  BSYNC B0 ;  /* 0x0000000000007941 */ /* 0x000fea0003800000 */
.L_x_12716:
        /* <DEDUP_REMOVED lines=26> */
.L_x_12756:
[----:B------:R-:W-:-:S13]  /*33e50*/  ISETP.NE.AND P0, PT, R3, 0x1, PT ;  /* 0x000000010300780c */ /* 0x000fda0003f05270 */
[----:B------:R-:W1:Y:S02]  /*33e60*/  @P0 LDC.64 R6, c[0x0][0xae0] ;  /* 0x0002b800ff060b82 */ /* 0x000e640000000a00 */
[----:B-1----:R-:W-:-:S05]  /*33e70*/  @P0 IMAD.HI.U32 R6, R2, R6, RZ ;  /* 0x0000000602060227 */ /* 0x002fca00078e00ff */
[----:B------:R-:W-:-:S07]  /*33e80*/  @P0 SHF.R.U32.HI R2, RZ, R7, R6 ;  /* 0x00000007ff020219 */ /* 0x000fce0000011606 */
.L_x_12757:
[----:B------:R-:W-:Y:S05]  /*33e90*/  BSYNC B0 ;  /* 0x0000000000007941 */ /* 0x000fea0003800000 */
.L_x_12755:
[----:B------:R-:W-:-:S05]  /*33ea0*/  IMAD R2, R2, R3, R3 ;  /* 0x0000000302027224 */ /* 0x000fca00078e0203 */
[----:B------:R-:W-:-:S07]  /*33eb0*/  VIMNMX R5, R5, R2, PT ;  /* 0x0000000205057248 */ /* 0x000fce0003fe0100 */
.L_x_12754:
[----:B------:R-:W2:Y:S01]  /*33ec0*/  LDL R7, [R1+0x4e8] ;  /* 0x0004e80001077983 */ /* 0x000ea20000100800 */
[----:B------:R-:W1:Y:S01]  /*33ed0*/  @P1 LDC R2, c[0x0][0x44c] ;  /* 0x00011300ff021b82 */ /* 0x000e620000000800 */
[----:B------:R-:W-:Y:S01]  /*33ee0*/  VIADD R5, R5, 0x5f ;  /* 0x0000005f05057836 */ /* 0x000fe20000000000 */
[----:B------:R-:W-:Y:S01]  /*33ef0*/  ULDC UR4, c[0x0][0xad4] ;  /* 0x0002b50000047ab9 */ /* 0x000fe20000000800 */
[----:B------:R-:W-:Y:S02]  /*33f00*/  IMAD.MOV.U32 R0, RZ, RZ, R8 ;  /* 0x000000ffff007224 */ /* 0x000fe400078e0008 */
[----:B------:R-:W-:-:S03]  /*33f10*/  IMAD.HI R5, R5, 0x2aaaaaab, RZ ;  /* 0x2aaaaaab05057827 */ /* 0x000fc600078e02ff */
[----:B------:R-:W3:Y:S01]  /*33f20*/  @P1 LDC R6, c[0x0][0x450] ;  /* 0x00011400ff061b82 */ /* 0x000ee20000000800 */
[----:B-1----:R-:W-:-:S05]  /*33f30*/  @P1 IMAD.HI.U32 R2, R8, R2, RZ ;  /* 0x0000000208021227 */ /* 0x002fca00078e00ff */
[----:B---3--:R-:W-:Y:S02]  /*33f40*/  @P1 SHF.R.U32.HI R0, RZ, R6, R2 ;  /* 0x00000006ff001219 */ /* 0x008fe40000011602 */
[----:B------:R-:W-:-:S03]  /*33f50*/  SHF.R.U32.HI R2, RZ, 0x1f, R5 ;  /* 0x0000001fff027819 */ /* 0x000fc60000011605 */
[----:B------:R-:W-:Y:S01]  /*33f60*/  IMAD.IADD R0, R17, 0x1, R0 ;  /* 0x0000000111007824 */ /* 0x000fe200078e0200 */
[----:B------:R-:W-:-:S03]  /*33f70*/  LEA.HI.SX32 R8, R5, R2, 0x1c ;  /* 0x0000000205087211 */ /* 0x000fc600078fe2ff */
[----:B------:R-:W-:Y:S02]  /*33f80*/  VIADD R2, R0, -UR4 ;  /* 0x8000000400027c36 */ /* 0x000fe40008000000 */
        /* <DEDUP_REMOVED lines=13> */
.L_x_12760:
[----:B------:R-:W-:-:S13]  /*34060*/  ISETP.NE.AND P0, PT, R3, 0x1, PT ;  /* 0x000000010300780c */ /* 0x000fda0003f05270 */
[----:B------:R-:W1:Y:S02]  /*34070*/  @P0 LDC.64 R6, c[0x0][0xae0] ;  /* 0x0002b800ff060b82 */ /* 0x000e640000000a00 */
[----:B-1----:R-:W-:-:S05]  /*34080*/  @P0 IMAD.HI.U32 R6, R0, R6, RZ ;  /* 0x0000000600060227 */ /* 0x002fca00078e00ff */
[----:B------:R-:W-:-:S07]  /*34090*/  @P0 SHF.R.U32.HI R0, RZ, R7, R6 ;  /* 0x00000007ff000219 */ /* 0x000fce0000011606 */
.L_x_12761:
[----:B------:R-:W-:Y:S05]  /*340a0*/  BSYNC B0 ;  /* 0x0000000000007941 */ /* 0x000fea0003800000 */
.L_x_12759:
[----:B------:R-:W-:-:S05]  /*340b0*/  IMAD R0, R0, R3, RZ ;  /* 0x0000000300007224 */ /* 0x000fca00078e02ff */
[----:B------:R-:W-:-:S07]  /*340c0*/  VIMNMX R2, R2, R0, !PT ;  /* 0x0000000002027248 */ /* 0x000fce0007fe0100 */
.L_x_12758:
[----:B------:R-:W-:Y:S01]  /*340d0*/  IMAD.HI R2, R2, 0x2aaaaaab, RZ ;  /* 0x2aaaaaab02027827 */ /* 0x000fe200078e02ff */
[----:B------:R-:W-:Y:S01]  /*340e0*/  ISETP.NE.AND P1, PT, R4, RZ, PT ;  /* 0x000000ff0400720c */ /* 0x000fe20003f25270 */
[----:B------:R1:W-:Y:S01]  /*340f0*/  STL [R1+0x4ac], RZ ;  /* 0x0004acff01007387 */ /* 0x0003e20000100800 */
[----:B------:R-:W-:Y:S02]  /*34100*/  BSSY B0, `(.L_x_12762) ;  /* 0x0000024000007945 */ /* 0x000fe40003800000 */
[----:B------:R-:W-:-:S04]  /*34110*/  SHF.R.U32.HI R0, RZ, 0x1f, R2 ;  /* 0x0000001fff007819 */ /* 0x000fc80000011602 */
[----:B------:R-:W-:-:S04]  /*34120*/  LEA.HI.SX32 R0, R2, R0, 0x1c ;  /* 0x0000000002007211 */ /* 0x000fc800078fe2ff */
[----:B------:R-:W-:Y:S01]  /*34130*/  VIMNMX R9, RZ, R0, !PT ;  /* 0x00000000ff097248 */ /* 0x000fe20007fe0100 */
[----:B------:R-:W2:Y:S03]  /*34140*/  @!P1 LDC R4, c[0x0][0xae8] ;  /* 0x0002ba00ff049b82 */ /* 0x000ea60000000800 */
[----:B------:R-:W-:Y:S01]  /*34150*/  ISETP.GT.AND P0, PT, R5, R9, PT ;  /* 0x000000090500720c */ /* 0x000fe20003f04270 */
[----:B------:R1:W-:-:S12]  /*34160*/  STL [R1+0x4a8], R9 ;  /* 0x0004a80901007387 */ /* 0x0003d80000100800 */
[----:B-1----:R-:W-:Y:S05]  /*34170*/  @!P0 BRA `(.L_x_12763) ;  /* 0x0000000000708947 */ /* 0x002fea0003800000 */
        /* <DEDUP_REMOVED lines=28> */
.L_x_12763:
[----:B------:R-:W-:Y:S05]  /*34340*/  BSYNC B0 ;  /* 0x0000000000007941 */ /* 0x000fea0003800000 */
.L_x_12762:
[----:B------:R-:W3:Y:S04]  /*34350*/  LDL R0, [R1+0x4ac] ;  /* 0x0004ac0001007983 */ /* 0x000ee80000100800 */
[----:B-1----:R-:W3:Y:S01]  /*34360*/  LDL R2, [R1+0x4e4] ;  /* 0x0004e40001027983 */ /* 0x002ee20000100800 */
[----:B------:R-:W-:Y:S01]  /*34370*/  BSSY B7, `(.L_x_12764) ;  /* 0x00004c2000077945 */ /* 0x000fe20003800000 */
[----:B---3--:R-:W-:-:S05]  /*34380*/  IMAD R2, R2, R0, R9 ;  /* 0x0000000002027224 */ /* 0x008fca00078e0209 */
[----:B------:R-:W-:Y:S01]  /*34390*/  VIADDMNMX R0, R2, R0, R5, PT ;  /* 0x0000000002007246 */ /* 0x000fe20003800105 */
        /* <DEDUP_REMOVED lines=10> */
[----:B--2---:R-:W2:Y:S01]  /*34440*/  LDC.64 R4, c[0x0][0xd60] ;  /* 0x00035800ff047b82 */ /* 0x004ea20000000a00 */
[----:B------:R-:W1:Y:S08]  /*34450*/  FLO.U32 R0, UR4 ;  /* 0x0000000400007d00 */ /* 0x000e7000080e0000 */
[----:B------:R-:W2:Y:S01]  /*34460*/  POPC R2, UR4 ;  /* 0x0000000400027d09 */ /* 0x000ea20008000000 */
[----:B-1----:R-:W-:-:S13]  /*34470*/  ISETP.EQ.U32.AND P0, PT, R0, R3, PT ;  /* 0x000000030000720c */ /* 0x002fda0003f02070 */
[----:B--2---:R-:W2:Y:S01]  /*34480*/  @P0 ATOMG.E.ADD.STRONG.GPU PT, R5, desc[UR42][R4.64], R2 ;  /* 0x00000002040509a8 */ /* 0x004ea200081ee1ea */
[----:B------:R-:W1:Y:S02]  /*34490*/  S2R R3, SR_LTMASK ;  /* 0x0000000000037919 */ /* 0x000e640000003900 */
[----:B-1----:R-:W-:-:S06]  /*344a0*/  LOP3.LUT R3, R3, UR4, RZ, 0xc0, !PT ;  /* 0x0000000403037c12 */ /* 0x002fcc000f8ec0ff */
[----:B------:R-:W1:Y:S01]  /*344b0*/  POPC R3, R3 ;  /* 0x0000000300037309 */ /* 0x000e620000000000 */
[----:B--2---:R-:W1:Y:S02]  /*344c0*/  SHFL.IDX PT, R0, R5, R0, 0x1f ;  /* 0x00001f0005007589 */ /* 0x004e6400000e0000 */
[----:B-1----:R-:W-:-:S05]  /*344d0*/  IADD3 R0, R0, UR39, R3 ;  /* 0x0000002700007c10 */ /* 0x002fca000fffe003 */
[----:B------:R4:W-:Y:S01]  /*344e0*/  STL [R1+0x460], R0 ;  /* 0x0004600001007387 */ /* 0x0009e20000100800 */
[----:B------:R-:W-:Y:S05]  /*344f0*/  BRA `(.L_x_12766) ;  /* 0x0000004800a47947 */ /* 0x000fea0003800000 */
.L_x_12765:
        /* <DEDUP_REMOVED lines=20> */
.L_x_12768:
[----:B------:R-:W-:Y:S05]  /*34640*/  BSYNC B6 ;  /* 0x0000000000067941 */ /* 0x000fea0003800000 */
.L_x_12767:
        /* <DEDUP_REMOVED lines=9> */
[----:B--2---:R-:W-:Y:S02]  /*346e0*/  IMAD.U32 R4, RZ, RZ, UR6 ;  /* 0x00000006ff047e24 */ /* 0x004fe4000f8e00ff */
        /* <DEDUP_REMOVED lines=9> */
[----:B0--3--:R-:W-:Y:S05]  /*34780*/  CALL.ABS.NOINC R2 ;  /* 0x0000000002007343 */ /* 0x009fea0003c00000 */
.L_x_12771:
        /* <DEDUP_REMOVED lines=15> */
.L_x_12770:
[----:B------:R-:W-:Y:S05]  /*34880*/  BSYNC B6 ;  /* 0x0000000000067941 */ /* 0x000fea0003800000 */
.L_x_12769:
[----:B------:R-:W3:Y:S01]  /*34890*/  LDL R0, [R1+0x46c] ;  /* 0x00046c0001007983 */ /* 0x000ee20000100800 */
[----:B------:R-:W-:Y:S02]  /*348a0*/  ULDC.64 UR4, c[0x0][0xaf0] ;  /* 0x0002bc0000047ab9 */ /* 0x000fe40000000a00 */
[----:B------:R-:W-:Y:S01]  /*348b0*/  ISETP.NE.U32.AND P0, PT, RZ, UR4, PT ;  /* 0x00000004ff007c0c */ /* 0x000fe2000bf05070 */
[----:B------:R-:W4:Y:S03]  /*348c0*/  LDL R17, [R1+0x4b0] ;  /* 0x0004b00001117983 */ /* 0x000f260000100800 */
[----:B------:R-:W-:Y:S01]  /*348d0*/  ISETP.NE.AND.EX P0, PT, RZ, UR5, PT, P0 ;  /* 0x00000005ff007c0c */ /* 0x000fe2000bf05300 */
[----:B------:R-:W-:-:S12]  /*348e0*/  ULDC.64 UR4, c[0x0][0xb00] ;  /* 0x0002c00000047ab9 */ /* 0x000fd80000000a00 */
[----:B------:R-:W1:Y:S01]  /*348f0*/  @P0 LDC.64 R2, c[0x0][0xaf0] ;  /* 0x0002bc00ff020b82 */ /* 0x000e620000000a00 */
[----:B---3--:R-:W-:Y:S02]  /*34900*/  IMAD.MOV.U32 R7, RZ, RZ, R0 ;  /* 0x000000ffff077224 */ /* 0x008fe400078e0000 */
[----:B-1----:R-:W-:-:S05]  /*34910*/  @P0 IMAD.WIDE R2, R0, 0x4, R2 ;  /* 0x0000000400020825 */ /* 0x002fca00078e0202 */
[----:B------:R1:W3:Y:S01]  /*34920*/  @P0 LDG.E R7, desc[UR42][R2.64] ;  /* 0x0000002a02070981 */ /* 0x0002e2000c1e1900 */
[----:B----4-:R-:W-:Y:S01]  /*34930*/  VIADD R0, R17, 0xffffffff ;  /* 0xffffffff11007836 */ /* 0x010fe20000000000 */
[----:B-1----:R-:W1:Y:S02]  /*34940*/  LDC.64 R2, c[0x0][0x418] ;  /* 0x00010600ff027b82 */ /* 0x002e640000000a00 */
[----:B-1----:R-:W-:Y:S01]  /*34950*/  LOP3.LUT P0, RZ, R2, UR4, RZ, 0xfc, !PT ;  /* 0x0000000402ff7c12 */ /* 0x002fe2000f80fcff */
[----:B------:R-:W-:-:S03]  /*34960*/  UMOV UR4, 0xffffffff ;  /* 0xffffffff00047882 */ /* 0x000fc60000000000 */
[----:B------:R-:W-:Y:S02]  /*34970*/  LOP3.LUT P0, RZ, R3, UR5, RZ, 0xfc, P0 ;  /* 0x0000000503ff7c12 */ /* 0x000fe4000800fcff */
[----:B---3--:R-:W-:Y:S01]  /*34980*/  SHF.R.S32.HI R8, RZ, 0x1f, R7 ;  /* 0x0000001fff087819 */ /* 0x008fe20000011407 */
[----:B------:R1:W-:Y:S01]  /*34990*/  STL [R1+0x464], R7 ;  /* 0x0004640701007387 */ /* 0x0003e20000100800 */
[----:B------:R-:W-:-:S03]  /*349a0*/  SEL R17, R7, RZ, !P0 ;  /* 0x000000ff07117207 */ /* 0x000fc60004000000 */
[----:B------:R1:W-:Y:S01]  /*349b0*/  STL [R1+0x468], R8 ;  /* 0x0004680801007387 */ /* 0x0003e20000100800 */
[----:B------:R-:W-:Y:S05]  /*349c0*/  BRA.DIV UR4, `(.L_x_12772) ;  /* 0x0000007604887947 */ /* 0x000fea000b800000 */
[----:B--2---:R-:W2:Y:S02]  /*349d0*/  S2R R4, SR_TID.X ;  /* 0x0000000000047919 */ /* 0x004ea40000002100 */
[----:B--2---:R-:W-:-:S04]  /*349e0*/  SHF.R.U32.HI R4, RZ, 0x5, R4 ;  /* 0x00000005ff047819 */ /* 0x004fc80000011604 */
[----:B------:R-:W-:-:S05]  /*349f0*/  LOP3.LUT R4, R4, 0x3, RZ, 0xc0, !PT ;  /* 0x0000000304047812 */ /* 0x000fca00078ec0ff */
[----:B------:R2:W3:Y:S02]  /*34a00*/  SHFL.IDX PT, R14, R4, RZ, 0x1f ;  /* 0x00001fff040e7589 */ /* 0x0004e400000e0000 */
.L_x_12959:
        /* <DEDUP_REMOVED lines=11> */
.L_x_12962:
        /* <DEDUP_REMOVED lines=24> */
.L_x_12775:
[----:B--2---:R-:W2:Y:S01]  /*34c40*/  LDL R2, [R1+0x478] ;  /* 0x0004780001027983 */ /* 0x004ea20000100800 */
[----:B---3--:R-:W-:Y:S01]  /*34c50*/  IMAD R0, R19, 0x8, R18 ;  /* 0x0000000813007824 */ /* 0x008fe200078e0212 */
[----:B--2---:R-:W-:-:S04]  /*34c60*/  SHF.L.U32 R2, R2, 0x1f, RZ ;  /* 0x0000001f02027819 */ /* 0x004fc800000006ff */
[----:B------:R-:W2:Y:S02]  /*34c70*/  SYNCS.PHASECHK.TRANS64.TRYWAIT P0, [R0+URZ+0x32440], R2 ;  /* 0x03244002000075a7 */ /* 0x000ea4000800017f */
[----:B--2---:R-:W-:Y:S05]  /*34c80*/  @!P0 BRA `(.L_x_12776) ;  /* 0x00000074002c8947 */ /* 0x004fea0003800000 */
.L_x_12963:
        /* <DEDUP_REMOVED lines=11> */
.L_x_12777:
        /* <DEDUP_REMOVED lines=24> */
.L_x_12773:
[----:B--2---:R-:W2:Y:S04]  /*34ec0*/  LDL R2, [R1+0x46c] ;  /* 0x00046c0001027983 */ /* 0x004ea80000100800 */
[----:B------:R-:W4:Y:S01]  /*34ed0*/  LDL R3, [R1+0x498] ;  /* 0x0004980001037983 */ /* 0x000f220000100800 */
[----:B------:R-:W-:Y:S05]  /*34ee0*/  WARPSYNC.ALL ;  /* 0x0000000000007948 */ /* 0x000fea0003800000 */
[----:B------:R-:W-:Y:S01]  /*34ef0*/  ULDC.64 UR4, c[0x0][0xaf8] ;  /* 0x0002be0000047ab9 */ /* 0x000fe20000000a00 */
[----:B---3--:R-:W-:Y:S01]  /*34f00*/  VIADD R0, R18, 0x18400 ;  /* 0x0001840012007836 */ /* 0x008fe20000000000 */
[----:B------:R-:W-:Y:S01]  /*34f10*/  BAR.SYNC.DEFER_BLOCKING 0x8, 0x180 ;  /* 0x0206000000007b1d */ /* 0x000fe20000010000 */
[----:B------:R-:W-:-:S03]  /*34f20*/  ISETP.NE.U32.AND P0, PT, RZ, UR4, PT ;  /* 0x00000004ff007c0c */ /* 0x000fc6000bf05070 */
[----:B------:R-:W-:Y:S02]  /*34f30*/  LOP3.LUT P1, RZ, R0, 0x3ff, RZ, 0xc0, !PT ;  /* 0x000003ff00ff7812 */ /* 0x000fe4000782c0ff */
[----:B------:R-:W-:Y:S01]  /*34f40*/  ISETP.NE.AND.EX P0, PT, RZ, UR5, PT, P0 ;  /* 0x00000005ff007c0c */ /* 0x000fe2000bf05300 */
[----:B------:R-:W-:Y:S01]  /*34f50*/  BSSY B6, `(.L_x_12778) ;  /* 0x0000019000067945 */ /* 0x000fe20003800000 */
[----:B--2---:R-:W-:-:S04]  /*34f60*/  SHF.R.S32.HI R0, RZ, 0x1f, R2 ;  /* 0x0000001fff007819 */ /* 0x004fc80000011402 */
[----:B------:R-:W-:Y:S02]  /*34f70*/  SEL R4, R0, RZ, !P0 ;  /* 0x000000ff00047207 */ /* 0x000fe40004000000 */
[----:B----4-:R-:W-:Y:S02]  /*34f80*/  SHF.R.S32.HI R3, RZ, 0x1f, R3 ;  /* 0x0000001fff037819 */ /* 0x010fe40000011403 */
        /* <DEDUP_REMOVED lines=21> */
.L_x_12779:
[----:B------:R-:W-:Y:S05]  /*350e0*/  BSYNC B6 ;  /* 0x0000000000067941 */ /* 0x000fea0003800000 */
.L_x_12778:
[----:B------:R-:W3:Y:S01]  /*350f0*/  LDL R11, [R1+0x488] ;  /* 0x00048800010b7983 */ /* 0x000ee20000100800 */
[----:B-1----:R-:W1:Y:S01]  /*35100*/  LDC R7, c[0x0][0x448] ;  /* 0x00011200ff077b82 */ /* 0x002e620000000800 */
        /* <DEDUP_REMOVED lines=15> */
[----:B---3--:R-:W-:-:S04]  /*35200*/  IMAD.IADD R5, R0, 0x1, R11 ;  /* 0x0000000100057824 */ /* 0x008fc800078e020b */
        /* <DEDUP_REMOVED lines=44> */
[----:B------:R-:W0:Y:S04]  /*354d0*/  SHFL.IDX PT, R5, R3, RZ, 0x181f ;  /* 0x00181fff03057589 */ /* 0x000e2800000e0000 */
[----:B------:R-:W1:Y:S01]  /*354e0*/  SHFL.IDX PT, R4, R2, RZ, 0x181f ;  /* 0x00181fff02047589 */ /* 0x000e6200000e0000 */
[----:B--2---:R-:W-:-:S03]  /*354f0*/  IMAD R0, R11, R7, RZ ;  /* 0x000000070b007224 */ /* 0x004fc600078e02ff */
[----:B------:R-:W-:Y:S01]  /*35500*/  SHFL.IDX PT, R7, R2, 0x1, 0x181f ;  /* 0x00381f0002077f89 */ /* 0x000fe200000e0000 */
[----:B---3--:R-:W-:-:S03]  /*35510*/  IMAD.IADD R10, R10, 0x1, R6 ;  /* 0x000000010a0a7824 */ /* 0x008fc600078e0206 */
[----:B------:R-:W2:Y:S01]  /*35520*/  SHFL.IDX PT, R6, R3, 0x1, 0x181f ;  /* 0x00381f0003067f89 */ /* 0x000ea200000e0000 */
[C---:B------:R-:W-:Y:S01]  /*35530*/  VIADD R11, R10.reuse, 0x10 ;  /* 0x000000100a0b7836 */ /* 0x040fe20000000000 */
[CC--:B------:R-:W-:Y:S02]  /*35540*/  ISETP.GE.AND P1, PT, R10.reuse, R0.reuse, PT ;  /* 0x000000000a00720c */ /* 0x0c0fe40003f26270 */
[----:B------:R-:W-:Y:S02]  /*35550*/  STL [R1+0x488], R10 ;  /* 0x0004880a01007387 */ /* 0x000fe40000100800 */
[----:B------:R-:W-:Y:S02]  /*35560*/  ISETP.GE.AND P2, PT, R11, R0, PT ;  /* 0x000000000b00720c */ /* 0x000fe40003f46270 */
[----:B------:R3:W-:Y:S07]  /*35570*/  STL [R1+0x4c0], R11 ;  /* 0x0004c00b01007387 */ /* 0x0007ee0000100800 */
[----:B0-----:R-:W-:Y:S01]  /*35580*/  @!P1 LEA R5, P3, R9, R5, 0x1 ;  /* 0x0000000509059211 */ /* 0x001fe200078608ff */
[----:B---3--:R-:W-:-:S04]  /*35590*/  VIADD R11, R10, 0x20 ;  /* 0x000000200a0b7836 */ /* 0x008fc80000000000 */
        /* <DEDUP_REMOVED lines=67> */
.L_x_12980:
        /* <DEDUP_REMOVED lines=12> */
.L_x_12781:
        /* <DEDUP_REMOVED lines=37> */
.L_x_12783:
[----:B------:R-:W-:Y:S05]  /*35ce0*/  BSYNC B6 ;  /* 0x0000000000067941 */ /* 0x000fea0003800000 */
.L_x_12782:
        /* <DEDUP_REMOVED lines=144> */
[----:B------:R2:W3:Y:S04]  /*365f0*/  SHFL.IDX PT, R6, R0, 0x7, 0x181f ;  /* 0x00f81f0000067f89 */ /* 0x0004e800000e0000 */
[----:B------:R2:W-:Y:S04]  /*36600*/  @!P4 LDGSTS.E.BYPASS.LTC128B.128 [R9+0x25400], desc[UR42][R4.64], !P3 ;  /* 0x254000000409cfae */ /* 0x0005e8000d901d6a */
[----:B------:R2:W-:Y:S04]  /*36610*/  @!P4 LDGSTS.E.BYPASS.LTC128B.128 [R9+0x29400], desc[UR42][R4.64+0x80], !P2 ;  /* 0x294000800409cfae */ /* 0x0005e8000d101d6a */
[----:B------:R2:W-:Y:S04]  /*36620*/  @!P4 LDGSTS.E.BYPASS.LTC128B.128 [R9+0x2d400], desc[UR42][R4.64+0x100], !P1 ;  /* 0x2d4001000409cfae */ /* 0x0005e8000c901d6a */
[----:B-1----:R2:W-:Y:S02]  /*36630*/  @!P4 LDGSTS.E.BYPASS.LTC128B.128 [R9+0x31400], desc[UR42][R4.64+0x180], !P0 ;  /* 0x314001800409cfae */ /* 0x0025e4000c101d6a */
.L_x_12998:
[----:B--2---:R-:W2:Y:S01]  /*36640*/  LDL.LU R0, [R1+0x4dc] ;  /* 0x0004dc0001007983 */ /* 0x004ea20000300800 */
[----:B------:R-:W-:Y:S01]  /*36650*/  BSSY B0, `(.L_x_12785) ;  /* 0x000000d000007945 */ /* 0x000fe20003800000 */
[----:B--2---:R-:W-:-:S13]  /*36660*/  ISETP.GE.AND P4, PT, R0, R3, PT ;  /* 0x000000030000720c */ /* 0x004fda0003f86270 */
[----:B------:R-:W-:Y:S05]  /*36670*/  @P4 BRA `(.L_x_12786) ;  /* 0x0000000000284947 */ /* 0x000fea0003800000 */
[----:B------:R-:W2:Y:S01]  /*36680*/  LDL R0, [R1+0x474] ;  /* 0x0004740001007983 */ /* 0x000ea20000100800 */
[----:B------:R-:W-:-:S05]  /*36690*/  LEA R2, P4, R8, R2, 0x1 ;  /* 0x0000000208027211 */ /* 0x000fca00078808ff */
[----:B---3--:R-:W-:-:S05]  /*366a0*/  IMAD.X R3, RZ, RZ, R6, P4 ;  /* 0x000000ffff037224 */ /* 0x008fca00020e0606 */
[----:B------:R-:W-:Y:S01]  /*366b0*/  @!PT LDS RZ, [RZ] ;  /* 0x00000000fffff984 */ /* 0x000fe20000000800 */
[----:B------:R-:W-:Y:S01]  /*366c0*/  @!PT LDS RZ, [RZ] ;  /* 0x00000000fffff984 */ /* 0x000fe20000000800 */
[----:B------:R-:W-:Y:S01]  /*366d0*/  @!PT LDS RZ, [RZ] ;  /* 0x00000000fffff984 */ /* 0x000fe20000000800 */
[----:B--2---:R1:W-:Y:S04]  /*366e0*/  LDGSTS.E.BYPASS.LTC128B.128 [R0+0x25c00], desc[UR42][R2.64], !P3 ;  /* 0x25c0000002007fae */ /* 0x0043e8000d901d6a */
[----:B------:R1:W-:Y:S04]  /*366f0*/  LDGSTS.E.BYPASS.LTC128B.128 [R0+0x29c00], desc[UR42][R2.64+0x80], !P2 ;  /* 0x29c0008002007fae */ /* 0x0003e8000d101d6a */
[----:B------:R1:W-:Y:S04]  /*36700*/  LDGSTS.E.BYPASS.LTC128B.128 [R0+0x2dc00], desc[UR42][R2.64+0x100], !P1 ;  /* 0x2dc0010002007fae */ /* 0x0003e8000c901d6a */
[----:B------:R1:W-:Y:S02]  /*36710*/  LDGSTS.E.BYPASS.LTC128B.128 [R0+0x31c00], desc[UR42][R2.64+0x180], !P0 ;  /* 0x31c0018002007fae */ /* 0x0003e4000c101d6a */
.L_x_12786:
[----:B------:R-:W-:Y:S05]  /*36720*/  BSYNC B0 ;  /* 0x0000000000007941 */ /* 0x000fea0003800000 */
.L_x_12785:
[----:B------:R-:W-:Y:S01]  /*36730*/  NOP ;  /* 0x0000000000007918 */ /* 0x000fe20000000000 */
[----:B------:R-:W-:-:S13]  /*36740*/  PLOP3.LUT P0, PT, PT, PT, PT, 0x80, 0x0 ;  /* 0x000000000000781c */ /* 0x000fda0003f0f070 */
.L_x_12787:
        /* <DEDUP_REMOVED lines=18> */
.L_x_12999:
[----:B------:R-:W-:Y:S05]  /*36870*/  BSYNC B0 ;  /* 0x0000000000007941 */ /* 0x000fea0003800000 */
.L_x_12788:
[----:B------:R-:W2:Y:S01]  /*36880*/  LDL R2, [R1+0x48c] ;  /* 0x00048c0001027983 */ /* 0x000ea20000100800 */
[----:B------:R-:W-:Y:S01]  /*36890*/  BSSY B0, `(.L_x_12790) ;  /* 0x000005a000007945 */ /* 0x000fe20003800000 */
[----:B--2---:R-:W-:-:S13]  /*368a0*/  LOP3.LUT P0, RZ, R2, 0x1, RZ, 0xc0, !PT ;  /* 0x0000000102ff7812 */ /* 0x004fda000780c0ff */
[----:B------:R-:W-:Y:S05]  /*368b0*/  @!P0 BRA `(.L_x_12791) ;  /* 0x00000004005c8947 */ /* 0x000fea0003800000 */
[----:B0-----:R-:W1:Y:S01]  /*368c0*/  LDL R4, [R1+0x478] ;  /* 0x0004780001047983 */ /* 0x001e620000100800 */
[----:B------:R-:W0:Y:S02]  /*368d0*/  S2R R2, SR_TID.X ;  /* 0x0000000000027919 */ /* 0x000e240000002100 */
[----:B0-----:R-:W-:Y:S01]  /*368e0*/  LOP3.LUT R3, R2, 0x7f, RZ, 0xc0, !PT ;  /* 0x0000007f02037812 */ /* 0x001fe200078ec0ff */
[----:B------:R-:W-:Y:S01]  /*368f0*/  IMAD R2, R19, 0x8, R18 ;  /* 0x0000000813027824 */ /* 0x000fe200078e0212 */
[----:B------:R-:W-:Y:S02]  /*36900*/  BSSY B1, `(.L_x_12792) ;  /* 0x0000005000017945 */ /* 0x000fe40003800000 */
[----:B------:R-:W-:Y:S02]  /*36910*/  ISETP.NE.AND P1, PT, R3, RZ, PT ;  /* 0x000000ff0300720c */ /* 0x000fe40003f25270 */
[----:B-1----:R-:W-:-:S04]  /*36920*/  SHF.L.U32 R0, R4, 0x1f, RZ ;  /* 0x0000001f04007819 */ /* 0x002fc800000006ff */
[----:B------:R-:W0:Y:S02]  /*36930*/  SYNCS.PHASECHK.TRANS64.TRYWAIT P0, [R2+URZ+0x32460], R0 ;  /* 0x03246000020075a7 */ /* 0x000e24000800017f */
[----:B0-----:R-:W-:Y:S05]  /*36940*/  @!P0 BRA `(.L_x_12793) ;  /* 0x0000007000648947 */ /* 0x001fea0003800000 */
.L_x_13000:
[----:B------:R-:W-:Y:S05]  /*36950*/  BSYNC B1 ;  /* 0x0000000000017941 */ /* 0x000fea0003800000 */
.L_x_12792:
        /* <DEDUP_REMOVED lines=9> */
.L_x_12795:
[----:B------:R-:W-:Y:S05]  /*369f0*/  BSYNC B1 ;  /* 0x0000000000017941 */ /* 0x000fea0003800000 */
.L_x_12794:
        /* <DEDUP_REMOVED lines=12> */
.L_x_12796:
        /* <DEDUP_REMOVED lines=15> */
.L_x_12797:
        /* <DEDUP_REMOVED lines=15> */
.L_x_12798:
        /* <DEDUP_REMOVED lines=15> */
.L_x_12799:
        /* <DEDUP_REMOVED lines=10> */
.L_x_12791:
[----:B------:R-:W-:Y:S05]  /*36e30*/  BSYNC B0 ;  /* 0x0000000000007941 */ /* 0x000fea0003800000 */
.L_x_12790:
[----:B0-----:R-:W1:Y:S04]  /*36e40*/  LDL R4, [R1+0x4b0] ;  /* 0x0004b00001047983 */ /* 0x001e680000100800 */
[----:B------:R-:W2:Y:S01]  /*36e50*/  LDL R5, [R1+0x484] ;  /* 0x0004840001057983 */ /* 0x000ea20000100800 */
[----:B------:R-:W-:Y:S01]  /*36e60*/  BSSY B0, `(.L_x_12800) ;  /* 0x00001f8000007945 */ /* 0x000fe20003800000 */
[----:B-1----:R-:W-:-:S05]  /*36e70*/  VIADD R0, R4, 0xfffffffe ;  /* 0xfffffffe04007836 */ /* 0x002fca0000000000 */
[----:B--2---:R-:W-:-:S13]  /*36e80*/  ISETP.GE.AND P0, PT, R0, R5, PT ;  /* 0x000000050000720c */ /* 0x004fda0003f06270 */
[----:B------:R-:W-:Y:S05]  /*36e90*/  @!P0 BRA `(.L_x_12801) ;  /* 0x0000001c00d08947 */ /* 0x000fea0003800000 */
[----:B------:R-:W2:Y:S04]  /*36ea0*/  LDL.LU R9, [R1+0x4e4] ;  /* 0x0004e40001097983 */ /* 0x000ea80000300800 */
[----:B------:R-:W4:Y:S04]  /*36eb0*/  LDL.LU R8, [R1+0x4ac] ;  /* 0x0004ac0001087983 */ /* 0x000f280000300800 */
[----:B------:R-:W5:Y:S04]  /*36ec0*/  LDL.LU R7, [R1+0x4ec] ;  /* 0x0004ec0001077983 */ /* 0x000f680000300800 */
[----:B---3--:R-:W3:Y:S04]  /*36ed0*/  LDL.LU R6, [R1+0x4a8] ;  /* 0x0004a80001067983 */ /* 0x008ee80000300800 */
[----:B------:R-:W3:Y:S01]  /*36ee0*/  LDL.LU R4, [R1+0x4e8] ;  /* 0x0004e80001047983 */ /* 0x000ee20000300800 */
[----:B------:R-:W-:Y:S01]  /*36ef0*/  BSSY B2, `(.L_x_12802) ;  /* 0x00000ad000027945 */ /* 0x000fe20003800000 */
[----:B--2---:R-:W-:-:S04]  /*36f00*/  VIADD R3, R9, 0x1 ;  /* 0x0000000109037836 */ /* 0x004fc80000000000 */
[----:B----4-:R-:W-:Y:S01]  /*36f10*/  IMAD R3, R3, R8, RZ ;  /* 0x0000000803037224 */ /* 0x010fe200078e02ff */
[----:B------:R-:W-:Y:S02]  /*36f20*/  LOP3.LUT R8, RZ, R5, RZ, 0x33, !PT ;  /* 0x00000005ff087212 */ /* 0x000fe400078e33ff */
[----:B-----5:R-:W-:Y:S02]  /*36f30*/  LOP3.LUT R2, RZ, R7, RZ, 0x33, !PT ;  /* 0x00000007ff027212 */ /* 0x020fe400078e33ff */
[----:B------:R-:W-:-:S04]  /*36f40*/  LOP3.LUT R3, RZ, R3, RZ, 0x33, !PT ;  /* 0x00000003ff037212 */ /* 0x000fc800078e33ff */
[----:B---3--:R-:W-:Y:S02]  /*36f50*/  VIADDMNMX R2, R3, -R6, R2, !PT ;  /* 0x8000000603027246 */ /* 0x008fe40007800102 */
        /* <DEDUP_REMOVED lines=42> */
.L_x_12806:
        /* <DEDUP_REMOVED lines=8> */
.L_x_13001:
[----:B------:R-:W-:Y:S05]  /*37280*/  BSYNC B3 ;  /* 0x0000000000037941 */ /* 0x000fea0003800000 */
.L_x_12807:
        /* <DEDUP_REMOVED lines=9> */
.L_x_12810:
[----:B------:R-:W-:Y:S05]  /*37320*/  BSYNC B3 ;  /* 0x0000000000037941 */ /* 0x000fea0003800000 */
.L_x_12809:
        /* <DEDUP_REMOVED lines=12> */
.L_x_12811:
        /* <DEDUP_REMOVED lines=13> */
.L_x_13002:
[----:B------:R-:W-:Y:S05]  /*374c0*/  BSYNC B3 ;  /* 0x0000000000037941 */ /* 0x000fea0003800000 */
.L_x_12812:
        /* <DEDUP_REMOVED lines=11> */
.L_x_12815:
[----:B------:R-:W-:Y:S05]  /*37580*/  BSYNC B3 ;  /* 0x0000000000037941 */ /* 0x000fea0003800000 */
.L_x_12814:
        /* <DEDUP_REMOVED lines=9> */
.L_x_12816:
        /* <DEDUP_REMOVED lines=15> */
.L_x_12817:
        /* <DEDUP_REMOVED lines=15> */
.L_x_12818:
        /* <DEDUP_REMOVED lines=15> */
.L_x_12819:
        /* <DEDUP_REMOVED lines=10> */
.L_x_12805:
[----:B------:R-:W-:Y:S05]  /*37990*/  BSYNC B1 ;  /* 0x0000000000017941 */ /* 0x000fea0003800000 */
.L_x_12804:
[----:B------:R-:W2:Y:S02]  /*379a0*/  LDL.LU R5, [R1+0x4b0] ;  /* 0x0004b00001057983 */ /* 0x000ea40000300800 */
[----:B--2---:R-:W-:-:S07]  /*379b0*/  VIADD R0, R5, 0xfffffffd ;  /* 0xfffffffd05007836 */ /* 0x004fce0000000000 */
.L_x_12803:
[----:B------:R-:W-:Y:S05]  /*379c0*/  BSYNC B2 ;  /* 0x0000000000027941 */ /* 0x000fea0003800000 */
.L_x_12802:
[----:B------:R-:W-:-:S05]  /*379d0*/  VIADD R8, R8, 0xfffffffe ;  /* 0xfffffffe08087836 */ /* 0x000fca0000000000 */
[----:B------:R-:W-:-:S13]  /*379e0*/  ISETP.NE.AND P0, PT, R8, R4, PT ;  /* 0x000000040800720c */ /* 0x000fda0003f05270 */
[----:B------:R-:W-:Y:S05]  /*379f0*/  @!P0 BRA `(.L_x_12801) ;  /* 0x0000001000f88947 */ /* 0x000fea0003800000 */
.L_x_12852:
        /* <DEDUP_REMOVED lines=35> */
.L_x_12822:
        /* <DEDUP_REMOVED lines=8> */
.L_x_13003:
[----:B------:R-:W-:Y:S05]  /*37cb0*/  BSYNC B2 ;  /* 0x0000000000027941 */ /* 0x000fea0003800000 */
.L_x_12823:
        /* <DEDUP_REMOVED lines=9> */
.L_x_12826:
[----:B------:R-:W-:Y:S05]  /*37d50*/  BSYNC B2 ;  /* 0x0000000000027941 */ /* 0x000fea0003800000 */
.L_x_12825:
        /* <DEDUP_REMOVED lines=12> */
.L_x_12827:
        /* <DEDUP_REMOVED lines=13> */
.L_x_13004:
[----:B------:R-:W-:Y:S05]  /*37ef0*/  BSYNC B2 ;  /* 0x0000000000027941 */ /* 0x000fea0003800000 */
.L_x_12828:
        /* <DEDUP_REMOVED lines=11> */
.L_x_12831:
[----:B------:R-:W-:Y:S05]  /*37fb0*/  BSYNC B2 ;  /* 0x0000000000027941 */ /* 0x000fea0003800000 */
.L_x_12830:
        /* <DEDUP_REMOVED lines=9> */
.L_x_12832:
        /* <DEDUP_REMOVED lines=15> */
.L_x_12833:
        /* <DEDUP_REMOVED lines=15> */
.L_x_12834:
        /* <DEDUP_REMOVED lines=15> */
.L_x_12835:
        /* <DEDUP_REMOVED lines=10> */
.L_x_12821:
[----:B------:R-:W-:Y:S05]  /*383c0*/  BSYNC B1 ;  /* 0x0000000000017941 */ /* 0x000fea0003800000 */
.L_x_12820:
        /* <DEDUP_REMOVED lines=35> */
.L_x_12838:
        /* <DEDUP_REMOVED lines=8> */
.L_x_13005:
[----:B------:R-:W-:Y:S05]  /*38680*/  BSYNC B2 ;  /* 0x0000000000027941 */ /* 0x000fea0003800000 */
.L_x_12839:
        /* <DEDUP_REMOVED lines=9> */
.L_x_12842:
[----:B------:R-:W-:Y:S05]  /*38720*/  BSYNC B2 ;  /* 0x0000000000027941 */ /* 0x000fea0003800000 */
.L_x_12841:
        /* <DEDUP_REMOVED lines=12> */
.L_x_12843:
        /* <DEDUP_REMOVED lines=13> */
.L_x_13006:
[----:B------:R-:W-:Y:S05]  /*388c0*/  BSYNC B2 ;  /* 0x0000000000027941 */ /* 0x000fea0003800000 */
.L_x_12844:
        /* <DEDUP_REMOVED lines=11> */
.L_x_12847:
[----:B------:R-:W-:Y:S05]  /*38980*/  BSYNC B2 ;  /* 0x0000000000027941 */ /* 0x000fea0003800000 */
.L_x_12846:
        /* <DEDUP_REMOVED lines=9> */
.L_x_12848:
        /* <DEDUP_REMOVED lines=15> */
.L_x_12849:
        /* <DEDUP_REMOVED lines=15> */
.L_x_12850:
        /* <DEDUP_REMOVED lines=15> */
.L_x_12851:
        /* <DEDUP_REMOVED lines=10> */
.L_x_12837:
[----:B------:R-:W-:Y:S05]  /*38d90*/  BSYNC B1 ;  /* 0x0000000000017941 */ /* 0x000fea0003800000 */
.L_x_12836:
[----:B------:R-:W2:Y:S01]  /*38da0*/  LDL R5, [R1+0x484] ;  /* 0x0004840001057983 */ /* 0x000ea20000100800 */
[----:B------:R-:W-:Y:S01]  /*38db0*/  VIADD R0, R0, 0xfffffffe ;  /* 0xfffffffe00007836 */ /* 0x000fe20000000000 */
[----:B--2---:R-:W-:-:S13]  /*38dc0*/  ISETP.GT.AND P0, PT, R6, R5, PT ;  /* 0x000000050600720c */ /* 0x004fda0003f04270 */
[----:B------:R-:W-:Y:S05]  /*38dd0*/  @P0 BRA `(.L_x_12852) ;  /* 0xffffffec00080947 */ /* 0x000fea000383ffff */
.L_x_12801:
[----:B------:R-:W-:Y:S05]  /*38de0*/  BSYNC B0 ;  /* 0x0000000000007941 */ /* 0x000fea0003800000 */
.L_x_12800:
[----:B------:R-:W0:Y:S02]  /*38df0*/  S2R R2, SR_TID.X ;  /* 0x0000000000027919 */ /* 0x000e240000002100 */
[----:B0-----:R-:W-:Y:S02]  /*38e00*/  LOP3.LUT R3, R2, 0x7f, RZ, 0xc0, !PT ;  /* 0x0000007f02037812 */ /* 0x001fe400078ec0ff */
[----:B------:R-:W2:Y:S01]  /*38e10*/  LDL.LU R2, [R1+0x478] ;  /* 0x0004780001027983 */ /* 0x000ea20000300800 */
[----:B------:R-:W-:Y:S01]  /*38e20*/  VIADD R19, R19, 0x1 ;  /* 0x0000000113137836 */ /* 0x000fe20000000000 */
[----:B------:R-:W-:Y:S01]  /*38e30*/  ISETP.NE.AND P1, PT, R3, RZ, PT ;  /* 0x000000ff0300720c */ /* 0x000fe20003f25270 */
[----:B------:R-:W-:Y:S03]  /*38e40*/  BSSY B0, `(.L_x_12853) ;  /* 0x0000013000007945 */ /* 0x000fe60003800000 */
[----:B------:R-:W-:-:S04]  /*38e50*/  ISETP.NE.AND P0, PT, R19, 0x2, PT ;  /* 0x000000021300780c */ /* 0x000fc80003f05270 */
[----:B------:R-:W-:-:S04]  /*38e60*/  SEL R0, RZ, 0x1, P0 ;  /* 0x00000001ff007807 */ /* 0x000fc80000000000 */
[----:B--2---:R-:W-:-:S05]  /*38e70*/  LOP3.LUT R2, R2, R0, RZ, 0x3c, !PT ;  /* 0x0000000002027212 */ /* 0x004fca00078e3cff */
[----:B------:R0:W-:Y:S01]  /*38e80*/  STL [R1+0x478], R2 ;  /* 0x0004780201007387 */ /* 0x0001e20000100800 */
[----:B------:R-:W-:Y:S05]  /*38e90*/  @P1 BRA `(.L_x_12854) ;  /* 0x0000000000341947 */ /* 0x000fea0003800000 */
[----:B------:R-:W1:Y:S01]  /*38ea0*/  S2R R3, SR_LANEID ;  /* 0x0000000000037919 */ /* 0x000e620000000000 */
[----:B------:R-:W-:Y:S01]  /*38eb0*/  VOTEU.ANY UR4, UPT, PT ;  /* 0x0000000000047886 */ /* 0x000fe200038e0100 */
[----:B------:R-:W2:Y:S01]  /*38ec0*/  LDC.64 R4, c[0x0][0xd60] ;  /* 0x00035800ff047b82 */ /* 0x000ea20000000a00 */
[----:B------:R-:W1:Y:S08]  /*38ed0*/  FLO.U32 R0, UR4 ;  /* 0x0000000400007d00 */ /* 0x000e7000080e0000 */
[----:B0-----:R-:W2:Y:S01]  /*38ee0*/  POPC R2, UR4 ;  /* 0x0000000400027d09 */ /* 0x001ea20008000000 */
[----:B-1----:R-:W-:-:S13]  /*38ef0*/  ISETP.EQ.U32.AND P1, PT, R0, R3, PT ;  /* 0x000000030000720c */ /* 0x002fda0003f22070 */
[----:B--2---:R-:W2:Y:S01]  /*38f00*/  @P1 ATOMG.E.ADD.STRONG.GPU PT, R5, desc[UR42][R4.64], R2 ;  /* 0x00000002040519a8 */ /* 0x004ea200081ee1ea */
[----:B------:R-:W0:Y:S02]  /*38f10*/  S2R R3, SR_LTMASK ;  /* 0x0000000000037919 */ /* 0x000e240000003900 */
[----:B0-----:R-:W-:-:S06]  /*38f20*/  LOP3.LUT R3, R3, UR4, RZ, 0xc0, !PT ;  /* 0x0000000403037c12 */ /* 0x001fcc000f8ec0ff */
[----:B------:R-:W0:Y:S01]  /*38f30*/  POPC R3, R3 ;  /* 0x0000000300037309 */ /* 0x000e220000000000 */
[----:B--2---:R-:W0:Y:S02]  /*38f40*/  SHFL.IDX PT, R0, R5, R0, 0x1f ;  /* 0x00001f0005007589 */ /* 0x004e2400000e0000 */
[----:B0-----:R-:W-:-:S05]  /*38f50*/  IADD3 R0, R0, UR39, R3 ;  /* 0x0000002700007c10 */ /* 0x001fca000fffe003 */
[----:B------:R1:W-:Y:S02]  /*38f60*/  STL [R1+0x460], R0 ;  /* 0x0004600001007387 */ /* 0x0003e40000100800 */
.L_x_12854:
[----:B------:R-:W-:Y:S05]  /*38f70*/  BSYNC B0 ;  /* 0x0000000000007941 */ /* 0x000fea0003800000 */
.L_x_12853:
[----:B------:R-:W-:-:S07]  /*38f80*/  SEL R19, R19, RZ, P0 ;  /* 0x000000ff13137207 */ /* 0x000fce0000000000 */
.L_x_12766:
[----:B------:R-:W-:Y:S05]  /*38f90*/  BSYNC B7 ;  /* 0x0000000000077941 */ /* 0x000fea0003800000 */
.L_x_12764:
[----:B-1--4-:R-:W4:Y:S02]  /*38fa0*/  LDL R0, [R1+0x48c] ;  /* 0x00048c0001007983 */ /* 0x012f240000100800 */
[----:B----4-:R-:W-:-:S13]  /*38fb0*/  LOP3.LUT P0, RZ, R0, 0x40, RZ, 0xc0, !PT ;  /* 0x0000004000ff7812 */ /* 0x010fda000780c0ff */
[----:B------:R-:W-:Y:S05]  /*38fc0*/  @!P0 BRA `(.L_x_12855) ;  /* 0x0000000000288947 */ /* 0x000fea0003800000 */
[----:B------:R-:W-:Y:S05]  /*38fd0*/  WARPSYNC.ALL ;  /* 0x0000000000007948 */ /* 0x000fea0003800000 */
[----:B------:R-:W1:Y:S08]  /*38fe0*/  S2UR UR5, SR_CgaCtaId ;  /* 0x00000000000579c3 */ /* 0x000e700000008800 */
[----:B------:R-:W-:Y:S06]  /*38ff0*/  BAR.SYNC.DEFER_BLOCKING 0x5, 0x180 ;  /* 0x0146000000007b1d */ /* 0x000fec0000010000 */
[----:B------:R-:W-:-:S02]  /*39000*/  UMOV UR4, 0x400 ;  /* 0x0000040000047882 */ /* 0x000fc40000000000 */
[----:B-1----:R-:W-:-:S06]  /*39010*/  ULEA UR4, UR5, UR4, 0x18 ;  /* 0x0000000405047291 */ /* 0x002fcc000f8ec03f */
[----:B------:R-:W-:-:S05]  /*39020*/  IMAD.U32 R18, RZ, RZ, UR4 ;  /* 0x00000004ff127e24 */ /* 0x000fca000f8e00ff */
[----:B--23--:R-:W1:Y:S04]  /*39030*/  LDS.128 R4, [R18+0x324d0] ;  /* 0x0324d00012047984 */ /* 0x00ce680000000c00 */
[----:B-1----:R1:W-:Y:S01]  /*39040*/  STL.128 [R1+0x460], R4 ;  /* 0x0004600401007387 */ /* 0x0023e20000100c00 */
[----:B------:R-:W-:Y:S06]  /*39050*/  BAR.ARV 0x4, 0x180 ;  /* 0x0106000000007b1d */ /* 0x000fec0000002000 */
[----:B------:R-:W-:Y:S05]  /*39060*/  BRA `(.L_x_12856) ;  /* 0x0000001000347947 */ /* 0x000fea0003800000 */
.L_x_12855:
[----:B------:R-:W1:Y:S01]  /*39070*/  S2R R0, SR_TID.X ;  /* 0x0000000000007919 */ /* 0x000e620000002100 */
[----:B------:R-:W-:Y:S01]  /*39080*/  UMOV UR4, 0xffffffff ;  /* 0xffffffff00047882 */ /* 0x000fe20000000000 */
[----:B-1----:R-:W-:-:S04]  /*39090*/  LOP3.LUT R16, R0, 0x1f, RZ, 0xc0, !PT ;  /* 0x0000001f00107812 */ /* 0x002fc800078ec0ff */
[----:B------:R-:W-:Y:S01]  /*390a0*/  ISETP.NE.AND P0, PT, R16, 0x1f, PT ;  /* 0x0000001f1000780c */ /* 0x000fe20003f05270 */
[----:B------:R-:W-:-:S12]  /*390b0*/  BRA.DIV UR4, `(.L_x_12857) ;  /* 0x0000004e04147947 */ /* 0x000fd8000b800000 */
[----:B------:R-:W4:Y:S01]  /*390c0*/  LDL R3, [R1+0x46c] ;  /* 0x00046c0001037983 */ /* 0x000f220000100800 */
[----:B------:R-:W-:-:S03]  /*390d0*/  ULDC UR4, c[0x0][0xd3c] ;  /* 0x00034f0000047ab9 */ /* 0x000fc60000000800 */
[----:B0-----:R-:W5:Y:S01]  /*390e0*/  LDL.LU R2, [R1+0x460] ;  /* 0x0004600001027983 */ /* 0x001f620000300800 */
[----:B----4-:R-:W-:-:S05]  /*390f0*/  IMAD.IADD R0, R3, 0x1, R16 ;  /* 0x0000000103007824 */ /* 0x010fca00078e0210 */
[----:B------:R-:W-:Y:S01]  /*39100*/  ISETP.GE.OR P1, PT, R0, UR4, !P0 ;  /* 0x0000000400007c0c */ /* 0x000fe2000c726670 */
[----:B-----5:R-:W-:-:S12]  /*39110*/  IMAD.MOV.U32 R10, RZ, RZ, R2 ;  /* 0x000000ffff0a7224 */ /* 0x020fd800078e0002 */
[----:B------:R-:W0:Y:S08]  /*39120*/  @!P1 LDC.64 R2, c[0x0][0xd80] ;  /* 0x00036000ff029b82 */ /* 0x000e300000000a00 */
[----:B---3--:R-:W1:Y:S01]  /*39130*/  @!P1 LDC.64 R6, c[0x0][0xd78] ;  /* 0x00035e00ff069b82 */ /* 0x008e620000000a00 */
[----:B0-----:R-:W-:-:S05]  /*39140*/  @!P1 IMAD.WIDE R2, R0, 0x4, R2 ;  /* 0x0000000400029825 */ /* 0x001fca00078e0202 */
[----:B------:R1:W3:Y:S02]  /*39150*/  @!P1 LDG.E R8, desc[UR42][R2.64] ;  /* 0x0000002a02089981 */ /* 0x0002e4000c1e1900 */
[----:B-1----:R-:W-:-:S06]  /*39160*/  @!P1 IMAD.WIDE R2, R0, 0x4, R6 ;  /* 0x0000000400029825 */ /* 0x002fcc00078e0206 */
[----:B------:R-:W4:Y:S01]  /*39170*/  @!P1 LDG.E R2, desc[UR42][R2.64] ;  /* 0x0000002a02029981 */ /* 0x000f22000c1e1900 */
[----:B--2---:R-:W-:Y:S02]  /*39180*/  IMAD.MOV.U32 R4, RZ, RZ, RZ ;  /* 0x000000ffff047224 */ /* 0x004fe400078e00ff */
[----:B------:R-:W-:Y:S01]  /*39190*/  IMAD.MOV.U32 R6, RZ, RZ, RZ ;  /* 0x000000ffff067224 */ /* 0x000fe200078e00ff */
[C---:B------:R-:W-:Y:S02]  /*391a0*/  ISETP.GE.U32.AND P2, PT, R16.reuse, 0x2, PT ;  /* 0x000000021000780c */ /* 0x040fe40003f46070 */
[C---:B------:R-:W-:Y:S02]  /*391b0*/  ISETP.GE.U32.AND P3, PT, R16.reuse, 0x4, PT ;  /* 0x000000041000780c */ /* 0x040fe40003f66070 */
[C---:B------:R-:W-:Y:S02]  /*391c0*/  ISETP.GE.U32.AND P4, PT, R16.reuse, 0x8, PT ;  /* 0x000000081000780c */ /* 0x040fe40003f86070 */
[----:B------:R-:W-:Y:S01]  /*391d0*/  ISETP.GE.U32.AND P5, PT, R16, 0x10, PT ;  /* 0x000000101000780c */ /* 0x000fe20003fa6070 */
[----:B------:R-:W-:Y:S04]  /*391e0*/  SHFL.IDX PT, R5, R10, RZ, 0x1f ;  /* 0x00001fff0a057589 */ /* 0x000fe800000e0000 */
[----:B------:R-:W-:Y:S01]  /*391f0*/  SHFL.IDX PT, R0, R10, 0x1, 0x1f ;  /* 0x00201f000a007f89 */ /* 0x000fe200000e0000 */
[----:B---3--:R-:W-:-:S02]  /*39200*/  @!P1 IMAD.MOV.U32 R4, RZ, RZ, R8 ;  /* 0x000000ffff049224 */ /* 0x008fc400078e0008 */
[----:B----4-:R-:W-:-:S04]  /*39210*/  @!P1 IMAD.MOV.U32 R6, RZ, RZ, R2 ;  /* 0x000000ffff069224 */ /* 0x010fc800078e0002 */
        /* <DEDUP_REMOVED lines=17> */
[----:B------:R0:W1:Y:S01]  /*39330*/  SHFL.IDX PT, R9, R7, 0x1f, 0x1f ;  /* 0x03e01f0007097f89 */ /* 0x00006200000e0000 */
[----:B------:R-:W-:-:S07]  /*39340*/  IMAD.MOV.U32 R8, RZ, RZ, RZ ;  /* 0x000000ffff087224 */ /* 0x000fce00078e00ff */
.L_x_13016:
[----:B------:R-:W-:Y:S02]  /*39350*/  ULDC UR4, c[0x0][0xd38] ;  /* 0x00034e0000047ab9 */ /* 0x000fe40000000800 */
[----:B------:R-:W-:-:S04]  /*39360*/  IMAD.U32 R2, RZ, RZ, UR4 ;  /* 0x00000004ff027e24 */ /* 0x000fc8000f8e00ff */
[----:B-1----:R-:W-:-:S04]  /*39370*/  IMAD R9, R9, R2, RZ ;  /* 0x0000000209097224 */ /* 0x002fc800078e02ff */
[----:B------:R-:W-:-:S05]  /*39380*/  IMAD.IADD R0, R0, 0x1, R9 ;  /* 0x0000000100007824 */ /* 0x000fca00078e0209 */
[----:B------:R-:W-:-:S13]  /*39390*/  ISETP.GT.AND P6, PT, R0, R5, PT ;  /* 0x000000050000720c */ /* 0x000fda0003fc4270 */
[----:B------:R-:W-:Y:S05]  /*393a0*/  @P6 BRA `(.L_x_12858) ;  /* 0x0000000000ac6947 */ /* 0x000fea0003800000 */
.L_x_12861:
        /* <DEDUP_REMOVED lines=37> */
.L_x_13024:
[----:B------:R-:W-:Y:S02]  /*39600*/  ULDC UR4, c[0x0][0xd38] ;  /* 0x00034e0000047ab9 */ /* 0x000fe40000000800 */
[----:B------:R-:W-:-:S04]  /*39610*/  IMAD.U32 R2, RZ, RZ, UR4 ;  /* 0x00000004ff027e24 */ /* 0x000fc8000f8e00ff */
[----:B-1----:R-:W-:-:S04]  /*39620*/  IMAD R9, R9, R2, RZ ;  /* 0x0000000209097224 */ /* 0x002fc800078e02ff */
[----:B------:R-:W-:-:S05]  /*39630*/  IMAD.IADD R0, R9, 0x1, R0 ;  /* 0x0000000109007824 */ /* 0x000fca00078e0200 */
[----:B------:R-:W-:-:S13]  /*39640*/  ISETP.GT.AND P6, PT, R0, R5, PT ;  /* 0x000000050000720c */ /* 0x000fda0003fc4270 */
[----:B------:R-:W-:Y:S05]  /*39650*/  @!P6 BRA `(.L_x_12861) ;  /* 0xfffffffc0054e947 */ /* 0x000fea000383ffff */
.L_x_12858:
        /* <DEDUP_REMOVED lines=12> */
.L_x_13029:
[----:B------:R-:W-:-:S13]  /*39720*/  ISETP.NE.AND P0, PT, R0, RZ, PT ;  /* 0x000000ff0000720c */ /* 0x000fda0003f05270 */
[----:B------:R-:W-:Y:S05]  /*39730*/  @!P0 BRA `(.L_x_12863) ;  /* 0x0000000000148947 */ /* 0x000fea0003800000 */
[----:B------:R-:W-:Y:S01]  /*39740*/  UMOV UR4, 0xffffffff ;  /* 0xffffffff00047882 */ /* 0x000fe20000000000 */
[----:B-1----:R-:W-:Y:S02]  /*39750*/  VIADD R3, R3, 0xffffffff ;  /* 0xffffffff03037836 */ /* 0x002fe40000000000 */
[----:B------:R-:W-:Y:S05]  /*39760*/  BRA.DIV UR4, `(.L_x_12864) ;  /* 0x0000005204087947 */ /* 0x000fea000b800000 */
[----:B------:R1:W3:Y:S02]  /*39770*/  SHFL.IDX PT, R3, R7, R3, 0x1f ;  /* 0x00001f0307037589 */ /* 0x0002e400000e0000 */
.L_x_13032:
[----:B---3--:R-:W-:-:S07]  /*39780*/  IMAD.MOV.U32 R8, RZ, RZ, R3 ;  /* 0x000000ffff087224 */ /* 0x008fce00078e0003 */
.L_x_12863:
[----:B------:R-:W-:Y:S01]  /*39790*/  ISETP.NE.AND P0, PT, R6, 0x1, PT ;  /* 0x000000010600780c */ /* 0x000fe20003f05270 */
[----:B------:R-:W-:-:S05]  /*397a0*/  IMAD R0, R8, R2, R9 ;  /* 0x0000000208007224 */ /* 0x000fca00078e0209 */
[----:B------:R3:W-:Y:S02]  /*397b0*/  STL [R1+0x460], R0 ;  /* 0x0004600001007387 */ /* 0x0007e40000100800 */
        /* <DEDUP_REMOVED lines=59> */
.L_x_12865:
        /* <DEDUP_REMOVED lines=63> */
.L_x_12866:
[----:B------:R-:W-:-:S05]  /*39f60*/  LOP3.LUT R0, RZ, R0, RZ, 0x33, !PT ;  /* 0x00000000ff007212 */ /* 0x000fca00078e33ff */
[----:B------:R-:W-:-:S05]  /*39f70*/  IMAD.IADD R0, R4, 0x1, R0 ;  /* 0x0000000104007824 */ /* 0x000fca00078e0200 */
[----:B------:R3:W-:Y:S01]  /*39f80*/  STL [R1+0x464], R0 ;  /* 0x0004640001007387 */ /* 0x0007e20000100800 */
[----:B------:R-:W-:Y:S05]  /*39f90*/  BRA `(.L_x_12867) ;  /* 0x0000000000287947 */ /* 0x000fea0003800000 */
.L_x_12859:
[----:B------:R-:W-:Y:S01]  /*39fa0*/  UMOV UR4, URZ ;  /* 0x0000003f00047c82 */ /* 0x000fe20008000000 */
[----:B------:R-:W-:Y:S01]  /*39fb0*/  UMOV UR5, URZ ;  /* 0x0000003f00057c82 */ /* 0x000fe20008000000 */
[----:B------:R-:W-:Y:S01]  /*39fc0*/  ULDC UR6, c[0x0][0xd3c] ;  /* 0x00034f0000067ab9 */ /* 0x000fe20000000800 */
[----:B------:R-:W-:Y:S01]  /*39fd0*/  IMAD.U32 R3, RZ, RZ, UR4 ;  /* 0x00000004ff037e24 */ /* 0x000fe2000f8e00ff */
[----:B------:R1:W-:Y:S01]  /*39fe0*/  STL [R1+0x460], R5 ;  /* 0x0004600501007387 */ /* 0x0003e20000100800 */
[----:B------:R-:W-:Y:S02]  /*39ff0*/  IMAD.U32 R2, RZ, RZ, UR5 ;  /* 0x00000005ff027e24 */ /* 0x000fe4000f8e00ff */
[----:B------:R-:W-:Y:S01]  /*3a000*/  IMAD.U32 R0, RZ, RZ, UR6 ;  /* 0x00000006ff007e24 */ /* 0x000fe2000f8e00ff */
[----:B------:R1:W-:Y:S04]  /*3a010*/  STL [R1+0x464], R3 ;  /* 0x0004640301007387 */ /* 0x0003e80000100800 */
[----:B------:R1:W-:Y:S04]  /*3a020*/  STL [R1+0x46c], R0 ;  /* 0x00046c0001007387 */ /* 0x0003e80000100800 */
[----:B------:R1:W-:Y:S02]  /*3a030*/  STL [R1+0x468], R2 ;  /* 0x0004680201007387 */ /* 0x0003e40000100800 */
.L_x_12867:
[----:B01----:R-:W4:Y:S04]  /*3a040*/  LDL R2, [R1+0x46c] ;  /* 0x00046c0001027983 */ /* 0x003f280000100800 */
[----:B------:R-:W5:Y:S04]  /*3a050*/  LDL R3, [R1+0x468] ;  /* 0x0004680001037983 */ /* 0x000f680000100800 */
[----:B------:R-:W2:Y:S04]  /*3a060*/  LDL R4, [R1+0x460] ;  /* 0x0004600001047983 */ /* 0x000ea80000100800 */
[----:B------:R-:W2:Y:S01]  /*3a070*/  LDL R5, [R1+0x464] ;  /* 0x0004640001057983 */ /* 0x000ea20000100800 */
        /* <DEDUP_REMOVED lines=12> */
.L_x_12856:
[----:B------:R-:W2:Y:S01]  /*3a140*/  LDL R0, [R1+0x46c] ;  /* 0x00046c0001007983 */ /* 0x000ea20000100800 */
[----:B------:R-:W-:Y:S02]  /*3a150*/  ULDC UR4, c[0x0][0xd3c] ;  /* 0x00034f0000047ab9 */ /* 0x000fe40000000800 */
[----:B--2---:R-:W-:-:S13]  /*3a160*/  ISETP.GE.AND P0, PT, R0, UR4, PT ;  /* 0x0000000400007c0c */ /* 0x004fda000bf06270 */
[----:B------:R-:W-:Y:S05]  /*3a170*/  @!P0 BRA `(.L_x_12868) ;  /* 0xffffff7800b88947 */ /* 0x000fea000383ffff */
[----:B------:R-:W-:Y:S05]  /*3a180*/  BSYNC B8 ;  /* 0x0000000000087941 */ /* 0x000fea0003800000 */
.L_x_12702:
        /* <DEDUP_REMOVED lines=12> */
.L_x_13033:
[----:B------:R-:W-:Y:S05]  /*3a250*/  BSYNC B0 ;  /* 0x0000000000007941 */ /* 0x000fea0003800000 */
.L_x_12869:
[----:B------:R-:W-:-:S03]  /*3a260*/  UMOV UR4, 0xffffffff ;  /* 0xffffffff00047882 */ /* 0x000fc60000000000 */
[----:B------:R-:W-:Y:S05]  /*3a270*/  BRA.DIV UR4, `(.L_x_12871) ;  /* 0x0000004604847947 */ /* 0x000fea000b800000 */
[----:B------:R-:W1:Y:S02]  /*3a280*/  S2R R2, SR_TID.X ;  /* 0x0000000000027919 */ /* 0x000e640000002100 */
[----:B-1----:R-:W-:-:S04]  /*3a290*/  SHF.R.U32.HI R2, RZ, 0x5, R2 ;  /* 0x00000005ff027819 */ /* 0x002fc80000011602 */
[----:B------:R-:W-:-:S05]  /*3a2a0*/  LOP3.LUT R2, R2, 0x3, RZ, 0xc0, !PT ;  /* 0x0000000302027812 */ /* 0x000fca00078ec0ff */
[----:B------:R1:W2:Y:S02]  /*3a2b0*/  SHFL.IDX PT, R14, R2, RZ, 0x1f ;  /* 0x00001fff020e7589 */ /* 0x0002a400000e0000 */
.L_x_13036:
[----:B--2---:R-:W-:-:S13]  /*3a2c0*/  ISETP.NE.AND P0, PT, R14, RZ, PT ;  /* 0x000000ff0e00720c */ /* 0x004fda0003f05270 */
[----:B------:R-:W-:Y:S05]  /*3a2d0*/  @P0 BRA `(.L_x_12458) ;  /* 0x00000000008c0947 */ /* 0x000fea0003800000 */
[----:B------:R-:W-:-:S03]  /*3a2e0*/  UMOV UR4, 0xffffffff ;  /* 0xffffffff00047882 */ /* 0x000fc60000000000 */
[----:B------:R-:W-:Y:S05]  /*3a2f0*/  BRA.DIV UR4, `(.L_x_12872) ;  /* 0x0000004604987947 */ /* 0x000fea000b800000 */
[----:B------:R-:W-:-:S13]  /*3a300*/  ELECT P6, URZ, PT ;  /* 0x00000000003f782f */ /* 0x000fda00038c0000 */
.L_x_13039:
[----:B------:R-:W-:Y:S05]  /*3a310*/  @!P6 BRA `(.L_x_12458) ;  /* 0x00000000007ce947 */ /* 0x000fea0003800000 */
[----:B------:R-:W-:-:S06]  /*3a320*/  ULOP3.LUT UR4, UR38, 0x2, URZ, 0xfc, !UPT ;  /* 0x0000000226047892 */ /* 0x000fcc000f8efc3f */
[----:B-1----:R-:W-:-:S05]  /*3a330*/  IMAD.U32 R2, RZ, RZ, UR4 ;  /* 0x00000004ff027e24 */ /* 0x002fca000f8e00ff */
[----:B------:R-:W-:-:S13]  /*3a340*/  ISETP.NE.AND P2, PT, R2, 0x3, PT ;  /* 0x000000030200780c */ /* 0x000fda0003f45270 */
[----:B------:R-:W-:Y:S05]  /*3a350*/  @!P2 BRA `(.L_x_12873) ;  /* 0x000000000004a947 */ /* 0x000fea0003800000 */
[----:B------:R-:W-:Y:S01]  /*3a360*/  BPT.TRAP 0x1 ;  /* 0x000000040000795c */ /* 0x000fe20000300000 */
.L_x_12873:
        /* <DEDUP_REMOVED lines=13> */
.L_x_13040:
[----:B------:R-:W1:Y:S02]  /*3a440*/  SYNCS.PHASECHK.TRANS64.TRYWAIT P0, [R7+URZ], R2 ;  /* 0x00000002070075a7 */ /* 0x000e64000800017f */
[----:B-1----:R-:W-:Y:S05]  /*3a450*/  @!P0 BRA `(.L_x_12875) ;  /* 0x0000004400748947 */ /* 0x002fea0003800000 */
.L_x_13041:
[----:B------:R-:W-:Y:S05]  /*3a460*/  @!P2 BRA `(.L_x_12876) ;  /* 0x000000000004a947 */ /* 0x000fea0003800000 */
[----:B------:R-:W-:Y:S01]  /*3a470*/  BPT.TRAP 0x1 ;  /* 0x000000040000795c */ /* 0x000fe20000300000 */
.L_x_12876:
[----:B------:R-:W-:-:S04]  /*3a480*/  VIADD R0, R0, 0x32460 ;  /* 0x0003246000007836 */ /* 0x000fc80000000000 */
[----:B------:R-:W-:-:S04]  /*3a490*/  IMAD R4, R19, 0x8, R0 ;  /* 0x0000000813047824 */ /* 0x000fc800078e0200 */
[----:B------:R-:W2:Y:S02]  /*3a4a0*/  SYNCS.PHASECHK.TRANS64.TRYWAIT P0, [R4+URZ], R5 ;  /* 0x00000005040075a7 */ /* 0x000ea4000800017f */
[----:B--2---:R-:W-:Y:S05]  /*3a4b0*/  @!P0 BRA `(.L_x_12877) ;  /* 0x0000004400708947 */ /* 0x004fea0003800000 */
.L_x_13042:
[----:B------:R-:W-:-:S07]  /*3a4c0*/  IMAD R3, R3, 0x8, R0 ;  /* 0x0000000803037824 */ /* 0x000fce00078e0200 */
.L_x_12878:
[----:B---3--:R3:W4:Y:S02]  /*3a4d0*/  SYNCS.PHASECHK.TRANS64.TRYWAIT P0, [R3+URZ], R2 ;  /* 0x00000002030075a7 */ /* 0x008724000800017f */
[----:B----4-:R-:W-:Y:S05]  /*3a4e0*/  @!P0 NANOSLEEP.SYNCS 0x989680 ;  /* 0x009896800000895d */ /* 0x010fea0003900000 */
[----:B------:R-:W4:Y:S02]  /*3a4f0*/  @!P0 SYNCS.PHASECHK.TRANS64 P0, [R3+URZ], R2 ;  /* 0x00000002030085a7 */ /* 0x000f24000800007f */
[----:B----4-:R-:W-:Y:S05]  /*3a500*/  @!P0 BRA `(.L_x_12878) ;  /* 0xfffffffc00f08947 */ /* 0x010fea000383ffff */
.L_x_12458:
[----:B------:R-:W-:Y:S05]  /*3a510*/  BSYNC B9 ;  /* 0x0000000000097941 */ /* 0x000fea0003800000 */
.L_x_12455:
[----:B------:R-:W-:Y:S05]  /*3a520*/  EXIT ;  /* 0x000000000000794d */ /* 0x000fea0003800000 */
.L_x_12486:
[----:B0-----:R0:W1:Y:S02]  /*3a530*/  SYNCS.PHASECHK.TRANS64.TRYWAIT P6, [R68+URZ+0x32490], R80 ;  /* 0x03249050440075a7 */ /* 0x00106400080c017f */
[----:B-1----:R-:W-:Y:S05]  /*3a540*/  @!P6 NANOSLEEP.SYNCS 0x989680 ;  /* 0x009896800000e95d */ /* 0x002fea0003900000 */
[----:B------:R-:W1:Y:S02]  /*3a550*/  @!P6 SYNCS.PHASECHK.TRANS64 P6, [R68+URZ+0x32490], R80 ;  /* 0x032490504400e5a7 */ /* 0x000e6400080c007f */
[----:B-1----:R-:W-:Y:S05]  /*3a560*/  @!P6 BRA `(.L_x_12486) ;  /* 0xfffffffc00f0e947 */ /* 0x002fea000383ffff */
[----:B------:R-:W-:Y:S05]  /*3a570*/  BRA `(.L_x_12879) ;  /* 0xfffffc9000e87947 */ /* 0x000fea000383ffff */
.L_x_12508:
[----:B0-----:R0:W1:Y:S02]  /*3a580*/  SYNCS.PHASECHK.TRANS64.TRYWAIT P5, [R68+URZ+0x32490], R80 ;  /* 0x03249050440075a7 */ /* 0x00106400080a017f */
[----:B-1----:R-:W-:Y:S05]  /*3a590*/  @!P5 NANOSLEEP.SYNCS 0x989680 ;  /* 0x009896800000d95d */ /* 0x002fea0003900000 */
[----:B------:R-:W1:Y:S02]  /*3a5a0*/  @!P5 SYNCS.PHASECHK.TRANS64 P5, [R68+URZ+0x32490], R80 ;  /* 0x032490504400d5a7 */ /* 0x000e6400080a007f */
[----:B-1----:R-:W-:Y:S05]  /*3a5b0*/  @!P5 BRA `(.L_x_12508) ;  /* 0xfffffffc00f0d947 */ /* 0x002fea000383ffff */
[----:B------:R-:W-:Y:S05]  /*3a5c0*/  BRA `(.L_x_12880) ;  /* 0xfffffca800547947 */ /* 0x000fea000383ffff */
.L_x_12517:
[----:B0-----:R0:W1:Y:S02]  /*3a5d0*/  SYNCS.PHASECHK.TRANS64.TRYWAIT P4, [R68+URZ+0x32490], R80 ;  /* 0x03249050440075a7 */ /* 0x001064000808017f */
[----:B-1----:R-:W-:Y:S05]  /*3a5e0*/  @!P4 NANOSLEEP.SYNCS 0x989680 ;  /* 0x009896800000c95d */ /* 0x002fea0003900000 */
[----:B------:R-:W1:Y:S02]  /*3a5f0*/  @!P4 SYNCS.PHASECHK.TRANS64 P4, [R68+URZ+0x32490], R80 ;  /* 0x032490504400c5a7 */ /* 0x000e64000808007f */
[----:B-1----:R-:W-:Y:S05]  /*3a600*/  @!P4 BRA `(.L_x_12517) ;  /* 0xfffffffc00f0c947 */ /* 0x002fea000383ffff */
[----:B------:R-:W-:Y:S05]  /*3a610*/  BRA `(.L_x_12881) ;  /* 0xfffffcb800a47947 */ /* 0x000fea000383ffff */
.L_x_12523:
[----:B-1----:R1:W2:Y:S02]  /*3a620*/  SYNCS.PHASECHK.TRANS64.TRYWAIT P3, [R68+URZ+0x324b0], R80 ;  /* 0x0324b050440075a7 */ /* 0x0022a4000806017f */
[----:B--2---:R-:W-:Y:S05]  /*3a630*/  @!P3 NANOSLEEP.SYNCS 0x989680 ;  /* 0x009896800000b95d */ /* 0x004fea0003900000 */
[----:B------:R-:W2:Y:S02]  /*3a640*/  @!P3 SYNCS.PHASECHK.TRANS64 P3, [R68+URZ+0x324b0], R80 ;  /* 0x0324b0504400b5a7 */ /* 0x000ea4000806007f */
[----:B--2---:R-:W-:Y:S05]  /*3a650*/  @!P3 BRA `(.L_x_12523) ;  /* 0xfffffffc00f0b947 */ /* 0x004fea000383ffff */
[----:B------:R-:W-:Y:S05]  /*3a660*/  BRA `(.L_x_12882) ;  /* 0xfffffcbc003c7947 */ /* 0x000fea000383ffff */
.L_x_12541:
[----:B------:R0:W5:Y:S01]  /*3a670*/  LDL R13, [R1+0x514] ;  /* 0x00051400010d7983 */ /* 0x0001620000100800 */
[----:B------:R-:W-:Y:S01]  /*3a680*/  BSSY B0, `(.L_x_12883) ;  /* 0x0000007000007945 */ /* 0x000fe20003800000 */
[----:B------:R-:W-:Y:S02]  /*3a690*/  IMAD.MOV.U32 R12, RZ, RZ, RZ ;  /* 0x000000ffff0c7224 */ /* 0x000fe400078e00ff */
[----:B------:R-:W-:Y:S02]  /*3a6a0*/  IMAD.MOV.U32 R11, RZ, RZ, 0x1f ;  /* 0x0000001fff0b7424 */ /* 0x000fe400078e00ff */
[----:B------:R-:W-:-:S07]  /*3a6b0*/  IMAD.MOV.U32 R15, RZ, RZ, -0x1 ;  /* 0xffffffffff0f7424 */ /* 0x000fce00078e00ff */
[----:B0-2--5:R-:W-:Y:S05]  /*3a6c0*/  WARPSYNC.COLLECTIVE R15, `(.L_x_12884) ;  /* 0x000000000f087348 */ /* 0x025fea0003c00000 */
[----:B-----5:R1:W3:Y:S02]  /*3a6d0*/  SHFL.IDX P6, R14, R13, R12, R11 ;  /* 0x0000000c0d0e7389 */ /* 0x0202e400000c000b */
[----:B0123--:R-:W-:Y:S01]  /*3a6e0*/  ENDCOLLECTIVE ;  /* 0x000000000000791b */ /* 0x00ffe20003800000 */
.L_x_12884:
[----:B------:R-:W-:Y:S05]  /*3a6f0*/  BSYNC B0 ;  /* 0x0000000000007941 */ /* 0x000fea0003800000 */
.L_x_12883:
[----:B------:R-:W-:Y:S05]  /*3a700*/  BRA `(.L_x_12885) ;  /* 0xfffffccc00f87947 */ /* 0x000fea000383ffff */
.L_x_12553:
        /* <DEDUP_REMOVED lines=8> */
.L_x_12887:
[----:B------:R-:W-:Y:S05]  /*3a790*/  BSYNC B1 ;  /* 0x0000000000017941 */ /* 0x000fea0003800000 */
.L_x_12886:
        /* <DEDUP_REMOVED lines=8> */
.L_x_12888:
[----:B------:R-:W-:Y:S02]  /*3a820*/  IMAD.MOV.U32 R13, RZ, RZ, R66 ;  /* 0x000000ffff0d7224 */ /* 0x000fe400078e0042 */
[----:B------:R-:W-:-:S07]  /*3a830*/  IMAD.MOV.U32 R6, RZ, RZ, R14 ;  /* 0x000000ffff067224 */ /* 0x000fce00078e000e */
[----:B------:R-:W-:Y:S05]  /*3a840*/  WARPSYNC.COLLECTIVE R15, `(.L_x_12889) ;  /* 0x000000000f087348 */ /* 0x000fea0003c00000 */
[----:B------:R0:W1:Y:S02]  /*3a850*/  SHFL.IDX P6, R14, R13, R12, R11 ;  /* 0x0000000c0d0e7389 */ /* 0x00006400000c000b */
[----:B01----:R-:W-:Y:S01]  /*3a860*/  ENDCOLLECTIVE ;  /* 0x000000000000791b */ /* 0x003fe20003800000 */
.L_x_12889:
[----:B------:R-:W-:Y:S02]  /*3a870*/  IMAD.MOV.U32 R13, RZ, RZ, R63 ;  /* 0x000000ffff0d7224 */ /* 0x000fe400078e003f */
[----:B------:R-:W-:-:S07]  /*3a880*/  IMAD.MOV.U32 R7, RZ, RZ, R14 ;  /* 0x000000ffff077224 */ /* 0x000fce00078e000e */
[----:B------:R-:W-:Y:S05]  /*3a890*/  WARPSYNC.COLLECTIVE R15, `(.L_x_12890) ;  /* 0x000000000f087348 */ /* 0x000fea0003c00000 */
[----:B------:R0:W1:Y:S02]  /*3a8a0*/  SHFL.IDX P6, R14, R13, R12, R11 ;  /* 0x0000000c0d0e7389 */ /* 0x00006400000c000b */
[----:B01----:R-:W-:Y:S01]  /*3a8b0*/  ENDCOLLECTIVE ;  /* 0x000000000000791b */ /* 0x003fe20003800000 */
.L_x_12890:
[----:B------:R-:W-:Y:S01]  /*3a8c0*/  IMAD.MOV.U32 R8, RZ, RZ, R14 ;  /* 0x000000ffff087224 */ /* 0x000fe200078e000e */
[----:B------:R-:W-:Y:S06]  /*3a8d0*/  BRA `(.L_x_12891) ;  /* 0xfffffcd800d87947 */ /* 0x000fec000383ffff */
.L_x_12556:
        /* <DEDUP_REMOVED lines=8> */
.L_x_12893:
[----:B------:R-:W-:Y:S05]  /*3a960*/  BSYNC B1 ;  /* 0x0000000000017941 */ /* 0x000fea0003800000 */
.L_x_12892:
        /* <DEDUP_REMOVED lines=8> */
.L_x_12894:
[----:B------:R-:W-:Y:S02]  /*3a9f0*/  IMAD.MOV.U32 R13, RZ, RZ, R66 ;  /* 0x000000ffff0d7224 */ /* 0x000fe400078e0042 */
[----:B------:R-:W-:-:S07]  /*3aa00*/  IMAD.MOV.U32 R6, RZ, RZ, R14 ;  /* 0x000000ffff067224 */ /* 0x000fce00078e000e */
[----:B------:R-:W-:Y:S05]  /*3aa10*/  WARPSYNC.COLLECTIVE R15, `(.L_x_12895) ;  /* 0x000000000f087348 */ /* 0x000fea0003c00000 */
[----:B------:R0:W1:Y:S02]  /*3aa20*/  SHFL.IDX P6, R14, R13, R12, R11 ;  /* 0x0000000c0d0e7389 */ /* 0x00006400000c000b */
[----:B01----:R-:W-:Y:S01]  /*3aa30*/  ENDCOLLECTIVE ;  /* 0x000000000000791b */ /* 0x003fe20003800000 */
.L_x_12895:
[----:B------:R-:W-:Y:S02]  /*3aa40*/  IMAD.MOV.U32 R13, RZ, RZ, R63 ;  /* 0x000000ffff0d7224 */ /* 0x000fe400078e003f */
[----:B------:R-:W-:-:S07]  /*3aa50*/  IMAD.MOV.U32 R7, RZ, RZ, R14 ;  /* 0x000000ffff077224 */ /* 0x000fce00078e000e */
[----:B------:R-:W-:Y:S05]  /*3aa60*/  WARPSYNC.COLLECTIVE R15, `(.L_x_12896) ;  /* 0x000000000f087348 */ /* 0x000fea0003c00000 */
[----:B------:R0:W1:Y:S02]  /*3aa70*/  SHFL.IDX P6, R14, R13, R12, R11 ;  /* 0x0000000c0d0e7389 */ /* 0x00006400000c000b */
[----:B01----:R-:W-:Y:S01]  /*3aa80*/  ENDCOLLECTIVE ;  /* 0x000000000000791b */ /* 0x003fe20003800000 */
.L_x_12896:
[----:B------:R-:W-:Y:S05]  /*3aa90*/  BRA `(.L_x_12897) ;  /* 0xfffffcdc00447947 */ /* 0x000fea000383ffff */
.L_x_12560:
[----:B-1----:R1:W4:Y:S02]  /*3aaa0*/  SYNCS.PHASECHK.TRANS64.TRYWAIT P0, [R2+URZ+0x32400], R63 ;  /* 0x0324003f020075a7 */ /* 0x002324000800017f */
[----:B----4-:R-:W-:Y:S05]  /*3aab0*/  @!P0 NANOSLEEP.SYNCS 0x989680 ;  /* 0x009896800000895d */ /* 0x010fea0003900000 */
[----:B------:R-:W4:Y:S02]  /*3aac0*/  @!P0 SYNCS.PHASECHK.TRANS64 P0, [R2+URZ+0x32400], R63 ;  /* 0x0324003f020085a7 */ /* 0x000f24000800007f */
[----:B----4-:R-:W-:Y:S05]  /*3aad0*/  @!P0 BRA `(.L_x_12560) ;  /* 0xfffffffc00f08947 */ /* 0x010fea000383ffff */
[----:B------:R-:W-:Y:S05]  /*3aae0*/  BRA `(.L_x_12898) ;  /* 0xfffffcdc00d07947 */ /* 0x000fea000383ffff */
.L_x_12568:
[----:B------:R-:W0:Y:S01]  /*3aaf0*/  LDC R69, c[0x0][0x3f4] ;  /* 0x0000fd00ff457b82 */ /* 0x000e220000000800 */
        /* <DEDUP_REMOVED lines=8> */
.L_x_12900:
[----:B------:R-:W-:Y:S05]  /*3ab80*/  BSYNC B1 ;  /* 0x0000000000017941 */ /* 0x000fea0003800000 */
.L_x_12899:
        /* <DEDUP_REMOVED lines=10> */
.L_x_12901:
        /* <DEDUP_REMOVED lines=8> */
.L_x_12902:
[----:B------:R-:W-:-:S05]  /*3acb0*/  @!P1 IADD3 R8, P2, R5, R7, RZ ;  /* 0x0000000705089210 */ /* 0x000fca0007f5e0ff */
[----:B------:R-:W-:Y:S02]  /*3acc0*/  @!P1 IMAD.X R9, R4, 0x1, R21, P2 ;  /* 0x0000000104099824 */ /* 0x000fe400010e0615 */
[----:B------:R-:W-:Y:S02]  /*3acd0*/  IMAD.MOV.U32 R13, RZ, RZ, R44 ;  /* 0x000000ffff0d7224 */ /* 0x000fe400078e002c */
[----:B------:R-:W-:-:S07]  /*3ace0*/  IMAD.MOV.U32 R6, RZ, RZ, R14 ;  /* 0x000000ffff067224 */ /* 0x000fce00078e000e */
[----:B------:R-:W-:Y:S05]  /*3acf0*/  WARPSYNC.COLLECTIVE R15, `(.L_x_12903) ;  /* 0x000000000f087348 */ /* 0x000fea0003c00000 */
[----:B------:R0:W1:Y:S02]  /*3ad00*/  SHFL.IDX P6, R14, R13, R12, R11 ;  /* 0x0000000c0d0e7389 */ /* 0x00006400000c000b */
[----:B01----:R-:W-:Y:S01]  /*3ad10*/  ENDCOLLECTIVE ;  /* 0x000000000000791b */ /* 0x003fe20003800000 */
.L_x_12903:
[----:B------:R-:W2:Y:S01]  /*3ad20*/  @!P1 LD.E.128 R8, desc[UR42][R8.64] ;  /* 0x0000002a08089980 */ /* 0x000ea2000c101d00 */
[----:B------:R-:W-:-:S05]  /*3ad30*/  @!P1 IADD3 R4, P2, R14, R7, RZ ;  /* 0x000000070e049210 */ /* 0x000fca0007f5e0ff */
[----:B------:R-:W-:-:S06]  /*3ad40*/  @!P1 IMAD.X R5, R6, 0x1, R21, P2 ;  /* 0x0000000106059824 */ /* 0x000fcc00010e0615 */
[----:B------:R-:W5:Y:S01]  /*3ad50*/  @!P1 LD.E.128 R4, desc[UR42][R4.64] ;  /* 0x0000002a04049980 */ /* 0x000f62000c101d00 */
[----:B------:R-:W-:Y:S01]  /*3ad60*/  CS2R R20, SRZ ;  /* 0x0000000000147805 */ /* 0x000fe2000001ff00 */
[----:B------:R-:W-:Y:S01]  /*3ad70*/  IMAD.MOV.U32 R13, RZ, RZ, R31 ;  /* 0x000000ffff0d7224 */ /* 0x000fe200078e001f */
[----:B------:R-:W-:Y:S01]  /*3ad80*/  CS2R R66, SRZ ;  /* 0x0000000000427805 */ /* 0x000fe2000001ff00 */
[----:B------:R-:W-:Y:S01]  /*3ad90*/  IMAD.MOV.U32 R12, RZ, RZ, 0x1 ;  /* 0x00000001ff0c7424 */ /* 0x000fe200078e00ff */
[----:B------:R-:W-:Y:S02]  /*3ada0*/  CS2R R54, SRZ ;  /* 0x0000000000367805 */ /* 0x000fe4000001ff00 */
[----:B------:R-:W-:Y:S01]  /*3adb0*/  CS2R R64, SRZ ;  /* 0x0000000000407805 */ /* 0x000fe2000001ff00 */
[----:B--2---:R-:W-:Y:S02]  /*3adc0*/  @!P1 IMAD.MOV.U32 R21, RZ, RZ, R11 ;  /* 0x000000ffff159224 */ /* 0x004fe400078e000b */
[----:B------:R-:W-:-:S02]  /*3add0*/  @!P1 IMAD.MOV.U32 R20, RZ, RZ, R10 ;  /* 0x000000ffff149224 */ /* 0x000fc400078e000a */
[----:B------:R-:W-:Y:S02]  /*3ade0*/  IMAD.MOV.U32 R11, RZ, RZ, R21 ;  /* 0x000000ffff0b7224 */ /* 0x000fe400078e0015 */
[----:B------:R-:W-:Y:S02]  /*3adf0*/  IMAD.MOV.U32 R10, RZ, RZ, R20 ;  /* 0x000000ffff0a7224 */ /* 0x000fe400078e0014 */
[----:B------:R-:W-:Y:S01]  /*3ae00*/  @!P1 IMAD.MOV.U32 R54, RZ, RZ, R8 ;  /* 0x000000ffff369224 */ /* 0x000fe200078e0008 */
[----:B------:R-:W-:Y:S01]  /*3ae10*/  PRMT R68, R68, 0x5410, R11 ;  /* 0x0000541044447816 */ /* 0x000fe2000000000b */
[----:B------:R-:W-:Y:S01]  /*3ae20*/  IMAD.MOV.U32 R11, RZ, RZ, 0x1c1f ;  /* 0x00001c1fff0b7424 */ /* 0x000fe200078e00ff */
[----:B------:R-:W-:Y:S01]  /*3ae30*/  PRMT R63, R63, 0x5410, R10 ;  /* 0x000054103f3f7816 */ /* 0x000fe2000000000a */
[----:B------:R-:W-:Y:S02]  /*3ae40*/  @!P1 IMAD.MOV.U32 R55, RZ, RZ, R9 ;  /* 0x000000ffff379224 */ /* 0x000fe400078e0009 */
[----:B------:R-:W-:-:S07]  /*3ae50*/  IMAD.MOV.U32 R8, RZ, RZ, R54 ;  /* 0x000000ffff087224 */ /* 0x000fce00078e0036 */
[----:B-----5:R-:W-:Y:S05]  /*3ae60*/  WARPSYNC.COLLECTIVE R15, `(.L_x_12904) ;  /* 0x000000000f087348 */ /* 0x020fea0003c00000 */
[----:B------:R0:W1:Y:S02]  /*3ae70*/  SHFL.IDX P6, R14, R13, R12, R11 ;  /* 0x0000000c0d0e7389 */ /* 0x00006400000c000b */
[----:B01---5:R-:W-:Y:S01]  /*3ae80*/  ENDCOLLECTIVE ;  /* 0x000000000000791b */ /* 0x023fe20003800000 */
.L_x_12904:
[----:B------:R-:W-:Y:S01]  /*3ae90*/  IMAD.MOV.U32 R9, RZ, RZ, R55 ;  /* 0x000000ffff097224 */ /* 0x000fe200078e0037 */
[----:B------:R-:W-:Y:S01]  /*3aea0*/  PRMT R63, R8, 0x7610, R63 ;  /* 0x00007610083f7816 */ /* 0x000fe2000000003f */
[----:B------:R-:W-:-:S03]  /*3aeb0*/  @!P1 IMAD.MOV.U32 R66, RZ, RZ, R4 ;  /* 0x000000ffff429224 */ /* 0x000fc600078e0004 */
[----:B------:R-:W-:Y:S01]  /*3aec0*/  PRMT R68, R9, 0x7610, R68 ;  /* 0x0000761009447816 */ /* 0x000fe20000000044 */
[----:B------:R-:W-:Y:S02]  /*3aed0*/  @!P1 IMAD.MOV.U32 R67, RZ, RZ, R5 ;  /* 0x000000ffff439224 */ /* 0x000fe400078e0005 */
[----:B------:R-:W-:Y:S02]  /*3aee0*/  @!P1 IMAD.MOV.U32 R64, RZ, RZ, R6 ;  /* 0x000000ffff409224 */ /* 0x000fe400078e0006 */
[----:B------:R-:W-:Y:S02]  /*3aef0*/  @!P1 IMAD.MOV.U32 R65, RZ, RZ, R7 ;  /* 0x000000ffff419224 */ /* 0x000fe400078e0007 */
[----:B------:R-:W-:Y:S02]  /*3af00*/  IMAD.MOV.U32 R13, RZ, RZ, R29 ;  /* 0x000000ffff0d7224 */ /* 0x000fe400078e001d */
[----:B------:R-:W-:Y:S02]  /*3af10*/  IMAD.MOV.U32 R6, RZ, RZ, R66 ;  /* 0x000000ffff067224 */ /* 0x000fe400078e0042 */
[----:B------:R-:W-:-:S02]  /*3af20*/  IMAD.MOV.U32 R7, RZ, RZ, R67 ;  /* 0x000000ffff077224 */ /* 0x000fc400078e0043 */
[----:B------:R-:W-:Y:S01]  /*3af30*/  IMAD.MOV.U32 R4, RZ, RZ, R64 ;  /* 0x000000ffff047224 */ /* 0x000fe200078e0040 */
[----:B------:R-:W-:Y:S01]  /*3af40*/  PRMT R75, R75, 0x5410, R6 ;  /* 0x000054104b4b7816 */ /* 0x000fe20000000006 */
[----:B------:R-:W-:Y:S01]  /*3af50*/  IMAD.MOV.U32 R5, RZ, RZ, R65 ;  /* 0x000000ffff057224 */ /* 0x000fe200078e0041 */
[----:B------:R-:W-:Y:S01]  /*3af60*/  PRMT R76, R76, 0x5410, R7 ;  /* 0x000054104c4c7816 */ /* 0x000fe20000000007 */
[----:B------:R-:W-:Y:S01]  /*3af70*/  IMAD.MOV.U32 R28, RZ, RZ, R14 ;  /* 0x000000ffff1c7224 */ /* 0x000fe200078e000e */
[----:B------:R-:W-:-:S07]  /*3af80*/  PRMT R83, R4, 0x7610, R83 ;  /* 0x0000761004537816 */ /* 0x000fce0000000053 */
[----:B------:R-:W-:Y:S05]  /*3af90*/  WARPSYNC.COLLECTIVE R15, `(.L_x_12905) ;  /* 0x000000000f087348 */ /* 0x000fea0003c00000 */
[----:B------:R0:W1:Y:S02]  /*3afa0*/  SHFL.IDX P6, R14, R13, R12, R11 ;  /* 0x0000000c0d0e7389 */ /* 0x00006400000c000b */
[----:B01----:R-:W-:Y:S01]  /*3afb0*/  ENDCOLLECTIVE ;  /* 0x000000000000791b */ /* 0x003fe20003800000 */
.L_x_12905:
[----:B------:R-:W-:Y:S01]  /*3afc0*/  CS2R R6, SRZ ;  /* 0x0000000000067805 */ /* 0x000fe2000001ff00 */
[----:B------:R-:W-:Y:S02]  /*3afd0*/  IMAD.MOV.U32 R13, RZ, RZ, R30 ;  /* 0x000000ffff0d7224 */ /* 0x000fe400078e001e */
[----:B------:R-:W-:-:S07]  /*3afe0*/  IMAD.MOV.U32 R29, RZ, RZ, R14 ;  /* 0x000000ffff1d7224 */ /* 0x000fce00078e000e */
[----:B------:R-:W-:Y:S05]  /*3aff0*/  WARPSYNC.COLLECTIVE R15, `(.L_x_12906) ;  /* 0x000000000f087348 */ /* 0x000fea0003c00000 */
[----:B------:R0:W1:Y:S02]  /*3b000*/  SHFL.IDX P6, R14, R13, R12, R11 ;  /* 0x0000000c0d0e7389 */ /* 0x00006400000c000b */
[----:B01----:R-:W-:Y:S01]  /*3b010*/  ENDCOLLECTIVE ;  /* 0x000000000000791b */ /* 0x003fe20003800000 */
.L_x_12906:
[----:B------:R-:W-:Y:S01]  /*3b020*/  IMAD.MOV.U32 R13, RZ, RZ, R44 ;  /* 0x000000ffff0d7224 */ /* 0x000fe200078e002c */
[----:B------:R-:W-:Y:S01]  /*3b030*/  PRMT R44, R44, 0x5410, R5 ;  /* 0x000054102c2c7816 */ /* 0x000fe20000000005 */
[----:B------:R-:W-:-:S07]  /*3b040*/  IMAD.MOV.U32 R30, RZ, RZ, R14 ;  /* 0x000000ffff1e7224 */ /* 0x000fce00078e000e */
[----:B------:R-:W-:Y:S05]  /*3b050*/  WARPSYNC.COLLECTIVE R15, `(.L_x_12907) ;  /* 0x000000000f087348 */ /* 0x000fea0003c00000 */
[----:B------:R0:W1:Y:S02]  /*3b060*/  SHFL.IDX P6, R14, R13, R12, R11 ;  /* 0x0000000c0d0e7389 */ /* 0x00006400000c000b */
[----:B01----:R-:W-:Y:S01]  /*3b070*/  ENDCOLLECTIVE ;  /* 0x000000000000791b */ /* 0x003fe20003800000 */
.L_x_12907:
[----:B------:R-:W-:Y:S05]  /*3b080*/  BRA `(.L_x_12908) ;  /* 0xfffffcec00507947 */ /* 0x000fea000383ffff */
.L_x_12572:
[----:B0-----:R0:W1:Y:S02]  /*3b090*/  SYNCS.PHASECHK.TRANS64.TRYWAIT P1, [R2+URZ+0x32400], R13 ;  /* 0x0324000d020075a7 */ /* 0x001064000802017f */
[----:B-1----:R-:W-:Y:S05]  /*3b0a0*/  @!P1 NANOSLEEP.SYNCS 0x989680 ;  /* 0x009896800000995d */ /* 0x002fea0003900000 */
[----:B------:R-:W1:Y:S02]  /*3b0b0*/  @!P1 SYNCS.PHASECHK.TRANS64 P1, [R2+URZ+0x32400], R13 ;  /* 0x0324000d020095a7 */ /* 0x000e64000802007f */
[----:B-1----:R-:W-:Y:S05]  /*3b0c0*/  @!P1 BRA `(.L_x_12572) ;  /* 0xfffffffc00f09947 */ /* 0x002fea000383ffff */
[----:B------:R-:W-:Y:S05]  /*3b0d0*/  BRA `(.L_x_12909) ;  /* 0xfffffcec00ac7947 */ /* 0x000fea000383ffff */
.L_x_12587:
[----:B0-----:R0:W1:Y:S02]  /*3b0e0*/  SYNCS.PHASECHK.TRANS64.TRYWAIT P0, [R2+URZ], R7 ;  /* 0x00000007020075a7 */ /* 0x001064000800017f */
[----:B-1----:R-:W-:Y:S05]  /*3b0f0*/  @!P0 NANOSLEEP.SYNCS 0x989680 ;  /* 0x009896800000895d */ /* 0x002fea0003900000 */
[----:B------:R-:W1:Y:S02]  /*3b100*/  @!P0 SYNCS.PHASECHK.TRANS64 P0, [R2+URZ], R7 ;  /* 0x00000007020085a7 */ /* 0x000e64000800007f */
[----:B-1----:R-:W-:Y:S05]  /*3b110*/  @!P0 BRA `(.L_x_12587) ;  /* 0xfffffffc00f08947 */ /* 0x002fea000383ffff */
[----:B------:R-:W-:Y:S05]  /*3b120*/  BRA `(.L_x_12586) ;  /* 0xfffffd0400987947 */ /* 0x000fea000383ffff */
.L_x_12594:
[----:B-1----:R1:W2:Y:S02]  /*3b130*/  SYNCS.PHASECHK.TRANS64.TRYWAIT P0, [R4+URZ], R5 ;  /* 0x00000005040075a7 */ /* 0x0022a4000800017f */
[----:B--2---:R-:W-:Y:S05]  /*3b140*/  @!P0 NANOSLEEP.SYNCS 0x989680 ;  /* 0x009896800000895d */ /* 0x004fea0003900000 */
[----:B------:R-:W2:Y:S02]  /*3b150*/  @!P0 SYNCS.PHASECHK.TRANS64 P0, [R4+URZ], R5 ;  /* 0x00000005040085a7 */ /* 0x000ea4000800007f */
[----:B--2---:R-:W-:Y:S05]  /*3b160*/  @!P0 BRA `(.L_x_12594) ;  /* 0xfffffffc00f08947 */ /* 0x004fea000383ffff */
[----:B------:R-:W-:Y:S05]  /*3b170*/  BRA `(.L_x_12593) ;  /* 0xfffffd0800bc7947 */ /* 0x000fea000383ffff */
.L_x_12619:
[----:B-1----:R1:W2:Y:S02]  /*3b180*/  SYNCS.PHASECHK.TRANS64.TRYWAIT P1, [R0+URZ], R9 ;  /* 0x00000009000075a7 */ /* 0x0022a4000802017f */
[----:B--2---:R-:W-:Y:S05]  /*3b190*/  @!P1 NANOSLEEP.SYNCS 0x989680 ;  /* 0x009896800000995d */ /* 0x004fea0003900000 */
[----:B------:R-:W2:Y:S02]  /*3b1a0*/  @!P1 SYNCS.PHASECHK.TRANS64 P1, [R0+URZ], R9 ;  /* 0x00000009000095a7 */ /* 0x000ea4000802007f */
[----:B--2---:R-:W-:Y:S05]  /*3b1b0*/  @!P1 BRA `(.L_x_12619) ;  /* 0xfffffffc00f09947 */ /* 0x004fea000383ffff */
[----:B------:R-:W-:Y:S05]  /*3b1c0*/  BRA `(.L_x_12618) ;  /* 0xfffffdb400107947 */ /* 0x000fea000383ffff */
.L_x_12626:
[----:B--2---:R2:W3:Y:S02]  /*3b1d0*/  SYNCS.PHASECHK.TRANS64.TRYWAIT P1, [R6+URZ], R7 ;  /* 0x00000007060075a7 */ /* 0x0044e4000802017f */
[----:B---3--:R-:W-:Y:S05]  /*3b1e0*/  @!P1 NANOSLEEP.SYNCS 0x989680 ;  /* 0x009896800000995d */ /* 0x008fea0003900000 */
[----:B------:R-:W3:Y:S02]  /*3b1f0*/  @!P1 SYNCS.PHASECHK.TRANS64 P1, [R6+URZ], R7 ;  /* 0x00000007060095a7 */ /* 0x000ee4000802007f */
[----:B---3--:R-:W-:Y:S05]  /*3b200*/  @!P1 BRA `(.L_x_12626) ;  /* 0xfffffffc00f09947 */ /* 0x008fea000383ffff */
[----:B------:R-:W-:Y:S05]  /*3b210*/  BRA `(.L_x_12625) ;  /* 0xfffffdb800347947 */ /* 0x000fea000383ffff */
.L_x_12637:
[----:B-1----:R1:W2:Y:S02]  /*3b220*/  SYNCS.PHASECHK.TRANS64.TRYWAIT P0, [R6+URZ], R7 ;  /* 0x00000007060075a7 */ /* 0x0022a4000800017f */
[----:B--2---:R-:W-:Y:S05]  /*3b230*/  @!P0 NANOSLEEP.SYNCS 0x989680 ;  /* 0x009896800000895d */ /* 0x004fea0003900000 */
[----:B------:R-:W2:Y:S02]  /*3b240*/  @!P0 SYNCS.PHASECHK.TRANS64 P0, [R6+URZ], R7 ;  /* 0x00000007060085a7 */ /* 0x000ea4000800007f */
[----:B--2---:R-:W-:Y:S05]  /*3b250*/  @!P0 BRA `(.L_x_12637) ;  /* 0xfffffffc00f08947 */ /* 0x004fea000383ffff */
[----:B------:R-:W-:Y:S05]  /*3b260*/  BRA `(.L_x_12636) ;  /* 0xfffffe4c00147947 */ /* 0x000fea000383ffff */
.L_x_12644:
[----:B--2---:R2:W3:Y:S02]  /*3b270*/  SYNCS.PHASECHK.TRANS64.TRYWAIT P0, [R6+URZ], R7 ;  /* 0x00000007060075a7 */ /* 0x0044e4000800017f */
[----:B---3--:R-:W-:Y:S05]  /*3b280*/  @!P0 NANOSLEEP.SYNCS 0x989680 ;  /* 0x009896800000895d */ /* 0x008fea0003900000 */
[----:B------:R-:W3:Y:S02]  /*3b290*/  @!P0 SYNCS.PHASECHK.TRANS64 P0, [R6+URZ], R7 ;  /* 0x00000007060085a7 */ /* 0x000ee4000800007f */
[----:B---3--:R-:W-:Y:S05]  /*3b2a0*/  @!P0 BRA `(.L_x_12644) ;  /* 0xfffffffc00f08947 */ /* 0x008fea000383ffff */
[----:B------:R-:W-:Y:S05]  /*3b2b0*/  BRA `(.L_x_12643) ;  /* 0xfffffe5000387947 */ /* 0x000fea000383ffff */
.L_x_12662:
[----:B------:R-:W-:Y:S02]  /*3b2c0*/  IMAD.MOV.U32 R13, RZ, RZ, R17 ;  /* 0x000000ffff0d7224 */ /* 0x000fe400078e0011 */
[----:B------:R-:W-:Y:S02]  /*3b2d0*/  IMAD.MOV.U32 R12, RZ, RZ, RZ ;  /* 0x000000ffff0c7224 */ /* 0x000fe400078e00ff */
[----:B------:R-:W-:Y:S02]  /*3b2e0*/  IMAD.MOV.U32 R11, RZ, RZ, 0x181f ;  /* 0x0000181fff0b7424 */ /* 0x000fe400078e00ff */
[----:B------:R-:W-:-:S07]  /*3b2f0*/  IMAD.MOV.U32 R15, RZ, RZ, -0x1 ;  /* 0xffffffffff0f7424 */ /* 0x000fce00078e00ff */
[----:B-----5:R-:W-:Y:S05]  /*3b300*/  WARPSYNC.COLLECTIVE R15, `(.L_x_12910) ;  /* 0x000000000f087348 */ /* 0x020fea0003c00000 */
[----:B------:R0:W1:Y:S02]  /*3b310*/  SHFL.IDX P6, R14, R13, R12, R11 ;  /* 0x0000000c0d0e7389 */ /* 0x00006400000c000b */
[----:B01---5:R-:W-:Y:S01]  /*3b320*/  ENDCOLLECTIVE ;  /* 0x000000000000791b */ /* 0x023fe20003800000 */
.L_x_12910:
[----:B------:R-:W-:Y:S02]  /*3b330*/  IMAD.MOV.U32 R13, RZ, RZ, R16 ;  /* 0x000000ffff0d7224 */ /* 0x000fe400078e0010 */
[----:B------:R-:W-:-:S07]  /*3b340*/  IMAD.MOV.U32 R3, RZ, RZ, R14 ;  /* 0x000000ffff037224 */ /* 0x000fce00078e000e */
[----:B------:R-:W-:Y:S05]  /*3b350*/  WARPSYNC.COLLECTIVE R15, `(.L_x_12911) ;  /* 0x000000000f087348 */ /* 0x000fea0003c00000 */
[----:B------:R0:W1:Y:S02]  /*3b360*/  SHFL.IDX P6, R14, R13, R12, R11 ;  /* 0x0000000c0d0e7389 */ /* 0x00006400000c000b */
[----:B01----:R-:W-:Y:S01]  /*3b370*/  ENDCOLLECTIVE ;  /* 0x000000000000791b */ /* 0x003fe20003800000 */
.L_x_12911:
[----:B------:R-:W-:Y:S05]  /*3b380*/  BRA `(.L_x_12912) ;  /* 0xffffff24002c7947 */ /* 0x000fea000383ffff */
.L_x_12665:
[----:B------:R-:W-:Y:S01]  /*3b390*/  BSSY B1, `(.L_x_12913) ;  /* 0x0000008000017945 */ /* 0x000fe20003800000 */
[----:B---3--:R-:W-:Y:S02]  /*3b3a0*/  IMAD.MOV.U32 R13, RZ, RZ, R17 ;  /* 0x000000ffff0d7224 */ /* 0x008fe400078e0011 */
[----:B------:R-:W-:Y:S02]  /*3b3b0*/  IMAD.MOV.U32 R12, RZ, RZ, 0x1 ;  /* 0x00000001ff0c7424 */ /* 0x000fe400078e00ff */
[----:B------:R-:W-:Y:S02]  /*3b3c0*/  IMAD.MOV.U32 R11, RZ, RZ, 0x181f ;  /* 0x0000181fff0b7424 */ /* 0x000fe400078e00ff */
[----:B------:R-:W-:-:S07]  /*3b3d0*/  IMAD.MOV.U32 R15, RZ, RZ, -0x1 ;  /* 0xffffffffff0f7424 */ /* 0x000fce00078e00ff */
[----:B012--5:R-:W-:Y:S05]  /*3b3e0*/  WARPSYNC.COLLECTIVE R15, `(.L_x_12914) ;  /* 0x000000000f087348 */ /* 0x027fea0003c00000 */
[----:B--2---:R2:W3:Y:S02]  /*3b3f0*/  SHFL.IDX P6, R14, R13, R12, R11 ;  /* 0x0000000c0d0e7389 */ /* 0x0044e400000c000b */
[----:B0123-5:R-:W-:Y:S01]  /*3b400*/  ENDCOLLECTIVE ;  /* 0x000000000000791b */ /* 0x02ffe20003800000 */
.L_x_12914:
[----:B------:R-:W-:Y:S05]  /*3b410*/  BSYNC B1 ;  /* 0x0000000000017941 */ /* 0x000fea0003800000 */
.L_x_12913:
        /* <DEDUP_REMOVED lines=8> */
.L_x_12915:
[----:B------:R-:W-:Y:S05]  /*3b4a0*/  BRA `(.L_x_12916) ;  /* 0xffffff24004c7947 */ /* 0x000fea000383ffff */
.L_x_12668:
[----:B------:R-:W-:Y:S01]  /*3b4b0*/  BSSY B1, `(.L_x_12917) ;  /* 0x0000008000017945 */ /* 0x000fe20003800000 */
[----:B------:R-:W-:Y:S02]  /*3b4c0*/  IMAD.MOV.U32 R13, RZ, RZ, R17 ;  /* 0x000000ffff0d7224 */ /* 0x000fe400078e0011 */
[----:B------:R-:W-:Y:S02]  /*3b4d0*/  IMAD.MOV.U32 R12, RZ, RZ, 0x2 ;  /* 0x00000002ff0c7424 */ /* 0x000fe400078e00ff */
[----:B---3--:R-:W-:Y:S02]  /*3b4e0*/  IMAD.MOV.U32 R11, RZ, RZ, 0x181f ;  /* 0x0000181fff0b7424 */ /* 0x008fe400078e00ff */
[----:B------:R-:W-:-:S07]  /*3b4f0*/  IMAD.MOV.U32 R15, RZ, RZ, -0x1 ;  /* 0xffffffffff0f7424 */ /* 0x000fce00078e00ff */
[----:B012-4-:R-:W-:Y:S05]  /*3b500*/  WARPSYNC.COLLECTIVE R15, `(.L_x_12918) ;  /* 0x000000000f087348 */ /* 0x017fea0003c00000 */
[----:B--2---:R2:W3:Y:S02]  /*3b510*/  SHFL.IDX P6, R14, R13, R12, R11 ;  /* 0x0000000c0d0e7389 */ /* 0x0044e400000c000b */
[----:B01234-:R-:W-:Y:S01]  /*3b520*/  ENDCOLLECTIVE ;  /* 0x000000000000791b */ /* 0x01ffe20003800000 */
.L_x_12918:
[----:B------:R-:W-:Y:S05]  /*3b530*/  BSYNC B1 ;  /* 0x0000000000017941 */ /* 0x000fea0003800000 */
.L_x_12917:
        /* <DEDUP_REMOVED lines=8> */
.L_x_12919:
[----:B------:R-:W-:Y:S05]  /*3b5c0*/  BRA `(.L_x_12920) ;  /* 0xffffff24006c7947 */ /* 0x000fea000383ffff */
.L_x_12671:
        /* <DEDUP_REMOVED lines=8> */
.L_x_12922:
[----:B------:R-:W-:Y:S05]  /*3b650*/  BSYNC B1 ;  /* 0x0000000000017941 */ /* 0x000fea0003800000 */
.L_x_12921:
        /* <DEDUP_REMOVED lines=8> */
.L_x_12923:
[----:B------:R-:W-:Y:S05]  /*3b6e0*/  BRA `(.L_x_12924) ;  /* 0xffffff24008c7947 */ /* 0x000fea000383ffff */
.L_x_12673:
[----:B------:R-:W-:Y:S02]  /*3b6f0*/  IMAD.MOV.U32 R13, RZ, RZ, R4 ;  /* 0x000000ffff0d7224 */ /* 0x000fe400078e0004 */
[----:B------:R-:W-:Y:S02]  /*3b700*/  IMAD.MOV.U32 R12, RZ, RZ, RZ ;  /* 0x000000ffff0c7224 */ /* 0x000fe400078e00ff */
[----:B------:R-:W-:Y:S02]  /*3b710*/  IMAD.MOV.U32 R11, RZ, RZ, 0x1c1f ;  /* 0x00001c1fff0b7424 */ /* 0x000fe400078e00ff */
[----:B------:R-:W-:-:S07]  /*3b720*/  IMAD.MOV.U32 R15, RZ, RZ, -0x1 ;  /* 0xffffffffff0f7424 */ /* 0x000fce00078e00ff */
[----:B------:R-:W-:Y:S05]  /*3b730*/  WARPSYNC.COLLECTIVE R15, `(.L_x_12925) ;  /* 0x000000000f087348 */ /* 0x000fea0003c00000 */
[----:B------:R0:W1:Y:S02]  /*3b740*/  SHFL.IDX P6, R14, R13, R12, R11 ;  /* 0x0000000c0d0e7389 */ /* 0x00006400000c000b */
[----:B01----:R-:W-:Y:S01]  /*3b750*/  ENDCOLLECTIVE ;  /* 0x000000000000791b */ /* 0x003fe20003800000 */
.L_x_12925:
[----:B------:R-:W-:Y:S02]  /*3b760*/  IMAD.MOV.U32 R13, RZ, RZ, R3 ;  /* 0x000000ffff0d7224 */ /* 0x000fe400078e0003 */
[----:B------:R-:W-:-:S07]  /*3b770*/  IMAD.MOV.U32 R5, RZ, RZ, R14 ;  /* 0x000000ffff057224 */ /* 0x000fce00078e000e */
[----:B------:R-:W-:Y:S05]  /*3b780*/  WARPSYNC.COLLECTIVE R15, `(.L_x_12926) ;  /* 0x000000000f087348 */ /* 0x000fea0003c00000 */
[----:B------:R0:W1:Y:S02]  /*3b790*/  SHFL.IDX P6, R14, R13, R12, R11 ;  /* 0x0000000c0d0e7389 */ /* 0x00006400000c000b */
[----:B01----:R-:W-:Y:S01]  /*3b7a0*/  ENDCOLLECTIVE ;  /* 0x000000000000791b */ /* 0x003fe20003800000 */
.L_x_12926:
[----:B------:R-:W-:Y:S05]  /*3b7b0*/  BRA `(.L_x_12927) ;  /* 0xffffff2800687947 */ /* 0x000fea000383ffff */
.L_x_12676:
[----:B------:R-:W-:Y:S01]  /*3b7c0*/  BSSY B1, `(.L_x_12928) ;  /* 0x0000008000017945 */ /* 0x000fe20003800000 */
[----:B------:R-:W-:Y:S02]  /*3b7d0*/  IMAD.MOV.U32 R13, RZ, RZ, R4 ;  /* 0x000000ffff0d7224 */ /* 0x000fe400078e0004 */
[----:B------:R-:W-:Y:S02]  /*3b7e0*/  IMAD.MOV.U32 R12, RZ, RZ, 0x1 ;  /* 0x00000001ff0c7424 */ /* 0x000fe400078e00ff */
[----:B---3--:R-:W-:Y:S02]  /*3b7f0*/  IMAD.MOV.U32 R11, RZ, RZ, 0x1c1f ;  /* 0x00001c1fff0b7424 */ /* 0x008fe400078e00ff */
[----:B------:R-:W-:-:S07]  /*3b800*/  IMAD.MOV.U32 R15, RZ, RZ, -0x1 ;  /* 0xffffffffff0f7424 */ /* 0x000fce00078e00ff */
[----:B012---:R-:W-:Y:S05]  /*3b810*/  WARPSYNC.COLLECTIVE R15, `(.L_x_12929) ;  /* 0x000000000f087348 */ /* 0x007fea0003c00000 */
[----:B--2---:R2:W3:Y:S02]  /*3b820*/  SHFL.IDX P6, R14, R13, R12, R11 ;  /* 0x0000000c0d0e7389 */ /* 0x0044e400000c000b */
[----:B0123--:R-:W-:Y:S01]  /*3b830*/  ENDCOLLECTIVE ;  /* 0x000000000000791b */ /* 0x00ffe20003800000 */
.L_x_12929:
[----:B------:R-:W-:Y:S05]  /*3b840*/  BSYNC B1 ;  /* 0x0000000000017941 */ /* 0x000fea0003800000 */
.L_x_12928:
        /* <DEDUP_REMOVED lines=8> */
.L_x_12930:
[----:B------:R-:W-:Y:S05]  /*3b8d0*/  BRA `(.L_x_12931) ;  /* 0xffffff3400507947 */ /* 0x000fea000383ffff */
.L_x_12682:
[----:B------:R-:W-:Y:S02]  /*3b8e0*/  IMAD.MOV.U32 R13, RZ, RZ, R4 ;  /* 0x000000ffff0d7224 */ /* 0x000fe400078e0004 */
[----:B------:R-:W-:Y:S02]  /*3b8f0*/  IMAD.MOV.U32 R12, RZ, RZ, RZ ;  /* 0x000000ffff0c7224 */ /* 0x000fe400078e00ff */
[----:B------:R-:W-:Y:S02]  /*3b900*/  IMAD.MOV.U32 R11, RZ, RZ, 0x181f ;  /* 0x0000181fff0b7424 */ /* 0x000fe400078e00ff */
[----:B------:R-:W-:-:S07]  /*3b910*/  IMAD.MOV.U32 R15, RZ, RZ, -0x1 ;  /* 0xffffffffff0f7424 */ /* 0x000fce00078e00ff */
[----:B01----:R-:W-:Y:S05]  /*3b920*/  WARPSYNC.COLLECTIVE R15, `(.L_x_12932) ;  /* 0x000000000f087348 */ /* 0x003fea0003c00000 */
[----:B------:R2:W3:Y:S02]  /*3b930*/  SHFL.IDX P6, R14, R13, R12, R11 ;  /* 0x0000000c0d0e7389 */ /* 0x0004e400000c000b */
[----:B0123--:R-:W-:Y:S01]  /*3b940*/  ENDCOLLECTIVE ;  /* 0x000000000000791b */ /* 0x00ffe20003800000 */
.L_x_12932:
[----:B------:R-:W-:Y:S02]  /*3b950*/  IMAD.MOV.U32 R13, RZ, RZ, R3 ;  /* 0x000000ffff0d7224 */ /* 0x000fe400078e0003 */
[----:B------:R-:W-:-:S07]  /*3b960*/  IMAD.MOV.U32 R0, RZ, RZ, R14 ;  /* 0x000000ffff007224 */ /* 0x000fce00078e000e */
[----:B------:R-:W-:Y:S05]  /*3b970*/  WARPSYNC.COLLECTIVE R15, `(.L_x_12933) ;  /* 0x000000000f087348 */ /* 0x000fea0003c00000 */
[----:B------:R0:W1:Y:S02]  /*3b980*/  SHFL.IDX P6, R14, R13, R12, R11 ;  /* 0x0000000c0d0e7389 */ /* 0x00006400000c000b */
[----:B01----:R-:W-:Y:S01]  /*3b990*/  ENDCOLLECTIVE ;  /* 0x000000000000791b */ /* 0x003fe20003800000 */
.L_x_12933:
[----:B------:R-:W-:Y:S05]  /*3b9a0*/  BRA `(.L_x_12934) ;  /* 0xffffff4800747947 */ /* 0x000fea000383ffff */
.L_x_12685:
        /* <DEDUP_REMOVED lines=8> */
.L_x_12936:
[----:B------:R-:W-:Y:S05]  /*3ba30*/  BSYNC B1 ;  /* 0x0000000000017941 */ /* 0x000fea0003800000 */
.L_x_12935:
        /* <DEDUP_REMOVED lines=8> */
.L_x_12937:
[----:B------:R-:W-:Y:S05]  /*3bac0*/  BRA `(.L_x_12938) ;  /* 0xffffff4800987947 */ /* 0x000fea000383ffff */
.L_x_12688:
        /* <DEDUP_REMOVED lines=8> */
.L_x_12940:
[----:B------:R-:W-:Y:S05]  /*3bb50*/  BSYNC B1 ;  /* 0x0000000000017941 */ /* 0x000fea0003800000 */
.L_x_12939:
        /* <DEDUP_REMOVED lines=8> */
.L_x_12941:
[----:B------:R-:W-:Y:S05]  /*3bbe0*/  BRA `(.L_x_12942) ;  /* 0xffffff4800b87947 */ /* 0x000fea000383ffff */
.L_x_12691:
        /* <DEDUP_REMOVED lines=8> */
.L_x_12944:
[----:B------:R-:W-:Y:S05]  /*3bc70*/  BSYNC B1 ;  /* 0x0000000000017941 */ /* 0x000fea0003800000 */
.L_x_12943:
        /* <DEDUP_REMOVED lines=8> */
.L_x_12945:
[----:B------:R-:W-:Y:S05]  /*3bd00*/  BRA `(.L_x_12946) ;  /* 0xffffff4800d87947 */ /* 0x000fea000383ffff */
.L_x_12718:
        /* <DEDUP_REMOVED lines=11> */
.L_x_12948:
[----:B------:R-:W-:Y:S05]  /*3bdc0*/  BSYNC B1 ;  /* 0x0000000000017941 */ /* 0x000fea0003800000 */
.L_x_12947:
[----:B------:R-:W-:Y:S05]  /*3bdd0*/  BRA `(.L_x_12949) ;  /* 0xffffff6c000c7947 */ /* 0x000fea000383ffff */
.L_x_12720:
[----:B------:R-:W-:Y:S01]  /*3bde0*/  BSSY B1, `(.L_x_12950) ;  /* 0x0000006000017945 */ /* 0x000fe20003800000 */
[----:B0-----:R-:W-:-:S07]  /*3bdf0*/  IMAD.MOV.U32 R15, RZ, RZ, -0x1 ;  /* 0xffffffffff0f7424 */ /* 0x001fce00078e00ff */
[----:B-1----:R-:W-:Y:S05]  /*3be00*/  WARPSYNC.COLLECTIVE R15, `(.L_x_12951) ;  /* 0x000000000f0c7348 */ /* 0x002fea0003c00000 */
[----:B------:R-:W-:Y:S02]  /*3be10*/  ELECT P6, UR62, PT ;  /* 0x00000000003e782f */ /* 0x000fe400038c0000 */
[----:B------:R-:W-:Y:S01]  /*3be20*/  MOV R14, UR62 ;  /* 0x0000003e000e7c02 */ /* 0x000fe20008000f00 */
[----:B-1----:R-:W-:Y:S10]  /*3be30*/  ENDCOLLECTIVE ;  /* 0x000000000000791b */ /* 0x002ff40003800000 */
.L_x_12951:
[----:B------:R-:W-:Y:S05]  /*3be40*/  BSYNC B1 ;  /* 0x0000000000017941 */ /* 0x000fea0003800000 */
.L_x_12950:
[----:B------:R-:W-:Y:S05]  /*3be50*/  BRA `(.L_x_12719) ;  /* 0xffffff6c00047947 */ /* 0x000fea000383ffff */
.L_x_12722:
[----:B-1----:R1:W2:Y:S02]  /*3be60*/  SYNCS.PHASECHK.TRANS64.TRYWAIT P0, [R18+URZ+0x32420], R5 ;  /* 0x03242005120075a7 */ /* 0x0022a4000800017f */
[----:B--2---:R-:W-:Y:S05]  /*3be70*/  @!P0 NANOSLEEP.SYNCS 0x989680 ;  /* 0x009896800000895d */ /* 0x004fea0003900000 */
[----:B------:R-:W2:Y:S02]  /*3be80*/  @!P0 SYNCS.PHASECHK.TRANS64 P0, [R18+URZ+0x32420], R5 ;  /* 0x03242005120085a7 */ /* 0x000ea4000800007f */
[----:B--2---:R-:W-:Y:S05]  /*3be90*/  @!P0 BRA `(.L_x_12722) ;  /* 0xfffffffc00f08947 */ /* 0x004fea000383ffff */
[----:B------:R-:W-:Y:S05]  /*3bea0*/  BRA `(.L_x_12952) ;  /* 0xffffff6c00147947 */ /* 0x000fea000383ffff */
.L_x_12726:
[----:B-1----:R1:W2:Y:S02]  /*3beb0*/  SYNCS.PHASECHK.TRANS64.TRYWAIT P0, [R5+URZ+0x324a0], R10 ;  /* 0x0324a00a050075a7 */ /* 0x0022a4000800017f */
[----:B--2---:R-:W-:Y:S05]  /*3bec0*/  @!P0 NANOSLEEP.SYNCS 0x989680 ;  /* 0x009896800000895d */ /* 0x004fea0003900000 */
[----:B------:R-:W2:Y:S02]  /*3bed0*/  @!P0 SYNCS.PHASECHK.TRANS64 P0, [R5+URZ+0x324a0], R10 ;  /* 0x0324a00a050085a7 */ /* 0x000ea4000800007f */
[----:B--2---:R-:W-:Y:S05]  /*3bee0*/  @!P0 BRA `(.L_x_12726) ;  /* 0xfffffffc00f08947 */ /* 0x004fea000383ffff */
[----:B------:R-:W-:Y:S05]  /*3bef0*/  BRA `(.L_x_12953) ;  /* 0xffffff6c00347947 */ /* 0x000fea000383ffff */
.L_x_12731:
[----:B--2---:R2:W3:Y:S02]  /*3bf00*/  SYNCS.PHASECHK.TRANS64.TRYWAIT P0, [R5+URZ+0x324c0], R10 ;  /* 0x0324c00a050075a7 */ /* 0x0044e4000800017f */
[----:B---3--:R-:W-:Y:S05]  /*3bf10*/  @!P0 NANOSLEEP.SYNCS 0x989680 ;  /* 0x009896800000895d */ /* 0x008fea0003900000 */
[----:B------:R-:W3:Y:S02]  /*3bf20*/  @!P0 SYNCS.PHASECHK.TRANS64 P0, [R5+URZ+0x324c0], R10 ;  /* 0x0324c00a050085a7 */ /* 0x000ee4000800007f */
[----:B---3--:R-:W-:Y:S05]  /*3bf30*/  @!P0 BRA `(.L_x_12731) ;  /* 0xfffffffc00f08947 */ /* 0x008fea000383ffff */
[----:B------:R-:W-:Y:S05]  /*3bf40*/  BRA `(.L_x_12954) ;  /* 0xffffff6c00b47947 */ /* 0x000fea000383ffff */
.L_x_12741:
[----:B-1----:R1:W2:Y:S02]  /*3bf50*/  SYNCS.PHASECHK.TRANS64.TRYWAIT P1, [R6+URZ+0x324a0], R7 ;  /* 0x0324a007060075a7 */ /* 0x0022a4000802017f */
[----:B--2---:R-:W-:Y:S05]  /*3bf60*/  @!P1 NANOSLEEP.SYNCS 0x989680 ;  /* 0x009896800000995d */ /* 0x004fea0003900000 */
[----:B------:R-:W2:Y:S02]  /*3bf70*/  @!P1 SYNCS.PHASECHK.TRANS64 P1, [R6+URZ+0x324a0], R7 ;  /* 0x0324a007060095a7 */ /* 0x000ea4000802007f */
[----:B--2---:R-:W-:Y:S05]  /*3bf80*/  @!P1 BRA `(.L_x_12741) ;  /* 0xfffffffc00f09947 */ /* 0x004fea000383ffff */
[----:B------:R-:W-:Y:S05]  /*3bf90*/  BRA `(.L_x_12955) ;  /* 0xffffff7400447947 */ /* 0x000fea000383ffff */
.L_x_12746:
[----:B--2---:R2:W3:Y:S02]  /*3bfa0*/  SYNCS.PHASECHK.TRANS64.TRYWAIT P1, [R6+URZ+0x324c0], R7 ;  /* 0x0324c007060075a7 */ /* 0x0044e4000802017f */
[----:B---3--:R-:W-:Y:S05]  /*3bfb0*/  @!P1 NANOSLEEP.SYNCS 0x989680 ;  /* 0x009896800000995d */ /* 0x008fea0003900000 */
[----:B------:R-:W3:Y:S02]  /*3bfc0*/  @!P1 SYNCS.PHASECHK.TRANS64 P1, [R6+URZ+0x324c0], R7 ;  /* 0x0324c007060095a7 */ /* 0x000ee4000802007f */
[----:B---3--:R-:W-:Y:S05]  /*3bfd0*/  @!P1 BRA `(.L_x_12746) ;  /* 0xfffffffc00f09947 */ /* 0x008fea000383ffff */
[----:B------:R-:W-:Y:S05]  /*3bfe0*/  BRA `(.L_x_12956) ;  /* 0xffffff7400c07947 */ /* 0x000fea000383ffff */
.L_x_12772:
[----:B--2---:R-:W2:Y:S01]  /*3bff0*/  S2R R4, SR_TID.X ;  /* 0x0000000000047919 */ /* 0x004ea20000002100 */
        /* <DEDUP_REMOVED lines=10> */
.L_x_12958:
[----:B------:R-:W-:Y:S05]  /*3c0a0*/  BSYNC B0 ;  /* 0x0000000000007941 */ /* 0x000fea0003800000 */
.L_x_12957:
[----:B------:R-:W-:Y:S05]  /*3c0b0*/  BRA `(.L_x_12959) ;  /* 0xffffff8800547947 */ /* 0x000fea000383ffff */
.L_x_12774:
[----:B------:R-:W-:Y:S01]  /*3c0c0*/  BSSY B0, `(.L_x_12960) ;  /* 0x0000006000007945 */ /* 0x000fe20003800000 */
[----:B0-----:R-:W-:-:S07]  /*3c0d0*/  IMAD.MOV.U32 R15, RZ, RZ, -0x1 ;  /* 0xffffffffff0f7424 */ /* 0x001fce00078e00ff */
[----:B-1-3--:R-:W-:Y:S05]  /*3c0e0*/  WARPSYNC.COLLECTIVE R15, `(.L_x_12961) ;  /* 0x000000000f0c7348 */ /* 0x00afea0003c00000 */
[----:B------:R-:W-:Y:S02]  /*3c0f0*/  ELECT P6, UR62, PT ;  /* 0x00000000003e782f */ /* 0x000fe400038c0000 */
[----:B------:R-:W-:Y:S01]  /*3c100*/  MOV R14, UR62 ;  /* 0x0000003e000e7c02 */ /* 0x000fe20008000f00 */
[----:B-1-3--:R-:W-:Y:S10]  /*3c110*/  ENDCOLLECTIVE ;  /* 0x000000000000791b */ /* 0x00aff40003800000 */
.L_x_12961:
[----:B------:R-:W-:Y:S05]  /*3c120*/  BSYNC B0 ;  /* 0x0000000000007941 */ /* 0x000fea0003800000 */
.L_x_12960:
[----:B------:R-:W-:Y:S05]  /*3c130*/  BRA `(.L_x_12962) ;  /* 0xffffff8800607947 */ /* 0x000fea000383ffff */
.L_x_12776:
[----:B--2---:R2:W3:Y:S02]  /*3c140*/  SYNCS.PHASECHK.TRANS64.TRYWAIT P0, [R0+URZ+0x32440], R2 ;  /* 0x03244002000075a7 */ /* 0x0044e4000800017f */
[----:B---3--:R-:W-:Y:S05]  /*3c150*/  @!P0 NANOSLEEP.SYNCS 0x989680 ;  /* 0x009896800000895d */ /* 0x008fea0003900000 */
[----:B------:R-:W3:Y:S02]  /*3c160*/  @!P0 SYNCS.PHASECHK.TRANS64 P0, [R0+URZ+0x32440], R2 ;  /* 0x03244002000085a7 */ /* 0x000ee4000800007f */
[----:B---3--:R-:W-:Y:S05]  /*3c170*/  @!P0 BRA `(.L_x_12776) ;  /* 0xfffffffc00f08947 */ /* 0x008fea000383ffff */
[----:B------:R-:W-:Y:S05]  /*3c180*/  BRA `(.L_x_12963) ;  /* 0xffffff8800c07947 */ /* 0x000fea000383ffff */
.L_x_12780:
        /* <DEDUP_REMOVED lines=10> */
.L_x_12964:
[----:B------:R0:W-:Y:S01]  /*3c230*/  STL [R1+0x488], R10 ;  /* 0x0004880a01007387 */ /* 0x0001e20000100800 */
[----:B------:R-:W-:Y:S02]  /*3c240*/  IMAD.MOV.U32 R13, RZ, RZ, R3 ;  /* 0x000000ffff0d7224 */ /* 0x000fe400078e0003 */
[----:B------:R-:W-:-:S07]  /*3c250*/  IMAD.MOV.U32 R4, RZ, RZ, R14 ;  /* 0x000000ffff047224 */ /* 0x000fce00078e000e */
[----:B0-----:R-:W-:Y:S05]  /*3c260*/  WARPSYNC.COLLECTIVE R15, `(.L_x_12965) ;  /* 0x000000000f087348 */ /* 0x001fea0003c00000 */
[----:B------:R1:W2:Y:S02]  /*3c270*/  SHFL.IDX P6, R14, R13, R12, R11 ;  /* 0x0000000c0d0e7389 */ /* 0x0002a400000c000b */
[----:B012---:R-:W-:Y:S01]  /*3c280*/  ENDCOLLECTIVE ;  /* 0x000000000000791b */ /* 0x007fe20003800000 */
.L_x_12965:
[----:B------:R-:W-:Y:S02]  /*3c290*/  IMAD.MOV.U32 R13, RZ, RZ, R2 ;  /* 0x000000ffff0d7224 */ /* 0x000fe400078e0002 */
[----:B------:R-:W-:Y:S02]  /*3c2a0*/  IMAD.MOV.U32 R12, RZ, RZ, 0x1 ;  /* 0x00000001ff0c7424 */ /* 0x000fe400078e00ff */
[----:B------:R-:W-:-:S07]  /*3c2b0*/  IMAD.MOV.U32 R5, RZ, RZ, R14 ;  /* 0x000000ffff057224 */ /* 0x000fce00078e000e */
[----:B------:R-:W-:Y:S05]  /*3c2c0*/  WARPSYNC.COLLECTIVE R15, `(.L_x_12966) ;  /* 0x000000000f087348 */ /* 0x000fea0003c00000 */
[----:B------:R0:W1:Y:S02]  /*3c2d0*/  SHFL.IDX P6, R14, R13, R12, R11 ;  /* 0x0000000c0d0e7389 */ /* 0x00006400000c000b */
[----:B01----:R-:W-:Y:S01]  /*3c2e0*/  ENDCOLLECTIVE ;  /* 0x000000000000791b */ /* 0x003fe20003800000 */
.L_x_12966:
[----:B------:R-:W-:Y:S02]  /*3c2f0*/  IMAD.MOV.U32 R13, RZ, RZ, R3 ;  /* 0x000000ffff0d7224 */ /* 0x000fe400078e0003 */
[----:B------:R-:W-:Y:S02]  /*3c300*/  IMAD R0, R0, R7, RZ ;  /* 0x0000000700007224 */ /* 0x000fe400078e02ff */
[----:B------:R-:W-:-:S07]  /*3c310*/  IMAD.MOV.U32 R7, RZ, RZ, R14 ;  /* 0x000000ffff077224 */ /* 0x000fce00078e000e */
[----:B------:R-:W-:Y:S05]  /*3c320*/  WARPSYNC.COLLECTIVE R15, `(.L_x_12967) ;  /* 0x000000000f087348 */ /* 0x000fea0003c00000 */
[----:B------:R0:W1:Y:S02]  /*3c330*/  SHFL.IDX P6, R14, R13, R12, R11 ;  /* 0x0000000c0d0e7389 */ /* 0x00006400000c000b */
[----:B01----:R-:W-:Y:S01]  /*3c340*/  ENDCOLLECTIVE ;  /* 0x000000000000791b */ /* 0x003fe20003800000 */
.L_x_12967:
        /* <DEDUP_REMOVED lines=10> */
.L_x_12968:
        /* <DEDUP_REMOVED lines=15> */
.L_x_12969:
        /* <DEDUP_REMOVED lines=19> */
.L_x_12970:
        /* <DEDUP_REMOVED lines=10> */
.L_x_12971:
        /* <DEDUP_REMOVED lines=13> */
.L_x_12972:
        /* <DEDUP_REMOVED lines=10> */
.L_x_12973:
        /* <DEDUP_REMOVED lines=13> */
.L_x_12974:
        /* <DEDUP_REMOVED lines=10> */
.L_x_12975:
        /* <DEDUP_REMOVED lines=13> */
.L_x_12976:
        /* <DEDUP_REMOVED lines=10> */
.L_x_12977:
        /* <DEDUP_REMOVED lines=11> */
.L_x_12978:
        /* <DEDUP_REMOVED lines=14> */
.L_x_12979:
[----:B------:R-:W-:Y:S01]  /*3cc90*/  IMAD.MOV.U32 R3, RZ, RZ, R14 ;  /* 0x000000ffff037224 */ /* 0x000fe200078e000e */
[----:B------:R-:W-:Y:S06]  /*3cca0*/  BRA `(.L_x_12980) ;  /* 0xffffff8c00487947 */ /* 0x000fec000383ffff */
.L_x_12784:
        /* <DEDUP_REMOVED lines=36> */
.L_x_12982:
[----:B------:R-:W-:Y:S05]  /*3cef0*/  BSYNC B0 ;  /* 0x0000000000007941 */ /* 0x000fea0003800000 */
.L_x_12981:
        /* <DEDUP_REMOVED lines=10> */
.L_x_12983:
        /* <DEDUP_REMOVED lines=16> */
.L_x_12984:
        /* <DEDUP_REMOVED lines=15> */
.L_x_12985:
        /* <DEDUP_REMOVED lines=9> */
.L_x_12986:
        /* <DEDUP_REMOVED lines=15> */
.L_x_12987:
        /* <DEDUP_REMOVED lines=9> */
.L_x_12988:
        /* <DEDUP_REMOVED lines=15> */
.L_x_12989:
        /* <DEDUP_REMOVED lines=9> */
.L_x_12990:
        /* <DEDUP_REMOVED lines=15> */
.L_x_12991:
        /* <DEDUP_REMOVED lines=9> */
.L_x_12992:
        /* <DEDUP_REMOVED lines=14> */
.L_x_12993:
        /* <DEDUP_REMOVED lines=19> */
.L_x_12994:
[----:B------:R-:W-:Y:S02]  /*3d8b0*/  IMAD.MOV.U32 R13, RZ, RZ, R2 ;  /* 0x000000ffff0d7224 */ /* 0x000fe400078e0002 */
[----:B------:R-:W-:-:S07]  /*3d8c0*/  IMAD.MOV.U32 R6, RZ, RZ, R14 ;  /* 0x000000ffff067224 */ /* 0x000fce00078e000e */
[----:B------:R-:W-:Y:S05]  /*3d8d0*/  WARPSYNC.COLLECTIVE R15, `(.L_x_12995) ;  /* 0x000000000f087348 */ /* 0x000fea0003c00000 */
[----:B------:R0:W1:Y:S02]  /*3d8e0*/  SHFL.IDX P6, R14, R13, R12, R11 ;  /* 0x0000000c0d0e7389 */ /* 0x00006400000c000b */
[----:B01----:R-:W-:Y:S01]  /*3d8f0*/  ENDCOLLECTIVE ;  /* 0x000000000000791b */ /* 0x003fe20003800000 */
.L_x_12995:
[----:B------:R-:W-:Y:S02]  /*3d900*/  IMAD.MOV.U32 R13, RZ, RZ, R0 ;  /* 0x000000ffff0d7224 */ /* 0x000fe400078e0000 */
[----:B------:R-:W-:Y:S02]  /*3d910*/  IMAD.MOV.U32 R12, RZ, RZ, 0x7 ;  /* 0x00000007ff0c7424 */ /* 0x000fe400078e00ff */
[----:B------:R-:W-:-:S07]  /*3d920*/  IMAD.MOV.U32 R5, RZ, RZ, R14 ;  /* 0x000000ffff057224 */ /* 0x000fce00078e000e */
[----:B------:R-:W-:Y:S05]  /*3d930*/  WARPSYNC.COLLECTIVE R15, `(.L_x_12996) ;  /* 0x000000000f087348 */ /* 0x000fea0003c00000 */
[----:B------:R0:W1:Y:S02]  /*3d940*/  SHFL.IDX P6, R14, R13, R12, R11 ;  /* 0x0000000c0d0e7389 */ /* 0x00006400000c000b */
[----:B01----:R-:W-:Y:S01]  /*3d950*/  ENDCOLLECTIVE ;  /* 0x000000000000791b */ /* 0x003fe20003800000 */
.L_x_12996:
        /* <DEDUP_REMOVED lines=10> */
.L_x_12997:
        /* <DEDUP_REMOVED lines=9> */
.L_x_12789:
[----:B-1----:R1:W2:Y:S02]  /*3da90*/  SYNCS.PHASECHK.TRANS64.TRYWAIT P0, [R18+URZ+0x32420], R0 ;  /* 0x03242000120075a7 */ /* 0x0022a4000800017f */
[----:B--2---:R-:W-:Y:S05]  /*3daa0*/  @!P0 NANOSLEEP.SYNCS 0x989680 ;  /* 0x009896800000895d */ /* 0x004fea0003900000 */
[----:B------:R-:W2:Y:S02]  /*3dab0*/  @!P0 SYNCS.PHASECHK.TRANS64 P0, [R18+URZ+0x32420], R0 ;  /* 0x03242000120085a7 */ /* 0x000ea4000800007f */
[----:B--2---:R-:W-:Y:S05]  /*3dac0*/  @!P0 BRA `(.L_x_12789) ;  /* 0xfffffffc00f08947 */ /* 0x004fea000383ffff */
[----:B------:R-:W-:Y:S05]  /*3dad0*/  BRA `(.L_x_12999) ;  /* 0xffffff8c00647947 */ /* 0x000fea000383ffff */
.L_x_12793:
[----:B0-----:R0:W1:Y:S02]  /*3dae0*/  SYNCS.PHASECHK.TRANS64.TRYWAIT P0, [R2+URZ+0x32460], R0 ;  /* 0x03246000020075a7 */ /* 0x001064000800017f */
[----:B-1----:R-:W-:Y:S05]  /*3daf0*/  @!P0 NANOSLEEP.SYNCS 0x989680 ;  /* 0x009896800000895d */ /* 0x002fea0003900000 */
[----:B------:R-:W1:Y:S02]  /*3db00*/  @!P0 SYNCS.PHASECHK.TRANS64 P0, [R2+URZ+0x32460], R0 ;  /* 0x03246000020085a7 */ /* 0x000e64000800007f */
[----:B-1----:R-:W-:Y:S05]  /*3db10*/  @!P0 BRA `(.L_x_12793) ;  /* 0xfffffffc00f08947 */ /* 0x002fea000383ffff */
[----:B------:R-:W-:Y:S05]  /*3db20*/  BRA `(.L_x_13000) ;  /* 0xffffff8c00887947 */ /* 0x000fea000383ffff */
.L_x_12808:
[----:B0-----:R0:W1:Y:S02]  /*3db30*/  SYNCS.PHASECHK.TRANS64.TRYWAIT P0, [R2+URZ+0x32440], R6 ;  /* 0x03244006020075a7 */ /* 0x001064000800017f */
[----:B-1----:R-:W-:Y:S05]  /*3db40*/  @!P0 NANOSLEEP.SYNCS 0x989680 ;  /* 0x009896800000895d */ /* 0x002fea0003900000 */
[----:B------:R-:W1:Y:S02]  /*3db50*/  @!P0 SYNCS.PHASECHK.TRANS64 P0, [R2+URZ+0x32440], R6 ;  /* 0x03244006020085a7 */ /* 0x000e64000800007f */
[----:B-1----:R-:W-:Y:S05]  /*3db60*/  @!P0 BRA `(.L_x_12808) ;  /* 0xfffffffc00f08947 */ /* 0x002fea000383ffff */
[----:B------:R-:W-:Y:S05]  /*3db70*/  BRA `(.L_x_13001) ;  /* 0xffffff9400c07947 */ /* 0x000fea000383ffff */
.L_x_12813:
[----:B-1----:R1:W2:Y:S02]  /*3db80*/  SYNCS.PHASECHK.TRANS64.TRYWAIT P0, [R2+URZ+0x32460], R6 ;  /* 0x03246006020075a7 */ /* 0x0022a4000800017f */
[----:B--2---:R-:W-:Y:S05]  /*3db90*/  @!P0 NANOSLEEP.SYNCS 0x989680 ;  /* 0x009896800000895d */ /* 0x004fea0003900000 */
[----:B------:R-:W2:Y:S02]  /*3dba0*/  @!P0 SYNCS.PHASECHK.TRANS64 P0, [R2+URZ+0x32460], R6 ;  /* 0x03246006020085a7 */ /* 0x000ea4000800007f */
[----:B--2---:R-:W-:Y:S05]  /*3dbb0*/  @!P0 BRA `(.L_x_12813) ;  /* 0xfffffffc00f08947 */ /* 0x004fea000383ffff */
[----:B------:R-:W-:Y:S05]  /*3dbc0*/  BRA `(.L_x_13002) ;  /* 0xffffff98003c7947 */ /* 0x000fea000383ffff */
.L_x_12824:
[----:B0-----:R0:W1:Y:S02]  /*3dbd0*/  SYNCS.PHASECHK.TRANS64.TRYWAIT P0, [R3+URZ+0x32440], R2 ;  /* 0x03244002030075a7 */ /* 0x001064000800017f */
[----:B-1----:R-:W-:Y:S05]  /*3dbe0*/  @!P0 NANOSLEEP.SYNCS 0x989680 ;  /* 0x009896800000895d */ /* 0x002fea0003900000 */
[----:B------:R-:W1:Y:S02]  /*3dbf0*/  @!P0 SYNCS.PHASECHK.TRANS64 P0, [R3+URZ+0x32440], R2 ;  /* 0x03244002030085a7 */ /* 0x000e64000800007f */
[----:B-1----:R-:W-:Y:S05]  /*3dc00*/  @!P0 BRA `(.L_x_12824) ;  /* 0xfffffffc00f08947 */ /* 0x002fea000383ffff */
[----:B------:R-:W-:Y:S05]  /*3dc10*/  BRA `(.L_x_13003) ;  /* 0xffffffa000247947 */ /* 0x000fea000383ffff */
.L_x_12829:
[----:B-1----:R1:W2:Y:S02]  /*3dc20*/  SYNCS.PHASECHK.TRANS64.TRYWAIT P0, [R3+URZ+0x32460], R2 ;  /* 0x03246002030075a7 */ /* 0x0022a4000800017f */
[----:B--2---:R-:W-:Y:S05]  /*3dc30*/  @!P0 NANOSLEEP.SYNCS 0x989680 ;  /* 0x009896800000895d */ /* 0x004fea0003900000 */
[----:B------:R-:W2:Y:S02]  /*3dc40*/  @!P0 SYNCS.PHASECHK.TRANS64 P0, [R3+URZ+0x32460], R2 ;  /* 0x03246002030085a7 */ /* 0x000ea4000800007f */
[----:B--2---:R-:W-:Y:S05]  /*3dc50*/  @!P0 BRA `(.L_x_12829) ;  /* 0xfffffffc00f08947 */ /* 0x004fea000383ffff */
[----:B------:R-:W-:Y:S05]  /*3dc60*/  BRA `(.L_x_13004) ;  /* 0xffffffa000a07947 */ /* 0x000fea000383ffff */
.L_x_12840:
[----:B0-----:R0:W1:Y:S02]  /*3dc70*/  SYNCS.PHASECHK.TRANS64.TRYWAIT P0, [R3+URZ+0x32440], R2 ;  /* 0x03244002030075a7 */ /* 0x001064000800017f */
[----:B-1----:R-:W-:Y:S05]  /*3dc80*/  @!P0 NANOSLEEP.SYNCS 0x989680 ;  /* 0x009896800000895d */ /* 0x002fea0003900000 */
[----:B------:R-:W1:Y:S02]  /*3dc90*/  @!P0 SYNCS.PHASECHK.TRANS64 P0, [R3+URZ+0x32440], R2 ;  /* 0x03244002030085a7 */ /* 0x000e64000800007f */
[----:B-1----:R-:W-:Y:S05]  /*3dca0*/  @!P0 BRA `(.L_x_12840) ;  /* 0xfffffffc00f08947 */ /* 0x002fea000383ffff */
[----:B------:R-:W-:Y:S05]  /*3dcb0*/  BRA `(.L_x_13005) ;  /* 0xffffffa800707947 */ /* 0x000fea000383ffff */
.L_x_12845:
[----:B-1----:R1:W2:Y:S02]  /*3dcc0*/  SYNCS.PHASECHK.TRANS64.TRYWAIT P0, [R3+URZ+0x32460], R2 ;  /* 0x03246002030075a7 */ /* 0x0022a4000800017f */
[----:B--2---:R-:W-:Y:S05]  /*3dcd0*/  @!P0 NANOSLEEP.SYNCS 0x989680 ;  /* 0x009896800000895d */ /* 0x004fea0003900000 */
[----:B------:R-:W2:Y:S02]  /*3dce0*/  @!P0 SYNCS.PHASECHK.TRANS64 P0, [R3+URZ+0x32460], R2 ;  /* 0x03246002030085a7 */ /* 0x000ea4000800007f */
[----:B--2---:R-:W-:Y:S05]  /*3dcf0*/  @!P0 BRA `(.L_x_12845) ;  /* 0xfffffffc00f08947 */ /* 0x004fea000383ffff */
[----:B------:R-:W-:Y:S05]  /*3dd00*/  BRA `(.L_x_13006) ;  /* 0xffffffa800ec7947 */ /* 0x000fea000383ffff */
.L_x_12857:
[----:B------:R-:W4:Y:S01]  /*3dd10*/  LDL R0, [R1+0x460] ;  /* 0x0004600001007983 */ /* 0x000f220000100800 */
[----:B------:R-:W-:Y:S01]  /*3dd20*/  BSSY B0, `(.L_x_13007) ;  /* 0x0000008000007945 */ /* 0x000fe20003800000 */
[----:B------:R-:W-:Y:S02]  /*3dd30*/  IMAD.MOV.U32 R12, RZ, RZ, RZ ;  /* 0x000000ffff0c7224 */ /* 0x000fe400078e00ff */
[----:B------:R-:W-:Y:S02]  /*3dd40*/  IMAD.MOV.U32 R11, RZ, RZ, 0x1f ;  /* 0x0000001fff0b7424 */ /* 0x000fe400078e00ff */
[----:B0-----:R-:W-:Y:S02]  /*3dd50*/  IMAD.MOV.U32 R15, RZ, RZ, -0x1 ;  /* 0xffffffffff0f7424 */ /* 0x001fe400078e00ff */
[----:B----4-:R-:W-:-:S07]  /*3dd60*/  IMAD.MOV.U32 R13, RZ, RZ, R0 ;  /* 0x000000ffff0d7224 */ /* 0x010fce00078e0000 */
[----:B--23--:R-:W-:Y:S05]  /*3dd70*/  WARPSYNC.COLLECTIVE R15, `(.L_x_13008) ;  /* 0x000000000f087348 */ /* 0x00cfea0003c00000 */
[----:B------:R0:W1:Y:S02]  /*3dd80*/  SHFL.IDX P6, R14, R13, R12, R11 ;  /* 0x0000000c0d0e7389 */ /* 0x00006400000c000b */
[----:B0123--:R-:W-:Y:S01]  /*3dd90*/  ENDCOLLECTIVE ;  /* 0x000000000000791b */ /* 0x00ffe20003800000 */
.L_x_13008:
[----:B------:R-:W-:Y:S05]  /*3dda0*/  BSYNC B0 ;  /* 0x0000000000007941 */ /* 0x000fea0003800000 */
.L_x_13007:
        /* <DEDUP_REMOVED lines=9> */
.L_x_13009:
        /* <DEDUP_REMOVED lines=26> */
.L_x_13010:
        /* <DEDUP_REMOVED lines=8> */
.L_x_13011:
        /* <DEDUP_REMOVED lines=8> */
.L_x_13012:
        /* <DEDUP_REMOVED lines=8> */
.L_x_13013:
        /* <DEDUP_REMOVED lines=8> */
.L_x_13014:
        /* <DEDUP_REMOVED lines=9> */
.L_x_13015:
[----:B------:R-:W-:Y:S01]  /*3e270*/  IMAD.MOV.U32 R9, RZ, RZ, R14 ;  /* 0x000000ffff097224 */ /* 0x000fe200078e000e */
[----:B------:R-:W-:Y:S06]  /*3e280*/  BRA `(.L_x_13016) ;  /* 0xffffffb000307947 */ /* 0x000fec000383ffff */
.L_x_12860:
        /* <DEDUP_REMOVED lines=8> */
.L_x_13018:
[----:B------:R-:W-:Y:S05]  /*3e310*/  BSYNC B0 ;  /* 0x0000000000007941 */ /* 0x000fea0003800000 */
.L_x_13017:
        /* <DEDUP_REMOVED lines=10> */
.L_x_13019:
        /* <DEDUP_REMOVED lines=8> */
.L_x_13020:
        /* <DEDUP_REMOVED lines=8> */
.L_x_13021:
        /* <DEDUP_REMOVED lines=8> */
.L_x_13022:
        /* <DEDUP_REMOVED lines=9> */
.L_x_13023:
[----:B------:R-:W-:Y:S01]  /*3e5d0*/  IMAD.MOV.U32 R9, RZ, RZ, R14 ;  /* 0x000000ffff097224 */ /* 0x000fe200078e000e */
[----:B------:R-:W-:Y:S06]  /*3e5e0*/  BRA `(.L_x_13024) ;  /* 0xffffffb000047947 */ /* 0x000fec000383ffff */
.L_x_12862:
[----:B------:R-:W-:Y:S01]  /*3e5f0*/  BSSY B0, `(.L_x_13025) ;  /* 0x0000006000007945 */ /* 0x000fe20003800000 */
[----:B------:R-:W-:Y:S01]  /*3e600*/  PLOP3.LUT P6, PT, P6, PT, PT, 0x8, 0x0 ;  /* 0x000000000000781c */ /* 0x000fe200037ce170 */
[----:B------:R-:W-:-:S12]  /*3e610*/  IMAD.MOV.U32 R15, RZ, RZ, -0x1 ;  /* 0xffffffffff0f7424 */ /* 0x000fd800078e00ff */
[----:B0-----:R-:W-:Y:S05]  /*3e620*/  WARPSYNC.COLLECTIVE R15, `(.L_x_13026) ;  /* 0x000000000f087348 */ /* 0x001fea0003c00000 */
[----:B------:R-:W-:Y:S01]  /*3e630*/  VOTE.ANY R14, PT, P6 ;  /* 0x00000000000e7806 */ /* 0x000fe200030e0100 */
[----:B0-----:R-:W-:Y:S06]  /*3e640*/  ENDCOLLECTIVE ;  /* 0x000000000000791b */ /* 0x001fec0003800000 */
.L_x_13026:
[----:B------:R-:W-:Y:S05]  /*3e650*/  BSYNC B0 ;  /* 0x0000000000007941 */ /* 0x000fea0003800000 */
.L_x_13025:
        /* <DEDUP_REMOVED lines=10> */
.L_x_13027:
[----:B------:R-:W-:Y:S02]  /*3e700*/  IMAD.MOV.U32 R13, RZ, RZ, R6 ;  /* 0x000000ffff0d7224 */ /* 0x000fe400078e0006 */
[----:B------:R-:W-:-:S07]  /*3e710*/  IMAD.MOV.U32 R4, RZ, RZ, R14 ;  /* 0x000000ffff047224 */ /* 0x000fce00078e000e */
[----:B------:R-:W-:Y:S05]  /*3e720*/  WARPSYNC.COLLECTIVE R15, `(.L_x_13028) ;  /* 0x000000000f087348 */ /* 0x000fea0003c00000 */
[----:B------:R0:W1:Y:S02]  /*3e730*/  SHFL.IDX P6, R14, R13, R12, R11 ;  /* 0x0000000c0d0e7389 */ /* 0x00006400000c000b */
[----:B01----:R-:W-:Y:S01]  /*3e740*/  ENDCOLLECTIVE ;  /* 0x000000000000791b */ /* 0x003fe20003800000 */
.L_x_13028:
[----:B------:R-:W-:Y:S02]  /*3e750*/  IMAD.MOV.U32 R6, RZ, RZ, R14 ;  /* 0x000000ffff067224 */ /* 0x000fe400078e000e */
[----:B------:R-:W-:-:S05]  /*3e760*/  IMAD.IADD R10, R3, 0x1, R10 ;  /* 0x00000001030a7824 */ /* 0x000fca00078e020a */
[----:B------:R2:W-:Y:S01]  /*3e770*/  STL [R1+0x46c], R10 ;  /* 0x00046c0a01007387 */ /* 0x0005e20000100800 */
[----:B------:R-:W-:Y:S05]  /*3e780*/  BRA `(.L_x_13029) ;  /* 0xffffffac00e47947 */ /* 0x000fea000383ffff */
.L_x_12864:
        /* <DEDUP_REMOVED lines=8> */
.L_x_13031:
[----:B------:R-:W-:Y:S05]  /*3e810*/  BSYNC B0 ;  /* 0x0000000000007941 */ /* 0x000fea0003800000 */
.L_x_13030:
[----:B------:R-:W-:Y:S01]  /*3e820*/  IMAD.MOV.U32 R3, RZ, RZ, R14 ;  /* 0x000000ffff037224 */ /* 0x000fe200078e000e */
[----:B------:R-:W-:Y:S06]  /*3e830*/  BRA `(.L_x_13032) ;  /* 0xffffffac00d07947 */ /* 0x000fec000383ffff */
.L_x_12870:
[----:B0-----:R0:W1:Y:S02]  /*3e840*/  SYNCS.PHASECHK.TRANS64.TRYWAIT P0, [R0+URZ+0x32420], R3 ;  /* 0x03242003000075a7 */ /* 0x001064000800017f */
[----:B-1----:R-:W-:Y:S05]  /*3e850*/  @!P0 NANOSLEEP.SYNCS 0x989680 ;  /* 0x009896800000895d */ /* 0x002fea0003900000 */
[----:B------:R-:W1:Y:S02]  /*3e860*/  @!P0 SYNCS.PHASECHK.TRANS64 P0, [R0+URZ+0x32420], R3 ;  /* 0x03242003000085a7 */ /* 0x000e64000800007f */
[----:B-1----:R-:W-:Y:S05]  /*3e870*/  @!P0 BRA `(.L_x_12870) ;  /* 0xfffffffc00f08947 */ /* 0x002fea000383ffff */
[----:B------:R-:W-:Y:S05]  /*3e880*/  BRA `(.L_x_13033) ;  /* 0xffffffb800707947 */ /* 0x000fea000383ffff */
.L_x_12871:
        /* <DEDUP_REMOVED lines=11> */
.L_x_13035:
[----:B------:R-:W-:Y:S05]  /*3e940*/  BSYNC B0 ;  /* 0x0000000000007941 */ /* 0x000fea0003800000 */
.L_x_13034:
[----:B------:R-:W-:Y:S05]  /*3e950*/  BRA `(.L_x_13036) ;  /* 0xffffffb800587947 */ /* 0x000fea000383ffff */
.L_x_12872:
[----:B------:R-:W-:Y:S01]  /*3e960*/  BSSY B0, `(.L_x_13037) ;  /* 0x0000006000007945 */ /* 0x000fe20003800000 */
[----:B------:R-:W-:-:S07]  /*3e970*/  IMAD.MOV.U32 R15, RZ, RZ, -0x1 ;  /* 0xffffffffff0f7424 */ /* 0x000fce00078e00ff */
[----:B01----:R-:W-:Y:S05]  /*3e980*/  WARPSYNC.COLLECTIVE R15, `(.L_x_13038) ;  /* 0x000000000f0c7348 */ /* 0x003fea0003c00000 */
[----:B------:R-:W-:Y:S02]  /*3e990*/  ELECT P6, UR62, PT ;  /* 0x00000000003e782f */ /* 0x000fe400038c0000 */
[----:B------:R-:W-:Y:S01]  /*3e9a0*/  MOV R14, UR62 ;  /* 0x0000003e000e7c02 */ /* 0x000fe20008000f00 */
[----:B01----:R-:W-:Y:S10]  /*3e9b0*/  ENDCOLLECTIVE ;  /* 0x000000000000791b */ /* 0x003ff40003800000 */
.L_x_13038:
[----:B------:R-:W-:Y:S05]  /*3e9c0*/  BSYNC B0 ;  /* 0x0000000000007941 */ /* 0x000fea0003800000 */
.L_x_13037:
[----:B------:R-:W-:Y:S05]  /*3e9d0*/  BRA `(.L_x_13039) ;  /* 0xffffffb8004c7947 */ /* 0x000fea000383ffff */
.L_x_12874:
[----:B0-----:R0:W1:Y:S02]  /*3e9e0*/  SYNCS.PHASECHK.TRANS64.TRYWAIT P0, [R6+URZ], R5 ;  /* 0x00000005060075a7 */ /* 0x001064000800017f */
[----:B-1----:R-:W-:Y:S05]  /*3e9f0*/  @!P0 NANOSLEEP.SYNCS 0x989680 ;  /* 0x009896800000895d */ /* 0x002fea0003900000 */
[----:B------:R-:W1:Y:S02]  /*3ea00*/  @!P0 SYNCS.PHASECHK.TRANS64 P0, [R6+URZ], R5 ;  /* 0x00000005060085a7 */ /* 0x000e64000800007f */
[----:B-1----:R-:W-:Y:S05]  /*3ea10*/  @!P0 BRA `(.L_x_12874) ;  /* 0xfffffffc00f08947 */ /* 0x002fea000383ffff */
[----:B------:R-:W-:Y:S05]  /*3ea20*/  BRA `(.L_x_13040) ;  /* 0xffffffb800847947 */ /* 0x000fea000383ffff */
.L_x_12875:
[----:B-1----:R1:W2:Y:S02]  /*3ea30*/  SYNCS.PHASECHK.TRANS64.TRYWAIT P0, [R7+URZ], R2 ;  /* 0x00000002070075a7 */ /* 0x0022a4000800017f */
[----:B--2---:R-:W-:Y:S05]  /*3ea40*/  @!P0 NANOSLEEP.SYNCS 0x989680 ;  /* 0x009896800000895d */ /* 0x004fea0003900000 */
[----:B------:R-:W2:Y:S02]  /*3ea50*/  @!P0 SYNCS.PHASECHK.TRANS64 P0, [R7+URZ], R2 ;  /* 0x00000002070085a7 */ /* 0x000ea4000800007f */
[----:B--2---:R-:W-:Y:S05]  /*3ea60*/  @!P0 BRA `(.L_x_12875) ;  /* 0xfffffffc00f08947 */ /* 0x004fea000383ffff */
[----:B------:R-:W-:Y:S05]  /*3ea70*/  BRA `(.L_x_13041) ;  /* 0xffffffb800787947 */ /* 0x000fea000383ffff */
.L_x_12877:
[----:B--2---:R2:W3:Y:S02]  /*3ea80*/  SYNCS.PHASECHK.TRANS64.TRYWAIT P0, [R4+URZ], R5 ;  /* 0x00000005040075a7 */ /* 0x0044e4000800017f */
[----:B---3--:R-:W-:Y:S05]  /*3ea90*/  @!P0 NANOSLEEP.SYNCS 0x989680 ;  /* 0x009896800000895d */ /* 0x008fea0003900000 */
[----:B------:R-:W3:Y:S02]  /*3eaa0*/  @!P0 SYNCS.PHASECHK.TRANS64 P0, [R4+URZ], R5 ;  /* 0x00000005040085a7 */ /* 0x000ee4000800007f */
[----:B---3--:R-:W-:Y:S05]  /*3eab0*/  @!P0 BRA `(.L_x_12877) ;  /* 0xfffffffc00f08947 */ /* 0x008fea000383ffff */
[----:B------:R-:W-:Y:S05]  /*3eac0*/  BRA `(.L_x_13042) ;  /* 0xffffffb8007c7947 */ /* 0x000fea000383ffff */
        .type           $_ZN7cutlass13device_kernelIN5flash11enable_sm90INS1_16FlashAttnFwdSm90INS1_25CollectiveMainloopFwdSm90ILi2EN4cute5tupleIJNS5_1CILi1EEES8_S8_EEENS6_IJNS7_ILi128EEENS7_ILi96EEENS7_ILi64EEEEEELi256ENS_10bfloat16_tEfNS_4arch4Sm90ELb0ELb1ELb0ELb1ELb0ELb1ELb1ELb1ELb0ELb1ELb1ELb0EEENS1_21CollectiveEpilogueFwdINS6_IJSA_NS7_ILi256EEESB_EEES9_SE_SG_Li256ELb1ELb1ELb1ELb0EEENS1_36VarlenDynamicPersistentTileSchedulerILi128ELi96ELi256ELi128ELb1ELb1ELb1ELb1ELb0ELb1EEEEEEEEEvNT_6ParamsE$_ZZN5flash25CollectiveMainloopFwdSm90ILi2EN4cute5tupleIJNS1_1CILi1EEES4_S4_EEENS2_IJNS3_ILi128EEENS3_ILi96EEENS3_ILi64EEEEEELi256EN7cutlass10bfloat16_tEfNSA_4arch4Sm90ELb0ELb1ELb0ELb1ELb0ELb1ELb1ELb1ELb0ELb1ELb1ELb0EE3mmaINS_16FlashAttnFwdSm90ISE_NS_21CollectiveEpilogueFwdINS2_IJS6_NS3_ILi256EEES7_EEES5_SB_SD_Li256ELb1ELb1ELb1ELb0EEENS_36VarlenDynamicPersistentTileSchedulerILi128ELi96ELi256ELi128ELb1ELb1ELb1ELb1ELb0ELb1EEEE13SharedStorageENS1_6TensorINS1_11ArrayEngineIfLm128EEENS1_6LayoutINS2_IJNS2_IJNS3_ILi2EEEST_NS3_ILi32EEEEEES4_S4_EEENS2_IJNS2_IJS4_ST_NS3_ILi4EEEEEENS3_ILi0EEESZ_EEEEEEENS_7SoftmaxILi2ELi0EEEEEbRKNSE_6ParamsENSA_25PipelineTmaAsyncNoClusterILi2ENSA_16PipelineTmaAsyncILi2EEEEES1B_RNSA_13PipelineStateILj2EEERT0_RT1_iRiRKNS_16SeqlenInfoQKNewKILb1ELb1EEENS2_IJiiiiEEERT_ENKUliT_T0_T1_E_clIZSF_ISO_S12_S14_EbS17_S1B_S1B_S1E_S1G_S1I_iS1J_S1N_S1O_S1Q_EUlRS1R_iE0_NS3_ILb1EEES1Y_EEDaiS1R_S1S_S1T_,@function
        .size           $_ZN7cutlass13device_kernelIN5flash11enable_sm90INS1_16FlashAttnFwdSm90INS1_25CollectiveMainloopFwdSm90ILi2EN4cute5tupleIJNS5_1CILi1EEES8_S8_EEENS6_IJNS7_ILi128EEENS7_ILi96EEENS7_ILi64EEEEEELi256ENS_10bfloat16_tEfNS_4arch4Sm90ELb0ELb1ELb0ELb1ELb0ELb1ELb1ELb1ELb0ELb1ELb1ELb0EEENS1_21CollectiveEpilogueFwdINS6_IJSA_NS7_ILi256EEESB_EEES9_SE_SG_Li256ELb1ELb1ELb1ELb0EEENS1_36VarlenDynamicPersistentTileSchedulerILi128ELi96ELi256ELi128ELb1ELb1ELb1ELb1ELb0ELb1EEEEEEEEEvNT_6ParamsE$_ZZN5flash25CollectiveMainloopFwdSm90ILi2EN4cute5tupleIJNS1_1CILi1EEES4_S4_EEENS2_IJNS3_ILi128EEENS3_ILi96EEENS3_ILi64EEEEEELi256EN7cutlass10bfloat16_tEfNSA_4arch4Sm90ELb0ELb1ELb0ELb1ELb0ELb1ELb1ELb1ELb0ELb1ELb1ELb0EE3mmaINS_16FlashAttnFwdSm90ISE_NS_21CollectiveEpilogueFwdINS2_IJS6_NS3_ILi256EEES7_EEES5_SB_SD_Li256ELb1ELb1ELb1ELb0EEENS_36VarlenDynamicPersistentTileSchedulerILi128ELi96ELi256ELi128ELb1ELb1ELb1ELb1ELb0ELb1EEEE13SharedStorageENS1_6TensorINS1_11ArrayEngineIfLm128EEENS1_6LayoutINS2_IJNS2_IJNS3_ILi2EEEST_NS3_ILi32EEEEEES4_S4_EEENS2_IJNS2_IJS4_ST_NS3_ILi4EEEEEENS3_ILi0EEESZ_EEEEEEENS_7SoftmaxILi2ELi0EEEEEbRKNSE_6ParamsENSA_25PipelineTmaAsyncNoClusterILi2ENSA_16PipelineTmaAsyncILi2EEEEES1B_RNSA_13PipelineStateILj2EEERT0_RT1_iRiRKNS_16SeqlenInfoQKNewKILb1ELb1EEENS2_IJiiiiEEERT_ENKUliT_T0_T1_E_clIZSF_ISO_S12_S14_EbS17_S1B_S1B_S1E_S1G_S1I_iS1J_S1N_S1O_S1Q_EUlRS1R_iE0_NS3_ILb1EEES1Y_EEDaiS1R_S1S_S1T_,(.L_x_15027 - $_ZN7cutlass13device_kernelIN5flash11enable_sm90INS1_16FlashAttnFwdSm90INS1_25CollectiveMainloopFwdSm90ILi2EN4cute5tupleIJNS5_1CILi1EEES8_S8_EEENS6_IJNS7_ILi128EEENS7_ILi96EEENS7_ILi64EEEEEELi256ENS_10bfloat16_tEfNS_4arch4Sm90ELb0ELb1ELb0ELb1ELb0ELb1ELb1ELb1ELb0ELb1ELb1ELb0EEENS1_21CollectiveEpilogueFwdINS6_IJSA_NS7_ILi256EEESB_EEES9_SE_SG_Li256ELb1ELb1ELb1ELb0EEENS1_36VarlenDynamicPersistentTileSchedulerILi128ELi96ELi256ELi128ELb1ELb1ELb1ELb1ELb0ELb1EEEEEEEEEvNT_6ParamsE$_ZZN5flash25CollectiveMainloopFwdSm90ILi2EN4cute5tupleIJNS1_1CILi1EEES4_S4_EEENS2_IJNS3_ILi128EEENS3_ILi96EEENS3_ILi64EEEEEELi256EN7cutlass10bfloat16_tEfNSA_4arch4Sm90ELb0ELb1ELb0ELb1ELb0ELb1ELb1ELb1ELb0ELb1ELb1ELb0EE3mmaINS_16FlashAttnFwdSm90ISE_NS_21CollectiveEpilogueFwdINS2_IJS6_NS3_ILi256EEES7_EEES5_SB_SD_Li256ELb1ELb1ELb1ELb0EEENS_36VarlenDynamicPersistentTileSchedulerILi128ELi96ELi256ELi128ELb1ELb1ELb1ELb1ELb0ELb1EEEE13SharedStorageENS1_6TensorINS1_11ArrayEngineIfLm128EEENS1_6LayoutINS2_IJNS2_IJNS3_ILi2EEEST_NS3_ILi32EEEEEES4_S4_EEENS2_IJNS2_IJS4_ST_NS3_ILi4EEEEEENS3_ILi0EEESZ_EEEEEEENS_7SoftmaxILi2ELi0EEEEEbRKNSE_6ParamsENSA_25PipelineTmaAsyncNoClusterILi2ENSA_16PipelineTmaAsyncILi2EEEEES1B_RNSA_13PipelineStateILj2EEERT0_RT1_iRiRKNS_16SeqlenInfoQKNewKILb1ELb1EEENS2_IJiiiiEEERT_ENKUliT_T0_T1_E_clIZSF_ISO_S12_S14_EbS17_S1B_S1B_S1E_S1G_S1I_iS1J_S1N_S1O_S1Q_EUlRS1R_iE0_NS3_ILb1EEES1Y_EEDaiS1R_S1S_S1T_)
$_ZN7cutlass13device_kernelIN5flash11enable_sm90INS1_16FlashAttnFwdSm90INS1_25CollectiveMainloopFwdSm90ILi2EN4cute5tupleIJNS5_1CILi1EEES8_S8_EEENS6_IJNS7_ILi128EEENS7_ILi96EEENS7_ILi64EEEEEELi256ENS_10bfloat16_tEfNS_4arch4Sm90ELb0ELb1ELb0ELb1ELb0ELb1ELb1ELb1ELb0ELb1ELb1ELb0EEENS1_21CollectiveEpilogueFwdINS6_IJSA_NS7_ILi256EEESB_EEES9_SE_SG_Li256ELb1ELb1ELb1ELb0EEENS1_36VarlenDynamicPersistentTileSchedulerILi128ELi96ELi256ELi128ELb1ELb1ELb1ELb1ELb0ELb1EEEEEEEEEvNT_6ParamsE$_ZZN5flash25CollectiveMainloopFwdSm90ILi2EN4cute5tupleIJNS1_1CILi1EEES4_S4_EEENS2_IJNS3_ILi128EEENS3_ILi96EEENS3_ILi64EEEEEELi256EN7cutlass10bfloat16_tEfNSA_4arch4Sm90ELb0ELb1ELb0ELb1ELb0ELb1ELb1ELb1ELb0ELb1ELb1ELb0EE3mmaINS_16FlashAttnFwdSm90ISE_NS_21CollectiveEpilogueFwdINS2_IJS6_NS3_ILi256EEES7_EEES5_SB_SD_Li256ELb1ELb1ELb1ELb0EEENS_36VarlenDynamicPersistentTileSchedulerILi128ELi96ELi256ELi128ELb1ELb1ELb1ELb1ELb0ELb1EEEE13SharedStorageENS1_6TensorINS1_11ArrayEngineIfLm128EEENS1_6LayoutINS2_IJNS2_IJNS3_ILi2EEEST_NS3_ILi32EEEEEES4_S4_EEENS2_IJNS2_IJS4_ST_NS3_ILi4EEEEEENS3_ILi0EEESZ_EEEEEEENS_7SoftmaxILi2ELi0EEEEEbRKNSE_6ParamsENSA_25PipelineTmaAsyncNoClusterILi2ENSA_16PipelineTmaAsyncILi2EEEEES1B_RNSA_13PipelineStateILj2EEERT0_RT1_iRiRKNS_16SeqlenInfoQKNewKILb1ELb1EEENS2_IJiiiiEEERT_ENKUliT_T0_T1_E_clIZSF_ISO_S12_S14_EbS17_S1B_S1B_S1E_S1G_S1I_iS1J_S1N_S1O_S1Q_EUlRS1R_iE0_NS3_ILb1EEES1Y_EEDaiS1R_S1S_S1T_:
[----:B------:R-:W-:Y:S02]  /*3ead0*/  ULDC UR4, c[0x0][0x20] ;  /* 0x0000080000047ab9 */ /* 0x000fe40000000800 */
[----:B------:R-:W-:-:S09]  /*3eae0*/  UIADD3 UR4, -UR4, UR5, URZ ;  /* 0x0000000504047290 */ /* 0x000fd2000fffe13f */
[----:B------:R-:W2:Y:S04]  /*3eaf0*/  LDL.64 R8, [UR4+0x18] ;  /* 0x00001804ff087983 */ /* 0x000ea80008100a00 */
[----:B------:R-:W3:Y:S01]  /*3eb00*/  LDL.64 R4, [UR4] ;  /* 0x00000004ff047983 */ /* 0x000ee20008100a00 */
[----:B------:R-:W-:-:S03]  /*3eb10*/  ULDC.64 UR6, c[0x0][0x208] ;  /* 0x0000820000067ab9 */ /* 0x000fc60000000a00 */
[----:B--2---:R-:W2:Y:S04]  /*3eb20*/  LD.E R6, desc[UR6][R8.64+0x1c] ;  /* 0x00001c0608067980 */ /* 0x004ea8000c101900 */
[----:B---3--:R0:W5:Y:S04]  /*3eb30*/  LD.E R0, desc[UR6][R4.64] ;  /* 0x0000000604007980 */ /* 0x008168000c101900 */
[----:B------:R0:W5:Y:S01]  /*3eb40*/  LD.E R3, desc[UR6][R4.64+0x4] ;  /* 0x0000040604037980 */ /* 0x000162000c101900 */
[----:B------:R-:W-:Y:S01]  /*3eb50*/  BSSY B1, `(.L_x_13043) ;  /* 0x0000007000017945 */ /* 0x000fe20003800000 */
[----:B------:R-:W-:Y:S01]  /*3eb60*/  IMAD.MOV.U32 R7, RZ, RZ, R41 ;  /* 0x000000ffff077224 */ /* 0x000fe200078e0029 */
[----:B--2---:R-:W-:-:S04]  /*3eb70*/  LOP3.LUT R6, R6, 0x1, RZ, 0xfc, !PT ;  /* 0x0000000106067812 */ /* 0x004fc800078efcff */
[----:B------:R-:W-:Y:S01]  /*3eb80*/  ISETP.NE.AND P0, PT, R6, 0x3, PT ;  /* 0x000000030600780c */ /* 0x000fe20003f05270 */
[----:B------:R-:W-:-:S12]  /*3eb90*/  IMAD.MOV.U32 R6, RZ, RZ, R32 ;  /* 0x000000ffff067224 */ /* 0x000fd800078e0020 */
[----:B0-----:R-:W-:Y:S05]  /*3eba0*/  @!P0 BRA `(.L_x_13044) ;  /* 0x0000000000048947 */ /* 0x001fea0003800000 */
[----:B------:R-:W-:Y:S01]  /*3ebb0*/  BPT.TRAP 0x1 ;  /* 0x000000040000795c */ /* 0x000fe20000300000 */
.L_x_13044:
[----:B------:R-:W-:Y:S05]  /*3ebc0*/  BSYNC B1 ;  /* 0x0000000000017941 */ /* 0x000fea0003800000 */
.L_x_13043:
        /* <DEDUP_REMOVED lines=13> */
.L_x_13046:
[----:B------:R-:W-:Y:S05]  /*3eca0*/  BSYNC B1 ;  /* 0x0000000000017941 */ /* 0x000fea0003800000 */
.L_x_13045:
        /* <DEDUP_REMOVED lines=8> */
.L_x_13048:
[----:B------:R-:W-:Y:S05]  /*3ed30*/  BSYNC B1 ;  /* 0x0000000000017941 */ /* 0x000fea0003800000 */
.L_x_13047:
[----:B------:R-:W2:Y:S04]  /*3ed40*/  LDL.64 R12, [UR4] ;  /* 0x00000004ff0c7983 */ /* 0x000ea80008100a00 */
[----:B------:R-:W3:Y:S04]  /*3ed50*/  LDL.64 R4, [UR4+0x28] ;  /* 0x00002804ff047983 */ /* 0x000ee80008100a00 */
[----:B0----5:R-:W4:Y:S04]  /*3ed60*/  LDL.64 R10, [UR4+0x20] ;  /* 0x00002004ff0a7983 */ /* 0x021f280008100a00 */
[----:B------:R-:W4:Y:S04]  /*3ed70*/  LDL.64 R8, [UR4+0x8] ;  /* 0x00000804ff087983 */ /* 0x000f280008100a00 */
[----:B--2---:R-:W2:Y:S04]  /*3ed80*/  LD.E R3, desc[UR6][R12.64] ;  /* 0x000000060c037980 */ /* 0x004ea8000c101900 */
[----:B---3--:R-:W2:Y:S01]  /*3ed90*/  LD.E.64 R4, desc[UR6][R4.64] ;  /* 0x0000000604047980 */ /* 0x008ea2000c101b00 */
[----:B------:R-:W-:Y:S05]  /*3eda0*/  WARPSYNC.ALL ;  /* 0x0000000000007948 */ /* 0x000fea0003800000 */
[----:B----4-:R0:W-:Y:S04]  /*3edb0*/  ST.E desc[UR6][R8.64], RZ ;  /* 0x000000ff08007985 */ /* 0x0101e8000c101906 */
[----:B------:R-:W3:Y:S01]  /*3edc0*/  LD.E.64 R12, desc[UR6][R10.64] ;  /* 0x000000060a0c7980 */ /* 0x000ee2000c101b00 */
[----:B--2---:R-:W-:Y:S01]  /*3edd0*/  IMAD R4, R3, 0x300, R4 ;  /* 0x0000030003047824 */ /* 0x004fe200078e0204 */
[----:B------:R-:W-:Y:S01]  /*3ede0*/  R2UR UR11, R5 ;  /* 0x00000000050b72ca */ /* 0x000fe200000e0000 */
[----:B------:R-:W-:Y:S01]  /*3edf0*/  WARPGROUP.ARRIVE ;  /* 0x00000000000079c5 */ /* 0x000fe20000000000 */
[----:B------:R-:W-:-:S02]  /*3ee00*/  IMAD.MOV.U32 R0, RZ, RZ, 0x1 ;  /* 0x00000001ff007424 */ /* 0x000fc400078e00ff */
        /* <DEDUP_REMOVED lines=8> */
[----:B------:R-:W-:Y:S01]  /*3ee90*/  WARPGROUP.ARRIVE ;  /* 0x00000000000079c5 */ /* 0x000fe20000000000 */
[----:B------:R-:W-:-:S03]  /*3eea0*/  IMAD.MOV.U32 R15, RZ, RZ, R5 ;  /* 0x000000ffff0f7224 */ /* 0x000fc600078e0005 */
        /* <DEDUP_REMOVED lines=23> */
[----:B------:R-:W-:-:S03]  /*3f020*/  WARPGROUP.ARRIVE ;  /* 0x00000000000079c5 */ /* 0x000fc60000000000 */
[----:B------:R-:W-:Y:S01]  /*3f030*/  R2UR UR10, R4 ;  /* 0x00000000040a72ca */ /* 0x000fe200000e0000 */
[----:B--2---:R-:W-:Y:S01]  /*3f040*/  VIADD R10, R10, 0x6 ;  /* 0x000000060a0a7836 */ /* 0x004fe20000000000 */
[----:B------:R-:W-:-:S04]  /*3f050*/  R2UR UR9, R11 ;  /* 0x000000000b0972ca */ /* 0x000fc800000e0000 */
[----:B------:R-:W-:-:S13]  /*3f060*/  R2UR UR8, R10 ;  /* 0x000000000a0872ca */ /* 0x000fda00000e0000 */
[----:B------:R-:W-:Y:S03]  /*3f070*/  HGMMA.64x96x16.F32.BF16 R24, gdesc[UR8], R24, gsb0 ;  /* 0x01600000081879f0 */ /* 0x000fe60008001818 */
[----:B------:R-:W-:Y:S02]  /*3f080*/  WARPGROUP.DEPBAR.LE gsb0, 0x0 ;  /* 0x00008000000079c5 */ /* 0x000fe40000010000 */
[----:B------:R0:W-:Y:S04]  /*3f090*/  ST.E desc[UR6][R8.64], R0 ;  /* 0x0000000008007985 */ /* 0x0001e8000c101906 */
[----:B------:R-:W2:Y:S04]  /*3f0a0*/  LDL.64 R4, [UR4+0x38] ;  /* 0x00003804ff047983 */ /* 0x000ea80008100a00 */
[----:B--2---:R-:W2:Y:S04]  /*3f0b0*/  LD.E R3, desc[UR6][R4.64] ;  /* 0x0000000604037980 */ /* 0x004ea8000c101900 */
[----:B------:R-:W3:Y:S01]  /*3f0c0*/  LDL.64 R4, [UR4+0x30] ;  /* 0x00003004ff047983 */ /* 0x000ee20008100a00 */
[----:B------:R-:W-:Y:S01]  /*3f0d0*/  BSSY B1, `(.L_x_13050) ;  /* 0x0000008000017945 */ /* 0x000fe20003800000 */
[----:B--2---:R-:W-:-:S04]  /*3f0e0*/  LEA.HI R10, R3, R3, RZ, 0x1 ;  /* 0x00000003030a7211 */ /* 0x004fc800078f08ff */
[----:B------:R-:W-:-:S05]  /*3f0f0*/  LOP3.LUT R10, R10, 0xfffffffe, RZ, 0xc0, !PT ;  /* 0xfffffffe0a0a7812 */ /* 0x000fca00078ec0ff */
[----:B------:R-:W-:Y:S01]  /*3f100*/  IMAD.IADD R10, R3, 0x1, -R10 ;  /* 0x00000001030a7824 */ /* 0x000fe200078e0a0a */
[----:B---3--:R-:W-:-:S04]  /*3f110*/  MOV R3, R4 ;  /* 0x0000000400037202 */ /* 0x008fc80000000f00 */
[----:B------:R-:W-:-:S04]  /*3f120*/  SHF.L.U32 R10, R10, 0x1f, RZ ;  /* 0x0000001f0a0a7819 */ /* 0x000fc800000006ff */
[----:B------:R-:W1:Y:S02]  /*3f130*/  SYNCS.PHASECHK.TRANS64.TRYWAIT P0, [R3+URZ+0x32410], R10 ;  /* 0x0324100a030075a7 */ /* 0x000e64000800017f */
[----:B01----:R-:W-:Y:S05]  /*3f140*/  @!P0 BRA `(.L_x_13051) ;  /* 0x000000ac00d08947 */ /* 0x003fea0003800000 */
.L_x_13074:
[----:B------:R-:W-:Y:S05]  /*3f150*/  BSYNC B1 ;  /* 0x0000000000017941 */ /* 0x000fea0003800000 */
.L_x_13050:
[----:B------:R-:W0:Y:S04]  /*3f160*/  LDL.64 R4, [UR4+0x40] ;  /* 0x00004004ff047983 */ /* 0x000e280008100a00 */
[----:B------:R-:W2:Y:S04]  /*3f170*/  LDL.64 R8, [UR4] ;  /* 0x00000004ff087983 */ /* 0x000ea80008100a00 */
[----:B0-----:R-:W3:Y:S04]  /*3f180*/  LD.E R10, desc[UR6][R4.64+0x1c] ;  /* 0x00001c06040a7980 */ /* 0x001ee8000c101900 */
[----:B--2---:R0:W5:Y:S04]  /*3f190*/  LD.E R3, desc[UR6][R8.64] ;  /* 0x0000000608037980 */ /* 0x004168000c101900 */
[----:B------:R0:W5:Y:S01]  /*3f1a0*/  LD.E R12, desc[UR6][R8.64+0x4] ;  /* 0x00000406080c7980 */ /* 0x000162000c101900 */
[----:B------:R-:W-:Y:S01]  /*3f1b0*/  BSSY B1, `(.L_x_13052) ;  /* 0x0000005000017945 */ /* 0x000fe20003800000 */
[----:B---3--:R-:W-:-:S04]  /*3f1c0*/  LOP3.LUT R10, R10, 0x1, RZ, 0xfc, !PT ;  /* 0x000000010a0a7812 */ /* 0x008fc800078efcff */
[----:B------:R-:W-:-:S13]  /*3f1d0*/  ISETP.NE.AND P0, PT, R10, 0x3, PT ;  /* 0x000000030a00780c */ /* 0x000fda0003f05270 */
[----:B0-----:R-:W-:Y:S05]  /*3f1e0*/  @!P0 BRA `(.L_x_13053) ;  /* 0x0000000000048947 */ /* 0x001fea0003800000 */
[----:B------:R-:W-:Y:S01]  /*3f1f0*/  BPT.TRAP 0x1 ;  /* 0x000000040000795c */ /* 0x000fe20000300000 */
.L_x_13053:
[----:B------:R-:W-:Y:S05]  /*3f200*/  BSYNC B1 ;  /* 0x0000000000017941 */ /* 0x000fea0003800000 */
.L_x_13052:
        /* <DEDUP_REMOVED lines=13> */
.L_x_13055:
[----:B------:R-:W-:Y:S05]  /*3f2e0*/  BSYNC B1 ;  /* 0x0000000000017941 */ /* 0x000fea0003800000 */
.L_x_13054:
        /* <DEDUP_REMOVED lines=8> */
.L_x_13057:
[----:B------:R-:W-:Y:S05]  /*3f370*/  BSYNC B1 ;  /* 0x0000000000017941 */ /* 0x000fea0003800000 */
.L_x_13056:
[----:B------:R-:W2:Y:S04]  /*3f380*/  LDL.64 R4, [UR4] ;  /* 0x00000004ff047983 */ /* 0x000ea80008100a00 */
[----:B------:R-:W3:Y:S04]  /*3f390*/  LDL.64 R12, [UR4+0x58] ;  /* 0x00005804ff0c7983 */ /* 0x000ee80008100a00 */
[----:B------:R-:W4:Y:S04]  /*3f3a0*/  LDL.64 R8, [UR4+0x48] ;  /* 0x00004804ff087983 */ /* 0x000f280008100a00 */
[----:B0----5:R-:W3:Y:S04]  /*3f3b0*/  LDL.64 R10, [UR4+0x50] ;  /* 0x00005004ff0a7983 */ /* 0x021ee80008100a00 */
[----:B------:R-:W3:Y:S04]  /*3f3c0*/  LDL.LU R16, [R1+0x48c] ;  /* 0x00048c0001107983 */ /* 0x000ee80000300800 */
[----:B--2---:R-:W2:Y:S04]  /*3f3d0*/  LD.E R3, desc[UR6][R4.64] ;  /* 0x0000000604037980 */ /* 0x004ea8000c101900 */
[----:B----4-:R-:W4:Y:S04]  /*3f3e0*/  LD.E R14, desc[UR6][R8.64] ;  /* 0x00000006080e7980 */ /* 0x010f28000c101900 */
[----:B---3--:R-:W2:Y:S04]  /*3f3f0*/  LD.E.64 R4, desc[UR6][R12.64] ;  /* 0x000000060c047980 */ /* 0x008ea8000c101b00 */
[----:B------:R-:W3:Y:S01]  /*3f400*/  LD.E.64 R12, desc[UR6][R10.64] ;  /* 0x000000060a0c7980 */ /* 0x000ee2000c101b00 */
[----:B------:R-:W-:Y:S05]  /*3f410*/  WARPSYNC.ALL ;  /* 0x0000000000007948 */ /* 0x000fea0003800000 */
[----:B------:R-:W-:Y:S01]  /*3f420*/  WARPGROUP.ARRIVE ;  /* 0x00000000000079c5 */ /* 0x000fe20000000000 */
[----:B----4-:R-:W-:Y:S01]  /*3f430*/  ISETP.NE.U32.AND P0, PT, R14, RZ, PT ;  /* 0x000000ff0e00720c */ /* 0x010fe20003f05070 */
[----:B--2---:R-:W-:Y:S01]  /*3f440*/  IMAD R4, R3, 0xc00, R4 ;  /* 0x00000c0003047824 */ /* 0x004fe200078e0204 */
[----:B------:R-:W-:-:S04]  /*3f450*/  R2UR UR11, R5 ;  /* 0x00000000050b72ca */ /* 0x000fc800000e0000 */
[----:B------:R-:W-:Y:S02]  /*3f460*/  R2UR UR10, R4 ;  /* 0x00000000040a72ca */ /* 0x000fe400000e0000 */
[----:B---3--:R-:W-:Y:S02]  /*3f470*/  R2UR UR8, R12 ;  /* 0x000000000c0872ca */ /* 0x008fe400000e0000 */
[----:B------:R-:W-:-:S03]  /*3f480*/  R2UR UR9, R13 ;  /* 0x000000000d0972ca */ /* 0x000fc600000e0000 */
[----:B------:R-:W-:-:S10]  /*3f490*/  VOTEU.ANY UP0, P0 ;  /* 0x00000000003f7886 */ /* 0x000fd40000000100 */
        /* <DEDUP_REMOVED lines=176> */
[----:B------:R-:W0:Y:S02]  /*3ffa0*/  S2R R216, SR_TID.X ;  /* 0x0000000000d87919 */ /* 0x000e240000002100 */
[----:B0-----:R-:W-:Y:S01]  /*3ffb0*/  LOP3.LUT P1, RZ, R216, 0x7f, RZ, 0xc0, !PT ;  /* 0x0000007fd8ff7812 */ /* 0x001fe2000782c0ff */
[----:B--2---:R-:W-:Y:S01]  /*3ffc0*/  VIADD R10, R10, 0xc06 ;  /* 0x00000c060a0a7836 */ /* 0x004fe20000000000 */
[----:B------:R-:W-:-:S04]  /*3ffd0*/  R2UR UR9, R11 ;  /* 0x000000000b0972ca */ /* 0x000fc800000e0000 */
[----:B------:R-:W-:-:S13]  /*3ffe0*/  R2UR UR8, R10 ;  /* 0x000000000a0872ca */ /* 0x000fda00000e0000 */
[----:B------:R-:W-:Y:S03]  /*3fff0*/  HGMMA.64x96x16.F32.BF16 R24, gdesc[UR8], R24, gsb0 ;  /* 0x01600000081879f0 */ /* 0x000fe60008001818 */
[----:B------:R-:W-:Y:S02]  /*40000*/  WARPGROUP.DEPBAR.LE gsb0, 0x0 ;  /* 0x00008000000079c5 */ /* 0x000fe40000010000 */
[----:B------:R0:W-:Y:S04]  /*40010*/  ST.E desc[UR6][R8.64], R0 ;  /* 0x0000000008007985 */ /* 0x0001e8000c101906 */
[----:B------:R-:W2:Y:S04]  /*40020*/  @!P1 LDL.64 R4, [UR4] ;  /* 0x00000004ff049983 */ /* 0x000ea80008100a00 */
[----:B0-----:R-:W3:Y:S01]  /*40030*/  @!P1 LDL.64 R8, [UR4+0x18] ;  /* 0x00001804ff089983 */ /* 0x001ee20008100a00 */
[----:B------:R-:W-:-:S04]  /*40040*/  SHF.R.U32.HI R3, RZ, 0x7, R216 ;  /* 0x00000007ff037819 */ /* 0x000fc800000116d8 */
[----:B------:R-:W-:-:S05]  /*40050*/  IADD3 R3, -R3, 0xb, RZ ;  /* 0x0000000b03037810 */ /* 0x000fca0007ffe1ff */
[----:B------:R0:W-:Y:S06]  /*40060*/  BAR.ARV R3, 0x100 ;  /* 0x000400030000751d */ /* 0x0001ec0000002000 */
[----:B--2---:R-:W2:Y:S04]  /*40070*/  @!P1 LD.E R4, desc[UR6][R4.64] ;  /* 0x0000000604049980 */ /* 0x004ea8000c101900 */
[----:B---3--:R-:W3:Y:S02]  /*40080*/  @!P1 LD.E.64 R8, desc[UR6][R8.64+0x30] ;  /* 0x0000300608089980 */ /* 0x008ee4000c101b00 */
[----:B---3--:R-:W-:-:S05]  /*40090*/  @!P1 MOV R11, R8 ;  /* 0x00000008000b9202 */ /* 0x008fca0000000f00 */
[----:B--2---:R-:W-:-:S05]  /*400a0*/  @!P1 IMAD R10, R4, 0x8, R11 ;  /* 0x00000008040a9824 */ /* 0x004fca00078e020b */
[----:B------:R-:W-:-:S04]  /*400b0*/  @!P1 PRMT R10, RZ, 0x654, R10 ;  /* 0x00000654ff0a9816 */ /* 0x000fc8000000000a */
[----:B------:R1:W-:Y:S01]  /*400c0*/  @!P1 SYNCS.ARRIVE.TRANS64.RED.A1T0 RZ, [R10+URZ], RZ ;  /* 0x000000ff0aff99a7 */ /* 0x0003e2000810043f */
[----:B------:R-:W2:Y:S04]  /*400d0*/  LD.E R11, desc[UR6][R6.64+0x24] ;  /* 0x00002406060b7980 */ /* 0x000ea8000c101900 */
[----:B------:R-:W3:Y:S04]  /*400e0*/  LD.E R73, desc[UR6][R72.64] ;  /* 0x0000000648497980 */ /* 0x000ee8000c101900 */
[----:B-1----:R-:W4:Y:S04]  /*400f0*/  LD.E R10, desc[UR6][R6.64] ;  /* 0x00000006060a7980 */ /* 0x002f28000c101900 */
[----:B------:R-:W3:Y:S04]  /*40100*/  LD.E R5, desc[UR6][R6.64+0x8] ;  /* 0x0000080606057980 */ /* 0x000ee8000c101900 */
[----:B0-----:R-:W3:Y:S04]  /*40110*/  LD.E R3, desc[UR6][R6.64+0x18] ;  /* 0x0000180606037980 */ /* 0x001ee8000c101900 */
[----:B------:R-:W3:Y:S04]  /*40120*/  LD.E R74, desc[UR6][R6.64+0xc] ;  /* 0x00000c06064a7980 */ /* 0x000ee8000c101900 */
[----:B------:R-:W3:Y:S04]  /*40130*/  LD.E R4, desc[UR6][R6.64+0x4] ;  /* 0x0000040606047980 */ /* 0x000ee8000c101900 */
[----:B------:R-:W3:Y:S04]  /*40140*/  LD.E R75, desc[UR6][R6.64+0x10] ;  /* 0x00001006064b7980 */ /* 0x000ee8000c101900 */
[----:B------:R-:W3:Y:S01]  /*40150*/  LD.E R77, desc[UR6][R6.64+0x14] ;  /* 0x00001406064d7980 */ /* 0x000ee2000c101900 */
[----:B--2---:R-:W-:-:S13]  /*40160*/  ISETP.NE.AND P0, PT, R11, 0x1, PT ;  /* 0x000000010b00780c */ /* 0x004fda0003f05270 */
[----:B------:R-:W2:Y:S04]  /*40170*/  @P0 LD.E R20, desc[UR6][R6.64+0x28] ;  /* 0x0000280606140980 */ /* 0x000ea8000c101900 */
[----:B------:R-:W2:Y:S01]  /*40180*/  @P0 LD.E R21, desc[UR6][R6.64+0x2c] ;  /* 0x00002c0606150980 */ /* 0x000ea2000c101900 */
[----:B----4-:R-:W-:-:S04]  /*40190*/  SHF.R.S32.HI R9, RZ, 0x1f, R10 ;  /* 0x0000001fff097819 */ /* 0x010fc8000001140a */
[----:B------:R-:W-:-:S04]  /*401a0*/  LEA.HI R8, R9, R10, RZ, 0x7 ;  /* 0x0000000a09087211 */ /* 0x000fc800078f38ff */
[----:B------:R-:W-:Y:S02]  /*401b0*/  LOP3.LUT R11, R8, 0xffffff80, RZ, 0xc0, !PT ;  /* 0xffffff80080b7812 */ /* 0x000fe400078ec0ff */
[----:B------:R-:W-:-:S03]  /*401c0*/  LOP3.LUT R16, R16, 0xfff7ffff, RZ, 0xc0, !PT ;  /* 0xfff7ffff10107812 */ /* 0x000fc600078ec0ff */
[----:B------:R-:W-:Y:S01]  /*401d0*/  IMAD.IADD R11, R10, 0x1, -R11 ;  /* 0x000000010a0b7824 */ /* 0x000fe200078e0a0b */
[----:B------:R-:W-:-:S04]  /*401e0*/  @P1 LOP3.LUT R16, R16, 0x80000, RZ, 0xfc, !PT ;  /* 0x0008000010101812 */ /* 0x000fc800078efcff */
[----:B------:R-:W-:Y:S01]  /*401f0*/  SHF.R.S32.HI R12, RZ, 0x1f, R11 ;  /* 0x0000001fff0c7819 */ /* 0x000fe2000001140b */
[----:B------:R0:W-:Y:S03]  /*40200*/  STL [R1+0x48c], R16 ;  /* 0x00048c1001007387 */ /* 0x0001e60000100800 */
[----:B------:R-:W-:-:S04]  /*40210*/  LEA.HI R13, R12, R11, RZ, 0x2 ;  /* 0x0000000b0c0d7211 */ /* 0x000fc800078f10ff */
[--C-:B------:R-:W-:Y:S02]  /*40220*/  SHF.R.S32.HI R14, RZ, 0x2, R13.reuse ;  /* 0x00000002ff0e7819 */ /* 0x100fe4000001140d */
[----:B0-----:R-:W-:Y:S02]  /*40230*/  LEA.HI R16, R9, R10, RZ, 0x2 ;  /* 0x0000000a09107211 */ /* 0x001fe400078f10ff */
[----:B------:R-:W-:Y:S02]  /*40240*/  SHF.R.S32.HI R15, RZ, 0x1f, R13 ;  /* 0x0000001fff0f7819 */ /* 0x000fe4000001140d */
[----:B------:R-:W-:Y:S02]  /*40250*/  LOP3.LUT R17, R16, 0xfffffffc, RZ, 0xc0, !PT ;  /* 0xfffffffc10117812 */ /* 0x000fe400078ec0ff */
[----:B------:R-:W-:Y:S02]  /*40260*/  LEA.HI R12, R12, R11, RZ, 0x5 ;  /* 0x0000000b0c0c7211 */ /* 0x000fe400078f28ff */
[----:B------:R-:W-:-:S02]  /*40270*/  SHF.R.S32.HI R9, RZ, 0x7, R8 ;  /* 0x00000007ff097819 */ /* 0x000fc40000011408 */
[----:B------:R-:W-:Y:S01]  /*40280*/  LEA.HI R15, R15, R14, RZ, 0x3 ;  /* 0x0000000e0f0f7211 */ /* 0x000fe200078f18ff */
[----:B------:R-:W-:Y:S01]  /*40290*/  IMAD.IADD R17, R10, 0x1, -R17 ;  /* 0x000000010a117824 */ /* 0x000fe200078e0a11 */
[----:B------:R-:W-:Y:S02]  /*402a0*/  SHF.R.S32.HI R12, RZ, 0x5, R12 ;  /* 0x00000005ff0c7819 */ /* 0x000fe4000001140c */
[----:B------:R-:W-:Y:S02]  /*402b0*/  LEA.HI R8, R8, R9, RZ, 0x1 ;  /* 0x0000000908087211 */ /* 0x000fe400078f08ff */
[----:B------:R-:W-:Y:S01]  /*402c0*/  LOP3.LUT R15, R15, 0xfffffff8, RZ, 0xc0, !PT ;  /* 0xfffffff80f0f7812 */ /* 0x000fe200078ec0ff */
[----:B---3--:R-:W-:Y:S01]  /*402d0*/  IMAD R12, R73, 0x8, R12 ;  /* 0x00000008490c7824 */ /* 0x008fe200078e020c */
[----:B------:R-:W-:Y:S02]  /*402e0*/  LOP3.LUT R8, R8, 0x3fffffe, RZ, 0xc0, !PT ;  /* 0x03fffffe08087812 */ /* 0x000fe400078ec0ff */
[----:B------:R-:W-:Y:S01]  /*402f0*/  LEA.HI R10, R17, R17, RZ, 0x1 ;  /* 0x00000011110a7211 */ /* 0x000fe200078f08ff */
[----:B------:R-:W-:-:S02]  /*40300*/  IMAD.IADD R15, R14, 0x1, -R15 ;  /* 0x000000010e0f7824 */ /* 0x000fc400078e0a0f */
[----:B------:R-:W-:Y:S01]  /*40310*/  IMAD.IADD R8, R9, 0x1, -R8 ;  /* 0x0000000109087824 */ /* 0x000fe200078e0a08 */
[----:B------:R-:W-:Y:S01]  /*40320*/  LOP3.LUT R10, R10, 0x1ffffffe, RZ, 0xc0, !PT ;  /* 0x1ffffffe0a0a7812 */ /* 0x000fe200078ec0ff */
[----:B------:R-:W-:-:S04]  /*40330*/  IMAD.U32 R15, R12, 0x10, R15 ;  /* 0x000000100c0f7824 */ /* 0x000fc800078e000f */
[----:B------:R-:W-:Y:S02]  /*40340*/  IMAD.IADD R10, R17, 0x1, -R10 ;  /* 0x00000001110a7824 */ /* 0x000fe400078e0a0a */
[----:B------:R-:W-:-:S04]  /*40350*/  IMAD R15, R8, 0x40, R15 ;  /* 0x00000040080f7824 */ /* 0x000fc800078e020f */
[----:B------:R-:W-:Y:S01]  /*40360*/  IMAD R9, R10, 0x8, R15 ;  /* 0x000000080a097824 */ /* 0x000fe200078e020f */
[----:B------:R-:W-:Y:S01]  /*40370*/  LOP3.LUT R8, R13, 0x7ffffffc, RZ, 0xc0, !PT ;  /* 0x7ffffffc0d087812 */ /* 0x000fe200078ec0ff */
[----:B------:R-:W-:Y:S01]  /*40380*/  IMAD R15, R2, -0x60, R5 ;  /* 0xffffffa0020f7824 */ /* 0x000fe200078e0205 */
[----:B------:R-:W-:-:S03]  /*40390*/  ISETP.GE.AND P1, PT, R3, 0x1, PT ;  /* 0x000000010300780c */ /* 0x000fc60003f26270 */
[----:B------:R-:W-:Y:S02]  /*403a0*/  IMAD.IADD R8, R11, 0x1, -R8 ;  /* 0x000000010b087824 */ /* 0x000fe400078e0a08 */
[----:B------:R-:W-:-:S04]  /*403b0*/  VIADD R11, R15, 0x1 ;  /* 0x000000010f0b7836 */ /* 0x000fc80000000000 */
[----:B------:R-:W-:Y:S01]  /*403c0*/  IMAD R11, R8, -0x2, R11 ;  /* 0xfffffffe080b7824 */ /* 0x000fe200078e020b */
[----:B------:R-:W-:-:S03]  /*403d0*/  LOP3.LUT R13, RZ, R74, RZ, 0x33, !PT ;  /* 0x0000004aff0d7212 */ /* 0x000fc600078e33ff */
[----:B------:R-:W-:Y:S02]  /*403e0*/  IMAD.IADD R10, R11, 0x1, -R4 ;  /* 0x000000010b0a7824 */ /* 0x000fe400078e0a04 */
[C---:B------:R-:W-:Y:S02]  /*403f0*/  IMAD.SHL.U32 R11, R8.reuse, 0x2, RZ ;  /* 0x00000002080b7824 */ /* 0x040fe400078e00ff */
[----:B------:R-:W-:Y:S02]  /*40400*/  IMAD R12, R8, -0x2, R15 ;  /* 0xfffffffe080c7824 */ /* 0x000fe400078e020f */
[C---:B------:R-:W-:Y:S01]  /*40410*/  IMAD.IADD R75, R10.reuse, 0x1, R75 ;  /* 0x000000010a4b7824 */ /* 0x040fe200078e024b */
[----:B------:R-:W-:Y:S01]  /*40420*/  BSSY B1, `(.L_x_13059) ;  /* 0x0000023000017945 */ /* 0x000fe20003800000 */
[----:B------:R-:W-:Y:S02]  /*40430*/  IMAD.IADD R14, R10, 0x1, R13 ;  /* 0x000000010a0e7824 */ /* 0x000fe400078e020d */
[----:B------:R-:W-:-:S02]  /*40440*/  IMAD R10, R2, -0x60, -R11 ;  /* 0xffffffa0020a7824 */ /* 0x000fc400078e0a0b */
[----:B------:R-:W-:Y:S02]  /*40450*/  IMAD R77, R2, -0x60, R77 ;  /* 0xffffffa0024d7824 */ /* 0x000fe400078e024d */
[----:B--2---:R-:W-:-:S05]  /*40460*/  @P0 IMAD.HI.U32 R20, R9, R20, RZ ;  /* 0x0000001409140227 */ /* 0x004fca00078e00ff */
[----:B------:R-:W-:-:S05]  /*40470*/  @P0 SHF.R.U32.HI R9, RZ, R21, R20 ;  /* 0x00000015ff090219 */ /* 0x000fca0000011614 */
[----:B------:R-:W0:Y:S02]  /*40480*/  SHFL.IDX PT, R17, R9, RZ, 0x1c1f ;  /* 0x001c1fff09117589 */ /* 0x000e2400000e0000 */
[----:B0-----:R-:W-:Y:S01]  /*40490*/  VIADDMNMX R2, R17, R75, R12, PT ;  /* 0x0000004b11027246 */ /* 0x001fe2000380010c */
        /* <DEDUP_REMOVED lines=10> */
[----:B------:R-:W2:Y:S04]  /*40540*/  LD.E R13, desc[UR6][R6.64+0x1c] ;  /* 0x00001c06060d7980 */ /* 0x000ea8000c101900 */
[----:B------:R-:W3:Y:S01]  /*40550*/  LD.E R15, desc[UR6][R6.64+0x20] ;  /* 0x00002006060f7980 */ /* 0x000ee2000c101900 */
[----:B--2---:R-:W-:-:S05]  /*40560*/  IMAD.HI.U32 R8, R8, R13, RZ ;  /* 0x0000000d08087227 */ /* 0x004fca00078e00ff */
[----:B---3--:R-:W-:-:S07]  /*40570*/  SHF.R.U32.HI R8, RZ, R15, R8 ;  /* 0x0000000fff087219 */ /* 0x008fce0000011608 */
.L_x_13064:
[----:B------:R-:W-:Y:S05]  /*40580*/  BSYNC B3 ;  /* 0x0000000000037941 */ /* 0x000fea0003800000 */
.L_x_13063:
[----:B------:R-:W-:Y:S01]  /*40590*/  LOP3.LUT R8, RZ, R8, RZ, 0x33, !PT ;  /* 0x00000008ff087212 */ /* 0x000fe200078e33ff */
[----:B------:R-:W-:Y:S06]  /*405a0*/  BRA `(.L_x_13065) ;  /* 0x0000000000187947 */ /* 0x000fec0003800000 */
.L_x_13062:
[----:B------:R-:W-:-:S13]  /*405b0*/  ISETP.NE.AND P0, PT, R3, 0x1, PT ;  /* 0x000000010300780c */ /* 0x000fda0003f05270 */
[----:B------:R-:W-:Y:S05]  /*405c0*/  @!P0 BRA `(.L_x_13065) ;  /* 0x0000000000108947 */ /* 0x000fea0003800000 */
[----:B------:R-:W2:Y:S04]  /*405d0*/  LD.E R13, desc[UR6][R6.64+0x1c] ;  /* 0x00001c06060d7980 */ /* 0x000ea8000c101900 */
[----:B------:R-:W3:Y:S01]  /*405e0*/  LD.E R15, desc[UR6][R6.64+0x20] ;  /* 0x00002006060f7980 */ /* 0x000ee2000c101900 */
[----:B--2---:R-:W-:-:S05]  /*405f0*/  IMAD.HI.U32 R8, R8, R13, RZ ;  /* 0x0000000d08087227 */ /* 0x004fca00078e00ff */
[----:B---3--:R-:W-:-:S07]  /*40600*/  SHF.R.U32.HI R8, RZ, R15, R8 ;  /* 0x0000000fff087219 */ /* 0x008fce0000011608 */
.L_x_13065:
[----:B------:R-:W-:Y:S05]  /*40610*/  BSYNC B2 ;  /* 0x0000000000027941 */ /* 0x000fea0003800000 */
.L_x_13061:
[----:B------:R-:W-:-:S05]  /*40620*/  IMAD R8, R3, R8, R10 ;  /* 0x0000000803087224 */ /* 0x000fca00078e020a */
[----:B------:R-:W-:Y:S02]  /*40630*/  VIMNMX R11, R11, R8, !PT ;  /* 0x000000080b0b7248 */ /* 0x000fe40007fe0100 */
[----:B------:R-:W-:-:S07]  /*40640*/  VIADDMNMX R2, R8, R3, R2, PT ;  /* 0x0000000308027246 */ /* 0x000fce0003800102 */
.L_x_13060:
[----:B------:R-:W-:Y:S05]  /*40650*/  BSYNC B1 ;  /* 0x0000000000017941 */ /* 0x000fea0003800000 */
.L_x_13059:
        /* <DEDUP_REMOVED lines=9> */
[C---:B------:R-:W-:Y:S02]  /*406f0*/  ISETP.LT.OR P3, PT, R2.reuse, 0x2, P3 ;  /* 0x000000020200780c */ /* 0x040fe40001f61670 */
[----:B------:R-:W-:Y:S02]  /*40700*/  ISETP.GT.AND P2, PT, R11, 0x9, !P4 ;  /* 0x000000090b00780c */ /* 0x000fe40006744270 */
[----:B------:R-:W-:Y:S02]  /*40710*/  FSEL R25, R25, -INF , !P3 ;  /* 0xff80000019197808 */ /* 0x000fe40005800000 */
[----:B------:R-:W-:Y:S02]  /*40720*/  ISETP.LT.OR P2, PT, R2, 0xa, P2 ;  /* 0x0000000a0200780c */ /* 0x000fe40001741670 */
[----:B------:R-:W-:-:S02]  /*40730*/  ISETP.GE.AND P3, PT, R77, 0x11, PT ;  /* 0x000000114d00780c */ /* 0x000fc40003f66270 */
[----:B------:R-:W-:Y:S01]  /*40740*/  FSEL R29, R29, -INF , !P2 ;  /* 0xff8000001d1d7808 */ /* 0x000fe20005000000 */
[----:B0-----:R-:W-:Y:S01]  /*40750*/  IMAD.IADD R13, R14, 0x1, R9 ;  /* 0x000000010e0d7824 */ /* 0x001fe200078e0209 */
        /* <DEDUP_REMOVED lines=116> */
.L_x_13071:
[----:B------:R-:W-:Y:S05]  /*40ea0*/  BSYNC B3 ;  /* 0x0000000000037941 */ /* 0x000fea0003800000 */
.L_x_13070:
[----:B------:R-:W-:Y:S01]  /*40eb0*/  LOP3.LUT R4, RZ, R4, RZ, 0x33, !PT ;  /* 0x00000004ff047212 */ /* 0x000fe200078e33ff */
[----:B------:R-:W-:Y:S06]  /*40ec0*/  BRA `(.L_x_13072) ;  /* 0x0000000000187947 */ /* 0x000fec0003800000 */
.L_x_13069:
[----:B------:R-:W-:-:S13]  /*40ed0*/  ISETP.NE.AND P6, PT, R3, 0x1, PT ;  /* 0x000000010300780c */ /* 0x000fda0003fc5270 */
[----:B------:R-:W-:Y:S05]  /*40ee0*/  @!P6 BRA `(.L_x_13072) ;  /* 0x000000000010e947 */ /* 0x000fea0003800000 */
[----:B------:R-:W2:Y:S04]  /*40ef0*/  LD.E R5, desc[UR6][R6.64+0x1c] ;  /* 0x00001c0606057980 */ /* 0x000ea8000c101900 */
[----:B------:R-:W3:Y:S01]  /*40f00*/  LD.E R9, desc[UR6][R6.64+0x20] ;  /* 0x0000200606097980 */ /* 0x000ee2000c101900 */
[----:B--2---:R-:W-:-:S05]  /*40f10*/  IMAD.HI.U32 R4, R4, R5, RZ ;  /* 0x0000000504047227 */ /* 0x004fca00078e00ff */
[----:B---3--:R-:W-:-:S07]  /*40f20*/  SHF.R.U32.HI R4, RZ, R9, R4 ;  /* 0x00000009ff047219 */ /* 0x008fce0000011604 */
.L_x_13072:
[----:B------:R-:W-:Y:S05]  /*40f30*/  BSYNC B2 ;  /* 0x0000000000027941 */ /* 0x000fea0003800000 */
.L_x_13068:
[----:B------:R-:W-:-:S05]  /*40f40*/  IMAD R4, R3, R4, R10 ;  /* 0x0000000403047224 */ /* 0x000fca00078e020a */
[----:B------:R-:W-:Y:S02]  /*40f50*/  VIADDMNMX R2, R4, R3, R2, PT ;  /* 0x0000000304027246 */ /* 0x000fe40003800102 */
[----:B------:R-:W-:-:S07]  /*40f60*/  VIMNMX R13, R13, R4, !PT ;  /* 0x000000040d0d7248 */ /* 0x000fce0007fe0100 */
.L_x_13067:
[----:B------:R-:W-:Y:S05]  /*40f70*/  BSYNC B1 ;  /* 0x0000000000017941 */ /* 0x000fea0003800000 */
.L_x_13066:
[C---:B------:R-:W-:Y:S01]  /*40f80*/  ISETP.GT.AND P0, PT, R13.reuse, 0x1, !P0 ;  /* 0x000000010d00780c */ /* 0x040fe20004704270 */
[----:B------:R-:W2:Y:S01]  /*40f90*/  LDL.64 R4, [UR4+0x70] ;  /* 0x00007004ff047983 */ /* 0x000ea20008100a00 */
        /* <DEDUP_REMOVED lines=70> */
[C---:B------:R-:W-:Y:S02]  /*41400*/  ISETP.GT.AND P0, PT, R13.reuse, RZ, !P6 ;  /* 0x000000ff0d00720c */ /* 0x040fe40007704270 */
[C---:B------:R-:W-:Y:S02]  /*41410*/  ISETP.GT.AND P2, PT, R13.reuse, 0x49, !P2 ;  /* 0x000000490d00780c */ /* 0x040fe40005744270 */
[----:B------:R-:W-:Y:S02]  /*41420*/  ISETP.LT.OR P0, PT, R2, 0x1, P0 ;  /* 0x000000010200780c */ /* 0x000fe40000701670 */
[----:B------:R-:W-:Y:S02]  /*41430*/  ISETP.GT.AND P3, PT, R13, 0x50, !P3 ;  /* 0x000000500d00780c */ /* 0x000fe40005f64270 */
[----:B------:R-:W-:-:S02]  /*41440*/  FSEL R12, R26, -INF , !P0 ;  /* 0xff8000001a0c7808 */ /* 0x000fc40004000000 */
        /* <DEDUP_REMOVED lines=18> */
[C---:B------:R-:W-:Y:S02]  /*41570*/  ISETP.LT.OR P2, PT, R2.reuse, 0x4a, P2 ;  /* 0x0000004a0200780c */ /* 0x040fe40001741670 */
        /* <DEDUP_REMOVED lines=16> */
[----:B------:R-:W-:-:S04]  /*41680*/  FMNMX.FTZ R2, R70, R3, !PT ;  /* 0x0000000346027209 */ /* 0x000fc80007810000 */
[----:B------:R-:W-:-:S05]  /*41690*/  FMNMX.FTZ R13, R71, R2, !PT ;  /* 0x00000002470d7209 */ /* 0x000fca0007810000 */
[----:B--2---:R0:W-:Y:S04]  /*416a0*/  ST.E desc[UR6][R4.64+0x4], R13 ;  /* 0x0000040d04007985 */ /* 0x0041e8000c101906 */
[----:B------:R-:W2:Y:S01]  /*416b0*/  LD.E R16, desc[UR6][R4.64+0x4] ;  /* 0x0000040604107980 */ /* 0x000ea2000c101900 */
        /* <DEDUP_REMOVED lines=22> */
[----:B0-----:R-:W-:-:S05]  /*41820*/  FMNMX.FTZ R13, R69, R2, !PT ;  /* 0x00000002450d7209 */ /* 0x001fca0007810000 */
[----:B------:R-:W0:Y:S02]  /*41830*/  SHFL.BFLY PT, R2, R13, 0x2, 0x1f ;  /* 0x0c401f000d027f89 */ /* 0x000e2400000e0000 */
[----:B0-----:R-:W-:Y:S02]  /*41840*/  FMNMX.FTZ R14, R13, R2, !PT ;  /* 0x000000020d0e7209 */ /* 0x001fe40007810000 */
[----:B------:R-:W-:Y:S04]  /*41850*/  ST.E desc[UR6][R4.64], R13 ;  /* 0x0000000d04007985 */ /* 0x000fe8000c101906 */
[----:B--2---:R-:W0:Y:S02]  /*41860*/  SHFL.BFLY PT, R3, R16, 0x2, 0x1f ;  /* 0x0c401f0010037f89 */ /* 0x004e2400000e0000 */
[----:B0-----:R-:W-:-:S02]  /*41870*/  FMNMX.FTZ R17, R16, R3, !PT ;  /* 0x0000000310117209 */ /* 0x001fc40007810000 */
[----:B------:R-:W0:Y:S04]  /*41880*/  SHFL.BFLY PT, R3, R14, 0x1, 0x1f ;  /* 0x0c201f000e037f89 */ /* 0x000e2800000e0000 */
[----:B------:R-:W1:Y:S01]  /*41890*/  SHFL.BFLY PT, R2, R17, 0x1, 0x1f ;  /* 0x0c201f0011027f89 */ /* 0x000e6200000e0000 */
[----:B0-----:R-:W-:Y:S02]  /*418a0*/  FMNMX.FTZ R15, R14, R3, !PT ;  /* 0x000000030e0f7209 */ /* 0x001fe40007810000 */
[----:B-1----:R-:W-:-:S03]  /*418b0*/  FMNMX.FTZ R21, R17, R2, !PT ;  /* 0x0000000211157209 */ /* 0x002fc60007810000 */
[----:B------:R-:W-:Y:S04]  /*418c0*/  ST.E desc[UR6][R4.64], R15 ;  /* 0x0000000f04007985 */ /* 0x000fe8000c101906 */
[----:B------:R0:W-:Y:S04]  /*418d0*/  ST.E desc[UR6][R4.64+0x4], R21 ;  /* 0x0000041504007985 */ /* 0x0001e8000c101906 */
[----:B------:R-:W2:Y:S04]  /*418e0*/  LDL.64 R2, [UR4+0x70] ;  /* 0x00007004ff027983 */ /* 0x000ea80008100a00 */
[----:B--2---:R-:W2:Y:S04]  /*418f0*/  LD.E R73, desc[UR6][R2.64+0x20] ;  /* 0x0000200602497980 */ /* 0x004ea8000c101900 */
[----:B------:R-:W2:Y:S04]  /*41900*/  LD.E R16, desc[UR6][R2.64] ;  /* 0x0000000602107980 */ /* 0x000ea8000c101900 */
[----:B------:R-:W0:Y:S01]  /*41910*/  LD.E R20, desc[UR6][R2.64+0x4] ;  /* 0x0000040602147980 */ /* 0x000e22000c101900 */
[C---:B--2---:R-:W-:Y:S01]  /*41920*/  FMUL.FTZ R14, R16.reuse, R73 ;  /* 0x00000049100e7220 */ /* 0x044fe20000410000 */
[----:B------:R-:W-:Y:S01]  /*41930*/  FSETP.NEU.FTZ.AND P0, PT, R16, -INF , PT ;  /* 0xff8000001000780b */ /* 0x000fe20003f1d000 */
[----:B0-----:R-:W-:-:S03]  /*41940*/  FMUL.FTZ R4, R73, R20 ;  /* 0x0000001449047220 */ /* 0x001fc60000410000 */
[----:B------:R-:W-:Y:S02]  /*41950*/  FSEL R14, R14, RZ, P0 ;  /* 0x000000ff0e0e7208 */ /* 0x000fe40000000000 */
[----:B------:R-:W-:-:S04]  /*41960*/  FSETP.NEU.FTZ.AND P0, PT, R20, -INF , PT ;  /* 0xff8000001400780b */ /* 0x000fc80003f1d000 */
[----:B------:R-:W-:Y:S01]  /*41970*/  FSEL R4, R4, RZ, P0 ;  /* 0x000000ff04047208 */ /* 0x000fe20000000000 */
[-CC-:B------:R-:W-:Y:S01]  /*41980*/  FFMA.FTZ R35, R24, R73.reuse, -R14.reuse ;  /* 0x0000004918237223 */ /* 0x180fe2000001080e */
[----:B------:R-:W-:-:S03]  /*41990*/  FFMA.FTZ R184, R25, R73, -R14 ;  /* 0x0000004919b87223 */ /* 0x000fc6000001080e */
[-CC-:B------:R-:W-:Y:S01]  /*419a0*/  FFMA.FTZ R21, R12, R73.reuse, -R4.reuse ;  /* 0x000000490c157223 */ /* 0x180fe20000010804 */
[-C--:B------:R-:W-:Y:S01]  /*419b0*/  FFMA.FTZ R185, R11, R73.reuse, -R4 ;  /* 0x000000490bb97223 */ /* 0x080fe20000010804 */
[-C--:B------:R-:W-:Y:S01]  /*419c0*/  FFMA.FTZ R34, R28, R73.reuse, -R14 ;  /* 0x000000491c227223 */ /* 0x080fe2000001080e */
[-C--:B------:R-:W-:Y:S01]  /*419d0*/  FFMA.FTZ R20, R6, R73.reuse, -R4 ;  /* 0x0000004906147223 */ /* 0x080fe20000010804 */
[----:B------:R-:W-:Y:S01]  /*419e0*/  MUFU.EX2 R35, R35 ;  /* 0x0000002300237308 */ /* 0x000fe20000000800 */
[-C--:B------:R-:W-:Y:S01]  /*419f0*/  FFMA.FTZ R186, R29, R73.reuse, -R14 ;  /* 0x000000491dba7223 */ /* 0x080fe2000001080e */
[----:B------:R-:W-:-:S06]  /*41a00*/  FFMA.FTZ R187, R10, R73, -R4 ;  /* 0x000000490abb7223 */ /* 0x000fcc0000010804 */
[----:B------:R-:W0:Y:S01]  /*41a10*/  MUFU.EX2 R184, R184 ;  /* 0x000000b800b87308 */ /* 0x000e220000000800 */
[-C--:B------:R-:W-:Y:S01]  /*41a20*/  FFMA.FTZ R33, R32, R73.reuse, -R14 ;  /* 0x0000004920217223 */ /* 0x080fe2000001080e */
[----:B------:R-:W-:-:S06]  /*41a30*/  FFMA.FTZ R17, R7, R73, -R4 ;  /* 0x0000004907117223 */ /* 0x000fcc0000010804 */
[----:B------:R-:W-:Y:S08]  /*41a40*/  MUFU.EX2 R21, R21 ;  /* 0x0000001500157308 */ /* 0x000ff00000000800 */
[----:B------:R-:W1:Y:S01]  /*41a50*/  MUFU.EX2 R185, R185 ;  /* 0x000000b900b97308 */ /* 0x000e620000000800 */
[-C--:B------:R-:W-:Y:S01]  /*41a60*/  FFMA.FTZ R160, R8, R73.reuse, -R14 ;  /* 0x0000004908a07223 */ /* 0x080fe2000001080e */
[----:B------:R-:W-:-:S06]  /*41a70*/  FFMA.FTZ R161, R9, R73, -R4 ;  /* 0x0000004909a17223 */ /* 0x000fcc0000010804 */
[----:B------:R-:W2:Y:S08]  /*41a80*/  MUFU.EX2 R34, R34 ;  /* 0x0000002200227308 */ /* 0x000eb00000000800 */
[----:B------:R-:W3:Y:S01]  /*41a90*/  MUFU.EX2 R20, R20 ;  /* 0x0000001400147308 */ /* 0x000ee20000000800 */
[-C--:B------:R-:W-:Y:S01]  /*41aa0*/  FFMA.FTZ R32, R36, R73.reuse, -R14 ;  /* 0x0000004924207223 */ /* 0x080fe2000001080e */
[----:B------:R-:W-:-:S06]  /*41ab0*/  FFMA.FTZ R16, R38, R73, -R4 ;  /* 0x0000004926107223 */ /* 0x000fcc0000010804 */
[----:B------:R-:W4:Y:S08]  /*41ac0*/  MUFU.EX2 R186, R186 ;  /* 0x000000ba00ba7308 */ /* 0x000f300000000800 */
[----:B------:R-:W5:Y:S01]  /*41ad0*/  MUFU.EX2 R187, R187 ;  /* 0x000000bb00bb7308 */ /* 0x000f620000000800 */
[----:B0-----:R-:W-:Y:S01]  /*41ae0*/  FADD.FTZ R5, R35, R184 ;  /* 0x000000b823057221 */ /* 0x001fe20000010000 */
[----:B-1----:R-:W-:-:S06]  /*41af0*/  FADD.FTZ R7, R21, R185 ;  /* 0x000000b915077221 */ /* 0x002fcc0000010000 */
[----:B------:R-:W0:Y:S01]  /*41b00*/  MUFU.EX2 R33, R33 ;  /* 0x0000002100217308 */ /* 0x000e220000000800 */
[-C--:B------:R-:W-:Y:S01]  /*41b10*/  FFMA.FTZ R162, R37, R73.reuse, -R14 ;  /* 0x0000004925a27223 */ /* 0x080fe2000001080e */
[----:B------:R-:W-:-:S06]  /*41b20*/  FFMA.FTZ R163, R39, R73, -R4 ;  /* 0x0000004927a37223 */ /* 0x000fcc0000010804 */
[----:B------:R-:W1:Y:S01]  /*41b30*/  MUFU.EX2 R17, R17 ;  /* 0x0000001100117308 */ /* 0x000e620000000800 */
[----:B--2---:R-:W-:Y:S01]  /*41b40*/  FADD.FTZ R5, R34, R5 ;  /* 0x0000000522057221 */ /* 0x004fe20000010000 */
[----:B---3--:R-:W-:-:S06]  /*41b50*/  FADD.FTZ R6, R20, R7 ;  /* 0x0000000714067221 */ /* 0x008fcc0000010000 */
[----:B------:R-:W2:Y:S01]  /*41b60*/  MUFU.EX2 R160, R160 ;  /* 0x000000a000a07308 */ /* 0x000ea20000000800 */
[-C--:B------:R-:W-:Y:S01]  /*41b70*/  FFMA.FTZ R31, R40, R73.reuse, -R14 ;  /* 0x00000049281f7223 */ /* 0x080fe2000001080e */
[----:B------:R-:W-:-:S06]  /*41b80*/  FFMA.FTZ R15, R42, R73, -R4 ;  /* 0x000000492a0f7223 */ /* 0x000fcc0000010804 */
[----:B------:R-:W3:Y:S01]  /*41b90*/  MUFU.EX2 R161, R161 ;  /* 0x000000a100a17308 */ /* 0x000ee20000000800 */
[----:B----4-:R-:W-:Y:S01]  /*41ba0*/  FADD.FTZ R8, R186, R5 ;  /* 0x00000005ba087221 */ /* 0x010fe20000010000 */
[----:B-----5:R-:W-:-:S06]  /*41bb0*/  FADD.FTZ R6, R187, R6 ;  /* 0x00000006bb067221 */ /* 0x020fcc0000010000 */
[----:B------:R-:W4:Y:S01]  /*41bc0*/  MUFU.EX2 R32, R32 ;  /* 0x0000002000207308 */ /* 0x000f220000000800 */
[-C--:B------:R-:W-:Y:S01]  /*41bd0*/  FFMA.FTZ R164, R41, R73.reuse, -R14 ;  /* 0x0000004929a47223 */ /* 0x080fe2000001080e */
[----:B------:R-:W-:-:S06]  /*41be0*/  FFMA.FTZ R165, R43, R73, -R4 ;  /* 0x000000492ba57223 */ /* 0x000fcc0000010804 */
[----:B------:R-:W5:Y:S01]  /*41bf0*/  MUFU.EX2 R16, R16 ;  /* 0x0000001000107308 */ /* 0x000f620000000800 */
[-CC-:B------:R-:W-:Y:S01]  /*41c00*/  FFMA.FTZ R30, R44, R73.reuse, -R14.reuse ;  /* 0x000000492c1e7223 */ /* 0x180fe2000001080e */
[-CC-:B------:R-:W-:Y:S01]  /*41c10*/  FFMA.FTZ R166, R45, R73.reuse, -R14.reuse ;  /* 0x000000492da67223 */ /* 0x180fe2000001080e */
[----:B------:R-:W-:-:S05]  /*41c20*/  FFMA.FTZ R29, R48, R73, -R14 ;  /* 0x00000049301d7223 */ /* 0x000fca000001080e */
        /* <DEDUP_REMOVED lines=13> */
[-C--:B------:R-:W-:Y:S01]  /*41d00*/  FFMA.FTZ R178, R69, R73.reuse, -R14 ;  /* 0x0000004945b27223 */ /* 0x080fe2000001080e */
[----:B0-----:R-:W-:Y:S01]  /*41d10*/  FADD.FTZ R5, R33, R8 ;  /* 0x0000000821057221 */ /* 0x001fe20000010000 */
[----:B-1----:R-:W-:Y:S01]  /*41d20*/  FADD.FTZ R6, R17, R6 ;  /* 0x0000000611067221 */ /* 0x002fe20000010000 */
[----:B------:R-:W-:-:S04]  /*41d30*/  FFMA.FTZ R14, R46, R73, -R4 ;  /* 0x000000492e0e7223 */ /* 0x000fc80000010804 */
[----:B------:R-:W0:Y:S01]  /*41d40*/  MUFU.EX2 R15, R15 ;  /* 0x0000000f000f7308 */ /* 0x000e220000000800 */
[----:B--2---:R-:W-:Y:S01]  /*41d50*/  FADD.FTZ R5, R160, R5 ;  /* 0x00000005a0057221 */ /* 0x004fe20000010000 */
[----:B---3--:R-:W-:Y:S01]  /*41d60*/  FADD.FTZ R7, R161, R6 ;  /* 0x00000006a1077221 */ /* 0x008fe20000010000 */
[----:B------:R-:W-:-:S05]  /*41d70*/  FFMA.FTZ R167, R47, R73, -R4 ;  /* 0x000000492fa77223 */ /* 0x000fca0000010804 */
[----:B------:R-:W1:Y:S01]  /*41d80*/  MUFU.EX2 R164, R164 ;  /* 0x000000a400a47308 */ /* 0x000e620000000800 */
[----:B----4-:R-:W-:Y:S01]  /*41d90*/  FADD.FTZ R5, R32, R5 ;  /* 0x0000000520057221 */ /* 0x010fe20000010000 */
[----:B-----5:R-:W-:-:S06]  /*41da0*/  FADD.FTZ R6, R16, R7 ;  /* 0x0000000710067221 */ /* 0x020fcc0000010000 */
[----:B------:R-:W2:Y:S01]  /*41db0*/  MUFU.EX2 R165, R165 ;  /* 0x000000a500a57308 */ /* 0x000ea20000000800 */
[----:B------:R-:W-:Y:S01]  /*41dc0*/  FFMA.FTZ R13, R50, R73, -R4 ;  /* 0x00000049320d7223 */ /* 0x000fe20000010804 */
[----:B------:R-:W-:Y:S01]  /*41dd0*/  FADD.FTZ R8, R162, R5 ;  /* 0x00000005a2087221 */ /* 0x000fe20000010000 */
[----:B------:R-:W-:-:S05]  /*41de0*/  FADD.FTZ R6, R163, R6 ;  /* 0x00000006a3067221 */ /* 0x000fca0000010000 */
[----:B------:R-:W3:Y:S01]  /*41df0*/  MUFU.EX2 R30, R30 ;  /* 0x0000001e001e7308 */ /* 0x000ee20000000800 */
[----:B------:R-:W-:-:S07]  /*41e00*/  FFMA.FTZ R169, R51, R73, -R4 ;  /* 0x0000004933a97223 */ /* 0x000fce0000010804 */
[----:B------:R-:W4:Y:S01]  /*41e10*/  MUFU.EX2 R14, R14 ;  /* 0x0000000e000e7308 */ /* 0x000f220000000800 */
[----:B------:R-:W-:Y:S01]  /*41e20*/  FADD.FTZ R5, R31, R8 ;  /* 0x000000081f057221 */ /* 0x000fe20000010000 */
        /* <DEDUP_REMOVED lines=66> */
[----:B-----5:R-:W-:-:S04]  /*42250*/  FADD.FTZ R39, R179, R4 ;  /* 0x00000004b3277221 */ /* 0x020fc80000010000 */
[----:B------:R-:W-:Y:S04]  /*42260*/  ST.E desc[UR6][R2.64+0x10], R37 ;  /* 0x0000102502007985 */ /* 0x000fe8000c101906 */
[----:B------:R0:W-:Y:S04]  /*42270*/  ST.E desc[UR6][R2.64+0x14], R39 ;  /* 0x0000142702007985 */ /* 0x0001e8000c101906 */
[----:B------:R-:W2:Y:S04]  /*42280*/  LDL.64 R4, [UR4] ;  /* 0x00000004ff047983 */ /* 0x000ea80008100a00 */
[----:B------:R-:W3:Y:S04]  /*42290*/  LDL.64 R6, [UR4+0x98] ;  /* 0x00009804ff067983 */ /* 0x000ee80008100a00 */
[----:B0-----:R-:W4:Y:S01]  /*422a0*/  LDL.64 R2, [UR4+0x80] ;  /* 0x00008004ff027983 */ /* 0x001f220008100a00 */
[----:B------:R-:W-:-:S05]  /*422b0*/  LEA.HI R36, R216, 0x8, RZ, 0x19 ;  /* 0x00000008d8247811 */ /* 0x000fca00078fc8ff */
[----:B------:R0:W-:Y:S06]  /*422c0*/  BAR.SYNC.DEFER_BLOCKING R36, 0x100 ;  /* 0x000400240000751d */ /* 0x0001ec0000010000 */
[----:B--2---:R-:W2:Y:S04]  /*422d0*/  LD.E R41, desc[UR6][R4.64] ;  /* 0x0000000604297980 */ /* 0x004ea8000c101900 */
[----:B----4-:R-:W4:Y:S04]  /*422e0*/  LD.E R43, desc[UR6][R2.64] ;  /* 0x00000006022b7980 */ /* 0x010f28000c101900 */
[----:B---3--:R-:W2:Y:S04]  /*422f0*/  LD.E.64 R4, desc[UR6][R6.64] ;  /* 0x0000000606047980 */ /* 0x008ea8000c101b00 */
[----:B------:R-:W3:Y:S04]  /*42300*/  LD.E R45, desc[UR6][R2.64+0x4] ;  /* 0x00000406022d7980 */ /* 0x000ee8000c101900 */
        /* <DEDUP_REMOVED lines=26> */
[----:B------:R-:W5:Y:S04]  /*424b0*/  LDL.64 R6, [UR4+0x88] ;  /* 0x00008804ff067983 */ /* 0x000f680008100a00 */
[----:B0-----:R-:W5:Y:S04]  /*424c0*/  LD.E R36, desc[UR6][R2.64+0x70] ;  /* 0x0000700602247980 */ /* 0x001f68000c101900 */
        /* <DEDUP_REMOVED lines=44> */
[----:B----4-:R-:W-:Y:S01]  /*42790*/  ST.E desc[UR6][R2.64], R43 ;  /* 0x0000002b02007985 */ /* 0x010fe2000c101906 */
[----:B--2---:R-:W-:-:S03]  /*427a0*/  IMAD R4, R41, 0xc00, R4 ;  /* 0x00000c0029047824 */ /* 0x004fc600078e0204 */
[----:B------:R-:W2:Y:S04]  /*427b0*/  LD.E R110, desc[UR6][R2.64+0x198] ;  /* 0x00019806026e7980 */ /* 0x000ea8000c101900 */
[----:B---3--:R-:W-:Y:S04]  /*427c0*/  ST.E desc[UR6][R2.64+0x4], R45 ;  /* 0x0000042d02007985 */ /* 0x008fe8000c101906 */
[----:B-----5:R0:W-:Y:S04]  /*427d0*/  ST.E desc[UR6][R2.64+0x8], R37 ;  /* 0x0000082502007985 */ /* 0x0201e8000c101906 */
        /* <DEDUP_REMOVED lines=25> */
[----:B0-----:R-:W2:Y:S04]  /*42970*/  LD.E R37, desc[UR6][R2.64+0x74] ;  /* 0x0000740602257980 */ /* 0x001ea8000c101900 */
[----:B-1----:R-:W2:Y:S04]  /*42980*/  LD.E R39, desc[UR6][R2.64+0x7c] ;  /* 0x00007c0602277980 */ /* 0x002ea8000c101900 */
[----:B------:R-:W2:Y:S04]  /*42990*/  LD.E R41, desc[UR6][R2.64+0x84] ;  /* 0x0000840602297980 */ /* 0x000ea8000c101900 */
[----:B------:R-:W2:Y:S04]  /*429a0*/  LD.E R43, desc[UR6][R2.64+0x8c] ;  /* 0x00008c06022b7980 */ /* 0x000ea8000c101900 */
[----:B------:R-:W2:Y:S04]  /*429b0*/  LD.E R45, desc[UR6][R2.64+0x94] ;  /* 0x00009406022d7980 */ /* 0x000ea8000c101900 */
[----:B---3--:R-:W3:Y:S04]  /*429c0*/  LD.E R47, desc[UR6][R2.64+0x9c] ;  /* 0x00009c06022f7980 */ /* 0x008ee8000c101900 */
[----:B----4-:R-:W4:Y:S04]  /*429d0*/  LD.E R49, desc[UR6][R2.64+0xa4] ;  /* 0x0000a40602317980 */ /* 0x010f28000c101900 */
        /* <DEDUP_REMOVED lines=49> */
[----:B------:R-:W-:Y:S02]  /*42cf0*/  F2FP.BF16.F32.PACK_AB R184, R184, R35 ;  /* 0x00000023b8b8723e */ /* 0x000fe400000010ff */
[----:B------:R-:W-:Y:S02]  /*42d00*/  F2FP.BF16.F32.PACK_AB R186, R186, R34 ;  /* 0x00000022baba723e */ /* 0x000fe400000010ff */
[----:B------:R-:W-:Y:S02]  /*42d10*/  F2FP.BF16.F32.PACK_AB R185, R185, R21 ;  /* 0x00000015b9b9723e */ /* 0x000fe400000010ff */
[----:B------:R-:W-:Y:S01]  /*42d20*/  F2FP.BF16.F32.PACK_AB R187, R187, R20 ;  /* 0x00000014bbbb723e */ /* 0x000fe200000010ff */
[----:B------:R-:W-:Y:S01]  /*42d30*/  ST.E desc[UR6][R2.64+0x70], R36 ;  /* 0x0000702402007985 */ /* 0x000fe2000c101906 */
[----:B------:R-:W-:-:S02]  /*42d40*/  F2FP.BF16.F32.PACK_AB R160, R160, R33 ;  /* 0x00000021a0a0723e */ /* 0x000fc400000010ff */
[----:B------:R-:W-:Y:S01]  /*42d50*/  F2FP.BF16.F32.PACK_AB R162, R162, R32 ;  /* 0x00000020a2a2723e */ /* 0x000fe200000010ff */
[----:B------:R-:W-:Y:S01]  /*42d60*/  ST.E desc[UR6][R2.64+0x78], R38 ;  /* 0x0000782602007985 */ /* 0x000fe2000c101906 */
[----:B------:R-:W-:Y:S02]  /*42d70*/  F2FP.BF16.F32.PACK_AB R164, R164, R31 ;  /* 0x0000001fa4a4723e */ /* 0x000fe400000010ff */
[----:B------:R-:W-:Y:S01]  /*42d80*/  F2FP.BF16.F32.PACK_AB R166, R166, R30 ;  /* 0x0000001ea6a6723e */ /* 0x000fe200000010ff */
[----:B------:R-:W-:Y:S01]  /*42d90*/  ST.E desc[UR6][R2.64+0x80], R40 ;  /* 0x0000802802007985 */ /* 0x000fe2000c101906 */
        /* <DEDUP_REMOVED lines=22> */
[----:B--2---:R-:W-:Y:S04]  /*42f00*/  ST.E desc[UR6][R2.64+0x74], R37 ;  /* 0x0000742502007985 */ /* 0x004fe8000c101906 */
[----:B------:R-:W-:Y:S04]  /*42f10*/  ST.E desc[UR6][R2.64+0x7c], R39 ;  /* 0x00007c2702007985 */ /* 0x000fe8000c101906 */
[----:B------:R-:W-:Y:S04]  /*42f20*/  ST.E desc[UR6][R2.64+0x84], R41 ;  /* 0x0000842902007985 */ /* 0x000fe8000c101906 */
[----:B------:R-:W-:Y:S04]  /*42f30*/  ST.E desc[UR6][R2.64+0x8c], R43 ;  /* 0x00008c2b02007985 */ /* 0x000fe8000c101906 */
[----:B------:R-:W-:Y:S04]  /*42f40*/  ST.E desc[UR6][R2.64+0x94], R45 ;  /* 0x0000942d02007985 */ /* 0x000fe8000c101906 */
[----:B---3--:R-:W-:Y:S04]  /*42f50*/  ST.E desc[UR6][R2.64+0x9c], R47 ;  /* 0x00009c2f02007985 */ /* 0x008fe8000c101906 */
[----:B----4-:R-:W-:Y:S04]  /*42f60*/  ST.E desc[UR6][R2.64+0xa4], R49 ;  /* 0x0000a43102007985 */ /* 0x010fe8000c101906 */
        /* <DEDUP_REMOVED lines=74> */
[----:B------:R-:W-:Y:S01]  /*43410*/  ST.E desc[UR6][R6.64], RZ ;  /* 0x000000ff06007985 */ /* 0x000fe2000c101906 */
[----:B0-----:R-:W-:-:S06]  /*43420*/  WARPGROUP.ARRIVE ;  /* 0x00000000000079c5 */ /* 0x001fcc0000000000 */
[----:B------:R-:W-:Y:S03]  /*43430*/  HGMMA.64x256x16.F32.BF16 R24, R184, gdesc[UR8].tnspB, RZ, !UPT, gsb0 ;  /* 0x43e00008b8187df0 */ /* 0x000fe6000c0018ff */
[----:B------:R-:W-:Y:S02]  /*43440*/  WARPGROUP.DEPBAR.LE gsb0, 0x0 ;  /* 0x00008000000079c5 */ /* 0x000fe40000010000 */
        /* <DEDUP_REMOVED lines=128> */
[----:B------:R-:W-:Y:S04]  /*43c50*/  ST.E desc[UR6][R6.64], R0 ;  /* 0x0000000006007985 */ /* 0x000fe8000c101906 */
[----:B0-----:R-:W5:Y:S04]  /*43c60*/  LD.E R24, desc[UR6][R2.64] ;  /* 0x0000000602187980 */ /* 0x001f68000c101900 */
[----:B-1----:R-:W5:Y:S04]  /*43c70*/  LD.E R25, desc[UR6][R2.64+0x4] ;  /* 0x0000040602197980 */ /* 0x002f68000c101900 */
[----:B--2---:R-:W2:Y:S04]  /*43c80*/  LD.E R26, desc[UR6][R2.64+0x8] ;  /* 0x00000806021a7980 */ /* 0x004ea8000c101900 */
[----:B---3--:R-:W2:Y:S04]  /*43c90*/  LD.E R27, desc[UR6][R2.64+0xc] ;  /* 0x00000c06021b7980 */ /* 0x008ea8000c101900 */
[----:B----4-:R-:W2:Y:S04]  /*43ca0*/  LD.E R28, desc[UR6][R2.64+0x10] ;  /* 0x00001006021c7980 */ /* 0x010ea8000c101900 */
        /* <DEDUP_REMOVED lines=123> */
[----:B------:R-:W-:Y:S01]  /*44460*/  F2FP.BF16.F32.PACK_AB R177, R177, R9 ;  /* 0x00000009b1b1723e */ /* 0x000fe200000010ff */
[----:B------:R-:W-:Y:S01]  /*44470*/  IMAD.MOV.U32 R9, RZ, RZ, R5 ;  /* 0x000000ffff097224 */ /* 0x000fe200078e0005 */
[----:B------:R-:W-:Y:S01]  /*44480*/  F2FP.BF16.F32.PACK_AB R179, R179, R8 ;  /* 0x00000008b3b3723e */ /* 0x000fe200000010ff */
[----:B------:R-:W-:-:S03]  /*44490*/  VIADD R8, R4, 0x80 ;  /* 0x0000008004087836 */ /* 0x000fc60000000000 */
[----:B------:R-:W-:Y:S02]  /*444a0*/  R2UR UR11, R9 ;  /* 0x00000000090b72ca */ /* 0x000fe400000e0000 */
[----:B------:R-:W-:Y:S02]  /*444b0*/  R2UR UR10, R8 ;  /* 0x00000000080a72ca */ /* 0x000fe400000e0000 */
[----:B------:R-:W-:Y:S02]  /*444c0*/  F2FP.BF16.F32.PACK_AB R161, R161, R17 ;  /* 0x00000011a1a1723e */ /* 0x000fe400000010ff */
[----:B------:R-:W-:-:S04]  /*444d0*/  F2FP.BF16.F32.PACK_AB R163, R163, R16 ;  /* 0x00000010a3a3723e */ /* 0x000fc800000010ff */
[----:B--2---:R-:W-:-:S06]  /*444e0*/  WARPGROUP.ARRIVE ;  /* 0x00000000000079c5 */ /* 0x004fcc0000000000 */
[----:B------:R-:W-:Y:S03]  /*444f0*/  HGMMA.64x256x16.F32.BF16 R24, R160, gdesc[UR8].tnspB, R24, gsb0 ;  /* 0x43e00008a0187df0 */ /* 0x000fe60008001818 */
        /* <DEDUP_REMOVED lines=1058> */
[----:B------:R-:W-:Y:S01]  /*48720*/  R2UR UR10, R4 ;  /* 0x00000000040a72ca */ /* 0x000fe200000e0000 */
[----:B--2---:R-:W-:-:S12]  /*48730*/  WARPGROUP.ARRIVE ;  /* 0x00000000000079c5 */ /* 0x004fd80000000000 */
[----:B------:R-:W-:Y:S03]  /*48740*/  HGMMA.64x256x16.F32.BF16 R24, R176, gdesc[UR8].tnspB, R24, gsb0 ;  /* 0x43e00008b0187df0 */ /* 0x000fe60008001818 */
        /* <DEDUP_REMOVED lines=130> */
[----:B------:R-:W2:Y:S04]  /*48f70*/  LD.E R4, desc[UR6][R2.64] ;  /* 0x0000000602047980 */ /* 0x000ea8000c101900 */
[----:B------:R-:W3:Y:S04]  /*48f80*/  LD.E R5, desc[UR6][R2.64+0x4] ;  /* 0x0000040602057980 */ /* 0x000ee8000c101900 */
[----:B0-----:R-:W4:Y:S04]  /*48f90*/  LD.E R0, desc[UR6][R2.64+0x1fc] ;  /* 0x0001fc0602007980 */ /* 0x001f28000c101900 */
        /* <DEDUP_REMOVED lines=126> */
[----:B--2---:R0:W-:Y:S04]  /*49780*/  ST.E desc[UR6][R2.64], R4 ;  /* 0x0000000402007985 */ /* 0x0041e8000c101906 */
[----:B---3--:R0:W-:Y:S04]  /*49790*/  ST.E desc[UR6][R2.64+0x4], R5 ;  /* 0x0000040502007985 */ /* 0x0081e8000c101906 */
        /* <DEDUP_REMOVED lines=125> */
[----:B------:R-:W-:-:S13]  /*49f70*/  LOP3.LUT P6, RZ, R216, 0x7f, RZ, 0xc0, !PT ;  /* 0x0000007fd8ff7812 */ /* 0x000fda00078cc0ff */
[----:B0-----:R-:W-:Y:S05]  /*49f80*/  @P6 BRA `(.L_x_13073) ;  /* 0x0000000000206947 */ /* 0x001fea0003800000 */
[----:B------:R-:W2:Y:S04]  /*49f90*/  LDL.64 R2, [UR4+0x40] ;  /* 0x00004004ff027983 */ /* 0x000ea80008100a00 */
[----:B------:R-:W3:Y:S04]  /*49fa0*/  LDL.64 R4, [UR4] ;  /* 0x00000004ff047983 */ /* 0x000ee80008100a00 */
[----:B--2---:R-:W2:Y:S04]  /*49fb0*/  LD.E.64 R2, desc[UR6][R2.64+0x30] ;  /* 0x0000300602027980 */ /* 0x004ea8000c101b00 */
[----:B---3--:R-:W3:Y:S01]  /*49fc0*/  LD.E R4, desc[UR6][R4.64] ;  /* 0x0000000604047980 */ /* 0x008ee2000c101900 */
[----:B--2---:R-:W-:-:S05]  /*49fd0*/  MOV R7, R2 ;  /* 0x0000000200077202 */ /* 0x004fca0000000f00 */
[----:B---3--:R-:W-:-:S05]  /*49fe0*/  IMAD R0, R4, 0x8, R7 ;  /* 0x0000000804007824 */ /* 0x008fca00078e0207 */
[----:B------:R-:W-:-:S04]  /*49ff0*/  PRMT R0, RZ, 0x654, R0 ;  /* 0x00000654ff007816 */ /* 0x000fc80000000000 */
[----:B------:R0:W-:Y:S03]  /*4a000*/  SYNCS.ARRIVE.TRANS64.RED.A1T0 RZ, [R0+URZ], RZ ;  /* 0x000000ff00ff79a7 */ /* 0x0001e6000810043f */
.L_x_13073:
[----:B------:R-:W-:Y:S02]  /*4a010*/  IMAD.MOV.U32 R2, RZ, RZ, R217 ;  /* 0x000000ffff027224 */ /* 0x000fe400078e00d9 */
[----:B------:R-:W-:-:S04]  /*4a020*/  IMAD.MOV.U32 R3, RZ, RZ, 0x0 ;  /* 0x00000000ff037424 */ /* 0x000fc800078e00ff */
[----:B0-----:R-:W-:Y:S05]  /*4a030*/  RET.REL.NODEC R2 `(_ZN7cutlass13device_kernelIN5flash11enable_sm90INS1_16FlashAttnFwdSm90INS1_25CollectiveMainloopFwdSm90ILi2EN4cute5tupleIJNS5_1CILi1EEES8_S8_EEENS6_IJNS7_ILi128EEENS7_ILi96EEENS7_ILi64EEEEEELi256ENS_10bfloat16_tEfNS_4arch4Sm90ELb0ELb1ELb0ELb1ELb0ELb1ELb1ELb1ELb0ELb1ELb1ELb0EEENS1_21CollectiveEpilogueFwdINS6_IJSA_NS7_ILi256EEESB_EEES9_SE_SG_Li256ELb1ELb1ELb1ELb0EEENS1_36VarlenDynamicPersistentTileSchedulerILi128ELi96ELi256ELi128ELb1ELb1ELb1ELb1ELb0ELb1EEEEEEEEEvNT_6ParamsE) ;  /* 0xfffffb5c02f07950 */ /* 0x001fea0003c3ffff */
.L_x_13049:
[----:B0-----:R0:W1:Y:S02]  /*4a040*/  SYNCS.PHASECHK.TRANS64.TRYWAIT P0, [R3+URZ], R10 ;  /* 0x0000000a030075a7 */ /* 0x001064000800017f */
[----:B-1----:R-:W-:Y:S05]  /*4a050*/  @!P0 NANOSLEEP.SYNCS 0x989680 ;  /* 0x009896800000895d */ /* 0x002fea0003900000 */
[----:B------:R-:W1:Y:S02]  /*4a060*/  @!P0 SYNCS.PHASECHK.TRANS64 P0, [R3+URZ], R10 ;  /* 0x0000000a030085a7 */ /* 0x000e64000800007f */
[----:B-1----:R-:W-:Y:S05]  /*4a070*/  @!P0 BRA `(.L_x_13049) ;  /* 0xfffffffc00f08947 */ /* 0x002fea000383ffff */
[----:B------:R-:W-:Y:S05]  /*4a080*/  BRA `(.L_x_13048) ;  /* 0xffffff4c00287947 */ /* 0x000fea000383ffff */
.L_x_13051:
[----:B0-----:R0:W1:Y:S02]  /*4a090*/  SYNCS.PHASECHK.TRANS64.TRYWAIT P0, [R3+URZ+0x32410], R10 ;  /* 0x0324100a030075a7 */ /* 0x001064000800017f */
[----:B-1----:R-:W-:Y:S05]  /*4a0a0*/  @!P0 NANOSLEEP.SYNCS 0x989680 ;  /* 0x009896800000895d */ /* 0x002fea0003900000 */
[----:B------:R-:W1:Y:S02]  /*4a0b0*/  @!P0 SYNCS.PHASECHK.TRANS64 P0, [R3+URZ+0x32410], R10 ;  /* 0x0324100a030085a7 */ /* 0x000e64000800007f */
[----:B-1----:R-:W-:Y:S05]  /*4a0c0*/  @!P0 BRA `(.L_x_13051) ;  /* 0xfffffffc00f08947 */ /* 0x002fea000383ffff */
[----:B------:R-:W-:Y:S05]  /*4a0d0*/  BRA `(.L_x_13074) ;  /* 0xffffff50001c7947 */ /* 0x000fea000383ffff */
.L_x_13058:
[----:B0-----:R0:W1:Y:S02]  /*4a0e0*/  SYNCS.PHASECHK.TRANS64.TRYWAIT P0, [R10+URZ], R11 ;  /* 0x0000000b0a0075a7 */ /* 0x001064000800017f */
[----:B-1----:R-:W-:Y:S05]  /*4a0f0*/  @!P0 NANOSLEEP.SYNCS 0x989680 ;  /* 0x009896800000895d */ /* 0x002fea0003900000 */
[----:B------:R-:W1:Y:S02]  /*4a100*/  @!P0 SYNCS.PHASECHK.TRANS64 P0, [R10+URZ], R11 ;  /* 0x0000000b0a0085a7 */ /* 0x000e64000800007f */
[----:B-1----:R-:W-:Y:S05]  /*4a110*/  @!P0 BRA `(.L_x_13058) ;  /* 0xfffffffc00f08947 */ /* 0x002fea000383ffff */
[----:B------:R-:W-:Y:S05]  /*4a120*/  BRA `(.L_x_13057) ;  /* 0xffffff5000907947 */ /* 0x000fea000383ffff */
.L_x_13075:
        /* <DEDUP_REMOVED lines=13> */
.L_x_15027:


//--------------------- .text._ZN7cutlass13device_kernelIN5flash11enable_sm90INS1_16FlashAttnFwdSm90INS1_25CollectiveMainloopFwdSm90ILi2EN4cute5tupleIJNS5_1CILi1EEES8_S8_EEENS6_IJNS7_ILi128EEENS7_ILi96EEENS7_ILi64EEEEEELi256ENS_10bfloat16_tEfNS_4arch4Sm90ELb1ELb0ELb0ELb0ELb0ELb0ELb0ELb1ELb0ELb1ELb1ELb0EEENS1_21CollectiveEpilogueFwdINS6_IJSA_NS7_ILi256EEESB_EEES9_SE_SG_Li256ELb0ELb1ELb1ELb0EEENS1_19SingleTileSchedulerILb0ELb1ELb1ELi128EEEEEEEEEvNT_6ParamsE --------------------------
	.section	.text._ZN7cutlass13device_kernelIN5flash11enable_sm90INS1_16FlashAttnFwdSm90INS1_25CollectiveMainloopFwdSm90ILi2EN4cute5tupleIJNS5_1CILi1EEES8_S8_EEENS6_IJNS7_ILi128EEENS7_ILi96EEENS7_ILi64EEEEEELi256ENS_10bfloat16_tEfNS_4arch4Sm90ELb1ELb0ELb0ELb0ELb0ELb0ELb0ELb1ELb0ELb1ELb1ELb0EEENS1_21CollectiveEpilogueFwdINS6_IJSA_NS7_ILi256EEESB_EEES9_SE_SG_Li256ELb0ELb1ELb1ELb0EEENS1_19SingleTileSchedulerILb0ELb1ELb1ELi128EEEEEEEEEvNT_6ParamsE,"ax",@progbits
	.align	128
.text._ZN7cutlass13device_kernelIN5flash11enable_sm90INS1_16FlashAttnFwdSm90INS1_25CollectiveMainloopFwdSm90ILi2EN4cute5tupleIJNS5_1CILi1EEES8_S8_EEENS6_IJNS7_ILi128EEENS7_ILi96EEENS7_ILi64EEEEEELi256ENS_10bfloat16_tEfNS_4arch4Sm90ELb1ELb0ELb0ELb0ELb0ELb0ELb0ELb1ELb0ELb1ELb1ELb0EEENS1_21CollectiveEpilogueFwdINS6_IJSA_NS7_ILi256EEESB_EEES9_SE_SG_Li256ELb0ELb1ELb1ELb0EEENS1_19SingleTileSchedulerILb0ELb1ELb1ELi128EEEEEEEEEvNT_6ParamsE:
        .type           _ZN7cutlass13device_kernelIN5flash11enable_sm90INS1_16FlashAttnFwdSm90INS1_25CollectiveMainloopFwdSm90ILi2EN4cute5tupleIJNS5_1CILi1EEES8_S8_EEENS6_IJNS7_ILi128EEENS7_ILi96EEENS7_ILi64EEEEEELi256ENS_10bfloat16_tEfNS_4arch4Sm90ELb1ELb0ELb0ELb0ELb0ELb0ELb0ELb1ELb0ELb1ELb1ELb0EEENS1_21CollectiveEpilogueFwdINS6_IJSA_NS7_ILi256EEESB_EEES9_SE_SG_Li256ELb0ELb1ELb1ELb0EEENS1_19SingleTileSchedulerILb0ELb1ELb1ELi128EEEEEEEEEvNT_6ParamsE,@function
        .size           _ZN7cutlass13device_kernelIN5flash11enable_sm90INS1_16FlashAttnFwdSm90INS1_25CollectiveMainloopFwdSm90ILi2EN4cute5tupleIJNS5_1CILi1EEES8_S8_EEENS6_IJNS7_ILi128EEENS7_ILi96EEENS7_ILi64EEEEEELi256ENS_10bfloat16_tEfNS_4arch4Sm90ELb1ELb0ELb0ELb0ELb0ELb0ELb0ELb1ELb0ELb1ELb1ELb0EEENS1_21CollectiveEpilogueFwdINS6_IJSA_NS7_ILi256EEESB_EEES9_SE_SG_Li256ELb0ELb1ELb1ELb0EEENS1_19SingleTileSchedulerILb0ELb1ELb1ELi128EEEEEEEEEvNT_6ParamsE,(.L_x_15029 - _ZN7cutlass13device_kernelIN5flash11enable_sm90INS1_16FlashAttnFwdSm90INS1_25CollectiveMainloopFwdSm90ILi2EN4cute5tupleIJNS5_1CILi1EEES8_S8_EEENS6_IJNS7_ILi128EEENS7_ILi96EEENS7_ILi64EEEEEELi256ENS_10bfloat16_tEfNS_4arch4Sm90ELb1ELb0ELb0ELb0ELb0ELb0ELb0ELb1ELb0ELb1ELb1ELb0EEENS1_21CollectiveEpilogueFwdINS6_IJSA_NS7_ILi256EEESB_EEES9_SE_SG_Li256ELb0ELb1ELb1ELb0EEENS1_19SingleTileSchedulerILb0ELb1ELb1ELi128EEEEEEEEEvNT_6ParamsE)
        .other          _ZN7cutlass13device_kernelIN5flash11enable_sm90INS1_16FlashAttnFwdSm90INS1_25CollectiveMainloopFwdSm90ILi2EN4cute5tupleIJNS5_1CILi1EEES8_S8_EEENS6_IJNS7_ILi128EEENS7_ILi96EEENS7_ILi64EEEEEELi256ENS_10bfloat16_tEfNS_4arch4Sm90ELb1ELb0ELb0ELb0ELb0ELb0ELb0ELb1ELb0ELb1ELb1ELb0EEENS1_21CollectiveEpilogueFwdINS6_IJSA_NS7_ILi256EEESB_EEES9_SE_SG_Li256ELb0ELb1ELb1ELb0EEENS1_19SingleTileSchedulerILb0ELb1ELb1ELi128EEEEEEEEEvNT_6ParamsE,@"STO_CUDA_ENTRY STV_DEFAULT"
_ZN7cutlass13device_kernelIN5flash11enable_sm90INS1_16FlashAttnFwdSm90INS1_25CollectiveMainloopFwdSm90ILi2EN4cute5tupleIJNS5_1CILi1EEES8_S8_EEENS6_IJNS7_ILi128EEENS7_ILi96EEENS7_ILi64EEEEEELi256ENS_10bfloat16_tEfNS_4arch4Sm90ELb1ELb0ELb0ELb0ELb0ELb0ELb0ELb1ELb0ELb1ELb1ELb0EEENS1_21CollectiveEpilogueFwdINS6_IJSA_NS7_ILi256EEESB_EEES9_SE_SG_Li256ELb0ELb1ELb1ELb0EEENS1_19SingleTileSchedulerILb0ELb1ELb1ELi128EEEEEEEEEvNT_6ParamsE:
        /* <DEDUP_REMOVED lines=18> */
.L_x_13077:
[----:B------:R-:W-:Y:S05]  /*0120*/  BSYNC B0 ;  /* 0x0000000000007941 */ /* 0x000fea0003800000 */
.L_x_13076:
        /* <DEDUP_REMOVED lines=41> */
.L_x_13078:
        /* <DEDUP_REMOVED lines=22> */
.L_x_13079:
        /* <DEDUP_REMOVED lines=18> */
.L_x_13080:
        /* <DEDUP_REMOVED lines=22> */
.L_x_13081:
        /* <DEDUP_REMOVED lines=22> */
.L_x_13082:
        /* <DEDUP_REMOVED lines=8> */
.L_x_13085:
        /* <DEDUP_REMOVED lines=20> */
[----:B------:R-:W0:Y:S01]  /*0ac0*/  S2UR UR43, SR_CTAID.X ;  /* 0x00000000002b79c3 */ /* 0x000e220000002500 */
[----:B------:R-:W-:Y:S01]  /*0ad0*/  ULDC UR4, c[0x0][0x448] ;  /* 0x0001120000047ab9 */ /* 0x000fe20000000800 */
[----:B------:R-:W-:Y:S01]  /*0ae0*/  ULDC UR36, c[0x0][0x424] ;  /* 0x0001090000247ab9 */ /* 0x000fe20000000800 */
[----:B------:R-:W-:Y:S01]  /*0af0*/  UISETP.NE.AND UP1, UPT, UR4, 0x1, UPT ;  /* 0x000000010400788c */ /* 0x000fe2000bf25270 */
[----:B------:R-:W-:Y:S02]  /*0b00*/  ULDC UR40, c[0x0][0x2f0] ;  /* 0x0000bc0000287ab9 */ /* 0x000fe40000000800 */
[----:B------:R-:W-:Y:S01]  /*0b10*/  ULDC.64 UR4, c[0x0][0x418] ;  /* 0x0001060000047ab9 */ /* 0x000fe20000000a00 */
[----:B------:R-:W-:Y:S01]  /*0b20*/  ULDC UR7, c[0x0][0x288] ;  /* 0x0000a20000077ab9 */ /* 0x000fe20000000800 */
[----:B------:R-:W-:Y:S02]  /*0b30*/  UISETP.NE.U32.AND UP0, UPT, UR4, URZ, UPT ;  /* 0x0000003f0400728c */ /* 0x000fe4000bf05070 */
[----:B------:R-:W-:-:S02]  /*0b40*/  USHF.R.U32.HI UR10, URZ, 0x10, UR38 ;  /* 0x000000103f0a7899 */ /* 0x000fc40008011626 */
[----:B------:R-:W-:Y:S02]  /*0b50*/  UISETP.NE.AND.EX UP0, UPT, UR5, URZ, UPT, UP0 ;  /* 0x0000003f0500728c */ /* 0x000fe4000bf05300 */
[----:B------:R-:W-:Y:S01]  /*0b60*/  @UP1 ULDC UR4, c[0x0][0x44c] ;  /* 0x0001130000041ab9 */ /* 0x000fe20000000800 */
[----:B------:R-:W-:Y:S01]  /*0b70*/  @UP1 ULDC UR8, c[0x0][0x450] ;  /* 0x0001140000081ab9 */ /* 0x000fe20000000800 */
[----:B------:R-:W-:Y:S02]  /*0b80*/  USEL UR36, UR36, 0x1, UP0 ;  /* 0x0000000124247887 */ /* 0x000fe40008000000 */
[----:B------:R-:W-:Y:S02]  /*0b90*/  ULOP3.LUT UR38, UR38, 0xffff, URZ, 0xc0, !UPT ;  /* 0x0000ffff26267892 */ /* 0x000fe4000f8ec03f */
[----:B------:R-:W-:Y:S02]  /*0ba0*/  UIMAD UR40, UR36, UR40, URZ ;  /* 0x00000028242872a4 */ /* 0x000fe4000f8e023f */
[----:B0-----:R-:W-:-:S04]  /*0bb0*/  USHF.L.U32 UR43, UR43, 0x7, URZ ;  /* 0x000000072b2b7899 */ /* 0x001fc8000800063f */
[----:B------:R-:W-:-:S04]  /*0bc0*/  UIADD3 UR6, UR43, 0x7f, URZ ;  /* 0x0000007f2b067890 */ /* 0x000fc8000fffe03f */
[----:B------:R-:W-:Y:S02]  /*0bd0*/  UIMAD.WIDE.U32 UR4, UR6, UR4, URZ ;  /* 0x00000004060472a5 */ /* 0x000fe4000f8e003f */
[----:B------:R-:W-:Y:S02]  /*0be0*/  UIADD3 UR4, UR40, 0x5f, URZ ;  /* 0x0000005f28047890 */ /* 0x000fe4000fffe03f */
[----:B------:R-:W-:Y:S02]  /*0bf0*/  @UP1 USHF.R.U32.HI UR6, URZ, UR8, UR5 ;  /* 0x000000083f061299 */ /* 0x000fe40008011605 */
[----:B------:R-:W-:-:S04]  /*0c00*/  UIADD3 UR5, UR40, 0x60, -UR7 ;  /* 0x0000006028057890 */ /* 0x000fc8000fffe807 */
[----:B------:R-:W-:Y:S02]  /*0c10*/  UIADD3 UR6, UR5, UR6, URZ ;  /* 0x0000000605067290 */ /* 0x000fe4000fffe03f */
[----:B------:R-:W-:Y:S02]  /*0c20*/  UIMAD.WIDE UR4, UR4, 0x2aaaaaab, URZ ;  /* 0x2aaaaaab040478a5 */ /* 0x000fe4000f8e023f */
[----:B------:R-:W-:Y:S02]  /*0c30*/  UIMAD.WIDE UR6, UR6, 0x2aaaaaab, URZ ;  /* 0x2aaaaaab060678a5 */ /* 0x000fe4000f8e023f */
[----:B------:R-:W-:Y:S02]  /*0c40*/  USHF.R.U32.HI UR4, URZ, 0x1f, UR5 ;  /* 0x0000001f3f047899 */ /* 0x000fe40008011605 */
[----:B------:R-:W-:Y:S02]  /*0c50*/  USHF.R.U32.HI UR6, URZ, 0x1f, UR7 ;  /* 0x0000001f3f067899 */ /* 0x000fe40008011607 */
[----:B------:R-:W-:-:S02]  /*0c60*/  ULEA.HI.SX32 UR4, UR5, UR4, 0x1c ;  /* 0x0000000405047291 */ /* 0x000fc4000f8fe23f */
[----:B------:R-:W-:-:S04]  /*0c70*/  ULEA.HI.SX32 UR6, UR7, UR6, 0x1c ;  /* 0x0000000607067291 */ /* 0x000fc8000f8fe23f */
[----:B------:R-:W-:-:S04]  /*0c80*/  UISETP.LT.AND UP0, UPT, UR4, UR6, UPT ;  /* 0x000000060400728c */ /* 0x000fc8000bf01270 */
[----:B------:R-:W-:Y:S02]  /*0c90*/  USEL UR9, UR4, UR6, UP0 ;  /* 0x0000000604097287 */ /* 0x000fe40008000000 */
[----:B------:R-:W-:Y:S02]  /*0ca0*/  UISETP.NE.AND UP0, UPT, UR10, URZ, UPT ;  /* 0x0000003f0a00728c */ /* 0x000fe4000bf05270 */
[----:B------:R-:W-:Y:S01]  /*0cb0*/  UISETP.GE.AND UP1, UPT, UR9, 0x1, UPT ;  /* 0x000000010900788c */ /* 0x000fe2000bf26270 */
[----:B------:R-:W-:-:S05]  /*0cc0*/  UMOV UR4, URZ ;  /* 0x0000003f00047c82 */ /* 0x000fca0008000000 */
[----:B------:R-:W-:-:S03]  /*0cd0*/  PLOP3.LUT P0, PT, PT, PT, UP1, 0x80, 0x0 ;  /* 0x000000000000781c */ /* 0x000fc60003f0f018 */
[----:B------:R-:W-:-:S10]  /*0ce0*/  @!UP0 ULDC UR10, c[0x0][0x9f0] ;  /* 0x00027c00000a8ab9 */ /* 0x000fd40000000800 */
        /* <DEDUP_REMOVED lines=34> */
.L_x_13087:
[----:B------:R-:W-:Y:S01]  /*0f10*/  UIMAD UR38, UR38, UR4, URZ ;  /* 0x00000004262672a4 */ /* 0x000fe2000f8e023f */
[----:B------:R-:W-:Y:S01]  /*0f20*/  IMAD.U32 R0, RZ, RZ, UR9 ;  /* 0x00000009ff007e24 */ /* 0x000fe2000f8e00ff */
[----:B------:R-:W0:Y:S01]  /*0f30*/  S2R R4, SR_TID.X ;  /* 0x0000000000047919 */ /* 0x000e220000002100 */
[----:B------:R-:W-:Y:S01]  /*0f40*/  IMAD.U32 R3, RZ, RZ, UR4 ;  /* 0x00000004ff037e24 */ /* 0x000fe2000f8e00ff */
[----:B------:R-:W-:Y:S02]  /*0f50*/  PLOP3.LUT P0, PT, PT, PT, PT, 0x80, 0x0 ;  /* 0x000000000000781c */ /* 0x000fe40003f0f070 */
[----:B------:R-:W-:Y:S02]  /*0f60*/  CS2R R150, SRZ ;  /* 0x0000000000967805 */ /* 0x000fe4000001ff00 */
[----:B------:R-:W-:Y:S02]  /*0f70*/  CS2R R148, SRZ ;  /* 0x0000000000947805 */ /* 0x000fe4000001ff00 */
[----:B------:R-:W-:-:S02]  /*0f80*/  CS2R R146, SRZ ;  /* 0x0000000000927805 */ /* 0x000fc4000001ff00 */
[----:B------:R-:W-:Y:S01]  /*0f90*/  VIADDMNMX R0, R3, UR38, R0, PT ;  /* 0x0000002603007c46 */ /* 0x000fe2000b800100 */
[----:B------:R-:W-:Y:S01]  /*0fa0*/  IMAD.MOV.U32 R3, RZ, RZ, RZ ;  /* 0x000000ffff037224 */ /* 0x000fe200078e00ff */
        /* <DEDUP_REMOVED lines=24> */
[----:B0-----:R-:W-:Y:S01]  /*1130*/  IADD3 R16, R4, -0x80, RZ ;  /* 0xffffff8004107810 */ /* 0x001fe20007ffe0ff */
[----:B------:R-:W-:Y:S01]  /*1140*/  IMAD.MOV.U32 R4, RZ, RZ, RZ ;  /* 0x000000ffff047224 */ /* 0x000fe200078e00ff */
        /* <DEDUP_REMOVED lines=75> */
.L_x_13089:
[----:B------:R-:W-:Y:S01]  /*1600*/  SHF.L.U32 R10, RZ, 0x1f, RZ ;  /* 0x0000001fff0a7819 */ /* 0x000fe200000006ff */
[----:B------:R-:W-:-:S03]  /*1610*/  VIADD R0, R2, 0x8 ;  /* 0x0000000802007836 */ /* 0x000fc60000000000 */
[----:B------:R-:W0:Y:S02]  /*1620*/  SYNCS.PHASECHK.TRANS64.TRYWAIT P0, [UR39+0x22800], R10 ;  /* 0x0228000aff0075a7 */ /* 0x000e240008000167 */
[----:B0-----:R-:W-:Y:S05]  /*1630*/  @!P0 BRA `(.L_x_13090) ;  /* 0x000000c800d88947 */ /* 0x001fea0003800000 */
.L_x_13206:
[----:B------:R-:W-:Y:S05]  /*1640*/  WARPSYNC.ALL ;  /* 0x0000000000007948 */ /* 0x000fea0003800000 */
[----:B------:R-:W-:Y:S01]  /*1650*/  ULOP3.LUT UR4, UR42, 0x1, URZ, 0xfc, !UPT ;  /* 0x000000012a047892 */ /* 0x000fe2000f8efc3f */
[----:B------:R1:W-:Y:S03]  /*1660*/  BAR.SYNC.DEFER_BLOCKING R0, 0x100 ;  /* 0x000400000000751d */ /* 0x0003e60000010000 */
[----:B------:R-:W-:-:S06]  /*1670*/  UISETP.NE.AND UP0, UPT, UR4, 0x3, UPT ;  /* 0x000000030400788c */ /* 0x000fcc000bf05270 */
[----:B------:R-:W-:-:S13]  /*1680*/  PLOP3.LUT P0, PT, PT, PT, UP0, 0x80, 0x0 ;  /* 0x000000000000781c */ /* 0x000fda0003f0f008 */
[----:B-1----:R-:W-:Y:S05]  /*1690*/  @!P0 BRA `(.L_x_13091) ;  /* 0x0000000000048947 */ /* 0x002fea0003800000 */
[----:B------:R-:W-:Y:S01]  /*16a0*/  BPT.TRAP 0x1 ;  /* 0x000000040000795c */ /* 0x000fe20000300000 */
.L_x_13091:
[----:B------:R1:W2:Y:S01]  /*16b0*/  SYNCS.PHASECHK.TRANS64.TRYWAIT P1, [UR39+0x22830], R10 ;  /* 0x0228300aff0075a7 */ /* 0x0002a20008020167 */
[----:B------:R-:W-:Y:S05]  /*16c0*/  @!P0 BRA `(.L_x_13092) ;  /* 0x0000000000048947 */ /* 0x000fea0003800000 */
[----:B------:R-:W-:Y:S01]  /*16d0*/  BPT.TRAP 0x1 ;  /* 0x000000040000795c */ /* 0x000fe20000300000 */
.L_x_13092:
[----:B--2---:R-:W-:Y:S05]  /*16e0*/  @P1 BRA `(.L_x_13093) ;  /* 0x0000000000081947 */ /* 0x004fea0003800000 */
[----:B------:R-:W2:Y:S02]  /*16f0*/  SYNCS.PHASECHK.TRANS64.TRYWAIT P1, [UR39+0x22830], R10 ;  /* 0x0228300aff0075a7 */ /* 0x000ea40008020167 */
[----:B--2---:R-:W-:Y:S05]  /*1700*/  @!P1 BRA `(.L_x_13094) ;  /* 0x000000c800bc9947 */ /* 0x004fea0003800000 */
.L_x_13093:
[----:B------:R-:W-:Y:S01]  /*1710*/  UIADD3 UR4, UR39, 0x1c400, URZ ;  /* 0x0001c40027047890 */ /* 0x000fe2000fffe03f */
[----:B------:R-:W-:Y:S01]  /*1720*/  WARPGROUP.ARRIVE ;  /* 0x00000000000079c5 */ /* 0x000fe20000000000 */
[----:B------:R-:W-:Y:S01]  /*1730*/  ULOP3.LUT UR8, UR46, 0x10000, URZ, 0xfc, !UPT ;  /* 0x000100002e087892 */ /* 0x000fe2000f8efc3f */
[----:B0-----:R-:W-:Y:S01]  /*1740*/  LOP3.LUT R3, R18, 0xffffff80, RZ, 0xc0, !PT ;  /* 0xffffff8012037812 */ /* 0x001fe200078ec0ff */
[----:B------:R-:W-:Y:S01]  /*1750*/  USHF.R.U32.HI UR4, URZ, 0x4, UR4 ;  /* 0x000000043f047899 */ /* 0x000fe20008011604 */
[----:B------:R-:W-:Y:S01]  /*1760*/  LEA.HI R17, R17, R16, RZ, 0x2 ;  /* 0x0000001011117211 */ /* 0x000fe200078f10ff */
[----:B------:R-:W-:Y:S01]  /*1770*/  UMOV UR9, 0x40000040 ;  /* 0x4000004000097882 */ /* 0x000fe20000000000 */
[----:B------:R-:W-:Y:S01]  /*1780*/  UMOV UR7, 0x40000040 ;  /* 0x4000004000077882 */ /* 0x000fe20000000000 */
[----:B------:R-:W-:Y:S01]  /*1790*/  ULOP3.LUT UR4, UR4, 0x3fff, URZ, 0xc0, !UPT ;  /* 0x00003fff04047892 */ /* 0x000fe2000f8ec03f */
[----:B------:R-:W-:Y:S01]  /*17a0*/  IMAD.IADD R3, R16, 0x1, -R3 ;  /* 0x0000000110037824 */ /* 0x000fe200078e0a03 */
[----:B------:R-:W-:Y:S01]  /*17b0*/  UMOV UR5, UR9 ;  /* 0x0000000900057c82 */ /* 0x000fe20008000000 */
[----:B------:R-:W-:Y:S01]  /*17c0*/  UIADD3 UR12, UR8, 0x2, URZ ;  /* 0x00000002080c7890 */ /* 0x000fe2000fffe03f */
[----:B------:R-:W-:Y:S01]  /*17d0*/  LOP3.LUT R17, R17, 0xfffffffc, RZ, 0xc0, !PT ;  /* 0xfffffffc11117812 */ /* 0x000fe200078ec0ff */
[----:B------:R-:W-:Y:S01]  /*17e0*/  ULOP3.LUT UR6, UR4, 0x10000, URZ, 0xfc, !UPT ;  /* 0x0001000004067892 */ /* 0x000fe2000f8efc3f */
[----:B------:R-:W-:Y:S01]  /*17f0*/  SHF.R.S32.HI R4, RZ, 0x1f, R3 ;  /* 0x0000001fff047819 */ /* 0x000fe20000011403 */
[----:B------:R-:W-:Y:S01]  /*1800*/  UMOV UR13, 0x40000040 ;  /* 0x40000040000d7882 */ /* 0x000fe20000000000 */
[----:B------:R-:W-:Y:S01]  /*1810*/  UMOV UR4, UR8 ;  /* 0x0000000800047c82 */ /* 0x000fe20008000000 */
[----:B------:R-:W-:Y:S01]  /*1820*/  UIADD3 UR14, UR6, 0x2, URZ ;  /* 0x00000002060e7890 */ /* 0x000fe2000fffe03f */
[CC--:B------:R-:W-:Y:S01]  /*1830*/  LEA.HI R5, R4.reuse, R3.reuse, RZ, 0x2 ;  /* 0x0000000304057211 */ /* 0x0c0fe200078f10ff */
[----:B------:R-:W-:Y:S01]  /*1840*/  UMOV UR15, 0x40000040 ;  /* 0x40000040000f7882 */ /* 0x000fe20000000000 */
[----:B------:R-:W-:Y:S01]  /*1850*/  UIADD3 UR16, UR8, 0x4, URZ ;  /* 0x0000000408107890 */ /* 0x000fe2000fffe03f */
[----:B------:R-:W-:Y:S01]  /*1860*/  LEA.HI R6, R4, R3, RZ, 0x5 ;  /* 0x0000000304067211 */ /* 0x000fe200078f28ff */
[----:B------:R-:W-:Y:S01]  /*1870*/  HGMMA.64x96x16.F32.BF16 R24, gdesc[UR4], RZ, !UPT, gsb0 ;  /* 0x01600000041879f0 */ /* 0x000fe2000c0018ff */
[----:B------:R-:W-:Y:S01]  /*1880*/  UIADD3 UR18, UR6, 0x4, URZ ;  /* 0x0000000406127890 */ /* 0x000fe2000fffe03f */
[--C-:B------:R-:W-:Y:S01]  /*1890*/  SHF.R.S32.HI R4, RZ, 0x2, R5.reuse ;  /* 0x00000002ff047819 */ /* 0x100fe20000011405 */
[----:B------:R-:W-:Y:S01]  /*18a0*/  UMOV UR17, 0x40000040 ;  /* 0x4000004000117882 */ /* 0x000fe20000000000 */
[----:B------:R-:W-:Y:S01]  /*18b0*/  UMOV UR19, 0x40000040 ;  /* 0x4000004000137882 */ /* 0x000fe20000000000 */
[----:B------:R-:W-:Y:S01]  /*18c0*/  UIADD3 UR20, UR8, 0x6, URZ ;  /* 0x0000000608147890 */ /* 0x000fe2000fffe03f */
[----:B------:R-:W-:Y:S01]  /*18d0*/  SHF.R.S32.HI R7, RZ, 0x1f, R5 ;  /* 0x0000001fff077819 */ /* 0x000fe20000011405 */
[----:B------:R-:W-:Y:S01]  /*18e0*/  UIADD3 UR22, UR6, 0x6, URZ ;  /* 0x0000000606167890 */ /* 0x000fe2000fffe03f */
[----:B------:R-:W-:Y:S01]  /*18f0*/  IMAD.IADD R17, R16, 0x1, -R17 ;  /* 0x0000000110117824 */ /* 0x000fe200078e0a11 */
[----:B------:R-:W-:Y:S01]  /*1900*/  UMOV UR21, 0x40000040 ;  /* 0x4000004000157882 */ /* 0x000fe20000000000 */
[----:B------:R-:W-:Y:S01]  /*1910*/  UMOV UR23, 0x40000040 ;  /* 0x4000004000177882 */ /* 0x000fe20000000000 */
[----:B------:R-:W-:Y:S01]  /*1920*/  SHF.R.S32.HI R6, RZ, 0x5, R6 ;  /* 0x00000005ff067819 */ /* 0x000fe20000011406 */
[----:B------:R-:W-:Y:S01]  /*1930*/  ULDC UR4, c[0x0][0x448] ;  /* 0x0001120000047ab9 */ /* 0x000fe20000000800 */
[----:B------:R-:W-:Y:S01]  /*1940*/  LEA.HI R8, R19, R19, RZ, 0x1 ;  /* 0x0000001313087211 */ /* 0x000fe200078f08ff */
[----:B------:R-:W-:Y:S01]  /*1950*/  UISETP.NE.AND UP0, UPT, UR4, 0x1, UPT ;  /* 0x000000010400788c */ /* 0x000fe2000bf05270 */
[----:B------:R-:W-:Y:S01]  /*1960*/  LEA.HI R7, R7, R4, RZ, 0x3 ;  /* 0x0000000407077211 */ /* 0x000fe200078f18ff */
[----:B------:R-:W-:Y:S01]  /*1970*/  ULDC UR11, c[0x0][0x288] ;  /* 0x0000a200000b7ab9 */ /* 0x000fe20000000800 */
[----:B------:R-:W-:Y:S01]  /*1980*/  LEA R9, R6, UR43, 0x4 ;  /* 0x0000002b06097c11 */ /* 0x000fe2000f8e20ff */
[----:B------:R-:W-:Y:S01]  /*1990*/  ULDC UR7, c[0x0][0x988] ;  /* 0x0002620000077ab9 */ /* 0x000fe20000000800 */
[----:B------:R-:W-:Y:S01]  /*19a0*/  LOP3.LUT R8, R8, 0x3fffffe, RZ, 0xc0, !PT ;  /* 0x03fffffe08087812 */ /* 0x000fe200078ec0ff */
[----:B------:R-:W0:Y:S01]  /*19b0*/  S2R R11, SR_TID.X ;  /* 0x00000000000b7919 */ /* 0x000e220000002100 */
[----:B------:R-:W-:-:S02]  /*19c0*/  LOP3.LUT R7, R7, 0xfffffff8, RZ, 0xc0, !PT ;  /* 0xfffffff807077812 */ /* 0x000fc400078ec0ff */
[----:B------:R-:W-:Y:S01]  /*19d0*/  LEA.HI R6, R17, R17, RZ, 0x1 ;  /* 0x0000001111067211 */ /* 0x000fe200078f08ff */
[----:B------:R-:W-:Y:S01]  /*19e0*/  IMAD.IADD R8, R19, 0x1, -R8 ;  /* 0x0000000113087824 */ /* 0x000fe200078e0a08 */
[----:B------:R-:W-:Y:S01]  /*19f0*/  IADD3 R7, R9, R4, -R7 ;  /* 0x0000000409077210 */ /* 0x000fe20007ffe807 */
[----:B------:R-:W-:Y:S01]  /*1a00*/  @UP0 ULDC UR4, c[0x0][0x44c] ;  /* 0x0001130000040ab9 */ /* 0x000fe20000000800 */
[----:B------:R-:W-:Y:S02]  /*1a10*/  LOP3.LUT R6, R6, 0x1ffffffe, RZ, 0xc0, !PT ;  /* 0x1ffffffe06067812 */ /* 0x000fe400078ec0ff */
[----:B------:R-:W-:Y:S01]  /*1a20*/  PLOP3.LUT P1, PT, PT, PT, UP0, 0x80, 0x0 ;  /* 0x000000000000781c */ /* 0x000fe20003f2f008 */
[----:B------:R-:W-:Y:S02]  /*1a30*/  IMAD R7, R8, 0x40, R7 ;  /* 0x0000004008077824 */ /* 0x000fe400078e0207 */
[----:B------:R-:W-:-:S05]  /*1a40*/  IMAD.IADD R4, R17, 0x1, -R6 ;  /* 0x0000000111047824 */ /* 0x000fca00078e0a06 */
[----:B------:R-:W-:-:S05]  /*1a50*/  LEA R4, R4, R7, 0x3 ;  /* 0x0000000704047211 */ /* 0x000fca00078e18ff */
[----:B------:R-:W-:Y:S01]  /*1a60*/  @P1 IMAD.HI.U32 R6, R4, UR4, RZ ;  /* 0x0000000404061c27 */ /* 0x000fe2000f8e00ff */
[----:B------:R-:W-:-:S03]  /*1a70*/  @UP0 ULDC UR4, c[0x0][0x450] ;  /* 0x0001140000040ab9 */ /* 0x000fc60000000800 */
[----:B------:R-:W-:Y:S01]  /*1a80*/  IMAD.MOV.U32 R7, RZ, RZ, R4 ;  /* 0x000000ffff077224 */ /* 0x000fe200078e0004 */
[----:B------:R-:W-:Y:S01]  /*1a90*/  @P1 SHF.R.U32.HI R7, RZ, UR4, R6 ;  /* 0x00000004ff071c19 */ /* 0x000fe20008011606 */
[----:B------:R-:W-:Y:S01]  /*1aa0*/  UIMAD UR4, UR41, -0x60, UR40 ;  /* 0xffffffa0290478a4 */ /* 0x000fe2000f8e0228 */
[----:B------:R-:W-:-:S03]  /*1ab0*/  LOP3.LUT R6, R5, 0x7ffffffc, RZ, 0xc0, !PT ;  /* 0x7ffffffc05067812 */ /* 0x000fc600078ec0ff */
[----:B------:R-:W2:Y:S01]  /*1ac0*/  SHFL.IDX PT, R8, R7, 0x1, 0x1c1f ;  /* 0x003c1f0007087f89 */ /* 0x000ea200000e0000 */
[----:B------:R-:W-:Y:S01]  /*1ad0*/  UIADD3 UR4, UR4, 0x60, URZ ;  /* 0x0000006004047890 */ /* 0x000fe2000fffe03f */
[----:B------:R-:W-:Y:S01]  /*1ae0*/  IMAD.IADD R3, R3, 0x1, -R6 ;  /* 0x0000000103037824 */ /* 0x000fe200078e0a06 */
[----:B0-----:R-:W-:Y:S01]  /*1af0*/  LOP3.LUT R11, R11, 0x7f, RZ, 0xc0, !PT ;  /* 0x0000007f0b0b7812 */ /* 0x001fe200078ec0ff */
[----:B------:R-:W0:Y:S03]  /*1b00*/  SHFL.IDX PT, R7, R7, RZ, 0x1c1f ;  /* 0x001c1fff07077589 */ /* 0x000e2600000e0000 */
[----:B------:R-:W-:-:S04]  /*1b10*/  IMAD.U32 R6, RZ, RZ, UR4 ;  /* 0x00000004ff067e24 */ /* 0x000fc8000f8e00ff */
[----:B------:R-:W-:Y:S02]  /*1b20*/  IMAD R5, R3, -0x2, R6 ;  /* 0xfffffffe03057824 */ /* 0x000fe400078e0206 */
[----:B------:R-:W-:-:S05]  /*1b30*/  IMAD.U32 R6, RZ, RZ, UR11 ;  /* 0x0000000bff067e24 */ /* 0x000fca000f8e00ff */
[----:B------:R-:W-:-:S04]  /*1b40*/  IADD3 R6, R5, 0x1, -R6 ;  /* 0x0000000105067810 */ /* 0x000fc80007ffe806 */
[----:B--2---:R-:W-:-:S04]  /*1b50*/  VIADDMNMX R8, R8, R6, R5, PT ;  /* 0x0000000608087246 */ /* 0x004fc80003800105 */
[C---:B------:R-:W-:Y:S02]  /*1b60*/  ISETP.GT.AND P2, PT, R8.reuse, RZ, PT ;  /* 0x000000ff0800720c */ /* 0x040fe40003f44270 */
[C---:B------:R-:W-:Y:S02]  /*1b70*/  ISETP.GT.AND P3, PT, R8.reuse, 0x1, PT ;  /* 0x000000010800780c */ /* 0x040fe40003f64270 */
[----:B------:R-:W-:Y:S02]  /*1b80*/  ISETP.GT.AND P4, PT, R8, 0x8, PT ;  /* 0x000000080800780c */ /* 0x000fe40003f84270 */
[----:B0-----:R-:W-:-:S04]  /*1b90*/  VIADDMNMX R6, R7, R6, R5, PT ;  /* 0x0000000607067246 */ /* 0x001fc80003800105 */
[----:B------:R-:W-:Y:S01]  /*1ba0*/  ISETP.GT.AND P5, PT, R6, 0x8, PT ;  /* 0x000000080600780c */ /* 0x000fe20003fa4270 */
        /* <DEDUP_REMOVED lines=80> */
[----:B------:R-:W-:Y:S01]  /*20b0*/  FSEL R24, R24, -INF , P3 ;  /* 0xff80000018187808 */ /* 0x000fe20001800000 */
[----:B------:R-:W0:Y:S01]  /*20c0*/  SHFL.BFLY PT, R9, R8, 0x2, 0x1f ;  /* 0x0c401f0008097f89 */ /* 0x000e2200000e0000 */
[----:B------:R-:W-:Y:S02]  /*20d0*/  FSEL R25, R25, -INF , P4 ;  /* 0xff80000019197808 */ /* 0x000fe40002000000 */
[----:B------:R-:W-:Y:S02]  /*20e0*/  ISETP.GT.AND P2, PT, R6, 0x9, PT ;  /* 0x000000090600780c */ /* 0x000fe40003f44270 */
[----:B------:R-:W-:Y:S02]  /*20f0*/  FSEL R28, R28, -INF , P5 ;  /* 0xff8000001c1c7808 */ /* 0x000fe40002800000 */
[----:B------:R-:W-:Y:S02]  /*2100*/  FMNMX.FTZ R7, R24, R25, !PT ;  /* 0x0000001918077209 */ /* 0x000fe40007810000 */
[----:B------:R-:W-:-:S02]  /*2110*/  ISETP.GT.AND P3, PT, R6, 0x10, PT ;  /* 0x000000100600780c */ /* 0x000fc40003f64270 */
[----:B------:R-:W-:Y:S02]  /*2120*/  FSEL R29, R29, -INF , P2 ;  /* 0xff8000001d1d7808 */ /* 0x000fe40001000000 */
[----:B------:R-:W-:Y:S02]  /*2130*/  ISETP.GT.AND P2, PT, R6, 0x11, PT ;  /* 0x000000110600780c */ /* 0x000fe40003f44270 */
[----:B------:R-:W-:Y:S02]  /*2140*/  FSEL R32, R32, -INF , P3 ;  /* 0xff80000020207808 */ /* 0x000fe40001800000 */
[C---:B------:R-:W-:Y:S02]  /*2150*/  ISETP.GT.AND P3, PT, R6.reuse, 0x18, PT ;  /* 0x000000180600780c */ /* 0x040fe40003f64270 */
[----:B------:R-:W-:Y:S02]  /*2160*/  FSEL R33, R33, -INF , P2 ;  /* 0xff80000021217808 */ /* 0x000fe40001000000 */
[----:B------:R-:W-:-:S02]  /*2170*/  ISETP.GT.AND P2, PT, R6, 0x19, PT ;  /* 0x000000190600780c */ /* 0x000fc40003f44270 */
[----:B------:R-:W-:Y:S02]  /*2180*/  FSEL R36, R36, -INF , P3 ;  /* 0xff80000024247808 */ /* 0x000fe40001800000 */
[----:B0-----:R-:W-:Y:S02]  /*2190*/  FMNMX.FTZ R9, R8, R9, !PT ;  /* 0x0000000908097209 */ /* 0x001fe40007810000 */
[C---:B------:R-:W-:Y:S02]  /*21a0*/  ISETP.GT.AND P3, PT, R6.reuse, 0x20, PT ;  /* 0x000000200600780c */ /* 0x040fe40003f64270 */
[----:B------:R-:W-:Y:S01]  /*21b0*/  FSEL R37, R37, -INF , P2 ;  /* 0xff80000025257808 */ /* 0x000fe20001000000 */
[----:B------:R-:W0:Y:S01]  /*21c0*/  SHFL.BFLY PT, R12, R9, 0x1, 0x1f ;  /* 0x0c201f00090c7f89 */ /* 0x000e2200000e0000 */
[----:B------:R-:W-:Y:S02]  /*21d0*/  ISETP.GT.AND P2, PT, R6, 0x21, PT ;  /* 0x000000210600780c */ /* 0x000fe40003f44270 */
[----:B------:R-:W-:-:S02]  /*21e0*/  FSEL R40, R40, -INF , P3 ;  /* 0xff80000028287808 */ /* 0x000fc40001800000 */
[C---:B------:R-:W-:Y:S02]  /*21f0*/  ISETP.GT.AND P3, PT, R6.reuse, 0x28, PT ;  /* 0x000000280600780c */ /* 0x040fe40003f64270 */
[----:B------:R-:W-:Y:S02]  /*2200*/  FSEL R41, R41, -INF , P2 ;  /* 0xff80000029297808 */ /* 0x000fe40001000000 */
[----:B------:R-:W-:Y:S02]  /*2210*/  ISETP.GT.AND P2, PT, R6, 0x29, PT ;  /* 0x000000290600780c */ /* 0x000fe40003f44270 */
[----:B------:R-:W-:Y:S02]  /*2220*/  FSEL R44, R44, -INF , P3 ;  /* 0xff8000002c2c7808 */ /* 0x000fe40001800000 */
[----:B------:R-:W-:Y:S02]  /*2230*/  ISETP.GT.AND P3, PT, R6, 0x30, PT ;  /* 0x000000300600780c */ /* 0x000fe40003f64270 */
[----:B------:R-:W-:-:S02]  /*2240*/  FSEL R45, R45, -INF , P2 ;  /* 0xff8000002d2d7808 */ /* 0x000fc40001000000 */
[----:B------:R-:W-:Y:S02]  /*2250*/  ISETP.GT.AND P2, PT, R6, 0x31, PT ;  /* 0x000000310600780c */ /* 0x000fe40003f44270 */
[----:B------:R-:W-:Y:S02]  /*2260*/  FSEL R48, R48, -INF , P3 ;  /* 0xff80000030307808 */ /* 0x000fe40001800000 */
[C---:B------:R-:W-:Y:S02]  /*2270*/  ISETP.GT.AND P3, PT, R6.reuse, 0x38, PT ;  /* 0x000000380600780c */ /* 0x040fe40003f64270 */
[----:B------:R-:W-:Y:S02]  /*2280*/  FSEL R49, R49, -INF , P2 ;  /* 0xff80000031317808 */ /* 0x000fe40001000000 */
[----:B0-----:R-:W-:Y:S02]  /*2290*/  FMNMX.FTZ R5, R9, R12, !PT ;  /* 0x0000000c09057209 */ /* 0x001fe40007810000 */
[----:B------:R-:W-:-:S02]  /*22a0*/  ISETP.GT.AND P2, PT, R6, 0x39, PT ;  /* 0x000000390600780c */ /* 0x000fc40003f44270 */
[C---:B------:R-:W-:Y:S01]  /*22b0*/  FSETP.NEU.FTZ.AND P4, PT, R5.reuse, -INF , PT ;  /* 0xff8000000500780b */ /* 0x040fe20003f9d000 */
[----:B------:R-:W-:Y:S01]  /*22c0*/  FMUL.FTZ R8, R5, UR7 ;  /* 0x0000000705087c20 */ /* 0x000fe20008410000 */
[----:B------:R-:W-:Y:S02]  /*22d0*/  FSEL R52, R52, -INF , P3 ;  /* 0xff80000034347808 */ /* 0x000fe40001800000 */
[----:B------:R-:W-:Y:S02]  /*22e0*/  ISETP.GT.AND P3, PT, R6, 0x40, PT ;  /* 0x000000400600780c */ /* 0x000fe40003f64270 */
[----:B------:R-:W-:Y:S02]  /*22f0*/  FSEL R9, R8, RZ, P4 ;  /* 0x000000ff08097208 */ /* 0x000fe40002000000 */
[----:B------:R-:W-:Y:S02]  /*2300*/  FMNMX.FTZ R8, R28, R7, !PT ;  /* 0x000000071c087209 */ /* 0x000fe40007810000 */
[----:B------:R-:W-:Y:S01]  /*2310*/  FSEL R53, R53, -INF , P2 ;  /* 0xff80000035357808 */ /* 0x000fe20001000000 */
[--C-:B------:R-:W-:Y:S01]  /*2320*/  FFMA.FTZ R26, R26, UR7, -R9.reuse ;  /* 0x000000071a1a7c23 */ /* 0x100fe20008010809 */
[----:B------:R-:W-:Y:S01]  /*2330*/  FMNMX.FTZ R7, R29, R8, !PT ;  /* 0x000000081d077209 */ /* 0x000fe20007810000 */
[--C-:B------:R-:W-:Y:S01]  /*2340*/  FFMA.FTZ R27, R27, UR7, -R9.reuse ;  /* 0x000000071b1b7c23 */ /* 0x100fe20008010809 */
[----:B------:R-:W-:Y:S01]  /*2350*/  ISETP.GT.AND P2, PT, R6, 0x41, PT ;  /* 0x000000410600780c */ /* 0x000fe20003f44270 */
[--C-:B------:R-:W-:Y:S01]  /*2360*/  FFMA.FTZ R30, R30, UR7, -R9.reuse ;  /* 0x000000071e1e7c23 */ /* 0x100fe20008010809 */
[----:B------:R-:W-:Y:S01]  /*2370*/  FMNMX.FTZ R8, R32, R7, !PT ;  /* 0x0000000720087209 */ /* 0x000fe20007810000 */
[----:B------:R-:W-:Y:S01]  /*2380*/  MUFU.EX2 R26, R26 ;  /* 0x0000001a001a7308 */ /* 0x000fe20000000800 */
[----:B------:R-:W-:Y:S01]  /*2390*/  FSEL R56, R56, -INF , P3 ;  /* 0xff80000038387808 */ /* 0x000fe20001800000 */
[--C-:B------:R-:W-:Y:S01]  /*23a0*/  FFMA.FTZ R31, R31, UR7, -R9.reuse ;  /* 0x000000071f1f7c23 */ /* 0x100fe20008010809 */
[----:B------:R-:W-:Y:S01]  /*23b0*/  FMNMX.FTZ R7, R33, R8, !PT ;  /* 0x0000000821077209 */ /* 0x000fe20007810000 */
[--C-:B------:R-:W-:Y:S01]  /*23c0*/  FFMA.FTZ R34, R34, UR7, -R9.reuse ;  /* 0x0000000722227c23 */ /* 0x100fe20008010809 */
[----:B------:R-:W-:Y:S01]  /*23d0*/  ISETP.GT.AND P3, PT, R6, 0x48, PT ;  /* 0x000000480600780c */ /* 0x000fe20003f64270 */
[--C-:B------:R-:W-:Y:S01]  /*23e0*/  FFMA.FTZ R35, R35, UR7, -R9.reuse ;  /* 0x0000000723237c23 */ /* 0x100fe20008010809 */
[----:B------:R-:W-:Y:S01]  /*23f0*/  FMNMX.FTZ R8, R36, R7, !PT ;  /* 0x0000000724087209 */ /* 0x000fe20007810000 */
[----:B------:R-:W0:Y:S01]  /*2400*/  MUFU.EX2 R27, R27 ;  /* 0x0000001b001b7308 */ /* 0x000e220000000800 */
        /* <DEDUP_REMOVED lines=15> */
[----:B------:R-:W2:Y:S01]  /*2500*/  MUFU.EX2 R31, R31 ;  /* 0x0000001f001f7308 */ /* 0x000ea20000000800 */
[----:B------:R-:W-:Y:S01]  /*2510*/  FSEL R61, R61, -INF , P2 ;  /* 0xff8000003d3d7808 */ /* 0x000fe20001000000 */
[--C-:B------:R-:W-:Y:S01]  /*2520*/  FFMA.FTZ R50, R50, UR7, -R9.reuse ;  /* 0x0000000732327c23 */ /* 0x100fe20008010809 */
[----:B------:R-:W-:Y:S01]  /*2530*/  FMNMX.FTZ R7, R45, R8, !PT ;  /* 0x000000082d077209 */ /* 0x000fe20007810000 */
[--C-:B------:R-:W-:Y:S01]  /*2540*/  FFMA.FTZ R51, R51, UR7, -R9.reuse ;  /* 0x0000000733337c23 */ /* 0x100fe20008010809 */
[----:B------:R-:W-:Y:S01]  /*2550*/  ISETP.GT.AND P2, PT, R6, 0x51, PT ;  /* 0x000000510600780c */ /* 0x000fe20003f44270 */
[--C-:B------:R-:W-:Y:S01]  /*2560*/  FFMA.FTZ R54, R54, UR7, -R9.reuse ;  /* 0x0000000736367c23 */ /* 0x100fe20008010809 */
[----:B------:R-:W-:Y:S01]  /*2570*/  FMNMX.FTZ R8, R48, R7, !PT ;  /* 0x0000000730087209 */ /* 0x000fe20007810000 */
[--C-:B------:R-:W-:Y:S01]  /*2580*/  FFMA.FTZ R55, R55, UR7, -R9.reuse ;  /* 0x0000000737377c23 */ /* 0x100fe20008010809 */
        /* <DEDUP_REMOVED lines=17> */
[----:B------:R-:W-:Y:S01]  /*26a0*/  FFMA.FTZ R9, R71, UR7, -R9 ;  /* 0x0000000747097c23 */ /* 0x000fe20008010809 */
[----:B------:R-:W-:-:S02]  /*26b0*/  FMNMX.FTZ R7, R57, R8, !PT ;  /* 0x0000000839077209 */ /* 0x000fc40007810000 */
[----:B------:R-:W-:Y:S02]  /*26c0*/  FSEL R69, R69, -INF , P2 ;  /* 0xff80000045457808 */ /* 0x000fe40001000000 */
[----:B------:R-:W-:Y:S01]  /*26d0*/  FMNMX.FTZ R8, R60, R7, !PT ;  /* 0x000000073c087209 */ /* 0x000fe20007810000 */
[----:B------:R-:W3:Y:S01]  /*26e0*/  MUFU.EX2 R35, R35 ;  /* 0x0000002300237308 */ /* 0x000ee20000000800 */
[----:B0-----:R-:W-:Y:S02]  /*26f0*/  F2FP.BF16.F32.PACK_AB R153, R27, R26 ;  /* 0x0000001a1b99723e */ /* 0x001fe400000010ff */
[----:B------:R-:W-:Y:S02]  /*2700*/  FMNMX.FTZ R7, R61, R8, !PT ;  /* 0x000000083d077209 */ /* 0x000fe40007810000 */
[----:B--2---:R-:W-:Y:S02]  /*2710*/  F2FP.BF16.F32.PACK_AB R155, R31, R30 ;  /* 0x0000001e1f9b723e */ /* 0x004fe400000010ff */
[----:B------:R-:W-:Y:S01]  /*2720*/  FMNMX.FTZ R8, R64, R7, !PT ;  /* 0x0000000740087209 */ /* 0x000fe20007810000 */
[----:B------:R0:W-:Y:S03]  /*2730*/  MUFU.EX2 R175, R9 ;  /* 0x0000000900af7308 */ /* 0x0001e60000000800 */
[----:B------:R-:W-:-:S04]  /*2740*/  FMNMX.FTZ R7, R65, R8, !PT ;  /* 0x0000000841077209 */ /* 0x000fc80007810000 */
[----:B------:R-:W-:Y:S01]  /*2750*/  FMNMX.FTZ R6, R68, R7, !PT ;  /* 0x0000000744067209 */ /* 0x000fe20007810000 */
[----:B------:R-:W-:Y:S01]  /*2760*/  MUFU.EX2 R38, R38 ;  /* 0x0000002600267308 */ /* 0x000fe20000000800 */
[----:B0-----:R-:W-:Y:S01]  /*2770*/  FADD.FTZ R9, R26, R27 ;  /* 0x0000001b1a097221 */ /* 0x001fe20000010000 */
[----:B---3--:R-:W-:Y:S02]  /*2780*/  F2FP.BF16.F32.PACK_AB R157, R35, R34 ;  /* 0x00000022239d723e */ /* 0x008fe400000010ff */
[----:B------:R-:W-:-:S04]  /*2790*/  FMNMX.FTZ R6, R69, R6, !PT ;  /* 0x0000000645067209 */ /* 0x000fc80007810000 */
[----:B------:R-:W0:Y:S01]  /*27a0*/  MUFU.EX2 R39, R39 ;  /* 0x0000002700277308 */ /* 0x000e220000000800 */
[----:B------:R-:W2:Y:S07]  /*27b0*/  SHFL.BFLY PT, R7, R6, 0x2, 0x1f ;  /* 0x0c401f0006077f89 */ /* 0x000eae00000e0000 */
[----:B------:R-:W-:Y:S08]  /*27c0*/  MUFU.EX2 R42, R42 ;  /* 0x0000002a002a7308 */ /* 0x000ff00000000800 */
[----:B------:R-:W3:Y:S01]  /*27d0*/  MUFU.EX2 R43, R43 ;  /* 0x0000002b002b7308 */ /* 0x000ee20000000800 */
[----:B0-----:R-:W-:-:S07]  /*27e0*/  F2FP.BF16.F32.PACK_AB R159, R39, R38 ;  /* 0x00000026279f723e */ /* 0x001fce00000010ff */
[----:B------:R-:W-:Y:S01]  /*27f0*/  MUFU.EX2 R46, R46 ;  /* 0x0000002e002e7308 */ /* 0x000fe20000000800 */
[----:B--2---:R-:W-:-:S05]  /*2800*/  FMNMX.FTZ R7, R6, R7, !PT ;  /* 0x0000000706077209 */ /* 0x004fca0007810000 */
[----:B------:R-:W0:Y:S02]  /*2810*/  SHFL.BFLY PT, R8, R7, 0x1, 0x1f ;  /* 0x0c201f0007087f89 */ /* 0x000e2400000e0000 */
[----:B------:R-:W2:Y:S01]  /*2820*/  MUFU.EX2 R47, R47 ;  /* 0x0000002f002f7308 */ /* 0x000ea20000000800 */
[----:B---3--:R-:W-:-:S07]  /*2830*/  F2FP.BF16.F32.PACK_AB R161, R43, R42 ;  /* 0x0000002a2ba1723e */ /* 0x008fce00000010ff */
[----:B------:R-:W-:Y:S08]  /*2840*/  MUFU.EX2 R50, R50 ;  /* 0x0000003200327308 */ /* 0x000ff00000000800 */
[----:B------:R-:W3:Y:S01]  /*2850*/  MUFU.EX2 R51, R51 ;  /* 0x0000003300337308 */ /* 0x000ee20000000800 */
[----:B--2---:R-:W-:Y:S02]  /*2860*/  F2FP.BF16.F32.PACK_AB R163, R47, R46 ;  /* 0x0000002e2fa3723e */ /* 0x004fe400000010ff */
[----:B0-----:R-:W-:-:S05]  /*2870*/  FMNMX.FTZ R8, R7, R8, !PT ;  /* 0x0000000807087209 */ /* 0x001fca0007810000 */
[----:B------:R-:W-:Y:S01]  /*2880*/  MUFU.EX2 R54, R54 ;  /* 0x0000003600367308 */ /* 0x000fe20000000800 */
[C---:B------:R-:W-:Y:S01]  /*2890*/  FSETP.NEU.FTZ.AND P2, PT, R8.reuse, -INF , PT ;  /* 0xff8000000800780b */ /* 0x040fe20003f5d000 */
[----:B------:R-:W-:-:S05]  /*28a0*/  FMUL.FTZ R6, R8, UR7 ;  /* 0x0000000708067c20 */ /* 0x000fca0008410000 */
[----:B------:R-:W-:Y:S01]  /*28b0*/  FSEL R7, R6, RZ, P2 ;  /* 0x000000ff06077208 */ /* 0x000fe20001000000 */
[----:B------:R-:W-:Y:S01]  /*28c0*/  FADD.FTZ R6, R30, R9 ;  /* 0x000000091e067221 */ /* 0x000fe20000010000 */
[----:B------:R-:W-:Y:S01]  /*28d0*/  ISETP.NE.AND P2, PT, R11, RZ, PT ;  /* 0x000000ff0b00720c */ /* 0x000fe20003f45270 */
[----:B------:R-:W-:Y:S01]  /*28e0*/  MUFU.EX2 R55, R55 ;  /* 0x0000003700377308 */ /* 0x000fe20000000800 */
        /* <DEDUP_REMOVED lines=8> */
[----:B------:R-:W-:Y:S01]  /*2970*/  FADD.FTZ R9, R31, R6 ;  /* 0x000000061f097221 */ /* 0x000fe20000010000 */
[--C-:B------:R-:W-:Y:S01]  /*2980*/  FFMA.FTZ R36, R36, UR7, -R7.reuse ;  /* 0x0000000724247c23 */ /* 0x100fe20008010807 */
[--C-:B------:R-:W-:Y:S01]  /*2990*/  FFMA.FTZ R37, R37, UR7, -R7.reuse ;  /* 0x0000000725257c23 */ /* 0x100fe20008010807 */
[----:B------:R-:W-:Y:S01]  /*29a0*/  FFMA.FTZ R40, R40, UR7, -R7 ;  /* 0x0000000728287c23 */ /* 0x000fe20008010807 */
[----:B------:R-:W-:Y:S01]  /*29b0*/  FADD.FTZ R6, R34, R9 ;  /* 0x0000000922067221 */ /* 0x000fe20000010000 */
[--C-:B------:R-:W-:Y:S01]  /*29c0*/  FFMA.FTZ R41, R41, UR7, -R7.reuse ;  /* 0x0000000729297c23 */ /* 0x100fe20008010807 */
[--C-:B------:R-:W-:Y:S01]  /*29d0*/  FFMA.FTZ R44, R44, UR7, -R7.reuse ;  /* 0x000000072c2c7c23 */ /* 0x100fe20008010807 */
[----:B------:R-:W0:Y:S01]  /*29e0*/  MUFU.EX2 R25, R25 ;  /* 0x0000001900197308 */ /* 0x000e220000000800 */
[----:B------:R-:W-:Y:S01]  /*29f0*/  FADD.FTZ R13, R35, R6 ;  /* 0x00000006230d7221 */ /* 0x000fe20000010000 */
[--C-:B------:R-:W-:Y:S01]  /*2a00*/  FFMA.FTZ R45, R45, UR7, -R7.reuse ;  /* 0x000000072d2d7c23 */ /* 0x100fe20008010807 */
[----:B------:R-:W-:Y:S01]  /*2a10*/  FFMA.FTZ R48, R48, UR7, -R7 ;  /* 0x0000000730307c23 */ /* 0x000fe20008010807 */
[----:B------:R-:W-:Y:S01]  /*2a20*/  IADD3 R9, -R2, 0xb, RZ ;  /* 0x0000000b02097810 */ /* 0x000fe20007ffe1ff */
[----:B------:R-:W-:Y:S01]  /*2a30*/  FADD.FTZ R12, R38, R13 ;  /* 0x0000000d260c7221 */ /* 0x000fe20000010000 */
[--C-:B------:R-:W-:Y:S01]  /*2a40*/  FFMA.FTZ R49, R49, UR7, -R7.reuse ;  /* 0x0000000731317c23 */ /* 0x100fe20008010807 */
[--C-:B------:R-:W-:Y:S01]  /*2a50*/  FFMA.FTZ R52, R52, UR7, -R7.reuse ;  /* 0x0000000734347c23 */ /* 0x100fe20008010807 */
[----:B------:R-:W2:Y:S01]  /*2a60*/  MUFU.EX2 R28, R28 ;  /* 0x0000001c001c7308 */ /* 0x000ea20000000800 */
[----:B------:R-:W-:Y:S01]  /*2a70*/  FADD.FTZ R15, R39, R12 ;  /* 0x0000000c270f7221 */ /* 0x000fe20000010000 */
[--C-:B------:R-:W-:Y:S01]  /*2a80*/  FFMA.FTZ R53, R53, UR7, -R7.reuse ;  /* 0x0000000735357c23 */ /* 0x100fe20008010807 */
[--C-:B------:R-:W-:Y:S01]  /*2a90*/  FFMA.FTZ R56, R56, UR7, -R7.reuse ;  /* 0x0000000738387c23 */ /* 0x100fe20008010807 */
[----:B------:R-:W-:Y:S01]  /*2aa0*/  FFMA.FTZ R57, R57, UR7, -R7 ;  /* 0x0000000739397c23 */ /* 0x000fe20008010807 */
[----:B------:R-:W-:Y:S01]  /*2ab0*/  FADD.FTZ R14, R42, R15 ;  /* 0x0000000f2a0e7221 */ /* 0x000fe20000010000 */
[--C-:B------:R-:W-:Y:S01]  /*2ac0*/  FFMA.FTZ R60, R60, UR7, -R7.reuse ;  /* 0x000000073c3c7c23 */ /* 0x100fe20008010807 */
[----:B------:R-:W-:Y:S01]  /*2ad0*/  FFMA.FTZ R61, R61, UR7, -R7 ;  /* 0x000000073d3d7c23 */ /* 0x000fe20008010807 */
[----:B------:R-:W3:Y:S01]  /*2ae0*/  MUFU.EX2 R29, R29 ;  /* 0x0000001d001d7308 */ /* 0x000ee20000000800 */
[----:B0-----:R-:W-:Y:S01]  /*2af0*/  FADD.FTZ R11, R24, R25 ;  /* 0x00000019180b7221 */ /* 0x001fe20000010000 */
[----:B------:R-:W-:Y:S01]  /*2b00*/  FADD.FTZ R15, R43, R14 ;  /* 0x0000000e2b0f7221 */ /* 0x000fe20000010000 */
[--C-:B------:R-:W-:Y:S01]  /*2b10*/  FFMA.FTZ R64, R64, UR7, -R7.reuse ;  /* 0x0000000740407c23 */ /* 0x100fe20008010807 */
[--C-:B------:R-:W-:Y:S01]  /*2b20*/  FFMA.FTZ R65, R65, UR7, -R7.reuse ;  /* 0x0000000741417c23 */ /* 0x100fe20008010807 */
[----:B------:R-:W-:Y:S01]  /*2b30*/  FFMA.FTZ R68, R68, UR7, -R7 ;  /* 0x0000000744447c23 */ /* 0x000fe20008010807 */
[----:B------:R-:W-:Y:S01]  /*2b40*/  FADD.FTZ R14, R46, R15 ;  /* 0x0000000f2e0e7221 */ /* 0x000fe20000010000 */
[----:B------:R-:W-:Y:S01]  /*2b50*/  FFMA.FTZ R69, R69, UR7, -R7 ;  /* 0x0000000745457c23 */ /* 0x000fe20008010807 */
[----:B------:R-:W0:Y:S01]  /*2b60*/  MUFU.EX2 R32, R32 ;  /* 0x0000002000207308 */ /* 0x000e220000000800 */
[----:B--2---:R-:W-:Y:S01]  /*2b70*/  FADD.FTZ R6, R28, R11 ;  /* 0x0000000b1c067221 */ /* 0x004fe20000010000 */
[----:B------:R-:W-:-:S02]  /*2b80*/  IMAD.U32 R11, RZ, RZ, UR39 ;  /* 0x00000027ff0b7e24 */ /* 0x000fc4000f8e00ff */
[----:B------:R-:W-:Y:S01]  /*2b90*/  FADD.FTZ R15, R47, R14 ;  /* 0x0000000e2f0f7221 */ /* 0x000fe20000010000 */
[----:B------:R-:W-:Y:S02]  /*2ba0*/  F2FP.BF16.F32.PACK_AB R167, R55, R54 ;  /* 0x0000003637a7723e */ /* 0x000fe400000010ff */
[----:B------:R-:W-:Y:S01]  /*2bb0*/  F2FP.BF16.F32.PACK_AB R152, R25, R24 ;  /* 0x000000181998723e */ /* 0x000fe200000010ff */
[----:B------:R-:W2:Y:S01]  /*2bc0*/  MUFU.EX2 R33, R33 ;  /* 0x0000002100217308 */ /* 0x000ea20000000800 */
[----:B---3--:R-:W-:Y:S01]  /*2bd0*/  FADD.FTZ R13, R29, R6 ;  /* 0x000000061d0d7221 */ /* 0x008fe20000010000 */
[----:B------:R-:W-:Y:S01]  /*2be0*/  @!P2 VIADD R6, R11, 0x22840 ;  /* 0x000228400b06a836 */ /* 0x000fe20000000000 */
[----:B------:R-:W-:-:S04]  /*2bf0*/  F2FP.BF16.F32.PACK_AB R154, R29, R28 ;  /* 0x0000001c1d9a723e */ /* 0x000fc800000010ff */
[----:B------:R-:W-:Y:S01]  /*2c00*/  @!P2 PRMT R6, RZ, 0x654, R6 ;  /* 0x00000654ff06a816 */ /* 0x000fe20000000006 */
[----:B------:R-:W3:Y:S01]  /*2c10*/  MUFU.EX2 R36, R36 ;  /* 0x0000002400247308 */ /* 0x000ee20000000800 */
[----:B0-----:R-:W-:Y:S01]  /*2c20*/  FADD.FTZ R12, R32, R13 ;  /* 0x0000000d200c7221 */ /* 0x001fe20000010000 */
[----:B------:R0:W-:Y:S06]  /*2c30*/  BAR.ARV R9, 0x100 ;  /* 0x000400090000751d */ /* 0x0001ec0000002000 */
[----:B------:R-:W4:Y:S01]  /*2c40*/  MUFU.EX2 R37, R37 ;  /* 0x0000002500257308 */ /* 0x000f220000000800 */
[C---:B--2---:R-:W-:Y:S01]  /*2c50*/  FADD.FTZ R13, R33.reuse, R12 ;  /* 0x0000000c210d7221 */ /* 0x044fe20000010000 */
[----:B------:R2:W-:Y:S01]  /*2c60*/  @!P2 SYNCS.ARRIVE.TRANS64.RED.A1T0 RZ, [R6+URZ], RZ ;  /* 0x000000ff06ffa9a7 */ /* 0x0005e2000810043f */
[----:B------:R-:W-:-:S05]  /*2c70*/  F2FP.BF16.F32.PACK_AB R156, R33, R32 ;  /* 0x00000020219c723e */ /* 0x000fca00000010ff */
[----:B------:R-:W2:Y:S01]  /*2c80*/  MUFU.EX2 R40, R40 ;  /* 0x0000002800287308 */ /* 0x000ea20000000800 */
[----:B---3--:R-:W-:-:S07]  /*2c90*/  FADD.FTZ R12, R36, R13 ;  /* 0x0000000d240c7221 */ /* 0x008fce0000010000 */
        /* <DEDUP_REMOVED lines=50> */
[----:B----4-:R-:W-:-:S04]  /*2fc0*/  FADD.FTZ R12, R70, R13 ;  /* 0x0000000d460c7221 */ /* 0x010fc80000010000 */
[C---:B------:R-:W-:Y:S01]  /*2fd0*/  FADD.FTZ R7, R175.reuse, R12 ;  /* 0x0000000caf077221 */ /* 0x040fe20000010000 */
[----:B------:R-:W-:Y:S02]  /*2fe0*/  F2FP.BF16.F32.PACK_AB R175, R175, R70 ;  /* 0x00000046afaf723e */ /* 0x000fe400000010ff */
[----:B------:R-:W4:Y:S01]  /*2ff0*/  MUFU.EX2 R65, R65 ;  /* 0x0000004100417308 */ /* 0x000f220000000800 */
[C---:B--2---:R-:W-:Y:S01]  /*3000*/  FADD.FTZ R13, R61.reuse, R6 ;  /* 0x000000063d0d7221 */ /* 0x044fe20000010000 */
[----:B------:R-:W-:-:S06]  /*3010*/  F2FP.BF16.F32.PACK_AB R170, R61, R60 ;  /* 0x0000003c3daa723e */ /* 0x000fcc00000010ff */
[----:B------:R-:W2:Y:S01]  /*3020*/  MUFU.EX2 R68, R68 ;  /* 0x0000004400447308 */ /* 0x000ea20000000800 */
[----:B---3--:R-:W-:-:S07]  /*3030*/  FADD.FTZ R6, R64, R13 ;  /* 0x0000000d40067221 */ /* 0x008fce0000010000 */
[----:B------:R-:W3:Y:S01]  /*3040*/  MUFU.EX2 R69, R69 ;  /* 0x0000004500457308 */ /* 0x000ee20000000800 */
[C---:B----4-:R-:W-:Y:S01]  /*3050*/  FADD.FTZ R13, R65.reuse, R6 ;  /* 0x00000006410d7221 */ /* 0x050fe20000010000 */
[----:B------:R-:W-:-:S03]  /*3060*/  F2FP.BF16.F32.PACK_AB R172, R65, R64 ;  /* 0x0000004041ac723e */ /* 0x000fc600000010ff */
[----:B--2---:R-:W-:-:S04]  /*3070*/  FADD.FTZ R6, R68, R13 ;  /* 0x0000000d44067221 */ /* 0x004fc80000010000 */
[C---:B---3--:R-:W-:Y:S01]  /*3080*/  FADD.FTZ R6, R69.reuse, R6 ;  /* 0x0000000645067221 */ /* 0x048fe20000010000 */
[----:B------:R-:W-:Y:S01]  /*3090*/  F2FP.BF16.F32.PACK_AB R174, R69, R68 ;  /* 0x0000004445ae723e */ /* 0x000fe200000010ff */
[----:B0-----:R-:W-:Y:S06]  /*30a0*/  @!P0 BRA `(.L_x_13095) ;  /* 0x0000000000048947 */ /* 0x001fec0003800000 */
[----:B------:R-:W-:Y:S01]  /*30b0*/  BPT.TRAP 0x1 ;  /* 0x000000040000795c */ /* 0x000fe20000300000 */
.L_x_13095:
[----:B------:R0:W2:Y:S01]  /*30c0*/  SYNCS.PHASECHK.TRANS64.TRYWAIT P3, [UR39+0x22850], R10 ;  /* 0x0228500aff0075a7 */ /* 0x0000a20008060167 */
[----:B------:R-:W-:Y:S05]  /*30d0*/  @!P0 BRA `(.L_x_13096) ;  /* 0x0000000000048947 */ /* 0x000fea0003800000 */
[----:B------:R-:W-:Y:S01]  /*30e0*/  BPT.TRAP 0x1 ;  /* 0x000000040000795c */ /* 0x000fe20000300000 */
.L_x_13096:
[----:B--2---:R-:W-:Y:S05]  /*30f0*/  @P3 BRA `(.L_x_13097) ;  /* 0x0000000000083947 */ /* 0x004fea0003800000 */
[----:B------:R-:W2:Y:S02]  /*3100*/  SYNCS.PHASECHK.TRANS64.TRYWAIT P3, [UR39+0x22850], R10 ;  /* 0x0228500aff0075a7 */ /* 0x000ea40008060167 */
[----:B--2---:R-:W-:Y:S05]  /*3110*/  @!P3 BRA `(.L_x_13098) ;  /* 0x000000b00050b947 */ /* 0x004fea0003800000 */
.L_x_13097:
[----:B------:R3:W-:Y:S01]  /*3120*/  BAR.SYNC.DEFER_BLOCKING R0, 0x100 ;  /* 0x000400000000751d */ /* 0x0007e20000010000 */
[----:B------:R-:W-:Y:S01]  /*3130*/  UIADD3 UR4, UR39, 0x400, URZ ;  /* 0x0000040027047890 */ /* 0x000fe2000fffe03f */
[----:B--2---:R-:W-:Y:S01]  /*3140*/  @!P2 VIADD R11, R11, 0x22860 ;  /* 0x000228600b0ba836 */ /* 0x004fe20000000000 */
[----:B------:R-:W-:Y:S02]  /*3150*/  UIADD3 UR26, UR41, -0x2, URZ ;  /* 0xfffffffe291a7890 */ /* 0x000fe4000fffe03f */
[----:B------:R-:W-:Y:S01]  /*3160*/  USHF.R.U32.HI UR4, URZ, 0x4, UR4 ;  /* 0x000000043f047899 */ /* 0x000fe20008011604 */
[----:B------:R-:W-:Y:S01]  /*3170*/  UMOV UR15, 0x40000040 ;  /* 0x40000040000f7882 */ /* 0x000fe20000000000 */
[----:B------:R-:W-:Y:S02]  /*3180*/  @!P2 PRMT R11, RZ, 0x654, R11 ;  /* 0x00000654ff0ba816 */ /* 0x000fe4000000000b */
[----:B------:R-:W-:-:S04]  /*3190*/  ULOP3.LUT UR4, UR4, 0x3fff, URZ, 0xc0, !UPT ;  /* 0x00003fff04047892 */ /* 0x000fc8000f8ec03f */
[----:B------:R-:W-:-:S04]  /*31a0*/  ULOP3.LUT UR24, UR4, 0x3000000, URZ, 0xfc, !UPT ;  /* 0x0300000004187892 */ /* 0x000fc8000f8efc3f */
        /* <DEDUP_REMOVED lines=34> */
[----:B------:R-:W2:Y:S02]  /*33d0*/  S2UR UR4, SR_CTAID.X ;  /* 0x00000000000479c3 */ /* 0x000ea40000002500 */
[----:B--2---:R-:W-:-:S03]  /*33e0*/  USHF.L.U32 UR10, UR4, 0x7, URZ ;  /* 0x00000007040a7899 */ /* 0x004fc6000800063f */
[----:B------:R-:W-:Y:S02]  /*33f0*/  @UP0 ULDC UR4, c[0x0][0x44c] ;  /* 0x0001130000040ab9 */ /* 0x000fe40000000800 */
[----:B------:R-:W-:Y:S01]  /*3400*/  UIMAD.WIDE.U32 UR4, UR10, UR4, URZ ;  /* 0x000000040a0472a5 */ /* 0x000fe2000f8e003f */
[----:B------:R-:W-:Y:S02]  /*3410*/  WARPGROUP.DEPBAR.LE gsb0, 0x0 ;  /* 0x00008000000079c5 */ /* 0x000fe40000010000 */
[----:B------:R-:W-:-:S15]  /*3420*/  WARPGROUP.ARRIVE ;  /* 0x00000000000079c5 */ /* 0x000fde0000000000 */
[----:B------:R-:W-:Y:S01]  /*3430*/  HGMMA.64x256x16.F32.BF16 R24, R172, gdesc[UR12].tnspB, R24, gsb0 ;  /* 0x43e0000cac187df0 */ /* 0x000fe20008001818 */
[----:B------:R-:W-:Y:S02]  /*3440*/  @UP0 ULDC UR14, c[0x0][0x450] ;  /* 0x00011400000e0ab9 */ /* 0x000fe40000000800 */
[----:B------:R-:W-:-:S04]  /*3450*/  @UP0 USHF.R.U32.HI UR10, URZ, UR14, UR5 ;  /* 0x0000000e3f0a0299 */ /* 0x000fc80008011605 */
[----:B------:R-:W-:-:S04]  /*3460*/  UIADD3 UR4, UR10, -UR11, UR40 ;  /* 0x8000000b0a047290 */ /* 0x000fc8000fffe028 */
[----:B------:R-:W-:-:S04]  /*3470*/  UIMAD.WIDE UR4, UR4, 0x2aaaaaab, URZ ;  /* 0x2aaaaaab040478a5 */ /* 0x000fc8000f8e023f */
[----:B------:R-:W-:-:S04]  /*3480*/  USHF.R.U32.HI UR4, URZ, 0x1f, UR5 ;  /* 0x0000001f3f047899 */ /* 0x000fc80008011605 */
[----:B------:R-:W-:-:S03]  /*3490*/  ULEA.HI.SX32 UR4, UR5, UR4, 0x1c ;  /* 0x0000000405047291 */ /* 0x000fc6000f8fe23f */
[----:B------:R-:W-:Y:S01]  /*34a0*/  UMOV UR5, URZ ;  /* 0x0000003f00057c82 */ /* 0x000fe20008000000 */
[----:B------:R-:W-:-:S04]  /*34b0*/  UISETP.LT.AND UP1, UPT, UR38, UR4, UPT ;  /* 0x000000042600728c */ /* 0x000fc8000bf21270 */
[----:B------:R-:W-:-:S03]  /*34c0*/  USEL UR25, UR38, UR4, !UP1 ;  /* 0x0000000426197287 */ /* 0x000fc6000c800000 */
[----:B------:R-:W-:Y:S01]  /*34d0*/  UMOV UR4, URZ ;  /* 0x0000003f00047c82 */ /* 0x000fe20008000000 */
[----:B------:R-:W-:-:S06]  /*34e0*/  UISETP.GE.AND UP1, UPT, UR26, UR25, UPT ;  /* 0x000000191a00728c */ /* 0x000fcc000bf26270 */
[----:B------:R-:W-:Y:S01]  /*34f0*/  PLOP3.LUT P3, PT, PT, PT, UP1, 0x80, 0x0 ;  /* 0x000000000000781c */ /* 0x000fe20003f6f018 */
[----:B------:R-:W-:Y:S02]  /*3500*/  WARPGROUP.DEPBAR.LE gsb0, 0x0 ;  /* 0x00008000000079c5 */ /* 0x000fe40000010000 */
[----:B------:R3:W-:Y:S10]  /*3510*/  @!P2 SYNCS.ARRIVE.TRANS64.RED.A1T0 RZ, [R11+URZ], RZ ;  /* 0x000000ff0bffa9a7 */ /* 0x0007f4000810043f */
[----:B---3--:R-:W-:Y:S05]  /*3520*/  @!P3 BRA `(.L_x_13099) ;  /* 0x000000240010b947 */ /* 0x008fea0003800000 */
[----:B------:R-:W-:Y:S01]  /*3530*/  IMAD.MOV.U32 R11, RZ, RZ, R5 ;  /* 0x000000ffff0b7224 */ /* 0x000fe200078e0005 */
[----:B------:R-:W-:Y:S01]  /*3540*/  MOV R12, R8 ;  /* 0x00000008000c7202 */ /* 0x000fe20000000f00 */
[----:B------:R-:W-:Y:S01]  /*3550*/  UMOV UR4, URZ ;  /* 0x0000003f00047c82 */ /* 0x000fe20008000000 */
[----:B------:R-:W-:Y:S01]  /*3560*/  UMOV UR5, URZ ;  /* 0x0000003f00057c82 */ /* 0x000fe20008000000 */
[----:B------:R-:W-:Y:S01]  /*3570*/  ULDC UR27, c[0x0][0x288] ;  /* 0x0000a200001b7ab9 */ /* 0x000fe20000000800 */
[----:B------:R-:W-:Y:S01]  /*3580*/  ULDC UR28, c[0x0][0x2f0] ;  /* 0x0000bc00001c7ab9 */ /* 0x000fe20000000800 */
[----:B------:R-:W-:-:S05]  /*3590*/  ULDC UR7, c[0x0][0x988] ;  /* 0x0002620000077ab9 */ /* 0x000fca0000000800 */
.L_x_13108:
[----:B------:R-:W-:-:S04]  /*35a0*/  UIADD3 UR5, UR5, 0x1, URZ ;  /* 0x0000000105057890 */ /* 0x000fc8000fffe03f */
[----:B------:R-:W-:-:S04]  /*35b0*/  UISETP.NE.AND UP1, UPT, UR5, 0x2, UPT ;  /* 0x000000020500788c */ /* 0x000fc8000bf25270 */
[----:B------:R-:W-:Y:S02]  /*35c0*/  USEL UR10, URZ, 0x1, UP1 ;  /* 0x000000013f0a7887 */ /* 0x000fe40008800000 */
[----:B------:R-:W-:Y:S02]  /*35d0*/  USEL UR5, UR5, URZ, UP1 ;  /* 0x0000003f05057287 */ /* 0x000fe40008800000 */
[----:B------:R-:W-:Y:S01]  /*35e0*/  ULOP3.LUT UR4, UR4, UR10, URZ, 0x3c, !UPT ;  /* 0x0000000a04047292 */ /* 0x000fe2000f8e3c3f */
[----:B---3--:R-:W-:Y:S11]  /*35f0*/  @!P0 BRA `(.L_x_13100) ;  /* 0x0000000000048947 */ /* 0x008ff60003800000 */
[----:B------:R-:W-:Y:S01]  /*3600*/  BPT.TRAP 0x1 ;  /* 0x000000040000795c */ /* 0x000fe20000300000 */
.L_x_13100:
[----:B------:R-:W-:Y:S01]  /*3610*/  ULEA UR29, UR5, UR39, 0x3 ;  /* 0x00000027051d7291 */ /* 0x000fe2000f8e183f */
[----:B01----:R-:W-:-:S05]  /*3620*/  IMAD.U32 R10, RZ, RZ, UR4 ;  /* 0x00000004ff0a7e24 */ /* 0x003fca000f8e00ff */
[----:B------:R-:W-:-:S04]  /*3630*/  SHF.L.U32 R10, R10, 0x1f, RZ ;  /* 0x0000001f0a0a7819 */ /* 0x000fc800000006ff */
[----:B------:R0:W1:Y:S01]  /*3640*/  SYNCS.PHASECHK.TRANS64.TRYWAIT P3, [UR29+0x22830], R10 ;  /* 0x0228300aff0075a7 */ /* 0x000062000806015d */
[----:B------:R-:W-:Y:S05]  /*3650*/  @!P0 BRA `(.L_x_13101) ;  /* 0x0000000000048947 */ /* 0x000fea0003800000 */
[----:B------:R-:W-:Y:S01]  /*3660*/  BPT.TRAP 0x1 ;  /* 0x000000040000795c */ /* 0x000fe20000300000 */
.L_x_13101:
[----:B-1----:R-:W-:Y:S05]  /*3670*/  @P3 BRA `(.L_x_13102) ;  /* 0x0000000000083947 */ /* 0x002fea0003800000 */
[----:B------:R-:W1:Y:S02]  /*3680*/  SYNCS.PHASECHK.TRANS64.TRYWAIT P3, [UR29+0x22830], R10 ;  /* 0x0228300aff0075a7 */ /* 0x000e64000806015d */
[----:B-1----:R-:W-:Y:S05]  /*3690*/  @!P3 BRA `(.L_x_13103) ;  /* 0x000000ac0004b947 */ /* 0x002fea0003800000 */
.L_x_13102:
[----:B------:R-:W-:Y:S01]  /*36a0*/  UIMAD UR10, UR5, 0x300, UR6 ;  /* 0x00000300050a78a4 */ /* 0x000fe2000f8e0206 */
[----:B------:R-:W-:Y:S01]  /*36b0*/  WARPGROUP.ARRIVE ;  /* 0x00000000000079c5 */ /* 0x000fe20000000000 */
[----:B------:R-:W-:Y:S01]  /*36c0*/  UMOV UR11, 0x40000040 ;  /* 0x40000040000b7882 */ /* 0x000fe20000000000 */
[----:B------:R-:W-:Y:S01]  /*36d0*/  UMOV UR15, 0x40000040 ;  /* 0x40000040000f7882 */ /* 0x000fe20000000000 */
[----:B------:R-:W-:Y:S01]  /*36e0*/  UIADD3 UR14, UR10, 0x2, URZ ;  /* 0x000000020a0e7890 */ /* 0x000fe2000fffe03f */
[----:B------:R-:W-:Y:S01]  /*36f0*/  IMAD.MOV.U32 R13, RZ, RZ, R4 ;  /* 0x000000ffff0d7224 */ /* 0x000fe200078e0004 */
[----:B------:R-:W-:Y:S01]  /*3700*/  UIADD3 UR18, UR10, 0x4, URZ ;  /* 0x000000040a127890 */ /* 0x000fe2000fffe03f */
[----:B------:R-:W-:Y:S01]  /*3710*/  IMAD.MOV.U32 R8, RZ, RZ, -0x2 ;  /* 0xfffffffeff087424 */ /* 0x000fe200078e00ff */
[----:B------:R-:W-:Y:S01]  /*3720*/  UMOV UR19, 0x40000040 ;  /* 0x4000004000137882 */ /* 0x000fe20000000000 */
[----:B------:R-:W-:Y:S01]  /*3730*/  HGMMA.64x96x16.F32.BF16 R152, gdesc[UR8], RZ, !UPT, gsb0 ;  /* 0x01600000089879f0 */ /* 0x000fe2000c0018ff */
[----:B------:R-:W-:Y:S01]  /*3740*/  UIADD3 UR22, UR10, 0x6, URZ ;  /* 0x000000060a167890 */ /* 0x000fe2000fffe03f */
[----:B------:R-:W-:Y:S01]  /*3750*/  IMAD.U32 R9, RZ, RZ, UR28 ;  /* 0x0000001cff097e24 */ /* 0x000fe2000f8e00ff */
[----:B------:R-:W-:Y:S01]  /*3760*/  UMOV UR23, 0x40000040 ;  /* 0x4000004000177882 */ /* 0x000fe20000000000 */
[----:B------:R-:W-:-:S02]  /*3770*/  @UP0 ULDC UR10, c[0x0][0x44c] ;  /* 0x00011300000a0ab9 */ /* 0x000fc40000000800 */
[----:B-1----:R-:W-:Y:S01]  /*3780*/  @P1 IMAD.HI.U32 R5, R4, UR10, RZ ;  /* 0x0000000a04051c27 */ /* 0x002fe2000f8e00ff */
[----:B------:R-:W-:-:S04]  /*3790*/  @UP0 ULDC UR10, c[0x0][0x450] ;  /* 0x00011400000a0ab9 */ /* 0x000fc80000000800 */
[----:B------:R-:W-:Y:S01]  /*37a0*/  @P1 SHF.R.U32.HI R13, RZ, UR10, R5 ;  /* 0x0000000aff0d1c19 */ /* 0x000fe20008011605 */
[----:B------:R-:W-:Y:S02]  /*37b0*/  UMOV UR10, 0x1 ;  /* 0x00000001000a7882 */ /* 0x000fe40000000000 */
[----:B------:R-:W-:Y:S02]  /*37c0*/  UIMAD UR10, UR26, -0x60, UR10 ;  /* 0xffffffa01a0a78a4 */ /* 0x000fe4000f8e020a */
[----:B------:R-:W1:Y:S04]  /*37d0*/  SHFL.IDX PT, R5, R13, 0x1, 0x1c1f ;  /* 0x003c1f000d057f89 */ /* 0x000e6800000e0000 */
[----:B------:R-:W-:-:S04]  /*37e0*/  IMAD R8, R3, R8, UR10 ;  /* 0x0000000a03087e24 */ /* 0x000fc8000f8e0208 */
[----:B------:R-:W-:-:S05]  /*37f0*/  IMAD R8, R9, UR36, R8 ;  /* 0x0000002409087c24 */ /* 0x000fca000f8e0208 */
[----:B-1----:R-:W-:-:S04]  /*3800*/  IADD3 R5, R5, -UR27, R8 ;  /* 0x8000001b05057c10 */ /* 0x002fc8000fffe008 */
[C---:B------:R-:W-:Y:S02]  /*3810*/  ISETP.GT.AND P3, PT, R5.reuse, RZ, PT ;  /* 0x000000ff0500720c */ /* 0x040fe40003f64270 */
        /* <DEDUP_REMOVED lines=80> */
[----:B------:R-:W1:Y:S02]  /*3d20*/  SHFL.IDX PT, R5, R13, RZ, 0x1c1f ;  /* 0x001c1fff0d057589 */ /* 0x000e6400000e0000 */
[----:B------:R-:W-:-:S05]  /*3d30*/  FMNMX.FTZ R14, R199, R14, !PT ;  /* 0x0000000ec70e7209 */ /* 0x000fca0007810000 */
[----:B------:R-:W2:Y:S01]  /*3d40*/  SHFL.BFLY PT, R9, R14, 0x2, 0x1f ;  /* 0x0c401f000e097f89 */ /* 0x000ea200000e0000 */
[----:B-1----:R-:W-:-:S04]  /*3d50*/  IADD3 R8, R5, -UR27, R8 ;  /* 0x8000001b05087c10 */ /* 0x002fc8000fffe008 */
[C---:B------:R-:W-:Y:S02]  /*3d60*/  ISETP.GT.AND P3, PT, R8.reuse, RZ, PT ;  /* 0x000000ff0800720c */ /* 0x040fe40003f64270 */
[----:B------:R-:W-:Y:S02]  /*3d70*/  ISETP.GT.AND P4, PT, R8, 0x1, PT ;  /* 0x000000010800780c */ /* 0x000fe40003f84270 */
[----:B--2---:R-:W-:Y:S02]  /*3d80*/  FMNMX.FTZ R15, R14, R9, !PT ;  /* 0x000000090e0f7209 */ /* 0x004fe40007810000 */
[----:B------:R-:W-:Y:S02]  /*3d90*/  FSEL R9, R152, -INF , P3 ;  /* 0xff80000098097808 */ /* 0x000fe40001800000 */
[----:B------:R-:W-:Y:S01]  /*3da0*/  ISETP.GT.AND P5, PT, R8, 0x8, PT ;  /* 0x000000080800780c */ /* 0x000fe20003fa4270 */
[----:B------:R-:W1:Y:S01]  /*3db0*/  SHFL.BFLY PT, R16, R15, 0x1, 0x1f ;  /* 0x0c201f000f107f89 */ /* 0x000e6200000e0000 */
[----:B------:R-:W-:-:S02]  /*3dc0*/  FSEL R13, R153, -INF , P4 ;  /* 0xff800000990d7808 */ /* 0x000fc40002000000 */
[----:B------:R-:W-:Y:S02]  /*3dd0*/  FMNMX.FTZ R14, R9, R12, !PT ;  /* 0x0000000c090e7209 */ /* 0x000fe40007810000 */
[----:B------:R-:W-:Y:S02]  /*3de0*/  ISETP.GT.AND P3, PT, R8, 0x9, PT ;  /* 0x000000090800780c */ /* 0x000fe40003f64270 */
[----:B------:R-:W-:Y:S02]  /*3df0*/  FSEL R156, R156, -INF , P5 ;  /* 0xff8000009c9c7808 */ /* 0x000fe40002800000 */
[----:B------:R-:W-:Y:S02]  /*3e00*/  FMNMX.FTZ R23, R13, R14, !PT ;  /* 0x0000000e0d177209 */ /* 0x000fe40007810000 */
[----:B------:R-:W-:Y:S02]  /*3e10*/  ISETP.GT.AND P5, PT, R8, 0x10, PT ;  /* 0x000000100800780c */ /* 0x000fe40003fa4270 */
[----:B------:R-:W-:-:S02]  /*3e20*/  FMNMX.FTZ R14, R156, R23, !PT ;  /* 0x000000179c0e7209 */ /* 0x000fc40007810000 */
[----:B------:R-:W-:Y:S02]  /*3e30*/  FSEL R160, R160, -INF , P5 ;  /* 0xff800000a0a07808 */ /* 0x000fe40002800000 */
[----:B------:R-:W-:-:S04]  /*3e40*/  ISETP.GT.AND P5, PT, R8, 0x18, PT ;  /* 0x000000180800780c */ /* 0x000fc80003fa4270 */
[----:B------:R-:W-:Y:S02]  /*3e50*/  FSEL R164, R164, -INF , P5 ;  /* 0xff800000a4a47808 */ /* 0x000fe40002800000 */
[C---:B------:R-:W-:Y:S02]  /*3e60*/  ISETP.GT.AND P5, PT, R8.reuse, 0x20, PT ;  /* 0x000000200800780c */ /* 0x040fe40003fa4270 */
[----:B-1----:R-:W-:Y:S02]  /*3e70*/  FMNMX.FTZ R5, R15, R16, !PT ;  /* 0x000000100f057209 */ /* 0x002fe40007810000 */
[----:B------:R-:W-:Y:S02]  /*3e80*/  FSEL R15, R157, -INF , P3 ;  /* 0xff8000009d0f7808 */ /* 0x000fe40001800000 */
[C---:B------:R-:W-:Y:S01]  /*3e90*/  FSETP.NEU.FTZ.AND P4, PT, R5.reuse, -INF , PT ;  /* 0xff8000000500780b */ /* 0x040fe20003f9d000 */
[----:B------:R-:W-:Y:S01]  /*3ea0*/  FMUL.FTZ R22, R5, UR7 ;  /* 0x0000000705167c20 */ /* 0x000fe20008410000 */
[----:B------:R-:W-:-:S02]  /*3eb0*/  ISETP.GT.AND P3, PT, R8, 0x11, PT ;  /* 0x000000110800780c */ /* 0x000fc40003f64270 */
[----:B------:R-:W-:Y:S02]  /*3ec0*/  FSEL R168, R168, -INF , P5 ;  /* 0xff800000a8a87808 */ /* 0x000fe40002800000 */
[----:B------:R-:W-:Y:S02]  /*3ed0*/  FSEL R22, R22, RZ, P4 ;  /* 0x000000ff16167208 */ /* 0x000fe40002000000 */
[----:B------:R-:W-:Y:S02]  /*3ee0*/  FSEL R161, R161, -INF , P3 ;  /* 0xff800000a1a17808 */ /* 0x000fe40001800000 */
[----:B------:R-:W-:Y:S01]  /*3ef0*/  ISETP.GT.AND P3, PT, R8, 0x19, PT ;  /* 0x000000190800780c */ /* 0x000fe20003f64270 */
[--C-:B------:R-:W-:Y:S01]  /*3f00*/  FFMA.FTZ R18, R21, UR7, -R22.reuse ;  /* 0x0000000715127c23 */ /* 0x100fe20008010816 */
[----:B------:R-:W-:Y:S01]  /*3f10*/  FMNMX.FTZ R21, R15, R14, !PT ;  /* 0x0000000e0f157209 */ /* 0x000fe20007810000 */
[--C-:B------:R-:W-:Y:S01]  /*3f20*/  FFMA.FTZ R153, R155, UR7, -R22.reuse ;  /* 0x000000079b997c23 */ /* 0x100fe20008010816 */
[----:B------:R-:W-:Y:S01]  /*3f30*/  FSEL R165, R165, -INF , P3 ;  /* 0xff800000a5a57808 */ /* 0x000fe20001800000 */
[--C-:B------:R-:W-:Y:S01]  /*3f40*/  FFMA.FTZ R155, R19, UR7, -R22.reuse ;  /* 0x00000007139b7c23 */ /* 0x100fe20008010816 */
[----:B------:R-:W-:Y:S01]  /*3f50*/  FMNMX.FTZ R16, R160, R21, !PT ;  /* 0x00000015a0107209 */ /* 0x000fe20007810000 */
[----:B------:R1:W-:Y:S01]  /*3f60*/  MUFU.EX2 R14, R18 ;  /* 0x00000012000e7308 */ /* 0x0003e20000000800 */
[C---:B------:R-:W-:Y:S01]  /*3f70*/  ISETP.GT.AND P3, PT, R8.reuse, 0x21, PT ;  /* 0x000000210800780c */ /* 0x040fe20003f64270 */
        /* <DEDUP_REMOVED lines=10> */
[----:B------:R-:W-:Y:S01]  /*4020*/  MUFU.EX2 R153, R153 ;  /* 0x0000009900997308 */ /* 0x000fe20000000800 */
        /* <DEDUP_REMOVED lines=10> */
[----:B------:R-:W-:Y:S01]  /*40d0*/  FSEL R173, R173, -INF , P3 ;  /* 0xff800000adad7808 */ /* 0x000fe20001800000 */
[----:B------:R-:W-:Y:S01]  /*40e0*/  FFMA.FTZ R23, R194, UR7, -R22 ;  /* 0x00000007c2177c23 */ /* 0x000fe20008010816 */
[----:B-1----:R-:W-:-:S02]  /*40f0*/  FMNMX.FTZ R18, R172, R19, !PT ;  /* 0x00000013ac127209 */ /* 0x002fc40007810000 */
        /* <DEDUP_REMOVED lines=8> */
[--C-:B-1----:R-:W-:Y:S01]  /*4180*/  FFMA.FTZ R159, R166, UR7, -R22.reuse ;  /* 0x00000007a69f7c23 */ /* 0x102fe20008010816 */
[----:B------:R-:W-:Y:S01]  /*4190*/  ISETP.GT.AND P3, PT, R8, 0x39, PT ;  /* 0x000000390800780c */ /* 0x000fe20003f64270 */
[----:B------:R-:W-:Y:S01]  /*41a0*/  FFMA.FTZ R166, R187, UR7, -R22 ;  /* 0x00000007bba67c23 */ /* 0x000fe20008010816 */
[----:B------:R-:W-:-:S02]  /*41b0*/  FSEL R180, R180, -INF , P5 ;  /* 0xff800000b4b47808 */ /* 0x000fc40002800000 */
[----:B------:R-:W-:Y:S01]  /*41c0*/  FMNMX.FTZ R17, R177, R18, !PT ;  /* 0x00000012b1117209 */ /* 0x000fe20007810000 */
[----:B------:R-:W-:Y:S01]  /*41d0*/  MUFU.EX2 R159, R159 ;  /* 0x0000009f009f7308 */ /* 0x000fe20000000800 */
[----:B------:R-:W-:Y:S02]  /*41e0*/  ISETP.GT.AND P5, PT, R8, 0x40, PT ;  /* 0x000000400800780c */ /* 0x000fe40003fa4270 */
[----:B------:R-:W-:Y:S02]  /*41f0*/  FSEL R181, R181, -INF , P3 ;  /* 0xff800000b5b57808 */ /* 0x000fe40001800000 */
[----:B------:R-:W-:Y:S02]  /*4200*/  FMNMX.FTZ R20, R180, R17, !PT ;  /* 0x00000011b4147209 */ /* 0x000fe40007810000 */
[----:B------:R-:W-:Y:S01]  /*4210*/  ISETP.GT.AND P3, PT, R8, 0x41, PT ;  /* 0x000000410800780c */ /* 0x000fe20003f64270 */
[----:B------:R1:W-:Y:S01]  /*4220*/  MUFU.EX2 R18, R163 ;  /* 0x000000a300127308 */ /* 0x0003e20000000800 */
[----:B------:R-:W-:-:S02]  /*4230*/  FSEL R184, R184, -INF , P5 ;  /* 0xff800000b8b87808 */ /* 0x000fc40002800000 */
[----:B------:R-:W-:Y:S02]  /*4240*/  FMNMX.FTZ R17, R181, R20, !PT ;  /* 0x00000014b5117209 */ /* 0x000fe40007810000 */
[----:B------:R-:W-:Y:S02]  /*4250*/  ISETP.GT.AND P5, PT, R8, 0x48, PT ;  /* 0x000000480800780c */ /* 0x000fe40003fa4270 */
[----:B------:R-:W-:Y:S01]  /*4260*/  FSEL R185, R185, -INF , P3 ;  /* 0xff800000b9b97808 */ /* 0x000fe20001800000 */
[----:B------:R-:W-:Y:S01]  /*4270*/  MUFU.EX2 R154, R154 ;  /* 0x0000009a009a7308 */ /* 0x000fe20000000800 */
[----:B------:R-:W-:Y:S01]  /*4280*/  FMNMX.FTZ R20, R184, R17, !PT ;  /* 0x00000011b8147209 */ /* 0x000fe20007810000 */
[----:B-1----:R-:W-:Y:S01]  /*4290*/  FFMA.FTZ R163, R174, UR7, -R22 ;  /* 0x00000007aea37c23 */ /* 0x002fe20008010816 */
[----:B------:R-:W-:Y:S02]  /*42a0*/  ISETP.GT.AND P3, PT, R8, 0x49, PT ;  /* 0x000000490800780c */ /* 0x000fe40003f64270 */
[----:B------:R-:W-:-:S02]  /*42b0*/  FSEL R188, R188, -INF , P5 ;  /* 0xff800000bcbc7808 */ /* 0x000fc40002800000 */
[----:B------:R-:W-:Y:S01]  /*42c0*/  FMNMX.FTZ R17, R185, R20, !PT ;  /* 0x00000014b9117209 */ /* 0x000fe20007810000 */
[----:B------:R-:W-:Y:S01]  /*42d0*/  MUFU.EX2 R163, R163 ;  /* 0x000000a300a37308 */ /* 0x000fe20000000800 */
[----:B------:R-:W-:Y:S02]  /*42e0*/  ISETP.GT.AND P5, PT, R8, 0x50, PT ;  /* 0x000000500800780c */ /* 0x000fe40003fa4270 */
[----:B------:R-:W-:Y:S02]  /*42f0*/  FSEL R189, R189, -INF , P3 ;  /* 0xff800000bdbd7808 */ /* 0x000fe40001800000 */
[----:B------:R-:W-:Y:S01]  /*4300*/  FMNMX.FTZ R152, R188, R17, !PT ;  /* 0x00000011bc987209 */ /* 0x000fe20007810000 */
[--C-:B------:R-:W-:Y:S01]  /*4310*/  FFMA.FTZ R17, R170, UR7, -R22.reuse ;  /* 0x00000007aa117c23 */ /* 0x100fe20008010816 */
[----:B------:R-:W-:Y:S01]  /*4320*/  ISETP.GT.AND P3, PT, R8, 0x51, PT ;  /* 0x000000510800780c */ /* 0x000fe20003f64270 */
[----:B------:R1:W-:Y:S01]  /*4330*/  MUFU.EX2 R20, R167 ;  /* 0x000000a700147308 */ /* 0x0003e20000000800 */
[----:B------:R-:W-:Y:S01]  /*4340*/  FSEL R192, R192, -INF , P5 ;  /* 0xff800000c0c07808 */ /* 0x000fe20002800000 */
[----:B------:R-:W-:Y:S01]  /*4350*/  FFMA.FTZ R170, R191, UR7, -R22 ;  /* 0x00000007bfaa7c23 */ /* 0x000fe20008010816 */
[----:B------:R-:W-:-:S02]  /*4360*/  FMNMX.FTZ R19, R189, R152, !PT ;  /* 0x00000098bd137209 */ /* 0x000fc40007810000 */
[----:B------:R-:W-:Y:S02]  /*4370*/  ISETP.GT.AND P5, PT, R8, 0x58, PT ;  /* 0x000000580800780c */ /* 0x000fe40003fa4270 */
[----:B------:R-:W-:Y:S01]  /*4380*/  FSEL R193, R193, -INF , P3 ;  /* 0xff800000c1c17808 */ /* 0x000fe20001800000 */
[----:B------:R-:W-:Y:S01]  /*4390*/  MUFU.EX2 R17, R17 ;  /* 0x0000001100117308 */ /* 0x000fe20000000800 */
[----:B------:R-:W-:Y:S01]  /*43a0*/  FMNMX.FTZ R152, R192, R19, !PT ;  /* 0x00000013c0987209 */ /* 0x000fe20007810000 */
[----:B-1----:R-:W-:Y:S01]  /*43b0*/  FFMA.FTZ R167, R182, UR7, -R22 ;  /* 0x00000007b6a77c23 */ /* 0x002fe20008010816 */
[----:B------:R-:W-:Y:S02]  /*43c0*/  ISETP.GT.AND P3, PT, R8, 0x59, PT ;  /* 0x000000590800780c */ /* 0x000fe40003f64270 */
[----:B------:R-:W-:Y:S02]  /*43d0*/  FSEL R196, R196, -INF , P5 ;  /* 0xff800000c4c47808 */ /* 0x000fe40002800000 */
[----:B------:R-:W-:Y:S01]  /*43e0*/  FMNMX.FTZ R19, R193, R152, !PT ;  /* 0x00000098c1137209 */ /* 0x000fe20007810000 */
[----:B------:R-:W-:Y:S01]  /*43f0*/  MUFU.EX2 R158, R158 ;  /* 0x0000009e009e7308 */ /* 0x000fe20000000800 */
[----:B------:R-:W-:-:S02]  /*4400*/  FSEL R197, R197, -INF , P3 ;  /* 0xff800000c5c57808 */ /* 0x000fc40001800000 */
[----:B------:R-:W-:Y:S01]  /*4410*/  FMNMX.FTZ R8, R196, R19, !PT ;  /* 0x00000013c4087209 */ /* 0x000fe20007810000 */
[----:B------:R-:W-:-:S03]  /*4420*/  FFMA.FTZ R19, R178, UR7, -R22 ;  /* 0x00000007b2137c23 */ /* 0x000fc60008010816 */
[----:B------:R-:W-:Y:S01]  /*4430*/  FMNMX.FTZ R8, R197, R8, !PT ;  /* 0x00000008c5087209 */ /* 0x000fe20007810000 */
[----:B------:R1:W-:Y:S04]  /*4440*/  MUFU.EX2 R152, R171 ;  /* 0x000000ab00987308 */ /* 0x0003e80000000800 */
[----:B------:R-:W2:Y:S04]  /*4450*/  SHFL.BFLY PT, R21, R8, 0x2, 0x1f ;  /* 0x0c401f0008157f89 */ /* 0x000ea800000e0000 */
[----:B------:R-:W-:Y:S01]  /*4460*/  MUFU.EX2 R19, R19 ;  /* 0x0000001300137308 */ /* 0x000fe20000000800 */
[----:B-1----:R-:W-:-:S07]  /*4470*/  FFMA.FTZ R171, R190, UR7, -R22 ;  /* 0x00000007beab7c23 */ /* 0x002fce0008010816 */
[----:B------:R-:W-:Y:S08]  /*4480*/  MUFU.EX2 R167, R167 ;  /* 0x000000a700a77308 */ /* 0x000ff00000000800 */
[----:B------:R-:W-:Y:S01]  /*4490*/  MUFU.EX2 R162, R162 ;  /* 0x000000a200a27308 */ /* 0x000fe20000000800 */
[----:B--2---:R-:W-:Y:S01]  /*44a0*/  FMNMX.FTZ R174, R8, R21, !PT ;  /* 0x0000001508ae7209 */ /* 0x004fe20007810000 */
[----:B------:R-:W-:Y:S01]  /*44b0*/  FFMA.FTZ R21, R186, UR7, -R22 ;  /* 0x00000007ba157c23 */ /* 0x000fe20008010816 */
[----:B------:R-:W-:-:S05]  /*44c0*/  FSEL R186, R5, RZ, P4 ;  /* 0x000000ff05ba7208 */ /* 0x000fca0002000000 */
[----:B------:R-:W-:Y:S01]  /*44d0*/  MUFU.EX2 R166, R166 ;  /* 0x000000a600a67308 */ /* 0x000fe20000000800 */
[----:B------:R-:W1:Y:S01]  /*44e0*/  SHFL.BFLY PT, R175, R174, 0x1, 0x1f ;  /* 0x0c201f00aeaf7f89 */ /* 0x000e6200000e0000 */
[----:B------:R-:W-:-:S04]  /*44f0*/  FADD.FTZ R186, -R186, R11 ;  /* 0x0000000bbaba7221 */ /* 0x000fc80000010100 */
[----:B------:R-:W-:Y:S02]  /*4500*/  FMUL.FTZ R11, R186, UR7 ;  /* 0x00000007ba0b7c20 */ /* 0x000fe40008410000 */
[----:B------:R-:W-:Y:S08]  /*4510*/  MUFU.EX2 R21, R21 ;  /* 0x0000001500157308 */ /* 0x000ff00000000800 */
[----:B------:R-:W2:Y:S08]  /*4520*/  MUFU.EX2 R11, R11 ;  /* 0x0000000b000b7308 */ /* 0x000eb00000000800 */
[----:B------:R-:W-:Y:S01]  /*4530*/  MUFU.EX2 R171, R171 ;  /* 0x000000ab00ab7308 */ /* 0x000fe20000000800 */
[----:B-1----:R-:W-:Y:S01]  /*4540*/  FMNMX.FTZ R8, R174, R175, !PT ;  /* 0x000000afae087209 */ /* 0x002fe20007810000 */
[--C-:B------:R-:W-:Y:S01]  /*4550*/  FFMA.FTZ R175, R198, UR7, -R22.reuse ;  /* 0x00000007c6af7c23 */ /* 0x100fe20008010816 */
[----:B------:R-:W-:-:S02]  /*4560*/  FFMA.FTZ R22, R199, UR7, -R22 ;  /* 0x00000007c7167c23 */ /* 0x000fc40008010816 */
[C---:B------:R-:W-:Y:S01]  /*4570*/  FSETP.NEU.FTZ.AND P3, PT, R8.reuse, -INF , PT ;  /* 0xff8000000800780b */ /* 0x040fe20003f7d000 */
[----:B------:R-:W-:Y:S02]  /*4580*/  FMUL.FTZ R182, R8, UR7 ;  /* 0x0000000708b67c20 */ /* 0x000fe40008410000 */
[----:B------:R1:W-:Y:S01]  /*4590*/  MUFU.EX2 R174, R195 ;  /* 0x000000c300ae7308 */ /* 0x0003e20000000800 */
[----:B--2---:R-:W-:Y:S01]  /*45a0*/  FFMA.FTZ R186, R11, R7, R14 ;  /* 0x000000070bba7223 */ /* 0x004fe2000001000e */
[-C--:B------:R-:W-:Y:S01]  /*45b0*/  FMUL.FTZ R26, R26, R11.reuse ;  /* 0x0000000b1a1a7220 */ /* 0x080fe20000410000 */
[----:B------:R-:W-:Y:S01]  /*45c0*/  FSEL R182, R182, RZ, P3 ;  /* 0x000000ffb6b67208 */ /* 0x000fe20001800000 */
[-C--:B------:R-:W-:Y:S01]  /*45d0*/  FMUL.FTZ R27, R27, R11.reuse ;  /* 0x0000000b1b1b7220 */ /* 0x080fe20000410000 */
[C---:B------:R-:W-:Y:S01]  /*45e0*/  FADD.FTZ R186, R153.reuse, R186 ;  /* 0x000000ba99ba7221 */ /* 0x040fe20000010000 */
[----:B------:R-:W-:Y:S01]  /*45f0*/  F2FP.BF16.F32.PACK_AB R153, R153, R14 ;  /* 0x0000000e9999723e */ /* 0x000fe200000010ff */
[----:B------:R-:W-:Y:S01]  /*4600*/  FMUL.FTZ R30, R30, R11 ;  /* 0x0000000b1e1e7220 */ /* 0x000fe20000410000 */
[--C-:B------:R-:W-:Y:S01]  /*4610*/  FFMA.FTZ R179, R9, UR7, -R182.reuse ;  /* 0x0000000709b37c23 */ /* 0x100fe200080108b6 */
[----:B------:R-:W-:Y:S01]  /*4620*/  FSEL R9, R8, RZ, P3 ;  /* 0x000000ff08097208 */ /* 0x000fe20001800000 */
[--C-:B------:R-:W-:Y:S01]  /*4630*/  FFMA.FTZ R178, R13, UR7, -R182.reuse ;  /* 0x000000070db27c23 */ /* 0x100fe200080108b6 */
[--C-:B------:R-:W-:Y:S01]  /*4640*/  FFMA.FTZ R13, R156, UR7, -R182.reuse ;  /* 0x000000079c0d7c23 */ /* 0x100fe200080108b6 */
[--C-:B------:R-:W-:Y:S01]  /*4650*/  FFMA.FTZ R156, R15, UR7, -R182.reuse ;  /* 0x000000070f9c7c23 */ /* 0x100fe200080108b6 */
[----:B------:R-:W-:Y:S01]  /*4660*/  FFMA.FTZ R15, R160, UR7, -R182 ;  /* 0x00000007a00f7c23 */ /* 0x000fe200080108b6 */
[----:B------:R-:W-:Y:S01]  /*4670*/  FADD.FTZ R9, -R9, R12 ;  /* 0x0000000c09097221 */ /* 0x000fe20000010100 */
[----:B------:R-:W-:Y:S01]  /*4680*/  MUFU.EX2 R179, R179 ;  /* 0x000000b300b37308 */ /* 0x000fe20000000800 */
[----:B------:R-:W-:Y:S01]  /*4690*/  FADD.FTZ R7, R155, R186 ;  /* 0x000000ba9b077221 */ /* 0x000fe20000010000 */
[--C-:B------:R-:W-:Y:S01]  /*46a0*/  FFMA.FTZ R160, R161, UR7, -R182.reuse ;  /* 0x00000007a1a07c23 */ /* 0x100fe200080108b6 */
[----:B------:R-:W-:Y:S01]  /*46b0*/  FMUL.FTZ R9, R9, UR7 ;  /* 0x0000000709097c20 */ /* 0x000fe20008410000 */
[--C-:B------:R-:W-:Y:S01]  /*46c0*/  FFMA.FTZ R164, R164, UR7, -R182.reuse ;  /* 0x00000007a4a47c23 */ /* 0x100fe200080108b6 */
[----:B------:R-:W-:Y:S01]  /*46d0*/  FADD.FTZ R186, R16, R7 ;  /* 0x0000000710ba7221 */ /* 0x000fe20000010000 */
[--C-:B------:R-:W-:Y:S01]  /*46e0*/  FFMA.FTZ R183, R165, UR7, -R182.reuse ;  /* 0x00000007a5b77c23 */ /* 0x100fe200080108b6 */
[--C-:B------:R-:W-:Y:S01]  /*46f0*/  FFMA.FTZ R168, R168, UR7, -R182.reuse ;  /* 0x00000007a8a87c23 */ /* 0x100fe200080108b6 */
[----:B------:R2:W3:Y:S01]  /*4700*/  MUFU.EX2 R12, R9 ;  /* 0x00000009000c7308 */ /* 0x0004e20000000800 */
[--C-:B------:R-:W-:Y:S01]  /*4710*/  FFMA.FTZ R187, R169, UR7, -R182.reuse ;  /* 0x00000007a9bb7c23 */ /* 0x100fe200080108b6 */
[--C-:B------:R-:W-:Y:S01]  /*4720*/  FFMA.FTZ R172, R172, UR7, -R182.reuse ;  /* 0x00000007acac7c23 */ /* 0x100fe200080108b6 */
[--C-:B------:R-:W-:Y:S01]  /*4730*/  FFMA.FTZ R191, R173, UR7, -R182.reuse ;  /* 0x00000007adbf7c23 */ /* 0x100fe200080108b6 */
[----:B-1----:R-:W-:Y:S01]  /*4740*/  FFMA.FTZ R195, R177, UR7, -R182 ;  /* 0x00000007b1c37c23 */ /* 0x002fe200080108b6 */
[----:B------:R-:W-:-:S02]  /*4750*/  IMAD.U32 R177, RZ, RZ, UR29 ;  /* 0x0000001dffb17e24 */ /* 0x000fc4000f8e00ff */
[--C-:B------:R-:W-:Y:S01]  /*4760*/  FFMA.FTZ R176, R176, UR7, -R182.reuse ;  /* 0x00000007b0b07c23 */ /* 0x100fe200080108b6 */
[----:B------:R-:W-:Y:S01]  /*4770*/  FFMA.FTZ R181, R181, UR7, -R182 ;  /* 0x00000007b5b57c23 */ /* 0x000fe200080108b6 */
[----:B------:R-:W1:Y:S01]  /*4780*/  MUFU.EX2 R178, R178 ;  /* 0x000000b200b27308 */ /* 0x000e620000000800 */
[----:B--2---:R-:W-:Y:S01]  /*4790*/  FADD.FTZ R9, R157, R186 ;  /* 0x000000ba9d097221 */ /* 0x004fe20000010000 */
[--C-:B------:R-:W-:Y:S01]  /*47a0*/  FFMA.FTZ R185, R185, UR7, -R182.reuse ;  /* 0x00000007b9b97c23 */ /* 0x100fe200080108b6 */
[--C-:B------:R-:W-:Y:S01]  /*47b0*/  FFMA.FTZ R189, R189, UR7, -R182.reuse ;  /* 0x00000007bdbd7c23 */ /* 0x100fe200080108b6 */
[----:B------:R-:W-:Y:S01]  /*47c0*/  F2FP.BF16.F32.PACK_AB R155, R16, R155 ;  /* 0x0000009b109b723e */ /* 0x000fe200000010ff */
[----:B------:R-:W-:Y:S01]  /*47d0*/  FADD.FTZ R186, R18, R9 ;  /* 0x0000000912ba7221 */ /* 0x000fe20000010000 */
[----:B------:R-:W-:Y:S01]  /*47e0*/  IADD3 R9, -R2, 0xb, RZ ;  /* 0x0000000b02097810 */ /* 0x000fe20007ffe1ff */
[--C-:B------:R-:W-:Y:S01]  /*47f0*/  FFMA.FTZ R192, R192, UR7, -R182.reuse ;  /* 0x00000007c0c07c23 */ /* 0x100fe200080108b6 */
[----:B------:R-:W2:Y:S01]  /*4800*/  MUFU.EX2 R13, R13 ;  /* 0x0000000d000d7308 */ /* 0x000ea20000000800 */
[----:B---3--:R-:W-:Y:S01]  /*4810*/  FFMA.FTZ R7, R12, R6, R179 ;  /* 0x000000060c077223 */ /* 0x008fe200000100b3 */
[----:B------:R-:W-:Y:S01]  /*4820*/  FFMA.FTZ R6, R180, UR7, -R182 ;  /* 0x00000007b4067c23 */ /* 0x000fe200080108b6 */
[----:B------:R-:W-:Y:S01]  /*4830*/  FADD.FTZ R161, R159, R186 ;  /* 0x000000ba9fa17221 */ /* 0x000fe20000010000 */
[--C-:B------:R-:W-:Y:S01]  /*4840*/  FFMA.FTZ R193, R193, UR7, -R182.reuse ;  /* 0x00000007c1c17c23 */ /* 0x100fe200080108b6 */
[----:B------:R-:W-:Y:S01]  /*4850*/  FFMA.FTZ R196, R196, UR7, -R182 ;  /* 0x00000007c4c47c23 */ /* 0x000fe200080108b6 */
[----:B------:R-:W-:Y:S01]  /*4860*/  F2FP.BF16.F32.PACK_AB R169, R166, R21 ;  /* 0x00000015a6a9723e */ /* 0x000fe200000010ff */
[----:B------:R-:W-:Y:S01]  /*4870*/  FADD.FTZ R186, R20, R161 ;  /* 0x000000a114ba7221 */ /* 0x000fe20000010000 */
[----:B------:R-:W3:Y:S01]  /*4880*/  MUFU.EX2 R156, R156 ;  /* 0x0000009c009c7308 */ /* 0x000ee20000000800 */
[----:B-1----:R-:W-:Y:S01]  /*4890*/  FADD.FTZ R180, R178, R7 ;  /* 0x00000007b2b47221 */ /* 0x002fe20000010000 */
[----:B------:R-:W-:Y:S01]  /*48a0*/  F2FP.BF16.F32.PACK_AB R157, R18, R157 ;  /* 0x0000009d129d723e */ /* 0x000fe200000010ff */
[----:B------:R-:W-:Y:S01]  /*48b0*/  FADD.FTZ R165, R17, R186 ;  /* 0x000000ba11a57221 */ /* 0x000fe20000010000 */
[----:B------:R-:W-:Y:S01]  /*48c0*/  F2FP.BF16.F32.PACK_AB R159, R20, R159 ;  /* 0x0000009f149f723e */ /* 0x000fe200000010ff */
[-C--:B------:R-:W-:Y:S01]  /*48d0*/  FMUL.FTZ R31, R31, R11.reuse ;  /* 0x0000000b1f1f7220 */ /* 0x080fe20000410000 */
[-C--:B------:R-:W-:Y:S01]  /*48e0*/  FMUL.FTZ R34, R34, R11.reuse ;  /* 0x0000000b22227220 */ /* 0x080fe20000410000 */
[----:B------:R-:W-:Y:S01]  /*48f0*/  FADD.FTZ R186, R152, R165 ;  /* 0x000000a598ba7221 */ /* 0x000fe20000010000 */
[----:B------:R-:W1:Y:S01]  /*4900*/  MUFU.EX2 R15, R15 ;  /* 0x0000000f000f7308 */ /* 0x000e620000000800 */
[----:B--2---:R-:W-:Y:S01]  /*4910*/  FADD.FTZ R7, R13, R180 ;  /* 0x000000b40d077221 */ /* 0x004fe20000010000 */
[----:B------:R-:W-:Y:S01]  /*4920*/  FMUL.FTZ R35, R35, R11 ;  /* 0x0000000b23237220 */ /* 0x000fe20000410000 */
[----:B------:R-:W-:Y:S01]  /*4930*/  FADD.FTZ R165, R163, R186 ;  /* 0x000000baa3a57221 */ /* 0x000fe20000010000 */
[----:B------:R-:W-:Y:S01]  /*4940*/  F2FP.BF16.F32.PACK_AB R163, R154, R163 ;  /* 0x000000a39aa3723e */ /* 0x000fe200000010ff */
[-C--:B------:R-:W-:Y:S01]  /*4950*/  FMUL.FTZ R38, R38, R11.reuse ;  /* 0x0000000b26267220 */ /* 0x080fe20000410000 */
[----:B------:R-:W-:Y:S01]  /*4960*/  FMUL.FTZ R39, R39, R11 ;  /* 0x0000000b27277220 */ /* 0x000fe20000410000 */
[----:B------:R-:W-:Y:S01]  /*4970*/  FADD.FTZ R190, R154, R165 ;  /* 0x000000a59abe7221 */ /* 0x000fe20000010000 */
[----:B------:R-:W2:Y:S01]  /*4980*/  MUFU.EX2 R160, R160 ;  /* 0x000000a000a07308 */ /* 0x000ea20000000800 */
[C---:B---3--:R-:W-:Y:S01]  /*4990*/  FADD.FTZ R180, R156.reuse, R7 ;  /* 0x000000079cb47221 */ /* 0x048fe20000010000 */
[----:B------:R-:W-:Y:S01]  /*49a0*/  @!P2 VIADD R7, R177, 0x22840 ;  /* 0x00022840b107a836 */ /* 0x000fe20000000000 */
[----:B------:R-:W-:Y:S01]  /*49b0*/  F2FP.BF16.F32.PACK_AB R154, R156, R13 ;  /* 0x0000000d9c9a723e */ /* 0x000fe200000010ff */
[-C--:B------:R-:W-:Y:S01]  /*49c0*/  FMUL.FTZ R42, R42, R11.reuse ;  /* 0x0000000b2a2a7220 */ /* 0x080fe20000410000 */
[-C--:B------:R-:W-:Y:S01]  /*49d0*/  FMUL.FTZ R43, R43, R11.reuse ;  /* 0x0000000b2b2b7220 */ /* 0x080fe20000410000 */
[----:B------:R-:W-:Y:S01]  /*49e0*/  FMUL.FTZ R46, R46, R11 ;  /* 0x0000000b2e2e7220 */ /* 0x000fe20000410000 */
[----:B------:R-:W-:Y:S01]  /*49f0*/  @!P2 PRMT R7, RZ, 0x654, R7 ;  /* 0x00000654ff07a816 */ /* 0x000fe20000000007 */
[----:B------:R-:W3:Y:S01]  /*4a00*/  MUFU.EX2 R164, R164 ;  /* 0x000000a400a47308 */ /* 0x000ee20000000800 */
[----:B-1----:R-:W-:Y:S01]  /*4a10*/  FADD.FTZ R161, R15, R180 ;  /* 0x000000b40fa17221 */ /* 0x002fe20000010000 */
[----:B------:R-:W-:Y:S01]  /*4a20*/  FFMA.FTZ R180, R184, UR7, -R182 ;  /* 0x00000007b8b47c23 */ /* 0x000fe200080108b6 */
[----:B------:R1:W-:Y:S06]  /*4a30*/  BAR.ARV R9, 0x100 ;  /* 0x000400090000751d */ /* 0x0003ec0000002000 */
[----:B------:R-:W4:Y:S01]  /*4a40*/  MUFU.EX2 R183, R183 ;  /* 0x000000b700b77308 */ /* 0x000f220000000800 */
[C---:B--2---:R-:W-:Y:S01]  /*4a50*/  FADD.FTZ R161, R160.reuse, R161 ;  /* 0x000000a1a0a17221 */ /* 0x044fe20000010000 */
[----:B------:R2:W-:Y:S01]  /*4a60*/  @!P2 SYNCS.ARRIVE.TRANS64.RED.A1T0 RZ, [R7+URZ], RZ ;  /* 0x000000ff07ffa9a7 */ /* 0x0005e2000810043f */
[----:B------:R-:W-:Y:S01]  /*4a70*/  F2FP.BF16.F32.PACK_AB R156, R160, R15 ;  /* 0x0000000fa09c723e */ /* 0x000fe200000010ff */
        /* <DEDUP_REMOVED lines=14> */
[--C-:B------:R-:W-:Y:S01]  /*4b60*/  FFMA.FTZ R184, R188, UR7, -R182.reuse ;  /* 0x00000007bcb87c23 */ /* 0x100fe200080108b6 */
[----:B------:R-:W-:Y:S01]  /*4b70*/  FFMA.FTZ R182, R197, UR7, -R182 ;  /* 0x00000007c5b67c23 */ /* 0x000fe200080108b6 */
[-C--:B------:R-:W-:Y:S01]  /*4b80*/  FMUL.FTZ R67, R67, R11.reuse ;  /* 0x0000000b43437220 */ /* 0x080fe20000410000 */
[-C--:B------:R-:W-:Y:S01]  /*4b90*/  FMUL.FTZ R70, R70, R11.reuse ;  /* 0x0000000b46467220 */ /* 0x080fe20000410000 */
[-C--:B------:R-:W-:Y:S01]  /*4ba0*/  FMUL.FTZ R71, R71, R11.reuse ;  /* 0x0000000b47477220 */ /* 0x080fe20000410000 */
[-C--:B------:R-:W-:Y:S01]  /*4bb0*/  FMUL.FTZ R74, R74, R11.reuse ;  /* 0x0000000b4a4a7220 */ /* 0x080fe20000410000 */
[----:B------:R-:W3:Y:S01]  /*4bc0*/  MUFU.EX2 R172, R172 ;  /* 0x000000ac00ac7308 */ /* 0x000ee20000000800 */
[----:B-----5:R-:W-:Y:S01]  /*4bd0*/  FADD.FTZ R186, R168, R161 ;  /* 0x000000a1a8ba7221 */ /* 0x020fe20000010000 */
[----:B------:R-:W-:Y:S01]  /*4be0*/  FADD.FTZ R161, R19, R190 ;  /* 0x000000be13a17221 */ /* 0x000fe20000010000 */
[-C--:B------:R-:W-:Y:S01]  /*4bf0*/  FMUL.FTZ R75, R75, R11.reuse ;  /* 0x0000000b4b4b7220 */ /* 0x080fe20000410000 */
[-C--:B------:R-:W-:Y:S01]  /*4c00*/  FMUL.FTZ R78, R78, R11.reuse ;  /* 0x0000000b4e4e7220 */ /* 0x080fe20000410000 */
[-C--:B------:R-:W-:Y:S01]  /*4c10*/  FMUL.FTZ R79, R79, R11.reuse ;  /* 0x0000000b4f4f7220 */ /* 0x080fe20000410000 */
[----:B------:R-:W-:Y:S01]  /*4c20*/  FADD.FTZ R188, R158, R161 ;  /* 0x000000a19ebc7221 */ /* 0x000fe20000010000 */
[----:B------:R-:W-:Y:S01]  /*4c30*/  FMUL.FTZ R82, R82, R11 ;  /* 0x0000000b52527220 */ /* 0x000fe20000410000 */
[----:B------:R-:W4:Y:S01]  /*4c40*/  MUFU.EX2 R191, R191 ;  /* 0x000000bf00bf7308 */ /* 0x000f220000000800 */
[----:B--2---:R-:W-:Y:S01]  /*4c50*/  FADD.FTZ R7, R187, R186 ;  /* 0x000000babb077221 */ /* 0x004fe20000010000 */
[----:B------:R-:W-:Y:S01]  /*4c60*/  FADD.FTZ R161, R167, R188 ;  /* 0x000000bca7a17221 */ /* 0x000fe20000010000 */
[----:B------:R-:W-:Y:S01]  /*4c70*/  F2FP.BF16.F32.PACK_AB R167, R162, R167 ;  /* 0x000000a7a2a7723e */ /* 0x000fe200000010ff */
[-C--:B------:R-:W-:Y:S01]  /*4c80*/  FMUL.FTZ R83, R83, R11.reuse ;  /* 0x0000000b53537220 */ /* 0x080fe20000410000 */
[----:B------:R-:W-:Y:S01]  /*4c90*/  F2FP.BF16.F32.PACK_AB R160, R187, R168 ;  /* 0x000000a8bba0723e */ /* 0x000fe200000010ff */
        /* <DEDUP_REMOVED lines=12> */
[----:B------:R-:W-:Y:S01]  /*4d60*/  FADD.FTZ R186, R162, R161 ;  /* 0x000000a1a2ba7221 */ /* 0x000fe20000010000 */
[----:B------:R-:W-:Y:S01]  /*4d70*/  F2FP.BF16.F32.PACK_AB R162, R191, R172 ;  /* 0x000000acbfa2723e */ /* 0x000fe200000010ff */
        /* <DEDUP_REMOVED lines=8> */
[----:B------:R-:W-:Y:S01]  /*4e00*/  FMUL.FTZ R107, R107, R11 ;  /* 0x0000000b6b6b7220 */ /* 0x000fe20000410000 */
[----:B------:R-:W-:Y:S01]  /*4e10*/  F2FP.BF16.F32.PACK_AB R152, R178, R179 ;  /* 0x000000b3b298723e */ /* 0x000fe200000010ff */
[----:B------:R-:W-:Y:S01]  /*4e20*/  FADD.FTZ R165, R171, R16 ;  /* 0x00000010aba57221 */ /* 0x000fe20000010000 */
        /* <DEDUP_REMOVED lines=30> */
[----:B------:R-:W-:Y:S01]  /*5010*/  FMUL.FTZ R151, R151, R11 ;  /* 0x0000000b97977220 */ /* 0x000fe20000410000 */
[-C--:B------:R-:W-:Y:S01]  /*5020*/  FMUL.FTZ R24, R24, R12.reuse ;  /* 0x0000000c18187220 */ /* 0x080fe20000410000 */
[-C--:B------:R-:W-:Y:S01]  /*5030*/  FMUL.FTZ R25, R25, R12.reuse ;  /* 0x0000000c19197220 */ /* 0x080fe20000410000 */
[----:B------:R-:W3:Y:S01]  /*5040*/  MUFU.EX2 R23, R23 ;  /* 0x0000001700177308 */ /* 0x000ee20000000800 */
[----:B----4-:R-:W-:Y:S01]  /*5050*/  FADD.FTZ R16, R170, R165 ;  /* 0x000000a5aa107221 */ /* 0x010fe20000010000 */
[----:B------:R-:W-:Y:S01]  /*5060*/  F2FP.BF16.F32.PACK_AB R165, R158, R19 ;  /* 0x000000139ea5723e */ /* 0x000fe200000010ff */
[-C--:B------:R-:W-:Y:S01]  /*5070*/  FMUL.FTZ R28, R28, R12.reuse ;  /* 0x0000000c1c1c7220 */ /* 0x080fe20000410000 */
[----:B------:R-:W-:Y:S01]  /*5080*/  F2FP.BF16.F32.PACK_AB R171, R170, R171 ;  /* 0x000000abaaab723e */ /* 0x000fe200000010ff */
[----:B------:R-:W-:Y:S01]  /*5090*/  FMUL.FTZ R29, R29, R12 ;  /* 0x0000000c1d1d7220 */ /* 0x000fe20000410000 */
[----:B------:R-:W-:Y:S01]  /*50a0*/  F2FP.BF16.F32.PACK_AB R158, R183, R164 ;  /* 0x000000a4b79e723e */ /* 0x000fe200000010ff */
[----:B------:R-:W-:Y:S01]  /*50b0*/  FMUL.FTZ R32, R32, R12 ;  /* 0x0000000c20207220 */ /* 0x000fe20000410000 */
[----:B------:R-:W4:Y:S01]  /*50c0*/  MUFU.EX2 R184, R184 ;  /* 0x000000b800b87308 */ /* 0x000f220000000800 */
[----:B--2---:R-:W-:Y:S01]  /*50d0*/  FADD.FTZ R7, R185, R14 ;  /* 0x0000000eb9077221 */ /* 0x004fe20000010000 */
[----:B------:R-:W-:Y:S01]  /*50e0*/  F2FP.BF16.F32.PACK_AB R164, R195, R176 ;  /* 0x000000b0c3a4723e */ /* 0x000fe200000010ff */
[----:B------:R-:W-:Y:S01]  /*50f0*/  FMUL.FTZ R33, R33, R12 ;  /* 0x0000000c21217220 */ /* 0x000fe20000410000 */
[----:B------:R-:W-:Y:S01]  /*5100*/  F2FP.BF16.F32.PACK_AB R168, R185, R180 ;  /* 0x000000b4b9a8723e */ /* 0x000fe200000010ff */
[-C--:B------:R-:W-:Y:S01]  /*5110*/  FMUL.FTZ R36, R36, R12.reuse ;  /* 0x0000000c24247220 */ /* 0x080fe20000410000 */
[-C--:B------:R-:W-:Y:S01]  /*5120*/  FMUL.FTZ R37, R37, R12.reuse ;  /* 0x0000000c25257220 */ /* 0x080fe20000410000 */
[-C--:B------:R-:W-:Y:S01]  /*5130*/  FMUL.FTZ R40, R40, R12.reuse ;  /* 0x0000000c28287220 */ /* 0x080fe20000410000 */
[----:B------:R-:W2:Y:S01]  /*5140*/  MUFU.EX2 R189, R189 ;  /* 0x000000bd00bd7308 */ /* 0x000ea20000000800 */
[----:B---3--:R-:W-:Y:S01]  /*5150*/  FADD.FTZ R17, R23, R16 ;  /* 0x0000001017117221 */ /* 0x008fe20000010000 */
        /* <DEDUP_REMOVED lines=54> */
[-C--:B------:R-:W-:Y:S01]  /*54c0*/  FMUL.FTZ R117, R117, R12.reuse ;  /* 0x0000000c75757220 */ /* 0x080fe20000410000 */
[C---:B----4-:R-:W-:Y:S01]  /*54d0*/  FADD.FTZ R7, R22.reuse, R7 ;  /* 0x0000000716077221 */ /* 0x050fe20000010000 */
[----:B------:R-:W-:Y:S01]  /*54e0*/  F2FP.BF16.F32.PACK_AB R175, R22, R175 ;  /* 0x000000af16af723e */ /* 0x000fe200000010ff */
[-C--:B------:R-:W-:Y:S01]  /*54f0*/  FMUL.FTZ R120, R120, R12.reuse ;  /* 0x0000000c78787220 */ /* 0x080fe20000410000 */
[-C--:B------:R-:W-:Y:S01]  /*5500*/  FMUL.FTZ R121, R121, R12.reuse ;  /* 0x0000000c79797220 */ /* 0x080fe20000410000 */
[-C--:B------:R-:W-:Y:S01]  /*5510*/  FMUL.FTZ R124, R124, R12.reuse ;  /* 0x0000000c7c7c7220 */ /* 0x080fe20000410000 */
[-C--:B------:R-:W-:Y:S01]  /*5520*/  FMUL.FTZ R125, R125, R12.reuse ;  /* 0x0000000c7d7d7220 */ /* 0x080fe20000410000 */
[-C--:B------:R-:W-:Y:S01]  /*5530*/  FMUL.FTZ R128, R128, R12.reuse ;  /* 0x0000000c80807220 */ /* 0x080fe20000410000 */
[----:B------:R-:W-:Y:S01]  /*5540*/  FMUL.FTZ R129, R129, R12 ;  /* 0x0000000c81817220 */ /* 0x000fe20000410000 */
        /* <DEDUP_REMOVED lines=12> */
[----:B-1----:R-:W-:Y:S06]  /*5610*/  @!P0 BRA `(.L_x_13104) ;  /* 0x0000000000048947 */ /* 0x002fec0003800000 */
[----:B------:R-:W-:Y:S01]  /*5620*/  BPT.TRAP 0x1 ;  /* 0x000000040000795c */ /* 0x000fe20000300000 */
.L_x_13104:
[----:B------:R1:W2:Y:S01]  /*5630*/  SYNCS.PHASECHK.TRANS64.TRYWAIT P3, [UR29+0x22850], R10 ;  /* 0x0228500aff0075a7 */ /* 0x0002a2000806015d */
[----:B------:R-:W-:Y:S05]  /*5640*/  @!P0 BRA `(.L_x_13105) ;  /* 0x0000000000048947 */ /* 0x000fea0003800000 */
[----:B------:R-:W-:Y:S01]  /*5650*/  BPT.TRAP 0x1 ;  /* 0x000000040000795c */ /* 0x000fe20000300000 */
.L_x_13105:
[----:B--2---:R-:W-:Y:S05]  /*5660*/  @P3 BRA `(.L_x_13106) ;  /* 0x0000000000083947 */ /* 0x004fea0003800000 */
[----:B------:R-:W2:Y:S02]  /*5670*/  SYNCS.PHASECHK.TRANS64.TRYWAIT P3, [UR29+0x22850], R10 ;  /* 0x0228500aff0075a7 */ /* 0x000ea4000806015d */
[----:B--2---:R-:W-:Y:S05]  /*5680*/  @!P3 BRA `(.L_x_13107) ;  /* 0x0000008c0020b947 */ /* 0x004fea0003800000 */
.L_x_13106:
[----:B------:R3:W-:Y:S01]  /*5690*/  BAR.SYNC.DEFER_BLOCKING R0, 0x100 ;  /* 0x000400000000751d */ /* 0x0007e20000010000 */
[----:B------:R-:W-:Y:S01]  /*56a0*/  UIMAD UR14, UR5, 0xc00, UR24 ;  /* 0x00000c00050e78a4 */ /* 0x000fe2000f8e0218 */
[----:B--2---:R-:W-:Y:S01]  /*56b0*/  @!P2 VIADD R177, R177, 0x22860 ;  /* 0x00022860b1b1a836 */ /* 0x004fe20000000000 */
[----:B------:R-:W-:Y:S01]  /*56c0*/  UISETP.GT.AND UP1, UPT, UR26, UR25, UPT ;  /* 0x000000191a00728c */ /* 0x000fe2000bf24270 */
[----:B------:R-:W-:Y:S01]  /*56d0*/  IMAD.MOV.U32 R11, RZ, RZ, R5 ;  /* 0x000000ffff0b7224 */ /* 0x000fe200078e0005 */
[----:B------:R-:W-:Y:S01]  /*56e0*/  UIADD3 UR26, UR26, -0x1, URZ ;  /* 0xffffffff1a1a7890 */ /* 0x000fe2000fffe03f */
[----:B------:R-:W-:Y:S01]  /*56f0*/  MOV R12, R8 ;  /* 0x00000008000c7202 */ /* 0x000fe20000000f00 */
[----:B------:R-:W-:Y:S01]  /*5700*/  UMOV UR11, 0x40000040 ;  /* 0x40000040000b7882 */ /* 0x000fe20000000000 */
[----:B------:R-:W-:Y:S01]  /*5710*/  UMOV UR10, UR14 ;  /* 0x0000000e000a7c82 */ /* 0x000fe20008000000 */
[----:B------:R-:W-:Y:S02]  /*5720*/  PLOP3.LUT P3, PT, PT, PT, UP1, 0x80, 0x0 ;  /* 0x000000000000781c */ /* 0x000fe40003f6f018 */
[----:B------:R-:W-:Y:S01]  /*5730*/  @!P2 PRMT R177, RZ, 0x654, R177 ;  /* 0x00000654ffb1a816 */ /* 0x000fe200000000b1 */
        /* <DEDUP_REMOVED lines=35> */
.L_x_13099:
[----:B------:R-:W-:-:S06]  /*5970*/  UISETP.GE.AND UP0, UPT, UR26, UR38, UPT ;  /* 0x000000261a00728c */ /* 0x000fcc000bf06270 */
[----:B------:R-:W-:-:S13]  /*5980*/  PLOP3.LUT P1, PT, PT, PT, UP0, 0x80, 0x0 ;  /* 0x000000000000781c */ /* 0x000fda0003f2f008 */
[----:B------:R-:W-:Y:S05]  /*5990*/  @!P1 BRA `(.L_x_13109) ;  /* 0x0000001c00249947 */ /* 0x000fea0003800000 */
[----:B01----:R-:W-:Y:S01]  /*59a0*/  IMAD.MOV.U32 R10, RZ, RZ, R5 ;  /* 0x000000ffff0a7224 */ /* 0x003fe200078e0005 */
[----:B------:R-:W-:Y:S01]  /*59b0*/  ULDC UR7, c[0x0][0x988] ;  /* 0x0002620000077ab9 */ /* 0x000fe20000000800 */
[----:B------:R-:W-:-:S07]  /*59c0*/  IMAD.MOV.U32 R11, RZ, RZ, R8 ;  /* 0x000000ffff0b7224 */ /* 0x000fce00078e0008 */
.L_x_13118:
[----:B------:R-:W-:-:S04]  /*59d0*/  UIADD3 UR5, UR5, 0x1, URZ ;  /* 0x0000000105057890 */ /* 0x000fc8000fffe03f */
[----:B------:R-:W-:-:S04]  /*59e0*/  UISETP.NE.AND UP0, UPT, UR5, 0x2, UPT ;  /* 0x000000020500788c */ /* 0x000fc8000bf05270 */
[----:B------:R-:W-:Y:S02]  /*59f0*/  USEL UR10, URZ, 0x1, UP0 ;  /* 0x000000013f0a7887 */ /* 0x000fe40008000000 */
[----:B------:R-:W-:Y:S02]  /*5a00*/  USEL UR5, UR5, URZ, UP0 ;  /* 0x0000003f05057287 */ /* 0x000fe40008000000 */
[----:B------:R-:W-:Y:S01]  /*5a10*/  ULOP3.LUT UR4, UR4, UR10, URZ, 0x3c, !UPT ;  /* 0x0000000a04047292 */ /* 0x000fe2000f8e3c3f */
[----:B01--4-:R-:W-:Y:S11]  /*5a20*/  @!P0 BRA `(.L_x_13110) ;  /* 0x0000000000048947 */ /* 0x013ff60003800000 */
[----:B------:R-:W-:Y:S01]  /*5a30*/  BPT.TRAP 0x1 ;  /* 0x000000040000795c */ /* 0x000fe20000300000 */
.L_x_13110:
[----:B------:R-:W-:Y:S01]  /*5a40*/  ULEA UR25, UR5, UR39, 0x3 ;  /* 0x0000002705197291 */ /* 0x000fe2000f8e183f */
[----:B------:R-:W-:-:S05]  /*5a50*/  IMAD.U32 R3, RZ, RZ, UR4 ;  /* 0x00000004ff037e24 */ /* 0x000fca000f8e00ff */
[----:B------:R-:W-:-:S04]  /*5a60*/  SHF.L.U32 R3, R3, 0x1f, RZ ;  /* 0x0000001f03037819 */ /* 0x000fc800000006ff */
[----:B------:R0:W1:Y:S01]  /*5a70*/  SYNCS.PHASECHK.TRANS64.TRYWAIT P1, [UR25+0x22830], R3 ;  /* 0x02283003ff0075a7 */ /* 0x0000620008020159 */
[----:B------:R-:W-:Y:S05]  /*5a80*/  @!P0 BRA `(.L_x_13111) ;  /* 0x0000000000048947 */ /* 0x000fea0003800000 */
[----:B------:R-:W-:Y:S01]  /*5a90*/  BPT.TRAP 0x1 ;  /* 0x000000040000795c */ /* 0x000fe20000300000 */
.L_x_13111:
[----:B-1----:R-:W-:Y:S05]  /*5aa0*/  @P1 BRA `(.L_x_13112) ;  /* 0x0000000000081947 */ /* 0x002fea0003800000 */
[----:B------:R-:W1:Y:S02]  /*5ab0*/  SYNCS.PHASECHK.TRANS64.TRYWAIT P1, [UR25+0x22830], R3 ;  /* 0x02283003ff0075a7 */ /* 0x000e640008020159 */
[----:B-1----:R-:W-:Y:S05]  /*5ac0*/  @!P1 BRA `(.L_x_13113) ;  /* 0x0000008800249947 */ /* 0x002fea0003800000 */
.L_x_13112:
[----:B------:R-:W-:Y:S01]  /*5ad0*/  UIMAD UR10, UR5, 0x300, UR6 ;  /* 0x00000300050a78a4 */ /* 0x000fe2000f8e0206 */
[----:B---3--:R-:W-:Y:S01]  /*5ae0*/  WARPGROUP.ARRIVE ;  /* 0x00000000000079c5 */ /* 0x008fe20000000000 */
        /* <DEDUP_REMOVED lines=70> */
[----:B------:R-:W2:Y:S01]  /*5f50*/  MUFU.EX2 R13, R13 ;  /* 0x0000000d000d7308 */ /* 0x000ea20000000800 */
[--C-:B------:R-:W-:Y:S01]  /*5f60*/  FFMA.FTZ R21, R169, UR7, -R14.reuse ;  /* 0x00000007a9157c23 */ /* 0x100fe2000801080e */
[--C-:B------:R-:W-:Y:S01]  /*5f70*/  FFMA.FTZ R23, R173, UR7, -R14.reuse ;  /* 0x00000007ad177c23 */ /* 0x100fe2000801080e */
[----:B------:R-:W-:Y:S01]  /*5f80*/  FMNMX.FTZ R12, R166, R5, !PT ;  /* 0x00000005a60c7209 */ /* 0x000fe20007810000 */
[--C-:B------:R-:W-:Y:S01]  /*5f90*/  FFMA.FTZ R157, R181, UR7, -R14.reuse ;  /* 0x00000007b59d7c23 */ /* 0x100fe2000801080e */
[--C-:B------:R-:W-:Y:S01]  /*5fa0*/  FFMA.FTZ R168, R184, UR7, -R14.reuse ;  /* 0x00000007b8a87c23 */ /* 0x100fe2000801080e */
[----:B------:R-:W-:Y:S01]  /*5fb0*/  FFMA.FTZ R165, R189, UR7, -R14 ;  /* 0x00000007bda57c23 */ /* 0x000fe2000801080e */
[----:B------:R-:W-:Y:S01]  /*5fc0*/  FMNMX.FTZ R5, R167, R12, !PT ;  /* 0x0000000ca7057209 */ /* 0x000fe20007810000 */
[----:B------:R3:W-:Y:S01]  /*5fd0*/  MUFU.EX2 R4, R16 ;  /* 0x0000001000047308 */ /* 0x0007e20000000800 */
[----:B-1----:R-:W-:Y:S01]  /*5fe0*/  FFMA.FTZ R6, R11, R6, R152 ;  /* 0x000000060b067223 */ /* 0x002fe20000010098 */
[--C-:B------:R-:W-:Y:S01]  /*5ff0*/  FFMA.FTZ R169, R193, UR7, -R14.reuse ;  /* 0x00000007c1a97c23 */ /* 0x100fe2000801080e */
[----:B------:R-:W-:Y:S01]  /*6000*/  FMNMX.FTZ R12, R170, R5, !PT ;  /* 0x00000005aa0c7209 */ /* 0x000fe20007810000 */
[--C-:B------:R-:W-:Y:S01]  /*6010*/  FFMA.FTZ R173, R197, UR7, -R14.reuse ;  /* 0x00000007c5ad7c23 */ /* 0x100fe2000801080e */
[-C--:B------:R-:W-:Y:S01]  /*6020*/  FMUL.FTZ R24, R24, R11.reuse ;  /* 0x0000000b18187220 */ /* 0x080fe20000410000 */
[-C--:B------:R-:W-:Y:S01]  /*6030*/  FMUL.FTZ R25, R25, R11.reuse ;  /* 0x0000000b19197220 */ /* 0x080fe20000410000 */
[----:B------:R-:W-:Y:S01]  /*6040*/  FMNMX.FTZ R5, R171, R12, !PT ;  /* 0x0000000cab057209 */ /* 0x000fe20007810000 */
[----:B------:R-:W-:Y:S01]  /*6050*/  MUFU.EX2 R15, R15 ;  /* 0x0000000f000f7308 */ /* 0x000fe20000000800 */
[-C--:B------:R-:W-:Y:S01]  /*6060*/  FMUL.FTZ R28, R28, R11.reuse ;  /* 0x0000000b1c1c7220 */ /* 0x080fe20000410000 */
[----:B------:R-:W-:Y:S01]  /*6070*/  FMUL.FTZ R29, R29, R11 ;  /* 0x0000000b1d1d7220 */ /* 0x000fe20000410000 */
[----:B------:R-:W-:Y:S01]  /*6080*/  FMNMX.FTZ R12, R174, R5, !PT ;  /* 0x00000005ae0c7209 */ /* 0x000fe20007810000 */
[-C--:B------:R-:W-:Y:S01]  /*6090*/  FMUL.FTZ R32, R32, R11.reuse ;  /* 0x0000000b20207220 */ /* 0x080fe20000410000 */
        /* <DEDUP_REMOVED lines=14> */
[----:B---3--:R-:W-:Y:S01]  /*6180*/  FMNMX.FTZ R16, R182, R5, !PT ;  /* 0x00000005b6107209 */ /* 0x008fe20007810000 */
[-C--:B------:R-:W-:Y:S01]  /*6190*/  FMUL.FTZ R52, R52, R11.reuse ;  /* 0x0000000b34347220 */ /* 0x080fe20000410000 */
[-C--:B------:R-:W-:Y:S01]  /*61a0*/  FMUL.FTZ R53, R53, R11.reuse ;  /* 0x0000000b35357220 */ /* 0x080fe20000410000 */
[-C--:B------:R-:W-:Y:S01]  /*61b0*/  FMUL.FTZ R56, R56, R11.reuse ;  /* 0x0000000b38387220 */ /* 0x080fe20000410000 */
[----:B------:R-:W-:Y:S01]  /*61c0*/  FMNMX.FTZ R5, R183, R16, !PT ;  /* 0x00000010b7057209 */ /* 0x000fe20007810000 */
[----:B------:R1:W-:Y:S01]  /*61d0*/  MUFU.EX2 R12, R164 ;  /* 0x000000a4000c7308 */ /* 0x0003e20000000800 */
[-C--:B------:R-:W-:Y:S01]  /*61e0*/  FMUL.FTZ R57, R57, R11.reuse ;  /* 0x0000000b39397220 */ /* 0x080fe20000410000 */
[----:B------:R-:W-:Y:S01]  /*61f0*/  FMUL.FTZ R60, R60, R11 ;  /* 0x0000000b3c3c7220 */ /* 0x000fe20000410000 */
[----:B------:R-:W-:Y:S01]  /*6200*/  FMNMX.FTZ R16, R186, R5, !PT ;  /* 0x00000005ba107209 */ /* 0x000fe20007810000 */
[-C--:B------:R-:W-:Y:S01]  /*6210*/  FMUL.FTZ R61, R61, R11.reuse ;  /* 0x0000000b3d3d7220 */ /* 0x080fe20000410000 */
[-C--:B------:R-:W-:Y:S01]  /*6220*/  FMUL.FTZ R64, R64, R11.reuse ;  /* 0x0000000b40407220 */ /* 0x080fe20000410000 */
[-C--:B------:R-:W-:Y:S01]  /*6230*/  FMUL.FTZ R65, R65, R11.reuse ;  /* 0x0000000b41417220 */ /* 0x080fe20000410000 */
[----:B------:R-:W-:Y:S01]  /*6240*/  FMNMX.FTZ R5, R187, R16, !PT ;  /* 0x00000010bb057209 */ /* 0x000fe20007810000 */
[----:B------:R-:W3:Y:S01]  /*6250*/  MUFU.EX2 R19, R19 ;  /* 0x0000001300137308 */ /* 0x000ee20000000800 */
[--C-:B-1----:R-:W-:Y:S01]  /*6260*/  FFMA.FTZ R164, R176, UR7, -R14.reuse ;  /* 0x00000007b0a47c23 */ /* 0x102fe2000801080e */
        /* <DEDUP_REMOVED lines=22> */
[----:B------:R1:W-:Y:S01]  /*63d0*/  MUFU.EX2 R16, R172 ;  /* 0x000000ac00107308 */ /* 0x0003e20000000800 */
[--C-:B------:R-:W-:Y:S01]  /*63e0*/  FFMA.FTZ R18, R180, UR7, -R14.reuse ;  /* 0x00000007b4127c23 */ /* 0x100fe2000801080e */
[-C--:B------:R-:W-:Y:S01]  /*63f0*/  FMUL.FTZ R96, R96, R11.reuse ;  /* 0x0000000b60607220 */ /* 0x080fe20000410000 */
[-C--:B------:R-:W-:Y:S01]  /*6400*/  FMUL.FTZ R97, R97, R11.reuse ;  /* 0x0000000b61617220 */ /* 0x080fe20000410000 */
[----:B------:R-:W4:Y:S01]  /*6410*/  SHFL.BFLY PT, R20, R5, 0x2, 0x1f ;  /* 0x0c401f0005147f89 */ /* 0x000f2200000e0000 */
[-C--:B------:R-:W-:Y:S01]  /*6420*/  FMUL.FTZ R100, R100, R11.reuse ;  /* 0x0000000b64647220 */ /* 0x080fe20000410000 */
[-C--:B------:R-:W-:Y:S01]  /*6430*/  FMUL.FTZ R101, R101, R11.reuse ;  /* 0x0000000b65657220 */ /* 0x080fe20000410000 */
[-C--:B------:R-:W-:Y:S01]  /*6440*/  FMUL.FTZ R104, R104, R11.reuse ;  /* 0x0000000b68687220 */ /* 0x080fe20000410000 */
[----:B------:R-:W-:Y:S01]  /*6450*/  MUFU.EX2 R23, R23 ;  /* 0x0000001700177308 */ /* 0x000fe20000000800 */
[--C-:B-1----:R-:W-:Y:S01]  /*6460*/  FFMA.FTZ R172, R192, UR7, -R14.reuse ;  /* 0x00000007c0ac7c23 */ /* 0x102fe2000801080e */
        /* <DEDUP_REMOVED lines=18> */
[----:B----4-:R-:W-:Y:S01]  /*6590*/  FMNMX.FTZ R22, R5, R20, !PT ;  /* 0x0000001405167209 */ /* 0x010fe20007810000 */
[----:B------:R-:W-:Y:S01]  /*65a0*/  FFMA.FTZ R20, R188, UR7, -R14 ;  /* 0x00000007bc147c23 */ /* 0x000fe2000801080e */
[-C--:B------:R-:W-:Y:S01]  /*65b0*/  FMUL.FTZ R137, R137, R11.reuse ;  /* 0x0000000b89897220 */ /* 0x080fe20000410000 */
[-C--:B------:R-:W-:Y:S01]  /*65c0*/  FMUL.FTZ R140, R140, R11.reuse ;  /* 0x0000000b8c8c7220 */ /* 0x080fe20000410000 */
[----:B------:R-:W-:Y:S01]  /*65d0*/  MUFU.EX2 R18, R18 ;  /* 0x0000001200127308 */ /* 0x000fe20000000800 */
[----:B------:R-:W1:Y:S01]  /*65e0*/  SHFL.BFLY PT, R5, R22, 0x1, 0x1f ;  /* 0x0c201f0016057f89 */ /* 0x000e6200000e0000 */
[-C--:B------:R-:W-:Y:S01]  /*65f0*/  FMUL.FTZ R141, R141, R11.reuse ;  /* 0x0000000b8d8d7220 */ /* 0x080fe20000410000 */
[-C--:B------:R-:W-:Y:S01]  /*6600*/  FMUL.FTZ R144, R144, R11.reuse ;  /* 0x0000000b90907220 */ /* 0x080fe20000410000 */
[-C--:B------:R-:W-:Y:S01]  /*6610*/  FMUL.FTZ R145, R145, R11.reuse ;  /* 0x0000000b91917220 */ /* 0x080fe20000410000 */
[-C--:B------:R-:W-:Y:S01]  /*6620*/  FMUL.FTZ R148, R148, R11.reuse ;  /* 0x0000000b94947220 */ /* 0x080fe20000410000 */
[----:B------:R-:W-:Y:S01]  /*6630*/  FMUL.FTZ R149, R149, R11 ;  /* 0x0000000b95957220 */ /* 0x000fe20000410000 */
[----:B--2---:R-:W-:Y:S01]  /*6640*/  F2FP.BF16.F32.PACK_AB R152, R13, R152 ;  /* 0x000000980d98723e */ /* 0x004fe200000010ff */
[----:B------:R-:W-:Y:S08]  /*6650*/  MUFU.EX2 R157, R157 ;  /* 0x0000009d009d7308 */ /* 0x000ff00000000800 */
[----:B------:R-:W-:Y:S08]  /*6660*/  MUFU.EX2 R168, R168 ;  /* 0x000000a800a87308 */ /* 0x000ff00000000800 */
[----:B------:R-:W-:Y:S01]  /*6670*/  MUFU.EX2 R161, R161 ;  /* 0x000000a100a17308 */ /* 0x000fe20000000800 */
[----:B-1----:R-:W-:-:S05]  /*6680*/  FMNMX.FTZ R5, R22, R5, !PT ;  /* 0x0000000516057209 */ /* 0x002fca0007810000 */
[C---:B------:R-:W-:Y:S01]  /*6690*/  FADD.FTZ R10, -R5.reuse, R10 ;  /* 0x0000000a050a7221 */ /* 0x040fe20000010100 */
[----:B------:R-:W-:Y:S01]  /*66a0*/  FMUL.FTZ R185, R5, UR7 ;  /* 0x0000000705b97c20 */ /* 0x000fe20008410000 */
[----:B------:R1:W-:Y:S02]  /*66b0*/  MUFU.EX2 R22, R196 ;  /* 0x000000c400167308 */ /* 0x0003e40000000800 */
[----:B------:R-:W-:Y:S01]  /*66c0*/  FMUL.FTZ R10, R10, UR7 ;  /* 0x000000070a0a7c20 */ /* 0x000fe20008410000 */
[--C-:B------:R-:W-:Y:S01]  /*66d0*/  FFMA.FTZ R177, R154, UR7, -R185.reuse ;  /* 0x000000079ab17c23 */ /* 0x100fe200080108b9 */
[--C-:B------:R-:W-:Y:S01]  /*66e0*/  FFMA.FTZ R14, R155, UR7, -R185.reuse ;  /* 0x000000079b0e7c23 */ /* 0x100fe200080108b9 */
[--C-:B------:R-:W-:Y:S01]  /*66f0*/  FFMA.FTZ R155, R158, UR7, -R185.reuse ;  /* 0x000000079e9b7c23 */ /* 0x100fe200080108b9 */
[--C-:B------:R-:W-:Y:S01]  /*6700*/  FFMA.FTZ R176, R159, UR7, -R185.reuse ;  /* 0x000000079fb07c23 */ /* 0x100fe200080108b9 */
[--C-:B------:R-:W-:Y:S01]  /*6710*/  FFMA.FTZ R159, R162, UR7, -R185.reuse ;  /* 0x00000007a29f7c23 */ /* 0x100fe200080108b9 */
[----:B------:R-:W-:Y:S01]  /*6720*/  MUFU.EX2 R10, R10 ;  /* 0x0000000a000a7308 */ /* 0x000fe20000000800 */
[--C-:B-1----:R-:W-:Y:S01]  /*6730*/  FFMA.FTZ R196, R187, UR7, -R185.reuse ;  /* 0x00000007bbc47c23 */ /* 0x102fe200080108b9 */
[----:B------:R-:W-:Y:S01]  /*6740*/  FADD.FTZ R187, R13, R6 ;  /* 0x000000060dbb7221 */ /* 0x000fe20000010000 */
[--C-:B------:R-:W-:Y:S01]  /*6750*/  FFMA.FTZ R180, R163, UR7, -R185.reuse ;  /* 0x00000007a3b47c23 */ /* 0x100fe200080108b9 */
[----:B------:R-:W-:Y:S01]  /*6760*/  FFMA.FTZ R163, R166, UR7, -R185 ;  /* 0x00000007a6a37c23 */ /* 0x000fe200080108b9 */
[----:B---3--:R-:W-:Y:S01]  /*6770*/  F2FP.BF16.F32.PACK_AB R158, R19, R12 ;  /* 0x0000000c139e723e */ /* 0x008fe200000010ff */
[----:B------:R-:W-:Y:S01]  /*6780*/  FADD.FTZ R6, R4, R187 ;  /* 0x000000bb04067221 */ /* 0x000fe20000010000 */
[--C-:B------:R-:W-:Y:S01]  /*6790*/  FFMA.FTZ R184, R167, UR7, -R185.reuse ;  /* 0x00000007a7b87c23 */ /* 0x100fe200080108b9 */
[----:B------:R-:W1:Y:S01]  /*67a0*/  MUFU.EX2 R177, R177 ;  /* 0x000000b100b17308 */ /* 0x000e620000000800 */
[--C-:B------:R-:W-:Y:S01]  /*67b0*/  FFMA.FTZ R167, R170, UR7, -R185.reuse ;  /* 0x00000007aaa77c23 */ /* 0x100fe200080108b9 */
[----:B------:R-:W-:Y:S01]  /*67c0*/  FADD.FTZ R187, R15, R6 ;  /* 0x000000060fbb7221 */ /* 0x000fe20000010000 */
[--C-:B------:R-:W-:Y:S01]  /*67d0*/  FFMA.FTZ R188, R171, UR7, -R185.reuse ;  /* 0x00000007abbc7c23 */ /* 0x100fe200080108b9 */
[--C-:B------:R-:W-:Y:S01]  /*67e0*/  FFMA.FTZ R171, R174, UR7, -R185.reuse ;  /* 0x00000007aeab7c23 */ /* 0x100fe200080108b9 */
[----:B------:R-:W-:Y:S01]  /*67f0*/  FFMA.FTZ R192, R175, UR7, -R185 ;  /* 0x00000007afc07c23 */ /* 0x000fe200080108b9 */
[----:B------:R-:W-:Y:S01]  /*6800*/  FADD.FTZ R6, R156, R187 ;  /* 0x000000bb9c067221 */ /* 0x000fe20000010000 */
[--C-:B------:R-:W-:Y:S01]  /*6810*/  FFMA.FTZ R175, R178, UR7, -R185.reuse ;  /* 0x00000007b2af7c23 */ /* 0x100fe200080108b9 */
[----:B------:R-:W2:Y:S01]  /*6820*/  MUFU.EX2 R14, R14 ;  /* 0x0000000e000e7308 */ /* 0x000ea20000000800 */
[--C-:B------:R-:W-:Y:S01]  /*6830*/  FFMA.FTZ R178, R179, UR7, -R185.reuse ;  /* 0x00000007b3b27c23 */ /* 0x100fe200080108b9 */
[----:B------:R-:W-:Y:S01]  /*6840*/  FADD.FTZ R187, R17, R6 ;  /* 0x0000000611bb7221 */ /* 0x000fe20000010000 */
[--C-:B------:R-:W-:Y:S01]  /*6850*/  FFMA.FTZ R179, R182, UR7, -R185.reuse ;  /* 0x00000007b6b37c23 */ /* 0x100fe200080108b9 */
[--C-:B------:R-:W-:Y:S01]  /*6860*/  FFMA.FTZ R182, R183, UR7, -R185.reuse ;  /* 0x00000007b7b67c23 */ /* 0x100fe200080108b9 */
[----:B------:R-:W-:Y:S01]  /*6870*/  FFMA.FTZ R181, R186, UR7, -R185 ;  /* 0x00000007bab57c23 */ /* 0x000fe200080108b9 */
[----:B------:R-:W-:Y:S01]  /*6880*/  FADD.FTZ R6, R12, R187 ;  /* 0x000000bb0c067221 */ /* 0x000fe20000010000 */
[----:B------:R-:W-:Y:S01]  /*6890*/  FFMA.FTZ R183, R190, UR7, -R185 ;  /* 0x00000007beb77c23 */ /* 0x000fe200080108b9 */
[----:B------:R-:W3:Y:S01]  /*68a0*/  MUFU.EX2 R155, R155 ;  /* 0x0000009b009b7308 */ /* 0x000ee20000000800 */
[----:B-1----:R-:W-:Y:S01]  /*68b0*/  FFMA.FTZ R7, R10, R7, R177 ;  /* 0x000000070a077223 */ /* 0x002fe200000100b1 */
[----:B------:R-:W-:Y:S01]  /*68c0*/  FADD.FTZ R187, R19, R6 ;  /* 0x0000000613bb7221 */ /* 0x000fe20000010000 */
[----:B------:R-:W-:-:S02]  /*68d0*/  IMAD.U32 R186, RZ, RZ, UR25 ;  /* 0x00000019ffba7e24 */ /* 0x000fc4000f8e00ff */
[--C-:B------:R-:W-:Y:S01]  /*68e0*/  FFMA.FTZ R190, R191, UR7, -R185.reuse ;  /* 0x00000007bfbe7c23 */ /* 0x100fe200080108b9 */
[----:B------:R-:W-:Y:S01]  /*68f0*/  FFMA.FTZ R194, R194, UR7, -R185 ;  /* 0x00000007c2c27c23 */ /* 0x000fe200080108b9 */
[----:B------:R-:W-:Y:S01]  /*6900*/  FADD.FTZ R6, R160, R187 ;  /* 0x000000bba0067221 */ /* 0x000fe20000010000 */
[----:B------:R-:W-:Y:S01]  /*6910*/  @!P2 VIADD R154, R186, 0x22840 ;  /* 0x00022840ba9aa836 */ /* 0x000fe20000000000 */
[----:B------:R-:W1:Y:S01]  /*6920*/  MUFU.EX2 R176, R176 ;  /* 0x000000b000b07308 */ /* 0x000e620000000800 */
[----:B--2---:R-:W-:Y:S01]  /*6930*/  FADD.FTZ R12, R14, R7 ;  /* 0x000000070e0c7221 */ /* 0x004fe20000010000 */
[----:B------:R-:W-:Y:S01]  /*6940*/  FADD.FTZ R187, R21, R6 ;  /* 0x0000000615bb7221 */ /* 0x000fe20000010000 */
[--C-:B------:R-:W-:Y:S01]  /*6950*/  FFMA.FTZ R195, R195, UR7, -R185.reuse ;  /* 0x00000007c3c37c23 */ /* 0x100fe200080108b9 */
[----:B------:R-:W-:Y:S01]  /*6960*/  @!P2 PRMT R154, RZ, 0x654, R154 ;  /* 0x00000654ff9aa816 */ /* 0x000fe2000000009a */
[----:B------:R-:W-:Y:S01]  /*6970*/  FFMA.FTZ R198, R198, UR7, -R185 ;  /* 0x00000007c6c67c23 */ /* 0x000fe200080108b9 */
[----:B------:R-:W-:Y:S01]  /*6980*/  FADD.FTZ R6, R16, R187 ;  /* 0x000000bb10067221 */ /* 0x000fe20000010000 */
[----:B------:R-:W-:Y:S01]  /*6990*/  FFMA.FTZ R199, R199, UR7, -R185 ;  /* 0x00000007c7c77c23 */ /* 0x000fe200080108b9 */
[----:B------:R-:W2:Y:S01]  /*69a0*/  MUFU.EX2 R159, R159 ;  /* 0x0000009f009f7308 */ /* 0x000ea20000000800 */
[----:B---3--:R-:W-:Y:S01]  /*69b0*/  FADD.FTZ R7, R155, R12 ;  /* 0x0000000c9b077221 */ /* 0x008fe20000010000 */
[----:B------:R-:W-:Y:S01]  /*69c0*/  FADD.FTZ R187, R23, R6 ;  /* 0x0000000617bb7221 */ /* 0x000fe20000010000 */
[----:B------:R3:W-:Y:S06]  /*69d0*/  BAR.ARV R9, 0x100 ;  /* 0x000400090000751d */ /* 0x0007ec0000002000 */
[----:B------:R-:W4:Y:S01]  /*69e0*/  MUFU.EX2 R180, R180 ;  /* 0x000000b400b47308 */ /* 0x000f220000000800 */
[----:B-1----:R-:W-:Y:S01]  /*69f0*/  FADD.FTZ R12, R176, R7 ;  /* 0x00000007b00c7221 */ /* 0x002fe20000010000 */
[----:B------:R-:W-:Y:S01]  /*6a00*/  FADD.FTZ R6, R164, R187 ;  /* 0x000000bba4067221 */ /* 0x000fe20000010000 */
[----:B------:R1:W-:Y:S01]  /*6a10*/  @!P2 SYNCS.ARRIVE.TRANS64.RED.A1T0 RZ, [R154+URZ], RZ ;  /* 0x000000ff9affa9a7 */ /* 0x0003e2000810043f */
[-C--:B------:R-:W-:Y:S01]  /*6a20*/  FMUL.FTZ R26, R26, R10.reuse ;  /* 0x0000000a1a1a7220 */ /* 0x080fe20000410000 */
[-C--:B------:R-:W-:Y:S01]  /*6a30*/  FMUL.FTZ R27, R27, R10.reuse ;  /* 0x0000000a1b1b7220 */ /* 0x080fe20000410000 */
[----:B------:R-:W-:Y:S01]  /*6a40*/  FADD.FTZ R187, R153, R6 ;  /* 0x0000000699bb7221 */ /* 0x000fe20000010000 */
[----:B------:R-:W-:Y:S01]  /*6a50*/  FMUL.FTZ R30, R30, R10 ;  /* 0x0000000a1e1e7220 */ /* 0x000fe20000410000 */
[----:B------:R-:W5:Y:S01]  /*6a60*/  MUFU.EX2 R163, R163 ;  /* 0x000000a300a37308 */ /* 0x000f620000000800 */
[----:B--2---:R-:W-:Y:S01]  /*6a70*/  FADD.FTZ R7, R159, R12 ;  /* 0x0000000c9f077221 */ /* 0x004fe20000010000 */
[----:B------:R-:W-:Y:S01]  /*6a80*/  FADD.FTZ R6, R18, R187 ;  /* 0x000000bb12067221 */ /* 0x000fe20000010000 */
[----:B-1----:R-:W-:Y:S01]  /*6a90*/  F2FP.BF16.F32.PACK_AB R154, R15, R4 ;  /* 0x000000040f9a723e */ /* 0x002fe200000010ff */
[-C--:B------:R-:W-:Y:S01]  /*6aa0*/  FMUL.FTZ R31, R31, R10.reuse ;  /* 0x0000000a1f1f7220 */ /* 0x080fe20000410000 */
[-C--:B------:R-:W-:Y:S01]  /*6ab0*/  FMUL.FTZ R34, R34, R10.reuse ;  /* 0x0000000a22227220 */ /* 0x080fe20000410000 */
[----:B------:R-:W-:Y:S01]  /*6ac0*/  FADD.FTZ R187, R157, R6 ;  /* 0x000000069dbb7221 */ /* 0x000fe20000010000 */
[-C--:B------:R-:W-:Y:S01]  /*6ad0*/  FMUL.FTZ R35, R35, R10.reuse ;  /* 0x0000000a23237220 */ /* 0x080fe20000410000 */
[----:B------:R-:W1:Y:S01]  /*6ae0*/  MUFU.EX2 R184, R184 ;  /* 0x000000b800b87308 */ /* 0x000e620000000800 */
[----:B----4-:R-:W-:Y:S01]  /*6af0*/  FADD.FTZ R12, R180, R7 ;  /* 0x00000007b40c7221 */ /* 0x010fe20000010000 */
[----:B------:R-:W-:Y:S01]  /*6b00*/  FADD.FTZ R6, R168, R187 ;  /* 0x000000bba8067221 */ /* 0x000fe20000010000 */
[-C--:B------:R-:W-:Y:S01]  /*6b10*/  FMUL.FTZ R38, R38, R10.reuse ;  /* 0x0000000a26267220 */ /* 0x080fe20000410000 */
[-C--:B------:R-:W-:Y:S01]  /*6b20*/  FMUL.FTZ R39, R39, R10.reuse ;  /* 0x0000000a27277220 */ /* 0x080fe20000410000 */
[-C--:B------:R-:W-:Y:S01]  /*6b30*/  FMUL.FTZ R42, R42, R10.reuse ;  /* 0x0000000a2a2a7220 */ /* 0x080fe20000410000 */
[----:B------:R-:W-:Y:S01]  /*6b40*/  FADD.FTZ R187, R161, R6 ;  /* 0x00000006a1bb7221 */ /* 0x000fe20000010000 */
        /* <DEDUP_REMOVED lines=74> */
[----:B----4-:R-:W-:Y:S01]  /*6ff0*/  FADD.FTZ R12, R182, R7 ;  /* 0x00000007b60c7221 */ /* 0x010fe20000010000 */
[----:B------:R-:W-:-:S02]  /*7000*/  F2FP.BF16.F32.PACK_AB R166, R157, R18 ;  /* 0x000000129da6723e */ /* 0x000fc400000010ff */
[----:B------:R-:W-:Y:S02]  /*7010*/  F2FP.BF16.F32.PACK_AB R157, R180, R159 ;  /* 0x0000009fb49d723e */ /* 0x000fe400000010ff */
[----:B------:R-:W-:Y:S02]  /*7020*/  F2FP.BF16.F32.PACK_AB R168, R161, R168 ;  /* 0x000000a8a1a8723e */ /* 0x000fe400000010ff */
[----:B------:R-:W4:Y:S01]  /*7030*/  MUFU.EX2 R20, R20 ;  /* 0x0000001400147308 */ /* 0x000f220000000800 */
[----:B-1----:R-:W-:Y:S01]  /*7040*/  FADD.FTZ R7, R181, R12 ;  /* 0x0000000cb5077221 */ /* 0x002fe20000010000 */
[----:B------:R-:W-:Y:S02]  /*7050*/  F2FP.BF16.F32.PACK_AB R159, R184, R163 ;  /* 0x000000a3b89f723e */ /* 0x000fe400000010ff */
[----:B------:R-:W-:Y:S02]  /*7060*/  F2FP.BF16.F32.PACK_AB R164, R153, R164 ;  /* 0x000000a499a4723e */ /* 0x000fe400000010ff */
[----:B------:R-:W-:-:S02]  /*7070*/  F2FP.BF16.F32.PACK_AB R161, R188, R167 ;  /* 0x000000a7bca1723e */ /* 0x000fc400000010ff */
[----:B------:R-:W1:Y:S01]  /*7080*/  MUFU.EX2 R183, R183 ;  /* 0x000000b700b77308 */ /* 0x000e620000000800 */
[----:B--2---:R-:W-:Y:S01]  /*7090*/  FADD.FTZ R12, R196, R7 ;  /* 0x00000007c40c7221 */ /* 0x004fe20000010000 */
[----:B------:R-:W-:Y:S02]  /*70a0*/  F2FP.BF16.F32.PACK_AB R163, R192, R171 ;  /* 0x000000abc0a3723e */ /* 0x000fe400000010ff */
[----:B------:R-:W-:Y:S02]  /*70b0*/  F2FP.BF16.F32.PACK_AB R156, R17, R156 ;  /* 0x0000009c119c723e */ /* 0x000fe400000010ff */
[----:B------:R-:W-:Y:S02]  /*70c0*/  F2FP.BF16.F32.PACK_AB R160, R21, R160 ;  /* 0x000000a015a0723e */ /* 0x000fe400000010ff */
[----:B------:R-:W2:Y:S01]  /*70d0*/  MUFU.EX2 R165, R165 ;  /* 0x000000a500a57308 */ /* 0x000ea20000000800 */
[----:B----4-:R-:W-:Y:S01]  /*70e0*/  FADD.FTZ R6, R20, R187 ;  /* 0x000000bb14067221 */ /* 0x010fe20000010000 */
[----:B------:R-:W-:-:S02]  /*70f0*/  F2FP.BF16.F32.PACK_AB R162, R23, R16 ;  /* 0x0000001017a2723e */ /* 0x000fc400000010ff */
[----:B------:R-:W-:Y:S02]  /*7100*/  F2FP.BF16.F32.PACK_AB R153, R14, R177 ;  /* 0x000000b10e99723e */ /* 0x000fe400000010ff */
[----:B------:R-:W-:Y:S02]  /*7110*/  F2FP.BF16.F32.PACK_AB R155, R176, R155 ;  /* 0x0000009bb09b723e */ /* 0x000fe400000010ff */
[----:B------:R-:W4:Y:S01]  /*7120*/  MUFU.EX2 R190, R190 ;  /* 0x000000be00be7308 */ /* 0x000f220000000800 */
[----:B-1----:R-:W-:Y:S01]  /*7130*/  FADD.FTZ R7, R183, R12 ;  /* 0x0000000cb7077221 */ /* 0x002fe20000010000 */
[----:B------:R-:W-:-:S06]  /*7140*/  F2FP.BF16.F32.PACK_AB R167, R182, R179 ;  /* 0x000000b3b6a7723e */ /* 0x000fcc00000010ff */
[----:B------:R-:W1:Y:S01]  /*7150*/  MUFU.EX2 R172, R172 ;  /* 0x000000ac00ac7308 */ /* 0x000e620000000800 */
[C---:B--2---:R-:W-:Y:S01]  /*7160*/  FADD.FTZ R11, R165.reuse, R6 ;  /* 0x00000006a50b7221 */ /* 0x044fe20000010000 */
[----:B------:R-:W-:Y:S02]  /*7170*/  F2FP.BF16.F32.PACK_AB R170, R165, R20 ;  /* 0x00000014a5aa723e */ /* 0x000fe400000010ff */
[----:B------:R-:W-:-:S04]  /*7180*/  F2FP.BF16.F32.PACK_AB R165, R178, R175 ;  /* 0x000000afb2a5723e */ /* 0x000fc800000010ff */
[----:B------:R-:W2:Y:S01]  /*7190*/  MUFU.EX2 R185, R194 ;  /* 0x000000c200b97308 */ /* 0x000ea20000000800 */
[C---:B----4-:R-:W-:Y:S01]  /*71a0*/  FADD.FTZ R12, R190.reuse, R7 ;  /* 0x00000007be0c7221 */ /* 0x050fe20000010000 */
[----:B------:R-:W-:-:S06]  /*71b0*/  F2FP.BF16.F32.PACK_AB R171, R190, R183 ;  /* 0x000000b7beab723e */ /* 0x000fcc00000010ff */
[----:B------:R-:W4:Y:S01]  /*71c0*/  MUFU.EX2 R169, R169 ;  /* 0x000000a900a97308 */ /* 0x000f220000000800 */
[----:B-1----:R-:W-:-:S07]  /*71d0*/  FADD.FTZ R6, R172, R11 ;  /* 0x0000000bac067221 */ /* 0x002fce0000010000 */
[----:B------:R-:W1:Y:S01]  /*71e0*/  MUFU.EX2 R4, R195 ;  /* 0x000000c300047308 */ /* 0x000e620000000800 */
[----:B--2---:R-:W-:-:S07]  /*71f0*/  FADD.FTZ R7, R185, R12 ;  /* 0x0000000cb9077221 */ /* 0x004fce0000010000 */
[----:B------:R-:W2:Y:S01]  /*7200*/  MUFU.EX2 R198, R198 ;  /* 0x000000c600c67308 */ /* 0x000ea20000000800 */
[C---:B----4-:R-:W-:Y:S01]  /*7210*/  FADD.FTZ R11, R169.reuse, R6 ;  /* 0x00000006a90b7221 */ /* 0x050fe20000010000 */
[----:B------:R-:W-:Y:S02]  /*7220*/  F2FP.BF16.F32.PACK_AB R172, R169, R172 ;  /* 0x000000aca9ac723e */ /* 0x000fe400000010ff */
[----:B------:R-:W-:Y:S01]  /*7230*/  F2FP.BF16.F32.PACK_AB R169, R196, R181 ;  /* 0x000000b5c4a9723e */ /* 0x000fe200000010ff */
[----:B------:R-:W-:-:S03]  /*7240*/  FADD.FTZ R6, R22, R11 ;  /* 0x0000000b16067221 */ /* 0x000fc60000010000 */
[----:B------:R-:W4:Y:S01]  /*7250*/  MUFU.EX2 R173, R173 ;  /* 0x000000ad00ad7308 */ /* 0x000f220000000800 */
[----:B-1----:R-:W-:-:S07]  /*7260*/  FADD.FTZ R7, R4, R7 ;  /* 0x0000000704077221 */ /* 0x002fce0000010000 */
[----:B------:R-:W1:Y:S01]  /*7270*/  MUFU.EX2 R199, R199 ;  /* 0x000000c700c77308 */ /* 0x000e620000000800 */
[----:B--2---:R-:W-:Y:S01]  /*7280*/  FADD.FTZ R10, R198, R7 ;  /* 0x00000007c60a7221 */ /* 0x004fe20000010000 */
[C---:B----4-:R-:W-:Y:S01]  /*7290*/  FADD.FTZ R6, R173.reuse, R6 ;  /* 0x00000006ad067221 */ /* 0x050fe20000010000 */
[----:B------:R-:W-:Y:S02]  /*72a0*/  F2FP.BF16.F32.PACK_AB R174, R173, R22 ;  /* 0x00000016adae723e */ /* 0x000fe400000010ff */
[----:B------:R-:W-:Y:S01]  /*72b0*/  F2FP.BF16.F32.PACK_AB R173, R4, R185 ;  /* 0x000000b904ad723e */ /* 0x000fe200000010ff */
[C---:B-1----:R-:W-:Y:S01]  /*72c0*/  FADD.FTZ R7, R199.reuse, R10 ;  /* 0x0000000ac7077221 */ /* 0x042fe20000010000 */
[----:B------:R-:W-:Y:S01]  /*72d0*/  F2FP.BF16.F32.PACK_AB R175, R199, R198 ;  /* 0x000000c6c7af723e */ /* 0x000fe200000010ff */
[----:B---3--:R-:W-:Y:S06]  /*72e0*/  @!P0 BRA `(.L_x_13114) ;  /* 0x0000000000048947 */ /* 0x008fec0003800000 */
[----:B------:R-:W-:Y:S01]  /*72f0*/  BPT.TRAP 0x1 ;  /* 0x000000040000795c */ /* 0x000fe20000300000 */
.L_x_13114:
[----:B------:R1:W2:Y:S01]  /*7300*/  SYNCS.PHASECHK.TRANS64.TRYWAIT P1, [UR25+0x22850], R3 ;  /* 0x02285003ff0075a7 */ /* 0x0002a20008020159 */
[----:B------:R-:W-:Y:S05]  /*7310*/  @!P0 BRA `(.L_x_13115) ;  /* 0x0000000000048947 */ /* 0x000fea0003800000 */
[----:B------:R-:W-:Y:S01]  /*7320*/  BPT.TRAP 0x1 ;  /* 0x000000040000795c */ /* 0x000fe20000300000 */
.L_x_13115:
[----:B--2---:R-:W-:Y:S05]  /*7330*/  @P1 BRA `(.L_x_13116) ;  /* 0x0000000000081947 */ /* 0x004fea0003800000 */
[----:B------:R-:W2:Y:S02]  /*7340*/  SYNCS.PHASECHK.TRANS64.TRYWAIT P1, [UR25+0x22850], R3 ;  /* 0x02285003ff0075a7 */ /* 0x000ea40008020159 */
[----:B--2---:R-:W-:Y:S05]  /*7350*/  @!P1 BRA `(.L_x_13117) ;  /* 0x0000007000189947 */ /* 0x004fea0003800000 */
.L_x_13116:
[----:B------:R4:W-:Y:S01]  /*7360*/  BAR.SYNC.DEFER_BLOCKING R0, 0x100 ;  /* 0x000400000000751d */ /* 0x0009e20000010000 */
[----:B------:R-:W-:Y:S01]  /*7370*/  UIMAD UR10, UR5, 0xc00, UR24 ;  /* 0x00000c00050a78a4 */ /* 0x000fe2000f8e0218 */
[----:B--2---:R-:W-:Y:S01]  /*7380*/  @!P2 VIADD R186, R186, 0x22860 ;  /* 0x00022860babaa836 */ /* 0x004fe20000000000 */
[----:B------:R-:W-:Y:S01]  /*7390*/  UISETP.GT.AND UP0, UPT, UR26, UR38, UPT ;  /* 0x000000261a00728c */ /* 0x000fe2000bf04270 */
[----:B------:R-:W-:Y:S01]  /*73a0*/  IMAD.MOV.U32 R10, RZ, RZ, R5 ;  /* 0x000000ffff0a7224 */ /* 0x000fe200078e0005 */
[----:B------:R-:W-:Y:S01]  /*73b0*/  UIADD3 UR14, UR10, 0x80, URZ ;  /* 0x000000800a0e7890 */ /* 0x000fe2000fffe03f */
[----:B------:R-:W-:Y:S01]  /*73c0*/  IMAD.MOV.U32 R11, RZ, RZ, R8 ;  /* 0x000000ffff0b7224 */ /* 0x000fe200078e0008 */
[----:B------:R-:W-:Y:S01]  /*73d0*/  UMOV UR11, 0x40000040 ;  /* 0x40000040000b7882 */ /* 0x000fe20000000000 */
[----:B------:R-:W-:Y:S01]  /*73e0*/  UMOV UR15, 0x40000040 ;  /* 0x40000040000f7882 */ /* 0x000fe20000000000 */
[----:B------:R-:W-:Y:S01]  /*73f0*/  PLOP3.LUT P1, PT, PT, PT, UP0, 0x80, 0x0 ;  /* 0x000000000000781c */ /* 0x000fe20003f2f008 */
[----:B------:R-:W-:Y:S01]  /*7400*/  UIADD3 UR26, UR26, -0x1, URZ ;  /* 0xffffffff1a1a7890 */ /* 0x000fe2000fffe03f */
        /* <DEDUP_REMOVED lines=34> */
.L_x_13109:
[----:B01----:R-:W0:Y:S01]  /*7630*/  SHFL.BFLY PT, R3, R6, 0x2, 0x1f ;  /* 0x0c401f0006037f89 */ /* 0x003e2200000e0000 */
[----:B------:R-:W-:-:S03]  /*7640*/  PLOP3.LUT P0, PT, PT, PT, PT, 0x8, 0x0 ;  /* 0x000000000000781c */ /* 0x000fc60003f0e170 */
[----:B------:R-:W1:Y:S01]  /*7650*/  SHFL.BFLY PT, R4, R7, 0x2, 0x1f ;  /* 0x0c401f0007047f89 */ /* 0x000e6200000e0000 */
[----:B0-----:R-:W-:Y:S01]  /*7660*/  FADD.FTZ R3, R3, R6 ;  /* 0x0000000603037221 */ /* 0x001fe20000010000 */
[----:B-1----:R-:W-:-:S04]  /*7670*/  FADD.FTZ R4, R4, R7 ;  /* 0x0000000704047221 */ /* 0x002fc80000010000 */
[----:B---34-:R-:W0:Y:S01]  /*7680*/  SHFL.BFLY PT, R0, R3, 0x1, 0x1f ;  /* 0x0c201f0003007f89 */ /* 0x018e2200000e0000 */
[----:B------:R-:W-:-:S03]  /*7690*/  IMAD.U32 R7, RZ, RZ, UR7 ;  /* 0x00000007ff077e24 */ /* 0x000fc6000f8e00ff */
[----:B------:R-:W1:Y:S01]  /*76a0*/  SHFL.BFLY PT, R9, R4, 0x1, 0x1f ;  /* 0x0c201f0004097f89 */ /* 0x000e6200000e0000 */
[----:B0-----:R-:W-:Y:S01]  /*76b0*/  FADD.FTZ R10, R3, R0 ;  /* 0x00000000030a7221 */ /* 0x001fe20000010000 */
[----:B------:R-:W-:Y:S01]  /*76c0*/  IADD3 R3, -R2, 0xb, RZ ;  /* 0x0000000b02037810 */ /* 0x000fe20007ffe1ff */
[----:B------:R-:W-:Y:S02]  /*76d0*/  IMAD.MOV.U32 R0, RZ, RZ, RZ ;  /* 0x000000ffff007224 */ /* 0x000fe400078e00ff */
[----:B-1----:R-:W-:Y:S02]  /*76e0*/  FADD.FTZ R11, R4, R9 ;  /* 0x00000009040b7221 */ /* 0x002fe40000010000 */
[----:B------:R0:W-:Y:S08]  /*76f0*/  BAR.ARV R3, 0x100 ;  /* 0x000400030000751d */ /* 0x0001f00000002000 */
[----:B------:R-:W-:Y:S06]  /*7700*/  BAR.ARV 0x8, 0x180 ;  /* 0x0206000000007b1d */ /* 0x000fec0000002000 */
[----:B------:R-:W-:Y:S01]  /*7710*/  FSETP.NE.FTZ.AND P1, PT, R10, RZ, PT ;  /* 0x000000ff0a00720b */ /* 0x000fe20003f35000 */
[----:B------:R-:W-:Y:S01]  /*7720*/  IMAD.MOV.U32 R4, RZ, RZ, -0x800000 ;  /* 0xff800000ff047424 */ /* 0x000fe200078e00ff */
[----:B------:R-:W-:Y:S01]  /*7730*/  FSETP.NE.FTZ.AND P2, PT, R11, RZ, PT ;  /* 0x000000ff0b00720b */ /* 0x000fe20003f55000 */
[----:B0-----:R-:W-:Y:S01]  /*7740*/  IMAD.MOV.U32 R3, RZ, RZ, -0x800000 ;  /* 0xff800000ff037424 */ /* 0x001fe200078e00ff */
[----:B------:R-:W-:-:S09]  /*7750*/  MOV R9, RZ ;  /* 0x000000ff00097202 */ /* 0x000fd20000000f00 */
[----:B------:R-:W0:Y:S01]  /*7760*/  @P1 MUFU.RCP R9, R10 ;  /* 0x0000000a00091308 */ /* 0x000e220000001000 */
[----:B------:R-:W-:-:S07]  /*7770*/  @P1 FMUL.FTZ R7, R7, 0.69314718246459960938 ;  /* 0x3f31721807071820 */ /* 0x000fce0000410000 */
[----:B------:R-:W1:Y:S08]  /*7780*/  @P1 MUFU.LG2 R6, R10 ;  /* 0x0000000a00061308 */ /* 0x000e700000000c00 */
[----:B------:R-:W2:Y:S01]  /*7790*/  @P2 MUFU.LG2 R2, R11 ;  /* 0x0000000b00022308 */ /* 0x000ea20000000c00 */
[-C--:B0-----:R-:W-:Y:S01]  /*77a0*/  FMUL.FTZ R24, R24, R9.reuse ;  /* 0x0000000918187220 */ /* 0x081fe20000410000 */
[-C--:B------:R-:W-:Y:S01]  /*77b0*/  FMUL.FTZ R25, R25, R9.reuse ;  /* 0x0000000919197220 */ /* 0x080fe20000410000 */
        /* <DEDUP_REMOVED lines=65> */
[----:B--2---:R-:W-:Y:S01]  /*7bd0*/  @P2 FMUL.FTZ R2, R2, 0.69314718246459960938 ;  /* 0x3f31721802022820 */ /* 0x004fe20000410000 */
[-C--:B0-----:R-:W-:Y:S01]  /*7be0*/  FMUL.FTZ R26, R26, R0.reuse ;  /* 0x000000001a1a7220 */ /* 0x081fe20000410000 */
        /* <DEDUP_REMOVED lines=66> */
.L_x_13088:
        /* <DEDUP_REMOVED lines=36> */
[----:B------:R-:W-:-:S02]  /*8250*/  LEA.HI R9, R9, R0, RZ, 0x5 ;  /* 0x0000000009097211 */ /* 0x000fc400078f28ff */
[--C-:B------:R-:W-:Y:S02]  /*8260*/  SHF.R.S32.HI R11, RZ, 0x2, R10.reuse ;  /* 0x00000002ff0b7819 */ /* 0x100fe4000001140a */
[----:B------:R-:W-:Y:S02]  /*8270*/  SHF.R.S32.HI R12, RZ, 0x1f, R10 ;  /* 0x0000001fff0c7819 */ /* 0x000fe4000001140a */
[----:B------:R-:W-:Y:S01]  /*8280*/  LEA.HI R6, R13, R13, RZ, 0x1 ;  /* 0x0000000d0d067211 */ /* 0x000fe200078f08ff */
[----:B------:R-:W5:Y:S01]  /*8290*/  @P0 LDC R17, c[0x0][0xbf0] ;  /* 0x0002fc00ff110b82 */ /* 0x000f620000000800 */
[----:B------:R-:W-:Y:S02]  /*82a0*/  LEA.HI R12, R12, R11, RZ, 0x3 ;  /* 0x0000000b0c0c7211 */ /* 0x000fe400078f18ff */
[----:B------:R-:W-:Y:S01]  /*82b0*/  IADD3 R2, R7, -R2, RZ ;  /* 0x8000000207027210 */ /* 0x000fe20007ffe0ff */
[----:B------:R-:W-:Y:S01]  /*82c0*/  IMAD.U32 R7, RZ, RZ, UR5 ;  /* 0x00000005ff077e24 */ /* 0x000fe2000f8e00ff */
[----:B------:R-:W-:Y:S01]  /*82d0*/  LOP3.LUT R12, R12, 0xfffffff8, RZ, 0xc0, !PT ;  /* 0xfffffff80c0c7812 */ /* 0x000fe200078ec0ff */
[----:B------:R-:W-:Y:S01]  /*82e0*/  IMAD.U32 R7, RZ, RZ, UR6 ;  /* 0x00000006ff077e24 */ /* 0x000fe2000f8e00ff */
[----:B------:R-:W-:Y:S01]  /*82f0*/  UIMAD UR6, UR37, UR9, UR7 ;  /* 0x00000009250672a4 */ /* 0x000fe2000f8e0207 */
[----:B------:R-:W5:Y:S02]  /*8300*/  @P0 LDC R153, c[0x0][0xbf0] ;  /* 0x0002fc00ff990b82 */ /* 0x000f640000000800 */
[----:B------:R-:W-:Y:S01]  /*8310*/  IMAD.IADD R5, R11, 0x1, -R12 ;  /* 0x000000010b057824 */ /* 0x000fe200078e0a0c */
[----:B------:R-:W-:-:S02]  /*8320*/  LOP3.LUT R12, R6, 0x1ffffffe, RZ, 0xc0, !PT ;  /* 0x1ffffffe060c7812 */ /* 0x000fc400078ec0ff */
        /* <DEDUP_REMOVED lines=11> */
[----:B------:R-:W-:Y:S01]  /*83e0*/  IMAD R15, R19, UR12, R12 ;  /* 0x0000000c130f7c24 */ /* 0x000fe2000f8e020c */
[----:B--2---:R-:W-:Y:S01]  /*83f0*/  LEA R5, R22, R2, 0x7 ;  /* 0x0000000216057211 */ /* 0x004fe200078e38ff */
[----:B-1----:R-:W-:Y:S02]  /*8400*/  IMAD R23, R23, R16, UR11 ;  /* 0x0000000b17177e24 */ /* 0x002fe4000f8e0210 */
[----:B------:R-:W-:-:S03]  /*8410*/  IMAD.WIDE.U32 R6, R18, UR12, R6 ;  /* 0x0000000c12067c25 */ /* 0x000fc6000f8e0006 */
[----:B------:R-:W-:Y:S01]  /*8420*/  SHF.R.S32.HI R16, RZ, 0x1f, R23 ;  /* 0x0000001fff107819 */ /* 0x000fe20000011417 */
        /* <DEDUP_REMOVED lines=13> */
[----:B------:R-:W-:-:S04]  /*8500*/  IMAD.WIDE.U32 R6, R23, UR4, R6 ;  /* 0x0000000417067c25 */ /* 0x000fc8000f8e0006 */
[----:B------:R-:W-:Y:S01]  /*8510*/  IMAD.MOV.U32 R15, RZ, RZ, R5 ;  /* 0x000000ffff0f7224 */ /* 0x000fe200078e0005 */
[----:B------:R-:W-:Y:S01]  /*8520*/  @P0 SHF.R.U32.HI R15, RZ, R153, R152 ;  /* 0x00000099ff0f0219 */ /* 0x000fe20000011698 */
[C---:B------:R-:W-:Y:S01]  /*8530*/  IMAD R2, R16.reuse, UR4, RZ ;  /* 0x0000000410027c24 */ /* 0x040fe2000f8e02ff */
[----:B------:R-:W-:Y:S01]  /*8540*/  IADD3 R6, P0, R11, R6, RZ ;  /* 0x000000060b067210 */ /* 0x000fe20007f1e0ff */
[----:B------:R-:W-:Y:S01]  /*8550*/  IMAD.IADD R13, R13, 0x1, R17 ;  /* 0x000000010d0d7824 */ /* 0x000fe200078e0211 */
[----:B------:R-:W-:Y:S01]  /*8560*/  SHF.R.S32.HI R17, RZ, 0x1f, R11 ;  /* 0x0000001fff117819 */ /* 0x000fe2000001140b */
[----:B------:R-:W-:Y:S01]  /*8570*/  IMAD R14, R23, UR5, R2 ;  /* 0x00000005170e7c24 */ /* 0x000fe2000f8e0202 */
[----:B------:R-:W-:Y:S01]  /*8580*/  SHF.R.S32.HI R2, RZ, 0x1f, R15 ;  /* 0x0000001fff027819 */ /* 0x000fe2000001140f */
[----:B------:R-:W-:Y:S01]  /*8590*/  IMAD R16, R16, UR6, RZ ;  /* 0x0000000610107c24 */ /* 0x000fe2000f8e02ff */
[----:B------:R-:W-:Y:S01]  /*85a0*/  IADD3 R11, -R11, RZ, RZ ;  /* 0x000000ff0b0b7210 */ /* 0x000fe20007ffe1ff */
[----:B------:R-:W-:Y:S01]  /*85b0*/  ULDC.64 UR4, c[0x0][0xb30] ;  /* 0x0002cc0000047ab9 */ /* 0x000fe20000000a00 */
[----:B------:R-:W-:Y:S01]  /*85c0*/  IMAD.WIDE.U32 R12, R23, UR6, R12 ;  /* 0x00000006170c7c25 */ /* 0x000fe2000f8e000c */
[----:B------:R-:W-:-:S03]  /*85d0*/  IADD3.X R7, R17, R7, R14, P0, !PT ;  /* 0x0000000711077210 */ /* 0x000fc600007fe40e */
[----:B------:R-:W-:Y:S01]  /*85e0*/  IMAD R19, R23, UR7, R16 ;  /* 0x0000000717137c24 */ /* 0x000fe2000f8e0210 */
[----:B------:R-:W-:Y:S01]  /*85f0*/  ULDC.64 UR6, c[0x0][0xbc8] ;  /* 0x0002f20000067ab9 */ /* 0x000fe20000000a00 */
[----:B------:R-:W-:Y:S02]  /*8600*/  IMAD.MOV R16, RZ, RZ, -R15 ;  /* 0x000000ffff107224 */ /* 0x000fe400078e0a0f */
        /* <DEDUP_REMOVED lines=44> */
[----:B------:R-:W-:-:S05]  /*88d0*/  IMAD.IADD R0, R0, 0x1, -R17 ;  /* 0x0000000100007824 */ /* 0x000fca00078e0a11 */
[----:B------:R-:W-:Y:S01]  /*88e0*/  SHF.L.U32 R0, R0, 0x1, RZ ;  /* 0x0000000100007819 */ /* 0x000fe200000006ff */
        /* <DEDUP_REMOVED lines=18> */
[----:B------:R-:W-:-:S02]  /*8a10*/  IADD3 R21, R0, 0x48, RZ ;  /* 0x0000004800157810 */ /* 0x000fc40007ffe0ff */
[----:B------:R-:W-:Y:S02]  /*8a20*/  ISETP.GE.AND P6, PT, R22, UR4, PT ;  /* 0x0000000416007c0c */ /* 0x000fe4000bfc6270 */
        /* <DEDUP_REMOVED lines=8> */
[----:B------:R-:W-:-:S02]  /*8ab0*/  @!P0 LEA.HI R18, R18, R18, RZ, 0x1 ;  /* 0x0000001212128211 */ /* 0x000fc400078f08ff */
        /* <DEDUP_REMOVED lines=11> */
[----:B------:R-:W-:-:S03]  /*8b70*/  ISETP.GE.AND P4, PT, R20, UR4, PT ;  /* 0x0000000414007c0c */ /* 0x000fc6000bf86270 */
[----:B------:R3:W-:Y:S01]  /*8b80*/  @!P5 ST.E.64 desc[UR44][R16.64], R36 ;  /* 0x000000241000d985 */ /* 0x0007e2000c101b2c */
[----:B------:R-:W-:Y:S01]  /*8b90*/  ISETP.GE.AND P5, PT, R21, UR4, PT ;  /* 0x0000000415007c0c */ /* 0x000fe2000bfa6270 */
[----:B0-----:R-:W-:Y:S01]  /*8ba0*/  VIADD R24, R0, 0x60 ;  /* 0x0000006000187836 */ /* 0x001fe20000000000 */
[----:B------:R-:W-:Y:S02]  /*8bb0*/  @!P0 LOP3.LUT R11, R18, 0xfffffffe, RZ, 0xc0, !PT ;  /* 0xfffffffe120b8812 */ /* 0x000fe400078ec0ff */
[----:B-1----:R-:W-:Y:S02]  /*8bc0*/  @!P1 LOP3.LUT R13, R19, 0xfffffffe, RZ, 0xc0, !PT ;  /* 0xfffffffe130d9812 */ /* 0x002fe400078ec0ff */
        /* <DEDUP_REMOVED lines=16> */
[----:B------:R-:W-:Y:S02]  /*8cd0*/  ISETP.GE.AND P1, PT, R23, UR4, PT ;  /* 0x0000000417007c0c */ /* 0x000fe4000bf26270 */
        /* <DEDUP_REMOVED lines=43> */
[----:B------:R-:W-:Y:S01]  /*8f90*/  VIADD R3, R0, 0xa0 ;  /* 0x000000a000037836 */ /* 0x000fe20000000000 */
[----:B------:R0:W-:Y:S01]  /*8fa0*/  @!P2 ST.E.64 desc[UR44][R10.64], R76 ;  /* 0x0000004c0a00a985 */ /* 0x0001e2000c101b2c */
[----:B-1----:R-:W-:-:S03]  /*8fb0*/  @!P6 IMAD.WIDE R12, R15, 0x4, R6 ;  /* 0x000000040f0ce825 */ /* 0x002fc600078e0206 */
[----:B------:R-:W-:Y:S01]  /*8fc0*/  ISETP.GE.AND P2, PT, R3, UR4, PT ;  /* 0x0000000403007c0c */ /* 0x000fe2000bf46270 */
[--C-:B------:R-:W-:Y:S01]  /*8fd0*/  @!P5 IMAD.WIDE R14, R17, 0x4, R6.reuse ;  /* 0x00000004110ed825 */ /* 0x100fe200078e0206 */
[----:B------:R1:W-:Y:S03]  /*8fe0*/  @!P6 ST.E.64 desc[UR44][R12.64], R80 ;  /* 0x000000500c00e985 */ /* 0x0003e6000c101b2c */
        /* <DEDUP_REMOVED lines=9> */
[----:B------:R-:W-:Y:S02]  /*9080*/  ISETP.GE.AND P3, PT, R4, UR4, PT ;  /* 0x0000000404007c0c */ /* 0x000fe4000bf66270 */
[----:B------:R-:W-:Y:S02]  /*9090*/  ISETP.GE.AND P6, PT, R22, UR4, PT ;  /* 0x0000000416007c0c */ /* 0x000fe4000bfc6270 */
[----:B------:R-:W-:Y:S02]  /*90a0*/  ISETP.GE.AND P5, PT, R21, UR4, PT ;  /* 0x0000000415007c0c */ /* 0x000fe4000bfa6270 */
[----:B------:R-:W-:Y:S02]  /*90b0*/  @!P1 LEA.HI R24, R24, R24, RZ, 0x1 ;  /* 0x0000001818189211 */ /* 0x000fe400078f08ff */
[----:B------:R-:W-:-:S02]  /*90c0*/  @!P2 LEA.HI R3, R3, R3, RZ, 0x1 ;  /* 0x000000030303a211 */ /* 0x000fc400078f08ff */
[----:B0-----:R-:W-:Y:S02]  /*90d0*/  @!P0 LOP3.LUT R11, R23, 0xfffffffe, RZ, 0xc0, !PT ;  /* 0xfffffffe170b8812 */ /* 0x001fe400078ec0ff */
        /* <DEDUP_REMOVED lines=9> */
[----:B--2---:R-:W-:Y:S01]  /*9170*/  @!P2 IMAD.WIDE R14, R3, 0x4, R6 ;  /* 0x00000004030ea825 */ /* 0x004fe200078e0206 */
[----:B---3--:R-:W-:Y:S01]  /*9180*/  @!P3 LOP3.LUT R17, R4, 0xfffffffe, RZ, 0xc0, !PT ;  /* 0xfffffffe0411b812 */ /* 0x008fe200078ec0ff */
[----:B------:R1:W-:Y:S01]  /*9190*/  @!P1 ST.E.64 desc[UR44][R12.64], R100 ;  /* 0x000000640c009985 */ /* 0x0003e2000c101b2c */
[----:B----4-:R-:W-:Y:S01]  /*91a0*/  @!P4 LOP3.LUT R19, R20, 0xfffffffe, RZ, 0xc0, !PT ;  /* 0xfffffffe1413c812 */ /* 0x010fe200078ec0ff */
[----:B------:R-:W-:Y:S01]  /*91b0*/  VIADD R4, R0, 0xd0 ;  /* 0x000000d000047836 */ /* 0x000fe20000000000 */
[----:B------:R-:W-:Y:S01]  /*91c0*/  @!P6 LOP3.LUT R3, R22, 0xfffffffe, RZ, 0xc0, !PT ;  /* 0xfffffffe1603e812 */ /* 0x000fe200078ec0ff */
[----:B------:R2:W-:Y:S01]  /*91d0*/  @!P2 ST.E.64 desc[UR44][R14.64], R104 ;  /* 0x000000680e00a985 */ /* 0x0005e2000c101b2c */
[----:B------:R-:W-:-:S02]  /*91e0*/  @!P5 LOP3.LUT R21, R21, 0xfffffffe, RZ, 0xc0, !PT ;  /* 0xfffffffe1515d812 */ /* 0x000fc400078ec0ff */
[----:B------:R-:W-:Y:S02]  /*91f0*/  IADD3 R20, R0, 0xd8, RZ ;  /* 0x000000d800147810 */ /* 0x000fe40007ffe0ff */
        /* <DEDUP_REMOVED lines=8> */
[----:B------:R-:W-:Y:S01]  /*9280*/  @!P1 LEA.HI R4, R4, R4, RZ, 0x1 ;  /* 0x0000000404049211 */ /* 0x000fe200078f08ff */
[----:B------:R-:W-:Y:S01]  /*9290*/  @!P5 IMAD.WIDE R16, R21, 0x4, R6 ;  /* 0x000000041510d825 */ /* 0x000fe200078e0206 */
[----:B------:R-:W-:-:S02]  /*92a0*/  @!P2 LEA.HI R20, R20, R20, RZ, 0x1 ;  /* 0x000000141414a211 */ /* 0x000fc400078f08ff */
[----:B------:R-:W-:Y:S01]  /*92b0*/  ISETP.GE.AND P0, PT, R3, UR4, PT ;  /* 0x0000000403007c0c */ /* 0x000fe2000bf06270 */
[C---:B------:R-:W-:Y:S01]  /*92c0*/  VIADD R21, R0.reuse, 0xe0 ;  /* 0x000000e000157836 */ /* 0x040fe20000000000 */
[----:B------:R3:W-:Y:S01]  /*92d0*/  @!P5 ST.E.64 desc[UR44][R16.64], R116 ;  /* 0x000000741000d985 */ /* 0x0007e2000c101b2c */
[C---:B--2---:R-:W-:Y:S02]  /*92e0*/  VIADD R14, R0.reuse, 0xe8 ;  /* 0x000000e8000e7836 */ /* 0x044fe40000000000 */
[C---:B------:R-:W-:Y:S01]  /*92f0*/  VIADD R15, R0.reuse, 0xf0 ;  /* 0x000000f0000f7836 */ /* 0x040fe20000000000 */
[----:B------:R2:W-:Y:S01]  /*9300*/  @!P6 ST.E.64 desc[UR44][R18.64], R120 ;  /* 0x000000781200e985 */ /* 0x0005e2000c101b2c */
[----:B0-----:R-:W-:Y:S01]  /*9310*/  VIADD R11, R0, 0xf8 ;  /* 0x000000f8000b7836 */ /* 0x001fe20000000000 */
[----:B------:R-:W-:Y:S02]  /*9320*/  ISETP.GE.AND P3, PT, R21, UR4, PT ;  /* 0x0000000415007c0c */ /* 0x000fe4000bf66270 */
[----:B------:R-:W-:-:S02]  /*9330*/  ISETP.GE.AND P4, PT, R14, UR4, PT ;  /* 0x000000040e007c0c */ /* 0x000fc4000bf86270 */
[----:B------:R-:W-:Y:S02]  /*9340*/  ISETP.GE.AND P5, PT, R15, UR4, PT ;  /* 0x000000040f007c0c */ /* 0x000fe4000bfa6270 */
[----:B------:R-:W-:Y:S02]  /*9350*/  ISETP.GE.AND P6, PT, R11, UR4, PT ;  /* 0x000000040b007c0c */ /* 0x000fe4000bfc6270 */
[----:B------:R-:W-:Y:S02]  /*9360*/  @!P0 LEA.HI R3, R3, R3, RZ, 0x1 ;  /* 0x0000000303038211 */ /* 0x000fe400078f08ff */
[----:B-1----:R-:W-:Y:S02]  /*9370*/  @!P1 LOP3.LUT R13, R4, 0xfffffffe, RZ, 0xc0, !PT ;  /* 0xfffffffe040d9812 */ /* 0x002fe400078ec0ff */
[----:B------:R-:W-:Y:S02]  /*9380*/  @!P0 LOP3.LUT R3, R3, 0xfffffffe, RZ, 0xc0, !PT ;  /* 0xfffffffe03038812 */ /* 0x000fe400078ec0ff */
[----:B------:R-:W-:Y:S01]  /*9390*/  @!P3 LEA.HI R21, R21, R21, RZ, 0x1 ;  /* 0x000000151515b211 */ /* 0x000fe200078f08ff */
[----:B------:R-:W-:Y:S01]  /*93a0*/  @!P1 IMAD.WIDE R12, R13, 0x4, R6 ;  /* 0x000000040d0c9825 */ /* 0x000fe200078e0206 */
[----:B------:R-:W-:-:S02]  /*93b0*/  @!P4 LEA.HI R14, R14, R14, RZ, 0x1 ;  /* 0x0000000e0e0ec211 */ /* 0x000fc400078f08ff */
[----:B------:R-:W-:Y:S02]  /*93c0*/  @!P5 LEA.HI R10, R15, R15, RZ, 0x1 ;  /* 0x0000000f0f0ad211 */ /* 0x000fe400078f08ff */
[----:B------:R-:W-:Y:S02]  /*93d0*/  @!P6 LEA.HI R11, R11, R11, RZ, 0x1 ;  /* 0x0000000b0b0be211 */ /* 0x000fe400078f08ff */
[----:B------:R-:W-:Y:S02]  /*93e0*/  @!P2 LOP3.LUT R15, R20, 0xfffffffe, RZ, 0xc0, !PT ;  /* 0xfffffffe140fa812 */ /* 0x000fe400078ec0ff */
[----:B---3--:R-:W-:Y:S02]  /*93f0*/  @!P3 LOP3.LUT R17, R21, 0xfffffffe, RZ, 0xc0, !PT ;  /* 0xfffffffe1511b812 */ /* 0x008fe400078ec0ff */
[----:B--2---:R-:W-:Y:S01]  /*9400*/  @!P4 LOP3.LUT R19, R14, 0xfffffffe, RZ, 0xc0, !PT ;  /* 0xfffffffe0e13c812 */ /* 0x004fe200078ec0ff */
[----:B------:R-:W-:Y:S01]  /*9410*/  @!P2 IMAD.WIDE R14, R15, 0x4, R6 ;  /* 0x000000040f0ea825 */ /* 0x000fe200078e0206 */
[----:B------:R-:W-:-:S02]  /*9420*/  @!P5 LOP3.LUT R21, R10, 0xfffffffe, RZ, 0xc0, !PT ;  /* 0xfffffffe0a15d812 */ /* 0x000fc400078ec0ff */
        /* <DEDUP_REMOVED lines=13> */
.L_x_13121:
[----:B------:R-:W-:Y:S05]  /*9500*/  BSYNC B0 ;  /* 0x0000000000007941 */ /* 0x000fea0003800000 */
.L_x_13120:
        /* <DEDUP_REMOVED lines=19> */
[C---:B------:R-:W-:Y:S01]  /*9640*/  VIADD R18, R0.reuse, 0x50 ;  /* 0x0000005000127836 */ /* 0x040fe20000000000 */
[----:B------:R-:W-:Y:S01]  /*9650*/  ISETP.GE.AND P3, PT, R15, UR4, PT ;  /* 0x000000040f007c0c */ /* 0x000fe2000bf66270 */
[----:B------:R-:W-:Y:S01]  /*9660*/  VIADD R19, R0, 0x58 ;  /* 0x0000005800137836 */ /* 0x000fe20000000000 */
[----:B------:R-:W-:Y:S01]  /*9670*/  @!P1 LEA.HI R4, R4, R4, RZ, 0x1 ;  /* 0x0000000404049211 */ /* 0x000fe200078f08ff */
[----:B------:R-:W-:Y:S01]  /*9680*/  VIADD R20, R0, 0x80 ;  /* 0x0000008000147836 */ /* 0x000fe20000000000 */
[----:B------:R-:W-:Y:S02]  /*9690*/  @!P2 LEA.HI R5, R5, R5, RZ, 0x1 ;  /* 0x000000050505a211 */ /* 0x000fe400078f08ff */
[----:B-1----:R-:W-:Y:S02]  /*96a0*/  @!P1 LOP3.LUT R7, R4, 0xfffffffe, RZ, 0xc0, !PT ;  /* 0xfffffffe04079812 */ /* 0x002fe400078ec0ff */
[----:B------:R-:W-:Y:S01]  /*96b0*/  @!P2 LOP3.LUT R9, R5, 0xfffffffe, RZ, 0xc0, !PT ;  /* 0xfffffffe0509a812 */ /* 0x000fe200078ec0ff */
[----:B---3--:R-:W-:Y:S01]  /*96c0*/  @!P0 IMAD.WIDE R4, R0, 0x4, R2 ;  /* 0x0000000400048825 */ /* 0x008fe200078e0202 */
[----:B------:R-:W-:-:S02]  /*96d0*/  ISETP.GE.AND P4, PT, R16, UR4, PT ;  /* 0x0000000410007c0c */ /* 0x000fc4000bf86270 */
[----:B------:R-:W-:Y:S01]  /*96e0*/  @!P5 LEA.HI R10, R10, R10, RZ, 0x1 ;  /* 0x0000000a0a0ad211 */ /* 0x000fe200078f08ff */
        /* <DEDUP_REMOVED lines=25> */
[----:B------:R-:W-:-:S02]  /*9880*/  @!P4 LOP3.LUT R17, R16, 0xfffffffe, RZ, 0xc0, !PT ;  /* 0xfffffffe1011c812 */ /* 0x000fc400078ec0ff */
[----:B------:R-:W-:Y:S02]  /*9890*/  ISETP.GE.AND P5, PT, R18, UR4, PT ;  /* 0x0000000412007c0c */ /* 0x000fe4000bfa6270 */
[----:B------:R-:W-:Y:S02]  /*98a0*/  ISETP.GE.AND P6, PT, R19, UR4, PT ;  /* 0x0000000413007c0c */ /* 0x000fe4000bfc6270 */
[----:B------:R-:W-:Y:S01]  /*98b0*/  IADD3 R16, R0, 0x70, RZ ;  /* 0x0000007000107810 */ /* 0x000fe20007ffe0ff */
        /* <DEDUP_REMOVED lines=38> */
[----:B----4-:R-:W-:Y:S02]  /*9b20*/  @!P0 LOP3.LUT R13, R20, 0xfffffffe, RZ, 0xc0, !PT ;  /* 0xfffffffe140d8812 */ /* 0x010fe400078ec0ff */
        /* <DEDUP_REMOVED lines=98> */
.L_x_13119:
        /* <DEDUP_REMOVED lines=34> */
[----:B--2---:R-:W-:-:S03]  /*a370*/  @P0 IMAD.HI.U32 R4, R0, R7, RZ ;  /* 0x0000000700040227 */ /* 0x004fc600078e00ff */
[----:B------:R-:W-:Y:S01]  /*a380*/  IADD3 R3, R11, R3, RZ ;  /* 0x000000030b037210 */ /* 0x000fe20007ffe0ff */
[----:B------:R-:W-:Y:S01]  /*a390*/  IMAD R7, RZ, RZ, -UR37 ;  /* 0x80000025ff077e24 */ /* 0x000fe2000f8e02ff */
[----:B---3--:R-:W-:-:S03]  /*a3a0*/  @P0 SHF.R.U32.HI R5, RZ, R9, R4 ;  /* 0x00000009ff050219 */ /* 0x008fc60000011604 */
[----:B0-----:R-:W-:Y:S02]  /*a3b0*/  IMAD R9, R8, R7, UR10 ;  /* 0x0000000a08097e24 */ /* 0x001fe4000f8e0207 */
        /* <DEDUP_REMOVED lines=21> */
.L_x_13084:
        /* <DEDUP_REMOVED lines=18> */
.L_x_13122:
[----:B------:R-:W-:Y:S01]  /*a630*/  ULDC UR40, c[0x0][0xc50] ;  /* 0x0003140000287ab9 */ /* 0x000fe20000000800 */
[----:B------:R-:W-:Y:S01]  /*a640*/  UMOV UR36, UR6 ;  /* 0x0000000600247c82 */ /* 0x000fe20008000000 */
[----:B------:R-:W-:-:S11]  /*a650*/  UISETP.NE.AND UP0, UPT, UR40, 0x1, UPT ;  /* 0x000000012800788c */ /* 0x000fd6000bf05270 */
[----:B------:R-:W-:Y:S01]  /*a660*/  @UP0 ULDC UR4, c[0x0][0xc54] ;  /* 0x0003150000040ab9 */ /* 0x000fe20000000800 */
[----:B------:R-:W-:Y:S01]  /*a670*/  @UP0 ULDC UR7, c[0x0][0xc58] ;  /* 0x0003160000070ab9 */ /* 0x000fe20000000800 */
[----:B------:R-:W-:-:S04]  /*a680*/  UIMAD.WIDE.U32 UR4, UR6, UR4, URZ ;  /* 0x00000004060472a5 */ /* 0x000fc8000f8e003f */
[----:B------:R-:W-:-:S12]  /*a690*/  @UP0 USHF.R.U32.HI UR36, URZ, UR7, UR5 ;  /* 0x000000073f240299 */ /* 0x000fd80008011605 */
.L_x_13123:
        /* <DEDUP_REMOVED lines=12> */
[----:B------:R-:W-:Y:S01]  /*a760*/  ULDC UR8, c[0x0][0x424] ;  /* 0x0001090000087ab9 */ /* 0x000fe20000000800 */
[----:B------:R-:W-:Y:S02]  /*a770*/  ULDC UR7, c[0x0][0x288] ;  /* 0x0000a20000077ab9 */ /* 0x000fe40000000800 */
[----:B------:R-:W-:Y:S02]  /*a780*/  UISETP.NE.AND.EX UP0, UPT, UR5, URZ, UPT, UP0 ;  /* 0x0000003f0500728c */ /* 0x000fe4000bf05300 */
[----:B------:R-:W-:-:S02]  /*a790*/  UIADD3 UR7, -UR7, 0x60, URZ ;  /* 0x0000006007077890 */ /* 0x000fc4000fffe13f */
[----:B------:R-:W-:Y:S01]  /*a7a0*/  USEL UR8, UR8, 0x1, UP0 ;  /* 0x0000000108087887 */ /* 0x000fe20008000000 */
[----:B------:R-:W-:Y:S01]  /*a7b0*/  @UP1 ULDC UR4, c[0x0][0x44c] ;  /* 0x0001130000041ab9 */ /* 0x000fe20000000800 */
[----:B------:R-:W-:Y:S01]  /*a7c0*/  ULDC UR9, c[0x0][0x2f0] ;  /* 0x0000bc0000097ab9 */ /* 0x000fe20000000800 */
[----:B------:R-:W-:Y:S01]  /*a7d0*/  @UP1 ULDC UR10, c[0x0][0x450] ;  /* 0x00011400000a1ab9 */ /* 0x000fe20000000800 */
[----:B------:R-:W-:Y:S01]  /*a7e0*/  UIMAD UR7, UR8, UR9, UR7 ;  /* 0x00000009080772a4 */ /* 0x000fe2000f8e0207 */
[----:B------:R-:W-:Y:S01]  /*a7f0*/  UMOV UR43, URZ ;  /* 0x0000003f002b7c82 */ /* 0x000fe20008000000 */
[----:B0-----:R-:W-:-:S04]  /*a800*/  ULEA UR6, UR6, 0x7f, 0x7 ;  /* 0x0000007f06067891 */ /* 0x001fc8000f8e383f */
[----:B------:R-:W-:Y:S02]  /*a810*/  UIMAD.WIDE.U32 UR4, UR6, UR4, URZ ;  /* 0x00000004060472a5 */ /* 0x000fe4000f8e003f */
[----:B------:R-:W-:Y:S02]  /*a820*/  UIMAD UR4, UR8, UR9, 0x5f ;  /* 0x0000005f080474a4 */ /* 0x000fe4000f8e0209 */
[----:B------:R-:W-:Y:S02]  /*a830*/  @UP1 USHF.R.U32.HI UR6, URZ, UR10, UR5 ;  /* 0x0000000a3f061299 */ /* 0x000fe40008011605 */
[----:B------:R-:W-:Y:S02]  /*a840*/  UIMAD.WIDE UR4, UR4, 0x2aaaaaab, URZ ;  /* 0x2aaaaaab040478a5 */ /* 0x000fe4000f8e023f */
[----:B------:R-:W-:Y:S02]  /*a850*/  UIADD3 UR7, UR7, UR6, URZ ;  /* 0x0000000607077290 */ /* 0x000fe4000fffe03f */
[----:B------:R-:W-:-:S02]  /*a860*/  USHF.R.U32.HI UR4, URZ, 0x1f, UR5 ;  /* 0x0000001f3f047899 */ /* 0x000fc40008011605 */
[----:B------:R-:W-:Y:S02]  /*a870*/  UIMAD.WIDE UR6, UR7, 0x2aaaaaab, URZ ;  /* 0x2aaaaaab070678a5 */ /* 0x000fe4000f8e023f */
[----:B------:R-:W-:Y:S02]  /*a880*/  ULEA.HI.SX32 UR4, UR5, UR4, 0x1c ;  /* 0x0000000405047291 */ /* 0x000fe4000f8fe23f */
[----:B------:R-:W-:Y:S02]  /*a890*/  USHF.R.U32.HI UR6, URZ, 0x1f, UR7 ;  /* 0x0000001f3f067899 */ /* 0x000fe40008011607 */
[----:B------:R-:W-:Y:S02]  /*a8a0*/  USHF.R.U32.HI UR10, URZ, 0x10, UR40 ;  /* 0x000000103f0a7899 */ /* 0x000fe40008011628 */
[----:B------:R-:W-:Y:S02]  /*a8b0*/  ULEA.HI.SX32 UR6, UR7, UR6, 0x1c ;  /* 0x0000000607067291 */ /* 0x000fe4000f8fe23f */
[----:B------:R-:W-:-:S02]  /*a8c0*/  ULOP3.LUT UR40, UR40, 0xffff, URZ, 0xc0, !UPT ;  /* 0x0000ffff28287892 */ /* 0x000fc4000f8ec03f */
        /* <DEDUP_REMOVED lines=40> */
.L_x_13125:
        /* <DEDUP_REMOVED lines=32> */
.L_x_13126:
        /* <DEDUP_REMOVED lines=20> */
.L_x_13128:
        /* <DEDUP_REMOVED lines=15> */
.L_x_13127:
        /* <DEDUP_REMOVED lines=17> */
.L_x_13208:
        /* <DEDUP_REMOVED lines=8> */
.L_x_13211:
        /* <DEDUP_REMOVED lines=23> */
.L_x_13132:
[----:B------:R-:W-:Y:S01]  /*b280*/  IMAD.MOV.U32 R0, RZ, RZ, 0x1 ;  /* 0x00000001ff007424 */ /* 0x000fe200078e00ff */
[----:B0-----:R-:W0:Y:S04]  /*b290*/  S2R R8, SR_TID.X ;  /* 0x0000000000087919 */ /* 0x001e280000002100 */
[----:B------:R-:W-:-:S04]  /*b2a0*/  SHF.L.U32 R0, R0, 0x1f, RZ ;  /* 0x0000001f00007819 */ /* 0x000fc800000006ff */
[----:B------:R-:W1:Y:S01]  /*b2b0*/  SYNCS.PHASECHK.TRANS64.TRYWAIT P0, [UR38+0x22840], R0 ;  /* 0x02284000ff0075a7 */ /* 0x000e620008000166 */
[----:B0-----:R-:W-:-:S04]  /*b2c0*/  LOP3.LUT R2, R8, 0x7f, RZ, 0xc0, !PT ;  /* 0x0000007f08027812 */ /* 0x001fc800078ec0ff */
[----:B------:R-:W-:Y:S01]  /*b2d0*/  ISETP.NE.AND P1, PT, R2, RZ, PT ;  /* 0x000000ff0200720c */ /* 0x000fe20003f25270 */
[----:B-1----:R-:W-:-:S12]  /*b2e0*/  @!P0 BRA `(.L_x_13133) ;  /* 0x0000003000888947 */ /* 0x002fd80003800000 */
.L_x_13212:
[----:B------:R-:W-:Y:S05]  /*b2f0*/  @P1 BRA `(.L_x_13134) ;  /* 0x0000000000181947 */ /* 0x000fea0003800000 */
[----:B------:R-:W1:Y:S01]  /*b300*/  S2R R2, SR_TID.X ;  /* 0x0000000000027919 */ /* 0x000e620000002100 */
[----:B0-----:R-:W-:-:S04]  /*b310*/  IMAD.MOV.U32 R0, RZ, RZ, 0x3000 ;  /* 0x00003000ff007424 */ /* 0x001fc800078e00ff */
[----:B------:R2:W-:Y:S01]  /*b320*/  SYNCS.ARRIVE.TRANS64 RZ, [UR38+0x22830], R0 ;  /* 0x02283000ffff79a7 */ /* 0x0005e20008000026 */
[----:B-1----:R-:W-:-:S13]  /*b330*/  LOP3.LUT P0, RZ, R2, 0x1f, RZ, 0xc0, !PT ;  /* 0x0000001f02ff7812 */ /* 0x002fda000780c0ff */
[----:B--2---:R-:W-:Y:S05]  /*b340*/  @!P0 BRA `(.L_x_13134) ;  /* 0x0000000000048947 */ /* 0x004fea0003800000 */
[----:B------:R-:W-:Y:S01]  /*b350*/  BPT.TRAP 0x1 ;  /* 0x000000040000795c */ /* 0x000fe20000300000 */
.L_x_13134:
        /* <DEDUP_REMOVED lines=17> */
.L_x_13130:
        /* <DEDUP_REMOVED lines=22> */
.L_x_13135:
        /* <DEDUP_REMOVED lines=27> */
[--C-:B------:R-:W-:Y:S02]  /*b780*/  SHF.R.S32.HI R6, RZ, 0x1f, R5.reuse ;  /* 0x0000001fff067819 */ /* 0x100fe40000011405 */
[----:B------:R-:W-:Y:S01]  /*b790*/  IADD3 R3, R3, R9, RZ ;  /* 0x0000000903037210 */ /* 0x000fe20007ffe0ff */
[----:B------:R-:W-:Y:S02]  /*b7a0*/  IMAD.MOV R9, RZ, RZ, -R5 ;  /* 0x000000ffff097224 */ /* 0x000fe400078e0a05 */
[----:B------:R-:W-:-:S02]  /*b7b0*/  IMAD R6, R6, UR4, RZ ;  /* 0x0000000406067c24 */ /* 0x000fc4000f8e02ff */
[----:B------:R-:W-:Y:S02]  /*b7c0*/  IMAD R0, R4, R9, R0 ;  /* 0x0000000904007224 */ /* 0x000fe400078e0200 */
[C---:B------:R-:W-:Y:S02]  /*b7d0*/  IMAD R9, R5.reuse, UR5, R6 ;  /* 0x0000000505097c24 */ /* 0x040fe4000f8e0206 */
[----:B------:R-:W-:Y:S01]  /*b7e0*/  IMAD.WIDE.U32 R2, R5, UR4, R2 ;  /* 0x0000000405027c25 */ /* 0x000fe2000f8e0002 */
[----:B------:R-:W-:Y:S01]  /*b7f0*/  SHF.R.S32.HI R5, RZ, 0x1f, R0 ;  /* 0x0000001fff057819 */ /* 0x000fe20000011400 */
[----:B------:R-:W-:Y:S02]  /*b800*/  ULDC.64 UR4, c[0x0][0x2c8] ;  /* 0x0000b20000047ab9 */ /* 0x000fe40000000a00 */
[----:B------:R-:W-:Y:S02]  /*b810*/  IMAD.IADD R3, R3, 0x1, R9 ;  /* 0x0000000103037824 */ /* 0x000fe400078e0209 */
[----:B------:R-:W-:-:S02]  /*b820*/  IMAD R5, R5, UR4, RZ ;  /* 0x0000000405057c24 */ /* 0x000fc4000f8e02ff */
        /* <DEDUP_REMOVED lines=21> */
[----:B------:R-:W-:-:S03]  /*b980*/  IADD3 R11, R7, 0x10, RZ ;  /* 0x00000010070b7810 */ /* 0x000fc60007ffe0ff */
        /* <DEDUP_REMOVED lines=54> */
[----:B------:R-:W-:Y:S01]  /*bcf0*/  @!P1 LEA R9, R6, UR38, 0x1 ;  /* 0x0000002606099c11 */ /* 0x000fe2000f8e08ff */
[----:B------:R-:W2:Y:S01]  /*bd00*/  SHFL.IDX PT, R5, R5, 0x7, 0x181f ;  /* 0x00f81f0005057f89 */ /* 0x000ea200000e0000 */
[----:B0-----:R-:W-:-:S04]  /*bd10*/  @!P1 LEA R14, P2, R8, R14, 0x1 ;  /* 0x0000000e080e9211 */ /* 0x001fc800078408ff */
[----:B-1----:R-:W-:Y:S01]  /*bd20*/  @!P1 IADD3.X R3, RZ, R2, RZ, P2, !PT ;  /* 0x00000002ff039210 */ /* 0x002fe200017fe4ff */
[----:B------:R-:W-:Y:S02]  /*bd30*/  @!P1 IMAD.MOV.U32 R2, RZ, RZ, R14 ;  /* 0x000000ffff029224 */ /* 0x000fe400078e000e */
[----:B------:R0:W1:Y:S04]  /*bd40*/  SHFL.IDX PT, R14, R0, 0x7, 0x181f ;  /* 0x00f81f00000e7f89 */ /* 0x00006800000e0000 */
[----:B--2---:R0:W-:Y:S02]  /*bd50*/  @!P1 LDGSTS.E.BYPASS.LTC128B.128 [R9+0x1b400], desc[UR44][R2.64], !P0 ;  /* 0x1b40000002099fae */ /* 0x0041e4000c101d6c */
.L_x_13229:
        /* <DEDUP_REMOVED lines=18> */
.L_x_13230:
        /* <DEDUP_REMOVED lines=9> */
.L_x_13231:
        /* <DEDUP_REMOVED lines=8> */
.L_x_13142:
[----:B------:R-:W-:Y:S05]  /*bf90*/  BSYNC B1 ;  /* 0x0000000000017941 */ /* 0x000fea0003800000 */
.L_x_13141:
        /* <DEDUP_REMOVED lines=11> */
.L_x_13143:
        /* <DEDUP_REMOVED lines=13> */
.L_x_13144:
        /* <DEDUP_REMOVED lines=13> */
.L_x_13145:
        /* <DEDUP_REMOVED lines=13> */
.L_x_13146:
        /* <DEDUP_REMOVED lines=8> */
.L_x_13139:
[----:B------:R-:W-:Y:S05]  /*c340*/  BSYNC B0 ;  /* 0x0000000000007941 */ /* 0x000fea0003800000 */
.L_x_13138:
[----:B0-----:R-:W2:Y:S01]  /*c350*/  LDL.LU R3, [R1+0x8] ;  /* 0x0000080001037983 */ /* 0x001ea20000300800 */
[----:B------:R-:W-:Y:S01]  /*c360*/  MOV R9, RZ ;  /* 0x000000ff00097202 */ /* 0x000fe20000000f00 */
[----:B------:R-:W-:Y:S02]  /*c370*/  IMAD.MOV.U32 R6, RZ, RZ, 0x1 ;  /* 0x00000001ff067424 */ /* 0x000fe400078e00ff */
[----:B--2---:R-:W-:-:S05]  /*c380*/  VIADD R7, R3, 0xfffffffe ;  /* 0xfffffffe03077836 */ /* 0x004fca0000000000 */
        /* <DEDUP_REMOVED lines=26> */
.L_x_13180:
[----:B------:R-:W-:Y:S01]  /*c530*/  ISETP.NE.AND P0, PT, R19, RZ, PT ;  /* 0x000000ff1300720c */ /* 0x000fe20003f05270 */
[----:B------:R-:W-:Y:S01]  /*c540*/  BSSY B1, `(.L_x_13148) ;  /* 0x0000083000017945 */ /* 0x000fe20003800000 */
[----:B------:R-:W-:-:S04]  /*c550*/  IADD3 R8, R8, -0x2, RZ ;  /* 0xfffffffe08087810 */ /* 0x000fc80007ffe0ff */
[----:B------:R-:W-:-:S07]  /*c560*/  ISETP.NE.AND P1, PT, R8, RZ, PT ;  /* 0x000000ff0800720c */ /* 0x000fce0003f25270 */
[----:B------:R-:W-:Y:S06]  /*c570*/  @!P0 BRA `(.L_x_13149) ;  /* 0x0000000400fc8947 */ /* 0x000fec0003800000 */
        /* <DEDUP_REMOVED lines=23> */
.L_x_13150:
[----:B------:R-:W1:Y:S01]  /*c6f0*/  S2R R2, SR_TID.X ;  /* 0x0000000000027919 */ /* 0x000e620000002100 */
[----:B------:R-:W-:Y:S01]  /*c700*/  BSSY B2, `(.L_x_13151) ;  /* 0x0000006000027945 */ /* 0x000fe20003800000 */
[----:B-1----:R-:W-:Y:S02]  /*c710*/  LOP3.LUT R3, R2, 0x7f, RZ, 0xc0, !PT ;  /* 0x0000007f02037812 */ /* 0x002fe400078ec0ff */
[----:B------:R-:W-:Y:S02]  /*c720*/  SHF.L.U32 R2, R0, 0x1f, RZ ;  /* 0x0000001f00027819 */ /* 0x000fe400000006ff */
[----:B------:R-:W-:Y:S02]  /*c730*/  ISETP.NE.AND P2, PT, R3, RZ, PT ;  /* 0x000000ff0300720c */ /* 0x000fe40003f45270 */
[----:B------:R-:W1:Y:S02]  /*c740*/  SYNCS.PHASECHK.TRANS64.TRYWAIT P0, [UR38+0x22848], R2 ;  /* 0x02284802ff0075a7 */ /* 0x000e640008000166 */
[----:B-1----:R-:W-:Y:S09]  /*c750*/  @!P0 BRA `(.L_x_13152) ;  /* 0x0000002800208947 */ /* 0x002ff20003800000 */
.L_x_13232:
[----:B------:R-:W-:Y:S05]  /*c760*/  BSYNC B2 ;  /* 0x0000000000027941 */ /* 0x000fea0003800000 */
.L_x_13151:
[----:B------:R-:W-:Y:S04]  /*c770*/  BSSY B2, `(.L_x_13153) ;  /* 0x0000007000027945 */ /* 0x000fe80003800000 */
[----:B------:R-:W-:Y:S05]  /*c780*/  @P2 BRA `(.L_x_13154) ;  /* 0x0000000000142947 */ /* 0x000fea0003800000 */
[----:B------:R-:W-:Y:S01]  /*c790*/  ISETP.NE.AND P0, PT, R10, RZ, PT ;  /* 0x000000ff0a00720c */ /* 0x000fe20003f05270 */
[----:B-1----:R-:W-:-:S04]  /*c7a0*/  IMAD.MOV.U32 R3, RZ, RZ, 0x3000 ;  /* 0x00003000ff037424 */ /* 0x002fc800078e00ff */
[----:B------:R2:W-:Y:S08]  /*c7b0*/  SYNCS.ARRIVE.TRANS64 RZ, [UR38+0x22838], R3 ;  /* 0x02283803ffff79a7 */ /* 0x0005f00008000026 */
[----:B--2---:R-:W-:Y:S05]  /*c7c0*/  @!P0 BRA `(.L_x_13154) ;  /* 0x0000000000048947 */ /* 0x004fea0003800000 */
[----:B------:R-:W-:Y:S01]  /*c7d0*/  BPT.TRAP 0x1 ;  /* 0x000000040000795c */ /* 0x000fe20000300000 */
.L_x_13154:
[----:B------:R-:W-:Y:S05]  /*c7e0*/  BSYNC B2 ;  /* 0x0000000000027941 */ /* 0x000fea0003800000 */
.L_x_13153:
        /* <DEDUP_REMOVED lines=11> */
.L_x_13155:
        /* <DEDUP_REMOVED lines=10> */
.L_x_13233:
[----:B------:R-:W-:Y:S05]  /*c940*/  BSYNC B2 ;  /* 0x0000000000027941 */ /* 0x000fea0003800000 */
.L_x_13156:
[----:B------:R-:W-:Y:S01]  /*c950*/  BSSY B2, `(.L_x_13158) ;  /* 0x0000009000027945 */ /* 0x000fe20003800000 */
[----:B01----:R-:W-:Y:S01]  /*c960*/  MOV R2, 0x0 ;  /* 0x0000000000027802 */ /* 0x003fe20000000f00 */
[----:B------:R-:W-:Y:S02]  /*c970*/  IMAD.MOV.U32 R3, RZ, RZ, 0x14f00000 ;  /* 0x14f00000ff037424 */ /* 0x000fe400078e00ff */
[----:B------:R-:W-:Y:S05]  /*c980*/  @P2 BRA `(.L_x_13159) ;  /* 0x0000000000142947 */ /* 0x000fea0003800000 */
[----:B------:R-:W-:Y:S01]  /*c990*/  ISETP.NE.AND P0, PT, R10, RZ, PT ;  /* 0x000000ff0a00720c */ /* 0x000fe20003f05270 */
[----:B------:R-:W-:-:S04]  /*c9a0*/  IMAD.MOV.U32 R12, RZ, RZ, 0xc000 ;  /* 0x0000c000ff0c7424 */ /* 0x000fc800078e00ff */
[----:B------:R0:W-:Y:S08]  /*c9b0*/  SYNCS.ARRIVE.TRANS64 RZ, [UR38+0x22858], R12 ;  /* 0x0228580cffff79a7 */ /* 0x0001f00008000026 */
[----:B0-----:R-:W-:Y:S05]  /*c9c0*/  @!P0 BRA `(.L_x_13159) ;  /* 0x0000000000048947 */ /* 0x001fea0003800000 */
[----:B------:R-:W-:Y:S01]  /*c9d0*/  BPT.TRAP 0x1 ;  /* 0x000000040000795c */ /* 0x000fe20000300000 */
.L_x_13159:
[----:B------:R-:W-:Y:S05]  /*c9e0*/  BSYNC B2 ;  /* 0x0000000000027941 */ /* 0x000fea0003800000 */
.L_x_13158:
        /* <DEDUP_REMOVED lines=9> */
.L_x_13160:
        /* <DEDUP_REMOVED lines=13> */
.L_x_13161:
        /* <DEDUP_REMOVED lines=13> */
.L_x_13162:
        /* <DEDUP_REMOVED lines=13> */
.L_x_13163:
        /* <DEDUP_REMOVED lines=8> */
.L_x_13149:
[----:B------:R-:W-:Y:S05]  /*cd70*/  BSYNC B1 ;  /* 0x0000000000017941 */ /* 0x000fea0003800000 */
.L_x_13148:
[----:B------:R-:W-:Y:S01]  /*cd80*/  ISETP.NE.AND P3, PT, R19, RZ, PT ;  /* 0x000000ff1300720c */ /* 0x000fe20003f65270 */
[----:B------:R-:W-:Y:S01]  /*cd90*/  BSSY B1, `(.L_x_13164) ;  /* 0x0000083000017945 */ /* 0x000fe20003800000 */
[----:B------:R-:W-:-:S11]  /*cda0*/  LOP3.LUT R0, R0, 0x1, RZ, 0x3c, !PT ;  /* 0x0000000100007812 */ /* 0x000fd600078e3cff */
[----:B------:R-:W-:Y:S05]  /*cdb0*/  @!P3 BRA `(.L_x_13165) ;  /* 0x000000080000b947 */ /* 0x000fea0003800000 */
[----:B------:R-:W2:Y:S01]  /*cdc0*/  LDL R2, [R1] ;  /* 0x0000000001027983 */ /* 0x000ea20000100800 */
[----:B------:R-:W-:Y:S01]  /*cdd0*/  VIADD R12, R7, 0xffffffff ;  /* 0xffffffff070c7836 */ /* 0x000fe20000000000 */
        /* <DEDUP_REMOVED lines=21> */
.L_x_13166:
[----:B------:R-:W1:Y:S01]  /*cf30*/  S2R R2, SR_TID.X ;  /* 0x0000000000027919 */ /* 0x000e620000002100 */
[----:B------:R-:W-:Y:S01]  /*cf40*/  BSSY B2, `(.L_x_13167) ;  /* 0x0000006000027945 */ /* 0x000fe20003800000 */
[----:B-1----:R-:W-:Y:S02]  /*cf50*/  LOP3.LUT R3, R2, 0x7f, RZ, 0xc0, !PT ;  /* 0x0000007f02037812 */ /* 0x002fe400078ec0ff */
[----:B------:R-:W-:Y:S02]  /*cf60*/  SHF.L.U32 R2, R0, 0x1f, RZ ;  /* 0x0000001f00027819 */ /* 0x000fe400000006ff */
[----:B------:R-:W-:Y:S02]  /*cf70*/  ISETP.NE.AND P2, PT, R3, RZ, PT ;  /* 0x000000ff0300720c */ /* 0x000fe40003f45270 */
[----:B------:R-:W1:Y:S02]  /*cf80*/  SYNCS.PHASECHK.TRANS64.TRYWAIT P0, [UR38+0x22840], R2 ;  /* 0x02284002ff0075a7 */ /* 0x000e640008000166 */
[----:B-1----:R-:W-:Y:S09]  /*cf90*/  @!P0 BRA `(.L_x_13168) ;  /* 0x0000002000408947 */ /* 0x002ff20003800000 */
.L_x_13234:
[----:B------:R-:W-:Y:S05]  /*cfa0*/  BSYNC B2 ;  /* 0x0000000000027941 */ /* 0x000fea0003800000 */
.L_x_13167:
[----:B------:R-:W-:Y:S04]  /*cfb0*/  BSSY B2, `(.L_x_13169) ;  /* 0x0000007000027945 */ /* 0x000fe80003800000 */
[----:B------:R-:W-:Y:S05]  /*cfc0*/  @P2 BRA `(.L_x_13170) ;  /* 0x0000000000142947 */ /* 0x000fea0003800000 */
[----:B------:R-:W-:Y:S02]  /*cfd0*/  ISETP.NE.AND P0, PT, R10, RZ, PT ;  /* 0x000000ff0a00720c */ /* 0x000fe40003f05270 */
[----:B-1----:R-:W-:-:S04]  /*cfe0*/  MOV R3, 0x3000 ;  /* 0x0000300000037802 */ /* 0x002fc80000000f00 */
[----:B------:R2:W-:Y:S07]  /*cff0*/  SYNCS.ARRIVE.TRANS64 RZ, [UR38+0x22830], R3 ;  /* 0x02283003ffff79a7 */ /* 0x0005ee0008000026 */
[----:B------:R-:W-:Y:S05]  /*d000*/  @!P0 BRA `(.L_x_13170) ;  /* 0x0000000000048947 */ /* 0x000fea0003800000 */
[----:B------:R-:W-:Y:S01]  /*d010*/  BPT.TRAP 0x1 ;  /* 0x000000040000795c */ /* 0x000fe20000300000 */
.L_x_13170:
[----:B------:R-:W-:Y:S05]  /*d020*/  BSYNC B2 ;  /* 0x0000000000027941 */ /* 0x000fea0003800000 */
.L_x_13169:
        /* <DEDUP_REMOVED lines=11> */
.L_x_13171:
        /* <DEDUP_REMOVED lines=11> */
.L_x_13235:
[----:B------:R-:W-:Y:S05]  /*d190*/  BSYNC B2 ;  /* 0x0000000000027941 */ /* 0x000fea0003800000 */
.L_x_13172:
[----:B------:R-:W-:Y:S01]  /*d1a0*/  BSSY B2, `(.L_x_13174) ;  /* 0x0000009000027945 */ /* 0x000fe20003800000 */
[----:B01----:R-:W-:Y:S02]  /*d1b0*/  IMAD.MOV.U32 R2, RZ, RZ, 0x0 ;  /* 0x00000000ff027424 */ /* 0x003fe400078e00ff */
[----:B--2---:R-:W-:Y:S01]  /*d1c0*/  IMAD.MOV.U32 R3, RZ, RZ, 0x14f00000 ;  /* 0x14f00000ff037424 */ /* 0x004fe200078e00ff */
[----:B------:R-:W-:Y:S06]  /*d1d0*/  @P2 BRA `(.L_x_13175) ;  /* 0x0000000000142947 */ /* 0x000fec0003800000 */
[----:B------:R-:W-:Y:S01]  /*d1e0*/  ISETP.NE.AND P0, PT, R10, RZ, PT ;  /* 0x000000ff0a00720c */ /* 0x000fe20003f05270 */
[----:B------:R-:W-:-:S04]  /*d1f0*/  IMAD.MOV.U32 R5, RZ, RZ, 0xc000 ;  /* 0x0000c000ff057424 */ /* 0x000fc800078e00ff */
[----:B------:R0:W-:Y:S08]  /*d200*/  SYNCS.ARRIVE.TRANS64 RZ, [UR38+0x22850], R5 ;  /* 0x02285005ffff79a7 */ /* 0x0001f00008000026 */
[----:B0-----:R-:W-:Y:S05]  /*d210*/  @!P0 BRA `(.L_x_13175) ;  /* 0x0000000000048947 */ /* 0x001fea0003800000 */
[----:B------:R-:W-:Y:S01]  /*d220*/  BPT.TRAP 0x1 ;  /* 0x000000040000795c */ /* 0x000fe20000300000 */
.L_x_13175:
[----:B------:R-:W-:Y:S05]  /*d230*/  BSYNC B2 ;  /* 0x0000000000027941 */ /* 0x000fea0003800000 */
.L_x_13174:
        /* <DEDUP_REMOVED lines=9> */
.L_x_13176:
        /* <DEDUP_REMOVED lines=13> */
.L_x_13177:
        /* <DEDUP_REMOVED lines=13> */
.L_x_13178:
        /* <DEDUP_REMOVED lines=13> */
.L_x_13179:
        /* <DEDUP_REMOVED lines=8> */
.L_x_13165:
[----:B------:R-:W-:Y:S05]  /*d5c0*/  BSYNC B1 ;  /* 0x0000000000017941 */ /* 0x000fea0003800000 */
.L_x_13164:
[----:B------:R-:W-:Y:S01]  /*d5d0*/  VIADD R7, R7, 0xfffffffe ;  /* 0xfffffffe07077836 */ /* 0x000fe20000000000 */
[----:B------:R-:W-:Y:S06]  /*d5e0*/  @P1 BRA `(.L_x_13180) ;  /* 0xffffffec00d01947 */ /* 0x000fec000383ffff */
[----:B------:R-:W-:Y:S05]  /*d5f0*/  BSYNC B0 ;  /* 0x0000000000007941 */ /* 0x000fea0003800000 */
.L_x_13147:
        /* <DEDUP_REMOVED lines=20> */
[----:B------:R-:W-:-:S04]  /*d740*/  ULDC.64 UR4, c[0x0][0x418] ;  /* 0x0001060000047ab9 */ /* 0x000fc80000000a00 */
[----:B------:R-:W-:Y:S02]  /*d750*/  IADD3 R3, R9, R3, RZ ;  /* 0x0000000309037210 */ /* 0x000fe40007ffe0ff */
[----:B------:R-:W-:-:S04]  /*d760*/  LEA R16, P0, R2, UR4, 0x2 ;  /* 0x0000000402107c11 */ /* 0x000fc8000f8010ff */
[----:B------:R-:W-:-:S05]  /*d770*/  LEA.HI.X R17, R2, UR5, R3, 0x2, P0 ;  /* 0x0000000502117c11 */ /* 0x000fca00080f1403 */
[----:B------:R0:W5:Y:S01]  /*d780*/  LDG.E R16, desc[UR44][R16.64] ;  /* 0x0000002c10107981 */ /* 0x000162000c1e1900 */
[----:B------:R-:W-:-:S04]  /*d790*/  IMAD.MOV R2, RZ, RZ, -R5 ;  /* 0x000000ffff027224 */ /* 0x000fc800078e0a05 */
[----:B------:R-:W-:-:S07]  /*d7a0*/  IMAD R7, R4, R2, R7 ;  /* 0x0000000204077224 */ /* 0x000fce00078e0207 */
.L_x_13183:
[----:B------:R-:W1:Y:S01]  /*d7b0*/  S2R R2, SR_TID.X ;  /* 0x0000000000027919 */ /* 0x000e620000002100 */
[----:B------:R-:W-:Y:S01]  /*d7c0*/  BSSY B1, `(.L_x_13184) ;  /* 0x0000006000017945 */ /* 0x000fe20003800000 */
[----:B-1----:R-:W-:Y:S02]  /*d7d0*/  LOP3.LUT R3, R2, 0x7f, RZ, 0xc0, !PT ;  /* 0x0000007f02037812 */ /* 0x002fe400078ec0ff */
[----:B------:R-:W-:Y:S02]  /*d7e0*/  SHF.L.U32 R2, R0, 0x1f, RZ ;  /* 0x0000001f00027819 */ /* 0x000fe400000006ff */
[----:B------:R-:W-:Y:S02]  /*d7f0*/  ISETP.NE.AND P1, PT, R3, RZ, PT ;  /* 0x000000ff0300720c */ /* 0x000fe40003f25270 */
[----:B------:R-:W1:Y:S02]  /*d800*/  SYNCS.PHASECHK.TRANS64.TRYWAIT P0, [UR38+0x22848], R2 ;  /* 0x02284802ff0075a7 */ /* 0x000e640008000166 */
[----:B-1----:R-:W-:Y:S09]  /*d810*/  @!P0 BRA `(.L_x_13185) ;  /* 0x0000001800508947 */ /* 0x002ff20003800000 */
.L_x_13236:
[----:B------:R-:W-:Y:S05]  /*d820*/  BSYNC B1 ;  /* 0x0000000000017941 */ /* 0x000fea0003800000 */
.L_x_13184:
[----:B------:R-:W-:Y:S04]  /*d830*/  BSSY B1, `(.L_x_13186) ;  /* 0x0000007000017945 */ /* 0x000fe80003800000 */
[----:B------:R-:W-:Y:S05]  /*d840*/  @P1 BRA `(.L_x_13187) ;  /* 0x0000000000141947 */ /* 0x000fea0003800000 */
[----:B------:R-:W-:Y:S01]  /*d850*/  ISETP.NE.AND P0, PT, R10, RZ, PT ;  /* 0x000000ff0a00720c */ /* 0x000fe20003f05270 */
[----:B-1----:R-:W-:-:S04]  /*d860*/  IMAD.MOV.U32 R3, RZ, RZ, 0x3000 ;  /* 0x00003000ff037424 */ /* 0x002fc800078e00ff */
[----:B------:R2:W-:Y:S08]  /*d870*/  SYNCS.ARRIVE.TRANS64 RZ, [UR38+0x22838], R3 ;  /* 0x02283803ffff79a7 */ /* 0x0005f00008000026 */
[----:B--2---:R-:W-:Y:S05]  /*d880*/  @!P0 BRA `(.L_x_13187) ;  /* 0x0000000000048947 */ /* 0x004fea0003800000 */
[----:B------:R-:W-:Y:S01]  /*d890*/  BPT.TRAP 0x1 ;  /* 0x000000040000795c */ /* 0x000fe20000300000 */
.L_x_13187:
[----:B------:R-:W-:Y:S05]  /*d8a0*/  BSYNC B1 ;  /* 0x0000000000017941 */ /* 0x000fea0003800000 */
.L_x_13186:
        /* <DEDUP_REMOVED lines=11> */
.L_x_13188:
        /* <DEDUP_REMOVED lines=11> */
.L_x_13237:
[----:B------:R-:W-:Y:S05]  /*da10*/  BSYNC B1 ;  /* 0x0000000000017941 */ /* 0x000fea0003800000 */
.L_x_13189:
        /* <DEDUP_REMOVED lines=9> */
.L_x_13192:
[----:B------:R-:W-:Y:S05]  /*dab0*/  BSYNC B1 ;  /* 0x0000000000017941 */ /* 0x000fea0003800000 */
.L_x_13191:
        /* <DEDUP_REMOVED lines=9> */
.L_x_13193:
        /* <DEDUP_REMOVED lines=13> */
.L_x_13194:
        /* <DEDUP_REMOVED lines=13> */
.L_x_13195:
        /* <DEDUP_REMOVED lines=13> */
.L_x_13196:
        /* <DEDUP_REMOVED lines=8> */
.L_x_13182:
[----:B------:R-:W-:Y:S05]  /*de40*/  BSYNC B0 ;  /* 0x0000000000007941 */ /* 0x000fea0003800000 */
.L_x_13181:
[----:B------:R-:W-:Y:S01]  /*de50*/  LOP3.LUT R0, R0, 0x1, RZ, 0x3c, !PT ;  /* 0x0000000100007812 */ /* 0x000fe200078e3cff */
[----:B------:R-:W-:Y:S01]  /*de60*/  IMAD.MOV.U32 R6, RZ, RZ, RZ ;  /* 0x000000ffff067224 */ /* 0x000fe200078e00ff */
[----:B------:R-:W-:-:S07]  /*de70*/  MOV R9, RZ ;  /* 0x000000ff00097202 */ /* 0x000fce0000000f00 */
.L_x_13124:
[----:B------:R-:W1:Y:S01]  /*de80*/  S2R R3, SR_CgaCtaId ;  /* 0x0000000000037919 */ /* 0x000e620000008800 */
[----:B------:R-:W-:Y:S02]  /*de90*/  MOV R2, 0x400 ;  /* 0x0000040000027802 */ /* 0x000fe40000000f00 */
[----:B------:R-:W-:Y:S02]  /*dea0*/  SHF.L.U32 R9, R9, 0x1f, RZ ;  /* 0x0000001f09097819 */ /* 0x000fe400000006ff */
[----:B-1----:R-:W-:-:S04]  /*deb0*/  LEA R2, R3, R2, 0x18 ;  /* 0x0000000203027211 */ /* 0x002fc800078ec0ff */
[----:B------:R-:W1:Y:S02]  /*dec0*/  SYNCS.PHASECHK.TRANS64.TRYWAIT P0, [R2+URZ+0x22820], R9 ;  /* 0x02282009020075a7 */ /* 0x000e64000800017f */
[----:B-1----:R-:W-:Y:S05]  /*ded0*/  @!P0 BRA `(.L_x_13197) ;  /* 0x0000001000d08947 */ /* 0x002fea0003800000 */
.L_x_13238:
[----:B------:R-:W-:-:S03]  /*dee0*/  UMOV UR4, 0xffffffff ;  /* 0xffffffff00047882 */ /* 0x000fc60000000000 */
[----:B------:R-:W-:Y:S05]  /*def0*/  BRA.DIV UR4, `(.L_x_13198) ;  /* 0x0000001204dc7947 */ /* 0x000fea000b800000 */
[----:B------:R-:W2:Y:S02]  /*df00*/  S2R R3, SR_TID.X ;  /* 0x0000000000037919 */ /* 0x000ea40000002100 */
[----:B--2---:R-:W-:-:S04]  /*df10*/  SHF.R.U32.HI R3, RZ, 0x5, R3 ;  /* 0x00000005ff037819 */ /* 0x004fc80000011603 */
[----:B------:R-:W-:-:S05]  /*df20*/  LOP3.LUT R3, R3, 0x3, RZ, 0xc0, !PT ;  /* 0x0000000303037812 */ /* 0x000fca00078ec0ff */
[----:B------:R2:W3:Y:S02]  /*df30*/  SHFL.IDX PT, R14, R3, RZ, 0x1f ;  /* 0x00001fff030e7589 */ /* 0x0004e400000e0000 */
.L_x_13241:
[----:B---3--:R-:W-:-:S13]  /*df40*/  ISETP.NE.AND P0, PT, R14, RZ, PT ;  /* 0x000000ff0e00720c */ /* 0x008fda0003f05270 */
[----:B------:R-:W-:Y:S05]  /*df50*/  @P0 BRA `(.L_x_13086) ;  /* 0x0000000000880947 */ /* 0x000fea0003800000 */
[----:B------:R-:W-:-:S03]  /*df60*/  UMOV UR4, 0xffffffff ;  /* 0xffffffff00047882 */ /* 0x000fc60000000000 */
[----:B------:R-:W-:Y:S05]  /*df70*/  BRA.DIV UR4, `(.L_x_13199) ;  /* 0x0000001204f07947 */ /* 0x000fea000b800000 */
[----:B------:R-:W-:-:S13]  /*df80*/  ELECT P6, URZ, PT ;  /* 0x00000000003f782f */ /* 0x000fda00038c0000 */
.L_x_13244:
[----:B------:R-:W-:Y:S05]  /*df90*/  @!P6 BRA `(.L_x_13086) ;  /* 0x000000000078e947 */ /* 0x000fea0003800000 */
[----:B------:R-:W-:-:S06]  /*dfa0*/  ULOP3.LUT UR4, UR42, 0x2, URZ, 0xfc, !UPT ;  /* 0x000000022a047892 */ /* 0x000fcc000f8efc3f */
[----:B--2---:R-:W-:-:S05]  /*dfb0*/  IMAD.U32 R3, RZ, RZ, UR4 ;  /* 0x00000004ff037e24 */ /* 0x004fca000f8e00ff */
[----:B------:R-:W-:-:S13]  /*dfc0*/  ISETP.NE.AND P2, PT, R3, 0x3, PT ;  /* 0x000000030300780c */ /* 0x000fda0003f45270 */
[----:B------:R-:W-:Y:S05]  /*dfd0*/  @!P2 BRA `(.L_x_13200) ;  /* 0x000000000004a947 */ /* 0x000fea0003800000 */
[----:B------:R-:W-:Y:S01]  /*dfe0*/  BPT.TRAP 0x1 ;  /* 0x000000040000795c */ /* 0x000fe20000300000 */
.L_x_13200:
        /* <DEDUP_REMOVED lines=12> */
.L_x_13245:
[----:B------:R-:W3:Y:S02]  /*e0b0*/  SYNCS.PHASECHK.TRANS64.TRYWAIT P0, [R5+URZ], R0 ;  /* 0x00000000050075a7 */ /* 0x000ee4000800017f */
[----:B---3--:R-:W-:Y:S05]  /*e0c0*/  @!P0 BRA `(.L_x_13202) ;  /* 0x0000001000d08947 */ /* 0x008fea0003800000 */
.L_x_13246:
[----:B------:R-:W-:Y:S05]  /*e0d0*/  @!P2 BRA `(.L_x_13203) ;  /* 0x000000000004a947 */ /* 0x000fea0003800000 */
[----:B------:R-:W-:Y:S01]  /*e0e0*/  BPT.TRAP 0x1 ;  /* 0x000000040000795c */ /* 0x000fe20000300000 */
.L_x_13203:
[----:B-1----:R-:W-:-:S04]  /*e0f0*/  VIADD R2, R2, 0x22860 ;  /* 0x0002286002027836 */ /* 0x002fc80000000000 */
[----:B---3--:R-:W-:-:S04]  /*e100*/  IMAD R5, R6, 0x8, R2 ;  /* 0x0000000806057824 */ /* 0x008fc800078e0202 */
[----:B------:R-:W1:Y:S02]  /*e110*/  SYNCS.PHASECHK.TRANS64.TRYWAIT P0, [R5+URZ], R4 ;  /* 0x00000004050075a7 */ /* 0x000e64000800017f */
[----:B-1----:R-:W-:Y:S05]  /*e120*/  @!P0 BRA `(.L_x_13204) ;  /* 0x0000001000cc8947 */ /* 0x002fea0003800000 */
.L_x_13247:
[----:B------:R-:W-:-:S07]  /*e130*/  LEA R3, R3, R2, 0x3 ;  /* 0x0000000203037211 */ /* 0x000fce00078e18ff */
.L_x_13205:
[----:B---3--:R3:W4:Y:S02]  /*e140*/  SYNCS.PHASECHK.TRANS64.TRYWAIT P0, [R3+URZ], R0 ;  /* 0x00000000030075a7 */ /* 0x008724000800017f */
[----:B----4-:R-:W-:Y:S05]  /*e150*/  @!P0 NANOSLEEP.SYNCS 0x989680 ;  /* 0x009896800000895d */ /* 0x010fea0003900000 */
[----:B------:R-:W4:Y:S02]  /*e160*/  @!P0 SYNCS.PHASECHK.TRANS64 P0, [R3+URZ], R0 ;  /* 0x00000000030085a7 */ /* 0x000f24000800007f */
[----:B----4-:R-:W-:Y:S05]  /*e170*/  @!P0 BRA `(.L_x_13205) ;  /* 0xfffffffc00f08947 */ /* 0x010fea000383ffff */
.L_x_13086:
[----:B------:R-:W-:Y:S05]  /*e180*/  BSYNC B6 ;  /* 0x0000000000067941 */ /* 0x000fea0003800000 */
.L_x_13083:
[----:B------:R-:W-:Y:S05]  /*e190*/  EXIT ;  /* 0x000000000000794d */ /* 0x000fea0003800000 */
.L_x_13090:
[----:B0-----:R-:W-:-:S04]  /*e1a0*/  IMAD.U32 R3, RZ, RZ, UR39 ;  /* 0x00000027ff037e24 */ /* 0x001fc8000f8e00ff */
[----:B------:R0:W1:Y:S03]  /*e1b0*/  SYNCS.PHASECHK.TRANS64.TRYWAIT P0, [R3+URZ+0x22800], R10 ;  /* 0x0228000a030075a7 */ /* 0x000066000800017f */
[----:B-1----:R-:W-:Y:S05]  /*e1c0*/  @!P0 NANOSLEEP.SYNCS 0x989680 ;  /* 0x009896800000895d */ /* 0x002fea0003900000 */
[----:B------:R-:W1:Y:S02]  /*e1d0*/  @!P0 SYNCS.PHASECHK.TRANS64 P0, [R3+URZ+0x22800], R10 ;  /* 0x0228000a030085a7 */ /* 0x000e64000800007f */
[----:B-1----:R-:W-:Y:S05]  /*e1e0*/  @!P0 BRA `(.L_x_13090) ;  /* 0xfffffffc00ec8947 */ /* 0x002fea000383ffff */
[----:B------:R-:W-:Y:S05]  /*e1f0*/  BRA `(.L_x_13206) ;  /* 0xffffff3400107947 */ /* 0x000fea000383ffff */
.L_x_13094:
[----:B0-----:R-:W-:-:S04]  /*e200*/  IMAD.U32 R3, RZ, RZ, UR39 ;  /* 0x00000027ff037e24 */ /* 0x001fc8000f8e00ff */
[----:B------:R0:W2:Y:S03]  /*e210*/  SYNCS.PHASECHK.TRANS64.TRYWAIT P1, [R3+URZ+0x22830], R10 ;  /* 0x0228300a030075a7 */ /* 0x0000a6000802017f */
[----:B--2---:R-:W-:Y:S05]  /*e220*/  @!P1 NANOSLEEP.SYNCS 0x989680 ;  /* 0x009896800000995d */ /* 0x004fea0003900000 */
[----:B------:R-:W2:Y:S02]  /*e230*/  @!P1 SYNCS.PHASECHK.TRANS64 P1, [R3+URZ+0x22830], R10 ;  /* 0x0228300a030095a7 */ /* 0x000ea4000802007f */
[----:B--2---:R-:W-:Y:S05]  /*e240*/  @!P1 BRA `(.L_x_13094) ;  /* 0xfffffffc00ec9947 */ /* 0x004fea000383ffff */
[----:B------:R-:W-:Y:S05]  /*e250*/  BRA `(.L_x_13093) ;  /* 0xffffff34002c7947 */ /* 0x000fea000383ffff */
.L_x_13098:
[----:B--2---:R2:W3:Y:S02]  /*e260*/  SYNCS.PHASECHK.TRANS64.TRYWAIT P3, [R11+URZ+0x22850], R10 ;  /* 0x0228500a0b0075a7 */ /* 0x0044e4000806017f */
[----:B---3--:R-:W-:Y:S05]  /*e270*/  @!P3 NANOSLEEP.SYNCS 0x989680 ;  /* 0x009896800000b95d */ /* 0x008fea0003900000 */
[----:B------:R-:W3:Y:S02]  /*e280*/  @!P3 SYNCS.PHASECHK.TRANS64 P3, [R11+URZ+0x22850], R10 ;  /* 0x0228500a0b00b5a7 */ /* 0x000ee4000806007f */
[----:B---3--:R-:W-:Y:S05]  /*e290*/  @!P3 BRA `(.L_x_13098) ;  /* 0xfffffffc00f0b947 */ /* 0x008fea000383ffff */
[----:B------:R-:W-:Y:S05]  /*e2a0*/  BRA `(.L_x_13097) ;  /* 0xffffff4c009c7947 */ /* 0x000fea000383ffff */
.L_x_13103:
[----:B-1----:R-:W-:-:S04]  /*e2b0*/  IMAD.U32 R5, RZ, RZ, UR29 ;  /* 0x0000001dff057e24 */ /* 0x002fc8000f8e00ff */
[----:B------:R1:W2:Y:S03]  /*e2c0*/  SYNCS.PHASECHK.TRANS64.TRYWAIT P3, [R5+URZ+0x22830], R10 ;  /* 0x0228300a050075a7 */ /* 0x0002a6000806017f */
[----:B--2---:R-:W-:Y:S05]  /*e2d0*/  @!P3 NANOSLEEP.SYNCS 0x989680 ;  /* 0x009896800000b95d */ /* 0x004fea0003900000 */
[----:B------:R-:W2:Y:S02]  /*e2e0*/  @!P3 SYNCS.PHASECHK.TRANS64 P3, [R5+URZ+0x22830], R10 ;  /* 0x0228300a0500b5a7 */ /* 0x000ea4000806007f */
[----:B--2---:R-:W-:Y:S05]  /*e2f0*/  @!P3 BRA `(.L_x_13103) ;  /* 0xfffffffc00ecb947 */ /* 0x004fea000383ffff */
[----:B------:R-:W-:Y:S05]  /*e300*/  BRA `(.L_x_13102) ;  /* 0xffffff5000e47947 */ /* 0x000fea000383ffff */
.L_x_13107:
[----:B--2---:R2:W3:Y:S02]  /*e310*/  SYNCS.PHASECHK.TRANS64.TRYWAIT P3, [R177+URZ+0x22850], R10 ;  /* 0x0228500ab10075a7 */ /* 0x0044e4000806017f */
[----:B---3--:R-:W-:Y:S05]  /*e320*/  @!P3 NANOSLEEP.SYNCS 0x989680 ;  /* 0x009896800000b95d */ /* 0x008fea0003900000 */
[----:B------:R-:W3:Y:S02]  /*e330*/  @!P3 SYNCS.PHASECHK.TRANS64 P3, [R177+URZ+0x22850], R10 ;  /* 0x0228500ab100b5a7 */ /* 0x000ee4000806007f */
[----:B---3--:R-:W-:Y:S05]  /*e340*/  @!P3 BRA `(.L_x_13107) ;  /* 0xfffffffc00f0b947 */ /* 0x008fea000383ffff */
[----:B------:R-:W-:Y:S05]  /*e350*/  BRA `(.L_x_13106) ;  /* 0xffffff7000cc7947 */ /* 0x000fea000383ffff */
.L_x_13113:
[----:B-1----:R-:W-:-:S04]  /*e360*/  IMAD.U32 R4, RZ, RZ, UR25 ;  /* 0x00000019ff047e24 */ /* 0x002fc8000f8e00ff */
[----:B------:R1:W2:Y:S03]  /*e370*/  SYNCS.PHASECHK.TRANS64.TRYWAIT P1, [R4+URZ+0x22830], R3 ;  /* 0x02283003040075a7 */ /* 0x0002a6000802017f */
[----:B--2---:R-:W-:Y:S05]  /*e380*/  @!P1 NANOSLEEP.SYNCS 0x989680 ;  /* 0x009896800000995d */ /* 0x004fea0003900000 */
[----:B------:R-:W2:Y:S02]  /*e390*/  @!P1 SYNCS.PHASECHK.TRANS64 P1, [R4+URZ+0x22830], R3 ;  /* 0x02283003040095a7 */ /* 0x000ea4000802007f */
[----:B--2---:R-:W-:Y:S05]  /*e3a0*/  @!P1 BRA `(.L_x_13113) ;  /* 0xfffffffc00ec9947 */ /* 0x004fea000383ffff */
[----:B------:R-:W-:Y:S05]  /*e3b0*/  BRA `(.L_x_13112) ;  /* 0xffffff7400c47947 */ /* 0x000fea000383ffff */
.L_x_13117:
[----:B--2---:R2:W3:Y:S02]  /*e3c0*/  SYNCS.PHASECHK.TRANS64.TRYWAIT P1, [R186+URZ+0x22850], R3 ;  /* 0x02285003ba0075a7 */ /* 0x0044e4000802017f */
[----:B---3--:R-:W-:Y:S05]  /*e3d0*/  @!P1 NANOSLEEP.SYNCS 0x989680 ;  /* 0x009896800000995d */ /* 0x008fea0003900000 */
[----:B------:R-:W3:Y:S02]  /*e3e0*/  @!P1 SYNCS.PHASECHK.TRANS64 P1, [R186+URZ+0x22850], R3 ;  /* 0x02285003ba0095a7 */ /* 0x000ee4000802007f */
[----:B---3--:R-:W-:Y:S05]  /*e3f0*/  @!P1 BRA `(.L_x_13117) ;  /* 0xfffffffc00f09947 */ /* 0x008fea000383ffff */
[----:B------:R-:W-:Y:S05]  /*e400*/  BRA `(.L_x_13116) ;  /* 0xffffff8c00d47947 */ /* 0x000fea000383ffff */
.L_x_13129:
[----:B------:R-:W-:Y:S01]  /*e410*/  IMAD.MOV.U32 R13, RZ, RZ, R19 ;  /* 0x000000ffff0d7224 */ /* 0x000fe200078e0013 */
[----:B------:R-:W-:Y:S01]  /*e420*/  MOV R15, 0xffffffff ;  /* 0xffffffff000f7802 */ /* 0x000fe20000000f00 */
[----:B------:R-:W-:Y:S02]  /*e430*/  IMAD.MOV.U32 R12, RZ, RZ, RZ ;  /* 0x000000ffff0c7224 */ /* 0x000fe400078e00ff */
[----:B------:R-:W-:-:S07]  /*e440*/  IMAD.MOV.U32 R11, RZ, RZ, 0x1f ;  /* 0x0000001fff0b7424 */ /* 0x000fce00078e00ff */
[----:B------:R-:W-:Y:S05]  /*e450*/  WARPSYNC.COLLECTIVE R15, `(.L_x_13207) ;  /* 0x000000000f087348 */ /* 0x000fea0003c00000 */
[----:B------:R0:W1:Y:S02]  /*e460*/  SHFL.IDX P6, R14, R13, R12, R11 ;  /* 0x0000000c0d0e7389 */ /* 0x00006400000c000b */
[----:B01----:R-:W-:Y:S01]  /*e470*/  ENDCOLLECTIVE ;  /* 0x000000000000791b */ /* 0x003fe20003800000 */
.L_x_13207:
[----:B------:R-:W-:Y:S05]  /*e480*/  BRA `(.L_x_13208) ;  /* 0xffffffcc00007947 */ /* 0x000fea000383ffff */
.L_x_13131:
[----:B------:R-:W-:Y:S01]  /*e490*/  BSSY B0, `(.L_x_13209) ;  /* 0x0000006000007945 */ /* 0x000fe20003800000 */
[----:B------:R-:W-:-:S07]  /*e4a0*/  IMAD.MOV.U32 R15, RZ, RZ, -0x1 ;  /* 0xffffffffff0f7424 */ /* 0x000fce00078e00ff */
[----:B------:R-:W-:Y:S05]  /*e4b0*/  WARPSYNC.COLLECTIVE R15, `(.L_x_13210) ;  /* 0x000000000f0c7348 */ /* 0x000fea0003c00000 */
[----:B------:R-:W-:Y:S02]  /*e4c0*/  ELECT P6, UR62, PT ;  /* 0x00000000003e782f */ /* 0x000fe400038c0000 */
[----:B------:R-:W-:Y:S01]  /*e4d0*/  MOV R14, UR62 ;  /* 0x0000003e000e7c02 */ /* 0x000fe20008000f00 */
[----:B------:R-:W-:Y:S10]  /*e4e0*/  ENDCOLLECTIVE ;  /* 0x000000000000791b */ /* 0x000ff40003800000 */
.L_x_13210:
[----:B------:R-:W-:Y:S05]  /*e4f0*/  BSYNC B0 ;  /* 0x0000000000007941 */ /* 0x000fea0003800000 */
.L_x_13209:
[----:B------:R-:W-:Y:S05]  /*e500*/  BRA `(.L_x_13211) ;  /* 0xffffffcc00007947 */ /* 0x000fea000383ffff */
.L_x_13133:
[----:B0-----:R-:W-:-:S04]  /*e510*/  IMAD.U32 R3, RZ, RZ, UR38 ;  /* 0x00000026ff037e24 */ /* 0x001fc8000f8e00ff */
[----:B------:R0:W1:Y:S03]  /*e520*/  SYNCS.PHASECHK.TRANS64.TRYWAIT P0, [R3+URZ+0x22840], R0 ;  /* 0x02284000030075a7 */ /* 0x000066000800017f */
[----:B-1----:R-:W-:Y:S05]  /*e530*/  @!P0 NANOSLEEP.SYNCS 0x989680 ;  /* 0x009896800000895d */ /* 0x002fea0003900000 */
[----:B------:R-:W1:Y:S02]  /*e540*/  @!P0 SYNCS.PHASECHK.TRANS64 P0, [R3+URZ+0x22840], R0 ;  /* 0x02284000030085a7 */ /* 0x000e64000800007f */
[----:B-1----:R-:W-:Y:S05]  /*e550*/  @!P0 BRA `(.L_x_13133) ;  /* 0xfffffffc00ec8947 */ /* 0x002fea000383ffff */
[----:B------:R-:W-:Y:S05]  /*e560*/  BRA `(.L_x_13212) ;  /* 0xffffffcc00607947 */ /* 0x000fea000383ffff */
.L_x_13136:
        /* <DEDUP_REMOVED lines=8> */
.L_x_13213:
[----:B------:R-:W-:Y:S02]  /*e5f0*/  VIADD R21, R7, 0x10 ;  /* 0x0000001007157836 */ /* 0x000fe40000000000 */
[----:B------:R-:W-:Y:S01]  /*e600*/  IMAD.MOV.U32 R13, RZ, RZ, R0 ;  /* 0x000000ffff0d7224 */ /* 0x000fe200078e0000 */
[----:B------:R-:W-:-:S07]  /*e610*/  MOV R2, R14 ;  /* 0x0000000e00027202 */ /* 0x000fce0000000f00 */
[----:B------:R-:W-:Y:S05]  /*e620*/  WARPSYNC.COLLECTIVE R15, `(.L_x_13214) ;  /* 0x000000000f087348 */ /* 0x000fea0003c00000 */
[----:B------:R0:W1:Y:S02]  /*e630*/  SHFL.IDX P6, R14, R13, R12, R11 ;  /* 0x0000000c0d0e7389 */ /* 0x00006400000c000b */
[----:B01----:R-:W-:Y:S01]  /*e640*/  ENDCOLLECTIVE ;  /* 0x000000000000791b */ /* 0x003fe20003800000 */
.L_x_13214:
        /* <DEDUP_REMOVED lines=12> */
.L_x_13215:
        /* <DEDUP_REMOVED lines=12> */
.L_x_13216:
        /* <DEDUP_REMOVED lines=8> */
.L_x_13217:
        /* <DEDUP_REMOVED lines=12> */
.L_x_13218:
        /* <DEDUP_REMOVED lines=8> */
.L_x_13219:
        /* <DEDUP_REMOVED lines=12> */
.L_x_13220:
        /* <DEDUP_REMOVED lines=8> */
.L_x_13221:
[----:B------:R-:W-:Y:S01]  /*ead0*/  @!PT LDS RZ, [RZ] ;  /* 0x00000000fffff984 */ /* 0x000fe20000000800 */
[----:B------:R-:W-:Y:S01]  /*eae0*/  @!PT LDS RZ, [RZ] ;  /* 0x00000000fffff984 */ /* 0x000fe20000000800 */
[----:B------:R-:W-:Y:S01]  /*eaf0*/  @!PT LDS RZ, [RZ] ;  /* 0x00000000fffff984 */ /* 0x000fe20000000800 */
[----:B------:R0:W-:Y:S01]  /*eb00*/  @!P1 LDGSTS.E.BYPASS.LTC128B.128 [R21+0x19c00], desc[UR44][R2.64], !P0 ;  /* 0x19c0000002159fae */ /* 0x0001e2000c101d6c */
[----:B------:R-:W-:Y:S01]  /*eb10*/  ISETP.GE.AND P1, PT, R9, R4, PT ;  /* 0x000000040900720c */ /* 0x000fe20003f26270 */
[----:B------:R-:W-:Y:S01]  /*eb20*/  IMAD.MOV.U32 R13, RZ, RZ, R0 ;  /* 0x000000ffff0d7224 */ /* 0x000fe200078e0000 */
[----:B0-----:R-:W-:-:S11]  /*eb30*/  IADD3 R21, R7, 0x50, RZ ;  /* 0x0000005007157810 */ /* 0x001fd60007ffe0ff */
[----:B------:R-:W-:Y:S01]  /*eb40*/  @!P1 LEA R9, R6, UR38, 0x1 ;  /* 0x0000002606099c11 */ /* 0x000fe2000f8e08ff */
[----:B------:R-:W-:-:S07]  /*eb50*/  IMAD.MOV.U32 R2, RZ, RZ, R14 ;  /* 0x000000ffff027224 */ /* 0x000fce00078e000e */
[----:B------:R-:W-:Y:S05]  /*eb60*/  WARPSYNC.COLLECTIVE R15, `(.L_x_13222) ;  /* 0x000000000f087348 */ /* 0x000fea0003c00000 */
[----:B------:R0:W1:Y:S02]  /*eb70*/  SHFL.IDX P6, R14, R13, R12, R11 ;  /* 0x0000000c0d0e7389 */ /* 0x00006400000c000b */
[----:B01----:R-:W-:Y:S01]  /*eb80*/  ENDCOLLECTIVE ;  /* 0x000000000000791b */ /* 0x003fe20003800000 */
.L_x_13222:
        /* <DEDUP_REMOVED lines=8> */
.L_x_13223:
        /* <DEDUP_REMOVED lines=11> */
.L_x_13224:
        /* <DEDUP_REMOVED lines=8> */
.L_x_13225:
        /* <DEDUP_REMOVED lines=11> */
.L_x_13226:
[----:B------:R-:W-:Y:S01]  /*edf0*/  @!P1 LEA R9, R6, UR38, 0x1 ;  /* 0x0000002606099c11 */ /* 0x000fe2000f8e08ff */
        /* <DEDUP_REMOVED lines=8> */
.L_x_13227:
        /* <DEDUP_REMOVED lines=9> */
.L_x_13228:
[----:B------:R-:W-:Y:S05]  /*ef10*/  BRA `(.L_x_13229) ;  /* 0xffffffcc00907947 */ /* 0x000fea000383ffff */
.L_x_13137:
[----:B0-----:R-:W-:-:S04]  /*ef20*/  IMAD.U32 R3, RZ, RZ, UR38 ;  /* 0x00000026ff037e24 */ /* 0x001fc8000f8e00ff */
[----:B------:R0:W1:Y:S03]  /*ef30*/  SYNCS.PHASECHK.TRANS64.TRYWAIT P0, [R3+URZ+0x22820], R4 ;  /* 0x02282004030075a7 */ /* 0x000066000800017f */
[----:B-1----:R-:W-:Y:S05]  /*ef40*/  @!P0 NANOSLEEP.SYNCS 0x989680 ;  /* 0x009896800000895d */ /* 0x002fea0003900000 */
[----:B------:R-:W1:Y:S02]  /*ef50*/  @!P0 SYNCS.PHASECHK.TRANS64 P0, [R3+URZ+0x22820], R4 ;  /* 0x02282004030085a7 */ /* 0x000e64000800007f */
[----:B-1----:R-:W-:Y:S05]  /*ef60*/  @!P0 BRA `(.L_x_13137) ;  /* 0xfffffffc00ec8947 */ /* 0x002fea000383ffff */
[----:B------:R-:W-:Y:S05]  /*ef70*/  BRA `(.L_x_13230) ;  /* 0xffffffcc00c07947 */ /* 0x000fea000383ffff */
.L_x_13140:
[----:B0-----:R-:W-:-:S04]  /*ef80*/  IMAD.U32 R3, RZ, RZ, UR38 ;  /* 0x00000026ff037e24 */ /* 0x001fc8000f8e00ff */
[----:B------:R0:W1:Y:S03]  /*ef90*/  SYNCS.PHASECHK.TRANS64.TRYWAIT P0, [R3+URZ+0x22860], R4 ;  /* 0x02286004030075a7 */ /* 0x000066000800017f */
[----:B-1----:R-:W-:Y:S05]  /*efa0*/  @!P0 NANOSLEEP.SYNCS 0x989680 ;  /* 0x009896800000895d */ /* 0x002fea0003900000 */
[----:B------:R-:W1:Y:S02]  /*efb0*/  @!P0 SYNCS.PHASECHK.TRANS64 P0, [R3+URZ+0x22860], R4 ;  /* 0x02286004030085a7 */ /* 0x000e64000800007f */
[----:B-1----:R-:W-:Y:S05]  /*efc0*/  @!P0 BRA `(.L_x_13140) ;  /* 0xfffffffc00ec8947 */ /* 0x002fea000383ffff */
[----:B------:R-:W-:Y:S05]  /*efd0*/  BRA `(.L_x_13231) ;  /* 0xffffffcc00cc7947 */ /* 0x000fea000383ffff */
.L_x_13152:
[----:B-1----:R-:W-:-:S04]  /*efe0*/  IMAD.U32 R3, RZ, RZ, UR38 ;  /* 0x00000026ff037e24 */ /* 0x002fc8000f8e00ff */
[----:B------:R1:W2:Y:S03]  /*eff0*/  SYNCS.PHASECHK.TRANS64.TRYWAIT P0, [R3+URZ+0x22848], R2 ;  /* 0x02284802030075a7 */ /* 0x0002a6000800017f */
[----:B--2---:R-:W-:Y:S05]  /*f000*/  @!P0 NANOSLEEP.SYNCS 0x989680 ;  /* 0x009896800000895d */ /* 0x004fea0003900000 */
[----:B------:R-:W2:Y:S02]  /*f010*/  @!P0 SYNCS.PHASECHK.TRANS64 P0, [R3+URZ+0x22848], R2 ;  /* 0x02284802030085a7 */ /* 0x000ea4000800007f */
[----:B--2---:R-:W-:Y:S05]  /*f020*/  @!P0 BRA `(.L_x_13152) ;  /* 0xfffffffc00ec8947 */ /* 0x004fea000383ffff */
[----:B------:R-:W-:Y:S05]  /*f030*/  BRA `(.L_x_13232) ;  /* 0xffffffd400c87947 */ /* 0x000fea000383ffff */
.L_x_13157:
[----:B01----:R-:W-:-:S04]  /*f040*/  IMAD.U32 R3, RZ, RZ, UR38 ;  /* 0x00000026ff037e24 */ /* 0x003fc8000f8e00ff */
[----:B------:R0:W1:Y:S03]  /*f050*/  SYNCS.PHASECHK.TRANS64.TRYWAIT P0, [R3+URZ+0x22868], R2 ;  /* 0x02286802030075a7 */ /* 0x000066000800017f */
[----:B-1----:R-:W-:Y:S05]  /*f060*/  @!P0 NANOSLEEP.SYNCS 0x989680 ;  /* 0x009896800000895d */ /* 0x002fea0003900000 */
[----:B------:R-:W1:Y:S02]  /*f070*/  @!P0 SYNCS.PHASECHK.TRANS64 P0, [R3+URZ+0x22868], R2 ;  /* 0x02286802030085a7 */ /* 0x000e64000800007f */
[----:B-1----:R-:W-:Y:S05]  /*f080*/  @!P0 BRA `(.L_x_13157) ;  /* 0xfffffffc00ec8947 */ /* 0x002fea000383ffff */
[----:B------:R-:W-:Y:S05]  /*f090*/  BRA `(.L_x_13233) ;  /* 0xffffffd800287947 */ /* 0x000fea000383ffff */
.L_x_13168:
[----:B-1----:R-:W-:-:S04]  /*f0a0*/  IMAD.U32 R3, RZ, RZ, UR38 ;  /* 0x00000026ff037e24 */ /* 0x002fc8000f8e00ff */
[----:B------:R1:W2:Y:S03]  /*f0b0*/  SYNCS.PHASECHK.TRANS64.TRYWAIT P0, [R3+URZ+0x22840], R2 ;  /* 0x02284002030075a7 */ /* 0x0002a6000800017f */
[----:B--2---:R-:W-:Y:S05]  /*f0c0*/  @!P0 NANOSLEEP.SYNCS 0x989680 ;  /* 0x009896800000895d */ /* 0x004fea0003900000 */
[----:B------:R-:W2:Y:S02]  /*f0d0*/  @!P0 SYNCS.PHASECHK.TRANS64 P0, [R3+URZ+0x22840], R2 ;  /* 0x02284002030085a7 */ /* 0x000ea4000800007f */
[----:B--2---:R-:W-:Y:S05]  /*f0e0*/  @!P0 BRA `(.L_x_13168) ;  /* 0xfffffffc00ec8947 */ /* 0x004fea000383ffff */
[----:B------:R-:W-:Y:S05]  /*f0f0*/  BRA `(.L_x_13234) ;  /* 0xffffffdc00a87947 */ /* 0x000fea000383ffff */
.L_x_13173:
[----:B012---:R-:W-:-:S04]  /*f100*/  IMAD.U32 R3, RZ, RZ, UR38 ;  /* 0x00000026ff037e24 */ /* 0x007fc8000f8e00ff */
[----:B------:R0:W1:Y:S03]  /*f110*/  SYNCS.PHASECHK.TRANS64.TRYWAIT P0, [R3+URZ+0x22860], R2 ;  /* 0x02286002030075a7 */ /* 0x000066000800017f */
[----:B-1----:R-:W-:Y:S05]  /*f120*/  @!P0 NANOSLEEP.SYNCS 0x989680 ;  /* 0x009896800000895d */ /* 0x002fea0003900000 */
[----:B------:R-:W1:Y:S02]  /*f130*/  @!P0 SYNCS.PHASECHK.TRANS64 P0, [R3+URZ+0x22860], R2 ;  /* 0x02286002030085a7 */ /* 0x000e64000800007f */
[----:B-1----:R-:W-:Y:S05]  /*f140*/  @!P0 BRA `(.L_x_13173) ;  /* 0xfffffffc00ec8947 */ /* 0x002fea000383ffff */
[----:B------:R-:W-:Y:S05]  /*f150*/  BRA `(.L_x_13235) ;  /* 0xffffffe0000c7947 */ /* 0x000fea000383ffff */
.L_x_13185:
[----:B-1----:R-:W-:-:S04]  /*f160*/  MOV R3, UR38 ;  /* 0x0000002600037c02 */ /* 0x002fc80008000f00 */
[----:B------:R1:W2:Y:S03]  /*f170*/  SYNCS.PHASECHK.TRANS64.TRYWAIT P0, [R3+URZ+0x22848], R2 ;  /* 0x02284802030075a7 */ /* 0x0002a6000800017f */
[----:B--2---:R-:W-:Y:S05]  /*f180*/  @!P0 NANOSLEEP.SYNCS 0x989680 ;  /* 0x009896800000895d */ /* 0x004fea0003900000 */
[----:B------:R-:W2:Y:S02]  /*f190*/  @!P0 SYNCS.PHASECHK.TRANS64 P0, [R3+URZ+0x22848], R2 ;  /* 0x02284802030085a7 */ /* 0x000ea4000800007f */
[----:B--2---:R-:W-:Y:S05]  /*f1a0*/  @!P0 BRA `(.L_x_13185) ;  /* 0xfffffffc00ec8947 */ /* 0x004fea000383ffff */
[----:B------:R-:W-:Y:S05]  /*f1b0*/  BRA `(.L_x_13236) ;  /* 0xffffffe400987947 */ /* 0x000fea000383ffff */
.L_x_13190:
[----:B-1----:R-:W-:-:S04]  /*f1c0*/  IMAD.U32 R3, RZ, RZ, UR38 ;  /* 0x00000026ff037e24 */ /* 0x002fc8000f8e00ff */
[----:B------:R1:W2:Y:S03]  /*f1d0*/  SYNCS.PHASECHK.TRANS64.TRYWAIT P0, [R3+URZ+0x22868], R2 ;  /* 0x02286802030075a7 */ /* 0x0002a6000800017f */
[----:B--2---:R-:W-:Y:S05]  /*f1e0*/  @!P0 NANOSLEEP.SYNCS 0x989680 ;  /* 0x009896800000895d */ /* 0x004fea0003900000 */
[----:B------:R-:W2:Y:S02]  /*f1f0*/  @!P0 SYNCS.PHASECHK.TRANS64 P0, [R3+URZ+0x22868], R2 ;  /* 0x02286802030085a7 */ /* 0x000ea4000800007f */
[----:B--2---:R-:W-:Y:S05]  /*f200*/  @!P0 BRA `(.L_x_13190) ;  /* 0xfffffffc00ec8947 */ /* 0x004fea000383ffff */
[----:B------:R-:W-:Y:S05]  /*f210*/  BRA `(.L_x_13237) ;  /* 0xffffffe400fc7947 */ /* 0x000fea000383ffff */
.L_x_13197:
[----:B-1----:R1:W2:Y:S02]  /*f220*/  SYNCS.PHASECHK.TRANS64.TRYWAIT P0, [R2+URZ+0x22820], R9 ;  /* 0x02282009020075a7 */ /* 0x0022a4000800017f */
[----:B--2---:R-:W-:Y:S05]  /*f230*/  @!P0 NANOSLEEP.SYNCS 0x989680 ;  /* 0x009896800000895d */ /* 0x004fea0003900000 */
[----:B------:R-:W2:Y:S02]  /*f240*/  @!P0 SYNCS.PHASECHK.TRANS64 P0, [R2+URZ+0x22820], R9 ;  /* 0x02282009020085a7 */ /* 0x000ea4000800007f */
[----:B--2---:R-:W-:Y:S05]  /*f250*/  @!P0 BRA `(.L_x_13197) ;  /* 0xfffffffc00f08947 */ /* 0x004fea000383ffff */
[----:B------:R-:W-:Y:S05]  /*f260*/  BRA `(.L_x_13238) ;  /* 0xffffffec001c7947 */ /* 0x000fea000383ffff */
.L_x_13198:
        /* <DEDUP_REMOVED lines=11> */
.L_x_13240:
[----:B------:R-:W-:Y:S05]  /*f320*/  BSYNC B0 ;  /* 0x0000000000007941 */ /* 0x000fea0003800000 */
.L_x_13239:
[----:B------:R-:W-:Y:S05]  /*f330*/  BRA `(.L_x_13241) ;  /* 0xffffffec00007947 */ /* 0x000fea000383ffff */
.L_x_13199:
[----:B------:R-:W-:Y:S01]  /*f340*/  BSSY B0, `(.L_x_13242) ;  /* 0x0000006000007945 */ /* 0x000fe20003800000 */
[----:B------:R-:W-:-:S07]  /*f350*/  IMAD.MOV.U32 R15, RZ, RZ, -0x1 ;  /* 0xffffffffff0f7424 */ /* 0x000fce00078e00ff */
[----:B012---:R-:W-:Y:S05]  /*f360*/  WARPSYNC.COLLECTIVE R15, `(.L_x_13243) ;  /* 0x000000000f0c7348 */ /* 0x007fea0003c00000 */
[----:B------:R-:W-:Y:S02]  /*f370*/  ELECT P6, UR62, PT ;  /* 0x00000000003e782f */ /* 0x000fe400038c0000 */
[----:B------:R-:W-:Y:S01]  /*f380*/  MOV R14, UR62 ;  /* 0x0000003e000e7c02 */ /* 0x000fe20008000f00 */
[----:B012---:R-:W-:Y:S10]  /*f390*/  ENDCOLLECTIVE ;  /* 0x000000000000791b */ /* 0x007ff40003800000 */
.L_x_13243:
[----:B------:R-:W-:Y:S05]  /*f3a0*/  BSYNC B0 ;  /* 0x0000000000007941 */ /* 0x000fea0003800000 */
.L_x_13242:
[----:B------:R-:W-:Y:S05]  /*f3b0*/  BRA `(.L_x_13244) ;  /* 0xffffffe800f47947 */ /* 0x000fea000383ffff */
.L_x_13201:
[----:B--2---:R2:W3:Y:S02]  /*f3c0*/  SYNCS.PHASECHK.TRANS64.TRYWAIT P0, [R7+URZ], R4 ;  /* 0x00000004070075a7 */ /* 0x0044e4000800017f */
[----:B---3--:R-:W-:Y:S05]  /*f3d0*/  @!P0 NANOSLEEP.SYNCS 0x989680 ;  /* 0x009896800000895d */ /* 0x008fea0003900000 */
[----:B------:R-:W3:Y:S02]  /*f3e0*/  @!P0 SYNCS.PHASECHK.TRANS64 P0, [R7+URZ], R4 ;  /* 0x00000004070085a7 */ /* 0x000ee4000800007f */
[----:B---3--:R-:W-:Y:S05]  /*f3f0*/  @!P0 BRA `(.L_x_13201) ;  /* 0xfffffffc00f08947 */ /* 0x008fea000383ffff */
[----:B------:R-:W-:Y:S05]  /*f400*/  BRA `(.L_x_13245) ;  /* 0xffffffec00287947 */ /* 0x000fea000383ffff */
.L_x_13202:
[----:B---3--:R3:W4:Y:S02]  /*f410*/  SYNCS.PHASECHK.TRANS64.TRYWAIT P0, [R5+URZ], R0 ;  /* 0x00000000050075a7 */ /* 0x008724000800017f */
[----:B----4-:R-:W-:Y:S05]  /*f420*/  @!P0 NANOSLEEP.SYNCS 0x989680 ;  /* 0x009896800000895d */ /* 0x010fea0003900000 */
[----:B------:R-:W4:Y:S02]  /*f430*/  @!P0 SYNCS.PHASECHK.TRANS64 P0, [R5+URZ], R0 ;  /* 0x00000000050085a7 */ /* 0x000f24000800007f */
[----:B----4-:R-:W-:Y:S05]  /*f440*/  @!P0 BRA `(.L_x_13202) ;  /* 0xfffffffc00f08947 */ /* 0x010fea000383ffff */
[----:B------:R-:W-:Y:S05]  /*f450*/  BRA `(.L_x_13246) ;  /* 0xffffffec001c7947 */ /* 0x000fea000383ffff */
.L_x_13204:
[----:B-1----:R1:W3:Y:S02]  /*f460*/  SYNCS.PHASECHK.TRANS64.TRYWAIT P0, [R5+URZ], R4 ;  /* 0x00000004050075a7 */ /* 0x0022e4000800017f */
[----:B---3--:R-:W-:Y:S05]  /*f470*/  @!P0 NANOSLEEP.SYNCS 0x989680 ;  /* 0x009896800000895d */ /* 0x008fea0003900000 */
[----:B------:R-:W3:Y:S02]  /*f480*/  @!P0 SYNCS.PHASECHK.TRANS64 P0, [R5+URZ], R4 ;  /* 0x00000004050085a7 */ /* 0x000ee4000800007f */
[----:B---3--:R-:W-:Y:S05]  /*f490*/  @!P0 BRA `(.L_x_13204) ;  /* 0xfffffffc00f08947 */ /* 0x008fea000383ffff */
[----:B------:R-:W-:Y:S05]  /*f4a0*/  BRA `(.L_x_13247) ;  /* 0xffffffec00207947 */ /* 0x000fea000383ffff */
.L_x_13248:
        /* <DEDUP_REMOVED lines=13> */
.L_x_15029:


//--------------------- .text._ZN7cutlass13device_kernelIN5flash11enable_sm90INS1_16FlashAttnFwdSm90INS1_25CollectiveMainloopFwdSm90ILi2EN4cute5tupleIJNS5_1CILi1EEES8_S8_EEENS6_IJNS7_ILi128EEENS7_ILi96EEENS7_ILi64EEEEEELi256ENS_10bfloat16_tEfNS_4arch4Sm90ELb1ELb0ELb0ELb0ELb0ELb0ELb1ELb1ELb0ELb1ELb1ELb0EEENS1_21CollectiveEpilogueFwdINS6_IJSA_NS7_ILi256EEESB_EEES9_SE_SG_Li256ELb0ELb1ELb1ELb0EEENS1_19SingleTileSchedulerILb0ELb1ELb1ELi128EEEEEEEEEvNT_6ParamsE --------------------------
	.section	.text._ZN7cutlass13device_kernelIN5flash11enable_sm90INS1_16FlashAttnFwdSm90INS1_25CollectiveMainloopFwdSm90ILi2EN4cute5tupleIJNS5_1CILi1EEES8_S8_EEENS6_IJNS7_ILi128EEENS7_ILi96EEENS7_ILi64EEEEEELi256ENS_10bfloat16_tEfNS_4arch4Sm90ELb1ELb0ELb0ELb0ELb0ELb0ELb1ELb1ELb0ELb1ELb1ELb0EEENS1_21CollectiveEpilogueFwdINS6_IJSA_NS7_ILi256EEESB_EEES9_SE_SG_Li256ELb0ELb1ELb1ELb0EEENS1_19SingleTileSchedulerILb0ELb1ELb1ELi128EEEEEEEEEvNT_6ParamsE,"ax",@progbits
	.align	128
.text._ZN7cutlass13device_kernelIN5flash11enable_sm90INS1_16FlashAttnFwdSm90INS1_25CollectiveMainloopFwdSm90ILi2EN4cute5tupleIJNS5_1CILi1EEES8_S8_EEENS6_IJNS7_ILi128EEENS7_ILi96EEENS7_ILi64EEEEEELi256ENS_10bfloat16_tEfNS_4arch4Sm90ELb1ELb0ELb0ELb0ELb0ELb0ELb1ELb1ELb0ELb1ELb1ELb0EEENS1_21CollectiveEpilogueFwdINS6_IJSA_NS7_ILi256EEESB_EEES9_SE_SG_Li256ELb0ELb1ELb1ELb0EEENS1_19SingleTileSchedulerILb0ELb1ELb1ELi128EEEEEEEEEvNT_6ParamsE:
        .type           _ZN7cutlass13device_kernelIN5flash11enable_sm90INS1_16FlashAttnFwdSm90INS1_25CollectiveMainloopFwdSm90ILi2EN4cute5tupleIJNS5_1CILi1EEES8_S8_EEENS6_IJNS7_ILi128EEENS7_ILi96EEENS7_ILi64EEEEEELi256ENS_10bfloat16_tEfNS_4arch4Sm90ELb1ELb0ELb0ELb0ELb0ELb0ELb1ELb1ELb0ELb1ELb1ELb0EEENS1_21CollectiveEpilogueFwdINS6_IJSA_NS7_ILi256EEESB_EEES9_SE_SG_Li256ELb0ELb1ELb1ELb0EEENS1_19SingleTileSchedulerILb0ELb1ELb1ELi128EEEEEEEEEvNT_6ParamsE,@function
        .size           _ZN7cutlass13device_kernelIN5flash11enable_sm90INS1_16FlashAttnFwdSm90INS1_25CollectiveMainloopFwdSm90ILi2EN4cute5tupleIJNS5_1CILi1EEES8_S8_EEENS6_IJNS7_ILi128EEENS7_ILi96EEENS7_ILi64EEEEEELi256ENS_10bfloat16_tEfNS_4arch4Sm90ELb1ELb0ELb0ELb0ELb0ELb0ELb1ELb1ELb0ELb1ELb1ELb0EEENS1_21CollectiveEpilogueFwdINS6_IJSA_NS7_ILi256EEESB_EEES9_SE_SG_Li256ELb0ELb1ELb1ELb0EEENS1_19SingleTileSchedulerILb0ELb1ELb1ELi128EEEEEEEEEvNT_6ParamsE,(.L_x_15030 - _ZN7cutlass13device_kernelIN5flash11enable_sm90INS1_16FlashAttnFwdSm90INS1_25CollectiveMainloopFwdSm90ILi2EN4cute5tupleIJNS5_1CILi1EEES8_S8_EEENS6_IJNS7_ILi128EEENS7_ILi96EEENS7_ILi64EEEEEELi256ENS_10bfloat16_tEfNS_4arch4Sm90ELb1ELb0ELb0ELb0ELb0ELb0ELb1ELb1ELb0ELb1ELb1ELb0EEENS1_21CollectiveEpilogueFwdINS6_IJSA_NS7_ILi256EEESB_EEES9_SE_SG_Li256ELb0ELb1ELb1ELb0EEENS1_19SingleTileSchedulerILb0ELb1ELb1ELi128EEEEEEEEEvNT_6ParamsE)
        .other          _ZN7cutlass13device_kernelIN5flash11enable_sm90INS1_16FlashAttnFwdSm90INS1_25CollectiveMainloopFwdSm90ILi2EN4cute5tupleIJNS5_1CILi1EEES8_S8_EEENS6_IJNS7_ILi128EEENS7_ILi96EEENS7_ILi64EEEEEELi256ENS_10bfloat16_tEfNS_4arch4Sm90ELb1ELb0ELb0ELb0ELb0ELb0ELb1ELb1ELb0ELb1ELb1ELb0EEENS1_21CollectiveEpilogueFwdINS6_IJSA_NS7_ILi256EEESB_EEES9_SE_SG_Li256ELb0ELb1ELb1ELb0EEENS1_19SingleTileSchedulerILb0ELb1ELb1ELi128EEEEEEEEEvNT_6ParamsE,@"STO_CUDA_ENTRY STV_DEFAULT"
_ZN7cutlass13device_kernelIN5flash11enable_sm90INS1_16FlashAttnFwdSm90INS1_25CollectiveMainloopFwdSm90ILi2EN4cute5tupleIJNS5_1CILi1EEES8_S8_EEENS6_IJNS7_ILi128EEENS7_ILi96EEENS7_ILi64EEEEEELi256ENS_10bfloat16_tEfNS_4arch4Sm90ELb1ELb0ELb0ELb0ELb0ELb0ELb1ELb1ELb0ELb1ELb1ELb0EEENS1_21CollectiveEpilogueFwdINS6_IJSA_NS7_ILi256EEESB_EEES9_SE_SG_Li256ELb0ELb1ELb1ELb0EEENS1_19SingleTileSchedulerILb0ELb1ELb1ELi128EEEEEEEEEvNT_6ParamsE:
        /* <DEDUP_REMOVED lines=17> */
.L_x_13250:
[----:B------:R-:W-:Y:S05]  /*0110*/  BSYNC B0 ;  /* 0x0000000000007941 */ /* 0x000fea0003800000 */
.L_x_13249:
        /* <DEDUP_REMOVED lines=42> */
.L_x_13251:
        /* <DEDUP_REMOVED lines=22> */
.L_x_13252:
        /* <DEDUP_REMOVED lines=18> */
.L_x_13253:
        /* <DEDUP_REMOVED lines=22> */
.L_x_13254:
        /* <DEDUP_REMOVED lines=22> */
.L_x_13255:
[----:B--2---:R-:W-:Y:S01]  /*0900*/  ISETP.NE.AND P0, PT, R2, RZ, PT ;  /* 0x000000ff0200720c */ /* 0x004fe20003f05270 */
[----:B------:R-:W-:Y:S01]  /*0910*/  IMAD.MOV.U32 R2, RZ, RZ, 0x1 ;  /* 0x00000001ff027424 */ /* 0x000fe200078e00ff */
[----:B------:R-:W-:Y:S01]  /*0920*/  NOP ;  /* 0x0000000000007918 */ /* 0x000fe20000000000 */
[----:B------:R-:W-:Y:S03]  /*0930*/  BSSY B6, `(.L_x_13256) ;  /* 0x000102b000067945 */ /* 0x000fe60003800000 */
[----:B------:R-:W-:-:S05]  /*0940*/  SEL R2, R2, 0x2, !P0 ;  /* 0x0000000202027807 */ /* 0x000fca0004000000 */
[----:B------:R2:W-:Y:S01]  /*0950*/  STL [R1+0x3c], R2 ;  /* 0x00003c0201007387 */ /* 0x0005e20000100800 */
[----:B01-34-:R-:W-:Y:S06]  /*0960*/  BAR.SYNC.DEFER_BLOCKING 0x0 ;  /* 0x0000000000007b1d */ /* 0x01bfec0000010000 */
[----:B------:R-:W-:Y:S05]  /*0970*/  @!P0 BRA `(.L_x_13257) ;  /* 0x000000b400ac8947 */ /* 0x000fea0003800000 */
.L_x_13258:
        /* <DEDUP_REMOVED lines=8> */
[----:B------:R-:W3:Y:S06]  /*0a00*/  S2UR UR8, SR_CTAID.Z ;  /* 0x00000000000879c3 */ /* 0x000eec0000002700 */
[----:B------:R-:W-:Y:S01]  /*0a10*/  @UP0 ULDC UR4, c[0x0][0xd54] ;  /* 0x0003550000040ab9 */ /* 0x000fe20000000800 */
[----:B------:R-:W-:Y:S01]  /*0a20*/  @UP0 ULDC UR9, c[0x0][0xd58] ;  /* 0x0003560000090ab9 */ /* 0x000fe20000000800 */
[----:B-1----:R-:W-:Y:S02]  /*0a30*/  UIMAD.WIDE.U32 UR4, UR6, UR4, URZ ;  /* 0x00000004060472a5 */ /* 0x002fe4000f8e003f */
[----:B------:R-:W-:-:S02]  /*0a40*/  UMOV UR10, UR6 ;  /* 0x00000006000a7c82 */ /* 0x000fc40008000000 */
[----:B------:R-:W-:Y:S01]  /*0a50*/  @UP0 USHF.R.U32.HI UR10, URZ, UR9, UR5 ;  /* 0x000000093f0a0299 */ /* 0x000fe20008011605 */
[----:B0-----:R-:W-:-:S03]  /*0a60*/  SHF.R.U32.HI R16, RZ, 0x7, R0 ;  /* 0x00000007ff107819 */ /* 0x001fc60000011600 */
[----:B------:R-:W-:Y:S02]  /*0a70*/  UIADD3 UR4, -UR10, URZ, URZ ;  /* 0x0000003f0a047290 */ /* 0x000fe4000fffe13f */
[----:B------:R-:W-:Y:S01]  /*0a80*/  IMAD.U32 R0, RZ, RZ, UR10 ;  /* 0x0000000aff007e24 */ /* 0x000fe2000f8e00ff */
[----:B------:R-:W-:Y:S06]  /*0a90*/  BAR.ARV 0x8, 0x180 ;  /* 0x0206000000007b1d */ /* 0x000fec0000002000 */
[----:B------:R-:W-:Y:S01]  /*0aa0*/  ISETP.NE.AND P0, PT, R16, 0x1, PT ;  /* 0x000000011000780c */ /* 0x000fe20003f05270 */
[----:B------:R4:W-:-:S12]  /*0ab0*/  STL [R1], R0 ;  /* 0x0000000001007387 */ /* 0x0009d80000100800 */
[----:B------:R-:W-:Y:S06]  /*0ac0*/  @!P0 BAR.ARV 0x9, 0x100 ;  /* 0x0244000000008b1d */ /* 0x000fec0000002000 */
[----:B---3--:R-:W-:Y:S01]  /*0ad0*/  ISETP.LE.AND P0, PT, RZ, UR8, PT ;  /* 0x00000008ff007c0c */ /* 0x008fe2000bf03270 */
[----:B------:R-:W-:-:S12]  /*0ae0*/  UIMAD UR8, UR7, UR4, UR6 ;  /* 0x00000004070872a4 */ /* 0x000fd8000f8e0206 */
[----:B----4-:R-:W-:Y:S05]  /*0af0*/  @!P0 BRA `(.L_x_13259) ;  /* 0x0000010000388947 */ /* 0x010fea0003800000 */
        /* <DEDUP_REMOVED lines=12> */
[----:B------:R-:W-:-:S04]  /*0bc0*/  USEL UR57, UR57, 0x1, UP0 ;  /* 0x0000000139397887 */ /* 0x000fc80008000000 */
[----:B------:R-:W-:Y:S02]  /*0bd0*/  UIMAD UR39, UR57, UR39, URZ ;  /* 0x00000027392772a4 */ /* 0x000fe4000f8e023f */
[----:B0-----:R-:W-:-:S04]  /*0be0*/  USHF.L.U32 UR38, UR38, 0x7, URZ ;  /* 0x0000000726267899 */ /* 0x001fc8000800063f */
[----:B------:R-:W-:Y:S02]  /*0bf0*/  @UP1 UIADD3 UR4, UR38, 0x7f, URZ ;  /* 0x0000007f26041890 */ /* 0x000fe4000fffe03f */
[----:B------:R-:W-:Y:S02]  /*0c00*/  UIADD3 UR6, UR38, 0x7f, URZ ;  /* 0x0000007f26067890 */ /* 0x000fe4000fffe03f */
        /* <DEDUP_REMOVED lines=10> */
[----:B------:R-:W-:Y:S02]  /*0cb0*/  ULEA.HI.SX32 UR6, UR7, UR6, 0x1c ;  /* 0x0000000607067291 */ /* 0x000fe4000f8fe23f */
[----:B------:R-:W-:Y:S02]  /*0cc0*/  ULOP3.LUT UR7, UR8, 0xffff, URZ, 0xc0, !UPT ;  /* 0x0000ffff08077892 */ /* 0x000fe4000f8ec03f */
        /* <DEDUP_REMOVED lines=20> */
[----:B0-----:R-:W2:Y:S02]  /*0e10*/  MUFU.RCP R0, R0 ;  /* 0x0000000000007308 */ /* 0x001ea40000001000 */
[----:B--2---:R-:W-:-:S02]  /*0e20*/  VIADD R2, R0, 0xffffffe ;  /* 0x0ffffffe00027836 */ /* 0x004fc40000000000 */
        /* <DEDUP_REMOVED lines=19> */
.L_x_13260:
[----:B------:R-:W-:Y:S01]  /*0f60*/  UIMAD UR5, UR7, UR4, URZ ;  /* 0x00000004070572a4 */ /* 0x000fe2000f8e023f */
[----:B------:R-:W-:Y:S01]  /*0f70*/  IMAD.U32 R0, RZ, RZ, UR10 ;  /* 0x0000000aff007e24 */ /* 0x000fe2000f8e00ff */
[----:B--2---:R-:W0:Y:S01]  /*0f80*/  S2R R2, SR_TID.X ;  /* 0x0000000000027919 */ /* 0x004e220000002100 */
        /* <DEDUP_REMOVED lines=88> */
[----:B------:R-:W-:-:S04]  /*1510*/  UIADD3 UR5, UR4, -UR5, URZ ;  /* 0x8000000504057290 */ /* 0x000fc8000fffe03f */
[----:B------:R-:W-:-:S04]  /*1520*/  ULEA UR5, UR5, UR6, 0xd ;  /* 0x0000000605057291 */ /* 0x000fc8000f8e683f */
[----:B------:R-:W-:Y:S02]  /*1530*/  USHF.R.U32.HI UR4, URZ, 0x4, UR5 ;  /* 0x000000043f047899 */ /* 0x000fe40008011605 */
[----:B------:R-:W-:Y:S02]  /*1540*/  UIADD3 UR5, UR5, 0xa000, URZ ;  /* 0x0000a00005057890 */ /* 0x000fe4000fffe03f */
[----:B------:R-:W-:Y:S02]  /*1550*/  ULOP3.LUT UR4, UR4, 0x3fff, URZ, 0xc0, !UPT ;  /* 0x00003fff04047892 */ /* 0x000fe4000f8ec03f */
[----:B------:R-:W-:Y:S02]  /*1560*/  USHF.R.U32.HI UR5, URZ, 0x4, UR5 ;  /* 0x000000043f057899 */ /* 0x000fe40008011605 */
[----:B------:R-:W-:Y:S02]  /*1570*/  ULOP3.LUT UR37, UR4, 0x10000, URZ, 0xfc, !UPT ;  /* 0x0001000004257892 */ /* 0x000fe4000f8efc3f */
[----:B------:R-:W-:-:S03]  /*1580*/  ULOP3.LUT UR36, UR5, 0x3fff, URZ, 0xc0, !UPT ;  /* 0x00003fff05247892 */ /* 0x000fc6000f8ec03f */
[----:B------:R-:W-:Y:S02]  /*1590*/  UMOV UR5, 0x40000040 ;  /* 0x4000004000057882 */ /* 0x000fe40000000000 */
[----:B------:R-:W-:Y:S01]  /*15a0*/  UMOV UR4, UR37 ;  /* 0x0000002500047c82 */ /* 0x000fe20008000000 */
[----:B------:R-:W-:Y:S02]  /*15b0*/  IMAD.U32 R19, RZ, RZ, UR5 ;  /* 0x00000005ff137e24 */ /* 0x000fe4000f8e00ff */
[----:B------:R-:W-:Y:S01]  /*15c0*/  IMAD.U32 R18, RZ, RZ, UR4 ;  /* 0x00000004ff127e24 */ /* 0x000fe2000f8e00ff */
        /* <DEDUP_REMOVED lines=17> */
.L_x_13262:
[----:B------:R-:W-:Y:S01]  /*16e0*/  R2UR UR4, R22 ;  /* 0x00000000160472ca */ /* 0x000fe200000e0000 */
[----:B------:R-:W-:Y:S01]  /*16f0*/  VIADD R203, R16, 0x8 ;  /* 0x0000000810cb7836 */ /* 0x000fe20000000000 */
[----:B------:R-:W-:-:S11]  /*1700*/  SHF.L.U32 R2, RZ, 0x1f, RZ ;  /* 0x0000001fff027819 */ /* 0x000fd600000006ff */
[----:B------:R-:W0:Y:S02]  /*1710*/  SYNCS.PHASECHK.TRANS64.TRYWAIT P0, [UR4+0x32400], R2 ;  /* 0x03240002ff0075a7 */ /* 0x000e240008000144 */
[----:B0-----:R-:W-:Y:S05]  /*1720*/  @!P0 BRA `(.L_x_13263) ;  /* 0x000000f400348947 */ /* 0x001fea0003800000 */
.L_x_13384:
[----:B------:R-:W-:Y:S05]  /*1730*/  WARPSYNC.ALL ;  /* 0x0000000000007948 */ /* 0x000fea0003800000 */
[----:B------:R-:W2:Y:S01]  /*1740*/  LDL.LU R0, [R1+0x3c] ;  /* 0x00003c0001007983 */ /* 0x000ea20000300800 */
[----:B------:R1:W-:Y:S01]  /*1750*/  BAR.SYNC.DEFER_BLOCKING R203, 0x100 ;  /* 0x000400cb0000751d */ /* 0x0003e20000010000 */
[----:B--2---:R-:W-:-:S04]  /*1760*/  LOP3.LUT R0, R0, 0x1, RZ, 0xfc, !PT ;  /* 0x0000000100007812 */ /* 0x004fc800078efcff */
[----:B------:R-:W-:-:S13]  /*1770*/  ISETP.NE.AND P0, PT, R0, 0x3, PT ;  /* 0x000000030000780c */ /* 0x000fda0003f05270 */
[----:B-1----:R-:W-:Y:S05]  /*1780*/  @!P0 BRA `(.L_x_13264) ;  /* 0x0000000000048947 */ /* 0x002fea0003800000 */
[----:B------:R-:W-:Y:S01]  /*1790*/  BPT.TRAP 0x1 ;  /* 0x000000040000795c */ /* 0x000fe20000300000 */
.L_x_13264:
[----:B------:R-:W-:-:S13]  /*17a0*/  R2UR UR4, R22 ;  /* 0x00000000160472ca */ /* 0x000fda00000e0000 */
[----:B------:R1:W2:Y:S01]  /*17b0*/  SYNCS.PHASECHK.TRANS64.TRYWAIT P1, [UR4+0x32430], R2 ;  /* 0x03243002ff0075a7 */ /* 0x0002a20008020144 */
[----:B------:R-:W-:Y:S05]  /*17c0*/  @!P0 BRA `(.L_x_13265) ;  /* 0x0000000000048947 */ /* 0x000fea0003800000 */
[----:B------:R-:W-:Y:S01]  /*17d0*/  BPT.TRAP 0x1 ;  /* 0x000000040000795c */ /* 0x000fe20000300000 */
.L_x_13265:
[----:B--2---:R-:W-:Y:S05]  /*17e0*/  @P1 BRA `(.L_x_13266) ;  /* 0x00000000000c1947 */ /* 0x004fea0003800000 */
[----:B------:R-:W-:-:S13]  /*17f0*/  R2UR UR4, R22 ;  /* 0x00000000160472ca */ /* 0x000fda00000e0000 */
[----:B------:R-:W2:Y:S02]  /*1800*/  SYNCS.PHASECHK.TRANS64.TRYWAIT P1, [UR4+0x32430], R2 ;  /* 0x03243002ff0075a7 */ /* 0x000ea40008020144 */
[----:B--2---:R-:W-:Y:S05]  /*1810*/  @!P1 BRA `(.L_x_13267) ;  /* 0x000000f400149947 */ /* 0x004fea0003800000 */
.L_x_13266:
[----:B------:R-:W-:Y:S01]  /*1820*/  R2UR UR8, R22 ;  /* 0x00000000160872ca */ /* 0x000fe200000e0000 */
[----:B------:R-:W-:Y:S01]  /*1830*/  WARPGROUP.ARRIVE ;  /* 0x00000000000079c5 */ /* 0x000fe20000000000 */
[----:B------:R-:W-:Y:S01]  /*1840*/  UMOV UR6, UR37 ;  /* 0x0000002500067c82 */ /* 0x000fe20008000000 */
[----:B------:R-:W-:Y:S01]  /*1850*/  UMOV UR7, 0x40000040 ;  /* 0x4000004000077882 */ /* 0x000fe20000000000 */
[----:B------:R-:W-:Y:S01]  /*1860*/  UMOV UR11, 0x40000040 ;  /* 0x40000040000b7882 */ /* 0x000fe20000000000 */
[----:B------:R-:W-:Y:S01]  /*1870*/  UMOV UR5, UR7 ;  /* 0x0000000700057c82 */ /* 0x000fe20008000000 */
[----:B------:R-:W-:-:S07]  /*1880*/  IMAD.U32 R9, RZ, RZ, UR11 ;  /* 0x0000000bff097e24 */ /* 0x000fce000f8e00ff */
[----:B------:R-:W-:-:S04]  /*1890*/  UIADD3 UR4, UR8, 0x1c400, URZ ;  /* 0x0001c40008047890 */ /* 0x000fc8000fffe03f */
[----:B------:R-:W-:-:S04]  /*18a0*/  USHF.R.U32.HI UR4, URZ, 0x4, UR4 ;  /* 0x000000043f047899 */ /* 0x000fc80008011604 */
[----:B------:R-:W-:-:S04]  /*18b0*/  ULOP3.LUT UR4, UR4, 0x3fff, URZ, 0xc0, !UPT ;  /* 0x00003fff04047892 */ /* 0x000fc8000f8ec03f */
[----:B------:R-:W-:-:S03]  /*18c0*/  ULOP3.LUT UR9, UR4, 0x10000, URZ, 0xfc, !UPT ;  /* 0x0001000004097892 */ /* 0x000fc6000f8efc3f */
[----:B------:R-:W-:-:S03]  /*18d0*/  UMOV UR4, UR6 ;  /* 0x0000000600047c82 */ /* 0x000fc60008000000 */
[----:B------:R-:W-:Y:S01]  /*18e0*/  IMAD.U32 R21, RZ, RZ, UR9 ;  /* 0x00000009ff157e24 */ /* 0x000fe2000f8e00ff */
[----:B------:R-:W-:Y:S02]  /*18f0*/  UMOV UR6, UR9 ;  /* 0x0000000900067c82 */ /* 0x000fe40008000000 */
[----:B------:R-:W-:Y:S01]  /*1900*/  HGMMA.64x96x16.F32.BF16 R24, gdesc[UR4], RZ, !UPT, gsb0 ;  /* 0x01600000041879f0 */ /* 0x000fe2000c0018ff */
[----:B------:R-:W-:Y:S02]  /*1910*/  UIADD3 UR4, UR37, 0x2, URZ ;  /* 0x0000000225047890 */ /* 0x000fe4000fffe03f */
[----:B------:R-:W-:Y:S01]  /*1920*/  UIADD3 UR6, UR9, 0x2, URZ ;  /* 0x0000000209067890 */ /* 0x000fe2000fffe03f */
[----:B------:R-:W-:Y:S01]  /*1930*/  UMOV UR5, UR11 ;  /* 0x0000000b00057c82 */ /* 0x000fe20008000000 */
[----:B------:R-:W-:Y:S01]  /*1940*/  UMOV UR7, 0x40000040 ;  /* 0x4000004000077882 */ /* 0x000fe20000000000 */
[----:B------:R-:W-:Y:S02]  /*1950*/  UMOV UR11, 0x40000040 ;  /* 0x40000040000b7882 */ /* 0x000fe40000000000 */
[----:B------:R-:W-:Y:S01]  /*1960*/  UMOV UR10, UR4 ;  /* 0x00000004000a7c82 */ /* 0x000fe20008000000 */
[----:B------:R-:W-:Y:S01]  /*1970*/  IMAD.U32 R7, RZ, RZ, UR11 ;  /* 0x0000000bff077e24 */ /* 0x000fe2000f8e00ff */
[----:B------:R-:W-:Y:S01]  /*1980*/  UMOV UR4, UR10 ;  /* 0x0000000a00047c82 */ /* 0x000fe20008000000 */
[----:B------:R-:W-:Y:S01]  /*1990*/  IMAD.U32 R8, RZ, RZ, UR10 ;  /* 0x0000000aff087e24 */ /* 0x000fe2000f8e00ff */
[----:B------:R-:W-:-:S02]  /*19a0*/  WARPGROUP.DEPBAR.LE gsb0, 0x0 ;  /* 0x00008000000079c5 */ /* 0x000fc40000010000 */
        /* <DEDUP_REMOVED lines=22> */
[----:B------:R-:W2:Y:S02]  /*1b10*/  SYNCS.PHASECHK.TRANS64.TRYWAIT P1, [UR8+0x32410], R2 ;  /* 0x03241002ff0075a7 */ /* 0x000ea40008020148 */
[----:B--2---:R-:W-:Y:S05]  /*1b20*/  @!P1 BRA `(.L_x_13268) ;  /* 0x000000f0006c9947 */ /* 0x004fea0003800000 */
.L_x_13385:
[----:B------:R-:W-:Y:S05]  /*1b30*/  @!P0 BRA `(.L_x_13269) ;  /* 0x0000000000048947 */ /* 0x000fea0003800000 */
[----:B------:R-:W-:Y:S01]  /*1b40*/  BPT.TRAP 0x1 ;  /* 0x000000040000795c */ /* 0x000fe20000300000 */
.L_x_13269:
[----:B------:R-:W-:-:S13]  /*1b50*/  R2UR UR4, R22 ;  /* 0x00000000160472ca */ /* 0x000fda00000e0000 */
[----:B------:R2:W3:Y:S01]  /*1b60*/  SYNCS.PHASECHK.TRANS64.TRYWAIT P1, [UR4+0x32450], R2 ;  /* 0x03245002ff0075a7 */ /* 0x0004e20008020144 */
[----:B------:R-:W-:Y:S05]  /*1b70*/  @!P0 BRA `(.L_x_13270) ;  /* 0x0000000000048947 */ /* 0x000fea0003800000 */
[----:B------:R-:W-:Y:S01]  /*1b80*/  BPT.TRAP 0x1 ;  /* 0x000000040000795c */ /* 0x000fe20000300000 */
.L_x_13270:
[----:B---3--:R-:W-:Y:S05]  /*1b90*/  @P1 BRA `(.L_x_13271) ;  /* 0x00000000000c1947 */ /* 0x008fea0003800000 */
[----:B------:R-:W-:-:S13]  /*1ba0*/  R2UR UR4, R22 ;  /* 0x00000000160472ca */ /* 0x000fda00000e0000 */
[----:B------:R-:W3:Y:S02]  /*1bb0*/  SYNCS.PHASECHK.TRANS64.TRYWAIT P1, [UR4+0x32450], R2 ;  /* 0x03245002ff0075a7 */ /* 0x000ee40008020144 */
[----:B---3--:R-:W-:Y:S05]  /*1bc0*/  @!P1 BRA `(.L_x_13272) ;  /* 0x000000f000609947 */ /* 0x008fea0003800000 */
.L_x_13271:
[----:B------:R-:W-:Y:S01]  /*1bd0*/  R2UR UR14, R22 ;  /* 0x00000000160e72ca */ /* 0x000fe200000e0000 */
[----:B------:R-:W-:Y:S01]  /*1be0*/  ULOP3.LUT UR10, UR36, 0x10000, URZ, 0xfc, !UPT ;  /* 0x00010000240a7892 */ /* 0x000fe2000f8efc3f */
[----:B------:R-:W-:Y:S01]  /*1bf0*/  WARPGROUP.ARRIVE ;  /* 0x00000000000079c5 */ /* 0x000fe20000000000 */
[----:B------:R-:W-:Y:S01]  /*1c00*/  UMOV UR7, 0x40000040 ;  /* 0x4000004000077882 */ /* 0x000fe20000000000 */
[----:B------:R-:W-:Y:S01]  /*1c10*/  UMOV UR9, 0x40000040 ;  /* 0x4000004000097882 */ /* 0x000fe20000000000 */
[----:B------:R-:W-:Y:S01]  /*1c20*/  UMOV UR5, UR7 ;  /* 0x0000000700057c82 */ /* 0x000fe20008000000 */
[----:B------:R-:W-:Y:S01]  /*1c30*/  IMAD.U32 R5, RZ, RZ, UR7 ;  /* 0x00000007ff057e24 */ /* 0x000fe2000f8e00ff */
[----:B------:R-:W-:Y:S01]  /*1c40*/  UIADD3 UR12, UR10, 0x400, URZ ;  /* 0x000004000a0c7890 */ /* 0x000fe2000fffe03f */
[----:B0-----:R-:W-:Y:S01]  /*1c50*/  IMAD.U32 R3, RZ, RZ, UR9 ;  /* 0x00000009ff037e24 */ /* 0x001fe2000f8e00ff */
[----:B------:R-:W-:Y:S01]  /*1c60*/  UMOV UR6, UR10 ;  /* 0x0000000a00067c82 */ /* 0x000fe20008000000 */
[----:B------:R-:W-:Y:S01]  /*1c70*/  UMOV UR13, 0x40000040 ;  /* 0x40000040000d7882 */ /* 0x000fe20000000000 */
[----:B------:R-:W-:Y:S01]  /*1c80*/  IMAD.U32 R4, RZ, RZ, UR6 ;  /* 0x00000006ff047e24 */ /* 0x000fe2000f8e00ff */
[----:B------:R-:W-:Y:S01]  /*1c90*/  UIADD3 UR16, UR10, 0x402, URZ ;  /* 0x000004020a107890 */ /* 0x000fe2000fffe03f */
[----:B------:R-:W-:Y:S01]  /*1ca0*/  LOP3.LUT R0, R73, 0xffffff80, RZ, 0xc0, !PT ;  /* 0xffffff8049007812 */ /* 0x000fe200078ec0ff */
[----:B------:R-:W-:Y:S01]  /*1cb0*/  UIADD3 UR4, UR14, 0x400, URZ ;  /* 0x000004000e047890 */ /* 0x000fe2000fffe03f */
[----:B------:R-:W-:Y:S01]  /*1cc0*/  LEA.HI R72, R72, R23, RZ, 0x2 ;  /* 0x0000001748487211 */ /* 0x000fe200078f10ff */
[----:B------:R-:W-:Y:S01]  /*1cd0*/  UMOV UR17, 0x40000040 ;  /* 0x4000004000117882 */ /* 0x000fe20000000000 */
[----:B------:R-:W-:Y:S01]  /*1ce0*/  UIADD3 UR20, UR10, 0x404, URZ ;  /* 0x000004040a147890 */ /* 0x000fe2000fffe03f */
[C---:B------:R-:W-:Y:S01]  /*1cf0*/  IMAD.IADD R0, R23.reuse, 0x1, -R0 ;  /* 0x0000000117007824 */ /* 0x040fe200078e0a00 */
[----:B------:R-:W-:Y:S01]  /*1d00*/  USHF.R.U32.HI UR4, URZ, 0x4, UR4 ;  /* 0x000000043f047899 */ /* 0x000fe20008011604 */
[----:B------:R-:W-:Y:S01]  /*1d10*/  LOP3.LUT R72, R72, 0xfffffffc, RZ, 0xc0, !PT ;  /* 0xfffffffc48487812 */ /* 0x000fe200078ec0ff */
[----:B------:R-:W-:Y:S01]  /*1d20*/  UMOV UR21, 0x40000040 ;  /* 0x4000004000157882 */ /* 0x000fe20000000000 */
[----:B------:R-:W-:Y:S01]  /*1d30*/  UIADD3 UR24, UR10, 0x406, URZ ;  /* 0x000004060a187890 */ /* 0x000fe2000fffe03f */
[----:B------:R-:W-:Y:S01]  /*1d40*/  SHF.R.S32.HI R13, RZ, 0x1f, R0 ;  /* 0x0000001fff0d7819 */ /* 0x000fe20000011400 */
[----:B------:R-:W-:Y:S01]  /*1d50*/  ULOP3.LUT UR11, UR4, 0x3fff, URZ, 0xc0, !UPT ;  /* 0x00003fff040b7892 */ /* 0x000fe2000f8ec03f */
[----:B------:R-:W-:Y:S01]  /*1d60*/  IMAD.IADD R73, R23, 0x1, -R72 ;  /* 0x0000000117497824 */ /* 0x000fe200078e0a48 */
[----:B------:R-:W-:Y:S01]  /*1d70*/  UMOV UR25, 0x40000040 ;  /* 0x4000004000197882 */ /* 0x000fe20000000000 */
[----:B------:R-:W-:Y:S01]  /*1d80*/  UMOV UR4, UR6 ;  /* 0x0000000600047c82 */ /* 0x000fe20008000000 */
[----:B------:R-:W-:Y:S01]  /*1d90*/  ULOP3.LUT UR61, UR11, 0x10000, URZ, 0xfc, !UPT ;  /* 0x000100000b3d7892 */ /* 0x000fe2000f8efc3f */
[CC--:B------:R-:W-:Y:S01]  /*1da0*/  LEA.HI R12, R13.reuse, R0.reuse, RZ, 0x2 ;  /* 0x000000000d0c7211 */ /* 0x0c0fe200078f10ff */
[----:B------:R-:W-:Y:S01]  /*1db0*/  UIADD3 UR28, UR10, 0x800, URZ ;  /* 0x000008000a1c7890 */ /* 0x000fe2000fffe03f */
[----:B------:R-:W-:Y:S01]  /*1dc0*/  LEA.HI R20, R13, R0, RZ, 0x5 ;  /* 0x000000000d147211 */ /* 0x000fe200078f28ff */
[----:B------:R-:W-:Y:S01]  /*1dd0*/  UMOV UR29, 0x40000040 ;  /* 0x40000040001d7882 */ /* 0x000fe20000000000 */
[----:B------:R-:W-:Y:S01]  /*1de0*/  UIADD3 UR32, UR10, 0x802, URZ ;  /* 0x000008020a207890 */ /* 0x000fe2000fffe03f */
[--C-:B------:R-:W-:Y:S01]  /*1df0*/  SHF.R.S32.HI R13, RZ, 0x2, R12.reuse ;  /* 0x00000002ff0d7819 */ /* 0x100fe2000001140c */
[----:B------:R-:W-:Y:S01]  /*1e00*/  UMOV UR6, UR61 ;  /* 0x0000003d00067c82 */ /* 0x000fe20008000000 */
[----:B------:R-:W-:Y:S01]  /*1e10*/  UMOV UR33, 0x40000040 ;  /* 0x4000004000217882 */ /* 0x000fe20000000000 */
[----:B------:R-:W-:Y:S01]  /*1e20*/  HGMMA.64x96x16.F32.BF16 R24, gdesc[UR4], R24, gsb0 ;  /* 0x01600000041879f0 */ /* 0x000fe20008001818 */
[----:B------:R-:W-:Y:S01]  /*1e30*/  UIADD3 UR4, UR10, 0x2, URZ ;  /* 0x000000020a047890 */ /* 0x000fe2000fffe03f */
[----:B------:R-:W-:Y:S01]  /*1e40*/  SHF.R.S32.HI R72, RZ, 0x1f, R12 ;  /* 0x0000001fff487819 */ /* 0x000fe2000001140c */
[----:B------:R-:W-:Y:S01]  /*1e50*/  UIADD3 UR6, UR61, 0x2, URZ ;  /* 0x000000023d067890 */ /* 0x000fe2000fffe03f */
[----:B------:R-:W-:Y:S01]  /*1e60*/  SHF.R.S32.HI R20, RZ, 0x5, R20 ;  /* 0x00000005ff147819 */ /* 0x000fe20000011414 */
[----:B------:R-:W-:Y:S01]  /*1e70*/  UMOV UR5, UR9 ;  /* 0x0000000900057c82 */ /* 0x000fe20008000000 */
[----:B------:R-:W-:Y:S01]  /*1e80*/  UMOV UR7, 0x40000040 ;  /* 0x4000004000077882 */ /* 0x000fe20000000000 */
[----:B------:R-:W-:Y:S01]  /*1e90*/  UMOV UR9, 0x40000040 ;  /* 0x4000004000097882 */ /* 0x000fe20000000000 */
[----:B------:R-:W-:Y:S01]  /*1ea0*/  UMOV UR8, UR4 ;  /* 0x0000000400087c82 */ /* 0x000fe20008000000 */
[----:B------:R-:W-:Y:S01]  /*1eb0*/  IMAD.U32 R15, RZ, RZ, UR9 ;  /* 0x00000009ff0f7e24 */ /* 0x000fe2000f8e00ff */
[----:B------:R-:W-:Y:S01]  /*1ec0*/  UMOV UR4, UR8 ;  /* 0x0000000800047c82 */ /* 0x000fe20008000000 */
[----:B-12---:R-:W-:Y:S01]  /*1ed0*/  IMAD.U32 R2, RZ, RZ, UR8 ;  /* 0x00000008ff027e24 */ /* 0x006fe2000f8e00ff */
[----:B------:R-:W-:Y:S01]  /*1ee0*/  UIADD3 UR36, UR10, 0x804, URZ ;  /* 0x000008040a247890 */ /* 0x000fe2000fffe03f */
[----:B------:R-:W-:Y:S01]  /*1ef0*/  LEA.HI R23, R74, R74, RZ, 0x1 ;  /* 0x0000004a4a177211 */ /* 0x000fe200078f08ff */
[----:B------:R-:W-:Y:S01]  /*1f00*/  UMOV UR37, 0x40000040 ;  /* 0x4000004000257882 */ /* 0x000fe20000000000 */
[----:B------:R-:W-:Y:S01]  /*1f10*/  UIADD3 UR40, UR10, 0x806, URZ ;  /* 0x000008060a287890 */ /* 0x000fe2000fffe03f */
[----:B------:R-:W-:Y:S01]  /*1f20*/  LEA.HI R72, R72, R13, RZ, 0x3 ;  /* 0x0000000d48487211 */ /* 0x000fe200078f18ff */
[----:B------:R-:W-:Y:S01]  /*1f30*/  UMOV UR41, 0x40000040 ;  /* 0x4000004000297882 */ /* 0x000fe20000000000 */
[----:B------:R-:W-:Y:S01]  /*1f40*/  UIADD3 UR44, UR10, 0xc00, URZ ;  /* 0x00000c000a2c7890 */ /* 0x000fe2000fffe03f */
[----:B------:R-:W-:Y:S01]  /*1f50*/  LEA R75, R20, UR38, 0x4 ;  /* 0x00000026144b7c11 */ /* 0x000fe2000f8e20ff */
[----:B------:R-:W-:Y:S01]  /*1f60*/  UMOV UR45, 0x40000040 ;  /* 0x40000040002d7882 */ /* 0x000fe20000000000 */
[----:B------:R-:W-:Y:S01]  /*1f70*/  UIADD3 UR48, UR10, 0xc02, URZ ;  /* 0x00000c020a307890 */ /* 0x000fe2000fffe03f */
[----:B------:R-:W-:Y:S01]  /*1f80*/  LOP3.LUT R23, R23, 0x3fffffe, RZ, 0xc0, !PT ;  /* 0x03fffffe17177812 */ /* 0x000fe200078ec0ff */
[----:B------:R-:W-:Y:S01]  /*1f90*/  UMOV UR49, 0x40000040 ;  /* 0x4000004000317882 */ /* 0x000fe20000000000 */
[----:B------:R-:W-:Y:S01]  /*1fa0*/  UIADD3 UR52, UR10, 0xc04, URZ ;  /* 0x00000c040a347890 */ /* 0x000fe2000fffe03f */
[----:B------:R-:W-:Y:S01]  /*1fb0*/  LOP3.LUT R72, R72, 0xfffffff8, RZ, 0xc0, !PT ;  /* 0xfffffff848487812 */ /* 0x000fe200078ec0ff */
[----:B------:R-:W-:Y:S01]  /*1fc0*/  UMOV UR53, 0x40000040 ;  /* 0x4000004000357882 */ /* 0x000fe20000000000 */
[----:B------:R-:W-:Y:S01]  /*1fd0*/  UMOV UR19, 0x40000040 ;  /* 0x4000004000137882 */ /* 0x000fe20000000000 */
[----:B------:R-:W-:Y:S01]  /*1fe0*/  LEA.HI R20, R73, R73, RZ, 0x1 ;  /* 0x0000004949147211 */ /* 0x000fe200078f08ff */
[----:B------:R-:W-:Y:S01]  /*1ff0*/  IMAD.IADD R23, R74, 0x1, -R23 ;  /* 0x000000014a177824 */ /* 0x000fe200078e0a17 */
[----:B------:R-:W-:Y:S01]  /*2000*/  IADD3 R72, R75, R13, -R72 ;  /* 0x0000000d4b487210 */ /* 0x000fe20007ffe848 */
[----:B------:R-:W0:Y:S01]  /*2010*/  S2R R76, SR_TID.X ;  /* 0x00000000004c7919 */ /* 0x000e220000002100 */
[----:B------:R-:W-:Y:S01]  /*2020*/  LOP3.LUT R20, R20, 0x1ffffffe, RZ, 0xc0, !PT ;  /* 0x1ffffffe14147812 */ /* 0x000fe200078ec0ff */
[----:B------:R-:W-:Y:S01]  /*2030*/  IMAD.U32 R190, RZ, RZ, UR14 ;  /* 0x0000000effbe7e24 */ /* 0x000fe2000f8e00ff */
[----:B------:R-:W-:Y:S01]  /*2040*/  UMOV UR15, 0x40000040 ;  /* 0x40000040000f7882 */ /* 0x000fe20000000000 */
[----:B------:R-:W-:Y:S01]  /*2050*/  IMAD R72, R23, 0x40, R72 ;  /* 0x0000004017487824 */ /* 0x000fe200078e0248 */
[----:B------:R-:W-:Y:S01]  /*2060*/  UMOV UR60, URZ ;  /* 0x0000003f003c7c82 */ /* 0x000fe20008000000 */
[----:B------:R-:W-:-:S02]  /*2070*/  IMAD.IADD R13, R73, 0x1, -R20 ;  /* 0x00000001490d7824 */ /* 0x000fc400078e0a14 */
[----:B------:R-:W-:Y:S02]  /*2080*/  IMAD.U32 R11, RZ, RZ, UR19 ;  /* 0x00000013ff0b7e24 */ /* 0x000fe4000f8e00ff */
[----:B------:R-:W-:-:S04]  /*2090*/  IMAD R13, R13, 0x8, R72 ;  /* 0x000000080d0d7824 */ /* 0x000fc800078e0248 */
[----:B------:R-:W-:Y:S01]  /*20a0*/  IMAD.MOV.U32 R20, RZ, RZ, R13 ;  /* 0x000000ffff147224 */ /* 0x000fe200078e000d */
[----:B0-----:R-:W-:Y:S01]  /*20b0*/  LOP3.LUT R76, R76, 0x7f, RZ, 0xc0, !PT ;  /* 0x0000007f4c4c7812 */ /* 0x001fe200078ec0ff */
[----:B------:R-:W-:Y:S02]  /*20c0*/  WARPGROUP.DEPBAR.LE gsb0, 0x0 ;  /* 0x00008000000079c5 */ /* 0x000fe40000010000 */
[----:B------:R-:W-:-:S06]  /*20d0*/  WARPGROUP.ARRIVE ;  /* 0x00000000000079c5 */ /* 0x000fcc0000000000 */
[----:B------:R-:W-:Y:S01]  /*20e0*/  HGMMA.64x96x16.F32.BF16 R24, gdesc[UR4], R24, gsb0 ;  /* 0x01600000041879f0 */ /* 0x000fe20008001818 */
[----:B------:R-:W-:Y:S02]  /*20f0*/  UIADD3 UR4, UR10, 0x4, URZ ;  /* 0x000000040a047890 */ /* 0x000fe4000fffe03f */
[----:B------:R-:W-:Y:S01]  /*2100*/  UIADD3 UR6, UR61, 0x4, URZ ;  /* 0x000000043d067890 */ /* 0x000fe2000fffe03f */
[----:B------:R-:W-:Y:S01]  /*2110*/  UMOV UR5, UR9 ;  /* 0x0000000900057c82 */ /* 0x000fe20008000000 */
[----:B------:R-:W-:Y:S01]  /*2120*/  UMOV UR7, 0x40000040 ;  /* 0x4000004000077882 */ /* 0x000fe20000000000 */
[----:B------:R-:W-:Y:S02]  /*2130*/  UMOV UR9, 0x40000040 ;  /* 0x4000004000097882 */ /* 0x000fe40000000000 */
[----:B------:R-:W-:Y:S02]  /*2140*/  UMOV UR8, UR4 ;  /* 0x0000000400087c82 */ /* 0x000fe40008000000 */
[----:B------:R-:W-:Y:S01]  /*2150*/  UMOV UR4, UR8 ;  /* 0x0000000800047c82 */ /* 0x000fe20008000000 */
[----:B------:R-:W-:Y:S01]  /*2160*/  IMAD.U32 R14, RZ, RZ, UR8 ;  /* 0x00000008ff0e7e24 */ /* 0x000fe2000f8e00ff */
[----:B------:R-:W-:Y:S01]  /*2170*/  UIADD3 UR8, UR10, 0x6, URZ ;  /* 0x000000060a087890 */ /* 0x000fe2000fffe03f */
        /* <DEDUP_REMOVED lines=89> */
[----:B------:R-:W-:Y:S01]  /*2710*/  UMOV UR5, UR19 ;  /* 0x0000001300057c82 */ /* 0x000fe20008000000 */
[----:B------:R-:W-:Y:S01]  /*2720*/  UMOV UR7, 0x40000040 ;  /* 0x4000004000077882 */ /* 0x000fe20000000000 */
[----:B------:R-:W-:Y:S02]  /*2730*/  ULDC UR10, c[0x0][0xa80] ;  /* 0x0002a000000a7ab9 */ /* 0x000fe40000000800 */
[----:B------:R-:W-:Y:S02]  /*2740*/  UMOV UR18, UR4 ;  /* 0x0000000400127c82 */ /* 0x000fe40008000000 */
[----:B------:R-:W-:Y:S01]  /*2750*/  UMOV UR4, UR18 ;  /* 0x0000001200047c82 */ /* 0x000fe20008000000 */
[----:B------:R-:W-:Y:S01]  /*2760*/  IMAD.U32 R10, RZ, RZ, UR18 ;  /* 0x00000012ff0a7e24 */ /* 0x000fe2000f8e00ff */
[----:B------:R-:W-:-:S02]  /*2770*/  WARPGROUP.DEPBAR.LE gsb0, 0x0 ;  /* 0x00008000000079c5 */ /* 0x000fc40000010000 */
[----:B------:R-:W-:-:S06]  /*2780*/  WARPGROUP.ARRIVE ;  /* 0x00000000000079c5 */ /* 0x000fcc0000000000 */
[----:B------:R-:W-:Y:S01]  /*2790*/  HGMMA.64x96x16.F32.BF16 R24, gdesc[UR4], R24, gsb0 ;  /* 0x01600000041879f0 */ /* 0x000fe20008001818 */
[----:B------:R-:W-:Y:S01]  /*27a0*/  ULDC UR4, c[0x0][0x448] ;  /* 0x0001120000047ab9 */ /* 0x000fe20000000800 */
[----:B------:R-:W-:Y:S01]  /*27b0*/  ULDC UR6, c[0x0][0x288] ;  /* 0x0000a20000067ab9 */ /* 0x000fe20000000800 */
[----:B------:R-:W-:Y:S01]  /*27c0*/  UISETP.NE.AND UP0, UPT, UR4, 0x1, UPT ;  /* 0x000000010400788c */ /* 0x000fe2000bf05270 */
[----:B------:R-:W-:Y:S01]  /*27d0*/  IMAD.U32 R73, RZ, RZ, UR6 ;  /* 0x00000006ff497e24 */ /* 0x000fe2000f8e00ff */
[----:B------:R-:W-:Y:S01]  /*27e0*/  ULOP3.LUT UR5, UR11, 0x3000000, URZ, 0xfc, !UPT ;  /* 0x030000000b057892 */ /* 0x000fe2000f8efc3f */
[----:B------:R-:W-:-:S03]  /*27f0*/  R2UR UR11, R200 ;  /* 0x00000000c80b72ca */ /* 0x000fc600000e0000 */
[----:B------:R-:W-:-:S03]  /*2800*/  PLOP3.LUT P1, PT, PT, PT, UP0, 0x80, 0x0 ;  /* 0x000000000000781c */ /* 0x000fc60003f2f008 */
[----:B------:R-:W-:Y:S02]  /*2810*/  UMOV UR14, UR5 ;  /* 0x00000005000e7c82 */ /* 0x000fe40008000000 */
[----:B------:R-:W-:Y:S01]  /*2820*/  @UP0 ULDC UR4, c[0x0][0x44c] ;  /* 0x0001130000040ab9 */ /* 0x000fe20000000800 */
[----:B------:R-:W-:-:S07]  /*2830*/  @UP0 ULDC UR7, c[0x0][0x450] ;  /* 0x0001140000070ab9 */ /* 0x000fce0000000800 */
[----:B------:R-:W-:Y:S01]  /*2840*/  @P1 IMAD.HI.U32 R23, R13, UR4, RZ ;  /* 0x000000040d171c27 */ /* 0x000fe2000f8e00ff */
[----:B------:R-:W-:-:S04]  /*2850*/  @UP0 ULDC UR4, c[0x0][0x450] ;  /* 0x0001140000040ab9 */ /* 0x000fc80000000800 */
[----:B------:R-:W-:Y:S01]  /*2860*/  @P1 SHF.R.U32.HI R20, RZ, UR4, R23 ;  /* 0x00000004ff141c19 */ /* 0x000fe20008011617 */
[----:B------:R-:W-:Y:S01]  /*2870*/  UIMAD UR4, UR42, -0x60, UR39 ;  /* 0xffffffa02a0478a4 */ /* 0x000fe2000f8e0227 */
[----:B------:R-:W-:-:S03]  /*2880*/  LOP3.LUT R23, R12, 0x7ffffffc, RZ, 0xc0, !PT ;  /* 0x7ffffffc0c177812 */ /* 0x000fc600078ec0ff */
[----:B------:R-:W0:Y:S01]  /*2890*/  SHFL.IDX PT, R72, R20, RZ, 0x1c1f ;  /* 0x001c1fff14487589 */ /* 0x000e2200000e0000 */
[----:B------:R-:W-:Y:S01]  /*28a0*/  UIADD3 UR4, UR4, 0x60, URZ ;  /* 0x0000006004047890 */ /* 0x000fe2000fffe03f */
[----:B------:R-:W-:Y:S02]  /*28b0*/  IMAD.IADD R23, R0, 0x1, -R23 ;  /* 0x0000000100177824 */ /* 0x000fe400078e0a17 */
[----:B------:R-:W1:Y:S03]  /*28c0*/  SHFL.IDX PT, R74, R20, 0x1, 0x1c1f ;  /* 0x003c1f00144a7f89 */ /* 0x000e6600000e0000 */
[----:B------:R-:W-:Y:S01]  /*28d0*/  IMAD.U32 R0, RZ, RZ, UR4 ;  /* 0x00000004ff007e24 */ /* 0x000fe2000f8e00ff */
[----:B------:R-:W-:-:S03]  /*28e0*/  UIADD3 UR4, UR5, 0x80, URZ ;  /* 0x0000008005047890 */ /* 0x000fc6000fffe03f */
[----:B------:R-:W-:-:S05]  /*28f0*/  IMAD R0, R23, -0x2, R0 ;  /* 0xfffffffe17007824 */ /* 0x000fca00078e0200 */
[----:B------:R-:W-:-:S04]  /*2900*/  IADD3 R73, R0, 0x1, -R73 ;  /* 0x0000000100497810 */ /* 0x000fc80007ffe849 */
[----:B0-----:R-:W-:-:S04]  /*2910*/  VIADDMNMX R72, R72, R73, R0, PT ;  /* 0x0000004948487246 */ /* 0x001fc80003800100 */
[C---:B------:R-:W-:Y:S02]  /*2920*/  ISETP.GT.AND P6, PT, R72.reuse, RZ, PT ;  /* 0x000000ff4800720c */ /* 0x040fe40003fc4270 */
[C---:B------:R-:W-:Y:S02]  /*2930*/  ISETP.GT.AND P5, PT, R72.reuse, 0x1, PT ;  /* 0x000000014800780c */ /* 0x040fe40003fa4270 */
[C---:B------:R-:W-:Y:S02]  /*2940*/  ISETP.GT.AND P3, PT, R72.reuse, 0x10, PT ;  /* 0x000000104800780c */ /* 0x040fe40003f64270 */
[C---:B------:R-:W-:Y:S02]  /*2950*/  ISETP.GT.AND P4, PT, R72.reuse, 0x8, PT ;  /* 0x000000084800780c */ /* 0x040fe40003f84270 */
[----:B------:R-:W-:Y:S02]  /*2960*/  ISETP.GT.AND P2, PT, R72, 0x9, PT ;  /* 0x000000094800780c */ /* 0x000fe40003f44270 */
[----:B-1----:R-:W-:Y:S01]  /*2970*/  VIADDMNMX R73, R74, R73, R0, PT ;  /* 0x000000494a497246 */ /* 0x002fe20003800100 */
[----:B------:R-:W-:-:S02]  /*2980*/  WARPGROUP.DEPBAR.LE gsb0, 0x0 ;  /* 0x00008000000079c5 */ /* 0x000fc40000010000 */
[----:B------:R-:W-:Y:S02]  /*2990*/  FSEL R24, R24, -INF , P6 ;  /* 0xff80000018187808 */ /* 0x000fe40003000000 */
[C---:B------:R-:W-:Y:S02]  /*29a0*/  ISETP.GT.AND P6, PT, R72.reuse, 0x11, PT ;  /* 0x000000114800780c */ /* 0x040fe40003fc4270 */
[----:B------:R-:W-:Y:S02]  /*29b0*/  FSEL R20, R25, -INF , P5 ;  /* 0xff80000019147808 */ /* 0x000fe40002800000 */
[----:B------:R-:W-:Y:S02]  /*29c0*/  ISETP.GT.AND P5, PT, R72, 0x18, PT ;  /* 0x000000184800780c */ /* 0x000fe40003fa4270 */
[----:B------:R-:W-:Y:S02]  /*29d0*/  FSEL R12, R32, -INF , P3 ;  /* 0xff800000200c7808 */ /* 0x000fe40001800000 */
[----:B------:R-:W-:-:S02]  /*29e0*/  FSEL R160, R33, -INF , P6 ;  /* 0xff80000021a07808 */ /* 0x000fc40003000000 */
[C---:B------:R-:W-:Y:S02]  /*29f0*/  ISETP.GT.AND P3, PT, R72.reuse, 0x21, PT ;  /* 0x000000214800780c */ /* 0x040fe40003f64270 */
[----:B------:R-:W-:Y:S02]  /*2a00*/  ISETP.GT.AND P6, PT, R72, 0x28, PT ;  /* 0x000000284800780c */ /* 0x000fe40003fc4270 */
[----:B------:R-:W-:Y:S02]  /*2a10*/  FSEL R28, R28, -INF , P4 ;  /* 0xff8000001c1c7808 */ /* 0x000fe40002000000 */
[----:B------:R-:W-:Y:S02]  /*2a20*/  ISETP.GT.AND P4, PT, R72, 0x19, PT ;  /* 0x000000194800780c */ /* 0x000fe40003f84270 */
[----:B------:R-:W-:Y:S02]  /*2a30*/  FSEL R165, R36, -INF , P5 ;  /* 0xff80000024a57808 */ /* 0x000fe40002800000 */
[----:B------:R-:W-:-:S02]  /*2a40*/  ISETP.GT.AND P5, PT, R72, 0x29, PT ;  /* 0x000000294800780c */ /* 0x000fc40003fa4270 */
[----:B------:R-:W-:Y:S02]  /*2a50*/  FSEL R161, R41, -INF , P3 ;  /* 0xff80000029a17808 */ /* 0x000fe40001800000 */
[----:B------:R-:W-:Y:S02]  /*2a60*/  FSEL R166, R44, -INF , P6 ;  /* 0xff8000002ca67808 */ /* 0x000fe40003000000 */
[C---:B------:R-:W-:Y:S02]  /*2a70*/  ISETP.GT.AND P3, PT, R72.reuse, 0x38, PT ;  /* 0x000000384800780c */ /* 0x040fe40003f64270 */
[----:B------:R-:W-:Y:S02]  /*2a80*/  ISETP.GT.AND P6, PT, R72, 0x39, PT ;  /* 0x000000394800780c */ /* 0x000fe40003fc4270 */
[----:B------:R-:W-:Y:S02]  /*2a90*/  FMNMX.FTZ R25, R24, R20, !PT ;  /* 0x0000001418197209 */ /* 0x000fe40007810000 */
[----:B------:R-:W-:-:S02]  /*2aa0*/  FSEL R170, R37, -INF , P4 ;  /* 0xff80000025aa7808 */ /* 0x000fc40002000000 */
[C---:B------:R-:W-:Y:S02]  /*2ab0*/  ISETP.GT.AND P4, PT, R72.reuse, 0x30, PT ;  /* 0x000000304800780c */ /* 0x040fe40003f84270 */
[----:B------:R-:W-:Y:S02]  /*2ac0*/  FSEL R171, R45, -INF , P5 ;  /* 0xff8000002dab7808 */ /* 0x000fe40002800000 */
[----:B------:R-:W-:Y:S02]  /*2ad0*/  ISETP.GT.AND P5, PT, R72, 0x40, PT ;  /* 0x000000404800780c */ /* 0x000fe40003fa4270 */
[----:B------:R-:W-:Y:S02]  /*2ae0*/  FSEL R167, R52, -INF , P3 ;  /* 0xff80000034a77808 */ /* 0x000fe40001800000 */
[----:B------:R-:W-:Y:S02]  /*2af0*/  FSEL R172, R53, -INF , P6 ;  /* 0xff80000035ac7808 */ /* 0x000fe40003000000 */
[----:B------:R-:W-:-:S02]  /*2b00*/  FSEL R74, R29, -INF , P2 ;  /* 0xff8000001d4a7808 */ /* 0x000fc40001000000 */
[C---:B------:R-:W-:Y:S02]  /*2b10*/  ISETP.GT.AND P3, PT, R72.reuse, 0x49, PT ;  /* 0x000000494800780c */ /* 0x040fe40003f64270 */
[----:B------:R-:W-:Y:S02]  /*2b20*/  ISETP.GT.AND P6, PT, R72, 0x50, PT ;  /* 0x000000504800780c */ /* 0x000fe40003fc4270 */
[----:B------:R-:W-:Y:S02]  /*2b30*/  FMNMX.FTZ R25, R28, R25, !PT ;  /* 0x000000191c197209 */ /* 0x000fe40007810000 */
[----:B------:R-:W-:Y:S02]  /*2b40*/  FSEL R158, R48, -INF , P4 ;  /* 0xff800000309e7808 */ /* 0x000fe40002000000 */
[----:B------:R-:W-:Y:S02]  /*2b50*/  ISETP.GT.AND P4, PT, R72, 0x41, PT ;  /* 0x000000414800780c */ /* 0x000fe40003f84270 */
[----:B------:R-:W-:-:S02]  /*2b60*/  FSEL R159, R56, -INF , P5 ;  /* 0xff800000389f7808 */ /* 0x000fc40002800000 */
[----:B------:R-:W-:Y:S02]  /*2b70*/  ISETP.GT.AND P5, PT, R72, 0x51, PT ;  /* 0x000000514800780c */ /* 0x000fe40003fa4270 */
[----:B------:R-:W-:Y:S02]  /*2b80*/  FSEL R173, R61, -INF , P3 ;  /* 0xff8000003dad7808 */ /* 0x000fe40001800000 */
[----:B------:R-:W-:Y:S02]  /*2b90*/  FSEL R0, R64, -INF , P6 ;  /* 0xff80000040007808 */ /* 0x000fe40003000000 */
[----:B------:R-:W-:Y:S02]  /*2ba0*/  FMNMX.FTZ R25, R74, R25, !PT ;  /* 0x000000194a197209 */ /* 0x000fe40007810000 */
[C---:B------:R-:W-:Y:S02]  /*2bb0*/  ISETP.GT.AND P3, PT, R73.reuse, RZ, PT ;  /* 0x000000ff4900720c */ /* 0x040fe40003f64270 */
[----:B------:R-:W-:-:S02]  /*2bc0*/  ISETP.GT.AND P6, PT, R73, 0x1, PT ;  /* 0x000000014900780c */ /* 0x000fc40003fc4270 */
[----:B------:R-:W-:Y:S02]  /*2bd0*/  FSEL R163, R57, -INF , P4 ;  /* 0xff80000039a37808 */ /* 0x000fe40002000000 */
[----:B------:R-:W-:Y:S02]  /*2be0*/  ISETP.GT.AND P4, PT, R72, 0x58, PT ;  /* 0x000000584800780c */ /* 0x000fe40003f84270 */
[----:B------:R-:W-:Y:S02]  /*2bf0*/  FSEL R164, R65, -INF , P5 ;  /* 0xff80000041a47808 */ /* 0x000fe40002800000 */
[----:B------:R-:W-:Y:S02]  /*2c00*/  FMNMX.FTZ R29, R12, R25, !PT ;  /* 0x000000190c1d7209 */ /* 0x000fe40007810000 */
[----:B------:R-:W-:Y:S02]  /*2c10*/  ISETP.GT.AND P5, PT, R73, 0x8, PT ;  /* 0x000000084900780c */ /* 0x000fe40003fa4270 */
[----:B------:R-:W-:-:S02]  /*2c20*/  FSEL R25, R26, -INF , P3 ;  /* 0xff8000001a197808 */ /* 0x000fc40001800000 */
[----:B------:R-:W-:Y:S02]  /*2c30*/  FSEL R27, R27, -INF , P6 ;  /* 0xff8000001b1b7808 */ /* 0x000fe40003000000 */
        /* <DEDUP_REMOVED lines=18> */
[----:B------:R-:W-:Y:S02]  /*2d60*/  FMNMX.FTZ R30, R157, R30, !PT ;  /* 0x0000001e9d1e7209 */ /* 0x000fe40007810000 */
[----:B------:R-:W-:Y:S02]  /*2d70*/  ISETP.GT.AND P3, PT, R73, 0x19, PT ;  /* 0x000000194900780c */ /* 0x000fe40003f64270 */
[----:B------:R-:W-:Y:S02]  /*2d80*/  FSEL R213, R38, -INF , P4 ;  /* 0xff80000026d57808 */ /* 0x000fe40002000000 */
[----:B------:R-:W-:Y:S02]  /*2d90*/  FMNMX.FTZ R26, R211, R26, !PT ;  /* 0x0000001ad31a7209 */ /* 0x000fe40007810000 */
[----:B------:R-:W-:-:S02]  /*2da0*/  FMNMX.FTZ R33, R161, R30, !PT ;  /* 0x0000001ea1217209 */ /* 0x000fc40007810000 */
[----:B------:R-:W-:Y:S02]  /*2db0*/  ISETP.GT.AND P5, PT, R73, 0x20, PT ;  /* 0x000000204900780c */ /* 0x000fe40003fa4270 */
[----:B------:R-:W-:Y:S02]  /*2dc0*/  FSEL R215, R39, -INF , P3 ;  /* 0xff80000027d77808 */ /* 0x000fe40001800000 */
[----:B------:R-:W-:Y:S02]  /*2dd0*/  FMNMX.FTZ R26, R213, R26, !PT ;  /* 0x0000001ad51a7209 */ /* 0x000fe40007810000 */
        /* <DEDUP_REMOVED lines=32> */
[----:B------:R-:W-:-:S02]  /*2fe0*/  ISETP.GT.AND P2, PT, R72, 0x48, PT ;  /* 0x000000484800780c */ /* 0x000fc40003f44270 */
        /* <DEDUP_REMOVED lines=50> */
[--C-:B------:R-:W-:Y:S01]  /*3310*/  FFMA.FTZ R178, R28, UR10, -R199.reuse ;  /* 0x0000000a1cb27c23 */ /* 0x100fe200080108c7 */
[----:B------:R-:W-:Y:S01]  /*3320*/  FSEL R204, R204, RZ, P2 ;  /* 0x000000ffcccc7208 */ /* 0x000fe20001000000 */
[--C-:B------:R-:W-:Y:S01]  /*3330*/  FFMA.FTZ R179, R74, UR10, -R199.reuse ;  /* 0x0000000a4ab37c23 */ /* 0x100fe200080108c7 */
[----:B------:R-:W-:Y:S01]  /*3340*/  ISETP.NE.AND P2, PT, R76, RZ, PT ;  /* 0x000000ff4c00720c */ /* 0x000fe20003f45270 */
[----:B------:R-:W-:Y:S01]  /*3350*/  MUFU.EX2 R175, R175 ;  /* 0x000000af00af7308 */ /* 0x000fe20000000800 */
[----:B------:R-:W0:Y:S01]  /*3360*/  S2R R76, SR_TID.X ;  /* 0x00000000004c7919 */ /* 0x000e220000002100 */
        /* <DEDUP_REMOVED lines=8> */
[----:B------:R-:W-:Y:S01]  /*33f0*/  FFMA.FTZ R170, R211, UR10, -R204 ;  /* 0x0000000ad3aa7c23 */ /* 0x000fe200080108cc */
[----:B------:R-:W-:Y:S01]  /*3400*/  FFMA.FTZ R12, R12, UR10, -R199 ;  /* 0x0000000a0c0c7c23 */ /* 0x000fe200080108c7 */
[----:B------:R-:W-:-:S02]  /*3410*/  @!P2 VIADD R20, R190, 0x32440 ;  /* 0x00032440be14a836 */ /* 0x000fc40000000000 */
[--C-:B------:R-:W-:Y:S01]  /*3420*/  FFMA.FTZ R165, R217, UR10, -R204.reuse ;  /* 0x0000000ad9a57c23 */ /* 0x100fe200080108cc */
[--C-:B------:R-:W-:Y:S01]  /*3430*/  FFMA.FTZ R206, R213, UR10, -R204.reuse ;  /* 0x0000000ad5ce7c23 */ /* 0x100fe200080108cc */
[----:B------:R-:W-:Y:S01]  /*3440*/  FFMA.FTZ R211, R215, UR10, -R204 ;  /* 0x0000000ad7d37c23 */ /* 0x000fe200080108cc */
[----:B------:R-:W-:Y:S01]  /*3450*/  MUFU.EX2 R178, R178 ;  /* 0x000000b200b27308 */ /* 0x000fe20000000800 */
[----:B------:R-:W-:Y:S01]  /*3460*/  @!P2 PRMT R20, RZ, 0x654, R20 ;  /* 0x00000654ff14a816 */ /* 0x000fe20000000014 */
[--C-:B------:R-:W-:Y:S01]  /*3470*/  FFMA.FTZ R208, R161, UR10, -R199.reuse ;  /* 0x0000000aa1d07c23 */ /* 0x100fe200080108c7 */
[--C-:B------:R-:W-:Y:S01]  /*3480*/  FFMA.FTZ R161, R166, UR10, -R199.reuse ;  /* 0x0000000aa6a17c23 */ /* 0x100fe200080108c7 */
[--C-:B------:R-:W-:Y:S01]  /*3490*/  FFMA.FTZ R166, R171, UR10, -R199.reuse ;  /* 0x0000000aaba67c23 */ /* 0x100fe200080108c7 */
[--C-:B------:R-:W-:Y:S01]  /*34a0*/  FFMA.FTZ R171, R180, UR10, -R204.reuse ;  /* 0x0000000ab4ab7c23 */ /* 0x100fe200080108cc */
[--C-:B------:R-:W-:Y:S01]  /*34b0*/  FFMA.FTZ R180, R185, UR10, -R204.reuse ;  /* 0x0000000ab9b47c23 */ /* 0x100fe200080108cc */
[--C-:B------:R-:W-:Y:S01]  /*34c0*/  FFMA.FTZ R157, R157, UR10, -R199.reuse ;  /* 0x0000000a9d9d7c23 */ /* 0x100fe200080108c7 */
[----:B------:R-:W2:Y:S01]  /*34d0*/  MUFU.EX2 R179, R179 ;  /* 0x000000b300b37308 */ /* 0x000ea20000000800 */
[----:B-1----:R-:W-:Y:S01]  /*34e0*/  F2FP.BF16.F32.PACK_AB R152, R175, R176 ;  /* 0x000000b0af98723e */ /* 0x002fe200000010ff */
[--C-:B------:R-:W-:Y:S01]  /*34f0*/  FFMA.FTZ R185, R191, UR10, -R204.reuse ;  /* 0x0000000abfb97c23 */ /* 0x100fe200080108cc */
[--C-:B------:R-:W-:Y:S01]  /*3500*/  FFMA.FTZ R194, R194, UR10, -R204.reuse ;  /* 0x0000000ac2c27c23 */ /* 0x100fe200080108cc */
[--C-:B------:R-:W-:Y:S01]  /*3510*/  FFMA.FTZ R191, R162, UR10, -R199.reuse ;  /* 0x0000000aa2bf7c23 */ /* 0x100fe200080108c7 */
[--C-:B------:R-:W-:Y:S01]  /*3520*/  FFMA.FTZ R162, R167, UR10, -R199.reuse ;  /* 0x0000000aa7a27c23 */ /* 0x100fe200080108c7 */
[--C-:B------:R-:W-:Y:S01]  /*3530*/  FFMA.FTZ R167, R172, UR10, -R199.reuse ;  /* 0x0000000aaca77c23 */ /* 0x100fe200080108c7 */
[----:B------:R-:W-:Y:S01]  /*3540*/  FFMA.FTZ R172, R181, UR10, -R204 ;  /* 0x0000000ab5ac7c23 */ /* 0x000fe200080108cc */
[----:B------:R-:W-:Y:S01]  /*3550*/  MUFU.EX2 R177, R177 ;  /* 0x000000b100b17308 */ /* 0x000fe20000000800 */
[----:B0-----:R-:W-:Y:S01]  /*3560*/  SHF.R.U32.HI R76, RZ, 0x7, R76 ;  /* 0x00000007ff4c7819 */ /* 0x001fe2000001164c */
[--C-:B------:R-:W-:Y:S01]  /*3570*/  FFMA.FTZ R181, R186, UR10, -R204.reuse ;  /* 0x0000000abab57c23 */ /* 0x100fe200080108cc */
[--C-:B------:R-:W-:Y:S01]  /*3580*/  FFMA.FTZ R158, R158, UR10, -R199.reuse ;  /* 0x0000000a9e9e7c23 */ /* 0x100fe200080108c7 */
[--C-:B------:R-:W-:Y:S01]  /*3590*/  FFMA.FTZ R186, R192, UR10, -R204.reuse ;  /* 0x0000000ac0ba7c23 */ /* 0x100fe200080108cc */
[----:B------:R-:W-:Y:S01]  /*35a0*/  IADD3 R202, -R76, 0xb, RZ ;  /* 0x0000000b4cca7810 */ /* 0x000fe20007ffe1ff */
[--C-:B------:R-:W-:Y:S01]  /*35b0*/  FFMA.FTZ R195, R195, UR10, -R204.reuse ;  /* 0x0000000ac3c37c23 */ /* 0x100fe200080108cc */
[--C-:B------:R-:W-:Y:S01]  /*35c0*/  FFMA.FTZ R192, R163, UR10, -R199.reuse ;  /* 0x0000000aa3c07c23 */ /* 0x100fe200080108c7 */
[----:B------:R-:W0:Y:S01]  /*35d0*/  MUFU.EX2 R188, R188 ;  /* 0x000000bc00bc7308 */ /* 0x000e220000000800 */
[----:B--2---:R-:W-:Y:S01]  /*35e0*/  F2FP.BF16.F32.PACK_AB R154, R179, R178 ;  /* 0x000000b2b39a723e */ /* 0x004fe200000010ff */
[----:B------:R1:W-:Y:S06]  /*35f0*/  BAR.ARV R202, 0x100 ;  /* 0x000400ca0000751d */ /* 0x0003ec0000002000 */
[----:B------:R2:W-:Y:S01]  /*3600*/  @!P2 SYNCS.ARRIVE.TRANS64.RED.A1T0 RZ, [R20+URZ], RZ ;  /* 0x000000ff14ffa9a7 */ /* 0x0005e2000810043f */
        /* <DEDUP_REMOVED lines=12> */
[--C-:B------:R-:W-:Y:S01]  /*36d0*/  FFMA.FTZ R169, R174, UR10, -R199.reuse ;  /* 0x0000000aaea97c23 */ /* 0x100fe200080108c7 */
[--C-:B------:R-:W-:Y:S01]  /*36e0*/  FFMA.FTZ R174, R189, UR10, -R204.reuse ;  /* 0x0000000abdae7c23 */ /* 0x100fe200080108cc */
[--C-:B------:R-:W-:Y:S01]  /*36f0*/  FFMA.FTZ R189, R193, UR10, -R204.reuse ;  /* 0x0000000ac1bd7c23 */ /* 0x100fe200080108cc */
[----:B------:R-:W-:Y:S01]  /*3700*/  FFMA.FTZ R0, R0, UR10, -R199 ;  /* 0x0000000a00007c23 */ /* 0x000fe200080108c7 */
[----:B------:R-:W-:Y:S01]  /*3710*/  MUFU.EX2 R12, R12 ;  /* 0x0000000c000c7308 */ /* 0x000fe20000000800 */
[--C-:B------:R-:W-:Y:S01]  /*3720*/  FFMA.FTZ R193, R197, UR10, -R204.reuse ;  /* 0x0000000ac5c17c23 */ /* 0x100fe200080108cc */
[----:B------:R-:W-:Y:S01]  /*3730*/  FFMA.FTZ R198, R205, UR10, -R204 ;  /* 0x0000000acdc67c23 */ /* 0x000fe200080108cc */
[----:B------:R-:W-:Y:S01]  /*3740*/  FADD.FTZ R175, R176, R175 ;  /* 0x000000afb0af7221 */ /* 0x000fe20000010000 */
[----:B------:R-:W-:Y:S01]  /*3750*/  FADD.FTZ R188, R177, R188 ;  /* 0x000000bcb1bc7221 */ /* 0x000fe20000010000 */
[----:B--2---:R-:W-:-:S02]  /*3760*/  IMAD.U32 R20, RZ, RZ, UR5 ;  /* 0x00000005ff147e24 */ /* 0x004fc4000f8e00ff */
[----:B------:R-:W-:Y:S01]  /*3770*/  FADD.FTZ R178, R178, R175 ;  /* 0x000000afb2b27221 */ /* 0x000fe20000010000 */
[----:B------:R-:W0:Y:S01]  /*3780*/  MUFU.EX2 R207, R207 ;  /* 0x000000cf00cf7308 */ /* 0x000e220000000800 */
[----:B---3--:R-:W-:Y:S01]  /*3790*/  F2FP.BF16.F32.PACK_AB R155, R184, R183 ;  /* 0x000000b7b89b723e */ /* 0x008fe200000010ff */
[----:B------:R1:W-:Y:S01]  /*37a0*/  BAR.SYNC.DEFER_BLOCKING R203, 0x100 ;  /* 0x000400cb0000751d */ /* 0x0003e20000010000 */
[----:B------:R-:W-:Y:S01]  /*37b0*/  FADD.FTZ R183, R183, R188 ;  /* 0x000000bcb7b77221 */ /* 0x000fe20000010000 */
[----:B------:R-:W-:Y:S01]  /*37c0*/  FADD.FTZ R179, R179, R178 ;  /* 0x000000b2b3b37221 */ /* 0x000fe20000010000 */
[----:B------:R-:W-:Y:S02]  /*37d0*/  @!P2 VIADD R190, R190, 0x32460 ;  /* 0x00032460bebea836 */ /* 0x000fe40000000000 */
[----:B------:R-:W-:Y:S01]  /*37e0*/  FADD.FTZ R184, R184, R183 ;  /* 0x000000b7b8b87221 */ /* 0x000fe20000010000 */
[----:B------:R-:W-:Y:S02]  /*37f0*/  MUFU.EX2 R160, R160 ;  /* 0x000000a000a07308 */ /* 0x000fe40000000800 */
[----:B------:R-:W-:-:S06]  /*3800*/  @!P2 PRMT R190, RZ, 0x654, R190 ;  /* 0x00000654ffbea816 */ /* 0x000fcc00000000be */
[----:B------:R-:W-:Y:S08]  /*3810*/  MUFU.EX2 R209, R209 ;  /* 0x000000d100d17308 */ /* 0x000ff00000000800 */
[----:B------:R-:W-:Y:S01]  /*3820*/  MUFU.EX2 R165, R165 ;  /* 0x000000a500a57308 */ /* 0x000fe20000000800 */
[----:B------:R-:W-:-:S06]  /*3830*/  WARPGROUP.ARRIVE ;  /* 0x00000000000079c5 */ /* 0x000fcc0000000000 */
[----:B------:R-:W-:Y:S01]  /*3840*/  HGMMA.64x256x16.F32.BF16 R24, R152, gdesc[UR12].tnspB, RZ, !UPT, gsb0 ;  /* 0x43e0000c98187df0 */ /* 0x000fe2000c0018ff */
[----:B------:R-:W2:Y:S01]  /*3850*/  MUFU.EX2 R170, R170 ;  /* 0x000000aa00aa7308 */ /* 0x000ea20000000800 */
[----:B------:R-:W-:Y:S01]  /*3860*/  UMOV UR14, UR4 ;  /* 0x00000004000e7c82 */ /* 0x000fe20008000000 */
[----:B------:R-:W-:Y:S01]  /*3870*/  UMOV UR15, 0x40000040 ;  /* 0x40000040000f7882 */ /* 0x000fe20000000000 */
[----:B------:R-:W-:-:S05]  /*3880*/  UIADD3 UR4, UR5, 0x100, URZ ;  /* 0x0000010005047890 */ /* 0x000fca000fffe03f */
        /* <DEDUP_REMOVED lines=48> */
[----:B------:R-:W-:Y:S01]  /*3b90*/  UMOV UR14, UR4 ;  /* 0x00000004000e7c82 */ /* 0x000fe20008000000 */
[----:B------:R-:W-:Y:S01]  /*3ba0*/  UMOV UR15, 0x40000040 ;  /* 0x40000040000f7882 */ /* 0x000fe20000000000 */
[----:B------:R-:W-:Y:S01]  /*3bb0*/  UIADD3 UR4, UR5, 0x180, URZ ;  /* 0x0000018005047890 */ /* 0x000fe2000fffe03f */
        /* <DEDUP_REMOVED lines=14> */
[----:B------:R-:W-:-:S06]  /*3ca0*/  FADD.FTZ R185, R194, R185 ;  /* 0x000000b9c2b97221 */ /* 0x000fcc0000010000 */
[----:B------:R-:W-:Y:S01]  /*3cb0*/  HGMMA.64x256x16.F32.BF16 R24, R152, gdesc[UR12].tnspB, R24, gsb0 ;  /* 0x43e0000c98187df0 */ /* 0x000fe20008001818 */
[----:B------:R-:W-:Y:S01]  /*3cc0*/  UMOV UR14, UR4 ;  /* 0x00000004000e7c82 */ /* 0x000fe20008000000 */
[----:B------:R-:W-:Y:S01]  /*3cd0*/  UMOV UR15, 0x40000040 ;  /* 0x40000040000f7882 */ /* 0x000fe20000000000 */
[----:B------:R-:W-:Y:S01]  /*3ce0*/  UIADD3 UR4, UR5, 0x200, URZ ;  /* 0x0000020005047890 */ /* 0x000fe2000fffe03f */
        /* <DEDUP_REMOVED lines=13> */
[----:B------:R-:W-:-:S07]  /*3dc0*/  FADD.FTZ R186, R195, R186 ;  /* 0x000000bac3ba7221 */ /* 0x000fce0000010000 */
        /* <DEDUP_REMOVED lines=21> */
[----:B------:R-:W-:Y:S02]  /*3f20*/  @UP0 ULDC UR4, c[0x0][0x44c] ;  /* 0x0001130000040ab9 */ /* 0x000fe40000000800 */
[----:B------:R-:W-:-:S04]  /*3f30*/  UIMAD.WIDE.U32 UR4, UR38, UR4, URZ ;  /* 0x00000004260472a5 */ /* 0x000fc8000f8e003f */
[----:B------:R-:W-:Y:S02]  /*3f40*/  @UP0 USHF.R.U32.HI UR38, URZ, UR7, UR5 ;  /* 0x000000073f260299 */ /* 0x000fe40008011605 */
[----:B------:R-:W-:Y:S02]  /*3f50*/  UIADD3 UR7, UR42, -0x2, URZ ;  /* 0xfffffffe2a077890 */ /* 0x000fe4000fffe03f */
[----:B------:R-:W-:-:S04]  /*3f60*/  UIADD3 UR4, UR38, -UR6, UR39 ;  /* 0x8000000626047290 */ /* 0x000fc8000fffe027 */
[----:B------:R-:W-:-:S04]  /*3f70*/  UIMAD.WIDE UR4, UR4, 0x2aaaaaab, URZ ;  /* 0x2aaaaaab040478a5 */ /* 0x000fc8000f8e023f */
[----:B------:R-:W-:-:S04]  /*3f80*/  USHF.R.U32.HI UR4, URZ, 0x1f, UR5 ;  /* 0x0000001f3f047899 */ /* 0x000fc80008011605 */
[----:B------:R-:W-:-:S04]  /*3f90*/  ULEA.HI.SX32 UR4, UR5, UR4, 0x1c ;  /* 0x0000000405047291 */ /* 0x000fc8000f8fe23f */
[----:B------:R-:W-:-:S04]  /*3fa0*/  UISETP.LT.AND UP1, UPT, UR11, UR4, UPT ;  /* 0x000000040b00728c */ /* 0x000fc8000bf21270 */
[----:B------:R-:W-:-:S03]  /*3fb0*/  USEL UR56, UR11, UR4, !UP1 ;  /* 0x000000040b387287 */ /* 0x000fc6000c800000 */
[----:B------:R-:W-:Y:S01]  /*3fc0*/  UMOV UR4, URZ ;  /* 0x0000003f00047c82 */ /* 0x000fe20008000000 */
[----:B------:R-:W-:-:S06]  /*3fd0*/  UISETP.GE.AND UP1, UPT, UR7, UR56, UPT ;  /* 0x000000380700728c */ /* 0x000fcc000bf26270 */
[----:B------:R-:W-:Y:S01]  /*3fe0*/  PLOP3.LUT P3, PT, PT, PT, UP1, 0x80, 0x0 ;  /* 0x000000000000781c */ /* 0x000fe20003f6f018 */
[----:B------:R-:W-:Y:S02]  /*3ff0*/  WARPGROUP.DEPBAR.LE gsb0, 0x0 ;  /* 0x00008000000079c5 */ /* 0x000fe40000010000 */
[----:B------:R-:W-:Y:S01]  /*4000*/  F2FP.BF16.F32.PACK_AB R152, R213, R0 ;  /* 0x00000000d598723e */ /* 0x000fe200000010ff */
[----:B------:R-:W-:Y:S01]  /*4010*/  FADD.FTZ R0, R0, R163 ;  /* 0x000000a300007221 */ /* 0x000fe20000010000 */
[----:B------:R-:W-:Y:S01]  /*4020*/  F2FP.BF16.F32.PACK_AB R153, R189, R174 ;  /* 0x000000aebd99723e */ /* 0x000fe200000010ff */
        /* <DEDUP_REMOVED lines=14> */
[----:B------:R-:W-:Y:S01]  /*4110*/  IMAD.MOV.U32 R205, RZ, RZ, R156 ;  /* 0x000000ffffcd7224 */ /* 0x000fe200078e009c */
[----:B------:R-:W-:Y:S01]  /*4120*/  UMOV UR60, URZ ;  /* 0x0000003f003c7c82 */ /* 0x000fe20008000000 */
[----:B------:R-:W-:Y:S01]  /*4130*/  IMAD.MOV.U32 R204, RZ, RZ, R201 ;  /* 0x000000ffffcc7224 */ /* 0x000fe200078e00c9 */
[----:B------:R-:W-:-:S06]  /*4140*/  UMOV UR4, URZ ;  /* 0x0000003f00047c82 */ /* 0x000fcc0008000000 */
.L_x_13282:
[----:B------:R-:W-:-:S04]  /*4150*/  UIADD3 UR4, UR4, 0x1, URZ ;  /* 0x0000000104047890 */ /* 0x000fc8000fffe03f */
[----:B------:R-:W-:-:S04]  /*4160*/  UISETP.NE.AND UP1, UPT, UR4, 0x2, UPT ;  /* 0x000000020400788c */ /* 0x000fc8000bf25270 */
[----:B------:R-:W-:Y:S02]  /*4170*/  USEL UR5, URZ, 0x1, UP1 ;  /* 0x000000013f057887 */ /* 0x000fe40008800000 */
[----:B------:R-:W-:Y:S02]  /*4180*/  USEL UR4, UR4, URZ, UP1 ;  /* 0x0000003f04047287 */ /* 0x000fe40008800000 */
[----:B------:R-:W-:Y:S01]  /*4190*/  ULOP3.LUT UR60, UR60, UR5, URZ, 0x3c, !UPT ;  /* 0x000000053c3c7292 */ /* 0x000fe2000f8e3c3f */
[----:B-1----:R-:W-:Y:S11]  /*41a0*/  @!P0 BRA `(.L_x_13274) ;  /* 0x0000000000048947 */ /* 0x002ff60003800000 */
[----:B------:R-:W-:Y:S01]  /*41b0*/  BPT.TRAP 0x1 ;  /* 0x000000040000795c */ /* 0x000fe20000300000 */
.L_x_13274:
[----:B------:R-:W-:Y:S01]  /*41c0*/  R2UR UR5, R22 ;  /* 0x00000000160572ca */ /* 0x000fe200000e0000 */
[----:B------:R-:W-:-:S05]  /*41d0*/  IMAD.U32 R201, RZ, RZ, UR60 ;  /* 0x0000003cffc97e24 */ /* 0x000fca000f8e00ff */
[----:B------:R-:W-:-:S07]  /*41e0*/  SHF.L.U32 R201, R201, 0x1f, RZ ;  /* 0x0000001fc9c97819 */ /* 0x000fce00000006ff */
[----:B------:R-:W-:-:S09]  /*41f0*/  ULEA UR5, UR4, UR5, 0x3 ;  /* 0x0000000504057291 */ /* 0x000fd2000f8e183f */
[----:B------:R1:W2:Y:S01]  /*4200*/  SYNCS.PHASECHK.TRANS64.TRYWAIT P3, [UR5+0x32430], R201 ;  /* 0x032430c9ff0075a7 */ /* 0x0002a20008060145 */
[----:B------:R-:W-:Y:S05]  /*4210*/  @!P0 BRA `(.L_x_13275) ;  /* 0x0000000000048947 */ /* 0x000fea0003800000 */
[----:B------:R-:W-:Y:S01]  /*4220*/  BPT.TRAP 0x1 ;  /* 0x000000040000795c */ /* 0x000fe20000300000 */
.L_x_13275:
[----:B--2---:R-:W-:Y:S05]  /*4230*/  @P3 BRA `(.L_x_13276) ;  /* 0x0000000000083947 */ /* 0x004fea0003800000 */
[----:B------:R-:W2:Y:S02]  /*4240*/  SYNCS.PHASECHK.TRANS64.TRYWAIT P3, [UR5+0x32430], R201 ;  /* 0x032430c9ff0075a7 */ /* 0x000ea40008060145 */
[----:B--2---:R-:W-:Y:S05]  /*4250*/  @!P3 BRA `(.L_x_13277) ;  /* 0x000000c800d8b947 */ /* 0x004fea0003800000 */
.L_x_13276:
[----:B------:R-:W-:Y:S01]  /*4260*/  R2UR UR6, R21 ;  /* 0x00000000150672ca */ /* 0x000fe200000e0000 */
[----:B0-2---:R-:W-:Y:S01]  /*4270*/  WARPGROUP.ARRIVE ;  /* 0x00000000000079c5 */ /* 0x005fe20000000000 */
        /* <DEDUP_REMOVED lines=49> */
.L_x_13278:
[----:B------:R0:W2:Y:S01]  /*4590*/  SYNCS.PHASECHK.TRANS64.TRYWAIT P3, [UR5+0x32450], R201 ;  /* 0x032450c9ff0075a7 */ /* 0x0000a20008060145 */
[----:B------:R-:W-:Y:S05]  /*45a0*/  @!P0 BRA `(.L_x_13279) ;  /* 0x0000000000048947 */ /* 0x000fea0003800000 */
[----:B------:R-:W-:Y:S01]  /*45b0*/  BPT.TRAP 0x1 ;  /* 0x000000040000795c */ /* 0x000fe20000300000 */
.L_x_13279:
[----:B--2---:R-:W-:Y:S05]  /*45c0*/  @P3 BRA `(.L_x_13280) ;  /* 0x0000000000083947 */ /* 0x004fea0003800000 */
[----:B------:R-:W2:Y:S02]  /*45d0*/  SYNCS.PHASECHK.TRANS64.TRYWAIT P3, [UR5+0x32450], R201 ;  /* 0x032450c9ff0075a7 */ /* 0x000ea40008060145 */
[----:B--2---:R-:W-:Y:S05]  /*45e0*/  @!P3 BRA `(.L_x_13281) ;  /* 0x000000c8000cb947 */ /* 0x004fea0003800000 */
.L_x_13280:
[----:B012---:R-:W-:Y:S01]  /*45f0*/  MOV R201, UR49 ;  /* 0x0000003100c97c02 */ /* 0x007fe20008000f00 */
[----:B------:R-:W-:Y:S01]  /*4600*/  UIMAD UR6, UR4, 0xc00, UR61 ;  /* 0x00000c00040678a4 */ /* 0x000fe2000f8e023d */
[----:B------:R-:W-:Y:S01]  /*4610*/  MOV R202, UR48 ;  /* 0x0000003000ca7c02 */ /* 0x000fe20008000f00 */
[----:B------:R-:W-:Y:S01]  /*4620*/  WARPGROUP.ARRIVE ;  /* 0x00000000000079c5 */ /* 0x000fe20000000000 */
[----:B------:R-:W-:Y:S01]  /*4630*/  R2UR UR48, R4 ;  /* 0x00000000043072ca */ /* 0x000fe200000e0000 */
[----:B------:R-:W-:Y:S01]  /*4640*/  UMOV UR51, 0x40000040 ;  /* 0x4000004000337882 */ /* 0x000fe20000000000 */
[----:B------:R-:W-:Y:S01]  /*4650*/  R2UR UR49, R5 ;  /* 0x00000000053172ca */ /* 0x000fe200000e0000 */
[----:B------:R-:W-:Y:S01]  /*4660*/  UIADD3 UR10, UR6, 0x2, URZ ;  /* 0x00000002060a7890 */ /* 0x000fe2000fffe03f */
[----:B------:R-:W-:Y:S01]  /*4670*/  MOV R206, UR53 ;  /* 0x0000003500ce7c02 */ /* 0x000fe20008000f00 */
[----:B------:R-:W-:Y:S01]  /*4680*/  UMOV UR50, UR6 ;  /* 0x0000000600327c82 */ /* 0x000fe20008000000 */
[----:B------:R-:W-:Y:S01]  /*4690*/  MOV R207, UR52 ;  /* 0x0000003400cf7c02 */ /* 0x000fe20008000f00 */
[----:B------:R-:W-:Y:S01]  /*46a0*/  UMOV UR55, 0x40000040 ;  /* 0x4000004000377882 */ /* 0x000fe20000000000 */
[----:B------:R-:W-:Y:S01]  /*46b0*/  R2UR UR52, R2 ;  /* 0x00000000023472ca */ /* 0x000fe200000e0000 */
[----:B------:R-:W-:Y:S01]  /*46c0*/  UMOV UR59, 0x40000040 ;  /* 0x40000040003b7882 */ /* 0x000fe20000000000 */
[----:B------:R-:W-:Y:S01]  /*46d0*/  R2UR UR53, R3 ;  /* 0x00000000033572ca */ /* 0x000fe200000e0000 */
[----:B------:R-:W-:Y:S01]  /*46e0*/  UMOV UR54, UR10 ;  /* 0x0000000a00367c82 */ /* 0x000fe20008000000 */
[----:B------:R-:W-:Y:S01]  /*46f0*/  MOV R208, UR57 ;  /* 0x0000003900d07c02 */ /* 0x000fe20008000f00 */
[----:B------:R-:W-:Y:S01]  /*4700*/  UIADD3 UR10, UR6, 0x4, URZ ;  /* 0x00000004060a7890 */ /* 0x000fe2000fffe03f */
[----:B------:R-:W-:Y:S01]  /*4710*/  MOV R209, UR56 ;  /* 0x0000003800d17c02 */ /* 0x000fe20008000f00 */
[----:B------:R-:W-:Y:S01]  /*4720*/  HGMMA.64x96x16.F32.BF16 R152, gdesc[UR48], R152, gsb0 ;  /* 0x01600000309879f0 */ /* 0x000fe20008001898 */
[----:B------:R-:W-:Y:S01]  /*4730*/  R2UR UR56, R14 ;  /* 0x000000000e3872ca */ /* 0x000fe200000e0000 */
[----:B------:R-:W-:Y:S01]  /*4740*/  UMOV UR11, 0x40000040 ;  /* 0x40000040000b7882 */ /* 0x000fe20000000000 */
[----:B------:R-:W-:Y:S01]  /*4750*/  R2UR UR57, R15 ;  /* 0x000000000f3972ca */ /* 0x000fe200000e0000 */
[----:B------:R-:W-:Y:S01]  /*4760*/  UIADD3 UR14, UR6, 0x300, URZ ;  /* 0x00000300060e7890 */ /* 0x000fe2000fffe03f */
[----:B------:R-:W-:Y:S01]  /*4770*/  R2UR UR49, R201 ;  /* 0x00000000c93172ca */ /* 0x000fe200000e0000 */
[----:B------:R-:W-:Y:S01]  /*4780*/  UMOV UR58, UR10 ;  /* 0x0000000a003a7c82 */ /* 0x000fe20008000000 */
[----:B------:R-:W-:Y:S01]  /*4790*/  UIADD3 UR10, UR6, 0x6, URZ ;  /* 0x00000006060a7890 */ /* 0x000fe2000fffe03f */
[----:B------:R-:W-:Y:S01]  /*47a0*/  R2UR UR48, R202 ;  /* 0x00000000ca3072ca */ /* 0x000fe200000e0000 */
[----:B------:R-:W-:Y:S01]  /*47b0*/  UMOV UR15, 0x40000040 ;  /* 0x40000040000f7882 */ /* 0x000fe20000000000 */
[----:B------:R-:W-:Y:S01]  /*47c0*/  UIADD3 UR18, UR6, 0x302, URZ ;  /* 0x0000030206127890 */ /* 0x000fe2000fffe03f */
[----:B------:R-:W0:Y:S01]  /*47d0*/  S2R R213, SR_TID.X ;  /* 0x0000000000d57919 */ /* 0x000e220000002100 */
        /* <DEDUP_REMOVED lines=17> */
[----:B0-----:R-:W-:Y:S01]  /*48f0*/  SHF.R.U32.HI R213, RZ, 0x7, R213 ;  /* 0x00000007ffd57819 */ /* 0x001fe200000116d5 */
        /* <DEDUP_REMOVED lines=8> */
[----:B------:R-:W-:Y:S01]  /*4980*/  IMAD.MOV.U32 R206, RZ, RZ, R13 ;  /* 0x000000ffffce7224 */ /* 0x000fe200078e000d */
[----:B------:R-:W-:Y:S02]  /*4990*/  WARPGROUP.DEPBAR.LE gsb0, 0x0 ;  /* 0x00008000000079c5 */ /* 0x000fe40000010000 */
[----:B------:R-:W-:-:S06]  /*49a0*/  WARPGROUP.ARRIVE ;  /* 0x00000000000079c5 */ /* 0x000fcc0000000000 */
[----:B------:R-:W-:Y:S01]  /*49b0*/  HGMMA.64x96x16.F32.BF16 R152, gdesc[UR56], R152, gsb0 ;  /* 0x01600000389879f0 */ /* 0x000fe20008001898 */
[----:B------:R-:W-:Y:S01]  /*49c0*/  R2UR UR56, R10 ;  /* 0x000000000a3872ca */ /* 0x000fe200000e0000 */
[----:B------:R-:W-:Y:S01]  /*49d0*/  UMOV UR58, UR6 ;  /* 0x00000006003a7c82 */ /* 0x000fe20008000000 */
[----:B------:R-:W-:Y:S01]  /*49e0*/  R2UR UR57, R11 ;  /* 0x000000000b3972ca */ /* 0x000fe200000e0000 */
[----:B------:R-:W-:Y:S01]  /*49f0*/  UMOV UR59, 0x40000040 ;  /* 0x40000040003b7882 */ /* 0x000fe20000000000 */
[----:B------:R-:W-:Y:S02]  /*4a00*/  @UP0 ULDC UR6, c[0x0][0x44c] ;  /* 0x0001130000060ab9 */ /* 0x000fe40000000800 */
[----:B------:R-:W-:Y:S01]  /*4a10*/  @P1 IMAD.HI.U32 R201, R13, UR6, RZ ;  /* 0x000000060dc91c27 */ /* 0x000fe2000f8e00ff */
[----:B------:R-:W-:-:S04]  /*4a20*/  @UP0 ULDC UR6, c[0x0][0x450] ;  /* 0x0001140000060ab9 */ /* 0x000fc80000000800 */
[----:B------:R-:W-:Y:S01]  /*4a30*/  @P1 SHF.R.U32.HI R206, RZ, UR6, R201 ;  /* 0x00000006ffce1c19 */ /* 0x000fe200080116c9 */
[----:B------:R-:W-:Y:S02]  /*4a40*/  UMOV UR6, 0x1 ;  /* 0x0000000100067882 */ /* 0x000fe40000000000 */
[----:B------:R-:W-:Y:S02]  /*4a50*/  UIMAD UR6, UR7, -0x60, UR6 ;  /* 0xffffffa0070678a4 */ /* 0x000fe4000f8e0206 */
[----:B------:R-:W0:Y:S01]  /*4a60*/  SHFL.IDX PT, R207, R206, RZ, 0x1c1f ;  /* 0x001c1fffcecf7589 */ /* 0x000e2200000e0000 */
[----:B------:R-:W-:Y:S02]  /*4a70*/  WARPGROUP.DEPBAR.LE gsb0, 0x0 ;  /* 0x00008000000079c5 */ /* 0x000fe40000010000 */
[----:B------:R-:W-:-:S06]  /*4a80*/  WARPGROUP.ARRIVE ;  /* 0x00000000000079c5 */ /* 0x000fcc0000000000 */
[----:B------:R-:W-:Y:S01]  /*4a90*/  HGMMA.64x96x16.F32.BF16 R152, gdesc[UR8], R152, gsb0 ;  /* 0x01600000089879f0 */ /* 0x000fe20008001898 */
[----:B------:R-:W-:Y:S01]  /*4aa0*/  ULDC UR10, c[0x0][0x2f0] ;  /* 0x0000bc00000a7ab9 */ /* 0x000fe20000000800 */
[----:B------:R-:W-:Y:S01]  /*4ab0*/  R2UR UR11, R20 ;  /* 0x00000000140b72ca */ /* 0x000fe200000e0000 */
[----:B------:R-:W-:Y:S01]  /*4ac0*/  IMAD.U32 R202, RZ, RZ, UR10 ;  /* 0x0000000affca7e24 */ /* 0x000fe2000f8e00ff */
[----:B------:R-:W-:Y:S01]  /*4ad0*/  ULDC UR10, c[0x0][0xa80] ;  /* 0x0002a000000a7ab9 */ /* 0x000fe20000000800 */
        /* <DEDUP_REMOVED lines=37> */
[----:B------:R-:W-:Y:S01]  /*4d30*/  R2UR UR57, R208 ;  /* 0x00000000d03972ca */ /* 0x000fe200000e0000 */
[----:B------:R-:W-:Y:S01]  /*4d40*/  IMAD.MOV.U32 R208, RZ, RZ, -0x2 ;  /* 0xfffffffeffd07424 */ /* 0x000fe200078e00ff */
[----:B------:R-:W-:Y:S02]  /*4d50*/  R2UR UR56, R209 ;  /* 0x00000000d13872ca */ /* 0x000fe400000e0000 */
[----:B------:R-:W1:Y:S01]  /*4d60*/  SHFL.IDX PT, R209, R206, 0x1, 0x1c1f ;  /* 0x003c1f00ced17f89 */ /* 0x000e6200000e0000 */
[----:B------:R-:W-:Y:S01]  /*4d70*/  IMAD R201, R23, R208, UR6 ;  /* 0x0000000617c97e24 */ /* 0x000fe2000f8e02d0 */
[----:B------:R-:W-:-:S07]  /*4d80*/  ULDC UR6, c[0x0][0x288] ;  /* 0x0000a20000067ab9 */ /* 0x000fce0000000800 */
[----:B------:R-:W-:Y:S02]  /*4d90*/  IMAD R202, R202, UR57, R201 ;  /* 0x00000039caca7c24 */ /* 0x000fe4000f8e02c9 */
[----:B------:R-:W-:Y:S02]  /*4da0*/  UISETP.GT.AND UP1, UPT, UR7, UR56, UPT ;  /* 0x000000380700728c */ /* 0x000fe4000bf24270 */
[----:B------:R-:W-:Y:S01]  /*4db0*/  UIADD3 UR7, UR7, -0x1, URZ ;  /* 0xffffffff07077890 */ /* 0x000fe2000fffe03f */
[----:B0-----:R-:W-:-:S04]  /*4dc0*/  IADD3 R201, R207, -UR6, R202 ;  /* 0x80000006cfc97c10 */ /* 0x001fc8000fffe0ca */
[C---:B------:R-:W-:Y:S02]  /*4dd0*/  ISETP.GT.AND P5, PT, R201.reuse, 0x1, PT ;  /* 0x00000001c900780c */ /* 0x040fe40003fa4270 */
[C---:B------:R-:W-:Y:S02]  /*4de0*/  ISETP.GT.AND P4, PT, R201.reuse, RZ, PT ;  /* 0x000000ffc900720c */ /* 0x040fe40003f84270 */
[C---:B------:R-:W-:Y:S02]  /*4df0*/  ISETP.GT.AND P6, PT, R201.reuse, 0x8, PT ;  /* 0x00000008c900780c */ /* 0x040fe40003fc4270 */
[----:B------:R-:W-:Y:S02]  /*4e00*/  ISETP.GT.AND P3, PT, R201, 0x9, PT ;  /* 0x00000009c900780c */ /* 0x000fe40003f64270 */
[----:B-1----:R-:W-:Y:S01]  /*4e10*/  IADD3 R202, R209, -UR6, R202 ;  /* 0x80000006d1ca7c10 */ /* 0x002fe2000fffe0ca */
[----:B------:R-:W-:Y:S02]  /*4e20*/  WARPGROUP.DEPBAR.LE gsb0, 0x0 ;  /* 0x00008000000079c5 */ /* 0x000fe40000010000 */
[----:B------:R-:W-:-:S02]  /*4e30*/  FSEL R153, R153, -INF , P5 ;  /* 0xff80000099997808 */ /* 0x000fc40002800000 */
[C---:B------:R-:W-:Y:S02]  /*4e40*/  ISETP.GT.AND P5, PT, R201.reuse, 0x11, PT ;  /* 0x00000011c900780c */ /* 0x040fe40003fa4270 */
[----:B------:R-:W-:Y:S02]  /*4e50*/  FSEL R207, R152, -INF , P4 ;  /* 0xff80000098cf7808 */ /* 0x000fe40002000000 */
[----:B------:R-:W-:Y:S02]  /*4e60*/  FSEL R152, R156, -INF , P6 ;  /* 0xff8000009c987808 */ /* 0x000fe40003000000 */
[----:B------:R-:W-:Y:S02]  /*4e70*/  ISETP.GT.AND P6, PT, R201, 0x18, PT ;  /* 0x00000018c900780c */ /* 0x000fe40003fc4270 */
        /* <DEDUP_REMOVED lines=14> */
[----:B------:R-:W-:Y:S02]  /*4f60*/  ISETP.GT.AND P5, PT, R202, RZ, PT ;  /* 0x000000ffca00720c */ /* 0x000fe40003fa4270 */
[----:B------:R-:W-:Y:S02]  /*4f70*/  FSEL R173, R173, -INF , P3 ;  /* 0xff800000adad7808 */ /* 0x000fe40001800000 */
[----:B------:R-:W-:Y:S02]  /*4f80*/  ISETP.GT.AND P3, PT, R201, 0x39, PT ;  /* 0x00000039c900780c */ /* 0x000fe40003f64270 */
[----:B------:R-:W-:Y:S02]  /*4f90*/  FSEL R180, R180, -INF , P6 ;  /* 0xff800000b4b47808 */ /* 0x000fe40003000000 */
[----:B------:R-:W-:Y:S02]  /*4fa0*/  FSEL R160, R160, -INF , P4 ;  /* 0xff800000a0a07808 */ /* 0x000fe40002000000 */
[----:B------:R-:W-:-:S02]  /*4fb0*/  ISETP.GT.AND P6, PT, R202, 0x1, PT ;  /* 0x00000001ca00780c */ /* 0x000fc40003fc4270 */
[----:B------:R-:W-:Y:S02]  /*4fc0*/  FSEL R154, R154, -INF , P5 ;  /* 0xff8000009a9a7808 */ /* 0x000fe40002800000 */
[----:B------:R-:W-:Y:S02]  /*4fd0*/  ISETP.GT.AND P4, PT, R201, 0x20, PT ;  /* 0x00000020c900780c */ /* 0x000fe40003f84270 */
[----:B------:R-:W-:Y:S02]  /*4fe0*/  FSEL R181, R181, -INF , P3 ;  /* 0xff800000b5b57808 */ /* 0x000fe40001800000 */
[----:B------:R-:W-:Y:S02]  /*4ff0*/  ISETP.GT.AND P3, PT, R202, 0x8, PT ;  /* 0x00000008ca00780c */ /* 0x000fe40003f64270 */
[----:B------:R-:W-:Y:S02]  /*5000*/  FSEL R155, R155, -INF , P6 ;  /* 0xff8000009b9b7808 */ /* 0x000fe40003000000 */
[----:B------:R-:W-:-:S02]  /*5010*/  FMNMX.FTZ R156, R154, R205, !PT ;  /* 0x000000cd9a9c7209 */ /* 0x000fc40007810000 */
[----:B------:R-:W-:Y:S02]  /*5020*/  FSEL R168, R168, -INF , P4 ;  /* 0xff800000a8a87808 */ /* 0x000fe40002000000 */
[----:B------:R-:W-:Y:S02]  /*5030*/  ISETP.GT.AND P4, PT, R201, 0x30, PT ;  /* 0x00000030c900780c */ /* 0x000fe40003f84270 */
[----:B------:R-:W-:Y:S02]  /*5040*/  ISETP.GT.AND P6, PT, R202, 0x9, PT ;  /* 0x00000009ca00780c */ /* 0x000fe40003fc4270 */
[----:B------:R-:W-:Y:S02]  /*5050*/  FSEL R158, R158, -INF , P3 ;  /* 0xff8000009e9e7808 */ /* 0x000fe40001800000 */
[----:B------:R-:W-:Y:S02]  /*5060*/  FMNMX.FTZ R209, R155, R156, !PT ;  /* 0x0000009c9bd17209 */ /* 0x000fe40007810000 */
[----:B------:R-:W-:-:S02]  /*5070*/  FSEL R176, R176, -INF , P4 ;  /* 0xff800000b0b07808 */ /* 0x000fc40002000000 */
[----:B------:R-:W-:Y:S02]  /*5080*/  ISETP.GT.AND P4, PT, R201, 0x40, PT ;  /* 0x00000040c900780c */ /* 0x000fe40003f84270 */
[----:B------:R-:W-:Y:S02]  /*5090*/  ISETP.GT.AND P3, PT, R202, 0x10, PT ;  /* 0x00000010ca00780c */ /* 0x000fe40003f64270 */
[----:B------:R-:W-:Y:S02]  /*50a0*/  FSEL R159, R159, -INF , P6 ;  /* 0xff8000009f9f7808 */ /* 0x000fe40003000000 */
[----:B------:R-:W-:Y:S02]  /*50b0*/  FMNMX.FTZ R156, R158, R209, !PT ;  /* 0x000000d19e9c7209 */ /* 0x000fe40007810000 */
[----:B------:R-:W-:Y:S02]  /*50c0*/  ISETP.GT.AND P5, PT, R201, 0x41, PT ;  /* 0x00000041c900780c */ /* 0x000fe40003fa4270 */
        /* <DEDUP_REMOVED lines=10> */
[----:B------:R-:W-:Y:S02]  /*5170*/  ISETP.GT.AND P3, PT, R202, 0x19, PT ;  /* 0x00000019ca00780c */ /* 0x000fe40003f64270 */
[----:B------:R-:W-:Y:S02]  /*5180*/  FSEL R166, R166, -INF , P5 ;  /* 0xff800000a6a67808 */ /* 0x000fe40002800000 */
[----:B------:R-:W-:-:S02]  /*5190*/  FMNMX.FTZ R211, R163, R206, !PT ;  /* 0x000000cea3d37209 */ /* 0x000fc40007810000 */
        /* <DEDUP_REMOVED lines=56> */
[----:B------:R-:W-:Y:S02]  /*5520*/  ISETP.GT.AND P6, PT, R201, 0x48, PT ;  /* 0x00000048c900780c */ /* 0x000fe40003fc4270 */
[----:B------:R-:W-:Y:S02]  /*5530*/  FMNMX.FTZ R156, R184, R209, !PT ;  /* 0x000000d1b89c7209 */ /* 0x000fe40007810000 */
[C---:B------:R-:W-:Y:S02]  /*5540*/  ISETP.GT.AND P5, PT, R202.reuse, 0x58, PT ;  /* 0x00000058ca00780c */ /* 0x040fe40003fa4270 */
[----:B------:R-:W-:-:S02]  /*5550*/  ISETP.GT.AND P3, PT, R202, 0x59, PT ;  /* 0x00000059ca00780c */ /* 0x000fc40003f64270 */
[----:B------:R-:W-:Y:S02]  /*5560*/  FSEL R195, R195, -INF , P4 ;  /* 0xff800000c3c37808 */ /* 0x000fe40002000000 */
[----:B------:R-:W-:Y:S02]  /*5570*/  FMNMX.FTZ R202, R194, R211, !PT ;  /* 0x000000d3c2ca7209 */ /* 0x000fe40007810000 */
[----:B------:R-:W-:Y:S02]  /*5580*/  ISETP.GT.AND P4, PT, R201, 0x49, PT ;  /* 0x00000049c900780c */ /* 0x000fe40003f84270 */
[----:B------:R-:W-:Y:S02]  /*5590*/  FSEL R188, R188, -INF , P6 ;  /* 0xff800000bcbc7808 */ /* 0x000fe40003000000 */
[----:B------:R-:W-:Y:S02]  /*55a0*/  FMNMX.FTZ R209, R185, R156, !PT ;  /* 0x0000009cb9d17209 */ /* 0x000fe40007810000 */
[----:B------:R-:W-:-:S02]  /*55b0*/  FSEL R198, R198, -INF , P5 ;  /* 0xff800000c6c67808 */ /* 0x000fc40002800000 */
[----:B------:R-:W-:Y:S02]  /*55c0*/  FMNMX.FTZ R211, R195, R202, !PT ;  /* 0x000000cac3d37209 */ /* 0x000fe40007810000 */
[----:B------:R-:W-:Y:S02]  /*55d0*/  FSEL R199, R199, -INF , P3 ;  /* 0xff800000c7c77808 */ /* 0x000fe40001800000 */
        /* <DEDUP_REMOVED lines=13> */
[----:B------:R-:W-:Y:S02]  /*56b0*/  FSEL R208, R196, -INF , P3 ;  /* 0xff800000c4d07808 */ /* 0x000fe40001800000 */
[----:B------:R-:W-:Y:S02]  /*56c0*/  FMNMX.FTZ R189, R193, R156, !PT ;  /* 0x0000009cc1bd7209 */ /* 0x000fe40007810000 */
[----:B------:R-:W-:Y:S02]  /*56d0*/  FSEL R209, R197, -INF , P4 ;  /* 0xff800000c5d17808 */ /* 0x000fe40002000000 */
[----:B------:R-:W-:-:S04]  /*56e0*/  FMNMX.FTZ R156, R208, R189, !PT ;  /* 0x000000bdd09c7209 */ /* 0x000fc80007810000 */
        /* <DEDUP_REMOVED lines=14> */
[----:B------:R0:W-:Y:S01]  /*57d0*/  MUFU.EX2 R189, R154 ;  /* 0x0000009a00bd7308 */ /* 0x0001e20000000800 */
[----:B-1----:R-:W-:Y:S01]  /*57e0*/  FMNMX.FTZ R201, R202, R201, !PT ;  /* 0x000000c9cac97209 */ /* 0x002fe20007810000 */
[--C-:B------:R-:W-:Y:S01]  /*57f0*/  FFMA.FTZ R162, R162, UR10, -R197.reuse ;  /* 0x0000000aa2a27c23 */ /* 0x100fe200080108c5 */
[----:B------:R-:W-:Y:S01]  /*5800*/  IADD3 R202, -R213, 0xb, RZ ;  /* 0x0000000bd5ca7810 */ /* 0x000fe20007ffe1ff */
[--C-:B------:R-:W-:Y:S01]  /*5810*/  FFMA.FTZ R163, R163, UR10, -R197.reuse ;  /* 0x0000000aa3a37c23 */ /* 0x100fe200080108c5 */
[C---:B------:R-:W-:Y:S01]  /*5820*/  FSETP.NEU.FTZ.AND P3, PT, R201.reuse, -INF , PT ;  /* 0xff800000c900780b */ /* 0x040fe20003f7d000 */
[----:B------:R-:W-:Y:S01]  /*5830*/  FMUL.FTZ R212, R201, UR10 ;  /* 0x0000000ac9d47c20 */ /* 0x000fe20008410000 */
[--C-:B------:R-:W-:Y:S01]  /*5840*/  FFMA.FTZ R166, R166, UR10, -R197.reuse ;  /* 0x0000000aa6a67c23 */ /* 0x100fe200080108c5 */
[----:B------:R-:W1:Y:S01]  /*5850*/  MUFU.EX2 R196, R196 ;  /* 0x000000c400c47308 */ /* 0x000e620000000800 */
[--C-:B------:R-:W-:Y:S01]  /*5860*/  FFMA.FTZ R167, R167, UR10, -R197.reuse ;  /* 0x0000000aa7a77c23 */ /* 0x100fe200080108c5 */
[--C-:B------:R-:W-:Y:S01]  /*5870*/  FFMA.FTZ R170, R170, UR10, -R197.reuse ;  /* 0x0000000aaaaa7c23 */ /* 0x100fe200080108c5 */
[----:B------:R-:W-:Y:S01]  /*5880*/  FSEL R212, R212, RZ, P3 ;  /* 0x000000ffd4d47208 */ /* 0x000fe20001800000 */
[--C-:B------:R-:W-:Y:S01]  /*5890*/  FFMA.FTZ R171, R171, UR10, -R197.reuse ;  /* 0x0000000aabab7c23 */ /* 0x100fe200080108c5 */
[--C-:B------:R-:W-:Y:S01]  /*58a0*/  FFMA.FTZ R174, R174, UR10, -R197.reuse ;  /* 0x0000000aaeae7c23 */ /* 0x100fe200080108c5 */
[--C-:B------:R-:W-:Y:S01]  /*58b0*/  FFMA.FTZ R175, R175, UR10, -R197.reuse ;  /* 0x0000000aafaf7c23 */ /* 0x100fe200080108c5 */
[----:B------:R-:W-:Y:S01]  /*58c0*/  FFMA.FTZ R178, R178, UR10, -R197 ;  /* 0x0000000ab2b27c23 */ /* 0x000fe200080108c5 */
[--C-:B------:R-:W-:Y:S01]  /*58d0*/  FFMA.FTZ R211, R152, UR10, -R212.reuse ;  /* 0x0000000a98d37c23 */ /* 0x100fe200080108d4 */
[----:B------:R-:W-:Y:S01]  /*58e0*/  FSEL R152, R156, RZ, P4 ;  /* 0x000000ff9c987208 */ /* 0x000fe20002000000 */
[--C-:B------:R-:W-:Y:S01]  /*58f0*/  FFMA.FTZ R210, R153, UR10, -R212.reuse ;  /* 0x0000000a99d27c23 */ /* 0x100fe200080108d4 */
[----:B------:R-:W-:Y:S01]  /*5900*/  FFMA.FTZ R155, R157, UR10, -R212 ;  /* 0x0000000a9d9b7c23 */ /* 0x000fe200080108d4 */
[----:B------:R-:W-:Y:S01]  /*5910*/  FSEL R153, R201, RZ, P3 ;  /* 0x000000ffc9997208 */ /* 0x000fe20001800000 */
[----:B------:R-:W-:-:S02]  /*5920*/  IMAD.U32 R157, RZ, RZ, UR5 ;  /* 0x00000005ff9d7e24 */ /* 0x000fc4000f8e00ff */
[----:B0-----:R-:W-:Y:S01]  /*5930*/  FADD.FTZ R154, -R152, R205 ;  /* 0x000000cd989a7221 */ /* 0x001fe20000010100 */
[----:B------:R-:W-:Y:S01]  /*5940*/  FFMA.FTZ R207, R207, UR10, -R212 ;  /* 0x0000000acfcf7c23 */ /* 0x000fe200080108d4 */
[----:B------:R-:W-:Y:S01]  /*5950*/  MUFU.EX2 R158, R158 ;  /* 0x0000009e009e7308 */ /* 0x000fe20000000800 */
[----:B------:R-:W-:Y:S02]  /*5960*/  @!P2 VIADD R152, R157, 0x32440 ;  /* 0x000324409d98a836 */ /* 0x000fe40000000000 */
[----:B------:R-:W-:Y:S01]  /*5970*/  FADD.FTZ R153, -R153, R204 ;  /* 0x000000cc99997221 */ /* 0x000fe20000010100 */
[----:B------:R-:W-:Y:S01]  /*5980*/  FMUL.FTZ R214, R154, UR10 ;  /* 0x0000000a9ad67c20 */ /* 0x000fe20008410000 */
[----:B------:R-:W-:Y:S01]  /*5990*/  UIMAD UR5, UR4, 0xc00, UR11 ;  /* 0x00000c00040578a4 */ /* 0x000fe2000f8e020b */
[----:B------:R-:W-:Y:S01]  /*59a0*/  FFMA.FTZ R160, R160, UR10, -R212 ;  /* 0x0000000aa0a07c23 */ /* 0x000fe200080108d4 */
[----:B------:R-:W-:Y:S01]  /*59b0*/  FMUL.FTZ R216, R153, UR10 ;  /* 0x0000000a99d87c20 */ /* 0x000fe20008410000 */
[----:B------:R-:W-:Y:S01]  /*59c0*/  @!P2 PRMT R152, RZ, 0x654, R152 ;  /* 0x00000654ff98a816 */ /* 0x000fe20000000098 */
[----:B------:R2:W-:Y:S06]  /*59d0*/  BAR.ARV R202, 0x100 ;  /* 0x000400ca0000751d */ /* 0x0005ec0000002000 */
[----:B------:R0:W-:Y:S01]  /*59e0*/  @!P2 SYNCS.ARRIVE.TRANS64.RED.A1T0 RZ, [R152+URZ], RZ ;  /* 0x000000ff98ffa9a7 */ /* 0x0001e2000810043f */
[----:B------:R-:W3:Y:S01]  /*59f0*/  MUFU.EX2 R216, R216 ;  /* 0x000000d800d87308 */ /* 0x000ee20000000800 */
[----:B-1----:R-:W-:Y:S01]  /*5a00*/  F2FP.BF16.F32.PACK_AB R153, R196, R189 ;  /* 0x000000bdc499723e */ /* 0x002fe200000010ff */
[----:B------:R-:W-:Y:S01]  /*5a10*/  UMOV UR14, UR5 ;  /* 0x00000005000e7c82 */ /* 0x000fe20008000000 */
        /* <DEDUP_REMOVED lines=14> */
[-C--:B---3--:R-:W-:Y:S01]  /*5b00*/  FMUL.FTZ R24, R24, R216.reuse ;  /* 0x000000d818187220 */ /* 0x088fe20000410000 */
        /* <DEDUP_REMOVED lines=131> */
[----:B----4-:R-:W-:Y:S01]  /*6340*/  F2FP.BF16.F32.PACK_AB R155, R159, R158 ;  /* 0x0000009e9f9b723e */ /* 0x010fe200000010ff */
[----:B------:R-:W-:Y:S01]  /*6350*/  MUFU.EX2 R162, R162 ;  /* 0x000000a200a27308 */ /* 0x000fe20000000800 */
[----:B0-----:R-:W-:Y:S01]  /*6360*/  F2FP.BF16.F32.PACK_AB R152, R210, R207 ;  /* 0x000000cfd298723e */ /* 0x001fe200000010ff */
[--C-:B------:R-:W-:Y:S01]  /*6370*/  FFMA.FTZ R181, R181, UR10, -R212.reuse ;  /* 0x0000000ab5b57c23 */ /* 0x100fe200080108d4 */
[----:B---3--:R-:W-:Y:S01]  /*6380*/  F2FP.BF16.F32.PACK_AB R154, R204, R211 ;  /* 0x000000d3cc9a723e */ /* 0x008fe200000010ff */
[----:B------:R2:W-:Y:S01]  /*6390*/  BAR.SYNC.DEFER_BLOCKING R203, 0x100 ;  /* 0x000400cb0000751d */ /* 0x0005e20000010000 */
        /* <DEDUP_REMOVED lines=17> */
[----:B------:R-:W-:Y:S01]  /*64b0*/  FFMA.FTZ R209, R209, UR10, -R212 ;  /* 0x0000000ad1d17c23 */ /* 0x000fe200080108d4 */
[----:B------:R-:W-:Y:S01]  /*64c0*/  FFMA.FTZ R197, R199, UR10, -R197 ;  /* 0x0000000ac7c57c23 */ /* 0x000fe200080108c5 */
[----:B------:R-:W-:Y:S01]  /*64d0*/  UIADD3 UR6, UR5, 0x280, URZ ;  /* 0x0000028005067890 */ /* 0x000fe2000fffe03f */
[----:B------:R-:W-:Y:S01]  /*64e0*/  FFMA.FTZ R189, R214, R12, R189 ;  /* 0x0000000cd6bd7223 */ /* 0x000fe200000100bd */
[----:B------:R-:W1:Y:S01]  /*64f0*/  MUFU.EX2 R167, R167 ;  /* 0x000000a700a77308 */ /* 0x000e620000000800 */
[----:B------:R-:W-:Y:S01]  /*6500*/  FFMA.FTZ R207, R216, R0, R207 ;  /* 0x00000000d8cf7223 */ /* 0x000fe200000100cf */
[----:B------:R-:W-:Y:S01]  /*6510*/  WARPGROUP.ARRIVE ;  /* 0x00000000000079c5 */ /* 0x000fe20000000000 */
[----:B------:R-:W-:Y:S01]  /*6520*/  FADD.FTZ R189, R196, R189 ;  /* 0x000000bdc4bd7221 */ /* 0x000fe20000010000 */
[----:B------:R-:W-:Y:S01]  /*6530*/  PLOP3.LUT P3, PT, PT, PT, UP1, 0x80, 0x0 ;  /* 0x000000000000781c */ /* 0x000fe20003f6f018 */
[----:B------:R-:W-:Y:S01]  /*6540*/  FADD.FTZ R210, R210, R207 ;  /* 0x000000cfd2d27221 */ /* 0x000fe20000010000 */
[----:B------:R-:W-:-:S02]  /*6550*/  @!P2 VIADD R157, R157, 0x32460 ;  /* 0x000324609d9da836 */ /* 0x000fc40000000000 */
[----:B------:R-:W-:Y:S01]  /*6560*/  FADD.FTZ R158, R158, R189 ;  /* 0x000000bd9e9e7221 */ /* 0x000fe20000010000 */
[----:B------:R-:W-:Y:S01]  /*6570*/  HGMMA.64x256x16.F32.BF16 R24, R152, gdesc[UR12].tnspB, R24, gsb0 ;  /* 0x43e0000c98187df0 */ /* 0x000fe20008001818 */
[----:B------:R-:W-:Y:S01]  /*6580*/  MUFU.EX2 R160, R160 ;  /* 0x000000a000a07308 */ /* 0x000fe20000000800 */
[----:B------:R-:W-:Y:S01]  /*6590*/  UIADD3 UR14, UR5, 0x80, URZ ;  /* 0x00000080050e7890 */ /* 0x000fe2000fffe03f */
[----:B------:R-:W-:Y:S01]  /*65a0*/  FADD.FTZ R211, R211, R210 ;  /* 0x000000d2d3d37221 */ /* 0x000fe20000010000 */
[----:B------:R-:W-:Y:S01]  /*65b0*/  UMOV UR15, 0x40000040 ;  /* 0x40000040000f7882 */ /* 0x000fe20000000000 */
[----:B------:R-:W-:Y:S01]  /*65c0*/  FADD.FTZ R159, R159, R158 ;  /* 0x0000009e9f9f7221 */ /* 0x000fe20000010000 */
[----:B------:R-:W-:Y:S01]  /*65d0*/  @!P2 PRMT R157, RZ, 0x654, R157 ;  /* 0x00000654ff9da816 */ /* 0x000fe2000000009d */
[----:B------:R-:W-:Y:S01]  /*65e0*/  FADD.FTZ R211, R204, R211 ;  /* 0x000000d3ccd37221 */ /* 0x000fe20000010000 */
[----:B------:R-:W-:Y:S01]  /*65f0*/  IMAD.MOV.U32 R204, RZ, RZ, R201 ;  /* 0x000000ffffcc7224 */ /* 0x000fe200078e00c9 */
[----:B------:R-:W3:Y:S08]  /*6600*/  MUFU.EX2 R161, R161 ;  /* 0x000000a100a17308 */ /* 0x000ef00000000800 */
[----:B------:R-:W-:Y:S08]  /*6610*/  MUFU.EX2 R164, R164 ;  /* 0x000000a400a47308 */ /* 0x000ff00000000800 */
[----:B------:R-:W4:Y:S08]  /*6620*/  MUFU.EX2 R165, R165 ;  /* 0x000000a500a57308 */ /* 0x000f300000000800 */
[----:B------:R-:W-:Y:S08]  /*6630*/  MUFU.EX2 R170, R170 ;  /* 0x000000aa00aa7308 */ /* 0x000ff00000000800 */
[----:B------:R-:W5:Y:S08]  /*6640*/  MUFU.EX2 R171, R171 ;  /* 0x000000ab00ab7308 */ /* 0x000f700000000800 */
[----:B------:R-:W-:Y:S08]  /*6650*/  MUFU.EX2 R174, R174 ;  /* 0x000000ae00ae7308 */ /* 0x000ff00000000800 */
[----:B------:R-:W-:Y:S08]  /*6660*/  MUFU.EX2 R168, R168 ;  /* 0x000000a800a87308 */ /* 0x000ff00000000800 */
[----:B------:R-:W2:Y:S08]  /*6670*/  MUFU.EX2 R169, R169 ;  /* 0x000000a900a97308 */ /* 0x000eb00000000800 */
[----:B------:R-:W-:Y:S08]  /*6680*/  MUFU.EX2 R172, R172 ;  /* 0x000000ac00ac7308 */ /* 0x000ff00000000800 */
[----:B------:R-:W2:Y:S08]  /*6690*/  MUFU.EX2 R173, R173 ;  /* 0x000000ad00ad7308 */ /* 0x000eb00000000800 */
[----:B------:R-:W2:Y:S08]  /*66a0*/  MUFU.EX2 R175, R175 ;  /* 0x000000af00af7308 */ /* 0x000eb00000000800 */
[----:B------:R-:W-:Y:S08]  /*66b0*/  MUFU.EX2 R178, R178 ;  /* 0x000000b200b27308 */ /* 0x000ff00000000800 */
[----:B------:R-:W-:Y:S08]  /*66c0*/  MUFU.EX2 R179, R179 ;  /* 0x000000b300b37308 */ /* 0x000ff00000000800 */
        /* <DEDUP_REMOVED lines=19> */
[----:B------:R-:W-:Y:S01]  /*6800*/  MUFU.EX2 R206, R206 ;  /* 0x000000ce00ce7308 */ /* 0x000fe20000000800 */
[----:B------:R-:W-:-:S02]  /*6810*/  WARPGROUP.DEPBAR.LE gsb0, 0x0 ;  /* 0x00008000000079c5 */ /* 0x000fc40000010000 */
[----:B0-----:R-:W-:-:S05]  /*6820*/  F2FP.BF16.F32.PACK_AB R153, R163, R162 ;  /* 0x000000a2a399723e */ /* 0x001fca00000010ff */
[----:B------:R-:W0:Y:S01]  /*6830*/  MUFU.EX2 R209, R209 ;  /* 0x000000d100d17308 */ /* 0x000e220000000800 */
[----:B-1----:R-:W-:Y:S01]  /*6840*/  F2FP.BF16.F32.PACK_AB R155, R167, R166 ;  /* 0x000000a6a79b723e */ /* 0x002fe200000010ff */
[----:B------:R-:W-:Y:S01]  /*6850*/  FADD.FTZ R162, R162, R159 ;  /* 0x0000009fa2a27221 */ /* 0x000fe20000010000 */
[----:B---3--:R-:W-:Y:S01]  /*6860*/  F2FP.BF16.F32.PACK_AB R152, R161, R160 ;  /* 0x000000a0a198723e */ /* 0x008fe200000010ff */
[----:B------:R-:W-:Y:S01]  /*6870*/  FADD.FTZ R160, R160, R211 ;  /* 0x000000d3a0a07221 */ /* 0x000fe20000010000 */
[----:B----4-:R-:W-:Y:S01]  /*6880*/  F2FP.BF16.F32.PACK_AB R154, R165, R164 ;  /* 0x000000a4a59a723e */ /* 0x010fe200000010ff */
[----:B------:R-:W-:Y:S02]  /*6890*/  FADD.FTZ R163, R163, R162 ;  /* 0x000000a2a3a37221 */ /* 0x000fe40000010000 */
[----:B------:R-:W1:Y:S01]  /*68a0*/  MUFU.EX2 R197, R197 ;  /* 0x000000c500c57308 */ /* 0x000e620000000800 */
[----:B------:R-:W-:Y:S01]  /*68b0*/  WARPGROUP.ARRIVE ;  /* 0x00000000000079c5 */ /* 0x000fe20000000000 */
[----:B------:R-:W-:Y:S01]  /*68c0*/  FADD.FTZ R161, R161, R160 ;  /* 0x000000a0a1a17221 */ /* 0x000fe20000010000 */
[----:B------:R-:W-:-:S03]  /*68d0*/  FADD.FTZ R166, R166, R163 ;  /* 0x000000a3a6a67221 */ /* 0x000fc60000010000 */
[----:B------:R-:W-:Y:S01]  /*68e0*/  FADD.FTZ R164, R164, R161 ;  /* 0x000000a1a4a47221 */ /* 0x000fe20000010000 */
[----:B------:R-:W-:Y:S01]  /*68f0*/  HGMMA.64x256x16.F32.BF16 R24, R152, gdesc[UR12].tnspB, R24, gsb0 ;  /* 0x43e0000c98187df0 */ /* 0x000fe20008001818 */
[----:B------:R-:W-:Y:S01]  /*6900*/  UIADD3 UR14, UR5, 0x100, URZ ;  /* 0x00000100050e7890 */ /* 0x000fe2000fffe03f */
[----:B------:R-:W-:Y:S01]  /*6910*/  FADD.FTZ R167, R167, R166 ;  /* 0x000000a6a7a77221 */ /* 0x000fe20000010000 */
[----:B------:R-:W-:Y:S01]  /*6920*/  UMOV UR15, 0x40000040 ;  /* 0x40000040000f7882 */ /* 0x000fe20000000000 */
[----:B------:R-:W-:Y:S01]  /*6930*/  FADD.FTZ R165, R165, R164 ;  /* 0x000000a4a5a57221 */ /* 0x000fe20000010000 */
[----:B------:R-:W-:Y:S02]  /*6940*/  WARPGROUP.DEPBAR.LE gsb0, 0x0 ;  /* 0x00008000000079c5 */ /* 0x000fe40000010000 */
[----:B-----5:R-:W-:Y:S01]  /*6950*/  F2FP.BF16.F32.PACK_AB R153, R171, R170 ;  /* 0x000000aaab99723e */ /* 0x020fe200000010ff */
[----:B------:R-:W-:Y:S01]  /*6960*/  FADD.FTZ R170, R170, R167 ;  /* 0x000000a7aaaa7221 */ /* 0x000fe20000010000 */
[----:B--2---:R-:W-:Y:S01]  /*6970*/  F2FP.BF16.F32.PACK_AB R152, R169, R168 ;  /* 0x000000a8a998723e */ /* 0x004fe200000010ff */
        /* <DEDUP_REMOVED lines=9> */
[----:B------:R-:W-:-:S06]  /*6a10*/  FADD.FTZ R173, R173, R172 ;  /* 0x000000acadad7221 */ /* 0x000fcc0000010000 */
        /* <DEDUP_REMOVED lines=42> */
[----:B0-----:R-:W-:Y:S01]  /*6cc0*/  F2FP.BF16.F32.PACK_AB R154, R209, R206 ;  /* 0x000000ced19a723e */ /* 0x001fe200000010ff */
[----:B------:R-:W-:Y:S01]  /*6cd0*/  FADD.FTZ R193, R193, R192 ;  /* 0x000000c0c1c17221 */ /* 0x000fe20000010000 */
[----:B-1----:R-:W-:Y:S01]  /*6ce0*/  F2FP.BF16.F32.PACK_AB R155, R197, R198 ;  /* 0x000000c6c59b723e */ /* 0x002fe200000010ff */
[----:B------:R-:W-:Y:S01]  /*6cf0*/  FADD.FTZ R195, R195, R194 ;  /* 0x000000c2c3c37221 */ /* 0x000fe20000010000 */
[----:B------:R-:W-:-:S02]  /*6d00*/  IMAD.MOV.U32 R205, RZ, RZ, R156 ;  /* 0x000000ffffcd7224 */ /* 0x000fc400078e009c */
[----:B------:R-:W-:Y:S01]  /*6d10*/  FADD.FTZ R0, R206, R193 ;  /* 0x000000c1ce007221 */ /* 0x000fe20000010000 */
[----:B------:R-:W-:Y:S01]  /*6d20*/  WARPGROUP.ARRIVE ;  /* 0x00000000000079c5 */ /* 0x000fe20000000000 */
[----:B------:R-:W-:Y:S02]  /*6d30*/  FADD.FTZ R12, R198, R195 ;  /* 0x000000c3c60c7221 */ /* 0x000fe40000010000 */
[----:B------:R-:W-:Y:S02]  /*6d40*/  FADD.FTZ R0, R209, R0 ;  /* 0x00000000d1007221 */ /* 0x000fe40000010000 */
[----:B------:R-:W-:-:S07]  /*6d50*/  FADD.FTZ R12, R197, R12 ;  /* 0x0000000cc50c7221 */ /* 0x000fce0000010000 */
[----:B------:R-:W-:Y:S03]  /*6d60*/  HGMMA.64x256x16.F32.BF16 R24, R152, gdesc[UR12].tnspB, R24, gsb0 ;  /* 0x43e0000c98187df0 */ /* 0x000fe60008001818 */
[----:B------:R-:W-:Y:S02]  /*6d70*/  WARPGROUP.DEPBAR.LE gsb0, 0x0 ;  /* 0x00008000000079c5 */ /* 0x000fe40000010000 */
[----:B------:R1:W-:Y:S01]  /*6d80*/  @!P2 SYNCS.ARRIVE.TRANS64.RED.A1T0 RZ, [R157+URZ], RZ ;  /* 0x000000ff9dffa9a7 */ /* 0x0003e2000810043f */
[----:B------:R-:W-:Y:S05]  /*6d90*/  @P3 BRA `(.L_x_13282) ;  /* 0xffffffd000ec3947 */ /* 0x000fea000383ffff */
.L_x_13273:
[----:B------:R-:W-:-:S13]  /*6da0*/  R2UR UR5, R200 ;  /* 0x00000000c80572ca */ /* 0x000fda00000e0000 */
[----:B------:R-:W-:-:S06]  /*6db0*/  UISETP.GE.AND UP0, UPT, UR7, UR5, UPT ;  /* 0x000000050700728c */ /* 0x000fcc000bf06270 */
[----:B------:R-:W-:-:S13]  /*6dc0*/  PLOP3.LUT P1, PT, PT, PT, UP0, 0x80, 0x0 ;  /* 0x000000000000781c */ /* 0x000fda0003f2f008 */
[----:B------:R-:W-:Y:S05]  /*6dd0*/  @!P1 BRA `(.L_x_13283) ;  /* 0x0000002000b09947 */ /* 0x000fea0003800000 */
[----:B------:R-:W-:Y:S02]  /*6de0*/  IMAD.MOV.U32 R209, RZ, RZ, R156 ;  /* 0x000000ffffd17224 */ /* 0x000fe400078e009c */
[----:B------:R-:W-:-:S07]  /*6df0*/  IMAD.MOV.U32 R13, RZ, RZ, R201 ;  /* 0x000000ffff0d7224 */ /* 0x000fce00078e00c9 */
.L_x_13292:
[----:B------:R-:W-:-:S04]  /*6e00*/  UIADD3 UR4, UR4, 0x1, URZ ;  /* 0x0000000104047890 */ /* 0x000fc8000fffe03f */
[----:B------:R-:W-:-:S04]  /*6e10*/  UISETP.NE.AND UP0, UPT, UR4, 0x2, UPT ;  /* 0x000000020400788c */ /* 0x000fc8000bf05270 */
[----:B------:R-:W-:Y:S02]  /*6e20*/  USEL UR5, URZ, 0x1, UP0 ;  /* 0x000000013f057887 */ /* 0x000fe40008000000 */
[----:B------:R-:W-:Y:S02]  /*6e30*/  USEL UR4, UR4, URZ, UP0 ;  /* 0x0000003f04047287 */ /* 0x000fe40008000000 */
[----:B------:R-:W-:Y:S01]  /*6e40*/  ULOP3.LUT UR60, UR60, UR5, URZ, 0x3c, !UPT ;  /* 0x000000053c3c7292 */ /* 0x000fe2000f8e3c3f */
[----:B--2---:R-:W-:Y:S11]  /*6e50*/  @!P0 BRA `(.L_x_13284) ;  /* 0x0000000000048947 */ /* 0x004ff60003800000 */
[----:B------:R-:W-:Y:S01]  /*6e60*/  BPT.TRAP 0x1 ;  /* 0x000000040000795c */ /* 0x000fe20000300000 */
.L_x_13284:
[----:B------:R-:W-:Y:S01]  /*6e70*/  R2UR UR5, R22 ;  /* 0x00000000160572ca */ /* 0x000fe200000e0000 */
[----:B------:R-:W-:-:S05]  /*6e80*/  IMAD.U32 R23, RZ, RZ, UR60 ;  /* 0x0000003cff177e24 */ /* 0x000fca000f8e00ff */
[----:B------:R-:W-:-:S07]  /*6e90*/  SHF.L.U32 R23, R23, 0x1f, RZ ;  /* 0x0000001f17177819 */ /* 0x000fce00000006ff */
[----:B------:R-:W-:-:S09]  /*6ea0*/  ULEA UR6, UR4, UR5, 0x3 ;  /* 0x0000000504067291 */ /* 0x000fd2000f8e183f */
[----:B------:R2:W3:Y:S01]  /*6eb0*/  SYNCS.PHASECHK.TRANS64.TRYWAIT P1, [UR6+0x32430], R23 ;  /* 0x03243017ff0075a7 */ /* 0x0004e20008020146 */
[----:B------:R-:W-:Y:S05]  /*6ec0*/  @!P0 BRA `(.L_x_13285) ;  /* 0x0000000000048947 */ /* 0x000fea0003800000 */
[----:B------:R-:W-:Y:S01]  /*6ed0*/  BPT.TRAP 0x1 ;  /* 0x000000040000795c */ /* 0x000fe20000300000 */
.L_x_13285:
[----:B---3--:R-:W-:Y:S05]  /*6ee0*/  @P1 BRA `(.L_x_13286) ;  /* 0x0000000000081947 */ /* 0x008fea0003800000 */
[----:B------:R-:W3:Y:S02]  /*6ef0*/  SYNCS.PHASECHK.TRANS64.TRYWAIT P1, [UR6+0x32430], R23 ;  /* 0x03243017ff0075a7 */ /* 0x000ee40008020146 */
[----:B---3--:R-:W-:Y:S05]  /*6f00*/  @!P1 BRA `(.L_x_13287) ;  /* 0x0000009c00dc9947 */ /* 0x008fea0003800000 */
.L_x_13286:
[----:B------:R-:W-:Y:S01]  /*6f10*/  R2UR UR5, R21 ;  /* 0x00000000150572ca */ /* 0x000fe200000e0000 */
[----:B01-3--:R-:W-:Y:S01]  /*6f20*/  WARPGROUP.ARRIVE ;  /* 0x00000000000079c5 */ /* 0x00bfe20000000000 */
[----:B------:R-:W-:Y:S01]  /*6f30*/  R2UR UR56, R18 ;  /* 0x00000000123872ca */ /* 0x000fe200000e0000 */
[----:B------:R-:W-:Y:S01]  /*6f40*/  UMOV UR59, 0x40000040 ;  /* 0x40000040003b7882 */ /* 0x000fe20000000000 */
[----:B------:R-:W-:-:S09]  /*6f50*/  R2UR UR57, R19 ;  /* 0x00000000133972ca */ /* 0x000fd200000e0000 */
[----:B------:R-:W-:-:S07]  /*6f60*/  UIMAD UR5, UR4, 0x300, UR5 ;  /* 0x00000300040578a4 */ /* 0x000fce000f8e0205 */
[----:B------:R-:W-:Y:S02]  /*6f70*/  UMOV UR58, UR5 ;  /* 0x00000005003a7c82 */ /* 0x000fe40008000000 */
        /* <DEDUP_REMOVED lines=25> */
.L_x_13288:
[----:B------:R0:W1:Y:S01]  /*7110*/  SYNCS.PHASECHK.TRANS64.TRYWAIT P1, [UR6+0x32450], R23 ;  /* 0x03245017ff0075a7 */ /* 0x0000620008020146 */
[----:B------:R-:W-:Y:S05]  /*7120*/  @!P0 BRA `(.L_x_13289) ;  /* 0x0000000000048947 */ /* 0x000fea0003800000 */
[----:B------:R-:W-:Y:S01]  /*7130*/  BPT.TRAP 0x1 ;  /* 0x000000040000795c */ /* 0x000fe20000300000 */
.L_x_13289:
[----:B-1----:R-:W-:Y:S05]  /*7140*/  @P1 BRA `(.L_x_13290) ;  /* 0x0000000000081947 */ /* 0x002fea0003800000 */
[----:B------:R-:W1:Y:S02]  /*7150*/  SYNCS.PHASECHK.TRANS64.TRYWAIT P1, [UR6+0x32450], R23 ;  /* 0x03245017ff0075a7 */ /* 0x000e640008020146 */
[----:B-1----:R-:W-:Y:S05]  /*7160*/  @!P1 BRA `(.L_x_13291) ;  /* 0x0000009c005c9947 */ /* 0x002fea0003800000 */
.L_x_13290:
        /* <DEDUP_REMOVED lines=50> */
[----:B------:R-:W-:-:S13]  /*7490*/  R2UR UR5, R20 ;  /* 0x00000000140572ca */ /* 0x000fda00000e0000 */
[----:B------:R-:W-:Y:S01]  /*74a0*/  UIMAD UR6, UR4, 0xc00, UR5 ;  /* 0x00000c00040678a4 */ /* 0x000fe2000f8e0205 */
[----:B------:R-:W-:-:S13]  /*74b0*/  R2UR UR5, R200 ;  /* 0x00000000c80572ca */ /* 0x000fda00000e0000 */
[----:B------:R-:W-:Y:S02]  /*74c0*/  UISETP.GT.AND UP0, UPT, UR7, UR5, UPT ;  /* 0x000000050700728c */ /* 0x000fe4000bf04270 */
[----:B------:R-:W-:-:S04]  /*74d0*/  UIADD3 UR7, UR7, -0x1, URZ ;  /* 0xffffffff07077890 */ /* 0x000fc8000fffe03f */
[----:B------:R-:W-:Y:S01]  /*74e0*/  PLOP3.LUT P1, PT, PT, PT, UP0, 0x80, 0x0 ;  /* 0x000000000000781c */ /* 0x000fe20003f2f008 */
[----:B------:R-:W-:Y:S02]  /*74f0*/  WARPGROUP.DEPBAR.LE gsb0, 0x0 ;  /* 0x00008000000079c5 */ /* 0x000fe40000010000 */
[----:B------:R-:W-:-:S06]  /*7500*/  WARPGROUP.ARRIVE ;  /* 0x00000000000079c5 */ /* 0x000fcc0000000000 */
[----:B------:R-:W-:Y:S01]  /*7510*/  HGMMA.64x96x16.F32.BF16 R152, gdesc[UR8], R152, gsb0 ;  /* 0x01600000089879f0 */ /* 0x000fe20008001898 */
[----:B------:R-:W-:Y:S02]  /*7520*/  ULDC UR10, c[0x0][0xa80] ;  /* 0x0002a000000a7ab9 */ /* 0x000fe40000000800 */
        /* <DEDUP_REMOVED lines=40> */
[----:B0-2---:R-:W-:-:S04]  /*77b0*/  FMNMX.FTZ R23, R153, R204, !PT ;  /* 0x000000cc99177209 */ /* 0x005fc80007810000 */
        /* <DEDUP_REMOVED lines=46> */
[----:B------:R-:W-:Y:S02]  /*7aa0*/  FMNMX.FTZ R204, R199, R204, !PT ;  /* 0x000000ccc7cc7209 */ /* 0x000fe40007810000 */
[----:B0-----:R-:W-:-:S03]  /*7ab0*/  FMNMX.FTZ R23, R206, R201, !PT ;  /* 0x000000c9ce177209 */ /* 0x001fc60007810000 */
[----:B------:R-:W0:Y:S04]  /*7ac0*/  SHFL.BFLY PT, R201, R204, 0x2, 0x1f ;  /* 0x0c401f00ccc97f89 */ /* 0x000e2800000e0000 */
[----:B------:R-:W1:Y:S01]  /*7ad0*/  SHFL.BFLY PT, R208, R23, 0x1, 0x1f ;  /* 0x0c201f0017d07f89 */ /* 0x000e6200000e0000 */
[----:B0-----:R-:W-:Y:S02]  /*7ae0*/  FMNMX.FTZ R205, R204, R201, !PT ;  /* 0x000000c9cccd7209 */ /* 0x001fe40007810000 */
[----:B-1----:R-:W-:-:S03]  /*7af0*/  FMNMX.FTZ R201, R23, R208, !PT ;  /* 0x000000d017c97209 */ /* 0x002fc60007810000 */
[----:B------:R-:W0:Y:S02]  /*7b00*/  SHFL.BFLY PT, R206, R205, 0x1, 0x1f ;  /* 0x0c201f00cdce7f89 */ /* 0x000e2400000e0000 */
[C---:B------:R-:W-:Y:S01]  /*7b10*/  FMUL.FTZ R207, R201.reuse, UR10 ;  /* 0x0000000ac9cf7c20 */ /* 0x040fe20008410000 */
[----:B------:R-:W-:-:S03]  /*7b20*/  FADD.FTZ R13, -R201, R13 ;  /* 0x0000000dc90d7221 */ /* 0x000fc60000010100 */
[--C-:B------:R-:W-:Y:S01]  /*7b30*/  FFMA.FTZ R23, R153, UR10, -R207.reuse ;  /* 0x0000000a99177c23 */ /* 0x100fe200080108cf */
[--C-:B------:R-:W-:Y:S01]  /*7b40*/  FFMA.FTZ R153, R156, UR10, -R207.reuse ;  /* 0x0000000a9c997c23 */ /* 0x100fe200080108cf */
[--C-:B------:R-:W-:Y:S01]  /*7b50*/  FFMA.FTZ R208, R152, UR10, -R207.reuse ;  /* 0x0000000a98d07c23 */ /* 0x100fe200080108cf */
[----:B------:R-:W-:Y:S01]  /*7b60*/  FMUL.FTZ R13, R13, UR10 ;  /* 0x0000000a0d0d7c20 */ /* 0x000fe20008410000 */
        /* <DEDUP_REMOVED lines=12> */
[----:B0-----:R-:W-:Y:S01]  /*7c30*/  FMNMX.FTZ R156, R205, R206, !PT ;  /* 0x000000cecd9c7209 */ /* 0x001fe20007810000 */
[--C-:B------:R-:W-:Y:S01]  /*7c40*/  FFMA.FTZ R206, R157, UR10, -R207.reuse ;  /* 0x0000000a9dce7c23 */ /* 0x100fe200080108cf */
[--C-:B------:R-:W-:Y:S01]  /*7c50*/  FFMA.FTZ R180, R180, UR10, -R207.reuse ;  /* 0x0000000ab4b47c23 */ /* 0x100fe200080108cf */
[--C-:B------:R-:W-:Y:S01]  /*7c60*/  FFMA.FTZ R181, R181, UR10, -R207.reuse ;  /* 0x0000000ab5b57c23 */ /* 0x100fe200080108cf */
[----:B------:R-:W-:Y:S01]  /*7c70*/  FFMA.FTZ R184, R184, UR10, -R207 ;  /* 0x0000000ab8b87c23 */ /* 0x000fe200080108cf */
[C---:B------:R-:W-:Y:S01]  /*7c80*/  FADD.FTZ R152, -R156.reuse, R209 ;  /* 0x000000d19c987221 */ /* 0x040fe20000010100 */
[----:B------:R-:W-:Y:S01]  /*7c90*/  FMUL.FTZ R211, R156, UR10 ;  /* 0x0000000a9cd37c20 */ /* 0x000fe20008410000 */
[----:B------:R-:W-:Y:S01]  /*7ca0*/  MUFU.EX2 R23, R23 ;  /* 0x0000001700177308 */ /* 0x000fe20000000800 */
[----:B------:R-:W-:Y:S01]  /*7cb0*/  FFMA.FTZ R185, R185, UR10, -R207 ;  /* 0x0000000ab9b97c23 */ /* 0x000fe200080108cf */
[----:B------:R-:W-:Y:S01]  /*7cc0*/  FMUL.FTZ R157, R152, UR10 ;  /* 0x0000000a989d7c20 */ /* 0x000fe20008410000 */
[----:B------:R-:W-:-:S02]  /*7cd0*/  @!P2 VIADD R152, R210, 0x32440 ;  /* 0x00032440d298a836 */ /* 0x000fc40000000000 */
[--C-:B-1----:R-:W-:Y:S01]  /*7ce0*/  FFMA.FTZ R208, R154, UR10, -R211.reuse ;  /* 0x0000000a9ad07c23 */ /* 0x102fe200080108d3 */
[--C-:B------:R-:W-:Y:S01]  /*7cf0*/  FFMA.FTZ R209, R155, UR10, -R211.reuse ;  /* 0x0000000a9bd17c23 */ /* 0x100fe200080108d3 */
[--C-:B------:R-:W-:Y:S01]  /*7d00*/  FFMA.FTZ R158, R158, UR10, -R211.reuse ;  /* 0x0000000a9e9e7c23 */ /* 0x100fe200080108d3 */
[--C-:B------:R-:W-:Y:S01]  /*7d10*/  FFMA.FTZ R159, R159, UR10, -R211.reuse ;  /* 0x0000000a9f9f7c23 */ /* 0x100fe200080108d3 */
[----:B------:R-:W-:Y:S01]  /*7d20*/  @!P2 PRMT R152, RZ, 0x654, R152 ;  /* 0x00000654ff98a816 */ /* 0x000fe20000000098 */
[----:B------:R3:W-:Y:S06]  /*7d30*/  BAR.ARV R202, 0x100 ;  /* 0x000400ca0000751d */ /* 0x0007ec0000002000 */
[----:B------:R0:W-:Y:S01]  /*7d40*/  @!P2 SYNCS.ARRIVE.TRANS64.RED.A1T0 RZ, [R152+URZ], RZ ;  /* 0x000000ff98ffa9a7 */ /* 0x0001e2000810043f */
[----:B------:R-:W1:Y:S01]  /*7d50*/  MUFU.EX2 R157, R157 ;  /* 0x0000009d009d7308 */ /* 0x000e620000000800 */
[-C--:B--2---:R-:W-:Y:S01]  /*7d60*/  FMUL.FTZ R24, R24, R13.reuse ;  /* 0x0000000d18187220 */ /* 0x084fe20000410000 */
        /* <DEDUP_REMOVED lines=133> */
[----:B0-----:R-:W-:Y:S01]  /*85c0*/  F2FP.BF16.F32.PACK_AB R152, R23, R204 ;  /* 0x000000cc1798723e */ /* 0x001fe200000010ff */
[--C-:B------:R-:W-:Y:S01]  /*85d0*/  FFMA.FTZ R162, R162, UR10, -R211.reuse ;  /* 0x0000000aa2a27c23 */ /* 0x100fe200080108d3 */
[----:B--2---:R-:W-:Y:S01]  /*85e0*/  F2FP.BF16.F32.PACK_AB R154, R206, R205 ;  /* 0x000000cdce9a723e */ /* 0x004fe200000010ff */
        /* <DEDUP_REMOVED lines=15> */
[--C-:B------:R-:W-:Y:S01]  /*86e0*/  FFMA.FTZ R188, R188, UR10, -R207.reuse ;  /* 0x0000000abcbc7c23 */ /* 0x100fe200080108cf */
[----:B------:R-:W-:Y:S01]  /*86f0*/  FFMA.FTZ R189, R189, UR10, -R207 ;  /* 0x0000000abdbd7c23 */ /* 0x000fe200080108cf */
[--C-:B------:R-:W-:Y:S01]  /*8700*/  FFMA.FTZ R186, R186, UR10, -R211.reuse ;  /* 0x0000000ababa7c23 */ /* 0x100fe200080108d3 */
[----:B------:R-:W0:Y:S01]  /*8710*/  MUFU.EX2 R161, R161 ;  /* 0x000000a100a17308 */ /* 0x000e220000000800 */
[--C-:B------:R-:W-:Y:S01]  /*8720*/  FFMA.FTZ R187, R187, UR10, -R211.reuse ;  /* 0x0000000abbbb7c23 */ /* 0x100fe200080108d3 */
[--C-:B------:R-:W-:Y:S01]  /*8730*/  FFMA.FTZ R190, R190, UR10, -R211.reuse ;  /* 0x0000000abebe7c23 */ /* 0x100fe200080108d3 */
[----:B------:R-:W-:Y:S01]  /*8740*/  FFMA.FTZ R191, R191, UR10, -R211 ;  /* 0x0000000abfbf7c23 */ /* 0x000fe200080108d3 */
[--C-:B------:R-:W-:Y:S01]  /*8750*/  FFMA.FTZ R192, R192, UR10, -R207.reuse ;  /* 0x0000000ac0c07c23 */ /* 0x100fe200080108cf */
[--C-:B------:R-:W-:Y:S01]  /*8760*/  FFMA.FTZ R193, R193, UR10, -R207.reuse ;  /* 0x0000000ac1c17c23 */ /* 0x100fe200080108cf */
[--C-:B------:R-:W-:Y:S01]  /*8770*/  FFMA.FTZ R196, R196, UR10, -R207.reuse ;  /* 0x0000000ac4c47c23 */ /* 0x100fe200080108cf */
[----:B------:R-:W-:Y:S01]  /*8780*/  FFMA.FTZ R197, R197, UR10, -R207 ;  /* 0x0000000ac5c57c23 */ /* 0x000fe200080108cf */
[----:B------:R-:W-:Y:S01]  /*8790*/  MUFU.EX2 R164, R164 ;  /* 0x000000a400a47308 */ /* 0x000fe20000000800 */
[--C-:B------:R-:W-:Y:S01]  /*87a0*/  FFMA.FTZ R194, R194, UR10, -R211.reuse ;  /* 0x0000000ac2c27c23 */ /* 0x100fe200080108d3 */
[----:B------:R-:W-:Y:S01]  /*87b0*/  WARPGROUP.ARRIVE ;  /* 0x00000000000079c5 */ /* 0x000fe20000000000 */
[--C-:B------:R-:W-:Y:S01]  /*87c0*/  FFMA.FTZ R195, R195, UR10, -R211.reuse ;  /* 0x0000000ac3c37c23 */ /* 0x100fe200080108d3 */
[--C-:B------:R-:W-:Y:S01]  /*87d0*/  FFMA.FTZ R198, R198, UR10, -R211.reuse ;  /* 0x0000000ac6c67c23 */ /* 0x100fe200080108d3 */
[----:B------:R-:W-:Y:S01]  /*87e0*/  FFMA.FTZ R199, R199, UR10, -R211 ;  /* 0x0000000ac7c77c23 */ /* 0x000fe200080108d3 */
[----:B------:R-:W-:Y:S01]  /*87f0*/  FFMA.FTZ R0, R13, R0, R204 ;  /* 0x000000000d007223 */ /* 0x000fe200000100cc */
[----:B------:R-:W-:Y:S01]  /*8800*/  FFMA.FTZ R12, R157, R12, R208 ;  /* 0x0000000c9d0c7223 */ /* 0x000fe200000100d0 */
[----:B------:R-:W-:Y:S01]  /*8810*/  HGMMA.64x256x16.F32.BF16 R24, R152, gdesc[UR12].tnspB, R24, gsb0 ;  /* 0x43e0000c98187df0 */ /* 0x000fe20008001818 */
[----:B------:R-:W1:Y:S01]  /*8820*/  MUFU.EX2 R165, R165 ;  /* 0x000000a500a57308 */ /* 0x000e620000000800 */
[----:B------:R-:W-:Y:S01]  /*8830*/  UIADD3 UR14, UR6, 0x80, URZ ;  /* 0x00000080060e7890 */ /* 0x000fe2000fffe03f */
[----:B------:R-:W-:Y:S01]  /*8840*/  FADD.FTZ R0, R23, R0 ;  /* 0x0000000017007221 */ /* 0x000fe20000010000 */
[----:B------:R-:W-:Y:S01]  /*8850*/  UMOV UR15, 0x40000040 ;  /* 0x40000040000f7882 */ /* 0x000fe20000000000 */
[----:B------:R-:W-:Y:S01]  /*8860*/  FADD.FTZ R209, R209, R12 ;  /* 0x0000000cd1d17221 */ /* 0x000fe20000010000 */
[----:B------:R-:W-:-:S02]  /*8870*/  @!P2 VIADD R210, R210, 0x32460 ;  /* 0x00032460d2d2a836 */ /* 0x000fc40000000000 */
[----:B------:R-:W-:Y:S01]  /*8880*/  FADD.FTZ R205, R205, R0 ;  /* 0x00000000cdcd7221 */ /* 0x000fe20000010000 */
[----:B------:R-:W-:Y:S01]  /*8890*/  IMAD.MOV.U32 R13, RZ, RZ, R201 ;  /* 0x000000ffff0d7224 */ /* 0x000fe200078e00c9 */
[----:B------:R-:W-:Y:S01]  /*88a0*/  MUFU.EX2 R162, R162 ;  /* 0x000000a200a27308 */ /* 0x000fe20000000800 */
[----:B------:R-:W-:Y:S01]  /*88b0*/  FADD.FTZ R158, R158, R209 ;  /* 0x000000d19e9e7221 */ /* 0x000fe20000010000 */
[----:B------:R-:W-:Y:S01]  /*88c0*/  FADD.FTZ R205, R206, R205 ;  /* 0x000000cdcecd7221 */ /* 0x000fe20000010000 */
[----:B------:R-:W-:Y:S01]  /*88d0*/  @!P2 PRMT R210, RZ, 0x654, R210 ;  /* 0x00000654ffd2a816 */ /* 0x000fe200000000d2 */
[----:B------:R-:W-:Y:S02]  /*88e0*/  IMAD.MOV.U32 R209, RZ, RZ, R156 ;  /* 0x000000ffffd17224 */ /* 0x000fe400078e009c */
[----:B------:R-:W-:Y:S02]  /*88f0*/  FADD.FTZ R159, R159, R158 ;  /* 0x0000009e9f9f7221 */ /* 0x000fe40000010000 */
[----:B------:R-:W2:Y:S08]  /*8900*/  MUFU.EX2 R163, R163 ;  /* 0x000000a300a37308 */ /* 0x000eb00000000800 */
[----:B------:R-:W-:Y:S08]  /*8910*/  MUFU.EX2 R166, R166 ;  /* 0x000000a600a67308 */ /* 0x000ff00000000800 */
[----:B------:R-:W4:Y:S08]  /*8920*/  MUFU.EX2 R167, R167 ;  /* 0x000000a700a77308 */ /* 0x000f300000000800 */
[----:B------:R-:W-:Y:S08]  /*8930*/  MUFU.EX2 R168, R168 ;  /* 0x000000a800a87308 */ /* 0x000ff00000000800 */
[----:B------:R-:W5:Y:S08]  /*8940*/  MUFU.EX2 R169, R169 ;  /* 0x000000a900a97308 */ /* 0x000f700000000800 */
[----:B------:R-:W-:Y:S08]  /*8950*/  MUFU.EX2 R172, R172 ;  /* 0x000000ac00ac7308 */ /* 0x000ff00000000800 */
[----:B------:R-:W3:Y:S08]  /*8960*/  MUFU.EX2 R173, R173 ;  /* 0x000000ad00ad7308 */ /* 0x000ef00000000800 */
        /* <DEDUP_REMOVED lines=24> */
[----:B------:R-:W-:Y:S01]  /*8af0*/  MUFU.EX2 R194, R194 ;  /* 0x000000c200c27308 */ /* 0x000fe20000000800 */
[----:B------:R-:W-:-:S02]  /*8b00*/  WARPGROUP.DEPBAR.LE gsb0, 0x0 ;  /* 0x00008000000079c5 */ /* 0x000fc40000010000 */
[----:B0-----:R-:W-:-:S05]  /*8b10*/  F2FP.BF16.F32.PACK_AB R152, R161, R160 ;  /* 0x000000a0a198723e */ /* 0x001fca00000010ff */
[----:B------:R-:W0:Y:S01]  /*8b20*/  MUFU.EX2 R195, R195 ;  /* 0x000000c300c37308 */ /* 0x000e220000000800 */
[----:B-1----:R-:W-:Y:S01]  /*8b30*/  F2FP.BF16.F32.PACK_AB R154, R165, R164 ;  /* 0x000000a4a59a723e */ /* 0x002fe200000010ff */
[----:B------:R-:W-:Y:S01]  /*8b40*/  FADD.FTZ R160, R160, R205 ;  /* 0x000000cda0a07221 */ /* 0x000fe20000010000 */
[----:B--2---:R-:W-:Y:S01]  /*8b50*/  F2FP.BF16.F32.PACK_AB R153, R163, R162 ;  /* 0x000000a2a399723e */ /* 0x004fe200000010ff */
[----:B------:R-:W-:Y:S01]  /*8b60*/  FADD.FTZ R162, R162, R159 ;  /* 0x0000009fa2a27221 */ /* 0x000fe20000010000 */
[----:B----4-:R-:W-:Y:S01]  /*8b70*/  F2FP.BF16.F32.PACK_AB R155, R167, R166 ;  /* 0x000000a6a79b723e */ /* 0x010fe200000010ff */
        /* <DEDUP_REMOVED lines=8> */
[----:B------:R-:W1:Y:S01]  /*8c00*/  MUFU.EX2 R199, R199 ;  /* 0x000000c700c77308 */ /* 0x000e620000000800 */
[----:B------:R-:W-:Y:S01]  /*8c10*/  UMOV UR15, 0x40000040 ;  /* 0x40000040000f7882 */ /* 0x000fe20000000000 */
[----:B------:R-:W-:Y:S01]  /*8c20*/  FADD.FTZ R165, R165, R164 ;  /* 0x000000a4a5a57221 */ /* 0x000fe20000010000 */
[----:B------:R-:W-:Y:S01]  /*8c30*/  FADD.FTZ R167, R167, R166 ;  /* 0x000000a6a7a77221 */ /* 0x000fe20000010000 */
[----:B------:R-:W-:Y:S02]  /*8c40*/  WARPGROUP.DEPBAR.LE gsb0, 0x0 ;  /* 0x00008000000079c5 */ /* 0x000fe40000010000 */
[----:B-----5:R-:W-:Y:S01]  /*8c50*/  F2FP.BF16.F32.PACK_AB R152, R169, R168 ;  /* 0x000000a8a998723e */ /* 0x020fe200000010ff */
[----:B------:R-:W-:Y:S01]  /*8c60*/  FADD.FTZ R168, R168, R165 ;  /* 0x000000a5a8a87221 */ /* 0x000fe20000010000 */
[----:B---3--:R-:W-:-:S02]  /*8c70*/  F2FP.BF16.F32.PACK_AB R154, R173, R172 ;  /* 0x000000acad9a723e */ /* 0x008fc400000010ff */
[----:B------:R-:W-:Y:S01]  /*8c80*/  F2FP.BF16.F32.PACK_AB R153, R171, R170 ;  /* 0x000000aaab99723e */ /* 0x000fe200000010ff */
[----:B------:R-:W-:Y:S01]  /*8c90*/  FADD.FTZ R170, R170, R167 ;  /* 0x000000a7aaaa7221 */ /* 0x000fe20000010000 */
[----:B------:R-:W-:Y:S01]  /*8ca0*/  F2FP.BF16.F32.PACK_AB R155, R175, R174 ;  /* 0x000000aeaf9b723e */ /* 0x000fe200000010ff */
[----:B------:R-:W-:Y:S02]  /*8cb0*/  FADD.FTZ R169, R169, R168 ;  /* 0x000000a8a9a97221 */ /* 0x000fe40000010000 */
[----:B------:R-:W-:Y:S01]  /*8cc0*/  FADD.FTZ R171, R171, R170 ;  /* 0x000000aaabab7221 */ /* 0x000fe20000010000 */
[----:B------:R-:W-:Y:S01]  /*8cd0*/  WARPGROUP.ARRIVE ;  /* 0x00000000000079c5 */ /* 0x000fe20000000000 */
[----:B------:R-:W-:Y:S02]  /*8ce0*/  FADD.FTZ R172, R172, R169 ;  /* 0x000000a9acac7221 */ /* 0x000fe40000010000 */
[----:B------:R-:W-:Y:S02]  /*8cf0*/  FADD.FTZ R174, R174, R171 ;  /* 0x000000abaeae7221 */ /* 0x000fe40000010000 */
[----:B------:R-:W-:-:S05]  /*8d00*/  FADD.FTZ R173, R173, R172 ;  /* 0x000000acadad7221 */ /* 0x000fca0000010000 */
[----:B------:R-:W-:Y:S01]  /*8d10*/  HGMMA.64x256x16.F32.BF16 R24, R152, gdesc[UR12].tnspB, R24, gsb0 ;  /* 0x43e0000c98187df0 */ /* 0x000fe20008001818 */
[----:B------:R-:W-:Y:S01]  /*8d20*/  UIADD3 UR14, UR6, 0x180, URZ ;  /* 0x00000180060e7890 */ /* 0x000fe2000fffe03f */
[----:B------:R-:W-:Y:S01]  /*8d30*/  FADD.FTZ R175, R175, R174 ;  /* 0x000000aeafaf7221 */ /* 0x000fe20000010000 */
[----:B------:R-:W-:Y:S01]  /*8d40*/  UMOV UR15, 0x40000040 ;  /* 0x40000040000f7882 */ /* 0x000fe20000000000 */
[----:B------:R-:W-:Y:S02]  /*8d50*/  WARPGROUP.DEPBAR.LE gsb0, 0x0 ;  /* 0x00008000000079c5 */ /* 0x000fe40000010000 */
[----:B------:R-:W-:Y:S01]  /*8d60*/  F2FP.BF16.F32.PACK_AB R152, R177, R176 ;  /* 0x000000b0b198723e */ /* 0x000fe200000010ff */
[----:B------:R-:W-:Y:S01]  /*8d70*/  FADD.FTZ R176, R176, R173 ;  /* 0x000000adb0b07221 */ /* 0x000fe20000010000 */
[----:B------:R-:W-:Y:S02]  /*8d80*/  F2FP.BF16.F32.PACK_AB R154, R181, R180 ;  /* 0x000000b4b59a723e */ /* 0x000fe400000010ff */
        /* <DEDUP_REMOVED lines=11> */
[----:B------:R-:W-:Y:S01]  /*8e40*/  FADD.FTZ R183, R183, R182 ;  /* 0x000000b6b7b77221 */ /* 0x000fe20000010000 */
[----:B------:R-:W-:Y:S01]  /*8e50*/  UMOV UR15, 0x40000040 ;  /* 0x40000040000f7882 */ /* 0x000fe20000000000 */
[----:B------:R-:W-:Y:S01]  /*8e60*/  UIADD3 UR6, UR6, 0x280, URZ ;  /* 0x0000028006067890 */ /* 0x000fe2000fffe03f */
        /* <DEDUP_REMOVED lines=16> */
[----:B------:R-:W-:Y:S01]  /*8f70*/  FADD.FTZ R191, R191, R190 ;  /* 0x000000bebfbf7221 */ /* 0x000fe20000010000 */
[----:B------:R-:W-:Y:S02]  /*8f80*/  WARPGROUP.DEPBAR.LE gsb0, 0x0 ;  /* 0x00008000000079c5 */ /* 0x000fe40000010000 */
[----:B------:R-:W-:Y:S01]  /*8f90*/  F2FP.BF16.F32.PACK_AB R152, R193, R192 ;  /* 0x000000c0c198723e */ /* 0x000fe200000010ff */
[----:B------:R-:W-:Y:S01]  /*8fa0*/  FADD.FTZ R192, R192, R189 ;  /* 0x000000bdc0c07221 */ /* 0x000fe20000010000 */
[----:B------:R-:W-:Y:S02]  /*8fb0*/  F2FP.BF16.F32.PACK_AB R154, R197, R196 ;  /* 0x000000c4c59a723e */ /* 0x000fe400000010ff */
[----:B0-----:R-:W-:Y:S01]  /*8fc0*/  F2FP.BF16.F32.PACK_AB R153, R195, R194 ;  /* 0x000000c2c399723e */ /* 0x001fe200000010ff */
        /* <DEDUP_REMOVED lines=9> */
[----:B------:R-:W-:Y:S02]  /*9060*/  FADD.FTZ R12, R199, R12 ;  /* 0x0000000cc70c7221 */ /* 0x000fe40000010000 */
[----:B------:R-:W-:Y:S02]  /*9070*/  WARPGROUP.DEPBAR.LE gsb0, 0x0 ;  /* 0x00008000000079c5 */ /* 0x000fe40000010000 */
[----:B------:R2:W-:Y:S01]  /*9080*/  @!P2 SYNCS.ARRIVE.TRANS64.RED.A1T0 RZ, [R210+URZ], RZ ;  /* 0x000000ffd2ffa9a7 */ /* 0x0005e2000810043f */
[----:B------:R-:W-:Y:S05]  /*9090*/  @P1 BRA `(.L_x_13292) ;  /* 0xffffffdc00581947 */ /* 0x000fea000383ffff */
.L_x_13283:
[----:B------:R-:W3:Y:S01]  /*90a0*/  SHFL.BFLY PT, R3, R0, 0x2, 0x1f ;  /* 0x0c401f0000037f89 */ /* 0x000ee200000e0000 */
[----:B------:R-:W-:-:S03]  /*90b0*/  PLOP3.LUT P0, PT, PT, PT, PT, 0x8, 0x0 ;  /* 0x000000000000781c */ /* 0x000fc60003f0e170 */
[----:B------:R-:W4:Y:S01]  /*90c0*/  SHFL.BFLY PT, R5, R12, 0x2, 0x1f ;  /* 0x0c401f000c057f89 */ /* 0x000f2200000e0000 */
[----:B------:R-:W5:Y:S01]  /*90d0*/  S2R R23, SR_TID.X ;  /* 0x0000000000177919 */ /* 0x000f620000002100 */
[----:B---3--:R-:W-:Y:S01]  /*90e0*/  FADD.FTZ R3, R3, R0 ;  /* 0x0000000003037221 */ /* 0x008fe20000010000 */
[----:B------:R-:W-:Y:S02]  /*90f0*/  IMAD.MOV.U32 R0, RZ, RZ, RZ ;  /* 0x000000ffff007224 */ /* 0x000fe400078e00ff */
[----:B----4-:R-:W-:Y:S02]  /*9100*/  FADD.FTZ R5, R5, R12 ;  /* 0x0000000c05057221 */ /* 0x010fe40000010000 */
[----:B------:R-:W3:Y:S04]  /*9110*/  SHFL.BFLY PT, R2, R3, 0x1, 0x1f ;  /* 0x0c201f0003027f89 */ /* 0x000ee800000e0000 */
[----:B------:R-:W4:Y:S01]  /*9120*/  SHFL.BFLY PT, R4, R5, 0x1, 0x1f ;  /* 0x0c201f0005047f89 */ /* 0x000f2200000e0000 */
[----:B-----5:R-:W-:Y:S01]  /*9130*/  SHF.R.U32.HI R23, RZ, 0x7, R23 ;  /* 0x00000007ff177819 */ /* 0x020fe20000011617 */
[----:B---3--:R-:W-:-:S03]  /*9140*/  FADD.FTZ R8, R3, R2 ;  /* 0x0000000203087221 */ /* 0x008fc60000010000 */
[----:B------:R-:W-:Y:S01]  /*9150*/  IADD3 R3, -R23, 0xb, RZ ;  /* 0x0000000b17037810 */ /* 0x000fe20007ffe1ff */
[----:B------:R-:W-:Y:S02]  /*9160*/  IMAD.MOV.U32 R2, RZ, RZ, RZ ;  /* 0x000000ffff027224 */ /* 0x000fe400078e00ff */
[----:B----4-:R-:W-:Y:S02]  /*9170*/  FADD.FTZ R4, R5, R4 ;  /* 0x0000000405047221 */ /* 0x010fe40000010000 */
[----:B------:R3:W-:Y:S08]  /*9180*/  BAR.ARV R3, 0x100 ;  /* 0x000400030000751d */ /* 0x0007f00000002000 */
[----:B------:R-:W-:Y:S06]  /*9190*/  BAR.ARV 0x8, 0x180 ;  /* 0x0206000000007b1d */ /* 0x000fec0000002000 */
[----:B------:R-:W-:Y:S01]  /*91a0*/  FSETP.NE.FTZ.AND P1, PT, R8, RZ, PT ;  /* 0x000000ff0800720b */ /* 0x000fe20003f35000 */
[----:B---3--:R-:W-:Y:S01]  /*91b0*/  IMAD.MOV.U32 R3, RZ, RZ, -0x800000 ;  /* 0xff800000ff037424 */ /* 0x008fe200078e00ff */
[----:B------:R-:W-:-:S11]  /*91c0*/  FSETP.NE.FTZ.AND P2, PT, R4, RZ, PT ;  /* 0x000000ff0400720b */ /* 0x000fd60003f55000 */
[----:B------:R-:W3:Y:S08]  /*91d0*/  @P1 MUFU.LG2 R6, R8 ;  /* 0x0000000800061308 */ /* 0x000ef00000000c00 */
[----:B------:R-:W4:Y:S08]  /*91e0*/  @P2 MUFU.LG2 R7, R4 ;  /* 0x0000000400072308 */ /* 0x000f300000000c00 */
[----:B------:R5:W0:Y:S01]  /*91f0*/  @P1 MUFU.RCP R2, R8 ;  /* 0x0000000800021308 */ /* 0x000a220000001000 */
[----:B---3--:R-:W-:-:S07]  /*9200*/  @P1 FMUL.FTZ R5, R6, 0.69314718246459960938 ;  /* 0x3f31721806051820 */ /* 0x008fce0000410000 */
[----:B------:R3:W1:Y:S01]  /*9210*/  @P2 MUFU.RCP R0, R4 ;  /* 0x0000000400002308 */ /* 0x0006620000001000 */
[----:B-----5:R-:W-:Y:S02]  /*9220*/  IMAD.U32 R8, RZ, RZ, UR10 ;  /* 0x0000000aff087e24 */ /* 0x020fe4000f8e00ff */
[----:B----4-:R-:W-:Y:S02]  /*9230*/  @P2 FMUL.FTZ R7, R7, 0.69314718246459960938 ;  /* 0x3f31721807072820 */ /* 0x010fe40000410000 */
[----:B------:R-:W-:Y:S01]  /*9240*/  @P2 FMUL.FTZ R8, R8, 0.69314718246459960938 ;  /* 0x3f31721808082820 */ /* 0x000fe20000410000 */
[----:B---3--:R-:W-:Y:S02]  /*9250*/  IMAD.U32 R4, RZ, RZ, UR10 ;  /* 0x0000000aff047e24 */ /* 0x008fe4000f8e00ff */
[-C--:B0-----:R-:W-:Y:S01]  /*9260*/  FMUL.FTZ R24, R24, R2.reuse ;  /* 0x0000000218187220 */ /* 0x081fe20000410000 */
        /* <DEDUP_REMOVED lines=131> */
.L_x_13261:
[----:B------:R-:W-:Y:S05]  /*9aa0*/  @P0 BRA `(.L_x_13293) ;  /* 0x0000002000640947 */ /* 0x000fea0003800000 */
[----:B------:R-:W3:Y:S01]  /*9ab0*/  LDL R0, [R1] ;  /* 0x0000000001007983 */ /* 0x000ee20000100800 */
[----:B------:R-:W0:Y:S01]  /*9ac0*/  LDC R8, c[0x0][0xce8] ;  /* 0x00033a00ff087b82 */ /* 0x000e220000000800 */
[----:B------:R-:W-:Y:S01]  /*9ad0*/  ULDC.64 UR8, c[0x0][0xcd0] ;  /* 0x0003340000087ab9 */ /* 0x000fe20000000a00 */
[----:B------:R-:W-:Y:S01]  /*9ae0*/  ULDC.64 UR14, c[0x0][0x208] ;  /* 0x00008200000e7ab9 */ /* 0x000fe20000000a00 */
[----:B------:R-:W1:Y:S01]  /*9af0*/  S2R R22, SR_CTAID.X ;  /* 0x0000000000167919 */ /* 0x000e620000002500 */
[----:B------:R-:W-:Y:S04]  /*9b00*/  BSSY B0, `(.L_x_13294) ;  /* 0x000014d000007945 */ /* 0x000fe80003800000 */
[----:B------:R-:W4:Y:S08]  /*9b10*/  S2UR UR12, SR_CTAID.Z ;  /* 0x00000000000c79c3 */ /* 0x000f300000002700 */
[----:B------:R-:W5:Y:S08]  /*9b20*/  LDC.64 R18, c[0x0][0xcd8] ;  /* 0x00033600ff127b82 */ /* 0x000f700000000a00 */
[----:B------:R-:W-:Y:S01]  /*9b30*/  BAR.SYNC.DEFER_BLOCKING 0x1, 0x100 ;  /* 0x0044000000007b1d */ /* 0x000fe20000010000 */
[----:B0-----:R-:W-:-:S07]  /*9b40*/  ISETP.NE.AND P0, PT, R8, 0x1, PT ;  /* 0x000000010800780c */ /* 0x001fce0003f05270 */
[----:B------:R-:W0:Y:S01]  /*9b50*/  S2UR UR11, SR_CTAID.Y ;  /* 0x00000000000b79c3 */ /* 0x000e220000002600 */
[----:B----4-:R-:W-:-:S07]  /*9b60*/  USHF.R.S32.HI UR10, URZ, 0x1f, UR12 ;  /* 0x0000001f3f0a7899 */ /* 0x010fce000801140c */
[----:B------:R-:W0:Y:S08]  /*9b70*/  LDC R23, c[0x0][0xd50] ;  /* 0x00035400ff177b82 */ /* 0x000e300000000800 */
[----:B------:R-:W4:Y:S08]  /*9b80*/  @P0 LDC R14, c[0x0][0xcec] ;  /* 0x00033b00ff0e0b82 */ /* 0x000f300000000800 */
[----:B------:R-:W2:Y:S08]  /*9b90*/  LDC.64 R20, c[0x0][0xc40] ;  /* 0x00031000ff147b82 */ /* 0x000eb00000000a00 */
[----:B------:R-:W2:Y:S08]  /*9ba0*/  @P0 LDC R152, c[0x0][0xcec] ;  /* 0x00033b00ff980b82 */ /* 0x000eb00000000800 */
[----:B------:R-:W2:Y:S08]  /*9bb0*/  @P0 LDC R17, c[0x0][0xcf0] ;  /* 0x00033c00ff110b82 */ /* 0x000eb00000000800 */
[----:B------:R-:W2:Y:S01]  /*9bc0*/  @P0 LDC R153, c[0x0][0xcf0] ;  /* 0x00033c00ff990b82 */ /* 0x000ea20000000800 */
[----:B---3--:R-:W-:-:S02]  /*9bd0*/  R2UR UR13, R0 ;  /* 0x00000000000d72ca */ /* 0x008fc400000e0000 */
[----:B------:R-:W3:Y:S11]  /*9be0*/  S2R R0, SR_TID.X ;  /* 0x0000000000007919 */ /* 0x000ef60000002100 */
[----:B------:R-:W-:-:S02]  /*9bf0*/  USHF.R.S32.HI UR7, URZ, 0x1f, UR13 ;  /* 0x0000001f3f077899 */ /* 0x000fc4000801140d */
[----:B------:R-:W-:Y:S02]  /*9c00*/  UIMAD.WIDE.U32 UR4, UR13, UR8, URZ ;  /* 0x000000080d0472a5 */ /* 0x000fe4000f8e003f */
[----:B------:R-:W-:-:S04]  /*9c10*/  UIMAD UR6, UR7, UR8, URZ ;  /* 0x00000008070672a4 */ /* 0x000fc8000f8e023f */
[----:B------:R-:W-:-:S03]  /*9c20*/  UIMAD UR6, UR13, UR9, UR6 ;  /* 0x000000090d0672a4 */ /* 0x000fc6000f8e0206 */
[----:B------:R-:W-:Y:S01]  /*9c30*/  ULDC.64 UR8, c[0x0][0xc38] ;  /* 0x00030e0000087ab9 */ /* 0x000fe20000000a00 */
[----:B------:R-:W-:Y:S02]  /*9c40*/  UIADD3 UR6, UR5, UR6, URZ ;  /* 0x0000000605067290 */ /* 0x000fe4000fffe03f */
[----:B------:R-:W-:Y:S01]  /*9c50*/  UIMAD UR7, UR7, UR8, URZ ;  /* 0x00000008070772a4 */ /* 0x000fe2000f8e023f */
[----:B---3--:R-:W-:-:S05]  /*9c60*/  VIADD R5, R0, 0xffffff80 ;  /* 0xffffff8000057836 */ /* 0x008fca0000000000 */
[----:B------:R-:W-:-:S04]  /*9c70*/  SHF.R.S32.HI R4, RZ, 0x1f, R5 ;  /* 0x0000001fff047819 */ /* 0x000fc80000011405 */
[CC--:B------:R-:W-:Y:S02]  /*9c80*/  LEA.HI R6, R4.reuse, R5.reuse, RZ, 0x7 ;  /* 0x0000000504067211 */ /* 0x0c0fe400078f38ff */
[----:B------:R-:W-:Y:S02]  /*9c90*/  LEA.HI R13, R4, R5, RZ, 0x2 ;  /* 0x00000005040d7211 */ /* 0x000fe400078f10ff */
[----:B------:R-:W-:Y:S02]  /*9ca0*/  LOP3.LUT R0, R6, 0xffffff80, RZ, 0xc0, !PT ;  /* 0xffffff8006007812 */ /* 0x000fe400078ec0ff */
[----:B------:R-:W-:-:S03]  /*9cb0*/  SHF.R.S32.HI R7, RZ, 0x7, R6 ;  /* 0x00000007ff077819 */ /* 0x000fc60000011406 */
[----:B------:R-:W-:Y:S01]  /*9cc0*/  IMAD.IADD R0, R5, 0x1, -R0 ;  /* 0x0000000105007824 */ /* 0x000fe200078e0a00 */
[----:B------:R-:W-:Y:S02]  /*9cd0*/  LEA.HI R4, R6, R7, RZ, 0x1 ;  /* 0x0000000706047211 */ /* 0x000fe400078f08ff */
[----:B------:R-:W-:Y:S02]  /*9ce0*/  LOP3.LUT R6, R13, 0xfffffffc, RZ, 0xc0, !PT ;  /* 0xfffffffc0d067812 */ /* 0x000fe400078ec0ff */
[----:B------:R-:W-:Y:S02]  /*9cf0*/  SHF.R.S32.HI R9, RZ, 0x1f, R0 ;  /* 0x0000001fff097819 */ /* 0x000fe40000011400 */
[----:B------:R-:W-:Y:S01]  /*9d00*/  LOP3.LUT R4, R4, 0x3fffffe, RZ, 0xc0, !PT ;  /* 0x03fffffe04047812 */ /* 0x000fe200078ec0ff */
[----:B------:R-:W-:Y:S01]  /*9d10*/  IMAD.IADD R5, R5, 0x1, -R6 ;  /* 0x0000000105057824 */ /* 0x000fe200078e0a06 */
[CC--:B------:R-:W-:Y:S02]  /*9d20*/  LEA.HI R10, R9.reuse, R0.reuse, RZ, 0x2 ;  /* 0x00000000090a7211 */ /* 0x0c0fe400078f10ff */
[----:B------:R-:W-:Y:S01]  /*9d30*/  LEA.HI R9, R9, R0, RZ, 0x5 ;  /* 0x0000000009097211 */ /* 0x000fe200078f28ff */
[----:B------:R-:W-:Y:S01]  /*9d40*/  IMAD.IADD R6, R7, 0x1, -R4 ;  /* 0x0000000107067824 */ /* 0x000fe200078e0a04 */
[----:B------:R-:W-:-:S02]  /*9d50*/  SHF.R.S32.HI R11, RZ, 0x2, R10 ;  /* 0x00000002ff0b7819 */ /* 0x000fc4000001140a */
[----:B------:R-:W-:Y:S02]  /*9d60*/  SHF.R.S32.HI R12, RZ, 0x1f, R10 ;  /* 0x0000001fff0c7819 */ /* 0x000fe4000001140a */
[----:B------:R-:W-:Y:S02]  /*9d70*/  LEA.HI R7, R5, R5, RZ, 0x1 ;  /* 0x0000000505077211 */ /* 0x000fe400078f08ff */
[----:B------:R-:W-:-:S04]  /*9d80*/  LEA.HI R12, R12, R11, RZ, 0x3 ;  /* 0x0000000b0c0c7211 */ /* 0x000fc800078f18ff */
[----:B------:R-:W-:-:S05]  /*9d90*/  LOP3.LUT R12, R12, 0xfffffff8, RZ, 0xc0, !PT ;  /* 0xfffffff80c0c7812 */ /* 0x000fca00078ec0ff */
        /* <DEDUP_REMOVED lines=12> */
[----:B------:R-:W-:Y:S01]  /*9e60*/  IMAD R16, RZ, RZ, -UR13 ;  /* 0x8000000dff107e24 */ /* 0x000fe2000f8e02ff */
[----:B------:R-:W-:Y:S01]  /*9e70*/  UIADD3 UR6, UR5, UR6, URZ ;  /* 0x0000000605067290 */ /* 0x000fe2000fffe03f */
[----:B-----5:R-:W-:Y:S01]  /*9e80*/  IMAD R12, R18, UR10, RZ ;  /* 0x0000000a120c7c24 */ /* 0x020fe2000f8e02ff */
[----:B------:R-:W-:Y:S01]  /*9e90*/  ULDC.64 UR8, c[0x0][0xc28] ;  /* 0x00030a0000087ab9 */ /* 0x000fe20000000a00 */
[----:B-1----:R-:W-:Y:S02]  /*9ea0*/  IMAD R11, R22, 0x80, R6 ;  /* 0x00000080160b7824 */ /* 0x002fe400078e0206 */
[----:B0-----:R-:W-:Y:S02]  /*9eb0*/  IMAD R23, R23, R16, UR11 ;  /* 0x0000000b17177e24 */ /* 0x001fe4000f8e0210 */
[----:B------:R-:W-:Y:S02]  /*9ec0*/  IMAD R15, R19, UR12, R12 ;  /* 0x0000000c130f7c24 */ /* 0x000fe4000f8e020c */
[----:B------:R-:W-:Y:S01]  /*9ed0*/  IMAD.WIDE.U32 R4, R18, UR12, R4 ;  /* 0x0000000c12047c25 */ /* 0x000fe2000f8e0004 */
[----:B------:R-:W-:-:S03]  /*9ee0*/  SHF.R.S32.HI R16, RZ, 0x1f, R23 ;  /* 0x0000001fff107819 */ /* 0x000fc60000011417 */
[----:B----4-:R-:W-:-:S04]  /*9ef0*/  @P0 IMAD.HI.U32 R12, R11, R14, RZ ;  /* 0x0000000e0b0c0227 */ /* 0x010fc800078e00ff */
[----:B------:R-:W-:Y:S02]  /*9f00*/  IMAD.U32 R7, RZ, RZ, UR5 ;  /* 0x00000005ff077e24 */ /* 0x000fe4000f8e00ff */
[----:B------:R-:W-:Y:S01]  /*9f10*/  IMAD.U32 R6, RZ, RZ, UR4 ;  /* 0x00000004ff067e24 */ /* 0x000fe2000f8e00ff */
[----:B------:R-:W-:Y:S01]  /*9f20*/  ULDC.64 UR4, c[0x0][0xce0] ;  /* 0x0003380000047ab9 */ /* 0x000fe20000000a00 */
[----:B------:R-:W-:Y:S01]  /*9f30*/  IMAD.U32 R7, RZ, RZ, UR6 ;  /* 0x00000006ff077e24 */ /* 0x000fe2000f8e00ff */
[----:B------:R-:W-:Y:S01]  /*9f40*/  ULDC.64 UR6, c[0x0][0xc48] ;  /* 0x0003120000067ab9 */ /* 0x000fe20000000a00 */
[----:B------:R-:W-:Y:S02]  /*9f50*/  IMAD.IADD R5, R5, 0x1, R15 ;  /* 0x0000000105057824 */ /* 0x000fe400078e020f */
[----:B--2---:R-:W-:Y:S02]  /*9f60*/  IMAD R14, R20, UR10, RZ ;  /* 0x0000000a140e7c24 */ /* 0x004fe4000f8e02ff */
[----:B------:R-:W-:-:S04]  /*9f70*/  @P0 IMAD.HI.U32 R152, R11, R152, RZ ;  /* 0x000000980b980227 */ /* 0x000fc800078e00ff */
        /* <DEDUP_REMOVED lines=88> */
[C---:B------:R-:W-:Y:S01]  /*a500*/  VIADD R22, R0.reuse, 0x50 ;  /* 0x0000005000167836 */ /* 0x040fe20000000000 */
[----:B------:R-:W-:Y:S01]  /*a510*/  @!P4 LEA.HI R3, R3, R3, RZ, 0x1 ;  /* 0x000000030303c211 */ /* 0x000fe200078f08ff */
[----:B------:R-:W-:Y:S01]  /*a520*/  VIADD R23, R0, 0x58 ;  /* 0x0000005800177836 */ /* 0x000fe20000000000 */
        /* <DEDUP_REMOVED lines=170> */
.L_x_13295:
[----:B------:R-:W-:Y:S05]  /*afd0*/  BSYNC B0 ;  /* 0x0000000000007941 */ /* 0x000fea0003800000 */
.L_x_13294:
[----:B------:R-:W-:Y:S01]  /*afe0*/  ISETP.GE.AND P0, PT, R9, R8, PT ;  /* 0x000000080900720c */ /* 0x000fe20003f06270 */
[----:B0--3--:R0:W2:Y:S04]  /*aff0*/  SHFL.IDX PT, R3, R7, 0x1, 0x1c1f ;  /* 0x003c1f0007037f89 */ /* 0x0090a800000e0000 */
[----:B------:R0:W3:Y:S08]  /*b000*/  SHFL.IDX PT, R2, R6, 0x1, 0x1c1f ;  /* 0x003c1f0006027f89 */ /* 0x0000f000000e0000 */
[----:B0-----:R-:W-:Y:S05]  /*b010*/  @P0 BRA `(.L_x_13259) ;  /* 0x0000005800f00947 */ /* 0x001fea0003800000 */
        /* <DEDUP_REMOVED lines=23> */
[----:B--23--:R-:W-:Y:S01]  /*b190*/  @!P0 IMAD.WIDE R4, R0, 0x4, R2 ;  /* 0x0000000400048825 */ /* 0x00cfe200078e0202 */
        /* <DEDUP_REMOVED lines=170> */
.L_x_13293:
        /* <DEDUP_REMOVED lines=12> */
[----:B------:R-:W3:Y:S01]  /*bd00*/  LDL R4, [R1] ;  /* 0x0000000001047983 */ /* 0x000ee20000100800 */
[----:B------:R-:W-:Y:S01]  /*bd10*/  ISETP.NE.AND P0, PT, R6, 0x1, PT ;  /* 0x000000010600780c */ /* 0x000fe20003f05270 */
[----:B------:R-:W-:Y:S01]  /*bd20*/  S2UR UR7, SR_CTAID.Z ;  /* 0x00000000000779c3 */ /* 0x000fe20000002700 */
[----:B------:R-:W-:Y:S01]  /*bd30*/  ULDC.64 UR8, c[0x0][0xcd0] ;  /* 0x0003340000087ab9 */ /* 0x000fe20000000a00 */
[----:B------:R-:W-:Y:S01]  /*bd40*/  IMAD.MOV.U32 R5, RZ, RZ, R0 ;  /* 0x000000ffff057224 */ /* 0x000fe200078e0000 */
[----:B------:R-:W-:-:S05]  /*bd50*/  ULDC.64 UR12, c[0x0][0x208] ;  /* 0x00008200000c7ab9 */ /* 0x000fca0000000a00 */
[----:B------:R-:W0:Y:S08]  /*bd60*/  LDC.64 R10, c[0x0][0xcd8] ;  /* 0x00033600ff0a7b82 */ /* 0x000e300000000a00 */
[----:B------:R-:W1:Y:S08]  /*bd70*/  @P0 LDC R7, c[0x0][0xcec] ;  /* 0x00033b00ff070b82 */ /* 0x000e700000000800 */
[----:B------:R-:W4:Y:S08]  /*bd80*/  @P0 LDC R9, c[0x0][0xcf0] ;  /* 0x00033c00ff090b82 */ /* 0x000f300000000800 */
[----:B------:R-:W5:Y:S08]  /*bd90*/  S2UR UR10, SR_CTAID.Y ;  /* 0x00000000000a79c3 */ /* 0x000f700000002600 */
[----:B------:R-:W5:Y:S01]  /*bda0*/  LDC R8, c[0x0][0xd50] ;  /* 0x00035400ff087b82 */ /* 0x000f620000000800 */
[----:B---3--:R-:W-:Y:S01]  /*bdb0*/  R2UR UR11, R4 ;  /* 0x00000000040b72ca */ /* 0x008fe200000e0000 */
[----:B-1----:R-:W-:-:S05]  /*bdc0*/  @P0 IMAD.HI.U32 R4, R0, R7, RZ ;  /* 0x0000000700040227 */ /* 0x002fca00078e00ff */
[----:B----4-:R-:W-:-:S07]  /*bdd0*/  @P0 SHF.R.U32.HI R5, RZ, R9, R4 ;  /* 0x00000009ff050219 */ /* 0x010fce0000011604 */
[----:B------:R-:W-:Y:S02]  /*bde0*/  USHF.R.S32.HI UR6, URZ, 0x1f, UR11 ;  /* 0x0000001f3f067899 */ /* 0x000fe4000801140b */
[----:B------:R-:W-:Y:S01]  /*bdf0*/  IMAD R7, RZ, RZ, -UR11 ;  /* 0x8000000bff077e24 */ /* 0x000fe2000f8e02ff */
[----:B------:R-:W-:Y:S02]  /*be00*/  UIMAD.WIDE.U32 UR4, UR11, UR8, URZ ;  /* 0x000000080b0472a5 */ /* 0x000fe4000f8e003f */
[----:B------:R-:W-:Y:S01]  /*be10*/  UIMAD UR6, UR6, UR8, URZ ;  /* 0x00000008060672a4 */ /* 0x000fe2000f8e023f */
[----:B-----5:R-:W-:Y:S01]  /*be20*/  IMAD R9, R8, R7, UR10 ;  /* 0x0000000a08097e24 */ /* 0x020fe2000f8e0207 */
        /* <DEDUP_REMOVED lines=32> */
.L_x_13257:
[----:B------:R-:W-:-:S08]  /*c030*/  NOP ;  /* 0x0000000000007918 */ /* 0x000fd00000000000 */
[----:B--2---:R-:W0:-:S00]  /*c040*/  USETMAXREG.DEALLOC.CTAPOOL 0x18 ;  /* 0x00000018000079c8 */ /* 0x004e0000080e0500 */
        /* <DEDUP_REMOVED lines=16> */
.L_x_13296:
[----:B------:R-:W-:Y:S01]  /*c150*/  ULDC UR43, c[0x0][0xd50] ;  /* 0x00035400002b7ab9 */ /* 0x000fe20000000800 */
[----:B------:R-:W-:Y:S01]  /*c160*/  UMOV UR36, UR6 ;  /* 0x0000000600247c82 */ /* 0x000fe20008000000 */
[----:B------:R-:W-:-:S11]  /*c170*/  UISETP.NE.AND UP0, UPT, UR43, 0x1, UPT ;  /* 0x000000012b00788c */ /* 0x000fd6000bf05270 */
[----:B------:R-:W-:Y:S01]  /*c180*/  @UP0 ULDC UR4, c[0x0][0xd54] ;  /* 0x0003550000040ab9 */ /* 0x000fe20000000800 */
[----:B------:R-:W-:Y:S01]  /*c190*/  @UP0 ULDC UR7, c[0x0][0xd58] ;  /* 0x0003560000070ab9 */ /* 0x000fe20000000800 */
[----:B------:R-:W-:-:S04]  /*c1a0*/  UIMAD.WIDE.U32 UR4, UR6, UR4, URZ ;  /* 0x00000004060472a5 */ /* 0x000fc8000f8e003f */
[----:B------:R-:W-:-:S12]  /*c1b0*/  @UP0 USHF.R.U32.HI UR36, URZ, UR7, UR5 ;  /* 0x000000073f240299 */ /* 0x000fd80008011605 */
.L_x_13297:
        /* <DEDUP_REMOVED lines=75> */
.L_x_13299:
        /* <DEDUP_REMOVED lines=32> */
.L_x_13300:
        /* <DEDUP_REMOVED lines=20> */
.L_x_13302:
        /* <DEDUP_REMOVED lines=15> */
.L_x_13301:
        /* <DEDUP_REMOVED lines=25> */
.L_x_13387:
        /* <DEDUP_REMOVED lines=9> */
.L_x_13390:
        /* <DEDUP_REMOVED lines=24> */
.L_x_13306:
[----:B------:R-:W-:Y:S01]  /*ce40*/  IMAD.MOV.U32 R0, RZ, RZ, 0x1 ;  /* 0x00000001ff007424 */ /* 0x000fe200078e00ff */
[----:B01----:R-:W0:Y:S04]  /*ce50*/  S2R R6, SR_TID.X ;  /* 0x0000000000067919 */ /* 0x003e280000002100 */
[----:B------:R-:W-:-:S04]  /*ce60*/  SHF.L.U32 R0, R0, 0x1f, RZ ;  /* 0x0000001f00007819 */ /* 0x000fc800000006ff */
[----:B------:R-:W1:Y:S01]  /*ce70*/  SYNCS.PHASECHK.TRANS64.TRYWAIT P0, [UR38+0x32440], R0 ;  /* 0x03244000ff0075a7 */ /* 0x000e620008000166 */
[----:B0-----:R-:W-:-:S04]  /*ce80*/  LOP3.LUT R2, R6, 0x7f, RZ, 0xc0, !PT ;  /* 0x0000007f06027812 */ /* 0x001fc800078ec0ff */
[----:B------:R-:W-:Y:S01]  /*ce90*/  ISETP.NE.AND P1, PT, R2, RZ, PT ;  /* 0x000000ff0200720c */ /* 0x000fe20003f25270 */
[----:B-1----:R-:W-:-:S12]  /*cea0*/  @!P0 BRA `(.L_x_13307) ;  /* 0x0000004000648947 */ /* 0x002fd80003800000 */
.L_x_13391:
[----:B------:R-:W-:Y:S05]  /*ceb0*/  @P1 BRA `(.L_x_13308) ;  /* 0x0000000000181947 */ /* 0x000fea0003800000 */
[----:B------:R-:W1:Y:S01]  /*cec0*/  S2R R2, SR_TID.X ;  /* 0x0000000000027919 */ /* 0x000e620000002100 */
[----:B0-----:R-:W-:-:S04]  /*ced0*/  IMAD.MOV.U32 R0, RZ, RZ, 0x3000 ;  /* 0x00003000ff007424 */ /* 0x001fc800078e00ff */
[----:B------:R2:W-:Y:S01]  /*cee0*/  SYNCS.ARRIVE.TRANS64 RZ, [UR38+0x32430], R0 ;  /* 0x03243000ffff79a7 */ /* 0x0005e20008000026 */
[----:B-1----:R-:W-:-:S13]  /*cef0*/  LOP3.LUT P0, RZ, R2, 0x1f, RZ, 0xc0, !PT ;  /* 0x0000001f02ff7812 */ /* 0x002fda000780c0ff */
[----:B--2---:R-:W-:Y:S05]  /*cf00*/  @!P0 BRA `(.L_x_13308) ;  /* 0x0000000000048947 */ /* 0x004fea0003800000 */
[----:B------:R-:W-:Y:S01]  /*cf10*/  BPT.TRAP 0x1 ;  /* 0x000000040000795c */ /* 0x000fe20000300000 */
.L_x_13308:
        /* <DEDUP_REMOVED lines=18> */
.L_x_13304:
        /* <DEDUP_REMOVED lines=24> */
.L_x_13309:
        /* <DEDUP_REMOVED lines=48> */
[C---:B--2---:R-:W-:Y:S02]  /*d4c0*/  LOP3.LUT R10, R2.reuse, 0x38, RZ, 0xc0, !PT ;  /* 0x00000038020a7812 */ /* 0x044fe400078ec0ff */
        /* <DEDUP_REMOVED lines=8> */
[----:B------:R-:W1:Y:S01]  /*d550*/  SHFL.IDX PT, R5, R0, RZ, 0x181f ;  /* 0x00181fff00057589 */ /* 0x000e6200000e0000 */
[----:B------:R-:W-:Y:S01]  /*d560*/  ULDC UR4, c[0x0][0x288] ;  /* 0x0000a20000047ab9 */ /* 0x000fe20000000800 */
[----:B------:R-:W-:Y:S01]  /*d570*/  IMAD R11, R8, 0x80, R6 ;  /* 0x00000080080b7824 */ /* 0x000fe200078e0206 */
[----:B------:R-:W-:Y:S01]  /*d580*/  ULDC.64 UR6, c[0x0][0x208] ;  /* 0x0000820000067ab9 */ /* 0x000fe20000000a00 */
[----:B------:R-:W2:Y:S01]  /*d590*/  SHFL.IDX PT, R4, R3, RZ, 0x181f ;  /* 0x00181fff03047589 */ /* 0x000ea200000e0000 */
[----:B------:R-:W-:Y:S02]  /*d5a0*/  IMAD R2, R7, UR4, RZ ;  /* 0x0000000407027c24 */ /* 0x000fe4000f8e02ff */
[C---:B------:R-:W-:Y:S01]  /*d5b0*/  VIADD R12, R11.reuse, 0x10 ;  /* 0x000000100b0c7836 */ /* 0x040fe20000000000 */
[----:B------:R-:W3:Y:S02]  /*d5c0*/  SHFL.IDX PT, R7, R0, 0x1, 0x181f ;  /* 0x00381f0000077f89 */ /* 0x000ee400000e0000 */
[----:B------:R-:W-:-:S02]  /*d5d0*/  ISETP.GE.AND P1, PT, R11, R2, PT ;  /* 0x000000020b00720c */ /* 0x000fc40003f26270 */
[----:B------:R-:W4:Y:S01]  /*d5e0*/  SHFL.IDX PT, R6, R3, 0x1, 0x181f ;  /* 0x00381f0003067f89 */ /* 0x000f2200000e0000 */
[----:B------:R-:W-:-:S03]  /*d5f0*/  ISETP.GE.AND P2, PT, R12, R2, PT ;  /* 0x000000020c00720c */ /* 0x000fc60003f46270 */
[----:B------:R-:W5:Y:S04]  /*d600*/  SHFL.IDX PT, R14, R0, 0x2, 0x181f ;  /* 0x00581f00000e7f89 */ /* 0x000f6800000e0000 */
[----:B------:R-:W-:Y:S03]  /*d610*/  STL [R1+0x4], R11 ;  /* 0x0000040b01007387 */ /* 0x000fe60000100800 */
[----:B------:R-:W-:Y:S01]  /*d620*/  @!P1 LEA R8, R9, UR38, 0x1 ;  /* 0x0000002609089c11 */ /* 0x000fe2000f8e08ff */
[----:B------:R0:W-:Y:S01]  /*d630*/  STL [R1+0x14], R12 ;  /* 0x0000140c01007387 */ /* 0x0001e20000100800 */
[----:B-1----:R-:W-:-:S05]  /*d640*/  @!P1 LEA R5, P3, R10, R5, 0x1 ;  /* 0x000000050a059211 */ /* 0x002fca00078608ff */
[----:B--2---:R-:W-:Y:S02]  /*d650*/  @!P1 IMAD.X R4, RZ, RZ, R4, P3 ;  /* 0x000000ffff049224 */ /* 0x004fe400018e0604 */
[----:B0-----:R-:W-:-:S03]  /*d660*/  VIADD R12, R11, 0x20 ;  /* 0x000000200b0c7836 */ /* 0x001fc60000000000 */
[----:B------:R-:W-:-:S04]  /*d670*/  @!P1 LOP3.LUT R5, R5, R4, RZ, 0x3c, !PT ;  /* 0x0000000405059212 */ /* 0x000fc800078e3cff */
[C---:B------:R-:W-:Y:S01]  /*d680*/  @!P1 LOP3.LUT R4, R5.reuse, R4, RZ, 0x3c, !PT ;  /* 0x0000000405049212 */ /* 0x040fe200078e3cff */
[----:B------:R-:W-:Y:S03]  /*d690*/  STL [R1+0x18], R12 ;  /* 0x0000180c01007387 */ /* 0x000fe60000100800 */
[----:B------:R-:W-:-:S05]  /*d6a0*/  @!P1 LOP3.LUT R5, R5, R4, RZ, 0x3c, !PT ;  /* 0x0000000405059212 */ /* 0x000fca00078e3cff */
[----:B------:R3:W-:Y:S02]  /*d6b0*/  @!P1 LDGSTS.E.BYPASS.LTC128B.128 [R8+0x18400], desc[UR6][R4.64], !P0 ;  /* 0x1840000004089fae */ /* 0x0007e4000c101d46 */
[----:B---3--:R-:W-:Y:S02]  /*d6c0*/  @!P2 LEA R4, P1, R10, R7, 0x1 ;  /* 0x000000070a04a211 */ /* 0x008fe400078208ff */
[----:B------:R-:W-:-:S03]  /*d6d0*/  @!P2 LEA R7, R9, UR38, 0x1 ;  /* 0x000000260907ac11 */ /* 0x000fc6000f8e08ff */
[----:B----4-:R-:W-:Y:S01]  /*d6e0*/  @!P2 IMAD.X R5, RZ, RZ, R6, P1 ;  /* 0x000000ffff05a224 */ /* 0x010fe200008e0606 */
[----:B------:R-:W-:-:S04]  /*d6f0*/  ISETP.GE.AND P1, PT, R12, R2, PT ;  /* 0x000000020c00720c */ /* 0x000fc80003f26270 */
[----:B------:R0:W-:Y:S09]  /*d700*/  @!P2 LDGSTS.E.BYPASS.LTC128B.128 [R7+0x18c00], desc[UR6][R4.64], !P0 ;  /* 0x18c000000407afae */ /* 0x0001f2000c101d46 */
[----:B------:R-:W-:Y:S01]  /*d710*/  @!P1 LEA R6, R9, UR38, 0x1 ;  /* 0x0000002609069c11 */ /* 0x000fe2000f8e08ff */
[----:B0-----:R-:W0:Y:S01]  /*d720*/  SHFL.IDX PT, R4, R3, 0x2, 0x181f ;  /* 0x00581f0003047f89 */ /* 0x001e2200000e0000 */
[----:B-----5:R-:W-:Y:S01]  /*d730*/  @!P1 LEA R5, P2, R10, R14, 0x1 ;  /* 0x0000000e0a059211 */ /* 0x020fe200078408ff */
[----:B------:R-:W-:-:S05]  /*d740*/  VIADD R7, R11, 0x30 ;  /* 0x000000300b077836 */ /* 0x000fca0000000000 */
[----:B------:R1:W-:Y:S01]  /*d750*/  STL [R1+0x1c], R7 ;  /* 0x00001c0701007387 */ /* 0x0003e20000100800 */
[----:B0-----:R-:W-:-:S05]  /*d760*/  @!P1 IMAD.X R4, RZ, RZ, R4, P2 ;  /* 0x000000ffff049224 */ /* 0x001fca00010e0604 */
[----:B------:R-:W-:-:S04]  /*d770*/  @!P1 LOP3.LUT R5, R5, R4, RZ, 0x3c, !PT ;  /* 0x0000000405059212 */ /* 0x000fc800078e3cff */
[----:B------:R-:W-:-:S04]  /*d780*/  @!P1 LOP3.LUT R4, R5, R4, RZ, 0x3c, !PT ;  /* 0x0000000405049212 */ /* 0x000fc800078e3cff */
[----:B------:R-:W-:-:S05]  /*d790*/  @!P1 LOP3.LUT R5, R5, R4, RZ, 0x3c, !PT ;  /* 0x0000000405059212 */ /* 0x000fca00078e3cff */
[----:B------:R0:W-:Y:S01]  /*d7a0*/  @!P1 LDGSTS.E.BYPASS.LTC128B.128 [R6+0x19400], desc[UR6][R4.64], !P0 ;  /* 0x1940000004069fae */ /* 0x0001e2000c101d46 */
[----:B------:R-:W-:Y:S01]  /*d7b0*/  ISETP.GE.AND P1, PT, R7, R2, PT ;  /* 0x000000020700720c */ /* 0x000fe20003f26270 */
[----:B-1----:R-:W-:-:S05]  /*d7c0*/  VIADD R7, R11, 0x40 ;  /* 0x000000400b077836 */ /* 0x002fca0000000000 */
        /* <DEDUP_REMOVED lines=46> */
.L_x_13408:
        /* <DEDUP_REMOVED lines=44> */
.L_x_13311:
[----:B------:R-:W2:Y:S01]  /*dd70*/  LDL.LU.64 R6, [R1+0x30] ;  /* 0x0000300001067983 */ /* 0x000ea20000300a00 */
[----:B------:R-:W-:-:S03]  /*dd80*/  ULDC.64 UR8, c[0x0][0x3e0] ;  /* 0x0000f80000087ab9 */ /* 0x000fc60000000a00 */
[----:B------:R-:W3:Y:S04]  /*dd90*/  LDL.LU R2, [R1+0x40] ;  /* 0x0000400001027983 */ /* 0x000ee80000300800 */
[----:B0-----:R-:W4:Y:S01]  /*dda0*/  LDL.LU R4, [R1+0x8] ;  /* 0x0000080001047983 */ /* 0x001f220000300800 */
[----:B------:R-:W-:Y:S01]  /*ddb0*/  UIMAD UR6, UR45, UR8, URZ ;  /* 0x000000082d0672a4 */ /* 0x000fe2000f8e023f */
[----:B------:R-:W0:Y:S03]  /*ddc0*/  S2R R5, SR_TID.X ;  /* 0x0000000000057919 */ /* 0x000e260000002100 */
[----:B------:R-:W-:Y:S01]  /*ddd0*/  UIMAD UR6, UR44, UR9, UR6 ;  /* 0x000000092c0672a4 */ /* 0x000fe2000f8e0206 */
[----:B0-----:R-:W-:-:S05]  /*dde0*/  IMAD.SHL.U32 R8, R5, 0x8, RZ ;  /* 0x0000000805087824 */ /* 0x001fca00078e00ff */
[----:B------:R-:W-:Y:S02]  /*ddf0*/  LOP3.LUT R8, R8, 0x38, RZ, 0xc0, !PT ;  /* 0x0000003808087812 */ /* 0x000fe400078ec0ff */
[----:B--2---:R-:W-:Y:S02]  /*de00*/  R2UR UR4, R6 ;  /* 0x00000000060472ca */ /* 0x004fe400000e0000 */
[----:B------:R-:W0:Y:S01]  /*de10*/  LDC R6, c[0x0][0x448] ;  /* 0x00011200ff067b82 */ /* 0x000e220000000800 */
[----:B------:R-:W-:Y:S02]  /*de20*/  R2UR UR5, R7 ;  /* 0x00000000070572ca */ /* 0x000fe400000e0000 */
[----:B---3--:R-:W-:Y:S01]  /*de30*/  R2UR UR5, R2 ;  /* 0x00000000020572ca */ /* 0x008fe200000e0000 */
[----:B----4-:R-:W-:-:S12]  /*de40*/  IMAD.MOV.U32 R2, RZ, RZ, R4 ;  /* 0x000000ffff027224 */ /* 0x010fd800078e0004 */
[----:B------:R-:W-:-:S03]  /*de50*/  UIMAD.WIDE.U32 UR4, UR44, UR8, UR4 ;  /* 0x000000082c0472a5 */ /* 0x000fc6000f8e0004 */
[----:B------:R-:W-:Y:S01]  /*de60*/  ULDC.64 UR8, c[0x0][0x3d0] ;  /* 0x0000f40000087ab9 */ /* 0x000fe20000000a00 */
[----:B------:R-:W-:Y:S01]  /*de70*/  UIADD3 UR5, UR5, UR6, URZ ;  /* 0x0000000605057290 */ /* 0x000fe2000fffe03f */
[----:B0-----:R-:W-:-:S13]  /*de80*/  ISETP.NE.AND P0, PT, R6, 0x1, PT ;  /* 0x000000010600780c */ /* 0x001fda0003f05270 */
[----:B------:R-:W0:Y:S08]  /*de90*/  @P0 LDC R0, c[0x0][0x44c] ;  /* 0x00011300ff000b82 */ /* 0x000e300000000800 */
[----:B------:R-:W1:Y:S01]  /*dea0*/  @P0 LDC R3, c[0x0][0x450] ;  /* 0x00011400ff030b82 */ /* 0x000e620000000800 */
[----:B0-----:R-:W-:-:S05]  /*deb0*/  @P0 IMAD.HI.U32 R0, R4, R0, RZ ;  /* 0x0000000004000227 */ /* 0x001fca00078e00ff */
[----:B-1----:R-:W-:Y:S01]  /*dec0*/  @P0 SHF.R.U32.HI R2, RZ, R3, R0 ;  /* 0x00000003ff020219 */ /* 0x002fe20000011600 */
        /* <DEDUP_REMOVED lines=31> */
[----:B------:R-:W4:Y:S04]  /*e0c0*/  LDL.LU R15, [R1+0x18] ;  /* 0x00001800010f7983 */ /* 0x000f280000300800 */
[----:B------:R-:W5:Y:S01]  /*e0d0*/  LDL.LU R13, [R1+0x1c] ;  /* 0x00001c00010d7983 */ /* 0x000f620000300800 */
[----:B------:R-:W0:Y:S01]  /*e0e0*/  S2R R7, SR_TID.X ;  /* 0x0000000000077919 */ /* 0x000e220000002100 */
[----:B------:R-:W1:Y:S01]  /*e0f0*/  S2R R10, SR_TID.X ;  /* 0x00000000000a7919 */ /* 0x000e620000002100 */
[----:B------:R-:W-:Y:S01]  /*e100*/  ULDC.64 UR6, c[0x0][0x208] ;  /* 0x0000820000067ab9 */ /* 0x000fe20000000a00 */
[----:B------:R-:W-:Y:S04]  /*e110*/  SHFL.IDX PT, R6, R4, 0x1, 0x181f ;  /* 0x00381f0004067f89 */ /* 0x000fe800000e0000 */
[----:B------:R-:W5:Y:S01]  /*e120*/  LDL.LU R8, [R1+0x20] ;  /* 0x0000200001087983 */ /* 0x000f620000300800 */
[----:B0-----:R-:W-:Y:S01]  /*e130*/  IMAD.SHL.U32 R12, R7, 0x8, RZ ;  /* 0x00000008070c7824 */ /* 0x001fe200078e00ff */
[----:B-1----:R-:W-:-:S04]  /*e140*/  LOP3.LUT R10, R10, 0x7f, RZ, 0xc0, !PT ;  /* 0x0000007f0a0a7812 */ /* 0x002fc800078ec0ff */
[----:B------:R-:W-:Y:S01]  /*e150*/  LOP3.LUT R12, R12, 0x38, RZ, 0xc0, !PT ;  /* 0x000000380c0c7812 */ /* 0x000fe200078ec0ff */
[----:B------:R-:W-:Y:S02]  /*e160*/  IMAD.SHL.U32 R11, R10, 0x8, RZ ;  /* 0x000000080a0b7824 */ /* 0x000fe400078e00ff */
[----:B------:R-:W-:-:S05]  /*e170*/  IMAD.SHL.U32 R10, R7, 0x8, RZ ;  /* 0x00000008070a7824 */ /* 0x000fca00078e00ff */
[----:B------:R-:W-:-:S04]  /*e180*/  LOP3.LUT R10, R10, 0x1f8, RZ, 0xc0, !PT ;  /* 0x000001f80a0a7812 */ /* 0x000fc800078ec0ff */
[----:B------:R-:W-:-:S04]  /*e190*/  LOP3.LUT R10, R10, 0x38, R7, 0x78, !PT ;  /* 0x000000380a0a7812 */ /* 0x000fc800078e7807 */
[----:B------:R-:W-:Y:S02]  /*e1a0*/  LOP3.LUT R10, R10, 0x200, R11, 0xf8, !PT ;  /* 0x000002000a0a7812 */ /* 0x000fe400078ef80b */
[-C--:B--2---:R-:W-:Y:S02]  /*e1b0*/  ISETP.GE.AND P5, PT, R3, R0.reuse, PT ;  /* 0x000000000300720c */ /* 0x084fe40003fa6270 */
[----:B------:R-:W0:Y:S01]  /*e1c0*/  SHFL.IDX PT, R3, R5, RZ, 0x181f ;  /* 0x00181fff05037589 */ /* 0x000e2200000e0000 */
[----:B---3--:R-:W-:-:S03]  /*e1d0*/  ISETP.GE.AND P4, PT, R2, R0, PT ;  /* 0x000000000200720c */ /* 0x008fc60003f86270 */
[----:B------:R-:W1:Y:S07]  /*e1e0*/  SHFL.IDX PT, R2, R4, RZ, 0x181f ;  /* 0x00181fff04027589 */ /* 0x000e6e00000e0000 */
        /* <DEDUP_REMOVED lines=19> */
[----:B------:R-:W-:Y:S04]  /*e320*/  SHFL.IDX PT, R6, R4, 0x2, 0x181f ;  /* 0x00581f0004067f89 */ /* 0x000fe800000e0000 */
[----:B------:R-:W2:Y:S04]  /*e330*/  LDL.LU R15, [R1+0x24] ;  /* 0x00002400010f7983 */ /* 0x000ea80000300800 */
[----:B0-----:R-:W0:Y:S02]  /*e340*/  SHFL.IDX PT, R2, R5, 0x2, 0x181f ;  /* 0x00581f0005027f89 */ /* 0x001e2400000e0000 */
[----:B------:R-:W-:-:S02]  /*e350*/  @!P4 LEA R9, R10, UR38, 0x1 ;  /* 0x000000260a09cc11 */ /* 0x000fc4000f8e08ff */
[----:B0-----:R-:W-:-:S05]  /*e360*/  @!P4 LEA R2, P6, R12, R2, 0x1 ;  /* 0x000000020c02c211 */ /* 0x001fca00078c08ff */
[----:B------:R-:W-:-:S05]  /*e370*/  @!P4 IMAD.X R3, RZ, RZ, R6, P6 ;  /* 0x000000ffff03c224 */ /* 0x000fca00030e0606 */
[----:B------:R-:W-:Y:S04]  /*e380*/  @!P4 LDGSTS.E.BYPASS.LTC128B.128 [R9+0x23400], desc[UR6][R2.64], !P3 ;  /* 0x234000000209cfae */ /* 0x000fe8000d901d46 */
[----:B------:R-:W-:Y:S04]  /*e390*/  @!P4 LDGSTS.E.BYPASS.LTC128B.128 [R9+0x27400], desc[UR6][R2.64+0x80], !P0 ;  /* 0x274000800209cfae */ /* 0x000fe8000c101d46 */
[----:B------:R-:W-:Y:S04]  /*e3a0*/  @!P4 LDGSTS.E.BYPASS.LTC128B.128 [R9+0x2b400], desc[UR6][R2.64+0x100], !P1 ;  /* 0x2b4001000209cfae */ /* 0x000fe8000c901d46 */
[----:B------:R0:W-:Y:S01]  /*e3b0*/  @!P4 LDGSTS.E.BYPASS.LTC128B.128 [R9+0x2f400], desc[UR6][R2.64+0x180], !P2 ;  /* 0x2f4001800209cfae */ /* 0x0001e2000d101d46 */
[----:B-----5:R-:W-:-:S03]  /*e3c0*/  ISETP.GE.AND P4, PT, R13, R0, PT ;  /* 0x000000000d00720c */ /* 0x020fc60003f86270 */
[----:B------:R-:W3:Y:S04]  /*e3d0*/  LDL.LU R13, [R1+0x28] ;  /* 0x00002800010d7983 */ /* 0x000ee80000300800 */
[----:B------:R-:W0:Y:S04]  /*e3e0*/  SHFL.IDX PT, R14, R5, 0x3, 0x181f ;  /* 0x00781f00050e7f89 */ /* 0x000e2800000e0000 */
[----:B------:R-:W1:Y:S02]  /*e3f0*/  SHFL.IDX PT, R6, R4, 0x3, 0x181f ;  /* 0x00781f0004067f89 */ /* 0x000e6400000e0000 */
[----:B------:R-:W-:-:S02]  /*e400*/  @!P4 LEA R7, R10, UR38, 0x1 ;  /* 0x000000260a07cc11 */ /* 0x000fc4000f8e08ff */
[----:B0-----:R-:W-:Y:S02]  /*e410*/  @!P4 LEA R2, P6, R12, R14, 0x1 ;  /* 0x0000000e0c02c211 */ /* 0x001fe400078c08ff */
[----:B------:R-:W0:Y:S03]  /*e420*/  SHFL.IDX PT, R14, R5, 0x4, 0x181f ;  /* 0x00981f00050e7f89 */ /* 0x000e2600000e0000 */
[----:B-1----:R-:W-:Y:S02]  /*e430*/  @!P4 IMAD.X R3, RZ, RZ, R6, P6 ;  /* 0x000000ffff03c224 */ /* 0x002fe400030e0606 */
[----:B------:R-:W1:Y:S04]  /*e440*/  SHFL.IDX PT, R6, R4, 0x4, 0x181f ;  /* 0x00981f0004067f89 */ /* 0x000e6800000e0000 */
[----:B------:R-:W-:Y:S04]  /*e450*/  @!P4 LDGSTS.E.BYPASS.LTC128B.128 [R7+0x23c00], desc[UR6][R2.64], !P3 ;  /* 0x23c000000207cfae */ /* 0x000fe8000d901d46 */
[----:B------:R-:W-:Y:S04]  /*e460*/  @!P4 LDGSTS.E.BYPASS.LTC128B.128 [R7+0x27c00], desc[UR6][R2.64+0x80], !P0 ;  /* 0x27c000800207cfae */ /* 0x000fe8000c101d46 */
[----:B------:R-:W-:Y:S04]  /*e470*/  @!P4 LDGSTS.E.BYPASS.LTC128B.128 [R7+0x2bc00], desc[UR6][R2.64+0x100], !P1 ;  /* 0x2bc001000207cfae */ /* 0x000fe8000c901d46 */
[----:B------:R4:W-:Y:S01]  /*e480*/  @!P4 LDGSTS.E.BYPASS.LTC128B.128 [R7+0x2fc00], desc[UR6][R2.64+0x180], !P2 ;  /* 0x2fc001800207cfae */ /* 0x0009e2000d101d46 */
[----:B------:R-:W-:-:S13]  /*e490*/  ISETP.GE.AND P4, PT, R8, R0, PT ;  /* 0x000000000800720c */ /* 0x000fda0003f86270 */
[----:B0-----:R-:W-:Y:S02]  /*e4a0*/  @!P4 LEA R8, P6, R12, R14, 0x1 ;  /* 0x0000000e0c08c211 */ /* 0x001fe400078c08ff */
[----:B------:R-:W0:Y:S03]  /*e4b0*/  SHFL.IDX PT, R14, R5, 0x5, 0x181f ;  /* 0x00b81f00050e7f89 */ /* 0x000e2600000e0000 */
[----:B-1----:R-:W-:Y:S01]  /*e4c0*/  @!P4 IMAD.X R21, RZ, RZ, R6, P6 ;  /* 0x000000ffff15c224 */ /* 0x002fe200030e0606 */
[----:B------:R-:W-:Y:S01]  /*e4d0*/  @!P4 LEA R9, R10, UR38, 0x1 ;  /* 0x000000260a09cc11 */ /* 0x000fe2000f8e08ff */
[----:B----4-:R-:W-:Y:S02]  /*e4e0*/  @!P4 IMAD.MOV.U32 R2, RZ, RZ, R8 ;  /* 0x000000ffff02c224 */ /* 0x010fe400078e0008 */
[----:B------:R-:W-:Y:S01]  /*e4f0*/  @!P4 IMAD.MOV.U32 R3, RZ, RZ, R21 ;  /* 0x000000ffff03c224 */ /* 0x000fe200078e0015 */
[----:B------:R-:W1:Y:S04]  /*e500*/  SHFL.IDX PT, R6, R4, 0x5, 0x181f ;  /* 0x00b81f0004067f89 */ /* 0x000e6800000e0000 */
[----:B------:R-:W-:Y:S04]  /*e510*/  @!P4 LDGSTS.E.BYPASS.LTC128B.128 [R9+0x24400], desc[UR6][R2.64], !P3 ;  /* 0x244000000209cfae */ /* 0x000fe8000d901d46 */
[----:B------:R-:W-:Y:S04]  /*e520*/  @!P4 LDGSTS.E.BYPASS.LTC128B.128 [R9+0x28400], desc[UR6][R2.64+0x80], !P0 ;  /* 0x284000800209cfae */ /* 0x000fe8000c101d46 */
[----:B------:R-:W-:Y:S04]  /*e530*/  @!P4 LDGSTS.E.BYPASS.LTC128B.128 [R9+0x2c400], desc[UR6][R2.64+0x100], !P1 ;  /* 0x2c4001000209cfae */ /* 0x000fe8000c901d46 */
[----:B------:R4:W-:Y:S01]  /*e540*/  @!P4 LDGSTS.E.BYPASS.LTC128B.128 [R9+0x30400], desc[UR6][R2.64+0x180], !P2 ;  /* 0x304001800209cfae */ /* 0x0009e2000d101d46 */
[----:B--2---:R-:W-:-:S13]  /*e550*/  ISETP.GE.AND P4, PT, R15, R0, PT ;  /* 0x000000000f00720c */ /* 0x004fda0003f86270 */
[----:B0-----:R-:W-:-:S05]  /*e560*/  @!P4 LEA R14, P6, R12, R14, 0x1 ;  /* 0x0000000e0c0ec211 */ /* 0x001fca00078c08ff */
[----:B-1----:R-:W-:Y:S02]  /*e570*/  @!P4 IMAD.X R21, RZ, RZ, R6, P6 ;  /* 0x000000ffff15c224 */ /* 0x002fe400030e0606 */
[----:B----4-:R-:W-:Y:S02]  /*e580*/  @!P4 IMAD.MOV.U32 R2, RZ, RZ, R14 ;  /* 0x000000ffff02c224 */ /* 0x010fe400078e000e */
        /* <DEDUP_REMOVED lines=8> */
[----:B---3--:R-:W-:-:S13]  /*e610*/  ISETP.GE.AND P4, PT, R13, R0, PT ;  /* 0x000000000d00720c */ /* 0x008fda0003f86270 */
[----:B0-----:R-:W-:-:S05]  /*e620*/  @!P4 LEA R14, P6, R12, R14, 0x1 ;  /* 0x0000000e0c0ec211 */ /* 0x001fca00078c08ff */
[----:B-1----:R-:W-:Y:S01]  /*e630*/  @!P4 IMAD.X R9, RZ, RZ, R6, P6 ;  /* 0x000000ffff09c224 */ /* 0x002fe200030e0606 */
[----:B------:R-:W-:Y:S01]  /*e640*/  @!P4 LEA R21, R10, UR38, 0x1 ;  /* 0x000000260a15cc11 */ /* 0x000fe2000f8e08ff */
[----:B--2---:R-:W-:Y:S02]  /*e650*/  @!P4 IMAD.MOV.U32 R2, RZ, RZ, R14 ;  /* 0x000000ffff02c224 */ /* 0x004fe400078e000e */
[----:B------:R-:W-:Y:S01]  /*e660*/  @!P4 IMAD.MOV.U32 R3, RZ, RZ, R9 ;  /* 0x000000ffff03c224 */ /* 0x000fe200078e0009 */
[----:B------:R0:W1:Y:S04]  /*e670*/  SHFL.IDX PT, R6, R4, 0x7, 0x181f ;  /* 0x00f81f0004067f89 */ /* 0x00006800000e0000 */
[----:B------:R0:W-:Y:S04]  /*e680*/  @!P4 LDGSTS.E.BYPASS.LTC128B.128 [R21+0x25400], desc[UR6][R2.64], !P3 ;  /* 0x254000000215cfae */ /* 0x0001e8000d901d46 */
[----:B------:R0:W-:Y:S04]  /*e690*/  @!P4 LDGSTS.E.BYPASS.LTC128B.128 [R21+0x29400], desc[UR6][R2.64+0x80], !P0 ;  /* 0x294000800215cfae */ /* 0x0001e8000c101d46 */
[----:B------:R0:W-:Y:S04]  /*e6a0*/  @!P4 LDGSTS.E.BYPASS.LTC128B.128 [R21+0x2d400], desc[UR6][R2.64+0x100], !P1 ;  /* 0x2d4001000215cfae */ /* 0x0001e8000c901d46 */
[----:B------:R0:W-:Y:S04]  /*e6b0*/  @!P4 LDGSTS.E.BYPASS.LTC128B.128 [R21+0x31400], desc[UR6][R2.64+0x180], !P2 ;  /* 0x314001800215cfae */ /* 0x0001e8000d101d46 */
[----:B------:R0:W2:Y:S02]  /*e6c0*/  SHFL.IDX PT, R14, R5, 0x7, 0x181f ;  /* 0x00f81f00050e7f89 */ /* 0x0000a400000e0000 */
.L_x_13426:
        /* <DEDUP_REMOVED lines=25> */
.L_x_13314:
[----:B------:R-:W-:Y:S05]  /*e860*/  BSYNC B0 ;  /* 0x0000000000007941 */ /* 0x000fea0003800000 */
.L_x_13313:
        /* <DEDUP_REMOVED lines=9> */
.L_x_13427:
        /* <DEDUP_REMOVED lines=9> */
.L_x_13428:
        /* <DEDUP_REMOVED lines=8> */
.L_x_13320:
[----:B------:R-:W-:Y:S05]  /*ea10*/  BSYNC B1 ;  /* 0x0000000000017941 */ /* 0x000fea0003800000 */
.L_x_13319:
        /* <DEDUP_REMOVED lines=11> */
.L_x_13321:
        /* <DEDUP_REMOVED lines=13> */
.L_x_13322:
        /* <DEDUP_REMOVED lines=13> */
.L_x_13323:
        /* <DEDUP_REMOVED lines=13> */
.L_x_13324:
        /* <DEDUP_REMOVED lines=8> */
.L_x_13317:
[----:B------:R-:W-:Y:S05]  /*edc0*/  BSYNC B0 ;  /* 0x0000000000007941 */ /* 0x000fea0003800000 */
.L_x_13316:
        /* <DEDUP_REMOVED lines=30> */
.L_x_13358:
        /* <DEDUP_REMOVED lines=28> */
.L_x_13328:
[----:B------:R-:W1:Y:S01]  /*f170*/  S2R R2, SR_TID.X ;  /* 0x0000000000027919 */ /* 0x000e620000002100 */
[----:B------:R-:W-:Y:S01]  /*f180*/  BSSY B2, `(.L_x_13329) ;  /* 0x0000006000027945 */ /* 0x000fe20003800000 */
[----:B-1----:R-:W-:Y:S02]  /*f190*/  LOP3.LUT R3, R2, 0x7f, RZ, 0xc0, !PT ;  /* 0x0000007f02037812 */ /* 0x002fe400078ec0ff */
[----:B------:R-:W-:Y:S02]  /*f1a0*/  SHF.L.U32 R2, R0, 0x1f, RZ ;  /* 0x0000001f00027819 */ /* 0x000fe400000006ff */
[----:B------:R-:W-:Y:S02]  /*f1b0*/  ISETP.NE.AND P2, PT, R3, RZ, PT ;  /* 0x000000ff0300720c */ /* 0x000fe40003f45270 */
[----:B------:R-:W1:Y:S02]  /*f1c0*/  SYNCS.PHASECHK.TRANS64.TRYWAIT P0, [UR38+0x32448], R2 ;  /* 0x03244802ff0075a7 */ /* 0x000e640008000166 */
[----:B-1----:R-:W-:Y:S09]  /*f1d0*/  @!P0 BRA `(.L_x_13330) ;  /* 0x0000003800388947 */ /* 0x002ff20003800000 */
.L_x_13429:
[----:B------:R-:W-:Y:S05]  /*f1e0*/  BSYNC B2 ;  /* 0x0000000000027941 */ /* 0x000fea0003800000 */
.L_x_13329:
[----:B------:R-:W-:Y:S04]  /*f1f0*/  BSSY B2, `(.L_x_13331) ;  /* 0x0000007000027945 */ /* 0x000fe80003800000 */
[----:B------:R-:W-:Y:S05]  /*f200*/  @P2 BRA `(.L_x_13332) ;  /* 0x0000000000142947 */ /* 0x000fea0003800000 */
[----:B------:R-:W-:Y:S01]  /*f210*/  ISETP.NE.AND P0, PT, R10, RZ, PT ;  /* 0x000000ff0a00720c */ /* 0x000fe20003f05270 */
[----:B-1----:R-:W-:-:S04]  /*f220*/  IMAD.MOV.U32 R3, RZ, RZ, 0x3000 ;  /* 0x00003000ff037424 */ /* 0x002fc800078e00ff */
[----:B------:R3:W-:Y:S08]  /*f230*/  SYNCS.ARRIVE.TRANS64 RZ, [UR38+0x32438], R3 ;  /* 0x03243803ffff79a7 */ /* 0x0007f00008000026 */
[----:B---3--:R-:W-:Y:S05]  /*f240*/  @!P0 BRA `(.L_x_13332) ;  /* 0x0000000000048947 */ /* 0x008fea0003800000 */
[----:B------:R-:W-:Y:S01]  /*f250*/  BPT.TRAP 0x1 ;  /* 0x000000040000795c */ /* 0x000fe20000300000 */
.L_x_13332:
[----:B------:R-:W-:Y:S05]  /*f260*/  BSYNC B2 ;  /* 0x0000000000027941 */ /* 0x000fea0003800000 */
.L_x_13331:
        /* <DEDUP_REMOVED lines=11> */
.L_x_13333:
        /* <DEDUP_REMOVED lines=10> */
.L_x_13430:
[----:B------:R-:W-:Y:S05]  /*f3c0*/  BSYNC B2 ;  /* 0x0000000000027941 */ /* 0x000fea0003800000 */
.L_x_13334:
        /* <DEDUP_REMOVED lines=9> */
.L_x_13337:
[----:B------:R-:W-:Y:S05]  /*f460*/  BSYNC B2 ;  /* 0x0000000000027941 */ /* 0x000fea0003800000 */
.L_x_13336:
        /* <DEDUP_REMOVED lines=9> */
.L_x_13338:
        /* <DEDUP_REMOVED lines=13> */
.L_x_13339:
        /* <DEDUP_REMOVED lines=13> */
.L_x_13340:
        /* <DEDUP_REMOVED lines=13> */
.L_x_13341:
        /* <DEDUP_REMOVED lines=8> */
.L_x_13327:
[----:B------:R-:W-:Y:S05]  /*f7f0*/  BSYNC B1 ;  /* 0x0000000000017941 */ /* 0x000fea0003800000 */
.L_x_13326:
        /* <DEDUP_REMOVED lines=26> */
.L_x_13344:
[----:B------:R-:W1:Y:S01]  /*f9a0*/  S2R R2, SR_TID.X ;  /* 0x0000000000027919 */ /* 0x000e620000002100 */
[----:B------:R-:W-:Y:S01]  /*f9b0*/  BSSY B2, `(.L_x_13345) ;  /* 0x0000006000027945 */ /* 0x000fe20003800000 */
[----:B-1----:R-:W-:Y:S02]  /*f9c0*/  LOP3.LUT R3, R2, 0x7f, RZ, 0xc0, !PT ;  /* 0x0000007f02037812 */ /* 0x002fe400078ec0ff */
[----:B------:R-:W-:Y:S02]  /*f9d0*/  SHF.L.U32 R2, R0, 0x1f, RZ ;  /* 0x0000001f00027819 */ /* 0x000fe400000006ff */
[----:B------:R-:W-:Y:S02]  /*f9e0*/  ISETP.NE.AND P2, PT, R3, RZ, PT ;  /* 0x000000ff0300720c */ /* 0x000fe40003f45270 */
[----:B------:R-:W1:Y:S02]  /*f9f0*/  SYNCS.PHASECHK.TRANS64.TRYWAIT P0, [UR38+0x32440], R2 ;  /* 0x03244002ff0075a7 */ /* 0x000e640008000166 */
[----:B-1----:R-:W-:Y:S09]  /*fa00*/  @!P0 BRA `(.L_x_13346) ;  /* 0x00000030005c8947 */ /* 0x002ff20003800000 */
.L_x_13431:
[----:B------:R-:W-:Y:S05]  /*fa10*/  BSYNC B2 ;  /* 0x0000000000027941 */ /* 0x000fea0003800000 */
.L_x_13345:
[----:B------:R-:W-:Y:S04]  /*fa20*/  BSSY B2, `(.L_x_13347) ;  /* 0x0000007000027945 */ /* 0x000fe80003800000 */
[----:B------:R-:W-:Y:S05]  /*fa30*/  @P2 BRA `(.L_x_13348) ;  /* 0x0000000000142947 */ /* 0x000fea0003800000 */
[----:B------:R-:W-:Y:S01]  /*fa40*/  ISETP.NE.AND P0, PT, R10, RZ, PT ;  /* 0x000000ff0a00720c */ /* 0x000fe20003f05270 */
[----:B-1----:R-:W-:-:S04]  /*fa50*/  IMAD.MOV.U32 R3, RZ, RZ, 0x3000 ;  /* 0x00003000ff037424 */ /* 0x002fc800078e00ff */
[----:B------:R3:W-:Y:S08]  /*fa60*/  SYNCS.ARRIVE.TRANS64 RZ, [UR38+0x32430], R3 ;  /* 0x03243003ffff79a7 */ /* 0x0007f00008000026 */
[----:B---3--:R-:W-:Y:S05]  /*fa70*/  @!P0 BRA `(.L_x_13348) ;  /* 0x0000000000048947 */ /* 0x008fea0003800000 */
[----:B------:R-:W-:Y:S01]  /*fa80*/  BPT.TRAP 0x1 ;  /* 0x000000040000795c */ /* 0x000fe20000300000 */
.L_x_13348:
[----:B------:R-:W-:Y:S05]  /*fa90*/  BSYNC B2 ;  /* 0x0000000000027941 */ /* 0x000fea0003800000 */
.L_x_13347:
        /* <DEDUP_REMOVED lines=11> */
.L_x_13349:
        /* <DEDUP_REMOVED lines=11> */
.L_x_13432:
[----:B------:R-:W-:Y:S05]  /*fc00*/  BSYNC B2 ;  /* 0x0000000000027941 */ /* 0x000fea0003800000 */
.L_x_13350:
        /* <DEDUP_REMOVED lines=9> */
.L_x_13353:
[----:B------:R-:W-:Y:S05]  /*fca0*/  BSYNC B2 ;  /* 0x0000000000027941 */ /* 0x000fea0003800000 */
.L_x_13352:
        /* <DEDUP_REMOVED lines=9> */
.L_x_13354:
        /* <DEDUP_REMOVED lines=13> */
.L_x_13355:
        /* <DEDUP_REMOVED lines=13> */
.L_x_13356:
        /* <DEDUP_REMOVED lines=13> */
.L_x_13357:
        /* <DEDUP_REMOVED lines=8> */
.L_x_13343:
[----:B------:R-:W-:Y:S05]  /*10030*/  BSYNC B1 ;  /* 0x0000000000017941 */ /* 0x000fea0003800000 */
.L_x_13342:
[----:B------:R-:W-:Y:S01]  /*10040*/  VIADD R7, R7, 0xfffffffe ;  /* 0xfffffffe07077836 */ /* 0x000fe20000000000 */
[----:B------:R-:W-:Y:S06]  /*10050*/  @P1 BRA `(.L_x_13358) ;  /* 0xffffffec00d41947 */ /* 0x000fec000383ffff */
[----:B------:R-:W-:Y:S05]  /*10060*/  BSYNC B0 ;  /* 0x0000000000007941 */ /* 0x000fea0003800000 */
.L_x_13325:
        /* <DEDUP_REMOVED lines=26> */
.L_x_13361:
[----:B------:R-:W1:Y:S01]  /*10210*/  S2R R2, SR_TID.X ;  /* 0x0000000000027919 */ /* 0x000e620000002100 */
[----:B------:R-:W-:Y:S01]  /*10220*/  BSSY B1, `(.L_x_13362) ;  /* 0x0000006000017945 */ /* 0x000fe20003800000 */
[----:B-1----:R-:W-:Y:S02]  /*10230*/  LOP3.LUT R3, R2, 0x7f, RZ, 0xc0, !PT ;  /* 0x0000007f02037812 */ /* 0x002fe400078ec0ff */
[----:B------:R-:W-:Y:S02]  /*10240*/  SHF.L.U32 R2, R0, 0x1f, RZ ;  /* 0x0000001f00027819 */ /* 0x000fe400000006ff */
[----:B------:R-:W-:Y:S02]  /*10250*/  ISETP.NE.AND P1, PT, R3, RZ, PT ;  /* 0x000000ff0300720c */ /* 0x000fe40003f25270 */
[----:B------:R-:W1:Y:S02]  /*10260*/  SYNCS.PHASECHK.TRANS64.TRYWAIT P0, [UR38+0x32448], R2 ;  /* 0x03244802ff0075a7 */ /* 0x000e640008000166 */
[----:B-1----:R-:W-:Y:S09]  /*10270*/  @!P0 BRA `(.L_x_13363) ;  /* 0x0000002800708947 */ /* 0x002ff20003800000 */
.L_x_13433:
[----:B------:R-:W-:Y:S05]  /*10280*/  BSYNC B1 ;  /* 0x0000000000017941 */ /* 0x000fea0003800000 */
.L_x_13362:
[----:B------:R-:W-:Y:S04]  /*10290*/  BSSY B1, `(.L_x_13364) ;  /* 0x0000007000017945 */ /* 0x000fe80003800000 */
[----:B------:R-:W-:Y:S05]  /*102a0*/  @P1 BRA `(.L_x_13365) ;  /* 0x0000000000141947 */ /* 0x000fea0003800000 */
[----:B------:R-:W-:Y:S01]  /*102b0*/  ISETP.NE.AND P0, PT, R10, RZ, PT ;  /* 0x000000ff0a00720c */ /* 0x000fe20003f05270 */
[----:B-1----:R-:W-:-:S04]  /*102c0*/  IMAD.MOV.U32 R3, RZ, RZ, 0x3000 ;  /* 0x00003000ff037424 */ /* 0x002fc800078e00ff */
[----:B------:R3:W-:Y:S08]  /*102d0*/  SYNCS.ARRIVE.TRANS64 RZ, [UR38+0x32438], R3 ;  /* 0x03243803ffff79a7 */ /* 0x0007f00008000026 */
[----:B---3--:R-:W-:Y:S05]  /*102e0*/  @!P0 BRA `(.L_x_13365) ;  /* 0x0000000000048947 */ /* 0x008fea0003800000 */
[----:B------:R-:W-:Y:S01]  /*102f0*/  BPT.TRAP 0x1 ;  /* 0x000000040000795c */ /* 0x000fe20000300000 */
.L_x_13365:
[----:B------:R-:W-:Y:S05]  /*10300*/  BSYNC B1 ;  /* 0x0000000000017941 */ /* 0x000fea0003800000 */
.L_x_13364:
        /* <DEDUP_REMOVED lines=11> */
.L_x_13366:
        /* <DEDUP_REMOVED lines=11> */
.L_x_13434:
[----:B------:R-:W-:Y:S05]  /*10470*/  BSYNC B1 ;  /* 0x0000000000017941 */ /* 0x000fea0003800000 */
.L_x_13367:
        /* <DEDUP_REMOVED lines=9> */
.L_x_13370:
[----:B------:R-:W-:Y:S05]  /*10510*/  BSYNC B1 ;  /* 0x0000000000017941 */ /* 0x000fea0003800000 */
.L_x_13369:
        /* <DEDUP_REMOVED lines=9> */
.L_x_13371:
        /* <DEDUP_REMOVED lines=13> */
.L_x_13372:
        /* <DEDUP_REMOVED lines=13> */
.L_x_13373:
        /* <DEDUP_REMOVED lines=13> */
.L_x_13374:
        /* <DEDUP_REMOVED lines=8> */
.L_x_13360:
[----:B------:R-:W-:Y:S05]  /*108a0*/  BSYNC B0 ;  /* 0x0000000000007941 */ /* 0x000fea0003800000 */
.L_x_13359:
[----:B------:R-:W-:Y:S01]  /*108b0*/  LOP3.LUT R0, R0, 0x1, RZ, 0x3c, !PT ;  /* 0x0000000100007812 */ /* 0x000fe200078e3cff */
[----:B------:R-:W-:Y:S02]  /*108c0*/  IMAD.MOV.U32 R6, RZ, RZ, RZ ;  /* 0x000000ffff067224 */ /* 0x000fe400078e00ff */
[----:B------:R-:W-:-:S07]  /*108d0*/  IMAD.MOV.U32 R8, RZ, RZ, RZ ;  /* 0x000000ffff087224 */ /* 0x000fce00078e00ff */
.L_x_13298:
[----:B------:R-:W1:Y:S01]  /*108e0*/  S2R R3, SR_CgaCtaId ;  /* 0x0000000000037919 */ /* 0x000e620000008800 */
[----:B------:R-:W-:-:S04]  /*108f0*/  MOV R2, 0x400 ;  /* 0x0000040000027802 */ /* 0x000fc80000000f00 */
[----:B-1----:R-:W-:Y:S02]  /*10900*/  LEA R2, R3, R2, 0x18 ;  /* 0x0000000203027211 */ /* 0x002fe400078ec0ff */
[----:B------:R-:W-:-:S04]  /*10910*/  SHF.L.U32 R3, R8, 0x1f, RZ ;  /* 0x0000001f08037819 */ /* 0x000fc800000006ff */
[----:B------:R-:W1:Y:S02]  /*10920*/  SYNCS.PHASECHK.TRANS64.TRYWAIT P0, [R2+URZ+0x32420], R3 ;  /* 0x03242003020075a7 */ /* 0x000e64000800017f */
[----:B-1----:R-:W-:Y:S05]  /*10930*/  @!P0 BRA `(.L_x_13375) ;  /* 0x0000002000f08947 */ /* 0x002fea0003800000 */
.L_x_13435:
[----:B------:R-:W-:-:S03]  /*10940*/  UMOV UR4, 0xffffffff ;  /* 0xffffffff00047882 */ /* 0x000fc60000000000 */
[----:B------:R-:W-:Y:S05]  /*10950*/  BRA.DIV UR4, `(.L_x_13376) ;  /* 0x0000002204fc7947 */ /* 0x000fea000b800000 */
[----:B-1----:R-:W1:Y:S02]  /*10960*/  S2R R3, SR_TID.X ;  /* 0x0000000000037919 */ /* 0x002e640000002100 */
[----:B-1----:R-:W-:-:S04]  /*10970*/  SHF.R.U32.HI R3, RZ, 0x5, R3 ;  /* 0x00000005ff037819 */ /* 0x002fc80000011603 */
[----:B------:R-:W-:-:S05]  /*10980*/  LOP3.LUT R3, R3, 0x3, RZ, 0xc0, !PT ;  /* 0x0000000303037812 */ /* 0x000fca00078ec0ff */
[----:B--2---:R1:W2:Y:S02]  /*10990*/  SHFL.IDX PT, R14, R3, RZ, 0x1f ;  /* 0x00001fff030e7589 */ /* 0x0042a400000e0000 */
.L_x_13438:
[----:B--2---:R-:W-:-:S13]  /*109a0*/  ISETP.NE.AND P0, PT, R14, RZ, PT ;  /* 0x000000ff0e00720c */ /* 0x004fda0003f05270 */
[----:B------:R-:W-:Y:S05]  /*109b0*/  @P0 BRA `(.L_x_13259) ;  /* 0x0000000000880947 */ /* 0x000fea0003800000 */
[----:B------:R-:W-:-:S03]  /*109c0*/  UMOV UR4, 0xffffffff ;  /* 0xffffffff00047882 */ /* 0x000fc60000000000 */
[----:B------:R-:W-:Y:S05]  /*109d0*/  BRA.DIV UR4, `(.L_x_13377) ;  /* 0x0000002604107947 */ /* 0x000fea000b800000 */
[----:B------:R-:W-:-:S13]  /*109e0*/  ELECT P6, URZ, PT ;  /* 0x00000000003f782f */ /* 0x000fda00038c0000 */
.L_x_13441:
[----:B------:R-:W-:Y:S05]  /*109f0*/  @!P6 BRA `(.L_x_13259) ;  /* 0x000000000078e947 */ /* 0x000fea0003800000 */
[----:B-1----:R-:W2:Y:S02]  /*10a00*/  LDL.LU R3, [R1+0x3c] ;  /* 0x00003c0001037983 */ /* 0x002ea40000300800 */
[----:B--2---:R-:W-:-:S04]  /*10a10*/  LOP3.LUT R3, R3, 0x2, RZ, 0xfc, !PT ;  /* 0x0000000203037812 */ /* 0x004fc800078efcff */
[----:B------:R-:W-:-:S13]  /*10a20*/  ISETP.NE.AND P2, PT, R3, 0x3, PT ;  /* 0x000000030300780c */ /* 0x000fda0003f45270 */
[----:B------:R-:W-:Y:S05]  /*10a30*/  @!P2 BRA `(.L_x_13378) ;  /* 0x000000000004a947 */ /* 0x000fea0003800000 */
[----:B------:R-:W-:Y:S01]  /*10a40*/  BPT.TRAP 0x1 ;  /* 0x000000040000795c */ /* 0x000fe20000300000 */
.L_x_13378:
        /* <DEDUP_REMOVED lines=12> */
.L_x_13442:
[----:B------:R-:W2:Y:S02]  /*10b10*/  SYNCS.PHASECHK.TRANS64.TRYWAIT P0, [R5+URZ], R0 ;  /* 0x00000000050075a7 */ /* 0x000ea4000800017f */
[----:B--2---:R-:W-:Y:S05]  /*10b20*/  @!P0 BRA `(.L_x_13380) ;  /* 0x0000002000f08947 */ /* 0x004fea0003800000 */
.L_x_13443:
[----:B------:R-:W-:Y:S05]  /*10b30*/  @!P2 BRA `(.L_x_13381) ;  /* 0x000000000004a947 */ /* 0x000fea0003800000 */
[----:B------:R-:W-:Y:S01]  /*10b40*/  BPT.TRAP 0x1 ;  /* 0x000000040000795c */ /* 0x000fe20000300000 */
.L_x_13381:
[----:B------:R-:W-:-:S04]  /*10b50*/  VIADD R2, R2, 0x32460 ;  /* 0x0003246002027836 */ /* 0x000fc80000000000 */
[----:B--2---:R-:W-:-:S04]  /*10b60*/  IMAD R5, R6, 0x8, R2 ;  /* 0x0000000806057824 */ /* 0x004fc800078e0202 */
[----:B------:R-:W2:Y:S02]  /*10b70*/  SYNCS.PHASECHK.TRANS64.TRYWAIT P0, [R5+URZ], R4 ;  /* 0x00000004050075a7 */ /* 0x000ea4000800017f */
[----:B--2---:R-:W-:Y:S05]  /*10b80*/  @!P0 BRA `(.L_x_13382) ;  /* 0x0000002000ec8947 */ /* 0x004fea0003800000 */
.L_x_13444:
[----:B------:R-:W-:-:S07]  /*10b90*/  IMAD R3, R3, 0x8, R2 ;  /* 0x0000000803037824 */ /* 0x000fce00078e0202 */
.L_x_13383:
[----:B---3--:R3:W4:Y:S02]  /*10ba0*/  SYNCS.PHASECHK.TRANS64.TRYWAIT P0, [R3+URZ], R0 ;  /* 0x00000000030075a7 */ /* 0x008724000800017f */
[----:B----4-:R-:W-:Y:S05]  /*10bb0*/  @!P0 NANOSLEEP.SYNCS 0x989680 ;  /* 0x009896800000895d */ /* 0x010fea0003900000 */
[----:B------:R-:W4:Y:S02]  /*10bc0*/  @!P0 SYNCS.PHASECHK.TRANS64 P0, [R3+URZ], R0 ;  /* 0x00000000030085a7 */ /* 0x000f24000800007f */
[----:B----4-:R-:W-:Y:S05]  /*10bd0*/  @!P0 BRA `(.L_x_13383) ;  /* 0xfffffffc00f08947 */ /* 0x010fea000383ffff */
.L_x_13259:
[----:B------:R-:W-:Y:S05]  /*10be0*/  BSYNC B6 ;  /* 0x0000000000067941 */ /* 0x000fea0003800000 */
.L_x_13256:
[----:B------:R-:W-:Y:S05]  /*10bf0*/  EXIT ;  /* 0x000000000000794d */ /* 0x000fea0003800000 */
.L_x_13263:
[----:B------:R-:W-:-:S13]  /*10c00*/  R2UR UR4, R22 ;  /* 0x00000000160472ca */ /* 0x000fda00000e0000 */
[----:B0-----:R-:W-:-:S04]  /*10c10*/  IMAD.U32 R3, RZ, RZ, UR4 ;  /* 0x00000004ff037e24 */ /* 0x001fc8000f8e00ff */
[----:B------:R0:W1:Y:S03]  /*10c20*/  SYNCS.PHASECHK.TRANS64.TRYWAIT P0, [R3+URZ+0x32400], R2 ;  /* 0x03240002030075a7 */ /* 0x000066000800017f */
[----:B-1----:R-:W-:Y:S05]  /*10c30*/  @!P0 NANOSLEEP.SYNCS 0x989680 ;  /* 0x009896800000895d */ /* 0x002fea0003900000 */
[----:B------:R-:W1:Y:S02]  /*10c40*/  @!P0 SYNCS.PHASECHK.TRANS64 P0, [R3+URZ+0x32400], R2 ;  /* 0x03240002030085a7 */ /* 0x000e64000800007f */
[----:B-1----:R-:W-:Y:S05]  /*10c50*/  @!P0 BRA `(.L_x_13263) ;  /* 0xfffffffc00e88947 */ /* 0x002fea000383ffff */
[----:B------:R-:W-:Y:S05]  /*10c60*/  BRA `(.L_x_13384) ;  /* 0xffffff0800b07947 */ /* 0x000fea000383ffff */
.L_x_13267:
[----:B------:R-:W-:-:S13]  /*10c70*/  R2UR UR4, R22 ;  /* 0x00000000160472ca */ /* 0x000fda00000e0000 */
[----:B0-----:R-:W-:-:S04]  /*10c80*/  IMAD.U32 R3, RZ, RZ, UR4 ;  /* 0x00000004ff037e24 */ /* 0x001fc8000f8e00ff */
[----:B------:R0:W2:Y:S03]  /*10c90*/  SYNCS.PHASECHK.TRANS64.TRYWAIT P1, [R3+URZ+0x32430], R2 ;  /* 0x03243002030075a7 */ /* 0x0000a6000802017f */
[----:B--2---:R-:W-:Y:S05]  /*10ca0*/  @!P1 NANOSLEEP.SYNCS 0x989680 ;  /* 0x009896800000995d */ /* 0x004fea0003900000 */
[----:B------:R-:W2:Y:S02]  /*10cb0*/  @!P1 SYNCS.PHASECHK.TRANS64 P1, [R3+URZ+0x32430], R2 ;  /* 0x03243002030095a7 */ /* 0x000ea4000802007f */
[----:B--2---:R-:W-:Y:S05]  /*10cc0*/  @!P1 BRA `(.L_x_13267) ;  /* 0xfffffffc00e89947 */ /* 0x004fea000383ffff */
[----:B------:R-:W-:Y:S05]  /*10cd0*/  BRA `(.L_x_13266) ;  /* 0xffffff0800d07947 */ /* 0x000fea000383ffff */
.L_x_13268:
[----:B------:R-:W-:-:S13]  /*10ce0*/  R2UR UR4, R22 ;  /* 0x00000000160472ca */ /* 0x000fda00000e0000 */
[----:B0-----:R-:W-:-:S04]  /*10cf0*/  IMAD.U32 R3, RZ, RZ, UR4 ;  /* 0x00000004ff037e24 */ /* 0x001fc8000f8e00ff */
[----:B------:R0:W2:Y:S03]  /*10d00*/  SYNCS.PHASECHK.TRANS64.TRYWAIT P1, [R3+URZ+0x32410], R2 ;  /* 0x03241002030075a7 */ /* 0x0000a6000802017f */
[----:B--2---:R-:W-:Y:S05]  /*10d10*/  @!P1 NANOSLEEP.SYNCS 0x989680 ;  /* 0x009896800000995d */ /* 0x004fea0003900000 */
[----:B------:R-:W2:Y:S02]  /*10d20*/  @!P1 SYNCS.PHASECHK.TRANS64 P1, [R3+URZ+0x32410], R2 ;  /* 0x03241002030095a7 */ /* 0x000ea4000802007f */
[----:B--2---:R-:W-:Y:S05]  /*10d30*/  @!P1 BRA `(.L_x_13268) ;  /* 0xfffffffc00e89947 */ /* 0x004fea000383ffff */
[----:B------:R-:W-:Y:S05]  /*10d40*/  BRA `(.L_x_13385) ;  /* 0xffffff0c00787947 */ /* 0x000fea000383ffff */
.L_x_13272:
[----:B------:R-:W-:-:S13]  /*10d50*/  R2UR UR4, R22 ;  /* 0x00000000160472ca */ /* 0x000fda00000e0000 */
[----:B0-----:R-:W-:-:S04]  /*10d60*/  IMAD.U32 R3, RZ, RZ, UR4 ;  /* 0x00000004ff037e24 */ /* 0x001fc8000f8e00ff */
[----:B------:R0:W3:Y:S03]  /*10d70*/  SYNCS.PHASECHK.TRANS64.TRYWAIT P1, [R3+URZ+0x32450], R2 ;  /* 0x03245002030075a7 */ /* 0x0000e6000802017f */
[----:B---3--:R-:W-:Y:S05]  /*10d80*/  @!P1 NANOSLEEP.SYNCS 0x989680 ;  /* 0x009896800000995d */ /* 0x008fea0003900000 */
[----:B------:R-:W3:Y:S02]  /*10d90*/  @!P1 SYNCS.PHASECHK.TRANS64 P1, [R3+URZ+0x32450], R2 ;  /* 0x03245002030095a7 */ /* 0x000ee4000802007f */
[----:B---3--:R-:W-:Y:S05]  /*10da0*/  @!P1 BRA `(.L_x_13272) ;  /* 0xfffffffc00e89947 */ /* 0x008fea000383ffff */
[----:B------:R-:W-:Y:S05]  /*10db0*/  BRA `(.L_x_13271) ;  /* 0xffffff0c00847947 */ /* 0x000fea000383ffff */
.L_x_13277:
[----:B--2---:R-:W-:-:S04]  /*10dc0*/  IMAD.U32 R152, RZ, RZ, UR5 ;  /* 0x00000005ff987e24 */ /* 0x004fc8000f8e00ff */
[----:B------:R2:W3:Y:S03]  /*10dd0*/  SYNCS.PHASECHK.TRANS64.TRYWAIT P3, [R152+URZ+0x32430], R201 ;  /* 0x032430c9980075a7 */ /* 0x0004e6000806017f */
[----:B---3--:R-:W-:Y:S05]  /*10de0*/  @!P3 NANOSLEEP.SYNCS 0x989680 ;  /* 0x009896800000b95d */ /* 0x008fea0003900000 */
[----:B------:R-:W3:Y:S02]  /*10df0*/  @!P3 SYNCS.PHASECHK.TRANS64 P3, [R152+URZ+0x32430], R201 ;  /* 0x032430c99800b5a7 */ /* 0x000ee4000806007f */
[----:B---3--:R-:W-:Y:S05]  /*10e00*/  @!P3 BRA `(.L_x_13277) ;  /* 0xfffffffc00ecb947 */ /* 0x008fea000383ffff */
[----:B------:R-:W-:Y:S05]  /*10e10*/  BRA `(.L_x_13276) ;  /* 0xffffff3400107947 */ /* 0x000fea000383ffff */
.L_x_13281:
[----:B--2---:R-:W-:-:S04]  /*10e20*/  IMAD.U32 R202, RZ, RZ, UR5 ;  /* 0x00000005ffca7e24 */ /* 0x004fc8000f8e00ff */
[----:B------:R2:W3:Y:S03]  /*10e30*/  SYNCS.PHASECHK.TRANS64.TRYWAIT P3, [R202+URZ+0x32450], R201 ;  /* 0x032450c9ca0075a7 */ /* 0x0004e6000806017f */
[----:B---3--:R-:W-:Y:S05]  /*10e40*/  @!P3 NANOSLEEP.SYNCS 0x989680 ;  /* 0x009896800000b95d */ /* 0x008fea0003900000 */
[----:B------:R-:W3:Y:S02]  /*10e50*/  @!P3 SYNCS.PHASECHK.TRANS64 P3, [R202+URZ+0x32450], R201 ;  /* 0x032450c9ca00b5a7 */ /* 0x000ee4000806007f */
[----:B---3--:R-:W-:Y:S05]  /*10e60*/  @!P3 BRA `(.L_x_13281) ;  /* 0xfffffffc00ecb947 */ /* 0x008fea000383ffff */
[----:B------:R-:W-:Y:S05]  /*10e70*/  BRA `(.L_x_13280) ;  /* 0xffffff3400dc7947 */ /* 0x000fea000383ffff */
.L_x_13287:
[----:B---3--:R-:W-:-:S04]  /*10e80*/  IMAD.U32 R152, RZ, RZ, UR6 ;  /* 0x00000006ff987e24 */ /* 0x008fc8000f8e00ff */
[----:B------:R3:W4:Y:S03]  /*10e90*/  SYNCS.PHASECHK.TRANS64.TRYWAIT P1, [R152+URZ+0x32430], R23 ;  /* 0x03243017980075a7 */ /* 0x000726000802017f */
[----:B----4-:R-:W-:Y:S05]  /*10ea0*/  @!P1 NANOSLEEP.SYNCS 0x989680 ;  /* 0x009896800000995d */ /* 0x010fea0003900000 */
[----:B------:R-:W4:Y:S02]  /*10eb0*/  @!P1 SYNCS.PHASECHK.TRANS64 P1, [R152+URZ+0x32430], R23 ;  /* 0x03243017980095a7 */ /* 0x000f24000802007f */
[----:B----4-:R-:W-:Y:S05]  /*10ec0*/  @!P1 BRA `(.L_x_13287) ;  /* 0xfffffffc00ec9947 */ /* 0x010fea000383ffff */
[----:B------:R-:W-:Y:S05]  /*10ed0*/  BRA `(.L_x_13286) ;  /* 0xffffff60000c7947 */ /* 0x000fea000383ffff */
.L_x_13291:
[----:B-1----:R-:W-:-:S04]  /*10ee0*/  IMAD.U32 R204, RZ, RZ, UR6 ;  /* 0x00000006ffcc7e24 */ /* 0x002fc8000f8e00ff */
[----:B------:R1:W3:Y:S03]  /*10ef0*/  SYNCS.PHASECHK.TRANS64.TRYWAIT P1, [R204+URZ+0x32450], R23 ;  /* 0x03245017cc0075a7 */ /* 0x0002e6000802017f */
[----:B---3--:R-:W-:Y:S05]  /*10f00*/  @!P1 NANOSLEEP.SYNCS 0x989680 ;  /* 0x009896800000995d */ /* 0x008fea0003900000 */
[----:B------:R-:W3:Y:S02]  /*10f10*/  @!P1 SYNCS.PHASECHK.TRANS64 P1, [R204+URZ+0x32450], R23 ;  /* 0x03245017cc0095a7 */ /* 0x000ee4000802007f */
[----:B---3--:R-:W-:Y:S05]  /*10f20*/  @!P1 BRA `(.L_x_13291) ;  /* 0xfffffffc00ec9947 */ /* 0x008fea000383ffff */
[----:B------:R-:W-:Y:S05]  /*10f30*/  BRA `(.L_x_13290) ;  /* 0xffffff60008c7947 */ /* 0x000fea000383ffff */
.L_x_13303:
[----:B------:R-:W-:Y:S02]  /*10f40*/  IMAD.MOV.U32 R13, RZ, RZ, R6 ;  /* 0x000000ffff0d7224 */ /* 0x000fe400078e0006 */
[----:B------:R-:W-:Y:S02]  /*10f50*/  IMAD.MOV.U32 R12, RZ, RZ, RZ ;  /* 0x000000ffff0c7224 */ /* 0x000fe400078e00ff */
[----:B------:R-:W-:Y:S02]  /*10f60*/  IMAD.MOV.U32 R11, RZ, RZ, 0x1f ;  /* 0x0000001fff0b7424 */ /* 0x000fe400078e00ff */
[----:B------:R-:W-:-:S07]  /*10f70*/  IMAD.MOV.U32 R15, RZ, RZ, -0x1 ;  /* 0xffffffffff0f7424 */ /* 0x000fce00078e00ff */
[----:B------:R-:W-:Y:S05]  /*10f80*/  WARPSYNC.COLLECTIVE R15, `(.L_x_13386) ;  /* 0x000000000f087348 */ /* 0x000fea0003c00000 */
[----:B------:R0:W1:Y:S02]  /*10f90*/  SHFL.IDX P6, R14, R13, R12, R11 ;  /* 0x0000000c0d0e7389 */ /* 0x00006400000c000b */
[----:B01----:R-:W-:Y:S01]  /*10fa0*/  ENDCOLLECTIVE ;  /* 0x000000000000791b */ /* 0x003fe20003800000 */
.L_x_13386:
[----:B------:R-:W-:Y:S05]  /*10fb0*/  BRA `(.L_x_13387) ;  /* 0xffffffbc001c7947 */ /* 0x000fea000383ffff */
.L_x_13305:
[----:B------:R-:W-:Y:S01]  /*10fc0*/  BSSY B0, `(.L_x_13388) ;  /* 0x0000006000007945 */ /* 0x000fe20003800000 */
[----:B------:R-:W-:-:S07]  /*10fd0*/  IMAD.MOV.U32 R15, RZ, RZ, -0x1 ;  /* 0xffffffffff0f7424 */ /* 0x000fce00078e00ff */
[----:B0-----:R-:W-:Y:S05]  /*10fe0*/  WARPSYNC.COLLECTIVE R15, `(.L_x_13389) ;  /* 0x000000000f0c7348 */ /* 0x001fea0003c00000 */
[----:B------:R-:W-:Y:S02]  /*10ff0*/  ELECT P6, UR62, PT ;  /* 0x00000000003e782f */ /* 0x000fe400038c0000 */
[----:B------:R-:W-:Y:S01]  /*11000*/  MOV R14, UR62 ;  /* 0x0000003e000e7c02 */ /* 0x000fe20008000f00 */
[----:B0-----:R-:W-:Y:S10]  /*11010*/  ENDCOLLECTIVE ;  /* 0x000000000000791b */ /* 0x001ff40003800000 */
.L_x_13389:
[----:B------:R-:W-:Y:S05]  /*11020*/  BSYNC B0 ;  /* 0x0000000000007941 */ /* 0x000fea0003800000 */
.L_x_13388:
[----:B------:R-:W-:Y:S05]  /*11030*/  BRA `(.L_x_13390) ;  /* 0xffffffbc00207947 */ /* 0x000fea000383ffff */
.L_x_13307:
[----:B0-----:R-:W-:-:S04]  /*11040*/  IMAD.U32 R3, RZ, RZ, UR38 ;  /* 0x00000026ff037e24 */ /* 0x001fc8000f8e00ff */
[----:B------:R0:W1:Y:S03]  /*11050*/  SYNCS.PHASECHK.TRANS64.TRYWAIT P0, [R3+URZ+0x32440], R0 ;  /* 0x03244000030075a7 */ /* 0x000066000800017f */
[----:B-1----:R-:W-:Y:S05]  /*11060*/  @!P0 NANOSLEEP.SYNCS 0x989680 ;  /* 0x009896800000895d */ /* 0x002fea0003900000 */
[----:B------:R-:W1:Y:S02]  /*11070*/  @!P0 SYNCS.PHASECHK.TRANS64 P0, [R3+URZ+0x32440], R0 ;  /* 0x03244000030085a7 */ /* 0x000e64000800007f */
[----:B-1----:R-:W-:Y:S05]  /*11080*/  @!P0 BRA `(.L_x_13307) ;  /* 0xfffffffc00ec8947 */ /* 0x002fea000383ffff */
[----:B------:R-:W-:Y:S05]  /*11090*/  BRA `(.L_x_13391) ;  /* 0xffffffbc00847947 */ /* 0x000fea000383ffff */
.L_x_13310:
[----:B------:R-:W-:Y:S02]  /*110a0*/  IMAD.MOV.U32 R13, RZ, RZ, R3 ;  /* 0x000000ffff0d7224 */ /* 0x000fe400078e0003 */
[----:B------:R-:W-:Y:S02]  /*110b0*/  IMAD.MOV.U32 R12, RZ, RZ, RZ ;  /* 0x000000ffff0c7224 */ /* 0x000fe400078e00ff */
[----:B------:R-:W-:Y:S02]  /*110c0*/  IMAD.MOV.U32 R11, RZ, RZ, 0x181f ;  /* 0x0000181fff0b7424 */ /* 0x000fe400078e00ff */
[----:B------:R-:W-:Y:S02]  /*110d0*/  IMAD.MOV.U32 R15, RZ, RZ, -0x1 ;  /* 0xffffffffff0f7424 */ /* 0x000fe400078e00ff */
[----:B------:R-:W-:-:S07]  /*110e0*/  IMAD R6, R8, 0x80, R6 ;  /* 0x0000008008067824 */ /* 0x000fce00078e0206 */
[----:B0-----:R-:W-:Y:S05]  /*110f0*/  WARPSYNC.COLLECTIVE R15, `(.L_x_13392) ;  /* 0x000000000f087348 */ /* 0x001fea0003c00000 */
[----:B------:R1:W2:Y:S02]  /*11100*/  SHFL.IDX P6, R14, R13, R12, R11 ;  /* 0x0000000c0d0e7389 */ /* 0x0002a400000c000b */
[----:B012---:R-:W-:Y:S01]  /*11110*/  ENDCOLLECTIVE ;  /* 0x000000000000791b */ /* 0x007fe20003800000 */
.L_x_13392:
[----:B------:R0:W-:Y:S01]  /*11120*/  STL [R1+0x4], R6 ;  /* 0x0000040601007387 */ /* 0x0001e20000100800 */
[----:B------:R-:W-:Y:S02]  /*11130*/  IMAD.MOV.U32 R13, RZ, RZ, R0 ;  /* 0x000000ffff0d7224 */ /* 0x000fe400078e0000 */
[----:B------:R-:W-:-:S07]  /*11140*/  IMAD.MOV.U32 R4, RZ, RZ, R14 ;  /* 0x000000ffff047224 */ /* 0x000fce00078e000e */
[----:B0-----:R-:W-:Y:S05]  /*11150*/  WARPSYNC.COLLECTIVE R15, `(.L_x_13393) ;  /* 0x000000000f087348 */ /* 0x001fea0003c00000 */
[----:B------:R1:W2:Y:S02]  /*11160*/  SHFL.IDX P6, R14, R13, R12, R11 ;  /* 0x0000000c0d0e7389 */ /* 0x0002a400000c000b */
[----:B012---:R-:W-:Y:S01]  /*11170*/  ENDCOLLECTIVE ;  /* 0x000000000000791b */ /* 0x007fe20003800000 */
.L_x_13393:
[----:B------:R-:W-:Y:S01]  /*11180*/  ULDC UR4, c[0x0][0x288] ;  /* 0x0000a20000047ab9 */ /* 0x000fe20000000800 */
[----:B------:R-:W-:Y:S01]  /*11190*/  ULDC.64 UR6, c[0x0][0x208] ;  /* 0x0000820000067ab9 */ /* 0x000fe20000000a00 */
[----:B------:R-:W-:-:S05]  /*111a0*/  IMAD R2, R7, UR4, RZ ;  /* 0x0000000407027c24 */ /* 0x000fca000f8e02ff */
[----:B------:R-:W-:Y:S01]  /*111b0*/  ISETP.GE.AND P1, PT, R6, R2, PT ;  /* 0x000000020600720c */ /* 0x000fe20003f26270 */
[----:B------:R-:W-:Y:S02]  /*111c0*/  IMAD.MOV.U32 R13, RZ, RZ, R3 ;  /* 0x000000ffff0d7224 */ /* 0x000fe400078e0003 */
[----:B------:R-:W-:-:S10]  /*111d0*/  IMAD.MOV.U32 R12, RZ, RZ, 0x1 ;  /* 0x00000001ff0c7424 */ /* 0x000fd400078e00ff */
[----:B------:R-:W-:Y:S01]  /*111e0*/  @!P1 LEA R8, R9, UR38, 0x1 ;  /* 0x0000002609089c11 */ /* 0x000fe2000f8e08ff */
        /* <DEDUP_REMOVED lines=13> */
.L_x_13394:
[----:B------:R-:W-:-:S04]  /*112c0*/  IMAD.MOV.U32 R8, RZ, RZ, R6 ;  /* 0x000000ffff087224 */ /* 0x000fc800078e0006 */
[----:B------:R-:W-:Y:S02]  /*112d0*/  VIADD R4, R8, 0x10 ;  /* 0x0000001008047836 */ /* 0x000fe40000000000 */
[----:B------:R-:W-:-:S03]  /*112e0*/  IMAD.MOV.U32 R13, RZ, RZ, R0 ;  /* 0x000000ffff0d7224 */ /* 0x000fc600078e0000 */
[----:B------:R-:W-:Y:S01]  /*112f0*/  ISETP.GE.AND P2, PT, R4, R2, PT ;  /* 0x000000020400720c */ /* 0x000fe20003f46270 */
[----:B------:R0:W-:Y:S01]  /*11300*/  STL [R1+0x14], R4 ;  /* 0x0000140401007387 */ /* 0x0001e20000100800 */
[----:B------:R-:W-:-:S11]  /*11310*/  IMAD.MOV.U32 R6, RZ, RZ, R14 ;  /* 0x000000ffff067224 */ /* 0x000fd600078e000e */
[----:B0-----:R-:W-:Y:S05]  /*11320*/  WARPSYNC.COLLECTIVE R15, `(.L_x_13395) ;  /* 0x000000000f087348 */ /* 0x001fea0003c00000 */
[----:B------:R1:W2:Y:S02]  /*11330*/  SHFL.IDX P6, R14, R13, R12, R11 ;  /* 0x0000000c0d0e7389 */ /* 0x0002a400000c000b */
[----:B012---:R-:W-:Y:S01]  /*11340*/  ENDCOLLECTIVE ;  /* 0x000000000000791b */ /* 0x007fe20003800000 */
.L_x_13395:
[----:B------:R-:W-:Y:S01]  /*11350*/  ULDC.64 UR4, c[0x0][0x208] ;  /* 0x0000820000047ab9 */ /* 0x000fe20000000a00 */
[----:B------:R-:W-:Y:S02]  /*11360*/  IMAD.MOV.U32 R13, RZ, RZ, R3 ;  /* 0x000000ffff0d7224 */ /* 0x000fe400078e0003 */
[----:B------:R-:W-:Y:S02]  /*11370*/  IMAD.MOV.U32 R12, RZ, RZ, 0x2 ;  /* 0x00000002ff0c7424 */ /* 0x000fe400078e00ff */
[----:B------:R-:W-:-:S05]  /*11380*/  IMAD.MOV.U32 R7, RZ, RZ, R14 ;  /* 0x000000ffff077224 */ /* 0x000fca00078e000e */
[----:B------:R-:W-:Y:S02]  /*11390*/  @!P2 LEA R4, P1, R10, R7, 0x1 ;  /* 0x000000070a04a211 */ /* 0x000fe400078208ff */
[----:B------:R-:W-:-:S03]  /*113a0*/  @!P2 LEA R7, R9, UR38, 0x1 ;  /* 0x000000260907ac11 */ /* 0x000fc6000f8e08ff */
[----:B------:R-:W-:Y:S02]  /*113b0*/  @!P2 IMAD.X R5, RZ, RZ, R6, P1 ;  /* 0x000000ffff05a224 */ /* 0x000fe400008e0606 */
        /* <DEDUP_REMOVED lines=9> */
.L_x_13396:
        /* <DEDUP_REMOVED lines=9> */
.L_x_13397:
        /* <DEDUP_REMOVED lines=17> */
.L_x_13398:
[----:B------:R0:W-:Y:S01]  /*115f0*/  STL [R1+0x20], R7 ;  /* 0x0000200701007387 */ /* 0x0001e20000100800 */
[----:B------:R-:W-:Y:S01]  /*11600*/  @!P1 LEA R6, R9, UR38, 0x1 ;  /* 0x0000002609069c11 */ /* 0x000fe2000f8e08ff */
[----:B------:R-:W-:Y:S02]  /*11610*/  IMAD.MOV.U32 R13, RZ, RZ, R0 ;  /* 0x000000ffff0d7224 */ /* 0x000fe400078e0000 */
[----:B------:R-:W-:-:S07]  /*11620*/  IMAD.MOV.U32 R4, RZ, RZ, R14 ;  /* 0x000000ffff047224 */ /* 0x000fce00078e000e */
[----:B0-----:R-:W-:Y:S05]  /*11630*/  WARPSYNC.COLLECTIVE R15, `(.L_x_13399) ;  /* 0x000000000f087348 */ /* 0x001fea0003c00000 */
[----:B------:R1:W2:Y:S02]  /*11640*/  SHFL.IDX P6, R14, R13, R12, R11 ;  /* 0x0000000c0d0e7389 */ /* 0x0002a400000c000b */
[----:B012---:R-:W-:Y:S01]  /*11650*/  ENDCOLLECTIVE ;  /* 0x000000000000791b */ /* 0x007fe20003800000 */
.L_x_13399:
        /* <DEDUP_REMOVED lines=18> */
.L_x_13400:
[----:B------:R0:W-:Y:S01]  /*11780*/  STL [R1+0x24], R7 ;  /* 0x0000240701007387 */ /* 0x0001e20000100800 */
[----:B------:R-:W-:Y:S01]  /*11790*/  @!P1 LEA R6, R9, UR38, 0x1 ;  /* 0x0000002609069c11 */ /* 0x000fe2000f8e08ff */
[----:B------:R-:W-:Y:S02]  /*117a0*/  IMAD.MOV.U32 R13, RZ, RZ, R0 ;  /* 0x000000ffff0d7224 */ /* 0x000fe400078e0000 */
[----:B------:R-:W-:-:S07]  /*117b0*/  IMAD.MOV.U32 R4, RZ, RZ, R14 ;  /* 0x000000ffff047224 */ /* 0x000fce00078e000e */
[----:B0-----:R-:W-:Y:S05]  /*117c0*/  WARPSYNC.COLLECTIVE R15, `(.L_x_13401) ;  /* 0x000000000f087348 */ /* 0x001fea0003c00000 */
[----:B------:R1:W2:Y:S02]  /*117d0*/  SHFL.IDX P6, R14, R13, R12, R11 ;  /* 0x0000000c0d0e7389 */ /* 0x0002a400000c000b */
[----:B012---:R-:W-:Y:S01]  /*117e0*/  ENDCOLLECTIVE ;  /* 0x000000000000791b */ /* 0x007fe20003800000 */
.L_x_13401:
        /* <DEDUP_REMOVED lines=18> */
.L_x_13402:
[----:B------:R0:W-:Y:S01]  /*11910*/  STL [R1+0x28], R7 ;  /* 0x0000280701007387 */ /* 0x0001e20000100800 */
[----:B------:R-:W-:Y:S01]  /*11920*/  @!P1 LEA R6, R9, UR38, 0x1 ;  /* 0x0000002609069c11 */ /* 0x000fe2000f8e08ff */
[----:B------:R-:W-:Y:S02]  /*11930*/  IMAD.MOV.U32 R13, RZ, RZ, R0 ;  /* 0x000000ffff0d7224 */ /* 0x000fe400078e0000 */
[----:B------:R-:W-:-:S07]  /*11940*/  IMAD.MOV.U32 R4, RZ, RZ, R14 ;  /* 0x000000ffff047224 */ /* 0x000fce00078e000e */
[----:B0-----:R-:W-:Y:S05]  /*11950*/  WARPSYNC.COLLECTIVE R15, `(.L_x_13403) ;  /* 0x000000000f087348 */ /* 0x001fea0003c00000 */
[----:B------:R1:W2:Y:S02]  /*11960*/  SHFL.IDX P6, R14, R13, R12, R11 ;  /* 0x0000000c0d0e7389 */ /* 0x0002a400000c000b */
[----:B012---:R-:W-:Y:S01]  /*11970*/  ENDCOLLECTIVE ;  /* 0x000000000000791b */ /* 0x007fe20003800000 */
.L_x_13403:
        /* <DEDUP_REMOVED lines=17> */
.L_x_13404:
[----:B------:R-:W-:Y:S01]  /*11a90*/  @!P1 LEA R6, R9, UR38, 0x1 ;  /* 0x0000002609069c11 */ /* 0x000fe2000f8e08ff */
[----:B------:R-:W-:Y:S02]  /*11aa0*/  IMAD.MOV.U32 R13, RZ, RZ, R0 ;  /* 0x000000ffff0d7224 */ /* 0x000fe400078e0000 */
[----:B------:R-:W-:-:S07]  /*11ab0*/  IMAD.MOV.U32 R4, RZ, RZ, R14 ;  /* 0x000000ffff047224 */ /* 0x000fce00078e000e */
[----:B------:R-:W-:Y:S05]  /*11ac0*/  WARPSYNC.COLLECTIVE R15, `(.L_x_13405) ;  /* 0x000000000f087348 */ /* 0x000fea0003c00000 */
[----:B------:R0:W1:Y:S02]  /*11ad0*/  SHFL.IDX P6, R14, R13, R12, R11 ;  /* 0x0000000c0d0e7389 */ /* 0x00006400000c000b */
[----:B01----:R-:W-:Y:S01]  /*11ae0*/  ENDCOLLECTIVE ;  /* 0x000000000000791b */ /* 0x003fe20003800000 */
.L_x_13405:
        /* <DEDUP_REMOVED lines=16> */
.L_x_13406:
[----:B------:R-:W-:Y:S02]  /*11bf0*/  IMAD.MOV.U32 R13, RZ, RZ, R0 ;  /* 0x000000ffff0d7224 */ /* 0x000fe400078e0000 */
[----:B------:R-:W-:-:S07]  /*11c00*/  IMAD.MOV.U32 R3, RZ, RZ, R14 ;  /* 0x000000ffff037224 */ /* 0x000fce00078e000e */
[----:B------:R-:W-:Y:S05]  /*11c10*/  WARPSYNC.COLLECTIVE R15, `(.L_x_13407) ;  /* 0x000000000f087348 */ /* 0x000fea0003c00000 */
[----:B------:R0:W1:Y:S02]  /*11c20*/  SHFL.IDX P6, R14, R13, R12, R11 ;  /* 0x0000000c0d0e7389 */ /* 0x00006400000c000b */
[----:B01----:R-:W-:Y:S01]  /*11c30*/  ENDCOLLECTIVE ;  /* 0x000000000000791b */ /* 0x003fe20003800000 */
.L_x_13407:
[----:B------:R-:W-:Y:S01]  /*11c40*/  IMAD.MOV.U32 R0, RZ, RZ, R14 ;  /* 0x000000ffff007224 */ /* 0x000fe200078e000e */
[----:B------:R-:W-:Y:S06]  /*11c50*/  BRA `(.L_x_13408) ;  /* 0xffffffbc00947947 */ /* 0x000fec000383ffff */
.L_x_13312:
        /* <DEDUP_REMOVED lines=8> */
.L_x_13410:
[----:B------:R-:W-:Y:S05]  /*11ce0*/  BSYNC B0 ;  /* 0x0000000000007941 */ /* 0x000fea0003800000 */
.L_x_13409:
        /* <DEDUP_REMOVED lines=11> */
.L_x_13411:
        /* <DEDUP_REMOVED lines=29> */
[----:B------:R-:W-:-:S04]  /*11f70*/  LOP3.LUT R17, R17, 0xffffff7f, RZ, 0xc0, !PT ;  /* 0xffffff7f11117812 */ /* 0x000fc800078ec0ff */
[----:B------:R-:W-:-:S04]  /*11f80*/  LOP3.LUT R17, R17, 0xfffffffb, RZ, 0xc0, !PT ;  /* 0xfffffffb11117812 */ /* 0x000fc800078ec0ff */
[----:B------:R-:W-:Y:S02]  /*11f90*/  @P6 LOP3.LUT R17, R17, 0x4, RZ, 0xfc, !PT ;  /* 0x0000000411116812 */ /* 0x000fe400078efcff */
[----:B------:R-:W-:Y:S02]  /*11fa0*/  @!P4 LEA R3, P6, R8, R3, 0x1 ;  /* 0x000000030803c211 */ /* 0x000fe400078c08ff */
[----:B------:R-:W-:-:S03]  /*11fb0*/  @P5 LOP3.LUT R17, R17, 0x80, RZ, 0xfc, !PT ;  /* 0x0000008011115812 */ /* 0x000fc600078efcff */
        /* <DEDUP_REMOVED lines=16> */
.L_x_13412:
[C---:B------:R-:W-:Y:S02]  /*120c0*/  @!P5 LEA R9, R10.reuse, UR38, 0x1 ;  /* 0x000000260a09dc11 */ /* 0x040fe4000f8e08ff */
[----:B------:R-:W-:Y:S01]  /*120d0*/  @!P4 LEA R7, R10, UR38, 0x1 ;  /* 0x000000260a07cc11 */ /* 0x000fe2000f8e08ff */
[----:B------:R-:W-:Y:S02]  /*120e0*/  IMAD.MOV.U32 R13, RZ, RZ, R5 ;  /* 0x000000ffff0d7224 */ /* 0x000fe400078e0005 */
[----:B------:R-:W-:-:S07]  /*120f0*/  IMAD.MOV.U32 R6, RZ, RZ, R14 ;  /* 0x000000ffff067224 */ /* 0x000fce00078e000e */
[----:B------:R-:W-:Y:S05]  /*12100*/  WARPSYNC.COLLECTIVE R15, `(.L_x_13413) ;  /* 0x000000000f087348 */ /* 0x000fea0003c00000 */
[----:B------:R0:W1:Y:S02]  /*12110*/  SHFL.IDX P6, R14, R13, R12, R11 ;  /* 0x0000000c0d0e7389 */ /* 0x00006400000c000b */
[----:B01----:R-:W-:Y:S01]  /*12120*/  ENDCOLLECTIVE ;  /* 0x000000000000791b */ /* 0x003fe20003800000 */
.L_x_13413:
        /* <DEDUP_REMOVED lines=17> */
.L_x_13414:
[----:B------:R-:W-:Y:S01]  /*12240*/  @!P4 LEA R7, R10, UR38, 0x1 ;  /* 0x000000260a07cc11 */ /* 0x000fe2000f8e08ff */
[----:B------:R-:W-:Y:S02]  /*12250*/  IMAD.MOV.U32 R13, RZ, RZ, R5 ;  /* 0x000000ffff0d7224 */ /* 0x000fe400078e0005 */
[----:B------:R-:W-:-:S07]  /*12260*/  IMAD.MOV.U32 R6, RZ, RZ, R14 ;  /* 0x000000ffff067224 */ /* 0x000fce00078e000e */
[----:B------:R-:W-:Y:S05]  /*12270*/  WARPSYNC.COLLECTIVE R15, `(.L_x_13415) ;  /* 0x000000000f087348 */ /* 0x000fea0003c00000 */
[----:B------:R0:W1:Y:S02]  /*12280*/  SHFL.IDX P6, R14, R13, R12, R11 ;  /* 0x0000000c0d0e7389 */ /* 0x00006400000c000b */
[----:B01----:R-:W-:Y:S01]  /*12290*/  ENDCOLLECTIVE ;  /* 0x000000000000791b */ /* 0x003fe20003800000 */
.L_x_13415:
        /* <DEDUP_REMOVED lines=17> */
.L_x_13416:
[----:B------:R-:W-:Y:S02]  /*123b0*/  IMAD.MOV.U32 R13, RZ, RZ, R5 ;  /* 0x000000ffff0d7224 */ /* 0x000fe400078e0005 */
[----:B------:R-:W-:-:S07]  /*123c0*/  IMAD.MOV.U32 R6, RZ, RZ, R14 ;  /* 0x000000ffff067224 */ /* 0x000fce00078e000e */
[----:B------:R-:W-:Y:S05]  /*123d0*/  WARPSYNC.COLLECTIVE R15, `(.L_x_13417) ;  /* 0x000000000f087348 */ /* 0x000fea0003c00000 */
[----:B------:R0:W1:Y:S02]  /*123e0*/  SHFL.IDX P6, R14, R13, R12, R11 ;  /* 0x0000000c0d0e7389 */ /* 0x00006400000c000b */
[----:B01----:R-:W-:Y:S01]  /*123f0*/  ENDCOLLECTIVE ;  /* 0x000000000000791b */ /* 0x003fe20003800000 */
.L_x_13417:
        /* <DEDUP_REMOVED lines=16> */
.L_x_13418:
[----:B------:R-:W0:Y:S01]  /*12500*/  S2R R7, SR_TID.X ;  /* 0x0000000000077919 */ /* 0x000e220000002100 */
[----:B------:R-:W-:Y:S02]  /*12510*/  IMAD.MOV.U32 R13, RZ, RZ, R5 ;  /* 0x000000ffff0d7224 */ /* 0x000fe400078e0005 */
[----:B------:R-:W-:-:S07]  /*12520*/  IMAD.MOV.U32 R6, RZ, RZ, R14 ;  /* 0x000000ffff067224 */ /* 0x000fce00078e000e */
[----:B0-----:R-:W-:Y:S05]  /*12530*/  WARPSYNC.COLLECTIVE R15, `(.L_x_13419) ;  /* 0x000000000f087348 */ /* 0x001fea0003c00000 */
[----:B------:R1:W2:Y:S02]  /*12540*/  SHFL.IDX P6, R14, R13, R12, R11 ;  /* 0x0000000c0d0e7389 */ /* 0x0002a400000c000b */
[----:B012---:R-:W-:Y:S01]  /*12550*/  ENDCOLLECTIVE ;  /* 0x000000000000791b */ /* 0x007fe20003800000 */
.L_x_13419:
[----:B------:R-:W-:Y:S01]  /*12560*/  ULDC.64 UR4, c[0x0][0x208] ;  /* 0x0000820000047ab9 */ /* 0x000fe20000000a00 */
[----:B------:R-:W-:Y:S02]  /*12570*/  IMAD.MOV.U32 R13, RZ, RZ, R4 ;  /* 0x000000ffff0d7224 */ /* 0x000fe400078e0004 */
[----:B------:R-:W-:Y:S01]  /*12580*/  IMAD.MOV.U32 R12, RZ, RZ, 0x5 ;  /* 0x00000005ff0c7424 */ /* 0x000fe200078e00ff */
[----:B------:R-:W-:-:S05]  /*12590*/  @!P5 LEA R8, P6, R8, R14, 0x1 ;  /* 0x0000000e0808d211 */ /* 0x000fca00078c08ff */
[----:B------:R-:W-:Y:S01]  /*125a0*/  @!P5 IMAD.X R21, RZ, RZ, R6, P6 ;  /* 0x000000ffff15d224 */ /* 0x000fe200030e0606 */
[C---:B------:R-:W-:Y:S02]  /*125b0*/  LOP3.LUT P6, RZ, R17.reuse, 0x8, RZ, 0xc0, !PT ;  /* 0x0000000811ff7812 */ /* 0x040fe400078cc0ff */
[----:B------:R-:W-:-:S11]  /*125c0*/  LOP3.LUT P5, RZ, R17, 0x80, RZ, 0xc0, !PT ;  /* 0x0000008011ff7812 */ /* 0x000fd600078ac0ff */
[C---:B------:R-:W-:Y:S01]  /*125d0*/  @!P6 LEA R9, R10.reuse, UR38, 0x1 ;  /* 0x000000260a09ec11 */ /* 0x040fe2000f8e08ff */
[----:B------:R-:W-:Y:S02]  /*125e0*/  @!P6 IMAD.MOV.U32 R2, RZ, RZ, R8 ;  /* 0x000000ffff02e224 */ /* 0x000fe400078e0008 */
[----:B------:R-:W-:Y:S02]  /*125f0*/  @!P6 IMAD.MOV.U32 R3, RZ, RZ, R21 ;  /* 0x000000ffff03e224 */ /* 0x000fe400078e0015 */
[----:B------:R-:W-:Y:S01]  /*12600*/  IMAD.SHL.U32 R8, R7, 0x8, RZ ;  /* 0x0000000807087824 */ /* 0x000fe200078e00ff */
[----:B------:R-:W-:Y:S02]  /*12610*/  @!P4 LEA R7, R10, UR38, 0x1 ;  /* 0x000000260a07cc11 */ /* 0x000fe4000f8e08ff */
[----:B------:R-:W-:Y:S01]  /*12620*/  @!PT LDS RZ, [RZ] ;  /* 0x00000000fffff984 */ /* 0x000fe20000000800 */
[----:B------:R-:W-:Y:S01]  /*12630*/  @!PT LDS RZ, [RZ] ;  /* 0x00000000fffff984 */ /* 0x000fe20000000800 */
[----:B------:R-:W-:Y:S01]  /*12640*/  @!PT LDS RZ, [RZ] ;  /* 0x00000000fffff984 */ /* 0x000fe20000000800 */
[----:B------:R0:W-:Y:S02]  /*12650*/  @!P6 LDGSTS.E.BYPASS.LTC128B.128 [R9+0x24400], desc[UR4][R2.64], !P3 ;  /* 0x244000000209efae */ /* 0x0001e4000d901d44 */
[----:B------:R-:W-:-:S02]  /*12660*/  LOP3.LUT R8, R8, 0x38, RZ, 0xc0, !PT ;  /* 0x0000003808087812 */ /* 0x000fc400078ec0ff */
[----:B------:R0:W-:Y:S04]  /*12670*/  @!P6 LDGSTS.E.BYPASS.LTC128B.128 [R9+0x28400], desc[UR4][R2.64+0x80], !P0 ;  /* 0x284000800209efae */ /* 0x0001e8000c101d44 */
[----:B------:R0:W-:Y:S04]  /*12680*/  @!P6 LDGSTS.E.BYPASS.LTC128B.128 [R9+0x2c400], desc[UR4][R2.64+0x100], !P1 ;  /* 0x2c4001000209efae */ /* 0x0001e8000c901d44 */
[----:B------:R0:W-:Y:S02]  /*12690*/  @!P6 LDGSTS.E.BYPASS.LTC128B.128 [R9+0x30400], desc[UR4][R2.64+0x180], !P2 ;  /* 0x304001800209efae */ /* 0x0001e4000d101d44 */
[----:B0-----:R-:W-:Y:S05]  /*126a0*/  WARPSYNC.COLLECTIVE R15, `(.L_x_13420) ;  /* 0x000000000f087348 */ /* 0x001fea0003c00000 */
[----:B------:R1:W2:Y:S02]  /*126b0*/  SHFL.IDX P6, R14, R13, R12, R11 ;  /* 0x0000000c0d0e7389 */ /* 0x0002a400000c000b */
[----:B012---:R-:W-:Y:S01]  /*126c0*/  ENDCOLLECTIVE ;  /* 0x000000000000791b */ /* 0x007fe20003800000 */
.L_x_13420:
[----:B------:R-:W-:Y:S02]  /*126d0*/  IMAD.MOV.U32 R13, RZ, RZ, R5 ;  /* 0x000000ffff0d7224 */ /* 0x000fe400078e0005 */
[----:B------:R-:W-:-:S07]  /*126e0*/  IMAD.MOV.U32 R6, RZ, RZ, R14 ;  /* 0x000000ffff067224 */ /* 0x000fce00078e000e */
[----:B------:R-:W-:Y:S05]  /*126f0*/  WARPSYNC.COLLECTIVE R15, `(.L_x_13421) ;  /* 0x000000000f087348 */ /* 0x000fea0003c00000 */
[----:B------:R0:W1:Y:S02]  /*12700*/  SHFL.IDX P6, R14, R13, R12, R11 ;  /* 0x0000000c0d0e7389 */ /* 0x00006400000c000b */
[----:B01----:R-:W-:Y:S01]  /*12710*/  ENDCOLLECTIVE ;  /* 0x000000000000791b */ /* 0x003fe20003800000 */
.L_x_13421:
        /* <DEDUP_REMOVED lines=18> */
.L_x_13422:
[----:B------:R-:W-:Y:S02]  /*12840*/  IMAD.MOV.U32 R13, RZ, RZ, R5 ;  /* 0x000000ffff0d7224 */ /* 0x000fe400078e0005 */
[----:B------:R-:W-:-:S07]  /*12850*/  IMAD.MOV.U32 R6, RZ, RZ, R14 ;  /* 0x000000ffff067224 */ /* 0x000fce00078e000e */
[----:B------:R-:W-:Y:S05]  /*12860*/  WARPSYNC.COLLECTIVE R15, `(.L_x_13423) ;  /* 0x000000000f087348 */ /* 0x000fea0003c00000 */
[----:B------:R0:W1:Y:S02]  /*12870*/  SHFL.IDX P6, R14, R13, R12, R11 ;  /* 0x0000000c0d0e7389 */ /* 0x00006400000c000b */
[----:B01----:R-:W-:Y:S01]  /*12880*/  ENDCOLLECTIVE ;  /* 0x000000000000791b */ /* 0x003fe20003800000 */
.L_x_13423:
        /* <DEDUP_REMOVED lines=17> */
.L_x_13424:
[----:B------:R-:W-:Y:S02]  /*129a0*/  IMAD.MOV.U32 R13, RZ, RZ, R5 ;  /* 0x000000ffff0d7224 */ /* 0x000fe400078e0005 */
[----:B------:R-:W-:-:S07]  /*129b0*/  IMAD.MOV.U32 R6, RZ, RZ, R14 ;  /* 0x000000ffff067224 */ /* 0x000fce00078e000e */
[----:B------:R-:W-:Y:S05]  /*129c0*/  WARPSYNC.COLLECTIVE R15, `(.L_x_13425) ;  /* 0x000000000f087348 */ /* 0x000fea0003c00000 */
[----:B------:R0:W1:Y:S02]  /*129d0*/  SHFL.IDX P6, R14, R13, R12, R11 ;  /* 0x0000000c0d0e7389 */ /* 0x00006400000c000b */
[----:B01----:R-:W-:Y:S01]  /*129e0*/  ENDCOLLECTIVE ;  /* 0x000000000000791b */ /* 0x003fe20003800000 */
.L_x_13425:
[----:B------:R-:W-:Y:S05]  /*129f0*/  BRA `(.L_x_13426) ;  /* 0xffffffbc00347947 */ /* 0x000fea000383ffff */
.L_x_13315:
[----:B0-----:R-:W-:-:S04]  /*12a00*/  IMAD.U32 R3, RZ, RZ, UR38 ;  /* 0x00000026ff037e24 */ /* 0x001fc8000f8e00ff */
[----:B------:R0:W3:Y:S03]  /*12a10*/  SYNCS.PHASECHK.TRANS64.TRYWAIT P0, [R3+URZ+0x32420], R2 ;  /* 0x03242002030075a7 */ /* 0x0000e6000800017f */
[----:B---3--:R-:W-:Y:S05]  /*12a20*/  @!P0 NANOSLEEP.SYNCS 0x989680 ;  /* 0x009896800000895d */ /* 0x008fea0003900000 */
[----:B------:R-:W3:Y:S02]  /*12a30*/  @!P0 SYNCS.PHASECHK.TRANS64 P0, [R3+URZ+0x32420], R2 ;  /* 0x03242002030085a7 */ /* 0x000ee4000800007f */
[----:B---3--:R-:W-:Y:S05]  /*12a40*/  @!P0 BRA `(.L_x_13315) ;  /* 0xfffffffc00ec8947 */ /* 0x008fea000383ffff */
[----:B------:R-:W-:Y:S05]  /*12a50*/  BRA `(.L_x_13427) ;  /* 0xffffffbc00a87947 */ /* 0x000fea000383ffff */
.L_x_13318:
[----:B0-----:R-:W-:-:S04]  /*12a60*/  IMAD.U32 R3, RZ, RZ, UR38 ;  /* 0x00000026ff037e24 */ /* 0x001fc8000f8e00ff */
[----:B------:R0:W3:Y:S03]  /*12a70*/  SYNCS.PHASECHK.TRANS64.TRYWAIT P0, [R3+URZ+0x32460], R2 ;  /* 0x03246002030075a7 */ /* 0x0000e6000800017f */
[----:B---3--:R-:W-:Y:S05]  /*12a80*/  @!P0 NANOSLEEP.SYNCS 0x989680 ;  /* 0x009896800000895d */ /* 0x008fea0003900000 */
[----:B------:R-:W3:Y:S02]  /*12a90*/  @!P0 SYNCS.PHASECHK.TRANS64 P0, [R3+URZ+0x32460], R2 ;  /* 0x03246002030085a7 */ /* 0x000ee4000800007f */
[----:B---3--:R-:W-:Y:S05]  /*12aa0*/  @!P0 BRA `(.L_x_13318) ;  /* 0xfffffffc00ec8947 */ /* 0x008fea000383ffff */
[----:B------:R-:W-:Y:S05]  /*12ab0*/  BRA `(.L_x_13428) ;  /* 0xffffffbc00b47947 */ /* 0x000fea000383ffff */
.L_x_13330:
[----:B-1----:R-:W-:-:S04]  /*12ac0*/  IMAD.U32 R3, RZ, RZ, UR38 ;  /* 0x00000026ff037e24 */ /* 0x002fc8000f8e00ff */
[----:B------:R1:W3:Y:S03]  /*12ad0*/  SYNCS.PHASECHK.TRANS64.TRYWAIT P0, [R3+URZ+0x32448], R2 ;  /* 0x03244802030075a7 */ /* 0x0002e6000800017f */
[----:B---3--:R-:W-:Y:S05]  /*12ae0*/  @!P0 NANOSLEEP.SYNCS 0x989680 ;  /* 0x009896800000895d */ /* 0x008fea0003900000 */
[----:B------:R-:W3:Y:S02]  /*12af0*/  @!P0 SYNCS.PHASECHK.TRANS64 P0, [R3+URZ+0x32448], R2 ;  /* 0x03244802030085a7 */ /* 0x000ee4000800007f */
[----:B---3--:R-:W-:Y:S05]  /*12b00*/  @!P0 BRA `(.L_x_13330) ;  /* 0xfffffffc00ec8947 */ /* 0x008fea000383ffff */
[----:B------:R-:W-:Y:S05]  /*12b10*/  BRA `(.L_x_13429) ;  /* 0xffffffc400b07947 */ /* 0x000fea000383ffff */
.L_x_13335:
[----:B01----:R-:W-:-:S04]  /*12b20*/  IMAD.U32 R3, RZ, RZ, UR38 ;  /* 0x00000026ff037e24 */ /* 0x003fc8000f8e00ff */
[----:B------:R0:W1:Y:S03]  /*12b30*/  SYNCS.PHASECHK.TRANS64.TRYWAIT P0, [R3+URZ+0x32468], R2 ;  /* 0x03246802030075a7 */ /* 0x000066000800017f */
[----:B-1----:R-:W-:Y:S05]  /*12b40*/  @!P0 NANOSLEEP.SYNCS 0x989680 ;  /* 0x009896800000895d */ /* 0x002fea0003900000 */
[----:B------:R-:W1:Y:S02]  /*12b50*/  @!P0 SYNCS.PHASECHK.TRANS64 P0, [R3+URZ+0x32468], R2 ;  /* 0x03246802030085a7 */ /* 0x000e64000800007f */
[----:B-1----:R-:W-:Y:S05]  /*12b60*/  @!P0 BRA `(.L_x_13335) ;  /* 0xfffffffc00ec8947 */ /* 0x002fea000383ffff */
[----:B------:R-:W-:Y:S05]  /*12b70*/  BRA `(.L_x_13430) ;  /* 0xffffffc800107947 */ /* 0x000fea000383ffff */
.L_x_13346:
[----:B-1----:R-:W-:-:S04]  /*12b80*/  IMAD.U32 R3, RZ, RZ, UR38 ;  /* 0x00000026ff037e24 */ /* 0x002fc8000f8e00ff */
[----:B------:R1:W3:Y:S03]  /*12b90*/  SYNCS.PHASECHK.TRANS64.TRYWAIT P0, [R3+URZ+0x32440], R2 ;  /* 0x03244002030075a7 */ /* 0x0002e6000800017f */
[----:B---3--:R-:W-:Y:S05]  /*12ba0*/  @!P0 NANOSLEEP.SYNCS 0x989680 ;  /* 0x009896800000895d */ /* 0x008fea0003900000 */
[----:B------:R-:W3:Y:S02]  /*12bb0*/  @!P0 SYNCS.PHASECHK.TRANS64 P0, [R3+URZ+0x32440], R2 ;  /* 0x03244002030085a7 */ /* 0x000ee4000800007f */
[----:B---3--:R-:W-:Y:S05]  /*12bc0*/  @!P0 BRA `(.L_x_13346) ;  /* 0xfffffffc00ec8947 */ /* 0x008fea000383ffff */
[----:B------:R-:W-:Y:S05]  /*12bd0*/  BRA `(.L_x_13431) ;  /* 0xffffffcc008c7947 */ /* 0x000fea000383ffff */
.L_x_13351:
[----:B01----:R-:W-:-:S04]  /*12be0*/  IMAD.U32 R3, RZ, RZ, UR38 ;  /* 0x00000026ff037e24 */ /* 0x003fc8000f8e00ff */
[----:B------:R0:W1:Y:S03]  /*12bf0*/  SYNCS.PHASECHK.TRANS64.TRYWAIT P0, [R3+URZ+0x32460], R2 ;  /* 0x03246002030075a7 */ /* 0x000066000800017f */
[----:B-1----:R-:W-:Y:S05]  /*12c00*/  @!P0 NANOSLEEP.SYNCS 0x989680 ;  /* 0x009896800000895d */ /* 0x002fea0003900000 */
[----:B------:R-:W1:Y:S02]  /*12c10*/  @!P0 SYNCS.PHASECHK.TRANS64 P0, [R3+URZ+0x32460], R2 ;  /* 0x03246002030085a7 */ /* 0x000e64000800007f */
[----:B-1----:R-:W-:Y:S05]  /*12c20*/  @!P0 BRA `(.L_x_13351) ;  /* 0xfffffffc00ec8947 */ /* 0x002fea000383ffff */
[----:B------:R-:W-:Y:S05]  /*12c30*/  BRA `(.L_x_13432) ;  /* 0xffffffcc00f07947 */ /* 0x000fea000383ffff */
.L_x_13363:
[----:B-1----:R-:W-:-:S04]  /*12c40*/  IMAD.U32 R3, RZ, RZ, UR38 ;  /* 0x00000026ff037e24 */ /* 0x002fc8000f8e00ff */
[----:B------:R1:W3:Y:S03]  /*12c50*/  SYNCS.PHASECHK.TRANS64.TRYWAIT P0, [R3+URZ+0x32448], R2 ;  /* 0x03244802030075a7 */ /* 0x0002e6000800017f */
[----:B---3--:R-:W-:Y:S05]  /*12c60*/  @!P0 NANOSLEEP.SYNCS 0x989680 ;  /* 0x009896800000895d */ /* 0x008fea0003900000 */
[----:B------:R-:W3:Y:S02]  /*12c70*/  @!P0 SYNCS.PHASECHK.TRANS64 P0, [R3+URZ+0x32448], R2 ;  /* 0x03244802030085a7 */ /* 0x000ee4000800007f */
[----:B---3--:R-:W-:Y:S05]  /*12c80*/  @!P0 BRA `(.L_x_13363) ;  /* 0xfffffffc00ec8947 */ /* 0x008fea000383ffff */
[----:B------:R-:W-:Y:S05]  /*12c90*/  BRA `(.L_x_13433) ;  /* 0xffffffd400787947 */ /* 0x000fea000383ffff */
.L_x_13368:
[----:B-1----:R-:W-:-:S04]  /*12ca0*/  IMAD.U32 R3, RZ, RZ, UR38 ;  /* 0x00000026ff037e24 */ /* 0x002fc8000f8e00ff */
[----:B------:R1:W3:Y:S03]  /*12cb0*/  SYNCS.PHASECHK.TRANS64.TRYWAIT P0, [R3+URZ+0x32468], R2 ;  /* 0x03246802030075a7 */ /* 0x0002e6000800017f */
[----:B---3--:R-:W-:Y:S05]  /*12cc0*/  @!P0 NANOSLEEP.SYNCS 0x989680 ;  /* 0x009896800000895d */ /* 0x008fea0003900000 */
[----:B------:R-:W3:Y:S02]  /*12cd0*/  @!P0 SYNCS.PHASECHK.TRANS64 P0, [R3+URZ+0x32468], R2 ;  /* 0x03246802030085a7 */ /* 0x000ee4000800007f */
[----:B---3--:R-:W-:Y:S05]  /*12ce0*/  @!P0 BRA `(.L_x_13368) ;  /* 0xfffffffc00ec8947 */ /* 0x008fea000383ffff */
[----:B------:R-:W-:Y:S05]  /*12cf0*/  BRA `(.L_x_13434) ;  /* 0xffffffd400dc7947 */ /* 0x000fea000383ffff */
.L_x_13375:
[----:B-1----:R1:W3:Y:S02]  /*12d00*/  SYNCS.PHASECHK.TRANS64.TRYWAIT P0, [R2+URZ+0x32420], R3 ;  /* 0x03242003020075a7 */ /* 0x0022e4000800017f */
[----:B---3--:R-:W-:Y:S05]  /*12d10*/  @!P0 NANOSLEEP.SYNCS 0x989680 ;  /* 0x009896800000895d */ /* 0x008fea0003900000 */
[----:B------:R-:W3:Y:S02]  /*12d20*/  @!P0 SYNCS.PHASECHK.TRANS64 P0, [R2+URZ+0x32420], R3 ;  /* 0x03242003020085a7 */ /* 0x000ee4000800007f */
[----:B---3--:R-:W-:Y:S05]  /*12d30*/  @!P0 BRA `(.L_x_13375) ;  /* 0xfffffffc00f08947 */ /* 0x008fea000383ffff */
[----:B------:R-:W-:Y:S05]  /*12d40*/  BRA `(.L_x_13435) ;  /* 0xffffffd800fc7947 */ /* 0x000fea000383ffff */
.L_x_13376:
        /* <DEDUP_REMOVED lines=11> */
.L_x_13437:
[----:B------:R-:W-:Y:S05]  /*12e00*/  BSYNC B0 ;  /* 0x0000000000007941 */ /* 0x000fea0003800000 */
.L_x_13436:
[----:B------:R-:W-:Y:S05]  /*12e10*/  BRA `(.L_x_13438) ;  /* 0xffffffd800e07947 */ /* 0x000fea000383ffff */
.L_x_13377:
[----:B------:R-:W-:Y:S01]  /*12e20*/  BSSY B0, `(.L_x_13439) ;  /* 0x0000006000007945 */ /* 0x000fe20003800000 */
[----:B------:R-:W-:-:S07]  /*12e30*/  IMAD.MOV.U32 R15, RZ, RZ, -0x1 ;  /* 0xffffffffff0f7424 */ /* 0x000fce00078e00ff */
[----:B01----:R-:W-:Y:S05]  /*12e40*/  WARPSYNC.COLLECTIVE R15, `(.L_x_13440) ;  /* 0x000000000f0c7348 */ /* 0x003fea0003c00000 */
[----:B------:R-:W-:Y:S02]  /*12e50*/  ELECT P6, UR62, PT ;  /* 0x00000000003e782f */ /* 0x000fe400038c0000 */
[----:B------:R-:W-:Y:S01]  /*12e60*/  MOV R14, UR62 ;  /* 0x0000003e000e7c02 */ /* 0x000fe20008000f00 */
[----:B01----:R-:W-:Y:S10]  /*12e70*/  ENDCOLLECTIVE ;  /* 0x000000000000791b */ /* 0x003ff40003800000 */
.L_x_13440:
[----:B------:R-:W-:Y:S05]  /*12e80*/  BSYNC B0 ;  /* 0x0000000000007941 */ /* 0x000fea0003800000 */
.L_x_13439:
[----:B------:R-:W-:Y:S05]  /*12e90*/  BRA `(.L_x_13441) ;  /* 0xffffffd800d47947 */ /* 0x000fea000383ffff */
.L_x_13379:
[----:B-1----:R1:W2:Y:S02]  /*12ea0*/  SYNCS.PHASECHK.TRANS64.TRYWAIT P0, [R7+URZ], R4 ;  /* 0x00000004070075a7 */ /* 0x0022a4000800017f */
[----:B--2---:R-:W-:Y:S05]  /*12eb0*/  @!P0 NANOSLEEP.SYNCS 0x989680 ;  /* 0x009896800000895d */ /* 0x004fea0003900000 */
[----:B------:R-:W2:Y:S02]  /*12ec0*/  @!P0 SYNCS.PHASECHK.TRANS64 P0, [R7+URZ], R4 ;  /* 0x00000004070085a7 */ /* 0x000ea4000800007f */
[----:B--2---:R-:W-:Y:S05]  /*12ed0*/  @!P0 BRA `(.L_x_13379) ;  /* 0xfffffffc00f08947 */ /* 0x004fea000383ffff */
[----:B------:R-:W-:Y:S05]  /*12ee0*/  BRA `(.L_x_13442) ;  /* 0xffffffdc00087947 */ /* 0x000fea000383ffff */
.L_x_13380:
[----:B--2---:R2:W3:Y:S02]  /*12ef0*/  SYNCS.PHASECHK.TRANS64.TRYWAIT P0, [R5+URZ], R0 ;  /* 0x00000000050075a7 */ /* 0x0044e4000800017f */
[----:B---3--:R-:W-:Y:S05]  /*12f00*/  @!P0 NANOSLEEP.SYNCS 0x989680 ;  /* 0x009896800000895d */ /* 0x008fea0003900000 */
[----:B------:R-:W3:Y:S02]  /*12f10*/  @!P0 SYNCS.PHASECHK.TRANS64 P0, [R5+URZ], R0 ;  /* 0x00000000050085a7 */ /* 0x000ee4000800007f */
[----:B---3--:R-:W-:Y:S05]  /*12f20*/  @!P0 BRA `(.L_x_13380) ;  /* 0xfffffffc00f08947 */ /* 0x008fea000383ffff */
[----:B------:R-:W-:Y:S05]  /*12f30*/  BRA `(.L_x_13443) ;  /* 0xffffffd800fc7947 */ /* 0x000fea000383ffff */
.L_x_13382:
[----:B--2---:R2:W3:Y:S02]  /*12f40*/  SYNCS.PHASECHK.TRANS64.TRYWAIT P0, [R5+URZ], R4 ;  /* 0x00000004050075a7 */ /* 0x0044e4000800017f */
[----:B---3--:R-:W-:Y:S05]  /*12f50*/  @!P0 NANOSLEEP.SYNCS 0x989680 ;  /* 0x009896800000895d */ /* 0x008fea0003900000 */
[----:B------:R-:W3:Y:S02]  /*12f60*/  @!P0 SYNCS.PHASECHK.TRANS64 P0, [R5+URZ], R4 ;  /* 0x00000004050085a7 */ /* 0x000ee4000800007f */
[----:B---3--:R-:W-:Y:S05]  /*12f70*/  @!P0 BRA `(.L_x_13382) ;  /* 0xfffffffc00f08947 */ /* 0x008fea000383ffff */
[----:B------:R-:W-:Y:S05]  /*12f80*/  BRA `(.L_x_13444) ;  /* 0xffffffdc00007947 */ /* 0x000fea000383ffff */
.L_x_13445:
        /* <DEDUP_REMOVED lines=15> */
.L_x_15030:


//--------------------- .text._ZN7cutlass13device_kernelIN5flash11enable_sm90INS1_16FlashAttnFwdSm90INS1_25CollectiveMainloopFwdSm90ILi2EN4cute5tupleIJNS5_1CILi1EEES8_S8_EEENS6_IJNS7_ILi128EEENS7_ILi96EEENS7_ILi64EEEEEELi256ENS_10bfloat16_tEfNS_4arch4Sm90ELb1ELb0ELb0ELb1ELb0ELb0ELb0ELb1ELb0ELb1ELb1ELb0EEENS1_21CollectiveEpilogueFwdINS6_IJSA_NS7_ILi256EEESB_EEES9_SE_SG_Li256ELb1ELb1ELb1ELb0EEENS1_36VarlenDynamicPersistentTileSchedulerILi128ELi96ELi256ELi128ELb1ELb1ELb1ELb1ELb1ELb1EEEEEEEEEvNT_6ParamsE --------------------------
	.section	.text._ZN7cutlass13device_kernelIN5flash11enable_sm90INS1_16FlashAttnFwdSm90INS1_25CollectiveMainloopFwdSm90ILi2EN4cute5tupleIJNS5_1CILi1EEES8_S8_EEENS6_IJNS7_ILi128EEENS7_ILi96EEENS7_ILi64EEEEEELi256ENS_10bfloat16_tEfNS_4arch4Sm90ELb1ELb0ELb0ELb1ELb0ELb0ELb0ELb1ELb0ELb1ELb1ELb0EEENS1_21CollectiveEpilogueFwdINS6_IJSA_NS7_ILi256EEESB_EEES9_SE_SG_Li256ELb1ELb1ELb1ELb0EEENS1_36VarlenDynamicPersistentTileSchedulerILi128ELi96ELi256ELi128ELb1ELb1ELb1ELb1ELb1ELb1EEEEEEEEEvNT_6ParamsE,"ax",@progbits
	.align	128
.text._ZN7cutlass13device_kernelIN5flash11enable_sm90INS1_16FlashAttnFwdSm90INS1_25CollectiveMainloopFwdSm90ILi2EN4cute5tupleIJNS5_1CILi1EEES8_S8_EEENS6_IJNS7_ILi128EEENS7_ILi96EEENS7_ILi64EEEEEELi256ENS_10bfloat16_tEfNS_4arch4Sm90ELb1ELb0ELb0ELb1ELb0ELb0ELb0ELb1ELb0ELb1ELb1ELb0EEENS1_21CollectiveEpilogueFwdINS6_IJSA_NS7_ILi256EEESB_EEES9_SE_SG_Li256ELb1ELb1ELb1ELb0EEENS1_36VarlenDynamicPersistentTileSchedulerILi128ELi96ELi256ELi128ELb1ELb1ELb1ELb1ELb1ELb1EEEEEEEEEvNT_6ParamsE:
        .type           _ZN7cutlass13device_kernelIN5flash11enable_sm90INS1_16FlashAttnFwdSm90INS1_25CollectiveMainloopFwdSm90ILi2EN4cute5tupleIJNS5_1CILi1EEES8_S8_EEENS6_IJNS7_ILi128EEENS7_ILi96EEENS7_ILi64EEEEEELi256ENS_10bfloat16_tEfNS_4arch4Sm90ELb1ELb0ELb0ELb1ELb0ELb0ELb0ELb1ELb0ELb1ELb1ELb0EEENS1_21CollectiveEpilogueFwdINS6_IJSA_NS7_ILi256EEESB_EEES9_SE_SG_Li256ELb1ELb1ELb1ELb0EEENS1_36VarlenDynamicPersistentTileSchedulerILi128ELi96ELi256ELi128ELb1ELb1ELb1ELb1ELb1ELb1EEEEEEEEEvNT_6ParamsE,@function
        .size           _ZN7cutlass13device_kernelIN5flash11enable_sm90INS1_16FlashAttnFwdSm90INS1_25CollectiveMainloopFwdSm90ILi2EN4cute5tupleIJNS5_1CILi1EEES8_S8_EEENS6_IJNS7_ILi128EEENS7_ILi96EEENS7_ILi64EEEEEELi256ENS_10bfloat16_tEfNS_4arch4Sm90ELb1ELb0ELb0ELb1ELb0ELb0ELb0ELb1ELb0ELb1ELb1ELb0EEENS1_21CollectiveEpilogueFwdINS6_IJSA_NS7_ILi256EEESB_EEES9_SE_SG_Li256ELb1ELb1ELb1ELb0EEENS1_36VarlenDynamicPersistentTileSchedulerILi128ELi96ELi256ELi128ELb1ELb1ELb1ELb1ELb1ELb1EEEEEEEEEvNT_6ParamsE,(.L_x_15031 - _ZN7cutlass13device_kernelIN5flash11enable_sm90INS1_16FlashAttnFwdSm90INS1_25CollectiveMainloopFwdSm90ILi2EN4cute5tupleIJNS5_1CILi1EEES8_S8_EEENS6_IJNS7_ILi128EEENS7_ILi96EEENS7_ILi64EEEEEELi256ENS_10bfloat16_tEfNS_4arch4Sm90ELb1ELb0ELb0ELb1ELb0ELb0ELb0ELb1ELb0ELb1ELb1ELb0EEENS1_21CollectiveEpilogueFwdINS6_IJSA_NS7_ILi256EEESB_EEES9_SE_SG_Li256ELb1ELb1ELb1ELb0EEENS1_36VarlenDynamicPersistentTileSchedulerILi128ELi96ELi256ELi128ELb1ELb1ELb1ELb1ELb1ELb1EEEEEEEEEvNT_6ParamsE)
        .other          _ZN7cutlass13device_kernelIN5flash11enable_sm90INS1_16FlashAttnFwdSm90INS1_25CollectiveMainloopFwdSm90ILi2EN4cute5tupleIJNS5_1CILi1EEES8_S8_EEENS6_IJNS7_ILi128EEENS7_ILi96EEENS7_ILi64EEEEEELi256ENS_10bfloat16_tEfNS_4arch4Sm90ELb1ELb0ELb0ELb1ELb0ELb0ELb0ELb1ELb0ELb1ELb1ELb0EEENS1_21CollectiveEpilogueFwdINS6_IJSA_NS7_ILi256EEESB_EEES9_SE_SG_Li256ELb1ELb1ELb1ELb0EEENS1_36VarlenDynamicPersistentTileSchedulerILi128ELi96ELi256ELi128ELb1ELb1ELb1ELb1ELb1ELb1EEEEEEEEEvNT_6ParamsE,@"STO_CUDA_ENTRY STV_DEFAULT"
_ZN7cutlass13device_kernelIN5flash11enable_sm90INS1_16FlashAttnFwdSm90INS1_25CollectiveMainloopFwdSm90ILi2EN4cute5tupleIJNS5_1CILi1EEES8_S8_EEENS6_IJNS7_ILi128EEENS7_ILi96EEENS7_ILi64EEEEEELi256ENS_10bfloat16_tEfNS_4arch4Sm90ELb1ELb0ELb0ELb1ELb0ELb0ELb0ELb1ELb0ELb1ELb1ELb0EEENS1_21CollectiveEpilogueFwdINS6_IJSA_NS7_ILi256EEESB_EEES9_SE_SG_Li256ELb1ELb1ELb1ELb0EEENS1_36VarlenDynamicPersistentTileSchedulerILi128ELi96ELi256ELi128ELb1ELb1ELb1ELb1ELb1ELb1EEEEEEEEEvNT_6ParamsE:
        /* <DEDUP_REMOVED lines=18> */
.L_x_13447:
[----:B------:R-:W-:Y:S05]  /*0120*/  BSYNC B0 ;  /* 0x0000000000007941 */ /* 0x000fea0003800000 */
.L_x_13446:
        /* <DEDUP_REMOVED lines=41> */
.L_x_13448:
        /* <DEDUP_REMOVED lines=22> */
.L_x_13449:
        /* <DEDUP_REMOVED lines=18> */
.L_x_13450:
        /* <DEDUP_REMOVED lines=22> */
.L_x_13451:
        /* <DEDUP_REMOVED lines=22> */
.L_x_13452:
[----:B------:R-:W-:Y:S01]  /*0900*/  PLOP3.LUT P0, PT, PT, PT, UP0, 0x80, 0x0 ;  /* 0x000000000000781c */ /* 0x000fe20003f0f008 */
[----:B------:R-:W-:Y:S01]  /*0910*/  UMOV UR36, 0x1 ;  /* 0x0000000100247882 */ /* 0x000fe20000000000 */
[----:B------:R-:W-:Y:S01]  /*0920*/  NOP ;  /* 0x0000000000007918 */ /* 0x000fe20000000000 */
[----:B------:R-:W-:Y:S01]  /*0930*/  USEL UR36, UR36, 0x2, !UP0 ;  /* 0x0000000224247887 */ /* 0x000fe2000c000000 */
[----:B------:R-:W-:Y:S01]  /*0940*/  ULDC.64 UR38, c[0x0][0x208] ;  /* 0x0000820000267ab9 */ /* 0x000fe20000000a00 */
[----:B012-4-:R-:W-:Y:S08]  /*0950*/  BAR.SYNC.DEFER_BLOCKING 0x0 ;  /* 0x0000000000007b1d */ /* 0x017ff00000010000 */
[----:B------:R-:W-:Y:S05]  /*0960*/  @!P0 BRA `(.L_x_13453) ;  /* 0x000000c800ac8947 */ /* 0x000fea0003800000 */
.L_x_13454:
        /* <DEDUP_REMOVED lines=45> */
[----:B------:R-:W-:Y:S02]  /*0c40*/  LEA.HI R0, R0, R3, RZ, 0x1 ;  /* 0x0000000300007211 */ /* 0x000fe400078f08ff */
[----:B------:R-:W-:Y:S02]  /*0c50*/  LOP3.LUT R11, R11, 0xfffffff8, RZ, 0xc0, !PT ;  /* 0xfffffff80b0b7812 */ /* 0x000fe400078ec0ff */
[----:B------:R-:W-:Y:S02]  /*0c60*/  LEA.HI R8, R8, R227, RZ, 0x5 ;  /* 0x000000e308087211 */ /* 0x000fe400078f28ff */
[----:B------:R-:W-:Y:S01]  /*0c70*/  LOP3.LUT R6, R7, 0xfffffc00, RZ, 0xc0, !PT ;  /* 0xfffffc0007067812 */ /* 0x000fe200078ec0ff */
[----:B------:R-:W-:Y:S01]  /*0c80*/  IMAD.IADD R11, R10, 0x1, -R11 ;  /* 0x000000010a0b7824 */ /* 0x000fe200078e0a0b */
[----:B------:R-:W-:Y:S02]  /*0c90*/  LOP3.LUT R7, R4, 0x1ffffffe, RZ, 0xc0, !PT ;  /* 0x1ffffffe04077812 */ /* 0x000fe400078ec0ff */
[----:B------:R-:W-:Y:S01]  /*0ca0*/  LOP3.LUT R0, R0, 0x3fffffe, RZ, 0xc0, !PT ;  /* 0x03fffffe00007812 */ /* 0x000fe200078ec0ff */
[----:B------:R-:W-:Y:S01]  /*0cb0*/  IMAD R6, R5, 0x40, R6 ;  /* 0x0000004005067824 */ /* 0x000fe200078e0206 */
[----:B------:R-:W-:Y:S01]  /*0cc0*/  SHF.R.S32.HI R8, RZ, 0x5, R8 ;  /* 0x00000005ff087819 */ /* 0x000fe20000011408 */
[----:B------:R-:W-:Y:S01]  /*0cd0*/  IMAD.IADD R7, R2, 0x1, -R7 ;  /* 0x0000000102077824 */ /* 0x000fe200078e0a07 */
[----:B------:R-:W-:Y:S01]  /*0ce0*/  LEA.HI R2, R13, R13, RZ, 0x1 ;  /* 0x0000000d0d027211 */ /* 0x000fe200078f08ff */
[----:B------:R-:W-:Y:S01]  /*0cf0*/  IMAD.IADD R0, R3, 0x1, -R0 ;  /* 0x0000000103007824 */ /* 0x000fe200078e0a00 */
[----:B------:R-:W-:Y:S01]  /*0d00*/  LOP3.LUT R4, R9, 0x7ffffffc, RZ, 0xc0, !PT ;  /* 0x7ffffffc09047812 */ /* 0x000fe200078ec0ff */
[----:B------:R-:W-:Y:S01]  /*0d10*/  IMAD R11, R8, 0x10, R11 ;  /* 0x00000010080b7824 */ /* 0x000fe200078e020b */
[----:B------:R-:W-:Y:S01]  /*0d20*/  LOP3.LUT R2, R2, 0x1ffffffe, RZ, 0xc0, !PT ;  /* 0x1ffffffe02027812 */ /* 0x000fe200078ec0ff */
[----:B------:R-:W-:-:S02]  /*0d30*/  IMAD R3, R7, 0x8, R6 ;  /* 0x0000000807037824 */ /* 0x000fc400078e0206 */
[----:B------:R-:W-:Y:S02]  /*0d40*/  IMAD R0, R0, 0x40, R11 ;  /* 0x0000004000007824 */ /* 0x000fe400078e020b */
[----:B------:R-:W-:Y:S01]  /*0d50*/  IMAD.IADD R4, R227, 0x1, -R4 ;  /* 0x00000001e3047824 */ /* 0x000fe200078e0a04 */
[----:B------:R0:W-:Y:S01]  /*0d60*/  STL [R1+0x4c], R3 ;  /* 0x00004c0301007387 */ /* 0x0001e20000100800 */
[----:B------:R-:W-:Y:S02]  /*0d70*/  IMAD.IADD R16, R13, 0x1, -R2 ;  /* 0x000000010d107824 */ /* 0x000fe400078e0a02 */
[----:B------:R-:W-:Y:S01]  /*0d80*/  IMAD.SHL.U32 R2, R4, 0x2, RZ ;  /* 0x0000000204027824 */ /* 0x000fe200078e00ff */
[----:B------:R1:W-:Y:S01]  /*0d90*/  STL [R1+0x48], R0 ;  /* 0x0000480001007387 */ /* 0x0003e20000100800 */
[----:B------:R-:W-:Y:S02]  /*0da0*/  IMAD R16, R16, 0x8, R0 ;  /* 0x0000000810107824 */ /* 0x000fe400078e0200 */
        /* <DEDUP_REMOVED lines=55> */
.L_x_13512:
[----:B------:R-:W-:Y:S01]  /*1120*/  ULDC.64 UR8, c[0x0][0xc88] ;  /* 0x0003220000087ab9 */ /* 0x000fe20000000a00 */
[----:B------:R-:W-:Y:S01]  /*1130*/  ULDC.64 UR10, c[0x0][0xa18] ;  /* 0x00028600000a7ab9 */ /* 0x000fe20000000a00 */
[----:B------:R-:W-:Y:S02]  /*1140*/  UIMAD.WIDE UR8, UR7, 0x4, UR8 ;  /* 0x00000004070878a5 */ /* 0x000fe4000f8e0208 */
[----:B------:R-:W-:Y:S02]  /*1150*/  UISETP.NE.U32.AND UP1, UPT, UR10, URZ, UPT ;  /* 0x0000003f0a00728c */ /* 0x000fe4000bf25070 */
[----:B------:R-:W-:Y:S02]  /*1160*/  ULOP3.LUT UR4, UR6, 0xff000000, URZ, 0xc0, !UPT ;  /* 0xff00000006047892 */ /* 0x000fe4000f8ec03f */
[----:B01-34-:R-:W-:Y:S01]  /*1170*/  IMAD.U32 R4, RZ, RZ, UR8 ;  /* 0x00000008ff047e24 */ /* 0x01bfe2000f8e00ff */
[----:B------:R-:W-:Y:S01]  /*1180*/  ULDC UR7, c[0x0][0x424] ;  /* 0x0001090000077ab9 */ /* 0x000fe20000000800 */
[----:B------:R-:W-:Y:S01]  /*1190*/  IMAD.U32 R5, RZ, RZ, UR9 ;  /* 0x00000009ff057e24 */ /* 0x000fe2000f8e00ff */
[----:B------:R-:W-:-:S04]  /*11a0*/  ULDC.64 UR8, c[0x0][0xa28] ;  /* 0x00028a0000087ab9 */ /* 0x000fc80000000a00 */
[----:B--2---:R-:W2:Y:S01]  /*11b0*/  LDG.E R4, desc[UR38][R4.64] ;  /* 0x0000002604047981 */ /* 0x004ea2000c1e1900 */
        /* <DEDUP_REMOVED lines=48> */
.L_x_13455:
        /* <DEDUP_REMOVED lines=8> */
.L_x_13456:
        /* <DEDUP_REMOVED lines=13> */
.L_x_13457:
[----:B------:R-:W-:Y:S01]  /*1610*/  ULDC UR6, c[0x0][0x448] ;  /* 0x0001120000067ab9 */ /* 0x000fe20000000800 */
[----:B------:R-:W-:Y:S02]  /*1620*/  USHF.L.U32 UR43, UR5, 0x7, URZ ;  /* 0x00000007052b7899 */ /* 0x000fe4000800063f */
[----:B------:R-:W-:Y:S02]  /*1630*/  UISETP.NE.AND UP0, UPT, UR6, 0x1, UPT ;  /* 0x000000010600788c */ /* 0x000fe4000bf05270 */
[----:B------:R-:W-:Y:S02]  /*1640*/  UIADD3 UR6, UR43, 0x7f, URZ ;  /* 0x0000007f2b067890 */ /* 0x000fe4000fffe03f */
[----:B------:R-:W-:Y:S02]  /*1650*/  UIADD3 UR50, -UR50, UR4, URZ ;  /* 0x0000000432327290 */ /* 0x000fe4000fffe13f */
[----:B------:R-:W-:Y:S02]  /*1660*/  ULOP3.LUT UR42, UR41, 0xff, URZ, 0xc0, !UPT ;  /* 0x000000ff292a7892 */ /* 0x000fe4000f8ec03f */
[----:B------:R-:W-:-:S02]  /*1670*/  UIADD3 UR7, UR50, 0x60, -UR51 ;  /* 0x0000006032077890 */ /* 0x000fc4000fffe833 */
[----:B------:R-:W-:Y:S01]  /*1680*/  USHF.R.U32.HI UR41, URZ, 0x10, UR41 ;  /* 0x000000103f297899 */ /* 0x000fe20008011629 */
[----:B------:R-:W-:Y:S01]  /*1690*/  @UP0 ULDC UR4, c[0x0][0x44c] ;  /* 0x0001130000040ab9 */ /* 0x000fe20000000800 */
[----:B------:R-:W-:Y:S01]  /*16a0*/  @UP0 ULDC UR8, c[0x0][0x450] ;  /* 0x0001140000080ab9 */ /* 0x000fe20000000800 */
[----:B------:R-:W-:Y:S02]  /*16b0*/  UIMAD.WIDE.U32 UR4, UR6, UR4, URZ ;  /* 0x00000004060472a5 */ /* 0x000fe4000f8e003f */
[----:B------:R-:W-:Y:S02]  /*16c0*/  UIADD3 UR4, UR50, 0x5f, URZ ;  /* 0x0000005f32047890 */ /* 0x000fe4000fffe03f */
[----:B------:R-:W-:Y:S02]  /*16d0*/  @UP0 USHF.R.U32.HI UR6, URZ, UR8, UR5 ;  /* 0x000000083f060299 */ /* 0x000fe40008011605 */
[----:B------:R-:W-:Y:S02]  /*16e0*/  UIMAD.WIDE UR4, UR4, 0x2aaaaaab, URZ ;  /* 0x2aaaaaab040478a5 */ /* 0x000fe4000f8e023f */
[----:B------:R-:W-:-:S02]  /*16f0*/  UIADD3 UR6, UR7, UR6, URZ ;  /* 0x0000000607067290 */ /* 0x000fc4000fffe03f */
[----:B------:R-:W-:Y:S02]  /*1700*/  USHF.R.U32.HI UR4, URZ, 0x1f, UR5 ;  /* 0x0000001f3f047899 */ /* 0x000fe40008011605 */
[----:B------:R-:W-:Y:S02]  /*1710*/  UIMAD.WIDE UR6, UR6, 0x2aaaaaab, URZ ;  /* 0x2aaaaaab060678a5 */ /* 0x000fe4000f8e023f */
[----:B------:R-:W-:Y:S02]  /*1720*/  ULEA.HI.SX32 UR4, UR5, UR4, 0x1c ;  /* 0x0000000405047291 */ /* 0x000fe4000f8fe23f */
[----:B------:R-:W-:-:S04]  /*1730*/  USHF.R.U32.HI UR6, URZ, 0x1f, UR7 ;  /* 0x0000001f3f067899 */ /* 0x000fc80008011607 */
[----:B------:R-:W-:-:S04]  /*1740*/  ULEA.HI.SX32 UR6, UR7, UR6, 0x1c ;  /* 0x0000000607067291 */ /* 0x000fc8000f8fe23f */
[----:B------:R-:W-:-:S04]  /*1750*/  UISETP.LT.AND UP0, UPT, UR4, UR6, UPT ;  /* 0x000000060400728c */ /* 0x000fc8000bf01270 */
[----:B------:R-:W-:-:S03]  /*1760*/  USEL UR9, UR4, UR6, UP0 ;  /* 0x0000000604097287 */ /* 0x000fc60008000000 */
[----:B------:R-:W-:Y:S01]  /*1770*/  UMOV UR4, URZ ;  /* 0x0000003f00047c82 */ /* 0x000fe20008000000 */
[----:B------:R-:W-:-:S06]  /*1780*/  UISETP.GE.AND UP0, UPT, UR9, 0x1, UPT ;  /* 0x000000010900788c */ /* 0x000fcc000bf06270 */
[----:B------:R-:W-:-:S13]  /*1790*/  PLOP3.LUT P0, PT, PT, PT, UP0, 0x80, 0x0 ;  /* 0x000000000000781c */ /* 0x000fda0003f0f008 */
[----:B------:R-:W-:Y:S05]  /*17a0*/  @!P0 BRA `(.L_x_13458) ;  /* 0x0000000000908947 */ /* 0x000fea0003800000 */
        /* <DEDUP_REMOVED lines=36> */
.L_x_13458:
[----:B------:R-:W-:Y:S01]  /*19f0*/  UIMAD UR40, UR42, UR4, URZ ;  /* 0x000000042a2872a4 */ /* 0x000fe2000f8e023f */
        /* <DEDUP_REMOVED lines=110> */
.L_x_13460:
        /* <DEDUP_REMOVED lines=13> */
.L_x_13639:
[----:B------:R-:W-:Y:S01]  /*21b0*/  IMAD.U32 R0, RZ, RZ, UR49 ;  /* 0x00000031ff007e24 */ /* 0x000fe2000f8e00ff */
[----:B------:R-:W-:Y:S05]  /*21c0*/  WARPSYNC.ALL ;  /* 0x0000000000007948 */ /* 0x000fea0003800000 */
[----:B------:R1:W-:Y:S01]  /*21d0*/  BAR.SYNC.DEFER_BLOCKING R7, 0x100 ;  /* 0x000400070000751d */ /* 0x0003e20000010000 */
[----:B------:R-:W-:-:S13]  /*21e0*/  ISETP.NE.AND P0, PT, R0, 0x3, PT ;  /* 0x000000030000780c */ /* 0x000fda0003f05270 */
[----:B-1----:R-:W-:Y:S05]  /*21f0*/  @!P0 BRA `(.L_x_13462) ;  /* 0x0000000000048947 */ /* 0x002fea0003800000 */
[----:B------:R-:W-:Y:S01]  /*2200*/  BPT.TRAP 0x1 ;  /* 0x000000040000795c */ /* 0x000fe20000300000 */
.L_x_13462:
[----:B------:R-:W-:Y:S01]  /*2210*/  R2UR UR22, R6 ;  /* 0x00000000061672ca */ /* 0x000fe200000e0000 */
[----:B------:R-:W-:-:S05]  /*2220*/  IMAD.U32 R9, RZ, RZ, UR47 ;  /* 0x0000002fff097e24 */ /* 0x000fca000f8e00ff */
[----:B------:R-:W-:-:S07]  /*2230*/  SHF.L.U32 R9, R9, 0x1f, RZ ;  /* 0x0000001f09097819 */ /* 0x000fce00000006ff */
[----:B------:R-:W-:-:S09]  /*2240*/  ULEA UR22, UR37, UR22, 0x3 ;  /* 0x0000001625167291 */ /* 0x000fd2000f8e183f */
[----:B------:R1:W2:Y:S01]  /*2250*/  SYNCS.PHASECHK.TRANS64.TRYWAIT P1, [UR22+0x22830], R9 ;  /* 0x02283009ff0075a7 */ /* 0x0002a20008020156 */
[----:B------:R-:W-:Y:S05]  /*2260*/  @!P0 BRA `(.L_x_13463) ;  /* 0x0000000000048947 */ /* 0x000fea0003800000 */
[----:B------:R-:W-:Y:S01]  /*2270*/  BPT.TRAP 0x1 ;  /* 0x000000040000795c */ /* 0x000fe20000300000 */
.L_x_13463:
[----:B--2---:R-:W-:Y:S05]  /*2280*/  @P1 BRA `(.L_x_13464) ;  /* 0x0000000000081947 */ /* 0x004fea0003800000 */
[----:B------:R-:W2:Y:S02]  /*2290*/  SYNCS.PHASECHK.TRANS64.TRYWAIT P1, [UR22+0x22830], R9 ;  /* 0x02283009ff0075a7 */ /* 0x000ea40008020156 */
[----:B--2---:R-:W-:Y:S05]  /*22a0*/  @!P1 BRA `(.L_x_13465) ;  /* 0x00000120001c9947 */ /* 0x004fea0003800000 */
.L_x_13464:
        /* <DEDUP_REMOVED lines=8> */
[----:B--2---:R-:W-:Y:S01]  /*2330*/  VIADD R0, R16, UR43 ;  /* 0x0000002b10007c36 */ /* 0x004fe20008000000 */
[----:B------:R-:W-:Y:S01]  /*2340*/  UMOV UR9, 0x40000040 ;  /* 0x4000004000097882 */ /* 0x000fe20000000000 */
[----:B------:R-:W-:Y:S01]  /*2350*/  UMOV UR11, 0x40000040 ;  /* 0x40000040000b7882 */ /* 0x000fe20000000000 */
[----:B------:R-:W-:Y:S01]  /*2360*/  UIADD3 UR12, UR16, 0x6, URZ ;  /* 0x00000006100c7890 */ /* 0x000fe2000fffe03f */
[----:B------:R-:W2:Y:S01]  /*2370*/  S2R R13, SR_TID.X ;  /* 0x00000000000d7919 */ /* 0x000ea20000002100 */
[----:B------:R-:W-:Y:S01]  /*2380*/  UIADD3 UR4, UR4, 0x1c400, URZ ;  /* 0x0001c40004047890 */ /* 0x000fe2000fffe03f */
[----:B------:R-:W-:Y:S01]  /*2390*/  IMAD.U32 R15, RZ, RZ, UR22 ;  /* 0x00000016ff0f7e24 */ /* 0x000fe2000f8e00ff */
[----:B------:R-:W-:Y:S01]  /*23a0*/  UMOV UR13, 0x40000040 ;  /* 0x40000040000d7882 */ /* 0x000fe20000000000 */
[----:B------:R-:W-:Y:S01]  /*23b0*/  UMOV UR15, 0x40000040 ;  /* 0x40000040000f7882 */ /* 0x000fe20000000000 */
[----:B------:R-:W-:Y:S01]  /*23c0*/  USHF.R.U32.HI UR4, URZ, 0x4, UR4 ;  /* 0x000000043f047899 */ /* 0x000fe20008011604 */
[----:B------:R-:W3:Y:S03]  /*23d0*/  S2R R21, SR_TID.X ;  /* 0x0000000000157919 */ /* 0x000ee60000002100 */
[----:B------:R-:W-:-:S04]  /*23e0*/  ULOP3.LUT UR4, UR4, 0x3fff, URZ, 0xc0, !UPT ;  /* 0x00003fff04047892 */ /* 0x000fc8000f8ec03f */
[----:B------:R-:W-:Y:S02]  /*23f0*/  ULOP3.LUT UR20, UR4, 0x10000, URZ, 0xfc, !UPT ;  /* 0x0001000004147892 */ /* 0x000fe4000f8efc3f */
[----:B------:R-:W-:Y:S02]  /*2400*/  UIADD3 UR4, UR16, 0x2, URZ ;  /* 0x0000000210047890 */ /* 0x000fe4000fffe03f */
[----:B------:R-:W-:-:S04]  /*2410*/  UIMAD UR18, UR37, 0x300, UR20 ;  /* 0x00000300251278a4 */ /* 0x000fc8000f8e0214 */
[----:B------:R-:W-:Y:S02]  /*2420*/  UIADD3 UR6, UR18, 0x2, URZ ;  /* 0x0000000212067890 */ /* 0x000fe4000fffe03f */
[----:B------:R-:W-:Y:S02]  /*2430*/  UIADD3 UR10, UR18, 0x4, URZ ;  /* 0x00000004120a7890 */ /* 0x000fe4000fffe03f */
[----:B------:R-:W-:Y:S02]  /*2440*/  UIADD3 UR14, UR18, 0x6, URZ ;  /* 0x00000006120e7890 */ /* 0x000fe4000fffe03f */
[----:B------:R-:W-:Y:S01]  /*2450*/  HGMMA.64x96x16.F32.BF16 R24, gdesc[UR16], RZ, !UPT, gsb0 ;  /* 0x01600000101879f0 */ /* 0x000fe2000c0018ff */
[----:B--2---:R-:W-:Y:S02]  /*2460*/  LOP3.LUT R13, R13, 0x7f, RZ, 0xc0, !PT ;  /* 0x0000007f0d0d7812 */ /* 0x004fe400078ec0ff */
[----:B---3--:R-:W-:Y:S01]  /*2470*/  SHF.R.U32.HI R21, RZ, 0x7, R21 ;  /* 0x00000007ff157819 */ /* 0x008fe20000011615 */
[----:B------:R-:W-:-:S02]  /*2480*/  WARPGROUP.DEPBAR.LE gsb0, 0x0 ;  /* 0x00008000000079c5 */ /* 0x000fc40000010000 */
[----:B------:R-:W-:-:S06]  /*2490*/  WARPGROUP.ARRIVE ;  /* 0x00000000000079c5 */ /* 0x000fcc0000000000 */
[----:B------:R-:W-:Y:S01]  /*24a0*/  HGMMA.64x96x16.F32.BF16 R24, gdesc[UR4], R24, gsb0 ;  /* 0x01600000041879f0 */ /* 0x000fe20008001818 */
[----:B------:R-:W-:Y:S02]  /*24b0*/  ULDC UR6, c[0x0][0x448] ;  /* 0x0001120000067ab9 */ /* 0x000fe40000000800 */
[----:B------:R-:W-:-:S06]  /*24c0*/  UISETP.NE.AND UP0, UPT, UR6, 0x1, UPT ;  /* 0x000000010600788c */ /* 0x000fcc000bf05270 */
[----:B------:R-:W-:-:S05]  /*24d0*/  PLOP3.LUT P1, PT, PT, PT, UP0, 0x80, 0x0 ;  /* 0x000000000000781c */ /* 0x000fca0003f2f008 */
[----:B------:R-:W-:-:S08]  /*24e0*/  @UP0 ULDC UR6, c[0x0][0x44c] ;  /* 0x0001130000060ab9 */ /* 0x000fd00000000800 */
[----:B0-----:R-:W-:Y:S01]  /*24f0*/  @P1 IMAD.HI.U32 R3, R0, UR6, RZ ;  /* 0x0000000600031c27 */ /* 0x001fe2000f8e00ff */
[----:B------:R-:W-:-:S04]  /*2500*/  @UP0 ULDC UR6, c[0x0][0x450] ;  /* 0x0001140000060ab9 */ /* 0x000fc80000000800 */
[----:B------:R-:W-:Y:S01]  /*2510*/  @P1 SHF.R.U32.HI R0, RZ, UR6, R3 ;  /* 0x00000006ff001c19 */ /* 0x000fe20008011603 */
[----:B------:R-:W-:-:S04]  /*2520*/  UIMAD UR6, UR52, -0x60, UR50 ;  /* 0xffffffa0340678a4 */ /* 0x000fc8000f8e0232 */
[----:B------:R-:W0:Y:S02]  /*2530*/  SHFL.IDX PT, R5, R0, 0x1, 0x1c1f ;  /* 0x003c1f0000057f89 */ /* 0x000e2400000e0000 */
[----:B------:R-:W-:Y:S02]  /*2540*/  IMAD.U32 R3, RZ, RZ, UR6 ;  /* 0x00000006ff037e24 */ /* 0x000fe4000f8e00ff */
[----:B------:R-:W2:Y:S03]  /*2550*/  SHFL.IDX PT, R0, R0, RZ, 0x1c1f ;  /* 0x001c1fff00007589 */ /* 0x000ea600000e0000 */
[C-C-:B------:R-:W-:Y:S02]  /*2560*/  IADD3 R4, -R2.reuse, 0x61, R3.reuse ;  /* 0x0000006102047810 */ /* 0x140fe40007ffe103 */
[----:B------:R-:W-:-:S03]  /*2570*/  IADD3 R3, -R2, 0x60, R3 ;  /* 0x0000006002037810 */ /* 0x000fc60007ffe103 */
[----:B------:R-:W-:-:S05]  /*2580*/  VIADD R4, R4, -UR51 ;  /* 0x8000003304047c36 */ /* 0x000fca0008000000 */
[----:B0-----:R-:W-:-:S04]  /*2590*/  VIADDMNMX R5, R5, R4, R3, PT ;  /* 0x0000000405057246 */ /* 0x001fc80003800103 */
[C---:B------:R-:W-:Y:S02]  /*25a0*/  ISETP.GT.AND P2, PT, R5.reuse, RZ, PT ;  /* 0x000000ff0500720c */ /* 0x040fe40003f44270 */
[C---:B------:R-:W-:Y:S02]  /*25b0*/  ISETP.GT.AND P3, PT, R5.reuse, 0x1, PT ;  /* 0x000000010500780c */ /* 0x040fe40003f64270 */
[----:B------:R-:W-:Y:S02]  /*25c0*/  ISETP.GT.AND P4, PT, R5, 0x8, PT ;  /* 0x000000080500780c */ /* 0x000fe40003f84270 */
[----:B--2---:R-:W-:-:S04]  /*25d0*/  VIADDMNMX R3, R0, R4, R3, PT ;  /* 0x0000000400037246 */ /* 0x004fc80003800103 */
[----:B------:R-:W-:Y:S01]  /*25e0*/  ISETP.GT.AND P5, PT, R3, 0x8, PT ;  /* 0x000000080300780c */ /* 0x000fe20003fa4270 */
        /* <DEDUP_REMOVED lines=78> */
[----:B------:R-:W-:Y:S01]  /*2ad0*/  FSEL R24, R24, -INF , P3 ;  /* 0xff80000018187808 */ /* 0x000fe20001800000 */
[----:B------:R-:W0:Y:S01]  /*2ae0*/  SHFL.BFLY PT, R5, R8, 0x2, 0x1f ;  /* 0x0c401f0008057f89 */ /* 0x000e2200000e0000 */
[----:B------:R-:W-:Y:S02]  /*2af0*/  FSEL R25, R25, -INF , P4 ;  /* 0xff80000019197808 */ /* 0x000fe40002000000 */
[C---:B------:R-:W-:Y:S02]  /*2b00*/  ISETP.GT.AND P2, PT, R3.reuse, 0x9, PT ;  /* 0x000000090300780c */ /* 0x040fe40003f44270 */
[----:B------:R-:W-:Y:S02]  /*2b10*/  FSEL R28, R28, -INF , P5 ;  /* 0xff8000001c1c7808 */ /* 0x000fe40002800000 */
        /* <DEDUP_REMOVED lines=9> */
[----:B0-----:R-:W-:Y:S02]  /*2bb0*/  FMNMX.FTZ R5, R8, R5, !PT ;  /* 0x0000000508057209 */ /* 0x001fe40007810000 */
[----:B------:R-:W-:Y:S02]  /*2bc0*/  FSEL R37, R37, -INF , P2 ;  /* 0xff80000025257808 */ /* 0x000fe40001000000 */
[C---:B------:R-:W-:Y:S01]  /*2bd0*/  ISETP.GT.AND P2, PT, R3.reuse, 0x21, PT ;  /* 0x000000210300780c */ /* 0x040fe20003f44270 */
[----:B------:R-:W0:Y:S01]  /*2be0*/  SHFL.BFLY PT, R10, R5, 0x1, 0x1f ;  /* 0x0c201f00050a7f89 */ /* 0x000e2200000e0000 */
        /* <DEDUP_REMOVED lines=9> */
[----:B------:R-:W-:Y:S02]  /*2c80*/  ISETP.GT.AND P3, PT, R3, 0x38, PT ;  /* 0x000000380300780c */ /* 0x000fe40003f64270 */
[----:B------:R-:W-:Y:S02]  /*2c90*/  FSEL R49, R49, -INF , P2 ;  /* 0xff80000031317808 */ /* 0x000fe40001000000 */
[----:B------:R-:W-:Y:S02]  /*2ca0*/  ISETP.GT.AND P2, PT, R3, 0x39, PT ;  /* 0x000000390300780c */ /* 0x000fe40003f44270 */
[----:B0-----:R-:W-:Y:S02]  /*2cb0*/  FMNMX.FTZ R4, R5, R10, !PT ;  /* 0x0000000a05047209 */ /* 0x001fe40007810000 */
[----:B------:R-:W-:-:S02]  /*2cc0*/  FMNMX.FTZ R5, R24, R25, !PT ;  /* 0x0000001918057209 */ /* 0x000fc40007810000 */
        /* <DEDUP_REMOVED lines=57> */
[----:B------:R-:W-:Y:S01]  /*3060*/  FFMA.FTZ R71, R71, UR10, -R11 ;  /* 0x0000000a47477c23 */ /* 0x000fe2000801080b */
[----:B------:R-:W-:Y:S01]  /*3070*/  ISETP.GT.AND P2, PT, R3, 0x59, PT ;  /* 0x000000590300780c */ /* 0x000fe20003f44270 */
[----:B------:R-:W-:Y:S01]  /*3080*/  MUFU.EX2 R203, R203 ;  /* 0x000000cb00cb7308 */ /* 0x000fe20000000800 */
[----:B------:R-:W-:-:S02]  /*3090*/  FMNMX.FTZ R8, R56, R5, !PT ;  /* 0x0000000538087209 */ /* 0x000fc40007810000 */
[----:B------:R-:W-:Y:S02]  /*30a0*/  FSEL R68, R68, -INF , P3 ;  /* 0xff80000044447808 */ /* 0x000fe40001800000 */
[----:B------:R-:W-:Y:S02]  /*30b0*/  FMNMX.FTZ R5, R57, R8, !PT ;  /* 0x0000000839057209 */ /* 0x000fe40007810000 */
[----:B------:R-:W-:Y:S01]  /*30c0*/  FSEL R69, R69, -INF , P2 ;  /* 0xff80000045457808 */ /* 0x000fe20001000000 */
        /* <DEDUP_REMOVED lines=10> */
[----:B------:R-:W2:Y:S06]  /*3170*/  SHFL.BFLY PT, R3, R8, 0x2, 0x1f ;  /* 0x0c401f0008037f89 */ /* 0x000eac00000e0000 */
[----:B------:R-:W-:Y:S08]  /*3180*/  MUFU.EX2 R14, R14 ;  /* 0x0000000e000e7308 */ /* 0x000ff00000000800 */
[----:B------:R-:W-:Y:S08]  /*3190*/  MUFU.EX2 R157, R157 ;  /* 0x0000009d009d7308 */ /* 0x000ff00000000800 */
[----:B------:R-:W-:Y:S01]  /*31a0*/  MUFU.EX2 R20, R43 ;  /* 0x0000002b00147308 */ /* 0x000fe20000000800 */
[----:B--2---:R-:W-:-:S05]  /*31b0*/  FMNMX.FTZ R3, R8, R3, !PT ;  /* 0x0000000308037209 */ /* 0x004fca0007810000 */
[----:B------:R-:W2:Y:S02]  /*31c0*/  SHFL.BFLY PT, R8, R3, 0x1, 0x1f ;  /* 0x0c201f0003087f89 */ /* 0x000ea400000e0000 */
[----:B------:R-:W-:Y:S08]  /*31d0*/  MUFU.EX2 R46, R46 ;  /* 0x0000002e002e7308 */ /* 0x000ff00000000800 */
[----:B------:R-:W3:Y:S08]  /*31e0*/  MUFU.EX2 R47, R47 ;  /* 0x0000002f002f7308 */ /* 0x000ef00000000800 */
[----:B------:R-:W-:Y:S01]  /*31f0*/  MUFU.EX2 R50, R50 ;  /* 0x0000003200327308 */ /* 0x000fe20000000800 */
[----:B--2---:R-:W-:Y:S01]  /*3200*/  FMNMX.FTZ R5, R3, R8, !PT ;  /* 0x0000000803057209 */ /* 0x004fe20007810000 */
[----:B0-----:R-:W-:-:S06]  /*3210*/  FADD.FTZ R8, R201, R0 ;  /* 0x00000000c9087221 */ /* 0x001fcc0000010000 */
[----:B------:R-:W-:Y:S01]  /*3220*/  MUFU.EX2 R51, R51 ;  /* 0x0000003300337308 */ /* 0x000fe20000000800 */
[----:B------:R-:W-:Y:S01]  /*3230*/  F2FP.BF16.F32.PACK_AB R201, R0, R201 ;  /* 0x000000c900c9723e */ /* 0x000fe200000010ff */
[C---:B------:R-:W-:Y:S01]  /*3240*/  FMUL.FTZ R3, R5.reuse, UR10 ;  /* 0x0000000a05037c20 */ /* 0x040fe20008410000 */
[----:B------:R-:W-:Y:S02]  /*3250*/  FSETP.NEU.FTZ.AND P2, PT, R5, -INF , PT ;  /* 0xff8000000500780b */ /* 0x000fe40003f5d000 */
[----:B---3--:R-:W-:Y:S02]  /*3260*/  F2FP.BF16.F32.PACK_AB R159, R47, R46 ;  /* 0x0000002e2f9f723e */ /* 0x008fe400000010ff */
[----:B------:R-:W-:Y:S01]  /*3270*/  FSEL R11, R3, RZ, P2 ;  /* 0x000000ff030b7208 */ /* 0x000fe20001000000 */
[----:B------:R-:W-:Y:S01]  /*3280*/  FADD.FTZ R3, R203, R8 ;  /* 0x00000008cb037221 */ /* 0x000fe20000010000 */
[----:B------:R-:W-:Y:S01]  /*3290*/  ISETP.NE.AND P2, PT, R13, RZ, PT ;  /* 0x000000ff0d00720c */ /* 0x000fe20003f45270 */
[----:B------:R-:W-:Y:S01]  /*32a0*/  MUFU.EX2 R54, R54 ;  /* 0x0000003600367308 */ /* 0x000fe20000000800 */
        /* <DEDUP_REMOVED lines=30> */
[----:B------:R-:W-:Y:S01]  /*3490*/  FFMA.FTZ R11, R69, UR10, -R11 ;  /* 0x0000000a450b7c23 */ /* 0x000fe2000801080b */
[----:B------:R-:W3:Y:S01]  /*34a0*/  MUFU.EX2 R29, R29 ;  /* 0x0000001d001d7308 */ /* 0x000ee20000000800 */
[----:B0-----:R-:W-:Y:S01]  /*34b0*/  FADD.FTZ R3, R24, R25 ;  /* 0x0000001918037221 */ /* 0x001fe20000010000 */
[----:B------:R-:W-:-:S02]  /*34c0*/  F2FP.BF16.F32.PACK_AB R153, R12, R153 ;  /* 0x000000990c99723e */ /* 0x000fc400000010ff */
[----:B------:R-:W-:Y:S02]  /*34d0*/  F2FP.BF16.F32.PACK_AB R161, R51, R50 ;  /* 0x0000003233a1723e */ /* 0x000fe400000010ff */
[----:B------:R-:W-:Y:S02]  /*34e0*/  F2FP.BF16.F32.PACK_AB R200, R25, R24 ;  /* 0x0000001819c8723e */ /* 0x000fe400000010ff */
[----:B------:R-:W0:Y:S01]  /*34f0*/  MUFU.EX2 R32, R32 ;  /* 0x0000002000207308 */ /* 0x000e220000000800 */
[----:B--2---:R-:W-:Y:S01]  /*3500*/  FADD.FTZ R26, R28, R3 ;  /* 0x000000031c1a7221 */ /* 0x004fe20000010000 */
[----:B------:R-:W-:Y:S01]  /*3510*/  FADD.FTZ R3, R155, R8 ;  /* 0x000000089b037221 */ /* 0x000fe20000010000 */
[----:B------:R-:W-:Y:S02]  /*3520*/  IADD3 R8, -R21, 0xb, RZ ;  /* 0x0000000b15087810 */ /* 0x000fe40007ffe1ff */
[C---:B------:R-:W-:Y:S01]  /*3530*/  F2FP.BF16.F32.PACK_AB R155, R14.reuse, R155 ;  /* 0x0000009b0e9b723e */ /* 0x040fe200000010ff */
[----:B------:R-:W-:Y:S01]  /*3540*/  FADD.FTZ R30, R14, R3 ;  /* 0x000000030e1e7221 */ /* 0x000fe20000010000 */
[----:B------:R-:W-:Y:S01]  /*3550*/  @!P2 VIADD R3, R15, 0x22840 ;  /* 0x000228400f03a836 */ /* 0x000fe20000000000 */
[----:B------:R-:W2:Y:S01]  /*3560*/  MUFU.EX2 R33, R33 ;  /* 0x0000002100217308 */ /* 0x000ea20000000800 */
[----:B---3--:R-:W-:Y:S01]  /*3570*/  FADD.FTZ R13, R29, R26 ;  /* 0x0000001a1d0d7221 */ /* 0x008fe20000010000 */
[----:B------:R-:W-:Y:S01]  /*3580*/  FADD.FTZ R15, R157, R30 ;  /* 0x0000001e9d0f7221 */ /* 0x000fe20000010000 */
[----:B------:R-:W-:-:S02]  /*3590*/  F2FP.BF16.F32.PACK_AB R157, R20, R157 ;  /* 0x0000009d149d723e */ /* 0x000fc400000010ff */
[----:B------:R-:W-:Y:S01]  /*35a0*/  @!P2 PRMT R3, RZ, 0x654, R3 ;  /* 0x00000654ff03a816 */ /* 0x000fe20000000003 */
[----:B------:R-:W-:Y:S01]  /*35b0*/  FADD.FTZ R15, R20, R15 ;  /* 0x0000000f140f7221 */ /* 0x000fe20000010000 */
[----:B------:R3:W-:Y:S06]  /*35c0*/  BAR.ARV R8, 0x100 ;  /* 0x000400080000751d */ /* 0x0007ec0000002000 */
[----:B------:R-:W4:Y:S01]  /*35d0*/  MUFU.EX2 R36, R36 ;  /* 0x0000002400247308 */ /* 0x000f220000000800 */
[----:B0-----:R-:W-:Y:S01]  /*35e0*/  FADD.FTZ R26, R32, R13 ;  /* 0x0000000d201a7221 */ /* 0x001fe20000010000 */
[----:B------:R-:W-:Y:S01]  /*35f0*/  FADD.FTZ R30, R46, R15 ;  /* 0x0000000f2e1e7221 */ /* 0x000fe20000010000 */
[----:B------:R0:W-:Y:S01]  /*3600*/  @!P2 SYNCS.ARRIVE.TRANS64.RED.A1T0 RZ, [R3+URZ], RZ ;  /* 0x000000ff03ffa9a7 */ /* 0x0001e2000810043f */
[----:B------:R-:W-:Y:S01]  /*3610*/  F2FP.BF16.F32.PACK_AB R202, R29, R28 ;  /* 0x0000001c1dca723e */ /* 0x000fe200000010ff */
[----:B--2---:R-:W-:Y:S01]  /*3620*/  FADD.FTZ R13, R33, R26 ;  /* 0x0000001a210d7221 */ /* 0x004fe20000010000 */
[----:B------:R-:W-:Y:S01]  /*3630*/  FADD.FTZ R15, R47, R30 ;  /* 0x0000001e2f0f7221 */ /* 0x000fe20000010000 */
[----:B------:R-:W-:Y:S01]  /*3640*/  F2FP.BF16.F32.PACK_AB R152, R33, R32 ;  /* 0x000000202198723e */ /* 0x000fe200000010ff */
[----:B------:R-:W2:Y:S02]  /*3650*/  MUFU.EX2 R37, R37 ;  /* 0x0000002500257308 */ /* 0x000ea40000000800 */
[----:B------:R-:W-:-:S06]  /*3660*/  FADD.FTZ R30, R50, R15 ;  /* 0x0000000f321e7221 */ /* 0x000fcc0000010000 */
[----:B------:R-:W5:Y:S01]  /*3670*/  MUFU.EX2 R40, R40 ;  /* 0x0000002800287308 */ /* 0x000f620000000800 */
[----:B----4-:R-:W-:-:S07]  /*3680*/  FADD.FTZ R26, R36, R13 ;  /* 0x0000000d241a7221 */ /* 0x010fce0000010000 */
[----:B------:R-:W0:Y:S01]  /*3690*/  MUFU.EX2 R41, R41 ;  /* 0x0000002900297308 */ /* 0x000e220000000800 */
[C---:B--2---:R-:W-:Y:S01]  /*36a0*/  FADD.FTZ R13, R37.reuse, R26 ;  /* 0x0000001a250d7221 */ /* 0x044fe20000010000 */
[----:B------:R-:W-:-:S06]  /*36b0*/  F2FP.BF16.F32.PACK_AB R154, R37, R36 ;  /* 0x00000024259a723e */ /* 0x000fcc00000010ff */
[----:B------:R-:W2:Y:S01]  /*36c0*/  MUFU.EX2 R44, R44 ;  /* 0x0000002c002c7308 */ /* 0x000ea20000000800 */
[----:B-----5:R-:W-:Y:S01]  /*36d0*/  FADD.FTZ R26, R40, R13 ;  /* 0x0000000d281a7221 */ /* 0x020fe20000010000 */
[----:B------:R-:W-:-:S04]  /*36e0*/  FADD.FTZ R13, R51, R30 ;  /* 0x0000001e330d7221 */ /* 0x000fc80000010000 */
[----:B------:R-:W-:Y:S02]  /*36f0*/  FADD.FTZ R30, R54, R13 ;  /* 0x0000000d361e7221 */ /* 0x000fe40000010000 */
[----:B------:R-:W4:Y:S01]  /*3700*/  MUFU.EX2 R45, R45 ;  /* 0x0000002d002d7308 */ /* 0x000f220000000800 */
[C---:B0-----:R-:W-:Y:S01]  /*3710*/  FADD.FTZ R3, R41.reuse, R26 ;  /* 0x0000001a29037221 */ /* 0x041fe20000010000 */
[----:B------:R-:W-:-:S06]  /*3720*/  F2FP.BF16.F32.PACK_AB R156, R41, R40 ;  /* 0x00000028299c723e */ /* 0x000fcc00000010ff */
        /* <DEDUP_REMOVED lines=51> */
[C---:B0-----:R-:W-:Y:S01]  /*3a60*/  FADD.FTZ R3, R65.reuse, R10 ;  /* 0x0000000a41037221 */ /* 0x041fe20000010000 */
[----:B------:R-:W-:-:S03]  /*3a70*/  F2FP.BF16.F32.PACK_AB R168, R65, R64 ;  /* 0x0000004041a8723e */ /* 0x000fc600000010ff */
[----:B--2---:R-:W-:-:S04]  /*3a80*/  FADD.FTZ R10, R68, R3 ;  /* 0x00000003440a7221 */ /* 0x004fc80000010000 */
[C---:B----4-:R-:W-:Y:S01]  /*3a90*/  FADD.FTZ R3, R11.reuse, R10 ;  /* 0x0000000a0b037221 */ /* 0x050fe20000010000 */
[----:B------:R-:W-:Y:S01]  /*3aa0*/  F2FP.BF16.F32.PACK_AB R170, R11, R68 ;  /* 0x000000440baa723e */ /* 0x000fe200000010ff */
[----:B---3--:R-:W-:Y:S06]  /*3ab0*/  @!P0 BRA `(.L_x_13466) ;  /* 0x0000000000048947 */ /* 0x008fec0003800000 */
[----:B------:R-:W-:Y:S01]  /*3ac0*/  BPT.TRAP 0x1 ;  /* 0x000000040000795c */ /* 0x000fe20000300000 */
.L_x_13466:
[----:B------:R0:W2:Y:S01]  /*3ad0*/  SYNCS.PHASECHK.TRANS64.TRYWAIT P3, [UR22+0x22850], R9 ;  /* 0x02285009ff0075a7 */ /* 0x0000a20008060156 */
[----:B------:R-:W-:Y:S05]  /*3ae0*/  @!P0 BRA `(.L_x_13467) ;  /* 0x0000000000048947 */ /* 0x000fea0003800000 */
[----:B------:R-:W-:Y:S01]  /*3af0*/  BPT.TRAP 0x1 ;  /* 0x000000040000795c */ /* 0x000fe20000300000 */
.L_x_13467:
[----:B--2---:R-:W-:Y:S05]  /*3b00*/  @P3 BRA `(.L_x_13468) ;  /* 0x0000000000083947 */ /* 0x004fea0003800000 */
[----:B------:R-:W2:Y:S02]  /*3b10*/  SYNCS.PHASECHK.TRANS64.TRYWAIT P3, [UR22+0x22850], R9 ;  /* 0x02285009ff0075a7 */ /* 0x000ea40008060156 */
[----:B--2---:R-:W-:Y:S05]  /*3b20*/  @!P3 BRA `(.L_x_13469) ;  /* 0x000001080014b947 */ /* 0x004fea0003800000 */
.L_x_13468:
[----:B------:R-:W-:Y:S01]  /*3b30*/  R2UR UR6, R6 ;  /* 0x00000000060672ca */ /* 0x000fe200000e0000 */
[----:B------:R3:W-:Y:S01]  /*3b40*/  BAR.SYNC.DEFER_BLOCKING R7, 0x100 ;  /* 0x000400070000751d */ /* 0x0007e20000010000 */
[----:B------:R-:W-:-:S05]  /*3b50*/  UIADD3 UR52, UR52, -0x2, URZ ;  /* 0xfffffffe34347890 */ /* 0x000fca000fffe03f */
[----:B------:R-:W-:Y:S01]  /*3b60*/  UMOV UR7, 0x40000040 ;  /* 0x4000004000077882 */ /* 0x000fe20000000000 */
[----:B------:R-:W-:Y:S01]  /*3b70*/  @UP0 ULDC UR14, c[0x0][0x450] ;  /* 0x00011400000e0ab9 */ /* 0x000fe20000000800 */
[----:B------:R-:W-:-:S04]  /*3b80*/  VOTEU.ALL UP1, P2 ;  /* 0x00000000003f7886 */ /* 0x000fc80001020000 */
        /* <DEDUP_REMOVED lines=45> */
[----:B------:R-:W-:-:S04]  /*3e60*/  UIMAD.WIDE UR6, UR6, 0x2aaaaaab, URZ ;  /* 0x2aaaaaab060678a5 */ /* 0x000fc8000f8e023f */
[----:B------:R-:W-:-:S04]  /*3e70*/  USHF.R.U32.HI UR6, URZ, 0x1f, UR7 ;  /* 0x0000001f3f067899 */ /* 0x000fc80008011607 */
[----:B------:R-:W-:-:S04]  /*3e80*/  ULEA.HI.SX32 UR6, UR7, UR6, 0x1c ;  /* 0x0000000607067291 */ /* 0x000fc8000f8fe23f */
[----:B------:R-:W-:Y:S01]  /*3e90*/  UISETP.LT.AND UP1, UPT, UR40, UR6, UPT ;  /* 0x000000062800728c */ /* 0x000fe2000bf21270 */
[----:B------:R-:W-:Y:S02]  /*3ea0*/  WARPGROUP.DEPBAR.LE gsb0, 0x0 ;  /* 0x00008000000079c5 */ /* 0x000fe40000010000 */
[----:B------:R-:W-:Y:S01]  /*3eb0*/  @!P2 SYNCS.ARRIVE.TRANS64.RED.A1T0 RZ, [UR22], RZ ;  /* 0x000000ffffffa9a7 */ /* 0x000fe20008100416 */
[----:B------:R-:W-:-:S04]  /*3ec0*/  USEL UR22, UR40, UR6, !UP1 ;  /* 0x0000000628167287 */ /* 0x000fc8000c800000 */
[----:B------:R-:W-:-:S06]  /*3ed0*/  UISETP.GE.AND UP1, UPT, UR52, UR22, UPT ;  /* 0x000000163400728c */ /* 0x000fcc000bf26270 */
[----:B------:R-:W-:-:S13]  /*3ee0*/  PLOP3.LUT P3, PT, PT, PT, UP1, 0x80, 0x0 ;  /* 0x000000000000781c */ /* 0x000fda0003f6f018 */
[----:B---3--:R-:W-:Y:S05]  /*3ef0*/  @!P3 BRA `(.L_x_13470) ;  /* 0x000000240074b947 */ /* 0x008fea0003800000 */
[----:B012---:R-:W-:Y:S01]  /*3f00*/  IMAD.MOV.U32 R9, RZ, RZ, R4 ;  /* 0x000000ffff097224 */ /* 0x007fe200078e0004 */
[----:B------:R-:W-:Y:S01]  /*3f10*/  ULDC UR23, c[0x0][0x988] ;  /* 0x0002620000177ab9 */ /* 0x000fe20000000800 */
[----:B------:R-:W-:-:S07]  /*3f20*/  IMAD.MOV.U32 R7, RZ, RZ, R5 ;  /* 0x000000ffff077224 */ /* 0x000fce00078e0005 */
.L_x_13479:
[----:B------:R-:W-:-:S04]  /*3f30*/  UIADD3 UR37, UR37, 0x1, URZ ;  /* 0x0000000125257890 */ /* 0x000fc8000fffe03f */
[----:B------:R-:W-:-:S04]  /*3f40*/  UISETP.NE.AND UP1, UPT, UR37, 0x2, UPT ;  /* 0x000000022500788c */ /* 0x000fc8000bf25270 */
[----:B------:R-:W-:Y:S02]  /*3f50*/  USEL UR6, URZ, 0x1, UP1 ;  /* 0x000000013f067887 */ /* 0x000fe40008800000 */
[----:B------:R-:W-:Y:S02]  /*3f60*/  USEL UR37, UR37, URZ, UP1 ;  /* 0x0000003f25257287 */ /* 0x000fe40008800000 */
[----:B------:R-:W-:Y:S01]  /*3f70*/  ULOP3.LUT UR47, UR47, UR6, URZ, 0x3c, !UPT ;  /* 0x000000062f2f7292 */ /* 0x000fe2000f8e3c3f */
[----:B------:R-:W-:Y:S11]  /*3f80*/  @!P0 BRA `(.L_x_13471) ;  /* 0x0000000000048947 */ /* 0x000ff60003800000 */
[----:B------:R-:W-:Y:S01]  /*3f90*/  BPT.TRAP 0x1 ;  /* 0x000000040000795c */ /* 0x000fe20000300000 */
.L_x_13471:
        /* <DEDUP_REMOVED lines=9> */
.L_x_13472:
[----:B------:R-:W-:Y:S01]  /*4030*/  VIADD R8, R16, UR43 ;  /* 0x0000002b10087c36 */ /* 0x000fe20008000000 */
[----:B-1----:R-:W-:Y:S06]  /*4040*/  @P3 BRA `(.L_x_13473) ;  /* 0x0000000000083947 */ /* 0x002fec0003800000 */
[----:B------:R-:W1:Y:S02]  /*4050*/  SYNCS.PHASECHK.TRANS64.TRYWAIT P3, [UR24+0x22830], R6 ;  /* 0x02283006ff0075a7 */ /* 0x000e640008060158 */
[----:B-1----:R-:W-:Y:S05]  /*4060*/  @!P3 BRA `(.L_x_13474) ;  /* 0x0000010000dcb947 */ /* 0x002fea0003800000 */
.L_x_13473:
[----:B------:R-:W-:Y:S01]  /*4070*/  UIMAD UR18, UR37, 0x300, UR20 ;  /* 0x00000300251278a4 */ /* 0x000fe2000f8e0214 */
[----:B------:R-:W-:Y:S01]  /*4080*/  WARPGROUP.ARRIVE ;  /* 0x00000000000079c5 */ /* 0x000fe20000000000 */
[----:B------:R-:W-:Y:S01]  /*4090*/  UMOV UR19, 0x40000040 ;  /* 0x4000004000137882 */ /* 0x000fe20000000000 */
[----:B------:R-:W-:Y:S01]  /*40a0*/  @UP0 ULDC UR6, c[0x0][0x44c] ;  /* 0x0001130000060ab9 */ /* 0x000fe20000000800 */
[----:B------:R-:W-:Y:S01]  /*40b0*/  UMOV UR7, 0x40000040 ;  /* 0x4000004000077882 */ /* 0x000fe20000000000 */
[----:B------:R-:W-:Y:S01]  /*40c0*/  @P1 IMAD.HI.U32 R4, R8, UR6, RZ ;  /* 0x0000000608041c27 */ /* 0x000fe2000f8e00ff */
[----:B------:R-:W-:Y:S01]  /*40d0*/  @UP0 ULDC UR6, c[0x0][0x450] ;  /* 0x0001140000060ab9 */ /* 0x000fe20000000800 */
[----:B------:R-:W-:Y:S01]  /*40e0*/  UIADD3 UR10, UR18, 0x4, URZ ;  /* 0x00000004120a7890 */ /* 0x000fe2000fffe03f */
[----:B------:R-:W-:Y:S01]  /*40f0*/  LOP3.LUT R11, R11, 0xffffdfff, RZ, 0xc0, !PT ;  /* 0xffffdfff0b0b7812 */ /* 0x000fe200078ec0ff */
[----:B------:R-:W-:Y:S01]  /*4100*/  HGMMA.64x96x16.F32.BF16 R152, gdesc[UR16], RZ, !UPT, gsb0 ;  /* 0x01600000109879f0 */ /* 0x000fe2000c0018ff */
[----:B------:R-:W-:Y:S01]  /*4110*/  @P1 SHF.R.U32.HI R8, RZ, UR6, R4 ;  /* 0x00000006ff081c19 */ /* 0x000fe20008011604 */
[----:B------:R-:W-:Y:S01]  /*4120*/  UIMAD UR6, UR52, -0x60, URZ ;  /* 0xffffffa0340678a4 */ /* 0x000fe2000f8e023f */
[----:B------:R-:W-:Y:S01]  /*4130*/  @P2 LOP3.LUT R11, R11, 0x2000, RZ, 0xfc, !PT ;  /* 0x000020000b0b2812 */ /* 0x000fe200078efcff */
[----:B------:R-:W-:Y:S01]  /*4140*/  UMOV UR11, 0x40000040 ;  /* 0x40000040000b7882 */ /* 0x000fe20000000000 */
[----:B------:R-:W-:Y:S01]  /*4150*/  UIADD3 UR14, UR18, 0x6, URZ ;  /* 0x00000006120e7890 */ /* 0x000fe2000fffe03f */
[----:B-1----:R-:W1:Y:S01]  /*4160*/  SHFL.IDX PT, R5, R8, RZ, 0x1c1f ;  /* 0x001c1fff08057589 */ /* 0x002e6200000e0000 */
[----:B------:R-:W-:Y:S01]  /*4170*/  UMOV UR15, 0x40000040 ;  /* 0x40000040000f7882 */ /* 0x000fe20000000000 */
[----:B------:R-:W-:Y:S01]  /*4180*/  IMAD.U32 R15, RZ, RZ, UR6 ;  /* 0x00000006ff0f7e24 */ /* 0x000fe2000f8e00ff */
[----:B------:R-:W-:Y:S01]  /*4190*/  UIADD3 UR6, UR18, 0x2, URZ ;  /* 0x0000000212067890 */ /* 0x000fe2000fffe03f */
[----:B------:R-:W2:Y:S01]  /*41a0*/  SHFL.IDX PT, R13, R8, 0x1, 0x1c1f ;  /* 0x003c1f00080d7f89 */ /* 0x000ea200000e0000 */
[----:B------:R-:W-:Y:S01]  /*41b0*/  IMAD.U32 R21, RZ, RZ, UR51 ;  /* 0x00000033ff157e24 */ /* 0x000fe2000f8e00ff */
[----:B------:R-:W-:-:S02]  /*41c0*/  LOP3.LUT R11, R11, 0xffffefff, RZ, 0xc0, !PT ;  /* 0xffffefff0b0b7812 */ /* 0x000fc400078ec0ff */
[----:B------:R-:W-:Y:S01]  /*41d0*/  IADD3 R4, -R2, 0x1, R15 ;  /* 0x0000000102047810 */ /* 0x000fe20007ffe10f */
[----:B------:R-:W3:Y:S01]  /*41e0*/  S2R R200, SR_TID.X ;  /* 0x0000000000c87919 */ /* 0x000ee20000002100 */
[----:B------:R-:W-:Y:S02]  /*41f0*/  @P0 LOP3.LUT R11, R11, 0x1000, RZ, 0xfc, !PT ;  /* 0x000010000b0b0812 */ /* 0x000fe400078efcff */
[----:B------:R-:W-:Y:S02]  /*4200*/  IADD3 R4, -R21, UR50, R4 ;  /* 0x0000003215047c10 */ /* 0x000fe4000fffe104 */
[----:B------:R-:W-:-:S04]  /*4210*/  LOP3.LUT R11, R11, 0xffffbfff, RZ, 0xc0, !PT ;  /* 0xffffbfff0b0b7812 */ /* 0x000fc800078ec0ff */
[----:B------:R-:W-:-:S04]  /*4220*/  @P1 LOP3.LUT R11, R11, 0x4000, RZ, 0xfc, !PT ;  /* 0x000040000b0b1812 */ /* 0x000fc800078efcff */
[----:B------:R-:W-:Y:S01]  /*4230*/  LOP3.LUT R11, R11, 0xffff7fff, RZ, 0xc0, !PT ;  /* 0xffff7fff0b0b7812 */ /* 0x000fe200078ec0ff */
[C---:B-1----:R-:W-:Y:S02]  /*4240*/  IMAD.IADD R5, R4.reuse, 0x1, R5 ;  /* 0x0000000104057824 */ /* 0x042fe400078e0205 */
[----:B--2---:R-:W-:-:S05]  /*4250*/  IMAD.IADD R4, R4, 0x1, R13 ;  /* 0x0000000104047824 */ /* 0x004fca00078e020d */
        /* <DEDUP_REMOVED lines=9> */
[----:B------:R-:W-:Y:S02]  /*42f0*/  LOP3.LUT R11, R11, 0xfffeffff, RZ, 0xc0, !PT ;  /* 0xfffeffff0b0b7812 */ /* 0x000fe400078ec0ff */
[----:B---3--:R-:W-:Y:S02]  /*4300*/  SHF.R.U32.HI R200, RZ, 0x7, R200 ;  /* 0x00000007ffc87819 */ /* 0x008fe400000116c8 */
[----:B------:R-:W-:-:S02]  /*4310*/  @P2 LOP3.LUT R11, R11, 0x10000, RZ, 0xfc, !PT ;  /* 0x000100000b0b2812 */ /* 0x000fc400078efcff */
        /* <DEDUP_REMOVED lines=42> */
[----:B------:R-:W-:Y:S02]  /*45c0*/  ISETP.GT.AND P2, PT, R5, 0x39, PT ;  /* 0x000000390500780c */ /* 0x000fe40003f44270 */
[----:B------:R-:W-:Y:S02]  /*45d0*/  ISETP.GT.AND P1, PT, R4, RZ, PT ;  /* 0x000000ff0400720c */ /* 0x000fe40003f24270 */
        /* <DEDUP_REMOVED lines=41> */
[----:B------:R-:W-:Y:S02]  /*4870*/  LOP3.LUT P1, RZ, R11, 0x8000, RZ, 0xc0, !PT ;  /* 0x000080000bff7812 */ /* 0x000fe4000782c0ff */
        /* <DEDUP_REMOVED lines=21> */
[C---:B------:R-:W-:Y:S02]  /*49d0*/  LOP3.LUT P1, RZ, R11.reuse, 0x4000, RZ, 0xc0, !PT ;  /* 0x000040000bff7812 */ /* 0x040fe4000782c0ff */
[----:B------:R-:W-:Y:S02]  /*49e0*/  FMNMX.FTZ R4, R186, R4, !PT ;  /* 0x00000004ba047209 */ /* 0x000fe40007810000 */
[----:B------:R-:W-:Y:S02]  /*49f0*/  LOP3.LUT P2, RZ, R11, 0x2000, RZ, 0xc0, !PT ;  /* 0x000020000bff7812 */ /* 0x000fe4000784c0ff */
[----:B------:R-:W-:Y:S02]  /*4a00*/  FMNMX.FTZ R4, R187, R4, !PT ;  /* 0x00000004bb047209 */ /* 0x000fe40007810000 */
[----:B------:R-:W-:-:S02]  /*4a10*/  LOP3.LUT P0, RZ, R11, 0x1000, RZ, 0xc0, !PT ;  /* 0x000010000bff7812 */ /* 0x000fc4000780c0ff */
[----:B------:R-:W-:Y:S02]  /*4a20*/  FMNMX.FTZ R4, R190, R4, !PT ;  /* 0x00000004be047209 */ /* 0x000fe40007810000 */
[----:B------:R-:W-:Y:S02]  /*4a30*/  ISETP.GT.AND P6, PT, R5, 0x41, PT ;  /* 0x000000410500780c */ /* 0x000fe40003fc4270 */
[----:B------:R-:W-:Y:S02]  /*4a40*/  FMNMX.FTZ R4, R191, R4, !PT ;  /* 0x00000004bf047209 */ /* 0x000fe40007810000 */
[----:B------:R-:W-:Y:S02]  /*4a50*/  ISETP.GT.AND P5, PT, R5, 0x48, PT ;  /* 0x000000480500780c */ /* 0x000fe40003fa4270 */
[----:B------:R-:W-:Y:S02]  /*4a60*/  FMNMX.FTZ R4, R194, R4, !PT ;  /* 0x00000004c2047209 */ /* 0x000fe40007810000 */
[----:B------:R-:W-:-:S02]  /*4a70*/  FSEL R185, R185, -INF , P6 ;  /* 0xff800000b9b97808 */ /* 0x000fc40003000000 */
[----:B------:R-:W-:Y:S02]  /*4a80*/  FMNMX.FTZ R4, R195, R4, !PT ;  /* 0x00000004c3047209 */ /* 0x000fe40007810000 */
[----:B------:R-:W-:Y:S02]  /*4a90*/  ISETP.GT.AND P4, PT, R5, 0x49, PT ;  /* 0x000000490500780c */ /* 0x000fe40003f84270 */
[----:B------:R-:W-:Y:S02]  /*4aa0*/  FMNMX.FTZ R4, R198, R4, !PT ;  /* 0x00000004c6047209 */ /* 0x000fe40007810000 */
[----:B------:R-:W-:Y:S02]  /*4ab0*/  FSEL R188, R188, -INF , P5 ;  /* 0xff800000bcbc7808 */ /* 0x000fe40002800000 */
[----:B------:R-:W-:Y:S02]  /*4ac0*/  FMNMX.FTZ R4, R199, R4, !PT ;  /* 0x00000004c7047209 */ /* 0x000fe40007810000 */
[----:B------:R-:W-:-:S02]  /*4ad0*/  FSEL R189, R189, -INF , P4 ;  /* 0xff800000bdbd7808 */ /* 0x000fc40002000000 */
[C---:B------:R-:W-:Y:S01]  /*4ae0*/  ISETP.GT.AND P5, PT, R5.reuse, 0x50, PT ;  /* 0x000000500500780c */ /* 0x040fe20003fa4270 */
[----:B------:R-:W1:Y:S01]  /*4af0*/  SHFL.BFLY PT, R11, R4, 0x2, 0x1f ;  /* 0x0c401f00040b7f89 */ /* 0x000e6200000e0000 */
[C---:B------:R-:W-:Y:S02]  /*4b00*/  ISETP.GT.AND P4, PT, R5.reuse, 0x51, PT ;  /* 0x000000510500780c */ /* 0x040fe40003f84270 */
[----:B------:R-:W-:Y:S02]  /*4b10*/  FSEL R192, R192, -INF , P5 ;  /* 0xff800000c0c07808 */ /* 0x000fe40002800000 */
[----:B------:R-:W-:Y:S02]  /*4b20*/  ISETP.GT.AND P5, PT, R5, 0x58, PT ;  /* 0x000000580500780c */ /* 0x000fe40003fa4270 */
[----:B------:R-:W-:Y:S02]  /*4b30*/  FSEL R193, R193, -INF , P4 ;  /* 0xff800000c1c17808 */ /* 0x000fe40002000000 */
[----:B------:R-:W-:-:S02]  /*4b40*/  ISETP.GT.AND P4, PT, R5, 0x59, PT ;  /* 0x000000590500780c */ /* 0x000fc40003f84270 */
[----:B------:R-:W-:Y:S02]  /*4b50*/  FSEL R196, R196, -INF , P5 ;  /* 0xff800000c4c47808 */ /* 0x000fe40002800000 */
[----:B------:R-:W-:Y:S02]  /*4b60*/  FSEL R197, R197, -INF , P4 ;  /* 0xff800000c5c57808 */ /* 0x000fe40002000000 */
[----:B-1----:R-:W-:-:S05]  /*4b70*/  FMNMX.FTZ R4, R4, R11, !PT ;  /* 0x0000000b04047209 */ /* 0x002fca0007810000 */
[----:B------:R-:W1:Y:S02]  /*4b80*/  SHFL.BFLY PT, R11, R4, 0x1, 0x1f ;  /* 0x0c201f00040b7f89 */ /* 0x000e6400000e0000 */
[----:B-1----:R-:W-:-:S04]  /*4b90*/  FMNMX.FTZ R4, R4, R11, !PT ;  /* 0x0000000b04047209 */ /* 0x002fc80007810000 */
[----:B------:R-:W-:-:S04]  /*4ba0*/  FSETP.NEU.FTZ.AND P3, PT, R4, -INF , PT ;  /* 0xff8000000400780b */ /* 0x000fc80003f7d000 */
[----:B------:R-:W-:-:S05]  /*4bb0*/  FSEL R11, R4, RZ, P3 ;  /* 0x000000ff040b7208 */ /* 0x000fca0001800000 */
[----:B------:R-:W-:Y:S01]  /*4bc0*/  FADD.FTZ R11, -R11, R9 ;  /* 0x000000090b0b7221 */ /* 0x000fe20000010100 */
[----:B------:R-:W-:-:S05]  /*4bd0*/  FMUL.FTZ R9, R4, UR10 ;  /* 0x0000000a04097c20 */ /* 0x000fca0008410000 */
[----:B------:R-:W-:Y:S02]  /*4be0*/  FSEL R9, R9, RZ, P3 ;  /* 0x000000ff09097208 */ /* 0x000fe40001800000 */
[----:B------:R-:W-:-:S03]  /*4bf0*/  ISETP.GT.AND P3, PT, R5, 0x40, PT ;  /* 0x000000400500780c */ /* 0x000fc60003f64270 */
        /* <DEDUP_REMOVED lines=27> */
[----:B------:R-:W-:-:S02]  /*4db0*/  FSEL R184, R184, -INF , P3 ;  /* 0xff800000b8b87808 */ /* 0x000fc40001800000 */
[----:B------:R-:W-:-:S04]  /*4dc0*/  FMNMX.FTZ R11, R8, R11, !PT ;  /* 0x0000000b080b7209 */ /* 0x000fc80007810000 */
[----:B------:R-:W-:Y:S01]  /*4dd0*/  FMNMX.FTZ R11, R156, R11, !PT ;  /* 0x0000000b9c0b7209 */ /* 0x000fe20007810000 */
[----:B------:R-:W1:Y:S03]  /*4de0*/  MUFU.EX2 R9, R9 ;  /* 0x0000000900097308 */ /* 0x000e660000000800 */
[----:B------:R-:W-:-:S04]  /*4df0*/  FMNMX.FTZ R11, R10, R11, !PT ;  /* 0x0000000b0a0b7209 */ /* 0x000fc80007810000 */
[----:B------:R-:W-:Y:S01]  /*4e00*/  FMNMX.FTZ R11, R160, R11, !PT ;  /* 0x0000000ba00b7209 */ /* 0x000fe20007810000 */
[----:B------:R-:W2:Y:S03]  /*4e10*/  MUFU.EX2 R155, R155 ;  /* 0x0000009b009b7308 */ /* 0x000ea60000000800 */
[----:B------:R-:W-:-:S04]  /*4e20*/  FMNMX.FTZ R11, R161, R11, !PT ;  /* 0x0000000ba10b7209 */ /* 0x000fc80007810000 */
[----:B------:R-:W-:Y:S01]  /*4e30*/  FMNMX.FTZ R11, R164, R11, !PT ;  /* 0x0000000ba40b7209 */ /* 0x000fe20007810000 */
[----:B------:R-:W3:Y:S01]  /*4e40*/  MUFU.EX2 R158, R158 ;  /* 0x0000009e009e7308 */ /* 0x000ee20000000800 */
        /* <DEDUP_REMOVED lines=10> */
[----:B------:R-:W-:Y:S01]  /*4ef0*/  FMUL.FTZ R34, R34, R9 ;  /* 0x0000000922227220 */ /* 0x000fe20000410000 */
[----:B------:R-:W-:Y:S01]  /*4f00*/  FMNMX.FTZ R11, R169, R11, !PT ;  /* 0x0000000ba90b7209 */ /* 0x000fe20007810000 */
[-C--:B------:R-:W-:Y:S01]  /*4f10*/  FMUL.FTZ R35, R35, R9.reuse ;  /* 0x0000000923237220 */ /* 0x080fe20000410000 */
[-C--:B------:R-:W-:Y:S01]  /*4f20*/  FMUL.FTZ R38, R38, R9.reuse ;  /* 0x0000000926267220 */ /* 0x080fe20000410000 */
[----:B------:R-:W-:Y:S01]  /*4f30*/  FMUL.FTZ R39, R39, R9 ;  /* 0x0000000927277220 */ /* 0x000fe20000410000 */
[----:B------:R-:W-:Y:S01]  /*4f40*/  FMNMX.FTZ R11, R172, R11, !PT ;  /* 0x0000000bac0b7209 */ /* 0x000fe20007810000 */
[----:B---3--:R-:W-:Y:S01]  /*4f50*/  FADD.FTZ R0, R158, R0 ;  /* 0x000000009e007221 */ /* 0x008fe20000010000 */
[----:B------:R-:W2:Y:S01]  /*4f60*/  MUFU.EX2 R153, R162 ;  /* 0x000000a200997308 */ /* 0x000ea20000000800 */
[----:B------:R-:W-:Y:S01]  /*4f70*/  FMUL.FTZ R42, R42, R9 ;  /* 0x000000092a2a7220 */ /* 0x000fe20000410000 */
[----:B------:R-:W-:Y:S01]  /*4f80*/  FMNMX.FTZ R11, R173, R11, !PT ;  /* 0x0000000bad0b7209 */ /* 0x000fe20007810000 */
[-C--:B------:R-:W-:Y:S01]  /*4f90*/  FMUL.FTZ R43, R43, R9.reuse ;  /* 0x000000092b2b7220 */ /* 0x080fe20000410000 */
[-C--:B------:R-:W-:Y:S01]  /*4fa0*/  FMUL.FTZ R46, R46, R9.reuse ;  /* 0x000000092e2e7220 */ /* 0x080fe20000410000 */
[----:B------:R-:W-:Y:S01]  /*4fb0*/  FMUL.FTZ R47, R47, R9 ;  /* 0x000000092f2f7220 */ /* 0x000fe20000410000 */
[----:B------:R-:W-:Y:S01]  /*4fc0*/  FMNMX.FTZ R11, R176, R11, !PT ;  /* 0x0000000bb00b7209 */ /* 0x000fe20007810000 */
[C---:B-1----:R-:W-:Y:S01]  /*4fd0*/  FADD.FTZ R0, R159.reuse, R0 ;  /* 0x000000009f007221 */ /* 0x042fe20000010000 */
[----:B------:R-:W-:Y:S01]  /*4fe0*/  F2FP.BF16.F32.PACK_AB R159, R159, R158 ;  /* 0x0000009e9f9f723e */ /* 0x000fe200000010ff */
[----:B------:R-:W1:Y:S01]  /*4ff0*/  MUFU.EX2 R163, R163 ;  /* 0x000000a300a37308 */ /* 0x000e620000000800 */
[----:B------:R-:W-:Y:S01]  /*5000*/  FMNMX.FTZ R11, R177, R11, !PT ;  /* 0x0000000bb10b7209 */ /* 0x000fe20007810000 */
[-C--:B------:R-:W-:Y:S01]  /*5010*/  FMUL.FTZ R50, R50, R9.reuse ;  /* 0x0000000932327220 */ /* 0x080fe20000410000 */
[-C--:B------:R-:W-:Y:S01]  /*5020*/  FMUL.FTZ R51, R51, R9.reuse ;  /* 0x0000000933337220 */ /* 0x080fe20000410000 */
[----:B------:R-:W-:Y:S01]  /*5030*/  FMUL.FTZ R54, R54, R9 ;  /* 0x0000000936367220 */ /* 0x000fe20000410000 */
[----:B------:R-:W-:Y:S01]  /*5040*/  FMNMX.FTZ R11, R180, R11, !PT ;  /* 0x0000000bb40b7209 */ /* 0x000fe20007810000 */
[-C--:B------:R-:W-:Y:S01]  /*5050*/  FMUL.FTZ R55, R55, R9.reuse ;  /* 0x0000000937377220 */ /* 0x080fe20000410000 */
[----:B------:R-:W-:Y:S01]  /*5060*/  FMUL.FTZ R58, R58, R9 ;  /* 0x000000093a3a7220 */ /* 0x000fe20000410000 */
[----:B------:R-:W3:Y:S01]  /*5070*/  MUFU.EX2 R155, R166 ;  /* 0x000000a6009b7308 */ /* 0x000ee20000000800 */
[----:B------:R-:W-:Y:S01]  /*5080*/  FMNMX.FTZ R11, R181, R11, !PT ;  /* 0x0000000bb50b7209 */ /* 0x000fe20007810000 */
[----:B--2---:R-:W-:Y:S01]  /*5090*/  FADD.FTZ R0, R153, R0 ;  /* 0x0000000099007221 */ /* 0x004fe20000010000 */
[-C--:B------:R-:W-:Y:S01]  /*50a0*/  FMUL.FTZ R59, R59, R9.reuse ;  /* 0x000000093b3b7220 */ /* 0x080fe20000410000 */
[----:B------:R-:W-:Y:S01]  /*50b0*/  FMUL.FTZ R62, R62, R9 ;  /* 0x000000093e3e7220 */ /* 0x000fe20000410000 */
[----:B------:R-:W-:Y:S01]  /*50c0*/  FMNMX.FTZ R11, R184, R11, !PT ;  /* 0x0000000bb80b7209 */ /* 0x000fe20007810000 */
[-C--:B------:R-:W-:Y:S01]  /*50d0*/  FMUL.FTZ R63, R63, R9.reuse ;  /* 0x000000093f3f7220 */ /* 0x080fe20000410000 */
[----:B------:R-:W-:Y:S01]  /*50e0*/  FMUL.FTZ R66, R66, R9 ;  /* 0x0000000942427220 */ /* 0x000fe20000410000 */
[----:B------:R-:W2:Y:S01]  /*50f0*/  MUFU.EX2 R167, R167 ;  /* 0x000000a700a77308 */ /* 0x000ea20000000800 */
[----:B------:R-:W-:Y:S01]  /*5100*/  FMNMX.FTZ R11, R185, R11, !PT ;  /* 0x0000000bb90b7209 */ /* 0x000fe20007810000 */
[C---:B-1----:R-:W-:Y:S01]  /*5110*/  FADD.FTZ R0, R163.reuse, R0 ;  /* 0x00000000a3007221 */ /* 0x042fe20000010000 */
[----:B------:R-:W-:Y:S01]  /*5120*/  F2FP.BF16.F32.PACK_AB R153, R163, R153 ;  /* 0x00000099a399723e */ /* 0x000fe200000010ff */
[----:B------:R-:W-:Y:S01]  /*5130*/  FMUL.FTZ R67, R67, R9 ;  /* 0x0000000943437220 */ /* 0x000fe20000410000 */
[----:B------:R-:W-:Y:S01]  /*5140*/  FMNMX.FTZ R11, R188, R11, !PT ;  /* 0x0000000bbc0b7209 */ /* 0x000fe20007810000 */
[-C--:B------:R-:W-:Y:S01]  /*5150*/  FMUL.FTZ R70, R70, R9.reuse ;  /* 0x0000000946467220 */ /* 0x080fe20000410000 */
[----:B------:R-:W-:Y:S01]  /*5160*/  FMUL.FTZ R71, R71, R9 ;  /* 0x0000000947477220 */ /* 0x000fe20000410000 */
[----:B------:R-:W1:Y:S01]  /*5170*/  MUFU.EX2 R170, R170 ;  /* 0x000000aa00aa7308 */ /* 0x000e620000000800 */
[----:B------:R-:W-:Y:S01]  /*5180*/  FMNMX.FTZ R11, R189, R11, !PT ;  /* 0x0000000bbd0b7209 */ /* 0x000fe20007810000 */
[----:B---3--:R-:W-:Y:S01]  /*5190*/  FADD.FTZ R0, R155, R0 ;  /* 0x000000009b007221 */ /* 0x008fe20000010000 */
[-C--:B------:R-:W-:Y:S01]  /*51a0*/  FMUL.FTZ R74, R74, R9.reuse ;  /* 0x000000094a4a7220 */ /* 0x080fe20000410000 */
[----:B------:R-:W-:Y:S01]  /*51b0*/  FMUL.FTZ R75, R75, R9 ;  /* 0x000000094b4b7220 */ /* 0x000fe20000410000 */
[----:B------:R-:W-:Y:S01]  /*51c0*/  FMNMX.FTZ R11, R192, R11, !PT ;  /* 0x0000000bc00b7209 */ /* 0x000fe20007810000 */
[-C--:B------:R-:W-:Y:S01]  /*51d0*/  FMUL.FTZ R78, R78, R9.reuse ;  /* 0x000000094e4e7220 */ /* 0x080fe20000410000 */
[----:B------:R-:W-:Y:S01]  /*51e0*/  FMUL.FTZ R79, R79, R9 ;  /* 0x000000094f4f7220 */ /* 0x000fe20000410000 */
[----:B------:R-:W3:Y:S01]  /*51f0*/  MUFU.EX2 R171, R171 ;  /* 0x000000ab00ab7308 */ /* 0x000ee20000000800 */
[----:B------:R-:W-:Y:S01]  /*5200*/  FMNMX.FTZ R11, R193, R11, !PT ;  /* 0x0000000bc10b7209 */ /* 0x000fe20007810000 */
[C---:B--2---:R-:W-:Y:S01]  /*5210*/  FADD.FTZ R0, R167.reuse, R0 ;  /* 0x00000000a7007221 */ /* 0x044fe20000010000 */
[----:B------:R-:W-:Y:S01]  /*5220*/  F2FP.BF16.F32.PACK_AB R155, R167, R155 ;  /* 0x0000009ba79b723e */ /* 0x000fe200000010ff */
[----:B------:R-:W-:Y:S01]  /*5230*/  FMUL.FTZ R82, R82, R9 ;  /* 0x0000000952527220 */ /* 0x000fe20000410000 */
[----:B------:R-:W-:Y:S01]  /*5240*/  FMNMX.FTZ R5, R196, R11, !PT ;  /* 0x0000000bc4057209 */ /* 0x000fe20007810000 */
[-C--:B------:R-:W-:Y:S01]  /*5250*/  FMUL.FTZ R83, R83, R9.reuse ;  /* 0x0000000953537220 */ /* 0x080fe20000410000 */
[----:B------:R-:W-:Y:S01]  /*5260*/  FMUL.FTZ R86, R86, R9 ;  /* 0x0000000956567220 */ /* 0x000fe20000410000 */
[----:B------:R-:W2:Y:S01]  /*5270*/  MUFU.EX2 R163, R174 ;  /* 0x000000ae00a37308 */ /* 0x000ea20000000800 */
[----:B------:R-:W-:Y:S01]  /*5280*/  FMNMX.FTZ R5, R197, R5, !PT ;  /* 0x00000005c5057209 */ /* 0x000fe20007810000 */
[----:B-1----:R-:W-:Y:S01]  /*5290*/  FADD.FTZ R0, R170, R0 ;  /* 0x00000000aa007221 */ /* 0x002fe20000010000 */
[-C--:B------:R-:W-:Y:S01]  /*52a0*/  FMUL.FTZ R87, R87, R9.reuse ;  /* 0x0000000957577220 */ /* 0x080fe20000410000 */
[-C--:B------:R-:W-:Y:S01]  /*52b0*/  FMUL.FTZ R90, R90, R9.reuse ;  /* 0x000000095a5a7220 */ /* 0x080fe20000410000 */
[-C--:B------:R-:W-:Y:S01]  /*52c0*/  FMUL.FTZ R91, R91, R9.reuse ;  /* 0x000000095b5b7220 */ /* 0x080fe20000410000 */
[----:B------:R-:W1:Y:S01]  /*52d0*/  SHFL.BFLY PT, R11, R5, 0x2, 0x1f ;  /* 0x0c401f00050b7f89 */ /* 0x000e6200000e0000 */
[-C--:B------:R-:W-:Y:S01]  /*52e0*/  FMUL.FTZ R94, R94, R9.reuse ;  /* 0x000000095e5e7220 */ /* 0x080fe20000410000 */
        /* <DEDUP_REMOVED lines=21> */
[----:B------:R-:W-:Y:S01]  /*5440*/  FMUL.FTZ R123, R123, R9 ;  /* 0x000000097b7b7220 */ /* 0x000fe20000410000 */
[----:B-1----:R-:W-:Y:S01]  /*5450*/  FMNMX.FTZ R5, R5, R11, !PT ;  /* 0x0000000b05057209 */ /* 0x002fe20007810000 */
[-C--:B------:R-:W-:Y:S01]  /*5460*/  FMUL.FTZ R126, R126, R9.reuse ;  /* 0x000000097e7e7220 */ /* 0x080fe20000410000 */
[----:B------:R-:W1:Y:S01]  /*5470*/  MUFU.EX2 R182, R182 ;  /* 0x000000b600b67308 */ /* 0x000e620000000800 */
[----:B---3--:R-:W-:Y:S01]  /*5480*/  FADD.FTZ R0, R178, R0 ;  /* 0x00000000b2007221 */ /* 0x008fe20000010000 */
[-C--:B------:R-:W-:Y:S01]  /*5490*/  FMUL.FTZ R127, R127, R9.reuse ;  /* 0x000000097f7f7220 */ /* 0x080fe20000410000 */
[----:B------:R-:W3:Y:S01]  /*54a0*/  SHFL.BFLY PT, R11, R5, 0x1, 0x1f ;  /* 0x0c201f00050b7f89 */ /* 0x000ee200000e0000 */
        /* <DEDUP_REMOVED lines=15> */
[----:B------:R-:W-:-:S05]  /*55a0*/  FMUL.FTZ R151, R151, R9 ;  /* 0x0000000997977220 */ /* 0x000fca0000410000 */
[----:B------:R-:W1:Y:S01]  /*55b0*/  MUFU.EX2 R187, R187 ;  /* 0x000000bb00bb7308 */ /* 0x000e620000000800 */
[C---:B----4-:R-:W-:Y:S01]  /*55c0*/  FADD.FTZ R0, R183.reuse, R0 ;  /* 0x00000000b7007221 */ /* 0x050fe20000010000 */
[----:B------:R-:W-:Y:S02]  /*55d0*/  F2FP.BF16.F32.PACK_AB R167, R183, R182 ;  /* 0x000000b6b7a7723e */ /* 0x000fe400000010ff */
[----:B---3--:R-:W-:-:S04]  /*55e0*/  FMNMX.FTZ R5, R5, R11, !PT ;  /* 0x0000000b05057209 */ /* 0x008fc80007810000 */
[C---:B------:R-:W-:Y:S01]  /*55f0*/  FSETP.NEU.FTZ.AND P3, PT, R5.reuse, -INF , PT ;  /* 0xff8000000500780b */ /* 0x040fe20003f7d000 */
[C---:B------:R-:W-:Y:S01]  /*5600*/  FMUL.FTZ R11, R5.reuse, UR10 ;  /* 0x0000000a050b7c20 */ /* 0x040fe20008410000 */
[----:B------:R-:W-:Y:S01]  /*5610*/  MUFU.EX2 R190, R190 ;  /* 0x000000be00be7308 */ /* 0x000fe20000000800 */
[----:B--2---:R-:W-:Y:S01]  /*5620*/  FADD.FTZ R0, R186, R0 ;  /* 0x00000000ba007221 */ /* 0x004fe20000010000 */
[----:B------:R-:W-:Y:S02]  /*5630*/  FSEL R15, R5, RZ, P3 ;  /* 0x000000ff050f7208 */ /* 0x000fe40001800000 */
[----:B------:R-:W-:-:S03]  /*5640*/  FSEL R11, R11, RZ, P3 ;  /* 0x000000ff0b0b7208 */ /* 0x000fc60001800000 */
[----:B------:R-:W-:Y:S01]  /*5650*/  FADD.FTZ R15, -R15, R7 ;  /* 0x000000070f0f7221 */ /* 0x000fe20000010100 */
[----:B------:R-:W-:Y:S02]  /*5660*/  IMAD.U32 R7, RZ, RZ, UR24 ;  /* 0x00000018ff077e24 */ /* 0x000fe4000f8e00ff */
        /* <DEDUP_REMOVED lines=15> */
[----:B--2---:R-:W-:Y:S01]  /*5760*/  IADD3 R8, -R200, 0xb, RZ ;  /* 0x0000000bc8087810 */ /* 0x004fe20007ffe1ff */
[----:B------:R-:W-:Y:S01]  /*5770*/  FFMA.FTZ R173, R173, UR10, -R11 ;  /* 0x0000000aadad7c23 */ /* 0x000fe2000801080b */
[----:B------:R-:W-:Y:S01]  /*5780*/  @!P2 PRMT R21, RZ, 0x654, R21 ;  /* 0x00000654ff15a816 */ /* 0x000fe20000000015 */
[--C-:B------:R-:W-:Y:S01]  /*5790*/  FFMA.FTZ R176, R176, UR10, -R11.reuse ;  /* 0x0000000ab0b07c23 */ /* 0x100fe2000801080b */
[--C-:B------:R-:W-:Y:S01]  /*57a0*/  FFMA.FTZ R177, R177, UR10, -R11.reuse ;  /* 0x0000000ab1b17c23 */ /* 0x100fe2000801080b */
[----:B------:R2:W-:Y:S06]  /*57b0*/  BAR.ARV R8, 0x100 ;  /* 0x000400080000751d */ /* 0x0005ec0000002000 */
[----:B------:R-:W3:Y:S01]  /*57c0*/  MUFU.EX2 R15, R15 ;  /* 0x0000000f000f7308 */ /* 0x000ee20000000800 */
[----:B------:R4:W-:Y:S01]  /*57d0*/  @!P2 SYNCS.ARRIVE.TRANS64.RED.A1T0 RZ, [R21+URZ], RZ ;  /* 0x000000ff15ffa9a7 */ /* 0x0009e2000810043f */
[--C-:B------:R-:W-:Y:S01]  /*57e0*/  FFMA.FTZ R180, R180, UR10, -R11.reuse ;  /* 0x0000000ab4b47c23 */ /* 0x100fe2000801080b */
[--C-:B------:R-:W-:Y:S01]  /*57f0*/  FFMA.FTZ R181, R181, UR10, -R11.reuse ;  /* 0x0000000ab5b57c23 */ /* 0x100fe2000801080b */
[--C-:B------:R-:W-:Y:S01]  /*5800*/  FFMA.FTZ R184, R184, UR10, -R11.reuse ;  /* 0x0000000ab8b87c23 */ /* 0x100fe2000801080b */
[--C-:B------:R-:W-:Y:S01]  /*5810*/  FFMA.FTZ R185, R185, UR10, -R11.reuse ;  /* 0x0000000ab9b97c23 */ /* 0x100fe2000801080b */
[--C-:B------:R-:W-:Y:S01]  /*5820*/  FFMA.FTZ R188, R188, UR10, -R11.reuse ;  /* 0x0000000abcbc7c23 */ /* 0x100fe2000801080b */
[--C-:B------:R-:W-:Y:S01]  /*5830*/  FFMA.FTZ R189, R189, UR10, -R11.reuse ;  /* 0x0000000abdbd7c23 */ /* 0x100fe2000801080b */
[----:B------:R5:W0:Y:S01]  /*5840*/  MUFU.EX2 R158, R156 ;  /* 0x0000009c009e7308 */ /* 0x000a220000000800 */
[--C-:B------:R-:W-:Y:S01]  /*5850*/  FFMA.FTZ R192, R192, UR10, -R11.reuse ;  /* 0x0000000ac0c07c23 */ /* 0x100fe2000801080b */
[--C-:B------:R-:W-:Y:S01]  /*5860*/  FFMA.FTZ R193, R193, UR10, -R11.reuse ;  /* 0x0000000ac1c17c23 */ /* 0x100fe2000801080b */
[--C-:B------:R-:W-:Y:S01]  /*5870*/  FFMA.FTZ R196, R196, UR10, -R11.reuse ;  /* 0x0000000ac4c47c23 */ /* 0x100fe2000801080b */
[----:B-1----:R-:W-:Y:S01]  /*5880*/  FADD.FTZ R0, R187, R0 ;  /* 0x00000000bb007221 */ /* 0x002fe20000010000 */
[----:B------:R-:W-:-:S03]  /*5890*/  FFMA.FTZ R11, R197, UR10, -R11 ;  /* 0x0000000ac50b7c23 */ /* 0x000fc6000801080b */
[----:B------:R-:W1:Y:S01]  /*58a0*/  MUFU.EX2 R10, R10 ;  /* 0x0000000a000a7308 */ /* 0x000e620000000800 */
[----:B---3--:R-:W-:Y:S01]  /*58b0*/  FFMA.FTZ R3, R15, R3, R152 ;  /* 0x000000030f037223 */ /* 0x008fe20000010098 */
[----:B------:R-:W-:Y:S01]  /*58c0*/  FADD.FTZ R0, R190, R0 ;  /* 0x00000000be007221 */ /* 0x000fe20000010000 */
[----:B-----5:R-:W-:Y:S01]  /*58d0*/  F2FP.BF16.F32.PACK_AB R156, R12, R152 ;  /* 0x000000980c9c723e */ /* 0x020fe200000010ff */
[-C--:B------:R-:W-:Y:S01]  /*58e0*/  FMUL.FTZ R24, R24, R15.reuse ;  /* 0x0000000f18187220 */ /* 0x080fe20000410000 */
[----:B------:R-:W-:Y:S01]  /*58f0*/  FADD.FTZ R3, R12, R3 ;  /* 0x000000030c037221 */ /* 0x000fe20000010000 */
        /* <DEDUP_REMOVED lines=10> */
[----:B------:R0:W5:Y:S01]  /*59a0*/  MUFU.EX2 R13, R161 ;  /* 0x000000a1000d7308 */ /* 0x0001620000000800 */
        /* <DEDUP_REMOVED lines=9> */
[----:B0-----:R-:W-:Y:S01]  /*5a40*/  F2FP.BF16.F32.PACK_AB R161, R171, R170 ;  /* 0x000000aaaba1723e */ /* 0x001fe200000010ff */
[-C--:B------:R-:W-:Y:S01]  /*5a50*/  FMUL.FTZ R52, R52, R15.reuse ;  /* 0x0000000f34347220 */ /* 0x080fe20000410000 */
[-C--:B------:R-:W-:Y:S01]  /*5a60*/  FMUL.FTZ R53, R53, R15.reuse ;  /* 0x0000000f35357220 */ /* 0x080fe20000410000 */
[-C--:B------:R-:W-:Y:S01]  /*5a70*/  FMUL.FTZ R56, R56, R15.reuse ;  /* 0x0000000f38387220 */ /* 0x080fe20000410000 */
[-C--:B------:R-:W-:Y:S01]  /*5a80*/  FMUL.FTZ R57, R57, R15.reuse ;  /* 0x0000000f39397220 */ /* 0x080fe20000410000 */
[-C--:B------:R-:W-:Y:S01]  /*5a90*/  FMUL.FTZ R60, R60, R15.reuse ;  /* 0x0000000f3c3c7220 */ /* 0x080fe20000410000 */
[----:B------:R0:W3:Y:S01]  /*5aa0*/  MUFU.EX2 R14, R165 ;  /* 0x000000a5000e7308 */ /* 0x0000e20000000800 */
[C---:B-----5:R-:W-:Y:S01]  /*5ab0*/  FADD.FTZ R3, R13.reuse, R3 ;  /* 0x000000030d037221 */ /* 0x060fe20000010000 */
[----:B------:R-:W-:Y:S01]  /*5ac0*/  F2FP.BF16.F32.PACK_AB R152, R13, R160 ;  /* 0x000000a00d98723e */ /* 0x000fe200000010ff */
[-C--:B------:R-:W-:Y:S01]  /*5ad0*/  FMUL.FTZ R61, R61, R15.reuse ;  /* 0x0000000f3d3d7220 */ /* 0x080fe20000410000 */
[-C--:B------:R-:W-:Y:S01]  /*5ae0*/  FMUL.FTZ R64, R64, R15.reuse ;  /* 0x0000000f40407220 */ /* 0x080fe20000410000 */
[-C--:B------:R-:W-:Y:S01]  /*5af0*/  FMUL.FTZ R65, R65, R15.reuse ;  /* 0x0000000f41417220 */ /* 0x080fe20000410000 */
[-C--:B------:R-:W-:Y:S01]  /*5b00*/  FMUL.FTZ R68, R68, R15.reuse ;  /* 0x0000000f44447220 */ /* 0x080fe20000410000 */
[-C--:B------:R-:W-:Y:S01]  /*5b10*/  FMUL.FTZ R69, R69, R15.reuse ;  /* 0x0000000f45457220 */ /* 0x080fe20000410000 */
[----:B------:R-:W5:Y:S01]  /*5b20*/  MUFU.EX2 R168, R168 ;  /* 0x000000a800a87308 */ /* 0x000f620000000800 */
[----:B-1----:R-:W-:Y:S01]  /*5b30*/  FADD.FTZ R3, R154, R3 ;  /* 0x000000039a037221 */ /* 0x002fe20000010000 */
[----:B0-----:R-:W-:Y:S01]  /*5b40*/  F2FP.BF16.F32.PACK_AB R165, R179, R178 ;  /* 0x000000b2b3a5723e */ /* 0x001fe200000010ff */
[-C--:B------:R-:W-:Y:S01]  /*5b50*/  FMUL.FTZ R72, R72, R15.reuse ;  /* 0x0000000f48487220 */ /* 0x080fe20000410000 */
[-C--:B------:R-:W-:Y:S01]  /*5b60*/  FMUL.FTZ R73, R73, R15.reuse ;  /* 0x0000000f49497220 */ /* 0x080fe20000410000 */
[-C--:B------:R-:W-:Y:S01]  /*5b70*/  FMUL.FTZ R76, R76, R15.reuse ;  /* 0x0000000f4c4c7220 */ /* 0x080fe20000410000 */
[-C--:B------:R-:W-:Y:S01]  /*5b80*/  FMUL.FTZ R77, R77, R15.reuse ;  /* 0x0000000f4d4d7220 */ /* 0x080fe20000410000 */
[-C--:B------:R-:W-:Y:S01]  /*5b90*/  FMUL.FTZ R80, R80, R15.reuse ;  /* 0x0000000f50507220 */ /* 0x080fe20000410000 */
[----:B------:R0:W1:Y:S01]  /*5ba0*/  MUFU.EX2 R20, R169 ;  /* 0x000000a900147308 */ /* 0x0000620000000800 */
        /* <DEDUP_REMOVED lines=8> */
[----:B-----5:R-:W-:Y:S01]  /*5c30*/  FADD.FTZ R3, R168, R3 ;  /* 0x00000003a8037221 */ /* 0x020fe20000010000 */
[----:B0-----:R-:W-:Y:S01]  /*5c40*/  F2FP.BF16.F32.PACK_AB R169, R187, R186 ;  /* 0x000000babba9723e */ /* 0x001fe200000010ff */
[-C--:B------:R-:W-:Y:S01]  /*5c50*/  FMUL.FTZ R92, R92, R15.reuse ;  /* 0x0000000f5c5c7220 */ /* 0x080fe20000410000 */
[-C--:B------:R-:W-:Y:S01]  /*5c60*/  FMUL.FTZ R93, R93, R15.reuse ;  /* 0x0000000f5d5d7220 */ /* 0x080fe20000410000 */
[-C--:B------:R-:W-:Y:S01]  /*5c70*/  FMUL.FTZ R96, R96, R15.reuse ;  /* 0x0000000f60607220 */ /* 0x080fe20000410000 */
[-C--:B------:R-:W-:Y:S01]  /*5c80*/  FMUL.FTZ R97, R97, R15.reuse ;  /* 0x0000000f61617220 */ /* 0x080fe20000410000 */
[-C--:B------:R-:W-:Y:S01]  /*5c90*/  FMUL.FTZ R100, R100, R15.reuse ;  /* 0x0000000f64647220 */ /* 0x080fe20000410000 */
[----:B----4-:R-:W0:Y:S01]  /*5ca0*/  MUFU.EX2 R21, R173 ;  /* 0x000000ad00157308 */ /* 0x010e220000000800 */
        /* <DEDUP_REMOVED lines=36> */
[----:B------:R-:W-:-:S03]  /*5ef0*/  FMUL.FTZ R149, R149, R15 ;  /* 0x0000000f95957220 */ /* 0x000fc60000410000 */
        /* <DEDUP_REMOVED lines=11> */
[----:B-1----:R-:W-:-:S07]  /*5fb0*/  FADD.FTZ R10, R170, R3 ;  /* 0x00000003aa0a7221 */ /* 0x002fce0000010000 */
[----:B------:R-:W1:Y:S01]  /*5fc0*/  MUFU.EX2 R194, R194 ;  /* 0x000000c200c27308 */ /* 0x000e620000000800 */
[C---:B---3--:R-:W-:Y:S01]  /*5fd0*/  FADD.FTZ R0, R191.reuse, R0 ;  /* 0x00000000bf007221 */ /* 0x048fe20000010000 */
[----:B------:R-:W-:-:S06]  /*5fe0*/  F2FP.BF16.F32.PACK_AB R171, R191, R190 ;  /* 0x000000bebfab723e */ /* 0x000fcc00000010ff */
[----:B------:R-:W3:Y:S01]  /*5ff0*/  MUFU.EX2 R172, R192 ;  /* 0x000000c000ac7308 */ /* 0x000ee20000000800 */
[C---:B0-----:R-:W-:Y:S01]  /*6000*/  FADD.FTZ R3, R189.reuse, R10 ;  /* 0x0000000abd037221 */ /* 0x041fe20000010000 */
[----:B------:R-:W-:-:S06]  /*6010*/  F2FP.BF16.F32.PACK_AB R170, R189, R170 ;  /* 0x000000aabdaa723e */ /* 0x000fcc00000010ff */
        /* <DEDUP_REMOVED lines=13> */
[----:B0-----:R-:W-:Y:S01]  /*60f0*/  FADD.FTZ R10, R174, R3 ;  /* 0x00000003ae0a7221 */ /* 0x001fe20000010000 */
[C---:B-1----:R-:W-:Y:S01]  /*6100*/  FADD.FTZ R0, R199.reuse, R0 ;  /* 0x00000000c7007221 */ /* 0x042fe20000010000 */
[----:B------:R-:W-:Y:S02]  /*6110*/  F2FP.BF16.F32.PACK_AB R175, R199, R198 ;  /* 0x000000c6c7af723e */ /* 0x000fe400000010ff */
[C---:B---3--:R-:W-:Y:S01]  /*6120*/  FADD.FTZ R3, R11.reuse, R10 ;  /* 0x0000000a0b037221 */ /* 0x048fe20000010000 */
[----:B------:R-:W-:Y:S01]  /*6130*/  F2FP.BF16.F32.PACK_AB R174, R11, R174 ;  /* 0x000000ae0bae723e */ /* 0x000fe200000010ff */
[----:B--2---:R-:W-:Y:S06]  /*6140*/  @!P0 BRA `(.L_x_13475) ;  /* 0x0000000000048947 */ /* 0x004fec0003800000 */
[----:B------:R-:W-:Y:S01]  /*6150*/  BPT.TRAP 0x1 ;  /* 0x000000040000795c */ /* 0x000fe20000300000 */
.L_x_13475:
[----:B------:R0:W1:Y:S01]  /*6160*/  SYNCS.PHASECHK.TRANS64.TRYWAIT P3, [UR24+0x22850], R6 ;  /* 0x02285006ff0075a7 */ /* 0x0000620008060158 */
[----:B------:R-:W-:Y:S05]  /*6170*/  @!P0 BRA `(.L_x_13476) ;  /* 0x0000000000048947 */ /* 0x000fea0003800000 */
[----:B------:R-:W-:Y:S01]  /*6180*/  BPT.TRAP 0x1 ;  /* 0x000000040000795c */ /* 0x000fe20000300000 */
.L_x_13476:
[----:B-1----:R-:W-:Y:S05]  /*6190*/  @P3 BRA `(.L_x_13477) ;  /* 0x0000000000083947 */ /* 0x002fea0003800000 */
[----:B------:R-:W1:Y:S02]  /*61a0*/  SYNCS.PHASECHK.TRANS64.TRYWAIT P3, [UR24+0x22850], R6 ;  /* 0x02285006ff0075a7 */ /* 0x000e640008060158 */
[----:B-1----:R-:W-:Y:S05]  /*61b0*/  @!P3 BRA `(.L_x_13478) ;  /* 0x000000e000a0b947 */ /* 0x002fea0003800000 */
.L_x_13477:
[----:B------:R-:W2:Y:S01]  /*61c0*/  S2R R9, SR_TID.X ;  /* 0x0000000000097919 */ /* 0x000ea20000002100 */
[----:B------:R-:W-:Y:S01]  /*61d0*/  UIMAD UR11, UR37, 0xc00, UR21 ;  /* 0x00000c00250b78a4 */ /* 0x000fe2000f8e0215 */
[----:B-1----:R-:W-:Y:S01]  /*61e0*/  @!P2 VIADD R7, R7, 0x22860 ;  /* 0x000228600707a836 */ /* 0x002fe20000000000 */
[----:B------:R-:W-:Y:S01]  /*61f0*/  UMOV UR7, 0x40000040 ;  /* 0x4000004000077882 */ /* 0x000fe20000000000 */
[----:B------:R-:W-:Y:S02]  /*6200*/  UISETP.GT.AND UP1, UPT, UR52, UR22, UPT ;  /* 0x000000163400728c */ /* 0x000fe4000bf24270 */
[----:B------:R-:W-:Y:S01]  /*6210*/  UIADD3 UR52, UR52, -0x1, URZ ;  /* 0xffffffff34347890 */ /* 0x000fe2000fffe03f */
[----:B------:R-:W-:Y:S01]  /*6220*/  @!P2 PRMT R7, RZ, 0x654, R7 ;  /* 0x00000654ff07a816 */ /* 0x000fe20000000007 */
[----:B------:R-:W-:Y:S02]  /*6230*/  UMOV UR6, UR11 ;  /* 0x0000000b00067c82 */ /* 0x000fe40008000000 */
[----:B------:R-:W-:-:S02]  /*6240*/  PLOP3.LUT P3, PT, PT, PT, UP1, 0x80, 0x0 ;  /* 0x000000000000781c */ /* 0x000fc40003f6f018 */
        /* <DEDUP_REMOVED lines=37> */
[----:B------:R0:W-:Y:S02]  /*64a0*/  @!P2 SYNCS.ARRIVE.TRANS64.RED.A1T0 RZ, [R7+URZ], RZ ;  /* 0x000000ff07ffa9a7 */ /* 0x0001e4000810043f */
[----:B0-----:R-:W-:Y:S01]  /*64b0*/  IMAD.MOV.U32 R7, RZ, RZ, R5 ;  /* 0x000000ffff077224 */ /* 0x001fe200078e0005 */
[----:B---3--:R-:W-:Y:S06]  /*64c0*/  @P3 BRA `(.L_x_13479) ;  /* 0xffffffd800983947 */ /* 0x008fec000383ffff */
.L_x_13470:
[----:B------:R-:W-:-:S06]  /*64d0*/  UISETP.GE.AND UP0, UPT, UR52, UR40, UPT ;  /* 0x000000283400728c */ /* 0x000fcc000bf06270 */
[----:B------:R-:W-:-:S13]  /*64e0*/  PLOP3.LUT P1, PT, PT, PT, UP0, 0x80, 0x0 ;  /* 0x000000000000781c */ /* 0x000fda0003f2f008 */
[----:B------:R-:W-:Y:S05]  /*64f0*/  @!P1 BRA `(.L_x_13480) ;  /* 0x0000001c00509947 */ /* 0x000fea0003800000 */
[----:B------:R-:W-:Y:S01]  /*6500*/  IMAD.MOV.U32 R7, RZ, RZ, R4 ;  /* 0x000000ffff077224 */ /* 0x000fe200078e0004 */
[----:B------:R-:W-:Y:S01]  /*6510*/  ULDC UR22, c[0x0][0x988] ;  /* 0x0002620000167ab9 */ /* 0x000fe20000000800 */
[----:B012---:R-:W-:-:S07]  /*6520*/  IMAD.MOV.U32 R9, RZ, RZ, R5 ;  /* 0x000000ffff097224 */ /* 0x007fce00078e0005 */
.L_x_13489:
[----:B------:R-:W-:-:S04]  /*6530*/  UIADD3 UR37, UR37, 0x1, URZ ;  /* 0x0000000125257890 */ /* 0x000fc8000fffe03f */
[----:B------:R-:W-:-:S04]  /*6540*/  UISETP.NE.AND UP0, UPT, UR37, 0x2, UPT ;  /* 0x000000022500788c */ /* 0x000fc8000bf05270 */
[----:B------:R-:W-:Y:S02]  /*6550*/  USEL UR6, URZ, 0x1, UP0 ;  /* 0x000000013f067887 */ /* 0x000fe40008000000 */
[----:B------:R-:W-:Y:S02]  /*6560*/  USEL UR37, UR37, URZ, UP0 ;  /* 0x0000003f25257287 */ /* 0x000fe40008000000 */
[----:B------:R-:W-:Y:S01]  /*6570*/  ULOP3.LUT UR47, UR47, UR6, URZ, 0x3c, !UPT ;  /* 0x000000062f2f7292 */ /* 0x000fe2000f8e3c3f */
[----:B------:R-:W-:Y:S11]  /*6580*/  @!P0 BRA `(.L_x_13481) ;  /* 0x0000000000048947 */ /* 0x000ff60003800000 */
[----:B------:R-:W-:Y:S01]  /*6590*/  BPT.TRAP 0x1 ;  /* 0x000000040000795c */ /* 0x000fe20000300000 */
.L_x_13481:
        /* <DEDUP_REMOVED lines=9> */
.L_x_13482:
[----:B-1----:R-:W-:Y:S05]  /*6630*/  @P1 BRA `(.L_x_13483) ;  /* 0x0000000000081947 */ /* 0x002fea0003800000 */
[----:B------:R-:W1:Y:S02]  /*6640*/  SYNCS.PHASECHK.TRANS64.TRYWAIT P1, [UR23+0x22830], R6 ;  /* 0x02283006ff0075a7 */ /* 0x000e640008020157 */
[----:B-1----:R-:W-:Y:S05]  /*6650*/  @!P1 BRA `(.L_x_13484) ;  /* 0x000000dc008c9947 */ /* 0x002fea0003800000 */
.L_x_13483:
        /* <DEDUP_REMOVED lines=11> */
[----:B--2---:R-:W-:Y:S01]  /*6710*/  SHF.R.U32.HI R12, RZ, 0x7, R12 ;  /* 0x00000007ff0c7819 */ /* 0x004fe2000001160c */
        /* <DEDUP_REMOVED lines=77> */
[----:B-1----:R-:W-:Y:S01]  /*6bf0*/  FMUL.FTZ R24, R24, R8 ;  /* 0x0000000818187220 */ /* 0x002fe20000410000 */
        /* <DEDUP_REMOVED lines=99> */
[----:B------:R-:W-:Y:S01]  /*7230*/  MUFU.EX2 R169, R169 ;  /* 0x000000a900a97308 */ /* 0x000fe20000000800 */
[----:B----4-:R-:W-:Y:S01]  /*7240*/  FADD.FTZ R3, R165, R3 ;  /* 0x00000003a5037221 */ /* 0x010fe20000010000 */
[----:B--2---:R-:W-:-:S06]  /*7250*/  FMNMX.FTZ R4, R4, R8, !PT ;  /* 0x0000000804047209 */ /* 0x004fcc0007810000 */
[----:B------:R-:W-:Y:S01]  /*7260*/  MUFU.EX2 R172, R172 ;  /* 0x000000ac00ac7308 */ /* 0x000fe20000000800 */
        /* <DEDUP_REMOVED lines=30> */
[----:B------:R-:W-:Y:S01]  /*7450*/  FFMA.FTZ R199, R199, UR10, -R8 ;  /* 0x0000000ac7c77c23 */ /* 0x000fe20008010808 */
[----:B------:R-:W-:Y:S01]  /*7460*/  IADD3 R8, -R12, 0xb, RZ ;  /* 0x0000000b0c087810 */ /* 0x000fe20007ffe1ff */
[----:B------:R-:W3:Y:S01]  /*7470*/  MUFU.EX2 R203, R158 ;  /* 0x0000009e00cb7308 */ /* 0x000ee20000000800 */
[----:B-1----:R-:W-:Y:S01]  /*7480*/  FFMA.FTZ R0, R7, R0, R201 ;  /* 0x0000000007007223 */ /* 0x002fe200000100c9 */
[----:B------:R-:W-:Y:S01]  /*7490*/  FADD.FTZ R3, R169, R3 ;  /* 0x00000003a9037221 */ /* 0x000fe20000010000 */
[----:B------:R-:W-:Y:S01]  /*74a0*/  F2FP.BF16.F32.PACK_AB R154, R165, R164 ;  /* 0x000000a4a59a723e */ /* 0x000fe200000010ff */
[-C--:B------:R-:W-:Y:S01]  /*74b0*/  FMUL.FTZ R26, R26, R7.reuse ;  /* 0x000000071a1a7220 */ /* 0x080fe20000410000 */
[-C--:B------:R-:W-:Y:S01]  /*74c0*/  FMUL.FTZ R27, R27, R7.reuse ;  /* 0x000000071b1b7220 */ /* 0x080fe20000410000 */
[----:B------:R-:W-:Y:S01]  /*74d0*/  FADD.FTZ R3, R172, R3 ;  /* 0x00000003ac037221 */ /* 0x000fe20000010000 */
        /* <DEDUP_REMOVED lines=34> */
[----:B-1----:R-:W-:-:S02]  /*7700*/  IMAD.U32 R9, RZ, RZ, UR23 ;  /* 0x00000017ff097e24 */ /* 0x002fc4000f8e00ff */
[-C--:B------:R-:W-:Y:S01]  /*7710*/  FMUL.FTZ R79, R79, R7.reuse ;  /* 0x000000074f4f7220 */ /* 0x080fe20000410000 */
[-C--:B------:R-:W-:Y:S01]  /*7720*/  FMUL.FTZ R82, R82, R7.reuse ;  /* 0x0000000752527220 */ /* 0x080fe20000410000 */
[-C--:B------:R-:W-:Y:S01]  /*7730*/  FMUL.FTZ R83, R83, R7.reuse ;  /* 0x0000000753537220 */ /* 0x080fe20000410000 */
[----:B------:R-:W-:Y:S02]  /*7740*/  @!P2 VIADD R11, R9, 0x22840 ;  /* 0x00022840090ba836 */ /* 0x000fe40000000000 */
[-C--:B------:R-:W-:Y:S01]  /*7750*/  FMUL.FTZ R86, R86, R7.reuse ;  /* 0x0000000756567220 */ /* 0x080fe20000410000 */
[-C--:B------:R-:W-:Y:S01]  /*7760*/  FMUL.FTZ R87, R87, R7.reuse ;  /* 0x0000000757577220 */ /* 0x080fe20000410000 */
[----:B------:R-:W1:Y:S01]  /*7770*/  MUFU.EX2 R167, R167 ;  /* 0x000000a700a77308 */ /* 0x000e620000000800 */
[-C--:B------:R-:W-:Y:S01]  /*7780*/  FMUL.FTZ R90, R90, R7.reuse ;  /* 0x000000075a5a7220 */ /* 0x080fe20000410000 */
[----:B------:R-:W-:Y:S01]  /*7790*/  @!P2 PRMT R11, RZ, 0x654, R11 ;  /* 0x00000654ff0ba816 */ /* 0x000fe2000000000b */
[----:B------:R4:W-:Y:S06]  /*77a0*/  BAR.ARV R8, 0x100 ;  /* 0x000400080000751d */ /* 0x0009ec0000002000 */
[----:B------:R-:W5:Y:S01]  /*77b0*/  MUFU.EX2 R171, R171 ;  /* 0x000000ab00ab7308 */ /* 0x000f620000000800 */
[----:B------:R3:W-:Y:S01]  /*77c0*/  @!P2 SYNCS.ARRIVE.TRANS64.RED.A1T0 RZ, [R11+URZ], RZ ;  /* 0x000000ff0bffa9a7 */ /* 0x0007e2000810043f */
[-C--:B------:R-:W-:Y:S01]  /*77d0*/  FMUL.FTZ R91, R91, R7.reuse ;  /* 0x000000075b5b7220 */ /* 0x080fe20000410000 */
        /* <DEDUP_REMOVED lines=22> */
[----:B-----5:R-:W-:Y:S01]  /*7940*/  FADD.FTZ R11, R171, R0 ;  /* 0x00000000ab0b7221 */ /* 0x020fe20000010000 */
[-C--:B------:R-:W-:Y:S01]  /*7950*/  FMUL.FTZ R123, R123, R7.reuse ;  /* 0x000000077b7b7220 */ /* 0x080fe20000410000 */
[-C--:B------:R-:W-:Y:S01]  /*7960*/  FMUL.FTZ R126, R126, R7.reuse ;  /* 0x000000077e7e7220 */ /* 0x080fe20000410000 */
[-C--:B------:R-:W-:Y:S01]  /*7970*/  FMUL.FTZ R127, R127, R7.reuse ;  /* 0x000000077f7f7220 */ /* 0x080fe20000410000 */
[----:B0-----:R-:W-:Y:S01]  /*7980*/  FADD.FTZ R0, R174, R11 ;  /* 0x0000000bae007221 */ /* 0x001fe20000010000 */
        /* <DEDUP_REMOVED lines=15> */
[----:B------:R-:W-:Y:S01]  /*7a80*/  FMUL.FTZ R151, R151, R7 ;  /* 0x0000000797977220 */ /* 0x000fe20000410000 */
[----:B------:R-:W-:-:S02]  /*7a90*/  F2FP.BF16.F32.PACK_AB R156, R169, R156 ;  /* 0x0000009ca99c723e */ /* 0x000fc400000010ff */
[----:B------:R-:W1:Y:S01]  /*7aa0*/  MUFU.EX2 R177, R177 ;  /* 0x000000b100b17308 */ /* 0x000e620000000800 */
[----:B0-----:R-:W-:Y:S01]  /*7ab0*/  FADD.FTZ R3, R160, R3 ;  /* 0x00000003a0037221 */ /* 0x001fe20000010000 */
[----:B------:R-:W-:Y:S02]  /*7ac0*/  F2FP.BF16.F32.PACK_AB R201, R155, R201 ;  /* 0x000000c99bc9723e */ /* 0x000fe400000010ff */
[----:B------:R-:W-:Y:S02]  /*7ad0*/  F2FP.BF16.F32.PACK_AB R203, R159, R203 ;  /* 0x000000cb9fcb723e */ /* 0x000fe400000010ff */
[----:B------:R-:W-:Y:S02]  /*7ae0*/  F2FP.BF16.F32.PACK_AB R153, R163, R153 ;  /* 0x00000099a399723e */ /* 0x000fe400000010ff */
[----:B------:R-:W0:Y:S01]  /*7af0*/  MUFU.EX2 R179, R179 ;  /* 0x000000b300b37308 */ /* 0x000e220000000800 */
[----:B--2---:R-:W-:Y:S01]  /*7b00*/  FADD.FTZ R0, R161, R0 ;  /* 0x00000000a1007221 */ /* 0x004fe20000010000 */
[----:B------:R-:W-:-:S02]  /*7b10*/  F2FP.BF16.F32.PACK_AB R155, R167, R10 ;  /* 0x0000000aa79b723e */ /* 0x000fc400000010ff */
[----:B------:R-:W-:Y:S02]  /*7b20*/  F2FP.BF16.F32.PACK_AB R157, R171, R157 ;  /* 0x0000009dab9d723e */ /* 0x000fe400000010ff */
[----:B------:R-:W-:Y:S02]  /*7b30*/  F2FP.BF16.F32.PACK_AB R158, R173, R172 ;  /* 0x000000acad9e723e */ /* 0x000fe400000010ff */
[----:B------:R-:W2:Y:S01]  /*7b40*/  MUFU.EX2 R180, R180 ;  /* 0x000000b400b47308 */ /* 0x000ea20000000800 */
[C---:B-1----:R-:W-:Y:S01]  /*7b50*/  FADD.FTZ R3, R177.reuse, R3 ;  /* 0x00000003b1037221 */ /* 0x042fe20000010000 */
[----:B------:R-:W-:Y:S02]  /*7b60*/  F2FP.BF16.F32.PACK_AB R160, R177, R160 ;  /* 0x000000a0b1a0723e */ /* 0x000fe400000010ff */
[----:B------:R-:W-:-:S04]  /*7b70*/  F2FP.BF16.F32.PACK_AB R159, R175, R174 ;  /* 0x000000aeaf9f723e */ /* 0x000fc800000010ff */
        /* <DEDUP_REMOVED lines=46> */
[----:B0-----:R-:W-:Y:S01]  /*7e60*/  FADD.FTZ R0, R198, R7 ;  /* 0x00000007c6007221 */ /* 0x001fe20000010000 */
[C---:B--2---:R-:W-:Y:S01]  /*7e70*/  FADD.FTZ R3, R170.reuse, R3 ;  /* 0x00000003aa037221 */ /* 0x044fe20000010000 */
[----:B------:R-:W-:Y:S02]  /*7e80*/  F2FP.BF16.F32.PACK_AB R170, R170, R196 ;  /* 0x000000c4aaaa723e */ /* 0x000fe400000010ff */
[C---:B-1----:R-:W-:Y:S01]  /*7e90*/  FADD.FTZ R0, R199.reuse, R0 ;  /* 0x00000000c7007221 */ /* 0x042fe20000010000 */
[----:B------:R-:W-:Y:S01]  /*7ea0*/  F2FP.BF16.F32.PACK_AB R171, R199, R198 ;  /* 0x000000c6c7ab723e */ /* 0x000fe200000010ff */
[----:B----4-:R-:W-:Y:S06]  /*7eb0*/  @!P0 BRA `(.L_x_13485) ;  /* 0x0000000000048947 */ /* 0x010fec0003800000 */
[----:B------:R-:W-:Y:S01]  /*7ec0*/  BPT.TRAP 0x1 ;  /* 0x000000040000795c */ /* 0x000fe20000300000 */
.L_x_13485:
[----:B------:R0:W1:Y:S01]  /*7ed0*/  SYNCS.PHASECHK.TRANS64.TRYWAIT P1, [UR23+0x22850], R6 ;  /* 0x02285006ff0075a7 */ /* 0x0000620008020157 */
[----:B------:R-:W-:Y:S05]  /*7ee0*/  @!P0 BRA `(.L_x_13486) ;  /* 0x0000000000048947 */ /* 0x000fea0003800000 */
[----:B------:R-:W-:Y:S01]  /*7ef0*/  BPT.TRAP 0x1 ;  /* 0x000000040000795c */ /* 0x000fe20000300000 */
.L_x_13486:
[----:B-1----:R-:W-:Y:S05]  /*7f00*/  @P1 BRA `(.L_x_13487) ;  /* 0x0000000000081947 */ /* 0x002fea0003800000 */
[----:B------:R-:W1:Y:S02]  /*7f10*/  SYNCS.PHASECHK.TRANS64.TRYWAIT P1, [UR23+0x22850], R6 ;  /* 0x02285006ff0075a7 */ /* 0x000e640008020157 */
[----:B-1----:R-:W-:Y:S05]  /*7f20*/  @!P1 BRA `(.L_x_13488) ;  /* 0x000000c400709947 */ /* 0x002fea0003800000 */
.L_x_13487:
        /* <DEDUP_REMOVED lines=49> */
.L_x_13480:
[----:B------:R-:W3:Y:S01]  /*8240*/  SHFL.BFLY PT, R6, R3, 0x2, 0x1f ;  /* 0x0c401f0003067f89 */ /* 0x000ee200000e0000 */
[----:B------:R-:W-:Y:S01]  /*8250*/  UIADD3 UR37, UR37, 0x1, URZ ;  /* 0x0000000125257890 */ /* 0x000fe2000fffe03f */
[----:B------:R4:W-:Y:S06]  /*8260*/  BAR.ARV R8, 0x100 ;  /* 0x000400080000751d */ /* 0x0009ec0000002000 */
[----:B------:R-:W-:Y:S02]  /*8270*/  UISETP.NE.AND UP0, UPT, UR37, 0x2, UPT ;  /* 0x000000022500788c */ /* 0x000fe4000bf05270 */
[----:B------:R-:W-:Y:S06]  /*8280*/  BAR.ARV 0x8, 0x180 ;  /* 0x0206000000007b1d */ /* 0x000fec0000002000 */
[----:B----4-:R-:W-:Y:S01]  /*8290*/  IMAD.U32 R8, RZ, RZ, UR10 ;  /* 0x0000000aff087e24 */ /* 0x010fe2000f8e00ff */
[----:B------:R-:W-:Y:S01]  /*82a0*/  USEL UR4, URZ, 0x1, UP0 ;  /* 0x000000013f047887 */ /* 0x000fe20008000000 */
[----:B012---:R-:W0:Y:S01]  /*82b0*/  SHFL.BFLY PT, R9, R0, 0x2, 0x1f ;  /* 0x0c401f0000097f89 */ /* 0x007e2200000e0000 */
[----:B------:R-:W-:Y:S01]  /*82c0*/  PLOP3.LUT P0, PT, PT, PT, PT, 0x8, 0x0 ;  /* 0x000000000000781c */ /* 0x000fe20003f0e170 */
[----:B------:R-:W-:Y:S01]  /*82d0*/  UIADD3 UR48, UR48, 0x1, URZ ;  /* 0x0000000130307890 */ /* 0x000fe2000fffe03f */
[----:B---3--:R-:W-:Y:S01]  /*82e0*/  FADD.FTZ R7, R6, R3 ;  /* 0x0000000306077221 */ /* 0x008fe20000010000 */
[----:B------:R-:W-:-:S02]  /*82f0*/  USEL UR37, UR37, URZ, UP0 ;  /* 0x0000003f25257287 */ /* 0x000fc40008000000 */
[----:B------:R-:W-:Y:S02]  /*8300*/  ULOP3.LUT UR47, UR47, UR4, URZ, 0x3c, !UPT ;  /* 0x000000042f2f7292 */ /* 0x000fe4000f8e3c3f */
[----:B------:R-:W1:Y:S01]  /*8310*/  SHFL.BFLY PT, R6, R7, 0x1, 0x1f ;  /* 0x0c201f0007067f89 */ /* 0x000e6200000e0000 */
[----:B0-----:R-:W-:Y:S01]  /*8320*/  FADD.FTZ R10, R9, R0 ;  /* 0x00000000090a7221 */ /* 0x001fe20000010000 */
[----:B------:R-:W-:-:S04]  /*8330*/  IMAD.MOV.U32 R0, RZ, RZ, RZ ;  /* 0x000000ffff007224 */ /* 0x000fc800078e00ff */
[----:B------:R-:W0:Y:S01]  /*8340*/  SHFL.BFLY PT, R9, R10, 0x1, 0x1f ;  /* 0x0c201f000a097f89 */ /* 0x000e2200000e0000 */
[----:B-1----:R-:W-:Y:S01]  /*8350*/  FADD.FTZ R11, R7, R6 ;  /* 0x00000006070b7221 */ /* 0x002fe20000010000 */
[----:B------:R-:W-:Y:S02]  /*8360*/  IMAD.MOV.U32 R6, RZ, RZ, RZ ;  /* 0x000000ffff067224 */ /* 0x000fe400078e00ff */
[----:B------:R-:W-:Y:S02]  /*8370*/  IMAD.U32 R7, RZ, RZ, UR10 ;  /* 0x0000000aff077e24 */ /* 0x000fe4000f8e00ff */
[----:B------:R-:W-:-:S13]  /*8380*/  FSETP.NE.FTZ.AND P1, PT, R11, RZ, PT ;  /* 0x000000ff0b00720b */ /* 0x000fda0003f35000 */
[----:B------:R-:W1:Y:S01]  /*8390*/  @P1 MUFU.RCP R6, R11 ;  /* 0x0000000b00061308 */ /* 0x000e620000001000 */
[----:B------:R-:W-:Y:S01]  /*83a0*/  @P1 FMUL.FTZ R7, R7, 0.69314718246459960938 ;  /* 0x3f31721807071820 */ /* 0x000fe20000410000 */
[----:B0-----:R-:W-:-:S05]  /*83b0*/  FADD.FTZ R3, R10, R9 ;  /* 0x000000090a037221 */ /* 0x001fca0000010000 */
[----:B------:R-:W-:Y:S01]  /*83c0*/  FSETP.NE.FTZ.AND P2, PT, R3, RZ, PT ;  /* 0x000000ff0300720b */ /* 0x000fe20003f55000 */
[----:B------:R-:W0:Y:S01]  /*83d0*/  @P1 MUFU.LG2 R9, R11 ;  /* 0x0000000b00091308 */ /* 0x000e220000000c00 */
[-C--:B-1----:R-:W-:Y:S01]  /*83e0*/  FMUL.FTZ R24, R24, R6.reuse ;  /* 0x0000000618187220 */ /* 0x082fe20000410000 */
[-C--:B------:R-:W-:Y:S01]  /*83f0*/  FMUL.FTZ R25, R25, R6.reuse ;  /* 0x0000000619197220 */ /* 0x080fe20000410000 */
[----:B------:R-:W-:-:S09]  /*8400*/  FMUL.FTZ R28, R28, R6 ;  /* 0x000000061c1c7220 */ /* 0x000fd20000410000 */
[----:B------:R-:W1:Y:S01]  /*8410*/  @P2 MUFU.LG2 R10, R3 ;  /* 0x00000003000a2308 */ /* 0x000e620000000c00 */
        /* <DEDUP_REMOVED lines=133> */
.L_x_13459:
        /* <DEDUP_REMOVED lines=17> */
[----:B------:R-:W-:Y:S01]  /*8d80*/  ULDC.64 UR12, c[0x0][0xc00] ;  /* 0x00030000000c7ab9 */ /* 0x000fe20000000a00 */
[----:B------:R-:W-:Y:S01]  /*8d90*/  ULDC.64 UR14, c[0x0][0xc08] ;  /* 0x00030200000e7ab9 */ /* 0x000fe20000000a00 */
[----:B------:R-:W-:Y:S01]  /*8da0*/  UIMAD.WIDE UR12, UR46, 0x4, UR12 ;  /* 0x000000042e0c78a5 */ /* 0x000fe2000f8e020c */
[----:B------:R-:W-:Y:S01]  /*8db0*/  ULDC UR22, c[0x0][0xbe8] ;  /* 0x0002fa0000167ab9 */ /* 0x000fe20000000800 */
[----:B------:R-:W-:Y:S01]  /*8dc0*/  UMOV UR10, UR8 ;  /* 0x00000008000a7c82 */ /* 0x000fe20008000000 */
[----:B0-----:R-:W-:Y:S01]  /*8dd0*/  UMOV UR11, UR4 ;  /* 0x00000004000b7c82 */ /* 0x001fe20008000000 */
[----:B------:R-:W-:Y:S01]  /*8de0*/  UISETP.NE.U32.AND UP0, UPT, UR14, URZ, UPT ;  /* 0x0000003f0e00728c */ /* 0x000fe2000bf05070 */
[----:B------:R-:W-:-:S03]  /*8df0*/  ULDC UR4, c[0x0][0xad4] ;  /* 0x0002b50000047ab9 */ /* 0x000fc60000000800 */
[----:B------:R-:W-:-:S11]  /*8e00*/  UISETP.NE.AND.EX UP0, UPT, UR15, URZ, UPT, UP0 ;  /* 0x0000003f0f00728c */ /* 0x000fd6000bf05300 */
[----:B------:R-:W-:-:S04]  /*8e10*/  @UP0 ULEA UR14, UP1, UR46, UR14, 0x2 ;  /* 0x0000000e2e0e0291 */ /* 0x000fc8000f82103f */
[----:B------:R-:W-:Y:S01]  /*8e20*/  @UP0 ULEA.HI.X UR15, UR46, UR15, UR45, 0x2, UP1 ;  /* 0x0000000f2e0f0291 */ /* 0x000fe200088f142d */
[----:B------:R-:W-:Y:S01]  /*8e30*/  BAR.SYNC.DEFER_BLOCKING 0x1, 0x100 ;  /* 0x0044000000007b1d */ /* 0x000fe20000010000 */
[----:B--2---:R-:W-:-:S03]  /*8e40*/  IMAD.WIDE R4, R0, R4, UR10 ;  /* 0x0000000a00047e25 */ /* 0x004fc6000f8e0204 */
        /* <DEDUP_REMOVED lines=10> */
[C---:B------:R-:W-:Y:S02]  /*8ef0*/  IADD3 R161, P6, R4.reuse, 0x4020, RZ ;  /* 0x0000402004a17810 */ /* 0x040fe40007fde0ff */
[C---:B------:R-:W-:Y:S02]  /*8f00*/  IADD3 R163, P5, R4.reuse, 0x4040, RZ ;  /* 0x0000404004a37810 */ /* 0x040fe40007fbe0ff */
[----:B------:R-:W-:-:S02]  /*8f10*/  IADD3 R167, P1, R4, 0x8000, RZ ;  /* 0x0000800004a77810 */ /* 0x000fc40007f3e0ff */
[----:B------:R-:W-:Y:S02]  /*8f20*/  SHF.R.U64 R14, R14, 0x3, RZ ;  /* 0x000000030e0e7819 */ /* 0x000fe400000012ff */
[----:B------:R-:W-:Y:S02]  /*8f30*/  SHF.R.U64 R156, R156, 0x3, RZ ;  /* 0x000000039c9c7819 */ /* 0x000fe400000012ff */
[----:B------:R-:W-:Y:S02]  /*8f40*/  IADD3 R165, P2, R4, 0x4060, RZ ;  /* 0x0000406004a57810 */ /* 0x000fe40007f5e0ff */
[----:B------:R-:W-:Y:S02]  /*8f50*/  LOP3.LUT R158, R159, 0x380, RZ, 0xc0, !PT ;  /* 0x000003809f9e7812 */ /* 0x000fe400078ec0ff */
[----:B------:R-:W-:Y:S02]  /*8f60*/  LOP3.LUT R160, R161, 0x380, RZ, 0xc0, !PT ;  /* 0x00000380a1a07812 */ /* 0x000fe400078ec0ff */
[----:B------:R-:W-:-:S02]  /*8f70*/  LOP3.LUT R162, R163, 0x380, RZ, 0xc0, !PT ;  /* 0x00000380a3a27812 */ /* 0x000fc400078ec0ff */
[----:B------:R-:W-:Y:S02]  /*8f80*/  LOP3.LUT R9, R4, 0x380, RZ, 0xc0, !PT ;  /* 0x0000038004097812 */ /* 0x000fe400078ec0ff */
[----:B------:R-:W-:Y:S02]  /*8f90*/  LOP3.LUT R166, R167, 0x380, RZ, 0xc0, !PT ;  /* 0x00000380a7a67812 */ /* 0x000fe400078ec0ff */
[----:B------:R-:W-:Y:S01]  /*8fa0*/  LOP3.LUT R14, R14, R15, RZ, 0x3c, !PT ;  /* 0x0000000f0e0e7212 */ /* 0x000fe200078e3cff */
[--C-:B------:R-:W-:Y:S01]  /*8fb0*/  IMAD.X R15, RZ, RZ, R5.reuse, P0 ;  /* 0x000000ffff0f7224 */ /* 0x100fe200000e0605 */
[----:B------:R-:W-:Y:S01]  /*8fc0*/  LOP3.LUT R156, R156, R157, RZ, 0x3c, !PT ;  /* 0x0000009d9c9c7212 */ /* 0x000fe200078e3cff */
[----:B------:R-:W-:Y:S01]  /*8fd0*/  IMAD.X R157, RZ, RZ, R5, P4 ;  /* 0x000000ffff9d7224 */ /* 0x000fe200020e0605 */
[----:B------:R-:W-:Y:S02]  /*8fe0*/  LOP3.LUT R164, R165, 0x380, RZ, 0xc0, !PT ;  /* 0x00000380a5a47812 */ /* 0x000fe400078ec0ff */
[----:B------:R-:W-:-:S02]  /*8ff0*/  SHF.R.U64 R158, R158, 0x3, RZ ;  /* 0x000000039e9e7819 */ /* 0x000fc400000012ff */
[----:B------:R-:W-:Y:S02]  /*9000*/  SHF.R.U64 R160, R160, 0x3, RZ ;  /* 0x00000003a0a07819 */ /* 0x000fe400000012ff */
[----:B------:R-:W-:Y:S02]  /*9010*/  SHF.R.U64 R162, R162, 0x3, RZ ;  /* 0x00000003a2a27819 */ /* 0x000fe400000012ff */
[----:B------:R-:W-:Y:S02]  /*9020*/  SHF.R.U64 R166, R166, 0x3, RZ ;  /* 0x00000003a6a67819 */ /* 0x000fe400000012ff */
[----:B------:R-:W-:Y:S02]  /*9030*/  SHF.R.U64 R9, R9, 0x3, RZ ;  /* 0x0000000309097819 */ /* 0x000fe400000012ff */
[C---:B------:R-:W-:Y:S02]  /*9040*/  IADD3 R169, P0, R4.reuse, 0x8020, RZ ;  /* 0x0000802004a97810 */ /* 0x040fe40007f1e0ff */
[----:B------:R-:W-:-:S02]  /*9050*/  IADD3 R171, P4, R4, 0x8040, RZ ;  /* 0x0000804004ab7810 */ /* 0x000fc40007f9e0ff */
        /* <DEDUP_REMOVED lines=11> */
[----:B------:R-:W-:-:S02]  /*9110*/  LOP3.LUT R168, R169, 0x380, RZ, 0xc0, !PT ;  /* 0x00000380a9a87812 */ /* 0x000fc400078ec0ff */
[----:B------:R-:W-:Y:S02]  /*9120*/  LOP3.LUT R170, R171, 0x380, RZ, 0xc0, !PT ;  /* 0x00000380abaa7812 */ /* 0x000fe400078ec0ff */
[C---:B------:R-:W-:Y:S02]  /*9130*/  IADD3 R173, P3, R4.reuse, 0x8060, RZ ;  /* 0x0000806004ad7810 */ /* 0x040fe40007f7e0ff */
[C---:B------:R-:W-:Y:S02]  /*9140*/  IADD3 R153, P6, R4.reuse, 0xc000, RZ ;  /* 0x0000c00004997810 */ /* 0x040fe40007fde0ff */
[C---:B------:R-:W-:Y:S02]  /*9150*/  IADD3 R155, P5, R4.reuse, 0xc020, RZ ;  /* 0x0000c020049b7810 */ /* 0x040fe40007fbe0ff */
[----:B------:R-:W-:Y:S02]  /*9160*/  IADD3 R7, P1, R4, 0xc060, RZ ;  /* 0x0000c06004077810 */ /* 0x000fe40007f3e0ff */
[----:B------:R-:W-:Y:S01]  /*9170*/  LOP3.LUT R164, R164, R165, RZ, 0x3c, !PT ;  /* 0x000000a5a4a47212 */ /* 0x000fe200078e3cff */
[----:B------:R-:W-:Y:S01]  /*9180*/  IMAD.X R165, RZ, RZ, R5, P2 ;  /* 0x000000ffffa57224 */ /* 0x000fe200010e0605 */
[----:B------:R-:W-:-:S02]  /*9190*/  SHF.R.U64 R168, R168, 0x3, RZ ;  /* 0x00000003a8a87819 */ /* 0x000fc400000012ff */
[----:B------:R-:W-:Y:S02]  /*91a0*/  SHF.R.U64 R170, R170, 0x3, RZ ;  /* 0x00000003aaaa7819 */ /* 0x000fe400000012ff */
[----:B------:R-:W-:Y:S02]  /*91b0*/  LOP3.LUT R172, R173, 0x380, RZ, 0xc0, !PT ;  /* 0x00000380adac7812 */ /* 0x000fe400078ec0ff */
[----:B------:R-:W-:Y:S02]  /*91c0*/  IADD3 R21, P2, R4, 0xc040, RZ ;  /* 0x0000c04004157810 */ /* 0x000fe40007f5e0ff */
[----:B------:R-:W-:Y:S02]  /*91d0*/  MOV R0, R8 ;  /* 0x0000000800007202 */ /* 0x000fe40000000f00 */
[----:B------:R-:W-:Y:S02]  /*91e0*/  LOP3.LUT R152, R153, 0x380, RZ, 0xc0, !PT ;  /* 0x0000038099987812 */ /* 0x000fe400078ec0ff */
[----:B------:R-:W-:-:S02]  /*91f0*/  LOP3.LUT R154, R155, 0x380, RZ, 0xc0, !PT ;  /* 0x000003809b9a7812 */ /* 0x000fc400078ec0ff */
[----:B------:R-:W-:Y:S02]  /*9200*/  LOP3.LUT R4, R7, 0x380, RZ, 0xc0, !PT ;  /* 0x0000038007047812 */ /* 0x000fe400078ec0ff */
[----:B------:R-:W-:Y:S02]  /*9210*/  F2FP.BF16.F32.PACK_AB R8, R25, R24 ;  /* 0x000000181908723e */ /* 0x000fe400000010ff */
[----:B------:R-:W-:Y:S02]  /*9220*/  F2FP.BF16.F32.PACK_AB R9, R27, R26 ;  /* 0x0000001a1b09723e */ /* 0x000fe400000010ff */
[----:B------:R-:W-:Y:S01]  /*9230*/  LOP3.LUT R168, R168, R169, RZ, 0x3c, !PT ;  /* 0x000000a9a8a87212 */ /* 0x000fe200078e3cff */
[--C-:B------:R-:W-:Y:S01]  /*9240*/  IMAD.X R169, RZ, RZ, R5.reuse, P0 ;  /* 0x000000ffffa97224 */ /* 0x100fe200000e0605 */
[----:B------:R-:W-:Y:S01]  /*9250*/  LOP3.LUT R170, R170, R171, RZ, 0x3c, !PT ;  /* 0x000000abaaaa7212 */ /* 0x000fe200078e3cff */
[----:B------:R-:W-:Y:S01]  /*9260*/  IMAD.X R171, RZ, RZ, R5, P4 ;  /* 0x000000ffffab7224 */ /* 0x000fe200020e0605 */
[----:B------:R-:W-:Y:S01]  /*9270*/  SHF.R.U64 R172, R172, 0x3, RZ ;  /* 0x00000003acac7819 */ /* 0x000fe200000012ff */
[----:B------:R0:W-:Y:S01]  /*9280*/  STSM.16.M88.4 [R0], R8 ;  /* 0x0000000800007844 */ /* 0x0001e20000000200 */
[----:B------:R-:W-:-:S02]  /*9290*/  SHF.R.U64 R152, R152, 0x3, RZ ;  /* 0x0000000398987819 */ /* 0x000fc400000012ff */
[----:B------:R-:W-:Y:S02]  /*92a0*/  SHF.R.U64 R154, R154, 0x3, RZ ;  /* 0x000000039a9a7819 */ /* 0x000fe400000012ff */
[----:B------:R-:W-:Y:S02]  /*92b0*/  SHF.R.U64 R4, R4, 0x3, RZ ;  /* 0x0000000304047819 */ /* 0x000fe400000012ff */
[----:B------:R-:W-:Y:S01]  /*92c0*/  LOP3.LUT R172, R172, R173, RZ, 0x3c, !PT ;  /* 0x000000adacac7212 */ /* 0x000fe200078e3cff */
[--C-:B------:R-:W-:Y:S01]  /*92d0*/  IMAD.X R173, RZ, RZ, R5.reuse, P3 ;  /* 0x000000ffffad7224 */ /* 0x100fe200018e0605 */
[----:B------:R-:W-:Y:S02]  /*92e0*/  MOV R179, R12 ;  /* 0x0000000c00b37202 */ /* 0x000fe40000000f00 */
[----:B------:R-:W-:Y:S02]  /*92f0*/  MOV R180, R14 ;  /* 0x0000000e00b47202 */ /* 0x000fe40000000f00 */
[----:B------:R-:W-:Y:S01]  /*9300*/  LOP3.LUT R152, R152, R153, RZ, 0x3c, !PT ;  /* 0x0000009998987212 */ /* 0x000fe200078e3cff */
[--C-:B------:R-:W-:Y:S01]  /*9310*/  IMAD.X R153, RZ, RZ, R5.reuse, P6 ;  /* 0x000000ffff997224 */ /* 0x100fe200030e0605 */
[----:B------:R-:W-:Y:S01]  /*9320*/  LOP3.LUT R154, R154, R155, RZ, 0x3c, !PT ;  /* 0x0000009b9a9a7212 */ /* 0x000fe200078e3cff */
[----:B------:R-:W-:Y:S01]  /*9330*/  IMAD.X R155, RZ, RZ, R5, P5 ;  /* 0x000000ffff9b7224 */ /* 0x000fe200028e0605 */
[----:B0-----:R-:W-:-:S02]  /*9340*/  F2FP.BF16.F32.PACK_AB R8, R33, R32 ;  /* 0x000000202108723e */ /* 0x001fc400000010ff */
[----:B------:R-:W-:Y:S02]  /*9350*/  F2FP.BF16.F32.PACK_AB R9, R35, R34 ;  /* 0x000000222309723e */ /* 0x000fe400000010ff */
[----:B------:R-:W-:Y:S02]  /*9360*/  F2FP.BF16.F32.PACK_AB R10, R37, R36 ;  /* 0x00000024250a723e */ /* 0x000fe400000010ff */
[----:B------:R-:W-:Y:S02]  /*9370*/  F2FP.BF16.F32.PACK_AB R11, R39, R38 ;  /* 0x00000026270b723e */ /* 0x000fe400000010ff */
[----:B------:R-:W-:Y:S02]  /*9380*/  LOP3.LUT R4, R4, R7, RZ, 0x3c, !PT ;  /* 0x0000000704047212 */ /* 0x000fe400078e3cff */
[----:B------:R-:W-:Y:S01]  /*9390*/  MOV R178, R164 ;  /* 0x000000a400b27202 */ /* 0x000fe20000000f00 */
[----:B------:R-:W-:Y:S01]  /*93a0*/  STSM.16.M88.4 [R179], R8 ;  /* 0x00000008b3007844 */ /* 0x000fe20000000200 */
[----:B------:R-:W-:-:S02]  /*93b0*/  MOV R0, R166 ;  /* 0x000000a600007202 */ /* 0x000fc40000000f00 */
[----:B------:R-:W-:Y:S02]  /*93c0*/  F2FP.BF16.F32.PACK_AB R12, R41, R40 ;  /* 0x00000028290c723e */ /* 0x000fe400000010ff */
[----:B------:R-:W-:Y:S02]  /*93d0*/  F2FP.BF16.F32.PACK_AB R13, R43, R42 ;  /* 0x0000002a2b0d723e */ /* 0x000fe400000010ff */
[----:B------:R-:W-:Y:S02]  /*93e0*/  F2FP.BF16.F32.PACK_AB R14, R45, R44 ;  /* 0x0000002c2d0e723e */ /* 0x000fe400000010ff */
[----:B------:R-:W-:Y:S02]  /*93f0*/  F2FP.BF16.F32.PACK_AB R15, R47, R46 ;  /* 0x0000002e2f0f723e */ /* 0x000fe400000010ff */
[----:B------:R-:W-:Y:S02]  /*9400*/  MOV R156, R156 ;  /* 0x0000009c009c7202 */ /* 0x000fe40000000f00 */
        /* <DEDUP_REMOVED lines=13> */
[----:B------:R-:W-:Y:S02]  /*94e0*/  LOP3.LUT R20, R21, 0x380, RZ, 0xc0, !PT ;  /* 0x0000038015147812 */ /* 0x000fe400078ec0ff */
[----:B------:R-:W-:Y:S01]  /*94f0*/  MOV R175, R172 ;  /* 0x000000ac00af7202 */ /* 0x000fe20000000f00 */
[----:B------:R1:W-:Y:S01]  /*9500*/  STSM.16.M88.4 [R158], R168 ;  /* 0x000000a89e007844 */ /* 0x0003e20000000200 */
[----:B------:R-:W-:Y:S02]  /*9510*/  MOV R172, R152 ;  /* 0x0000009800ac7202 */ /* 0x000fe40000000f00 */
[----:B------:R-:W-:-:S02]  /*9520*/  MOV R173, R154 ;  /* 0x0000009a00ad7202 */ /* 0x000fc40000000f00 */
[----:B------:R-:W-:Y:S02]  /*9530*/  SHF.R.U64 R20, R20, 0x3, RZ ;  /* 0x0000000314147819 */ /* 0x000fe400000012ff */
[----:B------:R-:W-:Y:S02]  /*9540*/  MOV R176, R160 ;  /* 0x000000a000b07202 */ /* 0x000fe40000000f00 */
[----:B------:R-:W-:Y:S02]  /*9550*/  F2FP.BF16.F32.PACK_AB R152, R65, R64 ;  /* 0x000000404198723e */ /* 0x000fe400000010ff */
[----:B------:R-:W-:Y:S02]  /*9560*/  F2FP.BF16.F32.PACK_AB R153, R67, R66 ;  /* 0x000000424399723e */ /* 0x000fe400000010ff */
[----:B------:R-:W-:Y:S02]  /*9570*/  F2FP.BF16.F32.PACK_AB R154, R69, R68 ;  /* 0x00000044459a723e */ /* 0x000fe400000010ff */
[----:B------:R-:W-:-:S02]  /*9580*/  F2FP.BF16.F32.PACK_AB R155, R71, R70 ;  /* 0x00000046479b723e */ /* 0x000fc400000010ff */
[----:B------:R-:W-:Y:S02]  /*9590*/  MOV R177, R162 ;  /* 0x000000a200b17202 */ /* 0x000fe40000000f00 */
[----:B0-----:R-:W-:Y:S01]  /*95a0*/  F2FP.BF16.F32.PACK_AB R156, R73, R72 ;  /* 0x00000048499c723e */ /* 0x001fe200000010ff */
[----:B------:R0:W-:Y:S01]  /*95b0*/  STSM.16.M88.4 [R176], R152 ;  /* 0x00000098b0007844 */ /* 0x0001e20000000200 */
[----:B------:R-:W-:Y:S02]  /*95c0*/  F2FP.BF16.F32.PACK_AB R157, R75, R74 ;  /* 0x0000004a4b9d723e */ /* 0x000fe400000010ff */
[----:B-1----:R-:W-:Y:S02]  /*95d0*/  F2FP.BF16.F32.PACK_AB R158, R77, R76 ;  /* 0x0000004c4d9e723e */ /* 0x002fe400000010ff */
[----:B------:R-:W-:Y:S02]  /*95e0*/  F2FP.BF16.F32.PACK_AB R159, R79, R78 ;  /* 0x0000004e4f9f723e */ /* 0x000fe400000010ff */
[----:B------:R-:W-:-:S02]  /*95f0*/  F2FP.BF16.F32.PACK_AB R160, R81, R80 ;  /* 0x0000005051a0723e */ /* 0x000fc400000010ff */
[----:B------:R-:W-:Y:S01]  /*9600*/  F2FP.BF16.F32.PACK_AB R161, R83, R82 ;  /* 0x0000005253a1723e */ /* 0x000fe200000010ff */
[----:B------:R1:W-:Y:S01]  /*9610*/  STSM.16.M88.4 [R177], R156 ;  /* 0x0000009cb1007844 */ /* 0x0003e20000000200 */
[----:B------:R-:W-:Y:S02]  /*9620*/  F2FP.BF16.F32.PACK_AB R162, R85, R84 ;  /* 0x0000005455a2723e */ /* 0x000fe400000010ff */
[----:B------:R-:W-:Y:S02]  /*9630*/  F2FP.BF16.F32.PACK_AB R163, R87, R86 ;  /* 0x0000005657a3723e */ /* 0x000fe400000010ff */
[----:B------:R-:W-:Y:S01]  /*9640*/  LOP3.LUT R20, R20, R21, RZ, 0x3c, !PT ;  /* 0x0000001514147212 */ /* 0x000fe200078e3cff */
[--C-:B------:R-:W-:Y:S01]  /*9650*/  IMAD.X R21, RZ, RZ, R5.reuse, P2 ;  /* 0x000000ffff157224 */ /* 0x100fe200010e0605 */
[----:B------:R-:W-:Y:S01]  /*9660*/  F2FP.BF16.F32.PACK_AB R8, R89, R88 ;  /* 0x000000585908723e */ /* 0x000fe200000010ff */
[----:B------:R-:W-:Y:S01]  /*9670*/  IMAD.X R5, RZ, RZ, R5, P1 ;  /* 0x000000ffff057224 */ /* 0x000fe200008e0605 */
[----:B------:R-:W-:Y:S01]  /*9680*/  F2FP.BF16.F32.PACK_AB R9, R91, R90 ;  /* 0x0000005a5b09723e */ /* 0x000fe200000010ff */
[----:B------:R2:W-:Y:S01]  /*9690*/  STSM.16.M88.4 [R178], R160 ;  /* 0x000000a0b2007844 */ /* 0x0005e20000000200 */
[----:B------:R-:W-:-:S02]  /*96a0*/  F2FP.BF16.F32.PACK_AB R10, R93, R92 ;  /* 0x0000005c5d0a723e */ /* 0x000fc400000010ff */
[----:B------:R-:W-:Y:S02]  /*96b0*/  F2FP.BF16.F32.PACK_AB R11, R95, R94 ;  /* 0x0000005e5f0b723e */ /* 0x000fe400000010ff */
[----:B------:R-:W-:Y:S02]  /*96c0*/  F2FP.BF16.F32.PACK_AB R12, R97, R96 ;  /* 0x00000060610c723e */ /* 0x000fe400000010ff */
[----:B------:R-:W-:Y:S01]  /*96d0*/  F2FP.BF16.F32.PACK_AB R13, R99, R98 ;  /* 0x00000062630d723e */ /* 0x000fe200000010ff */
[----:B------:R3:W-:Y:S01]  /*96e0*/  STSM.16.M88.4 [R0], R8 ;  /* 0x0000000800007844 */ /* 0x0007e20000000200 */
[----:B------:R-:W-:Y:S02]  /*96f0*/  F2FP.BF16.F32.PACK_AB R14, R101, R100 ;  /* 0x00000064650e723e */ /* 0x000fe400000010ff */
[----:B------:R-:W-:Y:S02]  /*9700*/  F2FP.BF16.F32.PACK_AB R15, R103, R102 ;  /* 0x00000066670f723e */ /* 0x000fe400000010ff */
[----:B0-----:R-:W-:-:S02]  /*9710*/  F2FP.BF16.F32.PACK_AB R152, R105, R104 ;  /* 0x000000686998723e */ /* 0x001fc400000010ff */
[----:B------:R-:W-:Y:S01]  /*9720*/  F2FP.BF16.F32.PACK_AB R153, R107, R106 ;  /* 0x0000006a6b99723e */ /* 0x000fe200000010ff */
[----:B------:R0:W-:Y:S01]  /*9730*/  STSM.16.M88.4 [R7], R12 ;  /* 0x0000000c07007844 */ /* 0x0001e20000000200 */
[----:B------:R-:W-:Y:S02]  /*9740*/  F2FP.BF16.F32.PACK_AB R154, R109, R108 ;  /* 0x0000006c6d9a723e */ /* 0x000fe400000010ff */
[----:B------:R-:W-:Y:S02]  /*9750*/  F2FP.BF16.F32.PACK_AB R155, R111, R110 ;  /* 0x0000006e6f9b723e */ /* 0x000fe400000010ff */
[----:B-1----:R-:W-:Y:S02]  /*9760*/  F2FP.BF16.F32.PACK_AB R156, R113, R112 ;  /* 0x00000070719c723e */ /* 0x002fe400000010ff */
[----:B------:R-:W-:Y:S01]  /*9770*/  F2FP.BF16.F32.PACK_AB R157, R115, R114 ;  /* 0x00000072739d723e */ /* 0x000fe200000010ff */
[----:B------:R-:W-:Y:S01]  /*9780*/  STSM.16.M88.4 [R174], R152 ;  /* 0x00000098ae007844 */ /* 0x000fe20000000200 */
[----:B------:R-:W-:-:S02]  /*9790*/  F2FP.BF16.F32.PACK_AB R158, R117, R116 ;  /* 0x00000074759e723e */ /* 0x000fc400000010ff */
[----:B------:R-:W-:Y:S02]  /*97a0*/  F2FP.BF16.F32.PACK_AB R159, R119, R118 ;  /* 0x00000076779f723e */ /* 0x000fe400000010ff */
[----:B--2---:R-:W-:Y:S02]  /*97b0*/  F2FP.BF16.F32.PACK_AB R160, R121, R120 ;  /* 0x0000007879a0723e */ /* 0x004fe400000010ff */
[----:B------:R-:W-:Y:S01]  /*97c0*/  F2FP.BF16.F32.PACK_AB R161, R123, R122 ;  /* 0x0000007a7ba1723e */ /* 0x000fe200000010ff */
[----:B------:R-:W-:Y:S01]  /*97d0*/  STSM.16.M88.4 [R175], R156 ;  /* 0x0000009caf007844 */ /* 0x000fe20000000200 */
        /* <DEDUP_REMOVED lines=8> */
[----:B---3--:R-:W-:Y:S01]  /*9860*/  F2FP.BF16.F32.PACK_AB R8, R137, R136 ;  /* 0x000000888908723e */ /* 0x008fe200000010ff */
[----:B------:R-:W-:Y:S01]  /*9870*/  STSM.16.M88.4 [R173], R164 ;  /* 0x000000a4ad007844 */ /* 0x000fe20000000200 */
[----:B------:R-:W-:-:S02]  /*9880*/  F2FP.BF16.F32.PACK_AB R9, R139, R138 ;  /* 0x0000008a8b09723e */ /* 0x000fc400000010ff */
[----:B------:R-:W-:Y:S02]  /*9890*/  F2FP.BF16.F32.PACK_AB R10, R141, R140 ;  /* 0x0000008c8d0a723e */ /* 0x000fe400000010ff */
[----:B------:R-:W-:Y:S02]  /*98a0*/  F2FP.BF16.F32.PACK_AB R11, R143, R142 ;  /* 0x0000008e8f0b723e */ /* 0x000fe400000010ff */
[----:B------:R-:W-:Y:S01]  /*98b0*/  MOV R21, R4 ;  /* 0x0000000400157202 */ /* 0x000fe20000000f00 */
[----:B------:R-:W-:Y:S01]  /*98c0*/  IMAD.U32 R4, RZ, RZ, UR12 ;  /* 0x0000000cff047e24 */ /* 0x000fe2000f8e00ff */
[----:B0-----:R-:W-:Y:S01]  /*98d0*/  F2FP.BF16.F32.PACK_AB R12, R145, R144 ;  /* 0x00000090910c723e */ /* 0x001fe200000010ff */
[----:B------:R-:W-:Y:S01]  /*98e0*/  STSM.16.M88.4 [R20], R8 ;  /* 0x0000000814007844 */ /* 0x000fe20000000200 */
[----:B------:R-:W-:Y:S01]  /*98f0*/  F2FP.BF16.F32.PACK_AB R13, R147, R146 ;  /* 0x00000092930d723e */ /* 0x000fe200000010ff */
[----:B------:R-:W-:Y:S01]  /*9900*/  IMAD.U32 R5, RZ, RZ, UR13 ;  /* 0x0000000dff057e24 */ /* 0x000fe2000f8e00ff */
[----:B------:R-:W-:-:S02]  /*9910*/  F2FP.BF16.F32.PACK_AB R14, R149, R148 ;  /* 0x00000094950e723e */ /* 0x000fc400000010ff */
[----:B------:R-:W-:Y:S02]  /*9920*/  F2FP.BF16.F32.PACK_AB R15, R151, R150 ;  /* 0x00000096970f723e */ /* 0x000fe400000010ff */
[----:B------:R-:W-:-:S03]  /*9930*/  ISETP.NE.U32.AND P0, PT, RZ, UR16, PT ;  /* 0x00000010ff007c0c */ /* 0x000fc6000bf05070 */
[----:B------:R0:W-:Y:S01]  /*9940*/  STSM.16.M88.4 [R21], R12 ;  /* 0x0000000c15007844 */ /* 0x0001e20000000200 */
[----:B------:R-:W-:Y:S01]  /*9950*/  BAR.SYNC.DEFER_BLOCKING 0x1, 0x100 ;  /* 0x0044000000007b1d */ /* 0x000fe20000010000 */
[----:B------:R-:W-:-:S13]  /*9960*/  ISETP.NE.AND.EX P0, PT, RZ, UR17, PT, P0 ;  /* 0x00000011ff007c0c */ /* 0x000fda000bf05300 */
[----:B------:R1:W2:Y:S01]  /*9970*/  @P0 LDG.E R0, desc[UR38][R4.64] ;  /* 0x0000002604000981 */ /* 0x0002a2000c1e1900 */
[----:B------:R-:W-:Y:S01]  /*9980*/  PLOP3.LUT P4, PT, PT, PT, UP0, 0x80, 0x0 ;  /* 0x000000000000781c */ /* 0x000fe20003f8f008 */
[----:B-1----:R-:W-:Y:S02]  /*9990*/  IMAD.U32 R4, RZ, RZ, UR14 ;  /* 0x0000000eff047e24 */ /* 0x002fe4000f8e00ff */
[----:B------:R-:W-:-:S10]  /*99a0*/  IMAD.U32 R5, RZ, RZ, UR15 ;  /* 0x0000000fff057e24 */ /* 0x000fd4000f8e00ff */
[----:B------:R1:W3:Y:S01]  /*99b0*/  @P4 LDG.E R7, desc[UR38][R4.64] ;  /* 0x0000002604074981 */ /* 0x0002e2000c1e1900 */
[----:B------:R-:W-:Y:S01]  /*99c0*/  UISETP.NE.AND UP0, UPT, UR41, URZ, UPT ;  /* 0x0000003f2900728c */ /* 0x000fe2000bf05270 */
[----:B0-----:R-:W-:Y:S01]  /*99d0*/  VIADD R14, R16, UR43 ;  /* 0x0000002b100e7c36 */ /* 0x001fe20008000000 */
[----:B------:R-:W-:Y:S02]  /*99e0*/  UISETP.NE.AND UP1, UPT, UR22, 0x1, UPT ;  /* 0x000000011600788c */ /* 0x000fe4000bf25270 */
[----:B------:R-:W-:Y:S01]  /*99f0*/  USEL UR4, UR41, UR4, UP0 ;  /* 0x0000000429047287 */ /* 0x000fe20008000000 */
[----:B------:R-:W-:Y:S01]  /*9a00*/  UMOV UR23, 0x9b8 ;  /* 0x000009b800177882 */ /* 0x000fe20000000000 */
[----:B------:R-:W-:Y:S02]  /*9a10*/  UISETP.NE.U32.AND UP0, UPT, UR16, URZ, UPT ;  /* 0x0000003f1000728c */ /* 0x000fe4000bf05070 */
[----:B------:R-:W-:Y:S01]  /*9a20*/  PLOP3.LUT P1, PT, PT, PT, UP1, 0x80, 0x0 ;  /* 0x000000000000781c */ /* 0x000fe20003f2f018 */
[----:B------:R-:W-:-:S02]  /*9a30*/  UISETP.GT.AND UP2, UPT, UR4, 0x1, UPT ;  /* 0x000000010400788c */ /* 0x000fc4000bf44270 */
[----:B------:R-:W-:Y:S02]  /*9a40*/  UISETP.NE.AND.EX UP0, UPT, UR17, URZ, UPT, UP0 ;  /* 0x0000003f1100728c */ /* 0x000fe4000bf05300 */
[----:B------:R-:W-:Y:S01]  /*9a50*/  USEL UR23, UR23, 0x978, UP2 ;  /* 0x0000097817177887 */ /* 0x000fe20009000000 */
[----:B------:R-:W-:Y:S01]  /*9a60*/  UMOV UR4, URZ ;  /* 0x0000003f00047c82 */ /* 0x000fe20008000000 */
[----:B------:R-:W-:Y:S01]  /*9a70*/  USEL UR46, UR46, URZ, !UP0 ;  /* 0x0000003f2e2e7287 */ /* 0x000fe2000c000000 */
[----:B------:R-:W-:Y:S01]  /*9a80*/  @UP1 ULDC UR25, c[0x0][0xbec] ;  /* 0x0002fb0000191ab9 */ /* 0x000fe20000000800 */
[----:B------:R-:W-:-:S04]  /*9a90*/  USEL UR9, UR42, URZ, UP2 ;  /* 0x0000003f2a097287 */ /* 0x000fc80009000000 */
[----:B-1----:R-:W-:Y:S01]  /*9aa0*/  @P1 IMAD.HI.U32 R4, R14, UR25, RZ ;  /* 0x000000190e041c27 */ /* 0x002fe2000f8e00ff */
[----:B------:R-:W-:Y:S01]  /*9ab0*/  USEL UR45, UR45, URZ, !UP0 ;  /* 0x0000003f2d2d7287 */ /* 0x000fe2000c000000 */
[----:B------:R-:W-:Y:S02]  /*9ac0*/  @UP1 ULDC UR28, c[0x0][0xbf0] ;  /* 0x0002fc00001c1ab9 */ /* 0x000fe40000000800 */
[----:B------:R-:W-:Y:S01]  /*9ad0*/  ULDC.64 UR18, c[0x0][UR23+0x220] ;  /* 0x0000880017127abb */ /* 0x000fe20008000a00 */
[----:B------:R-:W-:Y:S01]  /*9ae0*/  ULDC.64 UR16, c[0x0][UR23+0x218] ;  /* 0x0000860017107abb */ /* 0x000fe20008000a00 */
[----:B------:R-:W-:Y:S01]  /*9af0*/  ULDC.64 UR20, c[0x0][UR23+0x228] ;  /* 0x00008a0017147abb */ /* 0x000fe20008000a00 */
[----:B------:R-:W-:Y:S02]  /*9b00*/  UIMAD UR19, UR19, UR46, URZ ;  /* 0x0000002e131372a4 */ /* 0x000fe4000f8e023f */
[----:B------:R-:W-:Y:S02]  /*9b10*/  UIMAD.WIDE.U32 UR14, UR16, UR44, URZ ;  /* 0x0000002c100e72a5 */ /* 0x000fe4000f8e003f */
[----:B------:R-:W-:-:S02]  /*9b20*/  UIMAD UR24, UR17, UR44, URZ ;  /* 0x0000002c111872a4 */ /* 0x000fc4000f8e023f */
[----:B------:R-:W-:Y:S02]  /*9b30*/  UIMAD.WIDE.U32 UR26, UR20, UR9, URZ ;  /* 0x00000009141a72a5 */ /* 0x000fe4000f8e003f */
[----:B------:R-:W-:Y:S02]  /*9b40*/  UIMAD.WIDE.U32 UR16, UR18, UR46, URZ ;  /* 0x0000002e121072a5 */ /* 0x000fe4000f8e003f */
[----:B------:R-:W-:Y:S02]  /*9b50*/  UIMAD UR9, UR21, UR9, URZ ;  /* 0x00000009150972a4 */ /* 0x000fe4000f8e023f */
[----:B------:R-:W-:Y:S01]  /*9b60*/  UIMAD UR19, UR18, UR45, UR19 ;  /* 0x0000002d121372a4 */ /* 0x000fe2000f8e0213 */
[----:B------:R-:W-:Y:S01]  /*9b70*/  IMAD.U32 R5, RZ, RZ, UR26 ;  /* 0x0000001aff057e24 */ /* 0x000fe2000f8e00ff */
[----:B------:R-:W-:Y:S02]  /*9b80*/  UIADD3 UR24, UR15, UR24, URZ ;  /* 0x000000180f187290 */ /* 0x000fe4000fffe03f */
[----:B------:R-:W-:-:S02]  /*9b90*/  UIADD3 UR15, UR27, UR9, URZ ;  /* 0x000000091b0f7290 */ /* 0x000fc4000fffe03f */
[----:B------:R-:W-:-:S03]  /*9ba0*/  UIADD3 UR9, UR17, UR19, URZ ;  /* 0x0000001311097290 */ /* 0x000fc6000fffe03f */
[----:B------:R-:W-:Y:S01]  /*9bb0*/  ULDC.64 UR18, c[0x0][0xba8] ;  /* 0x0002ea0000127ab9 */ /* 0x000fe20000000a00 */
[----:B------:R-:W-:Y:S01]  /*9bc0*/  IMAD.U32 R8, RZ, RZ, UR15 ;  /* 0x0000000fff087e24 */ /* 0x000fe2000f8e00ff */
[----:B------:R-:W-:Y:S01]  /*9bd0*/  @!UP2 ULDC UR18, c[0x0][0xb50] ;  /* 0x0002d4000012aab9 */ /* 0x000fe20000000800 */
[----:B------:R-:W-:Y:S01]  /*9be0*/  @!UP2 ULDC UR19, c[0x0][0xb54] ;  /* 0x0002d5000013aab9 */ /* 0x000fe20000000800 */
[----:B--2---:R-:W-:Y:S01]  /*9bf0*/  @P0 R2UR UR4, R0 ;  /* 0x00000000000402ca */ /* 0x004fe200000e0000 */
[----:B------:R-:W-:Y:S01]  /*9c00*/  IMAD.MOV.U32 R0, RZ, RZ, R14 ;  /* 0x000000ffff007224 */ /* 0x000fe200078e000e */
[----:B------:R-:W-:-:S05]  /*9c10*/  @P1 SHF.R.U32.HI R0, RZ, UR28, R4 ;  /* 0x0000001cff001c19 */ /* 0x000fca0008011604 */
[----:B------:R-:W-:-:S04]  /*9c20*/  IMAD.MOV R9, RZ, RZ, -R0 ;  /* 0x000000ffff097224 */ /* 0x000fc800078e0a00 */
[----:B------:R-:W-:Y:S02]  /*9c30*/  IMAD R9, R9, UR22, R14 ;  /* 0x0000001609097c24 */ /* 0x000fe4000f8e020e */
[----:B------:R-:W-:Y:S02]  /*9c40*/  UIADD3 UR14, UP0, UP3, UR16, UR14, UR4 ;  /* 0x0000000e100e7290 */ /* 0x000fe4000fb1e004 */
[----:B------:R-:W-:-:S04]  /*9c50*/  USHF.R.S32.HI UR16, URZ, 0x1f, UR4 ;  /* 0x0000001f3f107899 */ /* 0x000fc80008011404 */
[----:B------:R-:W-:Y:S01]  /*9c60*/  UIADD3.X UR9, UR9, UR24, UR16, UP0, UP3 ;  /* 0x0000001809097290 */ /* 0x000fe200087e6410 */
[----:B------:R-:W-:Y:S01]  /*9c70*/  IADD3 R4, P2, P3, R0, UR14, R5 ;  /* 0x0000000e00047c10 */ /* 0x000fe2000fb5e005 */
[----:B------:R-:W-:Y:S01]  /*9c80*/  ULDC.64 UR14, c[0x0][UR23+0x210] ;  /* 0x00008400170e7abb */ /* 0x000fe20008000a00 */
[----:B------:R-:W-:Y:S01]  /*9c90*/  SHF.R.S32.HI R5, RZ, 0x1f, R0 ;  /* 0x0000001fff057819 */ /* 0x000fe20000011400 */
[----:B------:R-:W-:Y:S01]  /*9ca0*/  IMAD R11, R9, UR15, RZ ;  /* 0x0000000f090b7c24 */ /* 0x000fe2000f8e02ff */
[----:B------:R-:W-:Y:S02]  /*9cb0*/  SHF.R.S32.HI R0, RZ, 0x1f, R9 ;  /* 0x0000001fff007819 */ /* 0x000fe40000011409 */
[----:B------:R-:W-:Y:S01]  /*9cc0*/  IADD3.X R5, R5, UR9, R8, P2, P3 ;  /* 0x0000000905057c10 */ /* 0x000fe200097e6408 */
[----:B------:R-:W-:Y:S01]  /*9cd0*/  ULDC UR9, c[0x0][0xa88] ;  /* 0x0002a20000097ab9 */ /* 0x000fe20000000800 */
[----:B---3--:R-:W-:Y:S01]  /*9ce0*/  @P4 R2UR UR9, R7 ;  /* 0x00000000070942ca */ /* 0x008fe200000e0000 */
[----:B------:R-:W-:-:S02]  /*9cf0*/  IMAD R11, R0, UR14, R11 ;  /* 0x0000000e000b7c24 */ /* 0x000fc4000f8e020b */
[----:B------:R-:W-:-:S04]  /*9d00*/  IMAD.WIDE.U32 R4, R9, UR14, R4 ;  /* 0x0000000e09047c25 */ /* 0x000fc8000f8e0004 */
[----:B------:R-:W-:Y:S01]  /*9d10*/  IMAD.IADD R5, R5, 0x1, R11 ;  /* 0x0000000105057824 */ /* 0x000fe200078e020b */
[----:B------:R-:W-:-:S04]  /*9d20*/  LEA R10, P2, R4, UR18, 0x2 ;  /* 0x00000012040a7c11 */ /* 0x000fc8000f8410ff */
[----:B------:R-:W-:Y:S01]  /*9d30*/  LEA.HI.X R11, R4, UR19, R5, 0x2, P2 ;  /* 0x00000013040b7c11 */ /* 0x000fe200090f1405 */
[----:B------:R-:W-:Y:S08]  /*9d40*/  @P4 BRA `(.L_x_13492) ;  /* 0x0000000000284947 */ /* 0x000ff00003800000 */
        /* <DEDUP_REMOVED lines=10> */
.L_x_13492:
        /* <DEDUP_REMOVED lines=35> */
[----:B------:R-:W-:Y:S01]  /*a020*/  IMAD.X R25, RZ, RZ, R5, P2 ;  /* 0x000000ffff197224 */ /* 0x000fe200010e0605 */
[----:B------:R-:W-:Y:S02]  /*a030*/  IADD3 R49, P2, R4, 0x9000, RZ ;  /* 0x0000900004317810 */ /* 0x000fe40007f5e0ff */
[----:B------:R-:W-:Y:S02]  /*a040*/  LOP3.LUT R12, R13, 0x380, RZ, 0xc0, !PT ;  /* 0x000003800d0c7812 */ /* 0x000fe400078ec0ff */
[----:B------:R-:W-:Y:S01]  /*a050*/  LOP3.LUT R48, R49, 0x380, RZ, 0xc0, !PT ;  /* 0x0000038031307812 */ /* 0x000fe200078ec0ff */
[----:B------:R-:W-:Y:S01]  /*a060*/  UIMAD UR12, UR4, UR15, UR12 ;  /* 0x0000000f040c72a4 */ /* 0x000fe2000f8e020c */
[----:B------:R-:W-:Y:S01]  /*a070*/  SHF.R.U64 R8, R8, 0x3, RZ ;  /* 0x0000000308087819 */ /* 0x000fe200000012ff */
[----:B------:R-:W-:Y:S01]  /*a080*/  UIMAD.WIDE.U32 UR10, UR4, UR14, URZ ;  /* 0x0000000e040a72a5 */ /* 0x000fe2000f8e003f */
[----:B------:R-:W-:Y:S01]  /*a090*/  SHF.R.U64 R48, R48, 0x3, RZ ;  /* 0x0000000330307819 */ /* 0x000fe200000012ff */
[----:B------:R-:W5:Y:S01]  /*a0a0*/  LD.E.128 R24, desc[UR38][R24.64] ;  /* 0x0000002618187980 */ /* 0x000f62000c101d00 */
[----:B------:R-:W-:-:S02]  /*a0b0*/  SHF.R.U64 R12, R12, 0x3, RZ ;  /* 0x000000030c0c7819 */ /* 0x000fc400000012ff */
[----:B------:R-:W-:Y:S01]  /*a0c0*/  LOP3.LUT R8, R8, R9, RZ, 0x3c, !PT ;  /* 0x0000000908087212 */ /* 0x000fe200078e3cff */
[----:B------:R-:W-:Y:S01]  /*a0d0*/  UIADD3 UR11, UR11, UR12, URZ ;  /* 0x0000000c0b0b7290 */ /* 0x000fe2000fffe03f */
[----:B------:R-:W-:Y:S01]  /*a0e0*/  LOP3.LUT R48, R48, R49, RZ, 0x3c, !PT ;  /* 0x0000003130307212 */ /* 0x000fe200078e3cff */
[--C-:B------:R-:W-:Y:S01]  /*a0f0*/  IMAD.X R49, RZ, RZ, R5.reuse, P2 ;  /* 0x000000ffff317224 */ /* 0x100fe200010e0605 */
[----:B------:R-:W-:Y:S01]  /*a100*/  IADD3 R6, P2, R4, 0xf000, RZ ;  /* 0x0000f00004067810 */ /* 0x000fe20007f5e0ff */
[--C-:B------:R-:W-:Y:S01]  /*a110*/  IMAD.X R9, RZ, RZ, R5.reuse, P4 ;  /* 0x000000ffff097224 */ /* 0x100fe200020e0605 */
[----:B------:R-:W-:Y:S01]  /*a120*/  LOP3.LUT R12, R12, R13, RZ, 0x3c, !PT ;  /* 0x0000000d0c0c7212 */ /* 0x000fe200078e3cff */
[----:B------:R-:W-:Y:S01]  /*a130*/  IMAD.X R13, RZ, RZ, R5, P3 ;  /* 0x000000ffff0d7224 */ /* 0x000fe200018e0605 */
[----:B------:R-:W-:Y:S01]  /*a140*/  LOP3.LUT R3, R6, 0x380, RZ, 0xc0, !PT ;  /* 0x0000038006037812 */ /* 0x000fe200078ec0ff */
[----:B------:R-:W-:Y:S01]  /*a150*/  ULDC.64 UR12, c[0x0][0xae8] ;  /* 0x0002ba00000c7ab9 */ /* 0x000fe20000000a00 */
[----:B------:R-:W-:-:S02]  /*a160*/  IADD3 R29, P0, R4, 0x4000, RZ ;  /* 0x00004000041d7810 */ /* 0x000fc40007f1e0ff */
[C---:B------:R-:W-:Y:S02]  /*a170*/  IADD3 R33, P6, R4.reuse, 0x5000, RZ ;  /* 0x0000500004217810 */ /* 0x040fe40007fde0ff */
[C---:B------:R-:W-:Y:S01]  /*a180*/  IADD3 R37, P5, R4.reuse, 0x6000, RZ ;  /* 0x0000600004257810 */ /* 0x040fe20007fbe0ff */
[----:B------:R-:W-:Y:S01]  /*a190*/  USHF.R.S32.HI UR4, URZ, 0x1f, UR46 ;  /* 0x0000001f3f047899 */ /* 0x000fe2000801142e */
[----:B------:R-:W-:Y:S01]  /*a1a0*/  SHF.R.U64 R3, R3, 0x3, RZ ;  /* 0x0000000303037819 */ /* 0x000fe200000012ff */
[----:B------:R-:W-:Y:S01]  /*a1b0*/  UIMAD.WIDE.U32 UR10, UR44, UR12, UR10 ;  /* 0x0000000c2c0a72a5 */ /* 0x000fe2000f8e000a */
[----:B------:R-:W-:Y:S01]  /*a1c0*/  IADD3 R41, P4, R4, 0x7000, RZ ;  /* 0x0000700004297810 */ /* 0x000fe20007f9e0ff */
[----:B------:R-:W-:Y:S01]  /*a1d0*/  @UP1 ULDC UR14, c[0x0][0xbec] ;  /* 0x0002fb00000e1ab9 */ /* 0x000fe20000000800 */
[----:B------:R-:W-:Y:S01]  /*a1e0*/  LOP3.LUT R72, R3, R6, RZ, 0x3c, !PT ;  /* 0x0000000603487212 */ /* 0x000fe200078e3cff */
[----:B------:R-:W-:Y:S01]  /*a1f0*/  IMAD R3, R20, 0x20, R81 ;  /* 0x0000002014037824 */ /* 0x000fe200078e0251 */
[----:B------:R-:W-:Y:S01]  /*a200*/  IADD3 R45, P3, R4, 0x8000, RZ ;  /* 0x00008000042d7810 */ /* 0x000fe20007f7e0ff */
[----:B------:R-:W-:Y:S01]  /*a210*/  UIMAD UR11, UR44, UR13, UR11 ;  /* 0x0000000d2c0b72a4 */ /* 0x000fe2000f8e020b */
[----:B------:R-:W-:Y:S01]  /*a220*/  LOP3.LUT R28, R29, 0x380, RZ, 0xc0, !PT ;  /* 0x000003801d1c7812 */ /* 0x000fe200078ec0ff */
[----:B------:R-:W-:Y:S01]  /*a230*/  VIADD R78, R3, UR43 ;  /* 0x0000002b034e7c36 */ /* 0x000fe20008000000 */
[----:B------:R-:W-:Y:S01]  /*a240*/  LOP3.LUT R32, R33, 0x380, RZ, 0xc0, !PT ;  /* 0x0000038021207812 */ /* 0x000fe200078ec0ff */
[----:B------:R-:W-:Y:S01]  /*a250*/  ULDC.64 UR12, c[0x0][0xaf0] ;  /* 0x0002bc00000c7ab9 */ /* 0x000fe20000000a00 */
[----:B------:R-:W-:Y:S01]  /*a260*/  LOP3.LUT R36, R37, 0x380, RZ, 0xc0, !PT ;  /* 0x0000038025247812 */ /* 0x000fe200078ec0ff */
[--C-:B------:R-:W-:Y:S01]  /*a270*/  IMAD.X R73, RZ, RZ, R5.reuse, P2 ;  /* 0x000000ffff497224 */ /* 0x100fe200010e0605 */
[----:B------:R-:W-:Y:S01]  /*a280*/  LOP3.LUT R40, R41, 0x380, RZ, 0xc0, !PT ;  /* 0x0000038029287812 */ /* 0x000fe200078ec0ff */
[----:B------:R-:W5:Y:S01]  /*a290*/  LD.E.128 R8, desc[UR38][R8.64] ;  /* 0x0000002608087980 */ /* 0x000f62000c101d00 */
[----:B------:R-:W-:Y:S01]  /*a2a0*/  LOP3.LUT R44, R45, 0x380, RZ, 0xc0, !PT ;  /* 0x000003802d2c7812 */ /* 0x000fe200078ec0ff */
[----:B------:R-:W-:Y:S01]  /*a2b0*/  UIMAD UR4, UR4, UR12, URZ ;  /* 0x0000000c040472a4 */ /* 0x000fe2000f8e023f */
[----:B------:R-:W-:Y:S01]  /*a2c0*/  SHF.R.U64 R28, R28, 0x3, RZ ;  /* 0x000000031c1c7819 */ /* 0x000fe200000012ff */
[----:B------:R-:W-:Y:S01]  /*a2d0*/  @P1 IMAD.HI.U32 R20, R78, UR14, RZ ;  /* 0x0000000e4e141c27 */ /* 0x000fe2000f8e00ff */
[----:B------:R-:W-:Y:S01]  /*a2e0*/  SHF.R.U64 R32, R32, 0x3, RZ ;  /* 0x0000000320207819 */ /* 0x000fe200000012ff */
[----:B------:R-:W-:Y:S01]  /*a2f0*/  UIMAD.WIDE.U32 UR10, UR46, UR12, UR10 ;  /* 0x0000000c2e0a72a5 */ /* 0x000fe2000f8e000a */
[----:B------:R-:W-:Y:S01]  /*a300*/  SHF.R.U64 R36, R36, 0x3, RZ ;  /* 0x0000000324247819 */ /* 0x000fe200000012ff */
[----:B------:R-:W-:Y:S01]  /*a310*/  IMAD.MOV.U32 R3, RZ, RZ, R78 ;  /* 0x000000ffff037224 */ /* 0x000fe200078e004e */
[----:B------:R-:W-:Y:S01]  /*a320*/  SHF.R.U64 R40, R40, 0x3, RZ ;  /* 0x0000000328287819 */ /* 0x000fe200000012ff */
[----:B------:R-:W-:Y:S01]  /*a330*/  @UP1 ULDC UR12, c[0x0][0xbf0] ;  /* 0x0002fc00000c1ab9 */ /* 0x000fe20000000800 */
[----:B------:R-:W-:Y:S01]  /*a340*/  SHF.R.U64 R44, R44, 0x3, RZ ;  /* 0x000000032c2c7819 */ /* 0x000fe200000012ff */
[----:B------:R-:W-:Y:S01]  /*a350*/  UIMAD UR4, UR46, UR13, UR4 ;  /* 0x0000000d2e0472a4 */ /* 0x000fe2000f8e0204 */
        /* <DEDUP_REMOVED lines=10> */
[----:B------:R-:W-:Y:S01]  /*a400*/  @P1 SHF.R.U32.HI R3, RZ, UR12, R20 ;  /* 0x0000000cff031c19 */ /* 0x000fe20008011614 */
[----:B------:R-:W-:Y:S01]  /*a410*/  UIADD3 UR4, UR11, UR4, URZ ;  /* 0x000000040b047290 */ /* 0x000fe2000fffe03f */
[C---:B------:R-:W-:Y:S01]  /*a420*/  IADD3 R53, P0, R4.reuse, 0xa000, RZ ;  /* 0x0000a00004357810 */ /* 0x040fe20007f1e0ff */
[----:B------:R-:W-:Y:S01]  /*a430*/  IMAD.U32 R21, RZ, RZ, UR11 ;  /* 0x0000000bff157e24 */ /* 0x000fe2000f8e00ff */
[C---:B------:R-:W-:Y:S01]  /*a440*/  IADD3 R57, P6, R4.reuse, 0xb000, RZ ;  /* 0x0000b00004397810 */ /* 0x040fe20007fde0ff */
[----:B------:R-:W5:Y:S01]  /*a450*/  LD.E.128 R12, desc[UR38][R12.64] ;  /* 0x000000260c0c7980 */ /* 0x000f62000c101d00 */
[----:B------:R-:W-:-:S02]  /*a460*/  IADD3 R61, P5, R4, 0xc000, RZ ;  /* 0x0000c000043d7810 */ /* 0x000fc40007fbe0ff */
[C---:B------:R-:W-:Y:S01]  /*a470*/  IADD3 R65, P4, R4.reuse, 0xd000, RZ ;  /* 0x0000d00004417810 */ /* 0x040fe20007f9e0ff */
[----:B------:R-:W5:Y:S01]  /*a480*/  LD.E.128 R28, desc[UR38][R28.64] ;  /* 0x000000261c1c7980 */ /* 0x000f62000c101d00 */
[----:B------:R-:W-:Y:S01]  /*a490*/  IADD3 R69, P3, R4, 0xe000, RZ ;  /* 0x0000e00004457810 */ /* 0x000fe20007f7e0ff */
[--C-:B------:R-:W-:Y:S01]  /*a4a0*/  IMAD.MOV R77, RZ, RZ, -R3.reuse ;  /* 0x000000ffff4d7224 */ /* 0x100fe200078e0a03 */
[----:B------:R-:W-:Y:S01]  /*a4b0*/  SHF.R.S32.HI R76, RZ, 0x1f, R3 ;  /* 0x0000001fff4c7819 */ /* 0x000fe20000011403 */
[----:B------:R-:W-:Y:S01]  /*a4c0*/  IMAD.U32 R20, RZ, RZ, UR10 ;  /* 0x0000000aff147e24 */ /* 0x000fe2000f8e00ff */
[----:B------:R-:W-:Y:S01]  /*a4d0*/  LOP3.LUT R52, R53, 0x380, RZ, 0xc0, !PT ;  /* 0x0000038035347812 */ /* 0x000fe200078ec0ff */
[----:B------:R-:W-:Y:S01]  /*a4e0*/  ULDC.64 UR10, c[0x0][0xae0] ;  /* 0x0002b800000a7ab9 */ /* 0x000fe20000000a00 */
[----:B------:R-:W-:Y:S01]  /*a4f0*/  LOP3.LUT R56, R57, 0x380, RZ, 0xc0, !PT ;  /* 0x0000038039387812 */ /* 0x000fe200078ec0ff */
[----:B------:R-:W5:Y:S01]  /*a500*/  LD.E.128 R32, desc[UR38][R32.64] ;  /* 0x0000002620207980 */ /* 0x000f62000c101d00 */
[----:B------:R-:W-:-:S02]  /*a510*/  LOP3.LUT R60, R61, 0x380, RZ, 0xc0, !PT ;  /* 0x000003803d3c7812 */ /* 0x000fc400078ec0ff */
[----:B------:R-:W-:Y:S01]  /*a520*/  LOP3.LUT R64, R65, 0x380, RZ, 0xc0, !PT ;  /* 0x0000038041407812 */ /* 0x000fe200078ec0ff */
[----:B------:R-:W5:Y:S01]  /*a530*/  LD.E.128 R36, desc[UR38][R36.64] ;  /* 0x0000002624247980 */ /* 0x000f62000c101d00 */
        /* <DEDUP_REMOVED lines=49> */
[----:B------:R-:W-:Y:S01]  /*a850*/  VIADD R84, R81, UR43 ;  /* 0x0000002b51547c36 */ /* 0x000fe20008000000 */
        /* <DEDUP_REMOVED lines=37> */
.L_x_13495:
[----:B------:R-:W-:Y:S05]  /*aab0*/  BSYNC B1 ;  /* 0x0000000000017941 */ /* 0x000fea0003800000 */
.L_x_13494:
        /* <DEDUP_REMOVED lines=21> */
.L_x_13497:
[----:B------:R-:W-:Y:S05]  /*ac10*/  BSYNC B1 ;  /* 0x0000000000017941 */ /* 0x000fea0003800000 */
.L_x_13496:
        /* <DEDUP_REMOVED lines=21> */
.L_x_13499:
[----:B------:R-:W-:Y:S05]  /*ad70*/  BSYNC B1 ;  /* 0x0000000000017941 */ /* 0x000fea0003800000 */
.L_x_13498:
[----:B0-----:R-:W-:Y:S01]  /*ad80*/  VIADD R3, R84, 0x60 ;  /* 0x0000006054037836 */ /* 0x001fe20000000000 */
[----:B--23--:R-:W0:Y:S04]  /*ad90*/  SHFL.IDX PT, R83, R83, 0x3, 0x181f ;  /* 0x00781f0053537f89 */ /* 0x00ce2800000e0000 */
[----:B------:R-:W-:Y:S01]  /*ada0*/  ISETP.GE.AND P0, PT, R3, UR9, PT ;  /* 0x0000000903007c0c */ /* 0x000fe2000bf06270 */
[----:B----4-:R4:W2:-:S12]  /*adb0*/  SHFL.IDX PT, R11, R82, 0x3, 0x181f ;  /* 0x00781f00520b7f89 */ /* 0x01089800000e0000 */
[----:B----4-:R-:W-:Y:S05]  /*adc0*/  @P0 BRA `(.L_x_13500) ;  /* 0x00000024007c0947 */ /* 0x010fea0003800000 */
[----:B------:R-:W-:Y:S02]  /*add0*/  ULDC UR4, c[0x0][0xac8] ;  /* 0x0002b20000047ab9 */ /* 0x000fe40000000800 */
[----:B------:R-:W-:Y:S02]  /*ade0*/  ISETP.GE.AND P3, PT, R0, UR4, PT ;  /* 0x0000000400007c0c */ /* 0x000fe4000bf66270 */
[----:B------:R-:W-:Y:S02]  /*adf0*/  ISETP.GE.AND P4, PT, R86, UR4, PT ;  /* 0x0000000456007c0c */ /* 0x000fe4000bf86270 */
[----:B------:R-:W-:-:S09]  /*ae00*/  ISETP.GE.AND P5, PT, R88, UR4, PT ;  /* 0x0000000458007c0c */ /* 0x000fd2000bfa6270 */
[-C--:B--2---:R-:W-:Y:S02]  /*ae10*/  @!P3 LEA R4, P0, R0, R11.reuse, 0x1 ;  /* 0x0000000b0004b211 */ /* 0x084fe400078008ff */
        /* <DEDUP_REMOVED lines=10> */
[----:B----4-:R-:W-:-:S04]  /*aec0*/  LEA R4, P0, R90, R11, 0x1 ;  /* 0x0000000b5a047211 */ /* 0x010fc800078008ff */
[----:B------:R-:W-:-:S05]  /*aed0*/  LEA.HI.X R5, R90, R83, R89, 0x1, P0 ;  /* 0x000000535a057211 */ /* 0x000fca00000f0c59 */
[----:B------:R0:W-:Y:S01]  /*aee0*/  ST.E.128 desc[UR38][R4.64], R72 ;  /* 0x0000004804007985 */ /* 0x0001e2000c101d26 */
[----:B------:R-:W-:Y:S05]  /*aef0*/  BRA `(.L_x_13500) ;  /* 0x0000002400307947 */ /* 0x000fea0003800000 */
.L_x_13493:
        /* <DEDUP_REMOVED lines=55> */
[----:B------:R-:W-:Y:S01]  /*b270*/  IMAD R6, R6, UR10, RZ ;  /* 0x0000000a06067c24 */ /* 0x000fe2000f8e02ff */
[----:B------:R-:W-:Y:S01]  /*b280*/  SHF.R.S32.HI R168, RZ, 0x1f, R226 ;  /* 0x0000001fffa87819 */ /* 0x000fe200000114e2 */
        /* <DEDUP_REMOVED lines=28> */
[-C--:B-1----:R-:W-:Y:S01]  /*b450*/  @!P0 LEA R6, P6, R224, R4.reuse, 0x2 ;  /* 0x00000004e0068211 */ /* 0x082fe200078c10ff */
        /* <DEDUP_REMOVED lines=89> */
[----:B------:R-:W-:Y:S01]  /*b9f0*/  ISETP.GE.AND P3, PT, R29, UR4, PT ;  /* 0x000000041d007c0c */ /* 0x000fe2000bf66270 */
[----:B------:R4:W-:Y:S01]  /*ba00*/  @!P4 ST.E.64 desc[UR38][R8.64], R124 ;  /* 0x0000007c0800c985 */ /* 0x0009e2000c101b26 */
[----:B------:R-:W-:-:S02]  /*ba10*/  ISETP.GE.AND P4, PT, R13, UR4, PT ;  /* 0x000000040d007c0c */ /* 0x000fc4000bf86270 */
[CC--:B---3--:R-:W-:Y:S01]  /*ba20*/  @!P2 LEA R10, P5, R19.reuse, R4.reuse, 0x2 ;  /* 0x00000004130aa211 */ /* 0x0c8fe200078a10ff */
[----:B-1----:R-:W-:Y:S01]  /*ba30*/  VIADD R25, R2, 0xf8 ;  /* 0x000000f802197836 */ /* 0x002fe20000000000 */
[----:B------:R-:W-:Y:S02]  /*ba40*/  SHF.R.S32.HI R21, RZ, 0x1f, R17 ;  /* 0x0000001fff157819 */ /* 0x000fe40000011411 */
[CC--:B------:R-:W-:Y:S02]  /*ba50*/  @!P1 LEA R14, P6, R18.reuse, R4.reuse, 0x2 ;  /* 0x00000004120e9211 */ /* 0x0c0fe400078c10ff */
[-C--:B------:R-:W-:Y:S02]  /*ba60*/  @!P2 LEA.HI.X R11, R19, R5.reuse, R229, 0x2, P5 ;  /* 0x00000005130ba211 */ /* 0x080fe400028f14e5 */
[----:B------:R-:W-:Y:S02]  /*ba70*/  @!P0 LEA R20, P5, R17, R4, 0x2 ;  /* 0x0000000411148211 */ /* 0x000fe400078a10ff */
[----:B------:R-:W-:Y:S01]  /*ba80*/  @!P1 LEA.HI.X R15, R18, R5, R228, 0x2, P6 ;  /* 0x00000005120f9211 */ /* 0x000fe200030f14e4 */
[----:B------:R3:W-:Y:S01]  /*ba90*/  @!P2 ST.E.64 desc[UR38][R10.64], R128 ;  /* 0x000000800a00a985 */ /* 0x0007e2000c101b26 */
[----:B------:R-:W-:-:S02]  /*baa0*/  ISETP.GE.AND P6, PT, R25, UR4, PT ;  /* 0x0000000419007c0c */ /* 0x000fc4000bfc6270 */
[-C--:B------:R-:W-:Y:S01]  /*bab0*/  @!P0 LEA.HI.X R21, R17, R5.reuse, R21, 0x2, P5 ;  /* 0x0000000511158211 */ /* 0x080fe200028f1415 */
[----:B------:R3:W-:Y:S01]  /*bac0*/  @!P1 ST.E.64 desc[UR38][R14.64], R132 ;  /* 0x000000840e009985 */ /* 0x0007e2000c101b26 */
[----:B--2---:R-:W-:Y:S02]  /*bad0*/  SHF.R.S32.HI R7, RZ, 0x1f, R13 ;  /* 0x0000001fff077819 */ /* 0x004fe4000001140d */
[CC--:B------:R-:W-:Y:S01]  /*bae0*/  @!P4 LEA R6, P5, R13.reuse, R4.reuse, 0x2 ;  /* 0x000000040d06c211 */ /* 0x0c0fe200078a10ff */
[----:B------:R3:W-:Y:S01]  /*baf0*/  @!P0 ST.E.64 desc[UR38][R20.64], R136 ;  /* 0x0000008814008985 */ /* 0x0007e2000c101b26 */
[----:B----4-:R-:W-:Y:S02]  /*bb00*/  SHF.R.S32.HI R9, RZ, 0x1f, R29 ;  /* 0x0000001fff097819 */ /* 0x010fe4000001141d */
[----:B------:R-:W-:Y:S02]  /*bb10*/  @!P4 LEA.HI.X R7, R13, R5, R7, 0x2, P5 ;  /* 0x000000050d07c211 */ /* 0x000fe400028f1407 */
[----:B------:R-:W-:-:S02]  /*bb20*/  @!P3 LEA R8, P5, R29, R4, 0x2 ;  /* 0x000000041d08b211 */ /* 0x000fc400078a10ff */
[----:B------:R-:W-:Y:S01]  /*bb30*/  SHF.R.S32.HI R13, RZ, 0x1f, R25 ;  /* 0x0000001fff0d7819 */ /* 0x000fe20000011419 */
[----:B------:R3:W-:Y:S01]  /*bb40*/  @!P4 ST.E.64 desc[UR38][R6.64], R140 ;  /* 0x0000008c0600c985 */ /* 0x0007e2000c101b26 */
[----:B------:R-:W-:Y:S02]  /*bb50*/  @!P3 LEA.HI.X R9, R29, R5, R9, 0x2, P5 ;  /* 0x000000051d09b211 */ /* 0x000fe400028f1409 */
[----:B------:R-:W-:-:S03]  /*bb60*/  @!P6 LEA R4, P5, R25, R4, 0x2 ;  /* 0x000000041904e211 */ /* 0x000fc600078a10ff */
[----:B------:R3:W-:Y:S01]  /*bb70*/  @!P3 ST.E.64 desc[UR38][R8.64], R144 ;  /* 0x000000900800b985 */ /* 0x0007e2000c101b26 */
[----:B------:R-:W-:-:S05]  /*bb80*/  @!P6 LEA.HI.X R5, R25, R5, R13, 0x2, P5 ;  /* 0x000000051905e211 */ /* 0x000fca00028f140d */
[----:B------:R3:W-:Y:S04]  /*bb90*/  @!P6 ST.E.64 desc[UR38][R4.64], R148 ;  /* 0x000000940400e985 */ /* 0x0007e8000c101b26 */
.L_x_13502:
[----:B------:R-:W-:Y:S05]  /*bba0*/  BSYNC B1 ;  /* 0x0000000000017941 */ /* 0x000fea0003800000 */
.L_x_13501:
[----:B------:R-:W-:Y:S01]  /*bbb0*/  ISETP.GE.AND P0, PT, R0, UR9, PT ;  /* 0x0000000900007c0c */ /* 0x000fe2000bf06270 */
[----:B--23--:R2:W3:Y:S04]  /*bbc0*/  SHFL.IDX PT, R5, R12, 0x1, 0x1c1f ;  /* 0x003c1f000c057f89 */ /* 0x00c4e800000e0000 */
[----:B-1----:R2:W1:Y:S08]  /*bbd0*/  SHFL.IDX PT, R4, R3, 0x1, 0x1c1f ;  /* 0x003c1f0003047f89 */ /* 0x00247000000e0000 */
[----:B--2---:R-:W-:Y:S05]  /*bbe0*/  @P0 BRA `(.L_x_13500) ;  /* 0x0000001400f40947 */ /* 0x004fea0003800000 */
[----:B------:R-:W-:Y:S01]  /*bbf0*/  ULDC UR4, c[0x0][0xac8] ;  /* 0x0002b20000047ab9 */ /* 0x000fe20000000800 */
[----:B------:R-:W-:Y:S01]  /*bc00*/  VIADD R25, R2, 0xe8 ;  /* 0x000000e802197836 */ /* 0x000fe20000000000 */
[----:B------:R-:W-:Y:S01]  /*bc10*/  ISETP.GE.AND P5, PT, R226, UR4, PT ;  /* 0x00000004e2007c0c */ /* 0x000fe2000bfa6270 */
[C---:B0-----:R-:W-:Y:S01]  /*bc20*/  VIADD R3, R2.reuse, 0xf0 ;  /* 0x000000f002037836 */ /* 0x041fe20000000000 */
[----:B------:R-:W-:Y:S02]  /*bc30*/  ISETP.GE.AND P4, PT, R2, UR4, PT ;  /* 0x0000000402007c0c */ /* 0x000fe4000bf86270 */
[----:B------:R-:W-:Y:S02]  /*bc40*/  ISETP.GE.AND P2, PT, R225, UR4, PT ;  /* 0x00000004e1007c0c */ /* 0x000fe4000bf46270 */
[----:B------:R-:W-:Y:S02]  /*bc50*/  ISETP.GE.AND P1, PT, R224, UR4, PT ;  /* 0x00000004e0007c0c */ /* 0x000fe4000bf26270 */
[----:B------:R-:W-:-:S02]  /*bc60*/  ISETP.GE.AND P0, PT, R223, UR4, PT ;  /* 0x00000004df007c0c */ /* 0x000fc4000bf06270 */
[----:B------:R-:W-:Y:S02]  /*bc70*/  SHF.R.S32.HI R0, RZ, 0x1f, R25 ;  /* 0x0000001fff007819 */ /* 0x000fe40000011419 */
[----:B------:R-:W-:Y:S02]  /*bc80*/  SHF.R.S32.HI R24, RZ, 0x1f, R17 ;  /* 0x0000001fff187819 */ /* 0x000fe40000011411 */
[-C--:B-1----:R-:W-:Y:S01]  /*bc90*/  @!P5 LEA R8, P3, R226, R4.reuse, 0x2 ;  /* 0x00000004e208d211 */ /* 0x082fe200078610ff */
[----:B---3--:R-:W-:Y:S02]  /*bca0*/  @!P4 IMAD.WIDE R6, R2, 0x4, R4 ;  /* 0x000000040206c825 */ /* 0x008fe400078e0204 */
[----:B------:R-:W-:Y:S02]  /*bcb0*/  @!P2 LEA R10, P6, R225, R4, 0x2 ;  /* 0x00000004e10aa211 */ /* 0x000fe400078c10ff */
[----:B------:R-:W-:Y:S01]  /*bcc0*/  @!P5 LEA.HI.X R9, R226, R5, R168, 0x2, P3 ;  /* 0x00000005e209d211 */ /* 0x000fe200018f14a8 */
[----:B------:R0:W-:Y:S01]  /*bcd0*/  @!P4 ST.E.64 desc[UR38][R6.64], R26 ;  /* 0x0000001a0600c985 */ /* 0x0001e2000c101b26 */
[----:B------:R-:W-:-:S02]  /*bce0*/  ISETP.GE.AND P3, PT, R222, UR4, PT ;  /* 0x00000004de007c0c */ /* 0x000fc4000bf66270 */
[-C--:B------:R-:W-:Y:S01]  /*bcf0*/  @!P2 LEA.HI.X R11, R225, R5.reuse, R167, 0x2, P6 ;  /* 0x00000005e10ba211 */ /* 0x080fe200030f14a7 */
[----:B------:R1:W-:Y:S01]  /*bd00*/  @!P5 ST.E.64 desc[UR38][R8.64], R30 ;  /* 0x0000001e0800d985 */ /* 0x0003e2000c101b26 */
[CC--:B------:R-:W-:Y:S02]  /*bd10*/  @!P1 LEA R12, P5, R224.reuse, R4.reuse, 0x2 ;  /* 0x00000004e00c9211 */ /* 0x0c0fe400078a10ff */
        /* <DEDUP_REMOVED lines=32> */
[CC--:B-1----:R-:W-:Y:S02]  /*bf20*/  @!P3 LEA R6, P6, R216.reuse, R4.reuse, 0x2 ;  /* 0x00000004d806b211 */ /* 0x0c2fe400078c10ff */
        /* <DEDUP_REMOVED lines=60> */
[-C--:B----4-:R-:W-:Y:S01]  /*c2f0*/  @!P0 LEA R10, P6, R19, R4.reuse, 0x2 ;  /* 0x00000004130a8211 */ /* 0x090fe200078c10ff */
[----:B------:R3:W-:Y:S01]  /*c300*/  @!P3 ST.E.64 desc[UR38][R20.64], R126 ;  /* 0x0000007e1400b985 */ /* 0x0007e2000c101b26 */
[----:B--2---:R-:W-:Y:S02]  /*c310*/  @!P1 LEA R12, P3, R25, R4, 0x2 ;  /* 0x00000004190c9211 */ /* 0x004fe400078610ff */
[----:B------:R-:W-:-:S02]  /*c320*/  @!P0 LEA.HI.X R11, R19, R5, R229, 0x2, P6 ;  /* 0x00000005130b8211 */ /* 0x000fc400030f14e5 */
[CC--:B0-----:R-:W-:Y:S02]  /*c330*/  @!P4 LEA R6, P6, R18.reuse, R4.reuse, 0x2 ;  /* 0x000000041206c211 */ /* 0x0c1fe400078c10ff */
[-C--:B------:R-:W-:Y:S01]  /*c340*/  @!P1 LEA.HI.X R13, R25, R5.reuse, R0, 0x2, P3 ;  /* 0x00000005190d9211 */ /* 0x080fe200018f1400 */
[----:B------:R3:W-:Y:S01]  /*c350*/  @!P0 ST.E.64 desc[UR38][R10.64], R130 ;  /* 0x000000820a008985 */ /* 0x0007e2000c101b26 */
[-C--:B-1----:R-:W-:Y:S02]  /*c360*/  @!P5 LEA R8, P3, R17, R4.reuse, 0x2 ;  /* 0x000000041108d211 */ /* 0x082fe400078610ff */
[-C--:B------:R-:W-:Y:S02]  /*c370*/  @!P4 LEA.HI.X R7, R18, R5.reuse, R228, 0x2, P6 ;  /* 0x000000051207c211 */ /* 0x080fe400030f14e4 */
[----:B------:R-:W-:Y:S02]  /*c380*/  SHF.R.S32.HI R0, RZ, 0x1f, R3 ;  /* 0x0000001fff007819 */ /* 0x000fe40000011403 */
[----:B------:R-:W-:Y:S01]  /*c390*/  @!P2 LEA R14, P6, R3, R4, 0x2 ;  /* 0x00000004030ea211 */ /* 0x000fe200078c10ff */
[----:B------:R3:W-:Y:S01]  /*c3a0*/  @!P4 ST.E.64 desc[UR38][R6.64], R134 ;  /* 0x000000860600c985 */ /* 0x0007e2000c101b26 */
[----:B------:R-:W-:-:S02]  /*c3b0*/  @!P5 LEA.HI.X R9, R17, R5, R24, 0x2, P3 ;  /* 0x000000051109d211 */ /* 0x000fc400018f1418 */
[----:B------:R-:W-:Y:S01]  /*c3c0*/  @!P2 LEA.HI.X R15, R3, R5, R0, 0x2, P6 ;  /* 0x00000005030fa211 */ /* 0x000fe200030f1400 */
[----:B------:R-:W-:Y:S02]  /*c3d0*/  VIADD R3, R2, 0xf8 ;  /* 0x000000f802037836 */ /* 0x000fe40000000000 */
        /* <DEDUP_REMOVED lines=10> */
.L_x_13491:
        /* <DEDUP_REMOVED lines=33> */
.L_x_13503:
        /* <DEDUP_REMOVED lines=57> */
.L_x_13505:
[----:B------:R-:W-:Y:S05]  /*ca20*/  BSYNC B1 ;  /* 0x0000000000017941 */ /* 0x000fea0003800000 */
.L_x_13504:
        /* <DEDUP_REMOVED lines=14> */
[----:B------:R-:W-:-:S03]  /*cb10*/  UIADD3 UR9, UR9, UR10, URZ ;  /* 0x0000000a09097290 */ /* 0x000fc6000fffe03f */
[----:B------:R-:W-:Y:S01]  /*cb20*/  IMAD R3, R10, 0x20, R13 ;  /* 0x000000200a037824 */ /* 0x000fe200078e020d */
[----:B------:R-:W-:Y:S02]  /*cb30*/  ULDC.64 UR10, c[0x0][0xae8] ;  /* 0x0002ba00000a7ab9 */ /* 0x000fe40000000a00 */
[----:B------:R-:W-:Y:S01]  /*cb40*/  UIMAD.WIDE.U32 UR8, UR44, UR10, UR8 ;  /* 0x0000000a2c0872a5 */ /* 0x000fe2000f8e0008 */
[----:B------:R-:W-:Y:S01]  /*cb50*/  VIADD R8, R3, UR43 ;  /* 0x0000002b03087c36 */ /* 0x000fe20008000000 */
[----:B-1----:R-:W-:Y:S02]  /*cb60*/  ISETP.NE.AND P0, PT, R11, 0x1, PT ;  /* 0x000000010b00780c */ /* 0x002fe40003f05270 */
[----:B------:R-:W-:Y:S01]  /*cb70*/  UIMAD UR9, UR44, UR11, UR9 ;  /* 0x0000000b2c0972a4 */ /* 0x000fe2000f8e0209 */
[----:B------:R-:W-:Y:S02]  /*cb80*/  IMAD.MOV.U32 R3, RZ, RZ, R8 ;  /* 0x000000ffff037224 */ /* 0x000fe400078e0008 */
[----:B------:R-:W-:-:S02]  /*cb90*/  ULDC.64 UR10, c[0x0][0xaf0] ;  /* 0x0002bc00000a7ab9 */ /* 0x000fc40000000a00 */
        /* <DEDUP_REMOVED lines=18> */
[----:B------:R-:W-:Y:S02]  /*ccc0*/  VIADD R8, R13, UR43 ;  /* 0x0000002b0d087c36 */ /* 0x000fe40008000000 */
[----:B------:R-:W-:Y:S01]  /*ccd0*/  IMAD R9, R3, UR11, R6 ;  /* 0x0000000b03097c24 */ /* 0x000fe2000f8e0206 */
[----:B------:R-:W-:Y:S01]  /*cce0*/  SHF.R.S32.HI R6, RZ, 0x1f, R7 ;  /* 0x0000001fff067819 */ /* 0x000fe20000011407 */
[----:B-----5:R-:W-:Y:S02]  /*ccf0*/  IMAD R11, R0, R11, RZ ;  /* 0x0000000b000b7224 */ /* 0x020fe400078e02ff */
[----:B------:R-:W-:-:S02]  /*cd00*/  IMAD.IADD R5, R5, 0x1, R9 ;  /* 0x0000000105057824 */ /* 0x000fc400078e0209 */
[----:B------:R-:W-:Y:S02]  /*cd10*/  IMAD R6, R6, UR8, RZ ;  /* 0x0000000806067c24 */ /* 0x000fe4000f8e02ff */
[----:B------:R-:W-:-:S04]  /*cd20*/  IMAD.WIDE.U32 R4, R7, UR8, R4 ;  /* 0x0000000807047c25 */ /* 0x000fc8000f8e0004 */
[----:B------:R-:W-:Y:S01]  /*cd30*/  IMAD R9, R7, UR9, R6 ;  /* 0x0000000907097c24 */ /* 0x000fe2000f8e0206 */
[----:B------:R-:W-:Y:S01]  /*cd40*/  ULDC.64 UR8, c[0x0][0xa80] ;  /* 0x0002a00000087ab9 */ /* 0x000fe20000000a00 */
[----:B------:R-:W-:Y:S01]  /*cd50*/  VIADD R3, R8, 0x40 ;  /* 0x0000004008037836 */ /* 0x000fe20000000000 */
[----:B------:R-:W-:Y:S01]  /*cd60*/  LEA R6, P2, R4, UR8, 0x1 ;  /* 0x0000000804067c11 */ /* 0x000fe2000f8408ff */
[----:B------:R-:W-:Y:S02]  /*cd70*/  IMAD.IADD R5, R5, 0x1, R9 ;  /* 0x0000000105057824 */ /* 0x000fe400078e0209 */
[----:B------:R-:W-:Y:S01]  /*cd80*/  VIADD R0, R8, 0x20 ;  /* 0x0000002008007836 */ /* 0x000fe20000000000 */
[-C--:B------:R-:W-:Y:S01]  /*cd90*/  ISETP.GE.AND P0, PT, R3, R11.reuse, PT ;  /* 0x0000000b0300720c */ /* 0x080fe20003f06270 */
[----:B------:R-:W-:Y:S01]  /*cda0*/  IMAD.SHL.U32 R7, R10, 0x8, RZ ;  /* 0x000000080a077824 */ /* 0x000fe200078e00ff */
[----:B------:R-:W-:Y:S02]  /*cdb0*/  LEA.HI.X R3, R4, UR9, R5, 0x1, P2 ;  /* 0x0000000904037c11 */ /* 0x000fe400090f0c05 */
[-C--:B------:R-:W-:Y:S01]  /*cdc0*/  ISETP.GE.AND P2, PT, R8, R11.reuse, PT ;  /* 0x0000000b0800720c */ /* 0x080fe20003f46270 */
[C---:B------:R-:W-:Y:S01]  /*cdd0*/  VIADD R9, R7.reuse, 0x40 ;  /* 0x0000004007097836 */ /* 0x040fe20000000000 */
[----:B------:R-:W-:Y:S01]  /*cde0*/  ISETP.GE.AND P1, PT, R0, R11, PT ;  /* 0x0000000b0000720c */ /* 0x000fe20003f26270 */
[C---:B------:R-:W-:Y:S01]  /*cdf0*/  VIADD R13, R7.reuse, 0x80 ;  /* 0x00000080070d7836 */ /* 0x040fe20000000000 */
[----:B------:R0:W1:Y:S01]  /*ce00*/  SHFL.IDX PT, R4, R6, RZ, 0x181f ;  /* 0x00181fff06047589 */ /* 0x00006200000e0000 */
[----:B------:R-:W-:Y:S01]  /*ce10*/  VIADD R15, R7, 0xc0 ;  /* 0x000000c0070f7836 */ /* 0x000fe20000000000 */
[----:B------:R-:W-:-:S02]  /*ce20*/  SHF.R.S32.HI R12, RZ, 0x1f, R7 ;  /* 0x0000001fff0c7819 */ /* 0x000fc40000011407 */
[----:B------:R0:W2:Y:S01]  /*ce30*/  SHFL.IDX PT, R0, R3, RZ, 0x181f ;  /* 0x00181fff03007589 */ /* 0x0000a200000e0000 */
[----:B------:R-:W-:Y:S02]  /*ce40*/  SHF.R.S32.HI R10, RZ, 0x1f, R9 ;  /* 0x0000001fff0a7819 */ /* 0x000fe40000011409 */
[----:B------:R-:W-:Y:S02]  /*ce50*/  SHF.R.S32.HI R14, RZ, 0x1f, R13 ;  /* 0x0000001fff0e7819 */ /* 0x000fe4000001140d */
        /* <DEDUP_REMOVED lines=19> */
.L_x_13507:
[----:B------:R-:W-:Y:S05]  /*cf90*/  BSYNC B1 ;  /* 0x0000000000017941 */ /* 0x000fea0003800000 */
.L_x_13506:
        /* <DEDUP_REMOVED lines=21> */
.L_x_13509:
[----:B------:R-:W-:Y:S05]  /*d0f0*/  BSYNC B1 ;  /* 0x0000000000017941 */ /* 0x000fea0003800000 */
.L_x_13508:
        /* <DEDUP_REMOVED lines=21> */
.L_x_13511:
[----:B------:R-:W-:Y:S05]  /*d250*/  BSYNC B1 ;  /* 0x0000000000017941 */ /* 0x000fea0003800000 */
.L_x_13510:
        /* <DEDUP_REMOVED lines=11> */
[-C--:B--2---:R-:W-:Y:S02]  /*d310*/  @!P3 LEA.HI.X R7, R7, R3.reuse, R12, 0x1, P4 ;  /* 0x000000030707b211 */ /* 0x084fe400020f0c0c */
        /* <DEDUP_REMOVED lines=10> */
.L_x_13500:
[----:B------:R-:W-:Y:S05]  /*d3c0*/  BSYNC B0 ;  /* 0x0000000000007941 */ /* 0x000fea0003800000 */
.L_x_13490:
[----:B------:R-:W-:Y:S02]  /*d3d0*/  ULDC UR4, c[0x0][0xc3c] ;  /* 0x00030f0000047ab9 */ /* 0x000fe40000000800 */
[----:B------:R-:W-:-:S06]  /*d3e0*/  UISETP.GE.AND UP0, UPT, UR7, UR4, UPT ;  /* 0x000000040700728c */ /* 0x000fcc000bf06270 */
[----:B------:R-:W-:-:S13]  /*d3f0*/  PLOP3.LUT P0, PT, PT, PT, UP0, 0x80, 0x0 ;  /* 0x000000000000781c */ /* 0x000fda0003f0f008 */
[----:B------:R-:W-:Y:S05]  /*d400*/  @!P0 BRA `(.L_x_13512) ;  /* 0xffffff3c00448947 */ /* 0x000fea000383ffff */
[----:B------:R-:W-:Y:S05]  /*d410*/  EXIT ;  /* 0x000000000000794d */ /* 0x000fea0003800000 */
.L_x_13453:
        /* <DEDUP_REMOVED lines=20> */
.L_x_13513:
        /* <DEDUP_REMOVED lines=43> */
.L_x_13517:
        /* <DEDUP_REMOVED lines=39> */
.L_x_13515:
        /* <DEDUP_REMOVED lines=12> */
.L_x_13518:
        /* <DEDUP_REMOVED lines=63> */
.L_x_13519:
        /* <DEDUP_REMOVED lines=61> */
.L_x_13520:
[----:B01----:R-:W-:-:S05]  /*e300*/  LOP3.LUT R3, RZ, R2, RZ, 0x33, !PT ;  /* 0x00000002ff037212 */ /* 0x003fca00078e33ff */
[----:B------:R-:W-:-:S05]  /*e310*/  IMAD.IADD R2, R4, 0x1, R3 ;  /* 0x0000000104027824 */ /* 0x000fca00078e0203 */
[----:B------:R1:W-:Y:S01]  /*e320*/  STL [R1+0x4], R2 ;  /* 0x0000040201007387 */ /* 0x0003e20000100800 */
[----:B------:R-:W-:Y:S05]  /*e330*/  BRA `(.L_x_13521) ;  /* 0x0000000000107947 */ /* 0x000fea0003800000 */
.L_x_13516:
[----:B------:R-:W-:Y:S01]  /*e340*/  IMAD.U32 R2, RZ, RZ, UR6 ;  /* 0x00000006ff027e24 */ /* 0x000fe2000f8e00ff */
[----:B------:R0:W-:Y:S04]  /*e350*/  STL [R1+0x4], RZ ;  /* 0x000004ff01007387 */ /* 0x0001e80000100800 */
[----:B------:R0:W-:Y:S04]  /*e360*/  STL [R1+0x8], RZ ;  /* 0x000008ff01007387 */ /* 0x0001e80000100800 */
[----:B------:R0:W-:Y:S02]  /*e370*/  STL [R1], R2 ;  /* 0x0000000201007387 */ /* 0x0001e40000100800 */
.L_x_13521:
        /* <DEDUP_REMOVED lines=10> */
.L_x_13514:
        /* <DEDUP_REMOVED lines=9> */
[C---:B----4-:R-:W-:Y:S01]  /*e4b0*/  IMAD.SHL.U32 R0, R6.reuse, 0x8, RZ ;  /* 0x0000000806007824 */ /* 0x050fe200078e00ff */
[----:B------:R-:W-:Y:S01]  /*e4c0*/  LOP3.LUT R4, R6, 0x7f, RZ, 0xc0, !PT ;  /* 0x0000007f06047812 */ /* 0x000fe200078ec0ff */
[----:B------:R-:W-:Y:S01]  /*e4d0*/  UMOV UR4, 0x400 ;  /* 0x0000040000047882 */ /* 0x000fe20000000000 */
[----:B------:R-:W-:Y:S01]  /*e4e0*/  BSSY B8, `(.L_x_13522) ;  /* 0x00005a3000087945 */ /* 0x000fe20003800000 */
[----:B------:R-:W-:Y:S01]  /*e4f0*/  IMAD.MOV.U32 R19, RZ, RZ, RZ ;  /* 0x000000ffff137224 */ /* 0x000fe200078e00ff */
[----:B------:R-:W-:Y:S01]  /*e500*/  LOP3.LUT R3, R0, 0x1f8, RZ, 0xc0, !PT ;  /* 0x000001f800037812 */ /* 0x000fe200078ec0ff */
[----:B01----:R-:W-:Y:S01]  /*e510*/  IMAD.SHL.U32 R2, R4, 0x8, RZ ;  /* 0x0000000804027824 */ /* 0x003fe200078e00ff */
        /* <DEDUP_REMOVED lines=14> */
.L_x_13626:
[----:B0-2---:R-:W2:Y:S01]  /*e600*/  LDL R0, [R1+0xc] ;  /* 0x00000c0001007983 */ /* 0x005ea20000100800 */
        /* <DEDUP_REMOVED lines=8> */
[----:B---3--:R-:W2:Y:S01]  /*e690*/  LDG.E R11, desc[UR38][R2.64] ;  /* 0x00000026020b7981 */ /* 0x008ea2000c1e1900 */
        /* <DEDUP_REMOVED lines=46> */
.L_x_13523:
        /* <DEDUP_REMOVED lines=18> */
.L_x_13524:
[----:B------:R-:W-:Y:S05]  /*eaa0*/  @!P0 BRA `(.L_x_13525) ;  /* 0x00000000000c8947 */ /* 0x000fea0003800000 */
[----:B------:R-:W3:Y:S04]  /*eab0*/  LDG.E R6, desc[UR38][R4.64] ;  /* 0x0000002604067981 */ /* 0x000ee8000c1e1900 */
[----:B------:R-:W3:Y:S02]  /*eac0*/  LDG.E R4, desc[UR38][R4.64+0x4] ;  /* 0x0000042604047981 */ /* 0x000ee4000c1e1900 */
[----:B---3--:R-:W-:-:S07]  /*ead0*/  IMAD.IADD R6, R4, 0x1, -R6 ;  /* 0x0000000104067824 */ /* 0x008fce00078e0a06 */
.L_x_13525:
        /* <DEDUP_REMOVED lines=12> */
[----:B--2---:R-:W-:Y:S01]  /*eba0*/  @P0 SHF.R.U32.HI R0, RZ, R4, R3 ;  /* 0x00000004ff000219 */ /* 0x004fe20000011603 */
[C---:B------:R-:W-:Y:S01]  /*ebb0*/  VIADD R4, R6.reuse, 0x5f ;  /* 0x0000005f06047836 */ /* 0x040fe20000000000 */
[----:B------:R-:W-:Y:S02]  /*ebc0*/  IADD3 R6, R6, 0x60, -R9 ;  /* 0x0000006006067810 */ /* 0x000fe40007ffe809 */
[----:B-1----:R-:W-:Y:S01]  /*ebd0*/  LOP3.LUT R9, R2, 0xff, RZ, 0xc0, !PT ;  /* 0x000000ff02097812 */ /* 0x002fe200078ec0ff */
[----:B------:R-:W-:-:S04]  /*ebe0*/  IMAD.HI R4, R4, 0x2aaaaaab, RZ ;  /* 0x2aaaaaab04047827 */ /* 0x000fc800078e02ff */
[----:B------:R-:W-:Y:S01]  /*ebf0*/  IMAD.IADD R0, R6, 0x1, R0 ;  /* 0x0000000106007824 */ /* 0x000fe200078e0200 */
[----:B------:R-:W-:-:S03]  /*ec00*/  SHF.R.U32.HI R3, RZ, 0x1f, R4 ;  /* 0x0000001fff037819 */ /* 0x000fc60000011604 */
[----:B------:R-:W-:Y:S01]  /*ec10*/  IMAD.HI R0, R0, 0x2aaaaaab, RZ ;  /* 0x2aaaaaab00007827 */ /* 0x000fe200078e02ff */
[----:B------:R-:W-:-:S04]  /*ec20*/  LEA.HI.SX32 R4, R4, R3, 0x1c ;  /* 0x0000000304047211 */ /* 0x000fc800078fe2ff */
[----:B------:R-:W-:-:S04]  /*ec30*/  SHF.R.U32.HI R3, RZ, 0x1f, R0 ;  /* 0x0000001fff037819 */ /* 0x000fc80000011600 */
[----:B------:R-:W-:Y:S02]  /*ec40*/  LEA.HI.SX32 R3, R0, R3, 0x1c ;  /* 0x0000000300037211 */ /* 0x000fe400078fe2ff */
[----:B------:R-:W-:Y:S02]  /*ec50*/  SHF.R.U32.HI R0, RZ, 0x10, R2 ;  /* 0x00000010ff007819 */ /* 0x000fe40000011602 */
[----:B------:R-:W-:Y:S02]  /*ec60*/  VIMNMX R8, R4, R3, PT ;  /* 0x0000000304087248 */ /* 0x000fe40003fe0100 */
[----:B------:R-:W-:Y:S02]  /*ec70*/  ISETP.NE.AND P0, PT, R0, RZ, PT ;  /* 0x000000ff0000720c */ /* 0x000fe40003f05270 */
[----:B------:R-:W-:Y:S01]  /*ec80*/  ISETP.GE.AND P1, PT, R8, 0x1, PT ;  /* 0x000000010800780c */ /* 0x000fe20003f26270 */
[----:B------:R0:W-:Y:S04]  /*ec90*/  STL [R1+0x34], R8 ;  /* 0x0000340801007387 */ /* 0x0001e80000100800 */
[----:B------:R0:W-:Y:S04]  /*eca0*/  STL [R1+0x40], R5 ;  /* 0x0000400501007387 */ /* 0x0001e80000100800 */
[----:B------:R0:W-:Y:S02]  /*ecb0*/  STL [R1+0x58], R9 ;  /* 0x0000580901007387 */ /* 0x0001e40000100800 */
[----:B------:R-:W1:Y:S02]  /*ecc0*/  @!P0 LDC R0, c[0x0][0x9f0] ;  /* 0x00027c00ff008b82 */ /* 0x000e640000000800 */
        /* <DEDUP_REMOVED lines=29> */
.L_x_13527:
[----:B------:R-:W-:Y:S05]  /*eea0*/  BSYNC B0 ;  /* 0x0000000000007941 */ /* 0x000fea0003800000 */
.L_x_13526:
        /* <DEDUP_REMOVED lines=18> */
[----:B-1----:R-:W4:Y:S01]  /*efd0*/  @P0 ATOMG.E.ADD.STRONG.GPU PT, R3, desc[UR38][R2.64], R5 ;  /* 0x00000005020309a8 */ /* 0x002f2200081ee1e6 */
[----:B------:R-:W0:Y:S02]  /*efe0*/  S2R R4, SR_LTMASK ;  /* 0x0000000000047919 */ /* 0x000e240000003900 */
[----:B0-----:R-:W-:-:S04]  /*eff0*/  LOP3.LUT R4, R4, UR4, RZ, 0xc0, !PT ;  /* 0x0000000404047c12 */ /* 0x001fc8000f8ec0ff */
[----:B---3--:R-:W0:Y:S01]  /*f000*/  POPC R7, R4 ;  /* 0x0000000400077309 */ /* 0x008e220000000000 */
[----:B----4-:R-:W0:Y:S02]  /*f010*/  SHFL.IDX PT, R0, R3, R0, 0x1f ;  /* 0x00001f0003007589 */ /* 0x010e2400000e0000 */
[----:B0-----:R-:W-:-:S05]  /*f020*/  IADD3 R0, R0, UR37, R7 ;  /* 0x0000002500007c10 */ /* 0x001fca000fffe007 */
[----:B------:R4:W-:Y:S01]  /*f030*/  STL [R1], R0 ;  /* 0x0000000001007387 */ /* 0x0009e20000100800 */
[----:B------:R-:W-:Y:S05]  /*f040*/  BRA `(.L_x_13530) ;  /* 0x0000003c00347947 */ /* 0x000fea0003800000 */
.L_x_13529:
        /* <DEDUP_REMOVED lines=20> */
.L_x_13532:
[----:B------:R-:W-:Y:S05]  /*f190*/  BSYNC B6 ;  /* 0x0000000000067941 */ /* 0x000fea0003800000 */
.L_x_13531:
        /* <DEDUP_REMOVED lines=20> */
.L_x_13535:
        /* <DEDUP_REMOVED lines=16> */
.L_x_13534:
[----:B------:R-:W-:Y:S05]  /*f3e0*/  BSYNC B6 ;  /* 0x0000000000067941 */ /* 0x000fea0003800000 */
.L_x_13533:
        /* <DEDUP_REMOVED lines=24> */
.L_x_13642:
[----:B0-----:R-:W3:Y:S01]  /*f570*/  LDL.LU R4, [R1+0x14] ;  /* 0x0000140001047983 */ /* 0x001ee20000300800 */
[----:B------:R-:W-:Y:S02]  /*f580*/  PLOP3.LUT P1, PT, PT, PT, PT, 0x8, 0x0 ;  /* 0x000000000000781c */ /* 0x000fe40003f2e170 */
[----:B-1----:R-:W-:Y:S01]  /*f590*/  ISETP.NE.AND P0, PT, R14, RZ, PT ;  /* 0x000000ff0e00720c */ /* 0x002fe20003f05270 */
        /* <DEDUP_REMOVED lines=8> */
.L_x_13645:
        /* <DEDUP_REMOVED lines=24> */
.L_x_13539:
[----:B-1----:R-:W3:Y:S01]  /*f7a0*/  LDL R2, [R1+0x10] ;  /* 0x0000100001027983 */ /* 0x002ee20000100800 */
[----:B0-----:R-:W-:Y:S01]  /*f7b0*/  IMAD R0, R19, 0x8, R18 ;  /* 0x0000000813007824 */ /* 0x001fe200078e0212 */
[----:B---3--:R-:W-:-:S04]  /*f7c0*/  SHF.L.U32 R2, R2, 0x1f, RZ ;  /* 0x0000001f02027819 */ /* 0x008fc800000006ff */
[----:B------:R-:W0:Y:S02]  /*f7d0*/  SYNCS.PHASECHK.TRANS64.TRYWAIT P0, [R0+URZ+0x22840], R2 ;  /* 0x02284002000075a7 */ /* 0x000e24000800017f */
[----:B0-----:R-:W-:Y:S05]  /*f7e0*/  @!P0 BRA `(.L_x_13540) ;  /* 0x0000004c00a88947 */ /* 0x001fea0003800000 */
.L_x_13646:
        /* <DEDUP_REMOVED lines=11> */
.L_x_13541:
[----:B------:R-:W3:Y:S04]  /*f8a0*/  LDL R4, [R1+0x2c] ;  /* 0x00002c0001047983 */ /* 0x000ee80000100800 */
[----:B------:R-:W4:Y:S04]  /*f8b0*/  LDL R3, [R1+0x1c] ;  /* 0x00001c0001037983 */ /* 0x000f280000100800 */
[----:B0-----:R-:W2:Y:S01]  /*f8c0*/  LDL.LU R2, [R1+0x14] ;  /* 0x0000140001027983 */ /* 0x001ea20000300800 */
        /* <DEDUP_REMOVED lines=21> */
.L_x_13537:
[----:B------:R-:W3:Y:S04]  /*fa20*/  LDL.LU R3, [R1+0x3c] ;  /* 0x00003c0001037983 */ /* 0x000ee80000300800 */
[----:B------:R-:W4:Y:S04]  /*fa30*/  LDL.LU R5, [R1+0x24] ;  /* 0x0000240001057983 */ /* 0x000f280000300800 */
[----:B0-----:R-:W5:Y:S01]  /*fa40*/  LDL.LU R4, [R1+0x48] ;  /* 0x0000480001047983 */ /* 0x001f620000300800 */
        /* <DEDUP_REMOVED lines=37> */
.L_x_13543:
[----:B------:R-:W-:Y:S05]  /*fca0*/  BSYNC B6 ;  /* 0x0000000000067941 */ /* 0x000fea0003800000 */
.L_x_13542:
[----:B0-----:R-:W3:Y:S01]  /*fcb0*/  LDL.LU R0, [R1+0x48] ;  /* 0x0000480001007983 */ /* 0x001ee20000300800 */
[----:B------:R-:W-:Y:S01]  /*fcc0*/  ULDC.64 UR4, c[0x0][0x2d8] ;  /* 0x0000b60000047ab9 */ /* 0x000fe20000000a00 */
[----:B------:R-:W0:Y:S01]  /*fcd0*/  LDC R7, c[0x0][0x448] ;  /* 0x00011200ff077b82 */ /* 0x000e220000000800 */
[----:B------:R-:W-:Y:S01]  /*fce0*/  ULDC UR6, c[0x0][0x2b8] ;  /* 0x0000ae0000067ab9 */ /* 0x000fe20000000800 */
[----:B------:R-:W4:Y:S04]  /*fcf0*/  LDL.LU R4, [R1+0x3c] ;  /* 0x00003c0001047983 */ /* 0x000f280000300800 */
[----:B------:R-:W4:Y:S04]  /*fd00*/  LDL.LU.64 R2, [R1+0x50] ;  /* 0x0000500001027983 */ /* 0x000f280000300a00 */
[----:B------:R-:W3:Y:S04]  /*fd10*/  LDL.LU R5, [R1+0x24] ;  /* 0x0000240001057983 */ /* 0x000ee80000300800 */
[----:B------:R-:W3:Y:S04]  /*fd20*/  LDL R8, [R1+0x4] ;  /* 0x0000040001087983 */ /* 0x000ee80000100800 */
[----:B------:R1:W5:Y:S01]  /*fd30*/  LDL R9, [R1+0x28] ;  /* 0x0000280001097983 */ /* 0x0003620000100800 */
[----:B0-----:R-:W-:-:S13]  /*fd40*/  ISETP.NE.AND P0, PT, R7, 0x1, PT ;  /* 0x000000010700780c */ /* 0x001fda0003f05270 */
[----:B------:R-:W0:Y:S01]  /*fd50*/  @P0 LDC R6, c[0x0][0x450] ;  /* 0x00011400ff060b82 */ /* 0x000e220000000800 */
[----:B--2---:R-:W2:Y:S02]  /*fd60*/  S2R R10, SR_TID.X ;  /* 0x00000000000a7919 */ /* 0x004ea40000002100 */
[----:B--2---:R-:W-:-:S05]  /*fd70*/  IMAD.SHL.U32 R10, R10, 0x8, RZ ;  /* 0x000000080a0a7824 */ /* 0x004fca00078e00ff */
[----:B------:R-:W-:Y:S01]  /*fd80*/  LOP3.LUT R10, R10, 0x38, RZ, 0xc0, !PT ;  /* 0x000000380a0a7812 */ /* 0x000fe200078ec0ff */
[----:B----4-:R-:W-:Y:S02]  /*fd90*/  IMAD.MOV.U32 R3, RZ, RZ, R4 ;  /* 0x000000ffff037224 */ /* 0x010fe400078e0004 */
[----:B------:R-:W2:Y:S01]  /*fda0*/  S2R R4, SR_TID.X ;  /* 0x0000000000047919 */ /* 0x000ea20000002100 */
        /* <DEDUP_REMOVED lines=8> */
[----:B--2---:R-:W-:-:S04]  /*fe30*/  LOP3.LUT R4, R4, 0x7f, RZ, 0xc0, !PT ;  /* 0x0000007f04047812 */ /* 0x004fc800078ec0ff */
[----:B------:R-:W-:Y:S02]  /*fe40*/  SHF.R.U32.HI R5, RZ, 0x3, R4 ;  /* 0x00000003ff057819 */ /* 0x000fe40000011604 */
[----:B------:R-:W2:Y:S02]  /*fe50*/  S2R R4, SR_TID.X ;  /* 0x0000000000047919 */ /* 0x000ea40000002100 */
[----:B--2---:R-:W-:-:S05]  /*fe60*/  IMAD.SHL.U32 R4, R4, 0x10, RZ ;  /* 0x0000001004047824 */ /* 0x004fca00078e00ff */
[----:B------:R-:W-:Y:S02]  /*fe70*/  LOP3.LUT R4, R5, 0x70, R4, 0xf8, !PT ;  /* 0x0000007005047812 */ /* 0x000fe400078ef804 */
[----:B------:R-:W2:Y:S03]  /*fe80*/  @P0 LDC R5, c[0x0][0x44c] ;  /* 0x00011300ff050b82 */ /* 0x000ea60000000800 */
[----:B------:R-:W-:-:S04]  /*fe90*/  IMAD R4, R8, 0x80, R4 ;  /* 0x0000008008047824 */ /* 0x000fc800078e0204 */
[----:B------:R-:W-:Y:S02]  /*fea0*/  IMAD.MOV.U32 R0, RZ, RZ, R4 ;  /* 0x000000ffff007224 */ /* 0x000fe400078e0004 */
[----:B--2---:R-:W-:-:S05]  /*feb0*/  @P0 IMAD.HI.U32 R5, R4, R5, RZ ;  /* 0x0000000504050227 */ /* 0x004fca00078e00ff */
        /* <DEDUP_REMOVED lines=20> */
[----:B------:R-:W2:Y:S04]  /*10000*/  LDL.LU R6, [R1+0x44] ;  /* 0x0000440001067983 */ /* 0x000ea80000300800 */
[----:B------:R-:W3:Y:S01]  /*10010*/  LDL.LU R5, [R1+0x4] ;  /* 0x0000040001057983 */ /* 0x000ee20000300800 */
[----:B------:R-:W0:Y:S02]  /*10020*/  S2R R8, SR_TID.X ;  /* 0x0000000000087919 */ /* 0x000e240000002100 */
[----:B0-----:R-:W-:-:S04]  /*10030*/  LOP3.LUT R8, R8, 0x7f, RZ, 0xc0, !PT ;  /* 0x0000007f08087812 */ /* 0x001fc800078ec0ff */
[----:B------:R-:W-:Y:S01]  /*10040*/  SHF.R.U32.HI R8, RZ, 0x3, R8 ;  /* 0x00000003ff087819 */ /* 0x000fe20000011608 */
[----:B--2---:R-:W-:Y:S02]  /*10050*/  IMAD R3, R6, R7, RZ ;  /* 0x0000000706037224 */ /* 0x004fe400078e02ff */
[----:B------:R-:W0:Y:S02]  /*10060*/  SHFL.IDX PT, R7, R2, RZ, 0x181f ;  /* 0x00181fff02077589 */ /* 0x000e2400000e0000 */
[----:B---3--:R-:W-:Y:S02]  /*10070*/  IMAD R4, R5, 0x80, R8 ;  /* 0x0000008005047824 */ /* 0x008fe400078e0208 */
[----:B------:R-:W1:Y:S03]  /*10080*/  SHFL.IDX PT, R6, R0, RZ, 0x181f ;  /* 0x00181fff00067589 */ /* 0x000e6600000e0000 */
[----:B------:R-:W-:-:S13]  /*10090*/  ISETP.GE.AND P1, PT, R4, R3, PT ;  /* 0x000000030400720c */ /* 0x000fda0003f26270 */
[----:B0-----:R-:W-:-:S05]  /*100a0*/  @!P1 LEA R7, P2, R10, R7, 0x1 ;  /* 0x000000070a079211 */ /* 0x001fca00078408ff */
[----:B-1----:R-:W-:-:S05]  /*100b0*/  @!P1 IMAD.X R6, RZ, RZ, R6, P2 ;  /* 0x000000ffff069224 */ /* 0x002fca00010e0606 */
[----:B------:R-:W-:-:S04]  /*100c0*/  @!P1 LOP3.LUT R7, R7, R6, RZ, 0x3c, !PT ;  /* 0x0000000607079212 */ /* 0x000fc800078e3cff */
[----:B------:R-:W-:Y:S01]  /*100d0*/  @!P1 LOP3.LUT R6, R7, R6, RZ, 0x3c, !PT ;  /* 0x0000000607069212 */ /* 0x000fe200078e3cff */
[----:B------:R-:W-:-:S03]  /*100e0*/  VIADD R5, R4, 0x10 ;  /* 0x0000001004057836 */ /* 0x000fc60000000000 */
        /* <DEDUP_REMOVED lines=58> */
.L_x_13663:
        /* <DEDUP_REMOVED lines=10> */
.L_x_13545:
        /* <DEDUP_REMOVED lines=18> */
.L_x_13664:
[----:B------:R-:W-:Y:S05]  /*10650*/  BSYNC B0 ;  /* 0x0000000000007941 */ /* 0x000fea0003800000 */
.L_x_13546:
[----:B------:R-:W2:Y:S01]  /*10660*/  LDL R2, [R1+0x14] ;  /* 0x0000140001027983 */ /* 0x000ea20000100800 */
[----:B------:R-:W-:Y:S01]  /*10670*/  BSSY B0, `(.L_x_13548) ;  /* 0x000005a000007945 */ /* 0x000fe20003800000 */
[----:B--2---:R-:W-:-:S13]  /*10680*/  LOP3.LUT P0, RZ, R2, 0x1, RZ, 0xc0, !PT ;  /* 0x0000000102ff7812 */ /* 0x004fda000780c0ff */
[----:B------:R-:W-:Y:S05]  /*10690*/  @!P0 BRA `(.L_x_13549) ;  /* 0x00000004005c8947 */ /* 0x000fea0003800000 */
[----:B------:R-:W0:Y:S01]  /*106a0*/  LDL R4, [R1+0x10] ;  /* 0x0000100001047983 */ /* 0x000e220000100800 */
[----:B------:R-:W-:Y:S01]  /*106b0*/  IMAD R2, R19, 0x8, R18 ;  /* 0x0000000813027824 */ /* 0x000fe200078e0212 */
[----:B------:R-:W-:Y:S01]  /*106c0*/  BSSY B1, `(.L_x_13550) ;  /* 0x0000007000017945 */ /* 0x000fe20003800000 */
[----:B------:R-:W2:Y:S02]  /*106d0*/  S2R R3, SR_TID.X ;  /* 0x0000000000037919 */ /* 0x000ea40000002100 */
[----:B--2---:R-:W-:-:S04]  /*106e0*/  LOP3.LUT R3, R3, 0x7f, RZ, 0xc0, !PT ;  /* 0x0000007f03037812 */ /* 0x004fc800078ec0ff */
[----:B------:R-:W-:Y:S02]  /*106f0*/  ISETP.NE.AND P1, PT, R3, RZ, PT ;  /* 0x000000ff0300720c */ /* 0x000fe40003f25270 */
[----:B0-----:R-:W-:-:S04]  /*10700*/  SHF.L.U32 R0, R4, 0x1f, RZ ;  /* 0x0000001f04007819 */ /* 0x001fc800000006ff */
[----:B------:R-:W0:Y:S02]  /*10710*/  SYNCS.PHASECHK.TRANS64.TRYWAIT P0, [R2+URZ+0x22860], R0 ;  /* 0x02286000020075a7 */ /* 0x000e24000800017f */
[----:B0-----:R-:W-:Y:S05]  /*10720*/  @!P0 BRA `(.L_x_13551) ;  /* 0x00000048009c8947 */ /* 0x001fea0003800000 */
.L_x_13665:
[----:B------:R-:W-:Y:S05]  /*10730*/  BSYNC B1 ;  /* 0x0000000000017941 */ /* 0x000fea0003800000 */
.L_x_13550:
        /* <DEDUP_REMOVED lines=9> */
.L_x_13553:
[----:B------:R-:W-:Y:S05]  /*107d0*/  BSYNC B1 ;  /* 0x0000000000017941 */ /* 0x000fea0003800000 */
.L_x_13552:
        /* <DEDUP_REMOVED lines=12> */
.L_x_13554:
        /* <DEDUP_REMOVED lines=15> */
.L_x_13555:
        /* <DEDUP_REMOVED lines=15> */
.L_x_13556:
        /* <DEDUP_REMOVED lines=15> */
.L_x_13557:
        /* <DEDUP_REMOVED lines=10> */
.L_x_13549:
[----:B------:R-:W-:Y:S05]  /*10c10*/  BSYNC B0 ;  /* 0x0000000000007941 */ /* 0x000fea0003800000 */
.L_x_13548:
        /* <DEDUP_REMOVED lines=54> */
.L_x_13564:
        /* <DEDUP_REMOVED lines=8> */
.L_x_13666:
[----:B------:R-:W-:Y:S05]  /*11000*/  BSYNC B3 ;  /* 0x0000000000037941 */ /* 0x000fea0003800000 */
.L_x_13565:
        /* <DEDUP_REMOVED lines=9> */
.L_x_13568:
[----:B------:R-:W-:Y:S05]  /*110a0*/  BSYNC B3 ;  /* 0x0000000000037941 */ /* 0x000fea0003800000 */
.L_x_13567:
        /* <DEDUP_REMOVED lines=12> */
.L_x_13569:
        /* <DEDUP_REMOVED lines=13> */
.L_x_13667:
[----:B------:R-:W-:Y:S05]  /*11240*/  BSYNC B3 ;  /* 0x0000000000037941 */ /* 0x000fea0003800000 */
.L_x_13570:
        /* <DEDUP_REMOVED lines=11> */
.L_x_13573:
[----:B------:R-:W-:Y:S05]  /*11300*/  BSYNC B3 ;  /* 0x0000000000037941 */ /* 0x000fea0003800000 */
.L_x_13572:
        /* <DEDUP_REMOVED lines=9> */
.L_x_13574:
        /* <DEDUP_REMOVED lines=15> */
.L_x_13575:
        /* <DEDUP_REMOVED lines=15> */
.L_x_13576:
        /* <DEDUP_REMOVED lines=15> */
.L_x_13577:
        /* <DEDUP_REMOVED lines=10> */
.L_x_13563:
[----:B------:R-:W-:Y:S05]  /*11710*/  BSYNC B1 ;  /* 0x0000000000017941 */ /* 0x000fea0003800000 */
.L_x_13562:
[----:B------:R-:W2:Y:S02]  /*11720*/  LDL.LU R5, [R1+0x38] ;  /* 0x0000380001057983 */ /* 0x000ea40000300800 */
[----:B--2---:R-:W-:-:S07]  /*11730*/  VIADD R0, R5, 0xfffffffd ;  /* 0xfffffffd05007836 */ /* 0x004fce0000000000 */
.L_x_13561:
[----:B------:R-:W-:Y:S05]  /*11740*/  BSYNC B2 ;  /* 0x0000000000027941 */ /* 0x000fea0003800000 */
.L_x_13560:
[----:B------:R-:W-:Y:S01]  /*11750*/  VIADD R8, R8, 0xfffffffe ;  /* 0xfffffffe08087836 */ /* 0x000fe20000000000 */
[----:B------:R-:W-:-:S04]  /*11760*/  LOP3.LUT R4, RZ, R4, RZ, 0x33, !PT ;  /* 0x00000004ff047212 */ /* 0x000fc800078e33ff */
[----:B------:R-:W-:-:S13]  /*11770*/  ISETP.NE.AND P0, PT, R8, R4, PT ;  /* 0x000000040800720c */ /* 0x000fda0003f05270 */
[----:B------:R-:W-:Y:S05]  /*11780*/  @!P0 BRA `(.L_x_13559) ;  /* 0x0000001000f88947 */ /* 0x000fea0003800000 */
.L_x_13610:
        /* <DEDUP_REMOVED lines=35> */
.L_x_13580:
        /* <DEDUP_REMOVED lines=8> */
.L_x_13668:
[----:B------:R-:W-:Y:S05]  /*11a40*/  BSYNC B2 ;  /* 0x0000000000027941 */ /* 0x000fea0003800000 */
.L_x_13581:
        /* <DEDUP_REMOVED lines=9> */
.L_x_13584:
[----:B------:R-:W-:Y:S05]  /*11ae0*/  BSYNC B2 ;  /* 0x0000000000027941 */ /* 0x000fea0003800000 */
.L_x_13583:
        /* <DEDUP_REMOVED lines=12> */
.L_x_13585:
        /* <DEDUP_REMOVED lines=13> */
.L_x_13669:
[----:B------:R-:W-:Y:S05]  /*11c80*/  BSYNC B2 ;  /* 0x0000000000027941 */ /* 0x000fea0003800000 */
.L_x_13586:
        /* <DEDUP_REMOVED lines=11> */
.L_x_13589:
[----:B------:R-:W-:Y:S05]  /*11d40*/  BSYNC B2 ;  /* 0x0000000000027941 */ /* 0x000fea0003800000 */
.L_x_13588:
        /* <DEDUP_REMOVED lines=9> */
.L_x_13590:
        /* <DEDUP_REMOVED lines=15> */
.L_x_13591:
        /* <DEDUP_REMOVED lines=15> */
.L_x_13592:
        /* <DEDUP_REMOVED lines=15> */
.L_x_13593:
        /* <DEDUP_REMOVED lines=10> */
.L_x_13579:
[----:B------:R-:W-:Y:S05]  /*12150*/  BSYNC B1 ;  /* 0x0000000000017941 */ /* 0x000fea0003800000 */
.L_x_13578:
[----:B------:R-:W2:Y:S01]  /*12160*/  LDL R2, [R1+0x14] ;  /* 0x0000140001027983 */ /* 0x000ea20000100800 */
[----:B------:R-:W-:Y:S01]  /*12170*/  VIADD R7, R7, 0x1 ;  /* 0x0000000107077836 */ /* 0x000fe20000000000 */
[----:B------:R-:W-:Y:S04]  /*12180*/  BSSY B1, `(.L_x_13594) ;  /* 0x000009a000017945 */ /* 0x000fe80003800000 */
[----:B------:R-:W-:-:S04]  /*12190*/  ISETP.NE.AND P0, PT, R7, 0x2, PT ;  /* 0x000000020700780c */ /* 0x000fc80003f05270 */
[----:B------:R-:W-:Y:S02]  /*121a0*/  SEL R19, R7, RZ, P0 ;  /* 0x000000ff07137207 */ /* 0x000fe40000000000 */
[----:B--2---:R-:W-:Y:S02]  /*121b0*/  LOP3.LUT P2, RZ, R2, 0x1, RZ, 0xc0, !PT ;  /* 0x0000000102ff7812 */ /* 0x004fe4000784c0ff */
        /* <DEDUP_REMOVED lines=29> */
.L_x_13596:
        /* <DEDUP_REMOVED lines=8> */
.L_x_13670:
[----:B------:R-:W-:Y:S05]  /*12410*/  BSYNC B2 ;  /* 0x0000000000027941 */ /* 0x000fea0003800000 */
.L_x_13597:
        /* <DEDUP_REMOVED lines=9> */
.L_x_13600:
[----:B------:R-:W-:Y:S05]  /*124b0*/  BSYNC B2 ;  /* 0x0000000000027941 */ /* 0x000fea0003800000 */
.L_x_13599:
        /* <DEDUP_REMOVED lines=12> */
.L_x_13601:
        /* <DEDUP_REMOVED lines=13> */
.L_x_13671:
[----:B------:R-:W-:Y:S05]  /*12650*/  BSYNC B2 ;  /* 0x0000000000027941 */ /* 0x000fea0003800000 */
.L_x_13602:
        /* <DEDUP_REMOVED lines=11> */
.L_x_13605:
[----:B------:R-:W-:Y:S05]  /*12710*/  BSYNC B2 ;  /* 0x0000000000027941 */ /* 0x000fea0003800000 */
.L_x_13604:
        /* <DEDUP_REMOVED lines=9> */
.L_x_13606:
        /* <DEDUP_REMOVED lines=15> */
.L_x_13607:
        /* <DEDUP_REMOVED lines=15> */
.L_x_13608:
        /* <DEDUP_REMOVED lines=15> */
.L_x_13609:
        /* <DEDUP_REMOVED lines=10> */
.L_x_13595:
[----:B------:R-:W-:Y:S05]  /*12b20*/  BSYNC B1 ;  /* 0x0000000000017941 */ /* 0x000fea0003800000 */
.L_x_13594:
[----:B------:R-:W2:Y:S01]  /*12b30*/  LDL R5, [R1+0x20] ;  /* 0x0000200001057983 */ /* 0x000ea20000100800 */
[----:B------:R-:W-:Y:S01]  /*12b40*/  VIADD R0, R0, 0xfffffffe ;  /* 0xfffffffe00007836 */ /* 0x000fe20000000000 */
[----:B--2---:R-:W-:-:S13]  /*12b50*/  ISETP.GT.AND P0, PT, R6, R5, PT ;  /* 0x000000050600720c */ /* 0x004fda0003f04270 */
[----:B------:R-:W-:Y:S05]  /*12b60*/  @P0 BRA `(.L_x_13610) ;  /* 0xffffffec00080947 */ /* 0x000fea000383ffff */
.L_x_13559:
[----:B------:R-:W-:Y:S05]  /*12b70*/  BSYNC B0 ;  /* 0x0000000000007941 */ /* 0x000fea0003800000 */
.L_x_13558:
        /* <DEDUP_REMOVED lines=20> */
[----:B-1----:R-:W1:Y:S01]  /*12cc0*/  POPC R7, R4 ;  /* 0x0000000400077309 */ /* 0x002e620000000000 */
[----:B--2---:R-:W1:Y:S02]  /*12cd0*/  SHFL.IDX PT, R0, R3, R0, 0x1f ;  /* 0x00001f0003007589 */ /* 0x004e6400000e0000 */
[----:B-1----:R-:W-:-:S05]  /*12ce0*/  IADD3 R0, R0, UR37, R7 ;  /* 0x0000002500007c10 */ /* 0x002fca000fffe007 */
[----:B------:R3:W-:Y:S02]  /*12cf0*/  STL [R1], R0 ;  /* 0x0000000001007387 */ /* 0x0007e40000100800 */
.L_x_13612:
[----:B------:R-:W-:Y:S05]  /*12d00*/  BSYNC B0 ;  /* 0x0000000000007941 */ /* 0x000fea0003800000 */
.L_x_13611:
[----:B------:R-:W-:-:S07]  /*12d10*/  SEL R19, R19, RZ, P0 ;  /* 0x000000ff13137207 */ /* 0x000fce0000000000 */
.L_x_13530:
[----:B------:R-:W-:Y:S05]  /*12d20*/  BSYNC B7 ;  /* 0x0000000000077941 */ /* 0x000fea0003800000 */
.L_x_13528:
        /* <DEDUP_REMOVED lines=9> */
[----:B01----:R-:W0:Y:S04]  /*12dc0*/  LDS.128 R4, [R18+0x228d0] ;  /* 0x0228d00012047984 */ /* 0x003e280000000c00 */
[----:B0-----:R1:W-:Y:S04]  /*12dd0*/  STL.64 [R1], R4 ;  /* 0x0000000401007387 */ /* 0x0013e80000100a00 */
[----:B------:R1:W-:Y:S01]  /*12de0*/  STL.64 [R1+0x8], R6 ;  /* 0x0000080601007387 */ /* 0x0003e20000100a00 */
[----:B------:R-:W-:Y:S06]  /*12df0*/  BAR.ARV 0x4, 0x180 ;  /* 0x0106000000007b1d */ /* 0x000fec0000002000 */
[----:B------:R-:W-:Y:S05]  /*12e00*/  BRA `(.L_x_13614) ;  /* 0x0000001000307947 */ /* 0x000fea0003800000 */
.L_x_13613:
[----:B------:R-:W3:Y:S01]  /*12e10*/  S2R R16, SR_TID.X ;  /* 0x0000000000107919 */ /* 0x000ee20000002100 */
[----:B------:R-:W-:Y:S01]  /*12e20*/  UMOV UR4, 0xffffffff ;  /* 0xffffffff00047882 */ /* 0x000fe20000000000 */
[----:B---3--:R-:W-:-:S04]  /*12e30*/  LOP3.LUT R16, R16, 0x1f, RZ, 0xc0, !PT ;  /* 0x0000001f10107812 */ /* 0x008fc800078ec0ff */
        /* <DEDUP_REMOVED lines=8> */
[----:B------:R-:W2:Y:S08]  /*12ec0*/  @!P1 LDC.64 R2, c[0x0][0xc80] ;  /* 0x00032000ff029b82 */ /* 0x000eb00000000a00 */
[----:B0-----:R-:W0:Y:S01]  /*12ed0*/  @!P1 LDC.64 R4, c[0x0][0xc78] ;  /* 0x00031e00ff049b82 */ /* 0x001e220000000a00 */
[----:B--2---:R-:W-:-:S05]  /*12ee0*/  @!P1 IMAD.WIDE R2, R0, 0x4, R2 ;  /* 0x0000000400029825 */ /* 0x004fca00078e0202 */
[----:B-1----:R0:W2:Y:S02]  /*12ef0*/  @!P1 LDG.E R6, desc[UR38][R2.64] ;  /* 0x0000002602069981 */ /* 0x0020a4000c1e1900 */
[----:B0-----:R-:W-:-:S05]  /*12f00*/  @!P1 IMAD.WIDE R2, R0, 0x4, R4 ;  /* 0x0000000400029825 */ /* 0x001fca00078e0204 */
        /* <DEDUP_REMOVED lines=30> */
.L_x_13681:
[----:B------:R-:W-:Y:S02]  /*130f0*/  ULDC UR4, c[0x0][0xc38] ;  /* 0x00030e0000047ab9 */ /* 0x000fe40000000800 */
[----:B------:R-:W-:-:S04]  /*13100*/  IMAD.U32 R7, RZ, RZ, UR4 ;  /* 0x00000004ff077e24 */ /* 0x000fc8000f8e00ff */
[----:B-1----:R-:W-:-:S04]  /*13110*/  IMAD R10, R14, R7, RZ ;  /* 0x000000070e0a7224 */ /* 0x002fc800078e02ff */
[----:B------:R-:W-:-:S05]  /*13120*/  IMAD.IADD R4, R9, 0x1, R10 ;  /* 0x0000000109047824 */ /* 0x000fca00078e020a */
[----:B------:R-:W-:-:S13]  /*13130*/  ISETP.GT.AND P6, PT, R4, R0, PT ;  /* 0x000000000400720c */ /* 0x000fda0003fc4270 */
[----:B------:R-:W-:Y:S05]  /*13140*/  @P6 BRA `(.L_x_13616) ;  /* 0x0000000000ac6947 */ /* 0x000fea0003800000 */
.L_x_13619:
        /* <DEDUP_REMOVED lines=37> */
.L_x_13689:
[----:B------:R-:W-:Y:S02]  /*133a0*/  ULDC UR4, c[0x0][0xc38] ;  /* 0x00030e0000047ab9 */ /* 0x000fe40000000800 */
[----:B------:R-:W-:-:S04]  /*133b0*/  IMAD.U32 R7, RZ, RZ, UR4 ;  /* 0x00000004ff077e24 */ /* 0x000fc8000f8e00ff */
[----:B-1----:R-:W-:-:S04]  /*133c0*/  IMAD R10, R14, R7, RZ ;  /* 0x000000070e0a7224 */ /* 0x002fc800078e02ff */
[----:B------:R-:W-:-:S05]  /*133d0*/  IMAD.IADD R4, R10, 0x1, R4 ;  /* 0x000000010a047824 */ /* 0x000fca00078e0204 */
[----:B------:R-:W-:-:S13]  /*133e0*/  ISETP.GT.AND P6, PT, R4, R0, PT ;  /* 0x000000000400720c */ /* 0x000fda0003fc4270 */
[----:B------:R-:W-:Y:S05]  /*133f0*/  @!P6 BRA `(.L_x_13619) ;  /* 0xfffffffc0054e947 */ /* 0x000fea000383ffff */
.L_x_13616:
        /* <DEDUP_REMOVED lines=12> */
.L_x_13694:
[----:B------:R-:W-:-:S13]  /*134c0*/  ISETP.NE.AND P0, PT, R3, RZ, PT ;  /* 0x000000ff0300720c */ /* 0x000fda0003f05270 */
[----:B------:R-:W-:Y:S05]  /*134d0*/  @!P0 BRA `(.L_x_13621) ;  /* 0x0000000000108947 */ /* 0x000fea0003800000 */
[----:B------:R-:W-:Y:S01]  /*134e0*/  UMOV UR4, 0xffffffff ;  /* 0xffffffff00047882 */ /* 0x000fe20000000000 */
[----:B------:R-:W-:Y:S02]  /*134f0*/  VIADD R12, R9, 0xffffffff ;  /* 0xffffffff090c7836 */ /* 0x000fe40000000000 */
[----:B------:R-:W-:Y:S05]  /*13500*/  BRA.DIV UR4, `(.L_x_13622) ;  /* 0x0000002a04207947 */ /* 0x000fea000b800000 */
[----:B------:R2:W4:Y:S02]  /*13510*/  SHFL.IDX PT, R8, R2, R12, 0x1f ;  /* 0x00001f0c02087589 */ /* 0x00052400000e0000 */
.L_x_13621:
        /* <DEDUP_REMOVED lines=62> */
.L_x_13623:
        /* <DEDUP_REMOVED lines=63> */
.L_x_13624:
[----:B-1----:R-:W-:-:S05]  /*13cf0*/  LOP3.LUT R3, RZ, R0, RZ, 0x33, !PT ;  /* 0x00000000ff037212 */ /* 0x002fca00078e33ff */
[----:B------:R-:W-:-:S05]  /*13d00*/  IMAD.IADD R0, R4, 0x1, R3 ;  /* 0x0000000104007824 */ /* 0x000fca00078e0203 */
[----:B------:R2:W-:Y:S01]  /*13d10*/  STL [R1+0x4], R0 ;  /* 0x0000040001007387 */ /* 0x0005e20000100800 */
[----:B------:R-:W-:Y:S05]  /*13d20*/  BRA `(.L_x_13625) ;  /* 0x0000000000287947 */ /* 0x000fea0003800000 */
.L_x_13617:
        /* <DEDUP_REMOVED lines=10> */
.L_x_13625:
        /* <DEDUP_REMOVED lines=16> */
.L_x_13614:
[----:B------:R-:W3:Y:S01]  /*13ed0*/  LDL R0, [R1+0xc] ;  /* 0x00000c0001007983 */ /* 0x000ee20000100800 */
[----:B------:R-:W-:Y:S02]  /*13ee0*/  ULDC UR4, c[0x0][0xc3c] ;  /* 0x00030f0000047ab9 */ /* 0x000fe40000000800 */
[----:B---3--:R-:W-:-:S13]  /*13ef0*/  ISETP.GE.AND P0, PT, R0, UR4, PT ;  /* 0x0000000400007c0c */ /* 0x008fda000bf06270 */
[----:B------:R-:W-:Y:S05]  /*13f00*/  @!P0 BRA `(.L_x_13626) ;  /* 0xffffffa400bc8947 */ /* 0x000fea000383ffff */
[----:B------:R-:W-:Y:S05]  /*13f10*/  BSYNC B8 ;  /* 0x0000000000087941 */ /* 0x000fea0003800000 */
.L_x_13522:
        /* <DEDUP_REMOVED lines=12> */
.L_x_13697:
[----:B------:R-:W-:Y:S05]  /*13fe0*/  BSYNC B0 ;  /* 0x0000000000007941 */ /* 0x000fea0003800000 */
.L_x_13627:
[----:B------:R-:W-:-:S03]  /*13ff0*/  UMOV UR4, 0xffffffff ;  /* 0xffffffff00047882 */ /* 0x000fc60000000000 */
[----:B------:R-:W-:Y:S05]  /*14000*/  BRA.DIV UR4, `(.L_x_13629) ;  /* 0x0000001e049c7947 */ /* 0x000fea000b800000 */
[----:B------:R-:W1:Y:S02]  /*14010*/  S2R R2, SR_TID.X ;  /* 0x0000000000027919 */ /* 0x000e640000002100 */
[----:B-1----:R-:W-:-:S04]  /*14020*/  SHF.R.U32.HI R2, RZ, 0x5, R2 ;  /* 0x00000005ff027819 */ /* 0x002fc80000011602 */
[----:B------:R-:W-:-:S05]  /*14030*/  LOP3.LUT R2, R2, 0x3, RZ, 0xc0, !PT ;  /* 0x0000000302027812 */ /* 0x000fca00078ec0ff */
[----:B------:R1:W2:Y:S02]  /*14040*/  SHFL.IDX PT, R14, R2, RZ, 0x1f ;  /* 0x00001fff020e7589 */ /* 0x0002a400000e0000 */
.L_x_13700:
[----:B--2---:R-:W-:Y:S01]  /*14050*/  ISETP.NE.AND P0, PT, R14, RZ, PT ;  /* 0x000000ff0e00720c */ /* 0x004fe20003f05270 */
[----:B------:R-:W-:-:S12]  /*14060*/  BSSY B0, `(.L_x_13630) ;  /* 0x0000025000007945 */ /* 0x000fd80003800000 */
[----:B------:R-:W-:Y:S05]  /*14070*/  @P0 BRA `(.L_x_13631) ;  /* 0x00000000008c0947 */ /* 0x000fea0003800000 */
[----:B------:R-:W-:-:S03]  /*14080*/  UMOV UR4, 0xffffffff ;  /* 0xffffffff00047882 */ /* 0x000fc60000000000 */
[----:B------:R-:W-:Y:S05]  /*14090*/  BRA.DIV UR4, `(.L_x_13632) ;  /* 0x0000001e04ac7947 */ /* 0x000fea000b800000 */
[----:B------:R-:W-:-:S13]  /*140a0*/  ELECT P6, URZ, PT ;  /* 0x00000000003f782f */ /* 0x000fda00038c0000 */
.L_x_13703:
[----:B------:R-:W-:Y:S05]  /*140b0*/  @!P6 BRA `(.L_x_13631) ;  /* 0x00000000007ce947 */ /* 0x000fea0003800000 */
[----:B------:R-:W-:-:S06]  /*140c0*/  ULOP3.LUT UR4, UR36, 0x2, URZ, 0xfc, !UPT ;  /* 0x0000000224047892 */ /* 0x000fcc000f8efc3f */
[----:B-1----:R-:W-:-:S05]  /*140d0*/  IMAD.U32 R2, RZ, RZ, UR4 ;  /* 0x00000004ff027e24 */ /* 0x002fca000f8e00ff */
[----:B------:R-:W-:-:S13]  /*140e0*/  ISETP.NE.AND P2, PT, R2, 0x3, PT ;  /* 0x000000030200780c */ /* 0x000fda0003f45270 */
[----:B------:R-:W-:Y:S05]  /*140f0*/  @!P2 BRA `(.L_x_13633) ;  /* 0x000000000004a947 */ /* 0x000fea0003800000 */
[----:B------:R-:W-:Y:S01]  /*14100*/  BPT.TRAP 0x1 ;  /* 0x000000040000795c */ /* 0x000fe20000300000 */
.L_x_13633:
        /* <DEDUP_REMOVED lines=13> */
.L_x_13704:
[----:B------:R-:W1:Y:S02]  /*141e0*/  SYNCS.PHASECHK.TRANS64.TRYWAIT P0, [R7+URZ], R2 ;  /* 0x00000002070075a7 */ /* 0x000e64000800017f */
[----:B-1----:R-:W-:Y:S05]  /*141f0*/  @!P0 BRA `(.L_x_13635) ;  /* 0x0000001c00888947 */ /* 0x002fea0003800000 */
.L_x_13705:
[----:B------:R-:W-:Y:S05]  /*14200*/  @!P2 BRA `(.L_x_13636) ;  /* 0x000000000004a947 */ /* 0x000fea0003800000 */
[----:B------:R-:W-:Y:S01]  /*14210*/  BPT.TRAP 0x1 ;  /* 0x000000040000795c */ /* 0x000fe20000300000 */
.L_x_13636:
[----:B------:R-:W-:-:S04]  /*14220*/  VIADD R0, R0, 0x22860 ;  /* 0x0002286000007836 */ /* 0x000fc80000000000 */
[----:B------:R-:W-:-:S04]  /*14230*/  IMAD R4, R19, 0x8, R0 ;  /* 0x0000000813047824 */ /* 0x000fc800078e0200 */
[----:B------:R-:W2:Y:S02]  /*14240*/  SYNCS.PHASECHK.TRANS64.TRYWAIT P0, [R4+URZ], R5 ;  /* 0x00000005040075a7 */ /* 0x000ea4000800017f */
[----:B--2---:R-:W-:Y:S05]  /*14250*/  @!P0 BRA `(.L_x_13637) ;  /* 0x0000001c00848947 */ /* 0x004fea0003800000 */
.L_x_13706:
[----:B------:R-:W-:-:S07]  /*14260*/  IMAD R3, R3, 0x8, R0 ;  /* 0x0000000803037824 */ /* 0x000fce00078e0200 */
.L_x_13638:
[----:B----4-:R4:W0:Y:S02]  /*14270*/  SYNCS.PHASECHK.TRANS64.TRYWAIT P0, [R3+URZ], R2 ;  /* 0x00000002030075a7 */ /* 0x010824000800017f */
[----:B0-----:R-:W-:Y:S05]  /*14280*/  @!P0 NANOSLEEP.SYNCS 0x989680 ;  /* 0x009896800000895d */ /* 0x001fea0003900000 */
[----:B------:R-:W0:Y:S02]  /*14290*/  @!P0 SYNCS.PHASECHK.TRANS64 P0, [R3+URZ], R2 ;  /* 0x00000002030085a7 */ /* 0x000e24000800007f */
[----:B0-----:R-:W-:Y:S05]  /*142a0*/  @!P0 BRA `(.L_x_13638) ;  /* 0xfffffffc00f08947 */ /* 0x001fea000383ffff */
.L_x_13631:
[----:B------:R-:W-:Y:S05]  /*142b0*/  BSYNC B0 ;  /* 0x0000000000007941 */ /* 0x000fea0003800000 */
.L_x_13630:
[----:B------:R-:W-:Y:S05]  /*142c0*/  EXIT ;  /* 0x000000000000794d */ /* 0x000fea0003800000 */
.L_x_13461:
[----:B0-----:R0:W1:Y:S02]  /*142d0*/  SYNCS.PHASECHK.TRANS64.TRYWAIT P0, [R6+URZ+0x22800], R3 ;  /* 0x02280003060075a7 */ /* 0x001064000800017f */
[----:B-1----:R-:W-:Y:S05]  /*142e0*/  @!P0 NANOSLEEP.SYNCS 0x989680 ;  /* 0x009896800000895d */ /* 0x002fea0003900000 */
[----:B------:R-:W1:Y:S02]  /*142f0*/  @!P0 SYNCS.PHASECHK.TRANS64 P0, [R6+URZ+0x22800], R3 ;  /* 0x02280003060085a7 */ /* 0x000e64000800007f */
[----:B-1----:R-:W-:Y:S05]  /*14300*/  @!P0 BRA `(.L_x_13461) ;  /* 0xfffffffc00f08947 */ /* 0x002fea000383ffff */
[----:B------:R-:W-:Y:S05]  /*14310*/  BRA `(.L_x_13639) ;  /* 0xfffffedc00a47947 */ /* 0x000fea000383ffff */
.L_x_13465:
[----:B--2---:R-:W-:-:S04]  /*14320*/  IMAD.U32 R0, RZ, RZ, UR22 ;  /* 0x00000016ff007e24 */ /* 0x004fc8000f8e00ff */
[----:B------:R2:W3:Y:S03]  /*14330*/  SYNCS.PHASECHK.TRANS64.TRYWAIT P1, [R0+URZ+0x22830], R9 ;  /* 0x02283009000075a7 */ /* 0x0004e6000802017f */
[----:B---3--:R-:W-:Y:S05]  /*14340*/  @!P1 NANOSLEEP.SYNCS 0x989680 ;  /* 0x009896800000995d */ /* 0x008fea0003900000 */
[----:B------:R-:W3:Y:S02]  /*14350*/  @!P1 SYNCS.PHASECHK.TRANS64 P1, [R0+URZ+0x22830], R9 ;  /* 0x02283009000095a7 */ /* 0x000ee4000802007f */
[----:B---3--:R-:W-:Y:S05]  /*14360*/  @!P1 BRA `(.L_x_13465) ;  /* 0xfffffffc00ec9947 */ /* 0x008fea000383ffff */
[----:B------:R-:W-:Y:S05]  /*14370*/  BRA `(.L_x_13464) ;  /* 0xfffffedc00cc7947 */ /* 0x000fea000383ffff */
.L_x_13469:
[----:B--2---:R-:W-:-:S04]  /*14380*/  IMAD.U32 R10, RZ, RZ, UR22 ;  /* 0x00000016ff0a7e24 */ /* 0x004fc8000f8e00ff */
[----:B------:R2:W3:Y:S03]  /*14390*/  SYNCS.PHASECHK.TRANS64.TRYWAIT P3, [R10+URZ+0x22850], R9 ;  /* 0x022850090a0075a7 */ /* 0x0004e6000806017f */
[----:B---3--:R-:W-:Y:S05]  /*143a0*/  @!P3 NANOSLEEP.SYNCS 0x989680 ;  /* 0x009896800000b95d */ /* 0x008fea0003900000 */
[----:B------:R-:W3:Y:S02]  /*143b0*/  @!P3 SYNCS.PHASECHK.TRANS64 P3, [R10+URZ+0x22850], R9 ;  /* 0x022850090a00b5a7 */ /* 0x000ee4000806007f */
[----:B---3--:R-:W-:Y:S05]  /*143c0*/  @!P3 BRA `(.L_x_13469) ;  /* 0xfffffffc00ecb947 */ /* 0x008fea000383ffff */
[----:B------:R-:W-:Y:S05]  /*143d0*/  BRA `(.L_x_13468) ;  /* 0xfffffef400d47947 */ /* 0x000fea000383ffff */
.L_x_13474:
[----:B-1----:R-:W-:-:S04]  /*143e0*/  IMAD.U32 R5, RZ, RZ, UR24 ;  /* 0x00000018ff057e24 */ /* 0x002fc8000f8e00ff */
[----:B------:R1:W2:Y:S03]  /*143f0*/  SYNCS.PHASECHK.TRANS64.TRYWAIT P3, [R5+URZ+0x22830], R6 ;  /* 0x02283006050075a7 */ /* 0x0002a6000806017f */
[----:B--2---:R-:W-:Y:S05]  /*14400*/  @!P3 NANOSLEEP.SYNCS 0x989680 ;  /* 0x009896800000b95d */ /* 0x004fea0003900000 */
[----:B------:R-:W2:Y:S02]  /*14410*/  @!P3 SYNCS.PHASECHK.TRANS64 P3, [R5+URZ+0x22830], R6 ;  /* 0x022830060500b5a7 */ /* 0x000ea4000806007f */
[----:B--2---:R-:W-:Y:S05]  /*14420*/  @!P3 BRA `(.L_x_13474) ;  /* 0xfffffffc00ecb947 */ /* 0x004fea000383ffff */
[----:B------:R-:W-:Y:S05]  /*14430*/  BRA `(.L_x_13473) ;  /* 0xfffffefc000c7947 */ /* 0x000fea000383ffff */
.L_x_13478:
[----:B-1----:R1:W2:Y:S02]  /*14440*/  SYNCS.PHASECHK.TRANS64.TRYWAIT P3, [R7+URZ+0x22850], R6 ;  /* 0x02285006070075a7 */ /* 0x0022a4000806017f */
[----:B--2---:R-:W-:Y:S05]  /*14450*/  @!P3 NANOSLEEP.SYNCS 0x989680 ;  /* 0x009896800000b95d */ /* 0x004fea0003900000 */
[----:B------:R-:W2:Y:S02]  /*14460*/  @!P3 SYNCS.PHASECHK.TRANS64 P3, [R7+URZ+0x22850], R6 ;  /* 0x022850060700b5a7 */ /* 0x000ea4000806007f */
[----:B--2---:R-:W-:Y:S05]  /*14470*/  @!P3 BRA `(.L_x_13478) ;  /* 0xfffffffc00f0b947 */ /* 0x004fea000383ffff */
[----:B------:R-:W-:Y:S05]  /*14480*/  BRA `(.L_x_13477) ;  /* 0xffffff1c004c7947 */ /* 0x000fea000383ffff */
.L_x_13484:
[----:B-1----:R-:W-:-:S04]  /*14490*/  IMAD.U32 R5, RZ, RZ, UR23 ;  /* 0x00000017ff057e24 */ /* 0x002fc8000f8e00ff */
[----:B------:R1:W2:Y:S03]  /*144a0*/  SYNCS.PHASECHK.TRANS64.TRYWAIT P1, [R5+URZ+0x22830], R6 ;  /* 0x02283006050075a7 */ /* 0x0002a6000802017f */
[----:B--2---:R-:W-:Y:S05]  /*144b0*/  @!P1 NANOSLEEP.SYNCS 0x989680 ;  /* 0x009896800000995d */ /* 0x004fea0003900000 */
[----:B------:R-:W2:Y:S02]  /*144c0*/  @!P1 SYNCS.PHASECHK.TRANS64 P1, [R5+URZ+0x22830], R6 ;  /* 0x02283006050095a7 */ /* 0x000ea4000802007f */
[----:B--2---:R-:W-:Y:S05]  /*144d0*/  @!P1 BRA `(.L_x_13484) ;  /* 0xfffffffc00ec9947 */ /* 0x004fea000383ffff */
[----:B------:R-:W-:Y:S05]  /*144e0*/  BRA `(.L_x_13483) ;  /* 0xffffff20005c7947 */ /* 0x000fea000383ffff */
.L_x_13488:
[----:B-1----:R1:W2:Y:S02]  /*144f0*/  SYNCS.PHASECHK.TRANS64.TRYWAIT P1, [R9+URZ+0x22850], R6 ;  /* 0x02285006090075a7 */ /* 0x0022a4000802017f */
[----:B--2---:R-:W-:Y:S05]  /*14500*/  @!P1 NANOSLEEP.SYNCS 0x989680 ;  /* 0x009896800000995d */ /* 0x004fea0003900000 */
[----:B------:R-:W2:Y:S02]  /*14510*/  @!P1 SYNCS.PHASECHK.TRANS64 P1, [R9+URZ+0x22850], R6 ;  /* 0x02285006090095a7 */ /* 0x000ea4000802007f */
[----:B--2---:R-:W-:Y:S05]  /*14520*/  @!P1 BRA `(.L_x_13488) ;  /* 0xfffffffc00f09947 */ /* 0x004fea000383ffff */
[----:B------:R-:W-:Y:S05]  /*14530*/  BRA `(.L_x_13487) ;  /* 0xffffff38007c7947 */ /* 0x000fea000383ffff */
.L_x_13536:
        /* <DEDUP_REMOVED lines=11> */
.L_x_13641:
[----:B------:R-:W-:Y:S05]  /*145f0*/  BSYNC B0 ;  /* 0x0000000000007941 */ /* 0x000fea0003800000 */
.L_x_13640:
[----:B------:R-:W-:Y:S05]  /*14600*/  BRA `(.L_x_13642) ;  /* 0xffffffac00d87947 */ /* 0x000fea000383ffff */
.L_x_13538:
[----:B------:R-:W-:Y:S01]  /*14610*/  BSSY B0, `(.L_x_13643) ;  /* 0x0000006000007945 */ /* 0x000fe20003800000 */
[----:B------:R-:W-:-:S07]  /*14620*/  IMAD.MOV.U32 R15, RZ, RZ, -0x1 ;  /* 0xffffffffff0f7424 */ /* 0x000fce00078e00ff */
[----:B0-2---:R-:W-:Y:S05]  /*14630*/  WARPSYNC.COLLECTIVE R15, `(.L_x_13644) ;  /* 0x000000000f0c7348 */ /* 0x005fea0003c00000 */
[----:B------:R-:W-:Y:S02]  /*14640*/  ELECT P6, UR62, PT ;  /* 0x00000000003e782f */ /* 0x000fe400038c0000 */
[----:B------:R-:W-:Y:S01]  /*14650*/  MOV R14, UR62 ;  /* 0x0000003e000e7c02 */ /* 0x000fe20008000f00 */
[----:B0-2---:R-:W-:Y:S10]  /*14660*/  ENDCOLLECTIVE ;  /* 0x000000000000791b */ /* 0x005ff40003800000 */
.L_x_13644:
[----:B------:R-:W-:Y:S05]  /*14670*/  BSYNC B0 ;  /* 0x0000000000007941 */ /* 0x000fea0003800000 */
.L_x_13643:
[----:B------:R-:W-:Y:S05]  /*14680*/  BRA `(.L_x_13645) ;  /* 0xffffffac00e47947 */ /* 0x000fea000383ffff */
.L_x_13540:
[----:B0-----:R0:W1:Y:S02]  /*14690*/  SYNCS.PHASECHK.TRANS64.TRYWAIT P0, [R0+URZ+0x22840], R2 ;  /* 0x02284002000075a7 */ /* 0x001064000800017f */
[----:B-1----:R-:W-:Y:S05]  /*146a0*/  @!P0 NANOSLEEP.SYNCS 0x989680 ;  /* 0x009896800000895d */ /* 0x002fea0003900000 */
[----:B------:R-:W1:Y:S02]  /*146b0*/  @!P0 SYNCS.PHASECHK.TRANS64 P0, [R0+URZ+0x22840], R2 ;  /* 0x02284002000085a7 */ /* 0x000e64000800007f */
[----:B-1----:R-:W-:Y:S05]  /*146c0*/  @!P0 BRA `(.L_x_13540) ;  /* 0xfffffffc00f08947 */ /* 0x002fea000383ffff */
[----:B------:R-:W-:Y:S05]  /*146d0*/  BRA `(.L_x_13646) ;  /* 0xffffffb000447947 */ /* 0x000fea000383ffff */
.L_x_13544:
        /* <DEDUP_REMOVED lines=8> */
[C---:B------:R-:W-:Y:S02]  /*14760*/  VIADD R5, R4.reuse, 0x10 ;  /* 0x0000001004057836 */ /* 0x040fe40000000000 */
[----:B------:R-:W-:Y:S02]  /*14770*/  VIADD R8, R4, 0x60 ;  /* 0x0000006004087836 */ /* 0x000fe40000000000 */
[----:B--2---:R-:W-:Y:S02]  /*14780*/  IMAD R3, R11, R7, RZ ;  /* 0x000000070b037224 */ /* 0x004fe400078e02ff */
[----:B------:R-:W-:-:S03]  /*14790*/  IMAD.MOV.U32 R11, RZ, RZ, 0x181f ;  /* 0x0000181fff0b7424 */ /* 0x000fc600078e00ff */
[----:B------:R-:W-:-:S13]  /*147a0*/  ISETP.GE.AND P1, PT, R4, R3, PT ;  /* 0x000000030400720c */ /* 0x000fda0003f26270 */
[----:B-----5:R-:W-:Y:S05]  /*147b0*/  WARPSYNC.COLLECTIVE R15, `(.L_x_13647) ;  /* 0x000000000f087348 */ /* 0x020fea0003c00000 */
[----:B------:R0:W1:Y:S02]  /*147c0*/  SHFL.IDX P6, R14, R13, R12, R11 ;  /* 0x0000000c0d0e7389 */ /* 0x00006400000c000b */
[----:B01---5:R-:W-:Y:S01]  /*147d0*/  ENDCOLLECTIVE ;  /* 0x000000000000791b */ /* 0x023fe20003800000 */
.L_x_13647:
[----:B------:R-:W-:Y:S02]  /*147e0*/  IMAD.MOV.U32 R13, RZ, RZ, R2 ;  /* 0x000000ffff0d7224 */ /* 0x000fe400078e0002 */
[----:B------:R-:W-:-:S07]  /*147f0*/  IMAD.MOV.U32 R6, RZ, RZ, R14 ;  /* 0x000000ffff067224 */ /* 0x000fce00078e000e */
[----:B------:R-:W-:Y:S05]  /*14800*/  WARPSYNC.COLLECTIVE R15, `(.L_x_13648) ;  /* 0x000000000f087348 */ /* 0x000fea0003c00000 */
[----:B------:R0:W1:Y:S02]  /*14810*/  SHFL.IDX P6, R14, R13, R12, R11 ;  /* 0x0000000c0d0e7389 */ /* 0x00006400000c000b */
[----:B01----:R-:W-:Y:S01]  /*14820*/  ENDCOLLECTIVE ;  /* 0x000000000000791b */ /* 0x003fe20003800000 */
.L_x_13648:
[----:B------:R-:W-:Y:S02]  /*14830*/  IMAD.MOV.U32 R13, RZ, RZ, R0 ;  /* 0x000000ffff0d7224 */ /* 0x000fe400078e0000 */
[----:B------:R-:W-:Y:S02]  /*14840*/  IMAD.MOV.U32 R12, RZ, RZ, 0x1 ;  /* 0x00000001ff0c7424 */ /* 0x000fe400078e00ff */
[----:B------:R-:W-:-:S07]  /*14850*/  IMAD.MOV.U32 R7, RZ, RZ, R14 ;  /* 0x000000ffff077224 */ /* 0x000fce00078e000e */
[----:B------:R-:W-:Y:S05]  /*14860*/  WARPSYNC.COLLECTIVE R15, `(.L_x_13649) ;  /* 0x000000000f087348 */ /* 0x000fea0003c00000 */
[----:B------:R0:W1:Y:S02]  /*14870*/  SHFL.IDX P6, R14, R13, R12, R11 ;  /* 0x0000000c0d0e7389 */ /* 0x00006400000c000b */
[----:B01----:R-:W-:Y:S01]  /*14880*/  ENDCOLLECTIVE ;  /* 0x000000000000791b */ /* 0x003fe20003800000 */
.L_x_13649:
        /* <DEDUP_REMOVED lines=15> */
.L_x_13650:
[----:B------:R-:W-:Y:S02]  /*14980*/  IMAD.MOV.U32 R13, RZ, RZ, R0 ;  /* 0x000000ffff0d7224 */ /* 0x000fe400078e0000 */
[----:B------:R-:W-:Y:S02]  /*14990*/  IMAD.MOV.U32 R12, RZ, RZ, 0x2 ;  /* 0x00000002ff0c7424 */ /* 0x000fe400078e00ff */
[----:B------:R-:W-:-:S07]  /*149a0*/  IMAD.MOV.U32 R5, RZ, RZ, R14 ;  /* 0x000000ffff057224 */ /* 0x000fce00078e000e */
[----:B------:R-:W-:Y:S05]  /*149b0*/  WARPSYNC.COLLECTIVE R15, `(.L_x_13651) ;  /* 0x000000000f087348 */ /* 0x000fea0003c00000 */
[----:B------:R0:W1:Y:S02]  /*149c0*/  SHFL.IDX P6, R14, R13, R12, R11 ;  /* 0x0000000c0d0e7389 */ /* 0x00006400000c000b */
[----:B01----:R-:W-:Y:S01]  /*149d0*/  ENDCOLLECTIVE ;  /* 0x000000000000791b */ /* 0x003fe20003800000 */
.L_x_13651:
        /* <DEDUP_REMOVED lines=15> */
.L_x_13652:
[----:B------:R-:W-:Y:S02]  /*14ad0*/  IMAD.MOV.U32 R13, RZ, RZ, R0 ;  /* 0x000000ffff0d7224 */ /* 0x000fe400078e0000 */
[----:B------:R-:W-:Y:S02]  /*14ae0*/  IMAD.MOV.U32 R12, RZ, RZ, 0x3 ;  /* 0x00000003ff0c7424 */ /* 0x000fe400078e00ff */
[----:B------:R-:W-:-:S07]  /*14af0*/  IMAD.MOV.U32 R5, RZ, RZ, R14 ;  /* 0x000000ffff057224 */ /* 0x000fce00078e000e */
[----:B------:R-:W-:Y:S05]  /*14b00*/  WARPSYNC.COLLECTIVE R15, `(.L_x_13653) ;  /* 0x000000000f087348 */ /* 0x000fea0003c00000 */
[----:B------:R0:W1:Y:S02]  /*14b10*/  SHFL.IDX P6, R14, R13, R12, R11 ;  /* 0x0000000c0d0e7389 */ /* 0x00006400000c000b */
[----:B01----:R-:W-:Y:S01]  /*14b20*/  ENDCOLLECTIVE ;  /* 0x000000000000791b */ /* 0x003fe20003800000 */
.L_x_13653:
        /* <DEDUP_REMOVED lines=15> */
.L_x_13654:
[----:B------:R-:W-:Y:S02]  /*14c20*/  IMAD.MOV.U32 R13, RZ, RZ, R0 ;  /* 0x000000ffff0d7224 */ /* 0x000fe400078e0000 */
[----:B------:R-:W-:Y:S02]  /*14c30*/  IMAD.MOV.U32 R12, RZ, RZ, 0x4 ;  /* 0x00000004ff0c7424 */ /* 0x000fe400078e00ff */
[----:B------:R-:W-:-:S07]  /*14c40*/  IMAD.MOV.U32 R5, RZ, RZ, R14 ;  /* 0x000000ffff057224 */ /* 0x000fce00078e000e */
[----:B------:R-:W-:Y:S05]  /*14c50*/  WARPSYNC.COLLECTIVE R15, `(.L_x_13655) ;  /* 0x000000000f087348 */ /* 0x000fea0003c00000 */
[----:B------:R0:W1:Y:S02]  /*14c60*/  SHFL.IDX P6, R14, R13, R12, R11 ;  /* 0x0000000c0d0e7389 */ /* 0x00006400000c000b */
[----:B01----:R-:W-:Y:S01]  /*14c70*/  ENDCOLLECTIVE ;  /* 0x000000000000791b */ /* 0x003fe20003800000 */
.L_x_13655:
        /* <DEDUP_REMOVED lines=15> */
.L_x_13656:
[----:B------:R-:W-:Y:S02]  /*14d70*/  IMAD.MOV.U32 R13, RZ, RZ, R0 ;  /* 0x000000ffff0d7224 */ /* 0x000fe400078e0000 */
[----:B------:R-:W-:Y:S02]  /*14d80*/  IMAD.MOV.U32 R12, RZ, RZ, 0x5 ;  /* 0x00000005ff0c7424 */ /* 0x000fe400078e00ff */
[----:B------:R-:W-:-:S07]  /*14d90*/  IMAD.MOV.U32 R5, RZ, RZ, R14 ;  /* 0x000000ffff057224 */ /* 0x000fce00078e000e */
[----:B------:R-:W-:Y:S05]  /*14da0*/  WARPSYNC.COLLECTIVE R15, `(.L_x_13657) ;  /* 0x000000000f087348 */ /* 0x000fea0003c00000 */
[----:B------:R0:W1:Y:S02]  /*14db0*/  SHFL.IDX P6, R14, R13, R12, R11 ;  /* 0x0000000c0d0e7389 */ /* 0x00006400000c000b */
[----:B01----:R-:W-:Y:S01]  /*14dc0*/  ENDCOLLECTIVE ;  /* 0x000000000000791b */ /* 0x003fe20003800000 */
.L_x_13657:
        /* <DEDUP_REMOVED lines=15> */
.L_x_13658:
[----:B------:R-:W-:Y:S02]  /*14ec0*/  IMAD.MOV.U32 R13, RZ, RZ, R0 ;  /* 0x000000ffff0d7224 */ /* 0x000fe400078e0000 */
[----:B------:R-:W-:Y:S02]  /*14ed0*/  IMAD.MOV.U32 R12, RZ, RZ, 0x6 ;  /* 0x00000006ff0c7424 */ /* 0x000fe400078e00ff */
[----:B------:R-:W-:-:S07]  /*14ee0*/  IMAD.MOV.U32 R5, RZ, RZ, R14 ;  /* 0x000000ffff057224 */ /* 0x000fce00078e000e */
[----:B------:R-:W-:Y:S05]  /*14ef0*/  WARPSYNC.COLLECTIVE R15, `(.L_x_13659) ;  /* 0x000000000f087348 */ /* 0x000fea0003c00000 */
[----:B------:R0:W1:Y:S02]  /*14f00*/  SHFL.IDX P6, R14, R13, R12, R11 ;  /* 0x0000000c0d0e7389 */ /* 0x00006400000c000b */
[----:B01----:R-:W-:Y:S01]  /*14f10*/  ENDCOLLECTIVE ;  /* 0x000000000000791b */ /* 0x003fe20003800000 */
.L_x_13659:
        /* <DEDUP_REMOVED lines=14> */
.L_x_13660:
[----:B------:R-:W-:Y:S02]  /*15000*/  IMAD.MOV.U32 R13, RZ, RZ, R0 ;  /* 0x000000ffff0d7224 */ /* 0x000fe400078e0000 */
[----:B------:R-:W-:Y:S02]  /*15010*/  IMAD.MOV.U32 R12, RZ, RZ, 0x7 ;  /* 0x00000007ff0c7424 */ /* 0x000fe400078e00ff */
[----:B------:R-:W-:-:S07]  /*15020*/  IMAD.MOV.U32 R5, RZ, RZ, R14 ;  /* 0x000000ffff057224 */ /* 0x000fce00078e000e */
[----:B------:R-:W-:Y:S05]  /*15030*/  WARPSYNC.COLLECTIVE R15, `(.L_x_13661) ;  /* 0x000000000f087348 */ /* 0x000fea0003c00000 */
[----:B------:R0:W1:Y:S02]  /*15040*/  SHFL.IDX P6, R14, R13, R12, R11 ;  /* 0x0000000c0d0e7389 */ /* 0x00006400000c000b */
[----:B01----:R-:W-:Y:S01]  /*15050*/  ENDCOLLECTIVE ;  /* 0x000000000000791b */ /* 0x003fe20003800000 */
.L_x_13661:
        /* <DEDUP_REMOVED lines=13> */
.L_x_13662:
[----:B------:R-:W-:Y:S01]  /*15130*/  IMAD.MOV.U32 R2, RZ, RZ, R14 ;  /* 0x000000ffff027224 */ /* 0x000fe200078e000e */
[----:B------:R-:W-:Y:S06]  /*15140*/  BRA `(.L_x_13663) ;  /* 0xffffffb000d07947 */ /* 0x000fec000383ffff */
.L_x_13547:
[----:B0-----:R0:W2:Y:S02]  /*15150*/  SYNCS.PHASECHK.TRANS64.TRYWAIT P0, [R18+URZ+0x22820], R0 ;  /* 0x02282000120075a7 */ /* 0x0010a4000800017f */
[----:B--2---:R-:W-:Y:S05]  /*15160*/  @!P0 NANOSLEEP.SYNCS 0x989680 ;  /* 0x009896800000895d */ /* 0x004fea0003900000 */
[----:B------:R-:W2:Y:S02]  /*15170*/  @!P0 SYNCS.PHASECHK.TRANS64 P0, [R18+URZ+0x22820], R0 ;  /* 0x02282000120085a7 */ /* 0x000ea4000800007f */
[----:B--2---:R-:W-:Y:S05]  /*15180*/  @!P0 BRA `(.L_x_13547) ;  /* 0xfffffffc00f08947 */ /* 0x004fea000383ffff */
[----:B------:R-:W-:Y:S05]  /*15190*/  BRA `(.L_x_13664) ;  /* 0xffffffb4002c7947 */ /* 0x000fea000383ffff */
.L_x_13551:
[----:B0-----:R0:W2:Y:S02]  /*151a0*/  SYNCS.PHASECHK.TRANS64.TRYWAIT P0, [R2+URZ+0x22860], R0 ;  /* 0x02286000020075a7 */ /* 0x0010a4000800017f */
[----:B--2---:R-:W-:Y:S05]  /*151b0*/  @!P0 NANOSLEEP.SYNCS 0x989680 ;  /* 0x009896800000895d */ /* 0x004fea0003900000 */
[----:B------:R-:W2:Y:S02]  /*151c0*/  @!P0 SYNCS.PHASECHK.TRANS64 P0, [R2+URZ+0x22860], R0 ;  /* 0x02286000020085a7 */ /* 0x000ea4000800007f */
[----:B--2---:R-:W-:Y:S05]  /*151d0*/  @!P0 BRA `(.L_x_13551) ;  /* 0xfffffffc00f08947 */ /* 0x004fea000383ffff */
[----:B------:R-:W-:Y:S05]  /*151e0*/  BRA `(.L_x_13665) ;  /* 0xffffffb400507947 */ /* 0x000fea000383ffff */
.L_x_13566:
[----:B--2---:R2:W3:Y:S02]  /*151f0*/  SYNCS.PHASECHK.TRANS64.TRYWAIT P0, [R3+URZ+0x22840], R2 ;  /* 0x02284002030075a7 */ /* 0x0044e4000800017f */
[----:B---3--:R-:W-:Y:S05]  /*15200*/  @!P0 NANOSLEEP.SYNCS 0x989680 ;  /* 0x009896800000895d */ /* 0x008fea0003900000 */
[----:B------:R-:W3:Y:S02]  /*15210*/  @!P0 SYNCS.PHASECHK.TRANS64 P0, [R3+URZ+0x22840], R2 ;  /* 0x02284002030085a7 */ /* 0x000ee4000800007f */
[----:B---3--:R-:W-:Y:S05]  /*15220*/  @!P0 BRA `(.L_x_13566) ;  /* 0xfffffffc00f08947 */ /* 0x008fea000383ffff */
[----:B------:R-:W-:Y:S05]  /*15230*/  BRA `(.L_x_13666) ;  /* 0xffffffbc00707947 */ /* 0x000fea000383ffff */
.L_x_13571:
[----:B0-----:R0:W1:Y:S02]  /*15240*/  SYNCS.PHASECHK.TRANS64.TRYWAIT P0, [R3+URZ+0x22860], R2 ;  /* 0x02286002030075a7 */ /* 0x001064000800017f */
[----:B-1----:R-:W-:Y:S05]  /*15250*/  @!P0 NANOSLEEP.SYNCS 0x989680 ;  /* 0x009896800000895d */ /* 0x002fea0003900000 */
[----:B------:R-:W1:Y:S02]  /*15260*/  @!P0 SYNCS.PHASECHK.TRANS64 P0, [R3+URZ+0x22860], R2 ;  /* 0x02286002030085a7 */ /* 0x000e64000800007f */
[----:B-1----:R-:W-:Y:S05]  /*15270*/  @!P0 BRA `(.L_x_13571) ;  /* 0xfffffffc00f08947 */ /* 0x002fea000383ffff */
[----:B------:R-:W-:Y:S05]  /*15280*/  BRA `(.L_x_13667) ;  /* 0xffffffbc00ec7947 */ /* 0x000fea000383ffff */
.L_x_13582:
[----:B-1----:R1:W2:Y:S02]  /*15290*/  SYNCS.PHASECHK.TRANS64.TRYWAIT P0, [R4+URZ+0x22840], R2 ;  /* 0x02284002040075a7 */ /* 0x0022a4000800017f */
[----:B--2---:R-:W-:Y:S05]  /*152a0*/  @!P0 NANOSLEEP.SYNCS 0x989680 ;  /* 0x009896800000895d */ /* 0x004fea0003900000 */
[----:B------:R-:W2:Y:S02]  /*152b0*/  @!P0 SYNCS.PHASECHK.TRANS64 P0, [R4+URZ+0x22840], R2 ;  /* 0x02284002040085a7 */ /* 0x000ea4000800007f */
[----:B--2---:R-:W-:Y:S05]  /*152c0*/  @!P0 BRA `(.L_x_13582) ;  /* 0xfffffffc00f08947 */ /* 0x004fea000383ffff */
[----:B------:R-:W-:Y:S05]  /*152d0*/  BRA `(.L_x_13668) ;  /* 0xffffffc400d87947 */ /* 0x000fea000383ffff */
.L_x_13587:
[----:B0-----:R0:W2:Y:S02]  /*152e0*/  SYNCS.PHASECHK.TRANS64.TRYWAIT P0, [R4+URZ+0x22860], R2 ;  /* 0x02286002040075a7 */ /* 0x0010a4000800017f */
[----:B--2---:R-:W-:Y:S05]  /*152f0*/  @!P0 NANOSLEEP.SYNCS 0x989680 ;  /* 0x009896800000895d */ /* 0x004fea0003900000 */
[----:B------:R-:W2:Y:S02]  /*15300*/  @!P0 SYNCS.PHASECHK.TRANS64 P0, [R4+URZ+0x22860], R2 ;  /* 0x02286002040085a7 */ /* 0x000ea4000800007f */
[----:B--2---:R-:W-:Y:S05]  /*15310*/  @!P0 BRA `(.L_x_13587) ;  /* 0xfffffffc00f08947 */ /* 0x004fea000383ffff */
[----:B------:R-:W-:Y:S05]  /*15320*/  BRA `(.L_x_13669) ;  /* 0xffffffc800547947 */ /* 0x000fea000383ffff */
.L_x_13598:
[----:B--2---:R2:W3:Y:S02]  /*15330*/  SYNCS.PHASECHK.TRANS64.TRYWAIT P0, [R2+URZ+0x22840], R3 ;  /* 0x02284003020075a7 */ /* 0x0044e4000800017f */
[----:B---3--:R-:W-:Y:S05]  /*15340*/  @!P0 NANOSLEEP.SYNCS 0x989680 ;  /* 0x009896800000895d */ /* 0x008fea0003900000 */
[----:B------:R-:W3:Y:S02]  /*15350*/  @!P0 SYNCS.PHASECHK.TRANS64 P0, [R2+URZ+0x22840], R3 ;  /* 0x02284003020085a7 */ /* 0x000ee4000800007f */
[----:B---3--:R-:W-:Y:S05]  /*15360*/  @!P0 BRA `(.L_x_13598) ;  /* 0xfffffffc00f08947 */ /* 0x008fea000383ffff */
[----:B------:R-:W-:Y:S05]  /*15370*/  BRA `(.L_x_13670) ;  /* 0xffffffd000247947 */ /* 0x000fea000383ffff */
.L_x_13603:
[----:B---3--:R3:W4:Y:S02]  /*15380*/  SYNCS.PHASECHK.TRANS64.TRYWAIT P0, [R2+URZ+0x22860], R3 ;  /* 0x02286003020075a7 */ /* 0x008724000800017f */
[----:B----4-:R-:W-:Y:S05]  /*15390*/  @!P0 NANOSLEEP.SYNCS 0x989680 ;  /* 0x009896800000895d */ /* 0x010fea0003900000 */
[----:B------:R-:W4:Y:S02]  /*153a0*/  @!P0 SYNCS.PHASECHK.TRANS64 P0, [R2+URZ+0x22860], R3 ;  /* 0x02286003020085a7 */ /* 0x000f24000800007f */
[----:B----4-:R-:W-:Y:S05]  /*153b0*/  @!P0 BRA `(.L_x_13603) ;  /* 0xfffffffc00f08947 */ /* 0x010fea000383ffff */
[----:B------:R-:W-:Y:S05]  /*153c0*/  BRA `(.L_x_13671) ;  /* 0xffffffd000a07947 */ /* 0x000fea000383ffff */
.L_x_13615:
[----:B------:R-:W3:Y:S01]  /*153d0*/  LDL R3, [R1] ;  /* 0x0000000001037983 */ /* 0x000ee20000100800 */
        /* <DEDUP_REMOVED lines=8> */
.L_x_13673:
[----:B------:R-:W-:Y:S05]  /*15460*/  BSYNC B0 ;  /* 0x0000000000007941 */ /* 0x000fea0003800000 */
.L_x_13672:
        /* <DEDUP_REMOVED lines=9> */
.L_x_13674:
        /* <DEDUP_REMOVED lines=26> */
.L_x_13675:
[----:B------:R-:W-:Y:S01]  /*156a0*/  IMAD.MOV.U32 R12, RZ, RZ, 0x2 ;  /* 0x00000002ff0c7424 */ /* 0x000fe200078e00ff */
[----:B------:R-:W-:-:S05]  /*156b0*/  SEL R3, R14, RZ, P1 ;  /* 0x000000ff0e037207 */ /* 0x000fca0000800000 */
[----:B------:R-:W-:-:S04]  /*156c0*/  IMAD.IADD R2, R2, 0x1, R3 ;  /* 0x0000000102027824 */ /* 0x000fc800078e0203 */
[----:B------:R-:W-:-:S07]  /*156d0*/  IMAD.MOV.U32 R13, RZ, RZ, R2 ;  /* 0x000000ffff0d7224 */ /* 0x000fce00078e0002 */
[----:B------:R-:W-:Y:S05]  /*156e0*/  WARPSYNC.COLLECTIVE R15, `(.L_x_13676) ;  /* 0x000000000f087348 */ /* 0x000fea0003c00000 */
[----:B------:R0:W1:Y:S02]  /*156f0*/  SHFL.UP P6, R14, R13, R12, R11 ;  /* 0x0400000c0d0e7389 */ /* 0x00006400000c000b */
[----:B01----:R-:W-:Y:S01]  /*15700*/  ENDCOLLECTIVE ;  /* 0x000000000000791b */ /* 0x003fe20003800000 */
.L_x_13676:
[----:B------:R-:W-:Y:S01]  /*15710*/  IMAD.MOV.U32 R12, RZ, RZ, 0x4 ;  /* 0x00000004ff0c7424 */ /* 0x000fe200078e00ff */
[----:B------:R-:W-:-:S05]  /*15720*/  SEL R3, R14, RZ, P2 ;  /* 0x000000ff0e037207 */ /* 0x000fca0001000000 */
[----:B------:R-:W-:-:S04]  /*15730*/  IMAD.IADD R2, R2, 0x1, R3 ;  /* 0x0000000102027824 */ /* 0x000fc800078e0203 */
[----:B------:R-:W-:-:S07]  /*15740*/  IMAD.MOV.U32 R13, RZ, RZ, R2 ;  /* 0x000000ffff0d7224 */ /* 0x000fce00078e0002 */
[----:B------:R-:W-:Y:S05]  /*15750*/  WARPSYNC.COLLECTIVE R15, `(.L_x_13677) ;  /* 0x000000000f087348 */ /* 0x000fea0003c00000 */
[----:B------:R0:W1:Y:S02]  /*15760*/  SHFL.UP P6, R14, R13, R12, R11 ;  /* 0x0400000c0d0e7389 */ /* 0x00006400000c000b */
[----:B01----:R-:W-:Y:S01]  /*15770*/  ENDCOLLECTIVE ;  /* 0x000000000000791b */ /* 0x003fe20003800000 */
.L_x_13677:
[----:B------:R-:W-:Y:S01]  /*15780*/  IMAD.MOV.U32 R12, RZ, RZ, 0x8 ;  /* 0x00000008ff0c7424 */ /* 0x000fe200078e00ff */
[----:B------:R-:W-:-:S05]  /*15790*/  SEL R3, R14, RZ, P3 ;  /* 0x000000ff0e037207 */ /* 0x000fca0001800000 */
[----:B------:R-:W-:-:S04]  /*157a0*/  IMAD.IADD R2, R2, 0x1, R3 ;  /* 0x0000000102027824 */ /* 0x000fc800078e0203 */
[----:B------:R-:W-:-:S07]  /*157b0*/  IMAD.MOV.U32 R13, RZ, RZ, R2 ;  /* 0x000000ffff0d7224 */ /* 0x000fce00078e0002 */
[----:B------:R-:W-:Y:S05]  /*157c0*/  WARPSYNC.COLLECTIVE R15, `(.L_x_13678) ;  /* 0x000000000f087348 */ /* 0x000fea0003c00000 */
[----:B------:R0:W1:Y:S02]  /*157d0*/  SHFL.UP P6, R14, R13, R12, R11 ;  /* 0x0400000c0d0e7389 */ /* 0x00006400000c000b */
[----:B01----:R-:W-:Y:S01]  /*157e0*/  ENDCOLLECTIVE ;  /* 0x000000000000791b */ /* 0x003fe20003800000 */
.L_x_13678:
[----:B------:R-:W-:Y:S01]  /*157f0*/  IMAD.MOV.U32 R12, RZ, RZ, 0x10 ;  /* 0x00000010ff0c7424 */ /* 0x000fe200078e00ff */
[----:B------:R-:W-:-:S05]  /*15800*/  SEL R3, R14, RZ, P4 ;  /* 0x000000ff0e037207 */ /* 0x000fca0002000000 */
[----:B------:R-:W-:-:S04]  /*15810*/  IMAD.IADD R2, R2, 0x1, R3 ;  /* 0x0000000102027824 */ /* 0x000fc800078e0203 */
[----:B------:R-:W-:-:S07]  /*15820*/  IMAD.MOV.U32 R13, RZ, RZ, R2 ;  /* 0x000000ffff0d7224 */ /* 0x000fce00078e0002 */
[----:B------:R-:W-:Y:S05]  /*15830*/  WARPSYNC.COLLECTIVE R15, `(.L_x_13679) ;  /* 0x000000000f087348 */ /* 0x000fea0003c00000 */
[----:B------:R0:W1:Y:S02]  /*15840*/  SHFL.UP P6, R14, R13, R12, R11 ;  /* 0x0400000c0d0e7389 */ /* 0x00006400000c000b */
[----:B01----:R-:W-:Y:S01]  /*15850*/  ENDCOLLECTIVE ;  /* 0x000000000000791b */ /* 0x003fe20003800000 */
.L_x_13679:
        /* <DEDUP_REMOVED lines=8> */
.L_x_13680:
[----:B------:R-:W-:Y:S05]  /*158e0*/  BRA `(.L_x_13681) ;  /* 0xffffffd800007947 */ /* 0x000fea000383ffff */
.L_x_13618:
        /* <DEDUP_REMOVED lines=8> */
.L_x_13683:
[----:B------:R-:W-:Y:S05]  /*15970*/  BSYNC B0 ;  /* 0x0000000000007941 */ /* 0x000fea0003800000 */
.L_x_13682:
        /* <DEDUP_REMOVED lines=9> */
.L_x_13684:
[----:B------:R-:W-:Y:S01]  /*15a10*/  IMAD.MOV.U32 R12, RZ, RZ, 0x4 ;  /* 0x00000004ff0c7424 */ /* 0x000fe200078e00ff */
[----:B------:R-:W-:-:S05]  /*15a20*/  SEL R3, R14, RZ, P2 ;  /* 0x000000ff0e037207 */ /* 0x000fca0001000000 */
[----:B------:R-:W-:-:S04]  /*15a30*/  IMAD.IADD R2, R2, 0x1, R3 ;  /* 0x0000000102027824 */ /* 0x000fc800078e0203 */
[----:B------:R-:W-:-:S07]  /*15a40*/  IMAD.MOV.U32 R13, RZ, RZ, R2 ;  /* 0x000000ffff0d7224 */ /* 0x000fce00078e0002 */
[----:B------:R-:W-:Y:S05]  /*15a50*/  WARPSYNC.COLLECTIVE R15, `(.L_x_13685) ;  /* 0x000000000f087348 */ /* 0x000fea0003c00000 */
[----:B------:R0:W1:Y:S02]  /*15a60*/  SHFL.UP P6, R14, R13, R12, R11 ;  /* 0x0400000c0d0e7389 */ /* 0x00006400000c000b */
[----:B01----:R-:W-:Y:S01]  /*15a70*/  ENDCOLLECTIVE ;  /* 0x000000000000791b */ /* 0x003fe20003800000 */
.L_x_13685:
[----:B------:R-:W-:Y:S01]  /*15a80*/  IMAD.MOV.U32 R12, RZ, RZ, 0x8 ;  /* 0x00000008ff0c7424 */ /* 0x000fe200078e00ff */
[----:B------:R-:W-:-:S05]  /*15a90*/  SEL R3, R14, RZ, P3 ;  /* 0x000000ff0e037207 */ /* 0x000fca0001800000 */
[----:B------:R-:W-:-:S04]  /*15aa0*/  IMAD.IADD R2, R2, 0x1, R3 ;  /* 0x0000000102027824 */ /* 0x000fc800078e0203 */
[----:B------:R-:W-:-:S07]  /*15ab0*/  IMAD.MOV.U32 R13, RZ, RZ, R2 ;  /* 0x000000ffff0d7224 */ /* 0x000fce00078e0002 */
[----:B------:R-:W-:Y:S05]  /*15ac0*/  WARPSYNC.COLLECTIVE R15, `(.L_x_13686) ;  /* 0x000000000f087348 */ /* 0x000fea0003c00000 */
[----:B------:R0:W1:Y:S02]  /*15ad0*/  SHFL.UP P6, R14, R13, R12, R11 ;  /* 0x0400000c0d0e7389 */ /* 0x00006400000c000b */
[----:B01----:R-:W-:Y:S01]  /*15ae0*/  ENDCOLLECTIVE ;  /* 0x000000000000791b */ /* 0x003fe20003800000 */
.L_x_13686:
[----:B------:R-:W-:Y:S01]  /*15af0*/  IMAD.MOV.U32 R12, RZ, RZ, 0x10 ;  /* 0x00000010ff0c7424 */ /* 0x000fe200078e00ff */
[----:B------:R-:W-:-:S05]  /*15b00*/  SEL R3, R14, RZ, P4 ;  /* 0x000000ff0e037207 */ /* 0x000fca0002000000 */
[----:B------:R-:W-:-:S04]  /*15b10*/  IMAD.IADD R2, R2, 0x1, R3 ;  /* 0x0000000102027824 */ /* 0x000fc800078e0203 */
[----:B------:R-:W-:-:S07]  /*15b20*/  IMAD.MOV.U32 R13, RZ, RZ, R2 ;  /* 0x000000ffff0d7224 */ /* 0x000fce00078e0002 */
[----:B------:R-:W-:Y:S05]  /*15b30*/  WARPSYNC.COLLECTIVE R15, `(.L_x_13687) ;  /* 0x000000000f087348 */ /* 0x000fea0003c00000 */
[----:B------:R0:W1:Y:S02]  /*15b40*/  SHFL.UP P6, R14, R13, R12, R11 ;  /* 0x0400000c0d0e7389 */ /* 0x00006400000c000b */
[----:B01----:R-:W-:Y:S01]  /*15b50*/  ENDCOLLECTIVE ;  /* 0x000000000000791b */ /* 0x003fe20003800000 */
.L_x_13687:
        /* <DEDUP_REMOVED lines=8> */
.L_x_13688:
[----:B------:R-:W-:Y:S05]  /*15be0*/  BRA `(.L_x_13689) ;  /* 0xffffffd400ec7947 */ /* 0x000fea000383ffff */
.L_x_13620:
[----:B------:R-:W-:Y:S01]  /*15bf0*/  BSSY B0, `(.L_x_13690) ;  /* 0x0000006000007945 */ /* 0x000fe20003800000 */
[----:B------:R-:W-:Y:S01]  /*15c00*/  PLOP3.LUT P6, PT, P6, PT, PT, 0x8, 0x0 ;  /* 0x000000000000781c */ /* 0x000fe200037ce170 */
[----:B------:R-:W-:-:S12]  /*15c10*/  IMAD.MOV.U32 R15, RZ, RZ, -0x1 ;  /* 0xffffffffff0f7424 */ /* 0x000fd800078e00ff */
[----:B0-----:R-:W-:Y:S05]  /*15c20*/  WARPSYNC.COLLECTIVE R15, `(.L_x_13691) ;  /* 0x000000000f087348 */ /* 0x001fea0003c00000 */
[----:B------:R-:W-:Y:S01]  /*15c30*/  VOTE.ANY R14, PT, P6 ;  /* 0x00000000000e7806 */ /* 0x000fe200030e0100 */
[----:B0-----:R-:W-:Y:S06]  /*15c40*/  ENDCOLLECTIVE ;  /* 0x000000000000791b */ /* 0x001fec0003800000 */
.L_x_13691:
[----:B------:R-:W-:Y:S05]  /*15c50*/  BSYNC B0 ;  /* 0x0000000000007941 */ /* 0x000fea0003800000 */
.L_x_13690:
        /* <DEDUP_REMOVED lines=10> */
.L_x_13692:
[----:B------:R-:W-:Y:S02]  /*15d00*/  IMAD.MOV.U32 R13, RZ, RZ, R6 ;  /* 0x000000ffff0d7224 */ /* 0x000fe400078e0006 */
[----:B------:R-:W-:-:S07]  /*15d10*/  IMAD.MOV.U32 R4, RZ, RZ, R14 ;  /* 0x000000ffff047224 */ /* 0x000fce00078e000e */
[----:B------:R-:W-:Y:S05]  /*15d20*/  WARPSYNC.COLLECTIVE R15, `(.L_x_13693) ;  /* 0x000000000f087348 */ /* 0x000fea0003c00000 */
[----:B------:R0:W1:Y:S02]  /*15d30*/  SHFL.IDX P6, R14, R13, R12, R11 ;  /* 0x0000000c0d0e7389 */ /* 0x00006400000c000b */
[----:B01----:R-:W-:Y:S01]  /*15d40*/  ENDCOLLECTIVE ;  /* 0x000000000000791b */ /* 0x003fe20003800000 */
.L_x_13693:
[----:B------:R-:W-:Y:S02]  /*15d50*/  IMAD.MOV.U32 R6, RZ, RZ, R14 ;  /* 0x000000ffff067224 */ /* 0x000fe400078e000e */
[----:B------:R-:W-:-:S05]  /*15d60*/  IMAD.IADD R5, R9, 0x1, R16 ;  /* 0x0000000109057824 */ /* 0x000fca00078e0210 */
[----:B------:R1:W-:Y:S01]  /*15d70*/  STL [R1+0xc], R5 ;  /* 0x00000c0501007387 */ /* 0x0003e20000100800 */
[----:B------:R-:W-:Y:S05]  /*15d80*/  BRA `(.L_x_13694) ;  /* 0xffffffd400cc7947 */ /* 0x000fea000383ffff */
.L_x_13622:
[----:B------:R-:W-:Y:S01]  /*15d90*/  BSSY B0, `(.L_x_13695) ;  /* 0x0000007000007945 */ /* 0x000fe20003800000 */
[----:B------:R-:W-:Y:S02]  /*15da0*/  IMAD.MOV.U32 R13, RZ, RZ, R2 ;  /* 0x000000ffff0d7224 */ /* 0x000fe400078e0002 */
[----:B------:R-:W-:Y:S02]  /*15db0*/  IMAD.MOV.U32 R11, RZ, RZ, 0x1f ;  /* 0x0000001fff0b7424 */ /* 0x000fe400078e00ff */
[----:B------:R-:W-:-:S07]  /*15dc0*/  IMAD.MOV.U32 R15, RZ, RZ, -0x1 ;  /* 0xffffffffff0f7424 */ /* 0x000fce00078e00ff */
[----:B01-3--:R-:W-:Y:S05]  /*15dd0*/  WARPSYNC.COLLECTIVE R15, `(.L_x_13696) ;  /* 0x000000000f087348 */ /* 0x00bfea0003c00000 */
[----:B------:R2:W4:Y:S02]  /*15de0*/  SHFL.IDX P6, R14, R13, R12, R11 ;  /* 0x0000000c0d0e7389 */ /* 0x00052400000c000b */
[----:B01234-:R-:W-:Y:S01]  /*15df0*/  ENDCOLLECTIVE ;  /* 0x000000000000791b */ /* 0x01ffe20003800000 */
.L_x_13696:
[----:B------:R-:W-:Y:S05]  /*15e00*/  BSYNC B0 ;  /* 0x0000000000007941 */ /* 0x000fea0003800000 */
.L_x_13695:
[----:B------:R-:W-:Y:S01]  /*15e10*/  IMAD.MOV.U32 R8, RZ, RZ, R14 ;  /* 0x000000ffff087224 */ /* 0x000fe200078e000e */
[----:B------:R-:W-:Y:S06]  /*15e20*/  BRA `(.L_x_13621) ;  /* 0xffffffd400bc7947 */ /* 0x000fec000383ffff */
.L_x_13628:
[----:B0-----:R0:W1:Y:S02]  /*15e30*/  SYNCS.PHASECHK.TRANS64.TRYWAIT P0, [R0+URZ+0x22820], R3 ;  /* 0x02282003000075a7 */ /* 0x001064000800017f */
[----:B-1----:R-:W-:Y:S05]  /*15e40*/  @!P0 NANOSLEEP.SYNCS 0x989680 ;  /* 0x009896800000895d */ /* 0x002fea0003900000 */
[----:B------:R-:W1:Y:S02]  /*15e50*/  @!P0 SYNCS.PHASECHK.TRANS64 P0, [R0+URZ+0x22820], R3 ;  /* 0x02282003000085a7 */ /* 0x000e64000800007f */
[----:B-1----:R-:W-:Y:S05]  /*15e60*/  @!P0 BRA `(.L_x_13628) ;  /* 0xfffffffc00f08947 */ /* 0x002fea000383ffff */
[----:B------:R-:W-:Y:S05]  /*15e70*/  BRA `(.L_x_13697) ;  /* 0xffffffe000587947 */ /* 0x000fea000383ffff */
.L_x_13629:
        /* <DEDUP_REMOVED lines=11> */
.L_x_13699:
[----:B------:R-:W-:Y:S05]  /*15f30*/  BSYNC B0 ;  /* 0x0000000000007941 */ /* 0x000fea0003800000 */
.L_x_13698:
[----:B------:R-:W-:Y:S05]  /*15f40*/  BRA `(.L_x_13700) ;  /* 0xffffffe000407947 */ /* 0x000fea000383ffff */
.L_x_13632:
[----:B------:R-:W-:Y:S01]  /*15f50*/  BSSY B1, `(.L_x_13701) ;  /* 0x0000006000017945 */ /* 0x000fe20003800000 */
[----:B------:R-:W-:-:S07]  /*15f60*/  IMAD.MOV.U32 R15, RZ, RZ, -0x1 ;  /* 0xffffffffff0f7424 */ /* 0x000fce00078e00ff */
[----:B01-3--:R-:W-:Y:S05]  /*15f70*/  WARPSYNC.COLLECTIVE R15, `(.L_x_13702) ;  /* 0x000000000f0c7348 */ /* 0x00bfea0003c00000 */
[----:B------:R-:W-:Y:S02]  /*15f80*/  ELECT P6, UR62, PT ;  /* 0x00000000003e782f */ /* 0x000fe400038c0000 */
[----:B------:R-:W-:Y:S01]  /*15f90*/  MOV R14, UR62 ;  /* 0x0000003e000e7c02 */ /* 0x000fe20008000f00 */
[----:B01-3--:R-:W-:Y:S10]  /*15fa0*/  ENDCOLLECTIVE ;  /* 0x000000000000791b */ /* 0x00bff40003800000 */
.L_x_13702:
[----:B------:R-:W-:Y:S05]  /*15fb0*/  BSYNC B1 ;  /* 0x0000000000017941 */ /* 0x000fea0003800000 */
.L_x_13701:
[----:B------:R-:W-:Y:S05]  /*15fc0*/  BRA `(.L_x_13703) ;  /* 0xffffffe000387947 */ /* 0x000fea000383ffff */
.L_x_13634:
[----:B0-----:R0:W1:Y:S02]  /*15fd0*/  SYNCS.PHASECHK.TRANS64.TRYWAIT P0, [R6+URZ], R5 ;  /* 0x00000005060075a7 */ /* 0x001064000800017f */
[----:B-1----:R-:W-:Y:S05]  /*15fe0*/  @!P0 NANOSLEEP.SYNCS 0x989680 ;  /* 0x009896800000895d */ /* 0x002fea0003900000 */
[----:B------:R-:W1:Y:S02]  /*15ff0*/  @!P0 SYNCS.PHASECHK.TRANS64 P0, [R6+URZ], R5 ;  /* 0x00000005060085a7 */ /* 0x000e64000800007f */
[----:B-1----:R-:W-:Y:S05]  /*16000*/  @!P0 BRA `(.L_x_13634) ;  /* 0xfffffffc00f08947 */ /* 0x002fea000383ffff */
[----:B------:R-:W-:Y:S05]  /*16010*/  BRA `(.L_x_13704) ;  /* 0xffffffe000707947 */ /* 0x000fea000383ffff */
.L_x_13635:
[----:B-1----:R1:W2:Y:S02]  /*16020*/  SYNCS.PHASECHK.TRANS64.TRYWAIT P0, [R7+URZ], R2 ;  /* 0x00000002070075a7 */ /* 0x0022a4000800017f */
[----:B--2---:R-:W-:Y:S05]  /*16030*/  @!P0 NANOSLEEP.SYNCS 0x989680 ;  /* 0x009896800000895d */ /* 0x004fea0003900000 */
[----:B------:R-:W2:Y:S02]  /*16040*/  @!P0 SYNCS.PHASECHK.TRANS64 P0, [R7+URZ], R2 ;  /* 0x00000002070085a7 */ /* 0x000ea4000800007f */
[----:B--2---:R-:W-:Y:S05]  /*16050*/  @!P0 BRA `(.L_x_13635) ;  /* 0xfffffffc00f08947 */ /* 0x004fea000383ffff */
[----:B------:R-:W-:Y:S05]  /*16060*/  BRA `(.L_x_13705) ;  /* 0xffffffe000647947 */ /* 0x000fea000383ffff */
.L_x_13637:
[----:B--2---:R2:W4:Y:S02]  /*16070*/  SYNCS.PHASECHK.TRANS64.TRYWAIT P0, [R4+URZ], R5 ;  /* 0x00000005040075a7 */ /* 0x004524000800017f */
[----:B----4-:R-:W-:Y:S05]  /*16080*/  @!P0 NANOSLEEP.SYNCS 0x989680 ;  /* 0x009896800000895d */ /* 0x010fea0003900000 */
[----:B------:R-:W4:Y:S02]  /*16090*/  @!P0 SYNCS.PHASECHK.TRANS64 P0, [R4+URZ], R5 ;  /* 0x00000005040085a7 */ /* 0x000f24000800007f */
[----:B----4-:R-:W-:Y:S05]  /*160a0*/  @!P0 BRA `(.L_x_13637) ;  /* 0xfffffffc00f08947 */ /* 0x010fea000383ffff */
[----:B------:R-:W-:Y:S05]  /*160b0*/  BRA `(.L_x_13706) ;  /* 0xffffffe000687947 */ /* 0x000fea000383ffff */
.L_x_13707:
        /* <DEDUP_REMOVED lines=12> */
.L_x_15031:


//--------------------- .text._ZN7cutlass13device_kernelIN5flash11enable_sm90INS1_16FlashAttnFwdSm90INS1_25CollectiveMainloopFwdSm90ILi2EN4cute5tupleIJNS5_1CILi1EEES8_S8_EEENS6_IJNS7_ILi128EEENS7_ILi96EEENS7_ILi64EEEEEELi256ENS_10bfloat16_tEfNS_4arch4Sm90ELb1ELb0ELb0ELb1ELb0ELb1ELb0ELb1ELb0ELb1ELb1ELb0EEENS1_21CollectiveEpilogueFwdINS6_IJSA_NS7_ILi256EEESB_EEES9_SE_SG_Li256ELb1ELb1ELb1ELb0EEENS1_36VarlenDynamicPersistentTileSchedulerILi128ELi96ELi256ELi128ELb1ELb1ELb1ELb1ELb1ELb1EEEEEEEEEvNT_6ParamsE --------------------------
	.section	.text._ZN7cutlass13device_kernelIN5flash11enable_sm90INS1_16FlashAttnFwdSm90INS1_25CollectiveMainloopFwdSm90ILi2EN4cute5tupleIJNS5_1CILi1EEES8_S8_EEENS6_IJNS7_ILi128EEENS7_ILi96EEENS7_ILi64EEEEEELi256ENS_10bfloat16_tEfNS_4arch4Sm90ELb1ELb0ELb0ELb1ELb0ELb1ELb0ELb1ELb0ELb1ELb1ELb0EEENS1_21CollectiveEpilogueFwdINS6_IJSA_NS7_ILi256EEESB_EEES9_SE_SG_Li256ELb1ELb1ELb1ELb0EEENS1_36VarlenDynamicPersistentTileSchedulerILi128ELi96ELi256ELi128ELb1ELb1ELb1ELb1ELb1ELb1EEEEEEEEEvNT_6ParamsE,"ax",@progbits
	.align	128
.text._ZN7cutlass13device_kernelIN5flash11enable_sm90INS1_16FlashAttnFwdSm90INS1_25CollectiveMainloopFwdSm90ILi2EN4cute5tupleIJNS5_1CILi1EEES8_S8_EEENS6_IJNS7_ILi128EEENS7_ILi96EEENS7_ILi64EEEEEELi256ENS_10bfloat16_tEfNS_4arch4Sm90ELb1ELb0ELb0ELb1ELb0ELb1ELb0ELb1ELb0ELb1ELb1ELb0EEENS1_21CollectiveEpilogueFwdINS6_IJSA_NS7_ILi256EEESB_EEES9_SE_SG_Li256ELb1ELb1ELb1ELb0EEENS1_36VarlenDynamicPersistentTileSchedulerILi128ELi96ELi256ELi128ELb1ELb1ELb1ELb1ELb1ELb1EEEEEEEEEvNT_6ParamsE:
        .type           _ZN7cutlass13device_kernelIN5flash11enable_sm90INS1_16FlashAttnFwdSm90INS1_25CollectiveMainloopFwdSm90ILi2EN4cute5tupleIJNS5_1CILi1EEES8_S8_EEENS6_IJNS7_ILi128EEENS7_ILi96EEENS7_ILi64EEEEEELi256ENS_10bfloat16_tEfNS_4arch4Sm90ELb1ELb0ELb0ELb1ELb0ELb1ELb0ELb1ELb0ELb1ELb1ELb0EEENS1_21CollectiveEpilogueFwdINS6_IJSA_NS7_ILi256EEESB_EEES9_SE_SG_Li256ELb1ELb1ELb1ELb0EEENS1_36VarlenDynamicPersistentTileSchedulerILi128ELi96ELi256ELi128ELb1ELb1ELb1ELb1ELb1ELb1EEEEEEEEEvNT_6ParamsE,@function
        .size           _ZN7cutlass13device_kernelIN5flash11enable_sm90INS1_16FlashAttnFwdSm90INS1_25CollectiveMainloopFwdSm90ILi2EN4cute5tupleIJNS5_1CILi1EEES8_S8_EEENS6_IJNS7_ILi128EEENS7_ILi96EEENS7_ILi64EEEEEELi256ENS_10bfloat16_tEfNS_4arch4Sm90ELb1ELb0ELb0ELb1ELb0ELb1ELb0ELb1ELb0ELb1ELb1ELb0EEENS1_21CollectiveEpilogueFwdINS6_IJSA_NS7_ILi256EEESB_EEES9_SE_SG_Li256ELb1ELb1ELb1ELb0EEENS1_36VarlenDynamicPersistentTileSchedulerILi128ELi96ELi256ELi128ELb1ELb1ELb1ELb1ELb1ELb1EEEEEEEEEvNT_6ParamsE,(.L_x_15032 - _ZN7cutlass13device_kernelIN5flash11enable_sm90INS1_16FlashAttnFwdSm90INS1_25CollectiveMainloopFwdSm90ILi2EN4cute5tupleIJNS5_1CILi1EEES8_S8_EEENS6_IJNS7_ILi128EEENS7_ILi96EEENS7_ILi64EEEEEELi256ENS_10bfloat16_tEfNS_4arch4Sm90ELb1ELb0ELb0ELb1ELb0ELb1ELb0ELb1ELb0ELb1ELb1ELb0EEENS1_21CollectiveEpilogueFwdINS6_IJSA_NS7_ILi256EEESB_EEES9_SE_SG_Li256ELb1ELb1ELb1ELb0EEENS1_36VarlenDynamicPersistentTileSchedulerILi128ELi96ELi256ELi128ELb1ELb1ELb1ELb1ELb1ELb1EEEEEEEEEvNT_6ParamsE)
        .other          _ZN7cutlass13device_kernelIN5flash11enable_sm90INS1_16FlashAttnFwdSm90INS1_25CollectiveMainloopFwdSm90ILi2EN4cute5tupleIJNS5_1CILi1EEES8_S8_EEENS6_IJNS7_ILi128EEENS7_ILi96EEENS7_ILi64EEEEEELi256ENS_10bfloat16_tEfNS_4arch4Sm90ELb1ELb0ELb0ELb1ELb0ELb1ELb0ELb1ELb0ELb1ELb1ELb0EEENS1_21CollectiveEpilogueFwdINS6_IJSA_NS7_ILi256EEESB_EEES9_SE_SG_Li256ELb1ELb1ELb1ELb0EEENS1_36VarlenDynamicPersistentTileSchedulerILi128ELi96ELi256ELi128ELb1ELb1ELb1ELb1ELb1ELb1EEEEEEEEEvNT_6ParamsE,@"STO_CUDA_ENTRY STV_DEFAULT"
_ZN7cutlass13device_kernelIN5flash11enable_sm90INS1_16FlashAttnFwdSm90INS1_25CollectiveMainloopFwdSm90ILi2EN4cute5tupleIJNS5_1CILi1EEES8_S8_EEENS6_IJNS7_ILi128EEENS7_ILi96EEENS7_ILi64EEEEEELi256ENS_10bfloat16_tEfNS_4arch4Sm90ELb1ELb0ELb0ELb1ELb0ELb1ELb0ELb1ELb0ELb1ELb1ELb0EEENS1_21CollectiveEpilogueFwdINS6_IJSA_NS7_ILi256EEESB_EEES9_SE_SG_Li256ELb1ELb1ELb1ELb0EEENS1_36VarlenDynamicPersistentTileSchedulerILi128ELi96ELi256ELi128ELb1ELb1ELb1ELb1ELb1ELb1EEEEEEEEEvNT_6ParamsE:
        /* <DEDUP_REMOVED lines=24> */
.L_x_13709:
[----:B------:R-:W-:Y:S05]  /*0180*/  BSYNC B0 ;  /* 0x0000000000007941 */ /* 0x000fea0003800000 */
.L_x_13708:
        /* <DEDUP_REMOVED lines=41> */
.L_x_13710:
        /* <DEDUP_REMOVED lines=22> */
.L_x_13711:
        /* <DEDUP_REMOVED lines=18> */
.L_x_13712:
        /* <DEDUP_REMOVED lines=22> */
.L_x_13713:
        /* <DEDUP_REMOVED lines=22> */
.L_x_13714:
        /* <DEDUP_REMOVED lines=8> */
.L_x_13717:
        /* <DEDUP_REMOVED lines=74> */
[C---:B------:R-:W-:Y:S01]  /*0e80*/  IMAD.SHL.U32 R204, R3.reuse, 0x4, RZ ;  /* 0x0000000403cc7824 */ /* 0x040fe200078e00ff */
[----:B------:R-:W-:Y:S01]  /*0e90*/  LOP3.LUT R212, R212, 0x1c0, RZ, 0xc0, !PT ;  /* 0x000001c0d4d47812 */ /* 0x000fe200078ec0ff */
[----:B------:R-:W-:Y:S01]  /*0ea0*/  IMAD.SHL.U32 R4, R4, 0x40, RZ ;  /* 0x0000004004047824 */ /* 0x000fe200078e00ff */
[----:B------:R-:W-:Y:S01]  /*0eb0*/  STL [R1+0x70], R12 ;  /* 0x0000700c01007387 */ /* 0x000fe20000100800 */
[----:B------:R-:W-:Y:S01]  /*0ec0*/  IMAD.IADD R0, R3, 0x1, -R0 ;  /* 0x0000000103007824 */ /* 0x000fe200078e0a00 */
[----:B------:R-:W-:Y:S01]  /*0ed0*/  SHF.R.S32.HI R3, RZ, 0x1f, R209 ;  /* 0x0000001fff037819 */ /* 0x000fe200000114d1 */
[----:B------:R-:W-:Y:S01]  /*0ee0*/  IMAD.IADD R9, R20, 0x1, -R9 ;  /* 0x0000000114097824 */ /* 0x000fe200078e0a09 */
[----:B------:R-:W-:Y:S01]  /*0ef0*/  SHF.R.U32.HI R3, RZ, 0x3, R212 ;  /* 0x00000003ff037819 */ /* 0x000fe200000116d4 */
[----:B------:R-:W-:Y:S01]  /*0f00*/  VIADD R220, R209, 0x40 ;  /* 0x00000040d1dc7836 */ /* 0x000fe20000000000 */
[----:B------:R-:W-:Y:S01]  /*0f10*/  LOP3.LUT R8, R212, 0x38, R16, 0xf8, !PT ;  /* 0x00000038d4087812 */ /* 0x000fe200078ef810 */
[----:B------:R-:W-:Y:S01]  /*0f20*/  IMAD.SHL.U32 R214, R9, 0x2, RZ ;  /* 0x0000000209d67824 */ /* 0x000fe200078e00ff */
[----:B------:R-:W-:Y:S01]  /*0f30*/  LOP3.LUT R217, R4, 0xfffffe00, RZ, 0xc0, !PT ;  /* 0xfffffe0004d97812 */ /* 0x000fe200078ec0ff */
[----:B------:R-:W-:Y:S01]  /*0f40*/  VIADD R219, R209, 0x80 ;  /* 0x00000080d1db7836 */ /* 0x000fe20000000000 */
[----:B------:R-:W-:Y:S01]  /*0f50*/  SHF.R.S32.HI R4, RZ, 0x1f, R220 ;  /* 0x0000001fff047819 */ /* 0x000fe200000114dc */
[C---:B------:R-:W-:Y:S01]  /*0f60*/  VIADD R38, R214.reuse, 0x10 ;  /* 0x00000010d6267836 */ /* 0x040fe20000000000 */
[----:B------:R-:W-:Y:S01]  /*0f70*/  LOP3.LUT R8, R217, R8, R3, 0xf6, !PT ;  /* 0x00000008d9087212 */ /* 0x000fe200078ef603 */
[----:B------:R-:W-:Y:S01]  /*0f80*/  VIADD R35, R214, 0x28 ;  /* 0x00000028d6237836 */ /* 0x000fe20000000000 */
[----:B------:R-:W-:Y:S01]  /*0f90*/  SHF.R.S32.HI R9, RZ, 0x1f, R219 ;  /* 0x0000001fff097819 */ /* 0x000fe200000114db */
[----:B------:R-:W-:-:S02]  /*0fa0*/  IMAD.SHL.U32 R4, R10, 0x8, RZ ;  /* 0x000000080a047824 */ /* 0x000fc400078e00ff */
[----:B------:R-:W-:Y:S02]  /*0fb0*/  VIADD R32, R214, 0x40 ;  /* 0x00000040d6207836 */ /* 0x000fe40000000000 */
[----:B------:R-:W-:Y:S01]  /*0fc0*/  IMAD R3, R8, 0x2, R19 ;  /* 0x0000000208037824 */ /* 0x000fe200078e0213 */
[----:B------:R-:W-:Y:S01]  /*0fd0*/  SHF.R.S32.HI R8, RZ, 0x1f, R38 ;  /* 0x0000001fff087819 */ /* 0x000fe20000011426 */
[C---:B------:R-:W-:Y:S01]  /*0fe0*/  VIADD R29, R214.reuse, 0x58 ;  /* 0x00000058d61d7836 */ /* 0x040fe20000000000 */
[----:B------:R-:W-:Y:S01]  /*0ff0*/  SHF.R.S32.HI R8, RZ, 0x1f, R35 ;  /* 0x0000001fff087819 */ /* 0x000fe20000011423 */
[C---:B------:R-:W-:Y:S01]  /*1000*/  VIADD R26, R214.reuse, 0x70 ;  /* 0x00000070d61a7836 */ /* 0x040fe20000000000 */
[----:B------:R0:W-:Y:S01]  /*1010*/  STL [R1+0x74], R4 ;  /* 0x0000740401007387 */ /* 0x0001e20000100800 */
[----:B------:R-:W-:Y:S01]  /*1020*/  IMAD.MOV.U32 R6, RZ, RZ, R14 ;  /* 0x000000ffff067224 */ /* 0x000fe200078e000e */
        /* <DEDUP_REMOVED lines=9> */
[C---:B0-----:R-:W-:Y:S01]  /*10c0*/  VIADD R4, R214.reuse, 0xc8 ;  /* 0x000000c8d6047836 */ /* 0x041fe20000000000 */
[----:B------:R-:W-:Y:S01]  /*10d0*/  SHF.R.S32.HI R8, RZ, 0x1f, R14 ;  /* 0x0000001fff087819 */ /* 0x000fe2000001140e */
[----:B------:R-:W-:Y:S01]  /*10e0*/  IMAD.MOV.U32 R5, RZ, RZ, R13 ;  /* 0x000000ffff057224 */ /* 0x000fe200078e000d */
[----:B------:R-:W-:Y:S01]  /*10f0*/  SHF.R.S32.HI R8, RZ, 0x1f, R10 ;  /* 0x0000001fff087819 */ /* 0x000fe2000001140a */
[C---:B-1----:R-:W-:Y:S01]  /*1100*/  VIADD R3, R214.reuse, 0xd0 ;  /* 0x000000d0d6037836 */ /* 0x042fe20000000000 */
[----:B------:R-:W-:Y:S01]  /*1110*/  SHF.R.S32.HI R10, RZ, 0x1f, R9 ;  /* 0x0000001fff0a7819 */ /* 0x000fe20000011409 */
[----:B------:R-:W-:Y:S01]  /*1120*/  IMAD.MOV.U32 R7, RZ, RZ, R15 ;  /* 0x000000ffff077224 */ /* 0x000fe200078e000f */
        /* <DEDUP_REMOVED lines=43> */
[----:B------:R-:W-:-:S07]  /*13e0*/  SHF.R.S32.HI R3, RZ, 0x1f, R233 ;  /* 0x0000001fff037819 */ /* 0x000fce00000114e9 */
.L_x_13878:
[----:B01----:R-:W0:Y:S02]  /*13f0*/  LDC.64 R8, c[0x0][0xc88] ;  /* 0x00032200ff087b82 */ /* 0x003e240000000a00 */
[----:B0-----:R-:W-:-:S05]  /*1400*/  IMAD.WIDE R8, R7, 0x4, R8 ;  /* 0x0000000407087825 */ /* 0x001fca00078e0208 */
[----:B--2---:R-:W2:Y:S01]  /*1410*/  LDG.E R224, desc[UR40][R8.64] ;  /* 0x0000002808e07981 */ /* 0x004ea2000c1e1900 */
[----:B------:R-:W-:Y:S05]  /*1420*/  YIELD ;  /* 0x0000000000007946 */ /* 0x000fea0003800000 */
[----:B------:R-:W-:Y:S01]  /*1430*/  ULDC.64 UR4, c[0x0][0xa28] ;  /* 0x00028a0000047ab9 */ /* 0x000fe20000000a00 */
[----:B------:R-:W-:Y:S01]  /*1440*/  ULDC.64 UR8, c[0x0][0xa18] ;  /* 0x0002860000087ab9 */ /* 0x000fe20000000a00 */
[----:B------:R-:W-:Y:S01]  /*1450*/  ISETP.NE.U32.AND P1, PT, RZ, UR4, PT ;  /* 0x00000004ff007c0c */ /* 0x000fe2000bf25070 */
[----:B------:R-:W-:Y:S01]  /*1460*/  ULDC.64 UR6, c[0x0][0xa08] ;  /* 0x0002820000067ab9 */ /* 0x000fe20000000a00 */
[----:B------:R-:W-:Y:S01]  /*1470*/  IMAD.MOV.U32 R15, RZ, RZ, RZ ;  /* 0x000000ffff0f7224 */ /* 0x000fe200078e00ff */
[----:B------:R-:W-:Y:S01]  /*1480*/  ISETP.NE.U32.AND P0, PT, RZ, UR6, PT ;  /* 0x00000006ff007c0c */ /* 0x000fe2000bf05070 */
[----:B-----5:R-:W-:Y:S01]  /*1490*/  IMAD.MOV.U32 R31, RZ, RZ, RZ ;  /* 0x000000ffff1f7224 */ /* 0x020fe200078e00ff */
[----:B------:R-:W-:-:S02]  /*14a0*/  ISETP.NE.AND.EX P1, PT, RZ, UR5, PT, P1 ;  /* 0x00000005ff007c0c */ /* 0x000fc4000bf25310 */
[----:B------:R-:W-:Y:S02]  /*14b0*/  ISETP.NE.AND.EX P0, PT, RZ, UR7, PT, P0 ;  /* 0x00000007ff007c0c */ /* 0x000fe4000bf05300 */
[----:B--2-4-:R-:W-:Y:S01]  /*14c0*/  SHF.R.S32.HI R0, RZ, 0x1f, R224 ;  /* 0x0000001fff007819 */ /* 0x014fe200000114e0 */
        /* <DEDUP_REMOVED lines=36> */
.L_x_13719:
[----:B------:R-:W-:Y:S01]  /*1710*/  ULDC.64 UR4, c[0x0][0xa20] ;  /* 0x0002880000047ab9 */ /* 0x000fe20000000a00 */
[C---:B------:R-:W-:Y:S02]  /*1720*/  LOP3.LUT R3, R6.reuse, 0xff000000, RZ, 0xc0, !PT ;  /* 0xff00000006037812 */ /* 0x040fe400078ec0ff */
        /* <DEDUP_REMOVED lines=11> */
.L_x_13720:
[----:B------:R-:W-:Y:S05]  /*17e0*/  @!P0 BRA `(.L_x_13721) ;  /* 0x00000000000c8947 */ /* 0x000fea0003800000 */
[----:B------:R-:W2:Y:S04]  /*17f0*/  LDG.E R3, desc[UR40][R12.64] ;  /* 0x000000280c037981 */ /* 0x000ea8000c1e1900 */
[----:B------:R-:W2:Y:S02]  /*1800*/  LDG.E R30, desc[UR40][R12.64+0x4] ;  /* 0x000004280c1e7981 */ /* 0x000ea4000c1e1900 */
[----:B--2---:R-:W-:-:S07]  /*1810*/  IMAD.IADD R30, R30, 0x1, -R3 ;  /* 0x000000011e1e7824 */ /* 0x004fce00078e0a03 */
.L_x_13721:
        /* <DEDUP_REMOVED lines=29> */
[----:B------:R-:W-:-:S03]  /*19f0*/  IADD3 R60, R213, 0x60, -R211 ;  /* 0x00000060d53c7810 */ /* 0x000fc60007ffe8d3 */
[----:B------:R-:W-:-:S04]  /*1a00*/  IMAD.HI R0, R0, 0x2aaaaaab, RZ ;  /* 0x2aaaaaab00007827 */ /* 0x000fc800078e02ff */
[----:B------:R-:W-:Y:S01]  /*1a10*/  IMAD.IADD R4, R60, 0x1, R4 ;  /* 0x000000013c047824 */ /* 0x000fe200078e0204 */
[----:B------:R-:W-:-:S03]  /*1a20*/  SHF.R.U32.HI R29, RZ, 0x1f, R0 ;  /* 0x0000001fff1d7819 */ /* 0x000fc60000011600 */
[----:B------:R-:W-:Y:S01]  /*1a30*/  IMAD.HI R4, R4, 0x2aaaaaab, RZ ;  /* 0x2aaaaaab04047827 */ /* 0x000fe200078e02ff */
[----:B------:R-:W-:-:S03]  /*1a40*/  LEA.HI.SX32 R29, R0, R29, 0x1c ;  /* 0x0000001d001d7211 */ /* 0x000fc600078fe2ff */
[----:B------:R-:W-:Y:S01]  /*1a50*/  IMAD.MOV.U32 R0, RZ, RZ, RZ ;  /* 0x000000ffff007224 */ /* 0x000fe200078e00ff */
[----:B------:R-:W-:-:S04]  /*1a60*/  SHF.R.U32.HI R3, RZ, 0x1f, R4 ;  /* 0x0000001fff037819 */ /* 0x000fc80000011604 */
[----:B------:R-:W-:-:S04]  /*1a70*/  LEA.HI.SX32 R4, R4, R3, 0x1c ;  /* 0x0000000304047211 */ /* 0x000fc800078fe2ff */
        /* <DEDUP_REMOVED lines=32> */
.L_x_13723:
[----:B------:R-:W-:Y:S05]  /*1c80*/  BSYNC B0 ;  /* 0x0000000000007941 */ /* 0x000fea0003800000 */
.L_x_13722:
        /* <DEDUP_REMOVED lines=37> */
.L_x_13726:
[----:B------:R-:W-:Y:S05]  /*1ee0*/  BSYNC B6 ;  /* 0x0000000000067941 */ /* 0x000fea0003800000 */
.L_x_13725:
        /* <DEDUP_REMOVED lines=20> */
.L_x_13728:
[----:B------:R-:W-:Y:S05]  /*2030*/  BSYNC B6 ;  /* 0x0000000000067941 */ /* 0x000fea0003800000 */
.L_x_13727:
        /* <DEDUP_REMOVED lines=9> */
[----:B------:R-:W3:Y:S08]  /*20d0*/  LDC R75, c[0x0][0x3f4] ;  /* 0x0000fd00ff4b7b82 */ /* 0x000ef00000000800 */
[----:B------:R-:W-:Y:S01]  /*20e0*/  @P0 IADD3 R6, P1, R225, UR4, RZ ;  /* 0x00000004e1060c10 */ /* 0x000fe2000ff3e0ff */
[----:B------:R-:W-:-:S02]  /*20f0*/  VIADD R64, R16, 0x60 ;  /* 0x0000006010407836 */ /* 0x000fc40000000000 */
[----:B------:R-:W-:Y:S01]  /*2100*/  VIADD R12, R16, 0xe0 ;  /* 0x000000e0100c7836 */ /* 0x000fe20000000000 */
[----:B------:R-:W-:Y:S01]  /*2110*/  @P0 IADD3.X R7, R227, UR5, RZ, P1, !PT ;  /* 0x00000005e3070c10 */ /* 0x000fe20008ffe4ff */
[----:B------:R-:W-:Y:S01]  /*2120*/  ULDC.64 UR4, c[0x0][0xa08] ;  /* 0x0002820000047ab9 */ /* 0x000fe20000000a00 */
[----:B------:R-:W4:Y:S03]  /*2130*/  LDC.64 R14, c[0x0][0x3f8] ;  /* 0x0000fe00ff0e7b82 */ /* 0x000f260000000a00 */
[----:B------:R2:W3:Y:S01]  /*2140*/  @P0 LDG.E R0, desc[UR40][R6.64] ;  /* 0x0000002806000981 */ /* 0x0004e2000c1e1900 */
        /* <DEDUP_REMOVED lines=15> */
[----:B------:R-:W-:Y:S01]  /*2240*/  SHF.R.S32.HI R73, RZ, 0x1f, R229 ;  /* 0x0000001fff497819 */ /* 0x000fe200000114e5 */
[----:B------:R-:W-:Y:S01]  /*2250*/  VIADD R65, R16, 0x80 ;  /* 0x0000008010417836 */ /* 0x000fe20000000000 */
[----:B------:R-:W-:Y:S01]  /*2260*/  SHF.R.S32.HI R6, RZ, 0x1f, R11 ;  /* 0x0000001fff067819 */ /* 0x000fe2000001140b */
[----:B------:R-:W-:Y:S01]  /*2270*/  IMAD.WIDE.U32 R4, R222, UR4, R4 ;  /* 0x00000004de047c25 */ /* 0x000fe2000f8e0004 */
[----:B----4-:R-:W-:-:S02]  /*2280*/  SHF.L.U64.HI R69, R14, 0x6, R15 ;  /* 0x000000060e457819 */ /* 0x010fc4000001020f */
[----:B------:R-:W-:Y:S01]  /*2290*/  LEA.HI R36, R6, R11, RZ, 0x2 ;  /* 0x0000000b06247211 */ /* 0x000fe200078f10ff */
[----:B------:R-:W-:Y:S01]  /*22a0*/  IMAD R5, R222, UR5, R5 ;  /* 0x00000005de057c24 */ /* 0x000fe2000f8e0205 */
[----:B------:R-:W-:Y:S01]  /*22b0*/  ULDC.64 UR4, c[0x0][0x310] ;  /* 0x0000c40000047ab9 */ /* 0x000fe20000000a00 */
[----:B------:R-:W-:Y:S01]  /*22c0*/  IMAD R6, R232, R8, RZ ;  /* 0x00000008e8067224 */ /* 0x000fe200078e02ff */
[----:B------:R-:W-:Y:S01]  /*22d0*/  SHF.R.S32.HI R36, RZ, 0x1f, R36 ;  /* 0x0000001fff247819 */ /* 0x000fe20000011424 */
[----:B------:R-:W-:Y:S01]  /*22e0*/  VIADD R11, R16, 0xc0 ;  /* 0x000000c0100b7836 */ /* 0x000fe20000000000 */
[----:B0-----:R-:W-:Y:S01]  /*22f0*/  SHF.L.U64.HI R71, R56, 0x6, R57 ;  /* 0x0000000638477819 */ /* 0x001fe20000010239 */
[----:B------:R-:W-:Y:S01]  /*2300*/  IMAD R10, R23, R9, R6 ;  /* 0x00000009170a7224 */ /* 0x000fe200078e0206 */
[----:B------:R-:W-:Y:S01]  /*2310*/  LEA.HI R36, R36, R23, RZ, 0x3 ;  /* 0x0000001724247211 */ /* 0x000fe200078f18ff */
[----:B------:R-:W-:Y:S02]  /*2320*/  VIADD R66, R16, 0xa0 ;  /* 0x000000a010427836 */ /* 0x000fe40000000000 */
[----:B------:R-:W-:Y:S01]  /*2330*/  IMAD.SHL.U32 R68, R8, 0x40, RZ ;  /* 0x0000004008447824 */ /* 0x000fe200078e00ff */
[----:B------:R-:W-:Y:S01]  /*2340*/  LOP3.LUT R36, R36, 0xfffffff8, RZ, 0xc0, !PT ;  /* 0xfffffff824247812 */ /* 0x000fe200078ec0ff */
[----:B------:R-:W-:-:S02]  /*2350*/  IMAD R30, R232, R56, RZ ;  /* 0x00000038e81e7224 */ /* 0x000fc400078e02ff */
[----:B------:R-:W-:Y:S01]  /*2360*/  VIADD R74, R38, 0x8 ;  /* 0x00000008264a7836 */ /* 0x000fe20000000000 */
[----:B------:R-:W-:Y:S01]  /*2370*/  SHF.R.U32.HI R38, RZ, 0x3, R212 ;  /* 0x00000003ff267819 */ /* 0x000fe200000116d4 */
        /* <DEDUP_REMOVED lines=8> */
[----:B------:R-:W-:Y:S02]  /*2400*/  IMAD R77, R15, 0x60, RZ ;  /* 0x000000600f4d7824 */ /* 0x000fe400078e02ff */
[----:B------:R-:W-:Y:S02]  /*2410*/  IMAD.SHL.U32 R70, R14, 0x40, RZ ;  /* 0x000000400e467824 */ /* 0x000fe400078e00ff */
[----:B------:R-:W-:Y:S02]  /*2420*/  IMAD R41, R57, 0x60, RZ ;  /* 0x0000006039297824 */ /* 0x000fe400078e02ff */
[----:B------:R-:W-:-:S02]  /*2430*/  IMAD.SHL.U32 R72, R56, 0x40, RZ ;  /* 0x0000004038487824 */ /* 0x000fc400078e00ff */
[----:B-----5:R-:W-:Y:S01]  /*2440*/  IMAD.WIDE.U32 R30, R152, R56, R30 ;  /* 0x00000038981e7225 */ /* 0x020fe200078e001e */
[----:B---3--:R-:W-:Y:S02]  /*2450*/  SHF.R.S32.HI R3, RZ, 0x1f, R0 ;  /* 0x0000001fff037819 */ /* 0x008fe40000011400 */
[----:B------:R-:W-:Y:S02]  /*2460*/  SEL R21, R0, RZ, !P0 ;  /* 0x000000ff00157207 */ /* 0x000fe40004000000 */
[----:B------:R-:W-:-:S03]  /*2470*/  SEL R13, R3, RZ, !P0 ;  /* 0x000000ff030d7207 */ /* 0x000fc60004000000 */
[----:B------:R-:W-:-:S04]  /*2480*/  IMAD.WIDE.U32 R4, R21, UR4, R4 ;  /* 0x0000000415047c25 */ /* 0x000fc8000f8e0004 */
[----:B------:R-:W-:Y:S01]  /*2490*/  IMAD R0, R13, UR4, RZ ;  /* 0x000000040d007c24 */ /* 0x000fe2000f8e02ff */
[----:B------:R-:W-:-:S03]  /*24a0*/  IADD3 R3, P2, R4, R62, RZ ;  /* 0x0000003e04037210 */ /* 0x000fc60007f5e0ff */
[----:B------:R-:W-:Y:S01]  /*24b0*/  IMAD R61, R21, UR5, R0 ;  /* 0x00000005153d7c24 */ /* 0x000fe2000f8e0200 */
[----:B------:R-:W-:Y:S05]  /*24c0*/  @!P6 WARPSYNC.ALL ;  /* 0x000000000000e948 */ /* 0x000fea0003800000 */
[C---:B------:R-:W-:Y:S01]  /*24d0*/  VIADD R0, R16.reuse, 0x20 ;  /* 0x0000002010007836 */ /* 0x040fe20000000000 */
[----:B------:R-:W-:Y:S01]  /*24e0*/  ULDC UR4, c[0x0][0x320] ;  /* 0x0000c80000047ab9 */ /* 0x000fe20000000800 */
[----:B------:R-:W-:Y:S01]  /*24f0*/  IMAD.IADD R61, R5, 0x1, R61 ;  /* 0x00000001053d7824 */ /* 0x000fe200078e023d */
[----:B------:R-:W-:Y:S01]  /*2500*/  @!P6 BAR.SYNC.DEFER_BLOCKING 0x9, 0x100 ;  /* 0x024400000000eb1d */ /* 0x000fe20000010000 */
[----:B------:R-:W-:-:S02]  /*2510*/  ISETP.GE.AND P0, PT, R16, UR4, PT ;  /* 0x0000000410007c0c */ /* 0x000fc4000bf06270 */
[----:B------:R-:W-:Y:S02]  /*2520*/  ISETP.GE.AND P1, PT, R0, UR4, PT ;  /* 0x0000000400007c0c */ /* 0x000fe4000bf26270 */
[----:B------:R-:W-:Y:S01]  /*2530*/  IADD3.X R62, R61, R63, R10, P2, !PT ;  /* 0x0000003f3d3e7210 */ /* 0x000fe200017fe40a */
[----:B------:R-:W-:Y:S01]  /*2540*/  VIADD R63, R16, 0x40 ;  /* 0x00000040103f7836 */ /* 0x000fe20000000000 */
[----:B------:R-:W-:Y:S01]  /*2550*/  SEL R7, RZ, 0xffffffff, P1 ;  /* 0xffffffffff077807 */ /* 0x000fe20000800000 */
[----:B------:R-:W-:Y:S01]  /*2560*/  ULDC.64 UR6, c[0x0][0x330] ;  /* 0x0000cc0000067ab9 */ /* 0x000fe20000000a00 */
[----:B------:R-:W-:Y:S02]  /*2570*/  SEL R6, RZ, 0x1, P0 ;  /* 0x00000001ff067807 */ /* 0x000fe40000000000 */
[----:B------:R-:W-:Y:S01]  /*2580*/  ISETP.GE.AND P0, PT, R63, UR4, PT ;  /* 0x000000043f007c0c */ /* 0x000fe2000bf06270 */
[----:B------:R-:W-:Y:S01]  /*2590*/  IMAD.SHL.U32 R7, R7, 0x2, RZ ;  /* 0x0000000207077824 */ /* 0x000fe200078e00ff */
[----:B------:R-:W-:-:S02]  /*25a0*/  ISETP.GE.AND P1, PT, R64, UR4, PT ;  /* 0x0000000440007c0c */ /* 0x000fc4000bf26270 */
        /* <DEDUP_REMOVED lines=8> */
[----:B------:R-:W-:Y:S02]  /*2630*/  LOP3.LUT R10, R12, R10, R11, 0xfe, !PT ;  /* 0x0000000a0c0a7212 */ /* 0x000fe400078efe0b */
[----:B------:R-:W-:Y:S01]  /*2640*/  ISETP.GE.AND P1, PT, R66, UR4, PT ;  /* 0x0000000442007c0c */ /* 0x000fe2000bf26270 */
[----:B------:R-:W-:Y:S01]  /*2650*/  ULDC.64 UR4, c[0x0][0x338] ;  /* 0x0000ce0000047ab9 */ /* 0x000fe20000000a00 */
[----:B------:R-:W-:Y:S01]  /*2660*/  SEL R11, RZ, 0x10, P0 ;  /* 0x00000010ff0b7807 */ /* 0x000fe20000000000 */
[----:B------:R-:W-:Y:S01]  /*2670*/  IMAD R13, R13, UR4, RZ ;  /* 0x000000040d0d7c24 */ /* 0x000fe2000f8e02ff */
[----:B------:R-:W-:Y:S01]  /*2680*/  ISETP.GE.AND P0, PT, R16, R75, PT ;  /* 0x0000004b1000720c */ /* 0x000fe20003f06270 */
[----:B------:R-:W-:Y:S01]  /*2690*/  IMAD.WIDE.U32 R6, R21, UR4, R6 ;  /* 0x0000000415067c25 */ /* 0x000fe2000f8e0006 */
[----:B------:R-:W-:Y:S01]  /*26a0*/  SEL R12, RZ, 0x20, P1 ;  /* 0x00000020ff0c7807 */ /* 0x000fe20000800000 */
[----:B------:R-:W-:Y:S01]  /*26b0*/  ULDC UR4, c[0x0][0x2f4] ;  /* 0x0000bd0000047ab9 */ /* 0x000fe20000000800 */
[----:B------:R-:W-:Y:S01]  /*26c0*/  SEL R35, R75, RZ, P0 ;  /* 0x000000ff4b237207 */ /* 0x000fe20000000000 */
[----:B------:R-:W-:Y:S01]  /*26d0*/  IMAD R93, R21, UR5, R13 ;  /* 0x00000005155d7c24 */ /* 0x000fe2000f8e020d */
[----:B------:R-:W-:Y:S01]  /*26e0*/  LOP3.LUT R11, R12, R10, R11, 0xfe, !PT ;  /* 0x0000000a0c0b7212 */ /* 0x000fe200078efe0b */
[----:B------:R-:W-:Y:S01]  /*26f0*/  IMAD.WIDE.U32 R12, R23, R14, R16 ;  /* 0x0000000e170c7225 */ /* 0x000fe200078e0010 */
[----:B------:R-:W-:-:S02]  /*2700*/  SEL R10, RZ, 0x40, P2 ;  /* 0x00000040ff0a7807 */ /* 0x000fc40001000000 */
[----:B------:R-:W-:Y:S01]  /*2710*/  IADD3 R58, P1, R23, R58, RZ ;  /* 0x0000003a173a7210 */ /* 0x000fe20007f3e0ff */
[----:B------:R-:W-:Y:S01]  /*2720*/  IMAD.IADD R35, R16, 0x1, R35 ;  /* 0x0000000110237824 */ /* 0x000fe200078e0223 */
[----:B------:R-:W-:Y:S01]  /*2730*/  LOP3.LUT R95, R11, R10, RZ, 0xfc, !PT ;  /* 0x0000000a0b5f7212 */ /* 0x000fe200078efcff */
[CC--:B------:R-:W-:Y:S01]  /*2740*/  IMAD R10, R232.reuse, R14.reuse, RZ ;  /* 0x0000000ee80a7224 */ /* 0x0c0fe200078e02ff */
[----:B------:R-:W-:Y:S01]  /*2750*/  SEL R94, RZ, 0xffffff80, P3 ;  /* 0xffffff80ff5e7807 */ /* 0x000fe20001800000 */
[----:B------:R-:W-:Y:S01]  /*2760*/  IMAD.X R59, R232, 0x1, R33, P1 ;  /* 0x00000001e83b7824 */ /* 0x000fe200008e0621 */
[----:B------:R-:W-:Y:S01]  /*2770*/  SHF.R.S32.HI R32, RZ, 0x1f, R35 ;  /* 0x0000001fff207819 */ /* 0x000fe20000011423 */
[C---:B------:R-:W-:Y:S01]  /*2780*/  IMAD R37, R23.reuse, R15, R10 ;  /* 0x0000000f17257224 */ /* 0x040fe200078e020a */
[----:B------:R-:W-:Y:S01]  /*2790*/  LOP3.LUT P1, RZ, R36, 0x4, RZ, 0xc0, !PT ;  /* 0x0000000424ff7812 */ /* 0x000fe2000782c0ff */
[----:B------:R-:W-:Y:S01]  /*27a0*/  IMAD.WIDE.U32 R10, R23, R14, R204 ;  /* 0x0000000e170a7225 */ /* 0x000fe200078e00cc */
[----:B------:R-:W-:-:S02]  /*27b0*/  LEA.HI R32, R32, R35, RZ, 0x3 ;  /* 0x0000002320207211 */ /* 0x000fc400078f18ff */
[----:B------:R-:W-:Y:S01]  /*27c0*/  SEL R89, R89, 0xffffffe0, !P1 ;  /* 0xffffffe059597807 */ /* 0x000fe20004800000 */
[----:B------:R-:W-:Y:S01]  /*27d0*/  IMAD R35, R9, 0x60, RZ ;  /* 0x0000006009237824 */ /* 0x000fe200078e02ff */
[--C-:B------:R-:W-:Y:S01]  /*27e0*/  LOP3.LUT R33, R212, 0x38, R32.reuse, 0xf8, !PT ;  /* 0x00000038d4217812 */ /* 0x100fe200078ef820 */
[----:B------:R-:W-:Y:S01]  /*27f0*/  IMAD.WIDE.U32 R8, R8, 0x60, RZ ;  /* 0x0000006008087825 */ /* 0x000fe200078e00ff */
[----:B------:R-:W-:Y:S02]  /*2800*/  LOP3.LUT R85, R32, 0xfffffff8, RZ, 0xc0, !PT ;  /* 0xfffffff820557812 */ /* 0x000fe400078ec0ff */
[----:B------:R-:W-:Y:S01]  /*2810*/  LOP3.LUT R88, R33, R38, RZ, 0x3c, !PT ;  /* 0x0000002621587212 */ /* 0x000fe200078e3cff */
[----:B------:R-:W-:Y:S01]  /*2820*/  IMAD.IADD R11, R11, 0x1, R37 ;  /* 0x000000010b0b7824 */ /* 0x000fe200078e0225 */
[----:B------:R-:W-:Y:S01]  /*2830*/  LOP3.LUT R33, R83, 0x38, R32, 0xf8, !PT ;  /* 0x0000003853217812 */ /* 0x000fe200078ef820 */
[----:B------:R-:W-:Y:S01]  /*2840*/  IMAD.IADD R13, R37, 0x1, R13 ;  /* 0x00000001250d7824 */ /* 0x000fe200078e020d */
[----:B------:R-:W-:Y:S01]  /*2850*/  SHF.R.S32.HI R37, RZ, 0x1f, R152 ;  /* 0x0000001fff257819 */ /* 0x000fe20000011498 */
[----:B------:R-:W-:Y:S01]  /*2860*/  IMAD.IADD R76, R9, 0x1, R35 ;  /* 0x00000001094c7824 */ /* 0x000fe200078e0223 */
[----:B------:R-:W-:Y:S01]  /*2870*/  LOP3.LUT R35, R83, 0x18, R16, 0xf8, !PT ;  /* 0x0000001853237812 */ /* 0x000fe200078ef810 */
[----:B------:R-:W-:Y:S01]  /*2880*/  IMAD.WIDE.U32 R20, R23, R56, R204 ;  /* 0x0000003817147225 */ /* 0x000fe200078e00cc */
[----:B------:R-:W-:-:S02]  /*2890*/  LOP3.LUT R33, R33, R86, RZ, 0x3c, !PT ;  /* 0x0000005621217212 */ /* 0x000fc400078e3cff */
[----:B------:R-:W-:Y:S01]  /*28a0*/  LOP3.LUT R35, R35, R86, RZ, 0x3c, !PT ;  /* 0x0000005623237212 */ /* 0x000fe200078e3cff */
[----:B------:R-:W-:Y:S01]  /*28b0*/  IMAD R34, R37, R14, RZ ;  /* 0x0000000e25227224 */ /* 0x000fe200078e02ff */
[----:B------:R-:W-:Y:S01]  /*28c0*/  LOP3.LUT R94, R95, 0x80, R94, 0xc8, !PT ;  /* 0x000000805f5e7812 */ /* 0x000fe200078ec85e */
[----:B------:R-:W-:Y:S01]  /*28d0*/  IMAD.IADD R21, R21, 0x1, R39 ;  /* 0x0000000115157824 */ /* 0x000fe200078e0227 */
[----:B------:R-:W-:Y:S01]  /*28e0*/  SHF.R.S32.HI R84, RZ, 0x3, R32 ;  /* 0x00000003ff547819 */ /* 0x000fe20000011420 */
[----:B------:R-:W-:Y:S01]  /*28f0*/  IMAD R37, R37, R56, RZ ;  /* 0x0000003825257224 */ /* 0x000fe200078e02ff */
[----:B------:R-:W-:Y:S01]  /*2900*/  SHF.R.S32.HI R87, RZ, 0x1f, R85 ;  /* 0x0000001fff577819 */ /* 0x000fe20000011455 */
[----:B------:R-:W-:Y:S01]  /*2910*/  IMAD R39, R152, R15, R34 ;  /* 0x0000000f98277224 */ /* 0x000fe200078e0222 */
[----:B------:R-:W-:Y:S01]  /*2920*/  ISETP.GE.AND P1, PT, R16, UR4, PT ;  /* 0x0000000410007c0c */ /* 0x000fe2000bf26270 */
[----:B------:R-:W-:Y:S01]  /*2930*/  IMAD.WIDE.U32 R10, R152, R14, R10 ;  /* 0x0000000e980a7225 */ /* 0x000fe200078e000a */
[----:B------:R-:W-:-:S02]  /*2940*/  ISETP.GE.AND P2, PT, R0, UR4, PT ;  /* 0x0000000400007c0c */ /* 0x000fc4000bf46270 */
[----:B------:R-:W-:Y:S01]  /*2950*/  LOP3.LUT R95, R95, 0x40, RZ, 0xc0, !PT ;  /* 0x000000405f5f7812 */ /* 0x000fe200078ec0ff */
[----:B------:R-:W-:-:S04]  /*2960*/  IMAD.WIDE.U32 R12, R152, R14, R12 ;  /* 0x0000000e980c7225 */ /* 0x000fc800078e000c */
[C---:B------:R-:W-:Y:S02]  /*2970*/  IMAD R37, R152.reuse, R57, R37 ;  /* 0x0000003998257224 */ /* 0x040fe400078e0225 */
[----:B------:R-:W-:-:S04]  /*2980*/  IMAD.WIDE.U32 R20, R152, R56, R20 ;  /* 0x0000003898147225 */ /* 0x000fc800078e0014 */
[----:B------:R-:W-:-:S04]  /*2990*/  IMAD.WIDE.U32 R14, R14, 0x60, RZ ;  /* 0x000000600e0e7825 */ /* 0x000fc800078e00ff */
[----:B------:R-:W-:-:S04]  /*29a0*/  IMAD.WIDE.U32 R56, R56, 0x60, RZ ;  /* 0x0000006038387825 */ /* 0x000fc800078e00ff */
[----:B------:R-:W-:Y:S02]  /*29b0*/  IMAD R90, R216, 0x200, R35 ;  /* 0x00000200d85a7824 */ /* 0x000fe400078e0223 */
[----:B------:R-:W-:Y:S02]  /*29c0*/  IMAD.SHL.U32 R75, R75, 0x2, RZ ;  /* 0x000000024b4b7824 */ /* 0x000fe400078e00ff */
[----:B------:R-:W-:Y:S02]  /*29d0*/  IMAD.IADD R77, R15, 0x1, R77 ;  /* 0x000000010f4d7824 */ /* 0x000fe400078e024d */
[----:B------:R-:W-:Y:S02]  /*29e0*/  IMAD.IADD R78, R57, 0x1, R41 ;  /* 0x00000001394e7824 */ /* 0x000fe400078e0229 */
[----:B------:R-:W-:Y:S02]  /*29f0*/  IMAD.IADD R79, R11, 0x1, R39 ;  /* 0x000000010b4f7824 */ /* 0x000fe400078e0227 */
[----:B------:R-:W-:-:S02]  /*2a00*/  IMAD.IADD R80, R39, 0x1, R13 ;  /* 0x0000000127507824 */ /* 0x000fc400078e020d */
[----:B------:R-:W-:Y:S02]  /*2a10*/  IMAD.IADD R81, R21, 0x1, R37 ;  /* 0x0000000115517824 */ /* 0x000fe400078e0225 */
[----:B------:R-:W-:Y:S02]  /*2a20*/  IMAD.IADD R82, R37, 0x1, R31 ;  /* 0x0000000125527824 */ /* 0x000fe400078e021f */
[----:B------:R-:W-:Y:S02]  /*2a30*/  IMAD.IADD R88, R217, 0x1, R88 ;  /* 0x00000001d9587824 */ /* 0x000fe400078e0258 */
[----:B------:R-:W-:Y:S02]  /*2a40*/  IMAD R91, R216, 0x200, R33 ;  /* 0x00000200d85b7824 */ /* 0x000fe400078e0221 */
[----:B------:R-:W-:Y:S02]  /*2a50*/  IMAD.IADD R92, R89, 0x1, R90 ;  /* 0x00000001595c7824 */ /* 0x000fe400078e025a */
[----:B------:R-:W-:-:S07]  /*2a60*/  IMAD.IADD R93, R7, 0x1, R93 ;  /* 0x00000001075d7824 */ /* 0x000fce00078e025d */
.L_x_13776:
        /* <DEDUP_REMOVED lines=26> */
[----:B----4-:R-:W-:Y:S05]  /*2c10*/  @!P3 BRA `(.L_x_13730) ;  /* 0x00000028007cb947 */ /* 0x010fea0003800000 */
        /* <DEDUP_REMOVED lines=41> */
.L_x_13733:
[----:B------:R-:W-:Y:S05]  /*2eb0*/  BSYNC B1 ;  /* 0x0000000000017941 */ /* 0x000fea0003800000 */
.L_x_13732:
        /* <DEDUP_REMOVED lines=28> */
.L_x_13735:
[----:B------:R-:W-:Y:S05]  /*3080*/  BSYNC B1 ;  /* 0x0000000000017941 */ /* 0x000fea0003800000 */
.L_x_13734:
        /* <DEDUP_REMOVED lines=34> */
.L_x_13736:
[----:B------:R-:W-:Y:S01]  /*32b0*/  IMAD R96, R2, 0x8, R19 ;  /* 0x0000000802607824 */ /* 0x000fe200078e0213 */
[----:B------:R-:W-:Y:S01]  /*32c0*/  SHF.L.U32 R107, R207, 0x1f, RZ ;  /* 0x0000001fcf6b7819 */ /* 0x000fe200000006ff */
[----:B------:R-:W-:Y:S03]  /*32d0*/  BSSY B1, `(.L_x_13737) ;  /* 0x0000003000017945 */ /* 0x000fe60003800000 */
[----:B------:R-:W0:Y:S02]  /*32e0*/  SYNCS.PHASECHK.TRANS64.TRYWAIT P6, [R96+URZ+0x22890], R107 ;  /* 0x0228906b600075a7 */ /* 0x000e2400080c017f */
[----:B0-----:R-:W-:Y:S05]  /*32f0*/  @!P6 BRA `(.L_x_13738) ;  /* 0x000001ac0014e947 */ /* 0x001fea0003800000 */
.L_x_14043:
[----:B------:R-:W-:Y:S05]  /*3300*/  BSYNC B1 ;  /* 0x0000000000017941 */ /* 0x000fea0003800000 */
.L_x_13737:
        /* <DEDUP_REMOVED lines=12> */
[----:B------:R-:W-:Y:S01]  /*33d0*/  LOP3.LUT R54, R34, 0xffff0000, RZ, 0xc0, !PT ;  /* 0xffff000022367812 */ /* 0x000fe200078ec0ff */
[C---:B------:R-:W-:Y:S01]  /*33e0*/  IMAD.U32 R34, R35.reuse, 0x10000, RZ ;  /* 0x0001000023227824 */ /* 0x040fe200078e00ff */
[----:B------:R-:W-:Y:S02]  /*33f0*/  SHF.R.U32.HI R117, RZ, 0x10, R55 ;  /* 0x00000010ff757819 */ /* 0x000fe40000011637 */
[----:B------:R-:W-:-:S02]  /*3400*/  LOP3.LUT R52, R35, 0xffff0000, RZ, 0xc0, !PT ;  /* 0xffff000023347812 */ /* 0x000fc400078ec0ff */
[----:B------:R-:W-:Y:S01]  /*3410*/  PRMT R35, R112, 0x5410, R111 ;  /* 0x0000541070237816 */ /* 0x000fe2000000006f */
[C---:B------:R-:W-:Y:S01]  /*3420*/  IMAD.U32 R111, R33.reuse, 0x10000, RZ ;  /* 0x00010000216f7824 */ /* 0x040fe200078e00ff */
[----:B------:R-:W-:Y:S02]  /*3430*/  PRMT R115, R116, 0x5410, R115 ;  /* 0x0000541074737816 */ /* 0x000fe40000000073 */
[----:B------:R-:W-:Y:S02]  /*3440*/  PRMT R117, R118, 0x5410, R117 ;  /* 0x0000541076757816 */ /* 0x000fe40000000075 */
[----:B------:R-:W-:Y:S01]  /*3450*/  LOP3.LUT R55, R33, 0xffff0000, RZ, 0xc0, !PT ;  /* 0xffff000021377812 */ /* 0x000fe200078ec0ff */
[----:B------:R-:W-:Y:S01]  /*3460*/  IMAD.U32 R33, R32, 0x10000, RZ ;  /* 0x0001000020217824 */ /* 0x000fe200078e00ff */
[----:B------:R-:W-:Y:S01]  /*3470*/  LOP3.LUT R116, R115, 0xffff0000, RZ, 0xc0, !PT ;  /* 0xffff000073747812 */ /* 0x000fe200078ec0ff */
[----:B------:R-:W-:Y:S01]  /*3480*/  IMAD.U32 R118, R117, 0x10000, RZ ;  /* 0x0001000075767824 */ /* 0x000fe200078e00ff */
[----:B------:R-:W-:-:S02]  /*3490*/  LOP3.LUT R112, R35, 0xffff0000, RZ, 0xc0, !PT ;  /* 0xffff000023707812 */ /* 0x000fc400078ec0ff */
[----:B------:R-:W-:Y:S01]  /*34a0*/  PRMT R113, R114, 0x5410, R113 ;  /* 0x0000541072717816 */ /* 0x000fe20000000071 */
[C---:B------:R-:W-:Y:S01]  /*34b0*/  FMUL.FTZ R120, R55.reuse, R116 ;  /* 0x0000007437787220 */ /* 0x040fe20000410000 */
[----:B------:R-:W-:Y:S01]  /*34c0*/  FMUL.FTZ R122, R54, R118 ;  /* 0x00000076367a7220 */ /* 0x000fe20000410000 */
[-C--:B------:R-:W-:Y:S01]  /*34d0*/  FMUL.FTZ R119, R55, R112.reuse ;  /* 0x0000007037777220 */ /* 0x080fe20000410000 */
[----:B------:R-:W-:Y:S01]  /*34e0*/  LOP3.LUT R55, R32, 0xffff0000, RZ, 0xc0, !PT ;  /* 0xffff000020377812 */ /* 0x000fe200078ec0ff */
[----:B------:R-:W-:Y:S01]  /*34f0*/  IMAD.U32 R114, R113, 0x10000, RZ ;  /* 0x0001000071727824 */ /* 0x000fe200078e00ff */
[----:B------:R-:W-:Y:S01]  /*3500*/  LOP3.LUT R117, R117, 0xffff0000, RZ, 0xc0, !PT ;  /* 0xffff000075757812 */ /* 0x000fe200078ec0ff */
[----:B------:R-:W-:Y:S01]  /*3510*/  FFMA.FTZ R32, R111, R112, -R120 ;  /* 0x000000706f207223 */ /* 0x000fe20000010878 */
[----:B------:R-:W-:Y:S01]  /*3520*/  LOP3.LUT R113, R113, 0xffff0000, RZ, 0xc0, !PT ;  /* 0xffff000071717812 */ /* 0x000fe200078ec0ff */
[----:B------:R-:W-:Y:S01]  /*3530*/  FFMA.FTZ R119, R111, R116, R119 ;  /* 0x000000746f777223 */ /* 0x000fe20000010077 */
[----:B------:R-:W-:Y:S01]  /*3540*/  FMUL.FTZ R116, R54, R114 ;  /* 0x0000007236747220 */ /* 0x000fe20000410000 */
[----:B------:R-:W-:-:S02]  /*3550*/  IMAD.U32 R112, R115, 0x10000, RZ ;  /* 0x0001000073707824 */ /* 0x000fc400078e00ff */
[----:B------:R-:W-:Y:S01]  /*3560*/  FFMA.FTZ R122, R53, R114, -R122 ;  /* 0x00000072357a7223 */ /* 0x000fe2000001087a */
[----:B------:R-:W-:Y:S02]  /*3570*/  IMAD.U32 R54, R35, 0x10000, RZ ;  /* 0x0001000023367824 */ /* 0x000fe400078e00ff */
[C---:B------:R-:W-:Y:S01]  /*3580*/  FMUL.FTZ R35, R52.reuse, R117 ;  /* 0x0000007534237220 */ /* 0x040fe20000410000 */
[-C--:B------:R-:W-:Y:S01]  /*3590*/  FMUL.FTZ R114, R52, R113.reuse ;  /* 0x0000007134727220 */ /* 0x080fe20000410000 */
[C---:B------:R-:W-:Y:S01]  /*35a0*/  FMUL.FTZ R52, R55.reuse, R112 ;  /* 0x0000007037347220 */ /* 0x040fe20000410000 */
        /* <DEDUP_REMOVED lines=10> */
.L_x_13744:
[----:B------:R-:W-:Y:S05]  /*3650*/  BSYNC B3 ;  /* 0x0000000000037941 */ /* 0x000fea0003800000 */
.L_x_13743:
[----:B--2---:R1:W-:Y:S02]  /*3660*/  STG.E.128 desc[UR40][R42.64], R32 ;  /* 0x000000202a007986 */ /* 0x0043e4000c101d28 */
.L_x_13742:
[----:B------:R-:W-:Y:S05]  /*3670*/  BSYNC B2 ;  /* 0x0000000000027941 */ /* 0x000fea0003800000 */
.L_x_13741:
[----:B------:R-:W-:Y:S05]  /*3680*/  @P2 BRA `(.L_x_13740) ;  /* 0x0000000000cc2947 */ /* 0x000fea0003800000 */
[----:B-1----:R1:W2:Y:S01]  /*3690*/  LDS.128 R32, [R103] ;  /* 0x0000000067207984 */ /* 0x0022a20000000c00 */
[----:B------:R-:W-:Y:S01]  /*36a0*/  ISETP.GE.AND P4, PT, R208, R102, PT ;  /* 0x00000066d000720c */ /* 0x000fe20003f86270 */
[----:B------:R-:W-:-:S12]  /*36b0*/  BSSY B2, `(.L_x_13745) ;  /* 0x000002f000027945 */ /* 0x000fd80003800000 */
[----:B-1----:R-:W-:Y:S05]  /*36c0*/  @P4 BRA `(.L_x_13746) ;  /* 0x0000000000b44947 */ /* 0x002fea0003800000 */
[----:B------:R-:W-:Y:S02]  /*36d0*/  SHF.R.U64 R111, R48, 0x10, R49 ;  /* 0x00000010306f7819 */ /* 0x000fe40000001231 */
[--C-:B------:R-:W-:Y:S01]  /*36e0*/  SHF.R.U64 R52, R50, 0x10, R51.reuse ;  /* 0x0000001032347819 */ /* 0x100fe20000001233 */
[----:B--2---:R-:W-:Y:S01]  /*36f0*/  IMAD.U32 R50, R34, 0x10000, RZ ;  /* 0x0001000022327824 */ /* 0x004fe200078e00ff */
        /* <DEDUP_REMOVED lines=15> */
[----:B------:R-:W-:-:S02]  /*37f0*/  IMAD.U32 R35, R33, 0x10000, RZ ;  /* 0x0001000021237824 */ /* 0x000fc400078e00ff */
[C---:B------:R-:W-:Y:S01]  /*3800*/  FMUL.FTZ R116, R49.reuse, R112 ;  /* 0x0000007031747220 */ /* 0x040fe20000410000 */
[----:B------:R-:W-:Y:S02]  /*3810*/  IMAD.U32 R33, R32, 0x10000, RZ ;  /* 0x0001000020217824 */ /* 0x000fe400078e00ff */
[-C--:B------:R-:W-:Y:S01]  /*3820*/  FMUL.FTZ R49, R49, R54.reuse ;  /* 0x0000003631317220 */ /* 0x080fe20000410000 */
[----:B------:R-:W-:Y:S01]  /*3830*/  LOP3.LUT R113, R113, 0xffff0000, RZ, 0xc0, !PT ;  /* 0xffff000071717812 */ /* 0x000fe200078ec0ff */
[----:B------:R-:W-:Y:S01]  /*3840*/  IMAD.U32 R52, R52, 0x10000, RZ ;  /* 0x0001000034347824 */ /* 0x000fe200078e00ff */
[----:B------:R-:W-:Y:S01]  /*3850*/  LOP3.LUT R53, R53, 0xffff0000, RZ, 0xc0, !PT ;  /* 0xffff000035357812 */ /* 0x000fe200078ec0ff */
[C---:B------:R-:W-:Y:S01]  /*3860*/  FFMA.FTZ R116, R35.reuse, R54, -R116 ;  /* 0x0000003623747223 */ /* 0x040fe20000010874 */
[----:B------:R-:W-:Y:S01]  /*3870*/  LOP3.LUT R32, R32, 0xffff0000, RZ, 0xc0, !PT ;  /* 0xffff000020207812 */ /* 0x000fe200078ec0ff */
[----:B------:R-:W-:Y:S01]  /*3880*/  FFMA.FTZ R49, R35, R112, R49 ;  /* 0x0000007023317223 */ /* 0x000fe20000010031 */
[C---:B------:R-:W-:Y:S01]  /*3890*/  FMUL.FTZ R35, R48.reuse, R113 ;  /* 0x0000007130237220 */ /* 0x040fe20000410000 */
[----:B------:R-:W-:Y:S01]  /*38a0*/  FMUL.FTZ R54, R48, R53 ;  /* 0x0000003530367220 */ /* 0x000fe20000410000 */
        /* <DEDUP_REMOVED lines=14> */
[----:B------:R-:W-:-:S07]  /*3990*/  F2FP.BF16.F32.PACK_AB R34, R50, R115 ;  /* 0x000000733222723e */ /* 0x000fce00000010ff */
.L_x_13746:
[----:B------:R-:W-:Y:S05]  /*39a0*/  BSYNC B2 ;  /* 0x0000000000027941 */ /* 0x000fea0003800000 */
.L_x_13745:
[----:B--2---:R2:W-:Y:S02]  /*39b0*/  STG.E.128 desc[UR40][R42.64+0x40], R32 ;  /* 0x000040202a007986 */ /* 0x0045e4000c101d28 */
.L_x_13740:
[----:B------:R-:W-:Y:S05]  /*39c0*/  BSYNC B1 ;  /* 0x0000000000017941 */ /* 0x000fea0003800000 */
.L_x_13739:
        /* <DEDUP_REMOVED lines=10> */
[--C-:B------:R-:W-:Y:S02]  /*3a70*/  SHF.R.U32.HI R48, RZ, 0x10, R45.reuse ;  /* 0x00000010ff307819 */ /* 0x100fe4000001162d */
[----:B------:R-:W-:Y:S02]  /*3a80*/  PRMT R105, R105, 0x5410, R46 ;  /* 0x0000541069697816 */ /* 0x000fe4000000002e */
[----:B------:R-:W-:Y:S01]  /*3a90*/  SHF.R.U64 R51, R44, 0x10, R45 ;  /* 0x000000102c337819 */ /* 0x000fe2000000122d */
[----:B------:R-:W-:Y:S01]  /*3aa0*/  IMAD.U32 R44, R35, 0x10000, RZ ;  /* 0x00010000232c7824 */ /* 0x000fe200078e00ff */
[----:B------:R-:W-:-:S02]  /*3ab0*/  PRMT R109, R109, 0x5410, R48 ;  /* 0x000054106d6d7816 */ /* 0x000fc40000000030 */
[----:B------:R-:W-:Y:S01]  /*3ac0*/  PRMT R108, R108, 0x5410, R49 ;  /* 0x000054106c6c7816 */ /* 0x000fe20000000031 */
[----:B------:R-:W-:Y:S01]  /*3ad0*/  IMAD.U32 R49, R105, 0x10000, RZ ;  /* 0x0001000069317824 */ /* 0x000fe200078e00ff */
[----:B------:R-:W-:Y:S01]  /*3ae0*/  LOP3.LUT R43, R34, 0xffff0000, RZ, 0xc0, !PT ;  /* 0xffff0000222b7812 */ /* 0x000fe200078ec0ff */
[----:B------:R-:W-:Y:S01]  /*3af0*/  IMAD.U32 R47, R109, 0x10000, RZ ;  /* 0x000100006d2f7824 */ /* 0x000fe200078e00ff */
[----:B------:R-:W-:Y:S01]  /*3b00*/  LOP3.LUT R45, R35, 0xffff0000, RZ, 0xc0, !PT ;  /* 0xffff0000232d7812 */ /* 0x000fe200078ec0ff */
[----:B------:R-:W-:Y:S01]  /*3b10*/  IMAD.U32 R34, R33, 0x10000, RZ ;  /* 0x0001000021227824 */ /* 0x000fe200078e00ff */
[----:B------:R-:W-:Y:S01]  /*3b20*/  PRMT R110, R110, 0x5410, R51 ;  /* 0x000054106e6e7816 */ /* 0x000fe20000000033 */
[----:B------:R-:W-:Y:S01]  /*3b30*/  FMUL.FTZ R53, R43, R49 ;  /* 0x000000312b357220 */ /* 0x000fe20000410000 */
[----:B------:R-:W-:Y:S01]  /*3b40*/  LOP3.LUT R35, R33, 0xffff0000, RZ, 0xc0, !PT ;  /* 0xffff000021237812 */ /* 0x000fe200078ec0ff */
[-C--:B------:R-:W-:Y:S01]  /*3b50*/  FMUL.FTZ R43, R43, R47.reuse ;  /* 0x0000002f2b2b7220 */ /* 0x080fe20000410000 */
[----:B------:R-:W-:Y:S01]  /*3b60*/  LOP3.LUT R48, R108, 0xffff0000, RZ, 0xc0, !PT ;  /* 0xffff00006c307812 */ /* 0x000fe200078ec0ff */
[----:B------:R-:W-:Y:S01]  /*3b70*/  IMAD.U32 R33, R32, 0x10000, RZ ;  /* 0x0001000020217824 */ /* 0x000fe200078e00ff */
[----:B------:R-:W-:Y:S01]  /*3b80*/  LOP3.LUT R46, R110, 0xffff0000, RZ, 0xc0, !PT ;  /* 0xffff00006e2e7812 */ /* 0x000fe200078ec0ff */
[----:B------:R-:W-:Y:S01]  /*3b90*/  FFMA.FTZ R53, R42, R47, -R53 ;  /* 0x0000002f2a357223 */ /* 0x000fe20000010835 */
[----:B------:R-:W-:Y:S01]  /*3ba0*/  LOP3.LUT R105, R105, 0xffff0000, RZ, 0xc0, !PT ;  /* 0xffff000069697812 */ /* 0x000fe200078ec0ff */
[----:B------:R-:W-:Y:S01]  /*3bb0*/  FMUL.FTZ R51, R35, R48 ;  /* 0x0000003023337220 */ /* 0x000fe20000410000 */
[----:B------:R-:W-:Y:S01]  /*3bc0*/  LOP3.LUT R109, R109, 0xffff0000, RZ, 0xc0, !PT ;  /* 0xffff00006d6d7812 */ /* 0x000fe200078ec0ff */
        /* <DEDUP_REMOVED lines=21> */
.L_x_13751:
[----:B------:R-:W-:Y:S05]  /*3d20*/  BSYNC B2 ;  /* 0x0000000000027941 */ /* 0x000fea0003800000 */
.L_x_13750:
[----:B--2---:R3:W-:Y:S02]  /*3d30*/  STG.E.128 desc[UR40][R40.64], R32 ;  /* 0x0000002028007986 */ /* 0x0047e4000c101d28 */
.L_x_13749:
[----:B------:R-:W-:Y:S05]  /*3d40*/  BSYNC B1 ;  /* 0x0000000000017941 */ /* 0x000fea0003800000 */
.L_x_13748:
        /* <DEDUP_REMOVED lines=51> */
.L_x_13753:
[----:B------:R-:W-:Y:S05]  /*4080*/  BSYNC B1 ;  /* 0x0000000000017941 */ /* 0x000fea0003800000 */
.L_x_13752:
[----:B--2---:R4:W-:Y:S01]  /*4090*/  STG.E.128 desc[UR40][R40.64+0x40], R32 ;  /* 0x0000402028007986 */ /* 0x0049e2000c101d28 */
[----:B------:R-:W-:Y:S05]  /*40a0*/  BRA `(.L_x_13747) ;  /* 0x0000001400c07947 */ /* 0x000fea0003800000 */
.L_x_13731:
        /* <DEDUP_REMOVED lines=73> */
.L_x_13754:
        /* <DEDUP_REMOVED lines=9> */
.L_x_14044:
[----:B------:R-:W-:Y:S05]  /*45d0*/  BSYNC B1 ;  /* 0x0000000000017941 */ /* 0x000fea0003800000 */
.L_x_13755:
        /* <DEDUP_REMOVED lines=11> */
[----:B------:R-:W-:Y:S01]  /*4690*/  LEA.HI R49, R49, R48, RZ, 0x4 ;  /* 0x0000003031317211 */ /* 0x000fe200078f20ff */
[----:B------:R-:W-:Y:S01]  /*46a0*/  IMAD R48, R2, 0x1800, R91 ;  /* 0x0000180002307824 */ /* 0x000fe200078e025b */
[----:B------:R-:W-:Y:S02]  /*46b0*/  IADD3.X R112, R61, R114, R87, P5, P6 ;  /* 0x000000723d707210 */ /* 0x000fe40002fec457 */
[----:B------:R-:W-:Y:S01]  /*46c0*/  LEA.HI.SX32 R49, R49, R84, 0x1c ;  /* 0x0000005431317211 */ /* 0x000fe200078fe2ff */
[----:B------:R-:W-:-:S04]  /*46d0*/  IMAD R48, R48, 0x2, R19 ;  /* 0x0000000230307824 */ /* 0x000fc800078e0213 */
        /* <DEDUP_REMOVED lines=15> */
[----:B------:R-:W-:Y:S01]  /*47d0*/  LOP3.LUT R53, R53, 0xffff0000, RZ, 0xc0, !PT ;  /* 0xffff000035357812 */ /* 0x000fe200078ec0ff */
[C---:B------:R-:W-:Y:S01]  /*47e0*/  IMAD.U32 R128, R117.reuse, 0x10000, RZ ;  /* 0x0001000075807824 */ /* 0x040fe200078e00ff */
[----:B------:R-:W-:Y:S01]  /*47f0*/  LOP3.LUT R117, R117, 0xffff0000, RZ, 0xc0, !PT ;  /* 0xffff000075757812 */ /* 0x000fe200078ec0ff */
[C---:B------:R-:W-:Y:S01]  /*4800*/  IMAD.U32 R118, R116.reuse, 0x10000, RZ ;  /* 0x0001000074767824 */ /* 0x040fe200078e00ff */
[----:B------:R-:W-:Y:S01]  /*4810*/  LOP3.LUT R116, R116, 0xffff0000, RZ, 0xc0, !PT ;  /* 0xffff000074747812 */ /* 0x000fe200078ec0ff */
[C---:B------:R-:W-:Y:S01]  /*4820*/  FMUL.FTZ R130, R113.reuse, R128 ;  /* 0x0000008071827220 */ /* 0x040fe20000410000 */
[----:B------:R-:W-:Y:S01]  /*4830*/  SHF.R.U64 R32, R32, 0x10, R33 ;  /* 0x0000001020207819 */ /* 0x000fe20000001221 */
[-C--:B------:R-:W-:Y:S01]  /*4840*/  FMUL.FTZ R119, R113, R118.reuse ;  /* 0x0000007671777220 */ /* 0x080fe20000410000 */
[----:B------:R-:W-:Y:S01]  /*4850*/  SHF.R.U64 R37, R36, 0x10, R37 ;  /* 0x0000001024257819 */ /* 0x000fe20000001225 */
[----:B------:R-:W-:Y:S01]  /*4860*/  FFMA.FTZ R113, R115, R118, -R130 ;  /* 0x0000007673717223 */ /* 0x000fe20000010882 */
[----:B------:R-:W-:Y:S01]  /*4870*/  LOP3.LUT R118, R49, 0xffff0000, RZ, 0xc0, !PT ;  /* 0xffff000031767812 */ /* 0x000fe200078ec0ff */
[----:B------:R-:W-:Y:S01]  /*4880*/  FFMA.FTZ R115, R115, R128, R119 ;  /* 0x0000008073737223 */ /* 0x000fe20000010077 */
[C---:B------:R-:W-:Y:S01]  /*4890*/  FMUL.FTZ R49, R53.reuse, R117 ;  /* 0x0000007535317220 */ /* 0x040fe20000410000 */
[----:B------:R-:W-:Y:S01]  /*48a0*/  FMUL.FTZ R128, R53, R116 ;  /* 0x0000007435807220 */ /* 0x000fe20000410000 */
[----:B------:R-:W-:Y:S01]  /*48b0*/  SHF.R.U32.HI R53, RZ, 0x10, R39 ;  /* 0x00000010ff357819 */ /* 0x000fe20000011627 */
[----:B------:R-:W-:-:S02]  /*48c0*/  IMAD.U32 R119, R51, 0x10000, RZ ;  /* 0x0001000033777824 */ /* 0x000fc400078e00ff */
[C---:B------:R-:W-:Y:S01]  /*48d0*/  FFMA.FTZ R116, R118.reuse, R116, -R49 ;  /* 0x0000007476747223 */ /* 0x040fe20000010831 */
[----:B------:R-:W-:Y:S01]  /*48e0*/  SHF.R.U32.HI R49, RZ, 0x10, R35 ;  /* 0x00000010ff317819 */ /* 0x000fe20000011623 */
[----:B------:R-:W-:Y:S01]  /*48f0*/  FFMA.FTZ R118, R118, R117, R128 ;  /* 0x0000007576767223 */ /* 0x000fe20000010080 */
[----:B------:R-:W-:Y:S01]  /*4900*/  PRMT R53, R132, 0x5410, R53 ;  /* 0x0000541084357816 */ /* 0x000fe20000000035 */
[----:B------:R-:W-:Y:S01]  /*4910*/  IMAD.U32 R117, R55, 0x10000, RZ ;  /* 0x0001000037757824 */ /* 0x000fe200078e00ff */
[----:B------:R-:W-:Y:S01]  /*4920*/  PRMT R49, R131, 0x5410, R49 ;  /* 0x0000541083317816 */ /* 0x000fe20000000031 */
[----:B------:R-:W-:Y:S01]  /*4930*/  IMAD.U32 R36, R52, 0x10000, RZ ;  /* 0x0001000034247824 */ /* 0x000fe200078e00ff */
[----:B------:R-:W-:Y:S01]  /*4940*/  LOP3.LUT R55, R55, 0xffff0000, RZ, 0xc0, !PT ;  /* 0xffff000037377812 */ /* 0x000fe200078ec0ff */
[----:B------:R-:W-:Y:S01]  /*4950*/  IMAD.U32 R130, R53, 0x10000, RZ ;  /* 0x0001000035827824 */ /* 0x000fe200078e00ff */
[----:B------:R-:W-:Y:S01]  /*4960*/  PRMT R37, R133, 0x5410, R37 ;  /* 0x0000541085257816 */ /* 0x000fe20000000025 */
[----:B------:R-:W-:Y:S01]  /*4970*/  IMAD.U32 R128, R49, 0x10000, RZ ;  /* 0x0001000031807824 */ /* 0x000fe200078e00ff */
[----:B------:R-:W-:Y:S01]  /*4980*/  LOP3.LUT R51, R51, 0xffff0000, RZ, 0xc0, !PT ;  /* 0xffff000033337812 */ /* 0x000fe200078ec0ff */
[----:B------:R-:W-:Y:S01]  /*4990*/  FMUL.FTZ R132, R117, R130 ;  /* 0x0000008275847220 */ /* 0x000fe20000410000 */
[----:B------:R-:W-:-:S02]  /*49a0*/  IMAD.U32 R33, R48, 0x10000, RZ ;  /* 0x0001000030217824 */ /* 0x000fc400078e00ff */
[-C--:B------:R-:W-:Y:S01]  /*49b0*/  FMUL.FTZ R131, R117, R128.reuse ;  /* 0x0000008075837220 */ /* 0x080fe20000410000 */
[----:B------:R-:W-:Y:S01]  /*49c0*/  LOP3.LUT R52, R52, 0xffff0000, RZ, 0xc0, !PT ;  /* 0xffff000034347812 */ /* 0x000fe200078ec0ff */
[----:B------:R-:W-:Y:S01]  /*49d0*/  FFMA.FTZ R117, R119, R128, -R132 ;  /* 0x0000008077757223 */ /* 0x000fe20000010884 */
[----:B------:R-:W-:Y:S01]  /*49e0*/  LOP3.LUT R128, R53, 0xffff0000, RZ, 0xc0, !PT ;  /* 0xffff000035807812 */ /* 0x000fe200078ec0ff */
[----:B------:R-:W-:Y:S01]  /*49f0*/  FFMA.FTZ R119, R119, R130, R131 ;  /* 0x0000008277777223 */ /* 0x000fe20000010083 */
[----:B------:R-:W-:Y:S02]  /*4a00*/  PRMT R53, R121, 0x5432, R32 ;  /* 0x0000543279357816 */ /* 0x000fe40000000020 */
[----:B------:R-:W-:Y:S01]  /*4a10*/  LOP3.LUT R32, R49, 0xffff0000, RZ, 0xc0, !PT ;  /* 0xffff000031207812 */ /* 0x000fe200078ec0ff */
[C---:B------:R-:W-:Y:S01]  /*4a20*/  FMUL.FTZ R130, R55.reuse, R128 ;  /* 0x0000008037827220 */ /* 0x040fe20000410000 */
[----:B------:R-:W-:Y:S01]  /*4a30*/  SHF.R.U64 R39, R38, 0x10, R39 ;  /* 0x0000001026277819 */ /* 0x000fe20000001227 */
[----:B------:R-:W-:Y:S01]  /*4a40*/  IMAD.U32 R38, R54, 0x10000, RZ ;  /* 0x0001000036267824 */ /* 0x000fe200078e00ff */
[----:B------:R-:W-:Y:S01]  /*4a50*/  SHF.R.U64 R34, R34, 0x10, R35 ;  /* 0x0000001022227819 */ /* 0x000fe20000001223 */
[----:B------:R-:W-:Y:S01]  /*4a60*/  FMUL.FTZ R49, R55, R32 ;  /* 0x0000002037317220 */ /* 0x000fe20000410000 */
[----:B------:R-:W-:-:S02]  /*4a70*/  IMAD.U32 R55, R37, 0x10000, RZ ;  /* 0x0001000025377824 */ /* 0x000fc400078e00ff */
[----:B------:R-:W-:Y:S01]  /*4a80*/  FFMA.FTZ R32, R51, R32, -R130 ;  /* 0x0000002033207223 */ /* 0x000fe20000010882 */
[----:B------:R-:W-:Y:S01]  /*4a90*/  LOP3.LUT R37, R37, 0xffff0000, RZ, 0xc0, !PT ;  /* 0xffff000025257812 */ /* 0x000fe200078ec0ff */
[----:B------:R-:W-:Y:S01]  /*4aa0*/  FFMA.FTZ R128, R51, R128, R49 ;  /* 0x0000008033807223 */ /* 0x000fe20000010031 */
[C---:B------:R-:W-:Y:S02]  /*4ab0*/  IMAD.U32 R49, R53.reuse, 0x10000, RZ ;  /* 0x0001000035317824 */ /* 0x040fe400078e00ff */
[----:B------:R-:W-:Y:S01]  /*4ac0*/  FMUL.FTZ R130, R36, R55 ;  /* 0x0000003724827220 */ /* 0x000fe20000410000 */
[----:B------:R-:W-:Y:S01]  /*4ad0*/  LOP3.LUT R48, R48, 0xffff0000, RZ, 0xc0, !PT ;  /* 0xffff000030307812 */ /* 0x000fe200078ec0ff */
[----:B------:R-:W-:Y:S02]  /*4ae0*/  IMAD.U32 R35, R50, 0x10000, RZ ;  /* 0x0001000032237824 */ /* 0x000fe400078e00ff */
[-C--:B------:R-:W-:Y:S01]  /*4af0*/  FMUL.FTZ R132, R36, R49.reuse ;  /* 0x0000003124847220 */ /* 0x080fe20000410000 */
[----:B------:R-:W-:Y:S01]  /*4b00*/  LOP3.LUT R53, R53, 0xffff0000, RZ, 0xc0, !PT ;  /* 0xffff000035357812 */ /* 0x000fe200078ec0ff */
[----:B------:R-:W-:Y:S01]  /*4b10*/  FFMA.FTZ R36, R33, R49, -R130 ;  /* 0x0000003121247223 */ /* 0x000fe20000010882 */
[----:B------:R-:W-:Y:S01]  /*4b20*/  PRMT R39, R129, 0x5410, R39 ;  /* 0x0000541081277816 */ /* 0x000fe20000000027 */
[----:B------:R-:W-:Y:S01]  /*4b30*/  FMUL.FTZ R49, R52, R37 ;  /* 0x0000002534317220 */ /* 0x000fe20000410000 */
[----:B------:R-:W-:Y:S01]  /*4b40*/  PRMT R34, R120, 0x5432, R34 ;  /* 0x0000543278227816 */ /* 0x000fe20000000022 */
[----:B------:R-:W-:Y:S01]  /*4b50*/  FFMA.FTZ R33, R33, R55, R132 ;  /* 0x0000003721217223 */ /* 0x000fe20000010084 */
[-C--:B------:R-:W-:Y:S01]  /*4b60*/  FMUL.FTZ R55, R52, R53.reuse ;  /* 0x0000003534377220 */ /* 0x080fe20000410000 */
[----:B------:R-:W-:Y:S01]  /*4b70*/  FFMA.FTZ R49, R48, R53, -R49 ;  /* 0x0000003530317223 */ /* 0x000fe20000010831 */
[----:B------:R-:W-:Y:S01]  /*4b80*/  LOP3.LUT R54, R54, 0xffff0000, RZ, 0xc0, !PT ;  /* 0xffff000036367812 */ /* 0x000fe200078ec0ff */
[C---:B------:R-:W-:Y:S01]  /*4b90*/  IMAD.U32 R52, R39.reuse, 0x10000, RZ ;  /* 0x0001000027347824 */ /* 0x040fe200078e00ff */
[----:B------:R-:W-:Y:S01]  /*4ba0*/  LOP3.LUT R53, R39, 0xffff0000, RZ, 0xc0, !PT ;  /* 0xffff000027357812 */ /* 0x000fe200078ec0ff */
[C---:B------:R-:W-:Y:S01]  /*4bb0*/  IMAD.U32 R51, R34.reuse, 0x10000, RZ ;  /* 0x0001000022337824 */ /* 0x040fe200078e00ff */
[----:B------:R-:W-:Y:S01]  /*4bc0*/  LOP3.LUT R39, R34, 0xffff0000, RZ, 0xc0, !PT ;  /* 0xffff000022277812 */ /* 0x000fe200078ec0ff */
[----:B------:R-:W-:Y:S01]  /*4bd0*/  FFMA.FTZ R48, R48, R37, R55 ;  /* 0x0000002530307223 */ /* 0x000fe20000010037 */
[----:B------:R-:W-:Y:S01]  /*4be0*/  LOP3.LUT R50, R50, 0xffff0000, RZ, 0xc0, !PT ;  /* 0xffff000032327812 */ /* 0x000fe200078ec0ff */
[-C--:B------:R-:W-:Y:S01]  /*4bf0*/  FMUL.FTZ R34, R38, R52.reuse ;  /* 0x0000003426227220 */ /* 0x080fe20000410000 */
[----:B------:R-:W-:Y:S01]  /*4c00*/  FMUL.FTZ R55, R54, R53 ;  /* 0x0000003536377220 */ /* 0x000fe20000410000 */
        /* <DEDUP_REMOVED lines=17> */
.L_x_13760:
[----:B------:R-:W-:Y:S05]  /*4d20*/  BSYNC B2 ;  /* 0x0000000000027941 */ /* 0x000fea0003800000 */
.L_x_13759:
        /* <DEDUP_REMOVED lines=12> */
.L_x_13758:
[----:B------:R-:W-:Y:S05]  /*4df0*/  BSYNC B1 ;  /* 0x0000000000017941 */ /* 0x000fea0003800000 */
.L_x_13757:
        /* <DEDUP_REMOVED lines=32> */
[----:B------:R-:W-:Y:S01]  /*5000*/  SHF.R.U32.HI R103, RZ, 0x10, R47 ;  /* 0x00000010ff677819 */ /* 0x000fe2000001162f */
[----:B------:R-:W-:Y:S01]  /*5010*/  IMAD.U32 R53, R124, 0x10000, RZ ;  /* 0x000100007c357824 */ /* 0x000fe200078e00ff */
[----:B------:R-:W-:-:S02]  /*5020*/  SHF.R.U32.HI R102, RZ, 0x10, R43 ;  /* 0x00000010ff667819 */ /* 0x000fc4000001162b */
[----:B------:R-:W-:Y:S02]  /*5030*/  SHF.R.U64 R54, R44, 0x10, R45 ;  /* 0x000000102c367819 */ /* 0x000fe4000000122d */
[----:B------:R-:W-:Y:S01]  /*5040*/  SHF.R.U64 R55, R46, 0x10, R47 ;  /* 0x000000102e377819 */ /* 0x000fe2000000122f */
[C---:B------:R-:W-:Y:S01]  /*5050*/  IMAD.U32 R47, R39.reuse, 0x10000, RZ ;  /* 0x00010000272f7824 */ /* 0x040fe200078e00ff */
[----:B------:R-:W-:Y:S01]  /*5060*/  LOP3.LUT R45, R39, 0xffff0000, RZ, 0xc0, !PT ;  /* 0xffff0000272d7812 */ /* 0x000fe200078ec0ff */
[----:B------:R-:W-:Y:S01]  /*5070*/  IMAD.U32 R39, R126, 0x10000, RZ ;  /* 0x000100007e277824 */ /* 0x000fe200078e00ff */
[----:B------:R-:W-:Y:S01]  /*5080*/  PRMT R120, R120, 0x5410, R103 ;  /* 0x0000541078787816 */ /* 0x000fe20000000067 */
[----:B-1----:R-:W-:Y:S01]  /*5090*/  IMAD.U32 R46, R35, 0x10000, RZ ;  /* 0x00010000232e7824 */ /* 0x002fe200078e00ff */
[----:B------:R-:W-:Y:S01]  /*50a0*/  PRMT R121, R121, 0x5410, R102 ;  /* 0x0000541079797816 */ /* 0x000fe20000000066 */
[----:B------:R-:W-:Y:S01]  /*50b0*/  FMUL.FTZ R103, R52, R39 ;  /* 0x0000002734677220 */ /* 0x000fe20000410000 */
[----:B------:R-:W-:Y:S01]  /*50c0*/  SHF.R.U64 R104, R42, 0x10, R43 ;  /* 0x000000102a687819 */ /* 0x000fe2000000122b */
[----:B------:R-:W-:Y:S01]  /*50d0*/  IMAD.U32 R42, R33, 0x10000, RZ ;  /* 0x00010000212a7824 */ /* 0x000fe200078e00ff */
[----:B------:R-:W-:Y:S01]  /*50e0*/  PRMT R122, R122, 0x5410, R55 ;  /* 0x000054107a7a7816 */ /* 0x000fe20000000037 */
[----:B------:R-:W-:Y:S01]  /*50f0*/  FMUL.FTZ R55, R52, R53 ;  /* 0x0000003534377220 */ /* 0x000fe20000410000 */
[----:B------:R-:W-:Y:S01]  /*5100*/  PRMT R123, R123, 0x5410, R54 ;  /* 0x000054107b7b7816 */ /* 0x000fe20000000036 */
[----:B------:R-:W-:Y:S01]  /*5110*/  IMAD.U32 R54, R120, 0x10000, RZ ;  /* 0x0001000078367824 */ /* 0x000fe200078e00ff */
[----:B------:R-:W-:Y:S01]  /*5120*/  SHF.R.U64 R110, R40, 0x10, R41 ;  /* 0x00000010286e7819 */ /* 0x000fe20000001229 */
[----:B------:R-:W-:-:S02]  /*5130*/  IMAD.U32 R52, R121, 0x10000, RZ ;  /* 0x0001000079347824 */ /* 0x000fc400078e00ff */
[C---:B------:R-:W-:Y:S01]  /*5140*/  FFMA.FTZ R39, R42.reuse, R39, -R55 ;  /* 0x000000272a277223 */ /* 0x040fe20000010837 */
[----:B------:R-:W-:Y:S01]  /*5150*/  FFMA.FTZ R42, R42, R53, R103 ;  /* 0x000000352a2a7223 */ /* 0x000fe20000010067 */
[----:B------:R-:W-:Y:S01]  /*5160*/  LOP3.LUT R44, R37, 0xffff0000, RZ, 0xc0, !PT ;  /* 0xffff0000252c7812 */ /* 0x000fe200078ec0ff */
[C---:B------:R-:W-:Y:S01]  /*5170*/  FMUL.FTZ R53, R47.reuse, R54 ;  /* 0x000000362f357220 */ /* 0x040fe20000410000 */
[----:B------:R-:W-:Y:S01]  /*5180*/  LOP3.LUT R124, R124, 0xffff0000, RZ, 0xc0, !PT ;  /* 0xffff00007c7c7812 */ /* 0x000fe200078ec0ff */
[-C--:B------:R-:W-:Y:S01]  /*5190*/  FMUL.FTZ R55, R47, R52.reuse ;  /* 0x000000342f377220 */ /* 0x080fe20000410000 */
[----:B------:R-:W-:Y:S01]  /*51a0*/  LOP3.LUT R120, R120, 0xffff0000, RZ, 0xc0, !PT ;  /* 0xffff000078787812 */ /* 0x000fe200078ec0ff */
[----:B------:R-:W-:Y:S01]  /*51b0*/  FFMA.FTZ R47, R46, R52, -R53 ;  /* 0x000000342e2f7223 */ /* 0x000fe20000010835 */
[----:B------:R-:W-:Y:S01]  /*51c0*/  PRMT R127, R127, 0x5410, R110 ;  /* 0x000054107f7f7816 */ /* 0x000fe2000000006e */
[----:B------:R-:W-:Y:S01]  /*51d0*/  FMUL.FTZ R102, R44, R124 ;  /* 0x0000007c2c667220 */ /* 0x000fe20000410000 */
[----:B------:R-:W-:Y:S01]  /*51e0*/  LOP3.LUT R126, R126, 0xffff0000, RZ, 0xc0, !PT ;  /* 0xffff00007e7e7812 */ /* 0x000fe200078ec0ff */
[----:B------:R-:W-:Y:S01]  /*51f0*/  FFMA.FTZ R55, R46, R54, R55 ;  /* 0x000000362e377223 */ /* 0x000fe20000010037 */
[----:B------:R-:W-:Y:S01]  /*5200*/  LOP3.LUT R43, R33, 0xffff0000, RZ, 0xc0, !PT ;  /* 0xffff0000212b7812 */ /* 0x000fe200078ec0ff */
[C---:B------:R-:W-:Y:S01]  /*5210*/  IMAD.U32 R37, R36.reuse, 0x10000, RZ ;  /* 0x0001000024257824 */ /* 0x040fe200078e00ff */
[----:B------:R-:W-:Y:S01]  /*5220*/  LOP3.LUT R41, R35, 0xffff0000, RZ, 0xc0, !PT ;  /* 0xffff000023297812 */ /* 0x000fe200078ec0ff */
        /* <DEDUP_REMOVED lines=9> */
[----:B------:R-:W-:-:S02]  /*52c0*/  IMAD.U32 R40, R32, 0x10000, RZ ;  /* 0x0001000020287824 */ /* 0x000fc400078e00ff */
[-C--:B------:R-:W-:Y:S01]  /*52d0*/  FMUL.FTZ R102, R45, R52.reuse ;  /* 0x000000342d667220 */ /* 0x080fe20000410000 */
[----:B------:R-:W-:Y:S01]  /*52e0*/  FFMA.FTZ R54, R41, R52, -R54 ;  /* 0x0000003429367223 */ /* 0x000fe20000010836 */
[----:B------:R-:W-:Y:S01]  /*52f0*/  LOP3.LUT R32, R32, 0xffff0000, RZ, 0xc0, !PT ;  /* 0xffff000020207812 */ /* 0x000fe200078ec0ff */
[----:B------:R-:W-:Y:S01]  /*5300*/  FMUL.FTZ R45, R37, R53 ;  /* 0x00000035252d7220 */ /* 0x000fe20000410000 */
[----:B------:R-:W-:Y:S01]  /*5310*/  LOP3.LUT R127, R127, 0xffff0000, RZ, 0xc0, !PT ;  /* 0xffff00007f7f7812 */ /* 0x000fe200078ec0ff */
[-C--:B------:R-:W-:Y:S01]  /*5320*/  FMUL.FTZ R52, R37, R46.reuse ;  /* 0x0000002e25347220 */ /* 0x080fe20000410000 */
[----:B------:R-:W-:Y:S01]  /*5330*/  FMUL.FTZ R37, R36, R123 ;  /* 0x0000007b24257220 */ /* 0x000fe20000410000 */
[----:B------:R-:W-:Y:S01]  /*5340*/  FFMA.FTZ R45, R40, R46, -R45 ;  /* 0x0000002e282d7223 */ /* 0x000fe2000001082d */
[----:B------:R-:W-:Y:S02]  /*5350*/  IMAD.U32 R33, R34, 0x10000, RZ ;  /* 0x0001000022217824 */ /* 0x000fe400078e00ff */
[----:B------:R-:W-:Y:S01]  /*5360*/  FFMA.FTZ R52, R40, R53, R52 ;  /* 0x0000003528347223 */ /* 0x000fe20000010034 */
[----:B------:R-:W-:Y:S01]  /*5370*/  LOP3.LUT R35, R34, 0xffff0000, RZ, 0xc0, !PT ;  /* 0xffff000022237812 */ /* 0x000fe200078ec0ff */
[----:B------:R-:W-:Y:S01]  /*5380*/  FFMA.FTZ R102, R41, R120, R102 ;  /* 0x0000007829667223 */ /* 0x000fe20000010066 */
[----:B------:R-:W-:Y:S01]  /*5390*/  FFMA.FTZ R40, R32, R127, -R37 ;  /* 0x0000007f20287223 */ /* 0x000fe20000010825 */
[----:B------:R-:W-:-:S02]  /*53a0*/  IMAD.U32 R34, R38, 0x10000, RZ ;  /* 0x0001000026227824 */ /* 0x000fc400078e00ff */
[----:B------:R-:W-:Y:S01]  /*53b0*/  FMUL.FTZ R41, R36, R127 ;  /* 0x0000007f24297220 */ /* 0x000fe20000410000 */
[----:B------:R-:W-:Y:S01]  /*53c0*/  IMAD.U32 R37, R122, 0x10000, RZ ;  /* 0x000100007a257824 */ /* 0x000fe200078e00ff */
[----:B------:R-:W-:Y:S01]  /*53d0*/  LOP3.LUT R38, R38, 0xffff0000, RZ, 0xc0, !PT ;  /* 0xffff000026267812 */ /* 0x000fe200078ec0ff */
[C---:B------:R-:W-:Y:S01]  /*53e0*/  IMAD.U32 R36, R125.reuse, 0x10000, RZ ;  /* 0x000100007d247824 */ /* 0x040fe200078e00ff */
[----:B------:R-:W-:Y:S01]  /*53f0*/  LOP3.LUT R122, R122, 0xffff0000, RZ, 0xc0, !PT ;  /* 0xffff00007a7a7812 */ /* 0x000fe200078ec0ff */
[----:B------:R-:W-:Y:S01]  /*5400*/  FFMA.FTZ R41, R32, R123, R41 ;  /* 0x0000007b20297223 */ /* 0x000fe20000010029 */
[----:B------:R-:W-:Y:S01]  /*5410*/  LOP3.LUT R125, R125, 0xffff0000, RZ, 0xc0, !PT ;  /* 0xffff00007d7d7812 */ /* 0x000fe200078ec0ff */
[C---:B------:R-:W-:Y:S01]  /*5420*/  FMUL.FTZ R32, R34.reuse, R37 ;  /* 0x0000002522207220 */ /* 0x040fe20000410000 */
[----:B------:R-:W-:Y:S01]  /*5430*/  FMUL.FTZ R34, R34, R36 ;  /* 0x0000002422227220 */ /* 0x000fe20000410000 */
        /* <DEDUP_REMOVED lines=18> */
.L_x_13762:
[----:B------:R-:W-:Y:S05]  /*5560*/  BSYNC B1 ;  /* 0x0000000000017941 */ /* 0x000fea0003800000 */
.L_x_13761:
        /* <DEDUP_REMOVED lines=10> */
.L_x_13730:
[----:B------:R-:W-:-:S06]  /*5610*/  UISETP.NE.AND UP0, UPT, UR44, 0x3, UPT ;  /* 0x000000032c00788c */ /* 0x000fcc000bf05270 */
[----:B------:R-:W-:-:S13]  /*5620*/  PLOP3.LUT P3, PT, PT, PT, UP0, 0x80, 0x0 ;  /* 0x000000000000781c */ /* 0x000fda0003f6f008 */
[----:B------:R-:W-:Y:S05]  /*5630*/  @!P3 BRA `(.L_x_13763) ;  /* 0x000000000004b947 */ /* 0x000fea0003800000 */
[----:B------:R-:W-:Y:S01]  /*5640*/  BPT.TRAP 0x1 ;  /* 0x000000040000795c */ /* 0x000fe20000300000 */
.L_x_13763:
[----:B------:R-:W-:Y:S01]  /*5650*/  IMAD R96, R2, 0x8, R19 ;  /* 0x0000000802607824 */ /* 0x000fe200078e0213 */
[----:B------:R-:W-:Y:S01]  /*5660*/  SHF.L.U32 R107, R207, 0x1f, RZ ;  /* 0x0000001fcf6b7819 */ /* 0x000fe200000006ff */
[----:B------:R-:W-:Y:S01]  /*5670*/  IMAD R106, R27, -0x60, R24 ;  /* 0xffffffa01b6a7824 */ /* 0x000fe200078e0218 */
[----:B------:R-:W-:Y:S02]  /*5680*/  BSSY B1, `(.L_x_13764) ;  /* 0x0000004000017945 */ /* 0x000fe40003800000 */
[----:B------:R-:W0:Y:S02]  /*5690*/  SYNCS.PHASECHK.TRANS64.TRYWAIT P4, [R96+URZ+0x22890], R107 ;  /* 0x0228906b600075a7 */ /* 0x000e24000808017f */
[----:B------:R-:W-:Y:S01]  /*56a0*/  VIMNMX R106, R106, 0x60, PT ;  /* 0x000000606a6a7848 */ /* 0x000fe20003fe0100 */
[----:B0-----:R-:W-:Y:S06]  /*56b0*/  @!P4 BRA `(.L_x_13765) ;  /* 0x00000188004cc947 */ /* 0x001fec0003800000 */
.L_x_14045:
[----:B------:R-:W-:Y:S05]  /*56c0*/  BSYNC B1 ;  /* 0x0000000000017941 */ /* 0x000fea0003800000 */
.L_x_13764:
        /* <DEDUP_REMOVED lines=8> */
.L_x_13767:
[----:B------:R-:W-:Y:S05]  /*5750*/  BSYNC B1 ;  /* 0x0000000000017941 */ /* 0x000fea0003800000 */
.L_x_13766:
[----:B------:R-:W-:Y:S05]  /*5760*/  @P4 BRA `(.L_x_13747) ;  /* 0x0000000000104947 */ /* 0x000fea0003800000 */
[----:B-1----:R-:W1:Y:S04]  /*5770*/  @!P1 LDS.128 R32, [R104+0x2000] ;  /* 0x0020000068209984 */ /* 0x002e680000000c00 */
[----:B------:R-:W2:Y:S04]  /*5780*/  @!P2 LDS.128 R36, [R103+0x2000] ;  /* 0x002000006724a984 */ /* 0x000ea80000000c00 */
[----:B-1----:R1:W-:Y:S04]  /*5790*/  @!P1 STG.E.128 desc[UR40][R40.64], R32 ;  /* 0x0000002028009986 */ /* 0x0023e8000c101d28 */
[----:B--2---:R1:W-:Y:S02]  /*57a0*/  @!P2 STG.E.128 desc[UR40][R40.64+0x40], R36 ;  /* 0x000040242800a986 */ /* 0x0043e4000c101d28 */
.L_x_13747:
[----:B------:R-:W-:Y:S05]  /*57b0*/  BSYNC B0 ;  /* 0x0000000000007941 */ /* 0x000fea0003800000 */
.L_x_13729:
        /* <DEDUP_REMOVED lines=17> */
.L_x_13769:
[----:B------:R-:W-:Y:S05]  /*58d0*/  BSYNC B0 ;  /* 0x0000000000007941 */ /* 0x000fea0003800000 */
.L_x_13768:
[----:B------:R-:W2:Y:S01]  /*58e0*/  SYNCS.PHASECHK.TRANS64.TRYWAIT P3, [R96+URZ+0x228b0], R107 ;  /* 0x0228b06b600075a7 */ /* 0x000ea2000806017f */
[----:B------:R-:W-:Y:S01]  /*58f0*/  ULDC UR45, c[0x0][0x320] ;  /* 0x0000c800002d7ab9 */ /* 0x000fe20000000800 */
[----:B------:R-:W-:Y:S01]  /*5900*/  ULDC.64 UR42, c[0x0][0x328] ;  /* 0x0000ca00002a7ab9 */ /* 0x000fe20000000a00 */
[----:B------:R-:W-:Y:S01]  /*5910*/  ULDC.64 UR38, c[0x0][0x318] ;  /* 0x0000c60000267ab9 */ /* 0x000fe20000000a00 */
[----:B------:R-:W-:Y:S01]  /*5920*/  BSSY B0, `(.L_x_13770) ;  /* 0x0000003000007945 */ /* 0x000fe20003800000 */
[----:B-1----:R-:W-:-:S03]  /*5930*/  IMAD R32, R2, 0x6000, R90 ;  /* 0x0000600002207824 */ /* 0x002fc600078e025a */
[----:B--2---:R-:W-:Y:S05]  /*5940*/  @!P3 BRA `(.L_x_13771) ;  /* 0x0000018400bcb947 */ /* 0x004fea0003800000 */
.L_x_14046:
[----:B------:R-:W-:Y:S05]  /*5950*/  BSYNC B0 ;  /* 0x0000000000007941 */ /* 0x000fea0003800000 */
.L_x_13770:
        /* <DEDUP_REMOVED lines=39> */
.L_x_13773:
[----:B------:R-:W-:Y:S05]  /*5bd0*/  BSYNC B0 ;  /* 0x0000000000007941 */ /* 0x000fea0003800000 */
.L_x_13772:
        /* <DEDUP_REMOVED lines=37> */
.L_x_13775:
[----:B------:R-:W-:Y:S05]  /*5e30*/  BSYNC B0 ;  /* 0x0000000000007941 */ /* 0x000fea0003800000 */
.L_x_13774:
        /* <DEDUP_REMOVED lines=22> */
.L_x_13724:
[----:B------:R-:W0:Y:S01]  /*5fa0*/  LDC R0, c[0x0][0x448] ;  /* 0x00011200ff007b82 */ /* 0x000e220000000800 */
[----:B------:R-:W-:Y:S02]  /*5fb0*/  VIADD R3, R210, 0x7f ;  /* 0x0000007fd2037836 */ /* 0x000fe40000000000 */
[----:B------:R-:W-:Y:S01]  /*5fc0*/  IMAD.MOV.U32 R172, RZ, RZ, RZ ;  /* 0x000000ffffac7224 */ /* 0x000fe200078e00ff */
[----:B0-----:R-:W-:-:S13]  /*5fd0*/  ISETP.NE.AND P1, PT, R0, 0x1, PT ;  /* 0x000000010000780c */ /* 0x001fda0003f25270 */
[----:B------:R-:W0:Y:S08]  /*5fe0*/  @P1 LDC R0, c[0x0][0x44c] ;  /* 0x00011300ff001b82 */ /* 0x000e300000000800 */
[----:B------:R-:W1:Y:S01]  /*5ff0*/  @P1 LDC R5, c[0x0][0x450] ;  /* 0x00011400ff051b82 */ /* 0x000e620000000800 */
[----:B0-----:R-:W-:-:S05]  /*6000*/  @P1 IMAD.HI.U32 R0, R3, R0, RZ ;  /* 0x0000000003001227 */ /* 0x001fca00078e00ff */
[----:B-1----:R-:W-:-:S05]  /*6010*/  @P1 SHF.R.U32.HI R3, RZ, R5, R0 ;  /* 0x00000005ff031219 */ /* 0x002fca0000011600 */
[----:B------:R-:W-:-:S04]  /*6020*/  IMAD.IADD R3, R60, 0x1, R3 ;  /* 0x000000013c037824 */ /* 0x000fc800078e0203 */
[----:B------:R-:W-:-:S05]  /*6030*/  IMAD.HI R3, R3, 0x2aaaaaab, RZ ;  /* 0x2aaaaaab03037827 */ /* 0x000fca00078e02ff */
[----:B------:R-:W-:-:S04]  /*6040*/  SHF.R.U32.HI R0, RZ, 0x1f, R3 ;  /* 0x0000001fff007819 */ /* 0x000fc80000011603 */
[----:B------:R-:W-:-:S04]  /*6050*/  LEA.HI.SX32 R0, R3, R0, 0x1c ;  /* 0x0000000003007211 */ /* 0x000fc800078fe2ff */
[----:B------:R-:W-:-:S04]  /*6060*/  VIMNMX R29, R29, R0, PT ;  /* 0x000000001d1d7248 */ /* 0x000fc80003fe0100 */
[----:B------:R-:W-:Y:S01]  /*6070*/  ISETP.GE.AND P1, PT, R29, 0x1, PT ;  /* 0x000000011d00780c */ /* 0x000fe20003f26270 */
[----:B------:R-:W-:-:S12]  /*6080*/  @P0 BRA `(.L_x_13777) ;  /* 0x00000000000c0947 */ /* 0x000fd80003800000 */
[----:B------:R-:W0:Y:S01]  /*6090*/  FENCE.VIEW.ASYNC.G ;  /* 0x00000000000073c6 */ /* 0x000e220000000100 */
[----:B------:R-:W-:Y:S05]  /*60a0*/  WARPSYNC.ALL ;  /* 0x0000000000007948 */ /* 0x000fea0003800000 */
[----:B0-----:R-:W-:Y:S06]  /*60b0*/  BAR.ARV 0xc, 0x180 ;  /* 0x0306000000007b1d */ /* 0x001fec0000002000 */
.L_x_13777:
[----:B------:R-:W-:Y:S04]  /*60c0*/  BSSY B0, `(.L_x_13778) ;  /* 0x000001f000007945 */ /* 0x000fe80003800000 */
        /* <DEDUP_REMOVED lines=30> */
.L_x_13779:
[----:B------:R-:W-:Y:S05]  /*62b0*/  BSYNC B0 ;  /* 0x0000000000007941 */ /* 0x000fea0003800000 */
.L_x_13778:
        /* <DEDUP_REMOVED lines=33> */
[----:B----4-:R-:W-:Y:S02]  /*64d0*/  CS2R R96, SRZ ;  /* 0x0000000000607805 */ /* 0x010fe4000001ff00 */
        /* <DEDUP_REMOVED lines=45> */
.L_x_14049:
        /* <DEDUP_REMOVED lines=26> */
.L_x_13783:
[----:B------:R-:W-:Y:S05]  /*6950*/  BSYNC B6 ;  /* 0x0000000000067941 */ /* 0x000fea0003800000 */
.L_x_13782:
        /* <DEDUP_REMOVED lines=12> */
.L_x_13787:
[----:B--2---:R2:W3:Y:S02]  /*6a20*/  SYNCS.PHASECHK.TRANS64.TRYWAIT P0, [R19+URZ+0x22800], R0 ;  /* 0x02280000130075a7 */ /* 0x0044e4000800017f */
[----:B---3--:R-:W-:Y:S05]  /*6a30*/  @!P0 NANOSLEEP.SYNCS 0x989680 ;  /* 0x009896800000895d */ /* 0x008fea0003900000 */
[----:B------:R-:W3:Y:S02]  /*6a40*/  @!P0 SYNCS.PHASECHK.TRANS64 P0, [R19+URZ+0x22800], R0 ;  /* 0x02280000130085a7 */ /* 0x000ee4000800007f */
[----:B---3--:R-:W-:Y:S05]  /*6a50*/  @!P0 BRA `(.L_x_13787) ;  /* 0xfffffffc00f08947 */ /* 0x008fea000383ffff */
.L_x_13786:
[----:B------:R-:W-:Y:S05]  /*6a60*/  BSYNC B0 ;  /* 0x0000000000007941 */ /* 0x000fea0003800000 */
.L_x_13785:
[----:B------:R-:W-:Y:S05]  /*6a70*/  BRA `(.L_x_13788) ;  /* 0x0000002c00947947 */ /* 0x000fea0003800000 */
.L_x_13784:
        /* <DEDUP_REMOVED lines=30> */
.L_x_13790:
[----:B------:R-:W-:Y:S05]  /*6c60*/  BSYNC B6 ;  /* 0x0000000000067941 */ /* 0x000fea0003800000 */
.L_x_13789:
        /* <DEDUP_REMOVED lines=47> */
.L_x_14055:
        /* <DEDUP_REMOVED lines=15> */
[----:B------:R-:W-:Y:S02]  /*7050*/  @!P2 IMAD.WIDE R34, R204, 0x2, R8 ;  /* 0x00000002cc22a825 */ /* 0x000fe400078e0208 */
[C---:B------:R-:W-:Y:S02]  /*7060*/  @!P3 SHF.L.U64.HI R20, R208.reuse, 0x1, R31 ;  /* 0x00000001d014b819 */ /* 0x040fe4000001021f */
[----:B------:R-:W-:Y:S01]  /*7070*/  @!P3 IMAD.SHL.U32 R9, R208, 0x2, RZ ;  /* 0x00000002d009b824 */ /* 0x000fe200078e00ff */
[----:B------:R-:W-:Y:S02]  /*7080*/  CS2R R28, SRZ ;  /* 0x00000000001c7805 */ /* 0x000fe4000001ff00 */
[----:B------:R-:W-:Y:S01]  /*7090*/  CS2R R24, SRZ ;  /* 0x0000000000187805 */ /* 0x000fe2000001ff00 */
[----:B0-----:R-:W-:Y:S01]  /*70a0*/  @!P2 IMAD.WIDE R12, R204, 0x2, R14 ;  /* 0x00000002cc0ca825 */ /* 0x001fe200078e020e */
        /* <DEDUP_REMOVED lines=9> */
.L_x_13795:
[----:B------:R-:W-:Y:S05]  /*7140*/  BSYNC B1 ;  /* 0x0000000000017941 */ /* 0x000fea0003800000 */
.L_x_13794:
[----:B----45:R-:W-:Y:S01]  /*7150*/  IMAD.MOV.U32 R5, RZ, RZ, R26 ;  /* 0x000000ffff057224 */ /* 0x030fe200078e001a */
[----:B------:R-:W-:Y:S01]  /*7160*/  UMOV UR4, 0xffffffff ;  /* 0xffffffff00047882 */ /* 0x000fe20000000000 */
[----:B0-----:R-:W-:Y:S02]  /*7170*/  IMAD.MOV.U32 R8, RZ, RZ, R27 ;  /* 0x000000ffff087224 */ /* 0x001fe400078e001b */
[----:B---3--:R-:W-:Y:S02]  /*7180*/  IMAD.MOV.U32 R0, RZ, RZ, R24 ;  /* 0x000000ffff007224 */ /* 0x008fe400078e0018 */
[----:B--2---:R-:W-:Y:S01]  /*7190*/  IMAD.MOV.U32 R3, RZ, RZ, R25 ;  /* 0x000000ffff037224 */ /* 0x004fe200078e0019 */
[----:B------:R-:W-:Y:S01]  /*71a0*/  PRMT R41, R5, 0x5410, R8 ;  /* 0x0000541005297816 */ /* 0x000fe20000000008 */
[----:B------:R-:W-:Y:S02]  /*71b0*/  IMAD.MOV.U32 R5, RZ, RZ, R28 ;  /* 0x000000ffff057224 */ /* 0x000fe400078e001c */
[----:B------:R-:W-:Y:S01]  /*71c0*/  IMAD.MOV.U32 R8, RZ, RZ, R29 ;  /* 0x000000ffff087224 */ /* 0x000fe200078e001d */
[----:B------:R-:W-:Y:S01]  /*71d0*/  PRMT R44, R3, 0x5410, R0 ;  /* 0x00005410032c7816 */ /* 0x000fe20000000000 */
[----:B------:R-:W-:-:S02]  /*71e0*/  IMAD.MOV.U32 R0, RZ, RZ, R20 ;  /* 0x000000ffff007224 */ /* 0x000fc400078e0014 */
[----:B------:R-:W-:Y:S01]  /*71f0*/  IMAD.MOV.U32 R3, RZ, RZ, R21 ;  /* 0x000000ffff037224 */ /* 0x000fe200078e0015 */
[----:B------:R-:W-:Y:S02]  /*7200*/  PRMT R42, R8, 0x5410, R5 ;  /* 0x00005410082a7816 */ /* 0x000fe40000000005 */
[----:B------:R-:W-:Y:S02]  /*7210*/  CS2R R8, SRZ ;  /* 0x0000000000087805 */ /* 0x000fe4000001ff00 */
[----:B------:R-:W-:Y:S02]  /*7220*/  PRMT R45, R0, 0x7610, R45 ;  /* 0x00007610002d7816 */ /* 0x000fe4000000002d */
[----:B------:R-:W-:Y:S01]  /*7230*/  PRMT R46, R3, 0x7610, R46 ;  /* 0x00007610032e7816 */ /* 0x000fe2000000002e */
[----:B------:R-:W-:Y:S06]  /*7240*/  BRA.DIV UR4, `(.L_x_13796) ;  /* 0x0000017204247947 */ /* 0x000fec000b800000 */
[----:B------:R0:W2:Y:S04]  /*7250*/  SHFL.IDX PT, R3, R6, 0x1, 0x1c1f ;  /* 0x003c1f0006037f89 */ /* 0x0000a800000e0000 */
[----:B------:R0:W3:Y:S04]  /*7260*/  SHFL.IDX PT, R0, R4, 0x1, 0x1c1f ;  /* 0x003c1f0004007f89 */ /* 0x0000e800000e0000 */
[----:B-1----:R-:W1:Y:S04]  /*7270*/  SHFL.IDX PT, R7, R7, 0x1, 0x1c1f ;  /* 0x003c1f0007077f89 */ /* 0x002e6800000e0000 */
[----:B0-----:R-:W4:Y:S02]  /*7280*/  SHFL.IDX PT, R32, R32, 0x1, 0x1c1f ;  /* 0x003c1f0020207f89 */ /* 0x001f2400000e0000 */
.L_x_14061:
[----:B------:R-:W-:Y:S01]  /*7290*/  VIADD R40, R40, 0x40 ;  /* 0x0000004028287836 */ /* 0x000fe20000000000 */
[----:B------:R-:W-:Y:S01]  /*72a0*/  LEA.HI R4, R230, R230, RZ, 0x1 ;  /* 0x000000e6e6047211 */ /* 0x000fe200078f08ff */
        /* <DEDUP_REMOVED lines=13> */
[----:B------:R-:W-:Y:S01]  /*7380*/  ISETP.GE.AND P3, PT, R208, UR4, PT ;  /* 0x00000004d0007c0c */ /* 0x000fe2000bf66270 */
[----:B-1----:R-:W-:Y:S01]  /*7390*/  IMAD.MOV.U32 R33, RZ, RZ, R7 ;  /* 0x000000ffff217224 */ /* 0x002fe200078e0007 */
[----:B------:R-:W-:-:S09]  /*73a0*/  CS2R R12, SRZ ;  /* 0x00000000000c7805 */ /* 0x000fd2000001ff00 */
[----:B------:R-:W-:Y:S02]  /*73b0*/  @!P2 IMAD.WIDE R34, R204, 0x2, R4 ;  /* 0x00000002cc22a825 */ /* 0x000fe400078e0204 */
[C---:B------:R-:W-:Y:S02]  /*73c0*/  @!P3 SHF.L.U64.HI R10, R208.reuse, 0x1, R31 ;  /* 0x00000001d00ab819 */ /* 0x040fe4000001021f */
[----:B------:R-:W-:Y:S01]  /*73d0*/  @!P3 IMAD.SHL.U32 R5, R208, 0x2, RZ ;  /* 0x00000002d005b824 */ /* 0x000fe200078e00ff */
[----:B------:R-:W-:Y:S02]  /*73e0*/  CS2R R14, SRZ ;  /* 0x00000000000e7805 */ /* 0x000fe4000001ff00 */
[----:B------:R-:W-:Y:S01]  /*73f0*/  CS2R R8, SRZ ;  /* 0x0000000000087805 */ /* 0x000fe2000001ff00 */
[----:B------:R0:W5:Y:S01]  /*7400*/  @!P2 LD.E.64 R12, desc[UR40][R34.64] ;  /* 0x00000028220ca980 */ /* 0x000162000c101b00 */
[-C--:B------:R-:W-:Y:S02]  /*7410*/  @!P3 IADD3 R4, P0, R0, R5.reuse, RZ ;  /* 0x000000050004b210 */ /* 0x080fe40007f1e0ff */
[----:B----4-:R-:W-:Y:S01]  /*7420*/  @!P3 IADD3 R6, P1, R32, R5, RZ ;  /* 0x000000052006b210 */ /* 0x010fe20007f3e0ff */
[----:B------:R-:W-:-:S04]  /*7430*/  @!P2 IMAD.WIDE R32, R204, 0x2, R32 ;  /* 0x00000002cc20a825 */ /* 0x000fc800078e0220 */
[--C-:B------:R-:W-:Y:S01]  /*7440*/  @!P3 IMAD.X R5, R3, 0x1, R10.reuse, P0 ;  /* 0x000000010305b824 */ /* 0x100fe200000e060a */
[----:B------:R0:W5:Y:S01]  /*7450*/  @!P2 LD.E.64 R14, desc[UR40][R32.64] ;  /* 0x00000028200ea980 */ /* 0x000162000c101b00 */
[----:B------:R-:W-:Y:S01]  /*7460*/  @!P3 IMAD.X R7, R7, 0x1, R10, P1 ;  /* 0x000000010707b824 */ /* 0x000fe200008e060a */
[----:B------:R-:W-:Y:S02]  /*7470*/  CS2R R10, SRZ ;  /* 0x00000000000a7805 */ /* 0x000fe4000001ff00 */
[----:B------:R0:W5:Y:S04]  /*7480*/  @!P3 LD.E.64 R8, desc[UR40][R4.64] ;  /* 0x000000280408b980 */ /* 0x000168000c101b00 */
[----:B------:R0:W5:Y:S02]  /*7490*/  @!P3 LD.E.64 R10, desc[UR40][R6.64] ;  /* 0x00000028060ab980 */ /* 0x000164000c101b00 */
.L_x_13798:
[----:B------:R-:W-:Y:S05]  /*74a0*/  BSYNC B1 ;  /* 0x0000000000017941 */ /* 0x000fea0003800000 */
.L_x_13797:
[----:B------:R-:W1:Y:S01]  /*74b0*/  SYNCS.PHASECHK.TRANS64.TRYWAIT P0, [R19+URZ+0x22800], R36 ;  /* 0x02280024130075a7 */ /* 0x000e62000800017f */
[----:B---3--:R-:W-:Y:S01]  /*74c0*/  IMAD.SHL.U32 R0, R38, 0x40, RZ ;  /* 0x0000004026007824 */ /* 0x008fe200078e00ff */
[----:B0---4-:R-:W-:Y:S01]  /*74d0*/  VIADDMNMX R32, R37, -R210, 0x80, PT ;  /* 0x0000008025207446 */ /* 0x011fe200038009d2 */
[----:B-----5:R-:W-:Y:S01]  /*74e0*/  IMAD.MOV.U32 R4, RZ, RZ, R8 ;  /* 0x000000ffff047224 */ /* 0x020fe200078e0008 */
[----:B------:R-:W-:Y:S01]  /*74f0*/  BSSY B1, `(.L_x_13799) ;  /* 0x0000019000017945 */ /* 0x000fe20003800000 */
[----:B------:R-:W-:Y:S01]  /*7500*/  IMAD.MOV.U32 R5, RZ, RZ, R13 ;  /* 0x000000ffff057224 */ /* 0x000fe200078e000d */
        /* <DEDUP_REMOVED lines=10> */
[----:B------:R-:W-:Y:S02]  /*75b0*/  LOP3.LUT P2, RZ, R38, 0x4, RZ, 0xc0, !PT ;  /* 0x0000000426ff7812 */ /* 0x000fe4000784c0ff */
[----:B------:R-:W-:Y:S01]  /*75c0*/  PRMT R48, R5, 0x7610, R48 ;  /* 0x0000761005307816 */ /* 0x000fe20000000030 */
[----:B------:R-:W-:Y:S01]  /*75d0*/  IMAD.MOV.U32 R5, RZ, RZ, R15 ;  /* 0x000000ffff057224 */ /* 0x000fe200078e000f */
[----:B------:R-:W-:Y:S01]  /*75e0*/  PRMT R31, R0, 0x5410, R4 ;  /* 0x00005410001f7816 */ /* 0x000fe20000000004 */
[----:B------:R-:W-:Y:S01]  /*75f0*/  IMAD R0, R216, 0x200, R3 ;  /* 0x00000200d8007824 */ /* 0x000fe200078e0203 */
[----:B------:R-:W-:Y:S01]  /*7600*/  PRMT R34, R6, 0x7610, R34 ;  /* 0x0000761006227816 */ /* 0x000fe20000000022 */
[----:B------:R-:W-:Y:S01]  /*7610*/  IMAD.MOV.U32 R4, RZ, RZ, R11 ;  /* 0x000000ffff047224 */ /* 0x000fe200078e000b */
[----:B------:R-:W-:Y:S01]  /*7620*/  ISETP.GE.AND P1, PT, R23, R32, PT ;  /* 0x000000201700720c */ /* 0x000fe20003f26270 */
[----:B------:R-:W-:-:S03]  /*7630*/  IMAD R3, R0, 0x2, R19 ;  /* 0x0000000200037824 */ /* 0x000fc600078e0213 */
[----:B------:R-:W-:Y:S01]  /*7640*/  PRMT R45, R45, 0x5410, R4 ;  /* 0x000054102d2d7816 */ /* 0x000fe20000000004 */
[C---:B------:R-:W-:Y:S02]  /*7650*/  VIADD R4, R3.reuse, 0x18400 ;  /* 0x0001840003047836 */ /* 0x040fe40000000000 */
[----:B------:R-:W-:Y:S01]  /*7660*/  VIADD R0, R3, 0x18440 ;  /* 0x0001844003007836 */ /* 0x000fe20000000000 */
[----:B-1----:R-:W-:Y:S06]  /*7670*/  @!P0 BRA `(.L_x_13800) ;  /* 0x0000016c008c8947 */ /* 0x002fec0003800000 */
.L_x_14062:
[----:B------:R-:W-:Y:S05]  /*7680*/  BSYNC B1 ;  /* 0x0000000000017941 */ /* 0x000fea0003800000 */
.L_x_13799:
        /* <DEDUP_REMOVED lines=12> */
[----:B------:R-:W-:Y:S02]  /*7750*/  PRMT R39, R42, 0x5410, R39 ;  /* 0x000054102a277816 */ /* 0x000fe40000000027 */
[----:B------:R-:W-:Y:S02]  /*7760*/  PRMT R36, R41, 0x5432, R36 ;  /* 0x0000543229247816 */ /* 0x000fe40000000024 */
[----:B------:R-:W-:Y:S01]  /*7770*/  SHF.R.U64 R35, R26, 0x10, R27 ;  /* 0x000000101a237819 */ /* 0x000fe2000000121b */
[----:B------:R-:W-:Y:S01]  /*7780*/  IMAD.U32 R40, R39, 0x10000, RZ ;  /* 0x0001000027287824 */ /* 0x000fe200078e00ff */
[----:B------:R-:W-:Y:S01]  /*7790*/  SHF.R.U64 R38, R28, 0x10, R29 ;  /* 0x000000101c267819 */ /* 0x000fe2000000121d */
[----:B------:R-:W-:Y:S01]  /*77a0*/  IMAD.U32 R37, R36, 0x10000, RZ ;  /* 0x0001000024257824 */ /* 0x000fe200078e00ff */
[----:B------:R-:W-:-:S02]  /*77b0*/  PRMT R35, R41, 0x5410, R35 ;  /* 0x0000541029237816 */ /* 0x000fc40000000023 */
[----:B------:R-:W-:Y:S02]  /*77c0*/  LOP3.LUT R39, R39, 0xffff0000, RZ, 0xc0, !PT ;  /* 0xffff000027277812 */ /* 0x000fe400078ec0ff */
        /* <DEDUP_REMOVED lines=35> */
.L_x_13804:
[----:B------:R-:W-:Y:S05]  /*7a00*/  BSYNC B2 ;  /* 0x0000000000027941 */ /* 0x000fea0003800000 */
.L_x_13803:
        /* <DEDUP_REMOVED lines=47> */
.L_x_13802:
[----:B------:R-:W-:Y:S05]  /*7d00*/  BSYNC B1 ;  /* 0x0000000000017941 */ /* 0x000fea0003800000 */
.L_x_13801:
        /* <DEDUP_REMOVED lines=53> */
.L_x_13807:
[----:B------:R-:W-:Y:S05]  /*8060*/  BSYNC B1 ;  /* 0x0000000000017941 */ /* 0x000fea0003800000 */
.L_x_13806:
[----:B------:R-:W-:Y:S05]  /*8070*/  @P1 BRA `(.L_x_13805) ;  /* 0x0000001400f01947 */ /* 0x000fea0003800000 */
[----:B-1----:R-:W1:Y:S01]  /*8080*/  LDS.128 R4, [R0+0x2000] ;  /* 0x0020000000047984 */ /* 0x002e620000000c00 */
[----:B------:R-:W-:Y:S02]  /*8090*/  SHF.R.U64 R14, R8, 0x10, R9 ;  /* 0x00000010080e7819 */ /* 0x000fe40000001209 */
[----:B------:R-:W-:Y:S02]  /*80a0*/  SHF.R.U32.HI R12, RZ, 0x10, R11 ;  /* 0x00000010ff0c7819 */ /* 0x000fe4000001160b */
[----:B------:R-:W-:Y:S02]  /*80b0*/  SHF.R.U32.HI R8, RZ, 0x10, R9 ;  /* 0x00000010ff087819 */ /* 0x000fe40000011609 */
[----:B------:R-:W-:Y:S02]  /*80c0*/  PRMT R12, R45, 0x5432, R12 ;  /* 0x000054322d0c7816 */ /* 0x000fe4000000000c */
[----:B------:R-:W-:Y:S02]  /*80d0*/  PRMT R31, R31, 0x5410, R8 ;  /* 0x000054101f1f7816 */ /* 0x000fe40000000008 */
[----:B------:R-:W-:Y:S01]  /*80e0*/  SHF.R.U64 R3, R10, 0x10, R11 ;  /* 0x000000100a037819 */ /* 0x000fe2000000120b */
[C---:B------:R-:W-:Y:S01]  /*80f0*/  IMAD.U32 R13, R12.reuse, 0x10000, RZ ;  /* 0x000100000c0d7824 */ /* 0x040fe200078e00ff */
[----:B------:R-:W-:Y:S01]  /*8100*/  PRMT R33, R33, 0x5410, R14 ;  /* 0x0000541021217816 */ /* 0x000fe2000000000e */
[----:B------:R-:W-:Y:S01]  /*8110*/  IMAD.U32 R11, R31, 0x10000, RZ ;  /* 0x000100001f0b7824 */ /* 0x000fe200078e00ff */
[----:B------:R-:W-:-:S02]  /*8120*/  LOP3.LUT R12, R12, 0xffff0000, RZ, 0xc0, !PT ;  /* 0xffff00000c0c7812 */ /* 0x000fc400078ec0ff */
[----:B------:R-:W-:Y:S02]  /*8130*/  LOP3.LUT R31, R31, 0xffff0000, RZ, 0xc0, !PT ;  /* 0xffff00001f1f7812 */ /* 0x000fe400078ec0ff */
        /* <DEDUP_REMOVED lines=35> */
.L_x_13792:
        /* <DEDUP_REMOVED lines=71> */
[----:B------:R-:W-:Y:S02]  /*87e0*/  IMAD.MOV.U32 R6, RZ, RZ, R34 ;  /* 0x000000ffff067224 */ /* 0x000fe400078e0022 */
[----:B------:R-:W-:Y:S01]  /*87f0*/  IMAD.MOV.U32 R8, RZ, RZ, R28 ;  /* 0x000000ffff087224 */ /* 0x000fe200078e001c */
[----:B------:R-:W-:Y:S01]  /*8800*/  PRMT R37, R37, 0x5410, R5 ;  /* 0x0000541025257816 */ /* 0x000fe20000000005 */
[----:B------:R-:W-:Y:S01]  /*8810*/  IMAD.MOV.U32 R7, RZ, RZ, R35 ;  /* 0x000000ffff077224 */ /* 0x000fe200078e0023 */
[----:B------:R-:W-:Y:S02]  /*8820*/  PRMT R45, R4, 0x5410, R6 ;  /* 0x00005410042d7816 */ /* 0x000fe40000000006 */
[----:B------:R-:W-:Y:S02]  /*8830*/  CS2R R4, SRZ ;  /* 0x0000000000047805 */ /* 0x000fe4000001ff00 */
[----:B------:R-:W-:Y:S02]  /*8840*/  PRMT R36, R8, 0x7610, R36 ;  /* 0x0000761008247816 */ /* 0x000fe40000000024 */
[----:B012-4-:R-:W-:-:S07]  /*8850*/  PRMT R48, R7, 0x7610, R48 ;  /* 0x0000761007307816 */ /* 0x017fce0000000030 */
.L_x_14072:
        /* <DEDUP_REMOVED lines=23> */
.L_x_13810:
[----:B------:R-:W-:Y:S05]  /*89d0*/  BSYNC B1 ;  /* 0x0000000000017941 */ /* 0x000fea0003800000 */
.L_x_13809:
[----:B------:R-:W0:Y:S01]  /*89e0*/  SYNCS.PHASECHK.TRANS64.TRYWAIT P1, [R19+URZ+0x22800], R12 ;  /* 0x0228000c130075a7 */ /* 0x000e22000802017f */
[----:B------:R-:W-:Y:S01]  /*89f0*/  VIADDMNMX R0, R31, -R210, 0x80, PT ;  /* 0x000000801f007446 */ /* 0x000fe200038009d2 */
[----:B---3-5:R-:W-:Y:S01]  /*8a00*/  IMAD.MOV.U32 R3, RZ, RZ, R4 ;  /* 0x000000ffff037224 */ /* 0x028fe200078e0004 */
[----:B------:R-:W-:Y:S01]  /*8a10*/  BSSY B1, `(.L_x_13811) ;  /* 0x0000011000017945 */ /* 0x000fe20003800000 */
[----:B------:R-:W-:Y:S01]  /*8a20*/  IMAD.MOV.U32 R13, RZ, RZ, R5 ;  /* 0x000000ffff0d7224 */ /* 0x000fe200078e0005 */
[-C--:B------:R-:W-:Y:S01]  /*8a30*/  ISETP.GE.OR P2, PT, R23, R0.reuse, P0 ;  /* 0x000000001700720c */ /* 0x080fe20000746670 */
        /* <DEDUP_REMOVED lines=13> */
[----:B0-----:R-:W-:Y:S06]  /*8b10*/  @!P1 BRA `(.L_x_13812) ;  /* 0x0000015c00e49947 */ /* 0x001fec0003800000 */
.L_x_14073:
[----:B------:R-:W-:Y:S05]  /*8b20*/  BSYNC B1 ;  /* 0x0000000000017941 */ /* 0x000fea0003800000 */
.L_x_13811:
        /* <DEDUP_REMOVED lines=8> */
[----:B0-----:R-:W-:Y:S02]  /*8bb0*/  LOP3.LUT R12, R15, 0x38, R16, 0xf8, !PT ;  /* 0x000000380f0c7812 */ /* 0x001fe400078ef810 */
[----:B------:R-:W-:-:S02]  /*8bc0*/  SHF.R.U32.HI R25, RZ, 0x3, R15 ;  /* 0x00000003ff197819 */ /* 0x000fc4000001160f */
[----:B------:R-:W-:Y:S02]  /*8bd0*/  LOP3.LUT R14, R15, 0x38, R14, 0xf8, !PT ;  /* 0x000000380f0e7812 */ /* 0x000fe400078ef80e */
[-C--:B------:R-:W-:Y:S02]  /*8be0*/  LOP3.LUT R13, R12, R25.reuse, RZ, 0x3c, !PT ;  /* 0x000000190c0d7212 */ /* 0x080fe400078e3cff */
[----:B------:R-:W-:Y:S02]  /*8bf0*/  PRMT R43, R45, 0x5410, R43 ;  /* 0x000054102d2b7816 */ /* 0x000fe4000000002b */
[----:B------:R-:W-:Y:S01]  /*8c00*/  SHF.R.U32.HI R42, RZ, 0x10, R29 ;  /* 0x00000010ff2a7819 */ /* 0x000fe2000001161d */
[----:B------:R-:W-:Y:S01]  /*8c10*/  IMAD R12, R216, 0x200, R13 ;  /* 0x00000200d80c7824 */ /* 0x000fe200078e020d */
        /* <DEDUP_REMOVED lines=8> */
[----:B------:R-:W-:Y:S01]  /*8ca0*/  PRMT R46, R45, 0x5432, R46 ;  /* 0x000054322d2e7816 */ /* 0x000fe2000000002e */
[----:B------:R-:W-:Y:S01]  /*8cb0*/  IMAD.U32 R45, R43, 0x10000, RZ ;  /* 0x000100002b2d7824 */ /* 0x000fe200078e00ff */
[C---:B------:R-:W-:Y:S02]  /*8cc0*/  PRMT R42, R37.reuse, 0x5410, R42 ;  /* 0x00005410252a7816 */ /* 0x040fe4000000002a */
[----:B------:R-:W1:Y:S01]  /*8cd0*/  LDS.128 R24, [R38+0x18400] ;  /* 0x0184000026187984 */ /* 0x000e620000000c00 */
[----:B------:R-:W-:Y:S01]  /*8ce0*/  PRMT R44, R37, 0x5432, R44 ;  /* 0x00005432252c7816 */ /* 0x000fe2000000002c */
[----:B------:R-:W-:Y:S01]  /*8cf0*/  IMAD.U32 R37, R40, 0x10000, RZ ;  /* 0x0001000028257824 */ /* 0x000fe200078e00ff */
[----:B------:R-:W-:Y:S02]  /*8d00*/  PRMT R41, R49, 0x5410, R41 ;  /* 0x0000541031297816 */ /* 0x000fe40000000029 */
[----:B------:R-:W-:-:S02]  /*8d10*/  SHF.R.U64 R21, R28, 0x10, R29 ;  /* 0x000000101c157819 */ /* 0x000fc4000000121d */
[----:B------:R-:W-:Y:S02]  /*8d20*/  SHF.R.U32.HI R47, RZ, 0x10, R35 ;  /* 0x00000010ff2f7819 */ /* 0x000fe40000011623 */
[----:B------:R-:W-:Y:S02]  /*8d30*/  PRMT R36, R36, 0x5410, R21 ;  /* 0x0000541024247816 */ /* 0x000fe40000000015 */
        /* <DEDUP_REMOVED lines=23> */
[-C--:B------:R-:W-:Y:S01]  /*8eb0*/  FMUL.FTZ R33, R33, R20.reuse ;  /* 0x0000001421217220 */ /* 0x080fe20000410000 */
[----:B------:R-:W-:Y:S01]  /*8ec0*/  FFMA.FTZ R50, R21, R20, -R50 ;  /* 0x0000001415327223 */ /* 0x000fe20000010832 */
[----:B------:R-:W-:-:S02]  /*8ed0*/  IMAD.U32 R24, R47, 0x10000, RZ ;  /* 0x000100002f187824 */ /* 0x000fc400078e00ff */
[----:B------:R-:W-:Y:S01]  /*8ee0*/  FFMA.FTZ R40, R12, R37, -R53 ;  /* 0x000000250c287223 */ /* 0x000fe20000010835 */
[----:B------:R-:W-:Y:S02]  /*8ef0*/  IMAD.U32 R20, R42, 0x10000, RZ ;  /* 0x000100002a147824 */ /* 0x000fe400078e00ff */
[----:B------:R-:W-:Y:S01]  /*8f00*/  FFMA.FTZ R48, R12, R43, R45 ;  /* 0x0000002b0c307223 */ /* 0x000fe2000001002d */
[----:B------:R-:W-:Y:S01]  /*8f10*/  FFMA.FTZ R32, R21, R32, R33 ;  /* 0x0000002015207223 */ /* 0x000fe20000010021 */
[C---:B------:R-:W-:Y:S01]  /*8f20*/  FMUL.FTZ R52, R35.reuse, R24 ;  /* 0x0000001823347220 */ /* 0x040fe20000410000 */
[-C--:B------:R-:W-:Y:S01]  /*8f30*/  FMUL.FTZ R54, R35, R20.reuse ;  /* 0x0000001423367220 */ /* 0x080fe20000410000 */
[----:B------:R-:W-:Y:S01]  /*8f40*/  IMAD.U32 R34, R26, 0x10000, RZ ;  /* 0x000100001a227824 */ /* 0x000fe200078e00ff */
[----:B------:R-:W-:Y:S01]  /*8f50*/  LOP3.LUT R12, R41, 0xffff0000, RZ, 0xc0, !PT ;  /* 0xffff0000290c7812 */ /* 0x000fe200078ec0ff */
[----:B------:R-:W-:Y:S01]  /*8f60*/  IMAD.U32 R33, R46, 0x10000, RZ ;  /* 0x000100002e217824 */ /* 0x000fe200078e00ff */
[----:B------:R-:W-:Y:S01]  /*8f70*/  LOP3.LUT R44, R44, 0xffff0000, RZ, 0xc0, !PT ;  /* 0xffff00002c2c7812 */ /* 0x000fe200078ec0ff */
[C---:B------:R-:W-:Y:S01]  /*8f80*/  FFMA.FTZ R52, R29.reuse, R20, -R52 ;  /* 0x000000141d347223 */ /* 0x040fe20000010834 */
[----:B------:R-:W-:Y:S01]  /*8f90*/  FFMA.FTZ R54, R29, R24, R54 ;  /* 0x000000181d367223 */ /* 0x000fe20000010036 */
[----:B------:R-:W-:-:S02]  /*8fa0*/  IMAD.U32 R28, R14, 0x10000, RZ ;  /* 0x000100000e1c7824 */ /* 0x000fc400078e00ff */
[----:B------:R-:W-:Y:S01]  /*8fb0*/  FMUL.FTZ R29, R34, R33 ;  /* 0x00000021221d7220 */ /* 0x000fe20000410000 */
[----:B------:R-:W-:Y:S02]  /*8fc0*/  IMAD.U32 R21, R36, 0x10000, RZ ;  /* 0x0001000024157824 */ /* 0x000fe400078e00ff */
[C---:B------:R-:W-:Y:S01]  /*8fd0*/  FMUL.FTZ R20, R25.reuse, R44 ;  /* 0x0000002c19147220 */ /* 0x040fe20000410000 */
[-C--:B------:R-:W-:Y:S01]  /*8fe0*/  FMUL.FTZ R35, R25, R12.reuse ;  /* 0x0000000c19237220 */ /* 0x080fe20000410000 */
[----:B------:R-:W-:Y:S01]  /*8ff0*/  LOP3.LUT R26, R26, 0xffff0000, RZ, 0xc0, !PT ;  /* 0xffff00001a1a7812 */ /* 0x000fe200078ec0ff */
[-C--:B------:R-:W-:Y:S01]  /*9000*/  FMUL.FTZ R37, R34, R21.reuse ;  /* 0x0000001522257220 */ /* 0x080fe20000410000 */
[----:B------:R-:W-:Y:S01]  /*9010*/  FFMA.FTZ R29, R28, R21, -R29 ;  /* 0x000000151c1d7223 */ /* 0x000fe2000001081d */
[C---:B------:R-:W-:Y:S01]  /*9020*/  FFMA.FTZ R25, R13.reuse, R12, -R20 ;  /* 0x0000000c0d197223 */ /* 0x040fe20000010814 */
[----:B------:R-:W-:Y:S01]  /*9030*/  FFMA.FTZ R35, R13, R44, R35 ;  /* 0x0000002c0d237223 */ /* 0x000fe20000010023 */
[----:B------:R-:W-:Y:S01]  /*9040*/  LOP3.LUT R21, R46, 0xffff0000, RZ, 0xc0, !PT ;  /* 0xffff00002e157812 */ /* 0x000fe200078ec0ff */
[----:B------:R-:W-:Y:S01]  /*9050*/  FFMA.FTZ R37, R28, R33, R37 ;  /* 0x000000211c257223 */ /* 0x000fe20000010025 */
[----:B------:R-:W-:-:S02]  /*9060*/  LOP3.LUT R13, R36, 0xffff0000, RZ, 0xc0, !PT ;  /* 0xffff0000240d7812 */ /* 0x000fc400078ec0ff */
[----:B------:R-:W-:Y:S01]  /*9070*/  LOP3.LUT R27, R27, 0xffff0000, RZ, 0xc0, !PT ;  /* 0xffff00001b1b7812 */ /* 0x000fe200078ec0ff */
[C---:B------:R-:W-:Y:S01]  /*9080*/  FMUL.FTZ R33, R26.reuse, R21 ;  /* 0x000000151a217220 */ /* 0x040fe20000410000 */
[----:B------:R-:W-:Y:S01]  /*9090*/  LOP3.LUT R12, R47, 0xffff0000, RZ, 0xc0, !PT ;  /* 0xffff00002f0c7812 */ /* 0x000fe200078ec0ff */
[----:B------:R-:W-:Y:S01]  /*90a0*/  FMUL.FTZ R26, R26, R13 ;  /* 0x0000000d1a1a7220 */ /* 0x000fe20000410000 */
[----:B------:R-:W-:Y:S02]  /*90b0*/  LOP3.LUT R42, R42, 0xffff0000, RZ, 0xc0, !PT ;  /* 0xffff00002a2a7812 */ /* 0x000fe400078ec0ff */
[----:B------:R-:W-:Y:S01]  /*90c0*/  LOP3.LUT R14, R14, 0xffff0000, RZ, 0xc0, !PT ;  /* 0xffff00000e0e7812 */ /* 0x000fe200078ec0ff */
[C---:B------:R-:W-:Y:S02]  /*90d0*/  FMUL.FTZ R24, R27.reuse, R12 ;  /* 0x0000000c1b187220 */ /* 0x040fe40000410000 */
[-C--:B------:R-:W-:Y:S02]  /*90e0*/  FMUL.FTZ R27, R27, R42.reuse ;  /* 0x0000002a1b1b7220 */ /* 0x080fe40000410000 */
        /* <DEDUP_REMOVED lines=14> */
.L_x_13814:
[----:B------:R-:W-:Y:S05]  /*91d0*/  BSYNC B1 ;  /* 0x0000000000017941 */ /* 0x000fea0003800000 */
.L_x_13813:
[----:B------:R-:W-:Y:S02]  /*91e0*/  PRMT R20, R0, 0x7610, R20 ;  /* 0x0000761000147816 */ /* 0x000fe40000000014 */
        /* <DEDUP_REMOVED lines=11> */
[----:B------:R-:W-:Y:S02]  /*92a0*/  SHF.R.U64 R21, R8, 0x10, R9 ;  /* 0x0000001008157819 */ /* 0x000fe40000001209 */
[----:B------:R-:W-:Y:S02]  /*92b0*/  PRMT R33, R55, 0x5410, R33 ;  /* 0x0000541037217816 */ /* 0x000fe40000000021 */
[----:B------:R-:W-:Y:S02]  /*92c0*/  SHF.R.U32.HI R35, RZ, 0x10, R5 ;  /* 0x00000010ff237819 */ /* 0x000fe40000011605 */
[----:B------:R-:W-:Y:S01]  /*92d0*/  PRMT R21, R58, 0x5410, R21 ;  /* 0x000054103a157816 */ /* 0x000fe20000000015 */
[----:B------:R-:W-:Y:S01]  /*92e0*/  IMAD.U32 R34, R33, 0x10000, RZ ;  /* 0x0001000021227824 */ /* 0x000fe200078e00ff */
[----:B------:R-:W-:-:S02]  /*92f0*/  SHF.R.U32.HI R29, RZ, 0x10, R9 ;  /* 0x00000010ff1d7819 */ /* 0x000fc40000011609 */
[----:B------:R-:W-:Y:S01]  /*9300*/  SHF.R.U32.HI R32, RZ, 0x10, R11 ;  /* 0x00000010ff207819 */ /* 0x000fe2000001160b */
[----:B------:R-:W-:Y:S01]  /*9310*/  IMAD.U32 R28, R21, 0x10000, RZ ;  /* 0x00010000151c7824 */ /* 0x000fe200078e00ff */
[----:B------:R-:W-:Y:S02]  /*9320*/  PRMT R35, R56, 0x5410, R35 ;  /* 0x0000541038237816 */ /* 0x000fe40000000023 */
[----:B------:R-:W-:Y:S02]  /*9330*/  SHF.R.U32.HI R38, RZ, 0x10, R7 ;  /* 0x00000010ff267819 */ /* 0x000fe40000011607 */
[----:B------:R-:W-:Y:S01]  /*9340*/  PRMT R32, R3, 0x5432, R32 ;  /* 0x0000543203207816 */ /* 0x000fe20000000020 */
[----:B------:R-:W-:Y:S01]  /*9350*/  IMAD.U32 R36, R35, 0x10000, RZ ;  /* 0x0001000023247824 */ /* 0x000fe200078e00ff */
[----:B------:R-:W-:Y:S02]  /*9360*/  SHF.R.U64 R31, R10, 0x10, R11 ;  /* 0x000000100a1f7819 */ /* 0x000fe4000000120b */
[----:B------:R-:W-:-:S02]  /*9370*/  PRMT R29, R59, 0x5410, R29 ;  /* 0x000054103b1d7816 */ /* 0x000fc4000000001d */
[----:B------:R-:W-:Y:S02]  /*9380*/  PRMT R38, R55, 0x5432, R38 ;  /* 0x0000543237267816 */ /* 0x000fe40000000026 */
[----:B------:R-:W-:Y:S02]  /*9390*/  PRMT R31, R20, 0x5410, R31 ;  /* 0x00005410141f7816 */ /* 0x000fe4000000001f */
[----:B------:R-:W-:Y:S01]  /*93a0*/  SHF.R.U64 R37, R6, 0x10, R7 ;  /* 0x0000001006257819 */ /* 0x000fe20000001207 */
[----:B0-----:R-:W-:Y:S02]  /*93b0*/  IMAD.U32 R9, R24, 0x10000, RZ ;  /* 0x0001000018097824 */ /* 0x001fe400078e00ff */
[----:B------:R-:W-:Y:S02]  /*93c0*/  IMAD.U32 R11, R25, 0x10000, RZ ;  /* 0x00010000190b7824 */ /* 0x000fe400078e00ff */
[C---:B------:R-:W-:Y:S01]  /*93d0*/  FMUL.FTZ R40, R9.reuse, R34 ;  /* 0x0000002209287220 */ /* 0x040fe20000410000 */
[----:B------:R-:W-:Y:S01]  /*93e0*/  FMUL.FTZ R42, R9, R28 ;  /* 0x0000001c092a7220 */ /* 0x000fe20000410000 */
[----:B------:R-:W-:Y:S01]  /*93f0*/  FMUL.FTZ R44, R11, R36 ;  /* 0x000000240b2c7220 */ /* 0x000fe20000410000 */
[----:B------:R-:W-:-:S02]  /*9400*/  IMAD.U32 R20, R27, 0x10000, RZ ;  /* 0x000100001b147824 */ /* 0x000fc400078e00ff */
[----:B------:R-:W-:Y:S01]  /*9410*/  IMAD.U32 R9, R38, 0x10000, RZ ;  /* 0x0001000026097824 */ /* 0x000fe200078e00ff */
[----:B------:R-:W-:Y:S02]  /*9420*/  LOP3.LUT R10, R24, 0xffff0000, RZ, 0xc0, !PT ;  /* 0xffff0000180a7812 */ /* 0x000fe400078ec0ff */
[----:B------:R-:W-:Y:S02]  /*9430*/  LOP3.LUT R33, R33, 0xffff0000, RZ, 0xc0, !PT ;  /* 0xffff000021217812 */ /* 0x000fe400078ec0ff */
[----:B------:R-:W-:Y:S02]  /*9440*/  LOP3.LUT R21, R21, 0xffff0000, RZ, 0xc0, !PT ;  /* 0xffff000015157812 */ /* 0x000fe400078ec0ff */
[----:B------:R-:W-:Y:S02]  /*9450*/  PRMT R37, R57, 0x5410, R37 ;  /* 0x0000541039257816 */ /* 0x000fe40000000025 */
[----:B------:R-:W-:Y:S02]  /*9460*/  LOP3.LUT R24, R25, 0xffff0000, RZ, 0xc0, !PT ;  /* 0xffff000019187812 */ /* 0x000fe400078ec0ff */
[----:B------:R-:W-:Y:S01]  /*9470*/  LOP3.LUT R35, R35, 0xffff0000, RZ, 0xc0, !PT ;  /* 0xffff000023237812 */ /* 0x000fe200078ec0ff */
[----:B--2---:R-:W0:Y:S02]  /*9480*/  LDS.128 R12, [R41+0x18400] ;  /* 0x01840000290c7984 */ /* 0x004e240000000c00 */
[----:B0-----:R-:W-:-:S02]  /*9490*/  IMAD.U32 R3, R12, 0x10000, RZ ;  /* 0x000100000c037824 */ /* 0x001fc400078e00ff */
[----:B------:R-:W-:Y:S02]  /*94a0*/  IMAD.U32 R5, R13, 0x10000, RZ ;  /* 0x000100000d057824 */ /* 0x000fe400078e00ff */
[----:B------:R-:W-:Y:S01]  /*94b0*/  FFMA.FTZ R40, R3, R28, -R40 ;  /* 0x0000001c03287223 */ /* 0x000fe20000010828 */
[----:B------:R-:W-:Y:S02]  /*94c0*/  IMAD.U32 R28, R29, 0x10000, RZ ;  /* 0x000100001d1c7824 */ /* 0x000fe400078e00ff */
[----:B------:R-:W-:Y:S01]  /*94d0*/  FFMA.FTZ R42, R3, R34, R42 ;  /* 0x00000022032a7223 */ /* 0x000fe2000001002a */
[----:B------:R-:W-:Y:S02]  /*94e0*/  IMAD.U32 R3, R32, 0x10000, RZ ;  /* 0x0001000020037824 */ /* 0x000fe400078e00ff */
[-C--:B------:R-:W-:Y:S01]  /*94f0*/  FMUL.FTZ R34, R11, R28.reuse ;  /* 0x0000001c0b227220 */ /* 0x080fe20000410000 */
[----:B------:R-:W-:Y:S01]  /*9500*/  FFMA.FTZ R44, R5, R28, -R44 ;  /* 0x0000001c052c7223 */ /* 0x000fe2000001082c */
[----:B------:R-:W-:-:S02]  /*9510*/  IMAD.U32 R8, R15, 0x10000, RZ ;  /* 0x000100000f087824 */ /* 0x000fc400078e00ff */
        /* <DEDUP_REMOVED lines=9> */
[----:B------:R-:W-:Y:S02]  /*95b0*/  IMAD.U32 R13, R26, 0x10000, RZ ;  /* 0x000100001a0d7824 */ /* 0x000fe400078e00ff */
[----:B------:R-:W-:-:S02]  /*95c0*/  IMAD.U32 R5, R37, 0x10000, RZ ;  /* 0x0001000025057824 */ /* 0x000fc400078e00ff */
[C---:B------:R-:W-:Y:S01]  /*95d0*/  FFMA.FTZ R21, R4.reuse, R21, -R3 ;  /* 0x0000001504157223 */ /* 0x040fe20000010803 */
[----:B------:R-:W-:Y:S01]  /*95e0*/  FFMA.FTZ R33, R4, R33, R9 ;  /* 0x0000002104217223 */ /* 0x000fe20000010009 */
[C---:B------:R-:W-:Y:S02]  /*95f0*/  IMAD.U32 R6, R14.reuse, 0x10000, RZ ;  /* 0x000100000e067824 */ /* 0x040fe400078e00ff */
[----:B------:R-:W-:Y:S01]  /*9600*/  FMUL.FTZ R9, R13, R5 ;  /* 0x000000050d097220 */ /* 0x000fe20000410000 */
[----:B------:R-:W-:Y:S01]  /*9610*/  IMAD.U32 R3, R31, 0x10000, RZ ;  /* 0x000100001f037824 */ /* 0x000fe200078e00ff */
[----:B------:R-:W-:Y:S02]  /*9620*/  LOP3.LUT R7, R14, 0xffff0000, RZ, 0xc0, !PT ;  /* 0xffff00000e077812 */ /* 0x000fe400078ec0ff */
[----:B------:R-:W-:Y:S01]  /*9630*/  LOP3.LUT R14, R15, 0xffff0000, RZ, 0xc0, !PT ;  /* 0xffff00000f0e7812 */ /* 0x000fe200078ec0ff */
[-C--:B------:R-:W-:Y:S01]  /*9640*/  FMUL.FTZ R13, R13, R3.reuse ;  /* 0x000000030d0d7220 */ /* 0x080fe20000410000 */
[----:B------:R-:W-:Y:S01]  /*9650*/  LOP3.LUT R29, R29, 0xffff0000, RZ, 0xc0, !PT ;  /* 0xffff00001d1d7812 */ /* 0x000fe200078ec0ff */
[----:B------:R-:W-:Y:S01]  /*9660*/  FFMA.FTZ R10, R6, R3, -R9 ;  /* 0x00000003060a7223 */ /* 0x000fe20000010809 */
[----:B------:R-:W-:-:S02]  /*9670*/  LOP3.LUT R15, R26, 0xffff0000, RZ, 0xc0, !PT ;  /* 0xffff00001a0f7812 */ /* 0x000fc400078ec0ff */
[----:B------:R-:W-:Y:S02]  /*9680*/  LOP3.LUT R8, R37, 0xffff0000, RZ, 0xc0, !PT ;  /* 0xffff000025087812 */ /* 0x000fe400078ec0ff */
[----:B------:R-:W-:Y:S02]  /*9690*/  LOP3.LUT R4, R31, 0xffff0000, RZ, 0xc0, !PT ;  /* 0xffff00001f047812 */ /* 0x000fe400078ec0ff */
[----:B------:R-:W-:Y:S02]  /*96a0*/  LOP3.LUT R26, R27, 0xffff0000, RZ, 0xc0, !PT ;  /* 0xffff00001b1a7812 */ /* 0x000fe400078ec0ff */
[----:B------:R-:W-:Y:S01]  /*96b0*/  LOP3.LUT R9, R38, 0xffff0000, RZ, 0xc0, !PT ;  /* 0xffff000026097812 */ /* 0x000fe200078ec0ff */
[----:B------:R-:W-:Y:S01]  /*96c0*/  FMUL.FTZ R11, R24, R35 ;  /* 0x00000023180b7220 */ /* 0x000fe20000410000 */
[----:B------:R-:W-:Y:S01]  /*96d0*/  LOP3.LUT R3, R32, 0xffff0000, RZ, 0xc0, !PT ;  /* 0xffff000020037812 */ /* 0x000fe200078ec0ff */
[----:B------:R-:W-:Y:S01]  /*96e0*/  FMUL.FTZ R24, R24, R29 ;  /* 0x0000001d18187220 */ /* 0x000fe20000410000 */
        /* <DEDUP_REMOVED lines=21> */
.L_x_13805:
[----:B------:R-:W-:Y:S05]  /*9840*/  BSYNC B0 ;  /* 0x0000000000007941 */ /* 0x000fea0003800000 */
.L_x_13791:
        /* <DEDUP_REMOVED lines=8> */
.L_x_13788:
        /* <DEDUP_REMOVED lines=9> */
.L_x_13815:
[----:B------:R-:W-:Y:S01]  /*9960*/  IMAD R20, R22, 0x8, R19 ;  /* 0x0000000816147824 */ /* 0x000fe200078e0213 */
[----:B------:R-:W-:-:S04]  /*9970*/  SHF.L.U32 R21, R206, 0x1f, RZ ;  /* 0x0000001fce157819 */ /* 0x000fc800000006ff */
[----:B------:R1:W2:Y:S01]  /*9980*/  SYNCS.PHASECHK.TRANS64.TRYWAIT P2, [R20+URZ+0x22830], R21 ;  /* 0x02283015140075a7 */ /* 0x0002a2000804017f */
[----:B------:R-:W-:Y:S05]  /*9990*/  @!P0 BRA `(.L_x_13816) ;  /* 0x0000000000048947 */ /* 0x000fea0003800000 */
[----:B------:R-:W-:Y:S01]  /*99a0*/  BPT.TRAP 0x1 ;  /* 0x000000040000795c */ /* 0x000fe20000300000 */
.L_x_13816:
[----:B------:R-:W3:Y:S01]  /*99b0*/  S2R R3, SR_TID.X ;  /* 0x0000000000037919 */ /* 0x000ee20000002100 */
[----:B------:R-:W-:-:S05]  /*99c0*/  VIADD R0, R19, 0x1c400 ;  /* 0x0001c40013007836 */ /* 0x000fca0000000000 */
[----:B------:R-:W-:-:S04]  /*99d0*/  SHF.R.U32.HI R0, RZ, 0x4, R0 ;  /* 0x00000004ff007819 */ /* 0x000fc80000011600 */
[----:B------:R-:W-:Y:S02]  /*99e0*/  LOP3.LUT R0, R0, 0x3fff, RZ, 0xc0, !PT ;  /* 0x00003fff00007812 */ /* 0x000fe400078ec0ff */
[----:B---3--:R-:W-:-:S04]  /*99f0*/  LOP3.LUT R3, R3, 0x7f, RZ, 0xc0, !PT ;  /* 0x0000007f03037812 */ /* 0x008fc800078ec0ff */
[----:B------:R-:W-:Y:S01]  /*9a00*/  ISETP.NE.AND P1, PT, R3, RZ, PT ;  /* 0x000000ff0300720c */ /* 0x000fe20003f25270 */
[----:B--2---:R-:W-:-:S12]  /*9a10*/  @P2 BRA `(.L_x_13817) ;  /* 0x0000000000082947 */ /* 0x004fd80003800000 */
[----:B------:R-:W2:Y:S02]  /*9a20*/  SYNCS.PHASECHK.TRANS64.TRYWAIT P2, [R20+URZ+0x22830], R21 ;  /* 0x02283015140075a7 */ /* 0x000ea4000804017f */
[----:B--2---:R-:W-:Y:S05]  /*9a30*/  @!P2 BRA `(.L_x_13818) ;  /* 0x000001500030a947 */ /* 0x004fea0003800000 */
.L_x_13817:
        /* <DEDUP_REMOVED lines=16> */
[----:B------:R-:W-:Y:S01]  /*9b40*/  VIADD R12, R6, 0x4 ;  /* 0x00000004060c7836 */ /* 0x000fe20000000000 */
[----:B------:R-:W-:Y:S01]  /*9b50*/  LOP3.LUT R18, R18, 0xfff7ffff, RZ, 0xc0, !PT ;  /* 0xfff7ffff12127812 */ /* 0x000fe200078ec0ff */
[----:B------:R-:W-:Y:S01]  /*9b60*/  IMAD.MOV.U32 R13, RZ, RZ, 0x40000040 ;  /* 0x40000040ff0d7424 */ /* 0x000fe200078e00ff */
[----:B------:R-:W3:Y:S01]  /*9b70*/  S2R R74, SR_TID.X ;  /* 0x00000000004a7919 */ /* 0x000ee20000002100 */
[----:B------:R-:W-:-:S06]  /*9b80*/  IMAD.MOV.U32 R5, RZ, RZ, 0x40000040 ;  /* 0x40000040ff057424 */ /* 0x000fcc00078e00ff */
        /* <DEDUP_REMOVED lines=8> */
[----:B0-----:R-:W-:Y:S01]  /*9c10*/  ISETP.NE.AND P2, PT, R0, 0x1, PT ;  /* 0x000000010000780c */ /* 0x001fe20003f45270 */
[----:B------:R-:W-:Y:S01]  /*9c20*/  IMAD.IADD R0, R218, 0x1, R210 ;  /* 0x00000001da007824 */ /* 0x000fe200078e02d2 */
[----:B---3--:R-:W-:-:S11]  /*9c30*/  SHF.R.U32.HI R74, RZ, 0x7, R74 ;  /* 0x00000007ff4a7819 */ /* 0x008fd6000001164a */
[----:B------:R-:W0:Y:S01]  /*9c40*/  @P2 LDC R3, c[0x0][0x44c] ;  /* 0x00011300ff032b82 */ /* 0x000e220000000800 */
[----:B------:R-:W-:Y:S02]  /*9c50*/  @P2 LOP3.LUT R18, R18, 0x80000, RZ, 0xfc, !PT ;  /* 0x0008000012122812 */ /* 0x000fe400078efcff */
[----:B------:R-:W-:Y:S01]  /*9c60*/  IADD3 R176, -R74, 0xb, RZ ;  /* 0x0000000b4ab07810 */ /* 0x000fe20007ffe1ff */
[----:B0-----:R-:W-:Y:S01]  /*9c70*/  @P2 IMAD.HI.U32 R3, R0, R3, RZ ;  /* 0x0000000300032227 */ /* 0x001fe200078e00ff */
[----:B------:R-:W-:Y:S02]  /*9c80*/  WARPGROUP.DEPBAR.LE gsb0, 0x0 ;  /* 0x00008000000079c5 */ /* 0x000fe40000010000 */
[----:B------:R-:W-:-:S06]  /*9c90*/  WARPGROUP.ARRIVE ;  /* 0x00000000000079c5 */ /* 0x000fcc0000000000 */
[----:B------:R-:W-:Y:S01]  /*9ca0*/  HGMMA.64x96x16.F32.BF16 R24, gdesc[UR4], R24, gsb0 ;  /* 0x01600000041879f0 */ /* 0x000fe20008001818 */
[----:B------:R-:W-:Y:S01]  /*9cb0*/  R2UR UR6, R10 ;  /* 0x000000000a0672ca */ /* 0x000fe200000e0000 */
[----:B------:R-:W-:Y:S01]  /*9cc0*/  VIADD R10, R6, 0x6 ;  /* 0x00000006060a7836 */ /* 0x000fe20000000000 */
[----:B------:R-:W-:Y:S01]  /*9cd0*/  R2UR UR7, R11 ;  /* 0x000000000b0772ca */ /* 0x000fe200000e0000 */
[----:B------:R-:W-:Y:S01]  /*9ce0*/  IMAD.MOV.U32 R11, RZ, RZ, 0x40000040 ;  /* 0x40000040ff0b7424 */ /* 0x000fe200078e00ff */
[----:B------:R-:W-:Y:S02]  /*9cf0*/  R2UR UR4, R12 ;  /* 0x000000000c0472ca */ /* 0x000fe400000e0000 */
[----:B------:R-:W-:Y:S01]  /*9d00*/  R2UR UR5, R13 ;  /* 0x000000000d0572ca */ /* 0x000fe200000e0000 */
[----:B------:R-:W-:Y:S02]  /*9d10*/  WARPGROUP.DEPBAR.LE gsb0, 0x0 ;  /* 0x00008000000079c5 */ /* 0x000fe40000010000 */
[----:B------:R-:W-:-:S10]  /*9d20*/  WARPGROUP.ARRIVE ;  /* 0x00000000000079c5 */ /* 0x000fd40000000000 */
[----:B------:R-:W-:Y:S01]  /*9d30*/  HGMMA.64x96x16.F32.BF16 R24, gdesc[UR4], R24, gsb0 ;  /* 0x01600000041879f0 */ /* 0x000fe20008001818 */
[----:B------:R-:W-:Y:S02]  /*9d40*/  R2UR UR6, R4 ;  /* 0x00000000040672ca */ /* 0x000fe400000e0000 */
[----:B------:R-:W-:Y:S01]  /*9d50*/  R2UR UR7, R5 ;  /* 0x00000000050772ca */ /* 0x000fe200000e0000 */
[----:B------:R-:W0:Y:S01]  /*9d60*/  @P2 LDC R4, c[0x0][0x450] ;  /* 0x00011400ff042b82 */ /* 0x000e220000000800 */
[----:B------:R-:W-:Y:S02]  /*9d70*/  R2UR UR4, R10 ;  /* 0x000000000a0472ca */ /* 0x000fe400000e0000 */
[----:B------:R-:W-:Y:S02]  /*9d80*/  R2UR UR5, R11 ;  /* 0x000000000b0572ca */ /* 0x000fe400000e0000 */
[----:B0-----:R-:W-:Y:S01]  /*9d90*/  @P2 SHF.R.U32.HI R0, RZ, R4, R3 ;  /* 0x00000004ff002219 */ /* 0x001fe20000011603 */
[----:B------:R-:W-:-:S04]  /*9da0*/  IMAD R3, R172, -0x60, R213 ;  /* 0xffffffa0ac037824 */ /* 0x000fc800078e02d5 */
[----:B------:R-:W0:Y:S01]  /*9db0*/  SHFL.IDX PT, R5, R0, 0x1, 0x1c1f ;  /* 0x003c1f0000057f89 */ /* 0x000e2200000e0000 */
[C-C-:B------:R-:W-:Y:S02]  /*9dc0*/  IADD3 R8, -R214.reuse, 0x61, R3.reuse ;  /* 0x00000061d6087810 */ /* 0x140fe40007ffe103 */
[----:B------:R-:W-:Y:S01]  /*9dd0*/  IADD3 R4, -R214, 0x60, R3 ;  /* 0x00000060d6047810 */ /* 0x000fe20007ffe103 */
[----:B------:R-:W3:Y:S02]  /*9de0*/  SHFL.IDX PT, R0, R0, RZ, 0x1c1f ;  /* 0x001c1fff00007589 */ /* 0x000ee400000e0000 */
[----:B------:R-:W-:-:S05]  /*9df0*/  IMAD.IADD R85, R8, 0x1, -R211 ;  /* 0x0000000108557824 */ /* 0x000fca00078e0ad3 */
[----:B0-----:R-:W-:-:S04]  /*9e00*/  VIADDMNMX R8, R5, R85, R4, PT ;  /* 0x0000005505087246 */ /* 0x001fc80003800104 */
[C---:B------:R-:W-:Y:S02]  /*9e10*/  ISETP.GT.AND P3, PT, R8.reuse, RZ, PT ;  /* 0x000000ff0800720c */ /* 0x040fe40003f64270 */
[C---:B------:R-:W-:Y:S02]  /*9e20*/  ISETP.GT.AND P4, PT, R8.reuse, 0x1, PT ;  /* 0x000000010800780c */ /* 0x040fe40003f84270 */
[----:B------:R-:W-:Y:S01]  /*9e30*/  ISETP.GT.AND P2, PT, R8, 0x8, PT ;  /* 0x000000080800780c */ /* 0x000fe20003f44270 */
[----:B------:R-:W-:Y:S02]  /*9e40*/  WARPGROUP.DEPBAR.LE gsb0, 0x0 ;  /* 0x00008000000079c5 */ /* 0x000fe40000010000 */
[----:B------:R-:W-:-:S06]  /*9e50*/  WARPGROUP.ARRIVE ;  /* 0x00000000000079c5 */ /* 0x000fcc0000000000 */
[----:B------:R-:W-:Y:S01]  /*9e60*/  HGMMA.64x96x16.F32.BF16 R24, gdesc[UR4], R24, gsb0 ;  /* 0x01600000041879f0 */ /* 0x000fe20008001818 */
[----:B------:R-:W-:Y:S02]  /*9e70*/  ULDC UR4, c[0x0][0x988] ;  /* 0x0002620000047ab9 */ /* 0x000fe40000000800 */
[----:B------:R-:W-:Y:S02]  /*9e80*/  WARPGROUP.DEPBAR.LE gsb0, 0x0 ;  /* 0x00008000000079c5 */ /* 0x000fe40000010000 */
[----:B------:R-:W-:Y:S02]  /*9e90*/  FSEL R91, R26, -INF , P3 ;  /* 0xff8000001a5b7808 */ /* 0x000fe40001800000 */
[----:B------:R-:W-:Y:S01]  /*9ea0*/  FSEL R95, R27, -INF , P4 ;  /* 0xff8000001b5f7808 */ /* 0x000fe20002000000 */
[----:B------:R0:W-:Y:S06]  /*9eb0*/  BAR.ARV R176, 0x100 ;  /* 0x000400b00000751d */ /* 0x0001ec0000002000 */
        /* <DEDUP_REMOVED lines=65> */
[----:B---3--:R-:W-:Y:S01]  /*a2d0*/  VIADDMNMX R34, R0, R85, R4, PT ;  /* 0x0000005500227246 */ /* 0x008fe20003800104 */
[----:B------:R-:W-:Y:S01]  /*a2e0*/  IMAD.U32 R0, RZ, RZ, UR4 ;  /* 0x00000004ff007e24 */ /* 0x000fe2000f8e00ff */
[----:B------:R-:W-:-:S02]  /*a2f0*/  FMNMX.FTZ R26, R71, R26, !PT ;  /* 0x0000001a471a7209 */ /* 0x000fc40007810000 */
[C---:B------:R-:W-:Y:S02]  /*a300*/  ISETP.GT.AND P3, PT, R34.reuse, RZ, PT ;  /* 0x000000ff2200720c */ /* 0x040fe40003f64270 */
[----:B------:R-:W-:Y:S01]  /*a310*/  ISETP.GT.AND P4, PT, R34, 0x1, PT ;  /* 0x000000012200780c */ /* 0x000fe20003f84270 */
[----:B------:R-:W3:Y:S01]  /*a320*/  SHFL.BFLY PT, R87, R26, 0x2, 0x1f ;  /* 0x0c401f001a577f89 */ /* 0x000ee200000e0000 */
[----:B------:R-:W-:Y:S02]  /*a330*/  FSEL R85, R24, -INF , P3 ;  /* 0xff80000018557808 */ /* 0x000fe40001800000 */
[C---:B------:R-:W-:Y:S02]  /*a340*/  ISETP.GT.AND P2, PT, R34.reuse, 0x8, PT ;  /* 0x000000082200780c */ /* 0x040fe40003f44270 */
[----:B------:R-:W-:Y:S02]  /*a350*/  FSEL R24, R25, -INF , P4 ;  /* 0xff80000019187808 */ /* 0x000fe40002000000 */
[----:B------:R-:W-:-:S02]  /*a360*/  ISETP.GT.AND P3, PT, R34, 0x9, PT ;  /* 0x000000092200780c */ /* 0x000fc40003f64270 */
[----:B------:R-:W-:Y:S02]  /*a370*/  FSEL R25, R28, -INF , P2 ;  /* 0xff8000001c197808 */ /* 0x000fe40001000000 */
[----:B------:R-:W-:Y:S02]  /*a380*/  FMNMX.FTZ R4, R85, R24, !PT ;  /* 0x0000001855047209 */ /* 0x000fe40007810000 */
[C---:B------:R-:W-:Y:S02]  /*a390*/  ISETP.GT.AND P2, PT, R34.reuse, 0x10, PT ;  /* 0x000000102200780c */ /* 0x040fe40003f44270 */
[----:B------:R-:W-:Y:S02]  /*a3a0*/  FSEL R29, R29, -INF , P3 ;  /* 0xff8000001d1d7808 */ /* 0x000fe40001800000 */
[----:B------:R-:W-:Y:S02]  /*a3b0*/  FMNMX.FTZ R4, R25, R4, !PT ;  /* 0x0000000419047209 */ /* 0x000fe40007810000 */
[----:B------:R-:W-:-:S02]  /*a3c0*/  ISETP.GT.AND P3, PT, R34, 0x11, PT ;  /* 0x000000112200780c */ /* 0x000fc40003f64270 */
[----:B------:R-:W-:Y:S02]  /*a3d0*/  FMNMX.FTZ R4, R29, R4, !PT ;  /* 0x000000041d047209 */ /* 0x000fe40007810000 */
[----:B------:R-:W-:Y:S02]  /*a3e0*/  FSEL R33, R33, -INF , P3 ;  /* 0xff80000021217808 */ /* 0x000fe40001800000 */
[----:B---3--:R-:W-:Y:S02]  /*a3f0*/  FMNMX.FTZ R87, R26, R87, !PT ;  /* 0x000000571a577209 */ /* 0x008fe40007810000 */
[----:B------:R-:W-:-:S03]  /*a400*/  ISETP.GT.AND P3, PT, R34, 0x19, PT ;  /* 0x000000192200780c */ /* 0x000fc60003f64270 */
[----:B------:R-:W3:Y:S01]  /*a410*/  SHFL.BFLY PT, R8, R87, 0x1, 0x1f ;  /* 0x0c201f0057087f89 */ /* 0x000ee200000e0000 */
        /* <DEDUP_REMOVED lines=8> */
[----:B---3--:R-:W-:Y:S02]  /*a4a0*/  FMNMX.FTZ R8, R87, R8, !PT ;  /* 0x0000000857087209 */ /* 0x008fe40007810000 */
[----:B------:R-:W-:Y:S02]  /*a4b0*/  FSEL R87, R32, -INF , P2 ;  /* 0xff80000020577808 */ /* 0x000fe40001000000 */
[C---:B------:R-:W-:Y:S01]  /*a4c0*/  FSETP.NEU.FTZ.AND P4, PT, R8.reuse, -INF , PT ;  /* 0xff8000000800780b */ /* 0x040fe20003f9d000 */
[----:B------:R-:W-:Y:S01]  /*a4d0*/  FMUL.FTZ R26, R8, R0 ;  /* 0x00000000081a7220 */ /* 0x000fe20000410000 */
[----:B------:R-:W-:-:S02]  /*a4e0*/  ISETP.GT.AND P2, PT, R34, 0x18, PT ;  /* 0x000000182200780c */ /* 0x000fc40003f44270 */
[----:B------:R-:W-:Y:S02]  /*a4f0*/  FMNMX.FTZ R4, R87, R4, !PT ;  /* 0x0000000457047209 */ /* 0x000fe40007810000 */
[----:B------:R-:W-:Y:S02]  /*a500*/  FSEL R28, R26, RZ, P4 ;  /* 0x000000ff1a1c7208 */ /* 0x000fe40002000000 */
[----:B------:R-:W-:-:S03]  /*a510*/  FMNMX.FTZ R26, R33, R4, !PT ;  /* 0x00000004211a7209 */ /* 0x000fc60007810000 */
[-CC-:B------:R-:W-:Y:S01]  /*a520*/  FFMA.FTZ R201, R91, R0.reuse, -R28.reuse ;  /* 0x000000005bc97223 */ /* 0x180fe2000001081c */
[----:B------:R-:W-:Y:S01]  /*a530*/  FSEL R91, R36, -INF , P2 ;  /* 0xff800000245b7808 */ /* 0x000fe20001000000 */
[-CC-:B------:R-:W-:Y:S01]  /*a540*/  FFMA.FTZ R30, R95, R0.reuse, -R28.reuse ;  /* 0x000000005f1e7223 */ /* 0x180fe2000001081c */
[----:B------:R-:W-:Y:S01]  /*a550*/  ISETP.GT.AND P2, PT, R34, 0x20, PT ;  /* 0x000000202200780c */ /* 0x000fe20003f44270 */
[--C-:B------:R-:W-:Y:S01]  /*a560*/  FFMA.FTZ R203, R93, R0, -R28.reuse ;  /* 0x000000005dcb7223 */ /* 0x100fe2000001081c */
[----:B------:R-:W-:Y:S01]  /*a570*/  FMNMX.FTZ R26, R91, R26, !PT ;  /* 0x0000001a5b1a7209 */ /* 0x000fe20007810000 */
[----:B------:R3:W-:Y:S01]  /*a580*/  MUFU.EX2 R4, R30 ;  /* 0x0000001e00047308 */ /* 0x0007e20000000800 */
[----:B------:R-:W-:Y:S01]  /*a590*/  FSEL R95, R40, -INF , P2 ;  /* 0xff800000285f7808 */ /* 0x000fe20001000000 */
[--C-:B------:R-:W-:Y:S01]  /*a5a0*/  FFMA.FTZ R32, R89, R0, -R28.reuse ;  /* 0x0000000059207223 */ /* 0x100fe2000001081c */
[----:B------:R-:W-:Y:S01]  /*a5b0*/  FMNMX.FTZ R26, R37, R26, !PT ;  /* 0x0000001a251a7209 */ /* 0x000fe20007810000 */
[-CC-:B------:R-:W-:Y:S01]  /*a5c0*/  FFMA.FTZ R153, R83, R0.reuse, -R28.reuse ;  /* 0x0000000053997223 */ /* 0x180fe2000001081c */
[----:B------:R-:W-:Y:S01]  /*a5d0*/  ISETP.GT.AND P2, PT, R34, 0x28, PT ;  /* 0x000000282200780c */ /* 0x000fe20003f44270 */
[--C-:B------:R-:W-:Y:S01]  /*a5e0*/  FFMA.FTZ R36, R73, R0, -R28.reuse ;  /* 0x0000000049247223 */ /* 0x100fe2000001081c */
[----:B------:R-:W-:Y:S01]  /*a5f0*/  FMNMX.FTZ R26, R95, R26, !PT ;  /* 0x0000001a5f1a7209 */ /* 0x000fe20007810000 */
[-CC-:B------:R-:W-:Y:S01]  /*a600*/  FFMA.FTZ R155, R31, R0.reuse, -R28.reuse ;  /* 0x000000001f9b7223 */ /* 0x180fe2000001081c */
[----:B------:R-:W-:Y:S01]  /*a610*/  FSEL R93, R44, -INF , P2 ;  /* 0xff8000002c5d7808 */ /* 0x000fe20001000000 */
[--C-:B------:R-:W-:Y:S01]  /*a620*/  FFMA.FTZ R38, R39, R0, -R28.reuse ;  /* 0x0000000027267223 */ /* 0x100fe2000001081c */
[----:B---3--:R-:W-:Y:S01]  /*a630*/  FMNMX.FTZ R30, R41, R26, !PT ;  /* 0x0000001a291e7209 */ /* 0x008fe20007810000 */
[--C-:B------:R-:W-:Y:S01]  /*a640*/  FFMA.FTZ R159, R3, R0, -R28.reuse ;  /* 0x00000000039f7223 */ /* 0x100fe2000001081c */
[----:B------:R-:W-:Y:S01]  /*a650*/  ISETP.GT.AND P2, PT, R34, 0x30, PT ;  /* 0x000000302200780c */ /* 0x000fe20003f44270 */
[----:B------:R3:W-:Y:S01]  /*a660*/  MUFU.EX2 R26, R32 ;  /* 0x00000020001a7308 */ /* 0x0007e20000000800 */
[----:B------:R-:W-:Y:S01]  /*a670*/  FMNMX.FTZ R30, R93, R30, !PT ;  /* 0x0000001e5d1e7209 */ /* 0x000fe20007810000 */
[-CC-:B------:R-:W-:Y:S01]  /*a680*/  FFMA.FTZ R161, R27, R0.reuse, -R28.reuse ;  /* 0x000000001ba17223 */ /* 0x180fe2000001081c */
[----:B------:R-:W-:Y:S01]  /*a690*/  FSEL R89, R48, -INF , P2 ;  /* 0xff80000030597808 */ /* 0x000fe20001000000 */
[--C-:B------:R-:W-:Y:S01]  /*a6a0*/  FFMA.FTZ R157, R5, R0, -R28.reuse ;  /* 0x00000000059d7223 */ /* 0x100fe2000001081c */
[----:B------:R-:W-:Y:S01]  /*a6b0*/  FMNMX.FTZ R30, R45, R30, !PT ;  /* 0x0000001e2d1e7209 */ /* 0x000fe20007810000 */
[--C-:B------:R-:W-:Y:S01]  /*a6c0*/  FFMA.FTZ R163, R35, R0, -R28.reuse ;  /* 0x0000000023a37223 */ /* 0x100fe2000001081c */
[----:B------:R-:W-:Y:S01]  /*a6d0*/  ISETP.GT.AND P2, PT, R34, 0x38, PT ;  /* 0x000000382200780c */ /* 0x000fe20003f44270 */
[----:B------:R-:W4:Y:S01]  /*a6e0*/  MUFU.EX2 R201, R201 ;  /* 0x000000c900c97308 */ /* 0x000f220000000800 */
[----:B------:R-:W-:Y:S01]  /*a6f0*/  FMNMX.FTZ R30, R89, R30, !PT ;  /* 0x0000001e591e7209 */ /* 0x000fe20007810000 */
[-CC-:B------:R-:W-:Y:S01]  /*a700*/  FFMA.FTZ R40, R55, R0.reuse, -R28.reuse ;  /* 0x0000000037287223 */ /* 0x180fe2000001081c */
[----:B------:R-:W-:Y:S01]  /*a710*/  FSEL R83, R52, -INF , P2 ;  /* 0xff80000034537808 */ /* 0x000fe20001000000 */
[--C-:B------:R-:W-:Y:S01]  /*a720*/  FFMA.FTZ R165, R81, R0, -R28.reuse ;  /* 0x0000000051a57223 */ /* 0x100fe2000001081c */
[----:B---3--:R-:W-:Y:S01]  /*a730*/  FMNMX.FTZ R32, R49, R30, !PT ;  /* 0x0000001e31207209 */ /* 0x008fe20007810000 */
[-CC-:B------:R-:W-:Y:S01]  /*a740*/  FFMA.FTZ R167, R75, R0.reuse, -R28.reuse ;  /* 0x000000004ba77223 */ /* 0x180fe2000001081c */
[C---:B------:R-:W-:Y:S01]  /*a750*/  ISETP.GT.AND P2, PT, R34.reuse, 0x40, PT ;  /* 0x000000402200780c */ /* 0x040fe20003f44270 */
[----:B------:R3:W-:Y:S01]  /*a760*/  MUFU.EX2 R30, R36 ;  /* 0x00000024001e7308 */ /* 0x0007e20000000800 */
        /* <DEDUP_REMOVED lines=9> */
[----:B------:R-:W-:Y:S01]  /*a800*/  FFMA.FTZ R171, R67, R0, -R28 ;  /* 0x0000000043ab7223 */ /* 0x000fe2000001081c */
[----:B------:R-:W-:-:S02]  /*a810*/  ISETP.GT.AND P2, PT, R34, 0x48, PT ;  /* 0x000000482200780c */ /* 0x000fc40003f44270 */
[----:B------:R-:W-:Y:S02]  /*a820*/  FSEL R57, R57, -INF , P3 ;  /* 0xff80000039397808 */ /* 0x000fe40001800000 */
[----:B------:R-:W-:Y:S01]  /*a830*/  FMNMX.FTZ R32, R53, R32, !PT ;  /* 0x0000002035207209 */ /* 0x000fe20007810000 */
[----:B------:R-:W2:Y:S01]  /*a840*/  MUFU.EX2 R153, R153 ;  /* 0x0000009900997308 */ /* 0x000ea20000000800 */
[----:B------:R-:W-:Y:S02]  /*a850*/  ISETP.GT.AND P3, PT, R34, 0x49, PT ;  /* 0x000000492200780c */ /* 0x000fe40003f64270 */
[----:B------:R-:W-:Y:S02]  /*a860*/  FSEL R31, R60, -INF , P2 ;  /* 0xff8000003c1f7808 */ /* 0x000fe40001000000 */
[----:B---3--:R-:W-:Y:S02]  /*a870*/  FMNMX.FTZ R36, R57, R32, !PT ;  /* 0x0000002039247209 */ /* 0x008fe40007810000 */
[----:B------:R-:W-:Y:S01]  /*a880*/  ISETP.GT.AND P2, PT, R34, 0x50, PT ;  /* 0x000000502200780c */ /* 0x000fe20003f44270 */
[----:B------:R-:W-:Y:S01]  /*a890*/  MUFU.EX2 R155, R155 ;  /* 0x0000009b009b7308 */ /* 0x000fe20000000800 */
[----:B------:R-:W-:-:S02]  /*a8a0*/  FSEL R61, R61, -INF , P3 ;  /* 0xff8000003d3d7808 */ /* 0x000fc40001800000 */
[----:B------:R-:W-:Y:S02]  /*a8b0*/  FMNMX.FTZ R36, R31, R36, !PT ;  /* 0x000000241f247209 */ /* 0x000fe40007810000 */
[----:B------:R-:W-:Y:S02]  /*a8c0*/  ISETP.GT.AND P3, PT, R34, 0x51, PT ;  /* 0x000000512200780c */ /* 0x000fe40003f64270 */
[----:B------:R-:W-:Y:S01]  /*a8d0*/  FSEL R39, R64, -INF , P2 ;  /* 0xff80000040277808 */ /* 0x000fe20001000000 */
[----:B------:R3:W-:Y:S01]  /*a8e0*/  MUFU.EX2 R32, R38 ;  /* 0x0000002600207308 */ /* 0x0007e20000000800 */
[----:B------:R-:W-:Y:S02]  /*a8f0*/  FMNMX.FTZ R36, R61, R36, !PT ;  /* 0x000000243d247209 */ /* 0x000fe40007810000 */
[----:B------:R-:W-:Y:S02]  /*a900*/  ISETP.GT.AND P2, PT, R34, 0x58, PT ;  /* 0x000000582200780c */ /* 0x000fe40003f44270 */
[----:B------:R-:W-:-:S02]  /*a910*/  FSEL R65, R65, -INF , P3 ;  /* 0xff80000041417808 */ /* 0x000fc40001800000 */
[----:B------:R-:W-:Y:S01]  /*a920*/  FMNMX.FTZ R36, R39, R36, !PT ;  /* 0x0000002427247209 */ /* 0x000fe20007810000 */
[----:B------:R-:W-:Y:S01]  /*a930*/  MUFU.EX2 R157, R157 ;  /* 0x0000009d009d7308 */ /* 0x000fe20000000800 */
[----:B------:R-:W-:Y:S01]  /*a940*/  ISETP.GT.AND P3, PT, R34, 0x59, PT ;  /* 0x000000592200780c */ /* 0x000fe20003f64270 */
[-CC-:B------:R-:W-:Y:S01]  /*a950*/  FFMA.FTZ R34, R43, R0.reuse, -R28.reuse ;  /* 0x000000002b227223 */ /* 0x180fe2000001081c */
[----:B------:R-:W-:Y:S01]  /*a960*/  FSEL R97, R68, -INF , P2 ;  /* 0xff80000044617808 */ /* 0x000fe20001000000 */
[----:B---3--:R-:W-:Y:S01]  /*a970*/  FFMA.FTZ R38, R51, R0, -R28 ;  /* 0x0000000033267223 */ /* 0x008fe2000001081c */
[----:B------:R-:W-:Y:S02]  /*a980*/  FMNMX.FTZ R36, R65, R36, !PT ;  /* 0x0000002441247209 */ /* 0x000fe40007810000 */
[----:B------:R-:W-:Y:S01]  /*a990*/  FSEL R69, R69, -INF , P3 ;  /* 0xff80000045457808 */ /* 0x000fe20001800000 */
[----:B------:R-:W-:Y:S01]  /*a9a0*/  MUFU.EX2 R34, R34 ;  /* 0x0000002200227308 */ /* 0x000fe20000000800 */
[----:B------:R-:W-:-:S04]  /*a9b0*/  FMNMX.FTZ R36, R97, R36, !PT ;  /* 0x0000002461247209 */ /* 0x000fc80007810000 */
[----:B------:R-:W-:Y:S01]  /*a9c0*/  FMNMX.FTZ R3, R69, R36, !PT ;  /* 0x0000002445037209 */ /* 0x000fe20007810000 */
[--C-:B------:R-:W-:Y:S02]  /*a9d0*/  FFMA.FTZ R36, R47, R0, -R28.reuse ;  /* 0x000000002f247223 */ /* 0x100fe4000001081c */
[----:B------:R-:W-:Y:S02]  /*a9e0*/  MUFU.EX2 R159, R159 ;  /* 0x0000009f009f7308 */ /* 0x000fe40000000800 */
[----:B------:R-:W3:Y:S06]  /*a9f0*/  SHFL.BFLY PT, R42, R3, 0x2, 0x1f ;  /* 0x0c401f00032a7f89 */ /* 0x000eec00000e0000 */
[----:B------:R-:W-:Y:S08]  /*aa00*/  MUFU.EX2 R36, R36 ;  /* 0x0000002400247308 */ /* 0x000ff00000000800 */
[----:B------:R-:W-:Y:S08]  /*aa10*/  MUFU.EX2 R161, R161 ;  /* 0x000000a100a17308 */ /* 0x000ff00000000800 */
[----:B------:R-:W-:Y:S01]  /*aa20*/  MUFU.EX2 R38, R38 ;  /* 0x0000002600267308 */ /* 0x000fe20000000800 */
[----:B---3--:R-:W-:Y:S01]  /*aa30*/  FMNMX.FTZ R27, R3, R42, !PT ;  /* 0x0000002a031b7209 */ /* 0x008fe20007810000 */
[-CC-:B------:R-:W-:Y:S01]  /*aa40*/  FFMA.FTZ R42, R59, R0.reuse, -R28.reuse ;  /* 0x000000003b2a7223 */ /* 0x180fe2000001081c */
[----:B------:R-:W-:-:S03]  /*aa50*/  FFMA.FTZ R28, R71, R0, -R28 ;  /* 0x00000000471c7223 */ /* 0x000fc6000001081c */
[----:B------:R-:W3:Y:S02]  /*aa60*/  SHFL.BFLY PT, R46, R27, 0x1, 0x1f ;  /* 0x0c201f001b2e7f89 */ /* 0x000ee400000e0000 */
[----:B------:R-:W-:Y:S08]  /*aa70*/  MUFU.EX2 R163, R163 ;  /* 0x000000a300a37308 */ /* 0x000ff00000000800 */
[----:B------:R-:W-:Y:S08]  /*aa80*/  MUFU.EX2 R40, R40 ;  /* 0x0000002800287308 */ /* 0x000ff00000000800 */
[----:B------:R-:W-:Y:S01]  /*aa90*/  MUFU.EX2 R165, R165 ;  /* 0x000000a500a57308 */ /* 0x000fe20000000800 */
[----:B---3--:R-:W-:-:S07]  /*aaa0*/  FMNMX.FTZ R5, R27, R46, !PT ;  /* 0x0000002e1b057209 */ /* 0x008fce0007810000 */
        /* <DEDUP_REMOVED lines=8> */
[-C--:B------:R-:W-:Y:S01]  /*ab30*/  FFMA.FTZ R25, R29, R0.reuse, -R48 ;  /* 0x000000001d197223 */ /* 0x080fe20000010830 */
[----:B----4-:R-:W-:Y:S01]  /*ab40*/  FADD.FTZ R24, R201, R4 ;  /* 0x00000004c9187221 */ /* 0x010fe20000010000 */
[-CC-:B-----5:R-:W-:Y:S01]  /*ab50*/  FFMA.FTZ R152, R87, R0.reuse, -R48.reuse ;  /* 0x0000000057987223 */ /* 0x1a0fe20000010830 */
[----:B------:R-:W-:Y:S01]  /*ab60*/  MUFU.EX2 R200, R200 ;  /* 0x000000c800c87308 */ /* 0x000fe20000000800 */
[-C--:B------:R-:W-:Y:S01]  /*ab70*/  FFMA.FTZ R29, R33, R0.reuse, -R48 ;  /* 0x00000000211d7223 */ /* 0x080fe20000010830 */
[----:B-1----:R-:W-:Y:S01]  /*ab80*/  FADD.FTZ R3, R203, R24 ;  /* 0x00000018cb037221 */ /* 0x002fe20000010000 */
[-CC-:B------:R-:W-:Y:S01]  /*ab90*/  FFMA.FTZ R154, R91, R0.reuse, -R48.reuse ;  /* 0x000000005b9a7223 */ /* 0x180fe20000010830 */
[-CC-:B------:R-:W-:Y:S01]  /*aba0*/  FFMA.FTZ R33, R37, R0.reuse, -R48.reuse ;  /* 0x0000000025217223 */ /* 0x180fe20000010830 */
[-CC-:B------:R-:W-:Y:S01]  /*abb0*/  FFMA.FTZ R156, R95, R0.reuse, -R48.reuse ;  /* 0x000000005f9c7223 */ /* 0x180fe20000010830 */
[----:B------:R-:W-:Y:S01]  /*abc0*/  FADD.FTZ R24, R26, R3 ;  /* 0x000000031a187221 */ /* 0x000fe20000010000 */
[-CC-:B------:R-:W-:Y:S01]  /*abd0*/  FFMA.FTZ R37, R45, R0.reuse, -R48.reuse ;  /* 0x000000002d257223 */ /* 0x180fe20000010830 */
[----:B------:R-:W1:Y:S01]  /*abe0*/  MUFU.EX2 R27, R27 ;  /* 0x0000001b001b7308 */ /* 0x000e620000000800 */
[-C--:B------:R-:W-:Y:S01]  /*abf0*/  FFMA.FTZ R35, R41, R0.reuse, -R48 ;  /* 0x0000000029237223 */ /* 0x080fe20000010830 */
[----:B--2---:R-:W-:Y:S01]  /*ac00*/  FADD.FTZ R43, R153, R24 ;  /* 0x00000018992b7221 */ /* 0x004fe20000010000 */
[-CC-:B------:R-:W-:Y:S01]  /*ac10*/  FFMA.FTZ R158, R93, R0.reuse, -R48.reuse ;  /* 0x000000005d9e7223 */ /* 0x180fe20000010830 */
[-CC-:B------:R-:W-:Y:S01]  /*ac20*/  FFMA.FTZ R160, R89, R0.reuse, -R48.reuse ;  /* 0x0000000059a07223 */ /* 0x180fe20000010830 */
[-CC-:B------:R-:W-:Y:S01]  /*ac30*/  FFMA.FTZ R41, R49, R0.reuse, -R48.reuse ;  /* 0x0000000031297223 */ /* 0x180fe20000010830 */
[----:B------:R-:W-:Y:S01]  /*ac40*/  FADD.FTZ R50, R30, R43 ;  /* 0x0000002b1e327221 */ /* 0x000fe20000010000 */
[-CC-:B------:R-:W-:Y:S01]  /*ac50*/  FFMA.FTZ R162, R83, R0.reuse, -R48.reuse ;  /* 0x0000000053a27223 */ /* 0x180fe20000010830 */
[----:B------:R-:W2:Y:S01]  /*ac60*/  MUFU.EX2 R202, R202 ;  /* 0x000000ca00ca7308 */ /* 0x000ea20000000800 */
[-CC-:B------:R-:W-:Y:S01]  /*ac70*/  FFMA.FTZ R43, R73, R0.reuse, -R48.reuse ;  /* 0x00000000492b7223 */ /* 0x180fe20000010830 */
[-CC-:B------:R-:W-:Y:S01]  /*ac80*/  FFMA.FTZ R164, R53, R0.reuse, -R48.reuse ;  /* 0x0000000035a47223 */ /* 0x180fe20000010830 */
[-CC-:B------:R-:W-:Y:S01]  /*ac90*/  FFMA.FTZ R57, R57, R0.reuse, -R48.reuse ;  /* 0x0000000039397223 */ /* 0x180fe20000010830 */
[----:B------:R-:W-:Y:S01]  /*aca0*/  F2FP.BF16.F32.PACK_AB R201, R4, R201 ;  /* 0x000000c904c9723e */ /* 0x000fe200000010ff */
[-CC-:B------:R-:W-:Y:S01]  /*acb0*/  FFMA.FTZ R31, R31, R0.reuse, -R48.reuse ;  /* 0x000000001f1f7223 */ /* 0x180fe20000010830 */
[-CC-:B------:R-:W-:Y:S01]  /*acc0*/  FFMA.FTZ R61, R61, R0.reuse, -R48.reuse ;  /* 0x000000003d3d7223 */ /* 0x180fe20000010830 */
[-CC-:B------:R-:W-:Y:S01]  /*acd0*/  FFMA.FTZ R39, R39, R0.reuse, -R48.reuse ;  /* 0x0000000027277223 */ /* 0x180fe20000010830 */
[----:B------:R-:W3:Y:S01]  /*ace0*/  MUFU.EX2 R25, R25 ;  /* 0x0000001900197308 */ /* 0x000ee20000000800 */
[----:B-1----:R-:W-:Y:S01]  /*acf0*/  FADD.FTZ R3, R200, R27 ;  /* 0x0000001bc8037221 */ /* 0x002fe20000010000 */
[-CC-:B------:R-:W-:Y:S01]  /*ad00*/  FFMA.FTZ R65, R65, R0.reuse, -R48.reuse ;  /* 0x0000000041417223 */ /* 0x180fe20000010830 */
[-CC-:B------:R-:W-:Y:S01]  /*ad10*/  FFMA.FTZ R97, R97, R0.reuse, -R48.reuse ;  /* 0x0000000061617223 */ /* 0x180fe20000010830 */
[----:B------:R-:W-:Y:S01]  /*ad20*/  FFMA.FTZ R48, R69, R0, -R48 ;  /* 0x0000000045307223 */ /* 0x000fe20000010830 */
[----:B------:R-:W-:-:S02]  /*ad30*/  F2FP.BF16.F32.PACK_AB R203, R26, R203 ;  /* 0x000000cb1acb723e */ /* 0x000fc400000010ff */
[----:B------:R-:W-:Y:S01]  /*ad40*/  F2FP.BF16.F32.PACK_AB R153, R30, R153 ;  /* 0x000000991e99723e */ /* 0x000fe200000010ff */
[----:B------:R-:W1:Y:S01]  /*ad50*/  MUFU.EX2 R152, R152 ;  /* 0x0000009800987308 */ /* 0x000e620000000800 */
[----:B--2---:R-:W-:Y:S01]  /*ad60*/  FADD.FTZ R24, R202, R3 ;  /* 0x00000003ca187221 */ /* 0x004fe20000010000 */
[----:B------:R-:W-:Y:S01]  /*ad70*/  FADD.FTZ R3, R155, R50 ;  /* 0x000000329b037221 */ /* 0x000fe20000010000 */
[C---:B------:R-:W-:Y:S02]  /*ad80*/  F2FP.BF16.F32.PACK_AB R155, R32.reuse, R155 ;  /* 0x0000009b209b723e */ /* 0x040fe400000010ff */
[----:B------:R-:W-:Y:S01]  /*ad90*/  F2FP.BF16.F32.PACK_AB R200, R27, R200 ;  /* 0x000000c81bc8723e */ /* 0x000fe200000010ff */
[----:B------:R-:W-:Y:S01]  /*ada0*/  FADD.FTZ R50, R32, R3 ;  /* 0x0000000320327221 */ /* 0x000fe20000010000 */
[----:B------:R-:W-:Y:S01]  /*adb0*/  @!P1 VIADD R3, R20, 0x22840 ;  /* 0x0002284014039836 */ /* 0x000fe20000000000 */
[----:B------:R-:W2:Y:S01]  /*adc0*/  MUFU.EX2 R29, R29 ;  /* 0x0000001d001d7308 */ /* 0x000ea20000000800 */
[----:B---3--:R-:W-:Y:S01]  /*add0*/  FADD.FTZ R45, R25, R24 ;  /* 0x00000018192d7221 */ /* 0x008fe20000010000 */
[----:B------:R-:W-:Y:S01]  /*ade0*/  FADD.FTZ R47, R157, R50 ;  /* 0x000000329d2f7221 */ /* 0x000fe20000010000 */
[----:B------:R-:W-:-:S02]  /*adf0*/  F2FP.BF16.F32.PACK_AB R202, R25, R202 ;  /* 0x000000ca19ca723e */ /* 0x000fc400000010ff */
[----:B------:R-:W-:Y:S01]  /*ae00*/  @!P1 PRMT R3, RZ, 0x654, R3 ;  /* 0x00000654ff039816 */ /* 0x000fe20000000003 */
[C---:B------:R-:W-:Y:S01]  /*ae10*/  FADD.FTZ R50, R34.reuse, R47 ;  /* 0x0000002f22327221 */ /* 0x040fe20000010000 */
[----:B------:R-:W-:Y:S01]  /*ae20*/  F2FP.BF16.F32.PACK_AB R157, R34, R157 ;  /* 0x0000009d229d723e */ /* 0x000fe200000010ff */
[----:B------:R-:W3:Y:S01]  /*ae30*/  MUFU.EX2 R154, R154 ;  /* 0x0000009a009a7308 */ /* 0x000ee20000000800 */
[----:B-1----:R-:W-:Y:S01]  /*ae40*/  FADD.FTZ R24, R152, R45 ;  /* 0x0000002d98187221 */ /* 0x002fe20000010000 */
[----:B------:R-:W-:Y:S01]  /*ae50*/  FADD.FTZ R47, R159, R50 ;  /* 0x000000329f2f7221 */ /* 0x000fe20000010000 */
[----:B------:R1:W-:Y:S01]  /*ae60*/  @!P1 SYNCS.ARRIVE.TRANS64.RED.A1T0 RZ, [R3+URZ], RZ ;  /* 0x000000ff03ff99a7 */ /* 0x0003e2000810043f */
[C---:B------:R-:W-:Y:S02]  /*ae70*/  F2FP.BF16.F32.PACK_AB R159, R36.reuse, R159 ;  /* 0x0000009f249f723e */ /* 0x040fe400000010ff */
[----:B------:R-:W-:Y:S02]  /*ae80*/  FADD.FTZ R50, R36, R47 ;  /* 0x0000002f24327221 */ /* 0x000fe40000010000 */
[----:B------:R-:W4:Y:S01]  /*ae90*/  MUFU.EX2 R33, R33 ;  /* 0x0000002100217308 */ /* 0x000f220000000800 */
[C---:B--2---:R-:W-:Y:S01]  /*aea0*/  FADD.FTZ R45, R29.reuse, R24 ;  /* 0x000000181d2d7221 */ /* 0x044fe20000010000 */
[----:B------:R-:W-:-:S06]  /*aeb0*/  F2FP.BF16.F32.PACK_AB R152, R29, R152 ;  /* 0x000000981d98723e */ /* 0x000fcc00000010ff */
[----:B------:R-:W2:Y:S01]  /*aec0*/  MUFU.EX2 R156, R156 ;  /* 0x0000009c009c7308 */ /* 0x000ea20000000800 */
[----:B---3--:R-:W-:-:S07]  /*aed0*/  FADD.FTZ R24, R154, R45 ;  /* 0x0000002d9a187221 */ /* 0x008fce0000010000 */
[----:B------:R-:W1:Y:S01]  /*aee0*/  MUFU.EX2 R35, R35 ;  /* 0x0000002300237308 */ /* 0x000e620000000800 */
[C---:B----4-:R-:W-:Y:S01]  /*aef0*/  FADD.FTZ R45, R33.reuse, R24 ;  /* 0x00000018212d7221 */ /* 0x050fe20000010000 */
[----:B------:R-:W-:-:S06]  /*af00*/  F2FP.BF16.F32.PACK_AB R154, R33, R154 ;  /* 0x0000009a219a723e */ /* 0x000fcc00000010ff */
[----:B------:R-:W3:Y:S01]  /*af10*/  MUFU.EX2 R158, R158 ;  /* 0x0000009e009e7308 */ /* 0x000ee20000000800 */
[----:B--2---:R-:W-:Y:S01]  /*af20*/  FADD.FTZ R24, R156, R45 ;  /* 0x0000002d9c187221 */ /* 0x004fe20000010000 */
[----:B------:R-:W-:Y:S01]  /*af30*/  FADD.FTZ R45, R161, R50 ;  /* 0x00000032a12d7221 */ /* 0x000fe20000010000 */
[----:B------:R-:W-:-:S03]  /*af40*/  F2FP.BF16.F32.PACK_AB R161, R38, R161 ;  /* 0x000000a126a1723e */ /* 0x000fc600000010ff */
[----:B------:R-:W-:Y:S02]  /*af50*/  FADD.FTZ R50, R38, R45 ;  /* 0x0000002d26327221 */ /* 0x000fe40000010000 */
[----:B------:R-:W2:Y:S01]  /*af60*/  MUFU.EX2 R37, R37 ;  /* 0x0000002500257308 */ /* 0x000ea20000000800 */
[----:B-1----:R-:W-:Y:S01]  /*af70*/  FADD.FTZ R3, R35, R24 ;  /* 0x0000001823037221 */ /* 0x002fe20000010000 */
[----:B------:R-:W-:Y:S01]  /*af80*/  FADD.FTZ R45, R163, R50 ;  /* 0x00000032a32d7221 */ /* 0x000fe20000010000 */
[----:B------:R-:W-:Y:S02]  /*af90*/  F2FP.BF16.F32.PACK_AB R163, R40, R163 ;  /* 0x000000a328a3723e */ /* 0x000fe400000010ff */
[----:B------:R-:W-:-:S03]  /*afa0*/  F2FP.BF16.F32.PACK_AB R156, R35, R156 ;  /* 0x0000009c239c723e */ /* 0x000fc600000010ff */
[----:B------:R-:W1:Y:S01]  /*afb0*/  MUFU.EX2 R160, R160 ;  /* 0x000000a000a07308 */ /* 0x000e620000000800 */
[----:B---3--:R-:W-:-:S07]  /*afc0*/  FADD.FTZ R24, R158, R3 ;  /* 0x000000039e187221 */ /* 0x008fce0000010000 */
[----:B------:R-:W3:Y:S01]  /*afd0*/  MUFU.EX2 R41, R41 ;  /* 0x0000002900297308 */ /* 0x000ee20000000800 */
[C---:B--2---:R-:W-:Y:S01]  /*afe0*/  FADD.FTZ R3, R37.reuse, R24 ;  /* 0x0000001825037221 */ /* 0x044fe20000010000 */
[----:B------:R-:W-:Y:S01]  /*aff0*/  FADD.FTZ R24, R40, R45 ;  /* 0x0000002d28187221 */ /* 0x000fe20000010000 */
[----:B------:R-:W-:-:S03]  /*b000*/  F2FP.BF16.F32.PACK_AB R158, R37, R158 ;  /* 0x0000009e259e723e */ /* 0x000fc600000010ff */
[----:B------:R-:W-:Y:S01]  /*b010*/  FADD.FTZ R45, R165, R24 ;  /* 0x00000018a52d7221 */ /* 0x000fe20000010000 */
[----:B------:R-:W-:Y:S01]  /*b020*/  F2FP.BF16.F32.PACK_AB R165, R42, R165 ;  /* 0x000000a52aa5723e */ /* 0x000fe200000010ff */
[----:B------:R-:W2:Y:S01]  /*b030*/  MUFU.EX2 R162, R162 ;  /* 0x000000a200a27308 */ /* 0x000ea20000000800 */
[----:B-1----:R-:W-:Y:S01]  /*b040*/  FADD.FTZ R4, R160, R3 ;  /* 0x00000003a0047221 */ /* 0x002fe20000010000 */
[----:B------:R-:W-:-:S04]  /*b050*/  FADD.FTZ R24, R42, R45 ;  /* 0x0000002d2a187221 */ /* 0x000fc80000010000 */
[----:B------:R-:W-:Y:S02]  /*b060*/  FADD.FTZ R45, R167, R24 ;  /* 0x00000018a72d7221 */ /* 0x000fe40000010000 */
        /* <DEDUP_REMOVED lines=41> */
.L_x_13819:
[----:B------:R0:W1:Y:S01]  /*b300*/  SYNCS.PHASECHK.TRANS64.TRYWAIT P2, [R20+URZ+0x22850], R21 ;  /* 0x02285015140075a7 */ /* 0x000062000804017f */
[----:B------:R-:W-:Y:S05]  /*b310*/  @!P0 BRA `(.L_x_13820) ;  /* 0x0000000000048947 */ /* 0x000fea0003800000 */
[----:B------:R-:W-:Y:S01]  /*b320*/  BPT.TRAP 0x1 ;  /* 0x000000040000795c */ /* 0x000fe20000300000 */
.L_x_13820:
[----:B------:R-:W-:Y:S04]  /*b330*/  BSSY B0, `(.L_x_13821) ;  /* 0x0000004000007945 */ /* 0x000fe80003800000 */
[----:B-1----:R-:W-:Y:S05]  /*b340*/  @P2 BRA `(.L_x_13822) ;  /* 0x0000000000082947 */ /* 0x002fea0003800000 */
[----:B------:R-:W1:Y:S02]  /*b350*/  SYNCS.PHASECHK.TRANS64.TRYWAIT P2, [R20+URZ+0x22850], R21 ;  /* 0x02285015140075a7 */ /* 0x000e64000804017f */
[----:B-1----:R-:W-:Y:S05]  /*b360*/  @!P2 BRA `(.L_x_13823) ;  /* 0x0000013400f8a947 */ /* 0x002fea0003800000 */
.L_x_13822:
[----:B------:R-:W-:Y:S05]  /*b370*/  BSYNC B0 ;  /* 0x0000000000007941 */ /* 0x000fea0003800000 */
.L_x_13821:
[----:B------:R-:W-:Y:S05]  /*b380*/  WARPSYNC.ALL ;  /* 0x0000000000007948 */ /* 0x000fea0003800000 */
[----:B------:R-:W2:Y:S01]  /*b390*/  LDC R24, c[0x0][0x448] ;  /* 0x00011200ff187b82 */ /* 0x000ea20000000800 */
[----:B------:R-:W-:Y:S01]  /*b3a0*/  R2UR UR4, R19 ;  /* 0x00000000130472ca */ /* 0x000fe200000e0000 */
[----:B01----:R-:W-:Y:S01]  /*b3b0*/  IMAD.MOV.U32 R21, RZ, RZ, 0xc00 ;  /* 0x00000c00ff157424 */ /* 0x003fe200078e00ff */
[----:B------:R-:W-:Y:S01]  /*b3c0*/  ULDC UR46, c[0x0][0x988] ;  /* 0x00026200002e7ab9 */ /* 0x000fe20000000800 */
[----:B------:R-:W-:Y:S01]  /*b3d0*/  IMAD.MOV.U32 R29, RZ, RZ, 0x40000040 ;  /* 0x40000040ff1d7424 */ /* 0x000fe200078e00ff */
[----:B------:R-:W-:Y:S01]  /*b3e0*/  ULDC UR47, c[0x0][0x988] ;  /* 0x00026200002f7ab9 */ /* 0x000fe20000000800 */
[----:B------:R-:W-:-:S02]  /*b3f0*/  IMAD.MOV.U32 R27, RZ, RZ, 0x40000040 ;  /* 0x40000040ff1b7424 */ /* 0x000fc400078e00ff */
[----:B------:R-:W-:Y:S01]  /*b400*/  IMAD.MOV.U32 R31, RZ, RZ, 0x40000040 ;  /* 0x40000040ff1f7424 */ /* 0x000fe200078e00ff */
[----:B------:R-:W-:Y:S01]  /*b410*/  R2UR UR11, R29 ;  /* 0x000000001d0b72ca */ /* 0x000fe200000e0000 */
[----:B------:R-:W-:Y:S01]  /*b420*/  @!P1 VIADD R20, R20, 0x22860 ;  /* 0x0002286014149836 */ /* 0x000fe20000000000 */
[----:B------:R-:W-:Y:S02]  /*b430*/  R2UR UR15, R27 ;  /* 0x000000001b0f72ca */ /* 0x000fe400000e0000 */
        /* <DEDUP_REMOVED lines=10> */
[----:B------:R-:W-:Y:S02]  /*b4e0*/  IMAD.MOV.U32 R21, RZ, RZ, R210 ;  /* 0x000000ffff157224 */ /* 0x000fe400078e00d2 */
[C---:B------:R-:W-:Y:S01]  /*b4f0*/  VIADD R28, R24.reuse, 0x80 ;  /* 0x00000080181c7836 */ /* 0x040fe20000000000 */
[----:B------:R-:W1:Y:S01]  /*b500*/  @P2 LDC R25, c[0x0][0x44c] ;  /* 0x00011300ff192b82 */ /* 0x000e620000000800 */
[C---:B------:R-:W-:Y:S01]  /*b510*/  R2UR UR6, R24.reuse ;  /* 0x00000000180672ca */ /* 0x040fe200000e0000 */
[----:B------:R-:W-:Y:S02]  /*b520*/  VIADD R30, R24, 0x200 ;  /* 0x00000200181e7836 */ /* 0x000fe40000000000 */
[----:B------:R-:W-:Y:S01]  /*b530*/  R2UR UR10, R28 ;  /* 0x000000001c0a72ca */ /* 0x000fe200000e0000 */
[----:B------:R-:W-:-:S02]  /*b540*/  VIADD R28, R24, 0x180 ;  /* 0x00000180181c7836 */ /* 0x000fc40000000000 */
[----:B------:R-:W-:Y:S01]  /*b550*/  R2UR UR22, R30 ;  /* 0x000000001e1672ca */ /* 0x000fe200000e0000 */
[----:B------:R-:W2:Y:S02]  /*b560*/  @P2 LDC R26, c[0x0][0x450] ;  /* 0x00011400ff1a2b82 */ /* 0x000ea40000000800 */
[----:B------:R-:W-:Y:S01]  /*b570*/  R2UR UR18, R28 ;  /* 0x000000001c1272ca */ /* 0x000fe200000e0000 */
[----:B-1----:R-:W-:-:S05]  /*b580*/  @P2 IMAD.HI.U32 R25, R210, R25, RZ ;  /* 0x00000019d2192227 */ /* 0x002fca00078e00ff */
[----:B--2---:R-:W-:Y:S01]  /*b590*/  @P2 SHF.R.U32.HI R21, RZ, R26, R25 ;  /* 0x0000001aff152219 */ /* 0x004fe20000011619 */
[----:B------:R-:W-:Y:S02]  /*b5a0*/  IMAD.MOV.U32 R25, RZ, RZ, 0x40000040 ;  /* 0x40000040ff197424 */ /* 0x000fe400078e00ff */
[C---:B------:R-:W-:Y:S01]  /*b5b0*/  VIADD R26, R24.reuse, 0x100 ;  /* 0x00000100181a7836 */ /* 0x040fe20000000000 */
[----:B------:R-:W-:Y:S01]  /*b5c0*/  IADD3 R21, R21, R213, -R211 ;  /* 0x000000d515157210 */ /* 0x000fe20007ffe8d3 */
[----:B------:R-:W-:Y:S01]  /*b5d0*/  VIADD R24, R24, 0x280 ;  /* 0x0000028018187836 */ /* 0x000fe20000000000 */
[----:B------:R-:W-:Y:S02]  /*b5e0*/  R2UR UR7, R25 ;  /* 0x00000000190772ca */ /* 0x000fe400000e0000 */
[----:B------:R-:W-:Y:S01]  /*b5f0*/  R2UR UR14, R26 ;  /* 0x000000001a0e72ca */ /* 0x000fe200000e0000 */
[----:B------:R-:W-:Y:S01]  /*b600*/  IMAD.HI R21, R21, 0x2aaaaaab, RZ ;  /* 0x2aaaaaab15157827 */ /* 0x000fe200078e02ff */
[----:B------:R-:W-:-:S02]  /*b610*/  R2UR UR26, R24 ;  /* 0x00000000181a72ca */ /* 0x000fc400000e0000 */
[----:B------:R-:W-:Y:S02]  /*b620*/  R2UR UR27, R25 ;  /* 0x00000000191b72ca */ /* 0x000fe400000e0000 */
[----:B0-----:R-:W-:-:S06]  /*b630*/  WARPGROUP.ARRIVE ;  /* 0x00000000000079c5 */ /* 0x001fcc0000000000 */
        /* <DEDUP_REMOVED lines=23> */
[----:B0-----:R-:W-:-:S04]  /*b7b0*/  SHF.R.U32.HI R20, RZ, 0x1f, R21 ;  /* 0x0000001fff147819 */ /* 0x001fc80000011615 */
[----:B------:R-:W-:Y:S01]  /*b7c0*/  LEA.HI.SX32 R20, R21, R20, 0x1c ;  /* 0x0000001415147211 */ /* 0x000fe200078fe2ff */
[----:B------:R-:W-:-:S03]  /*b7d0*/  VIADD R21, R172, 0xfffffffe ;  /* 0xfffffffeac157836 */ /* 0x000fc60000000000 */
[----:B------:R-:W-:-:S04]  /*b7e0*/  VIMNMX R20, R215, R20, !PT ;  /* 0x00000014d7147248 */ /* 0x000fc80007fe0100 */
[----:B------:R-:W-:-:S13]  /*b7f0*/  ISETP.GE.AND P2, PT, R21, R20, PT ;  /* 0x000000141500720c */ /* 0x000fda0003f46270 */
[----:B------:R-:W-:Y:S05]  /*b800*/  @!P2 BRA `(.L_x_13824) ;  /* 0x0000002400c8a947 */ /* 0x000fea0003800000 */
[----:B------:R-:W-:Y:S02]  /*b810*/  IMAD.MOV.U32 R202, RZ, RZ, R8 ;  /* 0x000000ffffca7224 */ /* 0x000fe400078e0008 */
[----:B------:R-:W-:-:S07]  /*b820*/  IMAD.MOV.U32 R203, RZ, RZ, R5 ;  /* 0x000000ffffcb7224 */ /* 0x000fce00078e0005 */
.L_x_13834:
[----:B------:R-:W-:Y:S01]  /*b830*/  VIADD R22, R22, 0x1 ;  /* 0x0000000116167836 */ /* 0x000fe20000000000 */
[----:B------:R-:W-:Y:S05]  /*b840*/  YIELD ;  /* 0x0000000000007946 */ /* 0x000fea0003800000 */
[----:B------:R-:W-:-:S04]  /*b850*/  ISETP.NE.AND P2, PT, R22, 0x2, PT ;  /* 0x000000021600780c */ /* 0x000fc80003f45270 */
[----:B------:R-:W-:Y:S02]  /*b860*/  SEL R0, RZ, 0x1, P2 ;  /* 0x00000001ff007807 */ /* 0x000fe40001000000 */
[----:B------:R-:W-:Y:S02]  /*b870*/  SEL R22, R22, RZ, P2 ;  /* 0x000000ff16167207 */ /* 0x000fe40001000000 */
[----:B------:R-:W-:Y:S01]  /*b880*/  LOP3.LUT R206, R206, R0, RZ, 0x3c, !PT ;  /* 0x00000000cece7212 */ /* 0x000fe200078e3cff */
[----:B0-----:R-:W-:Y:S06]  /*b890*/  @!P0 BRA `(.L_x_13825) ;  /* 0x0000000000048947 */ /* 0x001fec0003800000 */
[----:B------:R-:W-:Y:S01]  /*b8a0*/  BPT.TRAP 0x1 ;  /* 0x000000040000795c */ /* 0x000fe20000300000 */
.L_x_13825:
[----:B------:R-:W-:Y:S01]  /*b8b0*/  IMAD R200, R22, 0x8, R19 ;  /* 0x0000000816c87824 */ /* 0x000fe200078e0213 */
[----:B------:R-:W-:-:S04]  /*b8c0*/  SHF.L.U32 R201, R206, 0x1f, RZ ;  /* 0x0000001fcec97819 */ /* 0x000fc800000006ff */
[----:B------:R0:W1:Y:S01]  /*b8d0*/  SYNCS.PHASECHK.TRANS64.TRYWAIT P2, [R200+URZ+0x22830], R201 ;  /* 0x022830c9c80075a7 */ /* 0x000062000804017f */
[----:B------:R-:W-:Y:S05]  /*b8e0*/  @!P0 BRA `(.L_x_13826) ;  /* 0x0000000000048947 */ /* 0x000fea0003800000 */
[----:B------:R-:W-:Y:S01]  /*b8f0*/  BPT.TRAP 0x1 ;  /* 0x000000040000795c */ /* 0x000fe20000300000 */
.L_x_13826:
[----:B------:R-:W2:Y:S01]  /*b900*/  LDC R0, c[0x0][0x448] ;  /* 0x00011200ff007b82 */ /* 0x000ea20000000800 */
[----:B------:R-:W-:Y:S01]  /*b910*/  IMAD.IADD R8, R218, 0x1, R210 ;  /* 0x00000001da087824 */ /* 0x000fe200078e02d2 */
[----:B--2---:R-:W-:-:S13]  /*b920*/  ISETP.NE.AND P3, PT, R0, 0x1, PT ;  /* 0x000000010000780c */ /* 0x004fda0003f65270 */
[----:B------:R-:W2:Y:S08]  /*b930*/  @P3 LDC R5, c[0x0][0x44c] ;  /* 0x00011300ff053b82 */ /* 0x000eb00000000800 */
[----:B------:R-:W3:Y:S01]  /*b940*/  @P3 LDC R0, c[0x0][0x450] ;  /* 0x00011400ff003b82 */ /* 0x000ee20000000800 */
[----:B--2---:R-:W-:-:S05]  /*b950*/  @P3 IMAD.HI.U32 R5, R8, R5, RZ ;  /* 0x0000000508053227 */ /* 0x004fca00078e00ff */
[----:B---3--:R-:W-:Y:S01]  /*b960*/  @P3 SHF.R.U32.HI R8, RZ, R0, R5 ;  /* 0x00000000ff083219 */ /* 0x008fe20000011605 */
[----:B-1----:R-:W-:Y:S06]  /*b970*/  @P2 BRA `(.L_x_13827) ;  /* 0x0000000000082947 */ /* 0x002fec0003800000 */
[----:B------:R-:W1:Y:S02]  /*b980*/  SYNCS.PHASECHK.TRANS64.TRYWAIT P2, [R200+URZ+0x22830], R201 ;  /* 0x022830c9c80075a7 */ /* 0x000e64000804017f */
[----:B-1----:R-:W-:Y:S05]  /*b990*/  @!P2 BRA `(.L_x_13828) ;  /* 0x000001300080a947 */ /* 0x002fea0003800000 */
.L_x_13827:
[----:B------:R-:W-:Y:S01]  /*b9a0*/  IMAD R156, R22, 0x300, R9 ;  /* 0x00000300169c7824 */ /* 0x000fe200078e0209 */
[----:B------:R-:W-:Y:S05]  /*b9b0*/  WARPSYNC.ALL ;  /* 0x0000000000007948 */ /* 0x000fea0003800000 */
[----:B------:R-:W-:Y:S01]  /*b9c0*/  IMAD.MOV.U32 R157, RZ, RZ, 0x40000040 ;  /* 0x40000040ff9d7424 */ /* 0x000fe200078e00ff */
[C---:B------:R-:W-:Y:S01]  /*b9d0*/  R2UR UR6, R156.reuse ;  /* 0x000000009c0672ca */ /* 0x040fe200000e0000 */
[----:B------:R-:W-:Y:S01]  /*b9e0*/  VIADD R154, R156, 0x2 ;  /* 0x000000029c9a7836 */ /* 0x000fe20000000000 */
[----:B------:R-:W-:Y:S01]  /*b9f0*/  R2UR UR4, R6 ;  /* 0x00000000060472ca */ /* 0x000fe200000e0000 */
[C---:B------:R-:W-:Y:S01]  /*ba00*/  VIADD R152, R156.reuse, 0x4 ;  /* 0x000000049c987836 */ /* 0x040fe20000000000 */
[----:B------:R-:W-:Y:S01]  /*ba10*/  R2UR UR7, R157 ;  /* 0x000000009d0772ca */ /* 0x000fe200000e0000 */
[----:B------:R-:W-:Y:S01]  /*ba20*/  VIADD R156, R156, 0x6 ;  /* 0x000000069c9c7836 */ /* 0x000fe20000000000 */
[----:B------:R-:W-:Y:S01]  /*ba30*/  R2UR UR5, R7 ;  /* 0x00000000070572ca */ /* 0x000fe200000e0000 */
[----:B------:R-:W-:Y:S01]  /*ba40*/  IMAD.MOV.U32 R155, RZ, RZ, 0x40000040 ;  /* 0x40000040ff9b7424 */ /* 0x000fe200078e00ff */
[----:B------:R-:W-:Y:S01]  /*ba50*/  R2UR UR10, R154 ;  /* 0x000000009a0a72ca */ /* 0x000fe200000e0000 */
[----:B------:R-:W-:Y:S01]  /*ba60*/  IMAD.MOV.U32 R153, RZ, RZ, 0x40000040 ;  /* 0x40000040ff997424 */ /* 0x000fe200078e00ff */
[----:B------:R-:W-:Y:S01]  /*ba70*/  R2UR UR14, R152 ;  /* 0x00000000980e72ca */ /* 0x000fe200000e0000 */
[----:B------:R-:W2:Y:S01]  /*ba80*/  SHFL.IDX PT, R0, R8, RZ, 0x1c1f ;  /* 0x001c1fff08007589 */ /* 0x000ea200000e0000 */
[----:B------:R-:W-:Y:S01]  /*ba90*/  R2UR UR11, R155 ;  /* 0x000000009b0b72ca */ /* 0x000fe200000e0000 */
[----:B------:R-:W-:Y:S01]  /*baa0*/  IMAD R5, R21, -0x60, RZ ;  /* 0xffffffa015057824 */ /* 0x000fe200078e02ff */
        /* <DEDUP_REMOVED lines=8> */
[----:B------:R-:W-:Y:S01]  /*bb30*/  HGMMA.64x96x16.F32.BF16 R152, gdesc[UR4], RZ, !UPT, gsb0 ;  /* 0x01600000049879f0 */ /* 0x000fe2000c0018ff */
[----:B------:R-:W-:Y:S02]  /*bb40*/  R2UR UR13, R13 ;  /* 0x000000000d0d72ca */ /* 0x000fe400000e0000 */
[----:B------:R-:W-:-:S02]  /*bb50*/  R2UR UR16, R10 ;  /* 0x000000000a1072ca */ /* 0x000fc400000e0000 */
[----:B------:R-:W-:Y:S02]  /*bb60*/  R2UR UR17, R11 ;  /* 0x000000000b1172ca */ /* 0x000fe400000e0000 */
[----:B------:R-:W-:Y:S02]  /*bb70*/  IADD3 R5, -R214, 0x1, R5 ;  /* 0x00000001d6057810 */ /* 0x000fe40007ffe105 */
[----:B------:R-:W-:Y:S02]  /*bb80*/  LOP3.LUT R18, R18, 0xffbfffff, RZ, 0xc0, !PT ;  /* 0xffbfffff12127812 */ /* 0x000fe400078ec0ff */
[----:B------:R-:W-:Y:S02]  /*bb90*/  IADD3 R5, -R211, R5, R213 ;  /* 0x00000005d3057210 */ /* 0x000fe40007ffe1d5 */
[----:B------:R-:W-:-:S03]  /*bba0*/  @P1 LOP3.LUT R18, R18, 0x400000, RZ, 0xfc, !PT ;  /* 0x0040000012121812 */ /* 0x000fc600078efcff */
[C---:B--2---:R-:W-:Y:S01]  /*bbb0*/  IMAD.IADD R0, R5.reuse, 0x1, R0 ;  /* 0x0000000105007824 */ /* 0x044fe200078e0200 */
[----:B------:R-:W-:Y:S01]  /*bbc0*/  LOP3.LUT R18, R18, 0xffdfffff, RZ, 0xc0, !PT ;  /* 0xffdfffff12127812 */ /* 0x000fe200078ec0ff */
[----:B---3--:R-:W-:-:S03]  /*bbd0*/  IMAD.IADD R8, R5, 0x1, R8 ;  /* 0x0000000105087824 */ /* 0x008fc600078e0208 */
[----:B------:R-:W-:Y:S02]  /*bbe0*/  ISETP.GT.AND P1, PT, R0, 0x41, PT ;  /* 0x000000410000780c */ /* 0x000fe40003f24270 */
[----:B------:R-:W-:Y:S02]  /*bbf0*/  @P0 LOP3.LUT R18, R18, 0x200000, RZ, 0xfc, !PT ;  /* 0x0020000012120812 */ /* 0x000fe400078efcff */
[----:B------:R-:W-:Y:S02]  /*bc00*/  ISETP.GT.AND P0, PT, R0, 0x48, PT ;  /* 0x000000480000780c */ /* 0x000fe40003f04270 */
[----:B------:R-:W-:Y:S02]  /*bc10*/  LOP3.LUT R18, R18, 0xff7fffff, RZ, 0xc0, !PT ;  /* 0xff7fffff12127812 */ /* 0x000fe400078ec0ff */
[C---:B------:R-:W-:Y:S02]  /*bc20*/  ISETP.GT.AND P2, PT, R0.reuse, 0x49, PT ;  /* 0x000000490000780c */ /* 0x040fe40003f44270 */
[----:B------:R-:W-:-:S02]  /*bc30*/  ISETP.GT.AND P3, PT, R0, 0x50, PT ;  /* 0x000000500000780c */ /* 0x000fc40003f64270 */
[----:B------:R-:W-:Y:S02]  /*bc40*/  ISETP.GT.AND P4, PT, R0, 0x51, PT ;  /* 0x000000510000780c */ /* 0x000fe40003f84270 */
[----:B------:R-:W-:Y:S02]  /*bc50*/  @P1 LOP3.LUT R18, R18, 0x800000, RZ, 0xfc, !PT ;  /* 0x0080000012121812 */ /* 0x000fe400078efcff */
[----:B------:R-:W-:Y:S02]  /*bc60*/  ISETP.GT.AND P1, PT, R0, RZ, PT ;  /* 0x000000ff0000720c */ /* 0x000fe40003f24270 */
[----:B------:R-:W-:Y:S02]  /*bc70*/  LOP3.LUT R18, R18, 0xfeffffff, RZ, 0xc0, !PT ;  /* 0xfeffffff12127812 */ /* 0x000fe400078ec0ff */
[----:B------:R-:W-:Y:S02]  /*bc80*/  ISETP.GT.AND P5, PT, R0, 0x58, PT ;  /* 0x000000580000780c */ /* 0x000fe40003fa4270 */
[----:B------:R-:W-:-:S02]  /*bc90*/  @P0 LOP3.LUT R18, R18, 0x1000000, RZ, 0xfc, !PT ;  /* 0x0100000012120812 */ /* 0x000fc400078efcff */
[----:B------:R-:W-:Y:S02]  /*bca0*/  ISETP.GT.AND P0, PT, R0, 0x9, PT ;  /* 0x000000090000780c */ /* 0x000fe40003f04270 */
[----:B------:R-:W-:Y:S02]  /*bcb0*/  LOP3.LUT R18, R18, 0xfdffffff, RZ, 0xc0, !PT ;  /* 0xfdffffff12127812 */ /* 0x000fe400078ec0ff */
[----:B------:R-:W-:Y:S02]  /*bcc0*/  ISETP.GT.AND P6, PT, R0, 0x59, PT ;  /* 0x000000590000780c */ /* 0x000fe40003fc4270 */
        /* <DEDUP_REMOVED lines=72> */
[----:B------:R-:W-:-:S02]  /*c150*/  ISETP.GT.AND P4, PT, R8, 0x1, PT ;  /* 0x000000010800780c */ /* 0x000fc40003f84270 */
[----:B------:R-:W-:Y:S02]  /*c160*/  FMNMX.FTZ R0, R184, R0, !PT ;  /* 0x00000000b8007209 */ /* 0x000fe40007810000 */
[----:B------:R-:W-:Y:S02]  /*c170*/  ISETP.GT.AND P3, PT, R8, 0x8, PT ;  /* 0x000000080800780c */ /* 0x000fe40003f64270 */
[----:B------:R-:W-:Y:S02]  /*c180*/  FMNMX.FTZ R0, R185, R0, !PT ;  /* 0x00000000b9007209 */ /* 0x000fe40007810000 */
[----:B------:R-:W-:Y:S02]  /*c190*/  FSEL R155, R155, -INF , P4 ;  /* 0xff8000009b9b7808 */ /* 0x000fe40002000000 */
[----:B------:R-:W-:Y:S02]  /*c1a0*/  FMNMX.FTZ R0, R188, R0, !PT ;  /* 0x00000000bc007209 */ /* 0x000fe40007810000 */
[----:B------:R-:W-:-:S02]  /*c1b0*/  FSEL R158, R158, -INF , P3 ;  /* 0xff8000009e9e7808 */ /* 0x000fc40001800000 */
[----:B------:R-:W-:Y:S02]  /*c1c0*/  FMNMX.FTZ R0, R189, R0, !PT ;  /* 0x00000000bd007209 */ /* 0x000fe40007810000 */
[----:B------:R-:W-:Y:S02]  /*c1d0*/  ISETP.GT.AND P4, PT, R8, 0x10, PT ;  /* 0x000000100800780c */ /* 0x000fe40003f84270 */
[----:B------:R-:W-:Y:S02]  /*c1e0*/  FMNMX.FTZ R0, R192, R0, !PT ;  /* 0x00000000c0007209 */ /* 0x000fe40007810000 */
[----:B------:R-:W-:Y:S02]  /*c1f0*/  ISETP.GT.AND P3, PT, R8, 0x11, PT ;  /* 0x000000110800780c */ /* 0x000fe40003f64270 */
[----:B------:R-:W-:Y:S02]  /*c200*/  FMNMX.FTZ R0, R193, R0, !PT ;  /* 0x00000000c1007209 */ /* 0x000fe40007810000 */
[----:B------:R-:W-:-:S02]  /*c210*/  FSEL R162, R162, -INF , P4 ;  /* 0xff800000a2a27808 */ /* 0x000fc40002000000 */
[----:B------:R-:W-:Y:S02]  /*c220*/  FMNMX.FTZ R0, R196, R0, !PT ;  /* 0x00000000c4007209 */ /* 0x000fe40007810000 */
[----:B------:R-:W-:Y:S02]  /*c230*/  FSEL R163, R163, -INF , P3 ;  /* 0xff800000a3a37808 */ /* 0x000fe40001800000 */
[----:B------:R-:W-:Y:S02]  /*c240*/  FMNMX.FTZ R0, R197, R0, !PT ;  /* 0x00000000c5007209 */ /* 0x000fe40007810000 */
[C---:B------:R-:W-:Y:S02]  /*c250*/  ISETP.GT.AND P4, PT, R8.reuse, 0x19, PT ;  /* 0x000000190800780c */ /* 0x040fe40003f84270 */
[----:B------:R-:W-:Y:S01]  /*c260*/  ISETP.GT.AND P3, PT, R8, 0x20, PT ;  /* 0x000000200800780c */ /* 0x000fe20003f64270 */
[----:B------:R-:W2:Y:S01]  /*c270*/  SHFL.BFLY PT, R5, R0, 0x2, 0x1f ;  /* 0x0c401f0000057f89 */ /* 0x000ea200000e0000 */
[----:B------:R-:W-:-:S02]  /*c280*/  FSEL R167, R167, -INF , P4 ;  /* 0xff800000a7a77808 */ /* 0x000fc40002000000 */
[----:B------:R-:W-:Y:S02]  /*c290*/  FSEL R170, R170, -INF , P3 ;  /* 0xff800000aaaa7808 */ /* 0x000fe40001800000 */
[C---:B------:R-:W-:Y:S02]  /*c2a0*/  ISETP.GT.AND P4, PT, R8.reuse, 0x28, PT ;  /* 0x000000280800780c */ /* 0x040fe40003f84270 */
[----:B------:R-:W-:Y:S02]  /*c2b0*/  ISETP.GT.AND P3, PT, R8, 0x29, PT ;  /* 0x000000290800780c */ /* 0x000fe40003f64270 */
[----:B------:R-:W-:Y:S02]  /*c2c0*/  FSEL R174, R174, -INF , P4 ;  /* 0xff800000aeae7808 */ /* 0x000fe40002000000 */
[----:B------:R-:W-:Y:S02]  /*c2d0*/  FSEL R175, R175, -INF , P3 ;  /* 0xff800000afaf7808 */ /* 0x000fe40001800000 */
[----:B------:R-:W-:-:S02]  /*c2e0*/  ISETP.GT.AND P4, PT, R8, 0x31, PT ;  /* 0x000000310800780c */ /* 0x000fc40003f84270 */
[----:B------:R-:W-:Y:S02]  /*c2f0*/  ISETP.GT.AND P3, PT, R8, 0x38, PT ;  /* 0x000000380800780c */ /* 0x000fe40003f64270 */
[----:B------:R-:W-:Y:S02]  /*c300*/  FSEL R179, R179, -INF , P4 ;  /* 0xff800000b3b37808 */ /* 0x000fe40002000000 */
[----:B------:R-:W-:Y:S02]  /*c310*/  FSEL R182, R182, -INF , P3 ;  /* 0xff800000b6b67808 */ /* 0x000fe40001800000 */
[C---:B------:R-:W-:Y:S02]  /*c320*/  ISETP.GT.AND P4, PT, R8.reuse, 0x40, PT ;  /* 0x000000400800780c */ /* 0x040fe40003f84270 */
[----:B------:R-:W-:Y:S02]  /*c330*/  ISETP.GT.AND P3, PT, R8, 0x41, PT ;  /* 0x000000410800780c */ /* 0x000fe40003f64270 */
[----:B--2---:R-:W-:-:S02]  /*c340*/  FMNMX.FTZ R5, R0, R5, !PT ;  /* 0x0000000500057209 */ /* 0x004fc40007810000 */
[----:B------:R-:W-:Y:S02]  /*c350*/  FSEL R186, R186, -INF , P4 ;  /* 0xff800000baba7808 */ /* 0x000fe40002000000 */
[----:B------:R-:W-:Y:S01]  /*c360*/  FSEL R187, R187, -INF , P3 ;  /* 0xff800000bbbb7808 */ /* 0x000fe20001800000 */
[----:B------:R-:W2:Y:S01]  /*c370*/  SHFL.BFLY PT, R0, R5, 0x1, 0x1f ;  /* 0x0c201f0005007f89 */ /* 0x000ea200000e0000 */
[C---:B------:R-:W-:Y:S02]  /*c380*/  ISETP.GT.AND P4, PT, R8.reuse, 0x49, PT ;  /* 0x000000490800780c */ /* 0x040fe40003f84270 */
[----:B------:R-:W-:Y:S02]  /*c390*/  ISETP.GT.AND P3, PT, R8, 0x50, PT ;  /* 0x000000500800780c */ /* 0x000fe40003f64270 */
[----:B------:R-:W-:Y:S02]  /*c3a0*/  FSEL R191, R191, -INF , P4 ;  /* 0xff800000bfbf7808 */ /* 0x000fe40002000000 */
[----:B------:R-:W-:-:S02]  /*c3b0*/  FSEL R194, R194, -INF , P3 ;  /* 0xff800000c2c27808 */ /* 0x000fc40001800000 */
[C---:B------:R-:W-:Y:S02]  /*c3c0*/  ISETP.GT.AND P4, PT, R8.reuse, 0x58, PT ;  /* 0x000000580800780c */ /* 0x040fe40003f84270 */
[----:B------:R-:W-:Y:S02]  /*c3d0*/  ISETP.GT.AND P3, PT, R8, 0x59, PT ;  /* 0x000000590800780c */ /* 0x000fe40003f64270 */
[----:B------:R-:W-:Y:S02]  /*c3e0*/  FSEL R198, R198, -INF , P4 ;  /* 0xff800000c6c67808 */ /* 0x000fe40002000000 */
[----:B------:R-:W-:Y:S02]  /*c3f0*/  FSEL R199, R199, -INF , P3 ;  /* 0xff800000c7c77808 */ /* 0x000fe40001800000 */
[C---:B------:R-:W-:Y:S02]  /*c400*/  LOP3.LUT P1, RZ, R18.reuse, 0x400000, RZ, 0xc0, !PT ;  /* 0x0040000012ff7812 */ /* 0x040fe4000782c0ff */
[----:B------:R-:W-:-:S02]  /*c410*/  LOP3.LUT P0, RZ, R18, 0x200000, RZ, 0xc0, !PT ;  /* 0x0020000012ff7812 */ /* 0x000fc4000780c0ff */
[----:B--2---:R-:W-:Y:S01]  /*c420*/  FMNMX.FTZ R5, R5, R0, !PT ;  /* 0x0000000005057209 */ /* 0x004fe20007810000 */
[----:B------:R-:W-:-:S03]  /*c430*/  IMAD.U32 R0, RZ, RZ, UR47 ;  /* 0x0000002fff007e24 */ /* 0x000fc6000f8e00ff */
[----:B------:R-:W-:-:S04]  /*c440*/  FSETP.NEU.FTZ.AND P2, PT, R5, -INF , PT ;  /* 0xff8000000500780b */ /* 0x000fc80003f5d000 */
[----:B------:R-:W-:-:S05]  /*c450*/  FSEL R221, R5, RZ, P2 ;  /* 0x000000ff05dd7208 */ /* 0x000fca0001000000 */
[----:B------:R-:W-:Y:S01]  /*c460*/  FADD.FTZ R221, -R221, R203 ;  /* 0x000000cbdddd7221 */ /* 0x000fe20000010100 */
[----:B------:R-:W-:-:S03]  /*c470*/  FMUL.FTZ R203, R5, R0 ;  /* 0x0000000005cb7220 */ /* 0x000fc60000410000 */
[-C--:B------:R-:W-:Y:S02]  /*c480*/  FMUL.FTZ R221, R221, R0.reuse ;  /* 0x00000000dddd7220 */ /* 0x080fe40000410000 */
[----:B------:R-:W-:Y:S02]  /*c490*/  FSEL R203, R203, RZ, P2 ;  /* 0x000000ffcbcb7208 */ /* 0x000fe40001000000 */
[----:B------:R-:W-:Y:S02]  /*c4a0*/  ISETP.GT.AND P2, PT, R8, RZ, PT ;  /* 0x000000ff0800720c */ /* 0x000fe40003f44270 */
[----:B------:R-:W2:Y:S01]  /*c4b0*/  MUFU.EX2 R221, R221 ;  /* 0x000000dd00dd7308 */ /* 0x000ea20000000800 */
[-CC-:B------:R-:W-:Y:S01]  /*c4c0*/  FFMA.FTZ R152, R152, R0.reuse, -R203.reuse ;  /* 0x0000000098987223 */ /* 0x180fe200000108cb */
[----:B------:R-:W-:Y:S01]  /*c4d0*/  FSEL R154, R154, -INF , P2 ;  /* 0xff8000009a9a7808 */ /* 0x000fe20001000000 */
[-CC-:B------:R-:W-:Y:S01]  /*c4e0*/  FFMA.FTZ R153, R153, R0.reuse, -R203.reuse ;  /* 0x0000000099997223 */ /* 0x180fe200000108cb */
[----:B------:R-:W-:Y:S01]  /*c4f0*/  ISETP.GT.AND P2, PT, R8, 0x9, PT ;  /* 0x000000090800780c */ /* 0x000fe20003f44270 */
[-CC-:B------:R-:W-:Y:S01]  /*c500*/  FFMA.FTZ R156, R156, R0.reuse, -R203.reuse ;  /* 0x000000009c9c7223 */ /* 0x180fe200000108cb */
[-CC-:B------:R-:W-:Y:S01]  /*c510*/  FFMA.FTZ R157, R157, R0.reuse, -R203.reuse ;  /* 0x000000009d9d7223 */ /* 0x180fe200000108cb */
        /* <DEDUP_REMOVED lines=29> */
[----:B------:R-:W-:Y:S01]  /*c6f0*/  FFMA.FTZ R197, R197, R0, -R203 ;  /* 0x00000000c5c57223 */ /* 0x000fe200000108cb */
[----:B------:R-:W3:Y:S01]  /*c700*/  MUFU.EX2 R152, R152 ;  /* 0x0000009800987308 */ /* 0x000ee20000000800 */
[----:B------:R-:W-:Y:S01]  /*c710*/  FSEL R190, R190, -INF , P2 ;  /* 0xff800000bebe7808 */ /* 0x000fe20001000000 */
[-C--:B--2---:R-:W-:Y:S01]  /*c720*/  FMUL.FTZ R24, R24, R221.reuse ;  /* 0x000000dd18187220 */ /* 0x084fe20000410000 */
[----:B------:R-:W-:Y:S01]  /*c730*/  ISETP.GT.AND P2, PT, R8, 0x51, PT ;  /* 0x000000510800780c */ /* 0x000fe20003f44270 */
[-C--:B------:R-:W-:Y:S01]  /*c740*/  FMUL.FTZ R25, R25, R221.reuse ;  /* 0x000000dd19197220 */ /* 0x080fe20000410000 */
[----:B------:R-:W-:Y:S01]  /*c750*/  FMNMX.FTZ R8, R154, R202, !PT ;  /* 0x000000ca9a087209 */ /* 0x000fe20007810000 */
[-C--:B------:R-:W-:Y:S01]  /*c760*/  FMUL.FTZ R28, R28, R221.reuse ;  /* 0x000000dd1c1c7220 */ /* 0x080fe20000410000 */
[----:B------:R-:W-:Y:S01]  /*c770*/  FSEL R195, R195, -INF , P2 ;  /* 0xff800000c3c37808 */ /* 0x000fe20001000000 */
[----:B------:R-:W2:Y:S01]  /*c780*/  MUFU.EX2 R153, R153 ;  /* 0x0000009900997308 */ /* 0x000ea20000000800 */
        /* <DEDUP_REMOVED lines=9> */
[----:B---3--:R-:W-:Y:S01]  /*c820*/  FFMA.FTZ R4, R221, R4, R152 ;  /* 0x00000004dd047223 */ /* 0x008fe20000010098 */
[-C--:B------:R-:W-:Y:S01]  /*c830*/  FMUL.FTZ R40, R40, R221.reuse ;  /* 0x000000dd28287220 */ /* 0x080fe20000410000 */
[-C--:B------:R-:W-:Y:S01]  /*c840*/  FMUL.FTZ R41, R41, R221.reuse ;  /* 0x000000dd29297220 */ /* 0x080fe20000410000 */
[----:B------:R-:W-:Y:S01]  /*c850*/  FMNMX.FTZ R8, R162, R8, !PT ;  /* 0x00000008a2087209 */ /* 0x000fe20007810000 */
[-C--:B------:R-:W-:Y:S01]  /*c860*/  FMUL.FTZ R44, R44, R221.reuse ;  /* 0x000000dd2c2c7220 */ /* 0x080fe20000410000 */
[-C--:B------:R-:W-:Y:S01]  /*c870*/  FMUL.FTZ R45, R45, R221.reuse ;  /* 0x000000dd2d2d7220 */ /* 0x080fe20000410000 */
[-C--:B------:R-:W-:Y:S01]  /*c880*/  FMUL.FTZ R48, R48, R221.reuse ;  /* 0x000000dd30307220 */ /* 0x080fe20000410000 */
[----:B------:R-:W-:Y:S01]  /*c890*/  FMNMX.FTZ R8, R163, R8, !PT ;  /* 0x00000008a3087209 */ /* 0x000fe20007810000 */
[C---:B--2---:R-:W-:Y:S01]  /*c8a0*/  FADD.FTZ R4, R153.reuse, R4 ;  /* 0x0000000499047221 */ /* 0x044fe20000010000 */
[----:B------:R-:W-:Y:S01]  /*c8b0*/  F2FP.BF16.F32.PACK_AB R152, R153, R152 ;  /* 0x000000989998723e */ /* 0x000fe200000010ff */
[-C--:B------:R-:W-:Y:S01]  /*c8c0*/  FMUL.FTZ R49, R49, R221.reuse ;  /* 0x000000dd31317220 */ /* 0x080fe20000410000 */
[----:B------:R-:W-:Y:S01]  /*c8d0*/  FMNMX.FTZ R8, R166, R8, !PT ;  /* 0x00000008a6087209 */ /* 0x000fe20007810000 */
[----:B------:R-:W2:Y:S01]  /*c8e0*/  MUFU.EX2 R153, R156 ;  /* 0x0000009c00997308 */ /* 0x000ea20000000800 */
[-C--:B------:R-:W-:Y:S01]  /*c8f0*/  FMUL.FTZ R52, R52, R221.reuse ;  /* 0x000000dd34347220 */ /* 0x080fe20000410000 */
        /* <DEDUP_REMOVED lines=14> */
[----:B------:R-:W-:Y:S01]  /*c9e0*/  MUFU.EX2 R160, R168 ;  /* 0x000000a800a07308 */ /* 0x000fe20000000800 */
[-C--:B------:R-:W-:Y:S01]  /*c9f0*/  FMUL.FTZ R72, R72, R221.reuse ;  /* 0x000000dd48487220 */ /* 0x080fe20000410000 */
[-C--:B------:R-:W-:Y:S01]  /*ca00*/  FMUL.FTZ R73, R73, R221.reuse ;  /* 0x000000dd49497220 */ /* 0x080fe20000410000 */
[----:B------:R-:W-:Y:S01]  /*ca10*/  FMNMX.FTZ R8, R175, R8, !PT ;  /* 0x00000008af087209 */ /* 0x000fe20007810000 */
[-C--:B------:R-:W-:Y:S01]  /*ca20*/  FMUL.FTZ R76, R76, R221.reuse ;  /* 0x000000dd4c4c7220 */ /* 0x080fe20000410000 */
[-C--:B------:R-:W-:Y:S01]  /*ca30*/  FMUL.FTZ R77, R77, R221.reuse ;  /* 0x000000dd4d4d7220 */ /* 0x080fe20000410000 */
[-C--:B------:R-:W-:Y:S01]  /*ca40*/  FMUL.FTZ R80, R80, R221.reuse ;  /* 0x000000dd50507220 */ /* 0x080fe20000410000 */
[----:B------:R-:W-:Y:S01]  /*ca50*/  FMNMX.FTZ R8, R178, R8, !PT ;  /* 0x00000008b2087209 */ /* 0x000fe20007810000 */
[----:B------:R4:W-:Y:S01]  /*ca60*/  MUFU.EX2 R168, R176 ;  /* 0x000000b000a87308 */ /* 0x0009e20000000800 */
        /* <DEDUP_REMOVED lines=8> */
[----:B----4-:R-:W4:Y:S01]  /*caf0*/  S2R R176, SR_TID.X ;  /* 0x0000000000b07919 */ /* 0x010f220000002100 */
        /* <DEDUP_REMOVED lines=37> */
[----:B------:R-:W-:Y:S01]  /*cd50*/  FMUL.FTZ R149, R149, R221 ;  /* 0x000000dd95957220 */ /* 0x000fe20000410000 */
[----:B------:R-:W5:Y:S01]  /*cd60*/  SHFL.BFLY PT, R203, R8, 0x2, 0x1f ;  /* 0x0c401f0008cb7f89 */ /* 0x000f6200000e0000 */
[----:B--2---:R-:W-:Y:S01]  /*cd70*/  FADD.FTZ R4, R153, R4 ;  /* 0x0000000499047221 */ /* 0x004fe20000010000 */
[----:B----4-:R-:W-:Y:S01]  /*cd80*/  SHF.R.U32.HI R176, RZ, 0x7, R176 ;  /* 0x00000007ffb07819 */ /* 0x010fe200000116b0 */
[----:B------:R-:W2:Y:S02]  /*cd90*/  MUFU.EX2 R161, R161 ;  /* 0x000000a100a17308 */ /* 0x000ea40000000800 */
[----:B------:R-:W-:Y:S01]  /*cda0*/  FADD.FTZ R4, R157, R4 ;  /* 0x000000049d047221 */ /* 0x000fe20000010000 */
[----:B------:R-:W-:-:S03]  /*cdb0*/  IADD3 R176, -R176, 0xb, RZ ;  /* 0x0000000bb0b07810 */ /* 0x000fc60007ffe1ff */
[----:B---3--:R-:W-:Y:S02]  /*cdc0*/  FADD.FTZ R4, R156, R4 ;  /* 0x000000049c047221 */ /* 0x008fe40000010000 */
[----:B------:R-:W3:Y:S08]  /*cdd0*/  MUFU.EX2 R164, R164 ;  /* 0x000000a400a47308 */ /* 0x000ef00000000800 */
[----:B------:R-:W4:Y:S01]  /*cde0*/  MUFU.EX2 R165, R165 ;  /* 0x000000a500a57308 */ /* 0x000f220000000800 */
[C---:B--2---:R-:W-:Y:S01]  /*cdf0*/  FADD.FTZ R4, R161.reuse, R4 ;  /* 0x00000004a1047221 */ /* 0x044fe20000010000 */
[----:B------:R-:W-:-:S02]  /*ce00*/  F2FP.BF16.F32.PACK_AB R156, R161, R156 ;  /* 0x0000009ca19c723e */ /* 0x000fc400000010ff */
[----:B-----5:R-:W-:-:S04]  /*ce10*/  FMNMX.FTZ R8, R8, R203, !PT ;  /* 0x000000cb08087209 */ /* 0x020fc80007810000 */
[----:B------:R-:W2:Y:S01]  /*ce20*/  MUFU.EX2 R169, R169 ;  /* 0x000000a900a97308 */ /* 0x000ea20000000800 */
[----:B---3--:R-:W-:Y:S01]  /*ce30*/  FADD.FTZ R4, R164, R4 ;  /* 0x00000004a4047221 */ /* 0x008fe20000010000 */
[----:B------:R-:W3:Y:S06]  /*ce40*/  SHFL.BFLY PT, R203, R8, 0x1, 0x1f ;  /* 0x0c201f0008cb7f89 */ /* 0x000eec00000e0000 */
[----:B------:R-:W5:Y:S01]  /*ce50*/  MUFU.EX2 R172, R172 ;  /* 0x000000ac00ac7308 */ /* 0x000f620000000800 */
[----:B----4-:R-:W-:-:S04]  /*ce60*/  FADD.FTZ R4, R165, R4 ;  /* 0x00000004a5047221 */ /* 0x010fc80000010000 */
[----:B------:R-:W-:-:S03]  /*ce70*/  FADD.FTZ R4, R160, R4 ;  /* 0x00000004a0047221 */ /* 0x000fc60000010000 */
[----:B------:R-:W4:Y:S01]  /*ce80*/  MUFU.EX2 R173, R173 ;  /* 0x000000ad00ad7308 */ /* 0x000f220000000800 */
[C---:B--2---:R-:W-:Y:S01]  /*ce90*/  FADD.FTZ R4, R169.reuse, R4 ;  /* 0x00000004a9047221 */ /* 0x044fe20000010000 */
[----:B------:R-:W-:-:S06]  /*cea0*/  F2FP.BF16.F32.PACK_AB R160, R169, R160 ;  /* 0x000000a0a9a0723e */ /* 0x000fcc00000010ff */
[----:B------:R-:W2:Y:S01]  /*ceb0*/  MUFU.EX2 R177, R177 ;  /* 0x000000b100b17308 */ /* 0x000ea20000000800 */
[----:B-----5:R-:W-:Y:S01]  /*cec0*/  FADD.FTZ R4, R172, R4 ;  /* 0x00000004ac047221 */ /* 0x020fe20000010000 */
[----:B---3--:R-:W-:-:S04]  /*ced0*/  FMNMX.FTZ R8, R8, R203, !PT ;  /* 0x000000cb08087209 */ /* 0x008fc80007810000 */
[C---:B------:R-:W-:Y:S01]  /*cee0*/  FSETP.NEU.FTZ.AND P2, PT, R8.reuse, -INF , PT ;  /* 0xff8000000800780b */ /* 0x040fe20003f5d000 */
[----:B------:R-:W-:Y:S01]  /*cef0*/  FMUL.FTZ R203, R8, R0 ;  /* 0x0000000008cb7220 */ /* 0x000fe20000410000 */
[----:B------:R-:W3:Y:S01]  /*cf00*/  MUFU.EX2 R180, R180 ;  /* 0x000000b400b47308 */ /* 0x000ee20000000800 */
[----:B----4-:R-:W-:-:S03]  /*cf10*/  FADD.FTZ R4, R173, R4 ;  /* 0x00000004ad047221 */ /* 0x010fc60000010000 */
[----:B------:R-:W-:Y:S01]  /*cf20*/  FSEL R203, R203, RZ, P2 ;  /* 0x000000ffcbcb7208 */ /* 0x000fe20001000000 */
[----:B------:R-:W-:-:S03]  /*cf30*/  FADD.FTZ R4, R168, R4 ;  /* 0x00000004a8047221 */ /* 0x000fc60000010000 */
[----:B------:R-:W4:Y:S01]  /*cf40*/  MUFU.EX2 R181, R181 ;  /* 0x000000b500b57308 */ /* 0x000f220000000800 */
        /* <DEDUP_REMOVED lines=24> */
[----:B-----5:R-:W-:Y:S01]  /*d0d0*/  F2FP.BF16.F32.PACK_AB R154, R157, R153 ;  /* 0x000000999d9a723e */ /* 0x020fe200000010ff */
[----:B------:R-:W-:-:S02]  /*d0e0*/  @!P1 VIADD R153, R200, 0x22840 ;  /* 0x00022840c8999836 */ /* 0x000fc40000000000 */
[-CC-:B------:R-:W-:Y:S01]  /*d0f0*/  FFMA.FTZ R195, R195, R0.reuse, -R203.reuse ;  /* 0x00000000c3c37223 */ /* 0x180fe200000108cb */
[-CC-:B------:R-:W-:Y:S01]  /*d100*/  FFMA.FTZ R198, R198, R0.reuse, -R203.reuse ;  /* 0x00000000c6c67223 */ /* 0x180fe200000108cb */
[----:B------:R-:W-:Y:S01]  /*d110*/  FFMA.FTZ R199, R199, R0, -R203 ;  /* 0x00000000c7c77223 */ /* 0x000fe200000108cb */
[----:B--2---:R-:W-:Y:S01]  /*d120*/  FADD.FTZ R4, R177, R4 ;  /* 0x00000004b1047221 */ /* 0x004fe20000010000 */
[----:B------:R-:W-:Y:S01]  /*d130*/  @!P1 PRMT R153, RZ, 0x654, R153 ;  /* 0x00000654ff999816 */ /* 0x000fe20000000099 */
[----:B------:R2:W-:Y:S06]  /*d140*/  BAR.ARV R176, 0x100 ;  /* 0x000400b00000751d */ /* 0x0005ec0000002000 */
[----:B------:R5:W-:Y:S01]  /*d150*/  @!P1 SYNCS.ARRIVE.TRANS64.RED.A1T0 RZ, [R153+URZ], RZ ;  /* 0x000000ff99ff99a7 */ /* 0x000be2000810043f */
[----:B------:R1:W-:Y:S01]  /*d160*/  MUFU.EX2 R203, R158 ;  /* 0x0000009e00cb7308 */ /* 0x0003e20000000800 */
[----:B---3--:R-:W-:-:S04]  /*d170*/  FADD.FTZ R4, R180, R4 ;  /* 0x00000004b4047221 */ /* 0x008fc80000010000 */
[----:B----4-:R-:W-:Y:S01]  /*d180*/  FADD.FTZ R4, R181, R4 ;  /* 0x00000004b5047221 */ /* 0x010fe20000010000 */
[----:B-----5:R-:W-:Y:S02]  /*d190*/  FSEL R153, R8, RZ, P2 ;  /* 0x000000ff08997208 */ /* 0x020fe40001000000 */
[----:B------:R-:W-:Y:S01]  /*d1a0*/  MUFU.EX2 R159, R159 ;  /* 0x0000009f009f7308 */ /* 0x000fe20000000800 */
[----:B-1----:R-:W-:Y:S02]  /*d1b0*/  F2FP.BF16.F32.PACK_AB R158, R165, R164 ;  /* 0x000000a4a59e723e */ /* 0x002fe400000010ff */
[----:B------:R-:W-:Y:S01]  /*d1c0*/  F2FP.BF16.F32.PACK_AB R164, R177, R168 ;  /* 0x000000a8b1a4723e */ /* 0x000fe200000010ff */
[----:B------:R-:W-:-:S04]  /*d1d0*/  FADD.FTZ R153, -R153, R202 ;  /* 0x000000ca99997221 */ /* 0x000fc80000010100 */
[----:B------:R-:W-:Y:S01]  /*d1e0*/  FMUL.FTZ R153, R153, R0 ;  /* 0x0000000099997220 */ /* 0x000fe20000410000 */
[----:B------:R1:W-:Y:S08]  /*d1f0*/  MUFU.EX2 R226, R162 ;  /* 0x000000a200e27308 */ /* 0x0003f00000000800 */
[----:B------:R0:W3:Y:S01]  /*d200*/  MUFU.EX2 R202, R153 ;  /* 0x0000009900ca7308 */ /* 0x0000e20000000800 */
[----:B-1----:R-:W-:-:S07]  /*d210*/  F2FP.BF16.F32.PACK_AB R162, R173, R172 ;  /* 0x000000acada2723e */ /* 0x002fce00000010ff */
[----:B------:R-:W1:Y:S01]  /*d220*/  MUFU.EX2 R163, R163 ;  /* 0x000000a300a37308 */ /* 0x000e620000000800 */
[----:B0-----:R-:W-:-:S07]  /*d230*/  F2FP.BF16.F32.PACK_AB R153, R155, R197 ;  /* 0x000000c59b99723e */ /* 0x001fce00000010ff */
[----:B------:R0:W4:Y:S01]  /*d240*/  MUFU.EX2 R228, R166 ;  /* 0x000000a600e47308 */ /* 0x0001220000000800 */
[----:B---3--:R-:W-:Y:S01]  /*d250*/  FFMA.FTZ R3, R202, R3, R197 ;  /* 0x00000003ca037223 */ /* 0x008fe200000100c5 */
[-C--:B------:R-:W-:Y:S01]  /*d260*/  FMUL.FTZ R26, R26, R202.reuse ;  /* 0x000000ca1a1a7220 */ /* 0x080fe20000410000 */
[-C--:B------:R-:W-:Y:S01]  /*d270*/  FMUL.FTZ R27, R27, R202.reuse ;  /* 0x000000ca1b1b7220 */ /* 0x080fe20000410000 */
[-C--:B------:R-:W-:Y:S01]  /*d280*/  FMUL.FTZ R30, R30, R202.reuse ;  /* 0x000000ca1e1e7220 */ /* 0x080fe20000410000 */
[----:B------:R-:W-:Y:S01]  /*d290*/  FADD.FTZ R3, R155, R3 ;  /* 0x000000039b037221 */ /* 0x000fe20000010000 */
[----:B------:R-:W-:Y:S01]  /*d2a0*/  F2FP.BF16.F32.PACK_AB R155, R159, R203 ;  /* 0x000000cb9f9b723e */ /* 0x000fe200000010ff */
[----:B------:R-:W-:Y:S01]  /*d2b0*/  FMUL.FTZ R31, R31, R202 ;  /* 0x000000ca1f1f7220 */ /* 0x000fe20000410000 */
[----:B------:R-:W3:Y:S01]  /*d2c0*/  MUFU.EX2 R167, R167 ;  /* 0x000000a700a77308 */ /* 0x000ee20000000800 */
[----:B------:R-:W-:Y:S01]  /*d2d0*/  FADD.FTZ R3, R203, R3 ;  /* 0x00000003cb037221 */ /* 0x000fe20000010000 */
[----:B-1----:R-:W-:Y:S01]  /*d2e0*/  F2FP.BF16.F32.PACK_AB R157, R163, R226 ;  /* 0x000000e2a39d723e */ /* 0x002fe200000010ff */
[----:B------:R-:W-:Y:S01]  /*d2f0*/  FMUL.FTZ R34, R34, R202 ;  /* 0x000000ca22227220 */ /* 0x000fe20000410000 */
[----:B0-----:R-:W-:Y:S01]  /*d300*/  F2FP.BF16.F32.PACK_AB R166, R181, R180 ;  /* 0x000000b4b5a6723e */ /* 0x001fe200000010ff */
[----:B------:R-:W-:Y:S01]  /*d310*/  FADD.FTZ R3, R159, R3 ;  /* 0x000000039f037221 */ /* 0x000fe20000010000 */
[-C--:B------:R-:W-:Y:S01]  /*d320*/  FMUL.FTZ R35, R35, R202.reuse ;  /* 0x000000ca23237220 */ /* 0x080fe20000410000 */
[-C--:B------:R-:W-:Y:S01]  /*d330*/  FMUL.FTZ R38, R38, R202.reuse ;  /* 0x000000ca26267220 */ /* 0x080fe20000410000 */
[----:B------:R-:W0:Y:S01]  /*d340*/  MUFU.EX2 R221, R221 ;  /* 0x000000dd00dd7308 */ /* 0x000e220000000800 */
[----:B------:R-:W-:Y:S01]  /*d350*/  FADD.FTZ R3, R226, R3 ;  /* 0x00000003e2037221 */ /* 0x000fe20000010000 */
[-C--:B------:R-:W-:Y:S01]  /*d360*/  FMUL.FTZ R39, R39, R202.reuse ;  /* 0x000000ca27277220 */ /* 0x080fe20000410000 */
[-C--:B------:R-:W-:Y:S01]  /*d370*/  FMUL.FTZ R42, R42, R202.reuse ;  /* 0x000000ca2a2a7220 */ /* 0x080fe20000410000 */
[-C--:B------:R-:W-:Y:S01]  /*d380*/  FMUL.FTZ R43, R43, R202.reuse ;  /* 0x000000ca2b2b7220 */ /* 0x080fe20000410000 */
[----:B------:R-:W-:Y:S01]  /*d390*/  FADD.FTZ R3, R163, R3 ;  /* 0x00000003a3037221 */ /* 0x000fe20000010000 */
[-C--:B------:R-:W-:Y:S01]  /*d3a0*/  FMUL.FTZ R46, R46, R202.reuse ;  /* 0x000000ca2e2e7220 */ /* 0x080fe20000410000 */
[----:B------:R-:W-:Y:S01]  /*d3b0*/  FMUL.FTZ R47, R47, R202 ;  /* 0x000000ca2f2f7220 */ /* 0x000fe20000410000 */
[----:B------:R-:W1:Y:S01]  /*d3c0*/  MUFU.EX2 R161, R171 ;  /* 0x000000ab00a17308 */ /* 0x000e620000000800 */
[----:B----4-:R-:W-:Y:S01]  /*d3d0*/  FADD.FTZ R3, R228, R3 ;  /* 0x00000003e4037221 */ /* 0x010fe20000010000 */
[----:B---3--:R-:W-:Y:S01]  /*d3e0*/  F2FP.BF16.F32.PACK_AB R159, R167, R228 ;  /* 0x000000e4a79f723e */ /* 0x008fe200000010ff */
[-C--:B------:R-:W-:Y:S01]  /*d3f0*/  FMUL.FTZ R50, R50, R202.reuse ;  /* 0x000000ca32327220 */ /* 0x080fe20000410000 */
        /* <DEDUP_REMOVED lines=80> */
[C---:B---3--:R-:W-:Y:S01]  /*d900*/  FADD.FTZ R3, R187.reuse, R3 ;  /* 0x00000003bb037221 */ /* 0x048fe20000010000 */
        /* <DEDUP_REMOVED lines=22> */
[----:B---3--:R-:W-:-:S04]  /*da70*/  FADD.FTZ R4, R196, R4 ;  /* 0x00000004c4047221 */ /* 0x008fc80000010000 */
[C---:B------:R-:W-:Y:S01]  /*da80*/  FADD.FTZ R4, R174.reuse, R4 ;  /* 0x00000004ae047221 */ /* 0x040fe20000010000 */
[----:B------:R-:W-:Y:S01]  /*da90*/  F2FP.BF16.F32.PACK_AB R174, R174, R196 ;  /* 0x000000c4aeae723e */ /* 0x000fe200000010ff */
[----:B0-----:R-:W-:-:S04]  /*daa0*/  FADD.FTZ R3, R198, R3 ;  /* 0x00000003c6037221 */ /* 0x001fc80000010000 */
[C---:B-1----:R-:W-:Y:S01]  /*dab0*/  FADD.FTZ R3, R175.reuse, R3 ;  /* 0x00000003af037221 */ /* 0x042fe20000010000 */
[----:B------:R-:W-:Y:S01]  /*dac0*/  F2FP.BF16.F32.PACK_AB R175, R175, R198 ;  /* 0x000000c6afaf723e */ /* 0x000fe200000010ff */
[----:B--2---:R-:W-:Y:S06]  /*dad0*/  @!P0 BRA `(.L_x_13829) ;  /* 0x0000000000048947 */ /* 0x004fec0003800000 */
[----:B------:R-:W-:Y:S01]  /*dae0*/  BPT.TRAP 0x1 ;  /* 0x000000040000795c */ /* 0x000fe20000300000 */
.L_x_13829:
[----:B------:R0:W1:Y:S01]  /*daf0*/  SYNCS.PHASECHK.TRANS64.TRYWAIT P2, [R200+URZ+0x22850], R201 ;  /* 0x022850c9c80075a7 */ /* 0x000062000804017f */
[----:B------:R-:W-:Y:S05]  /*db00*/  @!P0 BRA `(.L_x_13830) ;  /* 0x0000000000048947 */ /* 0x000fea0003800000 */
[----:B------:R-:W-:Y:S01]  /*db10*/  BPT.TRAP 0x1 ;  /* 0x000000040000795c */ /* 0x000fe20000300000 */
.L_x_13830:
[----:B------:R-:W-:Y:S04]  /*db20*/  BSSY B0, `(.L_x_13831) ;  /* 0x0000004000007945 */ /* 0x000fe80003800000 */
[----:B-1----:R-:W-:Y:S05]  /*db30*/  @P2 BRA `(.L_x_13832) ;  /* 0x0000000000082947 */ /* 0x002fea0003800000 */
[----:B------:R-:W1:Y:S02]  /*db40*/  SYNCS.PHASECHK.TRANS64.TRYWAIT P2, [R200+URZ+0x22850], R201 ;  /* 0x022850c9c80075a7 */ /* 0x000e64000804017f */
[----:B-1----:R-:W-:Y:S05]  /*db50*/  @!P2 BRA `(.L_x_13833) ;  /* 0x000001100024a947 */ /* 0x002fea0003800000 */
.L_x_13832:
[----:B------:R-:W-:Y:S05]  /*db60*/  BSYNC B0 ;  /* 0x0000000000007941 */ /* 0x000fea0003800000 */
.L_x_13831:
[----:B------:R-:W2:Y:S01]  /*db70*/  S2R R177, SR_TID.X ;  /* 0x0000000000b17919 */ /* 0x000ea20000002100 */
[----:B------:R-:W-:Y:S05]  /*db80*/  WARPSYNC.ALL ;  /* 0x0000000000007948 */ /* 0x000fea0003800000 */
[----:B------:R-:W-:Y:S01]  /*db90*/  IMAD.MOV.U32 R178, RZ, RZ, 0xc00 ;  /* 0x00000c00ffb27424 */ /* 0x000fe200078e00ff */
[----:B------:R-:W-:Y:S01]  /*dba0*/  ISETP.GT.AND P2, PT, R21, R20, PT ;  /* 0x000000141500720c */ /* 0x000fe20003f44270 */
[----:B------:R-:W-:Y:S02]  /*dbb0*/  IMAD.MOV.U32 R179, RZ, RZ, 0x40000040 ;  /* 0x40000040ffb37424 */ /* 0x000fe400078e00ff */
[----:B------:R-:W-:-:S02]  /*dbc0*/  IMAD R178, R22, R178, UR37 ;  /* 0x0000002516b27e24 */ /* 0x000fc4000f8e02b2 */
[----:B01----:R-:W-:Y:S01]  /*dbd0*/  @!P1 VIADD R200, R200, 0x22860 ;  /* 0x00022860c8c89836 */ /* 0x003fe20000000000 */
[----:B------:R-:W-:Y:S01]  /*dbe0*/  R2UR UR7, R179 ;  /* 0x00000000b30772ca */ /* 0x000fe200000e0000 */
[----:B------:R-:W-:Y:S01]  /*dbf0*/  IMAD.MOV.U32 R179, RZ, RZ, 0x40000040 ;  /* 0x40000040ffb37424 */ /* 0x000fe200078e00ff */
[----:B------:R-:W-:Y:S01]  /*dc00*/  R2UR UR6, R178 ;  /* 0x00000000b20672ca */ /* 0x000fe200000e0000 */
[----:B------:R-:W-:Y:S01]  /*dc10*/  VIADD R21, R21, 0xffffffff ;  /* 0xffffffff15157836 */ /* 0x000fe20000000000 */
[----:B------:R-:W-:Y:S01]  /*dc20*/  @!P1 PRMT R200, RZ, 0x654, R200 ;  /* 0x00000654ffc89816 */ /* 0x000fe200000000c8 */
[----:B------:R-:W-:Y:S02]  /*dc30*/  IMAD.MOV.U32 R202, RZ, RZ, R8 ;  /* 0x000000ffffca7224 */ /* 0x000fe400078e0008 */
[----:B------:R-:W-:Y:S01]  /*dc40*/  IMAD.MOV.U32 R203, RZ, RZ, R5 ;  /* 0x000000ffffcb7224 */ /* 0x000fe200078e0005 */
[----:B--2---:R-:W-:-:S05]  /*dc50*/  SHF.R.U32.HI R177, RZ, 0x7, R177 ;  /* 0x00000007ffb17819 */ /* 0x004fca00000116b1 */
[----:B------:R-:W-:-:S05]  /*dc60*/  VIADD R177, R177, 0x8 ;  /* 0x00000008b1b17836 */ /* 0x000fca0000000000 */
[----:B------:R0:W-:Y:S06]  /*dc70*/  BAR.SYNC.DEFER_BLOCKING R177, 0x100 ;  /* 0x000400b10000751d */ /* 0x0001ec0000010000 */
        /* <DEDUP_REMOVED lines=43> */
.L_x_13824:
[----:B------:R-:W-:-:S13]  /*df30*/  ISETP.GE.AND P2, PT, R21, R215, PT ;  /* 0x000000d71500720c */ /* 0x000fda0003f46270 */
[----:B------:R-:W-:Y:S05]  /*df40*/  @!P2 BRA `(.L_x_13835) ;  /* 0x0000001c00b4a947 */ /* 0x000fea0003800000 */
[----:B------:R-:W-:Y:S02]  /*df50*/  IMAD.MOV.U32 R201, RZ, RZ, R8 ;  /* 0x000000ffffc97224 */ /* 0x000fe400078e0008 */
[----:B0-----:R-:W-:-:S07]  /*df60*/  IMAD.MOV.U32 R200, RZ, RZ, R5 ;  /* 0x000000ffffc87224 */ /* 0x001fce00078e0005 */
.L_x_13845:
[----:B------:R-:W-:Y:S01]  /*df70*/  VIADD R22, R22, 0x1 ;  /* 0x0000000116167836 */ /* 0x000fe20000000000 */
[----:B------:R-:W-:Y:S05]  /*df80*/  YIELD ;  /* 0x0000000000007946 */ /* 0x000fea0003800000 */
[----:B------:R-:W-:-:S04]  /*df90*/  ISETP.NE.AND P2, PT, R22, 0x2, PT ;  /* 0x000000021600780c */ /* 0x000fc80003f45270 */
[----:B------:R-:W-:Y:S02]  /*dfa0*/  SEL R0, RZ, 0x1, P2 ;  /* 0x00000001ff007807 */ /* 0x000fe40001000000 */
[----:B------:R-:W-:Y:S02]  /*dfb0*/  SEL R22, R22, RZ, P2 ;  /* 0x000000ff16167207 */ /* 0x000fe40001000000 */
[----:B------:R-:W-:Y:S01]  /*dfc0*/  LOP3.LUT R206, R206, R0, RZ, 0x3c, !PT ;  /* 0x00000000cece7212 */ /* 0x000fe200078e3cff */
[----:B-1----:R-:W-:Y:S06]  /*dfd0*/  @!P0 BRA `(.L_x_13836) ;  /* 0x0000000000048947 */ /* 0x002fec0003800000 */
[----:B------:R-:W-:Y:S01]  /*dfe0*/  BPT.TRAP 0x1 ;  /* 0x000000040000795c */ /* 0x000fe20000300000 */
.L_x_13836:
[----:B------:R-:W-:Y:S01]  /*dff0*/  IMAD R20, R22, 0x8, R19 ;  /* 0x0000000816147824 */ /* 0x000fe200078e0213 */
[----:B------:R-:W-:-:S04]  /*e000*/  SHF.L.U32 R211, R206, 0x1f, RZ ;  /* 0x0000001fced37819 */ /* 0x000fc800000006ff */
[----:B------:R0:W1:Y:S01]  /*e010*/  SYNCS.PHASECHK.TRANS64.TRYWAIT P2, [R20+URZ+0x22830], R211 ;  /* 0x022830d3140075a7 */ /* 0x000062000804017f */
[----:B------:R-:W-:Y:S05]  /*e020*/  @!P0 BRA `(.L_x_13837) ;  /* 0x0000000000048947 */ /* 0x000fea0003800000 */
[----:B------:R-:W-:Y:S01]  /*e030*/  BPT.TRAP 0x1 ;  /* 0x000000040000795c */ /* 0x000fe20000300000 */
.L_x_13837:
[----:B------:R-:W-:Y:S02]  /*e040*/  IMAD R156, R22, 0x300, R9 ;  /* 0x00000300169c7824 */ /* 0x000fe400078e0209 */
[----:B------:R-:W-:Y:S01]  /*e050*/  IMAD.MOV.U32 R157, RZ, RZ, 0x40000040 ;  /* 0x40000040ff9d7424 */ /* 0x000fe200078e00ff */
[----:B-1----:R-:W-:Y:S06]  /*e060*/  @P2 BRA `(.L_x_13838) ;  /* 0x0000000000082947 */ /* 0x002fec0003800000 */
[----:B------:R-:W1:Y:S02]  /*e070*/  SYNCS.PHASECHK.TRANS64.TRYWAIT P2, [R20+URZ+0x22830], R211 ;  /* 0x022830d3140075a7 */ /* 0x000e64000804017f */
[----:B-1----:R-:W-:Y:S05]  /*e080*/  @!P2 BRA `(.L_x_13839) ;  /* 0x0000010800eca947 */ /* 0x002fea0003800000 */
.L_x_13838:
        /* <DEDUP_REMOVED lines=163> */
[----:B------:R-:W2:Y:S01]  /*eac0*/  MUFU.EX2 R157, R157 ;  /* 0x0000009d009d7308 */ /* 0x000ea20000000800 */
        /* <DEDUP_REMOVED lines=9> */
[C---:B--2---:R-:W-:Y:S01]  /*eb60*/  FADD.FTZ R4, R157.reuse, R4 ;  /* 0x000000049d047221 */ /* 0x044fe20000010000 */
[----:B------:R-:W-:Y:S02]  /*eb70*/  F2FP.BF16.F32.PACK_AB R202, R157, R156 ;  /* 0x0000009c9dca723e */ /* 0x000fe400000010ff */
[----:B------:R-:W-:-:S04]  /*eb80*/  FMNMX.FTZ R8, R163, R8, !PT ;  /* 0x00000008a3087209 */ /* 0x000fc80007810000 */
[----:B------:R-:W-:Y:S01]  /*eb90*/  FMNMX.FTZ R8, R166, R8, !PT ;  /* 0x00000008a6087209 */ /* 0x000fe20007810000 */
[----:B------:R-:W-:Y:S01]  /*eba0*/  MUFU.EX2 R156, R168 ;  /* 0x000000a8009c7308 */ /* 0x000fe20000000800 */
[----:B---3--:R-:W-:Y:S02]  /*ebb0*/  FADD.FTZ R4, R152, R4 ;  /* 0x0000000498047221 */ /* 0x008fe40000010000 */
[----:B------:R-:W-:-:S04]  /*ebc0*/  FMNMX.FTZ R8, R167, R8, !PT ;  /* 0x00000008a7087209 */ /* 0x000fc80007810000 */
[----:B------:R-:W-:Y:S01]  /*ebd0*/  FMNMX.FTZ R8, R170, R8, !PT ;  /* 0x00000008aa087209 */ /* 0x000fe20007810000 */
[----:B------:R-:W-:Y:S01]  /*ebe0*/  MUFU.EX2 R168, R192 ;  /* 0x000000c000a87308 */ /* 0x000fe20000000800 */
[C---:B----4-:R-:W-:Y:S01]  /*ebf0*/  FADD.FTZ R4, R161.reuse, R4 ;  /* 0x00000004a1047221 */ /* 0x050fe20000010000 */
[----:B------:R-:W-:Y:S02]  /*ec00*/  F2FP.BF16.F32.PACK_AB R152, R161, R152 ;  /* 0x00000098a198723e */ /* 0x000fe400000010ff */
[----:B------:R-:W-:-:S04]  /*ec10*/  FMNMX.FTZ R8, R171, R8, !PT ;  /* 0x00000008ab087209 */ /* 0x000fc80007810000 */
[----:B------:R-:W-:Y:S01]  /*ec20*/  FMNMX.FTZ R8, R174, R8, !PT ;  /* 0x00000008ae087209 */ /* 0x000fe20007810000 */
[----:B------:R-:W2:Y:S03]  /*ec30*/  MUFU.EX2 R164, R164 ;  /* 0x000000a400a47308 */ /* 0x000ea60000000800 */
[----:B------:R-:W-:-:S04]  /*ec40*/  FMNMX.FTZ R8, R175, R8, !PT ;  /* 0x00000008af087209 */ /* 0x000fc80007810000 */
[----:B------:R-:W-:Y:S01]  /*ec50*/  FMNMX.FTZ R8, R178, R8, !PT ;  /* 0x00000008b2087209 */ /* 0x000fe20007810000 */
[----:B------:R-:W3:Y:S03]  /*ec60*/  MUFU.EX2 R165, R165 ;  /* 0x000000a500a57308 */ /* 0x000ee60000000800 */
[----:B------:R-:W-:-:S04]  /*ec70*/  FMNMX.FTZ R8, R179, R8, !PT ;  /* 0x00000008b3087209 */ /* 0x000fc80007810000 */
[----:B------:R-:W-:Y:S01]  /*ec80*/  FMNMX.FTZ R8, R182, R8, !PT ;  /* 0x00000008b6087209 */ /* 0x000fe20007810000 */
[----:B------:R-:W4:Y:S01]  /*ec90*/  MUFU.EX2 R169, R169 ;  /* 0x000000a900a97308 */ /* 0x000f220000000800 */
[----:B--2---:R-:W-:Y:S02]  /*eca0*/  FADD.FTZ R4, R164, R4 ;  /* 0x00000004a4047221 */ /* 0x004fe40000010000 */
[----:B------:R-:W-:-:S04]  /*ecb0*/  FMNMX.FTZ R8, R183, R8, !PT ;  /* 0x00000008b7087209 */ /* 0x000fc80007810000 */
[----:B------:R-:W-:Y:S01]  /*ecc0*/  FMNMX.FTZ R8, R186, R8, !PT ;  /* 0x00000008ba087209 */ /* 0x000fe20007810000 */
[----:B------:R-:W2:Y:S01]  /*ecd0*/  MUFU.EX2 R172, R172 ;  /* 0x000000ac00ac7308 */ /* 0x000ea20000000800 */
[----:B---3--:R-:W-:Y:S02]  /*ece0*/  FADD.FTZ R4, R165, R4 ;  /* 0x00000004a5047221 */ /* 0x008fe40000010000 */
[----:B------:R-:W-:Y:S02]  /*ecf0*/  FMNMX.FTZ R8, R187, R8, !PT ;  /* 0x00000008bb087209 */ /* 0x000fe40007810000 */
[----:B------:R-:W-:Y:S02]  /*ed00*/  FADD.FTZ R4, R156, R4 ;  /* 0x000000049c047221 */ /* 0x000fe40000010000 */
[----:B------:R-:W-:Y:S01]  /*ed10*/  FMNMX.FTZ R8, R190, R8, !PT ;  /* 0x00000008be087209 */ /* 0x000fe20007810000 */
[----:B------:R-:W3:Y:S01]  /*ed20*/  MUFU.EX2 R173, R173 ;  /* 0x000000ad00ad7308 */ /* 0x000ee20000000800 */
[C---:B----4-:R-:W-:Y:S01]  /*ed30*/  FADD.FTZ R4, R169.reuse, R4 ;  /* 0x00000004a9047221 */ /* 0x050fe20000010000 */
[----:B------:R-:W-:-:S02]  /*ed40*/  F2FP.BF16.F32.PACK_AB R156, R169, R156 ;  /* 0x0000009ca99c723e */ /* 0x000fc400000010ff */
[----:B------:R-:W-:-:S04]  /*ed50*/  FMNMX.FTZ R8, R191, R8, !PT ;  /* 0x00000008bf087209 */ /* 0x000fc80007810000 */
[----:B------:R-:W-:Y:S01]  /*ed60*/  FMNMX.FTZ R8, R194, R8, !PT ;  /* 0x00000008c2087209 */ /* 0x000fe20007810000 */
[----:B------:R4:W5:Y:S01]  /*ed70*/  MUFU.EX2 R160, R176 ;  /* 0x000000b000a07308 */ /* 0x0009620000000800 */
[----:B--2---:R-:W-:Y:S02]  /*ed80*/  FADD.FTZ R4, R172, R4 ;  /* 0x00000004ac047221 */ /* 0x004fe40000010000 */
[----:B------:R-:W-:-:S04]  /*ed90*/  FMNMX.FTZ R8, R195, R8, !PT ;  /* 0x00000008c3087209 */ /* 0x000fc80007810000 */
[----:B------:R-:W-:Y:S01]  /*eda0*/  FMNMX.FTZ R8, R198, R8, !PT ;  /* 0x00000008c6087209 */ /* 0x000fe20007810000 */
[----:B------:R-:W2:Y:S01]  /*edb0*/  MUFU.EX2 R177, R177 ;  /* 0x000000b100b17308 */ /* 0x000ea20000000800 */
[----:B----4-:R-:W-:Y:S01]  /*edc0*/  IADD3 R176, -R213, 0xb, RZ ;  /* 0x0000000bd5b07810 */ /* 0x010fe20007ffe1ff */
[----:B---3--:R-:W-:Y:S01]  /*edd0*/  FADD.FTZ R4, R173, R4 ;  /* 0x00000004ad047221 */ /* 0x008fe20000010000 */
[----:B------:R-:W-:-:S05]  /*ede0*/  FMNMX.FTZ R8, R199, R8, !PT ;  /* 0x00000008c7087209 */ /* 0x000fca0007810000 */
[----:B------:R-:W3:Y:S01]  /*edf0*/  SHFL.BFLY PT, R153, R8, 0x2, 0x1f ;  /* 0x0c401f0008997f89 */ /* 0x000ee200000e0000 */
[----:B------:R-:W4:Y:S01]  /*ee00*/  MUFU.EX2 R180, R180 ;  /* 0x000000b400b47308 */ /* 0x000f220000000800 */
[----:B-----5:R-:W-:-:S07]  /*ee10*/  FADD.FTZ R4, R160, R4 ;  /* 0x00000004a0047221 */ /* 0x020fce0000010000 */
[----:B------:R-:W5:Y:S01]  /*ee20*/  MUFU.EX2 R181, R181 ;  /* 0x000000b500b57308 */ /* 0x000f620000000800 */
[C---:B--2---:R-:W-:Y:S01]  /*ee30*/  FADD.FTZ R4, R177.reuse, R4 ;  /* 0x00000004b1047221 */ /* 0x044fe20000010000 */
[----:B------:R-:W-:-:S06]  /*ee40*/  F2FP.BF16.F32.PACK_AB R160, R177, R160 ;  /* 0x000000a0b1a0723e */ /* 0x000fcc00000010ff */
[----:B------:R-:W2:Y:S01]  /*ee50*/  MUFU.EX2 R184, R184 ;  /* 0x000000b800b87308 */ /* 0x000ea20000000800 */
[----:B----4-:R-:W-:Y:S01]  /*ee60*/  FADD.FTZ R4, R180, R4 ;  /* 0x00000004b4047221 */ /* 0x010fe20000010000 */
[----:B---3--:R-:W-:-:S06]  /*ee70*/  FMNMX.FTZ R8, R8, R153, !PT ;  /* 0x0000009908087209 */ /* 0x008fcc0007810000 */
[----:B------:R-:W3:Y:S01]  /*ee80*/  MUFU.EX2 R185, R185 ;  /* 0x000000b900b97308 */ /* 0x000ee20000000800 */
[----:B-----5:R-:W-:Y:S01]  /*ee90*/  FADD.FTZ R4, R181, R4 ;  /* 0x00000004b5047221 */ /* 0x020fe20000010000 */
[----:B------:R-:W4:Y:S06]  /*eea0*/  SHFL.BFLY PT, R153, R8, 0x1, 0x1f ;  /* 0x0c201f0008997f89 */ /* 0x000f2c00000e0000 */
[----:B------:R-:W5:Y:S01]  /*eeb0*/  MUFU.EX2 R188, R188 ;  /* 0x000000bc00bc7308 */ /* 0x000f620000000800 */
[----:B--2---:R-:W-:-:S07]  /*eec0*/  FADD.FTZ R4, R184, R4 ;  /* 0x00000004b8047221 */ /* 0x004fce0000010000 */
[----:B------:R-:W2:Y:S01]  /*eed0*/  MUFU.EX2 R189, R189 ;  /* 0x000000bd00bd7308 */ /* 0x000ea20000000800 */
[----:B---3--:R-:W-:-:S07]  /*eee0*/  FADD.FTZ R4, R185, R4 ;  /* 0x00000004b9047221 */ /* 0x008fce0000010000 */
[----:B------:R-:W-:Y:S01]  /*eef0*/  MUFU.EX2 R193, R193 ;  /* 0x000000c100c17308 */ /* 0x000fe20000000800 */
[----:B-----5:R-:W-:Y:S01]  /*ef00*/  FADD.FTZ R4, R188, R4 ;  /* 0x00000004bc047221 */ /* 0x020fe20000010000 */
[----:B----4-:R-:W-:-:S06]  /*ef10*/  FMNMX.FTZ R8, R8, R153, !PT ;  /* 0x0000009908087209 */ /* 0x010fcc0007810000 */
[----:B------:R-:W-:Y:S01]  /*ef20*/  MUFU.EX2 R196, R196 ;  /* 0x000000c400c47308 */ /* 0x000fe20000000800 */
[C---:B------:R-:W-:Y:S01]  /*ef30*/  FADD.FTZ R157, -R8.reuse, R201 ;  /* 0x000000c9089d7221 */ /* 0x040fe20000010100 */
[-C--:B------:R-:W-:Y:S01]  /*ef40*/  FMUL.FTZ R153, R8, R0.reuse ;  /* 0x0000000008997220 */ /* 0x080fe20000410000 */
[----:B--2---:R-:W-:Y:S02]  /*ef50*/  FADD.FTZ R4, R189, R4 ;  /* 0x00000004bd047221 */ /* 0x004fe40000010000 */
        /* <DEDUP_REMOVED lines=27> */
[----:B------:R-:W-:Y:S01]  /*f110*/  FFMA.FTZ R199, R199, R0, -R153 ;  /* 0x00000000c7c77223 */ /* 0x000fe20000010899 */
[----:B--2---:R-:W-:Y:S01]  /*f120*/  @!P1 VIADD R154, R20, 0x22840 ;  /* 0x00022840149a9836 */ /* 0x004fe20000000000 */
[----:B------:R-:W2:Y:S01]  /*f130*/  MUFU.EX2 R203, R158 ;  /* 0x0000009e00cb7308 */ /* 0x000ea20000000800 */
[----:B---3--:R-:W-:Y:S01]  /*f140*/  FFMA.FTZ R3, R157, R3, R201 ;  /* 0x000000039d037223 */ /* 0x008fe200000100c9 */
[-C--:B------:R-:W-:Y:S01]  /*f150*/  FMUL.FTZ R26, R26, R157.reuse ;  /* 0x0000009d1a1a7220 */ /* 0x080fe20000410000 */
[-C--:B------:R-:W-:Y:S01]  /*f160*/  FMUL.FTZ R27, R27, R157.reuse ;  /* 0x0000009d1b1b7220 */ /* 0x080fe20000410000 */
[----:B------:R-:W-:Y:S01]  /*f170*/  @!P1 PRMT R154, RZ, 0x654, R154 ;  /* 0x00000654ff9a9816 */ /* 0x000fe2000000009a */
[----:B------:R3:W-:Y:S06]  /*f180*/  BAR.ARV R176, 0x100 ;  /* 0x000400b00000751d */ /* 0x0007ec0000002000 */
[----:B------:R-:W5:Y:S01]  /*f190*/  MUFU.EX2 R159, R159 ;  /* 0x0000009f009f7308 */ /* 0x000f620000000800 */
[----:B----4-:R-:W-:Y:S01]  /*f1a0*/  FADD.FTZ R3, R155, R3 ;  /* 0x000000039b037221 */ /* 0x010fe20000010000 */
[----:B------:R4:W-:Y:S01]  /*f1b0*/  @!P1 SYNCS.ARRIVE.TRANS64.RED.A1T0 RZ, [R154+URZ], RZ ;  /* 0x000000ff9aff99a7 */ /* 0x0009e2000810043f */
[-C--:B------:R-:W-:Y:S01]  /*f1c0*/  FMUL.FTZ R30, R30, R157.reuse ;  /* 0x0000009d1e1e7220 */ /* 0x080fe20000410000 */
[-C--:B------:R-:W-:Y:S01]  /*f1d0*/  FMUL.FTZ R31, R31, R157.reuse ;  /* 0x0000009d1f1f7220 */ /* 0x080fe20000410000 */
[-C--:B------:R-:W-:Y:S01]  /*f1e0*/  FMUL.FTZ R34, R34, R157.reuse ;  /* 0x0000009d22227220 */ /* 0x080fe20000410000 */
[----:B--2---:R-:W-:Y:S01]  /*f1f0*/  FADD.FTZ R3, R203, R3 ;  /* 0x00000003cb037221 */ /* 0x004fe20000010000 */
[-C--:B------:R-:W-:Y:S01]  /*f200*/  FMUL.FTZ R35, R35, R157.reuse ;  /* 0x0000009d23237220 */ /* 0x080fe20000410000 */
[----:B------:R-:W2:Y:S01]  /*f210*/  MUFU.EX2 R153, R162 ;  /* 0x000000a200997308 */ /* 0x000ea20000000800 */
[-C--:B------:R-:W-:Y:S01]  /*f220*/  FMUL.FTZ R38, R38, R157.reuse ;  /* 0x0000009d26267220 */ /* 0x080fe20000410000 */
[----:B----4-:R-:W-:Y:S01]  /*f230*/  F2FP.BF16.F32.PACK_AB R154, R165, R164 ;  /* 0x000000a4a59a723e */ /* 0x010fe200000010ff */
[-C--:B------:R-:W-:Y:S01]  /*f240*/  FMUL.FTZ R39, R39, R157.reuse ;  /* 0x0000009d27277220 */ /* 0x080fe20000410000 */
[-C--:B------:R-:W-:Y:S01]  /*f250*/  FMUL.FTZ R42, R42, R157.reuse ;  /* 0x0000009d2a2a7220 */ /* 0x080fe20000410000 */
[-C--:B------:R-:W-:Y:S01]  /*f260*/  FMUL.FTZ R43, R43, R157.reuse ;  /* 0x0000009d2b2b7220 */ /* 0x080fe20000410000 */
[-C--:B------:R-:W-:Y:S01]  /*f270*/  FMUL.FTZ R46, R46, R157.reuse ;  /* 0x0000009d2e2e7220 */ /* 0x080fe20000410000 */
[-C--:B------:R-:W-:Y:S01]  /*f280*/  FMUL.FTZ R47, R47, R157.reuse ;  /* 0x0000009d2f2f7220 */ /* 0x080fe20000410000 */
[----:B------:R-:W4:Y:S01]  /*f290*/  MUFU.EX2 R163, R163 ;  /* 0x000000a300a37308 */ /* 0x000f220000000800 */
[----:B-----5:R-:W-:Y:S01]  /*f2a0*/  FADD.FTZ R3, R159, R3 ;  /* 0x000000039f037221 */ /* 0x020fe20000010000 */
        /* <DEDUP_REMOVED lines=68> */
[----:B------:R-:W-:Y:S01]  /*f6f0*/  F2FP.BF16.F32.PACK_AB R157, R171, R192 ;  /* 0x000000c0ab9d723e */ /* 0x000fe200000010ff */
[----:B------:R-:W-:Y:S01]  /*f700*/  FADD.FTZ R4, R168, R4 ;  /* 0x00000004a8047221 */ /* 0x000fe20000010000 */
[----:B------:R-:W4:Y:S01]  /*f710*/  MUFU.EX2 R182, R182 ;  /* 0x000000b600b67308 */ /* 0x000f220000000800 */
[----:B-----5:R-:W-:Y:S01]  /*f720*/  FADD.FTZ R3, R178, R3 ;  /* 0x00000003b2037221 */ /* 0x020fe20000010000 */
[----:B------:R-:W-:Y:S01]  /*f730*/  F2FP.BF16.F32.PACK_AB R201, R155, R201 ;  /* 0x000000c99bc9723e */ /* 0x000fe200000010ff */
[----:B------:R-:W-:Y:S01]  /*f740*/  FADD.FTZ R4, R193, R4 ;  /* 0x00000004c1047221 */ /* 0x000fe20000010000 */
[----:B------:R-:W-:-:S02]  /*f750*/  F2FP.BF16.F32.PACK_AB R203, R159, R203 ;  /* 0x000000cb9fcb723e */ /* 0x000fc400000010ff */
[----:B------:R-:W-:Y:S01]  /*f760*/  F2FP.BF16.F32.PACK_AB R153, R163, R153 ;  /* 0x00000099a399723e */ /* 0x000fe200000010ff */
[----:B------:R-:W-:Y:S01]  /*f770*/  FADD.FTZ R4, R196, R4 ;  /* 0x00000004c4047221 */ /* 0x000fe20000010000 */
[----:B------:R-:W5:Y:S01]  /*f780*/  MUFU.EX2 R183, R183 ;  /* 0x000000b700b77308 */ /* 0x000f620000000800 */
        /* <DEDUP_REMOVED lines=10> */
[----:B-----5:R-:W-:Y:S01]  /*f830*/  FADD.FTZ R3, R183, R3 ;  /* 0x00000003b7037221 */ /* 0x020fe20000010000 */
[----:B------:R-:W-:Y:S02]  /*f840*/  F2FP.BF16.F32.PACK_AB R159, R175, R174 ;  /* 0x000000aeaf9f723e */ /* 0x000fe400000010ff */
[----:B------:R-:W-:Y:S02]  /*f850*/  F2FP.BF16.F32.PACK_AB R161, R179, R178 ;  /* 0x000000b2b3a1723e */ /* 0x000fe400000010ff */
[----:B------:R-:W-:-:S02]  /*f860*/  F2FP.BF16.F32.PACK_AB R163, R183, R182 ;  /* 0x000000b6b7a3723e */ /* 0x000fc400000010ff */
[----:B------:R-:W5:Y:S01]  /*f870*/  MUFU.EX2 R190, R190 ;  /* 0x000000be00be7308 */ /* 0x000f620000000800 */
[----:B--2---:R-:W-:-:S07]  /*f880*/  FADD.FTZ R3, R165, R3 ;  /* 0x00000003a5037221 */ /* 0x004fce0000010000 */
[----:B------:R-:W2:Y:S01]  /*f890*/  MUFU.EX2 R191, R191 ;  /* 0x000000bf00bf7308 */ /* 0x000ea20000000800 */
[C---:B----4-:R-:W-:Y:S01]  /*f8a0*/  FADD.FTZ R3, R187.reuse, R3 ;  /* 0x00000003bb037221 */ /* 0x050fe20000010000 */
[----:B------:R-:W-:-:S06]  /*f8b0*/  F2FP.BF16.F32.PACK_AB R165, R187, R165 ;  /* 0x000000a5bba5723e */ /* 0x000fcc00000010ff */
[----:B------:R-:W4:Y:S01]  /*f8c0*/  MUFU.EX2 R169, R194 ;  /* 0x000000c200a97308 */ /* 0x000f220000000800 */
[----:B-----5:R-:W-:-:S07]  /*f8d0*/  FADD.FTZ R3, R190, R3 ;  /* 0x00000003be037221 */ /* 0x020fce0000010000 */
[----:B------:R-:W5:Y:S01]  /*f8e0*/  MUFU.EX2 R195, R195 ;  /* 0x000000c300c37308 */ /* 0x000f620000000800 */
[C---:B--2---:R-:W-:Y:S01]  /*f8f0*/  FADD.FTZ R3, R191.reuse, R3 ;  /* 0x00000003bf037221 */ /* 0x044fe20000010000 */
[----:B------:R-:W-:-:S06]  /*f900*/  F2FP.BF16.F32.PACK_AB R167, R191, R190 ;  /* 0x000000bebfa7723e */ /* 0x000fcc00000010ff */
[----:B------:R-:W2:Y:S01]  /*f910*/  MUFU.EX2 R171, R198 ;  /* 0x000000c600ab7308 */ /* 0x000ea20000000800 */
[----:B----4-:R-:W-:-:S07]  /*f920*/  FADD.FTZ R3, R169, R3 ;  /* 0x00000003a9037221 */ /* 0x010fce0000010000 */
[----:B------:R-:W4:Y:S01]  /*f930*/  MUFU.EX2 R170, R197 ;  /* 0x000000c500aa7308 */ /* 0x000f220000000800 */
[C---:B-----5:R-:W-:Y:S01]  /*f940*/  FADD.FTZ R3, R195.reuse, R3 ;  /* 0x00000003c3037221 */ /* 0x060fe20000010000 */
[----:B------:R-:W-:-:S06]  /*f950*/  F2FP.BF16.F32.PACK_AB R169, R195, R169 ;  /* 0x000000a9c3a9723e */ /* 0x000fcc00000010ff */
[----:B------:R-:W5:Y:S01]  /*f960*/  MUFU.EX2 R199, R199 ;  /* 0x000000c700c77308 */ /* 0x000f620000000800 */
[----:B--2---:R-:W-:Y:S01]  /*f970*/  FADD.FTZ R3, R171, R3 ;  /* 0x00000003ab037221 */ /* 0x004fe20000010000 */
[C---:B----4-:R-:W-:Y:S01]  /*f980*/  FADD.FTZ R4, R170.reuse, R4 ;  /* 0x00000004aa047221 */ /* 0x050fe20000010000 */
[----:B------:R-:W-:Y:S02]  /*f990*/  F2FP.BF16.F32.PACK_AB R170, R170, R196 ;  /* 0x000000c4aaaa723e */ /* 0x000fe400000010ff */
[C---:B-----5:R-:W-:Y:S01]  /*f9a0*/  FADD.FTZ R3, R199.reuse, R3 ;  /* 0x00000003c7037221 */ /* 0x060fe20000010000 */
[----:B------:R-:W-:Y:S01]  /*f9b0*/  F2FP.BF16.F32.PACK_AB R171, R199, R171 ;  /* 0x000000abc7ab723e */ /* 0x000fe200000010ff */
[----:B---3--:R-:W-:Y:S06]  /*f9c0*/  @!P0 BRA `(.L_x_13840) ;  /* 0x0000000000048947 */ /* 0x008fec0003800000 */
[----:B------:R-:W-:Y:S01]  /*f9d0*/  BPT.TRAP 0x1 ;  /* 0x000000040000795c */ /* 0x000fe20000300000 */
.L_x_13840:
[----:B------:R2:W3:Y:S01]  /*f9e0*/  SYNCS.PHASECHK.TRANS64.TRYWAIT P2, [R20+URZ+0x22850], R211 ;  /* 0x022850d3140075a7 */ /* 0x0004e2000804017f */
[----:B------:R-:W-:Y:S05]  /*f9f0*/  @!P0 BRA `(.L_x_13841) ;  /* 0x0000000000048947 */ /* 0x000fea0003800000 */
[----:B------:R-:W-:Y:S01]  /*fa00*/  BPT.TRAP 0x1 ;  /* 0x000000040000795c */ /* 0x000fe20000300000 */
.L_x_13841:
[----:B------:R-:W-:Y:S04]  /*fa10*/  BSSY B0, `(.L_x_13842) ;  /* 0x0000004000007945 */ /* 0x000fe80003800000 */
[----:B---3--:R-:W-:Y:S05]  /*fa20*/  @P2 BRA `(.L_x_13843) ;  /* 0x0000000000082947 */ /* 0x008fea0003800000 */
[----:B------:R-:W3:Y:S02]  /*fa30*/  SYNCS.PHASECHK.TRANS64.TRYWAIT P2, [R20+URZ+0x22850], R211 ;  /* 0x022850d3140075a7 */ /* 0x000ee4000804017f */
[----:B---3--:R-:W-:Y:S05]  /*fa40*/  @!P2 BRA `(.L_x_13844) ;  /* 0x000000f00090a947 */ /* 0x008fea0003800000 */
.L_x_13843:
[----:B------:R-:W-:Y:S05]  /*fa50*/  BSYNC B0 ;  /* 0x0000000000007941 */ /* 0x000fea0003800000 */
.L_x_13842:
[----:B------:R-:W4:Y:S01]  /*fa60*/  S2R R174, SR_TID.X ;  /* 0x0000000000ae7919 */ /* 0x000f220000002100 */
[----:B------:R-:W-:Y:S01]  /*fa70*/  IMAD.MOV.U32 R173, RZ, RZ, 0x40000040 ;  /* 0x40000040ffad7424 */ /* 0x000fe200078e00ff */
[----:B------:R-:W-:Y:S05]  /*fa80*/  WARPSYNC.ALL ;  /* 0x0000000000007948 */ /* 0x000fea0003800000 */
[----:B------:R-:W-:Y:S01]  /*fa90*/  R2UR UR7, R173 ;  /* 0x00000000ad0772ca */ /* 0x000fe200000e0000 */
[----:B------:R-:W-:Y:S01]  /*faa0*/  IMAD.MOV.U32 R172, RZ, RZ, 0xc00 ;  /* 0x00000c00ffac7424 */ /* 0x000fe200078e00ff */
[----:B------:R-:W-:Y:S01]  /*fab0*/  ISETP.GT.AND P2, PT, R21, R215, PT ;  /* 0x000000d71500720c */ /* 0x000fe20003f44270 */
[----:B------:R-:W-:-:S02]  /*fac0*/  IMAD.MOV.U32 R175, RZ, RZ, 0x40000040 ;  /* 0x40000040ffaf7424 */ /* 0x000fc400078e00ff */
[----:B------:R-:W-:Y:S02]  /*fad0*/  IMAD R172, R22, R172, UR37 ;  /* 0x0000002516ac7e24 */ /* 0x000fe4000f8e02ac */
[----:B0123--:R-:W-:Y:S02]  /*fae0*/  @!P1 VIADD R20, R20, 0x22860 ;  /* 0x0002286014149836 */ /* 0x00ffe40000000000 */
[----:B------:R-:W-:Y:S01]  /*faf0*/  VIADD R21, R21, 0xffffffff ;  /* 0xffffffff15157836 */ /* 0x000fe20000000000 */
[----:B------:R-:W-:Y:S02]  /*fb00*/  R2UR UR6, R172 ;  /* 0x00000000ac0672ca */ /* 0x000fe400000e0000 */
[----:B------:R-:W-:Y:S02]  /*fb10*/  @!P1 PRMT R20, RZ, 0x654, R20 ;  /* 0x00000654ff149816 */ /* 0x000fe40000000014 */
[----:B----4-:R-:W-:-:S05]  /*fb20*/  SHF.R.U32.HI R174, RZ, 0x7, R174 ;  /* 0x00000007ffae7819 */ /* 0x010fca00000116ae */
        /* <DEDUP_REMOVED lines=47> */
.L_x_13835:
[----:B------:R-:W-:Y:S05]  /*fe20*/  WARPSYNC.ALL ;  /* 0x0000000000007948 */ /* 0x000fea0003800000 */
[----:B------:R-:W2:Y:S01]  /*fe30*/  SHFL.BFLY PT, R7, R4, 0x2, 0x1f ;  /* 0x0c401f0004077f89 */ /* 0x000ea200000e0000 */
[----:B------:R-:W-:Y:S02]  /*fe40*/  IMAD.MOV.U32 R154, RZ, RZ, -0x800000 ;  /* 0xff800000ff9a7424 */ /* 0x000fe400078e00ff */
[----:B------:R-:W-:Y:S01]  /*fe50*/  VIADD R22, R22, 0x1 ;  /* 0x0000000116167836 */ /* 0x000fe20000000000 */
[----:B------:R-:W3:Y:S01]  /*fe60*/  SHFL.BFLY PT, R10, R3, 0x2, 0x1f ;  /* 0x0c401f00030a7f89 */ /* 0x000ee200000e0000 */
[----:B------:R-:W-:Y:S01]  /*fe70*/  VIADD R230, R230, 0x1 ;  /* 0x00000001e6e67836 */ /* 0x000fe20000000000 */
[----:B------:R4:W-:Y:S08]  /*fe80*/  BAR.ARV R176, 0x100 ;  /* 0x000400b00000751d */ /* 0x0009f00000002000 */
[----:B------:R-:W-:Y:S06]  /*fe90*/  BAR.ARV 0x8, 0x180 ;  /* 0x0206000000007b1d */ /* 0x000fec0000002000 */
[----:B------:R-:W-:Y:S01]  /*fea0*/  ISETP.NE.AND P1, PT, R22, 0x2, PT ;  /* 0x000000021600780c */ /* 0x000fe20003f25270 */
[----:B--2---:R-:W-:Y:S01]  /*feb0*/  FADD.FTZ R9, R7, R4 ;  /* 0x0000000407097221 */ /* 0x004fe20000010000 */
[----:B------:R-:W-:-:S02]  /*fec0*/  IMAD.MOV.U32 R4, RZ, RZ, RZ ;  /* 0x000000ffff047224 */ /* 0x000fc400078e00ff */
[----:B------:R-:W-:Y:S01]  /*fed0*/  SEL R22, R22, RZ, P1 ;  /* 0x000000ff16167207 */ /* 0x000fe20000800000 */
[----:B---3--:R-:W-:Y:S01]  /*fee0*/  FADD.FTZ R10, R10, R3 ;  /* 0x000000030a0a7221 */ /* 0x008fe20000010000 */
[----:B------:R-:W2:Y:S01]  /*fef0*/  SHFL.BFLY PT, R6, R9, 0x1, 0x1f ;  /* 0x0c201f0009067f89 */ /* 0x000ea200000e0000 */
[----:B------:R-:W-:Y:S02]  /*ff00*/  IMAD.MOV.U32 R3, RZ, RZ, RZ ;  /* 0x000000ffff037224 */ /* 0x000fe400078e00ff */
[----:B--2---:R-:W-:-:S05]  /*ff10*/  FADD.FTZ R6, R9, R6 ;  /* 0x0000000609067221 */ /* 0x004fca0000010000 */
[----:B------:R-:W-:-:S13]  /*ff20*/  FSETP.NE.FTZ.AND P0, PT, R6, RZ, PT ;  /* 0x000000ff0600720b */ /* 0x000fda0003f15000 */
[----:B------:R-:W2:Y:S08]  /*ff30*/  @P0 MUFU.LG2 R7, R6 ;  /* 0x0000000600070308 */ /* 0x000eb00000000c00 */
[----:B------:R3:W5:Y:S01]  /*ff40*/  @P0 MUFU.RCP R4, R6 ;  /* 0x0000000600040308 */ /* 0x0007620000001000 */
[----:B--2---:R-:W-:Y:S01]  /*ff50*/  @P0 FMUL.FTZ R7, R7, 0.69314718246459960938 ;  /* 0x3f31721807070820 */ /* 0x004fe20000410000 */
[----:B---3--:R-:W-:-:S04]  /*ff60*/  @P0 FMUL.FTZ R6, R0, 0.69314718246459960938 ;  /* 0x3f31721800060820 */ /* 0x008fc80000410000 */
[----:B------:R-:W-:Y:S02]  /*ff70*/  @P0 FFMA.FTZ R154, R6, R5, R7 ;  /* 0x00000005069a0223 */ /* 0x000fe40000010007 */
[----:B------:R-:W2:Y:S01]  /*ff80*/  SHFL.BFLY PT, R5, R10, 0x1, 0x1f ;  /* 0x0c201f000a057f89 */ /* 0x000ea200000e0000 */
        /* <DEDUP_REMOVED lines=41> */
[----:B------:R-:W2:Y:S01]  /*10220*/  @P0 MUFU.LG2 R7, R9 ;  /* 0x0000000900070308 */ /* 0x000ea20000000c00 */
[----:B------:R-:W-:Y:S01]  /*10230*/  @P0 FMUL.FTZ R5, R0, 0.69314718246459960938 ;  /* 0x3f31721800050820 */ /* 0x000fe20000410000 */
[----:B------:R-:W-:-:S02]  /*10240*/  IMAD.MOV.U32 R0, RZ, RZ, -0x800000 ;  /* 0xff800000ff007424 */ /* 0x000fc400078e00ff */
        /* <DEDUP_REMOVED lines=17> */
[----:B------:R-:W-:Y:S01]  /*10360*/  FMUL.FTZ R132, R132, R4 ;  /* 0x0000000484847220 */ /* 0x000fe20000410000 */
[----:B------:R-:W-:Y:S01]  /*10370*/  @P0 FFMA.FTZ R0, R5, R8, R6 ;  /* 0x0000000805000223 */ /* 0x000fe20000010006 */
        /* <DEDUP_REMOVED lines=73> */
[----:B------:R-:W-:Y:S01]  /*10810*/  FMUL.FTZ R149, R149, R4 ;  /* 0x0000000495957220 */ /* 0x000fe20000410000 */
[----:B------:R-:W-:-:S02]  /*10820*/  PLOP3.LUT P0, PT, PT, PT, PT, 0x8, 0x0 ;  /* 0x000000000000781c */ /* 0x000fc40003f0e170 */
[----:B----4-:R-:W-:-:S11]  /*10830*/  LOP3.LUT R206, R206, R3, RZ, 0x3c, !PT ;  /* 0x00000003cece7212 */ /* 0x010fd600078e3cff */
.L_x_13780:
[----:B------:R-:W-:Y:S05]  /*10840*/  WARPSYNC.ALL ;  /* 0x0000000000007948 */ /* 0x000fea0003800000 */
[----:B------:R-:W2:Y:S08]  /*10850*/  S2UR UR5, SR_CgaCtaId ;  /* 0x00000000000579c3 */ /* 0x000eb00000008800 */
[----:B------:R-:W-:Y:S06]  /*10860*/  BAR.SYNC.DEFER_BLOCKING 0x5, 0x180 ;  /* 0x0146000000007b1d */ /* 0x000fec0000010000 */
[----:B------:R-:W-:Y:S01]  /*10870*/  UMOV UR4, 0x400 ;  /* 0x0000040000047882 */ /* 0x000fe20000000000 */
[----:B------:R-:W-:Y:S01]  /*10880*/  BSSY B0, `(.L_x_13846) ;  /* 0x00004fa000007945 */ /* 0x000fe20003800000 */
[----:B--2---:R-:W-:-:S06]  /*10890*/  ULEA UR4, UR5, UR4, 0x18 ;  /* 0x0000000405047291 */ /* 0x004fcc000f8ec03f */
[----:B------:R-:W-:-:S05]  /*108a0*/  IMAD.U32 R19, RZ, RZ, UR4 ;  /* 0x00000004ff137e24 */ /* 0x000fca000f8e00ff */
[----:B------:R2:W3:Y:S01]  /*108b0*/  LDS.128 R4, [R19+0x228d0] ;  /* 0x0228d00013047984 */ /* 0x0004e20000000c00 */
[----:B------:R-:W-:Y:S06]  /*108c0*/  BAR.ARV 0x4, 0x180 ;  /* 0x0106000000007b1d */ /* 0x000fec0000002000 */
[----:B------:R-:W-:Y:S05]  /*108d0*/  @P0 BRA `(.L_x_13847) ;  /* 0x0000004000000947 */ /* 0x000fea0003800000 */
[----:B------:R-:W4:Y:S01]  /*108e0*/  LDL R8, [R1+0x74] ;  /* 0x0000740001087983 */ /* 0x000f220000100800 */
[----:B------:R-:W-:Y:S01]  /*108f0*/  ISETP.NE.AND P0, PT, R223, RZ, PT ;  /* 0x000000ffdf00720c */ /* 0x000fe20003f05270 */
[----:B------:R-:W-:Y:S01]  /*10900*/  ULDC UR4, c[0x0][0xad4] ;  /* 0x0002b50000047ab9 */ /* 0x000fe20000000800 */
[----:B------:R-:W-:Y:S01]  /*10910*/  F2FP.BF16.F32.PACK_AB R10, R29, R28 ;  /* 0x0000001c1d0a723e */ /* 0x000fe200000010ff */
[----:B------:R-:W0:Y:S01]  /*10920*/  S2R R3, SR_SWINHI ;  /* 0x0000000000037919 */ /* 0x000e220000002f00 */
        /* <DEDUP_REMOVED lines=12> */
[----:B-1----:R-:W-:Y:S02]  /*109f0*/  MOV R20, R19 ;  /* 0x0000001300147202 */ /* 0x002fe40000000f00 */
[----:B0-----:R-:W-:-:S03]  /*10a00*/  MOV R21, R3 ;  /* 0x0000000300157202 */ /* 0x001fc60000000f00 */
        /* <DEDUP_REMOVED lines=163> */
[----:B0-----:R-:W-:-:S04]  /*11440*/  IADD3 R3, P0, R152, 0xc060, RZ ;  /* 0x0000c06098037810 */ /* 0x001fc80007f1e0ff */
[----:B---3--:R-:W-:Y:S01]  /*11450*/  LOP3.LUT R4, R3, 0x380, RZ, 0xc0, !PT ;  /* 0x0000038003047812 */ /* 0x008fe200078ec0ff */
[----:B------:R-:W-:Y:S01]  /*11460*/  IMAD.X R153, RZ, RZ, R153, P0 ;  /* 0x000000ffff997224 */ /* 0x000fe200000e0699 */
[----:B------:R-:W-:Y:S02]  /*11470*/  IADD3 R8, P0, R225, UR4, RZ ;  /* 0x00000004e1087c10 */ /* 0x000fe4000ff1e0ff */
[----:B------:R-:W-:Y:S02]  /*11480*/  SHF.R.U64 R4, R4, 0x3, RZ ;  /* 0x0000000304047819 */ /* 0x000fe400000012ff */
[----:B------:R-:W-:Y:S02]  /*11490*/  IADD3.X R9, R227, UR5, RZ, P0, !PT ;  /* 0x00000005e3097c10 */ /* 0x000fe400087fe4ff */
[----:B------:R-:W-:Y:S01]  /*114a0*/  LOP3.LUT R152, R4, R3, RZ, 0x3c, !PT ;  /* 0x0000000304987212 */ /* 0x000fe200078e3cff */
[----:B------:R-:W-:-:S03]  /*114b0*/  IMAD.MOV.U32 R4, RZ, RZ, RZ ;  /* 0x000000ffff047224 */ /* 0x000fc600078e00ff */
[----:B------:R-:W-:-:S05]  /*114c0*/  MOV R152, R152 ;  /* 0x0000009800987202 */ /* 0x000fca0000000f00 */
[----:B------:R0:W-:Y:S01]  /*114d0*/  STSM.16.M88.4 [R152], R12 ;  /* 0x0000000c98007844 */ /* 0x0001e20000000200 */
[----:B------:R-:W-:Y:S06]  /*114e0*/  BAR.SYNC.DEFER_BLOCKING 0x1, 0x100 ;  /* 0x0044000000007b1d */ /* 0x000fec0000010000 */
[----:B------:R-:W5:Y:S01]  /*114f0*/  @P1 LDG.E R4, desc[UR40][R8.64] ;  /* 0x0000002808041981 */ /* 0x000f62000c1e1900 */
[----:B------:R-:W-:-:S04]  /*11500*/  ISETP.NE.U32.AND P0, PT, RZ, UR6, PT ;  /* 0x00000006ff007c0c */ /* 0x000fc8000bf05070 */
[----:B------:R-:W-:Y:S01]  /*11510*/  ISETP.NE.AND.EX P0, PT, RZ, UR7, PT, P0 ;  /* 0x00000007ff007c0c */ /* 0x000fe2000bf05300 */
[----:B0-----:R-:W-:-:S12]  /*11520*/  IMAD.MOV.U32 R14, RZ, RZ, 0x9b8 ;  /* 0x000009b8ff0e7424 */ /* 0x001fd800078e00ff */
[----:B------:R-:W-:Y:S01]  /*11530*/  @P0 IADD3 R10, P2, R225, UR6, RZ ;  /* 0x00000006e10a0c10 */ /* 0x000fe2000ff5e0ff */
[----:B------:R-:W-:Y:S02]  /*11540*/  ULDC UR6, c[0x0][0xa88] ;  /* 0x0002a20000067ab9 */ /* 0x000fe40000000800 */
[----:B------:R-:W-:Y:S01]  /*11550*/  IMAD.U32 R3, RZ, RZ, UR6 ;  /* 0x00000006ff037e24 */ /* 0x000fe2000f8e00ff */
[----:B------:R-:W-:Y:S02]  /*11560*/  @P0 IADD3.X R11, R227, UR7, RZ, P2, !PT ;  /* 0x00000007e30b0c10 */ /* 0x000fe400097fe4ff */
[----:B------:R-:W-:-:S03]  /*11570*/  ISETP.GT.AND P2, PT, R223, 0x1, PT ;  /* 0x00000001df00780c */ /* 0x000fc60003f44270 */
[----:B------:R0:W5:Y:S01]  /*11580*/  @P0 LDG.E R3, desc[UR40][R10.64] ;  /* 0x000000280a030981 */ /* 0x000162000c1e1900 */
[----:B------:R-:W-:-:S04]  /*11590*/  SEL R14, R14, 0x978, P2 ;  /* 0x000009780e0e7807 */ /* 0x000fc80001000000 */
[----:B------:R1:W3:Y:S08]  /*115a0*/  LDC.64 R12, c[0x0][R14+0x220] ;  /* 0x000088000e0c7b82 */ /* 0x0002f00000000a00 */
[----:B0-----:R1:W0:Y:S01]  /*115b0*/  LDC.64 R10, c[0x0][R14+0x218] ;  /* 0x000086000e0a7b82 */ /* 0x0012220000000a00 */
[----:B------:R-:W-:Y:S05]  /*115c0*/  @P0 BRA `(.L_x_13848) ;  /* 0x0000000000100947 */ /* 0x000fea0003800000 */
[----:B------:R-:W-:Y:S05]  /*115d0*/  @!P1 BRA `(.L_x_13848) ;  /* 0x00000000000c9947 */ /* 0x000fea0003800000 */
[----:B-----5:R-:W4:Y:S04]  /*115e0*/  LDG.E R3, desc[UR40][R8.64] ;  /* 0x0000002808037981 */ /* 0x020f28000c1e1900 */
[----:B------:R-:W4:Y:S02]  /*115f0*/  LDG.E R8, desc[UR40][R8.64+0x4] ;  /* 0x0000042808087981 */ /* 0x000f24000c1e1900 */
[----:B----4-:R-:W-:-:S07]  /*11600*/  IMAD.IADD R3, R8, 0x1, -R3 ;  /* 0x0000000108037824 */ /* 0x010fce00078e0a03 */
.L_x_13848:
[----:B------:R-:W4:Y:S01]  /*11610*/  LDL.LU R15, [R1+0x64] ;  /* 0x00006400010f7983 */ /* 0x000f220000300800 */
[----:B------:R-:W2:Y:S01]  /*11620*/  LDC R156, c[0x0][0xbe8] ;  /* 0x0002fa00ff9c7b82 */ /* 0x000ea20000000800 */
[----:B------:R-:W-:Y:S02]  /*11630*/  ISETP.NE.U32.AND P0, PT, RZ, UR4, PT ;  /* 0x00000004ff007c0c */ /* 0x000fe4000bf05070 */
[----:B------:R-:W4:Y:S02]  /*11640*/  LDL R158, [R1+0x70] ;  /* 0x00007000019e7983 */ /* 0x000f240000100800 */
[----:B------:R-:W-:Y:S02]  /*11650*/  ISETP.NE.AND.EX P0, PT, RZ, UR5, PT, P0 ;  /* 0x00000005ff007c0c */ /* 0x000fe4000bf05300 */
[----:B------:R-:W4:Y:S01]  /*11660*/  LDL R157, [R1+0x68] ;  /* 0x00006800019d7983 */ /* 0x000f220000100800 */
[----:B------:R-:W1:Y:S01]  /*11670*/  LDC.64 R8, c[0x0][R14+0x228] ;  /* 0x00008a000e087b82 */ /* 0x000e620000000a00 */
[----:B------:R-:W-:Y:S01]  /*11680*/  SEL R224, R224, RZ, !P0 ;  /* 0x000000ffe0e07207 */ /* 0x000fe20004000000 */
[----:B0-----:R-:W-:-:S02]  /*11690*/  IMAD R153, R11, R222, RZ ;  /* 0x000000de0b997224 */ /* 0x001fc400078e02ff */
[----:B------:R-:W-:-:S04]  /*116a0*/  IMAD.WIDE.U32 R10, R10, R222, RZ ;  /* 0x000000de0a0a7225 */ /* 0x000fc800078e00ff */
[----:B---3--:R-:W-:Y:S01]  /*116b0*/  IMAD R13, R13, R224, RZ ;  /* 0x000000e00d0d7224 */ /* 0x008fe200078e02ff */
[----:B--2---:R-:W-:Y:S01]  /*116c0*/  ISETP.NE.AND P1, PT, R156, 0x1, PT ;  /* 0x000000019c00780c */ /* 0x004fe20003f25270 */
[----:B------:R-:W-:-:S12]  /*116d0*/  IMAD.IADD R153, R11, 0x1, R153 ;  /* 0x000000010b997824 */ /* 0x000fd800078e0299 */
[----:B------:R-:W0:Y:S01]  /*116e0*/  @P1 LDC R11, c[0x0][0xbec] ;  /* 0x0002fb00ff0b1b82 */ /* 0x000e220000000800 */
[----:B------:R-:W-:-:S04]  /*116f0*/  IMAD.IADD R155, R218, 0x1, R210 ;  /* 0x00000001da9b7824 */ /* 0x000fc800078e02d2 */
[----:B0-----:R-:W-:-:S04]  /*11700*/  @P1 IMAD.HI.U32 R11, R155, R11, RZ ;  /* 0x0000000b9b0b1227 */ /* 0x001fc800078e00ff */
[----:B-----5:R-:W-:Y:S01]  /*11710*/  IMAD R3, R3, R156, RZ ;  /* 0x0000009c03037224 */ /* 0x020fe200078e02ff */
[----:B----4-:R-:W-:-:S05]  /*11720*/  SEL R152, R15, RZ, !P0 ;  /* 0x000000ff0f987207 */ /* 0x010fca0004000000 */
[C---:B------:R-:W-:Y:S02]  /*11730*/  IMAD R152, R12.reuse, R152, R13 ;  /* 0x000000980c987224 */ /* 0x040fe400078e020d */
[----:B------:R-:W-:-:S03]  /*11740*/  IMAD.WIDE.U32 R12, R12, R224, RZ ;  /* 0x000000e00c0c7225 */ /* 0x000fc600078e00ff */
[----:B------:R-:W-:Y:S02]  /*11750*/  IADD3 R15, P0, P3, R12, R10, R4 ;  /* 0x0000000a0c0f7210 */ /* 0x000fe40007b1e004 */
[----:B------:R-:W0:Y:S01]  /*11760*/  @P1 LDC R10, c[0x0][0xbf0] ;  /* 0x0002fc00ff0a1b82 */ /* 0x000e220000000800 */
[----:B------:R-:W-:Y:S01]  /*11770*/  SEL R12, R231, RZ, P2 ;  /* 0x000000ffe70c7207 */ /* 0x000fe20001000000 */
[----:B------:R-:W-:-:S04]  /*11780*/  IMAD.IADD R152, R13, 0x1, R152 ;  /* 0x000000010d987824 */ /* 0x000fc800078e0298 */
[-C--:B-1----:R-:W-:Y:S02]  /*11790*/  IMAD R9, R9, R12.reuse, RZ ;  /* 0x0000000c09097224 */ /* 0x082fe400078e02ff */
[----:B------:R-:W-:Y:S01]  /*117a0*/  IMAD.WIDE.U32 R12, R8, R12, RZ ;  /* 0x0000000c080c7225 */ /* 0x000fe200078e00ff */
[----:B------:R-:W-:-:S04]  /*117b0*/  SHF.R.S32.HI R8, RZ, 0x1f, R4 ;  /* 0x0000001fff087819 */ /* 0x000fc80000011404 */
[----:B------:R-:W-:Y:S01]  /*117c0*/  IADD3.X R152, R152, R153, R8, P0, P3 ;  /* 0x0000009998987210 */ /* 0x000fe200007e6408 */
[----:B------:R-:W-:Y:S01]  /*117d0*/  IMAD.MOV.U32 R153, RZ, RZ, R155 ;  /* 0x000000ffff997224 */ /* 0x000fe200078e009b */
[----:B0-----:R-:W-:Y:S02]  /*117e0*/  @P1 SHF.R.U32.HI R153, RZ, R10, R11 ;  /* 0x0000000aff991219 */ /* 0x001fe4000001160b */
[----:B------:R0:W1:Y:S02]  /*117f0*/  LDC.64 R10, c[0x0][R14+0x210] ;  /* 0x000084000e0a7b82 */ /* 0x0000640000000a00 */
[----:B------:R-:W-:-:S06]  /*11800*/  IADD3 R12, P0, P3, R153, R15, R12 ;  /* 0x0000000f990c7210 */ /* 0x000fcc0007b1e00c */
[----:B0-----:R-:W0:Y:S01]  /*11810*/  LDC.64 R14, c[0x0][0xba8] ;  /* 0x0002ea00ff0e7b82 */ /* 0x001e220000000a00 */
[----:B------:R-:W-:Y:S01]  /*11820*/  IMAD.IADD R9, R13, 0x1, R9 ;  /* 0x000000010d097824 */ /* 0x000fe200078e0209 */
[----:B------:R-:W-:-:S04]  /*11830*/  SHF.R.S32.HI R13, RZ, 0x1f, R153 ;  /* 0x0000001fff0d7819 */ /* 0x000fc80000011499 */
[----:B------:R-:W-:Y:S01]  /*11840*/  IADD3.X R13, R13, R152, R9, P0, P3 ;  /* 0x000000980d0d7210 */ /* 0x000fe200007e6409 */
[----:B------:R-:W-:-:S04]  /*11850*/  IMAD.MOV R152, RZ, RZ, -R153 ;  /* 0x000000ffff987224 */ /* 0x000fc800078e0a99 */
[----:B------:R-:W-:Y:S01]  /*11860*/  IMAD R152, R156, R152, R155 ;  /* 0x000000989c987224 */ /* 0x000fe200078e029b */
[----:B0-----:R-:W0:Y:S08]  /*11870*/  @!P2 LDC R14, c[0x0][0xb50] ;  /* 0x0002d400ff0eab82 */ /* 0x001e300000000800 */
[----:B------:R-:W2:Y:S01]  /*11880*/  @!P2 LDC R15, c[0x0][0xb54] ;  /* 0x0002d500ff0fab82 */ /* 0x000ea20000000800 */
[----:B------:R-:W-:Y:S01]  /*11890*/  SHF.R.S32.HI R9, RZ, 0x1f, R152 ;  /* 0x0000001fff097819 */ /* 0x000fe20000011498 */
[----:B-1----:R-:W-:-:S02]  /*118a0*/  IMAD R11, R11, R152, RZ ;  /* 0x000000980b0b7224 */ /* 0x002fc400078e02ff */
[----:B------:R-:W-:-:S04]  /*118b0*/  IMAD.WIDE.U32 R12, R10, R152, R12 ;  /* 0x000000980a0c7225 */ /* 0x000fc800078e000c */
[----:B------:R-:W-:Y:S01]  /*118c0*/  IMAD R9, R10, R9, R11 ;  /* 0x000000090a097224 */ /* 0x000fe200078e020b */
[----:B0-----:R-:W-:-:S03]  /*118d0*/  LEA R14, P0, R12, R14, 0x2 ;  /* 0x0000000e0c0e7211 */ /* 0x001fc600078010ff */
[----:B------:R-:W-:-:S05]  /*118e0*/  IMAD.IADD R9, R13, 0x1, R9 ;  /* 0x000000010d097824 */ /* 0x000fca00078e0209 */
[----:B--2---:R-:W-:Y:S01]  /*118f0*/  LEA.HI.X R9, R12, R15, R9, 0x2, P0 ;  /* 0x0000000f0c097211 */ /* 0x004fe200000f1409 */
[----:B------:R-:W-:Y:S01]  /*11900*/  SHFL.IDX PT, R10, R14, RZ, 0x1c1f ;  /* 0x001c1fff0e0a7589 */ /* 0x000fe200000e0000 */
[----:B------:R-:W-:-:S03]  /*11910*/  IMAD.IADD R153, R158, 0x1, R210 ;  /* 0x000000019e997824 */ /* 0x000fc600078e02d2 */
[----:B------:R-:W0:Y:S04]  /*11920*/  SHFL.IDX PT, R11, R9, RZ, 0x1c1f ;  /* 0x001c1fff090b7589 */ /* 0x000e2800000e0000 */
[----:B------:R-:W-:Y:S04]  /*11930*/  SHFL.IDX PT, R12, R14, 0x1, 0x1c1f ;  /* 0x003c1f000e0c7f89 */ /* 0x000fe800000e0000 */
[----:B------:R-:W1:Y:S01]  /*11940*/  SHFL.IDX PT, R13, R9, 0x1, 0x1c1f ;  /* 0x003c1f00090d7f89 */ /* 0x000e6200000e0000 */
[----:B------:R-:W-:Y:S01]  /*11950*/  LOP3.LUT P0, RZ, R157, 0x3, RZ, 0xc0, !PT ;  /* 0x000000039dff7812 */ /* 0x000fe2000780c0ff */
[----:B------:R-:W-:-:S03]  /*11960*/  VIADD R152, R153, 0x8 ;  /* 0x0000000899987836 */ /* 0x000fc60000000000 */
[-C--:B------:R-:W-:Y:S02]  /*11970*/  ISETP.GE.OR P3, PT, R153, R3.reuse, P0 ;  /* 0x000000039900720c */ /* 0x080fe40000766670 */
[----:B------:R-:W-:-:S11]  /*11980*/  ISETP.GE.OR P0, PT, R152, R3, P0 ;  /* 0x000000039800720c */ /* 0x000fd60000706670 */
[----:B0-----:R0:W-:Y:S04]  /*11990*/  @!P3 ST.E desc[UR40][R10.64], R154 ;  /* 0x0000009a0a00b985 */ /* 0x0011e8000c101928 */
[----:B-1----:R0:W-:Y:S01]  /*119a0*/  @!P0 ST.E desc[UR40][R12.64], R0 ;  /* 0x000000000c008985 */ /* 0x0021e2000c101928 */
        /* <DEDUP_REMOVED lines=81> */
[----:B------:R-:W-:Y:S02]  /*11ec0*/  SHF.R.U64 R13, R13, 0x3, RZ ;  /* 0x000000030d0d7819 */ /* 0x000fe400000012ff */
[----:B------:R-:W-:Y:S02]  /*11ed0*/  LOP3.LUT R9, R12, 0x380, RZ, 0xc0, !PT ;  /* 0x000003800c097812 */ /* 0x000fe400078ec0ff */
[----:B------:R-:W-:Y:S02]  /*11ee0*/  SHF.R.U64 R68, R68, 0x3, RZ ;  /* 0x0000000344447819 */ /* 0x000fe400000012ff */
[----:B------:R-:W-:Y:S02]  /*11ef0*/  SHF.R.U64 R72, R72, 0x3, RZ ;  /* 0x0000000348487819 */ /* 0x000fe400000012ff */
[----:B------:R-:W-:Y:S02]  /*11f00*/  SHF.R.U64 R76, R76, 0x3, RZ ;  /* 0x000000034c4c7819 */ /* 0x000fe400000012ff */
[----:B------:R-:W-:-:S02]  /*11f10*/  SHF.R.U64 R80, R80, 0x3, RZ ;  /* 0x0000000350507819 */ /* 0x000fc400000012ff */
        /* <DEDUP_REMOVED lines=11> */
[----:B------:R0:W5:Y:S01]  /*11fd0*/  LD.E.128 R24, desc[UR40][R20.64] ;  /* 0x0000002814187980 */ /* 0x000162000c101d00 */
[----:B------:R-:W-:Y:S01]  /*11fe0*/  IMAD R9, R8, UR4, RZ ;  /* 0x0000000408097c24 */ /* 0x000fe2000f8e02ff */
[----:B------:R-:W-:-:S02]  /*11ff0*/  LOP3.LUT R11, R11, 0xfffffff8, RZ, 0xc0, !PT ;  /* 0xfffffff80b0b7812 */ /* 0x000fc400078ec0ff */
[----:B------:R-:W5:Y:S01]  /*12000*/  LD.E.128 R68, desc[UR40][R68.64] ;  /* 0x0000002844447980 */ /* 0x000f62000c101d00 */
[----:B------:R-:W-:-:S03]  /*12010*/  IMAD R13, R4, UR5, R9 ;  /* 0x00000005040d7c24 */ /* 0x000fc6000f8e0209 */
[----:B------:R-:W5:Y:S01]  /*12020*/  LD.E.128 R72, desc[UR40][R72.64] ;  /* 0x0000002848487980 */ /* 0x000f62000c101d00 */
[----:B0-----:R-:W0:Y:S01]  /*12030*/  @P1 LDC R21, c[0x0][0xbf0] ;  /* 0x0002fc00ff151b82 */ /* 0x001e220000000800 */
[----:B------:R-:W-:Y:S01]  /*12040*/  IMAD.WIDE.U32 R8, R4, UR4, RZ ;  /* 0x0000000404087c25 */ /* 0x000fe2000f8e00ff */
[----:B------:R-:W-:Y:S01]  /*12050*/  ULDC.64 UR4, c[0x0][0xae8] ;  /* 0x0002ba0000047ab9 */ /* 0x000fe20000000a00 */
[----:B------:R-:W5:Y:S02]  /*12060*/  LD.E.128 R76, desc[UR40][R76.64] ;  /* 0x000000284c4c7980 */ /* 0x000f64000c101d00 */
[----:B------:R-:W-:Y:S02]  /*12070*/  IMAD.IADD R11, R0, 0x1, -R11 ;  /* 0x00000001000b7824 */ /* 0x000fe400078e0a0b */
[----:B------:R-:W-:Y:S01]  /*12080*/  IMAD.IADD R9, R9, 0x1, R13 ;  /* 0x0000000109097824 */ /* 0x000fe200078e020d */
[----:B------:R-:W5:Y:S01]  /*12090*/  LD.E.128 R80, desc[UR40][R80.64] ;  /* 0x0000002850507980 */ /* 0x000f62000c101d00 */
[----:B------:R-:W-:-:S02]  /*120a0*/  IMAD R11, R11, 0x20, R10 ;  /* 0x000000200b0b7824 */ /* 0x000fc400078e020a */
[----:B------:R-:W-:Y:S01]  /*120b0*/  IMAD.WIDE.U32 R8, R222, UR4, R8 ;  /* 0x00000004de087c25 */ /* 0x000fe2000f8e0008 */
[----:B------:R-:W-:Y:S01]  /*120c0*/  SHF.R.S32.HI R13, RZ, 0x1f, R224 ;  /* 0x0000001fff0d7819 */ /* 0x000fe200000114e0 */
[----:B------:R-:W5:Y:S02]  /*120d0*/  LD.E.128 R84, desc[UR40][R84.64] ;  /* 0x0000002854547980 */ /* 0x000f64000c101d00 */
[----:B------:R-:W-:Y:S02]  /*120e0*/  IMAD.IADD R12, R210, 0x1, R11 ;  /* 0x00000001d20c7824 */ /* 0x000fe400078e020b */
[----:B------:R-:W-:Y:S01]  /*120f0*/  IMAD R9, R222, UR5, R9 ;  /* 0x00000005de097c24 */ /* 0x000fe2000f8e0209 */
[----:B------:R-:W-:Y:S01]  /*12100*/  ULDC.64 UR4, c[0x0][0xaf0] ;  /* 0x0002bc0000047ab9 */ /* 0x000fe20000000a00 */
[----:B-1----:R-:W-:Y:S01]  /*12110*/  @P1 IMAD.HI.U32 R0, R12, R15, RZ ;  /* 0x0000000f0c001227 */ /* 0x002fe200078e00ff */
[----:B------:R-:W-:Y:S01]  /*12120*/  @!PT LDS RZ, [RZ] ;  /* 0x00000000fffff984 */ /* 0x000fe20000000800 */
[----:B------:R-:W-:Y:S01]  /*12130*/  @!PT LDS RZ, [RZ] ;  /* 0x00000000fffff984 */ /* 0x000fe20000000800 */
[----:B------:R-:W-:Y:S01]  /*12140*/  @!PT LDS RZ, [RZ] ;  /* 0x00000000fffff984 */ /* 0x000fe20000000800 */
[----:B------:R-:W-:Y:S01]  /*12150*/  @!PT LDS RZ, [RZ] ;  /* 0x00000000fffff984 */ /* 0x000fe20000000800 */
[----:B------:R1:W-:Y:S06]  /*12160*/  MEMBAR.ALL.CTA ;  /* 0x0000000000007992 */ /* 0x0003ec0000008000 */
[----:B-1----:R-:W1:Y:S01]  /*12170*/  FENCE.VIEW.ASYNC.S ;  /* 0x00000000000073c6 */ /* 0x002e620000000000 */
[----:B------:R-:W-:-:S02]  /*12180*/  IMAD R13, R13, UR4, RZ ;  /* 0x000000040d0d7c24 */ /* 0x000fc4000f8e02ff */
[----:B------:R-:W-:Y:S01]  /*12190*/  IMAD.MOV.U32 R11, RZ, RZ, R12 ;  /* 0x000000ffff0b7224 */ /* 0x000fe200078e000c */
[----:B0-----:R-:W-:Y:S01]  /*121a0*/  @P1 SHF.R.U32.HI R11, RZ, R21, R0 ;  /* 0x00000015ff0b1219 */ /* 0x001fe20000011600 */
[C---:B------:R-:W-:Y:S02]  /*121b0*/  IMAD R13, R224.reuse, UR5, R13 ;  /* 0x00000005e00d7c24 */ /* 0x040fe4000f8e020d */
[----:B------:R-:W-:Y:S01]  /*121c0*/  IMAD.WIDE.U32 R8, R224, UR4, R8 ;  /* 0x00000004e0087c25 */ /* 0x000fe2000f8e0008 */
[----:B------:R-:W-:Y:S01]  /*121d0*/  SHF.R.S32.HI R0, RZ, 0x1f, R11 ;  /* 0x0000001fff007819 */ /* 0x000fe2000001140b */
[----:B------:R-:W-:Y:S02]  /*121e0*/  ULDC.64 UR4, c[0x0][0xae0] ;  /* 0x0002b80000047ab9 */ /* 0x000fe40000000a00 */
[----:B------:R-:W-:Y:S02]  /*121f0*/  IMAD.IADD R9, R9, 0x1, R13 ;  /* 0x0000000109097824 */ /* 0x000fe400078e020d */
[----:B------:R-:W-:-:S02]  /*12200*/  IMAD.MOV R13, RZ, RZ, -R11 ;  /* 0x000000ffff0d7224 */ /* 0x000fc400078e0a0b */
        /* <DEDUP_REMOVED lines=8> */
[----:B------:R-:W-:-:S04]  /*12290*/  IMAD.WIDE.U32 R8, R13, UR4, R8 ;  /* 0x000000040d087c25 */ /* 0x000fc8000f8e0008 */
[----:B------:R-:W-:Y:S02]  /*122a0*/  VIADD R0, R19, 0x22820 ;  /* 0x0002282013007836 */ /* 0x000fe40000000000 */
[----:B------:R-:W-:Y:S01]  /*122b0*/  IMAD R13, R13, UR5, R4 ;  /* 0x000000050d0d7c24 */ /* 0x000fe2000f8e0204 */
[----:B------:R-:W-:Y:S02]  /*122c0*/  ULDC.64 UR4, c[0x0][0xa80] ;  /* 0x0002a00000047ab9 */ /* 0x000fe40000000a00 */
[----:B------:R-:W-:Y:S01]  /*122d0*/  PRMT R0, RZ, 0x654, R0 ;  /* 0x00000654ff007816 */ /* 0x000fe20000000000 */
[----:B------:R-:W-:Y:S01]  /*122e0*/  IMAD.IADD R9, R9, 0x1, R13 ;  /* 0x0000000109097824 */ /* 0x000fe200078e020d */
[C---:B------:R-:W-:Y:S01]  /*122f0*/  LEA R4, P0, R8.reuse, UR4, 0x1 ;  /* 0x0000000408047c11 */ /* 0x040fe2000f8008ff */
[----:B------:R-:W-:Y:S01]  /*12300*/  UMOV UR4, 0xffffffff ;  /* 0xffffffff00047882 */ /* 0x000fe20000000000 */
[----:B-1----:R0:W-:Y:S02]  /*12310*/  SYNCS.ARRIVE.TRANS64.RED.A1T0 RZ, [R0+URZ], RZ ;  /* 0x000000ff00ff79a7 */ /* 0x0021e4000810043f */
[----:B------:R-:W-:Y:S01]  /*12320*/  LEA.HI.X R20, R8, UR5, R9, 0x1, P0 ;  /* 0x0000000508147c11 */ /* 0x000fe200080f0c09 */
[----:B------:R-:W-:Y:S08]  /*12330*/  BRA.DIV UR4, `(.L_x_13850) ;  /* 0x000000ca04687947 */ /* 0x000ff0000b800000 */
[----:B0-----:R0:W1:Y:S04]  /*12340*/  SHFL.IDX PT, R0, R20, RZ, 0x181f ;  /* 0x00181fff14007589 */ /* 0x00106800000e0000 */
[----:B------:R0:W2:Y:S02]  /*12350*/  SHFL.IDX PT, R14, R4, RZ, 0x181f ;  /* 0x00181fff040e7589 */ /* 0x0000a400000e0000 */
.L_x_14076:
        /* <DEDUP_REMOVED lines=27> */
.L_x_13852:
[----:B------:R-:W-:Y:S05]  /*12510*/  BSYNC B1 ;  /* 0x0000000000017941 */ /* 0x000fea0003800000 */
.L_x_13851:
[----:B------:R-:W-:Y:S01]  /*12520*/  UMOV UR4, 0xffffffff ;  /* 0xffffffff00047882 */ /* 0x000fe20000000000 */
[----:B------:R-:W-:Y:S02]  /*12530*/  SHF.R.S32.HI R21, RZ, 0x1f, R89 ;  /* 0x0000001fff157819 */ /* 0x000fe40000011459 */
[----:B------:R-:W-:Y:S05]  /*12540*/  BRA.DIV UR4, `(.L_x_13853) ;  /* 0x000000ca04187947 */ /* 0x000fea000b800000 */
[----:B-1----:R1:W4:Y:S04]  /*12550*/  SHFL.IDX PT, R0, R20, 0x1, 0x181f ;  /* 0x00381f0014007f89 */ /* 0x00232800000e0000 */
[----:B--23--:R1:W2:Y:S02]  /*12560*/  SHFL.IDX PT, R14, R4, 0x1, 0x181f ;  /* 0x00381f00040e7f89 */ /* 0x00c2a400000e0000 */
.L_x_14080:
        /* <DEDUP_REMOVED lines=11> */
[----:B-----5:R-:W-:-:S03]  /*12620*/  SHF.R.S32.HI R24, RZ, 0x1f, R219 ;  /* 0x0000001fff187819 */ /* 0x020fc600000114db */
[CC--:B--2---:R-:W-:Y:S02]  /*12630*/  @!P3 LEA R8, P5, R209.reuse, R14.reuse, 0x1 ;  /* 0x0000000ed108b211 */ /* 0x0c4fe400078a08ff */
[C---:B------:R-:W-:Y:S02]  /*12640*/  @!P2 LEA R10, P4, R220.reuse, R14, 0x1 ;  /* 0x0000000edc0aa211 */ /* 0x040fe400078808ff */
        /* <DEDUP_REMOVED lines=10> */
.L_x_13855:
[----:B------:R-:W-:Y:S05]  /*126f0*/  BSYNC B1 ;  /* 0x0000000000017941 */ /* 0x000fea0003800000 */
.L_x_13854:
[----:B------:R-:W-:-:S03]  /*12700*/  UMOV UR4, 0xffffffff ;  /* 0xffffffff00047882 */ /* 0x000fc60000000000 */
[----:B------:R-:W-:Y:S05]  /*12710*/  BRA.DIV UR4, `(.L_x_13856) ;  /* 0x000000c604ec7947 */ /* 0x000fea000b800000 */
[----:B----4-:R4:W0:Y:S04]  /*12720*/  SHFL.IDX PT, R0, R20, 0x2, 0x181f ;  /* 0x00581f0014007f89 */ /* 0x01082800000e0000 */
[----:B--23--:R4:W2:Y:S02]  /*12730*/  SHFL.IDX PT, R14, R4, 0x2, 0x181f ;  /* 0x00581f00040e7f89 */ /* 0x00c8a400000e0000 */
.L_x_14084:
        /* <DEDUP_REMOVED lines=24> */
.L_x_13858:
[----:B------:R-:W-:Y:S05]  /*128c0*/  BSYNC B1 ;  /* 0x0000000000017941 */ /* 0x000fea0003800000 */
.L_x_13857:
[----:B------:R-:W-:-:S03]  /*128d0*/  UMOV UR4, 0xffffffff ;  /* 0xffffffff00047882 */ /* 0x000fc60000000000 */
[----:B------:R-:W-:Y:S05]  /*128e0*/  BRA.DIV UR4, `(.L_x_13859) ;  /* 0x000000c604c07947 */ /* 0x000fea000b800000 */
[----:B0-----:R0:W0:Y:S04]  /*128f0*/  SHFL.IDX PT, R0, R20, 0x3, 0x181f ;  /* 0x00781f0014007f89 */ /* 0x00102800000e0000 */
[----:B--23--:R2:W3:Y:S02]  /*12900*/  SHFL.IDX PT, R14, R4, 0x3, 0x181f ;  /* 0x00781f00040e7f89 */ /* 0x00c4e400000e0000 */
.L_x_14088:
[----:B-12-4-:R-:W-:-:S05]  /*12910*/  VIADD R4, R210, 0x60 ;  /* 0x00000060d2047836 */ /* 0x016fca0000000000 */
[----:B------:R-:W-:-:S13]  /*12920*/  ISETP.GE.AND P0, PT, R4, R3, PT ;  /* 0x000000030400720c */ /* 0x000fda0003f06270 */
[----:B------:R-:W-:Y:S05]  /*12930*/  @P0 BRA `(.L_x_13860) ;  /* 0x0000002c00b80947 */ /* 0x000fea0003800000 */
[----:B------:R-:W-:Y:S01]  /*12940*/  ULDC UR4, c[0x0][0xac8] ;  /* 0x0002b20000047ab9 */ /* 0x000fe20000000800 */
[----:B-----5:R-:W-:Y:S02]  /*12950*/  SHF.R.S32.HI R24, RZ, 0x1f, R209 ;  /* 0x0000001fff187819 */ /* 0x020fe400000114d1 */
[----:B------:R-:W-:Y:S02]  /*12960*/  ISETP.GE.AND P3, PT, R209, UR4, PT ;  /* 0x00000004d1007c0c */ /* 0x000fe4000bf66270 */
[----:B------:R-:W-:Y:S02]  /*12970*/  ISETP.GE.AND P4, PT, R220, UR4, PT ;  /* 0x00000004dc007c0c */ /* 0x000fe4000bf86270 */
[----:B------:R-:W-:Y:S02]  /*12980*/  ISETP.GE.AND P5, PT, R219, UR4, PT ;  /* 0x00000004db007c0c */ /* 0x000fe4000bfa6270 */
[----:B0-----:R-:W-:Y:S02]  /*12990*/  SHF.R.S32.HI R20, RZ, 0x1f, R220 ;  /* 0x0000001fff147819 */ /* 0x001fe400000114dc */
[----:B------:R-:W-:-:S05]  /*129a0*/  SHF.R.S32.HI R15, RZ, 0x1f, R219 ;  /* 0x0000001fff0f7819 */ /* 0x000fca00000114db */
[-C--:B---3--:R-:W-:Y:S02]  /*129b0*/  @!P3 LEA R8, P0, R209, R14.reuse, 0x1 ;  /* 0x0000000ed108b211 */ /* 0x088fe400078008ff */
        /* <DEDUP_REMOVED lines=14> */
.L_x_13849:
[----:B0-----:R-:W0:Y:S01]  /*12aa0*/  @P1 LDC R10, c[0x0][0xbec] ;  /* 0x0002fb00ff0a1b82 */ /* 0x001e220000000800 */
[----:B------:R-:W-:Y:S01]  /*12ab0*/  IMAD.MOV.U32 R0, RZ, RZ, R155 ;  /* 0x000000ffff007224 */ /* 0x000fe200078e009b */
[----:B------:R-:W-:Y:S01]  /*12ac0*/  ULDC.64 UR4, c[0x0][0xb08] ;  /* 0x0002c20000047ab9 */ /* 0x000fe20000000a00 */
[----:B------:R-:W-:-:S05]  /*12ad0*/  SHF.R.S32.HI R11, RZ, 0x1f, R224 ;  /* 0x0000001fff0b7819 */ /* 0x000fca00000114e0 */
[----:B------:R-:W1:Y:S01]  /*12ae0*/  @P1 LDC R9, c[0x0][0xbf0] ;  /* 0x0002fc00ff091b82 */ /* 0x000e620000000800 */
[----:B0-----:R-:W-:-:S05]  /*12af0*/  @P1 IMAD.HI.U32 R10, R155, R10, RZ ;  /* 0x0000000a9b0a1227 */ /* 0x001fca00078e00ff */
[----:B-1----:R-:W-:Y:S01]  /*12b00*/  @P1 SHF.R.U32.HI R0, RZ, R9, R10 ;  /* 0x00000009ff001219 */ /* 0x002fe2000001160a */
[----:B------:R-:W-:-:S04]  /*12b10*/  IMAD R9, R8, UR4, RZ ;  /* 0x0000000408097c24 */ /* 0x000fc8000f8e02ff */
[C---:B------:R-:W-:Y:S02]  /*12b20*/  IMAD R10, R4.reuse, UR5, R9 ;  /* 0x00000005040a7c24 */ /* 0x040fe4000f8e0209 */
[----:B------:R-:W-:Y:S01]  /*12b30*/  IMAD.WIDE.U32 R8, R4, UR4, RZ ;  /* 0x0000000404087c25 */ /* 0x000fe2000f8e00ff */
[----:B------:R-:W-:-:S03]  /*12b40*/  ULDC.64 UR4, c[0x0][0xb38] ;  /* 0x0002ce0000047ab9 */ /* 0x000fc60000000a00 */
[----:B------:R-:W-:Y:S02]  /*12b50*/  IMAD.IADD R9, R9, 0x1, R10 ;  /* 0x0000000109097824 */ /* 0x000fe400078e020a */
[----:B------:R-:W-:Y:S02]  /*12b60*/  IMAD.MOV R4, RZ, RZ, -R0 ;  /* 0x000000ffff047224 */ /* 0x000fe400078e0a00 */
[----:B------:R-:W-:-:S04]  /*12b70*/  IMAD.WIDE.U32 R8, R222, UR4, R8 ;  /* 0x00000004de087c25 */ /* 0x000fc8000f8e0008 */
[----:B------:R-:W-:Y:S01]  /*12b80*/  IMAD R9, R222, UR5, R9 ;  /* 0x00000005de097c24 */ /* 0x000fe2000f8e0209 */
[----:B------:R-:W-:Y:S01]  /*12b90*/  ULDC.64 UR4, c[0x0][0xb40] ;  /* 0x0002d00000047ab9 */ /* 0x000fe20000000a00 */
[----:B------:R-:W-:Y:S02]  /*12ba0*/  IMAD R4, R156, R4, R155 ;  /* 0x000000049c047224 */ /* 0x000fe400078e029b */
[----:B------:R-:W-:Y:S02]  /*12bb0*/  IMAD R11, R11, UR4, RZ ;  /* 0x000000040b0b7c24 */ /* 0x000fe4000f8e02ff */
[----:B------:R-:W-:-:S04]  /*12bc0*/  IMAD.WIDE.U32 R8, R224, UR4, R8 ;  /* 0x00000004e0087c25 */ /* 0x000fc8000f8e0008 */
        /* <DEDUP_REMOVED lines=27> */
.L_x_14091:
        /* <DEDUP_REMOVED lines=17> */
[----:B------:R-:W-:-:S05]  /*12e90*/  @!P0 IMAD.WIDE R8, R214, 0x4, R8 ;  /* 0x00000004d6088825 */ /* 0x000fca00078e0208 */
        /* <DEDUP_REMOVED lines=13> */
[----:B-1----:R-:W-:Y:S01]  /*12f70*/  @!P0 LEA R8, P2, R11, R12, 0x2 ;  /* 0x0000000c0b088211 */ /* 0x002fe200078410ff */
[----:B------:R-:W-:-:S03]  /*12f80*/  VIADD R28, R214, 0xa0 ;  /* 0x000000a0d61c7836 */ /* 0x000fc60000000000 */
[----:B------:R-:W-:Y:S01]  /*12f90*/  @!P0 LEA.HI.X R9, R11, R20, R14, 0x2, P2 ;  /* 0x000000140b098211 */ /* 0x000fe200010f140e */
[C---:B------:R-:W-:Y:S01]  /*12fa0*/  VIADD R14, R214.reuse, 0x18 ;  /* 0x00000018d60e7836 */ /* 0x040fe20000000000 */
[----:B------:R-:W-:Y:S01]  /*12fb0*/  SHF.R.S32.HI R28, RZ, 0x1f, R28 ;  /* 0x0000001fff1c7819 */ /* 0x000fe2000001141c */
        /* <DEDUP_REMOVED lines=21> */
[----:B------:R-:W-:Y:S01]  /*13110*/  VIADD R11, R214, 0x30 ;  /* 0x00000030d60b7836 */ /* 0x000fe20000000000 */
[----:B------:R-:W-:Y:S01]  /*13120*/  ISETP.GE.AND P0, PT, R154, UR4, PT ;  /* 0x000000049a007c0c */ /* 0x000fe2000bf06270 */
[----:B------:R-:W-:Y:S02]  /*13130*/  VIADD R13, R214, 0x48 ;  /* 0x00000048d60d7836 */ /* 0x000fe40000000000 */
[----:B------:R1:W-:Y:S01]  /*13140*/  @!P2 ST.E.64 desc[UR40][R8.64], R44 ;  /* 0x0000002c0800a985 */ /* 0x0003e2000c101b28 */
[----:B------:R-:W-:Y:S02]  /*13150*/  SHF.R.S32.HI R11, RZ, 0x1f, R11 ;  /* 0x0000001fff0b7819 */ /* 0x000fe4000001140b */
[----:B-1----:R-:W-:-:S04]  /*13160*/  @!P3 LEA R8, P2, R10, R12, 0x2 ;  /* 0x0000000c0a08b211 */ /* 0x002fc800078410ff */
[----:B------:R-:W-:Y:S02]  /*13170*/  @!P3 LEA.HI.X R9, R10, R20, R11, 0x2, P2 ;  /* 0x000000140a09b211 */ /* 0x000fe400010f140b */
        /* <DEDUP_REMOVED lines=106> */
[----:B------:R-:W-:Y:S01]  /*13820*/  @!P4 LEA.HI.X R9, R25, R20, R28, 0x2, P3 ;  /* 0x000000141909c211 */ /* 0x000fe200018f141c */
        /* <DEDUP_REMOVED lines=13> */
[----:B------:R-:W-:Y:S02]  /*13900*/  @!P0 LEA.HI.X R9, R14, R20, R15, 0x2, P4 ;  /* 0x000000140e098211 */ /* 0x000fe400020f140f */
        /* <DEDUP_REMOVED lines=14> */
[----:B------:R-:W-:Y:S02]  /*139f0*/  @!P1 LEA.HI.X R9, R237, R20, R13, 0x2, P5 ;  /* 0x00000014ed099211 */ /* 0x000fe400028f140d */
[----:B------:R-:W-:Y:S02]  /*13a00*/  SHF.R.S32.HI R13, RZ, 0x1f, R236 ;  /* 0x0000001fff0d7819 */ /* 0x000fe400000114ec */
[C---:B--2---:R-:W-:Y:S01]  /*13a10*/  @!P0 LEA R10, P5, R236.reuse, R12, 0x2 ;  /* 0x0000000cec0a8211 */ /* 0x044fe200078a10ff */
[----:B------:R1:W-:Y:S01]  /*13a20*/  @!P1 ST.E.64 desc[UR40][R8.64], R132 ;  /* 0x0000008408009985 */ /* 0x0003e2000c101b28 */
[----:B------:R-:W-:Y:S02]  /*13a30*/  SHF.R.S32.HI R21, RZ, 0x1f, R233 ;  /* 0x0000001fff157819 */ /* 0x000fe400000114e9 */
[----:B------:R-:W-:Y:S02]  /*13a40*/  @!P0 LEA.HI.X R11, R236, R20, R13, 0x2, P5 ;  /* 0x00000014ec0b8211 */ /* 0x000fe400028f140d */
[----:B---3--:R-:W-:-:S02]  /*13a50*/  @!P4 LEA R14, P1, R235, R12, 0x2 ;  /* 0x0000000ceb0ec211 */ /* 0x008fc400078210ff */
[----:B------:R-:W-:Y:S01]  /*13a60*/  SHF.R.S32.HI R13, RZ, 0x1f, R235 ;  /* 0x0000001fff0d7819 */ /* 0x000fe200000114eb */
[----:B------:R3:W-:Y:S03]  /*13a70*/  @!P0 ST.E.64 desc[UR40][R10.64], R136 ;  /* 0x000000880a008985 */ /* 0x0007e6000c101b28 */
[----:B------:R-:W-:Y:S02]  /*13a80*/  @!P4 LEA.HI.X R15, R235, R20, R13, 0x2, P1 ;  /* 0x00000014eb0fc211 */ /* 0x000fe400008f140d */
[CC--:B-1----:R-:W-:Y:S02]  /*13a90*/  @!P2 LEA R8, P5, R234.reuse, R12.reuse, 0x2 ;  /* 0x0000000cea08a211 */ /* 0x0c2fe400078a10ff */
[----:B------:R-:W-:Y:S01]  /*13aa0*/  @!P3 LEA R12, P1, R233, R12, 0x2 ;  /* 0x0000000ce90cb211 */ /* 0x000fe200078210ff */
[----:B------:R3:W-:Y:S01]  /*13ab0*/  @!P4 ST.E.64 desc[UR40][R14.64], R140 ;  /* 0x0000008c0e00c985 */ /* 0x0007e2000c101b28 */
[----:B------:R-:W-:-:S02]  /*13ac0*/  @!P2 LEA.HI.X R9, R234, R20, R24, 0x2, P5 ;  /* 0x00000014ea09a211 */ /* 0x000fc400028f1418 */
[----:B------:R-:W-:-:S03]  /*13ad0*/  @!P3 LEA.HI.X R13, R233, R20, R21, 0x2, P1 ;  /* 0x00000014e90db211 */ /* 0x000fc600008f1415 */
[----:B------:R3:W-:Y:S04]  /*13ae0*/  @!P2 ST.E.64 desc[UR40][R8.64], R144 ;  /* 0x000000900800a985 */ /* 0x0007e8000c101b28 */
[----:B------:R3:W-:Y:S02]  /*13af0*/  @!P3 ST.E.64 desc[UR40][R12.64], R148 ;  /* 0x000000940c00b985 */ /* 0x0007e4000c101b28 */
.L_x_13863:
[----:B------:R-:W-:Y:S05]  /*13b00*/  BSYNC B1 ;  /* 0x0000000000017941 */ /* 0x000fea0003800000 */
.L_x_13862:
[----:B------:R-:W-:-:S03]  /*13b10*/  UMOV UR4, 0xffffffff ;  /* 0xffffffff00047882 */ /* 0x000fc60000000000 */
[----:B------:R-:W-:Y:S05]  /*13b20*/  BRA.DIV UR4, `(.L_x_13864) ;  /* 0x000000b604b07947 */ /* 0x000fea000b800000 */
[----:B0-----:R-:W0:Y:S04]  /*13b30*/  SHFL.IDX PT, R4, R4, 0x1, 0x1c1f ;  /* 0x003c1f0004047f89 */ /* 0x001e2800000e0000 */
[----:B------:R-:W4:Y:S02]  /*13b40*/  SHFL.IDX PT, R0, R0, 0x1, 0x1c1f ;  /* 0x003c1f0000007f89 */ /* 0x000f2400000e0000 */
.L_x_14095:
[----:B------:R-:W-:-:S13]  /*13b50*/  ISETP.GE.AND P0, PT, R152, R3, PT ;  /* 0x000000039800720c */ /* 0x000fda0003f06270 */
[----:B------:R-:W-:Y:S05]  /*13b60*/  @P0 BRA `(.L_x_13860) ;  /* 0x0000001c002c0947 */ /* 0x000fea0003800000 */
[----:B------:R-:W-:Y:S01]  /*13b70*/  ULDC UR4, c[0x0][0xac8] ;  /* 0x0002b20000047ab9 */ /* 0x000fe20000000800 */
[C---:B---3--:R-:W-:Y:S01]  /*13b80*/  VIADD R15, R214.reuse, 0x8 ;  /* 0x00000008d60f7836 */ /* 0x048fe20000000000 */
[C---:B------:R-:W-:Y:S01]  /*13b90*/  ISETP.GE.AND P2, PT, R214.reuse, UR4, PT ;  /* 0x00000004d6007c0c */ /* 0x040fe2000bf46270 */
[C---:B--2---:R-:W-:Y:S02]  /*13ba0*/  VIADD R12, R214.reuse, 0x10 ;  /* 0x00000010d60c7836 */ /* 0x044fe40000000000 */
[C---:B-1----:R-:W-:Y:S01]  /*13bb0*/  VIADD R20, R214.reuse, 0x18 ;  /* 0x00000018d6147836 */ /* 0x042fe20000000000 */
[----:B------:R-:W-:Y:S01]  /*13bc0*/  ISETP.GE.AND P3, PT, R15, UR4, PT ;  /* 0x000000040f007c0c */ /* 0x000fe2000bf66270 */
[----:B------:R-:W-:Y:S01]  /*13bd0*/  VIADD R21, R214, 0x8 ;  /* 0x00000008d6157836 */ /* 0x000fe20000000000 */
[----:B------:R-:W-:Y:S01]  /*13be0*/  ISETP.GE.AND P1, PT, R12, UR4, PT ;  /* 0x000000040c007c0c */ /* 0x000fe2000bf26270 */
[----:B------:R-:W-:Y:S01]  /*13bf0*/  VIADD R13, R214, 0x20 ;  /* 0x00000020d60d7836 */ /* 0x000fe20000000000 */
[----:B------:R-:W-:Y:S01]  /*13c00*/  ISETP.GE.AND P0, PT, R20, UR4, PT ;  /* 0x0000000414007c0c */ /* 0x000fe2000bf06270 */
[C---:B------:R-:W-:Y:S01]  /*13c10*/  VIADD R14, R214.reuse, 0x10 ;  /* 0x00000010d60e7836 */ /* 0x040fe20000000000 */
[----:B------:R-:W-:Y:S01]  /*13c20*/  SHF.R.S32.HI R21, RZ, 0x1f, R21 ;  /* 0x0000001fff157819 */ /* 0x000fe20000011415 */
[----:B------:R-:W-:-:S02]  /*13c30*/  VIADD R29, R214, 0x68 ;  /* 0x00000068d61d7836 */ /* 0x000fc40000000000 */
[----:B----4-:R-:W-:Y:S01]  /*13c40*/  @!P2 IMAD.MOV.U32 R8, RZ, RZ, R0 ;  /* 0x000000ffff08a224 */ /* 0x010fe200078e0000 */
[----:B------:R-:W-:Y:S01]  /*13c50*/  SHF.R.S32.HI R14, RZ, 0x1f, R14 ;  /* 0x0000001fff0e7819 */ /* 0x000fe2000001140e */
[----:B0-----:R-:W-:Y:S02]  /*13c60*/  @!P2 IMAD.MOV.U32 R9, RZ, RZ, R4 ;  /* 0x000000ffff09a224 */ /* 0x001fe400078e0004 */
[C---:B------:R-:W-:Y:S01]  /*13c70*/  @!P3 LEA R10, P4, R15.reuse, R0, 0x2 ;  /* 0x000000000f0ab211 */ /* 0x040fe200078810ff */
[C---:B------:R-:W-:Y:S02]  /*13c80*/  VIADD R24, R214.reuse, 0x70 ;  /* 0x00000070d6187836 */ /* 0x040fe40000000000 */
[----:B------:R-:W-:Y:S01]  /*13c90*/  @!P2 IMAD.WIDE R8, R214, 0x4, R8 ;  /* 0x00000004d608a825 */ /* 0x000fe200078e0208 */
[----:B------:R-:W-:-:S03]  /*13ca0*/  @!P3 LEA.HI.X R11, R15, R4, R21, 0x2, P4 ;  /* 0x000000040f0bb211 */ /* 0x000fc600020f1415 */
[C---:B------:R-:W-:Y:S01]  /*13cb0*/  VIADD R15, R214.reuse, 0x28 ;  /* 0x00000028d60f7836 */ /* 0x040fe20000000000 */
[----:B------:R0:W-:Y:S01]  /*13cc0*/  @!P2 ST.E.64 desc[UR40][R8.64], R26 ;  /* 0x0000001a0800a985 */ /* 0x0001e2000c101b28 */
[----:B------:R-:W-:Y:S01]  /*13cd0*/  ISETP.GE.AND P2, PT, R13, UR4, PT ;  /* 0x000000040d007c0c */ /* 0x000fe2000bf46270 */
[C---:B------:R-:W-:Y:S02]  /*13ce0*/  VIADD R21, R214.reuse, 0x18 ;  /* 0x00000018d6157836 */ /* 0x040fe40000000000 */
        /* <DEDUP_REMOVED lines=8> */
[----:B0-----:R-:W-:Y:S01]  /*13d70*/  @!P1 LEA R8, P5, R12, R0, 0x2 ;  /* 0x000000000c089211 */ /* 0x001fe200078a10ff */
[----:B------:R-:W-:-:S03]  /*13d80*/  VIADD R36, R214, 0x98 ;  /* 0x00000098d6247836 */ /* 0x000fc60000000000 */
[----:B------:R-:W-:Y:S02]  /*13d90*/  SHF.R.S32.HI R28, RZ, 0x1f, R28 ;  /* 0x0000001fff1c7819 */ /* 0x000fe4000001141c */
[----:B------:R-:W-:Y:S01]  /*13da0*/  @!P1 LEA.HI.X R9, R12, R4, R14, 0x2, P5 ;  /* 0x000000040c099211 */ /* 0x000fe200028f140e */
[----:B------:R-:W-:Y:S01]  /*13db0*/  VIADD R12, R214, 0x30 ;  /* 0x00000030d60c7836 */ /* 0x000fe20000000000 */
        /* <DEDUP_REMOVED lines=55> */
[----:B------:R-:W-:Y:S02]  /*14130*/  @!P1 LEA.HI.X R9, R12, R4, R13, 0x2, P5 ;  /* 0x000000040c099211 */ /* 0x000fe400028f140d */
[----:B------:R-:W-:Y:S02]  /*14140*/  SHF.R.S32.HI R15, RZ, 0x1f, R15 ;  /* 0x0000001fff0f7819 */ /* 0x000fe4000001140f */
[-C--:B------:R-:W-:Y:S01]  /*14150*/  @!P2 LEA R12, P5, R14, R0.reuse, 0x2 ;  /* 0x000000000e0ca211 */ /* 0x080fe200078a10ff */
[----:B------:R0:W-:Y:S01]  /*14160*/  @!P1 ST.E.64 desc[UR40][R8.64], R66 ;  /* 0x0000004208009985 */ /* 0x0001e2000c101b28 */
[----:B------:R-:W-:Y:S02]  /*14170*/  ISETP.GE.AND P1, PT, R24, UR4, PT ;  /* 0x0000000418007c0c */ /* 0x000fe4000bf26270 */
[----:B-1----:R-:W-:Y:S02]  /*14180*/  @!P0 LEA R10, P4, R20, R0, 0x2 ;  /* 0x00000000140a8211 */ /* 0x002fe400078810ff */
[----:B------:R-:W-:-:S02]  /*14190*/  @!P2 LEA.HI.X R13, R14, R4, R15, 0x2, P5 ;  /* 0x000000040e0da211 */ /* 0x000fc400028f140f */
[----:B------:R-:W-:Y:S02]  /*141a0*/  @!P0 LEA.HI.X R11, R20, R4, R21, 0x2, P4 ;  /* 0x00000004140b8211 */ /* 0x000fe400020f1415 */
[----:B------:R-:W-:-:S03]  /*141b0*/  @!P3 LEA R14, P4, R29, R0, 0x2 ;  /* 0x000000001d0eb211 */ /* 0x000fc600078810ff */
[----:B------:R1:W-:Y:S01]  /*141c0*/  @!P0 ST.E.64 desc[UR40][R10.64], R70 ;  /* 0x000000460a008985 */ /* 0x0003e2000c101b28 */
[----:B------:R-:W-:Y:S02]  /*141d0*/  ISETP.GE.AND P0, PT, R32, UR4, PT ;  /* 0x0000000420007c0c */ /* 0x000fe4000bf06270 */
[----:B------:R-:W-:Y:S01]  /*141e0*/  @!P1 LEA R20, P5, R24, R0, 0x2 ;  /* 0x0000000018149211 */ /* 0x000fe200078a10ff */
[----:B------:R2:W-:Y:S01]  /*141f0*/  @!P2 ST.E.64 desc[UR40][R12.64], R74 ;  /* 0x0000004a0c00a985 */ /* 0x0005e2000c101b28 */
[----:B------:R-:W-:Y:S02]  /*14200*/  ISETP.GE.AND P2, PT, R25, UR4, PT ;  /* 0x0000000419007c0c */ /* 0x000fe4000bf46270 */
[-C--:B------:R-:W-:Y:S01]  /*14210*/  @!P3 LEA.HI.X R15, R29, R4.reuse, R33, 0x2, P4 ;  /* 0x000000041d0fb211 */ /* 0x080fe200020f1421 */
[----:B------:R-:W-:Y:S01]  /*14220*/  VIADD R29, R214, 0x88 ;  /* 0x00000088d61d7836 */ /* 0x000fe20000000000 */
[----:B------:R-:W-:Y:S01]  /*14230*/  @!P1 LEA.HI.X R21, R24, R4, R28, 0x2, P5 ;  /* 0x0000000418159211 */ /* 0x000fe200028f141c */
[----:B------:R-:W-:-:S02]  /*14240*/  VIADD R24, R214, 0x90 ;  /* 0x00000090d6187836 */ /* 0x000fc40000000000 */
[----:B------:R3:W-:Y:S01]  /*14250*/  @!P3 ST.E.64 desc[UR40][R14.64], R78 ;  /* 0x0000004e0e00b985 */ /* 0x0007e2000c101b28 */
[C---:B------:R-:W-:Y:S01]  /*14260*/  VIADD R33, R214.reuse, 0x78 ;  /* 0x00000078d6217836 */ /* 0x040fe20000000000 */
[----:B------:R-:W-:Y:S01]  /*14270*/  ISETP.GE.AND P3, PT, R29, UR4, PT ;  /* 0x000000041d007c0c */ /* 0x000fe2000bf66270 */
[----:B------:R-:W-:Y:S01]  /*14280*/  VIADD R28, R214, 0x80 ;  /* 0x00000080d61c7836 */ /* 0x000fe20000000000 */
[----:B------:R4:W-:Y:S01]  /*14290*/  @!P1 ST.E.64 desc[UR40][R20.64], R82 ;  /* 0x0000005214009985 */ /* 0x0009e2000c101b28 */
[----:B------:R-:W-:Y:S02]  /*142a0*/  ISETP.GE.AND P1, PT, R24, UR4, PT ;  /* 0x0000000418007c0c */ /* 0x000fe4000bf26270 */
[----:B0-----:R-:W-:Y:S02]  /*142b0*/  @!P0 LEA R8, P4, R32, R0, 0x2 ;  /* 0x0000000020088211 */ /* 0x001fe400078810ff */
[----:B------:R-:W-:Y:S02]  /*142c0*/  SHF.R.S32.HI R33, RZ, 0x1f, R33 ;  /* 0x0000001fff217819 */ /* 0x000fe40000011421 */
[----:B------:R-:W-:-:S02]  /*142d0*/  SHF.R.S32.HI R28, RZ, 0x1f, R28 ;  /* 0x0000001fff1c7819 */ /* 0x000fc4000001141c */
[C---:B-1----:R-:W-:Y:S02]  /*142e0*/  @!P2 LEA R10, P5, R25.reuse, R0, 0x2 ;  /* 0x00000000190aa211 */ /* 0x042fe400078a10ff */
[-C--:B------:R-:W-:Y:S01]  /*142f0*/  @!P0 LEA.HI.X R9, R32, R4.reuse, R33, 0x2, P4 ;  /* 0x0000000420098211 */ /* 0x080fe200020f1421 */
[C---:B------:R-:W-:Y:S01]  /*14300*/  VIADD R32, R214.reuse, 0x98 ;  /* 0x00000098d6207836 */ /* 0x040fe20000000000 */
[----:B------:R-:W-:Y:S01]  /*14310*/  @!P2 LEA.HI.X R11, R25, R4, R28, 0x2, P5 ;  /* 0x00000004190ba211 */ /* 0x000fe200028f141c */
[C---:B------:R-:W-:Y:S01]  /*14320*/  VIADD R33, R214.reuse, 0x88 ;  /* 0x00000088d6217836 */ /* 0x040fe20000000000 */
[----:B--2---:R-:W-:Y:S01]  /*14330*/  @!P3 LEA R12, P4, R29, R0, 0x2 ;  /* 0x000000001d0cb211 */ /* 0x004fe200078810ff */
[C---:B------:R-:W-:Y:S01]  /*14340*/  VIADD R28, R214.reuse, 0x90 ;  /* 0x00000090d61c7836 */ /* 0x040fe20000000000 */
[----:B------:R0:W-:Y:S01]  /*14350*/  @!P0 ST.E.64 desc[UR40][R8.64], R86 ;  /* 0x0000005608008985 */ /* 0x0001e2000c101b28 */
[----:B------:R-:W-:Y:S01]  /*14360*/  VIADD R25, R214, 0xa0 ;  /* 0x000000a0d6197836 */ /* 0x000fe20000000000 */
[----:B------:R-:W-:-:S02]  /*14370*/  ISETP.GE.AND P0, PT, R32, UR4, PT ;  /* 0x0000000420007c0c */ /* 0x000fc4000bf06270 */
[----:B------:R-:W-:Y:S01]  /*14380*/  SHF.R.S32.HI R33, RZ, 0x1f, R33 ;  /* 0x0000001fff217819 */ /* 0x000fe20000011421 */
[----:B------:R1:W-:Y:S01]  /*14390*/  @!P2 ST.E.64 desc[UR40][R10.64], R90 ;  /* 0x0000005a0a00a985 */ /* 0x0003e2000c101b28 */
[----:B------:R-:W-:Y:S02]  /*143a0*/  SHF.R.S32.HI R28, RZ, 0x1f, R28 ;  /* 0x0000001fff1c7819 */ /* 0x000fe4000001141c */
[----:B---3--:R-:W-:Y:S02]  /*143b0*/  @!P1 LEA R14, P5, R24, R0, 0x2 ;  /* 0x00000000180e9211 */ /* 0x008fe400078a10ff */
[----:B------:R-:W-:Y:S02]  /*143c0*/  ISETP.GE.AND P2, PT, R25, UR4, PT ;  /* 0x0000000419007c0c */ /* 0x000fe4000bf46270 */
[-C--:B------:R-:W-:Y:S01]  /*143d0*/  @!P3 LEA.HI.X R13, R29, R4.reuse, R33, 0x2, P4 ;  /* 0x000000041d0db211 */ /* 0x080fe200020f1421 */
[----:B------:R-:W-:Y:S01]  /*143e0*/  VIADD R33, R214, 0xa8 ;  /* 0x000000a8d6217836 */ /* 0x000fe20000000000 */
[----:B------:R-:W-:Y:S01]  /*143f0*/  @!P1 LEA.HI.X R15, R24, R4, R28, 0x2, P5 ;  /* 0x00000004180f9211 */ /* 0x000fe200028f141c */
[----:B------:R-:W-:Y:S01]  /*14400*/  VIADD R24, R214, 0xb0 ;  /* 0x000000b0d6187836 */ /* 0x000fe20000000000 */
[-C--:B----4-:R-:W-:Y:S01]  /*14410*/  @!P0 LEA R20, P5, R32, R0.reuse, 0x2 ;  /* 0x0000000020148211 */ /* 0x090fe200078a10ff */
[----:B------:R2:W-:Y:S01]  /*14420*/  @!P3 ST.E.64 desc[UR40][R12.64], R94 ;  /* 0x0000005e0c00b985 */ /* 0x0005e2000c101b28 */
[----:B------:R-:W-:Y:S01]  /*14430*/  ISETP.GE.AND P4, PT, R33, UR4, PT ;  /* 0x0000000421007c0c */ /* 0x000fe2000bf86270 */
[----:B------:R-:W-:Y:S01]  /*14440*/  VIADD R29, R214, 0xa0 ;  /* 0x000000a0d61d7836 */ /* 0x000fe20000000000 */
[----:B------:R-:W-:Y:S01]  /*14450*/  ISETP.GE.AND P3, PT, R24, UR4, PT ;  /* 0x0000000418007c0c */ /* 0x000fe2000bf66270 */
[----:B------:R3:W-:Y:S01]  /*14460*/  @!P1 ST.E.64 desc[UR40][R14.64], R98 ;  /* 0x000000620e009985 */ /* 0x0007e2000c101b28 */
[----:B------:R-:W-:Y:S01]  /*14470*/  VIADD R28, R214, 0xb8 ;  /* 0x000000b8d61c7836 */ /* 0x000fe20000000000 */
[----:B0-----:R-:W-:-:S02]  /*14480*/  @!P2 LEA R8, P1, R25, R0, 0x2 ;  /* 0x000000001908a211 */ /* 0x001fc400078210ff */
[----:B------:R-:W-:Y:S02]  /*14490*/  SHF.R.S32.HI R29, RZ, 0x1f, R29 ;  /* 0x0000001fff1d7819 */ /* 0x000fe4000001141d */
[-C--:B------:R-:W-:Y:S01]  /*144a0*/  @!P0 LEA.HI.X R21, R32, R4.reuse, R36, 0x2, P5 ;  /* 0x0000000420158211 */ /* 0x080fe200028f1424 */
[C---:B------:R-:W-:Y:S01]  /*144b0*/  VIADD R36, R214.reuse, 0xa8 ;  /* 0x000000a8d6247836 */ /* 0x040fe20000000000 */
[----:B------:R-:W-:Y:S01]  /*144c0*/  @!P2 LEA.HI.X R9, R25, R4, R29, 0x2, P1 ;  /* 0x000000041909a211 */ /* 0x000fe200008f141d */
[----:B------:R-:W-:Y:S01]  /*144d0*/  VIADD R32, R214, 0xb0 ;  /* 0x000000b0d6207836 */ /* 0x000fe20000000000 */
[----:B------:R-:W-:Y:S01]  /*144e0*/  ISETP.GE.AND P1, PT, R28, UR4, PT ;  /* 0x000000041c007c0c */ /* 0x000fe2000bf26270 */
[----:B------:R-:W-:Y:S01]  /*144f0*/  @!P0 ST.E.64 desc[UR40][R20.64], R102 ;  /* 0x0000006614008985 */ /* 0x000fe2000c101b28 */
[-C--:B-1----:R-:W-:Y:S01]  /*14500*/  @!P4 LEA R10, P0, R33, R0.reuse, 0x2 ;  /* 0x00000000210ac211 */ /* 0x082fe200078010ff */
[C---:B------:R-:W-:Y:S01]  /*14510*/  VIADD R25, R214.reuse, 0xc8 ;  /* 0x000000c8d6197836 */ /* 0x040fe20000000000 */
[----:B------:R-:W-:Y:S01]  /*14520*/  SHF.R.S32.HI R36, RZ, 0x1f, R36 ;  /* 0x0000001fff247819 */ /* 0x000fe20000011424 */
[----:B------:R-:W-:Y:S01]  /*14530*/  VIADD R29, R214, 0xc0 ;  /* 0x000000c0d61d7836 */ /* 0x000fe20000000000 */
[----:B------:R-:W-:Y:S01]  /*14540*/  SHF.R.S32.HI R32, RZ, 0x1f, R32 ;  /* 0x0000001fff207819 */ /* 0x000fe20000011420 */
[----:B------:R0:W-:Y:S01]  /*14550*/  @!P2 ST.E.64 desc[UR40][R8.64], R106 ;  /* 0x0000006a0800a985 */ /* 0x0001e2000c101b28 */
[----:B--2---:R-:W-:-:S02]  /*14560*/  @!P3 LEA R12, P5, R24, R0, 0x2 ;  /* 0x00000000180cb211 */ /* 0x004fc400078a10ff */
[-C--:B------:R-:W-:Y:S02]  /*14570*/  @!P4 LEA.HI.X R11, R33, R4.reuse, R36, 0x2, P0 ;  /* 0x00000004210bc211 */ /* 0x080fe400000f1424 */
[----:B------:R-:W-:Y:S01]  /*14580*/  @!P3 LEA.HI.X R13, R24, R4, R32, 0x2, P5 ;  /* 0x00000004180db211 */ /* 0x000fe200028f1420 */
[C---:B------:R-:W-:Y:S01]  /*14590*/  VIADD R32, R214.reuse, 0xb8 ;  /* 0x000000b8d6207836 */ /* 0x040fe20000000000 */
[----:B------:R-:W-:Y:S01]  /*145a0*/  ISETP.GE.AND P0, PT, R25, UR4, PT ;  /* 0x0000000419007c0c */ /* 0x000fe2000bf06270 */
[----:B------:R1:W-:Y:S01]  /*145b0*/  @!P4 ST.E.64 desc[UR40][R10.64], R110 ;  /* 0x0000006e0a00c985 */ /* 0x0003e2000c101b28 */
[----:B------:R-:W-:Y:S01]  /*145c0*/  ISETP.GE.AND P2, PT, R29, UR4, PT ;  /* 0x000000041d007c0c */ /* 0x000fe2000bf46270 */
[----:B------:R-:W-:Y:S01]  /*145d0*/  VIADD R24, R214, 0xd0 ;  /* 0x000000d0d6187836 */ /* 0x000fe20000000000 */
[----:B---3--:R-:W-:Y:S01]  /*145e0*/  @!P1 LEA R14, P4, R28, R0, 0x2 ;  /* 0x000000001c0e9211 */ /* 0x008fe200078810ff */
[----:B------:R2:W-:Y:S01]  /*145f0*/  @!P3 ST.E.64 desc[UR40][R12.64], R114 ;  /* 0x000000720c00b985 */ /* 0x0005e2000c101b28 */
[----:B------:R-:W-:-:S02]  /*14600*/  SHF.R.S32.HI R32, RZ, 0x1f, R32 ;  /* 0x0000001fff207819 */ /* 0x000fc40000011420 */
[----:B------:R-:W-:Y:S02]  /*14610*/  ISETP.GE.AND P3, PT, R24, UR4, PT ;  /* 0x0000000418007c0c */ /* 0x000fe4000bf66270 */
[----:B------:R-:W-:Y:S01]  /*14620*/  @!P1 LEA.HI.X R15, R28, R4, R32, 0x2, P4 ;  /* 0x000000041c0f9211 */ /* 0x000fe200020f1420 */
[C---:B------:R-:W-:Y:S02]  /*14630*/  VIADD R28, R214.reuse, 0xc8 ;  /* 0x000000c8d61c7836 */ /* 0x040fe40000000000 */
[----:B------:R-:W-:Y:S01]  /*14640*/  VIADD R32, R214, 0xc0 ;  /* 0x000000c0d6207836 */ /* 0x000fe20000000000 */
[-C--:B0-----:R-:W-:Y:S01]  /*14650*/  @!P0 LEA R8, P4, R25, R0.reuse, 0x2 ;  /* 0x0000000019088211 */ /* 0x081fe200078810ff */
[----:B------:R0:W-:Y:S01]  /*14660*/  @!P1 ST.E.64 desc[UR40][R14.64], R118 ;  /* 0x000000760e009985 */ /* 0x0001e2000c101b28 */
[----:B------:R-:W-:Y:S02]  /*14670*/  SHF.R.S32.HI R28, RZ, 0x1f, R28 ;  /* 0x0000001fff1c7819 */ /* 0x000fe4000001141c */
[----:B------:R-:W-:-:S02]  /*14680*/  @!P2 LEA R20, P5, R29, R0, 0x2 ;  /* 0x000000001d14a211 */ /* 0x000fc400078a10ff */
[----:B------:R-:W-:Y:S02]  /*14690*/  SHF.R.S32.HI R32, RZ, 0x1f, R32 ;  /* 0x0000001fff207819 */ /* 0x000fe40000011420 */
[----:B------:R-:W-:Y:S02]  /*146a0*/  ISETP.GE.AND P1, PT, R237, UR4, PT ;  /* 0x00000004ed007c0c */ /* 0x000fe4000bf26270 */
[-C--:B------:R-:W-:Y:S01]  /*146b0*/  @!P0 LEA.HI.X R9, R25, R4.reuse, R28, 0x2, P4 ;  /* 0x0000000419098211 */ /* 0x080fe200020f141c */
[----:B------:R-:W-:Y:S01]  /*146c0*/  VIADD R25, R214, 0xd0 ;  /* 0x000000d0d6197836 */ /* 0x000fe20000000000 */
[----:B------:R-:W-:Y:S02]  /*146d0*/  @!P2 LEA.HI.X R21, R29, R4, R32, 0x2, P5 ;  /* 0x000000041d15a211 */ /* 0x000fe400028f1420 */
[----:B------:R-:W-:Y:S02]  /*146e0*/  ISETP.GE.AND P4, PT, R236, UR4, PT ;  /* 0x00000004ec007c0c */ /* 0x000fe4000bf86270 */
[----:B------:R-:W-:Y:S01]  /*146f0*/  SHF.R.S32.HI R25, RZ, 0x1f, R25 ;  /* 0x0000001fff197819 */ /* 0x000fe20000011419 */
[----:B------:R3:W-:Y:S01]  /*14700*/  @!P2 ST.E.64 desc[UR40][R20.64], R122 ;  /* 0x0000007a1400a985 */ /* 0x0007e2000c101b28 */
[----:B-1----:R-:W-:-:S02]  /*14710*/  @!P3 LEA R10, P5, R24, R0, 0x2 ;  /* 0x00000000180ab211 */ /* 0x002fc400078a10ff */
[----:B------:R-:W-:Y:S01]  /*14720*/  ISETP.GE.AND P2, PT, R235, UR4, PT ;  /* 0x00000004eb007c0c */ /* 0x000fe2000bf46270 */
[----:B------:R1:W-:Y:S01]  /*14730*/  @!P0 ST.E.64 desc[UR40][R8.64], R126 ;  /* 0x0000007e08008985 */ /* 0x0003e2000c101b28 */
[----:B------:R-:W-:Y:S02]  /*14740*/  ISETP.GE.AND P0, PT, R234, UR4, PT ;  /* 0x00000004ea007c0c */ /* 0x000fe4000bf06270 */
[----:B------:R-:W-:Y:S02]  /*14750*/  @!P3 LEA.HI.X R11, R24, R4, R25, 0x2, P5 ;  /* 0x00000004180bb211 */ /* 0x000fe400028f1419 */
[----:B------:R-:W-:Y:S02]  /*14760*/  SHF.R.S32.HI R24, RZ, 0x1f, R237 ;  /* 0x0000001fff187819 */ /* 0x000fe400000114ed */
[-C--:B--2---:R-:W-:Y:S01]  /*14770*/  @!P1 LEA R12, P5, R237, R0.reuse, 0x2 ;  /* 0x00000000ed0c9211 */ /* 0x084fe200078a10ff */
[----:B------:R1:W-:Y:S01]  /*14780*/  @!P3 ST.E.64 desc[UR40][R10.64], R130 ;  /* 0x000000820a00b985 */ /* 0x0003e2000c101b28 */
[----:B0-----:R-:W-:-:S02]  /*14790*/  @!P4 LEA R14, P3, R236, R0, 0x2 ;  /* 0x00000000ec0ec211 */ /* 0x001fc400078610ff */
[----:B------:R-:W-:Y:S02]  /*147a0*/  @!P1 LEA.HI.X R13, R237, R4, R24, 0x2, P5 ;  /* 0x00000004ed0d9211 */ /* 0x000fe400028f1418 */
[----:B------:R-:W-:Y:S02]  /*147b0*/  SHF.R.S32.HI R24, RZ, 0x1f, R236 ;  /* 0x0000001fff187819 */ /* 0x000fe400000114ec */
[----:B---3--:R-:W-:Y:S01]  /*147c0*/  @!P2 LEA R20, P5, R235, R0, 0x2 ;  /* 0x00000000eb14a211 */ /* 0x008fe200078a10ff */
[----:B------:R1:W-:Y:S01]  /*147d0*/  @!P1 ST.E.64 desc[UR40][R12.64], R134 ;  /* 0x000000860c009985 */ /* 0x0003e2000c101b28 */
[----:B------:R-:W-:Y:S02]  /*147e0*/  SHF.R.S32.HI R29, RZ, 0x1f, R235 ;  /* 0x0000001fff1d7819 */ /* 0x000fe400000114eb */
[----:B------:R-:W-:Y:S02]  /*147f0*/  @!P4 LEA.HI.X R15, R236, R4, R24, 0x2, P3 ;  /* 0x00000004ec0fc211 */ /* 0x000fe400018f1418 */
[----:B------:R-:W-:-:S02]  /*14800*/  SHF.R.S32.HI R28, RZ, 0x1f, R234 ;  /* 0x0000001fff1c7819 */ /* 0x000fc400000114ea */
[C---:B------:R-:W-:Y:S01]  /*14810*/  @!P0 LEA R24, P3, R234.reuse, R0, 0x2 ;  /* 0x00000000ea188211 */ /* 0x040fe200078610ff */
[----:B------:R1:W-:Y:S01]  /*14820*/  @!P4 ST.E.64 desc[UR40][R14.64], R138 ;  /* 0x0000008a0e00c985 */ /* 0x0003e2000c101b28 */
[-C--:B------:R-:W-:Y:S02]  /*14830*/  @!P2 LEA.HI.X R21, R235, R4.reuse, R29, 0x2, P5 ;  /* 0x00000004eb15a211 */ /* 0x080fe400028f141d */
        /* <DEDUP_REMOVED lines=10> */
.L_x_13847:
        /* <DEDUP_REMOVED lines=16> */
[----:B------:R-:W0:-:S12]  /*149e0*/  S2R R0, SR_TID.X ;  /* 0x0000000000007919 */ /* 0x000e180000002100 */
        /* <DEDUP_REMOVED lines=9> */
.L_x_13865:
[----:B------:R-:W4:Y:S01]  /*14a80*/  LDL.LU R0, [R1+0x64] ;  /* 0x0000640001007983 */ /* 0x000f220000300800 */
[----:B------:R-:W-:Y:S01]  /*14a90*/  BSSY B1, `(.L_x_13866) ;  /* 0x0000036000017945 */ /* 0x000fe20003800000 */
[----:B------:R-:W-:Y:S02]  /*14aa0*/  SEL R31, R224, RZ, !P0 ;  /* 0x000000ffe01f7207 */ /* 0x000fe40004000000 */
[----:B-----5:R-:W-:Y:S02]  /*14ab0*/  SHF.R.S32.HI R28, RZ, 0x1f, R3 ;  /* 0x0000001fff1c7819 */ /* 0x020fe40000011403 */
[----:B----4-:R-:W-:Y:S01]  /*14ac0*/  SEL R30, R0, RZ, !P0 ;  /* 0x000000ff001e7207 */ /* 0x010fe20004000000 */
[----:B------:R-:W-:Y:S06]  /*14ad0*/  @P3 BRA `(.L_x_13867) ;  /* 0x0000000000c43947 */ /* 0x000fec0003800000 */
[----:B------:R-:W0:Y:S01]  /*14ae0*/  S2R R33, SR_TID.X ;  /* 0x0000000000217919 */ /* 0x000e220000002100 */
[----:B------:R-:W1:Y:S02]  /*14af0*/  LDC R35, c[0x0][0xbe8] ;  /* 0x0002fa00ff237b82 */ /* 0x000e640000000800 */
[----:B-1----:R-:W-:Y:S01]  /*14b00*/  IMAD R0, R26, R35, RZ ;  /* 0x000000231a007224 */ /* 0x002fe200078e02ff */
[----:B0-----:R-:W-:-:S04]  /*14b10*/  IADD3 R33, R210, -0x80, R33 ;  /* 0xffffff80d2217810 */ /* 0x001fc80007ffe021 */
[----:B------:R-:W-:-:S13]  /*14b20*/  ISETP.GE.AND P0, PT, R33, R0, PT ;  /* 0x000000002100720c */ /* 0x000fda0003f06270 */
[----:B------:R-:W-:Y:S05]  /*14b30*/  @P0 BRA `(.L_x_13867) ;  /* 0x0000000000ac0947 */ /* 0x000fea0003800000 */
[----:B---3--:R-:W-:Y:S01]  /*14b40*/  IMAD.MOV.U32 R4, RZ, RZ, 0x9b8 ;  /* 0x000009b8ff047424 */ /* 0x008fe200078e00ff */
[----:B------:R-:W-:Y:S01]  /*14b50*/  ISETP.GT.AND P0, PT, R223, 0x1, PT ;  /* 0x00000001df00780c */ /* 0x000fe20003f04270 */
[----:B------:R-:W0:Y:S01]  /*14b60*/  LDC.64 R8, c[0x0][0xba8] ;  /* 0x0002ea00ff087b82 */ /* 0x000e220000000a00 */
[----:B------:R-:W-:Y:S01]  /*14b70*/  ISETP.NE.AND P1, PT, R35, 0x1, PT ;  /* 0x000000012300780c */ /* 0x000fe20003f25270 */
[----:B------:R-:W-:Y:S01]  /*14b80*/  IMAD.MOV.U32 R27, RZ, RZ, R33 ;  /* 0x000000ffff1b7224 */ /* 0x000fe200078e0021 */
[----:B------:R-:W-:Y:S02]  /*14b90*/  SEL R4, R4, 0x978, P0 ;  /* 0x0000097804047807 */ /* 0x000fe40000000000 */
[----:B------:R-:W-:-:S03]  /*14ba0*/  SEL R231, R231, RZ, P0 ;  /* 0x000000ffe7e77207 */ /* 0x000fc60000000000 */
[----:B------:R-:W1:Y:S08]  /*14bb0*/  LDC.64 R20, c[0x0][R4+0x220] ;  /* 0x0000880004147b82 */ /* 0x000e700000000a00 */
[----:B------:R-:W3:Y:S08]  /*14bc0*/  LDC.64 R24, c[0x0][R4+0x218] ;  /* 0x0000860004187b82 */ /* 0x000ef00000000a00 */
[----:B------:R-:W4:Y:S08]  /*14bd0*/  LDC.64 R12, c[0x0][R4+0x228] ;  /* 0x00008a00040c7b82 */ /* 0x000f300000000a00 */
[----:B------:R-:W5:Y:S08]  /*14be0*/  LDC.64 R10, c[0x0][R4+0x210] ;  /* 0x00008400040a7b82 */ /* 0x000f700000000a00 */
[----:B------:R-:W2:Y:S08]  /*14bf0*/  @P1 LDC R0, c[0x0][0xbec] ;  /* 0x0002fb00ff001b82 */ /* 0x000eb00000000800 */
[----:B------:R-:W4:Y:S01]  /*14c00*/  @P1 LDC R37, c[0x0][0xbf0] ;  /* 0x0002fc00ff251b82 */ /* 0x000f220000000800 */
[----:B-1----:R-:W-:-:S07]  /*14c10*/  IMAD R21, R21, R31, RZ ;  /* 0x0000001f15157224 */ /* 0x002fce00078e02ff */
[----:B0-----:R-:W0:Y:S01]  /*14c20*/  @!P0 LDC R8, c[0x0][0xb50] ;  /* 0x0002d400ff088b82 */ /* 0x001e220000000800 */
[----:B------:R-:W-:-:S04]  /*14c30*/  IMAD.WIDE.U32 R14, R20, R31, RZ ;  /* 0x0000001f140e7225 */ /* 0x000fc800078e00ff */
[----:B------:R-:W-:Y:S02]  /*14c40*/  IMAD R21, R20, R30, R21 ;  /* 0x0000001e14157224 */ /* 0x000fe400078e0215 */
[----:B--2---:R-:W-:Y:S01]  /*14c50*/  @P1 IMAD.HI.U32 R0, R33, R0, RZ ;  /* 0x0000000021001227 */ /* 0x004fe200078e00ff */
[----:B------:R-:W1:Y:S03]  /*14c60*/  @!P0 LDC R9, c[0x0][0xb54] ;  /* 0x0002d500ff098b82 */ /* 0x000e660000000800 */
[-C--:B---3--:R-:W-:Y:S02]  /*14c70*/  IMAD R29, R25, R222.reuse, RZ ;  /* 0x000000de191d7224 */ /* 0x088fe400078e02ff */
[----:B------:R-:W-:Y:S01]  /*14c80*/  IMAD.WIDE.U32 R24, R24, R222, RZ ;  /* 0x000000de18187225 */ /* 0x000fe200078e00ff */
[----:B----4-:R-:W-:-:S03]  /*14c90*/  @P1 SHF.R.U32.HI R27, RZ, R37, R0 ;  /* 0x00000025ff1b1219 */ /* 0x010fc60000011600 */
        /* <DEDUP_REMOVED lines=12> */
[----:B-----5:R-:W-:Y:S01]  /*14d60*/  IMAD R0, R11, R15, RZ ;  /* 0x0000000f0b007224 */ /* 0x020fe200078e02ff */
        /* <DEDUP_REMOVED lines=8> */
.L_x_13867:
[----:B------:R-:W-:Y:S05]  /*14df0*/  BSYNC B1 ;  /* 0x0000000000017941 */ /* 0x000fea0003800000 */
.L_x_13866:
[----:B------:R-:W-:Y:S05]  /*14e00*/  @P2 BRA `(.L_x_13860) ;  /* 0x0000000800842947 */ /* 0x000fea0003800000 */
[----:B------:R-:W1:Y:S01]  /*14e10*/  LDC R21, c[0x0][0xbe8] ;  /* 0x0002fa00ff157b82 */ /* 0x000e620000000800 */
[----:B0-----:R-:W-:Y:S01]  /*14e20*/  SHF.R.S32.HI R9, RZ, 0x1f, R32 ;  /* 0x0000001fff097819 */ /* 0x001fe20000011420 */
        /* <DEDUP_REMOVED lines=12> */
[----:B-1----:R-:W-:-:S03]  /*14ef0*/  ISETP.NE.AND P0, PT, R21, 0x1, PT ;  /* 0x000000011500780c */ /* 0x002fc60003f05270 */
[----:B------:R-:W-:Y:S02]  /*14f00*/  IMAD.IADD R13, R210, 0x1, R3 ;  /* 0x00000001d20d7824 */ /* 0x000fe400078e0203 */
[----:B------:R-:W-:Y:S01]  /*14f10*/  IMAD R9, R222, UR5, R9 ;  /* 0x00000005de097c24 */ /* 0x000fe2000f8e0209 */
[----:B------:R-:W-:Y:S01]  /*14f20*/  ULDC.64 UR4, c[0x0][0xaf0] ;  /* 0x0002bc0000047ab9 */ /* 0x000fe20000000a00 */
[----:B------:R-:W-:Y:S02]  /*14f30*/  IMAD.MOV.U32 R3, RZ, RZ, R13 ;  /* 0x000000ffff037224 */ /* 0x000fe400078e000d */
[----:B------:R-:W-:-:S04]  /*14f40*/  IMAD.WIDE.U32 R8, R31, UR4, R8 ;  /* 0x000000041f087c25 */ /* 0x000fc8000f8e0008 */
[----:B---3--:R-:W0:Y:S08]  /*14f50*/  @P0 LDC R4, c[0x0][0xbec] ;  /* 0x0002fb00ff040b82 */ /* 0x008e300000000800 */
        /* <DEDUP_REMOVED lines=24> */
[----:B------:R-:W-:-:S05]  /*150e0*/  VIADD R9, R209, 0xc0 ;  /* 0x000000c0d1097836 */ /* 0x000fca0000000000 */
[----:B------:R-:W-:Y:S01]  /*150f0*/  SHF.R.S32.HI R10, RZ, 0x1f, R9 ;  /* 0x0000001fff0a7819 */ /* 0x000fe20000011409 */
[----:B------:R-:W-:Y:S06]  /*15100*/  BRA.DIV UR4, `(.L_x_13868) ;  /* 0x000000a204847947 */ /* 0x000fec000b800000 */
[----:B------:R0:W1:Y:S04]  /*15110*/  SHFL.IDX PT, R0, R4, RZ, 0x181f ;  /* 0x00181fff04007589 */ /* 0x00006800000e0000 */
[----:B------:R0:W3:Y:S02]  /*15120*/  SHFL.IDX PT, R14, R3, RZ, 0x181f ;  /* 0x00181fff030e7589 */ /* 0x0000e400000e0000 */
.L_x_14098:
        /* <DEDUP_REMOVED lines=12> */
[CC--:B---3--:R-:W-:Y:S02]  /*151f0*/  @!P3 LEA R12, P5, R209.reuse, R14.reuse, 0x1 ;  /* 0x0000000ed10cb211 */ /* 0x0c8fe400078a08ff */
[C---:B------:R-:W-:Y:S02]  /*15200*/  @!P2 LEA R24, P4, R220.reuse, R14, 0x1 ;  /* 0x0000000edc18a211 */ /* 0x040fe400078808ff */
[----:B-1----:R-:W-:Y:S02]  /*15210*/  @!P3 LEA.HI.X R13, R209, R0, R8, 0x1, P5 ;  /* 0x00000000d10db211 */ /* 0x002fe400028f0c08 */
        /* <DEDUP_REMOVED lines=10> */
.L_x_13870:
[----:B------:R-:W-:Y:S05]  /*152c0*/  BSYNC B1 ;  /* 0x0000000000017941 */ /* 0x000fea0003800000 */
.L_x_13869:
[----:B------:R-:W-:-:S03]  /*152d0*/  UMOV UR4, 0xffffffff ;  /* 0xffffffff00047882 */ /* 0x000fc60000000000 */
[----:B------:R-:W-:Y:S05]  /*152e0*/  BRA.DIV UR4, `(.L_x_13871) ;  /* 0x000000a204407947 */ /* 0x000fea000b800000 */
[----:B-1----:R1:W0:Y:S04]  /*152f0*/  SHFL.IDX PT, R0, R4, 0x1, 0x181f ;  /* 0x00381f0004007f89 */ /* 0x00222800000e0000 */
[----:B---34-:R1:W3:Y:S02]  /*15300*/  SHFL.IDX PT, R14, R3, 0x1, 0x181f ;  /* 0x00381f00030e7f89 */ /* 0x0182e400000e0000 */
.L_x_14102:
        /* <DEDUP_REMOVED lines=24> */
.L_x_13873:
[----:B------:R-:W-:Y:S05]  /*15490*/  BSYNC B1 ;  /* 0x0000000000017941 */ /* 0x000fea0003800000 */
.L_x_13872:
[----:B------:R-:W-:-:S03]  /*154a0*/  UMOV UR4, 0xffffffff ;  /* 0xffffffff00047882 */ /* 0x000fc60000000000 */
[----:B------:R-:W-:Y:S05]  /*154b0*/  BRA.DIV UR4, `(.L_x_13874) ;  /* 0x000000a204147947 */ /* 0x000fea000b800000 */
[----:B0-----:R0:W0:Y:S04]  /*154c0*/  SHFL.IDX PT, R0, R4, 0x2, 0x181f ;  /* 0x00581f0004007f89 */ /* 0x00102800000e0000 */
[----:B---34-:R3:W4:Y:S02]  /*154d0*/  SHFL.IDX PT, R14, R3, 0x2, 0x181f ;  /* 0x00581f00030e7f89 */ /* 0x01872400000e0000 */
.L_x_14106:
        /* <DEDUP_REMOVED lines=24> */
.L_x_13876:
[----:B------:R-:W-:Y:S05]  /*15660*/  BSYNC B1 ;  /* 0x0000000000017941 */ /* 0x000fea0003800000 */
.L_x_13875:
[----:B------:R-:W-:-:S03]  /*15670*/  UMOV UR4, 0xffffffff ;  /* 0xffffffff00047882 */ /* 0x000fc60000000000 */
[----:B------:R-:W-:Y:S05]  /*15680*/  BRA.DIV UR4, `(.L_x_13877) ;  /* 0x0000009e04e87947 */ /* 0x000fea000b800000 */
[----:B0-----:R0:W0:Y:S04]  /*15690*/  SHFL.IDX PT, R0, R4, 0x3, 0x181f ;  /* 0x00781f0004007f89 */ /* 0x00102800000e0000 */
[----:B----4-:R4:W0:Y:S02]  /*156a0*/  SHFL.IDX PT, R14, R3, 0x3, 0x181f ;  /* 0x00781f00030e7f89 */ /* 0x01082400000e0000 */
.L_x_14110:
[----:B-1-34-:R-:W-:-:S05]  /*156b0*/  VIADD R3, R210, 0x60 ;  /* 0x00000060d2037836 */ /* 0x01afca0000000000 */
[----:B------:R-:W-:-:S13]  /*156c0*/  ISETP.GE.AND P0, PT, R3, R21, PT ;  /* 0x000000150300720c */ /* 0x000fda0003f06270 */
[----:B------:R-:W-:Y:S05]  /*156d0*/  @P0 BRA `(.L_x_13860) ;  /* 0x0000000000500947 */ /* 0x000fea0003800000 */
[----:B------:R-:W-:Y:S01]  /*156e0*/  ULDC UR4, c[0x0][0xac8] ;  /* 0x0002b20000047ab9 */ /* 0x000fe20000000800 */
[----:B0-----:R-:W-:Y:S02]  /*156f0*/  SHF.R.S32.HI R4, RZ, 0x1f, R209 ;  /* 0x0000001fff047819 */ /* 0x001fe400000114d1 */
        /* <DEDUP_REMOVED lines=18> */
.L_x_13860:
[----:B------:R-:W-:Y:S05]  /*15820*/  BSYNC B0 ;  /* 0x0000000000007941 */ /* 0x000fea0003800000 */
.L_x_13846:
[----:B------:R-:W-:Y:S02]  /*15830*/  ULDC UR4, c[0x0][0xc3c] ;  /* 0x00030f0000047ab9 */ /* 0x000fe40000000800 */
[----:B---3--:R-:W-:-:S13]  /*15840*/  ISETP.GE.AND P0, PT, R7, UR4, PT ;  /* 0x0000000407007c0c */ /* 0x008fda000bf06270 */
[----:B------:R-:W-:Y:S05]  /*15850*/  @!P0 BRA `(.L_x_13878) ;  /* 0xfffffeb800e48947 */ /* 0x000fea000383ffff */
[----:B------:R-:W-:Y:S05]  /*15860*/  BRA `(.L_x_13718) ;  /* 0x0000008400b07947 */ /* 0x000fea0003800000 */
.L_x_13716:
        /* <DEDUP_REMOVED lines=18> */
.L_x_13879:
        /* <DEDUP_REMOVED lines=43> */
.L_x_13883:
        /* <DEDUP_REMOVED lines=39> */
.L_x_13881:
        /* <DEDUP_REMOVED lines=12> */
.L_x_13884:
        /* <DEDUP_REMOVED lines=63> */
.L_x_13885:
        /* <DEDUP_REMOVED lines=61> */
.L_x_13886:
[----:B01----:R-:W-:-:S05]  /*16730*/  LOP3.LUT R3, RZ, R2, RZ, 0x33, !PT ;  /* 0x00000002ff037212 */ /* 0x003fca00078e33ff */
[----:B------:R-:W-:-:S05]  /*16740*/  IMAD.IADD R2, R4, 0x1, R3 ;  /* 0x0000000104027824 */ /* 0x000fca00078e0203 */
[----:B------:R1:W-:Y:S01]  /*16750*/  STL [R1+0x4], R2 ;  /* 0x0000040201007387 */ /* 0x0003e20000100800 */
[----:B------:R-:W-:Y:S05]  /*16760*/  BRA `(.L_x_13887) ;  /* 0x0000000000107947 */ /* 0x000fea0003800000 */
.L_x_13882:
[----:B------:R-:W-:Y:S01]  /*16770*/  IMAD.U32 R2, RZ, RZ, UR6 ;  /* 0x00000006ff027e24 */ /* 0x000fe2000f8e00ff */
[----:B------:R0:W-:Y:S04]  /*16780*/  STL [R1+0x4], RZ ;  /* 0x000004ff01007387 */ /* 0x0001e80000100800 */
[----:B------:R0:W-:Y:S04]  /*16790*/  STL [R1+0x8], RZ ;  /* 0x000008ff01007387 */ /* 0x0001e80000100800 */
[----:B------:R0:W-:Y:S02]  /*167a0*/  STL [R1], R2 ;  /* 0x0000000201007387 */ /* 0x0001e40000100800 */
.L_x_13887:
        /* <DEDUP_REMOVED lines=10> */
.L_x_13880:
        /* <DEDUP_REMOVED lines=32> */
.L_x_14032:
        /* <DEDUP_REMOVED lines=65> */
.L_x_13889:
        /* <DEDUP_REMOVED lines=17> */
.L_x_13890:
[----:B------:R-:W-:Y:S05]  /*16f70*/  @!P0 BRA `(.L_x_13891) ;  /* 0x00000000000c8947 */ /* 0x000fea0003800000 */
[----:B------:R-:W2:Y:S04]  /*16f80*/  LDG.E R9, desc[UR40][R6.64] ;  /* 0x0000002806097981 */ /* 0x000ea8000c1e1900 */
[----:B------:R-:W2:Y:S02]  /*16f90*/  LDG.E R6, desc[UR40][R6.64+0x4] ;  /* 0x0000042806067981 */ /* 0x000ea4000c1e1900 */
[----:B--2---:R-:W-:-:S07]  /*16fa0*/  IMAD.IADD R9, R6, 0x1, -R9 ;  /* 0x0000000106097824 */ /* 0x004fce00078e0a09 */
.L_x_13891:
[----:B------:R-:W2:Y:S01]  /*16fb0*/  LDL R7, [R1+0x4] ;  /* 0x0000040001077983 */ /* 0x000ea20000100800 */
[----:B-1----:R-:W1:Y:S03]  /*16fc0*/  LDC R3, c[0x0][0x448] ;  /* 0x00011200ff037b82 */ /* 0x002e660000000800 */
[----:B------:R-:W3:Y:S04]  /*16fd0*/  @P1 LDG.E R2, desc[UR40][R4.64] ;  /* 0x0000002804021981 */ /* 0x000ee8000c1e1900 */
[----:B------:R4:W3:Y:S01]  /*16fe0*/  @P1 LDG.E R4, desc[UR40][R4.64+0x4] ;  /* 0x0000042804041981 */ /* 0x0008e2000c1e1900 */
[----:B------:R-:W-:Y:S01]  /*16ff0*/  LOP3.LUT R12, R10, 0xff, RZ, 0xc0, !PT ;  /* 0x000000ff0a0c7812 */ /* 0x000fe200078ec0ff */
[----:B------:R-:W-:Y:S01]  /*17000*/  BSSY B0, `(.L_x_13892) ;  /* 0x0000037000007945 */ /* 0x000fe20003800000 */
[----:B------:R-:W-:-:S03]  /*17010*/  SHF.R.U32.HI R10, RZ, 0x10, R10 ;  /* 0x00000010ff0a7819 */ /* 0x000fc6000001160a */
[----:B------:R0:W-:Y:S01]  /*17020*/  STL [R1+0x60], R12 ;  /* 0x0000600c01007387 */ /* 0x0001e20000100800 */
[----:B-1----:R-:W-:-:S13]  /*17030*/  ISETP.NE.AND P0, PT, R3, 0x1, PT ;  /* 0x000000010300780c */ /* 0x002fda0003f05270 */
[----:B----4-:R-:W1:Y:S08]  /*17040*/  @P0 LDC R5, c[0x0][0x44c] ;  /* 0x00011300ff050b82 */ /* 0x010e700000000800 */
[----:B------:R-:W4:Y:S01]  /*17050*/  @P0 LDC R6, c[0x0][0x450] ;  /* 0x00011400ff060b82 */ /* 0x000f220000000800 */
[----:B--2---:R-:W-:Y:S02]  /*17060*/  IMAD.SHL.U32 R3, R7, 0x80, RZ ;  /* 0x0000008007037824 */ /* 0x004fe400078e00ff */
[----:B-----5:R-:W-:-:S02]  /*17070*/  IMAD.IADD R7, R9, 0x1, -R8 ;  /* 0x0000000109077824 */ /* 0x020fc400078e0a08 */
[----:B------:R-:W-:Y:S02]  /*17080*/  VIADD R3, R3, 0x7f ;  /* 0x0000007f03037836 */ /* 0x000fe40000000000 */
[----:B---3--:R-:W-:Y:S02]  /*17090*/  @P1 IMAD.IADD R11, R4, 0x1, -R2 ;  /* 0x00000001040b1824 */ /* 0x008fe400078e0a02 */
[----:B-1----:R-:W-:-:S05]  /*170a0*/  @P0 IMAD.HI.U32 R2, R3, R5, RZ ;  /* 0x0000000503020227 */ /* 0x002fca00078e00ff */
[----:B----4-:R-:W-:Y:S01]  /*170b0*/  @P0 SHF.R.U32.HI R3, RZ, R6, R2 ;  /* 0x00000006ff030219 */ /* 0x010fe20000011602 */
[----:B------:R-:W-:-:S04]  /*170c0*/  IMAD.IADD R2, R7, 0x1, R11 ;  /* 0x0000000107027824 */ /* 0x000fc800078e020b */
[C---:B------:R-:W-:Y:S01]  /*170d0*/  VIADD R4, R2.reuse, 0x5f ;  /* 0x0000005f02047836 */ /* 0x040fe20000000000 */
[----:B------:R-:W-:-:S03]  /*170e0*/  IADD3 R21, R2, 0x60, -R14 ;  /* 0x0000006002157810 */ /* 0x000fc60007ffe80e */
[----:B------:R-:W-:-:S04]  /*170f0*/  IMAD.HI R2, R4, 0x2aaaaaab, RZ ;  /* 0x2aaaaaab04027827 */ /* 0x000fc800078e02ff */
[----:B------:R-:W-:Y:S01]  /*17100*/  IMAD.IADD R3, R21, 0x1, R3 ;  /* 0x0000000115037824 */ /* 0x000fe200078e0203 */
[----:B------:R-:W-:Y:S01]  /*17110*/  SHF.R.U32.HI R20, RZ, 0x1f, R2 ;  /* 0x0000001fff147819 */ /* 0x000fe20000011602 */
[----:B------:R-:W-:Y:S02]  /*17120*/  IMAD.MOV.U32 R4, RZ, RZ, RZ ;  /* 0x000000ffff047224 */ /* 0x000fe400078e00ff */
[----:B------:R-:W-:Y:S01]  /*17130*/  IMAD.HI R3, R3, 0x2aaaaaab, RZ ;  /* 0x2aaaaaab03037827 */ /* 0x000fe200078e02ff */
[----:B------:R-:W-:-:S04]  /*17140*/  LEA.HI.SX32 R20, R2, R20, 0x1c ;  /* 0x0000001402147211 */ /* 0x000fc800078fe2ff */
[----:B------:R-:W-:-:S04]  /*17150*/  SHF.R.U32.HI R6, RZ, 0x1f, R3 ;  /* 0x0000001fff067819 */ /* 0x000fc80000011603 */
[----:B------:R-:W-:-:S04]  /*17160*/  LEA.HI.SX32 R6, R3, R6, 0x1c ;  /* 0x0000000603067211 */ /* 0x000fc800078fe2ff */
        /* <DEDUP_REMOVED lines=32> */
.L_x_13893:
[----:B------:R-:W-:Y:S05]  /*17370*/  BSYNC B0 ;  /* 0x0000000000007941 */ /* 0x000fea0003800000 */
.L_x_13892:
        /* <DEDUP_REMOVED lines=25> */
.L_x_14113:
[----:B-1----:R-:W-:Y:S02]  /*17510*/  ISETP.NE.AND P0, PT, R14, RZ, PT ;  /* 0x000000ff0e00720c */ /* 0x002fe40003f05270 */
[----:B------:R-:W-:-:S11]  /*17520*/  PLOP3.LUT P6, PT, PT, PT, PT, 0x8, 0x0 ;  /* 0x000000000000781c */ /* 0x000fd60003fce170 */
[----:B------:R-:W-:Y:S05]  /*17530*/  @P0 BRA `(.L_x_13897) ;  /* 0x00000000000c0947 */ /* 0x000fea0003800000 */
[----:B------:R-:W-:-:S03]  /*17540*/  UMOV UR4, 0xffffffff ;  /* 0xffffffff00047882 */ /* 0x000fc60000000000 */
[----:B------:R-:W-:Y:S05]  /*17550*/  BRA.DIV UR4, `(.L_x_13898) ;  /* 0x0000008204b07947 */ /* 0x000fea000b800000 */
[----:B------:R-:W-:-:S13]  /*17560*/  ELECT P6, URZ, PT ;  /* 0x00000000003f782f */ /* 0x000fda00038c0000 */
.L_x_13897:
        /* <DEDUP_REMOVED lines=9> */
.L_x_14116:
[----:B------:R-:W-:Y:S05]  /*17600*/  BSYNC B1 ;  /* 0x0000000000017941 */ /* 0x000fea0003800000 */
.L_x_13899:
        /* <DEDUP_REMOVED lines=12> */
.L_x_14117:
[----:B------:R-:W-:Y:S05]  /*176d0*/  BSYNC B2 ;  /* 0x0000000000027941 */ /* 0x000fea0003800000 */
.L_x_13903:
        /* <DEDUP_REMOVED lines=9> */
.L_x_13906:
[----:B------:R-:W-:Y:S05]  /*17770*/  BSYNC B2 ;  /* 0x0000000000027941 */ /* 0x000fea0003800000 */
.L_x_13905:
        /* <DEDUP_REMOVED lines=13> */
.L_x_13907:
        /* <DEDUP_REMOVED lines=13> */
.L_x_14118:
[----:B------:R-:W-:Y:S05]  /*17920*/  BSYNC B2 ;  /* 0x0000000000027941 */ /* 0x000fea0003800000 */
.L_x_13908:
        /* <DEDUP_REMOVED lines=11> */
.L_x_13911:
[----:B------:R-:W-:Y:S05]  /*179e0*/  BSYNC B2 ;  /* 0x0000000000027941 */ /* 0x000fea0003800000 */
.L_x_13910:
        /* <DEDUP_REMOVED lines=10> */
.L_x_13912:
        /* <DEDUP_REMOVED lines=15> */
.L_x_13913:
        /* <DEDUP_REMOVED lines=15> */
.L_x_13914:
        /* <DEDUP_REMOVED lines=15> */
.L_x_13915:
        /* <DEDUP_REMOVED lines=10> */
.L_x_13902:
[----:B------:R-:W-:Y:S05]  /*17e00*/  BSYNC B1 ;  /* 0x0000000000017941 */ /* 0x000fea0003800000 */
.L_x_13901:
        /* <DEDUP_REMOVED lines=13> */
.L_x_13931:
        /* <DEDUP_REMOVED lines=13> */
.L_x_14119:
[----:B------:R-:W-:Y:S05]  /*17fb0*/  BSYNC B2 ;  /* 0x0000000000027941 */ /* 0x000fea0003800000 */
.L_x_13918:
        /* <DEDUP_REMOVED lines=9> */
.L_x_13921:
[----:B------:R-:W-:Y:S05]  /*18050*/  BSYNC B2 ;  /* 0x0000000000027941 */ /* 0x000fea0003800000 */
.L_x_13920:
        /* <DEDUP_REMOVED lines=12> */
.L_x_13922:
        /* <DEDUP_REMOVED lines=13> */
.L_x_14120:
[----:B------:R-:W-:Y:S05]  /*181f0*/  BSYNC B2 ;  /* 0x0000000000027941 */ /* 0x000fea0003800000 */
.L_x_13923:
        /* <DEDUP_REMOVED lines=11> */
.L_x_13926:
[----:B------:R-:W-:Y:S05]  /*182b0*/  BSYNC B2 ;  /* 0x0000000000027941 */ /* 0x000fea0003800000 */
.L_x_13925:
        /* <DEDUP_REMOVED lines=10> */
.L_x_13927:
        /* <DEDUP_REMOVED lines=15> */
.L_x_13928:
        /* <DEDUP_REMOVED lines=15> */
.L_x_13929:
        /* <DEDUP_REMOVED lines=15> */
.L_x_13930:
        /* <DEDUP_REMOVED lines=10> */
.L_x_13917:
[----:B------:R-:W-:Y:S05]  /*186d0*/  BSYNC B1 ;  /* 0x0000000000017941 */ /* 0x000fea0003800000 */
.L_x_13916:
        /* <DEDUP_REMOVED lines=12> */
.L_x_13895:
[----:B------:R-:W-:Y:S05]  /*187a0*/  BSYNC B0 ;  /* 0x0000000000007941 */ /* 0x000fea0003800000 */
.L_x_13894:
        /* <DEDUP_REMOVED lines=13> */
[----:B------:R-:W-:-:S04]  /*18880*/  IMAD.IADD R0, R21, 0x1, R0 ;  /* 0x0000000115007824 */ /* 0x000fc800078e0200 */
[----:B------:R-:W-:-:S05]  /*18890*/  IMAD.HI R0, R0, 0x2aaaaaab, RZ ;  /* 0x2aaaaaab00007827 */ /* 0x000fca00078e02ff */
[----:B------:R-:W-:-:S04]  /*188a0*/  SHF.R.U32.HI R2, RZ, 0x1f, R0 ;  /* 0x0000001fff027819 */ /* 0x000fc80000011600 */
[----:B------:R-:W-:-:S04]  /*188b0*/  LEA.HI.SX32 R0, R0, R2, 0x1c ;  /* 0x0000000200007211 */ /* 0x000fc800078fe2ff */
        /* <DEDUP_REMOVED lines=32> */
.L_x_13933:
[----:B------:R-:W-:Y:S05]  /*18ac0*/  BSYNC B0 ;  /* 0x0000000000007941 */ /* 0x000fea0003800000 */
.L_x_13932:
        /* <DEDUP_REMOVED lines=27> */
.L_x_13935:
        /* <DEDUP_REMOVED lines=20> */
.L_x_13938:
[----:B------:R-:W-:Y:S05]  /*18dc0*/  BSYNC B6 ;  /* 0x0000000000067941 */ /* 0x000fea0003800000 */
.L_x_13937:
        /* <DEDUP_REMOVED lines=20> */
.L_x_13941:
        /* <DEDUP_REMOVED lines=16> */
.L_x_13940:
[----:B------:R-:W-:Y:S05]  /*19010*/  BSYNC B6 ;  /* 0x0000000000067941 */ /* 0x000fea0003800000 */
.L_x_13939:
        /* <DEDUP_REMOVED lines=24> */
.L_x_14123:
        /* <DEDUP_REMOVED lines=9> */
.L_x_14126:
        /* <DEDUP_REMOVED lines=24> */
.L_x_13945:
[----:B------:R-:W2:Y:S04]  /*193b0*/  LDL R0, [R1+0x10] ;  /* 0x0000100001007983 */ /* 0x000ea80000100800 */
[----:B-1----:R-:W3:Y:S01]  /*193c0*/  LDL R2, [R1+0x18] ;  /* 0x0000180001027983 */ /* 0x002ee20000100800 */
[----:B--2---:R-:W-:Y:S01]  /*193d0*/  IMAD R0, R0, 0x8, R19 ;  /* 0x0000000800007824 */ /* 0x004fe200078e0213 */
[----:B---3--:R-:W-:-:S04]  /*193e0*/  SHF.L.U32 R2, R2, 0x1f, RZ ;  /* 0x0000001f02027819 */ /* 0x008fc800000006ff */
[----:B------:R-:W1:Y:S02]  /*193f0*/  SYNCS.PHASECHK.TRANS64.TRYWAIT P0, [R0+URZ+0x22840], R2 ;  /* 0x02284002000075a7 */ /* 0x000e64000800017f */
[----:B-1----:R-:W-:Y:S05]  /*19400*/  @!P0 BRA `(.L_x_13946) ;  /* 0x0000006400dc8947 */ /* 0x002fea0003800000 */
.L_x_14127:
        /* <DEDUP_REMOVED lines=11> */
.L_x_13947:
[----:B0-----:R-:W2:Y:S04]  /*194c0*/  LDL R4, [R1+0x10] ;  /* 0x0000100001047983 */ /* 0x001ea80000100800 */
[----:B------:R-:W3:Y:S04]  /*194d0*/  LDL R3, [R1+0x30] ;  /* 0x0000300001037983 */ /* 0x000ee80000100800 */
[----:B-1----:R-:W4:Y:S01]  /*194e0*/  LDL R2, [R1+0x24] ;  /* 0x0000240001027983 */ /* 0x002f220000100800 */
        /* <DEDUP_REMOVED lines=11> */
[----:B--2---:R-:W-:Y:S01]  /*195a0*/  IMAD R0, R4, 0x3000, R19 ;  /* 0x0000300004007824 */ /* 0x004fe200078e0213 */
[----:B---3--:R-:W-:-:S04]  /*195b0*/  R2UR UR11, R3 ;  /* 0x00000000030b72ca */ /* 0x008fc800000e0000 */
[----:B------:R-:W-:Y:S02]  /*195c0*/  R2UR UR8, R0 ;  /* 0x00000000000872ca */ /* 0x000fe400000e0000 */
[----:B----4-:R-:W-:-:S11]  /*195d0*/  R2UR UR4, R2 ;  /* 0x00000000020472ca */ /* 0x010fd600000e0000 */
[----:B------:R-:W-:Y:S02]  /*195e0*/  UIADD3 UR8, UR8, 0x1c400, URZ ;  /* 0x0001c40008087890 */ /* 0x000fe4000fffe03f */
[----:B------:R-:W-:-:S03]  /*195f0*/  UIMAD UR11, UR11, 0x60, UR4 ;  /* 0x000000600b0b78a4 */ /* 0x000fc6000f8e0204 */
[----:B------:R-:W-:-:S06]  /*19600*/  UMOV UR4, 0x0 ;  /* 0x0000000000047882 */ /* 0x000fcc0000000000 */
[----:B------:R1:W-:Y:S02]  /*19610*/  UTMALDG.4D [UR8], [UR6], desc[UR4] ;  /* 0x00000408060075b4 */ /* 0x0003e40008019000 */
[----:B-1----:R-:W-:Y:S01]  /*19620*/  NOP ;  /* 0x0000000000007918 */ /* 0x002fe20000000000 */
.L_x_13943:
        /* <DEDUP_REMOVED lines=40> */
.L_x_13949:
[----:B------:R-:W-:Y:S05]  /*198b0*/  BSYNC B6 ;  /* 0x0000000000067941 */ /* 0x000fea0003800000 */
.L_x_13948:
        /* <DEDUP_REMOVED lines=125> */
.L_x_14144:
        /* <DEDUP_REMOVED lines=10> */
.L_x_13951:
        /* <DEDUP_REMOVED lines=18> */
.L_x_14145:
[----:B------:R-:W-:Y:S05]  /*1a250*/  BSYNC B0 ;  /* 0x0000000000007941 */ /* 0x000fea0003800000 */
.L_x_13952:
        /* <DEDUP_REMOVED lines=13> */
.L_x_14146:
[----:B------:R-:W-:Y:S05]  /*1a330*/  BSYNC B1 ;  /* 0x0000000000017941 */ /* 0x000fea0003800000 */
.L_x_13956:
        /* <DEDUP_REMOVED lines=9> */
.L_x_13959:
[----:B------:R-:W-:Y:S05]  /*1a3d0*/  BSYNC B1 ;  /* 0x0000000000017941 */ /* 0x000fea0003800000 */
.L_x_13958:
        /* <DEDUP_REMOVED lines=13> */
.L_x_13960:
        /* <DEDUP_REMOVED lines=15> */
.L_x_13961:
        /* <DEDUP_REMOVED lines=15> */
.L_x_13962:
        /* <DEDUP_REMOVED lines=15> */
.L_x_13963:
        /* <DEDUP_REMOVED lines=10> */
.L_x_13955:
[----:B------:R-:W-:Y:S05]  /*1a820*/  BSYNC B0 ;  /* 0x0000000000007941 */ /* 0x000fea0003800000 */
.L_x_13954:
        /* <DEDUP_REMOVED lines=55> */
.L_x_13970:
        /* <DEDUP_REMOVED lines=8> */
.L_x_14147:
[----:B------:R-:W-:Y:S05]  /*1ac20*/  BSYNC B3 ;  /* 0x0000000000037941 */ /* 0x000fea0003800000 */
.L_x_13971:
        /* <DEDUP_REMOVED lines=9> */
.L_x_13974:
[----:B------:R-:W-:Y:S05]  /*1acc0*/  BSYNC B3 ;  /* 0x0000000000037941 */ /* 0x000fea0003800000 */
.L_x_13973:
        /* <DEDUP_REMOVED lines=13> */
.L_x_13975:
        /* <DEDUP_REMOVED lines=13> */
.L_x_14148:
[----:B------:R-:W-:Y:S05]  /*1ae70*/  BSYNC B3 ;  /* 0x0000000000037941 */ /* 0x000fea0003800000 */
.L_x_13976:
        /* <DEDUP_REMOVED lines=11> */
.L_x_13979:
[----:B------:R-:W-:Y:S05]  /*1af30*/  BSYNC B3 ;  /* 0x0000000000037941 */ /* 0x000fea0003800000 */
.L_x_13978:
        /* <DEDUP_REMOVED lines=10> */
.L_x_13980:
        /* <DEDUP_REMOVED lines=15> */
.L_x_13981:
        /* <DEDUP_REMOVED lines=15> */
.L_x_13982:
        /* <DEDUP_REMOVED lines=15> */
.L_x_13983:
        /* <DEDUP_REMOVED lines=10> */
.L_x_13969:
[----:B------:R-:W-:Y:S05]  /*1b350*/  BSYNC B1 ;  /* 0x0000000000017941 */ /* 0x000fea0003800000 */
.L_x_13968:
[----:B------:R-:W2:Y:S02]  /*1b360*/  LDL.LU R5, [R1+0x40] ;  /* 0x0000400001057983 */ /* 0x000ea40000300800 */
[----:B--2---:R-:W-:-:S07]  /*1b370*/  VIADD R0, R5, 0xfffffffd ;  /* 0xfffffffd05007836 */ /* 0x004fce0000000000 */
.L_x_13967:
[----:B------:R-:W-:Y:S05]  /*1b380*/  BSYNC B2 ;  /* 0x0000000000027941 */ /* 0x000fea0003800000 */
.L_x_13966:
[----:B------:R-:W-:Y:S01]  /*1b390*/  VIADD R8, R8, 0xfffffffe ;  /* 0xfffffffe08087836 */ /* 0x000fe20000000000 */
[----:B------:R-:W-:-:S04]  /*1b3a0*/  LOP3.LUT R4, RZ, R4, RZ, 0x33, !PT ;  /* 0x00000004ff047212 */ /* 0x000fc800078e33ff */
[----:B------:R-:W-:-:S13]  /*1b3b0*/  ISETP.NE.AND P0, PT, R8, R4, PT ;  /* 0x000000040800720c */ /* 0x000fda0003f05270 */
[----:B------:R-:W-:Y:S05]  /*1b3c0*/  @!P0 BRA `(.L_x_13965) ;  /* 0x0000001400008947 */ /* 0x000fea0003800000 */
.L_x_14016:
        /* <DEDUP_REMOVED lines=35> */
.L_x_13986:
        /* <DEDUP_REMOVED lines=8> */
.L_x_14149:
[----:B------:R-:W-:Y:S05]  /*1b680*/  BSYNC B2 ;  /* 0x0000000000027941 */ /* 0x000fea0003800000 */
.L_x_13987:
        /* <DEDUP_REMOVED lines=9> */
.L_x_13990:
[----:B------:R-:W-:Y:S05]  /*1b720*/  BSYNC B2 ;  /* 0x0000000000027941 */ /* 0x000fea0003800000 */
.L_x_13989:
        /* <DEDUP_REMOVED lines=12> */
.L_x_13991:
        /* <DEDUP_REMOVED lines=13> */
.L_x_14150:
[----:B------:R-:W-:Y:S05]  /*1b8c0*/  BSYNC B2 ;  /* 0x0000000000027941 */ /* 0x000fea0003800000 */
.L_x_13992:
        /* <DEDUP_REMOVED lines=11> */
.L_x_13995:
[----:B------:R-:W-:Y:S05]  /*1b980*/  BSYNC B2 ;  /* 0x0000000000027941 */ /* 0x000fea0003800000 */
.L_x_13994:
        /* <DEDUP_REMOVED lines=9> */
.L_x_13996:
        /* <DEDUP_REMOVED lines=15> */
.L_x_13997:
        /* <DEDUP_REMOVED lines=15> */
.L_x_13998:
        /* <DEDUP_REMOVED lines=15> */
.L_x_13999:
        /* <DEDUP_REMOVED lines=10> */
.L_x_13985:
[----:B------:R-:W-:Y:S05]  /*1bd90*/  BSYNC B1 ;  /* 0x0000000000017941 */ /* 0x000fea0003800000 */
.L_x_13984:
        /* <DEDUP_REMOVED lines=35> */
.L_x_14002:
        /* <DEDUP_REMOVED lines=8> */
.L_x_14151:
[----:B------:R-:W-:Y:S05]  /*1c050*/  BSYNC B2 ;  /* 0x0000000000027941 */ /* 0x000fea0003800000 */
.L_x_14003:
        /* <DEDUP_REMOVED lines=9> */
.L_x_14006:
[----:B------:R-:W-:Y:S05]  /*1c0f0*/  BSYNC B2 ;  /* 0x0000000000027941 */ /* 0x000fea0003800000 */
.L_x_14005:
        /* <DEDUP_REMOVED lines=13> */
.L_x_14007:
        /* <DEDUP_REMOVED lines=13> */
.L_x_14152:
[----:B------:R-:W-:Y:S05]  /*1c2a0*/  BSYNC B2 ;  /* 0x0000000000027941 */ /* 0x000fea0003800000 */
.L_x_14008:
        /* <DEDUP_REMOVED lines=11> */
.L_x_14011:
[----:B------:R-:W-:Y:S05]  /*1c360*/  BSYNC B2 ;  /* 0x0000000000027941 */ /* 0x000fea0003800000 */
.L_x_14010:
        /* <DEDUP_REMOVED lines=10> */
.L_x_14012:
        /* <DEDUP_REMOVED lines=15> */
.L_x_14013:
        /* <DEDUP_REMOVED lines=15> */
.L_x_14014:
        /* <DEDUP_REMOVED lines=15> */
.L_x_14015:
        /* <DEDUP_REMOVED lines=10> */
.L_x_14001:
[----:B------:R-:W-:Y:S05]  /*1c780*/  BSYNC B1 ;  /* 0x0000000000017941 */ /* 0x000fea0003800000 */
.L_x_14000:
[----:B------:R-:W2:Y:S01]  /*1c790*/  LDL R5, [R1+0x28] ;  /* 0x0000280001057983 */ /* 0x000ea20000100800 */
[----:B------:R-:W-:Y:S01]  /*1c7a0*/  VIADD R0, R0, 0xfffffffe ;  /* 0xfffffffe00007836 */ /* 0x000fe20000000000 */
[----:B--2---:R-:W-:-:S13]  /*1c7b0*/  ISETP.GT.AND P0, PT, R6, R5, PT ;  /* 0x000000050600720c */ /* 0x004fda0003f04270 */
[----:B------:R-:W-:Y:S05]  /*1c7c0*/  @P0 BRA `(.L_x_14016) ;  /* 0xffffffec00000947 */ /* 0x000fea000383ffff */
.L_x_13965:
[----:B------:R-:W-:Y:S05]  /*1c7d0*/  BSYNC B0 ;  /* 0x0000000000007941 */ /* 0x000fea0003800000 */
.L_x_13964:
        /* <DEDUP_REMOVED lines=25> */
.L_x_14018:
[----:B------:R-:W-:Y:S05]  /*1c970*/  BSYNC B0 ;  /* 0x0000000000007941 */ /* 0x000fea0003800000 */
.L_x_14017:
[----:B------:R-:W-:-:S05]  /*1c980*/  SEL R0, R0, RZ, P0 ;  /* 0x000000ff00007207 */ /* 0x000fca0000000000 */
[----:B------:R3:W-:Y:S02]  /*1c990*/  STL [R1+0x10], R0 ;  /* 0x0000100001007387 */ /* 0x0007e40000100800 */
.L_x_13936:
[----:B------:R-:W-:Y:S05]  /*1c9a0*/  BSYNC B7 ;  /* 0x0000000000077941 */ /* 0x000fea0003800000 */
.L_x_13934:
        /* <DEDUP_REMOVED lines=13> */
.L_x_14019:
        /* <DEDUP_REMOVED lines=46> */
.L_x_14162:
[----:B------:R-:W-:Y:S02]  /*1cd60*/  ULDC UR4, c[0x0][0xc38] ;  /* 0x00030e0000047ab9 */ /* 0x000fe40000000800 */
[----:B------:R-:W-:-:S04]  /*1cd70*/  IMAD.U32 R2, RZ, RZ, UR4 ;  /* 0x00000004ff027e24 */ /* 0x000fc8000f8e00ff */
[----:B-1----:R-:W-:-:S04]  /*1cd80*/  IMAD R9, R9, R2, RZ ;  /* 0x0000000209097224 */ /* 0x002fc800078e02ff */
[----:B------:R-:W-:-:S05]  /*1cd90*/  IMAD.IADD R0, R0, 0x1, R9 ;  /* 0x0000000100007824 */ /* 0x000fca00078e0209 */
[----:B------:R-:W-:-:S13]  /*1cda0*/  ISETP.GT.AND P6, PT, R0, R5, PT ;  /* 0x000000050000720c */ /* 0x000fda0003fc4270 */
[----:B------:R-:W-:Y:S05]  /*1cdb0*/  @P6 BRA `(.L_x_14022) ;  /* 0x0000000000ac6947 */ /* 0x000fea0003800000 */
.L_x_14025:
        /* <DEDUP_REMOVED lines=37> */
.L_x_14170:
[----:B------:R-:W-:Y:S02]  /*1d010*/  ULDC UR4, c[0x0][0xc38] ;  /* 0x00030e0000047ab9 */ /* 0x000fe40000000800 */
[----:B------:R-:W-:-:S04]  /*1d020*/  IMAD.U32 R2, RZ, RZ, UR4 ;  /* 0x00000004ff027e24 */ /* 0x000fc8000f8e00ff */
[----:B-1----:R-:W-:-:S04]  /*1d030*/  IMAD R9, R9, R2, RZ ;  /* 0x0000000209097224 */ /* 0x002fc800078e02ff */
[----:B------:R-:W-:-:S05]  /*1d040*/  IMAD.IADD R0, R9, 0x1, R0 ;  /* 0x0000000109007824 */ /* 0x000fca00078e0200 */
[----:B------:R-:W-:-:S13]  /*1d050*/  ISETP.GT.AND P6, PT, R0, R5, PT ;  /* 0x000000050000720c */ /* 0x000fda0003fc4270 */
[----:B------:R-:W-:Y:S05]  /*1d060*/  @!P6 BRA `(.L_x_14025) ;  /* 0xfffffffc0054e947 */ /* 0x000fea000383ffff */
.L_x_14022:
        /* <DEDUP_REMOVED lines=12> */
.L_x_14175:
[----:B------:R-:W-:-:S13]  /*1d130*/  ISETP.NE.AND P0, PT, R0, RZ, PT ;  /* 0x000000ff0000720c */ /* 0x000fda0003f05270 */
[----:B------:R-:W-:Y:S05]  /*1d140*/  @!P0 BRA `(.L_x_14027) ;  /* 0x0000000000108947 */ /* 0x000fea0003800000 */
[----:B------:R-:W-:Y:S01]  /*1d150*/  UMOV UR4, 0xffffffff ;  /* 0xffffffff00047882 */ /* 0x000fe20000000000 */
[----:B-1----:R-:W-:Y:S02]  /*1d160*/  VIADD R3, R3, 0xffffffff ;  /* 0xffffffff03037836 */ /* 0x002fe40000000000 */
[----:B------:R-:W-:Y:S05]  /*1d170*/  BRA.DIV UR4, `(.L_x_14028) ;  /* 0x0000004204707947 */ /* 0x000fea000b800000 */
[----:B------:R2:W3:Y:S02]  /*1d180*/  SHFL.IDX PT, R8, R7, R3, 0x1f ;  /* 0x00001f0307087589 */ /* 0x0004e400000e0000 */
.L_x_14027:
[----:B------:R-:W-:Y:S01]  /*1d190*/  ISETP.NE.AND P0, PT, R6, 0x1, PT ;  /* 0x000000010600780c */ /* 0x000fe20003f05270 */
[----:B---3--:R-:W-:-:S05]  /*1d1a0*/  IMAD R0, R8, R2, R9 ;  /* 0x0000000208007224 */ /* 0x008fca00078e0209 */
[----:B------:R3:W-:Y:S02]  /*1d1b0*/  STL [R1], R0 ;  /* 0x0000000001007387 */ /* 0x0007e40000100800 */
[----:B---3--:R-:W-:-:S05]  /*1d1c0*/  IMAD.IADD R0, R5, 0x1, -R0 ;  /* 0x0000000105007824 */ /* 0x008fca00078e0a00 */
[----:B------:R-:W-:Y:S05]  /*1d1d0*/  @!P0 BRA `(.L_x_14029) ;  /* 0x0000000000e48947 */ /* 0x000fea0003800000 */
[----:B------:R-:W-:-:S04]  /*1d1e0*/  IABS R5, R4 ;  /* 0x0000000400057213 */ /* 0x000fc80000000000 */
[----:B0-2---:R-:W0:Y:S08]  /*1d1f0*/  I2F.RP R7, R5 ;  /* 0x0000000500077306 */ /* 0x005e300000209400 */
        /* <DEDUP_REMOVED lines=55> */
.L_x_14029:
[----:B-12---:R-:W2:Y:S01]  /*1d570*/  LDL R3, [R1+0xc] ;  /* 0x00000c0001037983 */ /* 0x006ea20000100800 */
        /* <DEDUP_REMOVED lines=62> */
.L_x_14030:
[----:B------:R-:W-:-:S05]  /*1d960*/  LOP3.LUT R3, RZ, R0, RZ, 0x33, !PT ;  /* 0x00000000ff037212 */ /* 0x000fca00078e33ff */
[----:B------:R-:W-:-:S05]  /*1d970*/  IMAD.IADD R0, R4, 0x1, R3 ;  /* 0x0000000104007824 */ /* 0x000fca00078e0203 */
[----:B------:R2:W-:Y:S01]  /*1d980*/  STL [R1+0x4], R0 ;  /* 0x0000040001007387 */ /* 0x0005e20000100800 */
[----:B------:R-:W-:Y:S05]  /*1d990*/  BRA `(.L_x_14031) ;  /* 0x0000000000287947 */ /* 0x000fea0003800000 */
.L_x_14023:
        /* <DEDUP_REMOVED lines=10> */
.L_x_14031:
        /* <DEDUP_REMOVED lines=16> */
.L_x_14020:
[----:B---34-:R-:W3:Y:S01]  /*1db40*/  LDL R0, [R1+0xc] ;  /* 0x00000c0001007983 */ /* 0x018ee20000100800 */
[----:B------:R-:W-:Y:S02]  /*1db50*/  ULDC UR4, c[0x0][0xc3c] ;  /* 0x00030f0000047ab9 */ /* 0x000fe40000000800 */
[----:B---3--:R-:W-:-:S13]  /*1db60*/  ISETP.GE.AND P0, PT, R0, UR4, PT ;  /* 0x0000000400007c0c */ /* 0x008fda000bf06270 */
[----:B------:R-:W-:Y:S05]  /*1db70*/  @!P0 BRA `(.L_x_14032) ;  /* 0xffffff8c00b48947 */ /* 0x000fea000383ffff */
[----:B------:R-:W-:Y:S05]  /*1db80*/  BSYNC B8 ;  /* 0x0000000000087941 */ /* 0x000fea0003800000 */
.L_x_13888:
        /* <DEDUP_REMOVED lines=12> */
.L_x_14178:
[----:B------:R-:W-:Y:S05]  /*1dc50*/  BSYNC B0 ;  /* 0x0000000000007941 */ /* 0x000fea0003800000 */
.L_x_14033:
[----:B------:R-:W-:-:S03]  /*1dc60*/  UMOV UR4, 0xffffffff ;  /* 0xffffffff00047882 */ /* 0x000fc60000000000 */
[----:B------:R-:W-:Y:S05]  /*1dc70*/  BRA.DIV UR4, `(.L_x_14035) ;  /* 0x0000003604f07947 */ /* 0x000fea000b800000 */
[----:B------:R-:W1:Y:S02]  /*1dc80*/  S2R R2, SR_TID.X ;  /* 0x0000000000027919 */ /* 0x000e640000002100 */
[----:B-1----:R-:W-:-:S04]  /*1dc90*/  SHF.R.U32.HI R2, RZ, 0x5, R2 ;  /* 0x00000005ff027819 */ /* 0x002fc80000011602 */
[----:B------:R-:W-:-:S05]  /*1dca0*/  LOP3.LUT R2, R2, 0x3, RZ, 0xc0, !PT ;  /* 0x0000000302027812 */ /* 0x000fca00078ec0ff */
[----:B------:R1:W2:Y:S02]  /*1dcb0*/  SHFL.IDX PT, R14, R2, RZ, 0x1f ;  /* 0x00001fff020e7589 */ /* 0x0002a400000e0000 */
.L_x_14181:
[----:B--2---:R-:W-:-:S13]  /*1dcc0*/  ISETP.NE.AND P0, PT, R14, RZ, PT ;  /* 0x000000ff0e00720c */ /* 0x004fda0003f05270 */
[----:B------:R-:W-:Y:S05]  /*1dcd0*/  @P0 BRA `(.L_x_13718) ;  /* 0x0000000000940947 */ /* 0x000fea0003800000 */
[----:B------:R-:W-:-:S03]  /*1dce0*/  UMOV UR4, 0xffffffff ;  /* 0xffffffff00047882 */ /* 0x000fc60000000000 */
[----:B------:R-:W-:Y:S05]  /*1dcf0*/  BRA.DIV UR4, `(.L_x_14036) ;  /* 0x0000003a04047947 */ /* 0x000fea000b800000 */
[----:B------:R-:W-:-:S13]  /*1dd00*/  ELECT P6, URZ, PT ;  /* 0x00000000003f782f */ /* 0x000fda00038c0000 */
.L_x_14184:
[----:B------:R-:W-:Y:S05]  /*1dd10*/  @!P6 BRA `(.L_x_13718) ;  /* 0x000000000084e947 */ /* 0x000fea0003800000 */
[----:B------:R-:W-:-:S06]  /*1dd20*/  ULOP3.LUT UR4, UR36, 0x2, URZ, 0xfc, !UPT ;  /* 0x0000000224047892 */ /* 0x000fcc000f8efc3f */
[----:B-1----:R-:W-:-:S05]  /*1dd30*/  IMAD.U32 R2, RZ, RZ, UR4 ;  /* 0x00000004ff027e24 */ /* 0x002fca000f8e00ff */
[----:B------:R-:W-:-:S13]  /*1dd40*/  ISETP.NE.AND P2, PT, R2, 0x3, PT ;  /* 0x000000030200780c */ /* 0x000fda0003f45270 */
[----:B------:R-:W-:Y:S05]  /*1dd50*/  @!P2 BRA `(.L_x_14037) ;  /* 0x000000000004a947 */ /* 0x000fea0003800000 */
[----:B------:R-:W-:Y:S01]  /*1dd60*/  BPT.TRAP 0x1 ;  /* 0x000000040000795c */ /* 0x000fe20000300000 */
.L_x_14037:
        /* <DEDUP_REMOVED lines=14> */
.L_x_14185:
[----:B------:R-:W1:Y:S02]  /*1de50*/  SYNCS.PHASECHK.TRANS64.TRYWAIT P0, [R7+URZ], R2 ;  /* 0x00000002070075a7 */ /* 0x000e64000800017f */
[----:B-1----:R-:W-:Y:S05]  /*1de60*/  @!P0 BRA `(.L_x_14039) ;  /* 0x0000003400dc8947 */ /* 0x002fea0003800000 */
.L_x_14186:
[----:B------:R-:W-:Y:S05]  /*1de70*/  @!P2 BRA `(.L_x_14040) ;  /* 0x000000000004a947 */ /* 0x000fea0003800000 */
[----:B------:R-:W-:Y:S01]  /*1de80*/  BPT.TRAP 0x1 ;  /* 0x000000040000795c */ /* 0x000fe20000300000 */
.L_x_14040:
[----:B------:R-:W2:Y:S01]  /*1de90*/  LDL.LU R4, [R1+0x10] ;  /* 0x0000100001047983 */ /* 0x000ea20000300800 */
[----:B------:R-:W-:-:S04]  /*1dea0*/  VIADD R0, R0, 0x22860 ;  /* 0x0002286000007836 */ /* 0x000fc80000000000 */
[----:B--2---:R-:W-:-:S04]  /*1deb0*/  IMAD R4, R4, 0x8, R0 ;  /* 0x0000000804047824 */ /* 0x004fc800078e0200 */
[----:B------:R-:W2:Y:S02]  /*1dec0*/  SYNCS.PHASECHK.TRANS64.TRYWAIT P0, [R4+URZ], R5 ;  /* 0x00000005040075a7 */ /* 0x000ea4000800017f */
[----:B--2---:R-:W-:Y:S05]  /*1ded0*/  @!P0 BRA `(.L_x_14041) ;  /* 0x0000003400d48947 */ /* 0x004fea0003800000 */
.L_x_14187:
[----:B------:R-:W-:-:S07]  /*1dee0*/  IMAD R3, R3, 0x8, R0 ;  /* 0x0000000803037824 */ /* 0x000fce00078e0200 */
.L_x_14042:
[----:B---3--:R3:W4:Y:S02]  /*1def0*/  SYNCS.PHASECHK.TRANS64.TRYWAIT P0, [R3+URZ], R2 ;  /* 0x00000002030075a7 */ /* 0x008724000800017f */
[----:B----4-:R-:W-:Y:S05]  /*1df00*/  @!P0 NANOSLEEP.SYNCS 0x989680 ;  /* 0x009896800000895d */ /* 0x010fea0003900000 */
[----:B------:R-:W4:Y:S02]  /*1df10*/  @!P0 SYNCS.PHASECHK.TRANS64 P0, [R3+URZ], R2 ;  /* 0x00000002030085a7 */ /* 0x000f24000800007f */
[----:B----4-:R-:W-:Y:S05]  /*1df20*/  @!P0 BRA `(.L_x_14042) ;  /* 0xfffffffc00f08947 */ /* 0x010fea000383ffff */
.L_x_13718:
[----:B------:R-:W-:Y:S05]  /*1df30*/  BSYNC B9 ;  /* 0x0000000000097941 */ /* 0x000fea0003800000 */
.L_x_13715:
[----:B------:R-:W-:Y:S05]  /*1df40*/  EXIT ;  /* 0x000000000000794d */ /* 0x000fea0003800000 */
.L_x_13738:
[----:B0-----:R0:W1:Y:S02]  /*1df50*/  SYNCS.PHASECHK.TRANS64.TRYWAIT P6, [R96+URZ+0x22890], R107 ;  /* 0x0228906b600075a7 */ /* 0x00106400080c017f */
[----:B-1----:R-:W-:Y:S05]  /*1df60*/  @!P6 NANOSLEEP.SYNCS 0x989680 ;  /* 0x009896800000e95d */ /* 0x002fea0003900000 */
[----:B------:R-:W1:Y:S02]  /*1df70*/  @!P6 SYNCS.PHASECHK.TRANS64 P6, [R96+URZ+0x22890], R107 ;  /* 0x0228906b6000e5a7 */ /* 0x000e6400080c007f */
[----:B-1----:R-:W-:Y:S05]  /*1df80*/  @!P6 BRA `(.L_x_13738) ;  /* 0xfffffffc00f0e947 */ /* 0x002fea000383ffff */
[----:B------:R-:W-:Y:S05]  /*1df90*/  BRA `(.L_x_14043) ;  /* 0xfffffe5000d87947 */ /* 0x000fea000383ffff */
.L_x_13756:
[----:B0-----:R0:W1:Y:S02]  /*1dfa0*/  SYNCS.PHASECHK.TRANS64.TRYWAIT P5, [R96+URZ+0x22890], R107 ;  /* 0x0228906b600075a7 */ /* 0x00106400080a017f */
[----:B-1----:R-:W-:Y:S05]  /*1dfb0*/  @!P5 NANOSLEEP.SYNCS 0x989680 ;  /* 0x009896800000d95d */ /* 0x002fea0003900000 */
[----:B------:R-:W1:Y:S02]  /*1dfc0*/  @!P5 SYNCS.PHASECHK.TRANS64 P5, [R96+URZ+0x22890], R107 ;  /* 0x0228906b6000d5a7 */ /* 0x000e6400080a007f */
[----:B-1----:R-:W-:Y:S05]  /*1dfd0*/  @!P5 BRA `(.L_x_13756) ;  /* 0xfffffffc00f0d947 */ /* 0x002fea000383ffff */
[----:B------:R-:W-:Y:S05]  /*1dfe0*/  BRA `(.L_x_14044) ;  /* 0xfffffe6400787947 */ /* 0x000fea000383ffff */
.L_x_13765:
[----:B0-----:R0:W1:Y:S02]  /*1dff0*/  SYNCS.PHASECHK.TRANS64.TRYWAIT P4, [R96+URZ+0x22890], R107 ;  /* 0x0228906b600075a7 */ /* 0x001064000808017f */
[----:B-1----:R-:W-:Y:S05]  /*1e000*/  @!P4 NANOSLEEP.SYNCS 0x989680 ;  /* 0x009896800000c95d */ /* 0x002fea0003900000 */
[----:B------:R-:W1:Y:S02]  /*1e010*/  @!P4 SYNCS.PHASECHK.TRANS64 P4, [R96+URZ+0x22890], R107 ;  /* 0x0228906b6000c5a7 */ /* 0x000e64000808007f */
[----:B-1----:R-:W-:Y:S05]  /*1e020*/  @!P4 BRA `(.L_x_13765) ;  /* 0xfffffffc00f0c947 */ /* 0x002fea000383ffff */
[----:B------:R-:W-:Y:S05]  /*1e030*/  BRA `(.L_x_14045) ;  /* 0xfffffe7400a07947 */ /* 0x000fea000383ffff */
.L_x_13771:
[----:B-1----:R1:W2:Y:S02]  /*1e040*/  SYNCS.PHASECHK.TRANS64.TRYWAIT P3, [R96+URZ+0x228b0], R107 ;  /* 0x0228b06b600075a7 */ /* 0x0022a4000806017f */
[----:B--2---:R-:W-:Y:S05]  /*1e050*/  @!P3 NANOSLEEP.SYNCS 0x989680 ;  /* 0x009896800000b95d */ /* 0x004fea0003900000 */
[----:B------:R-:W2:Y:S02]  /*1e060*/  @!P3 SYNCS.PHASECHK.TRANS64 P3, [R96+URZ+0x228b0], R107 ;  /* 0x0228b06b6000b5a7 */ /* 0x000ea4000806007f */
[----:B--2---:R-:W-:Y:S05]  /*1e070*/  @!P3 BRA `(.L_x_13771) ;  /* 0xfffffffc00f0b947 */ /* 0x004fea000383ffff */
[----:B------:R-:W-:Y:S05]  /*1e080*/  BRA `(.L_x_14046) ;  /* 0xfffffe7800307947 */ /* 0x000fea000383ffff */
.L_x_13781:
[----:B------:R-:W-:Y:S01]  /*1e090*/  BSSY B0, `(.L_x_14047) ;  /* 0x0000007000007945 */ /* 0x000fe20003800000 */
[----:B------:R-:W-:Y:S02]  /*1e0a0*/  IMAD.MOV.U32 R12, RZ, RZ, RZ ;  /* 0x000000ffff0c7224 */ /* 0x000fe400078e00ff */
[----:B------:R-:W-:Y:S02]  /*1e0b0*/  IMAD.MOV.U32 R11, RZ, RZ, 0x1f ;  /* 0x0000001fff0b7424 */ /* 0x000fe400078e00ff */
[----:B------:R-:W-:-:S07]  /*1e0c0*/  IMAD.MOV.U32 R15, RZ, RZ, -0x1 ;  /* 0xffffffffff0f7424 */ /* 0x000fce00078e00ff */
[----:B-----5:R-:W-:Y:S05]  /*1e0d0*/  WARPSYNC.COLLECTIVE R15, `(.L_x_14048) ;  /* 0x000000000f087348 */ /* 0x020fea0003c00000 */
[----:B------:R0:W1:Y:S02]  /*1e0e0*/  SHFL.IDX P6, R14, R13, R12, R11 ;  /* 0x0000000c0d0e7389 */ /* 0x00006400000c000b */
[----:B01---5:R-:W-:Y:S01]  /*1e0f0*/  ENDCOLLECTIVE ;  /* 0x000000000000791b */ /* 0x023fe20003800000 */
.L_x_14048:
[----:B------:R-:W-:Y:S05]  /*1e100*/  BSYNC B0 ;  /* 0x0000000000007941 */ /* 0x000fea0003800000 */
.L_x_14047:
[----:B------:R-:W-:Y:S05]  /*1e110*/  BRA `(.L_x_14049) ;  /* 0xfffffe8400a47947 */ /* 0x000fea000383ffff */
.L_x_13793:
        /* <DEDUP_REMOVED lines=8> */
.L_x_14051:
[----:B------:R-:W-:Y:S05]  /*1e1a0*/  BSYNC B1 ;  /* 0x0000000000017941 */ /* 0x000fea0003800000 */
.L_x_14050:
        /* <DEDUP_REMOVED lines=8> */
.L_x_14052:
[----:B------:R-:W-:Y:S02]  /*1e230*/  IMAD.MOV.U32 R13, RZ, RZ, R7 ;  /* 0x000000ffff0d7224 */ /* 0x000fe400078e0007 */
[----:B------:R-:W-:-:S07]  /*1e240*/  IMAD.MOV.U32 R0, RZ, RZ, R14 ;  /* 0x000000ffff007224 */ /* 0x000fce00078e000e */
[----:B------:R-:W-:Y:S05]  /*1e250*/  WARPSYNC.COLLECTIVE R15, `(.L_x_14053) ;  /* 0x000000000f087348 */ /* 0x000fea0003c00000 */
[----:B------:R0:W1:Y:S02]  /*1e260*/  SHFL.IDX P6, R14, R13, R12, R11 ;  /* 0x0000000c0d0e7389 */ /* 0x00006400000c000b */
[----:B01----:R-:W-:Y:S01]  /*1e270*/  ENDCOLLECTIVE ;  /* 0x000000000000791b */ /* 0x003fe20003800000 */
.L_x_14053:
[----:B------:R-:W-:Y:S02]  /*1e280*/  IMAD.MOV.U32 R13, RZ, RZ, R32 ;  /* 0x000000ffff0d7224 */ /* 0x000fe400078e0020 */
[----:B------:R-:W-:-:S07]  /*1e290*/  IMAD.MOV.U32 R5, RZ, RZ, R14 ;  /* 0x000000ffff057224 */ /* 0x000fce00078e000e */
[----:B------:R-:W-:Y:S05]  /*1e2a0*/  WARPSYNC.COLLECTIVE R15, `(.L_x_14054) ;  /* 0x000000000f087348 */ /* 0x000fea0003c00000 */
[----:B------:R0:W1:Y:S02]  /*1e2b0*/  SHFL.IDX P6, R14, R13, R12, R11 ;  /* 0x0000000c0d0e7389 */ /* 0x00006400000c000b */
[----:B01----:R-:W-:Y:S01]  /*1e2c0*/  ENDCOLLECTIVE ;  /* 0x000000000000791b */ /* 0x003fe20003800000 */
.L_x_14054:
[----:B------:R-:W-:Y:S05]  /*1e2d0*/  BRA `(.L_x_14055) ;  /* 0xfffffe8c00207947 */ /* 0x000fea000383ffff */
.L_x_13796:
        /* <DEDUP_REMOVED lines=8> */
.L_x_14057:
[----:B------:R-:W-:Y:S05]  /*1e360*/  BSYNC B1 ;  /* 0x0000000000017941 */ /* 0x000fea0003800000 */
.L_x_14056:
        /* <DEDUP_REMOVED lines=8> */
.L_x_14058:
[----:B------:R-:W-:Y:S02]  /*1e3f0*/  IMAD.MOV.U32 R13, RZ, RZ, R7 ;  /* 0x000000ffff0d7224 */ /* 0x000fe400078e0007 */
[----:B------:R-:W-:-:S07]  /*1e400*/  IMAD.MOV.U32 R0, RZ, RZ, R14 ;  /* 0x000000ffff007224 */ /* 0x000fce00078e000e */
[----:B------:R-:W-:Y:S05]  /*1e410*/  WARPSYNC.COLLECTIVE R15, `(.L_x_14059) ;  /* 0x000000000f087348 */ /* 0x000fea0003c00000 */
[----:B------:R0:W1:Y:S02]  /*1e420*/  SHFL.IDX P6, R14, R13, R12, R11 ;  /* 0x0000000c0d0e7389 */ /* 0x00006400000c000b */
[----:B01----:R-:W-:Y:S01]  /*1e430*/  ENDCOLLECTIVE ;  /* 0x000000000000791b */ /* 0x003fe20003800000 */
.L_x_14059:
[----:B------:R-:W-:Y:S02]  /*1e440*/  IMAD.MOV.U32 R13, RZ, RZ, R32 ;  /* 0x000000ffff0d7224 */ /* 0x000fe400078e0020 */
[----:B------:R-:W-:-:S07]  /*1e450*/  IMAD.MOV.U32 R7, RZ, RZ, R14 ;  /* 0x000000ffff077224 */ /* 0x000fce00078e000e */
[----:B------:R-:W-:Y:S05]  /*1e460*/  WARPSYNC.COLLECTIVE R15, `(.L_x_14060) ;  /* 0x000000000f087348 */ /* 0x000fea0003c00000 */
[----:B------:R0:W1:Y:S02]  /*1e470*/  SHFL.IDX P6, R14, R13, R12, R11 ;  /* 0x0000000c0d0e7389 */ /* 0x00006400000c000b */
[----:B01----:R-:W-:Y:S01]  /*1e480*/  ENDCOLLECTIVE ;  /* 0x000000000000791b */ /* 0x003fe20003800000 */
.L_x_14060:
[----:B------:R-:W-:Y:S01]  /*1e490*/  IMAD.MOV.U32 R32, RZ, RZ, R14 ;  /* 0x000000ffff207224 */ /* 0x000fe200078e000e */
[----:B------:R-:W-:Y:S06]  /*1e4a0*/  BRA `(.L_x_14061) ;  /* 0xfffffe8c00787947 */ /* 0x000fec000383ffff */
.L_x_13800:
[----:B0-----:R0:W1:Y:S02]  /*1e4b0*/  SYNCS.PHASECHK.TRANS64.TRYWAIT P0, [R19+URZ+0x22800], R36 ;  /* 0x02280024130075a7 */ /* 0x001064000800017f */
[----:B-1----:R-:W-:Y:S05]  /*1e4c0*/  @!P0 NANOSLEEP.SYNCS 0x989680 ;  /* 0x009896800000895d */ /* 0x002fea0003900000 */
[----:B------:R-:W1:Y:S02]  /*1e4d0*/  @!P0 SYNCS.PHASECHK.TRANS64 P0, [R19+URZ+0x22800], R36 ;  /* 0x02280024130085a7 */ /* 0x000e64000800007f */
[----:B-1----:R-:W-:Y:S05]  /*1e4e0*/  @!P0 BRA `(.L_x_13800) ;  /* 0xfffffffc00f08947 */ /* 0x002fea000383ffff */
[----:B------:R-:W-:Y:S05]  /*1e4f0*/  BRA `(.L_x_14062) ;  /* 0xfffffe9000607947 */ /* 0x000fea000383ffff */
.L_x_13808:
        /* <DEDUP_REMOVED lines=9> */
.L_x_14064:
[----:B------:R-:W-:Y:S05]  /*1e590*/  BSYNC B1 ;  /* 0x0000000000017941 */ /* 0x000fea0003800000 */
.L_x_14063:
        /* <DEDUP_REMOVED lines=10> */
.L_x_14065:
        /* <DEDUP_REMOVED lines=8> */
.L_x_14066:
[----:B------:R-:W-:-:S05]  /*1e6c0*/  @!P1 IADD3 R6, P2, R3, R5, RZ ;  /* 0x0000000503069210 */ /* 0x000fca0007f5e0ff */
[----:B------:R-:W-:Y:S02]  /*1e6d0*/  @!P1 IMAD.X R7, R0, 0x1, R21, P2 ;  /* 0x0000000100079824 */ /* 0x000fe400010e0615 */
[----:B------:R-:W-:Y:S02]  /*1e6e0*/  IMAD.MOV.U32 R13, RZ, RZ, R27 ;  /* 0x000000ffff0d7224 */ /* 0x000fe400078e001b */
[----:B------:R-:W-:-:S07]  /*1e6f0*/  IMAD.MOV.U32 R4, RZ, RZ, R14 ;  /* 0x000000ffff047224 */ /* 0x000fce00078e000e */
[----:B------:R-:W-:Y:S05]  /*1e700*/  WARPSYNC.COLLECTIVE R15, `(.L_x_14067) ;  /* 0x000000000f087348 */ /* 0x000fea0003c00000 */
[----:B------:R0:W1:Y:S02]  /*1e710*/  SHFL.IDX P6, R14, R13, R12, R11 ;  /* 0x0000000c0d0e7389 */ /* 0x00006400000c000b */
[----:B01----:R-:W-:Y:S01]  /*1e720*/  ENDCOLLECTIVE ;  /* 0x000000000000791b */ /* 0x003fe20003800000 */
.L_x_14067:
        /* <DEDUP_REMOVED lines=19> */
.L_x_14068:
[----:B------:R-:W-:Y:S02]  /*1e860*/  IMAD.MOV.U32 R0, RZ, RZ, R20 ;  /* 0x000000ffff007224 */ /* 0x000fe400078e0014 */
[----:B------:R-:W-:Y:S02]  /*1e870*/  IMAD.MOV.U32 R3, RZ, RZ, R21 ;  /* 0x000000ffff037224 */ /* 0x000fe400078e0015 */
[----:B------:R-:W-:Y:S01]  /*1e880*/  IMAD.MOV.U32 R9, RZ, RZ, R29 ;  /* 0x000000ffff097224 */ /* 0x000fe200078e001d */
[----:B------:R-:W-:Y:S01]  /*1e890*/  PRMT R36, R36, 0x5410, R0 ;  /* 0x0000541024247816 */ /* 0x000fe20000000000 */
[----:B------:R-:W-:Y:S01]  /*1e8a0*/  @!P1 IMAD.MOV.U32 R28, RZ, RZ, R10 ;  /* 0x000000ffff1c9224 */ /* 0x000fe200078e000a */
[----:B------:R-:W-:Y:S02]  /*1e8b0*/  PRMT R49, R3, 0x7610, R49 ;  /* 0x0000761003317816 */ /* 0x000fe40000000031 */
[----:B------:R-:W-:Y:S01]  /*1e8c0*/  PRMT R37, R9, 0x7610, R37 ;  /* 0x0000761009257816 */ /* 0x000fe20000000025 */
[----:B------:R-:W-:-:S02]  /*1e8d0*/  IMAD.MOV.U32 R8, RZ, RZ, R28 ;  /* 0x000000ffff087224 */ /* 0x000fc400078e001c */
[----:B------:R-:W-:-:S03]  /*1e8e0*/  IMAD.MOV.U32 R13, RZ, RZ, R25 ;  /* 0x000000ffff0d7224 */ /* 0x000fc600078e0019 */
        /* <DEDUP_REMOVED lines=9> */
.L_x_14069:
[----:B------:R-:W-:Y:S02]  /*1e980*/  IMAD.MOV.U32 R4, RZ, RZ, R32 ;  /* 0x000000ffff047224 */ /* 0x000fe400078e0020 */
[----:B------:R-:W-:Y:S02]  /*1e990*/  IMAD.MOV.U32 R5, RZ, RZ, R33 ;  /* 0x000000ffff057224 */ /* 0x000fe400078e0021 */
[----:B------:R-:W-:Y:S02]  /*1e9a0*/  IMAD.MOV.U32 R6, RZ, RZ, R34 ;  /* 0x000000ffff067224 */ /* 0x000fe400078e0022 */
[----:B------:R-:W-:Y:S01]  /*1e9b0*/  IMAD.MOV.U32 R7, RZ, RZ, R35 ;  /* 0x000000ffff077224 */ /* 0x000fe200078e0023 */
[----:B------:R-:W-:Y:S02]  /*1e9c0*/  PRMT R37, R37, 0x5410, R5 ;  /* 0x0000541025257816 */ /* 0x000fe40000000005 */
[----:B------:R-:W-:Y:S02]  /*1e9d0*/  PRMT R45, R4, 0x5410, R6 ;  /* 0x00005410042d7816 */ /* 0x000fe40000000006 */
[----:B------:R-:W-:-:S02]  /*1e9e0*/  CS2R R4, SRZ ;  /* 0x0000000000047805 */ /* 0x000fc4000001ff00 */
[----:B------:R-:W-:Y:S01]  /*1e9f0*/  PRMT R48, R7, 0x7610, R48 ;  /* 0x0000761007307816 */ /* 0x000fe20000000030 */
[----:B------:R-:W-:Y:S02]  /*1ea00*/  IMAD.MOV.U32 R13, RZ, RZ, R24 ;  /* 0x000000ffff0d7224 */ /* 0x000fe400078e0018 */
[----:B------:R-:W-:-:S07]  /*1ea10*/  IMAD.MOV.U32 R3, RZ, RZ, R14 ;  /* 0x000000ffff037224 */ /* 0x000fce00078e000e */
[----:B------:R-:W-:Y:S05]  /*1ea20*/  WARPSYNC.COLLECTIVE R15, `(.L_x_14070) ;  /* 0x000000000f087348 */ /* 0x000fea0003c00000 */
[----:B------:R0:W1:Y:S02]  /*1ea30*/  SHFL.IDX P6, R14, R13, R12, R11 ;  /* 0x0000000c0d0e7389 */ /* 0x00006400000c000b */
[----:B01----:R-:W-:Y:S01]  /*1ea40*/  ENDCOLLECTIVE ;  /* 0x000000000000791b */ /* 0x003fe20003800000 */
.L_x_14070:
[----:B------:R-:W-:Y:S02]  /*1ea50*/  IMAD.MOV.U32 R13, RZ, RZ, R27 ;  /* 0x000000ffff0d7224 */ /* 0x000fe400078e001b */
[----:B------:R-:W-:-:S07]  /*1ea60*/  IMAD.MOV.U32 R24, RZ, RZ, R14 ;  /* 0x000000ffff187224 */ /* 0x000fce00078e000e */
[----:B------:R-:W-:Y:S05]  /*1ea70*/  WARPSYNC.COLLECTIVE R15, `(.L_x_14071) ;  /* 0x000000000f087348 */ /* 0x000fea0003c00000 */
[----:B------:R0:W1:Y:S02]  /*1ea80*/  SHFL.IDX P6, R14, R13, R12, R11 ;  /* 0x0000000c0d0e7389 */ /* 0x00006400000c000b */
[----:B01----:R-:W-:Y:S01]  /*1ea90*/  ENDCOLLECTIVE ;  /* 0x000000000000791b */ /* 0x003fe20003800000 */
.L_x_14071:
[----:B------:R-:W-:Y:S05]  /*1eaa0*/  BRA `(.L_x_14072) ;  /* 0xfffffe9c006c7947 */ /* 0x000fea000383ffff */
.L_x_13812:
[----:B0-----:R0:W1:Y:S02]  /*1eab0*/  SYNCS.PHASECHK.TRANS64.TRYWAIT P1, [R19+URZ+0x22800], R12 ;  /* 0x0228000c130075a7 */ /* 0x001064000802017f */
[----:B-1----:R-:W-:Y:S05]  /*1eac0*/  @!P1 NANOSLEEP.SYNCS 0x989680 ;  /* 0x009896800000995d */ /* 0x002fea0003900000 */
[----:B------:R-:W1:Y:S02]  /*1ead0*/  @!P1 SYNCS.PHASECHK.TRANS64 P1, [R19+URZ+0x22800], R12 ;  /* 0x0228000c130095a7 */ /* 0x000e64000802007f */
[----:B-1----:R-:W-:Y:S05]  /*1eae0*/  @!P1 BRA `(.L_x_13812) ;  /* 0xfffffffc00f09947 */ /* 0x002fea000383ffff */
[----:B------:R-:W-:Y:S05]  /*1eaf0*/  BRA `(.L_x_14073) ;  /* 0xfffffea000087947 */ /* 0x000fea000383ffff */
.L_x_13818:
[----:B--2---:R2:W3:Y:S02]  /*1eb00*/  SYNCS.PHASECHK.TRANS64.TRYWAIT P2, [R20+URZ+0x22830], R21 ;  /* 0x02283015140075a7 */ /* 0x0044e4000804017f */
[----:B---3--:R-:W-:Y:S05]  /*1eb10*/  @!P2 NANOSLEEP.SYNCS 0x989680 ;  /* 0x009896800000a95d */ /* 0x008fea0003900000 */
[----:B------:R-:W3:Y:S02]  /*1eb20*/  @!P2 SYNCS.PHASECHK.TRANS64 P2, [R20+URZ+0x22830], R21 ;  /* 0x022830151400a5a7 */ /* 0x000ee4000804007f */
[----:B---3--:R-:W-:Y:S05]  /*1eb30*/  @!P2 BRA `(.L_x_13818) ;  /* 0xfffffffc00f0a947 */ /* 0x008fea000383ffff */
[----:B------:R-:W-:Y:S05]  /*1eb40*/  BRA `(.L_x_13817) ;  /* 0xfffffeac00bc7947 */ /* 0x000fea000383ffff */
.L_x_13823:
[----:B-1----:R1:W2:Y:S02]  /*1eb50*/  SYNCS.PHASECHK.TRANS64.TRYWAIT P2, [R20+URZ+0x22850], R21 ;  /* 0x02285015140075a7 */ /* 0x0022a4000804017f */
[----:B--2---:R-:W-:Y:S05]  /*1eb60*/  @!P2 NANOSLEEP.SYNCS 0x989680 ;  /* 0x009896800000a95d */ /* 0x004fea0003900000 */
[----:B------:R-:W2:Y:S02]  /*1eb70*/  @!P2 SYNCS.PHASECHK.TRANS64 P2, [R20+URZ+0x22850], R21 ;  /* 0x022850151400a5a7 */ /* 0x000ea4000804007f */
[----:B--2---:R-:W-:Y:S05]  /*1eb80*/  @!P2 BRA `(.L_x_13823) ;  /* 0xfffffffc00f0a947 */ /* 0x004fea000383ffff */
[----:B------:R-:W-:Y:S05]  /*1eb90*/  BRA `(.L_x_13822) ;  /* 0xfffffec400f47947 */ /* 0x000fea000383ffff */
.L_x_13828:
[----:B-1----:R1:W2:Y:S02]  /*1eba0*/  SYNCS.PHASECHK.TRANS64.TRYWAIT P2, [R200+URZ+0x22830], R201 ;  /* 0x022830c9c80075a7 */ /* 0x0022a4000804017f */
[----:B--2---:R-:W-:Y:S05]  /*1ebb0*/  @!P2 NANOSLEEP.SYNCS 0x989680 ;  /* 0x009896800000a95d */ /* 0x004fea0003900000 */
[----:B------:R-:W2:Y:S02]  /*1ebc0*/  @!P2 SYNCS.PHASECHK.TRANS64 P2, [R200+URZ+0x22830], R201 ;  /* 0x022830c9c800a5a7 */ /* 0x000ea4000804007f */
[----:B--2---:R-:W-:Y:S05]  /*1ebd0*/  @!P2 BRA `(.L_x_13828) ;  /* 0xfffffffc00f0a947 */ /* 0x004fea000383ffff */
[----:B------:R-:W-:Y:S05]  /*1ebe0*/  BRA `(.L_x_13827) ;  /* 0xfffffecc006c7947 */ /* 0x000fea000383ffff */
.L_x_13833:
[----:B-1----:R1:W2:Y:S02]  /*1ebf0*/  SYNCS.PHASECHK.TRANS64.TRYWAIT P2, [R200+URZ+0x22850], R201 ;  /* 0x022850c9c80075a7 */ /* 0x0022a4000804017f */
[----:B--2---:R-:W-:Y:S05]  /*1ec00*/  @!P2 NANOSLEEP.SYNCS 0x989680 ;  /* 0x009896800000a95d */ /* 0x004fea0003900000 */
[----:B------:R-:W2:Y:S02]  /*1ec10*/  @!P2 SYNCS.PHASECHK.TRANS64 P2, [R200+URZ+0x22850], R201 ;  /* 0x022850c9c800a5a7 */ /* 0x000ea4000804007f */
[----:B--2---:R-:W-:Y:S05]  /*1ec20*/  @!P2 BRA `(.L_x_13833) ;  /* 0xfffffffc00f0a947 */ /* 0x004fea000383ffff */
[----:B------:R-:W-:Y:S05]  /*1ec30*/  BRA `(.L_x_13832) ;  /* 0xfffffeec00c87947 */ /* 0x000fea000383ffff */
.L_x_13839:
[----:B-1----:R1:W2:Y:S02]  /*1ec40*/  SYNCS.PHASECHK.TRANS64.TRYWAIT P2, [R20+URZ+0x22830], R211 ;  /* 0x022830d3140075a7 */ /* 0x0022a4000804017f */
[----:B--2---:R-:W-:Y:S05]  /*1ec50*/  @!P2 NANOSLEEP.SYNCS 0x989680 ;  /* 0x009896800000a95d */ /* 0x004fea0003900000 */
[----:B------:R-:W2:Y:S02]  /*1ec60*/  @!P2 SYNCS.PHASECHK.TRANS64 P2, [R20+URZ+0x22830], R211 ;  /* 0x022830d31400a5a7 */ /* 0x000ea4000804007f */
[----:B--2---:R-:W-:Y:S05]  /*1ec70*/  @!P2 BRA `(.L_x_13839) ;  /* 0xfffffffc00f0a947 */ /* 0x004fea000383ffff */
[----:B------:R-:W-:Y:S05]  /*1ec80*/  BRA `(.L_x_13838) ;  /* 0xfffffef400007947 */ /* 0x000fea000383ffff */
.L_x_13844:
[----:B---3--:R3:W4:Y:S02]  /*1ec90*/  SYNCS.PHASECHK.TRANS64.TRYWAIT P2, [R20+URZ+0x22850], R211 ;  /* 0x022850d3140075a7 */ /* 0x008724000804017f */
[----:B----4-:R-:W-:Y:S05]  /*1eca0*/  @!P2 NANOSLEEP.SYNCS 0x989680 ;  /* 0x009896800000a95d */ /* 0x010fea0003900000 */
[----:B------:R-:W4:Y:S02]  /*1ecb0*/  @!P2 SYNCS.PHASECHK.TRANS64 P2, [R20+URZ+0x22850], R211 ;  /* 0x022850d31400a5a7 */ /* 0x000f24000804007f */
[----:B----4-:R-:W-:Y:S05]  /*1ecc0*/  @!P2 BRA `(.L_x_13844) ;  /* 0xfffffffc00f0a947 */ /* 0x010fea000383ffff */
[----:B------:R-:W-:Y:S05]  /*1ecd0*/  BRA `(.L_x_13843) ;  /* 0xffffff0c005c7947 */ /* 0x000fea000383ffff */
.L_x_13850:
[----:B------:R-:W-:Y:S02]  /*1ece0*/  IMAD.MOV.U32 R13, RZ, RZ, R20 ;  /* 0x000000ffff0d7224 */ /* 0x000fe400078e0014 */
[----:B------:R-:W-:Y:S02]  /*1ecf0*/  IMAD.MOV.U32 R12, RZ, RZ, RZ ;  /* 0x000000ffff0c7224 */ /* 0x000fe400078e00ff */
[----:B------:R-:W-:Y:S02]  /*1ed00*/  IMAD.MOV.U32 R11, RZ, RZ, 0x181f ;  /* 0x0000181fff0b7424 */ /* 0x000fe400078e00ff */
[----:B------:R-:W-:-:S07]  /*1ed10*/  IMAD.MOV.U32 R15, RZ, RZ, -0x1 ;  /* 0xffffffffff0f7424 */ /* 0x000fce00078e00ff */
[----:B0----5:R-:W-:Y:S05]  /*1ed20*/  WARPSYNC.COLLECTIVE R15, `(.L_x_14074) ;  /* 0x000000000f087348 */ /* 0x021fea0003c00000 */
[----:B------:R1:W2:Y:S02]  /*1ed30*/  SHFL.IDX P6, R14, R13, R12, R11 ;  /* 0x0000000c0d0e7389 */ /* 0x0002a400000c000b */
[----:B012--5:R-:W-:Y:S01]  /*1ed40*/  ENDCOLLECTIVE ;  /* 0x000000000000791b */ /* 0x027fe20003800000 */
.L_x_14074:
[----:B------:R-:W-:Y:S02]  /*1ed50*/  IMAD.MOV.U32 R13, RZ, RZ, R4 ;  /* 0x000000ffff0d7224 */ /* 0x000fe400078e0004 */
[----:B------:R-:W-:-:S07]  /*1ed60*/  IMAD.MOV.U32 R0, RZ, RZ, R14 ;  /* 0x000000ffff007224 */ /* 0x000fce00078e000e */
[----:B------:R-:W-:Y:S05]  /*1ed70*/  WARPSYNC.COLLECTIVE R15, `(.L_x_14075) ;  /* 0x000000000f087348 */ /* 0x000fea0003c00000 */
[----:B------:R0:W1:Y:S02]  /*1ed80*/  SHFL.IDX P6, R14, R13, R12, R11 ;  /* 0x0000000c0d0e7389 */ /* 0x00006400000c000b */
[----:B01----:R-:W-:Y:S01]  /*1ed90*/  ENDCOLLECTIVE ;  /* 0x000000000000791b */ /* 0x003fe20003800000 */
.L_x_14075:
[----:B------:R-:W-:Y:S05]  /*1eda0*/  BRA `(.L_x_14076) ;  /* 0xffffff34006c7947 */ /* 0x000fea000383ffff */
.L_x_13853:
        /* <DEDUP_REMOVED lines=8> */
.L_x_14078:
[----:B------:R-:W-:Y:S05]  /*1ee30*/  BSYNC B1 ;  /* 0x0000000000017941 */ /* 0x000fea0003800000 */
.L_x_14077:
        /* <DEDUP_REMOVED lines=8> */
.L_x_14079:
[----:B------:R-:W-:Y:S05]  /*1eec0*/  BRA `(.L_x_14080) ;  /* 0xffffff3400a87947 */ /* 0x000fea000383ffff */
.L_x_13856:
[----:B------:R-:W-:Y:S01]  /*1eed0*/  BSSY B1, `(.L_x_14081) ;  /* 0x0000008000017945 */ /* 0x000fe20003800000 */
[----:B---3--:R-:W-:Y:S02]  /*1eee0*/  IMAD.MOV.U32 R13, RZ, RZ, R20 ;  /* 0x000000ffff0d7224 */ /* 0x008fe400078e0014 */
[----:B------:R-:W-:Y:S02]  /*1eef0*/  IMAD.MOV.U32 R12, RZ, RZ, 0x2 ;  /* 0x00000002ff0c7424 */ /* 0x000fe400078e00ff */
[----:B------:R-:W-:Y:S02]  /*1ef00*/  IMAD.MOV.U32 R11, RZ, RZ, 0x181f ;  /* 0x0000181fff0b7424 */ /* 0x000fe400078e00ff */
[----:B------:R-:W-:-:S07]  /*1ef10*/  IMAD.MOV.U32 R15, RZ, RZ, -0x1 ;  /* 0xffffffffff0f7424 */ /* 0x000fce00078e00ff */
[----:B012-45:R-:W-:Y:S05]  /*1ef20*/  WARPSYNC.COLLECTIVE R15, `(.L_x_14082) ;  /* 0x000000000f087348 */ /* 0x037fea0003c00000 */
[----:B--2---:R2:W3:Y:S02]  /*1ef30*/  SHFL.IDX P6, R14, R13, R12, R11 ;  /* 0x0000000c0d0e7389 */ /* 0x0044e400000c000b */
[----:B012345:R-:W-:Y:S01]  /*1ef40*/  ENDCOLLECTIVE ;  /* 0x000000000000791b */ /* 0x03ffe20003800000 */
.L_x_14082:
[----:B------:R-:W-:Y:S05]  /*1ef50*/  BSYNC B1 ;  /* 0x0000000000017941 */ /* 0x000fea0003800000 */
.L_x_14081:
        /* <DEDUP_REMOVED lines=8> */
.L_x_14083:
[----:B------:R-:W-:Y:S05]  /*1efe0*/  BRA `(.L_x_14084) ;  /* 0xffffff3400d47947 */ /* 0x000fea000383ffff */
.L_x_13859:
        /* <DEDUP_REMOVED lines=8> */
.L_x_14086:
[----:B------:R-:W-:Y:S05]  /*1f070*/  BSYNC B1 ;  /* 0x0000000000017941 */ /* 0x000fea0003800000 */
.L_x_14085:
        /* <DEDUP_REMOVED lines=8> */
.L_x_14087:
[----:B------:R-:W-:Y:S05]  /*1f100*/  BRA `(.L_x_14088) ;  /* 0xffffff3800007947 */ /* 0x000fea000383ffff */
.L_x_13861:
[----:B------:R-:W-:Y:S02]  /*1f110*/  IMAD.MOV.U32 R13, RZ, RZ, R4 ;  /* 0x000000ffff0d7224 */ /* 0x000fe400078e0004 */
[----:B------:R-:W-:Y:S02]  /*1f120*/  IMAD.MOV.U32 R12, RZ, RZ, RZ ;  /* 0x000000ffff0c7224 */ /* 0x000fe400078e00ff */
[----:B------:R-:W-:Y:S02]  /*1f130*/  IMAD.MOV.U32 R11, RZ, RZ, 0x1c1f ;  /* 0x00001c1fff0b7424 */ /* 0x000fe400078e00ff */
[----:B------:R-:W-:-:S07]  /*1f140*/  IMAD.MOV.U32 R15, RZ, RZ, -0x1 ;  /* 0xffffffffff0f7424 */ /* 0x000fce00078e00ff */
[----:B------:R-:W-:Y:S05]  /*1f150*/  WARPSYNC.COLLECTIVE R15, `(.L_x_14089) ;  /* 0x000000000f087348 */ /* 0x000fea0003c00000 */
[----:B------:R0:W1:Y:S02]  /*1f160*/  SHFL.IDX P6, R14, R13, R12, R11 ;  /* 0x0000000c0d0e7389 */ /* 0x00006400000c000b */
[----:B01----:R-:W-:Y:S01]  /*1f170*/  ENDCOLLECTIVE ;  /* 0x000000000000791b */ /* 0x003fe20003800000 */
.L_x_14089:
[----:B------:R-:W-:Y:S02]  /*1f180*/  IMAD.MOV.U32 R13, RZ, RZ, R0 ;  /* 0x000000ffff0d7224 */ /* 0x000fe400078e0000 */
[----:B------:R-:W-:-:S07]  /*1f190*/  IMAD.MOV.U32 R20, RZ, RZ, R14 ;  /* 0x000000ffff147224 */ /* 0x000fce00078e000e */
[----:B------:R-:W-:Y:S05]  /*1f1a0*/  WARPSYNC.COLLECTIVE R15, `(.L_x_14090) ;  /* 0x000000000f087348 */ /* 0x000fea0003c00000 */
[----:B------:R0:W1:Y:S02]  /*1f1b0*/  SHFL.IDX P6, R14, R13, R12, R11 ;  /* 0x0000000c0d0e7389 */ /* 0x00006400000c000b */
[----:B01----:R-:W-:Y:S01]  /*1f1c0*/  ENDCOLLECTIVE ;  /* 0x000000000000791b */ /* 0x003fe20003800000 */
.L_x_14090:
[----:B------:R-:W-:Y:S01]  /*1f1d0*/  IMAD.MOV.U32 R12, RZ, RZ, R14 ;  /* 0x000000ffff0c7224 */ /* 0x000fe200078e000e */
[----:B------:R-:W-:Y:S06]  /*1f1e0*/  BRA `(.L_x_14091) ;  /* 0xffffff3800e47947 */ /* 0x000fec000383ffff */
.L_x_13864:
        /* <DEDUP_REMOVED lines=8> */
.L_x_14093:
[----:B------:R-:W-:Y:S05]  /*1f270*/  BSYNC B1 ;  /* 0x0000000000017941 */ /* 0x000fea0003800000 */
.L_x_14092:
        /* <DEDUP_REMOVED lines=8> */
.L_x_14094:
[----:B------:R-:W-:Y:S01]  /*1f300*/  IMAD.MOV.U32 R0, RZ, RZ, R14 ;  /* 0x000000ffff007224 */ /* 0x000fe200078e000e */
[----:B------:R-:W-:Y:S06]  /*1f310*/  BRA `(.L_x_14095) ;  /* 0xffffff48000c7947 */ /* 0x000fec000383ffff */
.L_x_13868:
[----:B------:R-:W-:Y:S02]  /*1f320*/  IMAD.MOV.U32 R13, RZ, RZ, R4 ;  /* 0x000000ffff0d7224 */ /* 0x000fe400078e0004 */
[----:B------:R-:W-:Y:S02]  /*1f330*/  IMAD.MOV.U32 R12, RZ, RZ, RZ ;  /* 0x000000ffff0c7224 */ /* 0x000fe400078e00ff */
[----:B------:R-:W-:Y:S02]  /*1f340*/  IMAD.MOV.U32 R11, RZ, RZ, 0x181f ;  /* 0x0000181fff0b7424 */ /* 0x000fe400078e00ff */
[----:B------:R-:W-:-:S07]  /*1f350*/  IMAD.MOV.U32 R15, RZ, RZ, -0x1 ;  /* 0xffffffffff0f7424 */ /* 0x000fce00078e00ff */
[----:B--2---:R-:W-:Y:S05]  /*1f360*/  WARPSYNC.COLLECTIVE R15, `(.L_x_14096) ;  /* 0x000000000f087348 */ /* 0x004fea0003c00000 */
[----:B------:R0:W1:Y:S02]  /*1f370*/  SHFL.IDX P6, R14, R13, R12, R11 ;  /* 0x0000000c0d0e7389 */ /* 0x00006400000c000b */
[----:B012---:R-:W-:Y:S01]  /*1f380*/  ENDCOLLECTIVE ;  /* 0x000000000000791b */ /* 0x007fe20003800000 */
.L_x_14096:
[----:B------:R-:W-:Y:S02]  /*1f390*/  IMAD.MOV.U32 R13, RZ, RZ, R3 ;  /* 0x000000ffff0d7224 */ /* 0x000fe400078e0003 */
[----:B------:R-:W-:-:S07]  /*1f3a0*/  IMAD.MOV.U32 R0, RZ, RZ, R14 ;  /* 0x000000ffff007224 */ /* 0x000fce00078e000e */
[----:B------:R-:W-:Y:S05]  /*1f3b0*/  WARPSYNC.COLLECTIVE R15, `(.L_x_14097) ;  /* 0x000000000f087348 */ /* 0x000fea0003c00000 */
[----:B------:R0:W1:Y:S02]  /*1f3c0*/  SHFL.IDX P6, R14, R13, R12, R11 ;  /* 0x0000000c0d0e7389 */ /* 0x00006400000c000b */
[----:B01----:R-:W-:Y:S01]  /*1f3d0*/  ENDCOLLECTIVE ;  /* 0x000000000000791b */ /* 0x003fe20003800000 */
.L_x_14097:
[----:B------:R-:W-:Y:S05]  /*1f3e0*/  BRA `(.L_x_14098) ;  /* 0xffffff5c00507947 */ /* 0x000fea000383ffff */
.L_x_13871:
[----:B------:R-:W-:Y:S01]  /*1f3f0*/  BSSY B1, `(.L_x_14099) ;  /* 0x0000008000017945 */ /* 0x000fe20003800000 */
[----:B----4-:R-:W-:Y:S02]  /*1f400*/  IMAD.MOV.U32 R13, RZ, RZ, R4 ;  /* 0x000000ffff0d7224 */ /* 0x010fe400078e0004 */
[----:B------:R-:W-:Y:S02]  /*1f410*/  IMAD.MOV.U32 R12, RZ, RZ, 0x1 ;  /* 0x00000001ff0c7424 */ /* 0x000fe400078e00ff */
[----:B------:R-:W-:Y:S02]  /*1f420*/  IMAD.MOV.U32 R11, RZ, RZ, 0x181f ;  /* 0x0000181fff0b7424 */ /* 0x000fe400078e00ff */
[----:B------:R-:W-:-:S07]  /*1f430*/  IMAD.MOV.U32 R15, RZ, RZ, -0x1 ;  /* 0xffffffffff0f7424 */ /* 0x000fce00078e00ff */
[----:B0123--:R-:W-:Y:S05]  /*1f440*/  WARPSYNC.COLLECTIVE R15, `(.L_x_14100) ;  /* 0x000000000f087348 */ /* 0x00ffea0003c00000 */
[----:B---3--:R3:W4:Y:S02]  /*1f450*/  SHFL.IDX P6, R14, R13, R12, R11 ;  /* 0x0000000c0d0e7389 */ /* 0x00872400000c000b */
[----:B01234-:R-:W-:Y:S01]  /*1f460*/  ENDCOLLECTIVE ;  /* 0x000000000000791b */ /* 0x01ffe20003800000 */
.L_x_14100:
[----:B------:R-:W-:Y:S05]  /*1f470*/  BSYNC B1 ;  /* 0x0000000000017941 */ /* 0x000fea0003800000 */
.L_x_14099:
        /* <DEDUP_REMOVED lines=8> */
.L_x_14101:
[----:B------:R-:W-:Y:S05]  /*1f500*/  BRA `(.L_x_14102) ;  /* 0xffffff5c00807947 */ /* 0x000fea000383ffff */
.L_x_13874:
        /* <DEDUP_REMOVED lines=8> */
.L_x_14104:
[----:B------:R-:W-:Y:S05]  /*1f590*/  BSYNC B1 ;  /* 0x0000000000017941 */ /* 0x000fea0003800000 */
.L_x_14103:
        /* <DEDUP_REMOVED lines=8> */
.L_x_14105:
[----:B------:R-:W-:Y:S05]  /*1f620*/  BRA `(.L_x_14106) ;  /* 0xffffff5c00ac7947 */ /* 0x000fea000383ffff */
.L_x_13877:
        /* <DEDUP_REMOVED lines=8> */
.L_x_14108:
[----:B------:R-:W-:Y:S05]  /*1f6b0*/  BSYNC B1 ;  /* 0x0000000000017941 */ /* 0x000fea0003800000 */
.L_x_14107:
        /* <DEDUP_REMOVED lines=8> */
.L_x_14109:
[----:B------:R-:W-:Y:S05]  /*1f740*/  BRA `(.L_x_14110) ;  /* 0xffffff5c00d87947 */ /* 0x000fea000383ffff */
.L_x_13896:
        /* <DEDUP_REMOVED lines=11> */
.L_x_14112:
[----:B------:R-:W-:Y:S05]  /*1f800*/  BSYNC B1 ;  /* 0x0000000000017941 */ /* 0x000fea0003800000 */
.L_x_14111:
[----:B------:R-:W-:Y:S05]  /*1f810*/  BRA `(.L_x_14113) ;  /* 0xffffff7c003c7947 */ /* 0x000fea000383ffff */
.L_x_13898:
[----:B------:R-:W-:Y:S01]  /*1f820*/  BSSY B1, `(.L_x_14114) ;  /* 0x0000006000017945 */ /* 0x000fe20003800000 */
[----:B------:R-:W-:-:S07]  /*1f830*/  IMAD.MOV.U32 R15, RZ, RZ, -0x1 ;  /* 0xffffffffff0f7424 */ /* 0x000fce00078e00ff */
[----:B0-----:R-:W-:Y:S05]  /*1f840*/  WARPSYNC.COLLECTIVE R15, `(.L_x_14115) ;  /* 0x000000000f0c7348 */ /* 0x001fea0003c00000 */
[----:B------:R-:W-:Y:S02]  /*1f850*/  ELECT P6, UR62, PT ;  /* 0x00000000003e782f */ /* 0x000fe400038c0000 */
[----:B------:R-:W-:Y:S01]  /*1f860*/  MOV R14, UR62 ;  /* 0x0000003e000e7c02 */ /* 0x000fe20008000f00 */
[----:B0-----:R-:W-:Y:S10]  /*1f870*/  ENDCOLLECTIVE ;  /* 0x000000000000791b */ /* 0x001ff40003800000 */
.L_x_14115:
[----:B------:R-:W-:Y:S05]  /*1f880*/  BSYNC B1 ;  /* 0x0000000000017941 */ /* 0x000fea0003800000 */
.L_x_14114:
[----:B------:R-:W-:Y:S05]  /*1f890*/  BRA `(.L_x_13897) ;  /* 0xffffff7c00347947 */ /* 0x000fea000383ffff */
.L_x_13900:
[----:B0-----:R0:W1:Y:S02]  /*1f8a0*/  SYNCS.PHASECHK.TRANS64.TRYWAIT P0, [R19+URZ+0x22820], R4 ;  /* 0x02282004130075a7 */ /* 0x001064000800017f */
[----:B-1----:R-:W-:Y:S05]  /*1f8b0*/  @!P0 NANOSLEEP.SYNCS 0x989680 ;  /* 0x009896800000895d */ /* 0x002fea0003900000 */
[----:B------:R-:W1:Y:S02]  /*1f8c0*/  @!P0 SYNCS.PHASECHK.TRANS64 P0, [R19+URZ+0x22820], R4 ;  /* 0x02282004130085a7 */ /* 0x000e64000800007f */
[----:B-1----:R-:W-:Y:S05]  /*1f8d0*/  @!P0 BRA `(.L_x_13900) ;  /* 0xfffffffc00f08947 */ /* 0x002fea000383ffff */
[----:B------:R-:W-:Y:S05]  /*1f8e0*/  BRA `(.L_x_14116) ;  /* 0xffffff7c00447947 */ /* 0x000fea000383ffff */
.L_x_13904:
[----:B0-----:R0:W1:Y:S02]  /*1f8f0*/  SYNCS.PHASECHK.TRANS64.TRYWAIT P0, [R4+URZ+0x228a0], R9 ;  /* 0x0228a009040075a7 */ /* 0x001064000800017f */
[----:B-1----:R-:W-:Y:S05]  /*1f900*/  @!P0 NANOSLEEP.SYNCS 0x989680 ;  /* 0x009896800000895d */ /* 0x002fea0003900000 */
[----:B------:R-:W1:Y:S02]  /*1f910*/  @!P0 SYNCS.PHASECHK.TRANS64 P0, [R4+URZ+0x228a0], R9 ;  /* 0x0228a009040085a7 */ /* 0x000e64000800007f */
[----:B-1----:R-:W-:Y:S05]  /*1f920*/  @!P0 BRA `(.L_x_13904) ;  /* 0xfffffffc00f08947 */ /* 0x002fea000383ffff */
[----:B------:R-:W-:Y:S05]  /*1f930*/  BRA `(.L_x_14117) ;  /* 0xffffff7c00647947 */ /* 0x000fea000383ffff */
.L_x_13909:
[----:B-1----:R1:W2:Y:S02]  /*1f940*/  SYNCS.PHASECHK.TRANS64.TRYWAIT P0, [R4+URZ+0x228c0], R9 ;  /* 0x0228c009040075a7 */ /* 0x0022a4000800017f */
[----:B--2---:R-:W-:Y:S05]  /*1f950*/  @!P0 NANOSLEEP.SYNCS 0x989680 ;  /* 0x009896800000895d */ /* 0x004fea0003900000 */
[----:B------:R-:W2:Y:S02]  /*1f960*/  @!P0 SYNCS.PHASECHK.TRANS64 P0, [R4+URZ+0x228c0], R9 ;  /* 0x0228c009040085a7 */ /* 0x000ea4000800007f */
[----:B--2---:R-:W-:Y:S05]  /*1f970*/  @!P0 BRA `(.L_x_13909) ;  /* 0xfffffffc00f08947 */ /* 0x004fea000383ffff */
[----:B------:R-:W-:Y:S05]  /*1f980*/  BRA `(.L_x_14118) ;  /* 0xffffff7c00e47947 */ /* 0x000fea000383ffff */
.L_x_13919:
[----:B0-----:R0:W1:Y:S02]  /*1f990*/  SYNCS.PHASECHK.TRANS64.TRYWAIT P1, [R5+URZ+0x228a0], R6 ;  /* 0x0228a006050075a7 */ /* 0x001064000802017f */
[----:B-1----:R-:W-:Y:S05]  /*1f9a0*/  @!P1 NANOSLEEP.SYNCS 0x989680 ;  /* 0x009896800000995d */ /* 0x002fea0003900000 */
[----:B------:R-:W1:Y:S02]  /*1f9b0*/  @!P1 SYNCS.PHASECHK.TRANS64 P1, [R5+URZ+0x228a0], R6 ;  /* 0x0228a006050095a7 */ /* 0x000e64000802007f */
[----:B-1----:R-:W-:Y:S05]  /*1f9c0*/  @!P1 BRA `(.L_x_13919) ;  /* 0xfffffffc00f09947 */ /* 0x002fea000383ffff */
[----:B------:R-:W-:Y:S05]  /*1f9d0*/  BRA `(.L_x_14119) ;  /* 0xffffff8400747947 */ /* 0x000fea000383ffff */
.L_x_13924:
[----:B-1----:R1:W2:Y:S02]  /*1f9e0*/  SYNCS.PHASECHK.TRANS64.TRYWAIT P1, [R5+URZ+0x228c0], R6 ;  /* 0x0228c006050075a7 */ /* 0x0022a4000802017f */
[----:B--2---:R-:W-:Y:S05]  /*1f9f0*/  @!P1 NANOSLEEP.SYNCS 0x989680 ;  /* 0x009896800000995d */ /* 0x004fea0003900000 */
[----:B------:R-:W2:Y:S02]  /*1fa00*/  @!P1 SYNCS.PHASECHK.TRANS64 P1, [R5+URZ+0x228c0], R6 ;  /* 0x0228c006050095a7 */ /* 0x000ea4000802007f */
[----:B--2---:R-:W-:Y:S05]  /*1fa10*/  @!P1 BRA `(.L_x_13924) ;  /* 0xfffffffc00f09947 */ /* 0x004fea000383ffff */
[----:B------:R-:W-:Y:S05]  /*1fa20*/  BRA `(.L_x_14120) ;  /* 0xffffff8400f07947 */ /* 0x000fea000383ffff */
.L_x_13942:
        /* <DEDUP_REMOVED lines=11> */
.L_x_14122:
[----:B------:R-:W-:Y:S05]  /*1fae0*/  BSYNC B0 ;  /* 0x0000000000007941 */ /* 0x000fea0003800000 */
.L_x_14121:
[----:B------:R-:W-:Y:S05]  /*1faf0*/  BRA `(.L_x_14123) ;  /* 0xffffff9400a87947 */ /* 0x000fea000383ffff */
.L_x_13944:
[----:B------:R-:W-:Y:S01]  /*1fb00*/  BSSY B0, `(.L_x_14124) ;  /* 0x0000006000007945 */ /* 0x000fe20003800000 */
[----:B------:R-:W-:-:S07]  /*1fb10*/  IMAD.MOV.U32 R15, RZ, RZ, -0x1 ;  /* 0xffffffffff0f7424 */ /* 0x000fce00078e00ff */
[----:B0-----:R-:W-:Y:S05]  /*1fb20*/  WARPSYNC.COLLECTIVE R15, `(.L_x_14125) ;  /* 0x000000000f0c7348 */ /* 0x001fea0003c00000 */
[----:B------:R-:W-:Y:S02]  /*1fb30*/  ELECT P6, UR62, PT ;  /* 0x00000000003e782f */ /* 0x000fe400038c0000 */
[----:B------:R-:W-:Y:S01]  /*1fb40*/  MOV R14, UR62 ;  /* 0x0000003e000e7c02 */ /* 0x000fe20008000f00 */
[----:B0-----:R-:W-:Y:S10]  /*1fb50*/  ENDCOLLECTIVE ;  /* 0x000000000000791b */ /* 0x001ff40003800000 */
.L_x_14125:
[----:B------:R-:W-:Y:S05]  /*1fb60*/  BSYNC B0 ;  /* 0x0000000000007941 */ /* 0x000fea0003800000 */
.L_x_14124:
[----:B------:R-:W-:Y:S05]  /*1fb70*/  BRA `(.L_x_14126) ;  /* 0xffffff9400ac7947 */ /* 0x000fea000383ffff */
.L_x_13946:
[----:B-1----:R1:W2:Y:S02]  /*1fb80*/  SYNCS.PHASECHK.TRANS64.TRYWAIT P0, [R0+URZ+0x22840], R2 ;  /* 0x02284002000075a7 */ /* 0x0022a4000800017f */
[----:B--2---:R-:W-:Y:S05]  /*1fb90*/  @!P0 NANOSLEEP.SYNCS 0x989680 ;  /* 0x009896800000895d */ /* 0x004fea0003900000 */
[----:B------:R-:W2:Y:S02]  /*1fba0*/  @!P0 SYNCS.PHASECHK.TRANS64 P0, [R0+URZ+0x22840], R2 ;  /* 0x02284002000085a7 */ /* 0x000ea4000800007f */
[----:B--2---:R-:W-:Y:S05]  /*1fbb0*/  @!P0 BRA `(.L_x_13946) ;  /* 0xfffffffc00f08947 */ /* 0x004fea000383ffff */
[----:B------:R-:W-:Y:S05]  /*1fbc0*/  BRA `(.L_x_14127) ;  /* 0xffffff9800107947 */ /* 0x000fea000383ffff */
.L_x_13950:
        /* <DEDUP_REMOVED lines=15> */
.L_x_14128:
[----:B------:R-:W-:Y:S02]  /*1fcc0*/  IMAD.MOV.U32 R13, RZ, RZ, R4 ;  /* 0x000000ffff0d7224 */ /* 0x000fe400078e0004 */
[----:B------:R-:W-:-:S07]  /*1fcd0*/  IMAD.MOV.U32 R6, RZ, RZ, R14 ;  /* 0x000000ffff067224 */ /* 0x000fce00078e000e */
[----:B------:R-:W-:Y:S05]  /*1fce0*/  WARPSYNC.COLLECTIVE R15, `(.L_x_14129) ;  /* 0x000000000f087348 */ /* 0x000fea0003c00000 */
[----:B------:R0:W1:Y:S02]  /*1fcf0*/  SHFL.IDX P6, R14, R13, R12, R11 ;  /* 0x0000000c0d0e7389 */ /* 0x00006400000c000b */
[----:B01----:R-:W-:Y:S01]  /*1fd00*/  ENDCOLLECTIVE ;  /* 0x000000000000791b */ /* 0x003fe20003800000 */
.L_x_14129:
[----:B------:R-:W-:Y:S02]  /*1fd10*/  IMAD.MOV.U32 R13, RZ, RZ, R3 ;  /* 0x000000ffff0d7224 */ /* 0x000fe400078e0003 */
[----:B------:R-:W-:Y:S02]  /*1fd20*/  IMAD.MOV.U32 R12, RZ, RZ, 0x1 ;  /* 0x00000001ff0c7424 */ /* 0x000fe400078e00ff */
[----:B------:R-:W-:-:S07]  /*1fd30*/  IMAD.MOV.U32 R7, RZ, RZ, R14 ;  /* 0x000000ffff077224 */ /* 0x000fce00078e000e */
[----:B------:R-:W-:Y:S05]  /*1fd40*/  WARPSYNC.COLLECTIVE R15, `(.L_x_14130) ;  /* 0x000000000f087348 */ /* 0x000fea0003c00000 */
[----:B------:R0:W1:Y:S02]  /*1fd50*/  SHFL.IDX P6, R14, R13, R12, R11 ;  /* 0x0000000c0d0e7389 */ /* 0x00006400000c000b */
[----:B01----:R-:W-:Y:S01]  /*1fd60*/  ENDCOLLECTIVE ;  /* 0x000000000000791b */ /* 0x003fe20003800000 */
.L_x_14130:
        /* <DEDUP_REMOVED lines=15> */
.L_x_14131:
[----:B------:R-:W-:Y:S02]  /*1fe60*/  IMAD.MOV.U32 R13, RZ, RZ, R3 ;  /* 0x000000ffff0d7224 */ /* 0x000fe400078e0003 */
[----:B------:R-:W-:Y:S02]  /*1fe70*/  IMAD.MOV.U32 R12, RZ, RZ, 0x2 ;  /* 0x00000002ff0c7424 */ /* 0x000fe400078e00ff */
[----:B------:R-:W-:-:S07]  /*1fe80*/  IMAD.MOV.U32 R5, RZ, RZ, R14 ;  /* 0x000000ffff057224 */ /* 0x000fce00078e000e */
[----:B------:R-:W-:Y:S05]  /*1fe90*/  WARPSYNC.COLLECTIVE R15, `(.L_x_14132) ;  /* 0x000000000f087348 */ /* 0x000fea0003c00000 */
[----:B------:R0:W1:Y:S02]  /*1fea0*/  SHFL.IDX P6, R14, R13, R12, R11 ;  /* 0x0000000c0d0e7389 */ /* 0x00006400000c000b */
[----:B01----:R-:W-:Y:S01]  /*1feb0*/  ENDCOLLECTIVE ;  /* 0x000000000000791b */ /* 0x003fe20003800000 */
.L_x_14132:
        /* <DEDUP_REMOVED lines=15> */
.L_x_14133:
[----:B------:R-:W-:Y:S02]  /*1ffb0*/  IMAD.MOV.U32 R13, RZ, RZ, R3 ;  /* 0x000000ffff0d7224 */ /* 0x000fe400078e0003 */
[----:B------:R-:W-:Y:S02]  /*1ffc0*/  IMAD.MOV.U32 R12, RZ, RZ, 0x3 ;  /* 0x00000003ff0c7424 */ /* 0x000fe400078e00ff */
[----:B------:R-:W-:-:S07]  /*1ffd0*/  IMAD.MOV.U32 R5, RZ, RZ, R14 ;  /* 0x000000ffff057224 */ /* 0x000fce00078e000e */
[----:B------:R-:W-:Y:S05]  /*1ffe0*/  WARPSYNC.COLLECTIVE R15, `(.L_x_14134) ;  /* 0x000000000f087348 */ /* 0x000fea0003c00000 */
[----:B------:R0:W1:Y:S02]  /*1fff0*/  SHFL.IDX P6, R14, R13, R12, R11 ;  /* 0x0000000c0d0e7389 */ /* 0x00006400000c000b */
[----:B01----:R-:W-:Y:S01]  /*20000*/  ENDCOLLECTIVE ;  /* 0x000000000000791b */ /* 0x003fe20003800000 */
.L_x_14134:
        /* <DEDUP_REMOVED lines=15> */
.L_x_14135:
[----:B------:R-:W-:Y:S02]  /*20100*/  IMAD.MOV.U32 R13, RZ, RZ, R3 ;  /* 0x000000ffff0d7224 */ /* 0x000fe400078e0003 */
[----:B------:R-:W-:Y:S02]  /*20110*/  IMAD.MOV.U32 R12, RZ, RZ, 0x4 ;  /* 0x00000004ff0c7424 */ /* 0x000fe400078e00ff */
[----:B------:R-:W-:-:S07]  /*20120*/  IMAD.MOV.U32 R5, RZ, RZ, R14 ;  /* 0x000000ffff057224 */ /* 0x000fce00078e000e */
[----:B------:R-:W-:Y:S05]  /*20130*/  WARPSYNC.COLLECTIVE R15, `(.L_x_14136) ;  /* 0x000000000f087348 */ /* 0x000fea0003c00000 */
[----:B------:R0:W1:Y:S02]  /*20140*/  SHFL.IDX P6, R14, R13, R12, R11 ;  /* 0x0000000c0d0e7389 */ /* 0x00006400000c000b */
[----:B01----:R-:W-:Y:S01]  /*20150*/  ENDCOLLECTIVE ;  /* 0x000000000000791b */ /* 0x003fe20003800000 */
.L_x_14136:
        /* <DEDUP_REMOVED lines=15> */
.L_x_14137:
[----:B------:R-:W-:Y:S02]  /*20250*/  IMAD.MOV.U32 R13, RZ, RZ, R3 ;  /* 0x000000ffff0d7224 */ /* 0x000fe400078e0003 */
[----:B------:R-:W-:Y:S02]  /*20260*/  IMAD.MOV.U32 R12, RZ, RZ, 0x5 ;  /* 0x00000005ff0c7424 */ /* 0x000fe400078e00ff */
[----:B------:R-:W-:-:S07]  /*20270*/  IMAD.MOV.U32 R5, RZ, RZ, R14 ;  /* 0x000000ffff057224 */ /* 0x000fce00078e000e */
[----:B------:R-:W-:Y:S05]  /*20280*/  WARPSYNC.COLLECTIVE R15, `(.L_x_14138) ;  /* 0x000000000f087348 */ /* 0x000fea0003c00000 */
[----:B------:R0:W1:Y:S02]  /*20290*/  SHFL.IDX P6, R14, R13, R12, R11 ;  /* 0x0000000c0d0e7389 */ /* 0x00006400000c000b */
[----:B01----:R-:W-:Y:S01]  /*202a0*/  ENDCOLLECTIVE ;  /* 0x000000000000791b */ /* 0x003fe20003800000 */
.L_x_14138:
        /* <DEDUP_REMOVED lines=15> */
.L_x_14139:
[----:B------:R-:W-:Y:S02]  /*203a0*/  IMAD.MOV.U32 R13, RZ, RZ, R3 ;  /* 0x000000ffff0d7224 */ /* 0x000fe400078e0003 */
[----:B------:R-:W-:Y:S02]  /*203b0*/  IMAD.MOV.U32 R12, RZ, RZ, 0x6 ;  /* 0x00000006ff0c7424 */ /* 0x000fe400078e00ff */
[----:B------:R-:W-:-:S07]  /*203c0*/  IMAD.MOV.U32 R5, RZ, RZ, R14 ;  /* 0x000000ffff057224 */ /* 0x000fce00078e000e */
[----:B------:R-:W-:Y:S05]  /*203d0*/  WARPSYNC.COLLECTIVE R15, `(.L_x_14140) ;  /* 0x000000000f087348 */ /* 0x000fea0003c00000 */
[----:B------:R0:W1:Y:S02]  /*203e0*/  SHFL.IDX P6, R14, R13, R12, R11 ;  /* 0x0000000c0d0e7389 */ /* 0x00006400000c000b */
[----:B01----:R-:W-:Y:S01]  /*203f0*/  ENDCOLLECTIVE ;  /* 0x000000000000791b */ /* 0x003fe20003800000 */
.L_x_14140:
        /* <DEDUP_REMOVED lines=13> */
.L_x_14141:
        /* <DEDUP_REMOVED lines=8> */
.L_x_14142:
        /* <DEDUP_REMOVED lines=13> */
.L_x_14143:
[----:B------:R-:W-:Y:S01]  /*20620*/  IMAD.MOV.U32 R3, RZ, RZ, R14 ;  /* 0x000000ffff037224 */ /* 0x000fe200078e000e */
[----:B------:R-:W-:Y:S06]  /*20630*/  BRA `(.L_x_14144) ;  /* 0xffffff9800947947 */ /* 0x000fec000383ffff */
.L_x_13953:
[----:B0-----:R0:W1:Y:S02]  /*20640*/  SYNCS.PHASECHK.TRANS64.TRYWAIT P0, [R19+URZ+0x22820], R0 ;  /* 0x02282000130075a7 */ /* 0x001064000800017f */
[----:B-1----:R-:W-:Y:S05]  /*20650*/  @!P0 NANOSLEEP.SYNCS 0x989680 ;  /* 0x009896800000895d */ /* 0x002fea0003900000 */
[----:B------:R-:W1:Y:S02]  /*20660*/  @!P0 SYNCS.PHASECHK.TRANS64 P0, [R19+URZ+0x22820], R0 ;  /* 0x02282000130085a7 */ /* 0x000e64000800007f */
[----:B-1----:R-:W-:Y:S05]  /*20670*/  @!P0 BRA `(.L_x_13953) ;  /* 0xfffffffc00f08947 */ /* 0x002fea000383ffff */
[----:B------:R-:W-:Y:S05]  /*20680*/  BRA `(.L_x_14145) ;  /* 0xffffff9800f07947 */ /* 0x000fea000383ffff */
.L_x_13957:
[----:B0-----:R0:W1:Y:S02]  /*20690*/  SYNCS.PHASECHK.TRANS64.TRYWAIT P0, [R2+URZ+0x22860], R0 ;  /* 0x02286000020075a7 */ /* 0x001064000800017f */
[----:B-1----:R-:W-:Y:S05]  /*206a0*/  @!P0 NANOSLEEP.SYNCS 0x989680 ;  /* 0x009896800000895d */ /* 0x002fea0003900000 */
[----:B------:R-:W1:Y:S02]  /*206b0*/  @!P0 SYNCS.PHASECHK.TRANS64 P0, [R2+URZ+0x22860], R0 ;  /* 0x02286000020085a7 */ /* 0x000e64000800007f */
[----:B-1----:R-:W-:Y:S05]  /*206c0*/  @!P0 BRA `(.L_x_13957) ;  /* 0xfffffffc00f08947 */ /* 0x002fea000383ffff */
[----:B------:R-:W-:Y:S05]  /*206d0*/  BRA `(.L_x_14146) ;  /* 0xffffff9c00147947 */ /* 0x000fea000383ffff */
.L_x_13972:
[----:B-1----:R1:W2:Y:S02]  /*206e0*/  SYNCS.PHASECHK.TRANS64.TRYWAIT P0, [R2+URZ+0x22840], R6 ;  /* 0x02284006020075a7 */ /* 0x0022a4000800017f */
[----:B--2---:R-:W-:Y:S05]  /*206f0*/  @!P0 NANOSLEEP.SYNCS 0x989680 ;  /* 0x009896800000895d */ /* 0x004fea0003900000 */
[----:B------:R-:W2:Y:S02]  /*20700*/  @!P0 SYNCS.PHASECHK.TRANS64 P0, [R2+URZ+0x22840], R6 ;  /* 0x02284006020085a7 */ /* 0x000ea4000800007f */
[----:B--2---:R-:W-:Y:S05]  /*20710*/  @!P0 BRA `(.L_x_13972) ;  /* 0xfffffffc00f08947 */ /* 0x004fea000383ffff */
[----:B------:R-:W-:Y:S05]  /*20720*/  BRA `(.L_x_14147) ;  /* 0xffffffa4003c7947 */ /* 0x000fea000383ffff */
.L_x_13977:
[----:B0-----:R0:W2:Y:S02]  /*20730*/  SYNCS.PHASECHK.TRANS64.TRYWAIT P0, [R2+URZ+0x22860], R6 ;  /* 0x02286006020075a7 */ /* 0x0010a4000800017f */
[----:B--2---:R-:W-:Y:S05]  /*20740*/  @!P0 NANOSLEEP.SYNCS 0x989680 ;  /* 0x009896800000895d */ /* 0x004fea0003900000 */
[----:B------:R-:W2:Y:S02]  /*20750*/  @!P0 SYNCS.PHASECHK.TRANS64 P0, [R2+URZ+0x22860], R6 ;  /* 0x02286006020085a7 */ /* 0x000ea4000800007f */
[----:B--2---:R-:W-:Y:S05]  /*20760*/  @!P0 BRA `(.L_x_13977) ;  /* 0xfffffffc00f08947 */ /* 0x004fea000383ffff */
[----:B------:R-:W-:Y:S05]  /*20770*/  BRA `(.L_x_14148) ;  /* 0xffffffa400bc7947 */ /* 0x000fea000383ffff */
.L_x_13988:
[----:B-1----:R1:W2:Y:S02]  /*20780*/  SYNCS.PHASECHK.TRANS64.TRYWAIT P0, [R3+URZ+0x22840], R2 ;  /* 0x02284002030075a7 */ /* 0x0022a4000800017f */
[----:B--2---:R-:W-:Y:S05]  /*20790*/  @!P0 NANOSLEEP.SYNCS 0x989680 ;  /* 0x009896800000895d */ /* 0x004fea0003900000 */
[----:B------:R-:W2:Y:S02]  /*207a0*/  @!P0 SYNCS.PHASECHK.TRANS64 P0, [R3+URZ+0x22840], R2 ;  /* 0x02284002030085a7 */ /* 0x000ea4000800007f */
[----:B--2---:R-:W-:Y:S05]  /*207b0*/  @!P0 BRA `(.L_x_13988) ;  /* 0xfffffffc00f08947 */ /* 0x004fea000383ffff */
[----:B------:R-:W-:Y:S05]  /*207c0*/  BRA `(.L_x_14149) ;  /* 0xffffffac00ac7947 */ /* 0x000fea000383ffff */
.L_x_13993:
[----:B0-----:R0:W2:Y:S02]  /*207d0*/  SYNCS.PHASECHK.TRANS64.TRYWAIT P0, [R3+URZ+0x22860], R2 ;  /* 0x02286002030075a7 */ /* 0x0010a4000800017f */
[----:B--2---:R-:W-:Y:S05]  /*207e0*/  @!P0 NANOSLEEP.SYNCS 0x989680 ;  /* 0x009896800000895d */ /* 0x004fea0003900000 */
[----:B------:R-:W2:Y:S02]  /*207f0*/  @!P0 SYNCS.PHASECHK.TRANS64 P0, [R3+URZ+0x22860], R2 ;  /* 0x02286002030085a7 */ /* 0x000ea4000800007f */
[----:B--2---:R-:W-:Y:S05]  /*20800*/  @!P0 BRA `(.L_x_13993) ;  /* 0xfffffffc00f08947 */ /* 0x004fea000383ffff */
[----:B------:R-:W-:Y:S05]  /*20810*/  BRA `(.L_x_14150) ;  /* 0xffffffb000287947 */ /* 0x000fea000383ffff */
.L_x_14004:
[----:B-1----:R1:W2:Y:S02]  /*20820*/  SYNCS.PHASECHK.TRANS64.TRYWAIT P0, [R3+URZ+0x22840], R2 ;  /* 0x02284002030075a7 */ /* 0x0022a4000800017f */
[----:B--2---:R-:W-:Y:S05]  /*20830*/  @!P0 NANOSLEEP.SYNCS 0x989680 ;  /* 0x009896800000895d */ /* 0x004fea0003900000 */
[----:B------:R-:W2:Y:S02]  /*20840*/  @!P0 SYNCS.PHASECHK.TRANS64 P0, [R3+URZ+0x22840], R2 ;  /* 0x02284002030085a7 */ /* 0x000ea4000800007f */
[----:B--2---:R-:W-:Y:S05]  /*20850*/  @!P0 BRA `(.L_x_14004) ;  /* 0xfffffffc00f08947 */ /* 0x004fea000383ffff */
[----:B------:R-:W-:Y:S05]  /*20860*/  BRA `(.L_x_14151) ;  /* 0xffffffb400f87947 */ /* 0x000fea000383ffff */
.L_x_14009:
[----:B--2---:R2:W3:Y:S02]  /*20870*/  SYNCS.PHASECHK.TRANS64.TRYWAIT P0, [R3+URZ+0x22860], R2 ;  /* 0x02286002030075a7 */ /* 0x0044e4000800017f */
[----:B---3--:R-:W-:Y:S05]  /*20880*/  @!P0 NANOSLEEP.SYNCS 0x989680 ;  /* 0x009896800000895d */ /* 0x008fea0003900000 */
[----:B------:R-:W3:Y:S02]  /*20890*/  @!P0 SYNCS.PHASECHK.TRANS64 P0, [R3+URZ+0x22860], R2 ;  /* 0x02286002030085a7 */ /* 0x000ee4000800007f */
[----:B---3--:R-:W-:Y:S05]  /*208a0*/  @!P0 BRA `(.L_x_14009) ;  /* 0xfffffffc00f08947 */ /* 0x008fea000383ffff */
[----:B------:R-:W-:Y:S05]  /*208b0*/  BRA `(.L_x_14152) ;  /* 0xffffffb800787947 */ /* 0x000fea000383ffff */
.L_x_14021:
        /* <DEDUP_REMOVED lines=9> */
.L_x_14154:
[----:B------:R-:W-:Y:S05]  /*20950*/  BSYNC B0 ;  /* 0x0000000000007941 */ /* 0x000fea0003800000 */
.L_x_14153:
        /* <DEDUP_REMOVED lines=9> */
.L_x_14155:
        /* <DEDUP_REMOVED lines=26> */
.L_x_14156:
        /* <DEDUP_REMOVED lines=8> */
.L_x_14157:
        /* <DEDUP_REMOVED lines=8> */
.L_x_14158:
        /* <DEDUP_REMOVED lines=8> */
.L_x_14159:
        /* <DEDUP_REMOVED lines=8> */
.L_x_14160:
        /* <DEDUP_REMOVED lines=9> */
.L_x_14161:
[----:B------:R-:W-:Y:S01]  /*20e20*/  IMAD.MOV.U32 R9, RZ, RZ, R14 ;  /* 0x000000ffff097224 */ /* 0x000fe200078e000e */
[----:B------:R-:W-:Y:S06]  /*20e30*/  BRA `(.L_x_14162) ;  /* 0xffffffbc00c87947 */ /* 0x000fec000383ffff */
.L_x_14024:
        /* <DEDUP_REMOVED lines=8> */
.L_x_14164:
[----:B------:R-:W-:Y:S05]  /*20ec0*/  BSYNC B0 ;  /* 0x0000000000007941 */ /* 0x000fea0003800000 */
.L_x_14163:
        /* <DEDUP_REMOVED lines=10> */
.L_x_14165:
        /* <DEDUP_REMOVED lines=8> */
.L_x_14166:
        /* <DEDUP_REMOVED lines=8> */
.L_x_14167:
        /* <DEDUP_REMOVED lines=8> */
.L_x_14168:
        /* <DEDUP_REMOVED lines=9> */
.L_x_14169:
[----:B------:R-:W-:Y:S01]  /*21180*/  IMAD.MOV.U32 R9, RZ, RZ, R14 ;  /* 0x000000ffff097224 */ /* 0x000fe200078e000e */
[----:B------:R-:W-:Y:S06]  /*21190*/  BRA `(.L_x_14170) ;  /* 0xffffffbc009c7947 */ /* 0x000fec000383ffff */
.L_x_14026:
[----:B------:R-:W-:Y:S01]  /*211a0*/  BSSY B0, `(.L_x_14171) ;  /* 0x0000006000007945 */ /* 0x000fe20003800000 */
[----:B------:R-:W-:Y:S01]  /*211b0*/  PLOP3.LUT P6, PT, P6, PT, PT, 0x8, 0x0 ;  /* 0x000000000000781c */ /* 0x000fe200037ce170 */
[----:B------:R-:W-:-:S12]  /*211c0*/  IMAD.MOV.U32 R15, RZ, RZ, -0x1 ;  /* 0xffffffffff0f7424 */ /* 0x000fd800078e00ff */
[----:B0-----:R-:W-:Y:S05]  /*211d0*/  WARPSYNC.COLLECTIVE R15, `(.L_x_14172) ;  /* 0x000000000f087348 */ /* 0x001fea0003c00000 */
[----:B------:R-:W-:Y:S01]  /*211e0*/  VOTE.ANY R14, PT, P6 ;  /* 0x00000000000e7806 */ /* 0x000fe200030e0100 */
[----:B0-----:R-:W-:Y:S06]  /*211f0*/  ENDCOLLECTIVE ;  /* 0x000000000000791b */ /* 0x001fec0003800000 */
.L_x_14172:
[----:B------:R-:W-:Y:S05]  /*21200*/  BSYNC B0 ;  /* 0x0000000000007941 */ /* 0x000fea0003800000 */
.L_x_14171:
        /* <DEDUP_REMOVED lines=10> */
.L_x_14173:
[----:B------:R-:W-:Y:S02]  /*212b0*/  IMAD.MOV.U32 R13, RZ, RZ, R6 ;  /* 0x000000ffff0d7224 */ /* 0x000fe400078e0006 */
[----:B------:R-:W-:-:S07]  /*212c0*/  IMAD.MOV.U32 R4, RZ, RZ, R14 ;  /* 0x000000ffff047224 */ /* 0x000fce00078e000e */
[----:B------:R-:W-:Y:S05]  /*212d0*/  WARPSYNC.COLLECTIVE R15, `(.L_x_14174) ;  /* 0x000000000f087348 */ /* 0x000fea0003c00000 */
[----:B------:R0:W1:Y:S02]  /*212e0*/  SHFL.IDX P6, R14, R13, R12, R11 ;  /* 0x0000000c0d0e7389 */ /* 0x00006400000c000b */
[----:B01----:R-:W-:Y:S01]  /*212f0*/  ENDCOLLECTIVE ;  /* 0x000000000000791b */ /* 0x003fe20003800000 */
.L_x_14174:
[----:B------:R-:W-:Y:S02]  /*21300*/  IMAD.MOV.U32 R6, RZ, RZ, R14 ;  /* 0x000000ffff067224 */ /* 0x000fe400078e000e */
[----:B------:R-:W-:-:S05]  /*21310*/  IMAD.IADD R10, R3, 0x1, R10 ;  /* 0x00000001030a7824 */ /* 0x000fca00078e020a */
[----:B------:R0:W-:Y:S01]  /*21320*/  STL [R1+0xc], R10 ;  /* 0x00000c0a01007387 */ /* 0x0001e20000100800 */
[----:B------:R-:W-:Y:S05]  /*21330*/  BRA `(.L_x_14175) ;  /* 0xffffffbc007c7947 */ /* 0x000fea000383ffff */
.L_x_14028:
        /* <DEDUP_REMOVED lines=8> */
.L_x_14177:
[----:B------:R-:W-:Y:S05]  /*213c0*/  BSYNC B0 ;  /* 0x0000000000007941 */ /* 0x000fea0003800000 */
.L_x_14176:
[----:B------:R-:W-:Y:S01]  /*213d0*/  IMAD.MOV.U32 R8, RZ, RZ, R14 ;  /* 0x000000ffff087224 */ /* 0x000fe200078e000e */
[----:B------:R-:W-:Y:S06]  /*213e0*/  BRA `(.L_x_14027) ;  /* 0xffffffbc00687947 */ /* 0x000fec000383ffff */
.L_x_14034:
[----:B0-----:R0:W1:Y:S02]  /*213f0*/  SYNCS.PHASECHK.TRANS64.TRYWAIT P0, [R0+URZ+0x22820], R3 ;  /* 0x02282003000075a7 */ /* 0x001064000800017f */
[----:B-1----:R-:W-:Y:S05]  /*21400*/  @!P0 NANOSLEEP.SYNCS 0x989680 ;  /* 0x009896800000895d */ /* 0x002fea0003900000 */
[----:B------:R-:W1:Y:S02]  /*21410*/  @!P0 SYNCS.PHASECHK.TRANS64 P0, [R0+URZ+0x22820], R3 ;  /* 0x02282003000085a7 */ /* 0x000e64000800007f */
[----:B-1----:R-:W-:Y:S05]  /*21420*/  @!P0 BRA `(.L_x_14034) ;  /* 0xfffffffc00f08947 */ /* 0x002fea000383ffff */
[----:B------:R-:W-:Y:S05]  /*21430*/  BRA `(.L_x_14178) ;  /* 0xffffffc800047947 */ /* 0x000fea000383ffff */
.L_x_14035:
        /* <DEDUP_REMOVED lines=11> */
.L_x_14180:
[----:B------:R-:W-:Y:S05]  /*214f0*/  BSYNC B0 ;  /* 0x0000000000007941 */ /* 0x000fea0003800000 */
.L_x_14179:
[----:B------:R-:W-:Y:S05]  /*21500*/  BRA `(.L_x_14181) ;  /* 0xffffffc400ec7947 */ /* 0x000fea000383ffff */
.L_x_14036:
[----:B------:R-:W-:Y:S01]  /*21510*/  BSSY B0, `(.L_x_14182) ;  /* 0x0000006000007945 */ /* 0x000fe20003800000 */
[----:B------:R-:W-:-:S07]  /*21520*/  IMAD.MOV.U32 R15, RZ, RZ, -0x1 ;  /* 0xffffffffff0f7424 */ /* 0x000fce00078e00ff */
[----:B01----:R-:W-:Y:S05]  /*21530*/  WARPSYNC.COLLECTIVE R15, `(.L_x_14183) ;  /* 0x000000000f0c7348 */ /* 0x003fea0003c00000 */
[----:B------:R-:W-:Y:S02]  /*21540*/  ELECT P6, UR62, PT ;  /* 0x00000000003e782f */ /* 0x000fe400038c0000 */
[----:B------:R-:W-:Y:S01]  /*21550*/  MOV R14, UR62 ;  /* 0x0000003e000e7c02 */ /* 0x000fe20008000f00 */
[----:B01----:R-:W-:Y:S10]  /*21560*/  ENDCOLLECTIVE ;  /* 0x000000000000791b */ /* 0x003ff40003800000 */
.L_x_14183:
[----:B------:R-:W-:Y:S05]  /*21570*/  BSYNC B0 ;  /* 0x0000000000007941 */ /* 0x000fea0003800000 */
.L_x_14182:
[----:B------:R-:W-:Y:S05]  /*21580*/  BRA `(.L_x_14184) ;  /* 0xffffffc400e07947 */ /* 0x000fea000383ffff */
.L_x_14038:
[----:B0-----:R0:W1:Y:S02]  /*21590*/  SYNCS.PHASECHK.TRANS64.TRYWAIT P0, [R6+URZ], R5 ;  /* 0x00000005060075a7 */ /* 0x001064000800017f */
[----:B-1----:R-:W-:Y:S05]  /*215a0*/  @!P0 NANOSLEEP.SYNCS 0x989680 ;  /* 0x009896800000895d */ /* 0x002fea0003900000 */
[----:B------:R-:W1:Y:S02]  /*215b0*/  @!P0 SYNCS.PHASECHK.TRANS64 P0, [R6+URZ], R5 ;  /* 0x00000005060085a7 */ /* 0x000e64000800007f */
[----:B-1----:R-:W-:Y:S05]  /*215c0*/  @!P0 BRA `(.L_x_14038) ;  /* 0xfffffffc00f08947 */ /* 0x002fea000383ffff */
[----:B------:R-:W-:Y:S05]  /*215d0*/  BRA `(.L_x_14185) ;  /* 0xffffffc8001c7947 */ /* 0x000fea000383ffff */
.L_x_14039:
[----:B-1----:R1:W2:Y:S02]  /*215e0*/  SYNCS.PHASECHK.TRANS64.TRYWAIT P0, [R7+URZ], R2 ;  /* 0x00000002070075a7 */ /* 0x0022a4000800017f */
[----:B--2---:R-:W-:Y:S05]  /*215f0*/  @!P0 NANOSLEEP.SYNCS 0x989680 ;  /* 0x009896800000895d */ /* 0x004fea0003900000 */
[----:B------:R-:W2:Y:S02]  /*21600*/  @!P0 SYNCS.PHASECHK.TRANS64 P0, [R7+URZ], R2 ;  /* 0x00000002070085a7 */ /* 0x000ea4000800007f */
[----:B--2---:R-:W-:Y:S05]  /*21610*/  @!P0 BRA `(.L_x_14039) ;  /* 0xfffffffc00f08947 */ /* 0x004fea000383ffff */
[----:B------:R-:W-:Y:S05]  /*21620*/  BRA `(.L_x_14186) ;  /* 0xffffffc800107947 */ /* 0x000fea000383ffff */
.L_x_14041:
[----:B--2---:R2:W3:Y:S02]  /*21630*/  SYNCS.PHASECHK.TRANS64.TRYWAIT P0, [R4+URZ], R5 ;  /* 0x00000005040075a7 */ /* 0x0044e4000800017f */
[----:B---3--:R-:W-:Y:S05]  /*21640*/  @!P0 NANOSLEEP.SYNCS 0x989680 ;  /* 0x009896800000895d */ /* 0x008fea0003900000 */
[----:B------:R-:W3:Y:S02]  /*21650*/  @!P0 SYNCS.PHASECHK.TRANS64 P0, [R4+URZ], R5 ;  /* 0x00000005040085a7 */ /* 0x000ee4000800007f */
[----:B---3--:R-:W-:Y:S05]  /*21660*/  @!P0 BRA `(.L_x_14041) ;  /* 0xfffffffc00f08947 */ /* 0x008fea000383ffff */
[----:B------:R-:W-:Y:S05]  /*21670*/  BRA `(.L_x_14187) ;  /* 0xffffffc800187947 */ /* 0x000fea000383ffff */
.L_x_14188:
        /* <DEDUP_REMOVED lines=16> */
.L_x_15032:


//--------------------- .text._ZN7cutlass13device_kernelIN5flash11enable_sm90INS1_16FlashAttnFwdSm90INS1_25CollectiveMainloopFwdSm90ILi2EN4cute5tupleIJNS5_1CILi1EEES8_S8_EEENS6_IJNS7_ILi128EEENS7_ILi96EEENS7_ILi64EEEEEELi256ENS_10bfloat16_tEfNS_4arch4Sm90ELb1ELb0ELb0ELb1ELb0ELb0ELb1ELb1ELb0ELb1ELb1ELb0EEENS1_21CollectiveEpilogueFwdINS6_IJSA_NS7_ILi256EEESB_EEES9_SE_SG_Li256ELb1ELb1ELb1ELb0EEENS1_36VarlenDynamicPersistentTileSchedulerILi128ELi96ELi256ELi128ELb1ELb1ELb1ELb1ELb1ELb1EEEEEEEEEvNT_6ParamsE --------------------------
	.section	.text._ZN7cutlass13device_kernelIN5flash11enable_sm90INS1_16FlashAttnFwdSm90INS1_25CollectiveMainloopFwdSm90ILi2EN4cute5tupleIJNS5_1CILi1EEES8_S8_EEENS6_IJNS7_ILi128EEENS7_ILi96EEENS7_ILi64EEEEEELi256ENS_10bfloat16_tEfNS_4arch4Sm90ELb1ELb0ELb0ELb1ELb0ELb0ELb1ELb1ELb0ELb1ELb1ELb0EEENS1_21CollectiveEpilogueFwdINS6_IJSA_NS7_ILi256EEESB_EEES9_SE_SG_Li256ELb1ELb1ELb1ELb0EEENS1_36VarlenDynamicPersistentTileSchedulerILi128ELi96ELi256ELi128ELb1ELb1ELb1ELb1ELb1ELb1EEEEEEEEEvNT_6ParamsE,"ax",@progbits
	.align	128
.text._ZN7cutlass13device_kernelIN5flash11enable_sm90INS1_16FlashAttnFwdSm90INS1_25CollectiveMainloopFwdSm90ILi2EN4cute5tupleIJNS5_1CILi1EEES8_S8_EEENS6_IJNS7_ILi128EEENS7_ILi96EEENS7_ILi64EEEEEELi256ENS_10bfloat16_tEfNS_4arch4Sm90ELb1ELb0ELb0ELb1ELb0ELb0ELb1ELb1ELb0ELb1ELb1ELb0EEENS1_21CollectiveEpilogueFwdINS6_IJSA_NS7_ILi256EEESB_EEES9_SE_SG_Li256ELb1ELb1ELb1ELb0EEENS1_36VarlenDynamicPersistentTileSchedulerILi128ELi96ELi256ELi128ELb1ELb1ELb1ELb1ELb1ELb1EEEEEEEEEvNT_6ParamsE:
        .type           _ZN7cutlass13device_kernelIN5flash11enable_sm90INS1_16FlashAttnFwdSm90INS1_25CollectiveMainloopFwdSm90ILi2EN4cute5tupleIJNS5_1CILi1EEES8_S8_EEENS6_IJNS7_ILi128EEENS7_ILi96EEENS7_ILi64EEEEEELi256ENS_10bfloat16_tEfNS_4arch4Sm90ELb1ELb0ELb0ELb1ELb0ELb0ELb1ELb1ELb0ELb1ELb1ELb0EEENS1_21CollectiveEpilogueFwdINS6_IJSA_NS7_ILi256EEESB_EEES9_SE_SG_Li256ELb1ELb1ELb1ELb0EEENS1_36VarlenDynamicPersistentTileSchedulerILi128ELi96ELi256ELi128ELb1ELb1ELb1ELb1ELb1ELb1EEEEEEEEEvNT_6ParamsE,@function
        .size           _ZN7cutlass13device_kernelIN5flash11enable_sm90INS1_16FlashAttnFwdSm90INS1_25CollectiveMainloopFwdSm90ILi2EN4cute5tupleIJNS5_1CILi1EEES8_S8_EEENS6_IJNS7_ILi128EEENS7_ILi96EEENS7_ILi64EEEEEELi256ENS_10bfloat16_tEfNS_4arch4Sm90ELb1ELb0ELb0ELb1ELb0ELb0ELb1ELb1ELb0ELb1ELb1ELb0EEENS1_21CollectiveEpilogueFwdINS6_IJSA_NS7_ILi256EEESB_EEES9_SE_SG_Li256ELb1ELb1ELb1ELb0EEENS1_36VarlenDynamicPersistentTileSchedulerILi128ELi96ELi256ELi128ELb1ELb1ELb1ELb1ELb1ELb1EEEEEEEEEvNT_6ParamsE,(.L_x_15033 - _ZN7cutlass13device_kernelIN5flash11enable_sm90INS1_16FlashAttnFwdSm90INS1_25CollectiveMainloopFwdSm90ILi2EN4cute5tupleIJNS5_1CILi1EEES8_S8_EEENS6_IJNS7_ILi128EEENS7_ILi96EEENS7_ILi64EEEEEELi256ENS_10bfloat16_tEfNS_4arch4Sm90ELb1ELb0ELb0ELb1ELb0ELb0ELb1ELb1ELb0ELb1ELb1ELb0EEENS1_21CollectiveEpilogueFwdINS6_IJSA_NS7_ILi256EEESB_EEES9_SE_SG_Li256ELb1ELb1ELb1ELb0EEENS1_36VarlenDynamicPersistentTileSchedulerILi128ELi96ELi256ELi128ELb1ELb1ELb1ELb1ELb1ELb1EEEEEEEEEvNT_6ParamsE)
        .other          _ZN7cutlass13device_kernelIN5flash11enable_sm90INS1_16FlashAttnFwdSm90INS1_25CollectiveMainloopFwdSm90ILi2EN4cute5tupleIJNS5_1CILi1EEES8_S8_EEENS6_IJNS7_ILi128EEENS7_ILi96EEENS7_ILi64EEEEEELi256ENS_10bfloat16_tEfNS_4arch4Sm90ELb1ELb0ELb0ELb1ELb0ELb0ELb1ELb1ELb0ELb1ELb1ELb0EEENS1_21CollectiveEpilogueFwdINS6_IJSA_NS7_ILi256EEESB_EEES9_SE_SG_Li256ELb1ELb1ELb1ELb0EEENS1_36VarlenDynamicPersistentTileSchedulerILi128ELi96ELi256ELi128ELb1ELb1ELb1ELb1ELb1ELb1EEEEEEEEEvNT_6ParamsE,@"STO_CUDA_ENTRY STV_DEFAULT"
_ZN7cutlass13device_kernelIN5flash11enable_sm90INS1_16FlashAttnFwdSm90INS1_25CollectiveMainloopFwdSm90ILi2EN4cute5tupleIJNS5_1CILi1EEES8_S8_EEENS6_IJNS7_ILi128EEENS7_ILi96EEENS7_ILi64EEEEEELi256ENS_10bfloat16_tEfNS_4arch4Sm90ELb1ELb0ELb0ELb1ELb0ELb0ELb1ELb1ELb0ELb1ELb1ELb0EEENS1_21CollectiveEpilogueFwdINS6_IJSA_NS7_ILi256EEESB_EEES9_SE_SG_Li256ELb1ELb1ELb1ELb0EEENS1_36VarlenDynamicPersistentTileSchedulerILi128ELi96ELi256ELi128ELb1ELb1ELb1ELb1ELb1ELb1EEEEEEEEEvNT_6ParamsE:
        /* <DEDUP_REMOVED lines=17> */
.L_x_14190:
[----:B------:R-:W-:Y:S05]  /*0110*/  BSYNC B0 ;  /* 0x0000000000007941 */ /* 0x000fea0003800000 */
.L_x_14189:
        /* <DEDUP_REMOVED lines=42> */
.L_x_14191:
        /* <DEDUP_REMOVED lines=22> */
.L_x_14192:
        /* <DEDUP_REMOVED lines=18> */
.L_x_14193:
        /* <DEDUP_REMOVED lines=22> */
.L_x_14194:
        /* <DEDUP_REMOVED lines=22> */
.L_x_14195:
        /* <DEDUP_REMOVED lines=8> */
.L_x_14197:
        /* <DEDUP_REMOVED lines=18> */
[----:B------:R-:W3:Y:S01]  /*0aa0*/  LDL R11, [R1+0x78] ;  /* 0x00007800010b7983 */ /* 0x000ee20000100800 */
        /* <DEDUP_REMOVED lines=24> */
[----:B------:R-:W-:Y:S02]  /*0c30*/  LEA.HI R7, R7, R12, RZ, 0x5 ;  /* 0x0000000c07077211 */ /* 0x000fe400078f28ff */
[----:B------:R-:W-:Y:S01]  /*0c40*/  LEA.HI R2, R2, R3, RZ, 0x1 ;  /* 0x0000000302027211 */ /* 0x000fe200078f08ff */
[----:B------:R-:W-:Y:S01]  /*0c50*/  IMAD.IADD R0, R0, 0x1, -R9 ;  /* 0x0000000100007824 */ /* 0x000fe200078e0a09 */
[----:B------:R-:W-:Y:S01]  /*0c60*/  SHF.R.S32.HI R7, RZ, 0x5, R7 ;  /* 0x00000005ff077819 */ /* 0x000fe20000011407 */
[----:B------:R-:W-:Y:S01]  /*0c70*/  IMAD.IADD R5, R6, 0x1, -R5 ;  /* 0x0000000106057824 */ /* 0x000fe200078e0a05 */
[----:B------:R-:W-:Y:S02]  /*0c80*/  LOP3.LUT R10, R10, 0xfffffffc, RZ, 0xc0, !PT ;  /* 0xfffffffc0a0a7812 */ /* 0x000fe400078ec0ff */
[----:B------:R-:W-:Y:S01]  /*0c90*/  LOP3.LUT R2, R2, 0x3fffffe, RZ, 0xc0, !PT ;  /* 0x03fffffe02027812 */ /* 0x000fe200078ec0ff */
[----:B------:R-:W-:Y:S01]  /*0ca0*/  IMAD R7, R7, 0x10, R0 ;  /* 0x0000001007077824 */ /* 0x000fe200078e0200 */
[----:B------:R-:W-:Y:S01]  /*0cb0*/  LOP3.LUT R8, R8, 0x7ffffffc, RZ, 0xc0, !PT ;  /* 0x7ffffffc08087812 */ /* 0x000fe200078ec0ff */
[----:B------:R-:W-:-:S02]  /*0cc0*/  IMAD R0, R5, 0x8, R4 ;  /* 0x0000000805007824 */ /* 0x000fc400078e0204 */
[----:B------:R-:W-:Y:S02]  /*0cd0*/  IMAD.IADD R10, R16, 0x1, -R10 ;  /* 0x00000001100a7824 */ /* 0x000fe400078e0a0a */
[----:B------:R-:W-:Y:S01]  /*0ce0*/  IMAD.IADD R2, R3, 0x1, -R2 ;  /* 0x0000000103027824 */ /* 0x000fe200078e0a02 */
[----:B------:R0:W-:Y:S01]  /*0cf0*/  STL [R1+0x80], R0 ;  /* 0x0000800001007387 */ /* 0x0001e20000100800 */
[----:B------:R-:W-:Y:S01]  /*0d00*/  IMAD.IADD R8, R12, 0x1, -R8 ;  /* 0x000000010c087824 */ /* 0x000fe200078e0a08 */
[----:B------:R-:W-:-:S03]  /*0d10*/  LEA.HI R6, R10, R10, RZ, 0x1 ;  /* 0x0000000a0a067211 */ /* 0x000fc600078f08ff */
[----:B------:R-:W-:Y:S01]  /*0d20*/  IMAD.SHL.U32 R204, R8, 0x2, RZ ;  /* 0x0000000208cc7824 */ /* 0x000fe200078e00ff */
[----:B------:R-:W-:Y:S01]  /*0d30*/  LOP3.LUT R3, R6, 0x1ffffffe, RZ, 0xc0, !PT ;  /* 0x1ffffffe06037812 */ /* 0x000fe200078ec0ff */
[----:B0-----:R-:W-:Y:S02]  /*0d40*/  IMAD R0, R2, 0x40, R7 ;  /* 0x0000004002007824 */ /* 0x001fe400078e0207 */
[----:B------:R-:W-:-:S03]  /*0d50*/  IMAD.MOV.U32 R5, RZ, RZ, R13 ;  /* 0x000000ffff057224 */ /* 0x000fc600078e000d */
[----:B------:R0:W-:Y:S01]  /*0d60*/  STL [R1+0x7c], R0 ;  /* 0x00007c0001007387 */ /* 0x0001e20000100800 */
[----:B------:R-:W-:-:S03]  /*0d70*/  VIADD R13, R204, 0x8 ;  /* 0x00000008cc0d7836 */ /* 0x000fc60000000000 */
[----:B------:R0:W-:Y:S01]  /*0d80*/  STL [R1+0x24], RZ ;  /* 0x000024ff01007387 */ /* 0x0001e20000100800 */
[----:B------:R-:W-:Y:S02]  /*0d90*/  VIADD R12, R204, 0x10 ;  /* 0x00000010cc0c7836 */ /* 0x000fe40000000000 */
[----:B------:R-:W-:Y:S02]  /*0da0*/  IMAD.IADD R3, R10, 0x1, -R3 ;  /* 0x000000010a037824 */ /* 0x000fe400078e0a03 */
[C---:B------:R-:W-:Y:S02]  /*0db0*/  VIADD R10, R204.reuse, 0x20 ;  /* 0x00000020cc0a7836 */ /* 0x040fe40000000000 */
[----:B------:R-:W-:Y:S01]  /*0dc0*/  IMAD.MOV.U32 R6, RZ, RZ, R14 ;  /* 0x000000ffff067224 */ /* 0x000fe200078e000e */
        /* <DEDUP_REMOVED lines=25> */
[----:B------:R-:W-:Y:S02]  /*0f60*/  IMAD.MOV.U32 R7, RZ, RZ, R15 ;  /* 0x000000ffff077224 */ /* 0x000fe400078e000f */
[C---:B------:R-:W-:Y:S02]  /*0f70*/  VIADD R214, R204.reuse, 0xe0 ;  /* 0x000000e0ccd67836 */ /* 0x040fe40000000000 */
[----:B------:R-:W-:Y:S01]  /*0f80*/  IMAD R210, R3, 0x8, R0 ;  /* 0x0000000803d27824 */ /* 0x000fe200078e0200 */
[----:B------:R-:W-:Y:S01]  /*0f90*/  UMOV UR37, URZ ;  /* 0x0000003f00257c82 */ /* 0x000fe20008000000 */
[----:B------:R-:W-:Y:S01]  /*0fa0*/  UMOV UR36, URZ ;  /* 0x0000003f00247c82 */ /* 0x000fe20008000000 */
[----:B---3--:R-:W-:Y:S01]  /*0fb0*/  LOP3.LUT R205, R11, 0x1, RZ, 0xfc, !PT ;  /* 0x000000010bcd7812 */ /* 0x008fe200078efcff */
[----:B------:R-:W-:-:S05]  /*0fc0*/  VIADD R11, R204, 0x18 ;  /* 0x00000018cc0b7836 */ /* 0x000fca0000000000 */
        /* <DEDUP_REMOVED lines=24> */
[----:B0-----:R-:W-:-:S07]  /*1150*/  SHF.R.S32.HI R2, RZ, 0x1f, R219 ;  /* 0x0000001fff027819 */ /* 0x001fce00000114db */
.L_x_14256:
[----:B012-4-:R-:W0:Y:S01]  /*1160*/  LDC.64 R2, c[0x0][0xd88] ;  /* 0x00036200ff027b82 */ /* 0x017e220000000a00 */
[----:B------:R-:W-:Y:S01]  /*1170*/  ULDC.64 UR4, c[0x0][0xb20] ;  /* 0x0002c80000047ab9 */ /* 0x000fe20000000a00 */
[----:B------:R-:W-:-:S06]  /*1180*/  ULDC.64 UR6, c[0x0][0xb10] ;  /* 0x0002c40000067ab9 */ /* 0x000fcc0000000a00 */
[----:B------:R-:W1:Y:S08]  /*1190*/  LDC R206, c[0x0][0x288] ;  /* 0x0000a200ffce7b82 */ /* 0x000e700000000800 */
[----:B------:R-:W2:Y:S01]  /*11a0*/  LDC.64 R12, c[0x0][0x418] ;  /* 0x00010600ff0c7b82 */ /* 0x000ea20000000a00 */
[----:B0-----:R-:W-:-:S07]  /*11b0*/  IMAD.WIDE R2, R7, 0x4, R2 ;  /* 0x0000000407027825 */ /* 0x001fce00078e0202 */
[----:B------:R-:W0:Y:S01]  /*11c0*/  LDC R11, c[0x0][0x424] ;  /* 0x00010900ff0b7b82 */ /* 0x000e220000000800 */
[----:B---3--:R-:W3:Y:S01]  /*11d0*/  LDG.E R211, desc[UR38][R2.64] ;  /* 0x0000002602d37981 */ /* 0x008ee2000c1e1900 */
        /* <DEDUP_REMOVED lines=9> */
[C---:B------:R-:W-:Y:S02]  /*1270*/  @P0 LEA R2, P2, R211.reuse, UR6, 0x2 ;  /* 0x00000006d3020c11 */ /* 0x040fe4000f8410ff */
        /* <DEDUP_REMOVED lines=8> */
[----:B------:R-:W-:Y:S02]  /*1300*/  SHF.R.U32.HI R7, RZ, 0x8, R4 ;  /* 0x00000008ff077819 */ /* 0x000fe40000011604 */
[----:B------:R-:W-:Y:S02]  /*1310*/  ISETP.NE.AND.EX P1, PT, R13, RZ, PT, P1 ;  /* 0x000000ff0d00720c */ /* 0x000fe40003f25310 */
[----:B------:R-:W-:-:S02]  /*1320*/  ISETP.NE.AND.EX P2, PT, RZ, UR7, PT, P2 ;  /* 0x00000007ff007c0c */ /* 0x000fc4000bf45320 */
[----:B------:R-:W-:Y:S02]  /*1330*/  LEA.HI R213, R0, R7, RZ, 0x10 ;  /* 0x0000000700d57211 */ /* 0x000fe400078f80ff */
[----:B0-----:R-:W-:Y:S01]  /*1340*/  SEL R0, R11, 0x1, P1 ;  /* 0x000000010b007807 */ /* 0x001fe20000800000 */
[----:B---34-:R-:W-:Y:S08]  /*1350*/  @P0 BRA `(.L_x_14198) ;  /* 0x0000000000240947 */ /* 0x018ff00003800000 */
        /* <DEDUP_REMOVED lines=9> */
.L_x_14198:
[----:B------:R-:W-:Y:S01]  /*13f0*/  IMAD R207, R0, R207, RZ ;  /* 0x000000cf00cf7224 */ /* 0x000fe200078e02ff */
[----:B------:R-:W-:Y:S01]  /*1400*/  LOP3.LUT R212, R6, 0xffff, RZ, 0xc0, !PT ;  /* 0x0000ffff06d47812 */ /* 0x000fe200078ec0ff */
[----:B------:R-:W-:Y:S06]  /*1410*/  @!P2 BRA `(.L_x_14199) ;  /* 0x000000000010a947 */ /* 0x000fec0003800000 */
[----:B------:R-:W-:-:S04]  /*1420*/  LEA R2, P0, R211, UR6, 0x2 ;  /* 0x00000006d3027c11 */ /* 0x000fc8000f8010ff */
[----:B------:R-:W-:-:S05]  /*1430*/  LEA.HI.X R3, R211, UR7, R216, 0x2, P0 ;  /* 0x00000007d3037c11 */ /* 0x000fca00080f14d8 */
[----:B------:R0:W5:Y:S01]  /*1440*/  LDG.E R207, desc[UR38][R2.64] ;  /* 0x0000002602cf7981 */ /* 0x000162000c1e1900 */
[----:B------:R-:W-:Y:S05]  /*1450*/  BRA `(.L_x_14200) ;  /* 0x0000000000247947 */ /* 0x000fea0003800000 */
.L_x_14199:
        /* <DEDUP_REMOVED lines=9> */
.L_x_14200:
[----:B------:R-:W1:Y:S01]  /*14f0*/  LDC R0, c[0x0][0x448] ;  /* 0x00011200ff007b82 */ /* 0x000e620000000800 */
[----:B------:R-:W-:Y:S01]  /*1500*/  IMAD.SHL.U32 R18, R5, 0x80, RZ ;  /* 0x0000008005127824 */ /* 0x000fe200078e00ff */
[----:B------:R-:W-:Y:S01]  /*1510*/  LOP3.LUT R11, R213, 0xff, RZ, 0xc0, !PT ;  /* 0x000000ffd50b7812 */ /* 0x000fe200078ec0ff */
[----:B-----5:R-:W-:Y:S01]  /*1520*/  IMAD.IADD R207, R207, 0x1, -R10 ;  /* 0x00000001cfcf7824 */ /* 0x020fe200078e0a0a */
[----:B------:R-:W-:Y:S01]  /*1530*/  SHF.R.U32.HI R213, RZ, 0x10, R213 ;  /* 0x00000010ffd57819 */ /* 0x000fe200000116d5 */
[----:B------:R-:W-:Y:S02]  /*1540*/  IMAD.MOV.U32 R215, RZ, RZ, RZ ;  /* 0x000000ffffd77224 */ /* 0x000fe400078e00ff */
[----:B------:R2:W-:Y:S01]  /*1550*/  STL [R1+0x20], R11 ;  /* 0x0000200b01007387 */ /* 0x0005e20000100800 */
        /* <DEDUP_REMOVED lines=8> */
[----:B------:R-:W-:Y:S02]  /*15e0*/  IMAD.IADD R0, R3, 0x1, R0 ;  /* 0x0000000103007824 */ /* 0x000fe400078e0200 */
[----:B------:R-:W-:-:S04]  /*15f0*/  IMAD.HI R2, R2, 0x2aaaaaab, RZ ;  /* 0x2aaaaaab02027827 */ /* 0x000fc800078e02ff */
[----:B------:R-:W-:Y:S01]  /*1600*/  IMAD.HI R0, R0, 0x2aaaaaab, RZ ;  /* 0x2aaaaaab00007827 */ /* 0x000fe200078e02ff */
[----:B------:R-:W-:-:S04]  /*1610*/  SHF.R.U32.HI R3, RZ, 0x1f, R2 ;  /* 0x0000001fff037819 */ /* 0x000fc80000011602 */
[----:B------:R-:W-:Y:S02]  /*1620*/  SHF.R.U32.HI R5, RZ, 0x1f, R0 ;  /* 0x0000001fff057819 */ /* 0x000fe40000011600 */
[----:B------:R-:W-:Y:S02]  /*1630*/  LEA.HI.SX32 R3, R2, R3, 0x1c ;  /* 0x0000000302037211 */ /* 0x000fe400078fe2ff */
[----:B------:R-:W-:-:S04]  /*1640*/  LEA.HI.SX32 R0, R0, R5, 0x1c ;  /* 0x0000000500007211 */ /* 0x000fc800078fe2ff */
[----:B------:R-:W-:-:S04]  /*1650*/  VIMNMX R6, R3, R0, PT ;  /* 0x0000000003067248 */ /* 0x000fc80003fe0100 */
[----:B------:R-:W-:-:S13]  /*1660*/  ISETP.GE.AND P0, PT, R6, 0x1, PT ;  /* 0x000000010600780c */ /* 0x000fda0003f06270 */
[----:B--2---:R-:W-:Y:S05]  /*1670*/  @!P0 BRA `(.L_x_14201) ;  /* 0x0000000000788947 */ /* 0x004fea0003800000 */
        /* <DEDUP_REMOVED lines=30> */
.L_x_14201:
        /* <DEDUP_REMOVED lines=114> */
.L_x_14203:
[----:B------:R-:W2:Y:S01]  /*1f80*/  LDL R17, [R1+0x24] ;  /* 0x0000240001117983 */ /* 0x000ea20000100800 */
[----:B------:R-:W-:Y:S01]  /*1f90*/  MOV R2, 0x400 ;  /* 0x0000040000027802 */ /* 0x000fe20000000f00 */
[----:B------:R-:W0:Y:S01]  /*1fa0*/  S2R R3, SR_CgaCtaId ;  /* 0x0000000000037919 */ /* 0x000e220000008800 */
[----:B------:R-:W1:Y:S02]  /*1fb0*/  S2R R16, SR_TID.X ;  /* 0x0000000000107919 */ /* 0x000e640000002100 */
[----:B0-----:R-:W-:Y:S02]  /*1fc0*/  LEA R5, R3, R2, 0x18 ;  /* 0x0000000203057211 */ /* 0x001fe400078ec0ff */
[----:B-1----:R-:W-:-:S05]  /*1fd0*/  SHF.R.U32.HI R16, RZ, 0x7, R16 ;  /* 0x00000007ff107819 */ /* 0x002fca0000011610 */
[----:B------:R-:W-:Y:S01]  /*1fe0*/  VIADD R12, R16, 0x8 ;  /* 0x00000008100c7836 */ /* 0x000fe20000000000 */
[----:B--2---:R-:W-:-:S04]  /*1ff0*/  LEA.HI R0, R17, R17, RZ, 0x1 ;  /* 0x0000001111007211 */ /* 0x004fc800078f08ff */
[----:B------:R-:W-:-:S05]  /*2000*/  LOP3.LUT R0, R0, 0xfffffffe, RZ, 0xc0, !PT ;  /* 0xfffffffe00007812 */ /* 0x000fca00078ec0ff */
[----:B------:R-:W-:-:S05]  /*2010*/  IMAD.IADD R0, R17, 0x1, -R0 ;  /* 0x0000000111007824 */ /* 0x000fca00078e0a00 */
[----:B------:R-:W-:-:S04]  /*2020*/  SHF.L.U32 R2, R0, 0x1f, RZ ;  /* 0x0000001f00027819 */ /* 0x000fc800000006ff */
[----:B------:R-:W0:Y:S02]  /*2030*/  SYNCS.PHASECHK.TRANS64.TRYWAIT P0, [R5+URZ+0x32400], R2 ;  /* 0x03240002050075a7 */ /* 0x000e24000800017f */
[----:B0-----:R-:W-:Y:S05]  /*2040*/  @!P0 BRA `(.L_x_14204) ;  /* 0x0000014000408947 */ /* 0x001fea0003800000 */
.L_x_14389:
[----:B------:R-:W-:Y:S01]  /*2050*/  ISETP.NE.AND P0, PT, R205, 0x3, PT ;  /* 0x00000003cd00780c */ /* 0x000fe20003f05270 */
[----:B------:R-:W-:Y:S05]  /*2060*/  WARPSYNC.ALL ;  /* 0x0000000000007948 */ /* 0x000fea0003800000 */
[----:B------:R1:W-:Y:S07]  /*2070*/  BAR.SYNC.DEFER_BLOCKING R12, 0x100 ;  /* 0x0004000c0000751d */ /* 0x0003ee0000010000 */
[----:B------:R-:W-:Y:S05]  /*2080*/  @!P0 BRA `(.L_x_14205) ;  /* 0x0000000000048947 */ /* 0x000fea0003800000 */
[----:B------:R-:W-:Y:S01]  /*2090*/  BPT.TRAP 0x1 ;  /* 0x000000040000795c */ /* 0x000fe20000300000 */
.L_x_14205:
[----:B------:R-:W-:Y:S02]  /*20a0*/  IMAD.U32 R3, RZ, RZ, UR37 ;  /* 0x00000025ff037e24 */ /* 0x000fe4000f8e00ff */
[----:B------:R-:W-:-:S03]  /*20b0*/  IMAD.U32 R0, RZ, RZ, UR36 ;  /* 0x00000024ff007e24 */ /* 0x000fc6000f8e00ff */
[----:B------:R-:W-:Y:S01]  /*20c0*/  SHF.L.U32 R3, R3, 0x1f, RZ ;  /* 0x0000001f03037819 */ /* 0x000fe200000006ff */
[----:B------:R-:W-:-:S04]  /*20d0*/  IMAD R0, R0, 0x8, R5 ;  /* 0x0000000800007824 */ /* 0x000fc800078e0205 */
[----:B------:R2:W3:Y:S01]  /*20e0*/  SYNCS.PHASECHK.TRANS64.TRYWAIT P1, [R0+URZ+0x32430], R3 ;  /* 0x03243003000075a7 */ /* 0x0004e2000802017f */
[----:B------:R-:W-:Y:S05]  /*20f0*/  @!P0 BRA `(.L_x_14206) ;  /* 0x0000000000048947 */ /* 0x000fea0003800000 */
[----:B------:R-:W-:Y:S01]  /*2100*/  BPT.TRAP 0x1 ;  /* 0x000000040000795c */ /* 0x000fe20000300000 */
.L_x_14206:
[----:B---3--:R-:W-:Y:S05]  /*2110*/  @P1 BRA `(.L_x_14207) ;  /* 0x0000000000081947 */ /* 0x008fea0003800000 */
[----:B------:R-:W3:Y:S02]  /*2120*/  SYNCS.PHASECHK.TRANS64.TRYWAIT P1, [R0+URZ+0x32430], R3 ;  /* 0x03243003000075a7 */ /* 0x000ee4000802017f */
[----:B---3--:R-:W-:Y:S05]  /*2130*/  @!P1 BRA `(.L_x_14208) ;  /* 0x0000014000189947 */ /* 0x008fea0003800000 */
.L_x_14207:
[----:B------:R-:W-:Y:S01]  /*2140*/  R2UR UR4, R5 ;  /* 0x00000000050472ca */ /* 0x000fe200000e0000 */
[----:B------:R-:W-:Y:S01]  /*2150*/  WARPGROUP.ARRIVE ;  /* 0x00000000000079c5 */ /* 0x000fe20000000000 */
[----:B------:R-:W-:Y:S01]  /*2160*/  UMOV UR8, UR41 ;  /* 0x0000002900087c82 */ /* 0x000fe20008000000 */
[----:B------:R-:W-:Y:S01]  /*2170*/  UMOV UR9, 0x40000040 ;  /* 0x4000004000097882 */ /* 0x000fe20000000000 */
[----:B------:R-:W-:Y:S01]  /*2180*/  UMOV UR11, 0x40000040 ;  /* 0x40000040000b7882 */ /* 0x000fe20000000000 */
[----:B------:R-:W-:-:S08]  /*2190*/  UIADD3 UR5, UR41, 0x2, URZ ;  /* 0x0000000229057890 */ /* 0x000fd0000fffe03f */
        /* <DEDUP_REMOVED lines=40> */
[----:B------:R-:W4:Y:S02]  /*2420*/  SYNCS.PHASECHK.TRANS64.TRYWAIT P1, [R5+URZ+0x32410], R2 ;  /* 0x03241002050075a7 */ /* 0x000f24000802017f */
[----:B----4-:R-:W-:Y:S05]  /*2430*/  @!P1 BRA `(.L_x_14209) ;  /* 0x0000013c006c9947 */ /* 0x010fea0003800000 */
.L_x_14390:
[----:B------:R-:W-:Y:S05]  /*2440*/  @!P0 BRA `(.L_x_14210) ;  /* 0x0000000000048947 */ /* 0x000fea0003800000 */
[----:B------:R-:W-:Y:S01]  /*2450*/  BPT.TRAP 0x1 ;  /* 0x000000040000795c */ /* 0x000fe20000300000 */
.L_x_14210:
[----:B------:R0:W0:Y:S01]  /*2460*/  SYNCS.PHASECHK.TRANS64.TRYWAIT P1, [R0+URZ+0x32450], R3 ;  /* 0x03245003000075a7 */ /* 0x000022000802017f */
[----:B------:R-:W-:Y:S05]  /*2470*/  @!P0 BRA `(.L_x_14211) ;  /* 0x0000000000048947 */ /* 0x000fea0003800000 */
[----:B------:R-:W-:Y:S01]  /*2480*/  BPT.TRAP 0x1 ;  /* 0x000000040000795c */ /* 0x000fe20000300000 */
.L_x_14211:
[----:B0-----:R-:W-:Y:S05]  /*2490*/  @P1 BRA `(.L_x_14212) ;  /* 0x0000000000081947 */ /* 0x001fea0003800000 */
[----:B------:R-:W0:Y:S02]  /*24a0*/  SYNCS.PHASECHK.TRANS64.TRYWAIT P1, [R0+URZ+0x32450], R3 ;  /* 0x03245003000075a7 */ /* 0x000e24000802017f */
[----:B0-----:R-:W-:Y:S05]  /*24b0*/  @!P1 BRA `(.L_x_14213) ;  /* 0x0000013c00609947 */ /* 0x001fea0003800000 */
.L_x_14212:
[----:B------:R-:W-:Y:S01]  /*24c0*/  R2UR UR4, R5 ;  /* 0x00000000050472ca */ /* 0x000fe200000e0000 */
[----:B------:R-:W-:Y:S01]  /*24d0*/  WARPGROUP.ARRIVE ;  /* 0x00000000000079c5 */ /* 0x000fe20000000000 */
[----:B------:R-:W-:Y:S01]  /*24e0*/  UMOV UR9, 0x40000040 ;  /* 0x4000004000097882 */ /* 0x000fe20000000000 */
[----:B------:R-:W-:Y:S01]  /*24f0*/  UMOV UR11, 0x40000040 ;  /* 0x40000040000b7882 */ /* 0x000fe20000000000 */
[----:B------:R-:W-:Y:S01]  /*2500*/  IMAD.U32 R11, RZ, RZ, UR9 ;  /* 0x00000009ff0b7e24 */ /* 0x000fe2000f8e00ff */
        /* <DEDUP_REMOVED lines=9> */
[----:B------:R-:W0:Y:S01]  /*25a0*/  LDC R13, c[0x0][0x448] ;  /* 0x00011200ff0d7b82 */ /* 0x000e220000000800 */
[----:B------:R-:W-:Y:S01]  /*25b0*/  UMOV UR27, 0x40000040 ;  /* 0x40000040001b7882 */ /* 0x000fe20000000000 */
[----:B------:R-:W-:Y:S01]  /*25c0*/  UMOV UR29, 0x40000040 ;  /* 0x40000040001d7882 */ /* 0x000fe20000000000 */
[----:B------:R-:W-:Y:S01]  /*25d0*/  USHF.R.U32.HI UR4, URZ, 0x4, UR4 ;  /* 0x000000043f047899 */ /* 0x000fe20008011604 */
[----:B------:R-:W5:Y:S01]  /*25e0*/  S2R R79, SR_TID.X ;  /* 0x00000000004f7919 */ /* 0x000f620000002100 */
[----:B------:R-:W-:Y:S01]  /*25f0*/  UMOV UR31, 0x40000040 ;  /* 0x40000040001f7882 */ /* 0x000fe20000000000 */
[----:B------:R-:W-:Y:S01]  /*2600*/  UMOV UR33, 0x40000040 ;  /* 0x4000004000217882 */ /* 0x000fe20000000000 */
[----:B------:R-:W-:Y:S01]  /*2610*/  ULOP3.LUT UR6, UR4, 0x3fff, URZ, 0xc0, !UPT ;  /* 0x00003fff04067892 */ /* 0x000fe2000f8ec03f */
[----:B------:R-:W-:Y:S01]  /*2620*/  LOP3.LUT R19, R19, 0xffffffef, RZ, 0xc0, !PT ;  /* 0xffffffef13137812 */ /* 0x000fe200078ec0ff */
[----:B------:R-:W-:-:S02]  /*2630*/  ULOP3.LUT UR4, UR40, 0x10000, URZ, 0xfc, !UPT ;  /* 0x0001000028047892 */ /* 0x000fc4000f8efc3f */
[----:B------:R-:W-:Y:S02]  /*2640*/  ULOP3.LUT UR7, UR6, 0x10000, URZ, 0xfc, !UPT ;  /* 0x0001000006077892 */ /* 0x000fe4000f8efc3f */
[----:B------:R-:W-:Y:S02]  /*2650*/  UIADD3 UR16, UR4, 0x404, URZ ;  /* 0x0000040404107890 */ /* 0x000fe4000fffe03f */
[----:B------:R-:W-:Y:S01]  /*2660*/  UIMAD UR5, UR36, 0xc00, UR7 ;  /* 0x00000c00240578a4 */ /* 0x000fe2000f8e0207 */
[----:B------:R-:W-:Y:S01]  /*2670*/  UMOV UR8, UR4 ;  /* 0x0000000400087c82 */ /* 0x000fe20008000000 */
[----:B------:R-:W-:Y:S01]  /*2680*/  UIADD3 UR20, UR4, 0x406, URZ ;  /* 0x0000040604147890 */ /* 0x000fe2000fffe03f */
[----:B------:R-:W-:Y:S01]  /*2690*/  IMAD.U32 R10, RZ, RZ, UR8 ;  /* 0x00000008ff0a7e24 */ /* 0x000fe2000f8e00ff */
[----:B------:R-:W-:-:S03]  /*26a0*/  UIADD3 UR18, UR5, 0x304, URZ ;  /* 0x0000030405127890 */ /* 0x000fc6000fffe03f */
[----:B------:R-:W-:Y:S01]  /*26b0*/  UMOV UR10, UR5 ;  /* 0x00000005000a7c82 */ /* 0x000fe20008000000 */
[----:B------:R-:W-:Y:S01]  /*26c0*/  UIADD3 UR22, UR5, 0x306, URZ ;  /* 0x0000030605167890 */ /* 0x000fe2000fffe03f */
[----:B------:R-:W-:Y:S01]  /*26d0*/  HGMMA.64x96x16.F32.BF16 R24, gdesc[UR8], R24, gsb0 ;  /* 0x01600000081879f0 */ /* 0x000fe20008001818 */
[----:B------:R-:W-:Y:S01]  /*26e0*/  UIADD3 UR8, UR4, 0x2, URZ ;  /* 0x0000000204087890 */ /* 0x000fe2000fffe03f */
[----:B0-----:R-:W-:Y:S01]  /*26f0*/  ISETP.NE.AND P6, PT, R13, 0x1, PT ;  /* 0x000000010d00780c */ /* 0x001fe20003fc5270 */
[----:B------:R-:W-:Y:S01]  /*2700*/  UIADD3 UR9, UR5, 0x2, URZ ;  /* 0x0000000205097890 */ /* 0x000fe2000fffe03f */
[----:B------:R-:W-:Y:S01]  /*2710*/  IMAD.IADD R13, R210, 0x1, R18 ;  /* 0x00000001d20d7824 */ /* 0x000fe200078e0212 */
[----:B------:R-:W-:Y:S01]  /*2720*/  UIADD3 UR10, UR5, 0x300, URZ ;  /* 0x00000300050a7890 */ /* 0x000fe2000fffe03f */
[----:B------:R-:W-:Y:S02]  /*2730*/  UMOV UR11, 0x40000040 ;  /* 0x40000040000b7882 */ /* 0x000fe40000000000 */
[----:B------:R-:W-:Y:S01]  /*2740*/  UMOV UR12, UR8 ;  /* 0x00000008000c7c82 */ /* 0x000fe20008000000 */
[----:B------:R-:W-:Y:S01]  /*2750*/  UIADD3 UR8, UR4, 0x4, URZ ;  /* 0x0000000404087890 */ /* 0x000fe2000fffe03f */
[----:B------:R-:W-:Y:S01]  /*2760*/  IMAD.U32 R8, RZ, RZ, UR12 ;  /* 0x0000000cff087e24 */ /* 0x000fe2000f8e00ff */
[----:B------:R-:W-:Y:S01]  /*2770*/  UMOV UR14, UR9 ;  /* 0x00000009000e7c82 */ /* 0x000fe20008000000 */
[----:B------:R-:W-:-:S02]  /*2780*/  UIADD3 UR9, UR5, 0x4, URZ ;  /* 0x0000000405097890 */ /* 0x000fc4000fffe03f */
[----:B------:R-:W-:Y:S01]  /*2790*/  UIADD3 UR24, UR4, 0x800, URZ ;  /* 0x0000080004187890 */ /* 0x000fe2000fffe03f */
[----:B------:R-:W0:Y:S01]  /*27a0*/  @P6 LDC R72, c[0x0][0x44c] ;  /* 0x00011300ff486b82 */ /* 0x000e220000000800 */
[----:B------:R-:W-:Y:S01]  /*27b0*/  UIADD3 UR26, UR5, 0x600, URZ ;  /* 0x00000600051a7890 */ /* 0x000fe2000fffe03f */
[----:B------:R-:W-:Y:S01]  /*27c0*/  @P6 LOP3.LUT R19, R19, 0x10, RZ, 0xfc, !PT ;  /* 0x0000001013136812 */ /* 0x000fe200078efcff */
[----:B------:R-:W-:Y:S02]  /*27d0*/  UIADD3 UR28, UR4, 0x802, URZ ;  /* 0x00000802041c7890 */ /* 0x000fe4000fffe03f */
[----:B------:R-:W-:Y:S02]  /*27e0*/  UIADD3 UR30, UR5, 0x602, URZ ;  /* 0x00000602051e7890 */ /* 0x000fe4000fffe03f */
[----:B------:R-:W-:Y:S01]  /*27f0*/  UIADD3 UR32, UR4, 0x804, URZ ;  /* 0x0000080404207890 */ /* 0x000fe2000fffe03f */
[----:B------:R-:W1:Y:S01]  /*2800*/  @P6 LDC R73, c[0x0][0x450] ;  /* 0x00011400ff496b82 */ /* 0x000e620000000800 */
[----:B------:R-:W-:Y:S01]  /*2810*/  UIADD3 UR34, UR5, 0x604, URZ ;  /* 0x0000060405227890 */ /* 0x000fe2000fffe03f */
        /* <DEDUP_REMOVED lines=9> */
[----:B------:R-:W-:Y:S01]  /*28b0*/  UIADD3 UR48, UR4, 0xc02, URZ ;  /* 0x00000c0204307890 */ /* 0x000fe2000fffe03f */
[----:B0-----:R-:W-:Y:S01]  /*28c0*/  @P6 IMAD.HI.U32 R72, R13, R72, RZ ;  /* 0x000000480d486227 */ /* 0x001fe200078e00ff */
[----:B------:R-:W-:Y:S01]  /*28d0*/  UIADD3 UR50, UR5, 0x902, URZ ;  /* 0x0000090205327890 */ /* 0x000fe2000fffe03f */
[----:B------:R-:W-:Y:S01]  /*28e0*/  UMOV UR49, 0x40000040 ;  /* 0x4000004000317882 */ /* 0x000fe20000000000 */
[----:B------:R-:W-:Y:S01]  /*28f0*/  UMOV UR51, 0x40000040 ;  /* 0x4000004000337882 */ /* 0x000fe20000000000 */
[----:B------:R-:W-:-:S02]  /*2900*/  UIADD3 UR52, UR4, 0xc04, URZ ;  /* 0x00000c0404347890 */ /* 0x000fc4000fffe03f */
[----:B------:R-:W-:Y:S01]  /*2910*/  UIADD3 UR54, UR5, 0x904, URZ ;  /* 0x0000090405367890 */ /* 0x000fe2000fffe03f */
[----:B-1----:R-:W-:Y:S01]  /*2920*/  @P6 SHF.R.U32.HI R13, RZ, R73, R72 ;  /* 0x00000049ff0d6219 */ /* 0x002fe20000011648 */
[----:B------:R-:W-:Y:S01]  /*2930*/  UMOV UR53, 0x40000040 ;  /* 0x4000004000357882 */ /* 0x000fe20000000000 */
[----:B------:R-:W-:Y:S01]  /*2940*/  UMOV UR55, 0x40000040 ;  /* 0x4000004000377882 */ /* 0x000fe20000000000 */
[----:B------:R-:W-:Y:S01]  /*2950*/  UMOV UR57, 0x40000040 ;  /* 0x4000004000397882 */ /* 0x000fe20000000000 */
[----:B------:R-:W-:Y:S01]  /*2960*/  UMOV UR59, 0x40000040 ;  /* 0x40000040003b7882 */ /* 0x000fe20000000000 */
[----:B------:R-:W0:Y:S01]  /*2970*/  SHFL.IDX PT, R72, R13, RZ, 0x1c1f ;  /* 0x001c1fff0d487589 */ /* 0x000e2200000e0000 */
[C---:B------:R-:W-:Y:S01]  /*2980*/  IMAD R73, R215.reuse, -0x60, R207 ;  /* 0xffffffa0d7497824 */ /* 0x040fe200078e02cf */
[----:B------:R-:W-:Y:S01]  /*2990*/  ULOP3.LUT UR6, UR6, 0x3000000, URZ, 0xfc, !UPT ;  /* 0x0300000006067892 */ /* 0x000fe2000f8efc3f */
[----:B------:R-:W-:Y:S01]  /*29a0*/  VIADD R215, R215, 0xfffffffe ;  /* 0xfffffffed7d77836 */ /* 0x000fe20000000000 */
[----:B------:R-:W1:Y:S01]  /*29b0*/  SHFL.IDX PT, R13, R13, 0x1, 0x1c1f ;  /* 0x003c1f000d0d7f89 */ /* 0x000e6200000e0000 */
[----:B--23--:R-:W-:Y:S01]  /*29c0*/  IMAD.U32 R3, RZ, RZ, UR57 ;  /* 0x00000039ff037e24 */ /* 0x00cfe2000f8e00ff */
[----:B------:R-:W-:-:S02]  /*29d0*/  IADD3 R75, -R204, 0x61, R73 ;  /* 0x00000061cc4b7810 */ /* 0x000fc40007ffe149 */
[----:B------:R-:W-:-:S03]  /*29e0*/  IADD3 R73, -R204, 0x60, R73 ;  /* 0x00000060cc497810 */ /* 0x000fc60007ffe149 */
[----:B------:R-:W-:-:S05]  /*29f0*/  IMAD.IADD R86, R75, 0x1, -R206 ;  /* 0x000000014b567824 */ /* 0x000fca00078e0ace */
        /* <DEDUP_REMOVED lines=28> */
[----:B----4-:R-:W-:Y:S01]  /*2bc0*/  IMAD.U32 R5, RZ, RZ, UR13 ;  /* 0x0000000dff057e24 */ /* 0x010fe2000f8e00ff */
        /* <DEDUP_REMOVED lines=13> */
[----:B------:R-:W-:Y:S01]  /*2ca0*/  UIMAD UR4, UR36, 0xc00, UR6 ;  /* 0x00000c00240478a4 */ /* 0x000fe2000f8e0206 */
[----:B------:R-:W-:Y:S01]  /*2cb0*/  IMAD.U32 R2, RZ, RZ, UR56 ;  /* 0x00000038ff027e24 */ /* 0x000fe2000f8e00ff */
[----:B------:R-:W-:Y:S02]  /*2cc0*/  WARPGROUP.DEPBAR.LE gsb0, 0x0 ;  /* 0x00008000000079c5 */ /* 0x000fe40000010000 */
[----:B------:R-:W-:-:S06]  /*2cd0*/  WARPGROUP.ARRIVE ;  /* 0x00000000000079c5 */ /* 0x000fcc0000000000 */
[----:B------:R-:W-:Y:S01]  /*2ce0*/  HGMMA.64x96x16.F32.BF16 R24, gdesc[UR8], R24, gsb0 ;  /* 0x01600000081879f0 */ /* 0x000fe20008001818 */
[----:B------:R-:W-:Y:S01]  /*2cf0*/  UIADD3 UR10, UR4, 0x80, URZ ;  /* 0x00000080040a7890 */ /* 0x000fe2000fffe03f */
        /* <DEDUP_REMOVED lines=62> */
[----:B------:R-:W-:Y:S01]  /*30e0*/  FMNMX.FTZ R77, R40, R77, !PT ;  /* 0x0000004d284d7209 */ /* 0x000fe20007810000 */
[----:B------:R-:W0:Y:S01]  /*30f0*/  @P6 LDC R41, c[0x0][0x44c] ;  /* 0x00011300ff296b82 */ /* 0x000e220000000800 */
        /* <DEDUP_REMOVED lines=26> */
[----:B------:R-:W-:Y:S02]  /*32a0*/  FSEL R64, R64, -INF , P5 ;  /* 0xff80000040407808 */ /* 0x000fe40002800000 */
[C---:B------:R-:W-:Y:S02]  /*32b0*/  ISETP.GT.AND P4, PT, R73.reuse, RZ, PT ;  /* 0x000000ff4900720c */ /* 0x040fe40003f84270 */
[----:B------:R-:W-:Y:S02]  /*32c0*/  ISETP.GT.AND P5, PT, R73, 0x1, PT ;  /* 0x000000014900780c */ /* 0x000fe40003fa4270 */
[----:B------:R-:W-:Y:S02]  /*32d0*/  FSEL R60, R60, -INF , P2 ;  /* 0xff8000003c3c7808 */ /* 0x000fe40001000000 */
[----:B------:R-:W-:Y:S02]  /*32e0*/  FMNMX.FTZ R77, R180, R77, !PT ;  /* 0x0000004db44d7209 */ /* 0x000fe40007810000 */
[----:B------:R-:W-:-:S02]  /*32f0*/  ISETP.GT.AND P2, PT, R75, 0x58, PT ;  /* 0x000000584b00780c */ /* 0x000fc40003f44270 */
[----:B------:R-:W-:Y:S02]  /*3300*/  FSEL R86, R65, -INF , P1 ;  /* 0xff80000041567808 */ /* 0x000fe40000800000 */
[----:B------:R-:W-:Y:S02]  /*3310*/  ISETP.GT.AND P1, PT, R73, 0x8, PT ;  /* 0x000000084900780c */ /* 0x000fe40003f24270 */
[----:B------:R-:W-:Y:S02]  /*3320*/  FSEL R88, R26, -INF , P4 ;  /* 0xff8000001a587808 */ /* 0x000fe40002000000 */
[----:B------:R-:W-:Y:S02]  /*3330*/  FSEL R90, R27, -INF , P5 ;  /* 0xff8000001b5a7808 */ /* 0x000fe40002800000 */
[----:B------:R-:W-:Y:S02]  /*3340*/  FMNMX.FTZ R77, R60, R77, !PT ;  /* 0x0000004d3c4d7209 */ /* 0x000fe40007810000 */
[----:B------:R-:W-:-:S02]  /*3350*/  FSEL R68, R68, -INF , P2 ;  /* 0xff80000044447808 */ /* 0x000fc40001000000 */
[C---:B------:R-:W-:Y:S02]  /*3360*/  ISETP.GT.AND P2, PT, R73.reuse, 0x9, PT ;  /* 0x000000094900780c */ /* 0x040fe40003f44270 */
        /* <DEDUP_REMOVED lines=20> */
[----:B------:R-:W-:Y:S02]  /*34b0*/  FMNMX.FTZ R77, R26, R77, !PT ;  /* 0x0000004d1a4d7209 */ /* 0x000fe40007810000 */
[----:B------:R-:W-:Y:S02]  /*34c0*/  ISETP.GT.AND P1, PT, R73, 0x20, PT ;  /* 0x000000204900780c */ /* 0x000fe40003f24270 */
[----:B------:R-:W-:Y:S01]  /*34d0*/  FSEL R98, R39, -INF , P2 ;  /* 0xff80000027627808 */ /* 0x000fe20001000000 */
[----:B------:R-:W1:Y:S01]  /*34e0*/  SHFL.BFLY PT, R104, R77, 0x2, 0x1f ;  /* 0x0c401f004d687f89 */ /* 0x000e6200000e0000 */
[----:B------:R-:W-:-:S02]  /*34f0*/  FMNMX.FTZ R13, R96, R13, !PT ;  /* 0x0000000d600d7209 */ /* 0x000fc40007810000 */
[C---:B------:R-:W-:Y:S02]  /*3500*/  ISETP.GT.AND P2, PT, R73.reuse, 0x21, PT ;  /* 0x000000214900780c */ /* 0x040fe40003f44270 */
[----:B------:R-:W-:Y:S02]  /*3510*/  FSEL R94, R42, -INF , P1 ;  /* 0xff8000002a5e7808 */ /* 0x000fe40000800000 */
[----:B------:R-:W-:Y:S02]  /*3520*/  FMNMX.FTZ R13, R98, R13, !PT ;  /* 0x0000000d620d7209 */ /* 0x000fe40007810000 */
[----:B------:R-:W-:Y:S02]  /*3530*/  ISETP.GT.AND P1, PT, R73, 0x28, PT ;  /* 0x000000284900780c */ /* 0x000fe40003f24270 */
[----:B------:R-:W-:Y:S02]  /*3540*/  FSEL R34, R43, -INF , P2 ;  /* 0xff8000002b227808 */ /* 0x000fe40001000000 */
[----:B------:R-:W-:Y:S01]  /*3550*/  FMNMX.FTZ R13, R94, R13, !PT ;  /* 0x0000000d5e0d7209 */ /* 0x000fe20007810000 */
[----:B------:R-:W2:Y:S01]  /*3560*/  @P6 LDC R43, c[0x0][0x450] ;  /* 0x00011400ff2b6b82 */ /* 0x000ea20000000800 */
        /* <DEDUP_REMOVED lines=12> */
[----:B-1----:R-:W-:-:S02]  /*3630*/  FMNMX.FTZ R104, R77, R104, !PT ;  /* 0x000000684d687209 */ /* 0x002fc40007810000 */
[C---:B------:R-:W-:Y:S02]  /*3640*/  ISETP.GT.AND P2, PT, R73.reuse, 0x39, PT ;  /* 0x000000394900780c */ /* 0x040fe40003f44270 */
[----:B------:R-:W-:Y:S01]  /*3650*/  FSEL R162, R54, -INF , P1 ;  /* 0xff80000036a27808 */ /* 0x000fe20000800000 */
[----:B------:R-:W1:Y:S01]  /*3660*/  SHFL.BFLY PT, R29, R104, 0x1, 0x1f ;  /* 0x0c201f00681d7f89 */ /* 0x000e6200000e0000 */
        /* <DEDUP_REMOVED lines=22> */
[----:B-1----:R-:W-:Y:S02]  /*37d0*/  FMNMX.FTZ R13, R104, R29, !PT ;  /* 0x0000001d680d7209 */ /* 0x002fe40007810000 */
[----:B------:R-:W-:Y:S02]  /*37e0*/  ISETP.GT.AND P2, PT, R73, 0x59, PT ;  /* 0x000000594900780c */ /* 0x000fe40003f44270 */
[----:B------:R-:W-:Y:S01]  /*37f0*/  FSEL R176, R70, -INF , P1 ;  /* 0xff80000046b07808 */ /* 0x000fe20000800000 */
[----:B------:R-:W-:Y:S01]  /*3800*/  FMUL.FTZ R29, R13, R209 ;  /* 0x000000d10d1d7220 */ /* 0x000fe20000410000 */
[----:B------:R-:W-:Y:S02]  /*3810*/  FMNMX.FTZ R27, R175, R54, !PT ;  /* 0x00000036af1b7209 */ /* 0x000fe40007810000 */
[----:B------:R-:W-:Y:S02]  /*3820*/  FSETP.NEU.FTZ.AND P1, PT, R13, -INF , PT ;  /* 0xff8000000d00780b */ /* 0x000fe40003f3d000 */
[----:B------:R-:W-:-:S02]  /*3830*/  FSEL R178, R71, -INF , P2 ;  /* 0xff80000047b27808 */ /* 0x000fc40001000000 */
[----:B------:R-:W-:Y:S02]  /*3840*/  FMNMX.FTZ R27, R176, R27, !PT ;  /* 0x0000001bb01b7209 */ /* 0x000fe40007810000 */
[----:B------:R-:W-:Y:S02]  /*3850*/  FSEL R29, R29, RZ, P1 ;  /* 0x000000ff1d1d7208 */ /* 0x000fe40000800000 */
[----:B------:R-:W-:-:S03]  /*3860*/  FMNMX.FTZ R27, R178, R27, !PT ;  /* 0x0000001bb21b7209 */ /* 0x000fc60007810000 */
[-CC-:B------:R-:W-:Y:S01]  /*3870*/  FFMA.FTZ R31, R24, R209.reuse, -R29.reuse ;  /* 0x000000d1181f7223 */ /* 0x180fe2000001081d */
[-CC-:B------:R-:W-:Y:S01]  /*3880*/  FFMA.FTZ R25, R25, R209.reuse, -R29.reuse ;  /* 0x000000d119197223 */ /* 0x180fe2000001081d */
[----:B------:R-:W1:Y:S01]  /*3890*/  SHFL.BFLY PT, R24, R27, 0x2, 0x1f ;  /* 0x0c401f001b187f89 */ /* 0x000e6200000e0000 */
        /* <DEDUP_REMOVED lines=23> */
[----:B-1----:R-:W-:Y:S01]  /*3a10*/  FMNMX.FTZ R24, R27, R24, !PT ;  /* 0x000000181b187209 */ /* 0x002fe20007810000 */
[-CC-:B------:R-:W-:Y:S01]  /*3a20*/  FFMA.FTZ R171, R86, R209.reuse, -R29.reuse ;  /* 0x000000d156ab7223 */ /* 0x180fe2000001081d */
[----:B------:R-:W-:Y:S01]  /*3a30*/  FFMA.FTZ R172, R68, R209, -R29 ;  /* 0x000000d144ac7223 */ /* 0x000fe2000001081d */
[----:B------:R-:W1:Y:S01]  /*3a40*/  MUFU.EX2 R33, R72 ;  /* 0x0000004800217308 */ /* 0x000e620000000800 */
[----:B0-----:R-:W-:Y:S01]  /*3a50*/  @P6 IMAD.HI.U32 R26, R18, R41, RZ ;  /* 0x00000029121a6227 */ /* 0x001fe200078e00ff */
[----:B---3--:R-:W0:Y:S03]  /*3a60*/  SHFL.BFLY PT, R25, R24, 0x1, 0x1f ;  /* 0x0c201f0018197f89 */ /* 0x008e2600000e0000 */
[----:B----4-:R-:W-:Y:S01]  /*3a70*/  FADD.FTZ R29, R31, R200 ;  /* 0x000000c81f1d7221 */ /* 0x010fe20000010000 */
[----:B------:R-:W-:-:S02]  /*3a80*/  F2FP.BF16.F32.PACK_AB R200, R200, R31 ;  /* 0x0000001fc8c8723e */ /* 0x000fc400000010ff */
[----:B------:R-:W-:Y:S08]  /*3a90*/  MUFU.EX2 R32, R32 ;  /* 0x0000002000207308 */ /* 0x000ff00000000800 */
[----:B------:R-:W3:Y:S01]  /*3aa0*/  MUFU.EX2 R27, R74 ;  /* 0x0000004a001b7308 */ /* 0x000ee20000000800 */
[----:B-1----:R-:W-:-:S07]  /*3ab0*/  F2FP.BF16.F32.PACK_AB R202, R33, R28 ;  /* 0x0000001c21ca723e */ /* 0x002fce00000010ff */
[----:B------:R-:W-:Y:S01]  /*3ac0*/  MUFU.EX2 R36, R36 ;  /* 0x0000002400247308 */ /* 0x000fe20000000800 */
[----:B0-----:R-:W-:-:S04]  /*3ad0*/  FMNMX.FTZ R164, R24, R25, !PT ;  /* 0x0000001918a47209 */ /* 0x001fc80007810000 */
[C---:B------:R-:W-:Y:S01]  /*3ae0*/  FSETP.NEU.FTZ.AND P1, PT, R164.reuse, -INF , PT ;  /* 0xff800000a400780b */ /* 0x040fe20003f3d000 */
[-C--:B------:R-:W-:Y:S02]  /*3af0*/  FMUL.FTZ R177, R164, R209.reuse ;  /* 0x000000d1a4b17220 */ /* 0x080fe40000410000 */
[----:B------:R-:W0:Y:S01]  /*3b00*/  MUFU.EX2 R35, R76 ;  /* 0x0000004c00237308 */ /* 0x000e220000000800 */
[----:B---3--:R-:W-:Y:S02]  /*3b10*/  F2FP.BF16.F32.PACK_AB R152, R27, R32 ;  /* 0x000000201b98723e */ /* 0x008fe400000010ff */
[----:B------:R-:W-:Y:S02]  /*3b20*/  FSEL R177, R177, RZ, P1 ;  /* 0x000000ffb1b17208 */ /* 0x000fe40000800000 */
[----:B-----5:R-:W-:Y:S02]  /*3b30*/  LOP3.LUT P1, RZ, R79, 0x7f, RZ, 0xc0, !PT ;  /* 0x0000007f4fff7812 */ /* 0x020fe4000782c0ff */
[----:B------:R-:W-:Y:S01]  /*3b40*/  SHF.R.U32.HI R79, RZ, 0x7, R79 ;  /* 0x00000007ff4f7819 */ /* 0x000fe2000001164f */
[-CC-:B------:R-:W-:Y:S01]  /*3b50*/  FFMA.FTZ R88, R88, R209.reuse, -R177.reuse ;  /* 0x000000d158587223 */ /* 0x180fe200000108b1 */
[-CC-:B------:R-:W-:Y:S01]  /*3b60*/  FFMA.FTZ R90, R90, R209.reuse, -R177.reuse ;  /* 0x000000d15a5a7223 */ /* 0x180fe200000108b1 */
[-CC-:B------:R-:W-:Y:S01]  /*3b70*/  FFMA.FTZ R30, R30, R209.reuse, -R177.reuse ;  /* 0x000000d11e1e7223 */ /* 0x180fe200000108b1 */
[-CC-:B------:R-:W-:Y:S01]  /*3b80*/  FFMA.FTZ R92, R92, R209.reuse, -R177.reuse ;  /* 0x000000d15c5c7223 */ /* 0x180fe200000108b1 */
[-CC-:B------:R-:W-:Y:S01]  /*3b90*/  FFMA.FTZ R100, R100, R209.reuse, -R177.reuse ;  /* 0x000000d164647223 */ /* 0x180fe200000108b1 */
[----:B------:R-:W-:Y:S01]  /*3ba0*/  MUFU.EX2 R201, R90 ;  /* 0x0000005a00c97308 */ /* 0x000fe20000000800 */
[----:B------:R-:W-:Y:S01]  /*3bb0*/  IADD3 R165, -R79, 0xb, RZ ;  /* 0x0000000b4fa57810 */ /* 0x000fe20007ffe1ff */
[-CC-:B------:R-:W-:Y:S01]  /*3bc0*/  FFMA.FTZ R102, R102, R209.reuse, -R177.reuse ;  /* 0x000000d166667223 */ /* 0x180fe200000108b1 */
[-CC-:B------:R-:W-:Y:S01]  /*3bd0*/  FFMA.FTZ R96, R96, R209.reuse, -R177.reuse ;  /* 0x000000d160607223 */ /* 0x180fe200000108b1 */
[----:B------:R-:W-:Y:S01]  /*3be0*/  FFMA.FTZ R98, R98, R209, -R177 ;  /* 0x000000d162627223 */ /* 0x000fe200000108b1 */
[----:B------:R-:W-:-:S02]  /*3bf0*/  @!P1 VIADD R24, R0, 0x32440 ;  /* 0x0003244000189836 */ /* 0x000fc40000000000 */
[-CC-:B------:R-:W-:Y:S01]  /*3c00*/  FFMA.FTZ R94, R94, R209.reuse, -R177.reuse ;  /* 0x000000d15e5e7223 */ /* 0x180fe200000108b1 */
[-CC-:B------:R-:W-:Y:S01]  /*3c10*/  FFMA.FTZ R34, R34, R209.reuse, -R177.reuse ;  /* 0x000000d122227223 */ /* 0x180fe200000108b1 */
[----:B------:R-:W1:Y:S01]  /*3c20*/  MUFU.EX2 R88, R88 ;  /* 0x0000005800587308 */ /* 0x000e620000000800 */
[-CC-:B------:R-:W-:Y:S01]  /*3c30*/  FFMA.FTZ R46, R46, R209.reuse, -R177.reuse ;  /* 0x000000d12e2e7223 */ /* 0x180fe200000108b1 */
[----:B------:R-:W-:Y:S01]  /*3c40*/  @!P1 PRMT R24, RZ, 0x654, R24 ;  /* 0x00000654ff189816 */ /* 0x000fe20000000018 */
[----:B------:R3:W-:Y:S06]  /*3c50*/  BAR.ARV R165, 0x100 ;  /* 0x000400a50000751d */ /* 0x0007ec0000002000 */
[----:B------:R-:W4:Y:S01]  /*3c60*/  MUFU.EX2 R30, R30 ;  /* 0x0000001e001e7308 */ /* 0x000f220000000800 */
[----:B------:R5:W-:Y:S01]  /*3c70*/  @!P1 SYNCS.ARRIVE.TRANS64.RED.A1T0 RZ, [R24+URZ], RZ ;  /* 0x000000ff18ff99a7 */ /* 0x000be2000810043f */
[----:B------:R2:W-:Y:S01]  /*3c80*/  BAR.SYNC.DEFER_BLOCKING R12, 0x100 ;  /* 0x0004000c0000751d */ /* 0x0005e20000010000 */
[-CC-:B------:R-:W-:Y:S01]  /*3c90*/  FFMA.FTZ R42, R42, R209.reuse, -R177.reuse ;  /* 0x000000d12a2a7223 */ /* 0x180fe200000108b1 */
[-CC-:B------:R-:W-:Y:S01]  /*3ca0*/  FFMA.FTZ R50, R50, R209.reuse, -R177.reuse ;  /* 0x000000d132327223 */ /* 0x180fe200000108b1 */
[-CC-:B------:R-:W-:Y:S01]  /*3cb0*/  FFMA.FTZ R38, R38, R209.reuse, -R177.reuse ;  /* 0x000000d126267223 */ /* 0x180fe200000108b1 */
[----:B0-----:R-:W-:Y:S01]  /*3cc0*/  F2FP.BF16.F32.PACK_AB R154, R35, R36 ;  /* 0x00000024239a723e */ /* 0x001fe200000010ff */
[----:B------:R-:W-:Y:S01]  /*3cd0*/  FFMA.FTZ R174, R174, R209, -R177 ;  /* 0x000000d1aeae7223 */ /* 0x000fe200000108b1 */
[----:B------:R-:W0:Y:S01]  /*3ce0*/  MUFU.EX2 R203, R92 ;  /* 0x0000005c00cb7308 */ /* 0x000e220000000800 */
[----:B-1----:R-:W-:Y:S01]  /*3cf0*/  FADD.FTZ R41, R88, R201 ;  /* 0x000000c958297221 */ /* 0x002fe20000010000 */
[----:B--2---:R-:W-:-:S02]  /*3d00*/  IMAD.MOV.U32 R12, RZ, RZ, R18 ;  /* 0x000000ffff0c7224 */ /* 0x004fc400078e0012 */
[----:B-----5:R-:W-:Y:S01]  /*3d10*/  FADD.FTZ R24, R28, R29 ;  /* 0x0000001d1c187221 */ /* 0x020fe20000010000 */
[----:B------:R-:W-:Y:S01]  /*3d20*/  @P6 SHF.R.U32.HI R12, RZ, R43, R26 ;  /* 0x0000002bff0c6219 */ /* 0x000fe2000001161a */
[-C--:B------:R-:W-:Y:S01]  /*3d30*/  FFMA.FTZ R175, R175, R209.reuse, -R177 ;  /* 0x000000d1afaf7223 */ /* 0x080fe200000108b1 */
[----:B------:R-:W-:Y:S01]  /*3d40*/  F2FP.BF16.F32.PACK_AB R201, R201, R88 ;  /* 0x00000058c9c9723e */ /* 0x000fe200000010ff */
[----:B------:R-:W-:Y:S01]  /*3d50*/  FADD.FTZ R29, R33, R24 ;  /* 0x00000018211d7221 */ /* 0x000fe20000010000 */
[----:B------:R-:W1:Y:S01]  /*3d60*/  MUFU.EX2 R100, R100 ;  /* 0x0000006400647308 */ /* 0x000e620000000800 */
[----:B----4-:R-:W-:Y:S01]  /*3d70*/  FADD.FTZ R26, R30, R41 ;  /* 0x000000291e1a7221 */ /* 0x010fe20000010000 */
[----:B------:R-:W-:Y:S01]  /*3d80*/  FFMA.FTZ R176, R176, R209, -R177 ;  /* 0x000000d1b0b07223 */ /* 0x000fe200000108b1 */
[----:B------:R-:W-:Y:S01]  /*3d90*/  FADD.FTZ R24, R32, R29 ;  /* 0x0000001d20187221 */ /* 0x000fe20000010000 */
[----:B------:R-:W-:Y:S01]  /*3da0*/  IADD3 R12, R12, R207, -R206 ;  /* 0x000000cf0c0c7210 */ /* 0x000fe20007ffe8ce */
[----:B------:R-:W-:-:S02]  /*3db0*/  @!P1 VIADD R0, R0, 0x32460 ;  /* 0x0003246000009836 */ /* 0x000fc40000000000 */
[----:B------:R-:W-:Y:S01]  /*3dc0*/  FADD.FTZ R29, R27, R24 ;  /* 0x000000181b1d7221 */ /* 0x000fe20000010000 */
[----:B------:R-:W2:Y:S01]  /*3dd0*/  MUFU.EX2 R153, R102 ;  /* 0x0000006600997308 */ /* 0x000ea20000000800 */
[C---:B0-----:R-:W-:Y:S01]  /*3de0*/  FADD.FTZ R31, R203.reuse, R26 ;  /* 0x0000001acb1f7221 */ /* 0x041fe20000010000 */
[----:B------:R-:W-:Y:S01]  /*3df0*/  F2FP.BF16.F32.PACK_AB R203, R203, R30 ;  /* 0x0000001ecbcb723e */ /* 0x000fe200000010ff */
[----:B------:R-:W-:Y:S01]  /*3e00*/  FADD.FTZ R24, R36, R29 ;  /* 0x0000001d24187221 */ /* 0x000fe20000010000 */
[----:B------:R-:W-:Y:S01]  /*3e10*/  IMAD.HI R12, R12, 0x2aaaaaab, RZ ;  /* 0x2aaaaaab0c0c7827 */ /* 0x000fe200078e02ff */
[----:B------:R-:W-:-:S03]  /*3e20*/  @!P1 PRMT R0, RZ, 0x654, R0 ;  /* 0x00000654ff009816 */ /* 0x000fc60000000000 */
[----:B------:R-:W0:Y:S01]  /*3e30*/  MUFU.EX2 R96, R96 ;  /* 0x0000006000607308 */ /* 0x000e220000000800 */
[----:B-1----:R-:W-:-:S07]  /*3e40*/  FADD.FTZ R26, R100, R31 ;  /* 0x0000001f641a7221 */ /* 0x002fce0000010000 */
[----:B------:R-:W1:Y:S01]  /*3e50*/  MUFU.EX2 R155, R98 ;  /* 0x00000062009b7308 */ /* 0x000e620000000800 */
[C---:B--2---:R-:W-:Y:S01]  /*3e60*/  FADD.FTZ R27, R153.reuse, R26 ;  /* 0x0000001a991b7221 */ /* 0x044fe20000010000 */
[----:B------:R-:W-:-:S06]  /*3e70*/  F2FP.BF16.F32.PACK_AB R153, R153, R100 ;  /* 0x000000649999723e */ /* 0x000fcc00000010ff */
[----:B------:R-:W2:Y:S01]  /*3e80*/  MUFU.EX2 R40, R40 ;  /* 0x0000002800287308 */ /* 0x000ea20000000800 */
[----:B0-----:R-:W-:Y:S01]  /*3e90*/  FADD.FTZ R26, R96, R27 ;  /* 0x0000001b601a7221 */ /* 0x001fe20000010000 */
[----:B------:R-:W-:-:S06]  /*3ea0*/  FADD.FTZ R27, R35, R24 ;  /* 0x00000018231b7221 */ /* 0x000fcc0000010000 */
        /* <DEDUP_REMOVED lines=32> */
[----:B------:R-:W-:Y:S02]  /*40b0*/  F2FP.BF16.F32.PACK_AB R160, R39, R48 ;  /* 0x0000003027a0723e */ /* 0x000fe400000010ff */
[----:B------:R-:W-:-:S04]  /*40c0*/  WARPGROUP.ARRIVE ;  /* 0x00000000000079c5 */ /* 0x000fc80000000000 */
[----:B------:R-:W-:Y:S01]  /*40d0*/  MUFU.EX2 R180, R180 ;  /* 0x000000b400b47308 */ /* 0x000fe20000000800 */
[----:B--2---:R-:W-:Y:S01]  /*40e0*/  FADD.FTZ R186, R184, R186 ;  /* 0x000000bab8ba7221 */ /* 0x004fe20000010000 */
[----:B------:R-:W-:Y:S06]  /*40f0*/  HGMMA.64x256x16.F32.BF16 R24, R200, gdesc[UR12].tnspB, RZ, !UPT, gsb0 ;  /* 0x43e0000cc8187df0 */ /* 0x000fec000c0018ff */
[----:B------:R-:W-:Y:S01]  /*4100*/  MUFU.EX2 R182, R182 ;  /* 0x000000b600b67308 */ /* 0x000fe20000000800 */
[----:B0-----:R-:W-:-:S07]  /*4110*/  FADD.FTZ R186, R185, R186 ;  /* 0x000000bab9ba7221 */ /* 0x001fce0000010000 */
[----:B------:R-:W-:Y:S08]  /*4120*/  MUFU.EX2 R171, R171 ;  /* 0x000000ab00ab7308 */ /* 0x000ff00000000800 */
[----:B------:R-:W-:Y:S08]  /*4130*/  MUFU.EX2 R173, R173 ;  /* 0x000000ad00ad7308 */ /* 0x000ff00000000800 */
[----:B------:R-:W-:Y:S08]  /*4140*/  MUFU.EX2 R175, R175 ;  /* 0x000000af00af7308 */ /* 0x000ff00000000800 */
[----:B------:R-:W-:Y:S01]  /*4150*/  MUFU.EX2 R176, R176 ;  /* 0x000000b000b07308 */ /* 0x000fe20000000800 */
[----:B------:R-:W-:-:S02]  /*4160*/  WARPGROUP.DEPBAR.LE gsb0, 0x0 ;  /* 0x00008000000079c5 */ /* 0x000fc40000010000 */
[----:B------:R-:W-:-:S06]  /*4170*/  WARPGROUP.ARRIVE ;  /* 0x00000000000079c5 */ /* 0x000fcc0000000000 */
[----:B------:R-:W-:Y:S01]  /*4180*/  HGMMA.64x256x16.F32.BF16 R24, R152, gdesc[UR8].tnspB, R24, gsb0 ;  /* 0x43e0000898187df0 */ /* 0x000fe20008001818 */
[----:B------:R-:W-:Y:S01]  /*4190*/  UIADD3 UR10, UR4, 0x100, URZ ;  /* 0x00000100040a7890 */ /* 0x000fe2000fffe03f */
[----:B------:R-:W-:Y:S01]  /*41a0*/  UMOV UR11, 0x40000040 ;  /* 0x40000040000b7882 */ /* 0x000fe20000000000 */
[----:B------:R-:W-:Y:S02]  /*41b0*/  WARPGROUP.DEPBAR.LE gsb0, 0x0 ;  /* 0x00008000000079c5 */ /* 0x000fe40000010000 */
[----:B------:R-:W-:Y:S01]  /*41c0*/  WARPGROUP.ARRIVE ;  /* 0x00000000000079c5 */ /* 0x000fe20000000000 */
[-CC-:B------:R-:W-:Y:S01]  /*41d0*/  FFMA.FTZ R152, R162, R209.reuse, -R177.reuse ;  /* 0x000000d1a2987223 */ /* 0x180fe200000108b1 */
[-CC-:B------:R-:W-:Y:S01]  /*41e0*/  FFMA.FTZ R153, R163, R209.reuse, -R177.reuse ;  /* 0x000000d1a3997223 */ /* 0x180fe200000108b1 */
[----:B------:R-:W-:Y:S01]  /*41f0*/  F2FP.BF16.F32.PACK_AB R162, R185, R184 ;  /* 0x000000b8b9a2723e */ /* 0x000fe200000010ff */
[----:B------:R-:W-:Y:S01]  /*4200*/  FFMA.FTZ R155, R166, R209, -R177 ;  /* 0x000000d1a69b7223 */ /* 0x000fe200000108b1 */
[----:B------:R-:W-:-:S15]  /*4210*/  MUFU.EX2 R154, R181 ;  /* 0x000000b5009a7308 */ /* 0x000fde0000000800 */
[----:B------:R-:W-:-:S03]  /*4220*/  NOP ;  /* 0x0000000000007918 */ /* 0x000fc60000000000 */
[----:B------:R-:W-:Y:S01]  /*4230*/  HGMMA.64x256x16.F32.BF16 R24, R156, gdesc[UR8].tnspB, R24, gsb0 ;  /* 0x43e000089c187df0 */ /* 0x000fe20008001818 */
[----:B------:R-:W-:Y:S01]  /*4240*/  UIADD3 UR10, UR4, 0x180, URZ ;  /* 0x00000180040a7890 */ /* 0x000fe2000fffe03f */
[----:B------:R-:W-:Y:S01]  /*4250*/  UMOV UR11, 0x40000040 ;  /* 0x40000040000b7882 */ /* 0x000fe20000000000 */
[----:B------:R-:W0:Y:S08]  /*4260*/  MUFU.EX2 R152, R152 ;  /* 0x0000009800987308 */ /* 0x000e300000000800 */
[----:B------:R-:W1:Y:S08]  /*4270*/  MUFU.EX2 R153, R153 ;  /* 0x0000009900997308 */ /* 0x000e700000000800 */
[----:B------:R-:W-:Y:S01]  /*4280*/  MUFU.EX2 R155, R155 ;  /* 0x0000009b009b7308 */ /* 0x000fe20000000800 */
[----:B0-----:R-:W-:Y:S01]  /*4290*/  FADD.FTZ R183, R152, R183 ;  /* 0x000000b798b77221 */ /* 0x001fe20000010000 */
[----:B-1----:R-:W-:-:S03]  /*42a0*/  F2FP.BF16.F32.PACK_AB R163, R153, R152 ;  /* 0x0000009899a3723e */ /* 0x002fc600000010ff */
[----:B------:R-:W-:-:S03]  /*42b0*/  FADD.FTZ R183, R153, R183 ;  /* 0x000000b799b77221 */ /* 0x000fc60000010000 */
[----:B------:R-:W0:Y:S01]  /*42c0*/  MUFU.EX2 R152, R179 ;  /* 0x000000b300987308 */ /* 0x000e220000000800 */
[----:B------:R-:W-:Y:S02]  /*42d0*/  WARPGROUP.DEPBAR.LE gsb0, 0x0 ;  /* 0x00008000000079c5 */ /* 0x000fe40000010000 */
[----:B------:R-:W-:Y:S01]  /*42e0*/  WARPGROUP.ARRIVE ;  /* 0x00000000000079c5 */ /* 0x000fe20000000000 */
[-CC-:B------:R-:W-:Y:S01]  /*42f0*/  FFMA.FTZ R157, R167, R209.reuse, -R177.reuse ;  /* 0x000000d1a79d7223 */ /* 0x180fe200000108b1 */
[-CC-:B------:R-:W-:Y:S01]  /*4300*/  FFMA.FTZ R156, R168, R209.reuse, -R177.reuse ;  /* 0x000000d1a89c7223 */ /* 0x180fe200000108b1 */
[-C--:B------:R-:W-:Y:S01]  /*4310*/  FFMA.FTZ R158, R169, R209.reuse, -R177 ;  /* 0x000000d1a99e7223 */ /* 0x080fe200000108b1 */
[----:B0-----:R-:W-:Y:S01]  /*4320*/  FADD.FTZ R159, R152, R186 ;  /* 0x000000ba989f7221 */ /* 0x001fe20000010000 */
[C---:B------:R-:W-:Y:S01]  /*4330*/  F2FP.BF16.F32.PACK_AB R152, R180.reuse, R152 ;  /* 0x00000098b498723e */ /* 0x040fe200000010ff */
[----:B------:R-:W-:Y:S01]  /*4340*/  HGMMA.64x256x16.F32.BF16 R24, R160, gdesc[UR8].tnspB, R24, gsb0 ;  /* 0x43e00008a0187df0 */ /* 0x000fe20008001818 */
[----:B------:R-:W0:Y:S01]  /*4350*/  MUFU.EX2 R157, R157 ;  /* 0x0000009d009d7308 */ /* 0x000e220000000800 */
[----:B------:R-:W-:Y:S01]  /*4360*/  FADD.FTZ R159, R180, R159 ;  /* 0x0000009fb49f7221 */ /* 0x000fe20000010000 */
[----:B------:R-:W-:Y:S01]  /*4370*/  UIADD3 UR10, UR4, 0x200, URZ ;  /* 0x00000200040a7890 */ /* 0x000fe2000fffe03f */
[----:B------:R-:W-:Y:S01]  /*4380*/  FFMA.FTZ R177, R178, R209, -R177 ;  /* 0x000000d1b2b17223 */ /* 0x000fe200000108b1 */
[----:B------:R-:W-:Y:S01]  /*4390*/  UMOV UR11, 0x40000040 ;  /* 0x40000040000b7882 */ /* 0x000fe20000000000 */
[----:B------:R-:W-:Y:S01]  /*43a0*/  FADD.FTZ R159, R154, R159 ;  /* 0x0000009f9a9f7221 */ /* 0x000fe20000010000 */
[C---:B------:R-:W-:Y:S01]  /*43b0*/  F2FP.BF16.F32.PACK_AB R154, R182.reuse, R154 ;  /* 0x0000009ab69a723e */ /* 0x040fe200000010ff */
[----:B------:R-:W-:Y:S01]  /*43c0*/  UIADD3 UR4, UR4, 0x280, URZ ;  /* 0x0000028004047890 */ /* 0x000fe2000fffe03f */
[----:B------:R-:W-:Y:S01]  /*43d0*/  MUFU.EX2 R156, R156 ;  /* 0x0000009c009c7308 */ /* 0x000fe20000000800 */
[----:B------:R-:W-:-:S07]  /*43e0*/  FADD.FTZ R159, R182, R159 ;  /* 0x0000009fb69f7221 */ /* 0x000fce0000010000 */
[----:B------:R-:W1:Y:S01]  /*43f0*/  MUFU.EX2 R158, R158 ;  /* 0x0000009e009e7308 */ /* 0x000e620000000800 */
[----:B0-----:R-:W-:-:S07]  /*4400*/  F2FP.BF16.F32.PACK_AB R153, R157, R155 ;  /* 0x0000009b9d99723e */ /* 0x001fce00000010ff */
[----:B------:R-:W-:Y:S01]  /*4410*/  MUFU.EX2 R177, R177 ;  /* 0x000000b100b17308 */ /* 0x000fe20000000800 */
[----:B------:R-:W-:Y:S02]  /*4420*/  WARPGROUP.DEPBAR.LE gsb0, 0x0 ;  /* 0x00008000000079c5 */ /* 0x000fe40000010000 */
[----:B------:R-:W-:Y:S01]  /*4430*/  FADD.FTZ R160, R155, R183 ;  /* 0x000000b79ba07221 */ /* 0x000fe20000010000 */
[----:B-1----:R-:W-:-:S03]  /*4440*/  F2FP.BF16.F32.PACK_AB R155, R158, R156 ;  /* 0x0000009c9e9b723e */ /* 0x002fc600000010ff */
[----:B------:R-:W-:Y:S01]  /*4450*/  FADD.FTZ R160, R157, R160 ;  /* 0x000000a09da07221 */ /* 0x000fe20000010000 */
[----:B------:R-:W-:-:S03]  /*4460*/  WARPGROUP.ARRIVE ;  /* 0x00000000000079c5 */ /* 0x000fc60000000000 */
[----:B------:R-:W-:-:S03]  /*4470*/  FADD.FTZ R160, R156, R160 ;  /* 0x000000a09ca07221 */ /* 0x000fc60000010000 */
[----:B------:R-:W-:Y:S01]  /*4480*/  HGMMA.64x256x16.F32.BF16 R24, R152, gdesc[UR8].tnspB, R24, gsb0 ;  /* 0x43e0000898187df0 */ /* 0x000fe20008001818 */
[----:B------:R-:W-:Y:S01]  /*4490*/  FADD.FTZ R156, R158, R160 ;  /* 0x000000a09e9c7221 */ /* 0x000fe20000010000 */
[----:B------:R-:W-:Y:S01]  /*44a0*/  UMOV UR10, UR4 ;  /* 0x00000004000a7c82 */ /* 0x000fe20008000000 */
[----:B------:R-:W-:Y:S01]  /*44b0*/  UMOV UR11, 0x40000040 ;  /* 0x40000040000b7882 */ /* 0x000fe20000000000 */
[----:B------:R-:W-:Y:S02]  /*44c0*/  WARPGROUP.DEPBAR.LE gsb0, 0x0 ;  /* 0x00008000000079c5 */ /* 0x000fe40000010000 */
[----:B------:R-:W0:Y:S08]  /*44d0*/  MUFU.EX2 R152, R170 ;  /* 0x000000aa00987308 */ /* 0x000e300000000800 */
[----:B------:R-:W1:Y:S08]  /*44e0*/  MUFU.EX2 R154, R172 ;  /* 0x000000ac009a7308 */ /* 0x000e700000000800 */
[----:B------:R-:W2:Y:S01]  /*44f0*/  MUFU.EX2 R153, R174 ;  /* 0x000000ae00997308 */ /* 0x000ea20000000800 */
[----:B0-----:R-:W-:Y:S01]  /*4500*/  FADD.FTZ R155, R152, R159 ;  /* 0x0000009f989b7221 */ /* 0x001fe20000010000 */
[----:B------:R-:W-:-:S03]  /*4510*/  F2FP.BF16.F32.PACK_AB R152, R171, R152 ;  /* 0x00000098ab98723e */ /* 0x000fc600000010ff */
[----:B------:R-:W-:-:S04]  /*4520*/  FADD.FTZ R155, R171, R155 ;  /* 0x0000009bab9b7221 */ /* 0x000fc80000010000 */
[----:B-1----:R-:W-:Y:S01]  /*4530*/  FADD.FTZ R157, R154, R155 ;  /* 0x0000009b9a9d7221 */ /* 0x002fe20000010000 */
[----:B------:R-:W-:Y:S02]  /*4540*/  F2FP.BF16.F32.PACK_AB R154, R173, R154 ;  /* 0x0000009aad9a723e */ /* 0x000fe400000010ff */
[----:B------:R-:W-:Y:S01]  /*4550*/  F2FP.BF16.F32.PACK_AB R155, R177, R176 ;  /* 0x000000b0b19b723e */ /* 0x000fe200000010ff */
[----:B--2---:R-:W-:Y:S01]  /*4560*/  FADD.FTZ R156, R153, R156 ;  /* 0x0000009c999c7221 */ /* 0x004fe20000010000 */
[----:B------:R-:W-:-:S03]  /*4570*/  F2FP.BF16.F32.PACK_AB R153, R175, R153 ;  /* 0x00000099af99723e */ /* 0x000fc600000010ff */
[----:B------:R-:W-:Y:S01]  /*4580*/  FADD.FTZ R156, R175, R156 ;  /* 0x0000009caf9c7221 */ /* 0x000fe20000010000 */
[----:B------:R-:W-:-:S03]  /*4590*/  WARPGROUP.ARRIVE ;  /* 0x00000000000079c5 */ /* 0x000fc60000000000 */
[----:B------:R-:W-:-:S03]  /*45a0*/  FADD.FTZ R156, R176, R156 ;  /* 0x0000009cb09c7221 */ /* 0x000fc60000010000 */
[----:B------:R-:W-:Y:S03]  /*45b0*/  HGMMA.64x256x16.F32.BF16 R24, R152, gdesc[UR8].tnspB, R24, gsb0 ;  /* 0x43e0000898187df0 */ /* 0x000fe60008001818 */
[----:B------:R-:W-:Y:S02]  /*45c0*/  WARPGROUP.DEPBAR.LE gsb0, 0x0 ;  /* 0x00008000000079c5 */ /* 0x000fe40000010000 */
[----:B------:R-:W-:Y:S01]  /*45d0*/  SHF.R.U32.HI R153, RZ, 0x1f, R12 ;  /* 0x0000001fff997819 */ /* 0x000fe2000001160c */
[----:B------:R0:W-:Y:S03]  /*45e0*/  @!P1 SYNCS.ARRIVE.TRANS64.RED.A1T0 RZ, [R0+URZ], RZ ;  /* 0x000000ff00ff99a7 */ /* 0x0001e6000810043f */
[----:B------:R-:W-:Y:S01]  /*45f0*/  LEA.HI.SX32 R153, R12, R153, 0x1c ;  /* 0x000000990c997211 */ /* 0x000fe200078fe2ff */
[----:B------:R-:W-:-:S03]  /*4600*/  FADD.FTZ R12, R173, R157 ;  /* 0x0000009dad0c7221 */ /* 0x000fc60000010000 */
[----:B------:R-:W-:Y:S01]  /*4610*/  VIMNMX R200, R208, R153, !PT ;  /* 0x00000099d0c87248 */ /* 0x000fe20007fe0100 */
[----:B0-----:R-:W-:-:S03]  /*4620*/  FADD.FTZ R0, R177, R156 ;  /* 0x0000009cb1007221 */ /* 0x001fc60000010000 */
[----:B------:R-:W-:-:S13]  /*4630*/  ISETP.GE.AND P2, PT, R215, R200, PT ;  /* 0x000000c8d700720c */ /* 0x000fda0003f46270 */
[----:B---3--:R-:W-:Y:S05]  /*4640*/  @!P2 BRA `(.L_x_14214) ;  /* 0x0000002800b4a947 */ /* 0x008fea0003800000 */
[----:B------:R-:W-:Y:S02]  /*4650*/  IMAD.MOV.U32 R201, RZ, RZ, R164 ;  /* 0x000000ffffc97224 */ /* 0x000fe400078e00a4 */
[----:B------:R-:W-:-:S07]  /*4660*/  IMAD.MOV.U32 R202, RZ, RZ, R13 ;  /* 0x000000ffffca7224 */ /* 0x000fce00078e000d */
.L_x_14223:
[----:B------:R-:W-:-:S04]  /*4670*/  UIADD3 UR36, UR36, 0x1, URZ ;  /* 0x0000000124247890 */ /* 0x000fc8000fffe03f */
[----:B------:R-:W-:-:S04]  /*4680*/  UISETP.NE.AND UP0, UPT, UR36, 0x2, UPT ;  /* 0x000000022400788c */ /* 0x000fc8000bf05270 */
[----:B------:R-:W-:Y:S02]  /*4690*/  USEL UR4, URZ, 0x1, UP0 ;  /* 0x000000013f047887 */ /* 0x000fe40008000000 */
[----:B------:R-:W-:Y:S02]  /*46a0*/  USEL UR36, UR36, URZ, UP0 ;  /* 0x0000003f24247287 */ /* 0x000fe40008000000 */
[----:B------:R-:W-:Y:S01]  /*46b0*/  ULOP3.LUT UR37, UR37, UR4, URZ, 0x3c, !UPT ;  /* 0x0000000425257292 */ /* 0x000fe2000f8e3c3f */
[----:B------:R-:W-:Y:S11]  /*46c0*/  @!P0 BRA `(.L_x_14215) ;  /* 0x0000000000048947 */ /* 0x000ff60003800000 */
[----:B------:R-:W-:Y:S01]  /*46d0*/  BPT.TRAP 0x1 ;  /* 0x000000040000795c */ /* 0x000fe20000300000 */
.L_x_14215:
        /* <DEDUP_REMOVED lines=9> */
.L_x_14216:
[----:B-1----:R-:W-:Y:S05]  /*4770*/  @P2 BRA `(.L_x_14217) ;  /* 0x0000000000082947 */ /* 0x002fea0003800000 */
[----:B------:R-:W1:Y:S02]  /*4780*/  SYNCS.PHASECHK.TRANS64.TRYWAIT P2, [UR4+0x32430], R13 ;  /* 0x0324300dff0075a7 */ /* 0x000e640008040144 */
[----:B-1----:R-:W-:Y:S05]  /*4790*/  @!P2 BRA `(.L_x_14218) ;  /* 0x0000011800bca947 */ /* 0x002fea0003800000 */
.L_x_14217:
        /* <DEDUP_REMOVED lines=31> */
.L_x_14219:
[----:B------:R1:W2:Y:S01]  /*4990*/  SYNCS.PHASECHK.TRANS64.TRYWAIT P2, [UR4+0x32450], R13 ;  /* 0x0324500dff0075a7 */ /* 0x0002a20008040144 */
[----:B------:R-:W-:Y:S05]  /*49a0*/  @!P0 BRA `(.L_x_14220) ;  /* 0x0000000000048947 */ /* 0x000fea0003800000 */
[----:B------:R-:W-:Y:S01]  /*49b0*/  BPT.TRAP 0x1 ;  /* 0x000000040000795c */ /* 0x000fe20000300000 */
.L_x_14220:
[----:B--2---:R-:W-:Y:S05]  /*49c0*/  @P2 BRA `(.L_x_14221) ;  /* 0x0000000000082947 */ /* 0x004fea0003800000 */
[----:B------:R-:W2:Y:S02]  /*49d0*/  SYNCS.PHASECHK.TRANS64.TRYWAIT P2, [UR4+0x32450], R13 ;  /* 0x0324500dff0075a7 */ /* 0x000ea40008040144 */
[----:B--2---:R-:W-:Y:S05]  /*49e0*/  @!P2 BRA `(.L_x_14222) ;  /* 0x000001180040a947 */ /* 0x004fea0003800000 */
.L_x_14221:
[----:B------:R-:W-:Y:S01]  /*49f0*/  R2UR UR56, R10 ;  /* 0x000000000a3872ca */ /* 0x000fe200000e0000 */
[----:B------:R-:W-:Y:S01]  /*4a00*/  UIMAD UR5, UR36, 0xc00, UR7 ;  /* 0x00000c00240578a4 */ /* 0x000fe2000f8e0207 */
[----:B------:R-:W-:Y:S01]  /*4a10*/  R2UR UR57, R11 ;  /* 0x000000000b3972ca */ /* 0x000fe200000e0000 */
[----:B------:R-:W-:Y:S01]  /*4a20*/  WARPGROUP.ARRIVE ;  /* 0x00000000000079c5 */ /* 0x000fe20000000000 */
[----:B------:R-:W-:Y:S01]  /*4a30*/  UMOV UR59, 0x40000040 ;  /* 0x40000040003b7882 */ /* 0x000fe20000000000 */
[----:B------:R-:W-:Y:S01]  /*4a40*/  UIADD3 UR10, UR5, 0x300, URZ ;  /* 0x00000300050a7890 */ /* 0x000fe2000fffe03f */
[----:B--2---:R-:W2:Y:S01]  /*4a50*/  LDC R203, c[0x0][0x448] ;  /* 0x00011200ffcb7b82 */ /* 0x004ea20000000800 */
[----:B------:R-:W-:Y:S01]  /*4a60*/  UMOV UR11, 0x40000040 ;  /* 0x40000040000b7882 */ /* 0x000fe20000000000 */
[----:B------:R-:W-:Y:S01]  /*4a70*/  UMOV UR58, UR5 ;  /* 0x00000005003a7c82 */ /* 0x000fe20008000000 */
[----:B------:R-:W-:Y:S01]  /*4a80*/  UIADD3 UR14, UR5, 0x302, URZ ;  /* 0x00000302050e7890 */ /* 0x000fe2000fffe03f */
[----:B------:R-:W-:Y:S01]  /*4a90*/  IMAD.IADD R209, R210, 0x1, R18 ;  /* 0x00000001d2d17824 */ /* 0x000fe200078e0212 */
[----:B------:R-:W-:Y:S01]  /*4aa0*/  UMOV UR15, 0x40000040 ;  /* 0x40000040000f7882 */ /* 0x000fe20000000000 */
[----:B------:R-:W-:Y:S01]  /*4ab0*/  UIADD3 UR18, UR5, 0x304, URZ ;  /* 0x0000030405127890 */ /* 0x000fe2000fffe03f */
[----:B------:R-:W-:Y:S01]  /*4ac0*/  LOP3.LUT R19, R19, 0xfffffeff, RZ, 0xc0, !PT ;  /* 0xfffffeff13137812 */ /* 0x000fe200078ec0ff */
[----:B------:R-:W-:Y:S01]  /*4ad0*/  UMOV UR19, 0x40000040 ;  /* 0x4000004000137882 */ /* 0x000fe20000000000 */
[----:B------:R-:W-:Y:S01]  /*4ae0*/  HGMMA.64x96x16.F32.BF16 R152, gdesc[UR56], R152, gsb0 ;  /* 0x01600000389879f0 */ /* 0x000fe20008001898 */
[----:B------:R-:W-:Y:S01]  /*4af0*/  R2UR UR56, R8 ;  /* 0x00000000083872ca */ /* 0x000fe200000e0000 */
[----:B------:R-:W-:Y:S01]  /*4b00*/  UIADD3 UR58, UR5, 0x2, URZ ;  /* 0x00000002053a7890 */ /* 0x000fe2000fffe03f */
[----:B------:R-:W-:Y:S01]  /*4b10*/  R2UR UR57, R9 ;  /* 0x00000000093972ca */ /* 0x000fe200000e0000 */
[----:B------:R-:W-:Y:S01]  /*4b20*/  UMOV UR59, 0x40000040 ;  /* 0x40000040003b7882 */ /* 0x000fe20000000000 */
[----:B------:R-:W-:Y:S01]  /*4b30*/  UIADD3 UR22, UR5, 0x306, URZ ;  /* 0x0000030605167890 */ /* 0x000fe2000fffe03f */
[----:B------:R-:W-:Y:S01]  /*4b40*/  @P1 LOP3.LUT R19, R19, 0x100, RZ, 0xfc, !PT ;  /* 0x0000010013131812 */ /* 0x000fe200078efcff */
[----:B------:R-:W-:Y:S01]  /*4b50*/  UMOV UR23, 0x40000040 ;  /* 0x4000004000177882 */ /* 0x000fe20000000000 */
[----:B------:R-:W-:Y:S01]  /*4b60*/  UIADD3 UR26, UR5, 0x600, URZ ;  /* 0x00000600051a7890 */ /* 0x000fe2000fffe03f */
[----:B------:R-:W-:Y:S01]  /*4b70*/  UMOV UR27, 0x40000040 ;  /* 0x40000040001b7882 */ /* 0x000fe20000000000 */
[----:B------:R-:W-:Y:S01]  /*4b80*/  UIADD3 UR30, UR5, 0x602, URZ ;  /* 0x00000602051e7890 */ /* 0x000fe2000fffe03f */
[----:B------:R-:W-:Y:S01]  /*4b90*/  LOP3.LUT R19, R19, 0xffffff7f, RZ, 0xc0, !PT ;  /* 0xffffff7f13137812 */ /* 0x000fe200078ec0ff */
[----:B------:R-:W-:Y:S01]  /*4ba0*/  UMOV UR31, 0x40000040 ;  /* 0x40000040001f7882 */ /* 0x000fe20000000000 */
[----:B------:R-:W-:Y:S01]  /*4bb0*/  UIADD3 UR34, UR5, 0x604, URZ ;  /* 0x0000060405227890 */ /* 0x000fe2000fffe03f */
[----:B--2---:R-:W-:Y:S01]  /*4bc0*/  ISETP.NE.AND P2, PT, R203, 0x1, PT ;  /* 0x00000001cb00780c */ /* 0x004fe20003f45270 */
        /* <DEDUP_REMOVED lines=10> */
[----:B------:R-:W-:-:S02]  /*4c70*/  UMOV UR55, 0x40000040 ;  /* 0x4000004000377882 */ /* 0x000fc40000000000 */
[----:B------:R-:W2:Y:S08]  /*4c80*/  @P2 LDC R203, c[0x0][0x44c] ;  /* 0x00011300ffcb2b82 */ /* 0x000eb00000000800 */
[----:B01----:R-:W0:Y:S01]  /*4c90*/  @P2 LDC R13, c[0x0][0x450] ;  /* 0x00011400ff0d2b82 */ /* 0x003e220000000800 */
[----:B--2---:R-:W-:-:S05]  /*4ca0*/  @P2 IMAD.HI.U32 R203, R209, R203, RZ ;  /* 0x000000cbd1cb2227 */ /* 0x004fca00078e00ff */
[----:B0-----:R-:W-:Y:S01]  /*4cb0*/  @P2 SHF.R.U32.HI R209, RZ, R13, R203 ;  /* 0x0000000dffd12219 */ /* 0x001fe200000116cb */
[----:B------:R-:W-:-:S04]  /*4cc0*/  IMAD R203, R215, -0x60, RZ ;  /* 0xffffffa0d7cb7824 */ /* 0x000fc800078e02ff */
[----:B------:R-:W0:Y:S01]  /*4cd0*/  SHFL.IDX PT, R13, R209, RZ, 0x1c1f ;  /* 0x001c1fffd10d7589 */ /* 0x000e2200000e0000 */
[----:B------:R-:W-:-:S03]  /*4ce0*/  IADD3 R203, -R204, 0x1, R203 ;  /* 0x00000001cccb7810 */ /* 0x000fc60007ffe1cb */
[----:B------:R-:W1:Y:S01]  /*4cf0*/  SHFL.IDX PT, R209, R209, 0x1, 0x1c1f ;  /* 0x003c1f00d1d17f89 */ /* 0x000e6200000e0000 */
[----:B------:R-:W-:-:S05]  /*4d00*/  IADD3 R203, -R206, R203, R207 ;  /* 0x000000cbcecb7210 */ /* 0x000fca0007ffe1cf */
[C---:B0-----:R-:W-:Y:S02]  /*4d10*/  IMAD.IADD R13, R203.reuse, 0x1, R13 ;  /* 0x00000001cb0d7824 */ /* 0x041fe400078e020d */
[----:B-1----:R-:W-:-:S03]  /*4d20*/  IMAD.IADD R203, R203, 0x1, R209 ;  /* 0x00000001cbcb7824 */ /* 0x002fc600078e02d1 */
[C---:B------:R-:W-:Y:S01]  /*4d30*/  ISETP.GT.AND P5, PT, R13.reuse, RZ, PT ;  /* 0x000000ff0d00720c */ /* 0x040fe20003fa4270 */
[----:B------:R-:W0:Y:S01]  /*4d40*/  LDC R209, c[0x0][0xa80] ;  /* 0x0002a000ffd17b82 */ /* 0x000e220000000800 */
[C---:B------:R-:W-:Y:S02]  /*4d50*/  ISETP.GT.AND P4, PT, R13.reuse, 0x1, PT ;  /* 0x000000010d00780c */ /* 0x040fe40003f84270 */
[C---:B------:R-:W-:Y:S02]  /*4d60*/  ISETP.GT.AND P3, PT, R13.reuse, 0x8, PT ;  /* 0x000000080d00780c */ /* 0x040fe40003f64270 */
[----:B------:R-:W-:Y:S01]  /*4d70*/  ISETP.GT.AND P2, PT, R13, 0x9, PT ;  /* 0x000000090d00780c */ /* 0x000fe20003f44270 */
[----:B------:R-:W-:Y:S02]  /*4d80*/  WARPGROUP.DEPBAR.LE gsb0, 0x0 ;  /* 0x00008000000079c5 */ /* 0x000fe40000010000 */
[----:B------:R-:W-:Y:S01]  /*4d90*/  WARPGROUP.ARRIVE ;  /* 0x00000000000079c5 */ /* 0x000fe20000000000 */
[----:B------:R-:W-:-:S02]  /*4da0*/  ISETP.GT.AND P1, PT, R203, 0x41, PT ;  /* 0x00000041cb00780c */ /* 0x000fc40003f24270 */
[----:B------:R-:W-:-:S03]  /*4db0*/  ISETP.GT.AND P0, PT, R203, 0x48, PT ;  /* 0x00000048cb00780c */ /* 0x000fc60003f04270 */
[----:B------:R-:W-:Y:S01]  /*4dc0*/  HGMMA.64x96x16.F32.BF16 R152, gdesc[UR56], R152, gsb0 ;  /* 0x01600000389879f0 */ /* 0x000fe20008001898 */
[----:B------:R-:W-:Y:S01]  /*4dd0*/  R2UR UR56, R6 ;  /* 0x00000000063872ca */ /* 0x000fe200000e0000 */
[----:B------:R-:W-:Y:S01]  /*4de0*/  UIADD3 UR58, UR5, 0x4, URZ ;  /* 0x00000004053a7890 */ /* 0x000fe2000fffe03f */
[----:B------:R-:W-:Y:S01]  /*4df0*/  R2UR UR57, R7 ;  /* 0x00000000073972ca */ /* 0x000fe200000e0000 */
[----:B------:R-:W-:-:S04]  /*4e00*/  UMOV UR59, 0x40000040 ;  /* 0x40000040003b7882 */ /* 0x000fc80000000000 */
[----:B------:R-:W-:Y:S02]  /*4e10*/  @P1 LOP3.LUT R19, R19, 0x200, RZ, 0xfc, !PT ;  /* 0x0000020013131812 */ /* 0x000fe400078efcff */
[----:B------:R-:W-:Y:S01]  /*4e20*/  ISETP.GT.AND P1, PT, R203, 0x40, PT ;  /* 0x00000040cb00780c */ /* 0x000fe20003f24270 */
[----:B------:R-:W-:Y:S02]  /*4e30*/  WARPGROUP.DEPBAR.LE gsb0, 0x0 ;  /* 0x00008000000079c5 */ /* 0x000fe40000010000 */
        /* <DEDUP_REMOVED lines=100> */
[----:B------:R-:W-:Y:S02]  /*5480*/  ISETP.GT.AND P5, PT, R203, RZ, PT ;  /* 0x000000ffcb00720c */ /* 0x000fe40003fa4270 */
[----:B------:R-:W-:Y:S02]  /*5490*/  FMNMX.FTZ R13, R161, R13, !PT ;  /* 0x0000000da10d7209 */ /* 0x000fe40007810000 */
[----:B------:R-:W-:-:S02]  /*54a0*/  FSEL R193, R154, -INF , P5 ;  /* 0xff8000009ac17808 */ /* 0x000fc40002800000 */
[----:B------:R-:W-:Y:S02]  /*54b0*/  FMNMX.FTZ R13, R164, R13, !PT ;  /* 0x0000000da40d7209 */ /* 0x000fe40007810000 */
[----:B------:R-:W-:Y:S02]  /*54c0*/  ISETP.GT.AND P4, PT, R203, 0x1, PT ;  /* 0x00000001cb00780c */ /* 0x000fe40003f84270 */
[----:B------:R-:W-:Y:S02]  /*54d0*/  FMNMX.FTZ R13, R165, R13, !PT ;  /* 0x0000000da50d7209 */ /* 0x000fe40007810000 */
[C---:B------:R-:W-:Y:S02]  /*54e0*/  ISETP.GT.AND P3, PT, R203.reuse, 0x8, PT ;  /* 0x00000008cb00780c */ /* 0x040fe40003f64270 */
[----:B------:R-:W-:Y:S02]  /*54f0*/  FMNMX.FTZ R13, R168, R13, !PT ;  /* 0x0000000da80d7209 */ /* 0x000fe40007810000 */
        /* <DEDUP_REMOVED lines=26> */
[C---:B------:R-:W-:Y:S02]  /*56a0*/  ISETP.GT.AND P4, PT, R203.reuse, 0x21, PT ;  /* 0x00000021cb00780c */ /* 0x040fe40003f84270 */
[----:B------:R-:W-:Y:S02]  /*56b0*/  FMNMX.FTZ R13, R196, R13, !PT ;  /* 0x0000000dc40d7209 */ /* 0x000fe40007810000 */
[----:B------:R-:W-:Y:S02]  /*56c0*/  ISETP.GT.AND P3, PT, R203, 0x28, PT ;  /* 0x00000028cb00780c */ /* 0x000fe40003f64270 */
[----:B------:R-:W-:Y:S02]  /*56d0*/  FMNMX.FTZ R13, R197, R13, !PT ;  /* 0x0000000dc50d7209 */ /* 0x000fe40007810000 */
[----:B------:R-:W-:-:S02]  /*56e0*/  ISETP.GT.AND P2, PT, R203, 0x29, PT ;  /* 0x00000029cb00780c */ /* 0x000fc40003f44270 */
[----:B------:R-:W-:Y:S01]  /*56f0*/  FSEL R170, R170, -INF , P5 ;  /* 0xff800000aaaa7808 */ /* 0x000fe20002800000 */
[----:B------:R-:W1:Y:S01]  /*5700*/  SHFL.BFLY PT, R154, R13, 0x2, 0x1f ;  /* 0x0c401f000d9a7f89 */ /* 0x000e6200000e0000 */
        /* <DEDUP_REMOVED lines=11> */
[----:B------:R-:W-:Y:S02]  /*57c0*/  ISETP.GT.AND P2, PT, R203, 0x50, PT ;  /* 0x00000050cb00780c */ /* 0x000fe40003f44270 */
[----:B-1----:R-:W-:Y:S02]  /*57d0*/  FMNMX.FTZ R13, R13, R154, !PT ;  /* 0x0000009a0d0d7209 */ /* 0x002fe40007810000 */
[C---:B------:R-:W-:Y:S02]  /*57e0*/  ISETP.GT.AND P3, PT, R203.reuse, 0x51, PT ;  /* 0x00000051cb00780c */ /* 0x040fe40003f64270 */
[C---:B------:R-:W-:Y:S01]  /*57f0*/  ISETP.GT.AND P4, PT, R203.reuse, 0x58, PT ;  /* 0x00000058cb00780c */ /* 0x040fe20003f84270 */
[----:B------:R-:W1:Y:S01]  /*5800*/  SHFL.BFLY PT, R154, R13, 0x1, 0x1f ;  /* 0x0c201f000d9a7f89 */ /* 0x000e6200000e0000 */
[----:B------:R-:W-:Y:S02]  /*5810*/  ISETP.GT.AND P5, PT, R203, 0x59, PT ;  /* 0x00000059cb00780c */ /* 0x000fe40003fa4270 */
[----:B------:R-:W-:-:S02]  /*5820*/  FSEL R186, R186, -INF , P1 ;  /* 0xff800000baba7808 */ /* 0x000fc40000800000 */
[----:B------:R-:W-:Y:S02]  /*5830*/  LOP3.LUT P1, RZ, R19, 0x200, RZ, 0xc0, !PT ;  /* 0x0000020013ff7812 */ /* 0x000fe4000782c0ff */
[----:B------:R-:W-:Y:S02]  /*5840*/  FSEL R190, R190, -INF , P0 ;  /* 0xff800000bebe7808 */ /* 0x000fe40000000000 */
[----:B------:R-:W-:Y:S02]  /*5850*/  FSEL R187, R187, -INF , P1 ;  /* 0xff800000bbbb7808 */ /* 0x000fe40000800000 */
[----:B------:R-:W-:Y:S02]  /*5860*/  FSEL R194, R194, -INF , P2 ;  /* 0xff800000c2c27808 */ /* 0x000fe40001000000 */
[----:B------:R-:W-:Y:S02]  /*5870*/  FSEL R195, R195, -INF , P3 ;  /* 0xff800000c3c37808 */ /* 0x000fe40001800000 */
[----:B------:R-:W-:-:S02]  /*5880*/  FSEL R198, R198, -INF , P4 ;  /* 0xff800000c6c67808 */ /* 0x000fc40002000000 */
[----:B------:R-:W-:Y:S02]  /*5890*/  FSEL R199, R199, -INF , P5 ;  /* 0xff800000c7c77808 */ /* 0x000fe40002800000 */
[C---:B------:R-:W-:Y:S02]  /*58a0*/  LOP3.LUT P1, RZ, R19.reuse, 0x100, RZ, 0xc0, !PT ;  /* 0x0000010013ff7812 */ /* 0x040fe4000782c0ff */
[----:B------:R-:W-:Y:S02]  /*58b0*/  LOP3.LUT P0, RZ, R19, 0x80, RZ, 0xc0, !PT ;  /* 0x0000008013ff7812 */ /* 0x000fe4000780c0ff */
[----:B-1----:R-:W-:-:S04]  /*58c0*/  FMNMX.FTZ R13, R13, R154, !PT ;  /* 0x0000009a0d0d7209 */ /* 0x002fc80007810000 */
[----:B------:R-:W-:-:S04]  /*58d0*/  FSETP.NEU.FTZ.AND P6, PT, R13, -INF , PT ;  /* 0xff8000000d00780b */ /* 0x000fc80003fdd000 */
[----:B------:R-:W-:-:S05]  /*58e0*/  FSEL R154, R13, RZ, P6 ;  /* 0x000000ff0d9a7208 */ /* 0x000fca0003000000 */
[----:B------:R-:W-:Y:S01]  /*58f0*/  FADD.FTZ R202, -R154, R202 ;  /* 0x000000ca9aca7221 */ /* 0x000fe20000010100 */
[----:B0-----:R-:W-:-:S05]  /*5900*/  FMUL.FTZ R154, R13, R209 ;  /* 0x000000d10d9a7220 */ /* 0x001fca0000410000 */
[----:B------:R-:W-:Y:S02]  /*5910*/  FSEL R154, R154, RZ, P6 ;  /* 0x000000ff9a9a7208 */ /* 0x000fe40003000000 */
[----:B------:R-:W-:-:S03]  /*5920*/  ISETP.GT.AND P6, PT, R203, 0x49, PT ;  /* 0x00000049cb00780c */ /* 0x000fc60003fc4270 */
[-CC-:B------:R-:W-:Y:S01]  /*5930*/  FFMA.FTZ R218, R157, R209.reuse, -R154.reuse ;  /* 0x000000d19dda7223 */ /* 0x180fe2000001089a */
[-CC-:B------:R-:W-:Y:S01]  /*5940*/  FFMA.FTZ R157, R165, R209.reuse, -R154.reuse ;  /* 0x000000d1a59d7223 */ /* 0x180fe2000001089a */
        /* <DEDUP_REMOVED lines=25> */
[----:B------:R-:W-:Y:S01]  /*5ae0*/  FFMA.FTZ R197, R197, R209, -R154 ;  /* 0x000000d1c5c57223 */ /* 0x000fe2000001089a */
[----:B------:R-:W-:-:S04]  /*5af0*/  FSEL R191, R191, -INF , P6 ;  /* 0xff800000bfbf7808 */ /* 0x000fc80003000000 */
[----:B------:R-:W2:Y:S01]  /*5b00*/  MUFU.EX2 R153, R153 ;  /* 0x0000009900997308 */ /* 0x000ea20000000800 */
        /* <DEDUP_REMOVED lines=11> */
[----:B------:R-:W1:Y:S01]  /*5bc0*/  S2R R203, SR_TID.X ;  /* 0x0000000000cb7919 */ /* 0x000e620000002100 */
        /* <DEDUP_REMOVED lines=33> */
[----:B-1----:R-:W-:Y:S01]  /*5de0*/  SHF.R.U32.HI R203, RZ, 0x7, R203 ;  /* 0x00000007ffcb7819 */ /* 0x002fe200000116cb */
        /* <DEDUP_REMOVED lines=42> */
[----:B------:R-:W-:Y:S01]  /*6090*/  FMUL.FTZ R149, R149, R165 ;  /* 0x000000a595957220 */ /* 0x000fe20000410000 */
[----:B------:R-:W-:Y:S01]  /*60a0*/  IADD3 R165, -R203, 0xb, RZ ;  /* 0x0000000bcba57810 */ /* 0x000fe20007ffe1ff */
        /* <DEDUP_REMOVED lines=20> */
[----:B------:R-:W-:Y:S01]  /*61f0*/  MUFU.EX2 R197, R197 ;  /* 0x000000c500c57308 */ /* 0x000fe20000000800 */
[----:B0-----:R-:W-:Y:S01]  /*6200*/  FMNMX.FTZ R164, R164, R153, !PT ;  /* 0x00000099a4a47209 */ /* 0x001fe20007810000 */
[----:B------:R0:W-:Y:S06]  /*6210*/  BAR.ARV R165, 0x100 ;  /* 0x000400a50000751d */ /* 0x0001ec0000002000 */
[C---:B------:R-:W-:Y:S01]  /*6220*/  FSETP.NEU.FTZ.AND P2, PT, R164.reuse, -INF , PT ;  /* 0xff800000a400780b */ /* 0x040fe20003f5d000 */
[----:B------:R-:W-:-:S03]  /*6230*/  FMUL.FTZ R202, R164, R209 ;  /* 0x000000d1a4ca7220 */ /* 0x000fc60000410000 */
[----:B------:R-:W-:Y:S02]  /*6240*/  FSEL R153, R164, RZ, P2 ;  /* 0x000000ffa4997208 */ /* 0x000fe40001000000 */
[----:B------:R-:W-:Y:S02]  /*6250*/  FSEL R202, R202, RZ, P2 ;  /* 0x000000ffcaca7208 */ /* 0x000fe40001000000 */
[----:B------:R-:W-:Y:S01]  /*6260*/  ISETP.GT.AND P2, PT, R215, R200, PT ;  /* 0x000000c8d700720c */ /* 0x000fe20003f44270 */
[----:B------:R-:W-:Y:S01]  /*6270*/  FADD.FTZ R153, -R153, R201 ;  /* 0x000000c999997221 */ /* 0x000fe20000010100 */
[----:B------:R-:W-:Y:S02]  /*6280*/  VIADD R215, R215, 0xffffffff ;  /* 0xffffffffd7d77836 */ /* 0x000fe40000000000 */
[-CC-:B------:R-:W-:Y:S01]  /*6290*/  FFMA.FTZ R193, R193, R209.reuse, -R202.reuse ;  /* 0x000000d1c1c17223 */ /* 0x180fe200000108ca */
[-CC-:B------:R-:W-:Y:S01]  /*62a0*/  FFMA.FTZ R155, R155, R209.reuse, -R202.reuse ;  /* 0x000000d19b9b7223 */ /* 0x180fe200000108ca */
[-C--:B------:R-:W-:Y:S01]  /*62b0*/  FMUL.FTZ R153, R153, R209.reuse ;  /* 0x000000d199997220 */ /* 0x080fe20000410000 */
        /* <DEDUP_REMOVED lines=26> */
[----:B-1----:R-:W-:Y:S01]  /*6460*/  FFMA.FTZ R155, R193, R0, R201 ;  /* 0x00000000c19b7223 */ /* 0x002fe200000100c9 */
[----:B------:R-:W-:-:S02]  /*6470*/  IMAD.U32 R0, RZ, RZ, UR4 ;  /* 0x00000004ff007e24 */ /* 0x000fc4000f8e00ff */
[-C--:B------:R-:W-:Y:S01]  /*6480*/  FMUL.FTZ R26, R26, R193.reuse ;  /* 0x000000c11a1a7220 */ /* 0x080fe20000410000 */
[-C--:B------:R-:W-:Y:S01]  /*6490*/  FMUL.FTZ R27, R27, R193.reuse ;  /* 0x000000c11b1b7220 */ /* 0x080fe20000410000 */
[-C--:B------:R-:W-:Y:S01]  /*64a0*/  FMUL.FTZ R30, R30, R193.reuse ;  /* 0x000000c11e1e7220 */ /* 0x080fe20000410000 */
[----:B------:R-:W-:Y:S02]  /*64b0*/  @!P1 VIADD R202, R0, 0x32440 ;  /* 0x0003244000ca9836 */ /* 0x000fe40000000000 */
[-C--:B------:R-:W-:Y:S01]  /*64c0*/  FMUL.FTZ R31, R31, R193.reuse ;  /* 0x000000c11f1f7220 */ /* 0x080fe20000410000 */
[----:B------:R-:W-:Y:S01]  /*64d0*/  FMUL.FTZ R34, R34, R193 ;  /* 0x000000c122227220 */ /* 0x000fe20000410000 */
[C---:B--2---:R-:W-:Y:S01]  /*64e0*/  FADD.FTZ R155, R153.reuse, R155 ;  /* 0x0000009b999b7221 */ /* 0x044fe20000010000 */
[----:B------:R-:W-:Y:S01]  /*64f0*/  F2FP.BF16.F32.PACK_AB R153, R153, R201 ;  /* 0x000000c99999723e */ /* 0x000fe200000010ff */
[-C--:B------:R-:W-:Y:S01]  /*6500*/  FMUL.FTZ R35, R35, R193.reuse ;  /* 0x000000c123237220 */ /* 0x080fe20000410000 */
[----:B------:R1:W2:Y:S01]  /*6510*/  MUFU.EX2 R201, R158 ;  /* 0x0000009e00c97308 */ /* 0x0002a20000000800 */
[----:B------:R-:W-:Y:S01]  /*6520*/  @!P1 PRMT R202, RZ, 0x654, R202 ;  /* 0x00000654ffca9816 */ /* 0x000fe200000000ca */
[-C--:B------:R-:W-:Y:S01]  /*6530*/  FMUL.FTZ R38, R38, R193.reuse ;  /* 0x000000c126267220 */ /* 0x080fe20000410000 */
[-C--:B------:R-:W-:Y:S01]  /*6540*/  FMUL.FTZ R39, R39, R193.reuse ;  /* 0x000000c127277220 */ /* 0x080fe20000410000 */
[-C--:B------:R-:W-:Y:S01]  /*6550*/  FMUL.FTZ R42, R42, R193.reuse ;  /* 0x000000c12a2a7220 */ /* 0x080fe20000410000 */
[----:B------:R3:W-:Y:S01]  /*6560*/  @!P1 SYNCS.ARRIVE.TRANS64.RED.A1T0 RZ, [R202+URZ], RZ ;  /* 0x000000ffcaff99a7 */ /* 0x0007e2000810043f */
[-C--:B------:R-:W-:Y:S01]  /*6570*/  FMUL.FTZ R43, R43, R193.reuse ;  /* 0x000000c12b2b7220 */ /* 0x080fe20000410000 */
[-C--:B------:R-:W-:Y:S01]  /*6580*/  FMUL.FTZ R46, R46, R193.reuse ;  /* 0x000000c12e2e7220 */ /* 0x080fe20000410000 */
[----:B------:R-:W-:Y:S01]  /*6590*/  FMUL.FTZ R47, R47, R193 ;  /* 0x000000c12f2f7220 */ /* 0x000fe20000410000 */
[----:B-1----:R-:W-:-:S02]  /*65a0*/  VIADD R158, R203, 0x8 ;  /* 0x00000008cb9e7836 */ /* 0x002fc40000000000 */
[-C--:B------:R-:W-:Y:S01]  /*65b0*/  FMUL.FTZ R50, R50, R193.reuse ;  /* 0x000000c132327220 */ /* 0x080fe20000410000 */
[-C--:B------:R-:W-:Y:S01]  /*65c0*/  FMUL.FTZ R51, R51, R193.reuse ;  /* 0x000000c133337220 */ /* 0x080fe20000410000 */
[-C--:B------:R-:W-:Y:S01]  /*65d0*/  FMUL.FTZ R54, R54, R193.reuse ;  /* 0x000000c136367220 */ /* 0x080fe20000410000 */
[-C--:B------:R-:W-:Y:S01]  /*65e0*/  FMUL.FTZ R55, R55, R193.reuse ;  /* 0x000000c137377220 */ /* 0x080fe20000410000 */
[----:B------:R2:W-:Y:S01]  /*65f0*/  BAR.SYNC.DEFER_BLOCKING R158, 0x100 ;  /* 0x0004009e0000751d */ /* 0x0005e20000010000 */
        /* <DEDUP_REMOVED lines=49> */
[C---:B------:R-:W-:Y:S01]  /*6910*/  F2FP.BF16.F32.PACK_AB R155, R159.reuse, R201 ;  /* 0x000000c99f9b723e */ /* 0x040fe200000010ff */
[----:B------:R-:W-:Y:S01]  /*6920*/  UIMAD UR4, UR36, 0xc00, UR6 ;  /* 0x00000c00240478a4 */ /* 0x000fe2000f8e0206 */
[----:B------:R-:W1:Y:S01]  /*6930*/  MUFU.EX2 R162, R162 ;  /* 0x000000a200a27308 */ /* 0x000e620000000800 */
[----:B------:R-:W-:Y:S01]  /*6940*/  FADD.FTZ R158, R159, R158 ;  /* 0x0000009e9f9e7221 */ /* 0x000fe20000010000 */
[----:B------:R-:W-:Y:S01]  /*6950*/  WARPGROUP.ARRIVE ;  /* 0x00000000000079c5 */ /* 0x000fe20000000000 */
[----:B------:R-:W-:-:S02]  /*6960*/  @!P1 VIADD R0, R0, 0x32460 ;  /* 0x0003246000009836 */ /* 0x000fc40000000000 */
[----:B------:R-:W-:Y:S01]  /*6970*/  IMAD.MOV.U32 R201, RZ, RZ, R164 ;  /* 0x000000ffffc97224 */ /* 0x000fe200078e00a4 */
[----:B------:R-:W-:Y:S01]  /*6980*/  UMOV UR10, UR4 ;  /* 0x00000004000a7c82 */ /* 0x000fe20008000000 */
[----:B---3--:R-:W-:Y:S01]  /*6990*/  IMAD.MOV.U32 R202, RZ, RZ, R13 ;  /* 0x000000ffffca7224 */ /* 0x008fe200078e000d */
[----:B------:R-:W-:Y:S01]  /*69a0*/  HGMMA.64x256x16.F32.BF16 R24, R152, gdesc[UR8].tnspB, R24, gsb0 ;  /* 0x43e0000898187df0 */ /* 0x000fe20008001818 */
[----:B------:R-:W2:Y:S01]  /*69b0*/  MUFU.EX2 R163, R163 ;  /* 0x000000a300a37308 */ /* 0x000ea20000000800 */
[----:B------:R-:W-:Y:S01]  /*69c0*/  UIADD3 UR10, UR4, 0x80, URZ ;  /* 0x00000080040a7890 */ /* 0x000fe2000fffe03f */
[----:B------:R-:W-:Y:S01]  /*69d0*/  @!P1 PRMT R0, RZ, 0x654, R0 ;  /* 0x00000654ff009816 */ /* 0x000fe20000000000 */
[----:B------:R-:W-:-:S05]  /*69e0*/  UMOV UR11, 0x40000040 ;  /* 0x40000040000b7882 */ /* 0x000fca0000000000 */
[----:B------:R-:W3:Y:S01]  /*69f0*/  MUFU.EX2 R166, R166 ;  /* 0x000000a600a67308 */ /* 0x000ee20000000800 */
[----:B-1----:R-:W-:-:S07]  /*6a00*/  FADD.FTZ R158, R162, R158 ;  /* 0x0000009ea29e7221 */ /* 0x002fce0000010000 */
[----:B------:R-:W1:Y:S01]  /*6a10*/  MUFU.EX2 R167, R167 ;  /* 0x000000a700a77308 */ /* 0x000e620000000800 */
[----:B--2---:R-:W-:-:S07]  /*6a20*/  FADD.FTZ R158, R163, R158 ;  /* 0x0000009ea39e7221 */ /* 0x004fce0000010000 */
[----:B------:R-:W2:Y:S01]  /*6a30*/  MUFU.EX2 R170, R170 ;  /* 0x000000aa00aa7308 */ /* 0x000ea20000000800 */
[----:B---3--:R-:W-:-:S07]  /*6a40*/  FADD.FTZ R158, R166, R158 ;  /* 0x0000009ea69e7221 */ /* 0x008fce0000010000 */
        /* <DEDUP_REMOVED lines=16> */
[----:B------:R-:W-:Y:S01]  /*6b50*/  MUFU.EX2 R187, R187 ;  /* 0x000000bb00bb7308 */ /* 0x000fe20000000800 */
[----:B---3--:R-:W-:-:S07]  /*6b60*/  FADD.FTZ R158, R183, R158 ;  /* 0x0000009eb79e7221 */ /* 0x008fce0000010000 */
[----:B------:R-:W-:Y:S01]  /*6b70*/  MUFU.EX2 R190, R190 ;  /* 0x000000be00be7308 */ /* 0x000fe20000000800 */
[----:B-1----:R-:W-:-:S07]  /*6b80*/  FADD.FTZ R158, R186, R158 ;  /* 0x0000009eba9e7221 */ /* 0x002fce0000010000 */
[----:B------:R-:W-:Y:S08]  /*6b90*/  MUFU.EX2 R191, R191 ;  /* 0x000000bf00bf7308 */ /* 0x000ff00000000800 */
[----:B------:R-:W-:Y:S08]  /*6ba0*/  MUFU.EX2 R194, R194 ;  /* 0x000000c200c27308 */ /* 0x000ff00000000800 */
[----:B------:R-:W-:Y:S08]  /*6bb0*/  MUFU.EX2 R195, R195 ;  /* 0x000000c300c37308 */ /* 0x000ff00000000800 */
[----:B------:R-:W-:Y:S08]  /*6bc0*/  MUFU.EX2 R198, R198 ;  /* 0x000000c600c67308 */ /* 0x000ff00000000800 */
[----:B------:R-:W-:Y:S01]  /*6bd0*/  MUFU.EX2 R199, R199 ;  /* 0x000000c700c77308 */ /* 0x000fe20000000800 */
[----:B------:R-:W-:-:S07]  /*6be0*/  WARPGROUP.DEPBAR.LE gsb0, 0x0 ;  /* 0x00008000000079c5 */ /* 0x000fce0000010000 */
[----:B------:R-:W1:Y:S01]  /*6bf0*/  MUFU.EX2 R152, R160 ;  /* 0x000000a000987308 */ /* 0x000e620000000800 */
[----:B------:R-:W-:Y:S02]  /*6c00*/  F2FP.BF16.F32.PACK_AB R153, R163, R162 ;  /* 0x000000a2a399723e */ /* 0x000fe400000010ff */
[----:B------:R-:W-:-:S05]  /*6c10*/  F2FP.BF16.F32.PACK_AB R155, R167, R166 ;  /* 0x000000a6a79b723e */ /* 0x000fca00000010ff */
[----:B------:R-:W2:Y:S01]  /*6c20*/  MUFU.EX2 R154, R156 ;  /* 0x0000009c009a7308 */ /* 0x000ea20000000800 */
[----:B-1----:R-:W-:Y:S01]  /*6c30*/  FADD.FTZ R12, R152, R12 ;  /* 0x0000000c980c7221 */ /* 0x002fe20000010000 */
[----:B------:R-:W-:-:S03]  /*6c40*/  F2FP.BF16.F32.PACK_AB R152, R161, R152 ;  /* 0x00000098a198723e */ /* 0x000fc600000010ff */
[----:B------:R-:W-:-:S04]  /*6c50*/  FADD.FTZ R12, R161, R12 ;  /* 0x0000000ca10c7221 */ /* 0x000fc80000010000 */
[----:B--2---:R-:W-:Y:S01]  /*6c60*/  FADD.FTZ R12, R154, R12 ;  /* 0x0000000c9a0c7221 */ /* 0x004fe20000010000 */
[----:B------:R-:W-:-:S03]  /*6c70*/  F2FP.BF16.F32.PACK_AB R154, R157, R154 ;  /* 0x0000009a9d9a723e */ /* 0x000fc600000010ff */
[----:B------:R-:W-:Y:S01]  /*6c80*/  FADD.FTZ R12, R157, R12 ;  /* 0x0000000c9d0c7221 */ /* 0x000fe20000010000 */
[----:B------:R-:W-:-:S06]  /*6c90*/  WARPGROUP.ARRIVE ;  /* 0x00000000000079c5 */ /* 0x000fcc0000000000 */
[----:B------:R-:W-:Y:S01]  /*6ca0*/  HGMMA.64x256x16.F32.BF16 R24, R152, gdesc[UR8].tnspB, R24, gsb0 ;  /* 0x43e0000898187df0 */ /* 0x000fe20008001818 */
[----:B------:R-:W-:Y:S01]  /*6cb0*/  UIADD3 UR10, UR4, 0x100, URZ ;  /* 0x00000100040a7890 */ /* 0x000fe2000fffe03f */
[----:B------:R-:W-:Y:S01]  /*6cc0*/  UMOV UR11, 0x40000040 ;  /* 0x40000040000b7882 */ /* 0x000fe20000000000 */
[----:B------:R-:W-:Y:S02]  /*6cd0*/  WARPGROUP.DEPBAR.LE gsb0, 0x0 ;  /* 0x00008000000079c5 */ /* 0x000fe40000010000 */
        /* <DEDUP_REMOVED lines=29> */
[----:B------:R-:W-:Y:S01]  /*6eb0*/  UIADD3 UR4, UR4, 0x280, URZ ;  /* 0x0000028004047890 */ /* 0x000fe2000fffe03f */
[----:B------:R-:W-:Y:S02]  /*6ec0*/  WARPGROUP.DEPBAR.LE gsb0, 0x0 ;  /* 0x00008000000079c5 */ /* 0x000fe40000010000 */
[----:B------:R-:W1:Y:S01]  /*6ed0*/  MUFU.EX2 R152, R184 ;  /* 0x000000b800987308 */ /* 0x000e620000000800 */
[C---:B------:R-:W-:Y:S01]  /*6ee0*/  F2FP.BF16.F32.PACK_AB R153, R187.reuse, R186 ;  /* 0x000000babb99723e */ /* 0x040fe200000010ff */
[----:B------:R-:W-:Y:S01]  /*6ef0*/  FADD.FTZ R187, R187, R158 ;  /* 0x0000009ebbbb7221 */ /* 0x000fe20000010000 */
[----:B------:R-:W-:-:S03]  /*6f00*/  F2FP.BF16.F32.PACK_AB R155, R191, R190 ;  /* 0x000000bebf9b723e */ /* 0x000fc600000010ff */
[----:B------:R-:W-:Y:S02]  /*6f10*/  FADD.FTZ R190, R190, R187 ;  /* 0x000000bbbebe7221 */ /* 0x000fe40000010000 */
[----:B------:R-:W2:Y:S02]  /*6f20*/  MUFU.EX2 R154, R188 ;  /* 0x000000bc009a7308 */ /* 0x000ea40000000800 */
[----:B------:R-:W-:Y:S01]  /*6f30*/  FADD.FTZ R191, R191, R190 ;  /* 0x000000bebfbf7221 */ /* 0x000fe20000010000 */
        /* <DEDUP_REMOVED lines=8> */
[----:B------:R-:W-:Y:S01]  /*6fc0*/  UMOV UR10, UR4 ;  /* 0x00000004000a7c82 */ /* 0x000fe20008000000 */
[----:B------:R-:W-:Y:S01]  /*6fd0*/  UMOV UR11, 0x40000040 ;  /* 0x40000040000b7882 */ /* 0x000fe20000000000 */
[----:B------:R-:W-:Y:S02]  /*6fe0*/  WARPGROUP.DEPBAR.LE gsb0, 0x0 ;  /* 0x00008000000079c5 */ /* 0x000fe40000010000 */
[----:B------:R-:W1:Y:S01]  /*6ff0*/  MUFU.EX2 R152, R192 ;  /* 0x000000c000987308 */ /* 0x000e620000000800 */
[----:B------:R-:W-:Y:S01]  /*7000*/  F2FP.BF16.F32.PACK_AB R153, R195, R194 ;  /* 0x000000c2c399723e */ /* 0x000fe200000010ff */
[----:B------:R-:W-:Y:S01]  /*7010*/  FADD.FTZ R194, R194, R191 ;  /* 0x000000bfc2c27221 */ /* 0x000fe20000010000 */
[----:B------:R-:W-:-:S03]  /*7020*/  F2FP.BF16.F32.PACK_AB R155, R199, R198 ;  /* 0x000000c6c79b723e */ /* 0x000fc600000010ff */
[----:B------:R-:W-:Y:S02]  /*7030*/  FADD.FTZ R195, R195, R194 ;  /* 0x000000c2c3c37221 */ /* 0x000fe40000010000 */
        /* <DEDUP_REMOVED lines=8> */
[----:B------:R-:W-:Y:S03]  /*70c0*/  HGMMA.64x256x16.F32.BF16 R24, R152, gdesc[UR8].tnspB, R24, gsb0 ;  /* 0x43e0000898187df0 */ /* 0x000fe60008001818 */
[----:B------:R-:W-:Y:S02]  /*70d0*/  WARPGROUP.DEPBAR.LE gsb0, 0x0 ;  /* 0x00008000000079c5 */ /* 0x000fe40000010000 */
[----:B------:R1:W-:Y:S02]  /*70e0*/  @!P1 SYNCS.ARRIVE.TRANS64.RED.A1T0 RZ, [R0+URZ], RZ ;  /* 0x000000ff00ff99a7 */ /* 0x0003e4000810043f */
[----:B-1----:R-:W-:-:S04]  /*70f0*/  FADD.FTZ R0, R198, R195 ;  /* 0x000000c3c6007221 */ /* 0x002fc80000010000 */
[----:B------:R-:W-:Y:S01]  /*7100*/  FADD.FTZ R0, R199, R0 ;  /* 0x00000000c7007221 */ /* 0x000fe20000010000 */
[----:B0-----:R-:W-:Y:S06]  /*7110*/  @P2 BRA `(.L_x_14223) ;  /* 0xffffffd400542947 */ /* 0x001fec000383ffff */
.L_x_14214:
[----:B------:R-:W-:-:S13]  /*7120*/  ISETP.GE.AND P2, PT, R215, R208, PT ;  /* 0x000000d0d700720c */ /* 0x000fda0003f46270 */
[----:B------:R-:W-:Y:S05]  /*7130*/  @!P2 BRA `(.L_x_14224) ;  /* 0x0000002000c0a947 */ /* 0x000fea0003800000 */
[----:B------:R-:W-:Y:S02]  /*7140*/  IMAD.MOV.U32 R201, RZ, RZ, R164 ;  /* 0x000000ffffc97224 */ /* 0x000fe400078e00a4 */
[----:B------:R-:W-:-:S07]  /*7150*/  IMAD.MOV.U32 R202, RZ, RZ, R13 ;  /* 0x000000ffffca7224 */ /* 0x000fce00078e000d */
.L_x_14233:
[----:B------:R-:W-:-:S04]  /*7160*/  UIADD3 UR36, UR36, 0x1, URZ ;  /* 0x0000000124247890 */ /* 0x000fc8000fffe03f */
[----:B------:R-:W-:-:S04]  /*7170*/  UISETP.NE.AND UP0, UPT, UR36, 0x2, UPT ;  /* 0x000000022400788c */ /* 0x000fc8000bf05270 */
[----:B------:R-:W-:Y:S02]  /*7180*/  USEL UR4, URZ, 0x1, UP0 ;  /* 0x000000013f047887 */ /* 0x000fe40008000000 */
[----:B------:R-:W-:Y:S02]  /*7190*/  USEL UR36, UR36, URZ, UP0 ;  /* 0x0000003f24247287 */ /* 0x000fe40008000000 */
[----:B------:R-:W-:Y:S01]  /*71a0*/  ULOP3.LUT UR37, UR37, UR4, URZ, 0x3c, !UPT ;  /* 0x0000000425257292 */ /* 0x000fe2000f8e3c3f */
[----:B------:R-:W-:Y:S11]  /*71b0*/  @!P0 BRA `(.L_x_14225) ;  /* 0x0000000000048947 */ /* 0x000ff60003800000 */
[----:B------:R-:W-:Y:S01]  /*71c0*/  BPT.TRAP 0x1 ;  /* 0x000000040000795c */ /* 0x000fe20000300000 */
.L_x_14225:
        /* <DEDUP_REMOVED lines=9> */
.L_x_14226:
[----:B-1----:R-:W-:Y:S05]  /*7260*/  @P2 BRA `(.L_x_14227) ;  /* 0x0000000000082947 */ /* 0x002fea0003800000 */
[----:B------:R-:W1:Y:S02]  /*7270*/  SYNCS.PHASECHK.TRANS64.TRYWAIT P2, [UR4+0x32430], R13 ;  /* 0x0324300dff0075a7 */ /* 0x000e640008040144 */
[----:B-1----:R-:W-:Y:S05]  /*7280*/  @!P2 BRA `(.L_x_14228) ;  /* 0x000000f00030a947 */ /* 0x002fea0003800000 */
.L_x_14227:
        /* <DEDUP_REMOVED lines=31> */
.L_x_14229:
[----:B------:R1:W2:Y:S01]  /*7480*/  SYNCS.PHASECHK.TRANS64.TRYWAIT P2, [UR4+0x32450], R13 ;  /* 0x0324500dff0075a7 */ /* 0x0002a20008040144 */
[----:B------:R-:W-:Y:S05]  /*7490*/  @!P0 BRA `(.L_x_14230) ;  /* 0x0000000000048947 */ /* 0x000fea0003800000 */
[----:B------:R-:W-:Y:S01]  /*74a0*/  BPT.TRAP 0x1 ;  /* 0x000000040000795c */ /* 0x000fe20000300000 */
.L_x_14230:
[----:B--2---:R-:W-:Y:S05]  /*74b0*/  @P2 BRA `(.L_x_14231) ;  /* 0x0000000000082947 */ /* 0x004fea0003800000 */
[----:B------:R-:W2:Y:S02]  /*74c0*/  SYNCS.PHASECHK.TRANS64.TRYWAIT P2, [UR4+0x32450], R13 ;  /* 0x0324500dff0075a7 */ /* 0x000ea40008040144 */
[----:B--2---:R-:W-:Y:S05]  /*74d0*/  @!P2 BRA `(.L_x_14232) ;  /* 0x000000ec00b4a947 */ /* 0x004fea0003800000 */
.L_x_14231:
[----:B------:R-:W-:Y:S01]  /*74e0*/  R2UR UR56, R10 ;  /* 0x000000000a3872ca */ /* 0x000fe200000e0000 */
[----:B------:R-:W-:Y:S01]  /*74f0*/  UIMAD UR5, UR36, 0xc00, UR7 ;  /* 0x00000c00240578a4 */ /* 0x000fe2000f8e0207 */
[----:B------:R-:W-:Y:S01]  /*7500*/  R2UR UR57, R11 ;  /* 0x000000000b3972ca */ /* 0x000fe200000e0000 */
[----:B------:R-:W-:Y:S01]  /*7510*/  WARPGROUP.ARRIVE ;  /* 0x00000000000079c5 */ /* 0x000fe20000000000 */
[----:B------:R-:W-:Y:S01]  /*7520*/  UMOV UR59, 0x40000040 ;  /* 0x40000040003b7882 */ /* 0x000fe20000000000 */
[----:B------:R-:W-:Y:S01]  /*7530*/  UIADD3 UR10, UR5, 0x300, URZ ;  /* 0x00000300050a7890 */ /* 0x000fe2000fffe03f */
[----:B------:R-:W3:Y:S01]  /*7540*/  LDC R209, c[0x0][0xa80] ;  /* 0x0002a000ffd17b82 */ /* 0x000ee20000000800 */
[----:B------:R-:W-:Y:S01]  /*7550*/  UMOV UR11, 0x40000040 ;  /* 0x40000040000b7882 */ /* 0x000fe20000000000 */
[----:B------:R-:W-:Y:S01]  /*7560*/  UMOV UR58, UR5 ;  /* 0x00000005003a7c82 */ /* 0x000fe20008000000 */
[----:B------:R-:W-:Y:S01]  /*7570*/  UIADD3 UR14, UR5, 0x302, URZ ;  /* 0x00000302050e7890 */ /* 0x000fe2000fffe03f */
[----:B------:R-:W4:Y:S01]  /*7580*/  S2R R217, SR_TID.X ;  /* 0x0000000000d97919 */ /* 0x000f220000002100 */
[----:B------:R-:W-:Y:S01]  /*7590*/  UMOV UR15, 0x40000040 ;  /* 0x40000040000f7882 */ /* 0x000fe20000000000 */
[----:B------:R-:W-:Y:S01]  /*75a0*/  UIADD3 UR18, UR5, 0x304, URZ ;  /* 0x0000030405127890 */ /* 0x000fe2000fffe03f */
[----:B------:R-:W-:Y:S01]  /*75b0*/  ISETP.GT.AND P2, PT, R215, R208, PT ;  /* 0x000000d0d700720c */ /* 0x000fe20003f44270 */
[----:B------:R-:W-:Y:S01]  /*75c0*/  UMOV UR19, 0x40000040 ;  /* 0x4000004000137882 */ /* 0x000fe20000000000 */
[----:B------:R-:W-:Y:S01]  /*75d0*/  HGMMA.64x96x16.F32.BF16 R152, gdesc[UR56], R152, gsb0 ;  /* 0x01600000389879f0 */ /* 0x000fe20008001898 */
[----:B------:R-:W-:Y:S01]  /*75e0*/  R2UR UR56, R8 ;  /* 0x00000000083872ca */ /* 0x000fe200000e0000 */
[----:B------:R-:W-:Y:S01]  /*75f0*/  UIADD3 UR58, UR5, 0x2, URZ ;  /* 0x00000002053a7890 */ /* 0x000fe2000fffe03f */
[----:B------:R-:W-:Y:S01]  /*7600*/  R2UR UR57, R9 ;  /* 0x00000000093972ca */ /* 0x000fe200000e0000 */
[----:B------:R-:W-:Y:S01]  /*7610*/  UMOV UR59, 0x40000040 ;  /* 0x40000040003b7882 */ /* 0x000fe20000000000 */
[----:B------:R-:W-:Y:S01]  /*7620*/  UIADD3 UR22, UR5, 0x306, URZ ;  /* 0x0000030605167890 */ /* 0x000fe2000fffe03f */
[----:B------:R-:W-:Y:S01]  /*7630*/  VIADD R215, R215, 0xffffffff ;  /* 0xffffffffd7d77836 */ /* 0x000fe20000000000 */
        /* <DEDUP_REMOVED lines=14> */
[----:B----4-:R-:W-:Y:S01]  /*7720*/  SHF.R.U32.HI R217, RZ, 0x7, R217 ;  /* 0x00000007ffd97819 */ /* 0x010fe200000116d9 */
        /* <DEDUP_REMOVED lines=88> */
[C---:B---3--:R-:W-:Y:S01]  /*7cb0*/  FMUL.FTZ R200, R13.reuse, R209 ;  /* 0x000000d10dc87220 */ /* 0x048fe20000410000 */
[----:B------:R-:W-:-:S03]  /*7cc0*/  FADD.FTZ R206, -R13, R202 ;  /* 0x000000ca0dce7221 */ /* 0x000fc60000010100 */
        /* <DEDUP_REMOVED lines=29> */
[----:B------:R-:W-:-:S06]  /*7ea0*/  FMUL.FTZ R24, R24, R165 ;  /* 0x000000a518187220 */ /* 0x000fcc0000410000 */
        /* <DEDUP_REMOVED lines=17> */
[C---:B0-----:R-:W-:Y:S01]  /*7fc0*/  FADD.FTZ R12, R200.reuse, R12 ;  /* 0x0000000cc80c7221 */ /* 0x041fe20000010000 */
[----:B------:R-:W-:Y:S01]  /*7fd0*/  F2FP.BF16.F32.PACK_AB R200, R200, R152 ;  /* 0x00000098c8c8723e */ /* 0x000fe200000010ff */
[-C--:B------:R-:W-:Y:S01]  /*7fe0*/  FMUL.FTZ R56, R56, R165.reuse ;  /* 0x000000a538387220 */ /* 0x080fe20000410000 */
[-C--:B------:R-:W-:Y:S01]  /*7ff0*/  FMUL.FTZ R57, R57, R165.reuse ;  /* 0x000000a539397220 */ /* 0x080fe20000410000 */
[----:B------:R-:W-:Y:S01]  /*8000*/  FADD.FTZ R12, R202, R12 ;  /* 0x0000000cca0c7221 */ /* 0x000fe20000010000 */
[-C--:B------:R-:W-:Y:S01]  /*8010*/  FMUL.FTZ R60, R60, R165.reuse ;  /* 0x000000a53c3c7220 */ /* 0x080fe20000410000 */
[-C--:B------:R-:W-:Y:S01]  /*8020*/  FMUL.FTZ R61, R61, R165.reuse ;  /* 0x000000a53d3d7220 */ /* 0x080fe20000410000 */
[----:B------:R-:W-:Y:S01]  /*8030*/  FMUL.FTZ R64, R64, R165 ;  /* 0x000000a540407220 */ /* 0x000fe20000410000 */
[----:B-1----:R-:W-:Y:S01]  /*8040*/  FADD.FTZ R152, R157, R12 ;  /* 0x0000000c9d987221 */ /* 0x002fe20000010000 */
[----:B------:R-:W-:Y:S01]  /*8050*/  FMNMX.FTZ R12, R154, R201, !PT ;  /* 0x000000c99a0c7209 */ /* 0x000fe20007810000 */
[-C--:B------:R-:W-:Y:S01]  /*8060*/  FMUL.FTZ R65, R65, R165.reuse ;  /* 0x000000a541417220 */ /* 0x080fe20000410000 */
        /* <DEDUP_REMOVED lines=82> */
[----:B0-----:R-:W-:-:S05]  /*8590*/  FMNMX.FTZ R164, R157, R164, !PT ;  /* 0x000000a49da47209 */ /* 0x001fca0007810000 */
[C---:B------:R-:W-:Y:S01]  /*85a0*/  FADD.FTZ R12, -R164.reuse, R201 ;  /* 0x000000c9a40c7221 */ /* 0x040fe20000010100 */
[-C--:B------:R-:W-:Y:S01]  /*85b0*/  FMUL.FTZ R206, R164, R209.reuse ;  /* 0x000000d1a4ce7220 */ /* 0x080fe20000410000 */
[----:B------:R-:W-:Y:S02]  /*85c0*/  MUFU.EX2 R189, R189 ;  /* 0x000000bd00bd7308 */ /* 0x000fe40000000800 */
[-C--:B------:R-:W-:Y:S01]  /*85d0*/  FMUL.FTZ R12, R12, R209.reuse ;  /* 0x000000d10c0c7220 */ /* 0x080fe20000410000 */
[-CC-:B------:R-:W-:Y:S01]  /*85e0*/  FFMA.FTZ R155, R155, R209.reuse, -R206.reuse ;  /* 0x000000d19b9b7223 */ /* 0x180fe200000108ce */
        /* <DEDUP_REMOVED lines=8> */
[----:B------:R-:W-:-:S04]  /*8670*/  FFMA.FTZ R199, R199, R209, -R206 ;  /* 0x000000d1c7c77223 */ /* 0x000fc800000108ce */
[----:B------:R-:W-:Y:S01]  /*8680*/  MUFU.EX2 R154, R154 ;  /* 0x0000009a009a7308 */ /* 0x000fe20000000800 */
[----:B0-----:R-:W-:Y:S01]  /*8690*/  IMAD.U32 R12, RZ, RZ, UR4 ;  /* 0x00000004ff0c7e24 */ /* 0x001fe2000f8e00ff */
[----:B------:R-:W-:-:S03]  /*86a0*/  UIMAD UR4, UR36, 0xc00, UR6 ;  /* 0x00000c00240478a4 */ /* 0x000fc6000f8e0206 */
[C---:B------:R-:W-:Y:S02]  /*86b0*/  @!P1 VIADD R157, R12.reuse, 0x32440 ;  /* 0x000324400c9d9836 */ /* 0x040fe40000000000 */
[----:B------:R-:W-:Y:S01]  /*86c0*/  @!P1 VIADD R12, R12, 0x32460 ;  /* 0x000324600c0c9836 */ /* 0x000fe20000000000 */
[----:B------:R-:W-:Y:S01]  /*86d0*/  MUFU.EX2 R158, R158 ;  /* 0x0000009e009e7308 */ /* 0x000fe20000000800 */
[-C--:B-1----:R-:W-:Y:S01]  /*86e0*/  FMUL.FTZ R26, R26, R207.reuse ;  /* 0x000000cf1a1a7220 */ /* 0x082fe20000410000 */
[----:B------:R-:W-:Y:S01]  /*86f0*/  @!P1 PRMT R157, RZ, 0x654, R157 ;  /* 0x00000654ff9d9816 */ /* 0x000fe2000000009d */
[----:B------:R0:W-:Y:S06]  /*8700*/  BAR.ARV R165, 0x100 ;  /* 0x000400a50000751d */ /* 0x0001ec0000002000 */
[----:B------:R1:W-:Y:S01]  /*8710*/  @!P1 SYNCS.ARRIVE.TRANS64.RED.A1T0 RZ, [R157+URZ], RZ ;  /* 0x000000ff9dff99a7 */ /* 0x0003e2000810043f */
        /* <DEDUP_REMOVED lines=8> */
[----:B-1----:R1:W2:Y:S01]  /*87a0*/  MUFU.EX2 R157, R155 ;  /* 0x0000009b009d7308 */ /* 0x0022a20000000800 */
        /* <DEDUP_REMOVED lines=59> */
[----:B------:R-:W-:Y:S01]  /*8b60*/  UMOV UR10, UR4 ;  /* 0x00000004000a7c82 */ /* 0x000fe20008000000 */
[----:B------:R-:W-:Y:S01]  /*8b70*/  F2FP.BF16.F32.PACK_AB R203, R159, R158 ;  /* 0x0000009e9fcb723e */ /* 0x000fe200000010ff */
[----:B-1----:R1:W2:Y:S01]  /*8b80*/  MUFU.EX2 R155, R160 ;  /* 0x000000a0009b7308 */ /* 0x0022a20000000800 */
[----:B------:R-:W-:Y:S01]  /*8b90*/  FFMA.FTZ R0, R207, R0, R154 ;  /* 0x00000000cf007223 */ /* 0x000fe2000001009a */
[----:B------:R-:W-:Y:S01]  /*8ba0*/  @!P1 PRMT R12, RZ, 0x654, R12 ;  /* 0x00000654ff0c9816 */ /* 0x000fe2000000000c */
[----:B------:R-:W-:-:S02]  /*8bb0*/  WARPGROUP.ARRIVE ;  /* 0x00000000000079c5 */ /* 0x000fc40000000000 */
[----:B------:R-:W-:-:S03]  /*8bc0*/  FADD.FTZ R0, R157, R0 ;  /* 0x000000009d007221 */ /* 0x000fc60000010000 */
[----:B------:R-:W-:Y:S01]  /*8bd0*/  MUFU.EX2 R192, R192 ;  /* 0x000000c000c07308 */ /* 0x000fe20000000800 */
[----:B------:R-:W-:Y:S01]  /*8be0*/  HGMMA.64x256x16.F32.BF16 R24, R200, gdesc[UR8].tnspB, R24, gsb0 ;  /* 0x43e00008c8187df0 */ /* 0x000fe20008001818 */
[-CC-:B-1----:R-:W-:Y:S01]  /*8bf0*/  FFMA.FTZ R160, R163, R209.reuse, -R206.reuse ;  /* 0x000000d1a3a07223 */ /* 0x182fe200000108ce */
[-CC-:B------:R-:W-:Y:S01]  /*8c00*/  FFMA.FTZ R163, R167, R209.reuse, -R206.reuse ;  /* 0x000000d1a7a37223 */ /* 0x180fe200000108ce */
[----:B------:R-:W-:Y:S01]  /*8c10*/  UIADD3 UR10, UR4, 0x80, URZ ;  /* 0x00000080040a7890 */ /* 0x000fe2000fffe03f */
[----:B------:R-:W-:Y:S01]  /*8c20*/  FFMA.FTZ R167, R174, R209, -R206 ;  /* 0x000000d1aea77223 */ /* 0x000fe200000108ce */
[----:B------:R-:W-:Y:S01]  /*8c30*/  UMOV UR11, 0x40000040 ;  /* 0x40000040000b7882 */ /* 0x000fe20000000000 */
[----:B------:R-:W-:Y:S01]  /*8c40*/  FADD.FTZ R158, R158, R0 ;  /* 0x000000009e9e7221 */ /* 0x000fe20000010000 */
[----:B------:R-:W-:Y:S01]  /*8c50*/  MUFU.EX2 R160, R160 ;  /* 0x000000a000a07308 */ /* 0x000fe20000000800 */
[----:B--2---:R-:W-:Y:S02]  /*8c60*/  FADD.FTZ R152, R155, R152 ;  /* 0x000000989b987221 */ /* 0x004fe40000010000 */
[----:B------:R-:W-:-:S05]  /*8c70*/  FADD.FTZ R158, R159, R158 ;  /* 0x0000009e9f9e7221 */ /* 0x000fca0000010000 */
[----:B------:R-:W-:Y:S08]  /*8c80*/  MUFU.EX2 R163, R163 ;  /* 0x000000a300a37308 */ /* 0x000ff00000000800 */
[----:B------:R-:W-:Y:S08]  /*8c90*/  MUFU.EX2 R167, R167 ;  /* 0x000000a700a77308 */ /* 0x000ff00000000800 */
[----:B------:R-:W1:Y:S08]  /*8ca0*/  MUFU.EX2 R0, R175 ;  /* 0x000000af00007308 */ /* 0x000e700000000800 */
[----:B------:R-:W-:Y:S08]  /*8cb0*/  MUFU.EX2 R193, R193 ;  /* 0x000000c100c17308 */ /* 0x000ff00000000800 */
[----:B------:R-:W-:Y:S01]  /*8cc0*/  MUFU.EX2 R196, R196 ;  /* 0x000000c400c47308 */ /* 0x000fe20000000800 */
[----:B-1----:R-:W-:-:S07]  /*8cd0*/  F2FP.BF16.F32.PACK_AB R159, R0, R167 ;  /* 0x000000a7009f723e */ /* 0x002fce00000010ff */
[----:B------:R-:W-:Y:S08]  /*8ce0*/  MUFU.EX2 R197, R197 ;  /* 0x000000c500c57308 */ /* 0x000ff00000000800 */
[----:B------:R-:W-:Y:S08]  /*8cf0*/  MUFU.EX2 R194, R194 ;  /* 0x000000c200c27308 */ /* 0x000ff00000000800 */
[----:B------:R-:W-:Y:S08]  /*8d00*/  MUFU.EX2 R195, R195 ;  /* 0x000000c300c37308 */ /* 0x000ff00000000800 */
[----:B------:R-:W-:Y:S08]  /*8d10*/  MUFU.EX2 R198, R198 ;  /* 0x000000c600c67308 */ /* 0x000ff00000000800 */
[----:B------:R-:W-:Y:S01]  /*8d20*/  MUFU.EX2 R199, R199 ;  /* 0x000000c700c77308 */ /* 0x000fe20000000800 */
[----:B------:R-:W-:-:S02]  /*8d30*/  WARPGROUP.DEPBAR.LE gsb0, 0x0 ;  /* 0x00008000000079c5 */ /* 0x000fc40000010000 */
[-CC-:B------:R-:W-:Y:S01]  /*8d40*/  FFMA.FTZ R200, R162, R209.reuse, -R206.reuse ;  /* 0x000000d1a2c87223 */ /* 0x180fe200000108ce */
[----:B------:R-:W-:-:S04]  /*8d50*/  FFMA.FTZ R162, R166, R209, -R206 ;  /* 0x000000d1a6a27223 */ /* 0x000fc800000108ce */
[----:B------:R-:W1:Y:S01]  /*8d60*/  MUFU.EX2 R201, R161 ;  /* 0x000000a100c97308 */ /* 0x000e620000000800 */
[----:B------:R-:W-:-:S07]  /*8d70*/  IMAD.MOV.U32 R202, RZ, RZ, R13 ;  /* 0x000000ffffca7224 */ /* 0x000fce00078e000d */
[----:B------:R-:W2:Y:S08]  /*8d80*/  MUFU.EX2 R161, R153 ;  /* 0x0000009900a17308 */ /* 0x000eb00000000800 */
[----:B------:R-:W3:Y:S01]  /*8d90*/  MUFU.EX2 R200, R200 ;  /* 0x000000c800c87308 */ /* 0x000ee20000000800 */
[C---:B-1----:R-:W-:Y:S01]  /*8da0*/  FADD.FTZ R166, R201.reuse, R152 ;  /* 0x00000098c9a67221 */ /* 0x042fe20000010000 */
[----:B------:R-:W-:Y:S01]  /*8db0*/  F2FP.BF16.F32.PACK_AB R152, R201, R155 ;  /* 0x0000009bc998723e */ /* 0x000fe200000010ff */
[----:B------:R-:W-:-:S05]  /*8dc0*/  IMAD.MOV.U32 R201, RZ, RZ, R164 ;  /* 0x000000ffffc97224 */ /* 0x000fca00078e00a4 */
[----:B------:R-:W1:Y:S01]  /*8dd0*/  MUFU.EX2 R162, R162 ;  /* 0x000000a200a27308 */ /* 0x000e620000000800 */
[----:B--2---:R-:W-:Y:S02]  /*8de0*/  F2FP.BF16.F32.PACK_AB R154, R156, R161 ;  /* 0x000000a19c9a723e */ /* 0x004fe400000010ff */
[----:B---3--:R-:W-:Y:S01]  /*8df0*/  F2FP.BF16.F32.PACK_AB R153, R160, R200 ;  /* 0x000000c8a099723e */ /* 0x008fe200000010ff */
[----:B------:R-:W-:Y:S01]  /*8e00*/  FADD.FTZ R200, R200, R158 ;  /* 0x0000009ec8c87221 */ /* 0x000fe20000010000 */
[----:B------:R-:W-:-:S03]  /*8e10*/  F2FP.BF16.F32.PACK_AB R158, R173, R172 ;  /* 0x000000acad9e723e */ /* 0x000fc600000010ff */
[----:B------:R-:W-:Y:S01]  /*8e20*/  FADD.FTZ R200, R160, R200 ;  /* 0x000000c8a0c87221 */ /* 0x000fe20000010000 */
[----:B------:R-:W-:Y:S02]  /*8e30*/  F2FP.BF16.F32.PACK_AB R160, R177, R176 ;  /* 0x000000b0b1a0723e */ /* 0x000fe400000010ff */
[----:B-1----:R-:W-:Y:S01]  /*8e40*/  F2FP.BF16.F32.PACK_AB R155, R163, R162 ;  /* 0x000000a2a39b723e */ /* 0x002fe200000010ff */
[----:B------:R-:W-:Y:S01]  /*8e50*/  FADD.FTZ R200, R162, R200 ;  /* 0x000000c8a2c87221 */ /* 0x000fe20000010000 */
[----:B------:R-:W-:Y:S02]  /*8e60*/  F2FP.BF16.F32.PACK_AB R162, R181, R180 ;  /* 0x000000b4b5a2723e */ /* 0x000fe400000010ff */
[----:B------:R-:W-:-:S06]  /*8e70*/  WARPGROUP.ARRIVE ;  /* 0x00000000000079c5 */ /* 0x000fcc0000000000 */
[----:B------:R-:W-:Y:S01]  /*8e80*/  HGMMA.64x256x16.F32.BF16 R24, R152, gdesc[UR8].tnspB, R24, gsb0 ;  /* 0x43e0000898187df0 */ /* 0x000fe20008001818 */
[----:B------:R-:W-:Y:S01]  /*8e90*/  UIADD3 UR10, UR4, 0x100, URZ ;  /* 0x00000100040a7890 */ /* 0x000fe2000fffe03f */
[----:B------:R-:W-:Y:S01]  /*8ea0*/  UMOV UR11, 0x40000040 ;  /* 0x40000040000b7882 */ /* 0x000fe20000000000 */
[----:B------:R-:W-:Y:S02]  /*8eb0*/  WARPGROUP.DEPBAR.LE gsb0, 0x0 ;  /* 0x00008000000079c5 */ /* 0x000fe40000010000 */
[-CC-:B------:R-:W-:Y:S01]  /*8ec0*/  FFMA.FTZ R152, R170, R209.reuse, -R206.reuse ;  /* 0x000000d1aa987223 */ /* 0x180fe200000108ce */
[----:B------:R-:W-:Y:S01]  /*8ed0*/  FFMA.FTZ R153, R171, R209, -R206 ;  /* 0x000000d1ab997223 */ /* 0x000fe200000108ce */
[----:B------:R-:W-:-:S04]  /*8ee0*/  FADD.FTZ R154, R161, R166 ;  /* 0x000000a6a19a7221 */ /* 0x000fc80000010000 */
[----:B------:R-:W1:Y:S01]  /*8ef0*/  MUFU.EX2 R152, R152 ;  /* 0x0000009800987308 */ /* 0x000e620000000800 */
[----:B------:R-:W-:Y:S01]  /*8f00*/  FADD.FTZ R154, R156, R154 ;  /* 0x0000009a9c9a7221 */ /* 0x000fe20000010000 */
[----:B------:R-:W-:-:S03]  /*8f10*/  F2FP.BF16.F32.PACK_AB R156, R169, R168 ;  /* 0x000000a8a99c723e */ /* 0x000fc600000010ff */
[----:B------:R-:W-:-:S03]  /*8f20*/  FADD.FTZ R154, R168, R154 ;  /* 0x0000009aa89a7221 */ /* 0x000fc60000010000 */
[----:B------:R-:W2:Y:S01]  /*8f30*/  MUFU.EX2 R153, R153 ;  /* 0x0000009900997308 */ /* 0x000ea20000000800 */
[----:B------:R-:W-:Y:S01]  /*8f40*/  FADD.FTZ R169, R169, R154 ;  /* 0x0000009aa9a97221 */ /* 0x000fe20000010000 */
[----:B------:R-:W-:-:S03]  /*8f50*/  FADD.FTZ R154, R163, R200 ;  /* 0x000000c8a39a7221 */ /* 0x000fc60000010000 */
[----:B------:R-:W-:Y:S01]  /*8f60*/  FADD.FTZ R172, R172, R169 ;  /* 0x000000a9acac7221 */ /* 0x000fe20000010000 */
[----:B-1----:R-:W-:-:S03]  /*8f70*/  FADD.FTZ R154, R152, R154 ;  /* 0x0000009a989a7221 */ /* 0x002fc60000010000 */
[----:B------:R-:W-:-:S04]  /*8f80*/  FADD.FTZ R172, R173, R172 ;  /* 0x000000acadac7221 */ /* 0x000fc80000010000 */
[----:B------:R-:W-:Y:S01]  /*8f90*/  FADD.FTZ R172, R176, R172 ;  /* 0x000000acb0ac7221 */ /* 0x000fe20000010000 */
[C---:B--2---:R-:W-:Y:S01]  /*8fa0*/  F2FP.BF16.F32.PACK_AB R157, R153.reuse, R152 ;  /* 0x00000098999d723e */ /* 0x044fe200000010ff */
[----:B------:R-:W-:Y:S01]  /*8fb0*/  FADD.FTZ R166, R153, R154 ;  /* 0x0000009a99a67221 */ /* 0x000fe20000010000 */
[----:B------:R-:W-:Y:S01]  /*8fc0*/  F2FP.BF16.F32.PACK_AB R152, R185, R184 ;  /* 0x000000b8b998723e */ /* 0x000fe200000010ff */
[----:B------:R-:W-:Y:S01]  /*8fd0*/  FADD.FTZ R172, R177, R172 ;  /* 0x000000acb1ac7221 */ /* 0x000fe20000010000 */
[----:B------:R-:W-:Y:S01]  /*8fe0*/  WARPGROUP.ARRIVE ;  /* 0x00000000000079c5 */ /* 0x000fe20000000000 */
[----:B------:R-:W-:Y:S01]  /*8ff0*/  F2FP.BF16.F32.PACK_AB R154, R189, R188 ;  /* 0x000000bcbd9a723e */ /* 0x000fe200000010ff */
[----:B------:R-:W-:Y:S01]  /*9000*/  FADD.FTZ R166, R167, R166 ;  /* 0x000000a6a7a67221 */ /* 0x000fe20000010000 */
[----:B------:R-:W-:-:S03]  /*9010*/  FADD.FTZ R172, R180, R172 ;  /* 0x000000acb4ac7221 */ /* 0x000fc60000010000 */
[----:B------:R-:W-:Y:S01]  /*9020*/  HGMMA.64x256x16.F32.BF16 R24, R156, gdesc[UR8].tnspB, R24, gsb0 ;  /* 0x43e000089c187df0 */ /* 0x000fe20008001818 */
[----:B------:R-:W-:Y:S01]  /*9030*/  UIADD3 UR10, UR4, 0x180, URZ ;  /* 0x00000180040a7890 */ /* 0x000fe2000fffe03f */
[----:B------:R-:W-:Y:S01]  /*9040*/  FADD.FTZ R166, R0, R166 ;  /* 0x000000a600a67221 */ /* 0x000fe20000010000 */
[----:B------:R-:W-:Y:S01]  /*9050*/  UMOV UR11, 0x40000040 ;  /* 0x40000040000b7882 */ /* 0x000fe20000000000 */
[----:B------:R-:W-:-:S04]  /*9060*/  FADD.FTZ R172, R181, R172 ;  /* 0x000000acb5ac7221 */ /* 0x000fc80000010000 */
[----:B------:R-:W-:-:S04]  /*9070*/  FADD.FTZ R172, R184, R172 ;  /* 0x000000acb8ac7221 */ /* 0x000fc80000010000 */
[----:B------:R-:W-:-:S04]  /*9080*/  FADD.FTZ R172, R185, R172 ;  /* 0x000000acb9ac7221 */ /* 0x000fc80000010000 */
        /* <DEDUP_REMOVED lines=17> */
[----:B------:R-:W-:-:S06]  /*91a0*/  WARPGROUP.ARRIVE ;  /* 0x00000000000079c5 */ /* 0x000fcc0000000000 */
[----:B------:R-:W-:Y:S01]  /*91b0*/  HGMMA.64x256x16.F32.BF16 R24, R160, gdesc[UR8].tnspB, R24, gsb0 ;  /* 0x43e00008a0187df0 */ /* 0x000fe20008001818 */
[----:B------:R-:W-:Y:S01]  /*91c0*/  UIADD3 UR10, UR4, 0x200, URZ ;  /* 0x00000200040a7890 */ /* 0x000fe2000fffe03f */
[----:B------:R-:W-:Y:S01]  /*91d0*/  UMOV UR11, 0x40000040 ;  /* 0x40000040000b7882 */ /* 0x000fe20000000000 */
[----:B------:R-:W-:Y:S01]  /*91e0*/  UIADD3 UR4, UR4, 0x280, URZ ;  /* 0x0000028004047890 */ /* 0x000fe2000fffe03f */
[----:B------:R-:W-:Y:S02]  /*91f0*/  WARPGROUP.DEPBAR.LE gsb0, 0x0 ;  /* 0x00008000000079c5 */ /* 0x000fe40000010000 */
[-CC-:B------:R-:W-:Y:S01]  /*9200*/  FFMA.FTZ R160, R186, R209.reuse, -R206.reuse ;  /* 0x000000d1baa07223 */ /* 0x180fe200000108ce */
[-CC-:B------:R-:W-:Y:S01]  /*9210*/  FFMA.FTZ R161, R187, R209.reuse, -R206.reuse ;  /* 0x000000d1bba17223 */ /* 0x180fe200000108ce */
[-CC-:B------:R-:W-:Y:S01]  /*9220*/  FFMA.FTZ R162, R190, R209.reuse, -R206.reuse ;  /* 0x000000d1bea27223 */ /* 0x180fe200000108ce */
[----:B------:R-:W-:-:S03]  /*9230*/  FFMA.FTZ R163, R191, R209, -R206 ;  /* 0x000000d1bfa37223 */ /* 0x000fc600000108ce */
[----:B------:R-:W1:Y:S08]  /*9240*/  MUFU.EX2 R160, R160 ;  /* 0x000000a000a07308 */ /* 0x000e700000000800 */
[----:B------:R-:W2:Y:S08]  /*9250*/  MUFU.EX2 R161, R161 ;  /* 0x000000a100a17308 */ /* 0x000eb00000000800 */
[----:B------:R-:W3:Y:S01]  /*9260*/  MUFU.EX2 R162, R162 ;  /* 0x000000a200a27308 */ /* 0x000ee20000000800 */
[----:B-1----:R-:W-:-:S07]  /*9270*/  FADD.FTZ R158, R160, R158 ;  /* 0x0000009ea09e7221 */ /* 0x002fce0000010000 */
[----:B------:R-:W1:Y:S01]  /*9280*/  MUFU.EX2 R163, R163 ;  /* 0x000000a300a37308 */ /* 0x000e620000000800 */
[C---:B--2---:R-:W-:Y:S01]  /*9290*/  F2FP.BF16.F32.PACK_AB R153, R161.reuse, R160 ;  /* 0x000000a0a199723e */ /* 0x044fe200000010ff */
[----:B------:R-:W-:-:S04]  /*92a0*/  FADD.FTZ R158, R161, R158 ;  /* 0x0000009ea19e7221 */ /* 0x000fc80000010000 */
[----:B---3--:R-:W-:Y:S01]  /*92b0*/  FADD.FTZ R158, R162, R158 ;  /* 0x0000009ea29e7221 */ /* 0x008fe20000010000 */
[----:B-1----:R-:W-:-:S03]  /*92c0*/  F2FP.BF16.F32.PACK_AB R155, R163, R162 ;  /* 0x000000a2a39b723e */ /* 0x002fc600000010ff */
[----:B------:R-:W-:Y:S01]  /*92d0*/  FADD.FTZ R163, R163, R158 ;  /* 0x0000009ea3a37221 */ /* 0x000fe20000010000 */
[----:B------:R-:W-:-:S06]  /*92e0*/  WARPGROUP.ARRIVE ;  /* 0x00000000000079c5 */ /* 0x000fcc0000000000 */
        /* <DEDUP_REMOVED lines=11> */
[----:B------:R-:W-:-:S03]  /*93a0*/  FADD.FTZ R195, R195, R194 ;  /* 0x000000c2c3c37221 */ /* 0x000fc60000010000 */
[----:B------:R-:W-:Y:S01]  /*93b0*/  WARPGROUP.ARRIVE ;  /* 0x00000000000079c5 */ /* 0x000fe20000000000 */
[----:B------:R-:W-:-:S04]  /*93c0*/  FADD.FTZ R0, R198, R195 ;  /* 0x000000c3c6007221 */ /* 0x000fc80000010000 */
[----:B------:R-:W-:-:S08]  /*93d0*/  FADD.FTZ R0, R199, R0 ;  /* 0x00000000c7007221 */ /* 0x000fd00000010000 */
[----:B------:R-:W-:Y:S03]  /*93e0*/  HGMMA.64x256x16.F32.BF16 R24, R152, gdesc[UR8].tnspB, R24, gsb0 ;  /* 0x43e0000898187df0 */ /* 0x000fe60008001818 */
[----:B------:R-:W-:Y:S02]  /*93f0*/  WARPGROUP.DEPBAR.LE gsb0, 0x0 ;  /* 0x00008000000079c5 */ /* 0x000fe40000010000 */
[----:B------:R1:W-:Y:S02]  /*9400*/  @!P1 SYNCS.ARRIVE.TRANS64.RED.A1T0 RZ, [R12+URZ], RZ ;  /* 0x000000ff0cff99a7 */ /* 0x0003e4000810043f */
[----:B-1----:R-:W-:-:S04]  /*9410*/  FADD.FTZ R12, R196, R193 ;  /* 0x000000c1c40c7221 */ /* 0x002fc80000010000 */
[----:B------:R-:W-:Y:S01]  /*9420*/  FADD.FTZ R12, R197, R12 ;  /* 0x0000000cc50c7221 */ /* 0x000fe20000010000 */
[----:B0-----:R-:W-:Y:S06]  /*9430*/  @P2 BRA `(.L_x_14233) ;  /* 0xffffffdc00482947 */ /* 0x001fec000383ffff */
.L_x_14224:
[----:B------:R-:W2:Y:S01]  /*9440*/  LDL.LU R152, [R1+0x24] ;  /* 0x0000240001987983 */ /* 0x000ea20000300800 */
[----:B------:R-:W-:Y:S01]  /*9450*/  UIADD3 UR36, UR36, 0x1, URZ ;  /* 0x0000000124247890 */ /* 0x000fe2000fffe03f */
[----:B------:R0:W-:Y:S06]  /*9460*/  BAR.ARV R165, 0x100 ;  /* 0x000400a50000751d */ /* 0x0001ec0000002000 */
[----:B------:R-:W-:Y:S02]  /*9470*/  UISETP.NE.AND UP0, UPT, UR36, 0x2, UPT ;  /* 0x000000022400788c */ /* 0x000fe4000bf05270 */
[----:B------:R-:W-:Y:S06]  /*9480*/  BAR.ARV 0x8, 0x180 ;  /* 0x0206000000007b1d */ /* 0x000fec0000002000 */
[----:B------:R-:W-:Y:S01]  /*9490*/  USEL UR4, URZ, 0x1, UP0 ;  /* 0x000000013f047887 */ /* 0x000fe20008000000 */
[----:B------:R-:W-:Y:S01]  /*94a0*/  PLOP3.LUT P0, PT, PT, PT, PT, 0x8, 0x0 ;  /* 0x000000000000781c */ /* 0x000fe20003f0e170 */
[----:B------:R-:W1:Y:S01]  /*94b0*/  SHFL.BFLY PT, R3, R12, 0x2, 0x1f ;  /* 0x0c401f000c037f89 */ /* 0x000e6200000e0000 */
[----:B------:R-:W-:-:S02]  /*94c0*/  USEL UR36, UR36, URZ, UP0 ;  /* 0x0000003f24247287 */ /* 0x000fc40008000000 */
[----:B------:R-:W-:Y:S01]  /*94d0*/  ULOP3.LUT UR37, UR37, UR4, URZ, 0x3c, !UPT ;  /* 0x0000000425257292 */ /* 0x000fe2000f8e3c3f */
[----:B------:R-:W3:Y:S01]  /*94e0*/  SHFL.BFLY PT, R5, R0, 0x2, 0x1f ;  /* 0x0c401f0000057f89 */ /* 0x000ee200000e0000 */
[----:B-1----:R-:W-:Y:S01]  /*94f0*/  FADD.FTZ R3, R3, R12 ;  /* 0x0000000c03037221 */ /* 0x002fe20000010000 */
[----:B---3--:R-:W-:-:S04]  /*9500*/  FADD.FTZ R5, R5, R0 ;  /* 0x0000000005057221 */ /* 0x008fc80000010000 */
[----:B------:R-:W1:Y:S01]  /*9510*/  SHFL.BFLY PT, R2, R3, 0x1, 0x1f ;  /* 0x0c201f0003027f89 */ /* 0x000e6200000e0000 */
[----:B------:R-:W-:-:S03]  /*9520*/  IMAD.MOV.U32 R0, RZ, RZ, RZ ;  /* 0x000000ffff007224 */ /* 0x000fc600078e00ff */
[----:B------:R-:W3:Y:S01]  /*9530*/  SHFL.BFLY PT, R4, R5, 0x1, 0x1f ;  /* 0x0c201f0005047f89 */ /* 0x000ee200000e0000 */
[----:B-1----:R-:W-:Y:S01]  /*9540*/  FADD.FTZ R6, R3, R2 ;  /* 0x0000000203067221 */ /* 0x002fe20000010000 */
[----:B------:R-:W-:Y:S02]  /*9550*/  IMAD.MOV.U32 R2, RZ, RZ, RZ ;  /* 0x000000ffff027224 */ /* 0x000fe400078e00ff */
[----:B------:R-:W-:Y:S02]  /*9560*/  IMAD.MOV.U32 R3, RZ, RZ, -0x800000 ;  /* 0xff800000ff037424 */ /* 0x000fe400078e00ff */
[----:B---3--:R-:W-:Y:S01]  /*9570*/  FADD.FTZ R7, R5, R4 ;  /* 0x0000000405077221 */ /* 0x008fe20000010000 */
[----:B------:R-:W-:-:S04]  /*9580*/  FSETP.NE.FTZ.AND P1, PT, R6, RZ, PT ;  /* 0x000000ff0600720b */ /* 0x000fc80003f35000 */
[----:B------:R-:W-:-:S09]  /*9590*/  FSETP.NE.FTZ.AND P2, PT, R7, RZ, PT ;  /* 0x000000ff0700720b */ /* 0x000fd20003f55000 */
[----:B------:R-:W1:Y:S08]  /*95a0*/  @P1 MUFU.LG2 R4, R6 ;  /* 0x0000000600041308 */ /* 0x000e700000000c00 */
[----:B------:R-:W3:Y:S08]  /*95b0*/  @P2 MUFU.LG2 R5, R7 ;  /* 0x0000000700052308 */ /* 0x000ef00000000c00 */
[----:B------:R4:W5:Y:S01]  /*95c0*/  @P1 MUFU.RCP R2, R6 ;  /* 0x0000000600021308 */ /* 0x0009620000001000 */
[----:B-1----:R-:W-:-:S07]  /*95d0*/  @P1 FMUL.FTZ R4, R4, 0.69314718246459960938 ;  /* 0x3f31721804041820 */ /* 0x002fce0000410000 */
[----:B------:R-:W1:Y:S01]  /*95e0*/  @P2 MUFU.RCP R0, R7 ;  /* 0x0000000700002308 */ /* 0x000e620000001000 */
[C---:B----4-:R-:W-:Y:S01]  /*95f0*/  @P1 FMUL.FTZ R6, R209.reuse, 0.69314718246459960938 ;  /* 0x3f317218d1061820 */ /* 0x050fe20000410000 */
[----:B------:R-:W-:Y:S01]  /*9600*/  @P2 FMUL.FTZ R209, R209, 0.69314718246459960938 ;  /* 0x3f317218d1d12820 */ /* 0x000fe20000410000 */
[----:B---3--:R-:W-:Y:S02]  /*9610*/  @P2 FMUL.FTZ R5, R5, 0.69314718246459960938 ;  /* 0x3f31721805052820 */ /* 0x008fe40000410000 */
[----:B------:R-:W-:Y:S01]  /*9620*/  @P1 FFMA.FTZ R3, R6, R13, R4 ;  /* 0x0000000d06031223 */ /* 0x000fe20000010004 */
        /* <DEDUP_REMOVED lines=132> */
.L_x_14202:
[----:B------:R-:W1:Y:S01]  /*9e70*/  S2R R5, SR_CgaCtaId ;  /* 0x0000000000057919 */ /* 0x000e620000008800 */
[----:B------:R-:W-:Y:S01]  /*9e80*/  MOV R0, 0x400 ;  /* 0x0000040000007802 */ /* 0x000fe20000000f00 */
[----:B------:R-:W-:Y:S01]  /*9e90*/  BSSY B0, `(.L_x_14234) ;  /* 0x000046a000007945 */ /* 0x000fe20003800000 */
[----:B------:R-:W-:Y:S02]  /*9ea0*/  BAR.SYNC.DEFER_BLOCKING 0x5, 0x180 ;  /* 0x0146000000007b1d */ /* 0x000fe40000010000 */
[----:B-1----:R-:W-:-:S05]  /*9eb0*/  LEA R0, R5, R0, 0x18 ;  /* 0x0000000005007211 */ /* 0x002fca00078ec0ff */
[----:B------:R1:W2:Y:S01]  /*9ec0*/  LDS.128 R4, [R0+0x324d0] ;  /* 0x0324d00000047984 */ /* 0x0002a20000000c00 */
[----:B------:R-:W-:Y:S06]  /*9ed0*/  BAR.ARV 0x4, 0x180 ;  /* 0x0106000000007b1d */ /* 0x000fec0000002000 */
[----:B------:R-:W-:Y:S05]  /*9ee0*/  @P0 BRA `(.L_x_14235) ;  /* 0x0000003400fc0947 */ /* 0x000fea0003800000 */
[----:B------:R-:W0:Y:S01]  /*9ef0*/  LDL R8, [R1+0x80] ;  /* 0x0000800001087983 */ /* 0x000e220000100800 */
[----:B------:R-:W3:Y:S01]  /*9f00*/  S2R R9, SR_SWINHI ;  /* 0x0000000000097919 */ /* 0x000ee20000002f00 */
[----:B------:R-:W-:Y:S01]  /*9f10*/  F2FP.BF16.F32.PACK_AB R10, R29, R28 ;  /* 0x0000001c1d0a723e */ /* 0x000fe200000010ff */
[----:B------:R-:W-:Y:S01]  /*9f20*/  ULDC.64 UR4, c[0x0][0xd08] ;  /* 0x0003420000047ab9 */ /* 0x000fe20000000a00 */
[----:B------:R-:W-:Y:S01]  /*9f30*/  F2FP.BF16.F32.PACK_AB R11, R31, R30 ;  /* 0x0000001e1f0b723e */ /* 0x000fe200000010ff */
[----:B------:R-:W4:Y:S01]  /*9f40*/  LDL R163, [R1+0x20] ;  /* 0x0000200001a37983 */ /* 0x000f220000100800 */
[----:B------:R-:W-:Y:S02]  /*9f50*/  MOV R16, R0 ;  /* 0x0000000000107202 */ /* 0x000fe40000000f00 */
[----:B---3--:R-:W-:Y:S02]  /*9f60*/  MOV R17, R9 ;  /* 0x0000000900117202 */ /* 0x008fe40000000f00 */
[----:B------:R-:W-:-:S02]  /*9f70*/  F2FP.BF16.F32.PACK_AB R14, R37, R36 ;  /* 0x00000024250e723e */ /* 0x000fc400000010ff */
[----:B------:R-:W-:Y:S01]  /*9f80*/  F2FP.BF16.F32.PACK_AB R15, R39, R38 ;  /* 0x00000026270f723e */ /* 0x000fe200000010ff */
[----:B------:R-:W-:Y:S01]  /*9f90*/  BAR.SYNC.DEFER_BLOCKING 0x1, 0x100 ;  /* 0x0044000000007b1d */ /* 0x000fe20000010000 */
[----:B0-----:R-:W-:-:S03]  /*9fa0*/  IMAD.WIDE R152, R8, 0x2, R16 ;  /* 0x0000000208987825 */ /* 0x001fc600078e0210 */
[C---:B------:R-:W-:Y:S02]  /*9fb0*/  LOP3.LUT R9, R152.reuse, 0x380, RZ, 0xc0, !PT ;  /* 0x0000038098097812 */ /* 0x040fe400078ec0ff */
[----:B------:R-:W-:Y:S02]  /*9fc0*/  IADD3 R23, P0, R152, 0x40, RZ ;  /* 0x0000004098177810 */ /* 0x000fe40007f1e0ff */
[----:B------:R-:W-:Y:S02]  /*9fd0*/  SHF.R.U64 R9, R9, 0x3, RZ ;  /* 0x0000000309097819 */ /* 0x000fe400000012ff */
[----:B------:R-:W-:Y:S02]  /*9fe0*/  LOP3.LUT R22, R23, 0x380, RZ, 0xc0, !PT ;  /* 0x0000038017167812 */ /* 0x000fe400078ec0ff */
[----:B------:R-:W-:Y:S01]  /*9ff0*/  LOP3.LUT R8, R9, R152, RZ, 0x3c, !PT ;  /* 0x0000009809087212 */ /* 0x000fe200078e3cff */
[----:B------:R-:W-:Y:S01]  /*a000*/  IMAD.MOV.U32 R9, RZ, RZ, R153 ;  /* 0x000000ffff097224 */ /* 0x000fe200078e0099 */
[----:B------:R-:W-:-:S02]  /*a010*/  SHF.R.U64 R22, R22, 0x3, RZ ;  /* 0x0000000316167819 */ /* 0x000fc400000012ff */
[----:B------:R-:W-:Y:S02]  /*a020*/  IADD3 R21, P1, R152, 0x60, RZ ;  /* 0x0000006098157810 */ /* 0x000fe40007f3e0ff */
[----:B--2---:R-:W-:Y:S02]  /*a030*/  MOV R4, R8 ;  /* 0x0000000800047202 */ /* 0x004fe40000000f00 */
[----:B------:R-:W-:Y:S02]  /*a040*/  F2FP.BF16.F32.PACK_AB R8, R25, R24 ;  /* 0x000000181908723e */ /* 0x000fe400000010ff */
[----:B------:R-:W-:Y:S02]  /*a050*/  F2FP.BF16.F32.PACK_AB R9, R27, R26 ;  /* 0x0000001a1b09723e */ /* 0x000fe400000010ff */
[----:B------:R-:W-:Y:S01]  /*a060*/  LOP3.LUT R22, R22, R23, RZ, 0x3c, !PT ;  /* 0x0000001716167212 */ /* 0x000fe200078e3cff */
[----:B------:R-:W-:Y:S01]  /*a070*/  IMAD.X R23, RZ, RZ, R153, P0 ;  /* 0x000000ffff177224 */ /* 0x000fe200000e0699 */
[----:B------:R-:W-:-:S02]  /*a080*/  LOP3.LUT R20, R21, 0x380, RZ, 0xc0, !PT ;  /* 0x0000038015147812 */ /* 0x000fc400078ec0ff */
[C---:B------:R-:W-:Y:S01]  /*a090*/  IADD3 R155, P0, R152.reuse, 0x4000, RZ ;  /* 0x00004000989b7810 */ /* 0x040fe20007f1e0ff */
[----:B------:R0:W-:Y:S01]  /*a0a0*/  STSM.16.M88.4 [R4], R8 ;  /* 0x0000000804007844 */ /* 0x0001e20000000200 */
[----:B------:R-:W-:Y:S02]  /*a0b0*/  IADD3 R13, P2, R152, 0x20, RZ ;  /* 0x00000020980d7810 */ /* 0x000fe40007f5e0ff */
[----:B------:R-:W-:Y:S02]  /*a0c0*/  SHF.R.U64 R20, R20, 0x3, RZ ;  /* 0x0000000314147819 */ /* 0x000fe400000012ff */
[----:B------:R-:W-:Y:S02]  /*a0d0*/  LOP3.LUT R12, R13, 0x380, RZ, 0xc0, !PT ;  /* 0x000003800d0c7812 */ /* 0x000fe400078ec0ff */
[----:B------:R-:W-:Y:S01]  /*a0e0*/  LOP3.LUT R20, R20, R21, RZ, 0x3c, !PT ;  /* 0x0000001514147212 */ /* 0x000fe200078e3cff */
[----:B------:R-:W-:Y:S01]  /*a0f0*/  IMAD.X R21, RZ, RZ, R153, P1 ;  /* 0x000000ffff157224 */ /* 0x000fe200008e0699 */
[----:B------:R-:W-:-:S02]  /*a100*/  SHF.R.U64 R12, R12, 0x3, RZ ;  /* 0x000000030c0c7819 */ /* 0x000fc400000012ff */
[----:B0-----:R-:W-:Y:S02]  /*a110*/  MOV R4, R22 ;  /* 0x0000001600047202 */ /* 0x001fe40000000f00 */
[----:B------:R-:W-:Y:S02]  /*a120*/  LOP3.LUT R22, R155, 0x380, RZ, 0xc0, !PT ;  /* 0x000003809b167812 */ /* 0x000fe400078ec0ff */
[----:B------:R-:W-:Y:S02]  /*a130*/  IADD3 R157, P1, R152, 0x4020, RZ ;  /* 0x00004020989d7810 */ /* 0x000fe40007f3e0ff */
[----:B------:R-:W-:Y:S02]  /*a140*/  SHF.R.U64 R22, R22, 0x3, RZ ;  /* 0x0000000316167819 */ /* 0x000fe400000012ff */
[----:B------:R-:W-:Y:S02]  /*a150*/  LOP3.LUT R12, R12, R13, RZ, 0x3c, !PT ;  /* 0x0000000d0c0c7212 */ /* 0x000fe400078e3cff */
[----:B------:R-:W-:Y:S01]  /*a160*/  LOP3.LUT R22, R22, R155, RZ, 0x3c, !PT ;  /* 0x0000009b16167212 */ /* 0x000fe200078e3cff */
[----:B------:R-:W-:Y:S01]  /*a170*/  IMAD.X R13, RZ, RZ, R153, P2 ;  /* 0x000000ffff0d7224 */ /* 0x000fe200010e0699 */
[----:B------:R-:W-:-:S02]  /*a180*/  MOV R155, R20 ;  /* 0x00000014009b7202 */ /* 0x000fc40000000f00 */
[----:B------:R-:W-:Y:S02]  /*a190*/  LOP3.LUT R20, R157, 0x380, RZ, 0xc0, !PT ;  /* 0x000003809d147812 */ /* 0x000fe400078ec0ff */
[----:B------:R-:W-:Y:S02]  /*a1a0*/  MOV R154, R12 ;  /* 0x0000000c009a7202 */ /* 0x000fe40000000f00 */
[----:B------:R-:W-:Y:S01]  /*a1b0*/  SHF.R.U64 R20, R20, 0x3, RZ ;  /* 0x0000000314147819 */ /* 0x000fe200000012ff */
[--C-:B------:R-:W-:Y:S01]  /*a1c0*/  IMAD.X R23, RZ, RZ, R153.reuse, P0 ;  /* 0x000000ffff177224 */ /* 0x100fe200000e0699 */
[----:B------:R-:W-:Y:S02]  /*a1d0*/  F2FP.BF16.F32.PACK_AB R12, R33, R32 ;  /* 0x00000020210c723e */ /* 0x000fe400000010ff */
[----:B------:R-:W-:Y:S02]  /*a1e0*/  F2FP.BF16.F32.PACK_AB R13, R35, R34 ;  /* 0x00000022230d723e */ /* 0x000fe400000010ff */
[----:B------:R-:W-:Y:S01]  /*a1f0*/  LOP3.LUT R20, R20, R157, RZ, 0x3c, !PT ;  /* 0x0000009d14147212 */ /* 0x000fe200078e3cff */
[----:B------:R-:W-:Y:S01]  /*a200*/  IMAD.X R21, RZ, RZ, R153, P1 ;  /* 0x000000ffff157224 */ /* 0x000fe200008e0699 */
[----:B------:R-:W-:-:S02]  /*a210*/  F2FP.BF16.F32.PACK_AB R8, R41, R40 ;  /* 0x000000282908723e */ /* 0x000fc400000010ff */
[----:B------:R-:W-:Y:S02]  /*a220*/  F2FP.BF16.F32.PACK_AB R9, R43, R42 ;  /* 0x0000002a2b09723e */ /* 0x000fe400000010ff */
[----:B------:R-:W-:Y:S02]  /*a230*/  F2FP.BF16.F32.PACK_AB R10, R45, R44 ;  /* 0x0000002c2d0a723e */ /* 0x000fe400000010ff */
[----:B------:R-:W-:Y:S02]  /*a240*/  F2FP.BF16.F32.PACK_AB R11, R47, R46 ;  /* 0x0000002e2f0b723e */ /* 0x000fe400000010ff */
[C---:B------:R-:W-:Y:S01]  /*a250*/  IADD3 R157, P0, R152.reuse, 0x4040, RZ ;  /* 0x00004040989d7810 */ /* 0x040fe20007f1e0ff */
[----:B------:R0:W-:Y:S01]  /*a260*/  STSM.16.M88.4 [R154], R12 ;  /* 0x0000000c9a007844 */ /* 0x0001e20000000200 */
[----:B------:R-:W-:-:S03]  /*a270*/  IADD3 R159, P1, R152, 0x4060, RZ ;  /* 0x00004060989f7810 */ /* 0x000fc60007f3e0ff */
[----:B------:R2:W-:Y:S01]  /*a280*/  STSM.16.M88.4 [R4], R8 ;  /* 0x0000000804007844 */ /* 0x0005e20000000200 */
[----:B0-----:R-:W-:Y:S02]  /*a290*/  MOV R154, R22 ;  /* 0x00000016009a7202 */ /* 0x001fe40000000f00 */
[----:B------:R-:W-:Y:S02]  /*a2a0*/  LOP3.LUT R22, R157, 0x380, RZ, 0xc0, !PT ;  /* 0x000003809d167812 */ /* 0x000fe400078ec0ff */
[----:B--2---:R-:W-:Y:S02]  /*a2b0*/  MOV R4, R20 ;  /* 0x0000001400047202 */ /* 0x004fe40000000f00 */
[----:B------:R-:W-:Y:S02]  /*a2c0*/  F2FP.BF16.F32.PACK_AB R12, R49, R48 ;  /* 0x00000030310c723e */ /* 0x000fe400000010ff */
[----:B------:R-:W-:Y:S02]  /*a2d0*/  F2FP.BF16.F32.PACK_AB R13, R51, R50 ;  /* 0x00000032330d723e */ /* 0x000fe400000010ff */
[----:B------:R-:W-:-:S02]  /*a2e0*/  F2FP.BF16.F32.PACK_AB R14, R53, R52 ;  /* 0x00000034350e723e */ /* 0x000fc400000010ff */
[----:B------:R-:W-:Y:S02]  /*a2f0*/  F2FP.BF16.F32.PACK_AB R15, R55, R54 ;  /* 0x00000036370f723e */ /* 0x000fe400000010ff */
[----:B------:R-:W-:Y:S02]  /*a300*/  LOP3.LUT R20, R159, 0x380, RZ, 0xc0, !PT ;  /* 0x000003809f147812 */ /* 0x000fe400078ec0ff */
[----:B------:R-:W-:Y:S01]  /*a310*/  SHF.R.U64 R22, R22, 0x3, RZ ;  /* 0x0000000316167819 */ /* 0x000fe200000012ff */
[----:B------:R-:W-:Y:S01]  /*a320*/  IMAD.X R23, RZ, RZ, R153, P0 ;  /* 0x000000ffff177224 */ /* 0x000fe200000e0699 */
[----:B------:R-:W-:Y:S02]  /*a330*/  F2FP.BF16.F32.PACK_AB R8, R57, R56 ;  /* 0x000000383908723e */ /* 0x000fe400000010ff */
[----:B------:R-:W-:Y:S02]  /*a340*/  F2FP.BF16.F32.PACK_AB R9, R59, R58 ;  /* 0x0000003a3b09723e */ /* 0x000fe400000010ff */
[----:B------:R-:W-:-:S02]  /*a350*/  F2FP.BF16.F32.PACK_AB R10, R61, R60 ;  /* 0x0000003c3d0a723e */ /* 0x000fc400000010ff */
[----:B------:R-:W-:Y:S01]  /*a360*/  F2FP.BF16.F32.PACK_AB R11, R63, R62 ;  /* 0x0000003e3f0b723e */ /* 0x000fe200000010ff */
[----:B------:R0:W-:Y:S01]  /*a370*/  STSM.16.M88.4 [R155], R12 ;  /* 0x0000000c9b007844 */ /* 0x0001e20000000200 */
[----:B------:R-:W-:Y:S02]  /*a380*/  SHF.R.U64 R20, R20, 0x3, RZ ;  /* 0x0000000314147819 */ /* 0x000fe400000012ff */
[----:B------:R-:W-:Y:S01]  /*a390*/  LOP3.LUT R22, R22, R157, RZ, 0x3c, !PT ;  /* 0x0000009d16167212 */ /* 0x000fe200078e3cff */
[----:B------:R-:W-:Y:S01]  /*a3a0*/  IMAD.X R21, RZ, RZ, R153, P1 ;  /* 0x000000ffff157224 */ /* 0x000fe200008e0699 */
[----:B------:R-:W-:Y:S01]  /*a3b0*/  IADD3 R157, P0, R152, 0x8000, RZ ;  /* 0x00008000989d7810 */ /* 0x000fe20007f1e0ff */
[----:B------:R2:W-:Y:S01]  /*a3c0*/  STSM.16.M88.4 [R154], R8 ;  /* 0x000000089a007844 */ /* 0x0005e20000000200 */
[----:B------:R-:W-:Y:S02]  /*a3d0*/  LOP3.LUT R20, R20, R159, RZ, 0x3c, !PT ;  /* 0x0000009f14147212 */ /* 0x000fe400078e3cff */
[----:B0-----:R-:W-:-:S02]  /*a3e0*/  F2FP.BF16.F32.PACK_AB R12, R65, R64 ;  /* 0x00000040410c723e */ /* 0x001fc400000010ff */
[----:B------:R-:W-:Y:S02]  /*a3f0*/  F2FP.BF16.F32.PACK_AB R13, R67, R66 ;  /* 0x00000042430d723e */ /* 0x000fe400000010ff */
[----:B------:R-:W-:Y:S02]  /*a400*/  F2FP.BF16.F32.PACK_AB R14, R69, R68 ;  /* 0x00000044450e723e */ /* 0x000fe400000010ff */
[----:B------:R-:W-:Y:S02]  /*a410*/  F2FP.BF16.F32.PACK_AB R15, R71, R70 ;  /* 0x00000046470f723e */ /* 0x000fe400000010ff */
[----:B------:R-:W-:Y:S02]  /*a420*/  MOV R155, R22 ;  /* 0x00000016009b7202 */ /* 0x000fe40000000f00 */
[----:B--2---:R-:W-:Y:S02]  /*a430*/  F2FP.BF16.F32.PACK_AB R8, R73, R72 ;  /* 0x000000484908723e */ /* 0x004fe400000010ff */
[----:B------:R-:W-:-:S02]  /*a440*/  F2FP.BF16.F32.PACK_AB R9, R75, R74 ;  /* 0x0000004a4b09723e */ /* 0x000fc400000010ff */
[----:B------:R-:W-:Y:S02]  /*a450*/  F2FP.BF16.F32.PACK_AB R10, R77, R76 ;  /* 0x0000004c4d0a723e */ /* 0x000fe400000010ff */
[----:B------:R-:W-:Y:S01]  /*a460*/  F2FP.BF16.F32.PACK_AB R11, R79, R78 ;  /* 0x0000004e4f0b723e */ /* 0x000fe200000010ff */
[----:B------:R0:W-:Y:S01]  /*a470*/  STSM.16.M88.4 [R4], R12 ;  /* 0x0000000c04007844 */ /* 0x0001e20000000200 */
[----:B------:R-:W-:Y:S02]  /*a480*/  LOP3.LUT R22, R157, 0x380, RZ, 0xc0, !PT ;  /* 0x000003809d167812 */ /* 0x000fe400078ec0ff */
[----:B------:R-:W-:Y:S01]  /*a490*/  MOV R154, R20 ;  /* 0x00000014009a7202 */ /* 0x000fe20000000f00 */
[----:B------:R2:W-:Y:S01]  /*a4a0*/  STSM.16.M88.4 [R155], R8 ;  /* 0x000000089b007844 */ /* 0x0005e20000000200 */
[----:B------:R-:W-:Y:S01]  /*a4b0*/  SHF.R.U64 R22, R22, 0x3, RZ ;  /* 0x0000000316167819 */ /* 0x000fe200000012ff */
[----:B------:R-:W-:Y:S01]  /*a4c0*/  IMAD.X R23, RZ, RZ, R153, P0 ;  /* 0x000000ffff177224 */ /* 0x000fe200000e0699 */
[----:B------:R-:W-:-:S02]  /*a4d0*/  IADD3 R158, P0, R152, 0xc060, RZ ;  /* 0x0000c060989e7810 */ /* 0x000fc40007f1e0ff */
[----:B------:R-:W-:Y:S02]  /*a4e0*/  LOP3.LUT R22, R22, R157, RZ, 0x3c, !PT ;  /* 0x0000009d16167212 */ /* 0x000fe400078e3cff */
[----:B0-----:R-:W-:Y:S02]  /*a4f0*/  F2FP.BF16.F32.PACK_AB R12, R81, R80 ;  /* 0x00000050510c723e */ /* 0x001fe400000010ff */
[----:B------:R-:W-:Y:S02]  /*a500*/  F2FP.BF16.F32.PACK_AB R13, R83, R82 ;  /* 0x00000052530d723e */ /* 0x000fe400000010ff */
[----:B------:R-:W-:Y:S02]  /*a510*/  F2FP.BF16.F32.PACK_AB R14, R85, R84 ;  /* 0x00000054550e723e */ /* 0x000fe400000010ff */
[----:B------:R-:W-:Y:S02]  /*a520*/  F2FP.BF16.F32.PACK_AB R15, R87, R86 ;  /* 0x00000056570f723e */ /* 0x000fe400000010ff */
[----:B--2---:R-:W-:-:S03]  /*a530*/  IADD3 R9, P5, R152, 0x8020, RZ ;  /* 0x0000802098097810 */ /* 0x004fc60007fbe0ff */
[----:B------:R0:W-:Y:S01]  /*a540*/  STSM.16.M88.4 [R154], R12 ;  /* 0x0000000c9a007844 */ /* 0x0001e20000000200 */
[----:B------:R-:W-:Y:S02]  /*a550*/  LOP3.LUT R8, R9, 0x380, RZ, 0xc0, !PT ;  /* 0x0000038009087812 */ /* 0x000fe400078ec0ff */
[----:B------:R-:W-:Y:S02]  /*a560*/  IADD3 R11, P2, R152, 0x8060, RZ ;  /* 0x00008060980b7810 */ /* 0x000fe40007f5e0ff */
[----:B------:R-:W-:Y:S02]  /*a570*/  MOV R4, R22 ;  /* 0x0000001600047202 */ /* 0x000fe40000000f00 */
[----:B------:R-:W-:Y:S02]  /*a580*/  F2FP.BF16.F32.PACK_AB R20, R89, R88 ;  /* 0x000000585914723e */ /* 0x000fe400000010ff */
[----:B------:R-:W-:Y:S02]  /*a590*/  LOP3.LUT R155, R158, 0x380, RZ, 0xc0, !PT ;  /* 0x000003809e9b7812 */ /* 0x000fe400078ec0ff */
[----:B------:R-:W-:-:S02]  /*a5a0*/  F2FP.BF16.F32.PACK_AB R21, R91, R90 ;  /* 0x0000005a5b15723e */ /* 0x000fc400000010ff */
[----:B0-----:R-:W-:Y:S02]  /*a5b0*/  IADD3 R13, P4, R152, 0x8040, RZ ;  /* 0x00008040980d7810 */ /* 0x001fe40007f9e0ff */
[----:B------:R-:W-:Y:S02]  /*a5c0*/  F2FP.BF16.F32.PACK_AB R22, R93, R92 ;  /* 0x0000005c5d16723e */ /* 0x000fe400000010ff */
[----:B------:R-:W-:Y:S02]  /*a5d0*/  LOP3.LUT R12, R13, 0x380, RZ, 0xc0, !PT ;  /* 0x000003800d0c7812 */ /* 0x000fe400078ec0ff */
[----:B------:R-:W-:Y:S02]  /*a5e0*/  F2FP.BF16.F32.PACK_AB R23, R95, R94 ;  /* 0x0000005e5f17723e */ /* 0x000fe400000010ff */
[----:B------:R-:W-:Y:S02]  /*a5f0*/  SHF.R.U64 R8, R8, 0x3, RZ ;  /* 0x0000000308087819 */ /* 0x000fe400000012ff */
[----:B------:R-:W-:-:S02]  /*a600*/  LOP3.LUT R10, R11, 0x380, RZ, 0xc0, !PT ;  /* 0x000003800b0a7812 */ /* 0x000fc400078ec0ff */
[----:B------:R-:W-:Y:S01]  /*a610*/  SHF.R.U64 R12, R12, 0x3, RZ ;  /* 0x000000030c0c7819 */ /* 0x000fe200000012ff */
[----:B------:R0:W-:Y:S01]  /*a620*/  STSM.16.M88.4 [R4], R20 ;  /* 0x0000001404007844 */ /* 0x0001e20000000200 */
[----:B------:R-:W-:Y:S02]  /*a630*/  SHF.R.U64 R155, R155, 0x3, RZ ;  /* 0x000000039b9b7819 */ /* 0x000fe400000012ff */
[----:B------:R-:W-:Y:S02]  /*a640*/  IADD3 R161, P3, R152, 0xc000, RZ ;  /* 0x0000c00098a17810 */ /* 0x000fe40007f7e0ff */
[----:B------:R-:W-:Y:S01]  /*a650*/  LOP3.LUT R8, R8, R9, RZ, 0x3c, !PT ;  /* 0x0000000908087212 */ /* 0x000fe200078e3cff */
[--C-:B------:R-:W-:Y:S01]  /*a660*/  IMAD.X R9, RZ, RZ, R153.reuse, P5 ;  /* 0x000000ffff097224 */ /* 0x100fe200028e0699 */
[----:B------:R-:W-:Y:S01]  /*a670*/  LOP3.LUT R12, R12, R13, RZ, 0x3c, !PT ;  /* 0x0000000d0c0c7212 */ /* 0x000fe200078e3cff */
[----:B------:R-:W-:Y:S01]  /*a680*/  IMAD.X R13, RZ, RZ, R153, P4 ;  /* 0x000000ffff0d7224 */ /* 0x000fe200020e0699 */
[----:B------:R-:W-:-:S02]  /*a690*/  LOP3.LUT R154, R155, R158, RZ, 0x3c, !PT ;  /* 0x0000009e9b9a7212 */ /* 0x000fc400078e3cff */
[----:B------:R-:W-:Y:S01]  /*a6a0*/  LOP3.LUT R160, R161, 0x380, RZ, 0xc0, !PT ;  /* 0x00000380a1a07812 */ /* 0x000fe200078ec0ff */
[----:B------:R-:W2:Y:S01]  /*a6b0*/  LDC.64 R158, c[0x0][0xd00] ;  /* 0x00034000ff9e7b82 */ /* 0x000ea20000000a00 */
[----:B------:R-:W-:Y:S02]  /*a6c0*/  IADD3 R157, P1, R152, 0xc040, RZ ;  /* 0x0000c040989d7810 */ /* 0x000fe40007f3e0ff */
[----:B0-----:R-:W-:Y:S01]  /*a6d0*/  SHF.R.U64 R20, R10, 0x3, RZ ;  /* 0x000000030a147819 */ /* 0x001fe200000012ff */
[----:B------:R-:W-:Y:S01]  /*a6e0*/  IMAD.X R21, RZ, RZ, R153, P2 ;  /* 0x000000ffff157224 */ /* 0x000fe200010e0699 */
[----:B------:R-:W-:Y:S02]  /*a6f0*/  IADD3 R155, P2, R152, 0xc020, RZ ;  /* 0x0000c020989b7810 */ /* 0x000fe40007f5e0ff */
[----:B------:R-:W-:Y:S02]  /*a700*/  LOP3.LUT R20, R20, R11, RZ, 0x3c, !PT ;  /* 0x0000000b14147212 */ /* 0x000fe400078e3cff */
[----:B------:R-:W-:-:S02]  /*a710*/  MOV R22, R8 ;  /* 0x0000000800167202 */ /* 0x000fc40000000f00 */
[----:B------:R-:W-:Y:S02]  /*a720*/  F2FP.BF16.F32.PACK_AB R8, R97, R96 ;  /* 0x000000606108723e */ /* 0x000fe400000010ff */
[----:B------:R-:W-:Y:S02]  /*a730*/  F2FP.BF16.F32.PACK_AB R9, R99, R98 ;  /* 0x000000626309723e */ /* 0x000fe400000010ff */
[----:B------:R-:W-:Y:S02]  /*a740*/  F2FP.BF16.F32.PACK_AB R10, R101, R100 ;  /* 0x00000064650a723e */ /* 0x000fe400000010ff */
[----:B------:R-:W-:Y:S02]  /*a750*/  F2FP.BF16.F32.PACK_AB R11, R103, R102 ;  /* 0x00000066670b723e */ /* 0x000fe400000010ff */
[----:B------:R-:W-:Y:S02]  /*a760*/  SHF.R.U64 R160, R160, 0x3, RZ ;  /* 0x00000003a0a07819 */ /* 0x000fe400000012ff */
[----:B------:R-:W-:-:S02]  /*a770*/  LOP3.LUT R156, R157, 0x380, RZ, 0xc0, !PT ;  /* 0x000003809d9c7812 */ /* 0x000fc400078ec0ff */
[----:B------:R-:W-:Y:S02]  /*a780*/  MOV R4, R12 ;  /* 0x0000000c00047202 */ /* 0x000fe40000000f00 */
[----:B------:R-:W-:Y:S02]  /*a790*/  LOP3.LUT R152, R155, 0x380, RZ, 0xc0, !PT ;  /* 0x000003809b987812 */ /* 0x000fe400078ec0ff */
[----:B------:R-:W-:Y:S02]  /*a7a0*/  F2FP.BF16.F32.PACK_AB R12, R105, R104 ;  /* 0x00000068690c723e */ /* 0x000fe400000010ff */
[----:B------:R-:W-:Y:S02]  /*a7b0*/  F2FP.BF16.F32.PACK_AB R13, R107, R106 ;  /* 0x0000006a6b0d723e */ /* 0x000fe400000010ff */
[----:B------:R-:W-:Y:S02]  /*a7c0*/  F2FP.BF16.F32.PACK_AB R14, R109, R108 ;  /* 0x0000006c6d0e723e */ /* 0x000fe400000010ff */
[----:B------:R-:W-:Y:S01]  /*a7d0*/  F2FP.BF16.F32.PACK_AB R15, R111, R110 ;  /* 0x0000006e6f0f723e */ /* 0x000fe200000010ff */
[----:B------:R0:W-:Y:S01]  /*a7e0*/  STSM.16.M88.4 [R22], R8 ;  /* 0x0000000816007844 */ /* 0x0001e20000000200 */
[----:B------:R-:W-:Y:S01]  /*a7f0*/  LOP3.LUT R160, R160, R161, RZ, 0x3c, !PT ;  /* 0x000000a1a0a07212 */ /* 0x000fe200078e3cff */
[----:B------:R-:W-:Y:S01]  /*a800*/  IMAD.X R161, RZ, RZ, R153, P3 ;  /* 0x000000ffffa17224 */ /* 0x000fe200018e0699 */
[----:B------:R-:W-:Y:S01]  /*a810*/  SHF.R.U64 R156, R156, 0x3, RZ ;  /* 0x000000039c9c7819 */ /* 0x000fe200000012ff */
[----:B------:R3:W-:Y:S01]  /*a820*/  STSM.16.M88.4 [R4], R12 ;  /* 0x0000000c04007844 */ /* 0x0007e20000000200 */
[----:B------:R-:W-:-:S02]  /*a830*/  MOV R162, R20 ;  /* 0x0000001400a27202 */ /* 0x000fc40000000f00 */
[----:B------:R-:W-:Y:S01]  /*a840*/  LOP3.LUT R156, R156, R157, RZ, 0x3c, !PT ;  /* 0x0000009d9c9c7212 */ /* 0x000fe200078e3cff */
[--C-:B------:R-:W-:Y:S01]  /*a850*/  IMAD.X R157, RZ, RZ, R153.reuse, P1 ;  /* 0x000000ffff9d7224 */ /* 0x100fe200008e0699 */
[----:B------:R-:W-:Y:S02]  /*a860*/  F2FP.BF16.F32.PACK_AB R20, R113, R112 ;  /* 0x000000707114723e */ /* 0x000fe400000010ff */
[----:B------:R-:W-:Y:S02]  /*a870*/  F2FP.BF16.F32.PACK_AB R21, R115, R114 ;  /* 0x000000727315723e */ /* 0x000fe400000010ff */
[----:B0-----:R-:W-:Y:S02]  /*a880*/  SHF.R.U64 R8, R152, 0x3, RZ ;  /* 0x0000000398087819 */ /* 0x001fe400000012ff */
[----:B------:R-:W-:Y:S01]  /*a890*/  F2FP.BF16.F32.PACK_AB R22, R117, R116 ;  /* 0x000000747516723e */ /* 0x000fe200000010ff */
[----:B---3--:R-:W-:Y:S01]  /*a8a0*/  IMAD.X R13, RZ, RZ, R153, P2 ;  /* 0x000000ffff0d7224 */ /* 0x008fe200010e0699 */
[----:B------:R-:W-:-:S02]  /*a8b0*/  F2FP.BF16.F32.PACK_AB R23, R119, R118 ;  /* 0x000000767717723e */ /* 0x000fc400000010ff */
[----:B------:R-:W-:Y:S01]  /*a8c0*/  LOP3.LUT R12, R8, R155, RZ, 0x3c, !PT ;  /* 0x0000009b080c7212 */ /* 0x000fe200078e3cff */
[----:B------:R-:W-:Y:S01]  /*a8d0*/  IMAD.X R155, RZ, RZ, R153, P0 ;  /* 0x000000ffff9b7224 */ /* 0x000fe200000e0699 */
[----:B------:R-:W-:Y:S02]  /*a8e0*/  MOV R160, R160 ;  /* 0x000000a000a07202 */ /* 0x000fe40000000f00 */
[----:B------:R-:W-:Y:S02]  /*a8f0*/  F2FP.BF16.F32.PACK_AB R9, R123, R122 ;  /* 0x0000007a7b09723e */ /* 0x000fe400000010ff */
[----:B------:R-:W-:Y:S02]  /*a900*/  F2FP.BF16.F32.PACK_AB R10, R125, R124 ;  /* 0x0000007c7d0a723e */ /* 0x000fe400000010ff */
[----:B------:R-:W-:Y:S01]  /*a910*/  F2FP.BF16.F32.PACK_AB R11, R127, R126 ;  /* 0x0000007e7f0b723e */ /* 0x000fe200000010ff */
[----:B------:R0:W-:Y:S01]  /*a920*/  STSM.16.M88.4 [R162], R20 ;  /* 0x00000014a2007844 */ /* 0x0001e20000000200 */
[----:B------:R-:W-:Y:S01]  /*a930*/  F2FP.BF16.F32.PACK_AB R8, R121, R120 ;  /* 0x000000787908723e */ /* 0x000fe200000010ff */
[----:B------:R-:W3:Y:S01]  /*a940*/  LDC.64 R152, c[0x0][0xd00] ;  /* 0x00034000ff987b82 */ /* 0x000ee20000000a00 */
[----:B------:R-:W-:-:S02]  /*a950*/  MOV R4, R12 ;  /* 0x0000000c00047202 */ /* 0x000fc40000000f00 */
[----:B------:R-:W-:Y:S01]  /*a960*/  F2FP.BF16.F32.PACK_AB R12, R129, R128 ;  /* 0x00000080810c723e */ /* 0x000fe200000010ff */
[----:B------:R1:W-:Y:S01]  /*a970*/  STSM.16.M88.4 [R160], R8 ;  /* 0x00000008a0007844 */ /* 0x0003e20000000200 */
[----:B------:R-:W-:Y:S02]  /*a980*/  F2FP.BF16.F32.PACK_AB R13, R131, R130 ;  /* 0x00000082830d723e */ /* 0x000fe400000010ff */
[----:B------:R-:W-:Y:S02]  /*a990*/  F2FP.BF16.F32.PACK_AB R14, R133, R132 ;  /* 0x00000084850e723e */ /* 0x000fe400000010ff */
[----:B------:R-:W-:Y:S02]  /*a9a0*/  F2FP.BF16.F32.PACK_AB R15, R135, R134 ;  /* 0x00000086870f723e */ /* 0x000fe400000010ff */
[----:B------:R-:W-:Y:S02]  /*a9b0*/  MOV R156, R156 ;  /* 0x0000009c009c7202 */ /* 0x000fe40000000f00 */
[----:B------:R-:W-:-:S02]  /*a9c0*/  MOV R154, R154 ;  /* 0x0000009a009a7202 */ /* 0x000fc40000000f00 */
[----:B0-----:R-:W-:Y:S02]  /*a9d0*/  F2FP.BF16.F32.PACK_AB R20, R137, R136 ;  /* 0x000000888914723e */ /* 0x001fe400000010ff */
[----:B------:R-:W-:Y:S02]  /*a9e0*/  F2FP.BF16.F32.PACK_AB R21, R139, R138 ;  /* 0x0000008a8b15723e */ /* 0x000fe400000010ff */
[----:B------:R-:W-:Y:S02]  /*a9f0*/  F2FP.BF16.F32.PACK_AB R22, R141, R140 ;  /* 0x0000008c8d16723e */ /* 0x000fe400000010ff */
[----:B------:R-:W-:Y:S02]  /*aa00*/  F2FP.BF16.F32.PACK_AB R23, R143, R142 ;  /* 0x0000008e8f17723e */ /* 0x000fe400000010ff */
[----:B-1----:R-:W-:Y:S02]  /*aa10*/  F2FP.BF16.F32.PACK_AB R8, R145, R144 ;  /* 0x000000909108723e */ /* 0x002fe400000010ff */
[----:B------:R-:W-:-:S02]  /*aa20*/  F2FP.BF16.F32.PACK_AB R9, R147, R146 ;  /* 0x000000929309723e */ /* 0x000fc400000010ff */
[----:B------:R-:W-:Y:S02]  /*aa30*/  F2FP.BF16.F32.PACK_AB R10, R149, R148 ;  /* 0x00000094950a723e */ /* 0x000fe400000010ff */
[----:B------:R-:W-:Y:S01]  /*aa40*/  F2FP.BF16.F32.PACK_AB R11, R151, R150 ;  /* 0x00000096970b723e */ /* 0x000fe200000010ff */
[----:B------:R0:W-:Y:S04]  /*aa50*/  STSM.16.M88.4 [R4], R12 ;  /* 0x0000000c04007844 */ /* 0x0001e80000000200 */
[----:B------:R-:W-:Y:S04]  /*aa60*/  STSM.16.M88.4 [R156], R20 ;  /* 0x000000149c007844 */ /* 0x000fe80000000200 */
[----:B------:R1:W-:Y:S01]  /*aa70*/  STSM.16.M88.4 [R154], R8 ;  /* 0x000000089a007844 */ /* 0x0003e20000000200 */
[----:B------:R-:W-:Y:S01]  /*aa80*/  BAR.SYNC.DEFER_BLOCKING 0x1, 0x100 ;  /* 0x0044000000007b1d */ /* 0x000fe20000010000 */
[----:B--2---:R-:W-:-:S04]  /*aa90*/  ISETP.NE.U32.AND P0, PT, R158, RZ, PT ;  /* 0x000000ff9e00720c */ /* 0x004fc80003f05070 */
[----:B------:R-:W-:Y:S01]  /*aaa0*/  ISETP.NE.AND.EX P0, PT, R159, RZ, PT, P0 ;  /* 0x000000ff9f00720c */ /* 0x000fe20003f05300 */
[----:B0-----:R-:W-:Y:S02]  /*aab0*/  IMAD.MOV.U32 R4, RZ, RZ, RZ ;  /* 0x000000ffff047224 */ /* 0x001fe400078e00ff */
[----:B---3--:R-:W-:Y:S01]  /*aac0*/  IMAD.WIDE R12, R211, 0x4, R152 ;  /* 0x00000004d30c7825 */ /* 0x008fe200078e0298 */
[----:B------:R-:W-:Y:S01]  /*aad0*/  ISETP.NE.U32.AND P1, PT, RZ, UR4, PT ;  /* 0x00000004ff007c0c */ /* 0x000fe2000bf25070 */
[----:B------:R-:W0:Y:S08]  /*aae0*/  LDC R152, c[0x0][0xce8] ;  /* 0x00033a00ff987b82 */ /* 0x000e300000000800 */
[----:B-1----:R-:W1:Y:S01]  /*aaf0*/  LDC R10, c[0x0][0xbd4] ;  /* 0x0002f500ff0a7b82 */ /* 0x002e620000000800 */
[----:B------:R-:W2:Y:S01]  /*ab00*/  @P0 LDG.E R4, desc[UR38][R12.64] ;  /* 0x000000260c040981 */ /* 0x000ea2000c1e1900 */
[----:B------:R-:W-:Y:S01]  /*ab10*/  ISETP.NE.AND.EX P1, PT, RZ, UR5, PT, P1 ;  /* 0x00000005ff007c0c */ /* 0x000fe2000bf25310 */
[----:B------:R-:W-:-:S12]  /*ab20*/  IMAD.MOV.U32 R153, RZ, RZ, 0xab8 ;  /* 0x00000ab8ff997424 */ /* 0x000fd800078e00ff */
[----:B------:R-:W-:-:S04]  /*ab30*/  @P1 LEA R8, P2, R211, UR4, 0x2 ;  /* 0x00000004d3081c11 */ /* 0x000fc8000f8410ff */
[----:B------:R-:W-:Y:S02]  /*ab40*/  @P1 LEA.HI.X R9, R211, UR5, R216, 0x2, P2 ;  /* 0x00000005d3091c11 */ /* 0x000fe400090f14d8 */
[----:B------:R-:W-:Y:S01]  /*ab50*/  ISETP.NE.AND P2, PT, R213, RZ, PT ;  /* 0x000000ffd500720c */ /* 0x000fe20003f45270 */
[----:B------:R-:W-:-:S03]  /*ab60*/  ULDC UR4, c[0x0][0xb88] ;  /* 0x0002e20000047ab9 */ /* 0x000fc60000000800 */
[----:B-1----:R-:W-:Y:S01]  /*ab70*/  SEL R10, R213, R10, P2 ;  /* 0x0000000ad50a7207 */ /* 0x002fe20001000000 */
[----:B------:R-:W-:-:S03]  /*ab80*/  IMAD.U32 R23, RZ, RZ, UR4 ;  /* 0x00000004ff177e24 */ /* 0x000fc6000f8e00ff */
[----:B------:R-:W-:-:S03]  /*ab90*/  ISETP.GT.AND P3, PT, R10, 0x1, PT ;  /* 0x000000010a00780c */ /* 0x000fc60003f64270 */
[----:B------:R1:W5:Y:S01]  /*aba0*/  @P1 LDG.E R23, desc[UR38][R8.64] ;  /* 0x0000002608171981 */ /* 0x000362000c1e1900 */
[----:B------:R-:W-:-:S04]  /*abb0*/  SEL R153, R153, 0xa78, P3 ;  /* 0x00000a7899997807 */ /* 0x000fc80001800000 */
[----:B------:R-:W3:Y:S08]  /*abc0*/  LDC.64 R10, c[0x0][R153+0x218] ;  /* 0x00008600990a7b82 */ /* 0x000ef00000000a00 */
[----:B-1----:R-:W1:Y:S01]  /*abd0*/  LDC.64 R8, c[0x0][R153+0x220] ;  /* 0x0000880099087b82 */ /* 0x002e620000000a00 */
[----:B------:R-:W-:Y:S02]  /*abe0*/  ISETP.NE.U32.AND P2, PT, R158, RZ, PT ;  /* 0x000000ff9e00720c */ /* 0x000fe40003f45070 */
[----:B0-----:R-:W-:-:S02]  /*abf0*/  ISETP.NE.AND P4, PT, R152, 0x1, PT ;  /* 0x000000019800780c */ /* 0x001fc40003f85270 */
[----:B------:R-:W-:-:S04]  /*ac00*/  ISETP.NE.AND.EX P2, PT, R159, RZ, PT, P2 ;  /* 0x000000ff9f00720c */ /* 0x000fc80003f45320 */
[----:B------:R-:W-:Y:S02]  /*ac10*/  SEL R211, R211, RZ, !P2 ;  /* 0x000000ffd3d37207 */ /* 0x000fe40005000000 */
[----:B------:R-:W-:Y:S01]  /*ac20*/  SEL R15, R216, RZ, !P2 ;  /* 0x000000ffd80f7207 */ /* 0x000fe20005000000 */
[----:B---3--:R-:W-:-:S04]  /*ac30*/  IMAD R11, R11, R212, RZ ;  /* 0x000000d40b0b7224 */ /* 0x008fc800078e02ff */
[----:B------:R-:W0:Y:S01]  /*ac40*/  @P4 LDC R155, c[0x0][0xcec] ;  /* 0x00033b00ff9b4b82 */ /* 0x000e220000000800 */
[----:B-1----:R-:W-:-:S07]  /*ac50*/  IMAD R9, R9, R211, RZ ;  /* 0x000000d309097224 */ /* 0x002fce00078e02ff */
[----:B------:R-:W1:Y:S01]  /*ac60*/  @P4 LDC R157, c[0x0][0xcf0] ;  /* 0x00033c00ff9d4b82 */ /* 0x000e620000000800 */
[C---:B------:R-:W-:Y:S02]  /*ac70*/  IMAD R21, R8.reuse, R15, R9 ;  /* 0x0000000f08157224 */ /* 0x040fe400078e0209 */
[----:B------:R-:W-:-:S04]  /*ac80*/  IMAD.WIDE.U32 R14, R8, R211, RZ ;  /* 0x000000d3080e7225 */ /* 0x000fc800078e00ff */
[----:B------:R-:W-:-:S04]  /*ac90*/  IMAD.WIDE.U32 R8, R10, R212, RZ ;  /* 0x000000d40a087225 */ /* 0x000fc800078e00ff */
[----:B------:R-:W-:Y:S02]  /*aca0*/  IMAD.IADD R158, R15, 0x1, R21 ;  /* 0x000000010f9e7824 */ /* 0x000fe400078e0215 */
[----:B------:R-:W3:Y:S01]  /*acb0*/  LDC.64 R20, c[0x0][R153+0x228] ;  /* 0x00008a0099147b82 */ /* 0x000ee20000000a00 */
[----:B------:R-:W-:-:S07]  /*acc0*/  IMAD.IADD R156, R9, 0x1, R11 ;  /* 0x00000001099c7824 */ /* 0x000fce00078e020b */
[----:B------:R-:W0:Y:S01]  /*acd0*/  LDC.64 R10, c[0x0][0xca8] ;  /* 0x00032a00ff0a7b82 */ /* 0x000e220000000a00 */
[----:B------:R-:W-:Y:S01]  /*ace0*/  IMAD.IADD R22, R210, 0x1, R18 ;  /* 0x00000001d2167824 */ /* 0x000fe200078e0212 */
[----:B----4-:R-:W-:-:S05]  /*acf0*/  SEL R9, R163, RZ, P3 ;  /* 0x000000ffa3097207 */ /* 0x010fca0001800000 */
[-C--:B---3--:R-:W-:Y:S02]  /*ad00*/  IMAD R159, R21, R9.reuse, RZ ;  /* 0x00000009159f7224 */ /* 0x088fe400078e02ff */
[----:B------:R-:W-:Y:S01]  /*ad10*/  IMAD.WIDE.U32 R20, R20, R9, RZ ;  /* 0x0000000914147225 */ /* 0x000fe200078e00ff */
[----:B0-----:R-:W0:Y:S03]  /*ad20*/  @!P3 LDC R10, c[0x0][0xc50] ;  /* 0x00031400ff0abb82 */ /* 0x001e260000000800 */
[----:B------:R-:W-:-:S05]  /*ad30*/  IMAD.IADD R159, R21, 0x1, R159 ;  /* 0x00000001159f7824 */ /* 0x000fca00078e029f */
[----:B------:R-:W3:Y:S01]  /*ad40*/  @!P3 LDC R11, c[0x0][0xc54] ;  /* 0x00031500ff0bbb82 */ /* 0x000ee20000000800 */
[----:B--2---:R-:W-:-:S07]  /*ad50*/  IADD3 R154, P2, P5, R14, R8, R4 ;  /* 0x000000080e9a7210 */ /* 0x004fce0007d5e004 */
[----:B------:R2:W4:Y:S01]  /*ad60*/  LDC.64 R14, c[0x0][R153+0x210] ;  /* 0x00008400990e7b82 */ /* 0x0005220000000a00 */
[----:B------:R-:W-:-:S04]  /*ad70*/  @P4 IMAD.HI.U32 R8, R22, R155, RZ ;  /* 0x0000009b16084227 */ /* 0x000fc800078e00ff */
[----:B------:R-:W-:Y:S01]  /*ad80*/  IMAD.MOV.U32 R155, RZ, RZ, R22 ;  /* 0x000000ffff9b7224 */ /* 0x000fe200078e0016 */
[----:B-1----:R-:W-:Y:S02]  /*ad90*/  @P4 SHF.R.U32.HI R155, RZ, R157, R8 ;  /* 0x0000009dff9b4219 */ /* 0x002fe40000011608 */
[----:B------:R-:W-:-:S03]  /*ada0*/  SHF.R.S32.HI R9, RZ, 0x1f, R4 ;  /* 0x0000001fff097819 */ /* 0x000fc60000011404 */
[----:B------:R-:W-:Y:S01]  /*adb0*/  IMAD.MOV R21, RZ, RZ, -R155 ;  /* 0x000000ffff157224 */ /* 0x000fe200078e0a9b */
[----:B------:R-:W-:Y:S02]  /*adc0*/  IADD3.X R157, R158, R156, R9, P2, P5 ;  /* 0x0000009c9e9d7210 */ /* 0x000fe400017ea409 */
[----:B------:R-:W-:Y:S02]  /*add0*/  IADD3 R20, P2, P5, R155, R154, R20 ;  /* 0x0000009a9b147210 */ /* 0x000fe40007d5e014 */
[----:B------:R-:W-:Y:S01]  /*ade0*/  SHF.R.S32.HI R8, RZ, 0x1f, R155 ;  /* 0x0000001fff087819 */ /* 0x000fe2000001149b */
[----:B------:R-:W-:-:S03]  /*adf0*/  IMAD R155, R152, R21, R22 ;  /* 0x00000015989b7224 */ /* 0x000fc600078e0216 */
[----:B------:R-:W-:Y:S02]  /*ae00*/  IADD3.X R21, R8, R157, R159, P2, P5 ;  /* 0x0000009d08157210 */ /* 0x000fe400017ea49f */
[----:B--2---:R-:W-:Y:S01]  /*ae10*/  SHF.R.S32.HI R153, RZ, 0x1f, R155 ;  /* 0x0000001fff997819 */ /* 0x004fe2000001149b */
[-C--:B----4-:R-:W-:Y:S02]  /*ae20*/  IMAD R8, R15, R155.reuse, RZ ;  /* 0x0000009b0f087224 */ /* 0x090fe400078e02ff */
        /* <DEDUP_REMOVED lines=10> */
.L_x_14236:
[----:B------:R-:W2:Y:S01]  /*aed0*/  LDL R8, [R1+0x7c] ;  /* 0x00007c0001087983 */ /* 0x000ea20000100800 */
[----:B------:R-:W0:Y:S03]  /*aee0*/  S2R R10, SR_TID.X ;  /* 0x00000000000a7919 */ /* 0x000e260000002100 */
[----:B------:R-:W-:Y:S04]  /*aef0*/  SHFL.IDX PT, R11, R21, RZ, 0x1c1f ;  /* 0x001c1fff150b7589 */ /* 0x000fe800000e0000 */
[----:B------:R-:W-:Y:S04]  /*af00*/  SHFL.IDX PT, R12, R15, 0x1, 0x1c1f ;  /* 0x003c1f000f0c7f89 */ /* 0x000fe800000e0000 */
[----:B------:R-:W-:Y:S01]  /*af10*/  SHFL.IDX PT, R13, R21, 0x1, 0x1c1f ;  /* 0x003c1f00150d7f89 */ /* 0x000fe200000e0000 */
[----:B0-----:R-:W-:-:S05]  /*af20*/  VIADD R14, R10, 0xffffff80 ;  /* 0xffffff800a0e7836 */ /* 0x001fca0000000000 */
[----:B------:R-:W-:-:S04]  /*af30*/  SHF.R.S32.HI R20, RZ, 0x1f, R14 ;  /* 0x0000001fff147819 */ /* 0x000fc8000001140e */
[----:B------:R-:W-:-:S04]  /*af40*/  LEA.HI R20, R20, R14, RZ, 0x7 ;  /* 0x0000000e14147211 */ /* 0x000fc800078f38ff */
[----:B------:R-:W-:Y:S01]  /*af50*/  LOP3.LUT R20, R20, 0xffffff80, RZ, 0xc0, !PT ;  /* 0xffffff8014147812 */ /* 0x000fe200078ec0ff */
[----:B------:R-:W0:Y:S04]  /*af60*/  SHFL.IDX PT, R10, R15, RZ, 0x1c1f ;  /* 0x001c1fff0f0a7589 */ /* 0x000e2800000e0000 */
[----:B------:R-:W-:-:S05]  /*af70*/  IMAD.IADD R20, R14, 0x1, -R20 ;  /* 0x000000010e147824 */ /* 0x000fca00078e0a14 */
[----:B------:R-:W-:Y:S01]  /*af80*/  LOP3.LUT P0, RZ, R20, 0x3, RZ, 0xc0, !PT ;  /* 0x0000000314ff7812 */ /* 0x000fe2000780c0ff */
[----:B--2---:R-:W-:Y:S02]  /*af90*/  IMAD.IADD R14, R8, 0x1, R18 ;  /* 0x00000001080e7824 */ /* 0x004fe400078e0212 */
[----:B-----5:R-:W-:Y:S02]  /*afa0*/  IMAD R8, R23, R152, RZ ;  /* 0x0000009817087224 */ /* 0x020fe400078e02ff */
[----:B------:R-:W-:-:S03]  /*afb0*/  VIADD R20, R14, 0x8 ;  /* 0x000000080e147836 */ /* 0x000fc60000000000 */
[-C--:B------:R-:W-:Y:S02]  /*afc0*/  ISETP.GE.OR P1, PT, R14, R8.reuse, P0 ;  /* 0x000000080e00720c */ /* 0x080fe40000726670 */
[----:B------:R-:W-:-:S11]  /*afd0*/  ISETP.GE.OR P0, PT, R20, R8, P0 ;  /* 0x000000081400720c */ /* 0x000fd60000706670 */
[----:B0-----:R0:W-:Y:S04]  /*afe0*/  @!P1 ST.E desc[UR38][R10.64], R3 ;  /* 0x000000030a009985 */ /* 0x0011e8000c101926 */
[----:B------:R0:W-:Y:S01]  /*aff0*/  @!P0 ST.E desc[UR38][R12.64], R2 ;  /* 0x000000020c008985 */ /* 0x0001e2000c101926 */
[----:B------:R-:W-:Y:S05]  /*b000*/  @P3 BRA `(.L_x_14237) ;  /* 0x0000000c00f83947 */ /* 0x000fea0003800000 */
[----:B------:R-:W1:Y:S01]  /*b010*/  S2R R153, SR_TID.X ;  /* 0x0000000000997919 */ /* 0x000e620000002100 */
[----:B------:R-:W-:Y:S01]  /*b020*/  ULDC.64 UR4, c[0x0][0xba0] ;  /* 0x0002e80000047ab9 */ /* 0x000fe20000000a00 */
[----:B------:R-:W2:Y:S01]  /*b030*/  @P4 LDC R81, c[0x0][0xcf0] ;  /* 0x00033c00ff514b82 */ /* 0x000ea20000000800 */
[----:B-1----:R-:W-:-:S05]  /*b040*/  VIADD R153, R153, 0xffffff80 ;  /* 0xffffff8099997836 */ /* 0x002fca0000000000 */
[----:B0-----:R-:W-:-:S04]  /*b050*/  SHF.R.S32.HI R2, RZ, 0x1f, R153 ;  /* 0x0000001fff027819 */ /* 0x001fc80000011499 */
        /* <DEDUP_REMOVED lines=18> */
[----:B------:R-:W-:Y:S01]  /*b180*/  IMAD.X R25, RZ, RZ, R17, P2 ;  /* 0x000000ffff197224 */ /* 0x000fe200010e0611 */
[C---:B------:R-:W-:Y:S02]  /*b190*/  IADD3 R33, P0, R16.reuse, 0x4000, RZ ;  /* 0x0000400010217810 */ /* 0x040fe40007f1e0ff */
        /* <DEDUP_REMOVED lines=8> */
[----:B------:R-:W-:Y:S02]  /*b220*/  LOP3.LUT R32, R33, 0x380, RZ, 0xc0, !PT ;  /* 0x0000038021207812 */ /* 0x000fe400078ec0ff */
[----:B------:R-:W-:Y:S02]  /*b230*/  LOP3.LUT R36, R37, 0x380, RZ, 0xc0, !PT ;  /* 0x0000038025247812 */ /* 0x000fe400078ec0ff */
[----:B------:R-:W-:Y:S02]  /*b240*/  LOP3.LUT R40, R41, 0x380, RZ, 0xc0, !PT ;  /* 0x0000038029287812 */ /* 0x000fe400078ec0ff */
[----:B------:R-:W-:-:S02]  /*b250*/  LOP3.LUT R44, R45, 0x380, RZ, 0xc0, !PT ;  /* 0x000003802d2c7812 */ /* 0x000fc400078ec0ff */
[----:B------:R-:W-:Y:S02]  /*b260*/  LOP3.LUT R48, R49, 0x380, RZ, 0xc0, !PT ;  /* 0x0000038031307812 */ /* 0x000fe400078ec0ff */
[----:B------:R-:W-:Y:S01]  /*b270*/  LOP3.LUT R28, R28, R29, RZ, 0x3c, !PT ;  /* 0x0000001d1c1c7212 */ /* 0x000fe200078e3cff */
[----:B------:R-:W-:Y:S01]  /*b280*/  IMAD.X R29, RZ, RZ, R17, P1 ;  /* 0x000000ffff1d7224 */ /* 0x000fe200008e0611 */
[----:B------:R-:W-:Y:S02]  /*b290*/  IADD3 R53, P1, R16, 0x9000, RZ ;  /* 0x0000900010357810 */ /* 0x000fe40007f3e0ff */
[----:B------:R-:W-:Y:S02]  /*b2a0*/  SHF.R.U64 R32, R32, 0x3, RZ ;  /* 0x0000000320207819 */ /* 0x000fe400000012ff */
[----:B------:R-:W-:Y:S02]  /*b2b0*/  SHF.R.U64 R36, R36, 0x3, RZ ;  /* 0x0000000324247819 */ /* 0x000fe400000012ff */
[----:B------:R-:W-:Y:S01]  /*b2c0*/  LOP3.LUT R13, R16, 0x380, RZ, 0xc0, !PT ;  /* 0x00000380100d7812 */ /* 0x000fe200078ec0ff */
[----:B------:R-:W-:Y:S01]  /*b2d0*/  IMAD R9, R4, UR5, R9 ;  /* 0x0000000504097c24 */ /* 0x000fe2000f8e0209 */
[----:B------:R-:W-:Y:S01]  /*b2e0*/  SHF.R.U64 R40, R40, 0x3, RZ ;  /* 0x0000000328287819 */ /* 0x000fe200000012ff */
[----:B------:R-:W5:Y:S01]  /*b2f0*/  LD.E.128 R28, desc[UR38][R28.64] ;  /* 0x000000261c1c7980 */ /* 0x000f62000c101d00 */
        /* <DEDUP_REMOVED lines=25> */
[----:B------:R-:W-:Y:S01]  /*b490*/  LOP3.LUT R64, R65, 0x380, RZ, 0xc0, !PT ;  /* 0x0000038041407812 */ /* 0x000fe200078ec0ff */
[----:B------:R-:W5:Y:S01]  /*b4a0*/  LD.E.128 R48, desc[UR38][R48.64] ;  /* 0x0000002630307980 */ /* 0x000f62000c101d00 */
[----:B------:R-:W-:Y:S02]  /*b4b0*/  LOP3.LUT R68, R69, 0x380, RZ, 0xc0, !PT ;  /* 0x0000038045447812 */ /* 0x000fe400078ec0ff */
[----:B------:R-:W-:Y:S02]  /*b4c0*/  LOP3.LUT R72, R73, 0x380, RZ, 0xc0, !PT ;  /* 0x0000038049487812 */ /* 0x000fe400078ec0ff */
[----:B------:R-:W-:Y:S02]  /*b4d0*/  SHF.R.U64 R13, R13, 0x3, RZ ;  /* 0x000000030d0d7819 */ /* 0x000fe400000012ff */
[----:B------:R-:W-:Y:S01]  /*b4e0*/  LOP3.LUT R52, R52, R53, RZ, 0x3c, !PT ;  /* 0x0000003534347212 */ /* 0x000fe200078e3cff */
[----:B------:R-:W-:Y:S01]  /*b4f0*/  IMAD.X R53, RZ, RZ, R17, P1 ;  /* 0x000000ffff357224 */ /* 0x000fe200008e0611 */
[----:B------:R-:W-:-:S02]  /*b500*/  IADD3 R11, P1, R16, 0xf000, RZ ;  /* 0x0000f000100b7810 */ /* 0x000fc40007f3e0ff */
[----:B------:R-:W-:Y:S02]  /*b510*/  SHF.R.U64 R56, R56, 0x3, RZ ;  /* 0x0000000338387819 */ /* 0x000fe400000012ff */
[----:B------:R-:W-:Y:S01]  /*b520*/  SHF.R.U64 R60, R60, 0x3, RZ ;  /* 0x000000033c3c7819 */ /* 0x000fe200000012ff */
[----:B------:R-:W-:Y:S01]  /*b530*/  IMAD.X R77, RZ, RZ, R17, P1 ;  /* 0x000000ffff4d7224 */ /* 0x000fe200008e0611 */
[----:B------:R-:W-:Y:S01]  /*b540*/  SHF.R.U64 R64, R64, 0x3, RZ ;  /* 0x0000000340407819 */ /* 0x000fe200000012ff */
[----:B------:R-:W5:Y:S01]  /*b550*/  LD.E.128 R52, desc[UR38][R52.64] ;  /* 0x0000002634347980 */ /* 0x000f62000c101d00 */
[----:B------:R-:W-:Y:S02]  /*b560*/  SHF.R.U64 R68, R68, 0x3, RZ ;  /* 0x0000000344447819 */ /* 0x000fe400000012ff */
[----:B------:R-:W-:Y:S02]  /*b570*/  SHF.R.U64 R72, R72, 0x3, RZ ;  /* 0x0000000348487819 */ /* 0x000fe400000012ff */
[----:B------:R-:W-:-:S02]  /*b580*/  LOP3.LUT R16, R13, R16, RZ, 0x3c, !PT ;  /* 0x000000100d107212 */ /* 0x000fc400078e3cff */
        /* <DEDUP_REMOVED lines=11> */
[----:B------:R-:W-:Y:S01]  /*b640*/  LOP3.LUT R10, R11, 0x380, RZ, 0xc0, !PT ;  /* 0x000003800b0a7812 */ /* 0x000fe200078ec0ff */
[----:B------:R-:W-:-:S02]  /*b650*/  IMAD.IADD R85, R3, 0x1, R18 ;  /* 0x0000000103557824 */ /* 0x000fc400078e0212 */
[----:B------:R-:W5:Y:S01]  /*b660*/  LD.E.128 R56, desc[UR38][R56.64] ;  /* 0x0000002638387980 */ /* 0x000f62000c101d00 */
[----:B------:R-:W-:-:S03]  /*b670*/  SHF.R.U64 R10, R10, 0x3, RZ ;  /* 0x000000030a0a7819 */ /* 0x000fc600000012ff */
[----:B------:R-:W5:Y:S01]  /*b680*/  LD.E.128 R60, desc[UR38][R60.64] ;  /* 0x000000263c3c7980 */ /* 0x000f62000c101d00 */
[----:B------:R-:W-:Y:S01]  /*b690*/  LOP3.LUT R76, R10, R11, RZ, 0x3c, !PT ;  /* 0x0000000b0a4c7212 */ /* 0x000fe200078e3cff */
[----:B0-----:R-:W0:Y:S01]  /*b6a0*/  @P4 LDC R17, c[0x0][0xcec] ;  /* 0x00033b00ff114b82 */ /* 0x001e220000000800 */
[----:B------:R-:W-:Y:S01]  /*b6b0*/  IMAD.WIDE.U32 R10, R4, UR4, RZ ;  /* 0x00000004040a7c25 */ /* 0x000fe2000f8e00ff */
[----:B------:R-:W-:Y:S01]  /*b6c0*/  ULDC.64 UR4, c[0x0][0xbe8] ;  /* 0x0002fa0000047ab9 */ /* 0x000fe20000000a00 */
[----:B------:R-:W5:Y:S02]  /*b6d0*/  LD.E.128 R64, desc[UR38][R64.64] ;  /* 0x0000002640407980 */ /* 0x000f64000c101d00 */
[----:B------:R-:W-:Y:S02]  /*b6e0*/  IMAD.IADD R11, R11, 0x1, R9 ;  /* 0x000000010b0b7824 */ /* 0x000fe400078e0209 */
[----:B------:R-:W-:Y:S01]  /*b6f0*/  IMAD R9, R80, 0x20, R3 ;  /* 0x0000002050097824 */ /* 0x000fe200078e0203 */
[----:B------:R-:W-:Y:S01]  /*b700*/  SHF.R.S32.HI R16, RZ, 0x1f, R211 ;  /* 0x0000001fff107819 */ /* 0x000fe200000114d3 */
[----:B------:R-:W-:Y:S01]  /*b710*/  IMAD.WIDE.U32 R10, R212, UR4, R10 ;  /* 0x00000004d40a7c25 */ /* 0x000fe2000f8e000a */
[----:B------:R-:W5:Y:S03]  /*b720*/  LD.E.128 R68, desc[UR38][R68.64] ;  /* 0x0000002644447980 */ /* 0x000f66000c101d00 */
[----:B------:R-:W-:Y:S01]  /*b730*/  IMAD.IADD R80, R18, 0x1, R9 ;  /* 0x0000000112507824 */ /* 0x000fe200078e0209 */
[----:B------:R-:W5:Y:S01]  /*b740*/  LD.E.128 R72, desc[UR38][R72.64] ;  /* 0x0000002648487980 */ /* 0x000f62000c101d00 */
[----:B------:R-:W-:Y:S01]  /*b750*/  IMAD R11, R212, UR5, R11 ;  /* 0x00000005d40b7c24 */ /* 0x000fe2000f8e020b */
[----:B------:R-:W-:Y:S01]  /*b760*/  ULDC.64 UR4, c[0x0][0xbf0] ;  /* 0x0002fc0000047ab9 */ /* 0x000fe20000000a00 */
[----:B------:R-:W-:Y:S01]  /*b770*/  IMAD.MOV.U32 R9, RZ, RZ, R80 ;  /* 0x000000ffff097224 */ /* 0x000fe200078e0050 */
[----:B------:R-:W5:Y:S01]  /*b780*/  LD.E.128 R76, desc[UR38][R76.64] ;  /* 0x000000264c4c7980 */ /* 0x000f62000c101d00 */
[----:B------:R-:W-:-:S02]  /*b790*/  IMAD R16, R16, UR4, RZ ;  /* 0x0000000410107c24 */ /* 0x000fc4000f8e02ff */
[----:B0-----:R-:W-:Y:S01]  /*b7a0*/  @P4 IMAD.HI.U32 R4, R80, R17, RZ ;  /* 0x0000001150044227 */ /* 0x001fe200078e00ff */
[----:B------:R-:W-:Y:S01]  /*b7b0*/  @!PT LDS RZ, [RZ] ;  /* 0x00000000fffff984 */ /* 0x000fe20000000800 */
[----:B------:R-:W-:Y:S01]  /*b7c0*/  @!PT LDS RZ, [RZ] ;  /* 0x00000000fffff984 */ /* 0x000fe20000000800 */
[----:B------:R-:W-:Y:S01]  /*b7d0*/  @!PT LDS RZ, [RZ] ;  /* 0x00000000fffff984 */ /* 0x000fe20000000800 */
[----:B------:R-:W-:Y:S01]  /*b7e0*/  @!PT LDS RZ, [RZ] ;  /* 0x00000000fffff984 */ /* 0x000fe20000000800 */
[----:B------:R0:W-:Y:S06]  /*b7f0*/  MEMBAR.ALL.CTA ;  /* 0x0000000000007992 */ /* 0x0001ec0000008000 */
[----:B0-----:R-:W0:Y:S01]  /*b800*/  FENCE.VIEW.ASYNC.S ;  /* 0x00000000000073c6 */ /* 0x001e220000000000 */
[----:B--2---:R-:W-:Y:S01]  /*b810*/  @P4 SHF.R.U32.HI R9, RZ, R81, R4 ;  /* 0x00000051ff094219 */ /* 0x004fe20000011604 */
[C---:B------:R-:W-:Y:S02]  /*b820*/  IMAD R17, R211.reuse, UR5, R16 ;  /* 0x00000005d3117c24 */ /* 0x040fe4000f8e0210 */
[----:B------:R-:W-:Y:S01]  /*b830*/  IMAD.WIDE.U32 R10, R211, UR4, R10 ;  /* 0x00000004d30a7c25 */ /* 0x000fe2000f8e000a */
[----:B------:R-:W-:Y:S01]  /*b840*/  SHF.R.S32.HI R4, RZ, 0x1f, R9 ;  /* 0x0000001fff047819 */ /* 0x000fe20000011409 */
[----:B------:R-:W-:-:S02]  /*b850*/  ULDC.64 UR4, c[0x0][0xbe0] ;  /* 0x0002f80000047ab9 */ /* 0x000fc40000000a00 */
        /* <DEDUP_REMOVED lines=13> */
[----:B------:R-:W-:Y:S01]  /*b930*/  VIADD R9, R85, 0x40 ;  /* 0x0000004055097836 */ /* 0x000fe20000000000 */
[----:B------:R-:W-:Y:S01]  /*b940*/  LEA R4, P2, R10, UR4, 0x1 ;  /* 0x000000040a047c11 */ /* 0x000fe2000f8408ff */
[----:B------:R-:W-:-:S03]  /*b950*/  IMAD.IADD R11, R11, 0x1, R81 ;  /* 0x000000010b0b7824 */ /* 0x000fc600078e0251 */
[-C--:B------:R-:W-:Y:S02]  /*b960*/  ISETP.GE.AND P0, PT, R9, R8.reuse, PT ;  /* 0x000000080900720c */ /* 0x080fe40003f06270 */
[----:B------:R-:W-:Y:S02]  /*b970*/  LEA.HI.X R9, R10, UR5, R11, 0x1, P2 ;  /* 0x000000050a097c11 */ /* 0x000fe400090f0c0b */
[C---:B------:R-:W-:Y:S01]  /*b980*/  ISETP.GE.AND P2, PT, R85.reuse, R8, PT ;  /* 0x000000085500720c */ /* 0x040fe20003f46270 */
[----:B------:R-:W-:Y:S02]  /*b990*/  VIADD R0, R0, 0x32420 ;  /* 0x0003242000007836 */ /* 0x000fe40000000000 */
[----:B------:R-:W-:-:S03]  /*b9a0*/  VIADD R3, R85, 0x20 ;  /* 0x0000002055037836 */ /* 0x000fc60000000000 */
[----:B------:R-:W-:Y:S01]  /*b9b0*/  PRMT R0, RZ, 0x654, R0 ;  /* 0x00000654ff007816 */ /* 0x000fe20000000000 */
[C---:B------:R-:W-:Y:S01]  /*b9c0*/  VIADD R18, R2.reuse, 0x40 ;  /* 0x0000004002127836 */ /* 0x040fe20000000000 */
[----:B------:R-:W-:Y:S01]  /*b9d0*/  ISETP.GE.AND P1, PT, R3, R8, PT ;  /* 0x000000080300720c */ /* 0x000fe20003f26270 */
[C---:B------:R-:W-:Y:S01]  /*b9e0*/  VIADD R86, R2.reuse, 0x80 ;  /* 0x0000008002567836 */ /* 0x040fe20000000000 */
[----:B0-----:R0:W-:Y:S01]  /*b9f0*/  SYNCS.ARRIVE.TRANS64.RED.A1T0 RZ, [R0+URZ], RZ ;  /* 0x000000ff00ff79a7 */ /* 0x0011e2000810043f */
[----:B------:R-:W-:Y:S01]  /*ba00*/  VIADD R88, R2, 0xc0 ;  /* 0x000000c002587836 */ /* 0x000fe20000000000 */
[----:B------:R1:W2:Y:S01]  /*ba10*/  SHFL.IDX PT, R83, R4, RZ, 0x181f ;  /* 0x00181fff04537589 */ /* 0x0002a200000e0000 */
[----:B------:R-:W-:Y:S03]  /*ba20*/  BSSY B1, `(.L_x_14238) ;  /* 0x0000018000017945 */ /* 0x000fe60003800000 */
[----:B------:R1:W3:Y:S01]  /*ba30*/  SHFL.IDX PT, R3, R9, RZ, 0x181f ;  /* 0x00181fff09037589 */ /* 0x0002e200000e0000 */
[----:B------:R-:W-:-:S02]  /*ba40*/  SHF.R.S32.HI R84, RZ, 0x1f, R18 ;  /* 0x0000001fff547819 */ /* 0x000fc40000011412 */
[----:B0-----:R-:W-:Y:S02]  /*ba50*/  SHF.R.S32.HI R0, RZ, 0x1f, R2 ;  /* 0x0000001fff007819 */ /* 0x001fe40000011402 */
[----:B------:R-:W-:Y:S02]  /*ba60*/  SHF.R.S32.HI R87, RZ, 0x1f, R86 ;  /* 0x0000001fff577819 */ /* 0x000fe40000011456 */
[----:B------:R-:W-:Y:S01]  /*ba70*/  SHF.R.S32.HI R89, RZ, 0x1f, R88 ;  /* 0x0000001fff597819 */ /* 0x000fe20000011458 */
[----:B-1----:R-:W-:Y:S06]  /*ba80*/  @P2 BRA `(.L_x_14239) ;  /* 0x0000000000442947 */ /* 0x002fec0003800000 */
        /* <DEDUP_REMOVED lines=17> */
.L_x_14239:
[----:B------:R-:W-:Y:S05]  /*bba0*/  BSYNC B1 ;  /* 0x0000000000017941 */ /* 0x000fea0003800000 */
.L_x_14238:
[----:B---3--:R1:W3:Y:S01]  /*bbb0*/  SHFL.IDX PT, R3, R9, 0x1, 0x181f ;  /* 0x00381f0009037f89 */ /* 0x0082e200000e0000 */
        /* <DEDUP_REMOVED lines=20> */
.L_x_14241:
[----:B------:R-:W-:Y:S05]  /*bd00*/  BSYNC B1 ;  /* 0x0000000000017941 */ /* 0x000fea0003800000 */
.L_x_14240:
[----:B---3--:R3:W1:Y:S01]  /*bd10*/  SHFL.IDX PT, R3, R9, 0x2, 0x181f ;  /* 0x00581f0009037f89 */ /* 0x00866200000e0000 */
[----:B------:R-:W-:Y:S03]  /*bd20*/  BSSY B1, `(.L_x_14242) ;  /* 0x0000014000017945 */ /* 0x000fe60003800000 */
[----:B0---4-:R3:W0:Y:S01]  /*bd30*/  SHFL.IDX PT, R17, R4, 0x2, 0x181f ;  /* 0x00581f0004117f89 */ /* 0x01162200000e0000 */
[----:B------:R-:W-:Y:S05]  /*bd40*/  @P0 BRA `(.L_x_14243) ;  /* 0x0000000000440947 */ /* 0x000fea0003800000 */
[----:B------:R-:W-:Y:S02]  /*bd50*/  ULDC UR4, c[0x0][0xbc8] ;  /* 0x0002f20000047ab9 */ /* 0x000fe40000000800 */
[----:B------:R-:W-:Y:S02]  /*bd60*/  ISETP.GE.AND P3, PT, R2, UR4, PT ;  /* 0x0000000402007c0c */ /* 0x000fe4000bf66270 */
[----:B------:R-:W-:Y:S02]  /*bd70*/  ISETP.GE.AND P2, PT, R18, UR4, PT ;  /* 0x0000000412007c0c */ /* 0x000fe4000bf46270 */
[----:B------:R-:W-:Y:S02]  /*bd80*/  ISETP.GE.AND P1, PT, R86, UR4, PT ;  /* 0x0000000456007c0c */ /* 0x000fe4000bf26270 */
[----:B------:R-:W-:-:S07]  /*bd90*/  ISETP.GE.AND P0, PT, R88, UR4, PT ;  /* 0x0000000458007c0c */ /* 0x000fce000bf06270 */
[-C--:B0-----:R-:W-:Y:S02]  /*bda0*/  @!P3 LEA R10, P6, R2, R17.reuse, 0x1 ;  /* 0x00000011020ab211 */ /* 0x081fe400078c08ff */
[-C--:B-----5:R-:W-:Y:S02]  /*bdb0*/  @!P2 LEA R12, P5, R18, R17.reuse, 0x1 ;  /* 0x00000011120ca211 */ /* 0x0a0fe400078a08ff */
[----:B------:R-:W-:Y:S02]  /*bdc0*/  @!P1 LEA R14, P4, R86, R17, 0x1 ;  /* 0x00000011560e9211 */ /* 0x000fe400078808ff */
[----:B-1----:R-:W-:Y:S02]  /*bdd0*/  @!P3 LEA.HI.X R11, R2, R3, R0, 0x1, P6 ;  /* 0x00000003020bb211 */ /* 0x002fe400030f0c00 */
        /* <DEDUP_REMOVED lines=8> */
.L_x_14243:
[----:B------:R-:W-:Y:S05]  /*be60*/  BSYNC B1 ;  /* 0x0000000000017941 */ /* 0x000fea0003800000 */
.L_x_14242:
[----:B-1----:R-:W-:Y:S01]  /*be70*/  VIADD R3, R85, 0x60 ;  /* 0x0000006055037836 */ /* 0x002fe20000000000 */
[----:B----45:R1:W4:Y:S04]  /*be80*/  SHFL.IDX PT, R15, R9, 0x3, 0x181f ;  /* 0x00781f00090f7f89 */ /* 0x03032800000e0000 */
[----:B------:R-:W-:Y:S01]  /*be90*/  ISETP.GE.AND P0, PT, R3, R8, PT ;  /* 0x000000080300720c */ /* 0x000fe20003f06270 */
[----:B0-----:R1:W0:-:S12]  /*bea0*/  SHFL.IDX PT, R17, R4, 0x3, 0x181f ;  /* 0x00781f0004117f89 */ /* 0x00121800000e0000 */
[----:B-1----:R-:W-:Y:S05]  /*beb0*/  @P0 BRA `(.L_x_14244) ;  /* 0x00000024009c0947 */ /* 0x002fea0003800000 */
[----:B------:R-:W-:Y:S02]  /*bec0*/  ULDC UR4, c[0x0][0xbc8] ;  /* 0x0002f20000047ab9 */ /* 0x000fe40000000800 */
[----:B------:R-:W-:Y:S02]  /*bed0*/  ISETP.GE.AND P3, PT, R2, UR4, PT ;  /* 0x0000000402007c0c */ /* 0x000fe4000bf66270 */
[----:B------:R-:W-:Y:S02]  /*bee0*/  ISETP.GE.AND P4, PT, R18, UR4, PT ;  /* 0x0000000412007c0c */ /* 0x000fe4000bf86270 */
[----:B------:R-:W-:-:S09]  /*bef0*/  ISETP.GE.AND P5, PT, R86, UR4, PT ;  /* 0x0000000456007c0c */ /* 0x000fd2000bfa6270 */
[-C--:B0-----:R-:W-:Y:S02]  /*bf00*/  @!P3 LEA R8, P0, R2, R17.reuse, 0x1 ;  /* 0x000000110208b211 */ /* 0x081fe400078008ff */
[-C--:B------:R-:W-:Y:S02]  /*bf10*/  @!P4 LEA R10, P1, R18, R17.reuse, 0x1 ;  /* 0x00000011120ac211 */ /* 0x080fe400078208ff */
[----:B------:R-:W-:Y:S02]  /*bf20*/  @!P5 LEA R12, P2, R86, R17, 0x1 ;  /* 0x00000011560cd211 */ /* 0x000fe400078408ff */
[-C--:B---34-:R-:W-:Y:S02]  /*bf30*/  @!P3 LEA.HI.X R9, R2, R15.reuse, R0, 0x1, P0 ;  /* 0x0000000f0209b211 */ /* 0x098fe400000f0c00 */
        /* <DEDUP_REMOVED lines=11> */
.L_x_14237:
[----:B0-----:R-:W0:Y:S01]  /*bff0*/  @P4 LDC R13, c[0x0][0xcec] ;  /* 0x00033b00ff0d4b82 */ /* 0x001e220000000800 */
[----:B------:R-:W-:Y:S01]  /*c000*/  ULDC.64 UR4, c[0x0][0xc08] ;  /* 0x0003020000047ab9 */ /* 0x000fe20000000a00 */
[----:B------:R-:W-:Y:S01]  /*c010*/  ULDC.64 UR6, c[0x0][0xc30] ;  /* 0x00030c0000067ab9 */ /* 0x000fe20000000a00 */
[----:B------:R-:W-:Y:S01]  /*c020*/  IMAD R9, R9, UR4, RZ ;  /* 0x0000000409097c24 */ /* 0x000fe2000f8e02ff */
[----:B------:R-:W-:Y:S01]  /*c030*/  ISETP.GE.AND P0, PT, R14, R8, PT ;  /* 0x000000080e00720c */ /* 0x000fe20003f06270 */
[C---:B------:R-:W-:Y:S01]  /*c040*/  IMAD.WIDE.U32 R2, R4.reuse, UR4, RZ ;  /* 0x0000000404027c25 */ /* 0x040fe2000f8e00ff */
[----:B------:R-:W-:Y:S01]  /*c050*/  BSSY B1, `(.L_x_14245) ;  /* 0x00000db000017945 */ /* 0x000fe20003800000 */
[----:B------:R-:W-:Y:S01]  /*c060*/  SHF.R.S32.HI R18, RZ, 0x1f, R219 ;  /* 0x0000001fff127819 */ /* 0x000fe200000114db */
[----:B------:R-:W1:Y:S01]  /*c070*/  @P4 LDC R10, c[0x0][0xcf0] ;  /* 0x00033c00ff0a4b82 */ /* 0x000e620000000800 */
[----:B------:R-:W-:Y:S01]  /*c080*/  IMAD R9, R4, UR5, R9 ;  /* 0x0000000504097c24 */ /* 0x000fe2000f8e0209 */
[----:B------:R-:W-:Y:S01]  /*c090*/  ULDC.64 UR4, c[0x0][0xc38] ;  /* 0x00030e0000047ab9 */ /* 0x000fe20000000a00 */
[----:B------:R-:W-:Y:S01]  /*c0a0*/  SHF.R.S32.HI R4, RZ, 0x1f, R211 ;  /* 0x0000001fff047819 */ /* 0x000fe200000114d3 */
[----:B------:R-:W-:Y:S01]  /*c0b0*/  VIADD R171, R204, 0x40 ;  /* 0x00000040ccab7836 */ /* 0x000fe20000000000 */
        /* <DEDUP_REMOVED lines=10> */
[----:B0-----:R-:W-:Y:S01]  /*c160*/  @P4 IMAD.HI.U32 R13, R22, R13, RZ ;  /* 0x0000000d160d4227 */ /* 0x001fe200078e00ff */
[----:B------:R-:W-:Y:S02]  /*c170*/  SHF.R.S32.HI R158, RZ, 0x1f, R226 ;  /* 0x0000001fff9e7819 */ /* 0x000fe400000114e2 */
[----:B------:R-:W-:Y:S01]  /*c180*/  SHF.R.S32.HI R159, RZ, 0x1f, R227 ;  /* 0x0000001fff9f7819 */ /* 0x000fe200000114e3 */
[----:B------:R-:W-:Y:S01]  /*c190*/  IMAD R4, R4, UR4, RZ ;  /* 0x0000000404047c24 */ /* 0x000fe2000f8e02ff */
[----:B------:R-:W-:Y:S01]  /*c1a0*/  SHF.R.S32.HI R160, RZ, 0x1f, R228 ;  /* 0x0000001fffa07819 */ /* 0x000fe200000114e4 */
[----:B------:R-:W-:Y:S01]  /*c1b0*/  IMAD.WIDE.U32 R2, R211, UR4, R2 ;  /* 0x00000004d3027c25 */ /* 0x000fe2000f8e0002 */
[----:B------:R-:W-:-:S02]  /*c1c0*/  SHF.R.S32.HI R161, RZ, 0x1f, R229 ;  /* 0x0000001fffa17819 */ /* 0x000fc400000114e5 */
        /* <DEDUP_REMOVED lines=30> */
[----:B------:R-:W-:-:S03]  /*c3b0*/  ULDC.64 UR4, c[0x0][0xc00] ;  /* 0x0003000000047ab9 */ /* 0x000fc60000000a00 */
[----:B------:R-:W-:Y:S01]  /*c3c0*/  VIADD R4, R0, 0x32420 ;  /* 0x0003242000047836 */ /* 0x000fe20000000000 */
[----:B------:R-:W-:Y:S01]  /*c3d0*/  LEA R0, P1, R2, UR4, 0x2 ;  /* 0x0000000402007c11 */ /* 0x000fe2000f8210ff */
[----:B------:R-:W-:Y:S02]  /*c3e0*/  IMAD.IADD R3, R3, 0x1, R9 ;  /* 0x0000000103037824 */ /* 0x000fe400078e0209 */
[C---:B------:R-:W-:Y:S01]  /*c3f0*/  VIADD R175, R204.reuse, 0x30 ;  /* 0x00000030ccaf7836 */ /* 0x040fe20000000000 */
[----:B------:R-:W-:Y:S01]  /*c400*/  PRMT R9, RZ, 0x654, R4 ;  /* 0x00000654ff097816 */ /* 0x000fe20000000004 */
[----:B------:R-:W-:Y:S01]  /*c410*/  VIADD R177, R204, 0x28 ;  /* 0x00000028ccb17836 */ /* 0x000fe20000000000 */
[----:B------:R-:W-:Y:S01]  /*c420*/  LEA.HI.X R4, R2, UR5, R3, 0x2, P1 ;  /* 0x0000000502047c11 */ /* 0x000fe200088f1403 */
[C---:B------:R-:W-:Y:S01]  /*c430*/  VIADD R179, R204.reuse, 0x20 ;  /* 0x00000020ccb37836 */ /* 0x040fe20000000000 */
[----:B------:R0:W-:Y:S01]  /*c440*/  SYNCS.ARRIVE.TRANS64.RED.A1T0 RZ, [R9+URZ], RZ ;  /* 0x000000ff09ff79a7 */ /* 0x0001e2000810043f */
[C---:B------:R-:W-:Y:S01]  /*c450*/  VIADD R181, R204.reuse, 0x18 ;  /* 0x00000018ccb57836 */ /* 0x040fe20000000000 */
[----:B------:R0:W1:Y:S01]  /*c460*/  SHFL.IDX PT, R2, R0, RZ, 0x1c1f ;  /* 0x001c1fff00027589 */ /* 0x00006200000e0000 */
[C---:B------:R-:W-:Y:S01]  /*c470*/  VIADD R183, R204.reuse, 0x10 ;  /* 0x00000010ccb77836 */ /* 0x040fe20000000000 */
[----:B------:R-:W-:Y:S01]  /*c480*/  SHF.R.S32.HI R175, RZ, 0x1f, R175 ;  /* 0x0000001fffaf7819 */ /* 0x000fe200000114af */
[C---:B------:R-:W-:Y:S01]  /*c490*/  VIADD R185, R204.reuse, 0x8 ;  /* 0x00000008ccb97836 */ /* 0x040fe20000000000 */
[----:B------:R0:W2:Y:S01]  /*c4a0*/  SHFL.IDX PT, R3, R4, RZ, 0x1c1f ;  /* 0x001c1fff04037589 */ /* 0x0000a200000e0000 */
        /* <DEDUP_REMOVED lines=12> */
[----:B------:R-:W-:Y:S01]  /*c570*/  VIADD R184, R204, 0x8 ;  /* 0x00000008ccb87836 */ /* 0x000fe20000000000 */
[----:B0-----:R-:W-:Y:S06]  /*c580*/  @P0 BRA `(.L_x_14246) ;  /* 0x00000008001c0947 */ /* 0x001fec0003800000 */
[----:B------:R-:W-:Y:S01]  /*c590*/  ULDC UR4, c[0x0][0xbc8] ;  /* 0x0002f20000047ab9 */ /* 0x000fe20000000800 */
[----:B------:R-:W-:Y:S01]  /*c5a0*/  VIADD R21, R204, 0xe8 ;  /* 0x000000e8cc157836 */ /* 0x000fe20000000000 */
[----:B------:R-:W-:Y:S02]  /*c5b0*/  ISETP.GE.AND P4, PT, R184, UR4, PT ;  /* 0x00000004b8007c0c */ /* 0x000fe4000bf86270 */
[----:B------:R-:W-:Y:S02]  /*c5c0*/  ISETP.GE.AND P3, PT, R182, UR4, PT ;  /* 0x00000004b6007c0c */ /* 0x000fe4000bf66270 */
[----:B------:R-:W-:Y:S02]  /*c5d0*/  ISETP.GE.AND P5, PT, R204, UR4, PT ;  /* 0x00000004cc007c0c */ /* 0x000fe4000bfa6270 */
[----:B------:R-:W-:Y:S02]  /*c5e0*/  ISETP.GE.AND P1, PT, R178, UR4, PT ;  /* 0x00000004b2007c0c */ /* 0x000fe4000bf26270 */
[----:B------:R-:W-:-:S02]  /*c5f0*/  ISETP.GE.AND P0, PT, R180, UR4, PT ;  /* 0x00000004b4007c0c */ /* 0x000fc4000bf06270 */
[----:B------:R-:W-:-:S03]  /*c600*/  SHF.R.S32.HI R9, RZ, 0x1f, R214 ;  /* 0x0000001fff097819 */ /* 0x000fc600000114d6 */
[-C--:B-1----:R-:W-:Y:S02]  /*c610*/  @!P4 LEA R10, P2, R184, R2.reuse, 0x2 ;  /* 0x00000002b80ac211 */ /* 0x082fe400078410ff */
[----:B------:R-:W-:Y:S02]  /*c620*/  @!P3 LEA R12, P6, R182, R2, 0x2 ;  /* 0x00000002b60cb211 */ /* 0x000fe400078c10ff */
[----:B--2---:R-:W-:Y:S01]  /*c630*/  @!P5 IMAD.WIDE R14, R204, 0x4, R2 ;  /* 0x00000004cc0ed825 */ /* 0x004fe200078e0202 */
[-C--:B------:R-:W-:Y:S02]  /*c640*/  @!P4 LEA.HI.X R11, R184, R3.reuse, R185, 0x2, P2 ;  /* 0x00000003b80bc211 */ /* 0x080fe400010f14b9 */
[----:B------:R-:W-:Y:S02]  /*c650*/  ISETP.GE.AND P2, PT, R176, UR4, PT ;  /* 0x00000004b0007c0c */ /* 0x000fe4000bf46270 */
[----:B------:R-:W-:Y:S01]  /*c660*/  @!P3 LEA.HI.X R13, R182, R3, R183, 0x2, P6 ;  /* 0x00000003b60db211 */ /* 0x000fe200030f14b7 */
[----:B------:R0:W-:Y:S04]  /*c670*/  @!P5 ST.E.64 desc[UR38][R14.64], R24 ;  /* 0x000000180e00d985 */ /* 0x0001e8000c101b26 */
[----:B------:R1:W-:Y:S01]  /*c680*/  @!P4 ST.E.64 desc[UR38][R10.64], R28 ;  /* 0x0000001c0a00c985 */ /* 0x0003e2000c101b26 */
[----:B------:R-:W-:-:S03]  /*c690*/  ISETP.GE.AND P4, PT, R172, UR4, PT ;  /* 0x00000004ac007c0c */ /* 0x000fc6000bf86270 */
[----:B------:R2:W-:Y:S01]  /*c6a0*/  @!P3 ST.E.64 desc[UR38][R12.64], R32 ;  /* 0x000000200c00b985 */ /* 0x0005e2000c101b26 */
[----:B------:R-:W-:Y:S01]  /*c6b0*/  ISETP.GE.AND P3, PT, R174, UR4, PT ;  /* 0x00000004ae007c0c */ /* 0x000fe2000bf66270 */
[----:B0-----:R-:W-:Y:S01]  /*c6c0*/  VIADD R25, R204, 0xf8 ;  /* 0x000000f8cc197836 */ /* 0x001fe20000000000 */
[-C--:B-1----:R-:W-:Y:S01]  /*c6d0*/  @!P0 LEA R10, P6, R180, R2.reuse, 0x2 ;  /* 0x00000002b40a8211 */ /* 0x082fe200078c10ff */
[----:B------:R-:W-:Y:S01]  /*c6e0*/  VIADD R29, R204, 0xf0 ;  /* 0x000000f0cc1d7836 */ /* 0x000fe20000000000 */
        /* <DEDUP_REMOVED lines=11> */
[-C--:B0-----:R-:W-:Y:S02]  /*c7a0*/  @!P3 LEA R10, P6, R174, R2.reuse, 0x2 ;  /* 0x00000002ae0ab211 */ /* 0x081fe400078c10ff */
[-C--:B-1----:R-:W-:Y:S02]  /*c7b0*/  @!P4 LEA R12, P2, R172, R2.reuse, 0x2 ;  /* 0x00000002ac0cc211 */ /* 0x082fe400078410ff */
        /* <DEDUP_REMOVED lines=63> */
[-C--:B--2---:R-:W-:Y:S02]  /*cbb0*/  @!P0 LEA R14, P6, R223, R2.reuse, 0x2 ;  /* 0x00000002df0e8211 */ /* 0x084fe400078c10ff */
[-C--:B------:R-:W-:Y:S01]  /*cbc0*/  @!P4 LEA R22, P5, R221, R2.reuse, 0x2 ;  /* 0x00000002dd16c211 */ /* 0x080fe200078a10ff */
[----:B------:R1:W-:Y:S01]  /*cbd0*/  @!P1 ST.E.64 desc[UR38][R12.64], R112 ;  /* 0x000000700c009985 */ /* 0x0003e2000c101b26 */
[----:B------:R-:W-:Y:S02]  /*cbe0*/  @!P3 LEA R16, P1, R222, R2, 0x2 ;  /* 0x00000002de10b211 */ /* 0x000fe400078210ff */
[----:B------:R-:W-:Y:S02]  /*cbf0*/  @!P0 LEA.HI.X R15, R223, R3, R155, 0x2, P6 ;  /* 0x00000003df0f8211 */ /* 0x000fe400030f149b */
[----:B------:R-:W-:-:S02]  /*cc00*/  ISETP.GE.AND P2, PT, R220, UR4, PT ;  /* 0x00000004dc007c0c */ /* 0x000fc4000bf46270 */
[-C--:B------:R-:W-:Y:S01]  /*cc10*/  @!P3 LEA.HI.X R17, R222, R3.reuse, R154, 0x2, P1 ;  /* 0x00000003de11b211 */ /* 0x080fe200008f149a */
[----:B------:R2:W-:Y:S01]  /*cc20*/  @!P0 ST.E.64 desc[UR38][R14.64], R116 ;  /* 0x000000740e008985 */ /* 0x0005e2000c101b26 */
[----:B------:R-:W-:Y:S02]  /*cc30*/  ISETP.GE.AND P1, PT, R219, UR4, PT ;  /* 0x00000004db007c0c */ /* 0x000fe4000bf26270 */
[----:B------:R-:W-:Y:S01]  /*cc40*/  @!P4 LEA.HI.X R23, R221, R3, R153, 0x2, P5 ;  /* 0x00000003dd17c211 */ /* 0x000fe200028f1499 */
[----:B------:R3:W-:Y:S01]  /*cc50*/  @!P3 ST.E.64 desc[UR38][R16.64], R120 ;  /* 0x000000781000b985 */ /* 0x0007e2000c101b26 */
[----:B------:R-:W-:Y:S02]  /*cc60*/  ISETP.GE.AND P0, PT, R214, UR4, PT ;  /* 0x00000004d6007c0c */ /* 0x000fe4000bf06270 */
[----:B------:R-:W-:Y:S01]  /*cc70*/  ISETP.GE.AND P3, PT, R29, UR4, PT ;  /* 0x000000041d007c0c */ /* 0x000fe2000bf66270 */
[----:B------:R4:W-:Y:S01]  /*cc80*/  @!P4 ST.E.64 desc[UR38][R22.64], R124 ;  /* 0x0000007c1600c985 */ /* 0x0009e2000c101b26 */
[----:B------:R-:W-:-:S02]  /*cc90*/  ISETP.GE.AND P4, PT, R21, UR4, PT ;  /* 0x0000000415007c0c */ /* 0x000fc4000bf86270 */
[----:B0-----:R-:W-:-:S03]  /*cca0*/  @!P2 LEA R10, P5, R220, R2, 0x2 ;  /* 0x00000002dc0aa211 */ /* 0x001fc600078a10ff */
[CC--:B-1----:R-:W-:Y:S02]  /*ccb0*/  @!P1 LEA R12, P6, R219.reuse, R2.reuse, 0x2 ;  /* 0x00000002db0c9211 */ /* 0x0c2fe400078c10ff */
[-C--:B------:R-:W-:Y:S02]  /*ccc0*/  @!P2 LEA.HI.X R11, R220, R3.reuse, R152, 0x2, P5 ;  /* 0x00000003dc0ba211 */ /* 0x080fe400028f1498 */
[C---:B--2---:R-:W-:Y:S02]  /*ccd0*/  @!P0 LEA R14, P5, R214.reuse, R2, 0x2 ;  /* 0x00000002d60e8211 */ /* 0x044fe400078a10ff */
[-C--:B------:R-:W-:Y:S01]  /*cce0*/  @!P1 LEA.HI.X R13, R219, R3.reuse, R18, 0x2, P6 ;  /* 0x00000003db0d9211 */ /* 0x080fe200030f1412 */
[----:B------:R0:W-:Y:S01]  /*ccf0*/  @!P2 ST.E.64 desc[UR38][R10.64], R128 ;  /* 0x000000800a00a985 */ /* 0x0001e2000c101b26 */
[----:B------:R-:W-:Y:S02]  /*cd00*/  ISETP.GE.AND P6, PT, R25, UR4, PT ;  /* 0x0000000419007c0c */ /* 0x000fe4000bfc6270 */
[----:B------:R-:W-:Y:S01]  /*cd10*/  @!P0 LEA.HI.X R15, R214, R3, R9, 0x2, P5 ;  /* 0x00000003d60f8211 */ /* 0x000fe200028f1409 */
[----:B------:R0:W-:Y:S01]  /*cd20*/  @!P1 ST.E.64 desc[UR38][R12.64], R132 ;  /* 0x000000840c009985 */ /* 0x0001e2000c101b26 */
[----:B---3--:R-:W-:-:S02]  /*cd30*/  SHF.R.S32.HI R17, RZ, 0x1f, R21 ;  /* 0x0000001fff117819 */ /* 0x008fc40000011415 */
[CC--:B------:R-:W-:Y:S01]  /*cd40*/  @!P4 LEA R16, P5, R21.reuse, R2.reuse, 0x2 ;  /* 0x000000021510c211 */ /* 0x0c0fe200078a10ff */
[----:B------:R0:W-:Y:S01]  /*cd50*/  @!P0 ST.E.64 desc[UR38][R14.64], R136 ;  /* 0x000000880e008985 */ /* 0x0001e2000c101b26 */
[----:B------:R-:W-:Y:S02]  /*cd60*/  SHF.R.S32.HI R9, RZ, 0x1f, R29 ;  /* 0x0000001fff097819 */ /* 0x000fe4000001141d */
[----:B------:R-:W-:Y:S02]  /*cd70*/  @!P4 LEA.HI.X R17, R21, R3, R17, 0x2, P5 ;  /* 0x000000031511c211 */ /* 0x000fe400028f1411 */
[----:B----4-:R-:W-:-:S03]  /*cd80*/  @!P3 LEA R22, P5, R29, R2, 0x2 ;  /* 0x000000021d16b211 */ /* 0x010fc600078a10ff */
[----:B------:R0:W-:Y:S01]  /*cd90*/  @!P4 ST.E.64 desc[UR38][R16.64], R140 ;  /* 0x0000008c1000c985 */ /* 0x0001e2000c101b26 */
[-C--:B------:R-:W-:Y:S02]  /*cda0*/  @!P3 LEA.HI.X R23, R29, R3.reuse, R9, 0x2, P5 ;  /* 0x000000031d17b211 */ /* 0x080fe400028f1409 */
[----:B------:R-:W-:Y:S02]  /*cdb0*/  SHF.R.S32.HI R9, RZ, 0x1f, R25 ;  /* 0x0000001fff097819 */ /* 0x000fe40000011419 */
[C---:B------:R-:W-:Y:S01]  /*cdc0*/  @!P6 LEA R2, P5, R25.reuse, R2, 0x2 ;  /* 0x000000021902e211 */ /* 0x040fe200078a10ff */
[----:B------:R0:W-:Y:S03]  /*cdd0*/  @!P3 ST.E.64 desc[UR38][R22.64], R144 ;  /* 0x000000901600b985 */ /* 0x0001e6000c101b26 */
[----:B------:R-:W-:-:S05]  /*cde0*/  @!P6 LEA.HI.X R3, R25, R3, R9, 0x2, P5 ;  /* 0x000000031903e211 */ /* 0x000fca00028f1409 */
[----:B------:R0:W-:Y:S04]  /*cdf0*/  @!P6 ST.E.64 desc[UR38][R2.64], R148 ;  /* 0x000000940200e985 */ /* 0x0001e8000c101b26 */
.L_x_14246:
[----:B------:R-:W-:Y:S05]  /*ce00*/  BSYNC B1 ;  /* 0x0000000000017941 */ /* 0x000fea0003800000 */
.L_x_14245:
[----:B------:R-:W-:Y:S01]  /*ce10*/  ISETP.GE.AND P0, PT, R20, R8, PT ;  /* 0x000000081400720c */ /* 0x000fe20003f06270 */
[----:B0-2---:R0:W2:Y:S04]  /*ce20*/  SHFL.IDX PT, R3, R4, 0x1, 0x1c1f ;  /* 0x003c1f0004037f89 */ /* 0x0050a800000e0000 */
        /* <DEDUP_REMOVED lines=14> */
[-C--:B------:R-:W-:Y:S01]  /*cf10*/  @!P2 LEA R12, P6, R182, R2.reuse, 0x2 ;  /* 0x00000002b60ca211 */ /* 0x080fe200078c10ff */
[----:B------:R0:W-:Y:S01]  /*cf20*/  @!P4 ST.E.64 desc[UR38][R8.64], R26 ;  /* 0x0000001a0800c985 */ /* 0x0001e2000c101b26 */
[----:B------:R-:W-:Y:S02]  /*cf30*/  ISETP.GE.AND P3, PT, R176, UR4, PT ;  /* 0x00000004b0007c0c */ /* 0x000fe4000bf66270 */
[----:B------:R-:W-:Y:S01]  /*cf40*/  @!P2 LEA.HI.X R13, R182, R3, R183, 0x2, P6 ;  /* 0x00000003b60da211 */ /* 0x000fe200030f14b7 */
[----:B------:R1:W-:Y:S01]  /*cf50*/  @!P5 ST.E.64 desc[UR38][R10.64], R30 ;  /* 0x0000001e0a00d985 */ /* 0x0003e2000c101b26 */
[----:B------:R-:W-:-:S02]  /*cf60*/  @!P1 LEA R14, P5, R180, R2, 0x2 ;  /* 0x00000002b40e9211 */ /* 0x000fc400078a10ff */
[----:B------:R-:W-:Y:S01]  /*cf70*/  ISETP.GE.AND P4, PT, R174, UR4, PT ;  /* 0x00000004ae007c0c */ /* 0x000fe2000bf86270 */
[----:B------:R2:W-:Y:S01]  /*cf80*/  @!P2 ST.E.64 desc[UR38][R12.64], R34 ;  /* 0x000000220c00a985 */ /* 0x0005e2000c101b26 */
[-C--:B------:R-:W-:Y:S02]  /*cf90*/  @!P0 LEA R16, P6, R178, R2.reuse, 0x2 ;  /* 0x00000002b2108211 */ /* 0x080fe400078c10ff */
        /* <DEDUP_REMOVED lines=8> */
[-C--:B-1----:R-:W-:Y:S02]  /*d020*/  @!P4 LEA R10, P2, R174, R2.reuse, 0x2 ;  /* 0x00000002ae0ac211 */ /* 0x082fe400078410ff */
        /* <DEDUP_REMOVED lines=89> */
[-C--:B-1----:R-:W-:Y:S02]  /*d5c0*/  @!P5 LEA R10, P3, R214, R2.reuse, 0x2 ;  /* 0x00000002d60ad211 */ /* 0x082fe400078610ff */
[-C--:B------:R-:W-:Y:S01]  /*d5d0*/  @!P4 LEA.HI.X R9, R219, R3.reuse, R18, 0x2, P6 ;  /* 0x00000003db09c211 */ /* 0x080fe200030f1412 */
[----:B---3--:R-:W-:Y:S01]  /*d5e0*/  VIADD R21, R204, 0xf8 ;  /* 0x000000f8cc157836 */ /* 0x008fe20000000000 */
[----:B------:R-:W-:Y:S02]  /*d5f0*/  SHF.R.S32.HI R0, RZ, 0x1f, R25 ;  /* 0x0000001fff007819 */ /* 0x000fe40000011419 */
[C---:B------:R-:W-:Y:S01]  /*d600*/  @!P2 LEA R16, P6, R25.reuse, R2, 0x2 ;  /* 0x000000021910a211 */ /* 0x040fe200078c10ff */
[----:B------:R0:W-:Y:S01]  /*d610*/  @!P4 ST.E.64 desc[UR38][R8.64], R134 ;  /* 0x000000860800c985 */ /* 0x0001e2000c101b26 */
[-C--:B------:R-:W-:Y:S02]  /*d620*/  @!P5 LEA.HI.X R11, R214, R3.reuse, R23, 0x2, P3 ;  /* 0x00000003d60bd211 */ /* 0x080fe400018f1417 */
[----:B------:R-:W-:-:S02]  /*d630*/  @!P2 LEA.HI.X R17, R25, R3, R0, 0x2, P6 ;  /* 0x000000031911a211 */ /* 0x000fc400030f1400 */
        /* <DEDUP_REMOVED lines=10> */
.L_x_14235:
[----:B------:R-:W3:Y:S01]  /*d6e0*/  LDC.64 R8, c[0x0][0xd00] ;  /* 0x00034000ff087b82 */ /* 0x000ee20000000a00 */
[----:B------:R-:W-:Y:S01]  /*d6f0*/  ULDC.64 UR4, c[0x0][0xd08] ;  /* 0x0003420000047ab9 */ /* 0x000fe20000000a00 */
[----:B------:R-:W-:Y:S01]  /*d700*/  IMAD.MOV.U32 R17, RZ, RZ, RZ ;  /* 0x000000ffff117224 */ /* 0x000fe200078e00ff */
[----:B------:R-:W-:-:S04]  /*d710*/  ISETP.NE.U32.AND P1, PT, RZ, UR4, PT ;  /* 0x00000004ff007c0c */ /* 0x000fc8000bf25070 */
[----:B------:R-:W-:Y:S01]  /*d720*/  ISETP.NE.AND.EX P1, PT, RZ, UR5, PT, P1 ;  /* 0x00000005ff007c0c */ /* 0x000fe2000bf25310 */
[----:B------:R-:W4:Y:S01]  /*d730*/  LDC.64 R2, c[0x0][0xd00] ;  /* 0x00034000ff027b82 */ /* 0x000f220000000a00 */
[----:B---3--:R-:W-:-:S04]  /*d740*/  ISETP.NE.U32.AND P0, PT, R8, RZ, PT ;  /* 0x000000ff0800720c */ /* 0x008fc80003f05070 */
[----:B------:R-:W-:-:S07]  /*d750*/  ISETP.NE.AND.EX P0, PT, R9, RZ, PT, P0 ;  /* 0x000000ff0900720c */ /* 0x000fce0003f05300 */
[C---:B------:R-:W-:Y:S01]  /*d760*/  @P1 LEA R8, P2, R211.reuse, UR4, 0x2 ;  /* 0x00000004d3081c11 */ /* 0x040fe2000f8410ff */
[----:B------:R-:W-:Y:S01]  /*d770*/  ULDC UR4, c[0x0][0xb88] ;  /* 0x0002e20000047ab9 */ /* 0x000fe20000000800 */
[C---:B----4-:R-:W-:Y:S02]  /*d780*/  IMAD.WIDE R2, R211.reuse, 0x4, R2 ;  /* 0x00000004d3027825 */ /* 0x050fe400078e0202 */
[----:B------:R-:W-:Y:S02]  /*d790*/  @P1 LEA.HI.X R9, R211, UR5, R216, 0x2, P2 ;  /* 0x00000005d3091c11 */ /* 0x000fe400090f14d8 */
[----:B-1----:R-:W-:Y:S01]  /*d7a0*/  IMAD.U32 R0, RZ, RZ, UR4 ;  /* 0x00000004ff007e24 */ /* 0x002fe2000f8e00ff */
[----:B------:R1:W5:Y:S05]  /*d7b0*/  @P0 LDG.E R17, desc[UR38][R2.64] ;  /* 0x0000002602110981 */ /* 0x00036a000c1e1900 */
[----:B------:R1:W5:Y:S01]  /*d7c0*/  @P1 LDG.E R0, desc[UR38][R8.64] ;  /* 0x0000002608001981 */ /* 0x000362000c1e1900 */
[----:B------:R-:W-:Y:S01]  /*d7d0*/  ISETP.NE.AND P2, PT, R213, RZ, PT ;  /* 0x000000ffd500720c */ /* 0x000fe20003f45270 */
[----:B--2---:R-:W2:-:S12]  /*d7e0*/  S2R R4, SR_TID.X ;  /* 0x0000000000047919 */ /* 0x004e980000002100 */
[----:B------:R-:W3:Y:S01]  /*d7f0*/  @!P2 LDC R213, c[0x0][0xbd4] ;  /* 0x0002f500ffd5ab82 */ /* 0x000ee20000000800 */
[----:B--2---:R-:W-:Y:S01]  /*d800*/  VIADD R22, R4, 0xffffff80 ;  /* 0xffffff8004167836 */ /* 0x004fe20000000000 */
[----:B---3--:R-:W-:-:S04]  /*d810*/  ISETP.GT.AND P2, PT, R213, 0x1, PT ;  /* 0x00000001d500780c */ /* 0x008fc80003f44270 */
[----:B------:R-:W-:Y:S01]  /*d820*/  ISETP.GT.AND P3, PT, R22, 0x7f, PT ;  /* 0x0000007f1600780c */ /* 0x000fe20003f64270 */
[----:B-1----:R-:W-:-:S12]  /*d830*/  @P1 BRA `(.L_x_14247) ;  /* 0x0000000000101947 */ /* 0x002fd80003800000 */
[----:B------:R-:W-:Y:S05]  /*d840*/  @!P0 BRA `(.L_x_14247) ;  /* 0x00000000000c8947 */ /* 0x000fea0003800000 */
[----:B------:R-:W2:Y:S04]  /*d850*/  LDG.E R9, desc[UR38][R2.64] ;  /* 0x0000002602097981 */ /* 0x000ea8000c1e1900 */
[----:B-----5:R-:W2:Y:S02]  /*d860*/  LDG.E R0, desc[UR38][R2.64+0x4] ;  /* 0x0000042602007981 */ /* 0x020ea4000c1e1900 */
[----:B--2---:R-:W-:-:S07]  /*d870*/  IMAD.IADD R0, R0, 0x1, -R9 ;  /* 0x0000000100007824 */ /* 0x004fce00078e0a09 */
.L_x_14247:
        /* <DEDUP_REMOVED lines=10> */
[----:B------:R-:W2:Y:S01]  /*d920*/  LDL.LU R24, [R1+0x20] ;  /* 0x0000200001187983 */ /* 0x000ea20000300800 */
[----:B------:R-:W-:Y:S01]  /*d930*/  ISETP.NE.AND P1, PT, R31, 0x1, PT ;  /* 0x000000011f00780c */ /* 0x000fe20003f25270 */
[----:B------:R-:W-:Y:S01]  /*d940*/  IMAD.MOV.U32 R16, RZ, RZ, 0xab8 ;  /* 0x00000ab8ff107424 */ /* 0x000fe200078e00ff */
[----:B------:R-:W-:Y:S01]  /*d950*/  ISETP.GT.AND P0, PT, R213, 0x1, PT ;  /* 0x00000001d500780c */ /* 0x000fe20003f04270 */
[----:B------:R-:W1:Y:S01]  /*d960*/  LDC.64 R28, c[0x0][0xca8] ;  /* 0x00032a00ff1c7b82 */ /* 0x000e620000000a00 */
[----:B------:R-:W-:Y:S02]  /*d970*/  IMAD.MOV.U32 R21, RZ, RZ, R27 ;  /* 0x000000ffff157224 */ /* 0x000fe400078e001b */
[----:B------:R-:W-:-:S05]  /*d980*/  SEL R16, R16, 0xa78, P0 ;  /* 0x00000a7810107807 */ /* 0x000fca0000000000 */
[----:B------:R-:W3:Y:S08]  /*d990*/  LDC.64 R8, c[0x0][R16+0x220] ;  /* 0x0000880010087b82 */ /* 0x000ef00000000a00 */
[----:B------:R-:W4:Y:S08]  /*d9a0*/  @P1 LDC R4, c[0x0][0xcec] ;  /* 0x00033b00ff041b82 */ /* 0x000f300000000800 */
[----:B------:R-:W5:Y:S08]  /*d9b0*/  LDC.64 R2, c[0x0][R16+0x218] ;  /* 0x0000860010027b82 */ /* 0x000f700000000a00 */
[----:B------:R-:W0:Y:S01]  /*d9c0*/  @P1 LDC R25, c[0x0][0xcf0] ;  /* 0x00033c00ff191b82 */ /* 0x000e220000000800 */
[----:B---3--:R-:W-:-:S02]  /*d9d0*/  IMAD R9, R9, R211, RZ ;  /* 0x000000d309097224 */ /* 0x008fc400078e02ff */
[----:B------:R-:W-:-:S05]  /*d9e0*/  IMAD.WIDE.U32 R14, R8, R211, RZ ;  /* 0x000000d3080e7225 */ /* 0x000fca00078e00ff */
[----:B------:R-:W3:Y:S01]  /*d9f0*/  LDC.64 R10, c[0x0][R16+0x228] ;  /* 0x00008a00100a7b82 */ /* 0x000ee20000000a00 */
[----:B----4-:R-:W-:-:S07]  /*da00*/  @P1 IMAD.HI.U32 R4, R27, R4, RZ ;  /* 0x000000041b041227 */ /* 0x010fce00078e00ff */
[----:B------:R-:W4:Y:S01]  /*da10*/  LDC.64 R12, c[0x0][R16+0x210] ;  /* 0x00008400100c7b82 */ /* 0x000f220000000a00 */
[-C--:B-----5:R-:W-:Y:S02]  /*da20*/  IMAD R23, R3, R212.reuse, RZ ;  /* 0x000000d403177224 */ /* 0x0a0fe400078e02ff */
[----:B------:R-:W-:-:S04]  /*da30*/  IMAD.WIDE.U32 R2, R2, R212, RZ ;  /* 0x000000d402027225 */ /* 0x000fc800078e00ff */
[----:B------:R-:W-:Y:S01]  /*da40*/  IMAD.IADD R23, R3, 0x1, R23 ;  /* 0x0000000103177824 */ /* 0x000fe200078e0217 */
[----:B0-----:R-:W-:Y:S01]  /*da50*/  @P1 SHF.R.U32.HI R21, RZ, R25, R4 ;  /* 0x00000019ff151219 */ /* 0x001fe20000011604 */
[----:B------:R-:W-:Y:S01]  /*da60*/  IMAD R25, R8, R216, R9 ;  /* 0x000000d808197224 */ /* 0x000fe200078e0209 */
[----:B-1----:R-:W0:Y:S01]  /*da70*/  @!P0 LDC R28, c[0x0][0xc50] ;  /* 0x00031400ff1c8b82 */ /* 0x002e220000000800 */
[----:B------:R-:W-:Y:S02]  /*da80*/  IADD3 R4, P1, P3, R14, R2, R17 ;  /* 0x000000020e047210 */ /* 0x000fe40007b3e011 */
[----:B------:R-:W-:Y:S02]  /*da90*/  IMAD.MOV R8, RZ, RZ, -R21 ;  /* 0x000000ffff087224 */ /* 0x000fe400078e0a15 */
[----:B------:R-:W-:-:S03]  /*daa0*/  IMAD.IADD R25, R15, 0x1, R25 ;  /* 0x000000010f197824 */ /* 0x000fc600078e0219 */
[----:B------:R-:W1:Y:S01]  /*dab0*/  @!P0 LDC R29, c[0x0][0xc54] ;  /* 0x00031500ff1d8b82 */ /* 0x000e620000000800 */
[----:B--2---:R-:W-:-:S05]  /*dac0*/  SEL R9, R24, RZ, P0 ;  /* 0x000000ff18097207 */ /* 0x004fca0000000000 */
[----:B---3--:R-:W-:-:S04]  /*dad0*/  IMAD.WIDE.U32 R2, R10, R9, RZ ;  /* 0x000000090a027225 */ /* 0x008fc800078e00ff */
[----:B------:R-:W-:Y:S02]  /*dae0*/  IMAD R11, R11, R9, RZ ;  /* 0x000000090b0b7224 */ /* 0x000fe400078e02ff */
        /* <DEDUP_REMOVED lines=15> */
.L_x_14249:
[----:B------:R-:W-:Y:S05]  /*dbe0*/  BSYNC B1 ;  /* 0x0000000000017941 */ /* 0x000fea0003800000 */
.L_x_14248:
[----:B------:R-:W-:Y:S05]  /*dbf0*/  @P2 BRA `(.L_x_14244) ;  /* 0x00000008004c2947 */ /* 0x000fea0003800000 */
[----:B------:R-:W2:Y:S01]  /*dc00*/  LDC R15, c[0x0][0xce8] ;  /* 0x00033a00ff0f7b82 */ /* 0x000ea20000000800 */
[----:B-1----:R-:W-:Y:S01]  /*dc10*/  SHF.R.S32.HI R3, RZ, 0x1f, R22 ;  /* 0x0000001fff037819 */ /* 0x002fe20000011416 */
        /* <DEDUP_REMOVED lines=14> */
[----:B------:R-:W-:Y:S02]  /*dd00*/  IMAD.IADD R13, R18, 0x1, R9 ;  /* 0x00000001120d7824 */ /* 0x000fe400078e0209 */
[----:B------:R-:W-:Y:S01]  /*dd10*/  IMAD R3, R212, UR5, R3 ;  /* 0x00000005d4037c24 */ /* 0x000fe2000f8e0203 */
[----:B------:R-:W-:Y:S01]  /*dd20*/  ULDC.64 UR4, c[0x0][0xbf0] ;  /* 0x0002fc0000047ab9 */ /* 0x000fe20000000a00 */
[----:B------:R-:W-:Y:S02]  /*dd30*/  IMAD.MOV.U32 R9, RZ, RZ, R13 ;  /* 0x000000ffff097224 */ /* 0x000fe400078e000d */
[----:B------:R-:W-:Y:S02]  /*dd40*/  IMAD R8, R216, UR4, RZ ;  /* 0x00000004d8087c24 */ /* 0x000fe4000f8e02ff */
[----:B------:R-:W-:Y:S02]  /*dd50*/  IMAD.WIDE.U32 R2, R211, UR4, R2 ;  /* 0x00000004d3027c25 */ /* 0x000fe4000f8e0002 */
[----:B------:R-:W1:Y:S02]  /*dd60*/  @P0 LDC R4, c[0x0][0xcec] ;  /* 0x00033b00ff040b82 */ /* 0x000e640000000800 */
[----:B------:R-:W-:-:S06]  /*dd70*/  IMAD.IADD R18, R17, 0x1, R18 ;  /* 0x0000000111127824 */ /* 0x000fcc00078e0212 */
[----:B------:R-:W2:Y:S01]  /*dd80*/  @P0 LDC R11, c[0x0][0xcf0] ;  /* 0x00033c00ff0b0b82 */ /* 0x000ea20000000800 */
[----:B-1----:R-:W-:-:S05]  /*dd90*/  @P0 IMAD.HI.U32 R4, R13, R4, RZ ;  /* 0x000000040d040227 */ /* 0x002fca00078e00ff */
        /* <DEDUP_REMOVED lines=12> */
[----:B------:R-:W-:Y:S02]  /*de60*/  IMAD R15, R0, R15, RZ ;  /* 0x0000000f000f7224 */ /* 0x000fe400078e02ff */
        /* <DEDUP_REMOVED lines=16> */
[----:B------:R1:W2:Y:S01]  /*df70*/  SHFL.IDX PT, R2, R8, RZ, 0x181f ;  /* 0x00181fff08027589 */ /* 0x0002a200000e0000 */
[----:B------:R-:W-:Y:S01]  /*df80*/  VIADD R11, R9, 0x40 ;  /* 0x00000040090b7836 */ /* 0x000fe20000000000 */
[----:B------:R-:W-:-:S02]  /*df90*/  SHF.R.S32.HI R10, RZ, 0x1f, R9 ;  /* 0x0000001fff0a7819 */ /* 0x000fc40000011409 */
[----:B------:R1:W3:Y:S01]  /*dfa0*/  SHFL.IDX PT, R0, R4, RZ, 0x181f ;  /* 0x00181fff04007589 */ /* 0x0002e200000e0000 */
        /* <DEDUP_REMOVED lines=21> */
.L_x_14251:
[----:B------:R-:W-:Y:S05]  /*e100*/  BSYNC B1 ;  /* 0x0000000000017941 */ /* 0x000fea0003800000 */
.L_x_14250:
        /* <DEDUP_REMOVED lines=21> */
.L_x_14253:
[----:B------:R-:W-:Y:S05]  /*e260*/  BSYNC B1 ;  /* 0x0000000000017941 */ /* 0x000fea0003800000 */
.L_x_14252:
        /* <DEDUP_REMOVED lines=21> */
.L_x_14255:
[----:B------:R-:W-:Y:S05]  /*e3c0*/  BSYNC B1 ;  /* 0x0000000000017941 */ /* 0x000fea0003800000 */
.L_x_14254:
[----:B0-----:R-:W-:Y:S01]  /*e3d0*/  VIADD R0, R18, 0x60 ;  /* 0x0000006012007836 */ /* 0x001fe20000000000 */
[----:B-1-3--:R-:W3:Y:S04]  /*e3e0*/  SHFL.IDX PT, R4, R4, 0x3, 0x181f ;  /* 0x00781f0004047f89 */ /* 0x00aee800000e0000 */
[----:B------:R-:W-:Y:S01]  /*e3f0*/  ISETP.GE.AND P0, PT, R0, R15, PT ;  /* 0x0000000f0000720c */ /* 0x000fe20003f06270 */
[----:B----4-:R4:W0:-:S12]  /*e400*/  SHFL.IDX PT, R2, R8, 0x3, 0x181f ;  /* 0x00781f0008027f89 */ /* 0x01081800000e0000 */
[----:B----4-:R-:W-:Y:S05]  /*e410*/  @P0 BRA `(.L_x_14244) ;  /* 0x0000000000440947 */ /* 0x010fea0003800000 */
[----:B------:R-:W-:Y:S02]  /*e420*/  ULDC UR4, c[0x0][0xbc8] ;  /* 0x0002f20000047ab9 */ /* 0x000fe40000000800 */
[----:B------:R-:W-:Y:S02]  /*e430*/  ISETP.GE.AND P3, PT, R9, UR4, PT ;  /* 0x0000000409007c0c */ /* 0x000fe4000bf66270 */
[----:B------:R-:W-:Y:S02]  /*e440*/  ISETP.GE.AND P2, PT, R11, UR4, PT ;  /* 0x000000040b007c0c */ /* 0x000fe4000bf46270 */
[----:B------:R-:W-:Y:S02]  /*e450*/  ISETP.GE.AND P1, PT, R13, UR4, PT ;  /* 0x000000040d007c0c */ /* 0x000fe4000bf26270 */
[----:B------:R-:W-:-:S07]  /*e460*/  ISETP.GE.AND P0, PT, R17, UR4, PT ;  /* 0x0000000411007c0c */ /* 0x000fce000bf06270 */
[----:B0-2---:R-:W-:-:S04]  /*e470*/  @!P3 LEA R8, P4, R9, R2, 0x1 ;  /* 0x000000020908b211 */ /* 0x005fc800078808ff */
[----:B---3--:R-:W-:Y:S02]  /*e480*/  @!P3 LEA.HI.X R9, R9, R4, R10, 0x1, P4 ;  /* 0x000000040909b211 */ /* 0x008fe400020f0c0a */
        /* <DEDUP_REMOVED lines=10> */
.L_x_14244:
[----:B------:R-:W-:Y:S05]  /*e530*/  BSYNC B0 ;  /* 0x0000000000007941 */ /* 0x000fea0003800000 */
.L_x_14234:
[----:B------:R-:W-:Y:S02]  /*e540*/  ULDC UR4, c[0x0][0xd3c] ;  /* 0x00034f0000047ab9 */ /* 0x000fe40000000800 */
[----:B------:R-:W-:-:S13]  /*e550*/  ISETP.GE.AND P0, PT, R7, UR4, PT ;  /* 0x0000000407007c0c */ /* 0x000fda000bf06270 */
[----:B------:R-:W-:Y:S05]  /*e560*/  @!P0 BRA `(.L_x_14256) ;  /* 0xffffff2800fc8947 */ /* 0x000fea000383ffff */
[----:B------:R-:W-:Y:S05]  /*e570*/  EXIT ;  /* 0x000000000000794d */ /* 0x000fea0003800000 */
.L_x_14196:
[----:B------:R-:W-:-:S08]  /*e580*/  NOP ;  /* 0x0000000000007918 */ /* 0x000fd00000000000 */
[----:B--2---:R-:W0:-:S00]  /*e590*/  USETMAXREG.DEALLOC.CTAPOOL 0x18 ;  /* 0x00000018000079c8 */ /* 0x004e0000080e0500 */
        /* <DEDUP_REMOVED lines=16> */
.L_x_14257:
[----:B------:R-:W0:Y:S01]  /*e6a0*/  S2R R0, SR_TID.X ;  /* 0x0000000000007919 */ /* 0x000e220000002100 */
[----:B------:R-:W-:Y:S01]  /*e6b0*/  ULDC UR4, c[0x0][0xd3c] ;  /* 0x00034f0000047ab9 */ /* 0x000fe20000000800 */
[----:B------:R-:W-:Y:S01]  /*e6c0*/  IMAD.MOV.U32 R7, RZ, RZ, RZ ;  /* 0x000000ffff077224 */ /* 0x000fe200078e00ff */
        /* <DEDUP_REMOVED lines=41> */
.L_x_14261:
        /* <DEDUP_REMOVED lines=39> */
.L_x_14259:
        /* <DEDUP_REMOVED lines=12> */
.L_x_14262:
[----:B---34-:R-:W-:Y:S01]  /*ec90*/  IMAD R3, R4, UR5, R8 ;  /* 0x0000000504037c24 */ /* 0x018fe2000f8e0208 */
[----:B-1----:R-:W-:Y:S01]  /*eca0*/  ISETP.NE.AND P0, PT, R7, 0x1, PT ;  /* 0x000000010700780c */ /* 0x002fe20003f05270 */
[----:B------:R-:W-:-:S03]  /*ecb0*/  VIADD R13, R9, UR4 ;  /* 0x00000004090d7c36 */ /* 0x000fc60008000000 */
[----:B------:R1:W-:Y:S01]  /*ecc0*/  STL [R1], R3 ;  /* 0x0000000301007387 */ /* 0x0003e20000100800 */
[----:B------:R-:W-:-:S03]  /*ecd0*/  IADD3 R4, -R3, UR6, RZ ;  /* 0x0000000603047c10 */ /* 0x000fc6000fffe1ff */
[----:B------:R1:W-:Y:S05]  /*ece0*/  STL [R1+0xc], R13 ;  /* 0x00000c0d01007387 */ /* 0x0003ea0000100800 */
[----:B------:R-:W-:Y:S05]  /*ecf0*/  @!P0 BRA `(.L_x_14263) ;  /* 0x0000000000e08947 */ /* 0x000fea0003800000 */
[----:B0-2---:R-:W-:Y:S01]  /*ed00*/  IABS R6, R5 ;  /* 0x0000000500067213 */ /* 0x005fe20000000000 */
        /* <DEDUP_REMOVED lines=43> */
[----:B------:R-:W-:Y:S01]  /*efc0*/  ISETP.GE.U32.AND P0, PT, R3, R8, PT ;  /* 0x000000080300720c */ /* 0x000fe20003f06070 */
[----:B------:R-:W-:-:S04]  /*efd0*/  IMAD.MOV R3, RZ, RZ, -R9 ;  /* 0x000000ffff037224 */ /* 0x000fc800078e0a09 */
[----:B------:R-:W-:-:S08]  /*efe0*/  IMAD R3, R5, R3, R4 ;  /* 0x0000000305037224 */ /* 0x000fd000078e0204 */
[----:B------:R-:W-:-:S04]  /*eff0*/  @P0 VIADD R6, R6, 0x1 ;  /* 0x0000000106060836 */ /* 0x000fc80000000000 */
        /* <DEDUP_REMOVED lines=8> */
.L_x_14263:
        /* <DEDUP_REMOVED lines=15> */
[----:B------:R-:W-:Y:S02]  /*f170*/  IMAD.MOV R12, RZ, RZ, -R11 ;  /* 0x000000ffff0c7224 */ /* 0x000fe400078e0a0b */
[----:B------:R-:W-:Y:S01]  /*f180*/  IMAD.HI.U32 R11, R2, R3, RZ ;  /* 0x00000003020b7227 */ /* 0x000fe200078e00ff */
[----:B------:R-:W-:-:S03]  /*f190*/  LOP3.LUT R2, R4, R7, RZ, 0x3c, !PT ;  /* 0x0000000704027212 */ /* 0x000fc600078e3cff */
[----:B------:R-:W-:Y:S01]  /*f1a0*/  IMAD R3, R11, R12, R3 ;  /* 0x0000000c0b037224 */ /* 0x000fe200078e0203 */
[----:B------:R-:W-:-:S04]  /*f1b0*/  ISETP.GE.AND P2, PT, R2, RZ, PT ;  /* 0x000000ff0200720c */ /* 0x000fc80003f46270 */
        /* <DEDUP_REMOVED lines=11> */
[----:B------:R-:W-:-:S03]  /*f270*/  IMAD R7, R7, R11, R4 ;  /* 0x0000000b07077224 */ /* 0x000fc600078e0204 */
[----:B------:R-:W-:Y:S02]  /*f280*/  VIADDMNMX R6, R3, UR5, R6, PT ;  /* 0x0000000503067c46 */ /* 0x000fe4000b800106 */
[----:B------:R-:W-:Y:S02]  /*f290*/  IADD3 R8, R8, 0x1000000, R7 ;  /* 0x0100000008087810 */ /* 0x000fe40007ffe007 */
[----:B------:R-:W-:-:S04]  /*f2a0*/  IABS R9, R6 ;  /* 0x0000000600097213 */ /* 0x000fc80000000000 */
[----:B------:R-:W0:Y:S08]  /*f2b0*/  I2F.RP R10, R9 ;  /* 0x00000009000a7306 */ /* 0x000e300000209400 */
[----:B0-----:R-:W0:Y:S02]  /*f2c0*/  MUFU.RCP R10, R10 ;  /* 0x0000000a000a7308 */ /* 0x001e240000001000 */
[----:B0-----:R-:W-:Y:S01]  /*f2d0*/  VIADD R2, R10, 0xffffffe ;  /* 0x0ffffffe0a027836 */ /* 0x001fe20000000000 */
[----:B------:R-:W-:-:S05]  /*f2e0*/  IABS R10, R6 ;  /* 0x00000006000a7213 */ /* 0x000fca0000000000 */
[----:B------:R0:W1:Y:S02]  /*f2f0*/  F2I.FTZ.U32.TRUNC.NTZ R3, R2 ;  /* 0x0000000200037305 */ /* 0x000064000021f000 */
[----:B0-----:R-:W-:Y:S02]  /*f300*/  IMAD.MOV.U32 R2, RZ, RZ, RZ ;  /* 0x000000ffff027224 */ /* 0x001fe400078e00ff */
[----:B-1----:R-:W-:-:S04]  /*f310*/  IMAD.MOV R4, RZ, RZ, -R3 ;  /* 0x000000ffff047224 */ /* 0x002fc800078e0a03 */
[----:B------:R-:W-:Y:S01]  /*f320*/  IMAD R11, R4, R9, RZ ;  /* 0x00000009040b7224 */ /* 0x000fe200078e02ff */
[----:B------:R-:W-:-:S03]  /*f330*/  IABS R4, R7 ;  /* 0x0000000700047213 */ /* 0x000fc60000000000 */
[----:B------:R-:W-:-:S04]  /*f340*/  IMAD.HI.U32 R3, R3, R11, R2 ;  /* 0x0000000b03037227 */ /* 0x000fc800078e0002 */
        /* <DEDUP_REMOVED lines=16> */
.L_x_14264:
[----:B01----:R-:W-:-:S05]  /*f450*/  LOP3.LUT R2, RZ, R3, RZ, 0x33, !PT ;  /* 0x00000003ff027212 */ /* 0x003fca00078e33ff */
[----:B------:R-:W-:-:S05]  /*f460*/  IMAD.IADD R2, R5, 0x1, R2 ;  /* 0x0000000105027824 */ /* 0x000fca00078e0202 */
[----:B------:R1:W-:Y:S01]  /*f470*/  STL [R1+0x4], R2 ;  /* 0x0000040201007387 */ /* 0x0003e20000100800 */
[----:B------:R-:W-:Y:S05]  /*f480*/  BRA `(.L_x_14265) ;  /* 0x0000000000107947 */ /* 0x000fea0003800000 */
.L_x_14260:
[----:B------:R-:W-:Y:S01]  /*f490*/  IMAD.U32 R2, RZ, RZ, UR6 ;  /* 0x00000006ff027e24 */ /* 0x000fe2000f8e00ff */
[----:B------:R0:W-:Y:S04]  /*f4a0*/  STL [R1+0x4], RZ ;  /* 0x000004ff01007387 */ /* 0x0001e80000100800 */
[----:B------:R0:W-:Y:S04]  /*f4b0*/  STL [R1+0x8], RZ ;  /* 0x000008ff01007387 */ /* 0x0001e80000100800 */
[----:B------:R0:W-:Y:S02]  /*f4c0*/  STL [R1], R2 ;  /* 0x0000000201007387 */ /* 0x0001e40000100800 */
.L_x_14265:
        /* <DEDUP_REMOVED lines=10> */
.L_x_14258:
        /* <DEDUP_REMOVED lines=8> */
[----:B0-----:R-:W0:Y:S01]  /*f5f0*/  S2R R5, SR_TID.X ;  /* 0x0000000000057919 */ /* 0x001e220000002100 */
[----:B------:R-:W2:Y:S01]  /*f600*/  S2UR UR5, SR_CgaCtaId ;  /* 0x00000000000579c3 */ /* 0x000ea20000008800 */
[----:B------:R-:W-:Y:S01]  /*f610*/  UMOV UR4, 0x400 ;  /* 0x0000040000047882 */ /* 0x000fe20000000000 */
[----:B------:R-:W-:Y:S01]  /*f620*/  BSSY B8, `(.L_x_14266) ;  /* 0x0000675000087945 */ /* 0x000fe20003800000 */
[----:B------:R-:W-:Y:S01]  /*f630*/  ULDC UR40, c[0x0][0xc] ;  /* 0x0000030000287ab9 */ /* 0x000fe20000000800 */
[----:B------:R-:W-:Y:S01]  /*f640*/  ULDC.64 UR36, c[0x0][0x198] ;  /* 0x0000660000247ab9 */ /* 0x000fe20000000a00 */
[----:B--2---:R-:W-:-:S06]  /*f650*/  ULEA UR4, UR5, UR4, 0x18 ;  /* 0x0000000405047291 */ /* 0x004fcc000f8ec03f */
[----:B------:R-:W-:Y:S01]  /*f660*/  IMAD.U32 R18, RZ, RZ, UR4 ;  /* 0x00000004ff127e24 */ /* 0x000fe2000f8e00ff */
[C---:B0-----:R-:W-:Y:S01]  /*f670*/  LOP3.LUT R4, R5.reuse, 0x7f, RZ, 0xc0, !PT ;  /* 0x0000007f05047812 */ /* 0x041fe200078ec0ff */
[----:B---3--:R-:W-:-:S05]  /*f680*/  IMAD.SHL.U32 R0, R5, 0x8, RZ ;  /* 0x0000000805007824 */ /* 0x008fca00078e00ff */
        /* <DEDUP_REMOVED lines=13> */
[----:B0-----:R-:W-:-:S03]  /*f760*/  LOP3.LUT R3, R0, 0x40, RZ, 0xfc, !PT ;  /* 0x0000004000037812 */ /* 0x001fc600078efcff */
[----:B------:R0:W-:Y:S01]  /*f770*/  STL [R1+0x10], RZ ;  /* 0x000010ff01007387 */ /* 0x0001e20000100800 */
[C---:B-1----:R-:W-:Y:S02]  /*f780*/  LOP3.LUT R2, R0.reuse, 0x80, RZ, 0xfc, !PT ;  /* 0x0000008000027812 */ /* 0x042fe400078efcff */
[----:B------:R-:W-:-:S07]  /*f790*/  LOP3.LUT R0, R0, 0xc0, RZ, 0xfc, !PT ;  /* 0x000000c000007812 */ /* 0x000fce00078efcff */
.L_x_14376:
[----:B--2---:R-:W2:Y:S01]  /*f7a0*/  LDL R0, [R1+0xc] ;  /* 0x00000c0001007983 */ /* 0x004ea20000100800 */
[----:B-1-3--:R-:W2:Y:S01]  /*f7b0*/  LDC.64 R2, c[0x0][0xd88] ;  /* 0x00036200ff027b82 */ /* 0x00aea20000000a00 */
[----:B------:R-:W-:Y:S05]  /*f7c0*/  YIELD ;  /* 0x0000000000007946 */ /* 0x000fea0003800000 */
[----:B------:R-:W-:Y:S01]  /*f7d0*/  ULDC.64 UR4, c[0x0][0xb20] ;  /* 0x0002c80000047ab9 */ /* 0x000fe20000000a00 */
[----:B0-----:R-:W-:Y:S01]  /*f7e0*/  IMAD.MOV.U32 R6, RZ, RZ, RZ ;  /* 0x000000ffff067224 */ /* 0x001fe200078e00ff */
        /* <DEDUP_REMOVED lines=22> */
[C---:B-1----:R-:W-:Y:S02]  /*f950*/  IADD3 R4, P4, R16.reuse, UR6, RZ ;  /* 0x0000000610047c10 */ /* 0x042fe4000ff9e0ff */
[----:B--2---:R-:W-:Y:S02]  /*f960*/  IADD3 R2, P3, R16, UR4, RZ ;  /* 0x0000000410027c10 */ /* 0x004fe4000ff7e0ff */
        /* <DEDUP_REMOVED lines=10> */
[----:B-1----:R-:W-:-:S04]  /*fa10*/  @P2 IADD3 R6, P3, R16, UR8, RZ ;  /* 0x0000000810062c10 */ /* 0x002fc8000ff7e0ff */
        /* <DEDUP_REMOVED lines=8> */
[----:B-1----:R-:W-:Y:S01]  /*faa0*/  IMAD.U32 R6, RZ, RZ, UR4 ;  /* 0x00000004ff067e24 */ /* 0x002fe2000f8e00ff */
[----:B--2---:R1:W-:Y:S01]  /*fab0*/  STL [R1+0x34], R9 ;  /* 0x0000340901007387 */ /* 0x0043e20000100800 */
[----:B------:R-:W-:Y:S05]  /*fac0*/  @P2 BRA `(.L_x_14267) ;  /* 0x0000000000142947 */ /* 0x000fea0003800000 */
[----:B------:R-:W-:Y:S05]  /*fad0*/  @!P1 BRA `(.L_x_14267) ;  /* 0x0000000000109947 */ /* 0x000fea0003800000 */
[----:B------:R-:W1:Y:S04]  /*fae0*/  LDG.E R7, desc[UR38][R2.64] ;  /* 0x0000002602077981 */ /* 0x000e68000c1e1900 */
[----:B------:R-:W1:Y:S02]  /*faf0*/  LDG.E R2, desc[UR38][R2.64+0x4] ;  /* 0x0000042602027981 */ /* 0x000e64000c1e1900 */
[----:B-1----:R-:W-:-:S05]  /*fb00*/  IMAD.IADD R9, R2, 0x1, -R7 ;  /* 0x0000000102097824 */ /* 0x002fca00078e0a07 */
[----:B------:R2:W-:Y:S02]  /*fb10*/  STL [R1+0x34], R9 ;  /* 0x0000340901007387 */ /* 0x0005e40000100800 */
.L_x_14267:
[----:B------:R-:W3:Y:S01]  /*fb20*/  LDL.LU R7, [R1+0x8] ;  /* 0x0000080001077983 */ /* 0x000ee20000300800 */
[----:B------:R-:W-:Y:S02]  /*fb30*/  ULDC.64 UR4, c[0x0][0xb18] ;  /* 0x0002c60000047ab9 */ /* 0x000fe40000000a00 */
[----:B------:R-:W-:-:S04]  /*fb40*/  ISETP.NE.U32.AND P1, PT, RZ, UR4, PT ;  /* 0x00000004ff007c0c */ /* 0x000fc8000bf25070 */
[----:B------:R-:W-:Y:S02]  /*fb50*/  ISETP.NE.AND.EX P1, PT, RZ, UR5, PT, P1 ;  /* 0x00000005ff007c0c */ /* 0x000fe4000bf25310 */
[C---:B---3--:R-:W-:Y:S02]  /*fb60*/  LOP3.LUT R3, R7.reuse, 0xff000000, RZ, 0xc0, !PT ;  /* 0xff00000007037812 */ /* 0x048fe400078ec0ff */
        /* <DEDUP_REMOVED lines=10> */
[----:B---3--:R-:W-:-:S05]  /*fc10*/  IADD3.X R7, R10, UR5, RZ, P0, !PT ;  /* 0x000000050a077c10 */ /* 0x008fca00087fe4ff */
[----:B------:R3:W5:Y:S01]  /*fc20*/  LDG.E R6, desc[UR38][R6.64] ;  /* 0x0000002606067981 */ /* 0x000762000c1e1900 */
[----:B------:R-:W-:Y:S05]  /*fc30*/  BRA `(.L_x_14269) ;  /* 0x0000000000107947 */ /* 0x000fea0003800000 */
.L_x_14268:
[----:B------:R-:W-:Y:S05]  /*fc40*/  @!P0 BRA `(.L_x_14269) ;  /* 0x00000000000c8947 */ /* 0x000fea0003800000 */
[----:B------:R-:W4:Y:S04]  /*fc50*/  LDG.E R6, desc[UR38][R4.64] ;  /* 0x0000002604067981 */ /* 0x000f28000c1e1900 */
[----:B------:R-:W4:Y:S02]  /*fc60*/  LDG.E R4, desc[UR38][R4.64+0x4] ;  /* 0x0000042604047981 */ /* 0x000f24000c1e1900 */
[----:B----4-:R-:W-:-:S07]  /*fc70*/  IMAD.IADD R6, R4, 0x1, -R6 ;  /* 0x0000000104067824 */ /* 0x010fce00078e0a06 */
.L_x_14269:
[----:B------:R-:W4:Y:S01]  /*fc80*/  LDL R5, [R1+0x4] ;  /* 0x0000040001057983 */ /* 0x000f220000100800 */
[----:B-----5:R-:W-:Y:S01]  /*fc90*/  IMAD.IADD R6, R6, 0x1, -R0 ;  /* 0x0000000106067824 */ /* 0x020fe200078e0a00 */
[----:B------:R-:W-:Y:S01]  /*fca0*/  BSSY B0, `(.L_x_14270) ;  /* 0x000003a000007945 */ /* 0x000fe20003800000 */
[----:B------:R-:W0:Y:S02]  /*fcb0*/  LDC R0, c[0x0][0x448] ;  /* 0x00011200ff007b82 */ /* 0x000e240000000800 */
[----:B0-----:R-:W-:-:S13]  /*fcc0*/  ISETP.NE.AND P0, PT, R0, 0x1, PT ;  /* 0x000000010000780c */ /* 0x001fda0003f05270 */
[----:B---3--:R-:W0:Y:S08]  /*fcd0*/  @P0 LDC R2, c[0x0][0x44c] ;  /* 0x00011300ff020b82 */ /* 0x008e300000000800 */
[----:B------:R-:W3:Y:S01]  /*fce0*/  @P0 LDC R4, c[0x0][0x450] ;  /* 0x00011400ff040b82 */ /* 0x000ee20000000800 */
[----:B----4-:R-:W-:Y:S02]  /*fcf0*/  IMAD.SHL.U32 R0, R5, 0x80, RZ ;  /* 0x0000008005007824 */ /* 0x010fe400078e00ff */
[----:B------:R-:W-:-:S02]  /*fd00*/  IMAD.MOV.U32 R5, RZ, RZ, RZ ;  /* 0x000000ffff057224 */ /* 0x000fc400078e00ff */
[----:B------:R-:W-:Y:S02]  /*fd10*/  VIADD R0, R0, 0x7f ;  /* 0x0000007f00007836 */ /* 0x000fe40000000000 */
[----:B------:R-:W-:Y:S02]  /*fd20*/  IMAD.MOV.U32 R10, RZ, RZ, R5 ;  /* 0x000000ffff0a7224 */ /* 0x000fe400078e0005 */
[----:B0-----:R-:W-:-:S05]  /*fd30*/  @P0 IMAD.HI.U32 R2, R0, R2, RZ ;  /* 0x0000000200020227 */ /* 0x001fca00078e00ff */
[----:B---3--:R-:W-:Y:S01]  /*fd40*/  @P0 SHF.R.U32.HI R0, RZ, R4, R2 ;  /* 0x00000004ff000219 */ /* 0x008fe20000011602 */
[C---:B------:R-:W-:Y:S01]  /*fd50*/  VIADD R4, R6.reuse, 0x5f ;  /* 0x0000005f06047836 */ /* 0x040fe20000000000 */
[----:B------:R-:W-:Y:S02]  /*fd60*/  IADD3 R2, R6, 0x60, -R9 ;  /* 0x0000006006027810 */ /* 0x000fe40007ffe809 */
[----:B-12---:R-:W-:-:S03]  /*fd70*/  LOP3.LUT R9, R3, 0xff, RZ, 0xc0, !PT ;  /* 0x000000ff03097812 */ /* 0x006fc600078ec0ff */
[----:B------:R-:W-:Y:S02]  /*fd80*/  IMAD.IADD R2, R2, 0x1, R0 ;  /* 0x0000000102027824 */ /* 0x000fe400078e0200 */
[----:B------:R-:W-:-:S04]  /*fd90*/  IMAD.HI R0, R4, 0x2aaaaaab, RZ ;  /* 0x2aaaaaab04007827 */ /* 0x000fc800078e02ff */
[----:B------:R-:W-:Y:S01]  /*fda0*/  IMAD.HI R2, R2, 0x2aaaaaab, RZ ;  /* 0x2aaaaaab02027827 */ /* 0x000fe200078e02ff */
[----:B------:R-:W-:-:S04]  /*fdb0*/  SHF.R.U32.HI R4, RZ, 0x1f, R0 ;  /* 0x0000001fff047819 */ /* 0x000fc80000011600 */
[----:B------:R-:W-:Y:S02]  /*fdc0*/  LEA.HI.SX32 R4, R0, R4, 0x1c ;  /* 0x0000000400047211 */ /* 0x000fe400078fe2ff */
[----:B------:R-:W-:-:S04]  /*fdd0*/  SHF.R.U32.HI R0, RZ, 0x1f, R2 ;  /* 0x0000001fff007819 */ /* 0x000fc80000011602 */
[----:B------:R-:W-:-:S04]  /*fde0*/  LEA.HI.SX32 R0, R2, R0, 0x1c ;  /* 0x0000000002007211 */ /* 0x000fc800078fe2ff */
[----:B------:R-:W-:Y:S02]  /*fdf0*/  VIMNMX R8, R4, R0, PT ;  /* 0x0000000004087248 */ /* 0x000fe40003fe0100 */
[----:B------:R-:W-:Y:S02]  /*fe00*/  SHF.R.U32.HI R0, RZ, 0x10, R3 ;  /* 0x00000010ff007819 */ /* 0x000fe40000011603 */
[----:B------:R-:W-:Y:S01]  /*fe10*/  ISETP.GE.AND P1, PT, R8, 0x1, PT ;  /* 0x000000010800780c */ /* 0x000fe20003f26270 */
[----:B------:R0:W-:Y:S01]  /*fe20*/  STL [R1+0x3c], R8 ;  /* 0x00003c0801007387 */ /* 0x0001e20000100800 */
[----:B------:R-:W-:-:S03]  /*fe30*/  ISETP.NE.AND P0, PT, R0, RZ, PT ;  /* 0x000000ff0000720c */ /* 0x000fc60003f05270 */
[----:B------:R0:W-:Y:S04]  /*fe40*/  STL [R1+0x44], R5 ;  /* 0x0000440501007387 */ /* 0x0001e80000100800 */
[----:B------:R0:W-:Y:S06]  /*fe50*/  STL [R1+0x74], R9 ;  /* 0x0000740901007387 */ /* 0x0001ec0000100800 */
[----:B------:R-:W1:Y:S01]  /*fe60*/  @!P0 LDC R0, c[0x0][0xae8] ;  /* 0x0002ba00ff008b82 */ /* 0x000e620000000800 */
        /* <DEDUP_REMOVED lines=29> */
.L_x_14271:
[----:B------:R-:W-:Y:S05]  /*10040*/  BSYNC B0 ;  /* 0x0000000000007941 */ /* 0x000fea0003800000 */
.L_x_14270:
        /* <DEDUP_REMOVED lines=18> */
[----:B0-----:R-:W3:Y:S01]  /*10170*/  @P0 ATOMG.E.ADD.STRONG.GPU PT, R3, desc[UR38][R2.64], R5 ;  /* 0x00000005020309a8 */ /* 0x001ee200081ee1e6 */
[----:B------:R-:W0:Y:S02]  /*10180*/  S2R R4, SR_LTMASK ;  /* 0x0000000000047919 */ /* 0x000e240000003900 */
[----:B0-----:R-:W-:-:S04]  /*10190*/  LOP3.LUT R4, R4, UR4, RZ, 0xc0, !PT ;  /* 0x0000000404047c12 */ /* 0x001fc8000f8ec0ff */
[----:B------:R-:W0:Y:S01]  /*101a0*/  POPC R7, R4 ;  /* 0x0000000400077309 */ /* 0x000e220000000000 */
[----:B---3--:R-:W0:Y:S02]  /*101b0*/  SHFL.IDX PT, R0, R3, R0, 0x1f ;  /* 0x00001f0003007589 */ /* 0x008e2400000e0000 */
[----:B0-----:R-:W-:-:S05]  /*101c0*/  IADD3 R0, R0, UR40, R7 ;  /* 0x0000002800007c10 */ /* 0x001fca000fffe007 */
[----:B------:R0:W-:Y:S01]  /*101d0*/  STL [R1], R0 ;  /* 0x0000000001007387 */ /* 0x0001e20000100800 */
[----:B------:R-:W-:Y:S05]  /*101e0*/  BRA `(.L_x_14274) ;  /* 0x0000004800647947 */ /* 0x000fea0003800000 */
.L_x_14273:
        /* <DEDUP_REMOVED lines=20> */
.L_x_14276:
[----:B------:R-:W-:Y:S05]  /*10330*/  BSYNC B6 ;  /* 0x0000000000067941 */ /* 0x000fea0003800000 */
.L_x_14275:
        /* <DEDUP_REMOVED lines=20> */
.L_x_14279:
        /* <DEDUP_REMOVED lines=16> */
.L_x_14278:
[----:B------:R-:W-:Y:S05]  /*10580*/  BSYNC B6 ;  /* 0x0000000000067941 */ /* 0x000fea0003800000 */
.L_x_14277:
        /* <DEDUP_REMOVED lines=24> */
.L_x_14393:
        /* <DEDUP_REMOVED lines=9> */
.L_x_14396:
        /* <DEDUP_REMOVED lines=24> */
.L_x_14283:
[----:B------:R-:W3:Y:S04]  /*10920*/  LDL R0, [R1+0x10] ;  /* 0x0000100001007983 */ /* 0x000ee80000100800 */
[----:B-1----:R-:W4:Y:S01]  /*10930*/  LDL R2, [R1+0x18] ;  /* 0x0000180001027983 */ /* 0x002f220000100800 */
[----:B---3--:R-:W-:Y:S01]  /*10940*/  IMAD R0, R0, 0x8, R18 ;  /* 0x0000000800007824 */ /* 0x008fe200078e0212 */
[----:B----4-:R-:W-:-:S04]  /*10950*/  SHF.L.U32 R2, R2, 0x1f, RZ ;  /* 0x0000001f02027819 */ /* 0x010fc800000006ff */
[----:B------:R-:W1:Y:S02]  /*10960*/  SYNCS.PHASECHK.TRANS64.TRYWAIT P0, [R0+URZ+0x32440], R2 ;  /* 0x03244002000075a7 */ /* 0x000e64000800017f */
[----:B-1----:R-:W-:Y:S05]  /*10970*/  @!P0 BRA `(.L_x_14284) ;  /* 0x0000005800f88947 */ /* 0x002fea0003800000 */
.L_x_14397:
        /* <DEDUP_REMOVED lines=11> */
.L_x_14285:
[----:B0-----:R-:W3:Y:S04]  /*10a30*/  LDL R4, [R1+0x10] ;  /* 0x0000100001047983 */ /* 0x001ee80000100800 */
[----:B------:R-:W4:Y:S04]  /*10a40*/  LDL R3, [R1+0x30] ;  /* 0x0000300001037983 */ /* 0x000f280000100800 */
[----:B-1----:R-:W2:Y:S01]  /*10a50*/  LDL R2, [R1+0x20] ;  /* 0x0000200001027983 */ /* 0x002ea20000100800 */
        /* <DEDUP_REMOVED lines=11> */
[----:B---3--:R-:W-:Y:S01]  /*10b10*/  IMAD R0, R4, 0x3000, R18 ;  /* 0x0000300004007824 */ /* 0x008fe200078e0212 */
[----:B----4-:R-:W-:-:S04]  /*10b20*/  R2UR UR11, R3 ;  /* 0x00000000030b72ca */ /* 0x010fc800000e0000 */
[----:B------:R-:W-:Y:S02]  /*10b30*/  R2UR UR8, R0 ;  /* 0x00000000000872ca */ /* 0x000fe400000e0000 */
[----:B--2---:R-:W-:-:S11]  /*10b40*/  R2UR UR4, R2 ;  /* 0x00000000020472ca */ /* 0x004fd600000e0000 */
[----:B------:R-:W-:Y:S02]  /*10b50*/  UIADD3 UR8, UR8, 0x1c400, URZ ;  /* 0x0001c40008087890 */ /* 0x000fe4000fffe03f */
[----:B------:R-:W-:-:S03]  /*10b60*/  UIMAD UR11, UR11, 0x60, UR4 ;  /* 0x000000600b0b78a4 */ /* 0x000fc6000f8e0204 */
[----:B------:R-:W-:-:S06]  /*10b70*/  UMOV UR4, 0x0 ;  /* 0x0000000000047882 */ /* 0x000fcc0000000000 */
[----:B------:R1:W-:Y:S02]  /*10b80*/  UTMALDG.4D [UR8], [UR6], desc[UR4] ;  /* 0x00000408060075b4 */ /* 0x0003e40008019000 */
[----:B-1----:R-:W-:Y:S01]  /*10b90*/  NOP ;  /* 0x0000000000007918 */ /* 0x002fe20000000000 */
.L_x_14281:
        /* <DEDUP_REMOVED lines=13> */
[----:B------:R5:W-:Y:S02]  /*10c70*/  STL [R1+0x38], R0 ;  /* 0x0000380001007387 */ /* 0x000be40000100800 */
        /* <DEDUP_REMOVED lines=20> */
.L_x_14287:
[----:B------:R-:W-:Y:S05]  /*10dc0*/  BSYNC B6 ;  /* 0x0000000000067941 */ /* 0x000fea0003800000 */
.L_x_14286:
[----:B--2---:R-:W2:Y:S01]  /*10dd0*/  LDL R10, [R1+0x4] ;  /* 0x00000400010a7983 */ /* 0x004ea20000100800 */
        /* <DEDUP_REMOVED lines=64> */
[----:B------:R-:W1:Y:S04]  /*111e0*/  SHFL.IDX PT, R6, R3, 0x1, 0x181f ;  /* 0x00381f0003067f89 */ /* 0x000e6800000e0000 */
[----:B------:R-:W-:Y:S01]  /*111f0*/  STL [R1+0x4], R10 ;  /* 0x0000040a01007387 */ /* 0x000fe20000100800 */
[----:B--2---:R-:W-:-:S05]  /*11200*/  IMAD R0, R11, R7, RZ ;  /* 0x000000070b007224 */ /* 0x004fca00078e02ff */
[C---:B------:R-:W-:Y:S01]  /*11210*/  ISETP.GE.AND P1, PT, R10.reuse, R0, PT ;  /* 0x000000000a00720c */ /* 0x040fe20003f26270 */
[----:B------:R-:W2:Y:S01]  /*11220*/  SHFL.IDX PT, R7, R2, 0x1, 0x181f ;  /* 0x00381f0002077f89 */ /* 0x000ea200000e0000 */
[----:B------:R-:W-:-:S11]  /*11230*/  VIADD R11, R10, 0x10 ;  /* 0x000000100a0b7836 */ /* 0x000fd60000000000 */
        /* <DEDUP_REMOVED lines=71> */
.L_x_14414:
        /* <DEDUP_REMOVED lines=12> */
.L_x_14289:
        /* <DEDUP_REMOVED lines=37> */
.L_x_14291:
[----:B------:R-:W-:Y:S05]  /*119c0*/  BSYNC B6 ;  /* 0x0000000000067941 */ /* 0x000fea0003800000 */
.L_x_14290:
        /* <DEDUP_REMOVED lines=10> */
[----:B--2---:R-:W-:-:S12]  /*11a70*/  IMAD.MOV.U32 R3, RZ, RZ, R5 ;  /* 0x000000ffff037224 */ /* 0x004fd800078e0005 */
        /* <DEDUP_REMOVED lines=12> */
[----:B0-----:R-:W-:-:S04]  /*11b40*/  @P0 SHF.R.U32.HI R0, RZ, R5, R4 ;  /* 0x00000005ff000219 */ /* 0x001fc80000011604 */
[--C-:B------:R-:W-:Y:S01]  /*11b50*/  SHF.R.S32.HI R4, RZ, 0x1f, R0.reuse ;  /* 0x0000001fff047819 */ /* 0x100fe20000011400 */
[----:B------:R-:W-:Y:S02]  /*11b60*/  IMAD.MOV R6, RZ, RZ, -R0 ;  /* 0x000000ffff067224 */ /* 0x000fe400078e0a00 */
[----:B------:R-:W-:-:S04]  /*11b70*/  IMAD.WIDE.U32 R2, R0, UR4, R2 ;  /* 0x0000000400027c25 */ /* 0x000fc8000f8e0002 */
[----:B------:R-:W-:Y:S02]  /*11b80*/  IMAD R4, R4, UR4, RZ ;  /* 0x0000000404047c24 */ /* 0x000fe4000f8e02ff */
[----:B------:R-:W-:Y:S02]  /*11b90*/  IMAD R6, R7, R6, R8 ;  /* 0x0000000607067224 */ /* 0x000fe400078e0208 */
[----:B------:R-:W-:Y:S01]  /*11ba0*/  IMAD R0, R0, UR5, R4 ;  /* 0x0000000500007c24 */ /* 0x000fe2000f8e0204 */
[----:B------:R-:W-:Y:S01]  /*11bb0*/  ULDC.64 UR4, c[0x0][0x3c8] ;  /* 0x0000f20000047ab9 */ /* 0x000fe20000000a00 */
[----:B-1----:R-:W-:Y:S02]  /*11bc0*/  IMAD.SHL.U32 R8, R9, 0x8, RZ ;  /* 0x0000000809087824 */ /* 0x002fe400078e00ff */
        /* <DEDUP_REMOVED lines=99> */
.L_x_14432:
        /* <DEDUP_REMOVED lines=14> */
.L_x_14294:
[----:B------:R-:W-:Y:S05]  /*122e0*/  BSYNC B0 ;  /* 0x0000000000007941 */ /* 0x000fea0003800000 */
.L_x_14293:
[----:B------:R-:W-:Y:S01]  /*122f0*/  NOP ;  /* 0x0000000000007918 */ /* 0x000fe20000000000 */
[----:B------:R-:W-:-:S13]  /*12300*/  PLOP3.LUT P0, PT, PT, PT, PT, 0x80, 0x0 ;  /* 0x000000000000781c */ /* 0x000fda0003f0f070 */
.L_x_14295:
        /* <DEDUP_REMOVED lines=18> */
.L_x_14433:
[----:B------:R-:W-:Y:S05]  /*12430*/  BSYNC B0 ;  /* 0x0000000000007941 */ /* 0x000fea0003800000 */
.L_x_14296:
[----:B------:R-:W-:Y:S01]  /*12440*/  LOP3.LUT P0, RZ, R19, 0x1, RZ, 0xc0, !PT ;  /* 0x0000000113ff7812 */ /* 0x000fe2000780c0ff */
[----:B------:R-:W-:-:S12]  /*12450*/  BSSY B0, `(.L_x_14298) ;  /* 0x000005b000007945 */ /* 0x000fd80003800000 */
[----:B------:R-:W-:Y:S05]  /*12460*/  @!P0 BRA `(.L_x_14299) ;  /* 0x0000000400648947 */ /* 0x000fea0003800000 */
[----:B------:R-:W3:Y:S04]  /*12470*/  LDL R2, [R1+0x10] ;  /* 0x0000100001027983 */ /* 0x000ee80000100800 */
[----:B------:R-:W0:Y:S01]  /*12480*/  LDL R4, [R1+0x18] ;  /* 0x0000180001047983 */ /* 0x000e220000100800 */
[----:B------:R-:W1:Y:S01]  /*12490*/  S2R R3, SR_TID.X ;  /* 0x0000000000037919 */ /* 0x000e620000002100 */
[----:B------:R-:W-:Y:S01]  /*124a0*/  BSSY B1, `(.L_x_14300) ;  /* 0x0000007000017945 */ /* 0x000fe20003800000 */
[----:B-1----:R-:W-:-:S04]  /*124b0*/  LOP3.LUT R3, R3, 0x7f, RZ, 0xc0, !PT ;  /* 0x0000007f03037812 */ /* 0x002fc800078ec0ff */
[----:B------:R-:W-:Y:S01]  /*124c0*/  ISETP.NE.AND P1, PT, R3, RZ, PT ;  /* 0x000000ff0300720c */ /* 0x000fe20003f25270 */
[----:B---3--:R-:W-:Y:S01]  /*124d0*/  IMAD R2, R2, 0x8, R18 ;  /* 0x0000000802027824 */ /* 0x008fe200078e0212 */
[----:B0-----:R-:W-:-:S04]  /*124e0*/  SHF.L.U32 R0, R4, 0x1f, RZ ;  /* 0x0000001f04007819 */ /* 0x001fc800000006ff */
[----:B------:R-:W0:Y:S02]  /*124f0*/  SYNCS.PHASECHK.TRANS64.TRYWAIT P0, [R2+URZ+0x32460], R0 ;  /* 0x03246000020075a7 */ /* 0x000e24000800017f */
[----:B0-----:R-:W-:Y:S05]  /*12500*/  @!P0 BRA `(.L_x_14301) ;  /* 0x0000005800508947 */ /* 0x001fea0003800000 */
.L_x_14434:
[----:B------:R-:W-:Y:S05]  /*12510*/  BSYNC B1 ;  /* 0x0000000000017941 */ /* 0x000fea0003800000 */
.L_x_14300:
        /* <DEDUP_REMOVED lines=9> */
.L_x_14303:
[----:B------:R-:W-:Y:S05]  /*125b0*/  BSYNC B1 ;  /* 0x0000000000017941 */ /* 0x000fea0003800000 */
.L_x_14302:
[----:B0-----:R-:W3:Y:S04]  /*125c0*/  LDL R0, [R1+0x10] ;  /* 0x0000100001007983 */ /* 0x001ee80000100800 */
[----:B------:R-:W4:Y:S04]  /*125d0*/  LDL R4, [R1+0x20] ;  /* 0x0000200001047983 */ /* 0x000f280000100800 */
[----:B------:R-:W4:Y:S01]  /*125e0*/  LDL.LU R3, [R1+0x30] ;  /* 0x0000300001037983 */ /* 0x000f220000300800 */
        /* <DEDUP_REMOVED lines=8> */
[----:B----4-:R-:W-:Y:S02]  /*12670*/  IMAD R3, R3, 0x60, R4 ;  /* 0x0000006003037824 */ /* 0x010fe400078e0204 */
[----:B------:R-:W-:-:S07]  /*12680*/  VIADD R4, R0, 0x400 ;  /* 0x0000040000047836 */ /* 0x000fce0000000000 */
.L_x_14304:
        /* <DEDUP_REMOVED lines=15> */
.L_x_14305:
        /* <DEDUP_REMOVED lines=15> */
.L_x_14306:
        /* <DEDUP_REMOVED lines=15> */
.L_x_14307:
        /* <DEDUP_REMOVED lines=10> */
.L_x_14299:
[----:B------:R-:W-:Y:S05]  /*12a00*/  BSYNC B0 ;  /* 0x0000000000007941 */ /* 0x000fea0003800000 */
.L_x_14298:
        /* <DEDUP_REMOVED lines=55> */
.L_x_14314:
        /* <DEDUP_REMOVED lines=8> */
.L_x_14435:
[----:B------:R-:W-:Y:S05]  /*12e00*/  BSYNC B3 ;  /* 0x0000000000037941 */ /* 0x000fea0003800000 */
.L_x_14315:
        /* <DEDUP_REMOVED lines=9> */
.L_x_14318:
[----:B------:R-:W-:Y:S05]  /*12ea0*/  BSYNC B3 ;  /* 0x0000000000037941 */ /* 0x000fea0003800000 */
.L_x_14317:
        /* <DEDUP_REMOVED lines=13> */
.L_x_14319:
        /* <DEDUP_REMOVED lines=13> */
.L_x_14436:
[----:B------:R-:W-:Y:S05]  /*13050*/  BSYNC B3 ;  /* 0x0000000000037941 */ /* 0x000fea0003800000 */
.L_x_14320:
        /* <DEDUP_REMOVED lines=11> */
.L_x_14323:
[----:B------:R-:W-:Y:S05]  /*13110*/  BSYNC B3 ;  /* 0x0000000000037941 */ /* 0x000fea0003800000 */
.L_x_14322:
        /* <DEDUP_REMOVED lines=10> */
.L_x_14324:
        /* <DEDUP_REMOVED lines=15> */
.L_x_14325:
        /* <DEDUP_REMOVED lines=15> */
.L_x_14326:
        /* <DEDUP_REMOVED lines=15> */
.L_x_14327:
        /* <DEDUP_REMOVED lines=10> */
.L_x_14313:
[----:B------:R-:W-:Y:S05]  /*13530*/  BSYNC B1 ;  /* 0x0000000000017941 */ /* 0x000fea0003800000 */
.L_x_14312:
[----:B------:R-:W2:Y:S02]  /*13540*/  LDL.LU R5, [R1+0x40] ;  /* 0x0000400001057983 */ /* 0x000ea40000300800 */
[----:B--2---:R-:W-:-:S07]  /*13550*/  VIADD R0, R5, 0xfffffffd ;  /* 0xfffffffd05007836 */ /* 0x004fce0000000000 */
.L_x_14311:
[----:B------:R-:W-:Y:S05]  /*13560*/  BSYNC B2 ;  /* 0x0000000000027941 */ /* 0x000fea0003800000 */
.L_x_14310:
[----:B------:R-:W-:Y:S01]  /*13570*/  VIADD R8, R8, 0xfffffffe ;  /* 0xfffffffe08087836 */ /* 0x000fe20000000000 */
[----:B------:R-:W-:-:S04]  /*13580*/  LOP3.LUT R4, RZ, R4, RZ, 0x33, !PT ;  /* 0x00000004ff047212 */ /* 0x000fc800078e33ff */
[----:B------:R-:W-:-:S13]  /*13590*/  ISETP.NE.AND P0, PT, R8, R4, PT ;  /* 0x000000040800720c */ /* 0x000fda0003f05270 */
[----:B------:R-:W-:Y:S05]  /*135a0*/  @!P0 BRA `(.L_x_14309) ;  /* 0x0000001400008947 */ /* 0x000fea0003800000 */
.L_x_14360:
        /* <DEDUP_REMOVED lines=35> */
.L_x_14330:
        /* <DEDUP_REMOVED lines=8> */
.L_x_14437:
[----:B------:R-:W-:Y:S05]  /*13860*/  BSYNC B2 ;  /* 0x0000000000027941 */ /* 0x000fea0003800000 */
.L_x_14331:
        /* <DEDUP_REMOVED lines=9> */
.L_x_14334:
[----:B------:R-:W-:Y:S05]  /*13900*/  BSYNC B2 ;  /* 0x0000000000027941 */ /* 0x000fea0003800000 */
.L_x_14333:
        /* <DEDUP_REMOVED lines=12> */
.L_x_14335:
        /* <DEDUP_REMOVED lines=13> */
.L_x_14438:
[----:B------:R-:W-:Y:S05]  /*13aa0*/  BSYNC B2 ;  /* 0x0000000000027941 */ /* 0x000fea0003800000 */
.L_x_14336:
        /* <DEDUP_REMOVED lines=11> */
.L_x_14339:
[----:B------:R-:W-:Y:S05]  /*13b60*/  BSYNC B2 ;  /* 0x0000000000027941 */ /* 0x000fea0003800000 */
.L_x_14338:
        /* <DEDUP_REMOVED lines=9> */
.L_x_14340:
        /* <DEDUP_REMOVED lines=15> */
.L_x_14341:
        /* <DEDUP_REMOVED lines=15> */
.L_x_14342:
        /* <DEDUP_REMOVED lines=15> */
.L_x_14343:
        /* <DEDUP_REMOVED lines=10> */
.L_x_14329:
[----:B------:R-:W-:Y:S05]  /*13f70*/  BSYNC B1 ;  /* 0x0000000000017941 */ /* 0x000fea0003800000 */
.L_x_14328:
        /* <DEDUP_REMOVED lines=35> */
.L_x_14346:
        /* <DEDUP_REMOVED lines=8> */
.L_x_14439:
[----:B------:R-:W-:Y:S05]  /*14230*/  BSYNC B2 ;  /* 0x0000000000027941 */ /* 0x000fea0003800000 */
.L_x_14347:
        /* <DEDUP_REMOVED lines=9> */
.L_x_14350:
[----:B------:R-:W-:Y:S05]  /*142d0*/  BSYNC B2 ;  /* 0x0000000000027941 */ /* 0x000fea0003800000 */
.L_x_14349:
        /* <DEDUP_REMOVED lines=13> */
.L_x_14351:
        /* <DEDUP_REMOVED lines=13> */
.L_x_14440:
[----:B------:R-:W-:Y:S05]  /*14480*/  BSYNC B2 ;  /* 0x0000000000027941 */ /* 0x000fea0003800000 */
.L_x_14352:
        /* <DEDUP_REMOVED lines=11> */
.L_x_14355:
[----:B------:R-:W-:Y:S05]  /*14540*/  BSYNC B2 ;  /* 0x0000000000027941 */ /* 0x000fea0003800000 */
.L_x_14354:
        /* <DEDUP_REMOVED lines=10> */
.L_x_14356:
        /* <DEDUP_REMOVED lines=15> */
.L_x_14357:
        /* <DEDUP_REMOVED lines=15> */
.L_x_14358:
        /* <DEDUP_REMOVED lines=15> */
.L_x_14359:
        /* <DEDUP_REMOVED lines=10> */
.L_x_14345:
[----:B------:R-:W-:Y:S05]  /*14960*/  BSYNC B1 ;  /* 0x0000000000017941 */ /* 0x000fea0003800000 */
.L_x_14344:
[----:B------:R-:W2:Y:S01]  /*14970*/  LDL R5, [R1+0x24] ;  /* 0x0000240001057983 */ /* 0x000ea20000100800 */
[----:B------:R-:W-:Y:S01]  /*14980*/  VIADD R0, R0, 0xfffffffe ;  /* 0xfffffffe00007836 */ /* 0x000fe20000000000 */
[----:B--2---:R-:W-:-:S13]  /*14990*/  ISETP.GT.AND P0, PT, R6, R5, PT ;  /* 0x000000050600720c */ /* 0x004fda0003f04270 */
[----:B------:R-:W-:Y:S05]  /*149a0*/  @P0 BRA `(.L_x_14360) ;  /* 0xffffffec00000947 */ /* 0x000fea000383ffff */
.L_x_14309:
[----:B------:R-:W-:Y:S05]  /*149b0*/  BSYNC B0 ;  /* 0x0000000000007941 */ /* 0x000fea0003800000 */
.L_x_14308:
[----:B------:R-:W3:Y:S04]  /*149c0*/  LDL.LU R4, [R1+0x10] ;  /* 0x0000100001047983 */ /* 0x000ee80000300800 */
[----:B------:R-:W4:Y:S01]  /*149d0*/  LDL.LU R3, [R1+0x18] ;  /* 0x0000180001037983 */ /* 0x000f220000300800 */
[----:B------:R-:W1:Y:S01]  /*149e0*/  S2R R2, SR_TID.X ;  /* 0x0000000000027919 */ /* 0x000e620000002100 */
[----:B------:R-:W-:Y:S01]  /*149f0*/  BSSY B0, `(.L_x_14361) ;  /* 0x0000016000007945 */ /* 0x000fe20003800000 */
[----:B-1----:R-:W-:-:S04]  /*14a00*/  LOP3.LUT R2, R2, 0x7f, RZ, 0xc0, !PT ;  /* 0x0000007f02027812 */ /* 0x002fc800078ec0ff */
[----:B------:R-:W-:Y:S01]  /*14a10*/  ISETP.NE.AND P1, PT, R2, RZ, PT ;  /* 0x000000ff0200720c */ /* 0x000fe20003f25270 */
[----:B---3--:R-:W-:-:S05]  /*14a20*/  VIADD R0, R4, 0x1 ;  /* 0x0000000104007836 */ /* 0x008fca0000000000 */
[----:B------:R-:W-:-:S04]  /*14a30*/  ISETP.NE.AND P0, PT, R0, 0x2, PT ;  /* 0x000000020000780c */ /* 0x000fc80003f05270 */
[----:B------:R-:W-:-:S04]  /*14a40*/  SEL R2, RZ, 0x1, P0 ;  /* 0x00000001ff027807 */ /* 0x000fc80000000000 */
[----:B----4-:R-:W-:-:S05]  /*14a50*/  LOP3.LUT R3, R3, R2, RZ, 0x3c, !PT ;  /* 0x0000000203037212 */ /* 0x010fca00078e3cff */
[----:B------:R1:W-:Y:S01]  /*14a60*/  STL [R1+0x18], R3 ;  /* 0x0000180301007387 */ /* 0x0003e20000100800 */
[----:B------:R-:W-:Y:S05]  /*14a70*/  @P1 BRA `(.L_x_14362) ;  /* 0x0000000000341947 */ /* 0x000fea0003800000 */
[----:B-1----:R-:W1:Y:S01]  /*14a80*/  S2R R3, SR_LANEID ;  /* 0x0000000000037919 */ /* 0x002e620000000000 */
[----:B------:R-:W-:Y:S02]  /*14a90*/  VOTEU.ANY UR4, UPT, PT ;  /* 0x0000000000047886 */ /* 0x000fe400038e0100 */
[----:B------:R-:W1:Y:S08]  /*14aa0*/  FLO.U32 R4, UR4 ;  /* 0x0000000400047d00 */ /* 0x000e7000080e0000 */
[----:B------:R-:W3:Y:S01]  /*14ab0*/  POPC R5, UR4 ;  /* 0x0000000400057d09 */ /* 0x000ee20008000000 */
[----:B-1----:R-:W-:-:S02]  /*14ac0*/  ISETP.EQ.U32.AND P1, PT, R4, R3, PT ;  /* 0x000000030400720c */ /* 0x002fc40003f22070 */
[----:B------:R-:W3:Y:S11]  /*14ad0*/  LDC.64 R2, c[0x0][0xd60] ;  /* 0x00035800ff027b82 */ /* 0x000ef60000000a00 */
[----:B---3--:R-:W3:Y:S01]  /*14ae0*/  @P1 ATOMG.E.ADD.STRONG.GPU PT, R3, desc[UR38][R2.64], R5 ;  /* 0x00000005020319a8 */ /* 0x008ee200081ee1e6 */
[----:B--2---:R-:W1:Y:S02]  /*14af0*/  S2R R6, SR_LTMASK ;  /* 0x0000000000067919 */ /* 0x004e640000003900 */
[----:B-1----:R-:W-:-:S04]  /*14b00*/  LOP3.LUT R6, R6, UR4, RZ, 0xc0, !PT ;  /* 0x0000000406067c12 */ /* 0x002fc8000f8ec0ff */
[----:B------:R-:W1:Y:S01]  /*14b10*/  POPC R7, R6 ;  /* 0x0000000600077309 */ /* 0x000e620000000000 */
[----:B---3--:R-:W1:Y:S02]  /*14b20*/  SHFL.IDX PT, R4, R3, R4, 0x1f ;  /* 0x00001f0403047589 */ /* 0x008e6400000e0000 */
[----:B-1----:R-:W-:-:S05]  /*14b30*/  IADD3 R2, R4, UR40, R7 ;  /* 0x0000002804027c10 */ /* 0x002fca000fffe007 */
[----:B------:R3:W-:Y:S02]  /*14b40*/  STL [R1], R2 ;  /* 0x0000000201007387 */ /* 0x0007e40000100800 */
.L_x_14362:
[----:B------:R-:W-:Y:S05]  /*14b50*/  BSYNC B0 ;  /* 0x0000000000007941 */ /* 0x000fea0003800000 */
.L_x_14361:
[----:B------:R-:W-:-:S05]  /*14b60*/  SEL R0, R0, RZ, P0 ;  /* 0x000000ff00007207 */ /* 0x000fca0000000000 */
[----:B------:R4:W-:Y:S02]  /*14b70*/  STL [R1+0x10], R0 ;  /* 0x0000100001007387 */ /* 0x0009e40000100800 */
.L_x_14274:
[----:B------:R-:W-:Y:S05]  /*14b80*/  BSYNC B7 ;  /* 0x0000000000077941 */ /* 0x000fea0003800000 */
.L_x_14272:
        /* <DEDUP_REMOVED lines=8> */
[----:B0-2---:R-:W0:Y:S04]  /*14c10*/  LDS.128 R4, [R18+0x324d0] ;  /* 0x0324d00012047984 */ /* 0x005e280000000c00 */
[----:B0-----:R2:W-:Y:S04]  /*14c20*/  STL.64 [R1], R4 ;  /* 0x0000000401007387 */ /* 0x0015e80000100a00 */
[----:B------:R2:W-:Y:S01]  /*14c30*/  STL.64 [R1+0x8], R6 ;  /* 0x0000080601007387 */ /* 0x0005e20000100a00 */
[----:B------:R-:W-:Y:S06]  /*14c40*/  BAR.ARV 0x4, 0x180 ;  /* 0x0106000000007b1d */ /* 0x000fec0000002000 */
[----:B------:R-:W-:Y:S05]  /*14c50*/  BRA `(.L_x_14364) ;  /* 0x0000001000347947 */ /* 0x000fea0003800000 */
.L_x_14363:
[----:B0---4-:R-:W0:Y:S01]  /*14c60*/  S2R R0, SR_TID.X ;  /* 0x0000000000007919 */ /* 0x011e220000002100 */
[----:B------:R-:W-:Y:S01]  /*14c70*/  UMOV UR4, 0xffffffff ;  /* 0xffffffff00047882 */ /* 0x000fe20000000000 */
[----:B0-----:R-:W-:-:S04]  /*14c80*/  LOP3.LUT R16, R0, 0x1f, RZ, 0xc0, !PT ;  /* 0x0000001f00107812 */ /* 0x001fc800078ec0ff */
[----:B------:R-:W-:Y:S01]  /*14c90*/  ISETP.NE.AND P0, PT, R16, 0x1f, PT ;  /* 0x0000001f1000780c */ /* 0x000fe20003f05270 */
[----:B------:R-:W-:-:S12]  /*14ca0*/  BRA.DIV UR4, `(.L_x_14365) ;  /* 0x0000003204f47947 */ /* 0x000fd8000b800000 */
[----:B-1----:R-:W4:Y:S01]  /*14cb0*/  LDL.LU R3, [R1] ;  /* 0x0000000001037983 */ /* 0x002f220000300800 */
[----:B------:R-:W-:-:S03]  /*14cc0*/  ULDC UR4, c[0x0][0xd3c] ;  /* 0x00034f0000047ab9 */ /* 0x000fc60000000800 */
[----:B------:R-:W5:Y:S01]  /*14cd0*/  LDL R4, [R1+0xc] ;  /* 0x00000c0001047983 */ /* 0x000f620000100800 */
[----:B----4-:R-:W-:Y:S02]  /*14ce0*/  IMAD.MOV.U32 R7, RZ, RZ, R3 ;  /* 0x000000ffff077224 */ /* 0x010fe400078e0003 */
[----:B-----5:R-:W-:-:S05]  /*14cf0*/  IMAD.IADD R0, R4, 0x1, R16 ;  /* 0x0000000104007824 */ /* 0x020fca00078e0210 */
[----:B------:R-:W-:-:S13]  /*14d00*/  ISETP.GE.OR P1, PT, R0, UR4, !P0 ;  /* 0x0000000400007c0c */ /* 0x000fda000c726670 */
[----:B---3--:R-:W0:Y:S08]  /*14d10*/  @!P1 LDC.64 R2, c[0x0][0xd80] ;  /* 0x00036000ff029b82 */ /* 0x008e300000000a00 */
[----:B------:R-:W1:Y:S01]  /*14d20*/  @!P1 LDC.64 R4, c[0x0][0xd78] ;  /* 0x00035e00ff049b82 */ /* 0x000e620000000a00 */
[----:B0-----:R-:W-:-:S05]  /*14d30*/  @!P1 IMAD.WIDE R2, R0, 0x4, R2 ;  /* 0x0000000400029825 */ /* 0x001fca00078e0202 */
[----:B--2---:R1:W2:Y:S02]  /*14d40*/  @!P1 LDG.E R6, desc[UR38][R2.64] ;  /* 0x0000002602069981 */ /* 0x0042a4000c1e1900 */
        /* <DEDUP_REMOVED lines=31> */
.L_x_14450:
[----:B------:R-:W-:Y:S02]  /*14f40*/  ULDC UR4, c[0x0][0xd38] ;  /* 0x00034e0000047ab9 */ /* 0x000fe40000000800 */
[----:B------:R-:W-:-:S04]  /*14f50*/  IMAD.U32 R7, RZ, RZ, UR4 ;  /* 0x00000004ff077e24 */ /* 0x000fc8000f8e00ff */
[----:B-1----:R-:W-:-:S04]  /*14f60*/  IMAD R10, R10, R7, RZ ;  /* 0x000000070a0a7224 */ /* 0x002fc800078e02ff */
[----:B------:R-:W-:-:S05]  /*14f70*/  IMAD.IADD R4, R9, 0x1, R10 ;  /* 0x0000000109047824 */ /* 0x000fca00078e020a */
[----:B------:R-:W-:-:S13]  /*14f80*/  ISETP.GT.AND P6, PT, R4, R0, PT ;  /* 0x000000000400720c */ /* 0x000fda0003fc4270 */
[----:B------:R-:W-:Y:S05]  /*14f90*/  @P6 BRA `(.L_x_14366) ;  /* 0x0000000000ac6947 */ /* 0x000fea0003800000 */
.L_x_14369:
        /* <DEDUP_REMOVED lines=37> */
.L_x_14458:
[----:B------:R-:W-:Y:S02]  /*151f0*/  ULDC UR4, c[0x0][0xd38] ;  /* 0x00034e0000047ab9 */ /* 0x000fe40000000800 */
[----:B------:R-:W-:-:S04]  /*15200*/  IMAD.U32 R7, RZ, RZ, UR4 ;  /* 0x00000004ff077e24 */ /* 0x000fc8000f8e00ff */
[----:B-1----:R-:W-:-:S04]  /*15210*/  IMAD R10, R10, R7, RZ ;  /* 0x000000070a0a7224 */ /* 0x002fc800078e02ff */
[----:B------:R-:W-:-:S05]  /*15220*/  IMAD.IADD R4, R10, 0x1, R4 ;  /* 0x000000010a047824 */ /* 0x000fca00078e0204 */
[----:B------:R-:W-:-:S13]  /*15230*/  ISETP.GT.AND P6, PT, R4, R0, PT ;  /* 0x000000000400720c */ /* 0x000fda0003fc4270 */
[----:B------:R-:W-:Y:S05]  /*15240*/  @!P6 BRA `(.L_x_14369) ;  /* 0xfffffffc0054e947 */ /* 0x000fea000383ffff */
.L_x_14366:
        /* <DEDUP_REMOVED lines=12> */
.L_x_14463:
[----:B------:R-:W-:-:S13]  /*15310*/  ISETP.NE.AND P0, PT, R3, RZ, PT ;  /* 0x000000ff0300720c */ /* 0x000fda0003f05270 */
[----:B------:R-:W-:Y:S05]  /*15320*/  @!P0 BRA `(.L_x_14371) ;  /* 0x0000000000148947 */ /* 0x000fea0003800000 */
[----:B------:R-:W-:Y:S01]  /*15330*/  UMOV UR4, 0xffffffff ;  /* 0xffffffff00047882 */ /* 0x000fe20000000000 */
[----:B---3--:R-:W-:Y:S02]  /*15340*/  VIADD R9, R9, 0xffffffff ;  /* 0xffffffff09097836 */ /* 0x008fe40000000000 */
[----:B------:R-:W-:Y:S05]  /*15350*/  BRA.DIV UR4, `(.L_x_14372) ;  /* 0x0000003604e87947 */ /* 0x000fea000b800000 */
[----:B0-----:R0:W2:Y:S02]  /*15360*/  SHFL.IDX PT, R2, R2, R9, 0x1f ;  /* 0x00001f0902027589 */ /* 0x0010a400000e0000 */
.L_x_14466:
[----:B--2---:R-:W-:-:S07]  /*15370*/  IMAD.MOV.U32 R8, RZ, RZ, R2 ;  /* 0x000000ffff087224 */ /* 0x004fce00078e0002 */
.L_x_14371:
        /* <DEDUP_REMOVED lines=62> */
.L_x_14373:
        /* <DEDUP_REMOVED lines=63> */
.L_x_14374:
[----:B-1----:R-:W-:-:S05]  /*15b50*/  LOP3.LUT R3, RZ, R0, RZ, 0x33, !PT ;  /* 0x00000000ff037212 */ /* 0x002fca00078e33ff */
[----:B------:R-:W-:-:S05]  /*15b60*/  IMAD.IADD R0, R4, 0x1, R3 ;  /* 0x0000000104007824 */ /* 0x000fca00078e0203 */
[----:B------:R2:W-:Y:S01]  /*15b70*/  STL [R1+0x4], R0 ;  /* 0x0000040001007387 */ /* 0x0005e20000100800 */
[----:B------:R-:W-:Y:S05]  /*15b80*/  BRA `(.L_x_14375) ;  /* 0x0000000000287947 */ /* 0x000fea0003800000 */
.L_x_14367:
        /* <DEDUP_REMOVED lines=10> */
.L_x_14375:
[----:B01----:R-:W3:Y:S04]  /*15c30*/  LDL R2, [R1+0xc] ;  /* 0x00000c0001027983 */ /* 0x003ee80000100800 */
[----:B------:R-:W4:Y:S04]  /*15c40*/  LDL R3, [R1+0x8] ;  /* 0x0000080001037983 */ /* 0x000f280000100800 */
[----:B------:R-:W5:Y:S04]  /*15c50*/  LDL R4, [R1] ;  /* 0x0000000001047983 */ /* 0x000f680000100800 */
[----:B------:R-:W5:Y:S01]  /*15c60*/  LDL R5, [R1+0x4] ;  /* 0x0000040001057983 */ /* 0x000f620000100800 */
        /* <DEDUP_REMOVED lines=12> */
.L_x_14364:
[----:B----4-:R-:W4:Y:S01]  /*15d30*/  LDL R0, [R1+0xc] ;  /* 0x00000c0001007983 */ /* 0x010f220000100800 */
[----:B------:R-:W-:Y:S02]  /*15d40*/  ULDC UR4, c[0x0][0xd3c] ;  /* 0x00034f0000047ab9 */ /* 0x000fe40000000800 */
[----:B----4-:R-:W-:-:S13]  /*15d50*/  ISETP.GE.AND P0, PT, R0, UR4, PT ;  /* 0x0000000400007c0c */ /* 0x010fda000bf06270 */
[----:B------:R-:W-:Y:S05]  /*15d60*/  @!P0 BRA `(.L_x_14376) ;  /* 0xffffff98008c8947 */ /* 0x000fea000383ffff */
[----:B------:R-:W-:Y:S05]  /*15d70*/  BSYNC B8 ;  /* 0x0000000000087941 */ /* 0x000fea0003800000 */
.L_x_14266:
[----:B---3--:R-:W3:Y:S01]  /*15d80*/  LDL.LU R0, [R1+0x70] ;  /* 0x0000700001007983 */ /* 0x008ee20000300800 */
[----:B------:R-:W-:Y:S01]  /*15d90*/  BSSY B0, `(.L_x_14377) ;  /* 0x000000b000007945 */ /* 0x000fe20003800000 */
[----:B0-2---:R-:W0:Y:S01]  /*15da0*/  S2R R5, SR_CgaCtaId ;  /* 0x0000000000057919 */ /* 0x005e220000008800 */
[----:B---3--:R-:W-:-:S05]  /*15db0*/  VIADD R0, R0, 0x1 ;  /* 0x0000000100007836 */ /* 0x008fca0000000000 */
        /* <DEDUP_REMOVED lines=8> */
.L_x_14467:
[----:B------:R-:W-:Y:S05]  /*15e40*/  BSYNC B0 ;  /* 0x0000000000007941 */ /* 0x000fea0003800000 */
.L_x_14377:
[----:B------:R-:W-:-:S03]  /*15e50*/  UMOV UR4, 0xffffffff ;  /* 0xffffffff00047882 */ /* 0x000fc60000000000 */
[----:B------:R-:W-:Y:S05]  /*15e60*/  BRA.DIV UR4, `(.L_x_14379) ;  /* 0x0000002e04647947 */ /* 0x000fea000b800000 */
[----:B------:R-:W1:Y:S02]  /*15e70*/  S2R R2, SR_TID.X ;  /* 0x0000000000027919 */ /* 0x000e640000002100 */
[----:B-1----:R-:W-:-:S04]  /*15e80*/  SHF.R.U32.HI R2, RZ, 0x5, R2 ;  /* 0x00000005ff027819 */ /* 0x002fc80000011602 */
[----:B------:R-:W-:-:S05]  /*15e90*/  LOP3.LUT R2, R2, 0x3, RZ, 0xc0, !PT ;  /* 0x0000000302027812 */ /* 0x000fca00078ec0ff */
[----:B------:R1:W2:Y:S02]  /*15ea0*/  SHFL.IDX PT, R14, R2, RZ, 0x1f ;  /* 0x00001fff020e7589 */ /* 0x0002a400000e0000 */
.L_x_14470:
[----:B--2---:R-:W-:Y:S01]  /*15eb0*/  ISETP.NE.AND P0, PT, R14, RZ, PT ;  /* 0x000000ff0e00720c */ /* 0x004fe20003f05270 */
[----:B------:R-:W-:-:S12]  /*15ec0*/  BSSY B0, `(.L_x_14380) ;  /* 0x0000027000007945 */ /* 0x000fd80003800000 */
[----:B------:R-:W-:Y:S05]  /*15ed0*/  @P0 BRA `(.L_x_14381) ;  /* 0x0000000000940947 */ /* 0x000fea0003800000 */
[----:B------:R-:W-:-:S03]  /*15ee0*/  UMOV UR4, 0xffffffff ;  /* 0xffffffff00047882 */ /* 0x000fc60000000000 */
[----:B------:R-:W-:Y:S05]  /*15ef0*/  BRA.DIV UR4, `(.L_x_14382) ;  /* 0x0000002e04747947 */ /* 0x000fea000b800000 */
[----:B------:R-:W-:-:S13]  /*15f00*/  ELECT P6, URZ, PT ;  /* 0x00000000003f782f */ /* 0x000fda00038c0000 */
.L_x_14473:
[----:B------:R-:W-:Y:S05]  /*15f10*/  @!P6 BRA `(.L_x_14381) ;  /* 0x000000000084e947 */ /* 0x000fea0003800000 */
[----:B-1----:R-:W2:Y:S02]  /*15f20*/  LDL.LU R2, [R1+0x78] ;  /* 0x0000780001027983 */ /* 0x002ea40000300800 */
[----:B--2---:R-:W-:-:S04]  /*15f30*/  LOP3.LUT R2, R2, 0x2, RZ, 0xfc, !PT ;  /* 0x0000000202027812 */ /* 0x004fc800078efcff */
[----:B------:R-:W-:-:S13]  /*15f40*/  ISETP.NE.AND P2, PT, R2, 0x3, PT ;  /* 0x000000030200780c */ /* 0x000fda0003f45270 */
[----:B------:R-:W-:Y:S05]  /*15f50*/  @!P2 BRA `(.L_x_14383) ;  /* 0x000000000004a947 */ /* 0x000fea0003800000 */
[----:B------:R-:W-:Y:S01]  /*15f60*/  BPT.TRAP 0x1 ;  /* 0x000000040000795c */ /* 0x000fe20000300000 */
.L_x_14383:
        /* <DEDUP_REMOVED lines=14> */
.L_x_14474:
[----:B------:R-:W1:Y:S02]  /*16050*/  SYNCS.PHASECHK.TRANS64.TRYWAIT P0, [R7+URZ], R2 ;  /* 0x00000002070075a7 */ /* 0x000e64000800017f */
[----:B-1----:R-:W-:Y:S05]  /*16060*/  @!P0 BRA `(.L_x_14385) ;  /* 0x0000002c004c8947 */ /* 0x002fea0003800000 */
.L_x_14475:
[----:B------:R-:W-:Y:S05]  /*16070*/  @!P2 BRA `(.L_x_14386) ;  /* 0x000000000004a947 */ /* 0x000fea0003800000 */
[----:B------:R-:W-:Y:S01]  /*16080*/  BPT.TRAP 0x1 ;  /* 0x000000040000795c */ /* 0x000fe20000300000 */
.L_x_14386:
[----:B------:R-:W2:Y:S01]  /*16090*/  LDL.LU R4, [R1+0x10] ;  /* 0x0000100001047983 */ /* 0x000ea20000300800 */
[----:B------:R-:W-:-:S04]  /*160a0*/  VIADD R0, R0, 0x32460 ;  /* 0x0003246000007836 */ /* 0x000fc80000000000 */
[----:B--2---:R-:W-:-:S04]  /*160b0*/  IMAD R4, R4, 0x8, R0 ;  /* 0x0000000804047824 */ /* 0x004fc800078e0200 */
[----:B------:R-:W2:Y:S02]  /*160c0*/  SYNCS.PHASECHK.TRANS64.TRYWAIT P0, [R4+URZ], R5 ;  /* 0x00000005040075a7 */ /* 0x000ea4000800017f */
[----:B--2---:R-:W-:Y:S05]  /*160d0*/  @!P0 BRA `(.L_x_14387) ;  /* 0x0000002c00448947 */ /* 0x004fea0003800000 */
.L_x_14476:
[----:B------:R-:W-:-:S07]  /*160e0*/  IMAD R3, R3, 0x8, R0 ;  /* 0x0000000803037824 */ /* 0x000fce00078e0200 */
.L_x_14388:
[----:B---3--:R3:W4:Y:S02]  /*160f0*/  SYNCS.PHASECHK.TRANS64.TRYWAIT P0, [R3+URZ], R2 ;  /* 0x00000002030075a7 */ /* 0x008724000800017f */
[----:B----4-:R-:W-:Y:S05]  /*16100*/  @!P0 NANOSLEEP.SYNCS 0x989680 ;  /* 0x009896800000895d */ /* 0x010fea0003900000 */
[----:B------:R-:W4:Y:S02]  /*16110*/  @!P0 SYNCS.PHASECHK.TRANS64 P0, [R3+URZ], R2 ;  /* 0x00000002030085a7 */ /* 0x000f24000800007f */
[----:B----4-:R-:W-:Y:S05]  /*16120*/  @!P0 BRA `(.L_x_14388) ;  /* 0xfffffffc00f08947 */ /* 0x010fea000383ffff */
.L_x_14381:
[----:B------:R-:W-:Y:S05]  /*16130*/  BSYNC B0 ;  /* 0x0000000000007941 */ /* 0x000fea0003800000 */
.L_x_14380:
[----:B------:R-:W-:Y:S05]  /*16140*/  EXIT ;  /* 0x000000000000794d */ /* 0x000fea0003800000 */
.L_x_14204:
[----:B0-----:R0:W1:Y:S02]  /*16150*/  SYNCS.PHASECHK.TRANS64.TRYWAIT P0, [R5+URZ+0x32400], R2 ;  /* 0x03240002050075a7 */ /* 0x001064000800017f */
[----:B-1----:R-:W-:Y:S05]  /*16160*/  @!P0 NANOSLEEP.SYNCS 0x989680 ;  /* 0x009896800000895d */ /* 0x002fea0003900000 */
[----:B------:R-:W1:Y:S02]  /*16170*/  @!P0 SYNCS.PHASECHK.TRANS64 P0, [R5+URZ+0x32400], R2 ;  /* 0x03240002050085a7 */ /* 0x000e64000800007f */
[----:B-1----:R-:W-:Y:S05]  /*16180*/  @!P0 BRA `(.L_x_14204) ;  /* 0xfffffffc00f08947 */ /* 0x002fea000383ffff */
[----:B------:R-:W-:Y:S05]  /*16190*/  BRA `(.L_x_14389) ;  /* 0xfffffebc00ac7947 */ /* 0x000fea000383ffff */
.L_x_14208:
[----:B---3--:R3:W4:Y:S02]  /*161a0*/  SYNCS.PHASECHK.TRANS64.TRYWAIT P1, [R0+URZ+0x32430], R3 ;  /* 0x03243003000075a7 */ /* 0x008724000802017f */
[----:B----4-:R-:W-:Y:S05]  /*161b0*/  @!P1 NANOSLEEP.SYNCS 0x989680 ;  /* 0x009896800000995d */ /* 0x010fea0003900000 */
[----:B------:R-:W4:Y:S02]  /*161c0*/  @!P1 SYNCS.PHASECHK.TRANS64 P1, [R0+URZ+0x32430], R3 ;  /* 0x03243003000095a7 */ /* 0x000f24000802007f */
[----:B----4-:R-:W-:Y:S05]  /*161d0*/  @!P1 BRA `(.L_x_14208) ;  /* 0xfffffffc00f09947 */ /* 0x010fea000383ffff */
[----:B------:R-:W-:Y:S05]  /*161e0*/  BRA `(.L_x_14207) ;  /* 0xfffffebc00d47947 */ /* 0x000fea000383ffff */
.L_x_14209:
[----:B----4-:R4:W0:Y:S02]  /*161f0*/  SYNCS.PHASECHK.TRANS64.TRYWAIT P1, [R5+URZ+0x32410], R2 ;  /* 0x03241002050075a7 */ /* 0x010824000802017f */
[----:B0-----:R-:W-:Y:S05]  /*16200*/  @!P1 NANOSLEEP.SYNCS 0x989680 ;  /* 0x009896800000995d */ /* 0x001fea0003900000 */
[----:B------:R-:W0:Y:S02]  /*16210*/  @!P1 SYNCS.PHASECHK.TRANS64 P1, [R5+URZ+0x32410], R2 ;  /* 0x03241002050095a7 */ /* 0x000e24000802007f */
[----:B0-----:R-:W-:Y:S05]  /*16220*/  @!P1 BRA `(.L_x_14209) ;  /* 0xfffffffc00f09947 */ /* 0x001fea000383ffff */
[----:B------:R-:W-:Y:S05]  /*16230*/  BRA `(.L_x_14390) ;  /* 0xfffffec000807947 */ /* 0x000fea000383ffff */
.L_x_14213:
[----:B------:R0:W0:Y:S02]  /*16240*/  SYNCS.PHASECHK.TRANS64.TRYWAIT P1, [R0+URZ+0x32450], R3 ;  /* 0x03245003000075a7 */ /* 0x000024000802017f */
[----:B0-----:R-:W-:Y:S05]  /*16250*/  @!P1 NANOSLEEP.SYNCS 0x989680 ;  /* 0x009896800000995d */ /* 0x001fea0003900000 */
[----:B------:R-:W0:Y:S02]  /*16260*/  @!P1 SYNCS.PHASECHK.TRANS64 P1, [R0+URZ+0x32450], R3 ;  /* 0x03245003000095a7 */ /* 0x000e24000802007f */
[----:B0-----:R-:W-:Y:S05]  /*16270*/  @!P1 BRA `(.L_x_14213) ;  /* 0xfffffffc00f09947 */ /* 0x001fea000383ffff */
[----:B------:R-:W-:Y:S05]  /*16280*/  BRA `(.L_x_14212) ;  /* 0xfffffec0008c7947 */ /* 0x000fea000383ffff */
.L_x_14218:
[----:B-1----:R-:W-:-:S04]  /*16290*/  IMAD.U32 R152, RZ, RZ, UR4 ;  /* 0x00000004ff987e24 */ /* 0x002fc8000f8e00ff */
[----:B------:R1:W2:Y:S03]  /*162a0*/  SYNCS.PHASECHK.TRANS64.TRYWAIT P2, [R152+URZ+0x32430], R13 ;  /* 0x0324300d980075a7 */ /* 0x0002a6000804017f */
[----:B--2---:R-:W-:Y:S05]  /*162b0*/  @!P2 NANOSLEEP.SYNCS 0x989680 ;  /* 0x009896800000a95d */ /* 0x004fea0003900000 */
[----:B------:R-:W2:Y:S02]  /*162c0*/  @!P2 SYNCS.PHASECHK.TRANS64 P2, [R152+URZ+0x32430], R13 ;  /* 0x0324300d9800a5a7 */ /* 0x000ea4000804007f */
[----:B--2---:R-:W-:Y:S05]  /*162d0*/  @!P2 BRA `(.L_x_14218) ;  /* 0xfffffffc00eca947 */ /* 0x004fea000383ffff */
[----:B------:R-:W-:Y:S05]  /*162e0*/  BRA `(.L_x_14217) ;  /* 0xfffffee4002c7947 */ /* 0x000fea000383ffff */
.L_x_14222:
[----:B--2---:R-:W-:-:S04]  /*162f0*/  IMAD.U32 R203, RZ, RZ, UR4 ;  /* 0x00000004ffcb7e24 */ /* 0x004fc8000f8e00ff */
[----:B------:R2:W3:Y:S03]  /*16300*/  SYNCS.PHASECHK.TRANS64.TRYWAIT P2, [R203+URZ+0x32450], R13 ;  /* 0x0324500dcb0075a7 */ /* 0x0004e6000804017f */
[----:B---3--:R-:W-:Y:S05]  /*16310*/  @!P2 NANOSLEEP.SYNCS 0x989680 ;  /* 0x009896800000a95d */ /* 0x008fea0003900000 */
[----:B------:R-:W3:Y:S02]  /*16320*/  @!P2 SYNCS.PHASECHK.TRANS64 P2, [R203+URZ+0x32450], R13 ;  /* 0x0324500dcb00a5a7 */ /* 0x000ee4000804007f */
[----:B---3--:R-:W-:Y:S05]  /*16330*/  @!P2 BRA `(.L_x_14222) ;  /* 0xfffffffc00eca947 */ /* 0x008fea000383ffff */
[----:B------:R-:W-:Y:S05]  /*16340*/  BRA `(.L_x_14221) ;  /* 0xfffffee400a87947 */ /* 0x000fea000383ffff */
.L_x_14228:
[----:B-1----:R-:W-:-:S04]  /*16350*/  IMAD.U32 R152, RZ, RZ, UR4 ;  /* 0x00000004ff987e24 */ /* 0x002fc8000f8e00ff */
[----:B------:R1:W2:Y:S03]  /*16360*/  SYNCS.PHASECHK.TRANS64.TRYWAIT P2, [R152+URZ+0x32430], R13 ;  /* 0x0324300d980075a7 */ /* 0x0002a6000804017f */
[----:B--2---:R-:W-:Y:S05]  /*16370*/  @!P2 NANOSLEEP.SYNCS 0x989680 ;  /* 0x009896800000a95d */ /* 0x004fea0003900000 */
[----:B------:R-:W2:Y:S02]  /*16380*/  @!P2 SYNCS.PHASECHK.TRANS64 P2, [R152+URZ+0x32430], R13 ;  /* 0x0324300d9800a5a7 */ /* 0x000ea4000804007f */
[----:B--2---:R-:W-:Y:S05]  /*16390*/  @!P2 BRA `(.L_x_14228) ;  /* 0xfffffffc00eca947 */ /* 0x004fea000383ffff */
[----:B------:R-:W-:Y:S05]  /*163a0*/  BRA `(.L_x_14227) ;  /* 0xffffff0c00b87947 */ /* 0x000fea000383ffff */
.L_x_14232:
[----:B--2---:R-:W-:-:S04]  /*163b0*/  IMAD.U32 R200, RZ, RZ, UR4 ;  /* 0x00000004ffc87e24 */ /* 0x004fc8000f8e00ff */
[----:B------:R2:W3:Y:S03]  /*163c0*/  SYNCS.PHASECHK.TRANS64.TRYWAIT P2, [R200+URZ+0x32450], R13 ;  /* 0x0324500dc80075a7 */ /* 0x0004e6000804017f */
[----:B---3--:R-:W-:Y:S05]  /*163d0*/  @!P2 NANOSLEEP.SYNCS 0x989680 ;  /* 0x009896800000a95d */ /* 0x008fea0003900000 */
[----:B------:R-:W3:Y:S02]  /*163e0*/  @!P2 SYNCS.PHASECHK.TRANS64 P2, [R200+URZ+0x32450], R13 ;  /* 0x0324500dc800a5a7 */ /* 0x000ee4000804007f */
[----:B---3--:R-:W-:Y:S05]  /*163f0*/  @!P2 BRA `(.L_x_14232) ;  /* 0xfffffffc00eca947 */ /* 0x008fea000383ffff */
[----:B------:R-:W-:Y:S05]  /*16400*/  BRA `(.L_x_14231) ;  /* 0xffffff1000347947 */ /* 0x000fea000383ffff */
.L_x_14280:
        /* <DEDUP_REMOVED lines=11> */
.L_x_14392:
[----:B------:R-:W-:Y:S05]  /*164c0*/  BSYNC B0 ;  /* 0x0000000000007941 */ /* 0x000fea0003800000 */
.L_x_14391:
[----:B------:R-:W-:Y:S05]  /*164d0*/  BRA `(.L_x_14393) ;  /* 0xffffffa0008c7947 */ /* 0x000fea000383ffff */
.L_x_14282:
[----:B------:R-:W-:Y:S01]  /*164e0*/  BSSY B0, `(.L_x_14394) ;  /* 0x0000006000007945 */ /* 0x000fe20003800000 */
[----:B------:R-:W-:-:S07]  /*164f0*/  IMAD.MOV.U32 R15, RZ, RZ, -0x1 ;  /* 0xffffffffff0f7424 */ /* 0x000fce00078e00ff */
[----:B0-2---:R-:W-:Y:S05]  /*16500*/  WARPSYNC.COLLECTIVE R15, `(.L_x_14395) ;  /* 0x000000000f0c7348 */ /* 0x005fea0003c00000 */
[----:B------:R-:W-:Y:S02]  /*16510*/  ELECT P6, UR62, PT ;  /* 0x00000000003e782f */ /* 0x000fe400038c0000 */
[----:B------:R-:W-:Y:S01]  /*16520*/  MOV R14, UR62 ;  /* 0x0000003e000e7c02 */ /* 0x000fe20008000f00 */
[----:B0-2---:R-:W-:Y:S10]  /*16530*/  ENDCOLLECTIVE ;  /* 0x000000000000791b */ /* 0x005ff40003800000 */
.L_x_14395:
[----:B------:R-:W-:Y:S05]  /*16540*/  BSYNC B0 ;  /* 0x0000000000007941 */ /* 0x000fea0003800000 */
.L_x_14394:
[----:B------:R-:W-:Y:S05]  /*16550*/  BRA `(.L_x_14396) ;  /* 0xffffffa000907947 */ /* 0x000fea000383ffff */
.L_x_14284:
[----:B-1----:R1:W3:Y:S02]  /*16560*/  SYNCS.PHASECHK.TRANS64.TRYWAIT P0, [R0+URZ+0x32440], R2 ;  /* 0x03244002000075a7 */ /* 0x0022e4000800017f */
[----:B---3--:R-:W-:Y:S05]  /*16570*/  @!P0 NANOSLEEP.SYNCS 0x989680 ;  /* 0x009896800000895d */ /* 0x008fea0003900000 */
[----:B------:R-:W3:Y:S02]  /*16580*/  @!P0 SYNCS.PHASECHK.TRANS64 P0, [R0+URZ+0x32440], R2 ;  /* 0x03244002000085a7 */ /* 0x000ee4000800007f */
[----:B---3--:R-:W-:Y:S05]  /*16590*/  @!P0 BRA `(.L_x_14284) ;  /* 0xfffffffc00f08947 */ /* 0x008fea000383ffff */
[----:B------:R-:W-:Y:S05]  /*165a0*/  BRA `(.L_x_14397) ;  /* 0xffffffa000f47947 */ /* 0x000fea000383ffff */
.L_x_14288:
        /* <DEDUP_REMOVED lines=9> */
.L_x_14398:
[----:B------:R-:W-:Y:S02]  /*16640*/  IMAD.MOV.U32 R13, RZ, RZ, R3 ;  /* 0x000000ffff0d7224 */ /* 0x000fe400078e0003 */
[----:B------:R-:W-:Y:S01]  /*16650*/  IMAD.MOV.U32 R4, RZ, RZ, R14 ;  /* 0x000000ffff047224 */ /* 0x000fe200078e000e */
[----:B------:R-:W-:-:S07]  /*16660*/  LOP3.LUT R6, R6, 0x7f, RZ, 0xc0, !PT ;  /* 0x0000007f06067812 */ /* 0x000fce00078ec0ff */
[----:B------:R-:W-:Y:S05]  /*16670*/  WARPSYNC.COLLECTIVE R15, `(.L_x_14399) ;  /* 0x000000000f087348 */ /* 0x000fea0003c00000 */
[----:B------:R0:W1:Y:S02]  /*16680*/  SHFL.IDX P6, R14, R13, R12, R11 ;  /* 0x0000000c0d0e7389 */ /* 0x00006400000c000b */
[----:B01----:R-:W-:Y:S01]  /*16690*/  ENDCOLLECTIVE ;  /* 0x000000000000791b */ /* 0x003fe20003800000 */
.L_x_14399:
        /* <DEDUP_REMOVED lines=9> */
.L_x_14400:
[----:B------:R-:W-:Y:S02]  /*16730*/  IMAD.MOV.U32 R13, RZ, RZ, R3 ;  /* 0x000000ffff0d7224 */ /* 0x000fe400078e0003 */
[----:B------:R-:W-:Y:S02]  /*16740*/  IMAD R0, R0, R7, RZ ;  /* 0x0000000700007224 */ /* 0x000fe400078e02ff */
[----:B------:R-:W-:-:S07]  /*16750*/  IMAD.MOV.U32 R7, RZ, RZ, R14 ;  /* 0x000000ffff077224 */ /* 0x000fce00078e000e */
[----:B------:R-:W-:Y:S05]  /*16760*/  WARPSYNC.COLLECTIVE R15, `(.L_x_14401) ;  /* 0x000000000f087348 */ /* 0x000fea0003c00000 */
[----:B------:R0:W1:Y:S02]  /*16770*/  SHFL.IDX P6, R14, R13, R12, R11 ;  /* 0x0000000c0d0e7389 */ /* 0x00006400000c000b */
[----:B01----:R-:W-:Y:S01]  /*16780*/  ENDCOLLECTIVE ;  /* 0x000000000000791b */ /* 0x003fe20003800000 */
.L_x_14401:
        /* <DEDUP_REMOVED lines=10> */
.L_x_14402:
        /* <DEDUP_REMOVED lines=15> */
.L_x_14403:
        /* <DEDUP_REMOVED lines=19> */
.L_x_14404:
        /* <DEDUP_REMOVED lines=10> */
.L_x_14405:
        /* <DEDUP_REMOVED lines=13> */
.L_x_14406:
        /* <DEDUP_REMOVED lines=10> */
.L_x_14407:
        /* <DEDUP_REMOVED lines=13> */
.L_x_14408:
        /* <DEDUP_REMOVED lines=10> */
.L_x_14409:
        /* <DEDUP_REMOVED lines=13> */
.L_x_14410:
        /* <DEDUP_REMOVED lines=10> */
.L_x_14411:
        /* <DEDUP_REMOVED lines=11> */
.L_x_14412:
        /* <DEDUP_REMOVED lines=14> */
.L_x_14413:
[----:B------:R-:W-:Y:S01]  /*170d0*/  IMAD.MOV.U32 R3, RZ, RZ, R14 ;  /* 0x000000ffff037224 */ /* 0x000fe200078e000e */
[----:B------:R-:W-:Y:S06]  /*170e0*/  BRA `(.L_x_14414) ;  /* 0xffffffa400707947 */ /* 0x000fec000383ffff */
.L_x_14292:
[----:B------:R-:W2:Y:S04]  /*170f0*/  LDL.LU R3, [R1+0x34] ;  /* 0x0000340001037983 */ /* 0x000ea80000300800 */
[----:B------:R-:W3:Y:S04]  /*17100*/  LDL.LU R15, [R1+0x4] ;  /* 0x00000400010f7983 */ /* 0x000ee80000300800 */
[----:B------:R-:W4:Y:S04]  /*17110*/  LDL.LU R14, [R1+0x50] ;  /* 0x00005000010e7983 */ /* 0x000f280000300800 */
[----:B------:R-:W5:Y:S04]  /*17120*/  LDL.LU R13, [R1+0x54] ;  /* 0x00005400010d7983 */ /* 0x000f680000300800 */
[----:B------:R-:W5:Y:S04]  /*17130*/  LDL.LU R12, [R1+0x5c] ;  /* 0x00005c00010c7983 */ /* 0x000f680000300800 */
[----:B------:R-:W5:Y:S04]  /*17140*/  LDL.LU R11, [R1+0x60] ;  /* 0x00006000010b7983 */ /* 0x000f680000300800 */
[----:B------:R-:W5:Y:S04]  /*17150*/  LDL.LU R10, [R1+0x64] ;  /* 0x00006400010a7983 */ /* 0x000f680000300800 */
[----:B------:R-:W5:Y:S01]  /*17160*/  LDL.LU R9, [R1+0x68] ;  /* 0x0000680001097983 */ /* 0x000f620000300800 */
[----:B------:R-:W-:Y:S01]  /*17170*/  LOP3.LUT R19, R19, 0xffffffef, RZ, 0xc0, !PT ;  /* 0xffffffef13137812 */ /* 0x000fe200078ec0ff */
[----:B------:R-:W-:Y:S01]  /*17180*/  BSSY B0, `(.L_x_14415) ;  /* 0x0000019000007945 */ /* 0x000fe20003800000 */
[----:B--2---:R-:W-:-:S05]  /*17190*/  IMAD R3, R3, R7, RZ ;  /* 0x0000000703037224 */ /* 0x004fca00078e02ff */
[-C--:B---3--:R-:W-:Y:S01]  /*171a0*/  ISETP.GE.AND P4, PT, R15, R3.reuse, PT ;  /* 0x000000030f00720c */ /* 0x088fe20003f86270 */
[----:B------:R-:W-:Y:S01]  /*171b0*/  IMAD.MOV.U32 R15, RZ, RZ, -0x1 ;  /* 0xffffffffff0f7424 */ /* 0x000fe200078e00ff */
[-C--:B----4-:R-:W-:Y:S02]  /*171c0*/  ISETP.GE.AND P5, PT, R14, R3.reuse, PT ;  /* 0x000000030e00720c */ /* 0x090fe40003fa6270 */
[----:B-----5:R-:W-:Y:S01]  /*171d0*/  ISETP.GE.AND P6, PT, R13, R3, PT ;  /* 0x000000030d00720c */ /* 0x020fe20003fc6270 */
[----:B------:R-:W-:-:S08]  /*171e0*/  IMAD.MOV.U32 R13, RZ, RZ, R0 ;  /* 0x000000ffff0d7224 */ /* 0x000fd000078e0000 */
        /* <DEDUP_REMOVED lines=14> */
[----:B------:R-:W-:-:S07]  /*172d0*/  @P6 LOP3.LUT R19, R19, 0x20, RZ, 0xfc, !PT ;  /* 0x0000002013136812 */ /* 0x000fce00078efcff */
[----:B------:R-:W-:Y:S05]  /*172e0*/  WARPSYNC.COLLECTIVE R15, `(.L_x_14416) ;  /* 0x000000000f087348 */ /* 0x000fea0003c00000 */
[----:B------:R0:W1:Y:S02]  /*172f0*/  SHFL.IDX P6, R14, R13, R12, R11 ;  /* 0x0000000c0d0e7389 */ /* 0x00006400000c000b */
[----:B01----:R-:W-:Y:S01]  /*17300*/  ENDCOLLECTIVE ;  /* 0x000000000000791b */ /* 0x003fe20003800000 */
.L_x_14416:
[----:B------:R-:W-:Y:S05]  /*17310*/  BSYNC B0 ;  /* 0x0000000000007941 */ /* 0x000fea0003800000 */
.L_x_14415:
[----:B------:R0:W5:Y:S01]  /*17320*/  LDL R7, [R1+0x14] ;  /* 0x0000140001077983 */ /* 0x0001620000100800 */
[----:B------:R-:W-:Y:S01]  /*17330*/  IMAD.MOV.U32 R13, RZ, RZ, R2 ;  /* 0x000000ffff0d7224 */ /* 0x000fe200078e0002 */
[----:B------:R-:W-:Y:S01]  /*17340*/  LOP3.LUT R19, R19, 0xfffffeff, RZ, 0xc0, !PT ;  /* 0xfffffeff13137812 */ /* 0x000fe200078ec0ff */
[----:B------:R-:W-:Y:S02]  /*17350*/  IMAD.MOV.U32 R12, RZ, RZ, RZ ;  /* 0x000000ffff0c7224 */ /* 0x000fe400078e00ff */
[----:B------:R-:W-:Y:S01]  /*17360*/  IMAD.MOV.U32 R11, RZ, RZ, 0x181f ;  /* 0x0000181fff0b7424 */ /* 0x000fe200078e00ff */
[----:B------:R-:W-:Y:S01]  /*17370*/  @P5 LOP3.LUT R19, R19, 0x100, RZ, 0xfc, !PT ;  /* 0x0000010013135812 */ /* 0x000fe200078efcff */
[----:B------:R-:W-:Y:S02]  /*17380*/  IMAD.MOV.U32 R15, RZ, RZ, -0x1 ;  /* 0xffffffffff0f7424 */ /* 0x000fe400078e00ff */
[----:B------:R-:W-:Y:S01]  /*17390*/  IMAD.MOV.U32 R4, RZ, RZ, R14 ;  /* 0x000000ffff047224 */ /* 0x000fe200078e000e */
[----:B0-----:R-:W-:-:S13]  /*173a0*/  LOP3.LUT P5, RZ, R19, 0x10, RZ, 0xc0, !PT ;  /* 0x0000001013ff7812 */ /* 0x001fda00078ac0ff */
[----:B-----5:R-:W-:Y:S05]  /*173b0*/  WARPSYNC.COLLECTIVE R15, `(.L_x_14417) ;  /* 0x000000000f087348 */ /* 0x020fea0003c00000 */
[----:B------:R0:W1:Y:S02]  /*173c0*/  SHFL.IDX P6, R14, R13, R12, R11 ;  /* 0x0000000c0d0e7389 */ /* 0x00006400000c000b */
[----:B01---5:R-:W-:Y:S01]  /*173d0*/  ENDCOLLECTIVE ;  /* 0x000000000000791b */ /* 0x023fe20003800000 */
.L_x_14417:
[----:B------:R-:W-:-:S04]  /*173e0*/  LOP3.LUT R19, R19, 0xffffff7f, RZ, 0xc0, !PT ;  /* 0xffffff7f13137812 */ /* 0x000fc800078ec0ff */
[----:B------:R-:W-:-:S04]  /*173f0*/  @P4 LOP3.LUT R19, R19, 0x80, RZ, 0xfc, !PT ;  /* 0x0000008013134812 */ /* 0x000fc800078efcff */
[----:B------:R-:W-:Y:S01]  /*17400*/  LOP3.LUT P4, RZ, R19, 0x8, RZ, 0xc0, !PT ;  /* 0x0000000813ff7812 */ /* 0x000fe2000788c0ff */
        /* <DEDUP_REMOVED lines=9> */
.L_x_14418:
[----:B------:R-:W-:-:S04]  /*174a0*/  @!P5 LOP3.LUT R4, R5, R4, RZ, 0x3c, !PT ;  /* 0x000000040504d212 */ /* 0x000fc800078e3cff */
[----:B------:R-:W-:Y:S01]  /*174b0*/  @!P5 LOP3.LUT R5, R5, R4, RZ, 0x3c, !PT ;  /* 0x000000040505d212 */ /* 0x000fe200078e3cff */
[----:B------:R-:W-:Y:S02]  /*174c0*/  IMAD.MOV.U32 R13, RZ, RZ, R2 ;  /* 0x000000ffff0d7224 */ /* 0x000fe400078e0002 */
[----:B------:R-:W-:-:S07]  /*174d0*/  IMAD.MOV.U32 R6, RZ, RZ, R14 ;  /* 0x000000ffff067224 */ /* 0x000fce00078e000e */
[----:B------:R-:W-:Y:S05]  /*174e0*/  WARPSYNC.COLLECTIVE R15, `(.L_x_14419) ;  /* 0x000000000f087348 */ /* 0x000fea0003c00000 */
[----:B------:R0:W1:Y:S02]  /*174f0*/  SHFL.IDX P6, R14, R13, R12, R11 ;  /* 0x0000000c0d0e7389 */ /* 0x00006400000c000b */
[----:B01----:R-:W-:Y:S01]  /*17500*/  ENDCOLLECTIVE ;  /* 0x000000000000791b */ /* 0x003fe20003800000 */
.L_x_14419:
[----:B------:R-:W-:Y:S02]  /*17510*/  IMAD.MOV.U32 R13, RZ, RZ, R0 ;  /* 0x000000ffff0d7224 */ /* 0x000fe400078e0000 */
[----:B------:R-:W-:Y:S01]  /*17520*/  IMAD.MOV.U32 R12, RZ, RZ, 0x2 ;  /* 0x00000002ff0c7424 */ /* 0x000fe200078e00ff */
        /* <DEDUP_REMOVED lines=8> */
[----:B0-----:R-:W-:-:S05]  /*175b0*/  IMAD.MOV.U32 R4, RZ, RZ, R14 ;  /* 0x000000ffff047224 */ /* 0x001fca00078e000e */
[----:B------:R-:W-:-:S05]  /*175c0*/  @!P4 LEA R4, P6, R8, R4, 0x1 ;  /* 0x000000040804c211 */ /* 0x000fca00078c08ff */
[----:B------:R-:W-:-:S05]  /*175d0*/  @!P4 IMAD.X R5, RZ, RZ, R6, P6 ;  /* 0x000000ffff05c224 */ /* 0x000fca00030e0606 */
[----:B------:R0:W-:Y:S03]  /*175e0*/  @!P4 LDGSTS.E.BYPASS.LTC128B.128 [R7+0x22c00], desc[UR38][R4.64], !P3 ;  /* 0x22c000000407cfae */ /* 0x0001e6000d901d66 */
[----:B0-----:R-:W-:Y:S05]  /*175f0*/  WARPSYNC.COLLECTIVE R15, `(.L_x_14420) ;  /* 0x000000000f087348 */ /* 0x001fea0003c00000 */
[----:B------:R1:W2:Y:S02]  /*17600*/  SHFL.IDX P6, R14, R13, R12, R11 ;  /* 0x0000000c0d0e7389 */ /* 0x0002a400000c000b */
[----:B012---:R-:W-:Y:S01]  /*17610*/  ENDCOLLECTIVE ;  /* 0x000000000000791b */ /* 0x007fe20003800000 */
.L_x_14420:
        /* <DEDUP_REMOVED lines=12> */
.L_x_14421:
        /* <DEDUP_REMOVED lines=12> */
.L_x_14422:
        /* <DEDUP_REMOVED lines=12> */
.L_x_14423:
        /* <DEDUP_REMOVED lines=12> */
.L_x_14424:
        /* <DEDUP_REMOVED lines=12> */
.L_x_14425:
        /* <DEDUP_REMOVED lines=12> */
.L_x_14426:
        /* <DEDUP_REMOVED lines=11> */
.L_x_14427:
        /* <DEDUP_REMOVED lines=16> */
.L_x_14428:
[----:B------:R-:W-:Y:S02]  /*17c50*/  IMAD.MOV.U32 R13, RZ, RZ, R2 ;  /* 0x000000ffff0d7224 */ /* 0x000fe400078e0002 */
[----:B------:R-:W-:-:S07]  /*17c60*/  IMAD.MOV.U32 R6, RZ, RZ, R14 ;  /* 0x000000ffff067224 */ /* 0x000fce00078e000e */
[----:B------:R-:W-:Y:S05]  /*17c70*/  WARPSYNC.COLLECTIVE R15, `(.L_x_14429) ;  /* 0x000000000f087348 */ /* 0x000fea0003c00000 */
[----:B------:R0:W1:Y:S02]  /*17c80*/  SHFL.IDX P6, R14, R13, R12, R11 ;  /* 0x0000000c0d0e7389 */ /* 0x00006400000c000b */
[----:B01----:R-:W-:Y:S01]  /*17c90*/  ENDCOLLECTIVE ;  /* 0x000000000000791b */ /* 0x003fe20003800000 */
.L_x_14429:
[----:B------:R-:W-:Y:S02]  /*17ca0*/  IMAD.MOV.U32 R13, RZ, RZ, R0 ;  /* 0x000000ffff0d7224 */ /* 0x000fe400078e0000 */
[----:B------:R-:W-:Y:S02]  /*17cb0*/  IMAD.MOV.U32 R12, RZ, RZ, 0x7 ;  /* 0x00000007ff0c7424 */ /* 0x000fe400078e00ff */
[----:B------:R-:W-:-:S07]  /*17cc0*/  IMAD.MOV.U32 R4, RZ, RZ, R14 ;  /* 0x000000ffff047224 */ /* 0x000fce00078e000e */
[----:B------:R-:W-:Y:S05]  /*17cd0*/  WARPSYNC.COLLECTIVE R15, `(.L_x_14430) ;  /* 0x000000000f087348 */ /* 0x000fea0003c00000 */
[----:B------:R0:W1:Y:S02]  /*17ce0*/  SHFL.IDX P6, R14, R13, R12, R11 ;  /* 0x0000000c0d0e7389 */ /* 0x00006400000c000b */
[----:B01----:R-:W-:Y:S01]  /*17cf0*/  ENDCOLLECTIVE ;  /* 0x000000000000791b */ /* 0x003fe20003800000 */
.L_x_14430:
        /* <DEDUP_REMOVED lines=14> */
.L_x_14431:
[----:B------:R-:W-:Y:S01]  /*17de0*/  IMAD.MOV.U32 R2, RZ, RZ, R14 ;  /* 0x000000ffff027224 */ /* 0x000fe200078e000e */
[----:B------:R-:W-:Y:S06]  /*17df0*/  BRA `(.L_x_14432) ;  /* 0xffffffa400007947 */ /* 0x000fec000383ffff */
.L_x_14297:
[----:B0-----:R0:W1:Y:S02]  /*17e00*/  SYNCS.PHASECHK.TRANS64.TRYWAIT P0, [R18+URZ+0x32420], R0 ;  /* 0x03242000120075a7 */ /* 0x001064000800017f */
[----:B-1----:R-:W-:Y:S05]  /*17e10*/  @!P0 NANOSLEEP.SYNCS 0x989680 ;  /* 0x009896800000895d */ /* 0x002fea0003900000 */
[----:B------:R-:W1:Y:S02]  /*17e20*/  @!P0 SYNCS.PHASECHK.TRANS64 P0, [R18+URZ+0x32420], R0 ;  /* 0x03242000120085a7 */ /* 0x000e64000800007f */
[----:B-1----:R-:W-:Y:S05]  /*17e30*/  @!P0 BRA `(.L_x_14297) ;  /* 0xfffffffc00f08947 */ /* 0x002fea000383ffff */
[----:B------:R-:W-:Y:S05]  /*17e40*/  BRA `(.L_x_14433) ;  /* 0xffffffa400787947 */ /* 0x000fea000383ffff */
.L_x_14301:
[----:B0-----:R0:W1:Y:S02]  /*17e50*/  SYNCS.PHASECHK.TRANS64.TRYWAIT P0, [R2+URZ+0x32460], R0 ;  /* 0x03246000020075a7 */ /* 0x001064000800017f */
[----:B-1----:R-:W-:Y:S05]  /*17e60*/  @!P0 NANOSLEEP.SYNCS 0x989680 ;  /* 0x009896800000895d */ /* 0x002fea0003900000 */
[----:B------:R-:W1:Y:S02]  /*17e70*/  @!P0 SYNCS.PHASECHK.TRANS64 P0, [R2+URZ+0x32460], R0 ;  /* 0x03246000020085a7 */ /* 0x000e64000800007f */
[----:B-1----:R-:W-:Y:S05]  /*17e80*/  @!P0 BRA `(.L_x_14301) ;  /* 0xfffffffc00f08947 */ /* 0x002fea000383ffff */
[----:B------:R-:W-:Y:S05]  /*17e90*/  BRA `(.L_x_14434) ;  /* 0xffffffa4009c7947 */ /* 0x000fea000383ffff */
.L_x_14316:
[----:B-1----:R1:W2:Y:S02]  /*17ea0*/  SYNCS.PHASECHK.TRANS64.TRYWAIT P0, [R2+URZ+0x32440], R6 ;  /* 0x03244006020075a7 */ /* 0x0022a4000800017f */
[----:B--2---:R-:W-:Y:S05]  /*17eb0*/  @!P0 NANOSLEEP.SYNCS 0x989680 ;  /* 0x009896800000895d */ /* 0x004fea0003900000 */
[----:B------:R-:W2:Y:S02]  /*17ec0*/  @!P0 SYNCS.PHASECHK.TRANS64 P0, [R2+URZ+0x32440], R6 ;  /* 0x03244006020085a7 */ /* 0x000ea4000800007f */
[----:B--2---:R-:W-:Y:S05]  /*17ed0*/  @!P0 BRA `(.L_x_14316) ;  /* 0xfffffffc00f08947 */ /* 0x004fea000383ffff */
[----:B------:R-:W-:Y:S05]  /*17ee0*/  BRA `(.L_x_14435) ;  /* 0xffffffac00c47947 */ /* 0x000fea000383ffff */
.L_x_14321:
[----:B0-----:R0:W2:Y:S02]  /*17ef0*/  SYNCS.PHASECHK.TRANS64.TRYWAIT P0, [R2+URZ+0x32460], R6 ;  /* 0x03246006020075a7 */ /* 0x0010a4000800017f */
[----:B--2---:R-:W-:Y:S05]  /*17f00*/  @!P0 NANOSLEEP.SYNCS 0x989680 ;  /* 0x009896800000895d */ /* 0x004fea0003900000 */
[----:B------:R-:W2:Y:S02]  /*17f10*/  @!P0 SYNCS.PHASECHK.TRANS64 P0, [R2+URZ+0x32460], R6 ;  /* 0x03246006020085a7 */ /* 0x000ea4000800007f */
[----:B--2---:R-:W-:Y:S05]  /*17f20*/  @!P0 BRA `(.L_x_14321) ;  /* 0xfffffffc00f08947 */ /* 0x004fea000383ffff */
[----:B------:R-:W-:Y:S05]  /*17f30*/  BRA `(.L_x_14436) ;  /* 0xffffffb000447947 */ /* 0x000fea000383ffff */
.L_x_14332:
[----:B-1----:R1:W2:Y:S02]  /*17f40*/  SYNCS.PHASECHK.TRANS64.TRYWAIT P0, [R2+URZ+0x32440], R3 ;  /* 0x03244003020075a7 */ /* 0x0022a4000800017f */
[----:B--2---:R-:W-:Y:S05]  /*17f50*/  @!P0 NANOSLEEP.SYNCS 0x989680 ;  /* 0x009896800000895d */ /* 0x004fea0003900000 */
[----:B------:R-:W2:Y:S02]  /*17f60*/  @!P0 SYNCS.PHASECHK.TRANS64 P0, [R2+URZ+0x32440], R3 ;  /* 0x03244003020085a7 */ /* 0x000ea4000800007f */
[----:B--2---:R-:W-:Y:S05]  /*17f70*/  @!P0 BRA `(.L_x_14332) ;  /* 0xfffffffc00f08947 */ /* 0x004fea000383ffff */
[----:B------:R-:W-:Y:S05]  /*17f80*/  BRA `(.L_x_14437) ;  /* 0xffffffb800347947 */ /* 0x000fea000383ffff */
.L_x_14337:
[----:B0-----:R0:W2:Y:S02]  /*17f90*/  SYNCS.PHASECHK.TRANS64.TRYWAIT P0, [R2+URZ+0x32460], R3 ;  /* 0x03246003020075a7 */ /* 0x0010a4000800017f */
[----:B--2---:R-:W-:Y:S05]  /*17fa0*/  @!P0 NANOSLEEP.SYNCS 0x989680 ;  /* 0x009896800000895d */ /* 0x004fea0003900000 */
[----:B------:R-:W2:Y:S02]  /*17fb0*/  @!P0 SYNCS.PHASECHK.TRANS64 P0, [R2+URZ+0x32460], R3 ;  /* 0x03246003020085a7 */ /* 0x000ea4000800007f */
[----:B--2---:R-:W-:Y:S05]  /*17fc0*/  @!P0 BRA `(.L_x_14337) ;  /* 0xfffffffc00f08947 */ /* 0x004fea000383ffff */
[----:B------:R-:W-:Y:S05]  /*17fd0*/  BRA `(.L_x_14438) ;  /* 0xffffffb800b07947 */ /* 0x000fea000383ffff */
.L_x_14348:
[----:B-1----:R1:W2:Y:S02]  /*17fe0*/  SYNCS.PHASECHK.TRANS64.TRYWAIT P0, [R3+URZ+0x32440], R2 ;  /* 0x03244002030075a7 */ /* 0x0022a4000800017f */
[----:B--2---:R-:W-:Y:S05]  /*17ff0*/  @!P0 NANOSLEEP.SYNCS 0x989680 ;  /* 0x009896800000895d */ /* 0x004fea0003900000 */
[----:B------:R-:W2:Y:S02]  /*18000*/  @!P0 SYNCS.PHASECHK.TRANS64 P0, [R3+URZ+0x32440], R2 ;  /* 0x03244002030085a7 */ /* 0x000ea4000800007f */
[----:B--2---:R-:W-:Y:S05]  /*18010*/  @!P0 BRA `(.L_x_14348) ;  /* 0xfffffffc00f08947 */ /* 0x004fea000383ffff */
[----:B------:R-:W-:Y:S05]  /*18020*/  BRA `(.L_x_14439) ;  /* 0xffffffc000807947 */ /* 0x000fea000383ffff */
.L_x_14353:
[----:B--2---:R2:W3:Y:S02]  /*18030*/  SYNCS.PHASECHK.TRANS64.TRYWAIT P0, [R3+URZ+0x32460], R2 ;  /* 0x03246002030075a7 */ /* 0x0044e4000800017f */
[----:B---3--:R-:W-:Y:S05]  /*18040*/  @!P0 NANOSLEEP.SYNCS 0x989680 ;  /* 0x009896800000895d */ /* 0x008fea0003900000 */
[----:B------:R-:W3:Y:S02]  /*18050*/  @!P0 SYNCS.PHASECHK.TRANS64 P0, [R3+URZ+0x32460], R2 ;  /* 0x03246002030085a7 */ /* 0x000ee4000800007f */
[----:B---3--:R-:W-:Y:S05]  /*18060*/  @!P0 BRA `(.L_x_14353) ;  /* 0xfffffffc00f08947 */ /* 0x008fea000383ffff */
[----:B------:R-:W-:Y:S05]  /*18070*/  BRA `(.L_x_14440) ;  /* 0xffffffc400007947 */ /* 0x000fea000383ffff */
.L_x_14365:
[----:B-1----:R-:W4:Y:S01]  /*18080*/  LDL R3, [R1] ;  /* 0x0000000001037983 */ /* 0x002f220000100800 */
[----:B------:R-:W-:Y:S01]  /*18090*/  BSSY B0, `(.L_x_14441) ;  /* 0x0000008000007945 */ /* 0x000fe20003800000 */
[----:B------:R-:W-:Y:S02]  /*180a0*/  IMAD.MOV.U32 R12, RZ, RZ, RZ ;  /* 0x000000ffff0c7224 */ /* 0x000fe400078e00ff */
[----:B------:R-:W-:Y:S02]  /*180b0*/  IMAD.MOV.U32 R11, RZ, RZ, 0x1f ;  /* 0x0000001fff0b7424 */ /* 0x000fe400078e00ff */
[----:B------:R-:W-:Y:S02]  /*180c0*/  IMAD.MOV.U32 R15, RZ, RZ, -0x1 ;  /* 0xffffffffff0f7424 */ /* 0x000fe400078e00ff */
[----:B----4-:R-:W-:-:S07]  /*180d0*/  IMAD.MOV.U32 R13, RZ, RZ, R3 ;  /* 0x000000ffff0d7224 */ /* 0x010fce00078e0003 */
[----:B--23--:R-:W-:Y:S05]  /*180e0*/  WARPSYNC.COLLECTIVE R15, `(.L_x_14442) ;  /* 0x000000000f087348 */ /* 0x00cfea0003c00000 */
[----:B------:R0:W1:Y:S02]  /*180f0*/  SHFL.IDX P6, R14, R13, R12, R11 ;  /* 0x0000000c0d0e7389 */ /* 0x00006400000c000b */
[----:B0123--:R-:W-:Y:S01]  /*18100*/  ENDCOLLECTIVE ;  /* 0x000000000000791b */ /* 0x00ffe20003800000 */
.L_x_14442:
[----:B------:R-:W-:Y:S05]  /*18110*/  BSYNC B0 ;  /* 0x0000000000007941 */ /* 0x000fea0003800000 */
.L_x_14441:
        /* <DEDUP_REMOVED lines=9> */
.L_x_14443:
        /* <DEDUP_REMOVED lines=26> */
.L_x_14444:
        /* <DEDUP_REMOVED lines=8> */
.L_x_14445:
        /* <DEDUP_REMOVED lines=8> */
.L_x_14446:
        /* <DEDUP_REMOVED lines=8> */
.L_x_14447:
        /* <DEDUP_REMOVED lines=8> */
.L_x_14448:
        /* <DEDUP_REMOVED lines=9> */
.L_x_14449:
[----:B------:R-:W-:Y:S01]  /*185e0*/  IMAD.MOV.U32 R10, RZ, RZ, R14 ;  /* 0x000000ffff0a7224 */ /* 0x000fe200078e000e */
[----:B------:R-:W-:Y:S06]  /*185f0*/  BRA `(.L_x_14450) ;  /* 0xffffffc800507947 */ /* 0x000fec000383ffff */
.L_x_14368:
        /* <DEDUP_REMOVED lines=8> */
.L_x_14452:
[----:B------:R-:W-:Y:S05]  /*18680*/  BSYNC B0 ;  /* 0x0000000000007941 */ /* 0x000fea0003800000 */
.L_x_14451:
        /* <DEDUP_REMOVED lines=10> */
.L_x_14453:
        /* <DEDUP_REMOVED lines=8> */
.L_x_14454:
        /* <DEDUP_REMOVED lines=8> */
.L_x_14455:
        /* <DEDUP_REMOVED lines=8> */
.L_x_14456:
        /* <DEDUP_REMOVED lines=9> */
.L_x_14457:
[----:B------:R-:W-:Y:S01]  /*18940*/  IMAD.MOV.U32 R10, RZ, RZ, R14 ;  /* 0x000000ffff0a7224 */ /* 0x000fe200078e000e */
[----:B------:R-:W-:Y:S06]  /*18950*/  BRA `(.L_x_14458) ;  /* 0xffffffc800247947 */ /* 0x000fec000383ffff */
.L_x_14370:
[----:B------:R-:W-:Y:S01]  /*18960*/  BSSY B0, `(.L_x_14459) ;  /* 0x0000006000007945 */ /* 0x000fe20003800000 */
[----:B------:R-:W-:Y:S01]  /*18970*/  PLOP3.LUT P6, PT, P6, PT, PT, 0x8, 0x0 ;  /* 0x000000000000781c */ /* 0x000fe200037ce170 */
[----:B------:R-:W-:-:S12]  /*18980*/  IMAD.MOV.U32 R15, RZ, RZ, -0x1 ;  /* 0xffffffffff0f7424 */ /* 0x000fd800078e00ff */
[----:B0-----:R-:W-:Y:S05]  /*18990*/  WARPSYNC.COLLECTIVE R15, `(.L_x_14460) ;  /* 0x000000000f087348 */ /* 0x001fea0003c00000 */
[----:B------:R-:W-:Y:S01]  /*189a0*/  VOTE.ANY R14, PT, P6 ;  /* 0x00000000000e7806 */ /* 0x000fe200030e0100 */
[----:B0-----:R-:W-:Y:S06]  /*189b0*/  ENDCOLLECTIVE ;  /* 0x000000000000791b */ /* 0x001fec0003800000 */
.L_x_14460:
[----:B------:R-:W-:Y:S05]  /*189c0*/  BSYNC B0 ;  /* 0x0000000000007941 */ /* 0x000fea0003800000 */
.L_x_14459:
        /* <DEDUP_REMOVED lines=10> */
.L_x_14461:
[----:B------:R-:W-:Y:S02]  /*18a70*/  IMAD.MOV.U32 R13, RZ, RZ, R6 ;  /* 0x000000ffff0d7224 */ /* 0x000fe400078e0006 */
[----:B------:R-:W-:-:S07]  /*18a80*/  IMAD.MOV.U32 R4, RZ, RZ, R14 ;  /* 0x000000ffff047224 */ /* 0x000fce00078e000e */
[----:B------:R-:W-:Y:S05]  /*18a90*/  WARPSYNC.COLLECTIVE R15, `(.L_x_14462) ;  /* 0x000000000f087348 */ /* 0x000fea0003c00000 */
[----:B------:R0:W1:Y:S02]  /*18aa0*/  SHFL.IDX P6, R14, R13, R12, R11 ;  /* 0x0000000c0d0e7389 */ /* 0x00006400000c000b */
[----:B01----:R-:W-:Y:S01]  /*18ab0*/  ENDCOLLECTIVE ;  /* 0x000000000000791b */ /* 0x003fe20003800000 */
.L_x_14462:
[----:B------:R-:W-:Y:S02]  /*18ac0*/  IMAD.MOV.U32 R6, RZ, RZ, R14 ;  /* 0x000000ffff067224 */ /* 0x000fe400078e000e */
[----:B------:R-:W-:-:S05]  /*18ad0*/  IMAD.IADD R5, R9, 0x1, R16 ;  /* 0x0000000109057824 */ /* 0x000fca00078e0210 */
[----:B------:R1:W-:Y:S01]  /*18ae0*/  STL [R1+0xc], R5 ;  /* 0x00000c0501007387 */ /* 0x0003e20000100800 */
[----:B------:R-:W-:Y:S05]  /*18af0*/  BRA `(.L_x_14463) ;  /* 0xffffffc800047947 */ /* 0x000fea000383ffff */
.L_x_14372:
        /* <DEDUP_REMOVED lines=8> */
.L_x_14465:
[----:B------:R-:W-:Y:S05]  /*18b80*/  BSYNC B0 ;  /* 0x0000000000007941 */ /* 0x000fea0003800000 */
.L_x_14464:
[----:B------:R-:W-:Y:S01]  /*18b90*/  IMAD.MOV.U32 R2, RZ, RZ, R14 ;  /* 0x000000ffff027224 */ /* 0x000fe200078e000e */
[----:B------:R-:W-:Y:S06]  /*18ba0*/  BRA `(.L_x_14466) ;  /* 0xffffffc400f07947 */ /* 0x000fec000383ffff */
.L_x_14378:
[----:B0-----:R0:W1:Y:S02]  /*18bb0*/  SYNCS.PHASECHK.TRANS64.TRYWAIT P0, [R0+URZ+0x32420], R3 ;  /* 0x03242003000075a7 */ /* 0x001064000800017f */
[----:B-1----:R-:W-:Y:S05]  /*18bc0*/  @!P0 NANOSLEEP.SYNCS 0x989680 ;  /* 0x009896800000895d */ /* 0x002fea0003900000 */
[----:B------:R-:W1:Y:S02]  /*18bd0*/  @!P0 SYNCS.PHASECHK.TRANS64 P0, [R0+URZ+0x32420], R3 ;  /* 0x03242003000085a7 */ /* 0x000e64000800007f */
[----:B-1----:R-:W-:Y:S05]  /*18be0*/  @!P0 BRA `(.L_x_14378) ;  /* 0xfffffffc00f08947 */ /* 0x002fea000383ffff */
[----:B------:R-:W-:Y:S05]  /*18bf0*/  BRA `(.L_x_14467) ;  /* 0xffffffd000907947 */ /* 0x000fea000383ffff */
.L_x_14379:
        /* <DEDUP_REMOVED lines=11> */
.L_x_14469:
[----:B------:R-:W-:Y:S05]  /*18cb0*/  BSYNC B0 ;  /* 0x0000000000007941 */ /* 0x000fea0003800000 */
.L_x_14468:
[----:B------:R-:W-:Y:S05]  /*18cc0*/  BRA `(.L_x_14470) ;  /* 0xffffffd000787947 */ /* 0x000fea000383ffff */
.L_x_14382:
[----:B------:R-:W-:Y:S01]  /*18cd0*/  BSSY B1, `(.L_x_14471) ;  /* 0x0000006000017945 */ /* 0x000fe20003800000 */
[----:B------:R-:W-:-:S07]  /*18ce0*/  IMAD.MOV.U32 R15, RZ, RZ, -0x1 ;  /* 0xffffffffff0f7424 */ /* 0x000fce00078e00ff */
[----:B01----:R-:W-:Y:S05]  /*18cf0*/  WARPSYNC.COLLECTIVE R15, `(.L_x_14472) ;  /* 0x000000000f0c7348 */ /* 0x003fea0003c00000 */
[----:B------:R-:W-:Y:S02]  /*18d00*/  ELECT P6, UR62, PT ;  /* 0x00000000003e782f */ /* 0x000fe400038c0000 */
[----:B------:R-:W-:Y:S01]  /*18d10*/  MOV R14, UR62 ;  /* 0x0000003e000e7c02 */ /* 0x000fe20008000f00 */
[----:B01----:R-:W-:Y:S10]  /*18d20*/  ENDCOLLECTIVE ;  /* 0x000000000000791b */ /* 0x003ff40003800000 */
.L_x_14472:
[----:B------:R-:W-:Y:S05]  /*18d30*/  BSYNC B1 ;  /* 0x0000000000017941 */ /* 0x000fea0003800000 */
.L_x_14471:
[----:B------:R-:W-:Y:S05]  /*18d40*/  BRA `(.L_x_14473) ;  /* 0xffffffd000707947 */ /* 0x000fea000383ffff */
.L_x_14384:
[----:B0-----:R0:W1:Y:S02]  /*18d50*/  SYNCS.PHASECHK.TRANS64.TRYWAIT P0, [R6+URZ], R5 ;  /* 0x00000005060075a7 */ /* 0x001064000800017f */
[----:B-1----:R-:W-:Y:S05]  /*18d60*/  @!P0 NANOSLEEP.SYNCS 0x989680 ;  /* 0x009896800000895d */ /* 0x002fea0003900000 */
[----:B------:R-:W1:Y:S02]  /*18d70*/  @!P0 SYNCS.PHASECHK.TRANS64 P0, [R6+URZ], R5 ;  /* 0x00000005060085a7 */ /* 0x000e64000800007f */
[----:B-1----:R-:W-:Y:S05]  /*18d80*/  @!P0 BRA `(.L_x_14384) ;  /* 0xfffffffc00f08947 */ /* 0x002fea000383ffff */
[----:B------:R-:W-:Y:S05]  /*18d90*/  BRA `(.L_x_14474) ;  /* 0xffffffd000ac7947 */ /* 0x000fea000383ffff */
.L_x_14385:
[----:B-1----:R1:W2:Y:S02]  /*18da0*/  SYNCS.PHASECHK.TRANS64.TRYWAIT P0, [R7+URZ], R2 ;  /* 0x00000002070075a7 */ /* 0x0022a4000800017f */
[----:B--2---:R-:W-:Y:S05]  /*18db0*/  @!P0 NANOSLEEP.SYNCS 0x989680 ;  /* 0x009896800000895d */ /* 0x004fea0003900000 */
[----:B------:R-:W2:Y:S02]  /*18dc0*/  @!P0 SYNCS.PHASECHK.TRANS64 P0, [R7+URZ], R2 ;  /* 0x00000002070085a7 */ /* 0x000ea4000800007f */
[----:B--2---:R-:W-:Y:S05]  /*18dd0*/  @!P0 BRA `(.L_x_14385) ;  /* 0xfffffffc00f08947 */ /* 0x004fea000383ffff */
[----:B------:R-:W-:Y:S05]  /*18de0*/  BRA `(.L_x_14475) ;  /* 0xffffffd000a07947 */ /* 0x000fea000383ffff */
.L_x_14387:
[----:B--2---:R2:W3:Y:S02]  /*18df0*/  SYNCS.PHASECHK.TRANS64.TRYWAIT P0, [R4+URZ], R5 ;  /* 0x00000005040075a7 */ /* 0x0044e4000800017f */
[----:B---3--:R-:W-:Y:S05]  /*18e00*/  @!P0 NANOSLEEP.SYNCS 0x989680 ;  /* 0x009896800000895d */ /* 0x008fea0003900000 */
[----:B------:R-:W3:Y:S02]  /*18e10*/  @!P0 SYNCS.PHASECHK.TRANS64 P0, [R4+URZ], R5 ;  /* 0x00000005040085a7 */ /* 0x000ee4000800007f */
[----:B---3--:R-:W-:Y:S05]  /*18e20*/  @!P0 BRA `(.L_x_14387) ;  /* 0xfffffffc00f08947 */ /* 0x008fea000383ffff */
[----:B------:R-:W-:Y:S05]  /*18e30*/  BRA `(.L_x_14476) ;  /* 0xffffffd000a87947 */ /* 0x000fea000383ffff */
.L_x_14477:
        /* <DEDUP_REMOVED lines=12> */
.L_x_15033:


//--------------------- .text._ZN7cutlass13device_kernelIN5flash11enable_sm90INS1_16FlashAttnFwdSm90INS1_25CollectiveMainloopFwdSm90ILi2EN4cute5tupleIJNS5_1CILi1EEES8_S8_EEENS6_IJNS7_ILi128EEENS7_ILi96EEENS7_ILi64EEEEEELi256ENS_10bfloat16_tEfNS_4arch4Sm90ELb1ELb0ELb0ELb1ELb0ELb1ELb1ELb1ELb0ELb1ELb1ELb0EEENS1_21CollectiveEpilogueFwdINS6_IJSA_NS7_ILi256EEESB_EEES9_SE_SG_Li256ELb1ELb1ELb1ELb0EEENS1_36VarlenDynamicPersistentTileSchedulerILi128ELi96ELi256ELi128ELb1ELb1ELb1ELb1ELb1ELb1EEEEEEEEEvNT_6ParamsE --------------------------
	.section	.text._ZN7cutlass13device_kernelIN5flash11enable_sm90INS1_16FlashAttnFwdSm90INS1_25CollectiveMainloopFwdSm90ILi2EN4cute5tupleIJNS5_1CILi1EEES8_S8_EEENS6_IJNS7_ILi128EEENS7_ILi96EEENS7_ILi64EEEEEELi256ENS_10bfloat16_tEfNS_4arch4Sm90ELb1ELb0ELb0ELb1ELb0ELb1ELb1ELb1ELb0ELb1ELb1ELb0EEENS1_21CollectiveEpilogueFwdINS6_IJSA_NS7_ILi256EEESB_EEES9_SE_SG_Li256ELb1ELb1ELb1ELb0EEENS1_36VarlenDynamicPersistentTileSchedulerILi128ELi96ELi256ELi128ELb1ELb1ELb1ELb1ELb1ELb1EEEEEEEEEvNT_6ParamsE,"ax",@progbits
	.align	128
.text._ZN7cutlass13device_kernelIN5flash11enable_sm90INS1_16FlashAttnFwdSm90INS1_25CollectiveMainloopFwdSm90ILi2EN4cute5tupleIJNS5_1CILi1EEES8_S8_EEENS6_IJNS7_ILi128EEENS7_ILi96EEENS7_ILi64EEEEEELi256ENS_10bfloat16_tEfNS_4arch4Sm90ELb1ELb0ELb0ELb1ELb0ELb1ELb1ELb1ELb0ELb1ELb1ELb0EEENS1_21CollectiveEpilogueFwdINS6_IJSA_NS7_ILi256EEESB_EEES9_SE_SG_Li256ELb1ELb1ELb1ELb0EEENS1_36VarlenDynamicPersistentTileSchedulerILi128ELi96ELi256ELi128ELb1ELb1ELb1ELb1ELb1ELb1EEEEEEEEEvNT_6ParamsE:
        .type           _ZN7cutlass13device_kernelIN5flash11enable_sm90INS1_16FlashAttnFwdSm90INS1_25CollectiveMainloopFwdSm90ILi2EN4cute5tupleIJNS5_1CILi1EEES8_S8_EEENS6_IJNS7_ILi128EEENS7_ILi96EEENS7_ILi64EEEEEELi256ENS_10bfloat16_tEfNS_4arch4Sm90ELb1ELb0ELb0ELb1ELb0ELb1ELb1ELb1ELb0ELb1ELb1ELb0EEENS1_21CollectiveEpilogueFwdINS6_IJSA_NS7_ILi256EEESB_EEES9_SE_SG_Li256ELb1ELb1ELb1ELb0EEENS1_36VarlenDynamicPersistentTileSchedulerILi128ELi96ELi256ELi128ELb1ELb1ELb1ELb1ELb1ELb1EEEEEEEEEvNT_6ParamsE,@function
        .size           _ZN7cutlass13device_kernelIN5flash11enable_sm90INS1_16FlashAttnFwdSm90INS1_25CollectiveMainloopFwdSm90ILi2EN4cute5tupleIJNS5_1CILi1EEES8_S8_EEENS6_IJNS7_ILi128EEENS7_ILi96EEENS7_ILi64EEEEEELi256ENS_10bfloat16_tEfNS_4arch4Sm90ELb1ELb0ELb0ELb1ELb0ELb1ELb1ELb1ELb0ELb1ELb1ELb0EEENS1_21CollectiveEpilogueFwdINS6_IJSA_NS7_ILi256EEESB_EEES9_SE_SG_Li256ELb1ELb1ELb1ELb0EEENS1_36VarlenDynamicPersistentTileSchedulerILi128ELi96ELi256ELi128ELb1ELb1ELb1ELb1ELb1ELb1EEEEEEEEEvNT_6ParamsE,(.L_x_15034 - _ZN7cutlass13device_kernelIN5flash11enable_sm90INS1_16FlashAttnFwdSm90INS1_25CollectiveMainloopFwdSm90ILi2EN4cute5tupleIJNS5_1CILi1EEES8_S8_EEENS6_IJNS7_ILi128EEENS7_ILi96EEENS7_ILi64EEEEEELi256ENS_10bfloat16_tEfNS_4arch4Sm90ELb1ELb0ELb0ELb1ELb0ELb1ELb1ELb1ELb0ELb1ELb1ELb0EEENS1_21CollectiveEpilogueFwdINS6_IJSA_NS7_ILi256EEESB_EEES9_SE_SG_Li256ELb1ELb1ELb1ELb0EEENS1_36VarlenDynamicPersistentTileSchedulerILi128ELi96ELi256ELi128ELb1ELb1ELb1ELb1ELb1ELb1EEEEEEEEEvNT_6ParamsE)
        .other          _ZN7cutlass13device_kernelIN5flash11enable_sm90INS1_16FlashAttnFwdSm90INS1_25CollectiveMainloopFwdSm90ILi2EN4cute5tupleIJNS5_1CILi1EEES8_S8_EEENS6_IJNS7_ILi128EEENS7_ILi96EEENS7_ILi64EEEEEELi256ENS_10bfloat16_tEfNS_4arch4Sm90ELb1ELb0ELb0ELb1ELb0ELb1ELb1ELb1ELb0ELb1ELb1ELb0EEENS1_21CollectiveEpilogueFwdINS6_IJSA_NS7_ILi256EEESB_EEES9_SE_SG_Li256ELb1ELb1ELb1ELb0EEENS1_36VarlenDynamicPersistentTileSchedulerILi128ELi96ELi256ELi128ELb1ELb1ELb1ELb1ELb1ELb1EEEEEEEEEvNT_6ParamsE,@"STO_CUDA_ENTRY STV_DEFAULT"
_ZN7cutlass13device_kernelIN5flash11enable_sm90INS1_16FlashAttnFwdSm90INS1_25CollectiveMainloopFwdSm90ILi2EN4cute5tupleIJNS5_1CILi1EEES8_S8_EEENS6_IJNS7_ILi128EEENS7_ILi96EEENS7_ILi64EEEEEELi256ENS_10bfloat16_tEfNS_4arch4Sm90ELb1ELb0ELb0ELb1ELb0ELb1ELb1ELb1ELb0ELb1ELb1ELb0EEENS1_21CollectiveEpilogueFwdINS6_IJSA_NS7_ILi256EEESB_EEES9_SE_SG_Li256ELb1ELb1ELb1ELb0EEENS1_36VarlenDynamicPersistentTileSchedulerILi128ELi96ELi256ELi128ELb1ELb1ELb1ELb1ELb1ELb1EEEEEEEEEvNT_6ParamsE:
        /* <DEDUP_REMOVED lines=24> */
.L_x_14479:
[----:B------:R-:W-:Y:S05]  /*0180*/  BSYNC B0 ;  /* 0x0000000000007941 */ /* 0x000fea0003800000 */
.L_x_14478:
        /* <DEDUP_REMOVED lines=43> */
.L_x_14480:
        /* <DEDUP_REMOVED lines=22> */
.L_x_14481:
        /* <DEDUP_REMOVED lines=18> */
.L_x_14482:
        /* <DEDUP_REMOVED lines=22> */
.L_x_14483:
        /* <DEDUP_REMOVED lines=22> */
.L_x_14484:
        /* <DEDUP_REMOVED lines=8> */
.L_x_14487:
[----:B------:R-:W-:-:S08]  /*0a00*/  NOP ;  /* 0x0000000000007918 */ /* 0x000fd00000000000 */
[----:B------:R-:W0:Y:S02]  /*0a10*/  USETMAXREG.TRY_ALLOC.CTAPOOL UP0, 0xf0 ;  /* 0x000000f0000079c8 */ /* 0x000e240008000600 */
[----:B0-----:R-:W-:-:S13]  /*0a20*/  PLOP3.LUT P0, PT, PT, PT, UP0, 0x80, 0x0 ;  /* 0x000000000000781c */ /* 0x001fda0003f0f008 */
[----:B------:R-:W-:Y:S05]  /*0a30*/  @!P0 BRA `(.L_x_14487) ;  /* 0xfffffffc00f08947 */ /* 0x000fea000383ffff */
[----:B------:R-:W2:Y:S01]  /*0a40*/  LDL.LU R0, [R1+0x10] ;  /* 0x0000100001007983 */ /* 0x000ea20000300800 */
[----:B------:R-:W-:Y:S01]  /*0a50*/  SHF.R.U32.HI R2, RZ, 0x7, R6 ;  /* 0x00000007ff027819 */ /* 0x000fe20000011606 */
[----:B------:R-:W0:Y:S01]  /*0a60*/  S2UR UR5, SR_CgaCtaId ;  /* 0x00000000000579c3 */ /* 0x000e220000008800 */
[----:B------:R-:W-:-:S07]  /*0a70*/  UMOV UR4, 0x400 ;  /* 0x0000040000047882 */ /* 0x000fce0000000000 */
[----:B------:R-:W-:Y:S06]  /*0a80*/  BAR.ARV 0x8, 0x180 ;  /* 0x0206000000007b1d */ /* 0x000fec0000002000 */
[----:B------:R-:W-:-:S13]  /*0a90*/  ISETP.NE.AND P0, PT, R2, 0x1, PT ;  /* 0x000000010200780c */ /* 0x000fda0003f05270 */
[----:B------:R-:W-:Y:S06]  /*0aa0*/  @!P0 BAR.ARV 0x9, 0x100 ;  /* 0x0244000000008b1d */ /* 0x000fec0000002000 */
[----:B0-----:R-:W-:Y:S02]  /*0ab0*/  ULEA UR4, UR5, UR4, 0x18 ;  /* 0x0000000405047291 */ /* 0x001fe4000f8ec03f */
[----:B------:R-:W-:Y:S04]  /*0ac0*/  BAR.SYNC.DEFER_BLOCKING 0x5, 0x180 ;  /* 0x0146000000007b1d */ /* 0x000fe80000010000 */
[----:B------:R-:W-:-:S02]  /*0ad0*/  IMAD.U32 R19, RZ, RZ, UR4 ;  /* 0x00000004ff137e24 */ /* 0x000fc4000f8e00ff */
[----:B------:R-:W-:-:S03]  /*0ae0*/  ULDC UR4, c[0x0][0xd3c] ;  /* 0x00034f0000047ab9 */ /* 0x000fc60000000800 */
[----:B------:R-:W0:Y:S01]  /*0af0*/  LDS.128 R12, [R19+0x324d0] ;  /* 0x0324d000130c7984 */ /* 0x000e220000000c00 */
[----:B------:R-:W-:Y:S06]  /*0b00*/  BAR.ARV 0x4, 0x180 ;  /* 0x0106000000007b1d */ /* 0x000fec0000002000 */
[----:B--2---:R-:W-:-:S04]  /*0b10*/  LOP3.LUT R0, R0, 0xffffffef, RZ, 0xc0, !PT ;  /* 0xffffffef00007812 */ /* 0x004fc800078ec0ff */
[----:B------:R-:W-:Y:S02]  /*0b20*/  @P0 LOP3.LUT R0, R0, 0x10, RZ, 0xfc, !PT ;  /* 0x0000001000000812 */ /* 0x000fe400078efcff */
[----:B0-----:R-:W-:-:S03]  /*0b30*/  ISETP.GE.AND P0, PT, R15, UR4, PT ;  /* 0x000000040f007c0c */ /* 0x001fc6000bf06270 */
[----:B------:R0:W-:Y:S10]  /*0b40*/  STL [R1+0x10], R0 ;  /* 0x0000100001007387 */ /* 0x0001f40000100800 */
[----:B0-----:R-:W-:Y:S05]  /*0b50*/  @P0 BRA `(.L_x_14488) ;  /* 0x0000021400740947 */ /* 0x001fea0003800000 */
[----:B------:R-:W-:Y:S01]  /*0b60*/  VIADD R6, R6, 0xffffff80 ;  /* 0xffffff8006067836 */ /* 0x000fe20000000000 */
[----:B------:R-:W-:Y:S01]  /*0b70*/  ULOP3.LUT UR37, UR36, 0x1, URZ, 0xfc, !UPT ;  /* 0x0000000124257892 */ /* 0x000fe2000f8efc3f */
[----:B------:R-:W-:Y:S02]  /*0b80*/  IMAD.MOV.U32 R18, RZ, RZ, RZ ;  /* 0x000000ffff127224 */ /* 0x000fe400078e00ff */
[----:B------:R-:W-:Y:S01]  /*0b90*/  IMAD.MOV.U32 R202, RZ, RZ, RZ ;  /* 0x000000ffffca7224 */ /* 0x000fe200078e00ff */
[----:B------:R-:W-:Y:S01]  /*0ba0*/  SHF.R.S32.HI R3, RZ, 0x1f, R6 ;  /* 0x0000001fff037819 */ /* 0x000fe20000011406 */
[----:B------:R-:W-:-:S03]  /*0bb0*/  IMAD.MOV.U32 R23, RZ, RZ, RZ ;  /* 0x000000ffff177224 */ /* 0x000fc600078e00ff */
        /* <DEDUP_REMOVED lines=14> */
[----:B------:R-:W-:Y:S02]  /*0ca0*/  SHF.R.S32.HI R8, RZ, 0x1f, R10 ;  /* 0x0000001fff087819 */ /* 0x000fe4000001140a */
[----:B------:R-:W-:Y:S02]  /*0cb0*/  LEA.HI R9, R9, R21, RZ, 0x5 ;  /* 0x0000001509097211 */ /* 0x000fe400078f28ff */
[----:B------:R-:W-:Y:S02]  /*0cc0*/  LEA.HI R8, R8, R11, RZ, 0x3 ;  /* 0x0000000b08087211 */ /* 0x000fe400078f18ff */
[----:B------:R-:W-:Y:S02]  /*0cd0*/  LOP3.LUT R4, R4, 0x1ffffffe, RZ, 0xc0, !PT ;  /* 0x1ffffffe04047812 */ /* 0x000fe400078ec0ff */
[----:B------:R-:W-:Y:S01]  /*0ce0*/  LOP3.LUT R12, R8, 0xfffffff8, RZ, 0xc0, !PT ;  /* 0xfffffff8080c7812 */ /* 0x000fe200078ec0ff */
[----:B------:R-:W-:Y:S01]  /*0cf0*/  IMAD.IADD R8, R5, 0x1, -R0 ;  /* 0x0000000105087824 */ /* 0x000fe200078e0a00 */
[-C--:B------:R-:W-:Y:S01]  /*0d00*/  LEA.HI R0, R3, R6.reuse, RZ, 0x5 ;  /* 0x0000000603007211 */ /* 0x080fe200078f28ff */
[----:B------:R-:W-:Y:S01]  /*0d10*/  IMAD.IADD R4, R7, 0x1, -R4 ;  /* 0x0000000107047824 */ /* 0x000fe200078e0a04 */
[----:B------:R-:W-:Y:S01]  /*0d20*/  LEA.HI R3, R3, R6, RZ, 0x3 ;  /* 0x0000000603037211 */ /* 0x000fe200078f18ff */
[----:B------:R-:W-:Y:S01]  /*0d30*/  IMAD.IADD R12, R11, 0x1, -R12 ;  /* 0x000000010b0c7824 */ /* 0x000fe200078e0a0c */
[----:B------:R-:W-:-:S02]  /*0d40*/  SHF.R.S32.HI R9, RZ, 0x5, R9 ;  /* 0x00000005ff097819 */ /* 0x000fc40000011409 */
[----:B------:R-:W-:Y:S02]  /*0d50*/  LOP3.LUT R7, R3, 0xfffffff8, RZ, 0xc0, !PT ;  /* 0xfffffff803077812 */ /* 0x000fe400078ec0ff */
[----:B------:R-:W-:Y:S01]  /*0d60*/  LOP3.LUT R3, R22, 0xfffffffc, RZ, 0xc0, !PT ;  /* 0xfffffffc16037812 */ /* 0x000fe200078ec0ff */
[----:B------:R-:W-:Y:S01]  /*0d70*/  IMAD R9, R9, 0x10, R12 ;  /* 0x0000001009097824 */ /* 0x000fe200078e020c */
[----:B------:R-:W-:Y:S01]  /*0d80*/  SHF.R.S32.HI R22, RZ, 0x2, R22 ;  /* 0x00000002ff167819 */ /* 0x000fe20000011416 */
[----:B------:R-:W-:Y:S01]  /*0d90*/  IMAD.IADD R214, R6, 0x1, -R7 ;  /* 0x0000000106d67824 */ /* 0x000fe200078e0a07 */
[----:B------:R-:W-:Y:S01]  /*0da0*/  LOP3.LUT R5, R2, 0x3fffff0, RZ, 0xc0, !PT ;  /* 0x03fffff002057812 */ /* 0x000fe200078ec0ff */
[----:B------:R-:W-:Y:S01]  /*0db0*/  IMAD R20, R8, 0x40, R9 ;  /* 0x0000004008147824 */ /* 0x000fe200078e0209 */
[----:B------:R-:W-:Y:S01]  /*0dc0*/  SHF.R.S32.HI R16, RZ, 0x5, R0 ;  /* 0x00000005ff107819 */ /* 0x000fe20000011400 */
[----:B------:R-:W-:Y:S01]  /*0dd0*/  VIADD R9, R22, 0x40 ;  /* 0x0000004016097836 */ /* 0x000fe20000000000 */
[----:B------:R-:W-:Y:S01]  /*0de0*/  LOP3.LUT R10, R10, 0x7ffffffc, RZ, 0xc0, !PT ;  /* 0x7ffffffc0a0a7812 */ /* 0x000fe200078ec0ff */
[----:B------:R-:W-:-:S02]  /*0df0*/  IMAD.IADD R5, R6, 0x1, -R5 ;  /* 0x0000000106057824 */ /* 0x000fc400078e0a05 */
[----:B------:R-:W-:Y:S01]  /*0e00*/  IMAD.IADD R3, R6, 0x1, -R3 ;  /* 0x0000000106037824 */ /* 0x000fe200078e0a03 */
[----:B------:R-:W-:Y:S01]  /*0e10*/  SHF.R.S32.HI R8, RZ, 0x1f, R9 ;  /* 0x0000001fff087819 */ /* 0x000fe20000011409 */
[----:B------:R-:W-:Y:S01]  /*0e20*/  IMAD R5, R16, 0x10, R5 ;  /* 0x0000001010057824 */ /* 0x000fe200078e0205 */
[----:B------:R0:W-:Y:S01]  /*0e30*/  STL [R1+0x34], R16 ;  /* 0x0000341001007387 */ /* 0x0001e20000100800 */
[----:B------:R-:W-:Y:S01]  /*0e40*/  IMAD.SHL.U32 R214, R214, 0x8, RZ ;  /* 0x00000008d6d67824 */ /* 0x000fe200078e00ff */
[----:B------:R-:W-:Y:S01]  /*0e50*/  LEA.HI R0, R3, R3, RZ, 0x1 ;  /* 0x0000000303007211 */ /* 0x000fe200078f08ff */
[----:B------:R-:W-:Y:S01]  /*0e60*/  IMAD R11, R5, 0x8, R4 ;  /* 0x00000008050b7824 */ /* 0x000fe200078e0204 */
[----:B------:R-:W-:Y:S01]  /*0e70*/  LEA.HI R8, R8, R9, RZ, 0x3 ;  /* 0x0000000908087211 */ /* 0x000fe200078f18ff */
[----:B------:R-:W-:Y:S01]  /*0e80*/  IMAD.SHL.U32 R200, R3, 0x4, RZ ;  /* 0x0000000403c87824 */ /* 0x000fe200078e00ff */
[----:B------:R-:W-:Y:S01]  /*0e90*/  SHF.R.S32.HI R4, RZ, 0x1f, R22 ;  /* 0x0000001fff047819 */ /* 0x000fe20000011416 */
[----:B------:R-:W-:Y:S01]  /*0ea0*/  IMAD.SHL.U32 R4, R9, 0x40, RZ ;  /* 0x0000004009047824 */ /* 0x000fe200078e00ff */
[----:B------:R-:W-:Y:S01]  /*0eb0*/  LOP3.LUT R0, R0, 0x1ffffffe, RZ, 0xc0, !PT ;  /* 0x1ffffffe00007812 */ /* 0x000fe200078ec0ff */
[----:B------:R-:W-:Y:S01]  /*0ec0*/  IMAD.SHL.U32 R8, R8, 0x40, RZ ;  /* 0x0000004008087824 */ /* 0x000fe200078e00ff */
[----:B------:R-:W-:Y:S01]  /*0ed0*/  STL [R1+0x170], R20 ;  /* 0x0001701401007387 */ /* 0x000fe20000100800 */
[----:B0-----:R-:W-:-:S02]  /*0ee0*/  IMAD.SHL.U32 R16, R3, 0x8, RZ ;  /* 0x0000000803107824 */ /* 0x001fc400078e00ff */
[----:B------:R-:W-:Y:S01]  /*0ef0*/  IMAD.IADD R0, R3, 0x1, -R0 ;  /* 0x0000000103007824 */ /* 0x000fe200078e0a00 */
[----:B------:R-:W-:Y:S01]  /*0f00*/  LOP3.LUT R3, R4, 0x1c0, RZ, 0xc0, !PT ;  /* 0x000001c004037812 */ /* 0x000fe200078ec0ff */
[----:B------:R-:W-:Y:S01]  /*0f10*/  STL [R1+0x60], RZ ;  /* 0x000060ff01007387 */ /* 0x000fe20000100800 */
[----:B------:R-:W-:Y:S01]  /*0f20*/  SHF.R.S32.HI R4, RZ, 0x1f, R214 ;  /* 0x0000001fff047819 */ /* 0x000fe200000114d6 */
[----:B------:R-:W-:Y:S01]  /*0f30*/  IMAD.IADD R10, R21, 0x1, -R10 ;  /* 0x00000001150a7824 */ /* 0x000fe200078e0a0a */
[----:B------:R-:W-:Y:S01]  /*0f40*/  LOP3.LUT R4, R8, 0xfffffe00, RZ, 0xc0, !PT ;  /* 0xfffffe0008047812 */ /* 0x000fe200078ec0ff */
[----:B------:R-:W-:Y:S01]  /*0f50*/  VIADD R8, R214, 0x80 ;  /* 0x00000080d6087836 */ /* 0x000fe20000000000 */
[----:B------:R-:W-:Y:S01]  /*0f60*/  SHF.R.U32.HI R9, RZ, 0x3, R3 ;  /* 0x00000003ff097819 */ /* 0x000fe20000011603 */
[----:B------:R-:W-:Y:S01]  /*0f70*/  IMAD.SHL.U32 R45, R10, 0x2, RZ ;  /* 0x000000020a2d7824 */ /* 0x000fe200078e00ff */
[----:B------:R-:W-:Y:S01]  /*0f80*/  LOP3.LUT R3, R3, 0x38, R16, 0xf8, !PT ;  /* 0x0000003803037812 */ /* 0x000fe200078ef810 */
[----:B------:R0:W-:Y:S01]  /*0f90*/  STL [R1+0x38], R4 ;  /* 0x0000380401007387 */ /* 0x0001e20000100800 */
[----:B------:R-:W-:-:S02]  /*0fa0*/  VIADD R12, R214, 0x40 ;  /* 0x00000040d60c7836 */ /* 0x000fc40000000000 */
[C---:B------:R-:W-:Y:S01]  /*0fb0*/  VIADD R44, R45.reuse, 0x8 ;  /* 0x000000082d2c7836 */ /* 0x040fe20000000000 */
[----:B------:R-:W-:Y:S01]  /*0fc0*/  STL [R1+0x2c], R45 ;  /* 0x00002c2d01007387 */ /* 0x000fe20000100800 */
[C---:B------:R-:W-:Y:S01]  /*0fd0*/  VIADD R43, R45.reuse, 0x10 ;  /* 0x000000102d2b7836 */ /* 0x040fe20000000000 */
[----:B------:R-:W-:Y:S01]  /*0fe0*/  SHF.R.S32.HI R12, RZ, 0x1f, R12 ;  /* 0x0000001fff0c7819 */ /* 0x000fe2000001140c */
[C---:B------:R-:W-:Y:S02]  /*0ff0*/  VIADD R42, R45.reuse, 0x18 ;  /* 0x000000182d2a7836 */ /* 0x040fe40000000000 */
[C---:B------:R-:W-:Y:S01]  /*1000*/  VIADD R41, R45.reuse, 0x20 ;  /* 0x000000202d297836 */ /* 0x040fe20000000000 */
[----:B0-----:R-:W-:Y:S01]  /*1010*/  LOP3.LUT R4, R4, R3, R9, 0xf6, !PT ;  /* 0x0000000304047212 */ /* 0x001fe200078ef609 */
[----:B------:R-:W-:Y:S01]  /*1020*/  VIADD R40, R45, 0x28 ;  /* 0x000000282d287836 */ /* 0x000fe20000000000 */
[----:B------:R-:W-:Y:S01]  /*1030*/  SHF.R.S32.HI R9, RZ, 0x1f, R8 ;  /* 0x0000001fff097819 */ /* 0x000fe20000011408 */
[----:B------:R-:W-:-:S02]  /*1040*/  IMAD.SHL.U32 R8, R11, 0x8, RZ ;  /* 0x000000080b087824 */ /* 0x000fc400078e00ff */
[----:B------:R-:W-:Y:S01]  /*1050*/  IMAD R3, R4, 0x2, R19 ;  /* 0x0000000204037824 */ /* 0x000fe200078e0213 */
[----:B------:R-:W-:Y:S01]  /*1060*/  SHF.R.S32.HI R4, RZ, 0x1f, R44 ;  /* 0x0000001fff047819 */ /* 0x000fe2000001142c */
[C---:B------:R-:W-:Y:S01]  /*1070*/  VIADD R39, R45.reuse, 0x30 ;  /* 0x000000302d277836 */ /* 0x040fe20000000000 */
[----:B------:R-:W-:Y:S01]  /*1080*/  STL [R1+0x174], R8 ;  /* 0x0001740801007387 */ /* 0x000fe20000100800 */
[C---:B------:R-:W-:Y:S02]  /*1090*/  VIADD R38, R45.reuse, 0x38 ;  /* 0x000000382d267836 */ /* 0x040fe40000000000 */
[C---:B------:R-:W-:Y:S01]  /*10a0*/  VIADD R37, R45.reuse, 0x40 ;  /* 0x000000402d257836 */ /* 0x040fe20000000000 */
[----:B------:R-:W-:Y:S01]  /*10b0*/  STL [R1+0x16c], R3 ;  /* 0x00016c0301007387 */ /* 0x000fe20000100800 */
[C---:B------:R-:W-:Y:S02]  /*10c0*/  VIADD R36, R45.reuse, 0x48 ;  /* 0x000000482d247836 */ /* 0x040fe40000000000 */
[C---:B------:R-:W-:Y:S01]  /*10d0*/  VIADD R35, R45.reuse, 0x50 ;  /* 0x000000502d237836 */ /* 0x040fe20000000000 */
[----:B------:R-:W-:Y:S01]  /*10e0*/  STL [R1+0xe4], R44 ;  /* 0x0000e42c01007387 */ /* 0x000fe20000100800 */
[----:B------:R-:W-:-:S02]  /*10f0*/  VIADD R34, R45, 0x58 ;  /* 0x000000582d227836 */ /* 0x000fc40000000000 */
[C---:B------:R-:W-:Y:S01]  /*1100*/  VIADD R33, R45.reuse, 0x60 ;  /* 0x000000602d217836 */ /* 0x040fe20000000000 */
[----:B------:R0:W-:Y:S01]  /*1110*/  STL [R1+0xe0], R43 ;  /* 0x0000e02b01007387 */ /* 0x0001e20000100800 */
[C---:B------:R-:W-:Y:S02]  /*1120*/  VIADD R32, R45.reuse, 0x68 ;  /* 0x000000682d207836 */ /* 0x040fe40000000000 */
[C---:B------:R-:W-:Y:S01]  /*1130*/  VIADD R31, R45.reuse, 0x70 ;  /* 0x000000702d1f7836 */ /* 0x040fe20000000000 */
[----:B------:R-:W-:Y:S01]  /*1140*/  STL [R1+0xdc], R42 ;  /* 0x0000dc2a01007387 */ /* 0x000fe20000100800 */
[C---:B------:R-:W-:Y:S02]  /*1150*/  VIADD R30, R45.reuse, 0x78 ;  /* 0x000000782d1e7836 */ /* 0x040fe40000000000 */
[C---:B------:R-:W-:Y:S01]  /*1160*/  VIADD R29, R45.reuse, 0x80 ;  /* 0x000000802d1d7836 */ /* 0x040fe20000000000 */
[----:B------:R1:W-:Y:S01]  /*1170*/  STL [R1+0xd8], R41 ;  /* 0x0000d82901007387 */ /* 0x0003e20000100800 */
[C---:B------:R-:W-:Y:S01]  /*1180*/  VIADD R28, R45.reuse, 0x88 ;  /* 0x000000882d1c7836 */ /* 0x040fe20000000000 */
[----:B0-----:R-:W-:Y:S01]  /*1190*/  SHF.R.S32.HI R43, RZ, 0x1f, R43 ;  /* 0x0000001fff2b7819 */ /* 0x001fe2000001142b */
[C---:B------:R-:W-:Y:S01]  /*11a0*/  VIADD R27, R45.reuse, 0x90 ;  /* 0x000000902d1b7836 */ /* 0x040fe20000000000 */
[----:B------:R0:W-:Y:S01]  /*11b0*/  STL [R1+0xd4], R40 ;  /* 0x0000d42801007387 */ /* 0x0001e20000100800 */
[----:B------:R-:W-:-:S02]  /*11c0*/  VIADD R26, R45, 0x98 ;  /* 0x000000982d1a7836 */ /* 0x000fc40000000000 */
[C---:B------:R-:W-:Y:S01]  /*11d0*/  VIADD R25, R45.reuse, 0xa0 ;  /* 0x000000a02d197836 */ /* 0x040fe20000000000 */
[----:B------:R-:W-:Y:S01]  /*11e0*/  STL [R1+0xd0], R39 ;  /* 0x0000d02701007387 */ /* 0x000fe20000100800 */
[C---:B------:R-:W-:Y:S01]  /*11f0*/  VIADD R24, R45.reuse, 0xa8 ;  /* 0x000000a82d187836 */ /* 0x040fe20000000000 */
[----:B-1----:R-:W-:Y:S01]  /*1200*/  SHF.R.S32.HI R41, RZ, 0x1f, R41 ;  /* 0x0000001fff297819 */ /* 0x002fe20000011429 */
[----:B------:R-:W-:Y:S01]  /*1210*/  IMAD.MOV.U32 R7, RZ, RZ, R15 ;  /* 0x000000ffff077224 */ /* 0x000fe200078e000f */
[----:B------:R1:W-:Y:S01]  /*1220*/  STL [R1+0xcc], R38 ;  /* 0x0000cc2601007387 */ /* 0x0003e20000100800 */
[C---:B------:R-:W-:Y:S01]  /*1230*/  VIADD R21, R45.reuse, 0xb0 ;  /* 0x000000b02d157836 */ /* 0x040fe20000000000 */
[----:B0-----:R-:W-:Y:S01]  /*1240*/  SHF.R.S32.HI R40, RZ, 0x1f, R40 ;  /* 0x0000001fff287819 */ /* 0x001fe20000011428 */
[----:B------:R-:W-:Y:S01]  /*1250*/  IMAD.MOV.U32 R6, RZ, RZ, R14 ;  /* 0x000000ffff067224 */ /* 0x000fe200078e000e */
[----:B------:R0:W-:Y:S01]  /*1260*/  STL [R1+0xc8], R37 ;  /* 0x0000c82501007387 */ /* 0x0001e20000100800 */
[----:B------:R-:W-:-:S02]  /*1270*/  VIADD R15, R45, 0xb8 ;  /* 0x000000b82d0f7836 */ /* 0x000fc40000000000 */
[----:B------:R-:W-:Y:S01]  /*1280*/  IMAD.MOV.U32 R5, RZ, RZ, R13 ;  /* 0x000000ffff057224 */ /* 0x000fe200078e000d */
[----:B------:R-:W-:Y:S01]  /*1290*/  STL [R1+0xc4], R36 ;  /* 0x0000c42401007387 */ /* 0x000fe20000100800 */
[C---:B------:R-:W-:Y:S01]  /*12a0*/  VIADD R14, R45.reuse, 0xc0 ;  /* 0x000000c02d0e7836 */ /* 0x040fe20000000000 */
[----:B-1----:R-:W-:Y:S01]  /*12b0*/  SHF.R.S32.HI R38, RZ, 0x1f, R38 ;  /* 0x0000001fff267819 */ /* 0x002fe20000011426 */
        /* <DEDUP_REMOVED lines=11> */
[----:B------:R-:W-:Y:S01]  /*1370*/  VIADD R3, R45, 0xf8 ;  /* 0x000000f82d037836 */ /* 0x000fe20000000000 */
[----:B------:R1:W-:Y:S01]  /*1380*/  STL [R1+0xb4], R32 ;  /* 0x0000b42001007387 */ /* 0x0003e20000100800 */
[----:B------:R-:W-:Y:S01]  /*1390*/  IMAD R0, R0, 0x8, R20 ;  /* 0x0000000800007824 */ /* 0x000fe200078e0214 */
[----:B0-----:R-:W-:Y:S01]  /*13a0*/  SHF.R.S32.HI R34, RZ, 0x1f, R34 ;  /* 0x0000001fff227819 */ /* 0x001fe20000011422 */
[----:B------:R-:W-:Y:S01]  /*13b0*/  IMAD.MOV.U32 R2, RZ, RZ, RZ ;  /* 0x000000ffff027224 */ /* 0x000fe200078e00ff */
[----:B------:R0:W-:Y:S01]  /*13c0*/  STL [R1+0xb0], R31 ;  /* 0x0000b01f01007387 */ /* 0x0001e20000100800 */
[----:B------:R-:W-:-:S03]  /*13d0*/  VIADD R203, R200, 0x10 ;  /* 0x00000010c8cb7836 */ /* 0x000fc60000000000 */
[----:B------:R-:W-:Y:S01]  /*13e0*/  STL [R1+0xac], R30 ;  /* 0x0000ac1e01007387 */ /* 0x000fe20000100800 */
[----:B-1----:R-:W-:-:S03]  /*13f0*/  SHF.R.S32.HI R32, RZ, 0x1f, R32 ;  /* 0x0000001fff207819 */ /* 0x002fc60000011420 */
[----:B------:R1:W-:Y:S01]  /*1400*/  STL [R1+0xa8], R29 ;  /* 0x0000a81d01007387 */ /* 0x0003e20000100800 */
[----:B0-----:R-:W-:-:S03]  /*1410*/  SHF.R.S32.HI R31, RZ, 0x1f, R31 ;  /* 0x0000001fff1f7819 */ /* 0x001fc6000001141f */
[----:B------:R0:W-:Y:S04]  /*1420*/  STL [R1+0xa4], R28 ;  /* 0x0000a41c01007387 */ /* 0x0001e80000100800 */
        /* <DEDUP_REMOVED lines=20> */
[----:B------:R2:W-:Y:S01]  /*1570*/  STL [R1+0x168], R4 ;  /* 0x0001680401007387 */ /* 0x0005e20000100800 */
[----:B-1----:R-:W-:-:S03]  /*1580*/  SHF.R.S32.HI R10, RZ, 0x1f, R10 ;  /* 0x0000001fff0a7819 */ /* 0x002fc6000001140a */
[----:B------:R-:W-:Y:S01]  /*1590*/  STL [R1+0x70], R8 ;  /* 0x0000700801007387 */ /* 0x000fe20000100800 */
[----:B0-----:R-:W-:-:S03]  /*15a0*/  SHF.R.S32.HI R9, RZ, 0x1f, R9 ;  /* 0x0000001fff097819 */ /* 0x001fc60000011409 */
[----:B------:R-:W-:Y:S01]  /*15b0*/  STL [R1+0x164], R43 ;  /* 0x0001642b01007387 */ /* 0x000fe20000100800 */
[----:B--2---:R-:W-:-:S03]  /*15c0*/  SHF.R.S32.HI R4, RZ, 0x1f, R42 ;  /* 0x0000001fff047819 */ /* 0x004fc6000001142a */
[----:B------:R0:W-:Y:S04]  /*15d0*/  STL [R1+0x6c], R3 ;  /* 0x00006c0301007387 */ /* 0x0001e80000100800 */
[----:B------:R1:W-:Y:S04]  /*15e0*/  STL [R1+0x160], R4 ;  /* 0x0001600401007387 */ /* 0x0003e80000100800 */
[----:B------:R-:W-:Y:S01]  /*15f0*/  STL [R1+0x15c], R41 ;  /* 0x00015c2901007387 */ /* 0x000fe20000100800 */
[----:B0-----:R-:W-:-:S03]  /*1600*/  SHF.R.S32.HI R3, RZ, 0x1f, R3 ;  /* 0x0000001fff037819 */ /* 0x001fc60000011403 */
[----:B------:R-:W-:Y:S01]  /*1610*/  STL [R1+0x158], R40 ;  /* 0x0001582801007387 */ /* 0x000fe20000100800 */
[----:B-1----:R-:W-:-:S05]  /*1620*/  SHF.R.S32.HI R4, RZ, 0x1f, R39 ;  /* 0x0000001fff047819 */ /* 0x002fca0000011427 */
[----:B------:R0:W-:Y:S04]  /*1630*/  STL [R1+0x154], R4 ;  /* 0x0001540401007387 */ /* 0x0001e80000100800 */
[----:B------:R-:W-:Y:S04]  /*1640*/  STL [R1+0x150], R38 ;  /* 0x0001502601007387 */ /* 0x000fe80000100800 */
[----:B------:R-:W-:Y:S01]  /*1650*/  STL [R1+0x14c], R37 ;  /* 0x00014c2501007387 */ /* 0x000fe20000100800 */
[----:B0-----:R-:W-:-:S05]  /*1660*/  SHF.R.S32.HI R4, RZ, 0x1f, R36 ;  /* 0x0000001fff047819 */ /* 0x001fca0000011424 */
        /* <DEDUP_REMOVED lines=25> */
[----:B------:R1:W-:Y:S04]  /*1800*/  STL [R1+0xfc], R10 ;  /* 0x0000fc0a01007387 */ /* 0x0003e80000100800 */
[----:B------:R1:W-:Y:S01]  /*1810*/  STL [R1+0xf8], R9 ;  /* 0x0000f80901007387 */ /* 0x0003e20000100800 */
[----:B0-----:R-:W-:-:S05]  /*1820*/  SHF.R.S32.HI R4, RZ, 0x1f, R8 ;  /* 0x0000001fff047819 */ /* 0x001fca0000011408 */
[----:B------:R1:W-:Y:S04]  /*1830*/  STL [R1+0xf4], R4 ;  /* 0x0000f40401007387 */ /* 0x0003e80000100800 */
[----:B------:R1:W-:Y:S04]  /*1840*/  STL [R1+0x3c], R0 ;  /* 0x00003c0001007387 */ /* 0x0003e80000100800 */
[----:B------:R1:W-:Y:S02]  /*1850*/  STL [R1+0xf0], R3 ;  /* 0x0000f00301007387 */ /* 0x0003e40000100800 */
.L_x_14650:
[----:B0123--:R-:W0:Y:S02]  /*1860*/  LDC.64 R8, c[0x0][0xd88] ;  /* 0x00036200ff087b82 */ /* 0x00fe240000000a00 */
[----:B0-----:R-:W-:-:S05]  /*1870*/  IMAD.WIDE R8, R7, 0x4, R8 ;  /* 0x0000000407087825 */ /* 0x001fca00078e0208 */
[----:B------:R-:W2:Y:S01]  /*1880*/  LDG.E R33, desc[UR40][R8.64] ;  /* 0x0000002808217981 */ /* 0x000ea2000c1e1900 */
[----:B------:R-:W-:Y:S05]  /*1890*/  YIELD ;  /* 0x0000000000007946 */ /* 0x000fea0003800000 */
[----:B------:R-:W-:Y:S01]  /*18a0*/  ULDC.64 UR4, c[0x0][0xb20] ;  /* 0x0002c80000047ab9 */ /* 0x000fe20000000a00 */
[----:B------:R-:W-:Y:S01]  /*18b0*/  ULDC.64 UR8, c[0x0][0xb10] ;  /* 0x0002c40000087ab9 */ /* 0x000fe20000000a00 */
[----:B------:R-:W-:Y:S01]  /*18c0*/  ISETP.NE.U32.AND P1, PT, RZ, UR4, PT ;  /* 0x00000004ff007c0c */ /* 0x000fe2000bf25070 */
[----:B------:R-:W-:Y:S01]  /*18d0*/  IMAD.MOV.U32 R15, RZ, RZ, RZ ;  /* 0x000000ffff0f7224 */ /* 0x000fe200078e00ff */
[----:B------:R-:W-:Y:S01]  /*18e0*/  ULDC.64 UR6, c[0x0][0xb00] ;  /* 0x0002c00000067ab9 */ /* 0x000fe20000000a00 */
[----:B------:R-:W-:Y:S01]  /*18f0*/  IMAD.MOV.U32 R31, RZ, RZ, RZ ;  /* 0x000000ffff1f7224 */ /* 0x000fe200078e00ff */
[----:B------:R-:W-:-:S02]  /*1900*/  ISETP.NE.AND.EX P1, PT, RZ, UR5, PT, P1 ;  /* 0x00000005ff007c0c */ /* 0x000fc4000bf25310 */
[----:B------:R-:W-:-:S04]  /*1910*/  ISETP.NE.U32.AND P0, PT, RZ, UR6, PT ;  /* 0x00000006ff007c0c */ /* 0x000fc8000bf05070 */
[----:B------:R-:W-:Y:S02]  /*1920*/  ISETP.NE.AND.EX P0, PT, RZ, UR7, PT, P0 ;  /* 0x00000007ff007c0c */ /* 0x000fe4000bf05300 */
[----:B--2---:R-:W-:Y:S01]  /*1930*/  SHF.R.S32.HI R0, RZ, 0x1f, R33 ;  /* 0x0000001fff007819 */ /* 0x004fe20000011421 */
[----:B------:R-:W-:-:S04]  /*1940*/  IMAD.SHL.U32 R35, R33, 0x4, RZ ;  /* 0x0000000421237824 */ /* 0x000fc800078e00ff */
[C---:B------:R-:W-:Y:S01]  /*1950*/  @P1 LEA R10, P2, R33.reuse, UR4, 0x2 ;  /* 0x00000004210a1c11 */ /* 0x040fe2000f8410ff */
[----:B------:R-:W-:Y:S01]  /*1960*/  STL [R1+0x50], R33 ;  /* 0x0000502101007387 */ /* 0x000fe20000100800 */
[C-C-:B------:R-:W-:Y:S02]  /*1970*/  SHF.L.U64.HI R34, R33.reuse, 0x2, R0.reuse ;  /* 0x0000000221227819 */ /* 0x140fe40000010200 */
[----:B------:R-:W-:Y:S01]  /*1980*/  @P1 LEA.HI.X R11, R33, UR5, R0, 0x2, P2 ;  /* 0x00000005210b1c11 */ /* 0x000fe200090f1400 */
[----:B------:R-:W-:Y:S01]  /*1990*/  ULDC UR4, c[0x0][0x288] ;  /* 0x0000a20000047ab9 */ /* 0x000fe20000000800 */
[----:B------:R-:W-:Y:S01]  /*19a0*/  ISETP.NE.U32.AND P2, PT, RZ, UR8, PT ;  /* 0x00000008ff007c0c */ /* 0x000fe2000bf45070 */
[----:B------:R0:W-:Y:S01]  /*19b0*/  STL [R1+0xe8], R0 ;  /* 0x0000e80001007387 */ /* 0x0001e20000100800 */
[----:B------:R-:W-:Y:S02]  /*19c0*/  IADD3 R12, P3, R35, UR6, RZ ;  /* 0x00000006230c7c10 */ /* 0x000fe4000ff7e0ff */
[----:B------:R-:W-:Y:S01]  /*19d0*/  ISETP.NE.AND.EX P2, PT, RZ, UR9, PT, P2 ;  /* 0x00000009ff007c0c */ /* 0x000fe2000bf45320 */
[----:B------:R1:W5:Y:S01]  /*19e0*/  @P1 LDG.E R15, desc[UR40][R10.64] ;  /* 0x000000280a0f1981 */ /* 0x000362000c1e1900 */
[----:B------:R-:W-:-:S03]  /*19f0*/  IADD3.X R13, R34, UR7, RZ, P3, !PT ;  /* 0x00000007220d7c10 */ /* 0x000fc60009ffe4ff */
[----:B------:R1:W-:Y:S01]  /*1a00*/  STL [R1+0x54], R35 ;  /* 0x0000542301007387 */ /* 0x0003e20000100800 */
[----:B0-----:R-:W-:Y:S01]  /*1a10*/  IMAD.U32 R0, RZ, RZ, UR4 ;  /* 0x00000004ff007e24 */ /* 0x001fe2000f8e00ff */
[----:B------:R-:W-:Y:S02]  /*1a20*/  ULDC.64 UR4, c[0x0][0x418] ;  /* 0x0001060000047ab9 */ /* 0x000fe40000000a00 */
[----:B------:R1:W5:Y:S04]  /*1a30*/  @P0 LDG.E R31, desc[UR40][R12.64] ;  /* 0x000000280c1f0981 */ /* 0x000368000c1e1900 */
[----:B------:R-:W-:Y:S01]  /*1a40*/  @P2 IADD3 R8, P1, R35, UR8, RZ ;  /* 0x0000000823082c10 */ /* 0x000fe2000ff3e0ff */
[----:B------:R1:W-:Y:S03]  /*1a50*/  STL [R1+0x58], R34 ;  /* 0x0000582201007387 */ /* 0x0003e60000100800 */
[----:B------:R-:W-:-:S05]  /*1a60*/  @P2 IADD3.X R9, R34, UR9, RZ, P1, !PT ;  /* 0x0000000922092c10 */ /* 0x000fca0008ffe4ff */
[----:B------:R-:W2:Y:S01]  /*1a70*/  @P2 LDG.E R0, desc[UR40][R8.64] ;  /* 0x0000002808002981 */ /* 0x000ea2000c1e1900 */
        /* <DEDUP_REMOVED lines=9> */
[----:B--2---:R1:W-:Y:S01]  /*1b10*/  STL [R1+0x18], R0 ;  /* 0x0000180001007387 */ /* 0x0043e20000100800 */
[----:B----4-:R-:W-:Y:S01]  /*1b20*/  IMAD.MOV.U32 R14, RZ, RZ, R0 ;  /* 0x000000ffff0e7224 */ /* 0x010fe200078e0000 */
[----:B------:R-:W-:Y:S06]  /*1b30*/  @P2 BRA `(.L_x_14489) ;  /* 0x0000000000282947 */ /* 0x000fec0003800000 */
[----:B------:R-:W-:Y:S02]  /*1b40*/  ULDC.64 UR4, c[0x0][0xaf8] ;  /* 0x0002be0000047ab9 */ /* 0x000fe40000000a00 */
[----:B------:R-:W-:-:S04]  /*1b50*/  ISETP.NE.U32.AND P1, PT, RZ, UR4, PT ;  /* 0x00000004ff007c0c */ /* 0x000fc8000bf25070 */
[----:B------:R-:W-:-:S13]  /*1b60*/  ISETP.NE.AND.EX P1, PT, RZ, UR5, PT, P1 ;  /* 0x00000005ff007c0c */ /* 0x000fda000bf25310 */
[----:B------:R-:W-:Y:S05]  /*1b70*/  @!P1 BRA `(.L_x_14489) ;  /* 0x0000000000189947 */ /* 0x000fea0003800000 */
[----:B------:R-:W0:Y:S02]  /*1b80*/  LDC.64 R8, c[0x0][0xaf8] ;  /* 0x0002be00ff087b82 */ /* 0x000e240000000a00 */
[----:B0-----:R-:W-:-:S05]  /*1b90*/  IMAD.WIDE R8, R33, 0x4, R8 ;  /* 0x0000000421087825 */ /* 0x001fca00078e0208 */
[----:B-1----:R-:W2:Y:S04]  /*1ba0*/  LDG.E R0, desc[UR40][R8.64] ;  /* 0x0000002808007981 */ /* 0x002ea8000c1e1900 */
[----:B------:R-:W2:Y:S02]  /*1bb0*/  LDG.E R3, desc[UR40][R8.64+0x4] ;  /* 0x0000042808037981 */ /* 0x000ea4000c1e1900 */
[----:B--2---:R-:W-:-:S05]  /*1bc0*/  IMAD.IADD R14, R3, 0x1, -R0 ;  /* 0x00000001030e7824 */ /* 0x004fca00078e0a00 */
[----:B------:R0:W-:Y:S02]  /*1bd0*/  STL [R1+0x18], R14 ;  /* 0x0000180e01007387 */ /* 0x0001e40000100800 */
.L_x_14489:
[C---:B------:R-:W-:Y:S01]  /*1be0*/  LOP3.LUT R32, R6.reuse, 0xffff, RZ, 0xc0, !PT ;  /* 0x0000ffff06207812 */ /* 0x040fe200078ec0ff */
[----:B------:R-:W-:Y:S01]  /*1bf0*/  ULDC.64 UR4, c[0x0][0xb18] ;  /* 0x0002c60000047ab9 */ /* 0x000fe20000000a00 */
[C---:B------:R-:W-:Y:S02]  /*1c00*/  LOP3.LUT R3, R6.reuse, 0xff000000, RZ, 0xc0, !PT ;  /* 0xff00000006037812 */ /* 0x040fe400078ec0ff */
[----:B------:R-:W-:Y:S01]  /*1c10*/  ISETP.NE.U32.AND P1, PT, RZ, UR4, PT ;  /* 0x00000004ff007c0c */ /* 0x000fe2000bf25070 */
[----:B------:R2:W-:Y:S01]  /*1c20*/  STL [R1+0x48], R32 ;  /* 0x0000482001007387 */ /* 0x0005e20000100800 */
[----:B-1----:R-:W-:Y:S02]  /*1c30*/  LOP3.LUT R0, R6, 0xff0000, RZ, 0xc0, !PT ;  /* 0x00ff000006007812 */ /* 0x002fe400078ec0ff */
[----:B------:R-:W-:Y:S02]  /*1c40*/  ISETP.NE.AND.EX P1, PT, RZ, UR5, PT, P1 ;  /* 0x00000005ff007c0c */ /* 0x000fe4000bf25310 */
[----:B------:R-:W-:-:S04]  /*1c50*/  SHF.R.U32.HI R3, RZ, 0x8, R3 ;  /* 0x00000008ff037819 */ /* 0x000fc80000011603 */
[----:B------:R-:W-:-:S07]  /*1c60*/  LEA.HI R10, R0, R3, RZ, 0x10 ;  /* 0x00000003000a7211 */ /* 0x000fce00078f80ff */
[----:B--2---:R-:W-:Y:S05]  /*1c70*/  @!P1 BRA `(.L_x_14490) ;  /* 0x0000000000109947 */ /* 0x004fea0003800000 */
[----:B------:R-:W-:-:S04]  /*1c80*/  IADD3 R6, P0, R35, UR4, RZ ;  /* 0x0000000423067c10 */ /* 0x000fc8000ff1e0ff */
[----:B------:R-:W-:-:S05]  /*1c90*/  IADD3.X R7, R34, UR5, RZ, P0, !PT ;  /* 0x0000000522077c10 */ /* 0x000fca00087fe4ff */
[----:B------:R1:W5:Y:S01]  /*1ca0*/  LDG.E R30, desc[UR40][R6.64] ;  /* 0x00000028061e7981 */ /* 0x000362000c1e1900 */
[----:B------:R-:W-:Y:S05]  /*1cb0*/  BRA `(.L_x_14491) ;  /* 0x0000000000107947 */ /* 0x000fea0003800000 */
.L_x_14490:
[----:B------:R-:W-:Y:S05]  /*1cc0*/  @!P0 BRA `(.L_x_14491) ;  /* 0x00000000000c8947 */ /* 0x000fea0003800000 */
[----:B------:R-:W2:Y:S04]  /*1cd0*/  LDG.E R3, desc[UR40][R12.64] ;  /* 0x000000280c037981 */ /* 0x000ea8000c1e1900 */
[----:B------:R-:W2:Y:S02]  /*1ce0*/  LDG.E R30, desc[UR40][R12.64+0x4] ;  /* 0x000004280c1e7981 */ /* 0x000ea4000c1e1900 */
[----:B--2---:R-:W-:-:S07]  /*1cf0*/  IMAD.IADD R30, R30, 0x1, -R3 ;  /* 0x000000011e1e7824 */ /* 0x004fce00078e0a03 */
.L_x_14491:
[----:B------:R-:W-:Y:S01]  /*1d00*/  ULDC.64 UR4, c[0x0][0xb08] ;  /* 0x0002c20000047ab9 */ /* 0x000fe20000000a00 */
[----:B------:R-:W2:Y:S01]  /*1d10*/  LDC R4, c[0x0][0x448] ;  /* 0x00011200ff047b82 */ /* 0x000ea20000000800 */
[----:B------:R-:W-:-:S04]  /*1d20*/  ISETP.NE.U32.AND P0, PT, RZ, UR4, PT ;  /* 0x00000004ff007c0c */ /* 0x000fc8000bf05070 */
[----:B------:R-:W-:Y:S01]  /*1d30*/  ISETP.NE.AND.EX P0, PT, RZ, UR5, PT, P0 ;  /* 0x00000005ff007c0c */ /* 0x000fe2000bf05300 */
[----:B------:R-:W-:-:S12]  /*1d40*/  ULDC.64 UR4, c[0x0][0xb28] ;  /* 0x0002ca0000047ab9 */ /* 0x000fd80000000a00 */
[----:B-1----:R-:W1:Y:S02]  /*1d50*/  @P0 LDC.64 R6, c[0x0][0xb08] ;  /* 0x0002c200ff060b82 */ /* 0x002e640000000a00 */
[----:B-1----:R-:W-:-:S05]  /*1d60*/  @P0 IMAD.WIDE R6, R33, 0x4, R6 ;  /* 0x0000000421060825 */ /* 0x002fca00078e0206 */
[----:B------:R-:W3:Y:S04]  /*1d70*/  @P0 LDG.E R0, desc[UR40][R6.64] ;  /* 0x0000002806000981 */ /* 0x000ee8000c1e1900 */
[----:B------:R1:W3:Y:S01]  /*1d80*/  @P0 LDG.E R3, desc[UR40][R6.64+0x4] ;  /* 0x0000042806030981 */ /* 0x0002e2000c1e1900 */
[----:B------:R-:W-:Y:S01]  /*1d90*/  ISETP.NE.U32.AND P1, PT, RZ, UR4, PT ;  /* 0x00000004ff007c0c */ /* 0x000fe2000bf25070 */
[----:B-----5:R-:W-:-:S03]  /*1da0*/  IMAD.MOV.U32 R152, RZ, RZ, R30 ;  /* 0x000000ffff987224 */ /* 0x020fc600078e001e */
[----:B------:R-:W-:-:S13]  /*1db0*/  ISETP.NE.AND.EX P1, PT, RZ, UR5, PT, P1 ;  /* 0x00000005ff007c0c */ /* 0x000fda000bf25310 */
[----:B------:R-:W-:-:S04]  /*1dc0*/  @P1 IADD3 R8, P2, R35, UR4, RZ ;  /* 0x0000000423081c10 */ /* 0x000fc8000ff5e0ff */
[----:B------:R-:W-:-:S05]  /*1dd0*/  @P1 IADD3.X R9, R34, UR5, RZ, P2, !PT ;  /* 0x0000000522091c10 */ /* 0x000fca00097fe4ff */
[----:B------:R4:W5:Y:S01]  /*1de0*/  @P1 LDG.E R152, desc[UR40][R8.64] ;  /* 0x0000002808981981 */ /* 0x000962000c1e1900 */
[----:B--2---:R-:W-:Y:S01]  /*1df0*/  ISETP.NE.AND P1, PT, R4, 0x1, PT ;  /* 0x000000010400780c */ /* 0x004fe20003f25270 */
[----:B------:R-:W-:Y:S01]  /*1e00*/  IMAD.SHL.U32 R5, R5, 0x80, RZ ;  /* 0x0000008005057824 */ /* 0x000fe200078e00ff */
[----:B------:R-:W-:Y:S01]  /*1e10*/  LOP3.LUT R12, R10, 0xff, RZ, 0xc0, !PT ;  /* 0x000000ff0a0c7812 */ /* 0x000fe200078ec0ff */
[----:B------:R-:W-:Y:S01]  /*1e20*/  IMAD.IADD R15, R30, 0x1, -R15 ;  /* 0x000000011e0f7824 */ /* 0x000fe200078e0a0f */
[----:B------:R-:W-:Y:S01]  /*1e30*/  BSSY B0, `(.L_x_14492) ;  /* 0x0000037000007945 */ /* 0x000fe20003800000 */
[----:B------:R-:W-:Y:S01]  /*1e40*/  VIADD R4, R5, 0x7f ;  /* 0x0000007f05047836 */ /* 0x000fe20000000000 */
[----:B------:R2:W-:Y:S07]  /*1e50*/  STL [R1+0x1c], R5 ;  /* 0x00001c0501007387 */ /* 0x0005ee0000100800 */
[----:B------:R-:W0:Y:S08]  /*1e60*/  @P1 LDC R11, c[0x0][0x44c] ;  /* 0x00011300ff0b1b82 */ /* 0x000e300000000800 */
[----:B-1----:R-:W1:Y:S01]  /*1e70*/  @P1 LDC R7, c[0x0][0x450] ;  /* 0x00011400ff071b82 */ /* 0x002e620000000800 */
[----:B---3--:R-:W-:-:S02]  /*1e80*/  @P0 IMAD.IADD R24, R3, 0x1, -R0 ;  /* 0x0000000103180824 */ /* 0x008fc400078e0a00 */
[----:B0-----:R-:W-:-:S04]  /*1e90*/  @P1 IMAD.HI.U32 R0, R4, R11, RZ ;  /* 0x0000000b04001227 */ /* 0x001fc800078e00ff */
[----:B--2---:R-:W-:Y:S01]  /*1ea0*/  IMAD.IADD R5, R15, 0x1, R24 ;  /* 0x000000010f057824 */ /* 0x004fe200078e0218 */
[----:B-1----:R-:W-:-:S03]  /*1eb0*/  @P1 SHF.R.U32.HI R4, RZ, R7, R0 ;  /* 0x00000007ff041219 */ /* 0x002fc60000011600 */
[C---:B------:R-:W-:Y:S01]  /*1ec0*/  VIADD R0, R5.reuse, 0x5f ;  /* 0x0000005f05007836 */ /* 0x040fe20000000000 */
[----:B------:R-:W-:Y:S01]  /*1ed0*/  IADD3 R60, R5, 0x60, -R14 ;  /* 0x00000060053c7810 */ /* 0x000fe20007ffe80e */
[----:B------:R0:W-:Y:S02]  /*1ee0*/  STL [R1+0x24], R5 ;  /* 0x0000240501007387 */ /* 0x0001e40000100800 */
[----:B------:R-:W-:Y:S02]  /*1ef0*/  IMAD.HI R0, R0, 0x2aaaaaab, RZ ;  /* 0x2aaaaaab00007827 */ /* 0x000fe400078e02ff */
[----:B------:R1:W-:Y:S02]  /*1f00*/  STL [R1+0x64], R12 ;  /* 0x0000640c01007387 */ /* 0x0003e40000100800 */
[----:B------:R-:W-:Y:S01]  /*1f10*/  IMAD.IADD R4, R60, 0x1, R4 ;  /* 0x000000013c047824 */ /* 0x000fe200078e0204 */
[----:B------:R-:W-:-:S03]  /*1f20*/  SHF.R.U32.HI R29, RZ, 0x1f, R0 ;  /* 0x0000001fff1d7819 */ /* 0x000fc60000011600 */
[----:B------:R-:W-:Y:S01]  /*1f30*/  IMAD.HI R4, R4, 0x2aaaaaab, RZ ;  /* 0x2aaaaaab04047827 */ /* 0x000fe200078e02ff */
[----:B0-----:R-:W-:Y:S02]  /*1f40*/  SHF.R.U32.HI R5, RZ, 0x10, R10 ;  /* 0x00000010ff057819 */ /* 0x001fe4000001160a */
[----:B------:R-:W-:Y:S01]  /*1f50*/  LEA.HI.SX32 R29, R0, R29, 0x1c ;  /* 0x0000001d001d7211 */ /* 0x000fe200078fe2ff */
[----:B------:R-:W-:Y:S01]  /*1f60*/  IMAD.MOV.U32 R0, RZ, RZ, RZ ;  /* 0x000000ffff007224 */ /* 0x000fe200078e00ff */
[----:B------:R-:W-:Y:S01]  /*1f70*/  SHF.R.U32.HI R3, RZ, 0x1f, R4 ;  /* 0x0000001fff037819 */ /* 0x000fe20000011604 */
[----:B------:R1:W-:Y:S03]  /*1f80*/  STL [R1+0x4c], R5 ;  /* 0x00004c0501007387 */ /* 0x0003e60000100800 */
[----:B------:R-:W-:-:S04]  /*1f90*/  LEA.HI.SX32 R4, R4, R3, 0x1c ;  /* 0x0000000304047211 */ /* 0x000fc800078fe2ff */
[----:B----4-:R-:W-:-:S04]  /*1fa0*/  VIMNMX R9, R29, R4, PT ;  /* 0x000000041d097248 */ /* 0x010fc80003fe0100 */
[----:B------:R-:W-:-:S13]  /*1fb0*/  ISETP.GE.AND P0, PT, R9, 0x1, PT ;  /* 0x000000010900780c */ /* 0x000fda0003f06270 */
[----:B-1----:R-:W-:Y:S05]  /*1fc0*/  @!P0 BRA `(.L_x_14493) ;  /* 0x0000000000748947 */ /* 0x002fea0003800000 */
        /* <DEDUP_REMOVED lines=29> */
.L_x_14493:
[----:B------:R-:W-:Y:S05]  /*21a0*/  BSYNC B0 ;  /* 0x0000000000007941 */ /* 0x000fea0003800000 */
.L_x_14492:
        /* <DEDUP_REMOVED lines=37> */
.L_x_14496:
[----:B------:R-:W-:Y:S05]  /*2400*/  BSYNC B6 ;  /* 0x0000000000067941 */ /* 0x000fea0003800000 */
.L_x_14495:
        /* <DEDUP_REMOVED lines=20> */
.L_x_14498:
[----:B------:R-:W-:Y:S05]  /*2550*/  BSYNC B6 ;  /* 0x0000000000067941 */ /* 0x000fea0003800000 */
.L_x_14497:
[----:B------:R-:W-:Y:S01]  /*2560*/  ULDC.64 UR4, c[0x0][0xaf0] ;  /* 0x0002bc0000047ab9 */ /* 0x000fe20000000a00 */
[----:B------:R-:W-:Y:S01]  /*2570*/  IMAD.MOV.U32 R0, RZ, RZ, R33 ;  /* 0x000000ffff007224 */ /* 0x000fe200078e0021 */
[----:B------:R-:W-:Y:S01]  /*2580*/  ISETP.NE.U32.AND P0, PT, RZ, UR4, PT ;  /* 0x00000004ff007c0c */ /* 0x000fe2000bf05070 */
[----:B------:R-:W0:Y:S01]  /*2590*/  LDC.64 R8, c[0x0][0x300] ;  /* 0x0000c000ff087b82 */ /* 0x000e220000000a00 */
[----:B------:R-:W1:Y:S02]  /*25a0*/  S2R R42, SR_TID.X ;  /* 0x00000000002a7919 */ /* 0x000e640000002100 */
[----:B------:R-:W-:Y:S01]  /*25b0*/  ISETP.NE.AND.EX P0, PT, RZ, UR5, PT, P0 ;  /* 0x00000005ff007c0c */ /* 0x000fe2000bf05300 */
[----:B------:R-:W-:Y:S01]  /*25c0*/  IMAD.IADD R59, R31, 0x1, R30 ;  /* 0x000000011f3b7824 */ /* 0x000fe200078e021e */
[----:B------:R-:W2:Y:S01]  /*25d0*/  S2R R11, SR_TID.X ;  /* 0x00000000000b7919 */ /* 0x000ea20000002100 */
[----:B------:R-:W-:Y:S02]  /*25e0*/  SHF.R.S32.HI R17, RZ, 0x1f, R16 ;  /* 0x0000001fff117819 */ /* 0x000fe40000011410 */
[----:B------:R-:W-:Y:S01]  /*25f0*/  SHF.R.S32.HI R40, RZ, 0x1f, R22 ;  /* 0x0000001fff287819 */ /* 0x000fe20000011416 */
[C---:B------:R-:W-:Y:S01]  /*2600*/  VIADD R64, R16.reuse, 0x60 ;  /* 0x0000006010407836 */ /* 0x040fe20000000000 */
[----:B------:R-:W3:Y:S01]  /*2610*/  LDC.64 R14, c[0x0][0x3f8] ;  /* 0x0000fe00ff0e7b82 */ /* 0x000ee20000000a00 */
[C---:B------:R-:W-:Y:S01]  /*2620*/  VIADD R12, R16.reuse, 0xe0 ;  /* 0x000000e0100c7836 */ /* 0x040fe20000000000 */
[----:B------:R-:W4:Y:S04]  /*2630*/  LDL R38, [R1+0x38] ;  /* 0x0000380001267983 */ /* 0x000f280000100800 */
[----:B------:R-:W-:Y:S01]  /*2640*/  @P0 IADD3 R6, P1, R35, UR4, RZ ;  /* 0x0000000423060c10 */ /* 0x000fe2000ff3e0ff */
[----:B------:R-:W-:Y:S01]  /*2650*/  VIADD R65, R16, 0x80 ;  /* 0x0000008010417836 */ /* 0x000fe20000000000 */
[----:B------:R-:W3:Y:S02]  /*2660*/  LDC.64 R56, c[0x0][0x408] ;  /* 0x00010200ff387b82 */ /* 0x000ee40000000a00 */
[----:B------:R-:W-:Y:S01]  /*2670*/  @P0 IADD3.X R7, R34, UR5, RZ, P1, !PT ;  /* 0x0000000522070c10 */ /* 0x000fe20008ffe4ff */
[----:B------:R-:W-:-:S04]  /*2680*/  ULDC.64 UR4, c[0x0][0xb00] ;  /* 0x0002c00000047ab9 */ /* 0x000fc80000000a00 */
[----:B------:R2:W4:Y:S01]  /*2690*/  @P0 LDG.E R0, desc[UR40][R6.64] ;  /* 0x0000002806000981 */ /* 0x000522000c1e1900 */
[----:B------:R-:W-:Y:S01]  /*26a0*/  SHF.R.S32.HI R33, RZ, 0x1f, R59 ;  /* 0x0000001fff217819 */ /* 0x000fe2000001143b */
[-C--:B0-----:R-:W-:Y:S01]  /*26b0*/  IMAD.WIDE.U32 R4, R59, R8.reuse, RZ ;  /* 0x000000083b047225 */ /* 0x081fe200078e00ff */
[----:B------:R-:W-:Y:S01]  /*26c0*/  ISETP.NE.U32.AND P0, PT, RZ, UR4, PT ;  /* 0x00000004ff007c0c */ /* 0x000fe2000bf05070 */
[----:B------:R-:W0:Y:S02]  /*26d0*/  LDC R75, c[0x0][0x3f4] ;  /* 0x0000fd00ff4b7b82 */ /* 0x000e240000000800 */
[----:B------:R-:W-:Y:S01]  /*26e0*/  IMAD R10, R33, R8, RZ ;  /* 0x00000008210a7224 */ /* 0x000fe200078e02ff */
[----:B------:R-:W-:Y:S01]  /*26f0*/  ISETP.NE.AND.EX P0, PT, RZ, UR5, PT, P0 ;  /* 0x00000005ff007c0c */ /* 0x000fe2000bf05300 */
[----:B------:R-:W-:Y:S01]  /*2700*/  ULDC.64 UR4, c[0x0][0x308] ;  /* 0x0000c20000047ab9 */ /* 0x000fe20000000a00 */
[----:B-1----:R-:W-:Y:S01]  /*2710*/  SHF.R.U32.HI R42, RZ, 0x7, R42 ;  /* 0x00000007ff2a7819 */ /* 0x002fe2000001162a */
[----:B------:R-:W-:-:S02]  /*2720*/  IMAD R3, R59, R9, R10 ;  /* 0x000000093b037224 */ /* 0x000fc400078e020a */
[----:B------:R-:W-:Y:S01]  /*2730*/  IMAD.WIDE.U32 R62, R22, R8, R16 ;  /* 0x00000008163e7225 */ /* 0x000fe200078e0010 */
[----:B------:R-:W-:-:S03]  /*2740*/  ISETP.NE.AND P6, PT, R42, 0x1, PT ;  /* 0x000000012a00780c */ /* 0x000fc60003fc5270 */
[----:B------:R-:W-:Y:S02]  /*2750*/  IMAD.IADD R5, R5, 0x1, R3 ;  /* 0x0000000105057824 */ /* 0x000fe400078e0203 */
[----:B--2---:R-:W-:Y:S02]  /*2760*/  VIADD R11, R11, 0xffffff80 ;  /* 0xffffff800b0b7836 */ /* 0x004fe40000000000 */
[----:B------:R-:W-:-:S03]  /*2770*/  IMAD.WIDE.U32 R4, R32, UR4, R4 ;  /* 0x0000000420047c25 */ /* 0x000fc6000f8e0004 */
[----:B------:R-:W-:Y:S01]  /*2780*/  SHF.R.S32.HI R6, RZ, 0x1f, R11 ;  /* 0x0000001fff067819 */ /* 0x000fe2000001140b */
[----:B------:R-:W-:Y:S01]  /*2790*/  IMAD R5, R32, UR5, R5 ;  /* 0x0000000520057c24 */ /* 0x000fe2000f8e0205 */
[----:B------:R-:W-:Y:S01]  /*27a0*/  ULDC.64 UR4, c[0x0][0x310] ;  /* 0x0000c40000047ab9 */ /* 0x000fe20000000a00 */
[----:B------:R-:W-:Y:S01]  /*27b0*/  VIADD R66, R16, 0xa0 ;  /* 0x000000a010427836 */ /* 0x000fe20000000000 */
[----:B------:R-:W-:Y:S01]  /*27c0*/  LEA.HI R36, R6, R11, RZ, 0x2 ;  /* 0x0000000b06247211 */ /* 0x000fe200078f10ff */
[----:B------:R-:W-:Y:S01]  /*27d0*/  VIADD R11, R16, 0xc0 ;  /* 0x000000c0100b7836 */ /* 0x000fe20000000000 */
[----:B------:R-:W-:Y:S01]  /*27e0*/  SHF.R.S32.HI R201, RZ, 0x1f, R200 ;  /* 0x0000001fffc97819 */ /* 0x000fe200000114c8 */
[----:B---3--:R-:W-:-:S04]  /*27f0*/  IMAD R30, R40, R56, RZ ;  /* 0x00000038281e7224 */ /* 0x008fc800078e02ff */
[C---:B------:R-:W-:Y:S02]  /*2800*/  IMAD R39, R22.reuse, R57, R30 ;  /* 0x0000003916277224 */ /* 0x040fe400078e021e */
[----:B------:R-:W-:-:S04]  /*2810*/  IMAD.WIDE.U32 R30, R22, R56, R16 ;  /* 0x00000038161e7225 */ /* 0x000fc800078e0010 */
[----:B------:R-:W-:Y:S01]  /*2820*/  IMAD.IADD R31, R39, 0x1, R31 ;  /* 0x00000001271f7824 */ /* 0x000fe200078e021f */
[----:B----4-:R-:W-:Y:S02]  /*2830*/  SHF.R.S32.HI R3, RZ, 0x1f, R0 ;  /* 0x0000001fff037819 */ /* 0x010fe40000011400 */
        /* <DEDUP_REMOVED lines=12> */
[----:B------:R-:W-:Y:S01]  /*2900*/  ISETP.GE.AND P0, PT, R16, UR4, PT ;  /* 0x0000000410007c0c */ /* 0x000fe2000bf06270 */
[----:B------:R-:W-:Y:S01]  /*2910*/  ULDC.64 UR6, c[0x0][0x330] ;  /* 0x0000cc0000067ab9 */ /* 0x000fe20000000a00 */
[----:B------:R-:W-:-:S02]  /*2920*/  ISETP.GE.AND P1, PT, R0, UR4, PT ;  /* 0x0000000400007c0c */ /* 0x000fc4000bf26270 */
[----:B------:R-:W-:Y:S01]  /*2930*/  IADD3.X R62, R61, R63, R10, P2, !PT ;  /* 0x0000003f3d3e7210 */ /* 0x000fe200017fe40a */
[----:B------:R-:W-:Y:S01]  /*2940*/  VIADD R63, R16, 0x40 ;  /* 0x00000040103f7836 */ /* 0x000fe20000000000 */
[----:B------:R-:W-:Y:S02]  /*2950*/  SEL R7, RZ, 0xffffffff, P1 ;  /* 0xffffffffff077807 */ /* 0x000fe40000800000 */
[----:B------:R-:W-:Y:S02]  /*2960*/  SEL R6, RZ, 0x1, P0 ;  /* 0x00000001ff067807 */ /* 0x000fe40000000000 */
[----:B------:R-:W-:Y:S01]  /*2970*/  ISETP.GE.AND P0, PT, R63, UR4, PT ;  /* 0x000000043f007c0c */ /* 0x000fe2000bf06270 */
[----:B------:R-:W-:Y:S01]  /*2980*/  IMAD.SHL.U32 R7, R7, 0x2, RZ ;  /* 0x0000000207077824 */ /* 0x000fe200078e00ff */
        /* <DEDUP_REMOVED lines=11> */
[----:B------:R-:W-:-:S02]  /*2a40*/  LOP3.LUT R10, R12, R10, R11, 0xfe, !PT ;  /* 0x0000000a0c0a7212 */ /* 0x000fc400078efe0b */
[----:B------:R-:W-:Y:S02]  /*2a50*/  SEL R11, RZ, 0x10, P0 ;  /* 0x00000010ff0b7807 */ /* 0x000fe40000000000 */
[----:B------:R-:W-:-:S04]  /*2a60*/  SEL R12, RZ, 0x20, P1 ;  /* 0x00000020ff0c7807 */ /* 0x000fc80000800000 */
[----:B------:R-:W-:Y:S02]  /*2a70*/  LOP3.LUT R11, R12, R10, R11, 0xfe, !PT ;  /* 0x0000000a0c0b7212 */ /* 0x000fe400078efe0b */
[----:B------:R-:W-:Y:S01]  /*2a80*/  SEL R10, RZ, 0x40, P2 ;  /* 0x00000040ff0a7807 */ /* 0x000fe20001000000 */
[----:B------:R-:W-:-:S03]  /*2a90*/  IMAD R13, R13, UR4, RZ ;  /* 0x000000040d0d7c24 */ /* 0x000fc6000f8e02ff */
[----:B------:R-:W-:Y:S01]  /*2aa0*/  LOP3.LUT R95, R11, R10, RZ, 0xfc, !PT ;  /* 0x0000000a0b5f7212 */ /* 0x000fe200078efcff */
[-C--:B------:R-:W-:Y:S02]  /*2ab0*/  IMAD R10, R40, R14.reuse, RZ ;  /* 0x0000000e280a7224 */ /* 0x080fe400078e02ff */
[----:B------:R-:W-:Y:S02]  /*2ac0*/  IMAD R93, R21, UR5, R13 ;  /* 0x00000005155d7c24 */ /* 0x000fe4000f8e020d */
[C---:B------:R-:W-:Y:S02]  /*2ad0*/  IMAD R37, R22.reuse, R15, R10 ;  /* 0x0000000f16257224 */ /* 0x040fe400078e020a */
[----:B------:R-:W-:-:S04]  /*2ae0*/  IMAD.WIDE.U32 R10, R22, R14, R200 ;  /* 0x0000000e160a7225 */ /* 0x000fc800078e00c8 */
[----:B------:R-:W-:-:S04]  /*2af0*/  IMAD.WIDE.U32 R12, R22, R14, R16 ;  /* 0x0000000e160c7225 */ /* 0x000fc800078e0010 */
[----:B------:R-:W-:Y:S02]  /*2b00*/  IMAD.IADD R11, R11, 0x1, R37 ;  /* 0x000000010b0b7824 */ /* 0x000fe400078e0225 */
[----:B------:R-:W-:Y:S01]  /*2b10*/  IMAD.IADD R13, R37, 0x1, R13 ;  /* 0x00000001250d7824 */ /* 0x000fe200078e020d */
[----:B-----5:R-:W-:Y:S01]  /*2b20*/  SHF.R.S32.HI R37, RZ, 0x1f, R152 ;  /* 0x0000001fff257819 */ /* 0x020fe20000011498 */
[----:B------:R-:W-:Y:S01]  /*2b30*/  IMAD.WIDE.U32 R6, R21, UR4, R6 ;  /* 0x0000000415067c25 */ /* 0x000fe2000f8e0006 */
[----:B0-----:R-:W-:Y:S01]  /*2b40*/  ISETP.GE.AND P0, PT, R16, R75, PT ;  /* 0x0000004b1000720c */ /* 0x001fe20003f06270 */
[----:B------:R-:W-:Y:S02]  /*2b50*/  ULDC UR4, c[0x0][0x2f4] ;  /* 0x0000bd0000047ab9 */ /* 0x000fe40000000800 */
[----:B------:R-:W-:-:S04]  /*2b60*/  IMAD.WIDE.U32 R20, R22, R56, R200 ;  /* 0x0000003816147225 */ /* 0x000fc800078e00c8 */
[----:B------:R-:W-:Y:S02]  /*2b70*/  IMAD R34, R37, R14, RZ ;  /* 0x0000000e25227224 */ /* 0x000fe400078e02ff */
[----:B------:R-:W-:Y:S02]  /*2b80*/  IMAD.IADD R21, R21, 0x1, R39 ;  /* 0x0000000115157824 */ /* 0x000fe400078e0227 */
[----:B------:R-:W-:Y:S02]  /*2b90*/  IMAD R39, R152, R15, R34 ;  /* 0x0000000f98277224 */ /* 0x000fe400078e0222 */
[----:B------:R-:W2:Y:S01]  /*2ba0*/  LDL R34, [R1+0x34] ;  /* 0x0000340001227983 */ /* 0x000ea20000100800 */
[----:B------:R-:W-:Y:S02]  /*2bb0*/  IADD3 R58, P1, R22, R59, RZ ;  /* 0x0000003b163a7210 */ /* 0x000fe40007f3e0ff */
[----:B------:R-:W-:-:S03]  /*2bc0*/  SEL R35, R75, RZ, P0 ;  /* 0x000000ff4b237207 */ /* 0x000fc60000000000 */
[----:B------:R-:W-:Y:S02]  /*2bd0*/  IMAD.X R59, R40, 0x1, R33, P1 ;  /* 0x00000001283b7824 */ /* 0x000fe400008e0621 */
[----:B------:R-:W-:Y:S02]  /*2be0*/  IMAD.IADD R35, R16, 0x1, R35 ;  /* 0x0000000110237824 */ /* 0x000fe400078e0223 */
[----:B------:R-:W-:Y:S01]  /*2bf0*/  VIADD R40, R22, 0x40 ;  /* 0x0000004016287836 */ /* 0x000fe20000000000 */
[----:B------:R-:W-:Y:S02]  /*2c00*/  SHF.R.S32.HI R43, RZ, 0x1f, R36 ;  /* 0x0000001fff2b7819 */ /* 0x000fe40000011424 */
[----:B------:R-:W-:Y:S01]  /*2c10*/  SHF.R.S32.HI R32, RZ, 0x1f, R35 ;  /* 0x0000001fff207819 */ /* 0x000fe20000011423 */
[----:B------:R-:W-:Y:S01]  /*2c20*/  IMAD.SHL.U32 R40, R40, 0x40, RZ ;  /* 0x0000004028287824 */ /* 0x000fe200078e00ff */
[----:B------:R-:W-:Y:S02]  /*2c30*/  LEA.HI R43, R43, R22, RZ, 0x3 ;  /* 0x000000162b2b7211 */ /* 0x000fe400078f18ff */
[----:B------:R-:W-:-:S02]  /*2c40*/  LEA.HI R32, R32, R35, RZ, 0x3 ;  /* 0x0000002320207211 */ /* 0x000fc400078f18ff */
[----:B------:R-:W-:Y:S02]  /*2c50*/  LOP3.LUT R40, R40, 0x1c0, RZ, 0xc0, !PT ;  /* 0x000001c028287812 */ /* 0x000fe400078ec0ff */
[----:B------:R-:W-:Y:S02]  /*2c60*/  LOP3.LUT R43, R43, 0xfffffff8, RZ, 0xc0, !PT ;  /* 0xfffffff82b2b7812 */ /* 0x000fe400078ec0ff */
[----:B------:R-:W-:Y:S01]  /*2c70*/  LOP3.LUT R33, R40, 0x38, R32, 0xf8, !PT ;  /* 0x0000003828217812 */ /* 0x000fe200078ef820 */
[C---:B------:R-:W-:Y:S02]  /*2c80*/  VIADD R40, R22.reuse, 0x40 ;  /* 0x0000004016287836 */ /* 0x040fe40000000000 */
[----:B------:R-:W-:Y:S02]  /*2c90*/  IMAD.IADD R43, R22, 0x1, -R43 ;  /* 0x00000001162b7824 */ /* 0x000fe400078e0a2b */
[----:B------:R-:W-:Y:S02]  /*2ca0*/  IMAD.SHL.U32 R40, R40, 0x40, RZ ;  /* 0x0000004028287824 */ /* 0x000fe400078e00ff */
[----:B------:R-:W-:Y:S01]  /*2cb0*/  IMAD.SHL.U32 R83, R43, 0x40, RZ ;  /* 0x000000402b537824 */ /* 0x000fe200078e00ff */
[----:B------:R-:W-:Y:S01]  /*2cc0*/  SHF.L.U64.HI R67, R8, 0x6, R9 ;  /* 0x0000000608437819 */ /* 0x000fe20000010209 */
[----:B------:R-:W-:Y:S01]  /*2cd0*/  IMAD R35, R9, 0x60, RZ ;  /* 0x0000006009237824 */ /* 0x000fe200078e02ff */
[----:B------:R-:W-:Y:S01]  /*2ce0*/  LOP3.LUT R40, R40, 0x1c0, RZ, 0xc0, !PT ;  /* 0x000001c028287812 */ /* 0x000fe200078ec0ff */
[C---:B------:R-:W-:Y:S01]  /*2cf0*/  IMAD.SHL.U32 R68, R8.reuse, 0x40, RZ ;  /* 0x0000004008447824 */ /* 0x040fe200078e00ff */
[----:B------:R-:W-:Y:S01]  /*2d00*/  LOP3.LUT R83, R83, 0x1c0, RZ, 0xc0, !PT ;  /* 0x000001c053537812 */ /* 0x000fe200078ec0ff */
[----:B------:R-:W-:Y:S01]  /*2d10*/  IMAD.WIDE.U32 R8, R8, 0x60, RZ ;  /* 0x0000006008087825 */ /* 0x000fe200078e00ff */
[----:B------:R-:W-:-:S02]  /*2d20*/  SHF.R.U32.HI R40, RZ, 0x3, R40 ;  /* 0x00000003ff287819 */ /* 0x000fc40000011628 */
[----:B------:R-:W-:Y:S01]  /*2d30*/  SHF.R.U32.HI R86, RZ, 0x3, R83 ;  /* 0x00000003ff567819 */ /* 0x000fe20000011653 */
[----:B------:R-:W-:Y:S01]  /*2d40*/  IMAD.IADD R76, R9, 0x1, R35 ;  /* 0x00000001094c7824 */ /* 0x000fe200078e0223 */
[----:B------:R-:W-:Y:S01]  /*2d50*/  LOP3.LUT R35, R83, 0x18, R16, 0xf8, !PT ;  /* 0x0000001853237812 */ /* 0x000fe200078ef810 */
[----:B------:R-:W-:Y:S01]  /*2d60*/  IMAD.MOV.U32 R89, RZ, RZ, 0x20 ;  /* 0x00000020ff597424 */ /* 0x000fe200078e00ff */
[----:B------:R-:W-:Y:S01]  /*2d70*/  LOP3.LUT R88, R33, R40, RZ, 0x3c, !PT ;  /* 0x0000002821587212 */ /* 0x000fe200078e3cff */
[----:B------:R-:W-:Y:S01]  /*2d80*/  IMAD R37, R37, R56, RZ ;  /* 0x0000003825257224 */ /* 0x000fe200078e02ff */
[----:B------:R-:W-:Y:S02]  /*2d90*/  LOP3.LUT P1, RZ, R43, 0x4, RZ, 0xc0, !PT ;  /* 0x000000042bff7812 */ /* 0x000fe4000782c0ff */
[----:B------:R-:W-:Y:S02]  /*2da0*/  LOP3.LUT R33, R83, 0x38, R32, 0xf8, !PT ;  /* 0x0000003853217812 */ /* 0x000fe400078ef820 */
[----:B------:R-:W-:Y:S01]  /*2db0*/  LOP3.LUT R35, R35, R86, RZ, 0x3c, !PT ;  /* 0x0000005623237212 */ /* 0x000fe200078e3cff */
[----:B------:R-:W-:Y:S01]  /*2dc0*/  IMAD R77, R15, 0x60, RZ ;  /* 0x000000600f4d7824 */ /* 0x000fe200078e02ff */
[C---:B------:R-:W-:Y:S01]  /*2dd0*/  SHF.L.U64.HI R69, R14.reuse, 0x6, R15 ;  /* 0x000000060e457819 */ /* 0x040fe2000001020f */
[----:B------:R-:W-:Y:S01]  /*2de0*/  IMAD.SHL.U32 R70, R14, 0x40, RZ ;  /* 0x000000400e467824 */ /* 0x000fe200078e00ff */
[----:B------:R-:W-:Y:S01]  /*2df0*/  SHF.L.U64.HI R71, R56, 0x6, R57 ;  /* 0x0000000638477819 */ /* 0x000fe20000010239 */
[----:B------:R-:W-:Y:S01]  /*2e00*/  IMAD.WIDE.U32 R10, R152, R14, R10 ;  /* 0x0000000e980a7225 */ /* 0x000fe200078e000a */
[----:B------:R-:W-:-:S02]  /*2e10*/  SEL R89, R89, 0xffffffe0, !P1 ;  /* 0xffffffe059597807 */ /* 0x000fc40004800000 */
[----:B------:R-:W-:Y:S01]  /*2e20*/  LOP3.LUT R33, R33, R86, RZ, 0x3c, !PT ;  /* 0x0000005621217212 */ /* 0x000fe200078e3cff */
[----:B------:R-:W-:Y:S01]  /*2e30*/  IMAD.WIDE.U32 R12, R152, R14, R12 ;  /* 0x0000000e980c7225 */ /* 0x000fe200078e000c */
[----:B------:R-:W-:Y:S02]  /*2e40*/  SEL R94, RZ, 0xffffff80, P3 ;  /* 0xffffff80ff5e7807 */ /* 0x000fe40001800000 */
[----:B------:R-:W-:Y:S01]  /*2e50*/  LOP3.LUT R85, R32, 0xfffffff8, RZ, 0xc0, !PT ;  /* 0xfffffff820557812 */ /* 0x000fe200078ec0ff */
[----:B------:R-:W-:Y:S02]  /*2e60*/  IMAD R37, R152, R57, R37 ;  /* 0x0000003998257224 */ /* 0x000fe400078e0225 */
[----:B------:R-:W-:Y:S02]  /*2e70*/  IMAD R41, R57, 0x60, RZ ;  /* 0x0000006039297824 */ /* 0x000fe400078e02ff */
[----:B------:R-:W-:Y:S02]  /*2e80*/  IMAD.SHL.U32 R72, R56, 0x40, RZ ;  /* 0x0000004038487824 */ /* 0x000fe400078e00ff */
[----:B------:R-:W-:-:S04]  /*2e90*/  IMAD.WIDE.U32 R20, R152, R56, R20 ;  /* 0x0000003898147225 */ /* 0x000fc800078e0014 */
[----:B------:R-:W-:Y:S02]  /*2ea0*/  VIADD R44, R22, 0x40 ;  /* 0x00000040162c7836 */ /* 0x000fe40000000000 */
[----:B------:R-:W-:Y:S01]  /*2eb0*/  IMAD.WIDE.U32 R30, R152, R56, R30 ;  /* 0x00000038981e7225 */ /* 0x000fe200078e001e */
[----:B------:R-:W-:-:S03]  /*2ec0*/  LOP3.LUT R94, R95, 0x80, R94, 0xc8, !PT ;  /* 0x000000805f5e7812 */ /* 0x000fc600078ec85e */
[----:B------:R-:W-:-:S04]  /*2ed0*/  IMAD.WIDE.U32 R14, R14, 0x60, RZ ;  /* 0x000000600e0e7825 */ /* 0x000fc800078e00ff */
[----:B------:R-:W-:Y:S01]  /*2ee0*/  IMAD.WIDE.U32 R56, R56, 0x60, RZ ;  /* 0x0000006038387825 */ /* 0x000fe200078e00ff */
[----:B------:R-:W-:Y:S02]  /*2ef0*/  SHF.R.S32.HI R73, RZ, 0x1f, R44 ;  /* 0x0000001fff497819 */ /* 0x000fe4000001142c */
[----:B------:R-:W-:Y:S01]  /*2f00*/  SHF.R.S32.HI R84, RZ, 0x3, R32 ;  /* 0x00000003ff547819 */ /* 0x000fe20000011420 */
[----:B------:R-:W-:Y:S01]  /*2f10*/  VIADD R74, R42, 0x8 ;  /* 0x000000082a4a7836 */ /* 0x000fe20000000000 */
[----:B------:R-:W-:Y:S01]  /*2f20*/  SHF.R.S32.HI R87, RZ, 0x1f, R85 ;  /* 0x0000001fff577819 */ /* 0x000fe20000011455 */
[----:B------:R-:W-:Y:S01]  /*2f30*/  IMAD.SHL.U32 R75, R75, 0x2, RZ ;  /* 0x000000024b4b7824 */ /* 0x000fe200078e00ff */
[----:B------:R-:W-:Y:S01]  /*2f40*/  ISETP.GE.AND P1, PT, R16, UR4, PT ;  /* 0x0000000410007c0c */ /* 0x000fe2000bf26270 */
[----:B------:R-:W-:Y:S01]  /*2f50*/  IMAD.IADD R77, R15, 0x1, R77 ;  /* 0x000000010f4d7824 */ /* 0x000fe200078e024d */
[----:B------:R-:W-:Y:S01]  /*2f60*/  ISETP.GE.AND P2, PT, R0, UR4, PT ;  /* 0x0000000400007c0c */ /* 0x000fe2000bf46270 */
[----:B------:R-:W-:Y:S01]  /*2f70*/  IMAD.IADD R78, R57, 0x1, R41 ;  /* 0x00000001394e7824 */ /* 0x000fe200078e0229 */
[----:B------:R-:W-:Y:S01]  /*2f80*/  LOP3.LUT R95, R95, 0x40, RZ, 0xc0, !PT ;  /* 0x000000405f5f7812 */ /* 0x000fe200078ec0ff */
[----:B------:R-:W-:-:S02]  /*2f90*/  IMAD.IADD R79, R11, 0x1, R39 ;  /* 0x000000010b4f7824 */ /* 0x000fc400078e0227 */
[----:B------:R-:W-:Y:S02]  /*2fa0*/  IMAD.IADD R80, R39, 0x1, R13 ;  /* 0x0000000127507824 */ /* 0x000fe400078e020d */
[----:B------:R-:W-:Y:S02]  /*2fb0*/  IMAD.IADD R81, R21, 0x1, R37 ;  /* 0x0000000115517824 */ /* 0x000fe400078e0225 */
[----:B------:R-:W-:Y:S02]  /*2fc0*/  IMAD.IADD R82, R37, 0x1, R31 ;  /* 0x0000000125527824 */ /* 0x000fe400078e021f */
[----:B------:R-:W-:Y:S02]  /*2fd0*/  IMAD.IADD R88, R38, 0x1, R88 ;  /* 0x0000000126587824 */ /* 0x000fe400078e0258 */
[----:B------:R-:W-:Y:S01]  /*2fe0*/  IMAD.IADD R93, R7, 0x1, R93 ;  /* 0x00000001075d7824 */ /* 0x000fe200078e025d */
[----:B------:R-:W-:Y:S01]  /*2ff0*/  @!P6 BAR.SYNC.DEFER_BLOCKING 0x9, 0x100 ;  /* 0x024400000000eb1d */ /* 0x000fe20000010000 */
[----:B--2---:R-:W-:-:S02]  /*3000*/  IMAD R90, R34, 0x200, R35 ;  /* 0x00000200225a7824 */ /* 0x004fc400078e0223 */
[----:B------:R-:W-:Y:S02]  /*3010*/  IMAD R91, R34, 0x200, R33 ;  /* 0x00000200225b7824 */ /* 0x000fe400078e0221 */
[----:B------:R-:W-:-:S07]  /*3020*/  IMAD.IADD R92, R89, 0x1, R90 ;  /* 0x00000001595c7824 */ /* 0x000fce00078e025a */
.L_x_14546:
        /* <DEDUP_REMOVED lines=26> */
[----:B---3--:R-:W-:Y:S05]  /*31d0*/  @!P3 BRA `(.L_x_14500) ;  /* 0x0000002800b4b947 */ /* 0x008fea0003800000 */
        /* <DEDUP_REMOVED lines=41> */
.L_x_14503:
[----:B------:R-:W-:Y:S05]  /*3470*/  BSYNC B1 ;  /* 0x0000000000017941 */ /* 0x000fea0003800000 */
.L_x_14502:
[----:B0-----:R-:W-:Y:S01]  /*3480*/  VIADD R36, R22, 0x40 ;  /* 0x0000004016247836 */ /* 0x001fe20000000000 */
[----:B------:R-:W-:Y:S01]  /*3490*/  BSSY B1, `(.L_x_14504) ;  /* 0x000001c000017945 */ /* 0x000fe20003800000 */
[----:B------:R-:W-:Y:S01]  /*34a0*/  CS2R R44, SRZ ;  /* 0x00000000002c7805 */ /* 0x000fe2000001ff00 */
[----:B-----5:R-:W-:Y:S01]  /*34b0*/  IMAD.MOV.U32 R98, RZ, RZ, R50 ;  /* 0x000000ffff627224 */ /* 0x020fe200078e0032 */
[----:B------:R-:W-:Y:S02]  /*34c0*/  CS2R R46, SRZ ;  /* 0x00000000002e7805 */ /* 0x000fe4000001ff00 */
[----:B------:R-:W-:Y:S02]  /*34d0*/  ISETP.GE.AND P5, PT, R36, R106, PT ;  /* 0x0000006a2400720c */ /* 0x000fe40003fa6270 */
[----:B------:R-:W-:Y:S01]  /*34e0*/  CS2R R36, SRZ ;  /* 0x0000000000247805 */ /* 0x000fe2000001ff00 */
[----:B------:R-:W-:-:S10]  /*34f0*/  IMAD.MOV.U32 R99, RZ, RZ, R51 ;  /* 0x000000ffff637224 */ /* 0x000fd400078e0033 */
        /* <DEDUP_REMOVED lines=21> */
.L_x_14505:
[----:B------:R-:W-:Y:S05]  /*3650*/  BSYNC B1 ;  /* 0x0000000000017941 */ /* 0x000fea0003800000 */
.L_x_14504:
        /* <DEDUP_REMOVED lines=25> */
[----:B------:R-:W-:Y:S02]  /*37f0*/  IMAD.MOV.U32 R34, RZ, RZ, R46 ;  /* 0x000000ffff227224 */ /* 0x000fe400078e002e */
[----:B------:R-:W-:-:S03]  /*3800*/  IMAD.MOV.U32 R35, RZ, RZ, R47 ;  /* 0x000000ffff237224 */ /* 0x000fc600078e002f */
[----:B------:R-:W-:Y:S02]  /*3810*/  PRMT R100, R32, 0x5410, R34 ;  /* 0x0000541020647816 */ /* 0x000fe40000000022 */
[----:B------:R-:W-:Y:S01]  /*3820*/  PRMT R101, R33, 0x5410, R35 ;  /* 0x0000541021657816 */ /* 0x000fe20000000023 */
[----:B------:R-:W-:Y:S06]  /*3830*/  @!P3 BRA `(.L_x_14506) ;  /* 0x000000000004b947 */ /* 0x000fec0003800000 */
[----:B------:R-:W-:Y:S01]  /*3840*/  BPT.TRAP 0x1 ;  /* 0x000000040000795c */ /* 0x000fe20000300000 */
.L_x_14506:
[----:B------:R-:W-:Y:S01]  /*3850*/  IMAD R96, R18, 0x8, R19 ;  /* 0x0000000812607824 */ /* 0x000fe200078e0213 */
[----:B------:R-:W-:Y:S01]  /*3860*/  SHF.L.U32 R107, R202, 0x1f, RZ ;  /* 0x0000001fca6b7819 */ /* 0x000fe200000006ff */
[----:B------:R-:W-:Y:S03]  /*3870*/  BSSY B1, `(.L_x_14507) ;  /* 0x0000003000017945 */ /* 0x000fe60003800000 */
[----:B------:R-:W0:Y:S02]  /*3880*/  SYNCS.PHASECHK.TRANS64.TRYWAIT P6, [R96+URZ+0x32490], R107 ;  /* 0x0324906b600075a7 */ /* 0x000e2400080c017f */
[----:B0-----:R-:W-:Y:S05]  /*3890*/  @!P6 BRA `(.L_x_14508) ;  /* 0x000001e8002ce947 */ /* 0x001fea0003800000 */
.L_x_14821:
[----:B------:R-:W-:Y:S05]  /*38a0*/  BSYNC B1 ;  /* 0x0000000000017941 */ /* 0x000fea0003800000 */
.L_x_14507:
        /* <DEDUP_REMOVED lines=52> */
.L_x_14514:
[----:B------:R-:W-:Y:S05]  /*3bf0*/  BSYNC B3 ;  /* 0x0000000000037941 */ /* 0x000fea0003800000 */
.L_x_14513:
[----:B--2---:R1:W-:Y:S02]  /*3c00*/  STG.E.128 desc[UR40][R42.64], R32 ;  /* 0x000000202a007986 */ /* 0x0043e4000c101d28 */
.L_x_14512:
[----:B------:R-:W-:Y:S05]  /*3c10*/  BSYNC B2 ;  /* 0x0000000000027941 */ /* 0x000fea0003800000 */
.L_x_14511:
        /* <DEDUP_REMOVED lines=50> */
.L_x_14516:
[----:B------:R-:W-:Y:S05]  /*3f40*/  BSYNC B2 ;  /* 0x0000000000027941 */ /* 0x000fea0003800000 */
.L_x_14515:
[----:B--2---:R2:W-:Y:S02]  /*3f50*/  STG.E.128 desc[UR40][R42.64+0x40], R32 ;  /* 0x000040202a007986 */ /* 0x0045e4000c101d28 */
.L_x_14510:
[----:B------:R-:W-:Y:S05]  /*3f60*/  BSYNC B1 ;  /* 0x0000000000017941 */ /* 0x000fea0003800000 */
.L_x_14509:
        /* <DEDUP_REMOVED lines=53> */
.L_x_14521:
[----:B------:R-:W-:Y:S05]  /*42c0*/  BSYNC B2 ;  /* 0x0000000000027941 */ /* 0x000fea0003800000 */
.L_x_14520:
[----:B--2---:R3:W-:Y:S02]  /*42d0*/  STG.E.128 desc[UR40][R40.64], R32 ;  /* 0x0000002028007986 */ /* 0x0047e4000c101d28 */
.L_x_14519:
[----:B------:R-:W-:Y:S05]  /*42e0*/  BSYNC B1 ;  /* 0x0000000000017941 */ /* 0x000fea0003800000 */
.L_x_14518:
        /* <DEDUP_REMOVED lines=51> */
.L_x_14523:
[----:B------:R-:W-:Y:S05]  /*4620*/  BSYNC B1 ;  /* 0x0000000000017941 */ /* 0x000fea0003800000 */
.L_x_14522:
[----:B--2---:R4:W-:Y:S01]  /*4630*/  STG.E.128 desc[UR40][R40.64+0x40], R32 ;  /* 0x0000402028007986 */ /* 0x0049e2000c101d28 */
[----:B------:R-:W-:Y:S05]  /*4640*/  BRA `(.L_x_14517) ;  /* 0x0000001800047947 */ /* 0x000fea0003800000 */
.L_x_14501:
[----:B------:R-:W-:-:S05]  /*4650*/  VIADD R36, R22, 0x40 ;  /* 0x0000004016247836 */ /* 0x000fca0000000000 */
        /* <DEDUP_REMOVED lines=73> */
.L_x_14524:
        /* <DEDUP_REMOVED lines=9> */
.L_x_14822:
[----:B------:R-:W-:Y:S05]  /*4b80*/  BSYNC B1 ;  /* 0x0000000000017941 */ /* 0x000fea0003800000 */
.L_x_14525:
[----:B------:R-:W-:Y:S01]  /*4b90*/  ISETP.GE.OR P5, PT, R22, R106, P1 ;  /* 0x0000006a1600720c */ /* 0x000fe20000fa6670 */
[----:B------:R-:W-:-:S12]  /*4ba0*/  BSSY B1, `(.L_x_14527) ;  /* 0x0000084000017945 */ /* 0x000fd80003800000 */
[----:B------:R-:W-:Y:S05]  /*4bb0*/  @P5 BRA `(.L_x_14528) ;  /* 0x0000000800085947 */ /* 0x000fea0003800000 */
[----:B------:R-:W3:Y:S01]  /*4bc0*/  LDL R50, [R1+0x34] ;  /* 0x0000340001327983 */ /* 0x000ee20000100800 */
[----:B------:R-:W-:Y:S01]  /*4bd0*/  SHF.R.S32.HI R48, RZ, 0x1f, R22 ;  /* 0x0000001fff307819 */ /* 0x000fe20000011416 */
[----:B--2---:R-:W-:-:S04]  /*4be0*/  IMAD.WIDE.U32 R104, R22, R102, R100 ;  /* 0x0000006616687225 */ /* 0x004fc800078e0064 */
[----:B------:R-:W-:-:S04]  /*4bf0*/  IMAD R48, R48, R102, RZ ;  /* 0x0000006630307224 */ /* 0x000fc800078e02ff */
[----:B------:R-:W-:Y:S01]  /*4c00*/  IMAD R49, R22, R103, R48 ;  /* 0x0000006716317224 */ /* 0x000fe200078e0230 */
[----:B------:R-:W-:-:S03]  /*4c10*/  SEL R48, R75, R110, !P0 ;  /* 0x0000006e4b307207 */ /* 0x000fc60004000000 */
[----:B------:R-:W-:Y:S01]  /*4c20*/  IMAD.IADD R114, R49, 0x1, R105 ;  /* 0x0000000131727824 */ /* 0x000fe200078e0269 */
[----:B------:R-:W-:-:S04]  /*4c30*/  SHF.R.S32.HI R49, RZ, 0x1f, R48 ;  /* 0x0000001fff317819 */ /* 0x000fc80000011430 */
[----:B------:R-:W-:-:S04]  /*4c40*/  LEA.HI R49, R49, R48, RZ, 0x4 ;  /* 0x0000003031317211 */ /* 0x000fc800078f20ff */
[----:B------:R-:W-:-:S05]  /*4c50*/  LEA.HI.SX32 R49, R49, R84, 0x1c ;  /* 0x0000005431317211 */ /* 0x000fca00078fe2ff */
[----:B------:R-:W-:-:S05]  /*4c60*/  IMAD.SHL.U32 R111, R49, 0x8, RZ ;  /* 0x00000008316f7824 */ /* 0x000fca00078e00ff */
[----:B------:R-:W-:-:S04]  /*4c70*/  LOP3.LUT R49, R83, 0x38, R111, 0xf8, !PT ;  /* 0x0000003853317812 */ /* 0x000fc800078ef86f */
[----:B------:R-:W-:Y:S01]  /*4c80*/  LOP3.LUT R49, R49, R86, RZ, 0x3c, !PT ;  /* 0x0000005631317212 */ /* 0x000fe200078e3cff */
[----:B------:R-:W-:-:S04]  /*4c90*/  IMAD R48, R18, 0x1800, R91 ;  /* 0x0000180012307824 */ /* 0x000fc800078e025b */
[----:B------:R-:W-:Y:S01]  /*4ca0*/  IMAD R48, R48, 0x2, R19 ;  /* 0x0000000230307824 */ /* 0x000fe200078e0213 */
[----:B------:R-:W-:Y:S01]  /*4cb0*/  IADD3 R109, P5, P6, R4, R104, R85 ;  /* 0x00000068046d7210 */ /* 0x000fe20007ebe055 */
[----:B------:R-:W-:Y:S03]  /*4cc0*/  BSSY B2, `(.L_x_14529) ;  /* 0x0000065000027945 */ /* 0x000fe60003800000 */
[----:B------:R-:W-:Y:S01]  /*4cd0*/  IADD3.X R112, R61, R114, R87, P5, P6 ;  /* 0x000000723d707210 */ /* 0x000fe20002fec457 */
[----:B---3--:R-:W-:-:S04]  /*4ce0*/  IMAD R49, R50, 0x200, R49 ;  /* 0x0000020032317824 */ /* 0x008fc800078e0231 */
        /* <DEDUP_REMOVED lines=8> */
[----:B------:R-:W-:Y:S02]  /*4d70*/  PRMT R117, R118, 0x5410, R117 ;  /* 0x0000541076757816 */ /* 0x000fe40000000075 */
[----:B------:R-:W-:Y:S01]  /*4d80*/  PRMT R113, R116, 0x5410, R113 ;  /* 0x0000541074717816 */ /* 0x000fe20000000071 */
[----:B-1----:R-:W-:Y:S01]  /*4d90*/  IMAD.U32 R116, R49, 0x10000, RZ ;  /* 0x0001000031747824 */ /* 0x002fe200078e00ff */
[C---:B------:R-:W-:Y:S01]  /*4da0*/  LOP3.LUT R130, R117.reuse, 0xffff0000, RZ, 0xc0, !PT ;  /* 0xffff000075827812 */ /* 0x040fe200078ec0ff */
[----:B------:R-:W-:Y:S01]  /*4db0*/  IMAD.U32 R119, R117, 0x10000, RZ ;  /* 0x0001000075777824 */ /* 0x000fe200078e00ff */
[----:B------:R-:W-:Y:S01]  /*4dc0*/  LOP3.LUT R53, R53, 0xffff0000, RZ, 0xc0, !PT ;  /* 0xffff000035357812 */ /* 0x000fe200078ec0ff */
[----:B------:R-:W-:Y:S01]  /*4dd0*/  IMAD.U32 R118, R113, 0x10000, RZ ;  /* 0x0001000071767824 */ /* 0x000fe200078e00ff */
[----:B------:R-:W-:Y:S01]  /*4de0*/  LOP3.LUT R49, R49, 0xffff0000, RZ, 0xc0, !PT ;  /* 0xffff000031317812 */ /* 0x000fe200078ec0ff */
[CC--:B------:R-:W-:Y:S01]  /*4df0*/  FMUL.FTZ R129, R115.reuse, R119.reuse ;  /* 0x0000007773817220 */ /* 0x0c0fe20000410000 */
[----:B------:R-:W-:Y:S01]  /*4e00*/  SHF.R.U32.HI R117, RZ, 0x10, R35 ;  /* 0x00000010ff757819 */ /* 0x000fe20000011623 */
[----:B------:R-:W-:Y:S01]  /*4e10*/  FMUL.FTZ R120, R115, R118 ;  /* 0x0000007673787220 */ /* 0x000fe20000410000 */
[----:B------:R-:W-:Y:S01]  /*4e20*/  FMUL.FTZ R132, R53, R130 ;  /* 0x0000008235847220 */ /* 0x000fe20000410000 */
[C---:B------:R-:W-:Y:S01]  /*4e30*/  FFMA.FTZ R118, R116.reuse, R118, -R129 ;  /* 0x0000007674767223 */ /* 0x040fe20000010881 */
[----:B------:R-:W-:Y:S01]  /*4e40*/  PRMT R117, R131, 0x5410, R117 ;  /* 0x0000541083757816 */ /* 0x000fe20000000075 */
[----:B------:R-:W-:Y:S01]  /*4e50*/  FFMA.FTZ R116, R116, R119, R120 ;  /* 0x0000007774747223 */ /* 0x000fe20000010078 */
[----:B------:R-:W-:Y:S01]  /*4e60*/  LOP3.LUT R120, R113, 0xffff0000, RZ, 0xc0, !PT ;  /* 0xffff000071787812 */ /* 0x000fe200078ec0ff */
[----:B------:R-:W-:Y:S01]  /*4e70*/  IMAD.U32 R115, R55, 0x10000, RZ ;  /* 0x0001000037737824 */ /* 0x000fe200078e00ff */
[----:B------:R-:W-:-:S02]  /*4e80*/  SHF.R.U32.HI R119, RZ, 0x10, R39 ;  /* 0x00000010ff777819 */ /* 0x000fc40000011627 */
[----:B------:R-:W-:Y:S01]  /*4e90*/  SHF.R.U64 R32, R32, 0x10, R33 ;  /* 0x0000001020207819 */ /* 0x000fe20000001221 */
[-C--:B------:R-:W-:Y:S01]  /*4ea0*/  FMUL.FTZ R113, R53, R120.reuse ;  /* 0x0000007835717220 */ /* 0x080fe20000410000 */
[----:B------:R-:W-:Y:S01]  /*4eb0*/  PRMT R119, R134, 0x5410, R119 ;  /* 0x0000541086777816 */ /* 0x000fe20000000077 */
[----:B------:R-:W-:Y:S01]  /*4ec0*/  FFMA.FTZ R53, R49, R120, -R132 ;  /* 0x0000007831357223 */ /* 0x000fe20000010884 */
[----:B------:R-:W-:Y:S02]  /*4ed0*/  IMAD.U32 R120, R117, 0x10000, RZ ;  /* 0x0001000075787824 */ /* 0x000fe400078e00ff */
[----:B------:R-:W-:Y:S01]  /*4ee0*/  FFMA.FTZ R49, R49, R130, R113 ;  /* 0x0000008231317223 */ /* 0x000fe20000010071 */
[----:B------:R-:W-:Y:S01]  /*4ef0*/  IMAD.U32 R113, R51, 0x10000, RZ ;  /* 0x0001000033717824 */ /* 0x000fe200078e00ff */
[----:B------:R-:W-:Y:S01]  /*4f00*/  SHF.R.U64 R37, R36, 0x10, R37 ;  /* 0x0000001024257819 */ /* 0x000fe20000001225 */
[----:B------:R-:W-:Y:S02]  /*4f10*/  IMAD.U32 R130, R119, 0x10000, RZ ;  /* 0x0001000077827824 */ /* 0x000fe400078e00ff */
[----:B------:R-:W-:Y:S01]  /*4f20*/  FMUL.FTZ R129, R115, R120 ;  /* 0x0000007873817220 */ /* 0x000fe20000410000 */
[----:B------:R-:W-:Y:S01]  /*4f30*/  LOP3.LUT R119, R119, 0xffff0000, RZ, 0xc0, !PT ;  /* 0xffff000077777812 */ /* 0x000fe200078ec0ff */
[----:B------:R-:W-:-:S02]  /*4f40*/  IMAD.U32 R36, R52, 0x10000, RZ ;  /* 0x0001000034247824 */ /* 0x000fc400078e00ff */
[----:B------:R-:W-:Y:S01]  /*4f50*/  FMUL.FTZ R132, R115, R130 ;  /* 0x0000008273847220 */ /* 0x000fe20000410000 */
[----:B------:R-:W-:Y:S01]  /*4f60*/  PRMT R37, R135, 0x5410, R37 ;  /* 0x0000541087257816 */ /* 0x000fe20000000025 */
[----:B------:R-:W-:Y:S01]  /*4f70*/  IMAD.U32 R33, R48, 0x10000, RZ ;  /* 0x0001000030217824 */ /* 0x000fe200078e00ff */
[----:B------:R-:W-:Y:S01]  /*4f80*/  LOP3.LUT R51, R51, 0xffff0000, RZ, 0xc0, !PT ;  /* 0xffff000033337812 */ /* 0x000fe200078ec0ff */
[----:B------:R-:W-:Y:S01]  /*4f90*/  FFMA.FTZ R115, R113, R120, -R132 ;  /* 0x0000007871737223 */ /* 0x000fe20000010884 */
[----:B------:R-:W-:Y:S01]  /*4fa0*/  LOP3.LUT R120, R55, 0xffff0000, RZ, 0xc0, !PT ;  /* 0xffff000037787812 */ /* 0x000fe200078ec0ff */
[----:B------:R-:W-:Y:S01]  /*4fb0*/  FFMA.FTZ R113, R113, R130, R129 ;  /* 0x0000008271717223 */ /* 0x000fe20000010081 */
[----:B------:R-:W-:Y:S02]  /*4fc0*/  PRMT R55, R122, 0x5432, R32 ;  /* 0x000054327a377816 */ /* 0x000fe40000000020 */
[----:B------:R-:W-:Y:S01]  /*4fd0*/  LOP3.LUT R32, R117, 0xffff0000, RZ, 0xc0, !PT ;  /* 0xffff000075207812 */ /* 0x000fe200078ec0ff */
[----:B------:R-:W-:Y:S01]  /*4fe0*/  FMUL.FTZ R130, R120, R119 ;  /* 0x0000007778827220 */ /* 0x000fe20000410000 */
[----:B------:R-:W-:Y:S01]  /*4ff0*/  IMAD.U32 R117, R37, 0x10000, RZ ;  /* 0x0001000025757824 */ /* 0x000fe200078e00ff */
[----:B------:R-:W-:-:S02]  /*5000*/  LOP3.LUT R52, R52, 0xffff0000, RZ, 0xc0, !PT ;  /* 0xffff000034347812 */ /* 0x000fc400078ec0ff */
[-C--:B------:R-:W-:Y:S01]  /*5010*/  FMUL.FTZ R120, R120, R32.reuse ;  /* 0x0000002078787220 */ /* 0x080fe20000410000 */
[----:B------:R-:W-:Y:S01]  /*5020*/  FFMA.FTZ R32, R51, R32, -R130 ;  /* 0x0000002033207223 */ /* 0x000fe20000010882 */
[----:B------:R-:W-:Y:S01]  /*5030*/  LOP3.LUT R37, R37, 0xffff0000, RZ, 0xc0, !PT ;  /* 0xffff000025257812 */ /* 0x000fe200078ec0ff */
[----:B------:R-:W-:Y:S01]  /*5040*/  FMUL.FTZ R130, R36, R117 ;  /* 0x0000007524827220 */ /* 0x000fe20000410000 */
[----:B------:R-:W-:Y:S01]  /*5050*/  FFMA.FTZ R120, R51, R119, R120 ;  /* 0x0000007733787223 */ /* 0x000fe20000010078 */
[----:B------:R-:W-:Y:S01]  /*5060*/  IMAD.U32 R51, R55, 0x10000, RZ ;  /* 0x0001000037337824 */ /* 0x000fe200078e00ff */
[----:B------:R-:W-:Y:S01]  /*5070*/  SHF.R.U64 R39, R38, 0x10, R39 ;  /* 0x0000001026277819 */ /* 0x000fe20000001227 */
[----:B------:R-:W-:Y:S01]  /*5080*/  IMAD.U32 R38, R54, 0x10000, RZ ;  /* 0x0001000036267824 */ /* 0x000fe200078e00ff */
[----:B------:R-:W-:Y:S01]  /*5090*/  SHF.R.U64 R34, R34, 0x10, R35 ;  /* 0x0000001022227819 */ /* 0x000fe20000001223 */
[-C--:B------:R-:W-:Y:S01]  /*50a0*/  FMUL.FTZ R132, R36, R51.reuse ;  /* 0x0000003324847220 */ /* 0x080fe20000410000 */
[----:B------:R-:W-:Y:S01]  /*50b0*/  LOP3.LUT R48, R48, 0xffff0000, RZ, 0xc0, !PT ;  /* 0xffff000030307812 */ /* 0x000fe200078ec0ff */
[----:B------:R-:W-:Y:S01]  /*50c0*/  FFMA.FTZ R36, R33, R51, -R130 ;  /* 0x0000003321247223 */ /* 0x000fe20000010882 */
[----:B------:R-:W-:Y:S01]  /*50d0*/  LOP3.LUT R55, R55, 0xffff0000, RZ, 0xc0, !PT ;  /* 0xffff000037377812 */ /* 0x000fe200078ec0ff */
[C---:B------:R-:W-:Y:S01]  /*50e0*/  FMUL.FTZ R51, R52.reuse, R37 ;  /* 0x0000002534337220 */ /* 0x040fe20000410000 */
[----:B------:R-:W-:Y:S01]  /*50f0*/  PRMT R39, R133, 0x5410, R39 ;  /* 0x0000541085277816 */ /* 0x000fe20000000027 */
[----:B------:R-:W-:Y:S01]  /*5100*/  FFMA.FTZ R33, R33, R117, R132 ;  /* 0x0000007521217223 */ /* 0x000fe20000010084 */
[----:B------:R-:W-:Y:S01]  /*5110*/  PRMT R34, R121, 0x5432, R34 ;  /* 0x0000543279227816 */ /* 0x000fe20000000022 */
[-C--:B------:R-:W-:Y:S01]  /*5120*/  FMUL.FTZ R119, R52, R55.reuse ;  /* 0x0000003734777220 */ /* 0x080fe20000410000 */
[----:B------:R-:W-:Y:S01]  /*5130*/  FFMA.FTZ R51, R48, R55, -R51 ;  /* 0x0000003730337223 */ /* 0x000fe20000010833 */
[----:B------:R-:W-:Y:S01]  /*5140*/  LOP3.LUT R54, R54, 0xffff0000, RZ, 0xc0, !PT ;  /* 0xffff000036367812 */ /* 0x000fe200078ec0ff */
[C---:B------:R-:W-:Y:S01]  /*5150*/  IMAD.U32 R55, R39.reuse, 0x10000, RZ ;  /* 0x0001000027377824 */ /* 0x040fe200078e00ff */
[----:B------:R-:W-:Y:S01]  /*5160*/  LOP3.LUT R117, R39, 0xffff0000, RZ, 0xc0, !PT ;  /* 0xffff000027757812 */ /* 0x000fe200078ec0ff */
[C---:B------:R-:W-:Y:S01]  /*5170*/  IMAD.U32 R52, R34.reuse, 0x10000, RZ ;  /* 0x0001000022347824 */ /* 0x040fe200078e00ff */
[----:B------:R-:W-:Y:S01]  /*5180*/  LOP3.LUT R39, R34, 0xffff0000, RZ, 0xc0, !PT ;  /* 0xffff000022277812 */ /* 0x000fe200078ec0ff */
[----:B------:R-:W-:-:S02]  /*5190*/  IMAD.U32 R35, R50, 0x10000, RZ ;  /* 0x0001000032237824 */ /* 0x000fc400078e00ff */
[----:B------:R-:W-:Y:S01]  /*51a0*/  FFMA.FTZ R48, R48, R37, R119 ;  /* 0x0000002530307223 */ /* 0x000fe20000010077 */
[----:B------:R-:W-:Y:S01]  /*51b0*/  FMUL.FTZ R34, R38, R55 ;  /* 0x0000003726227220 */ /* 0x000fe20000410000 */
[----:B------:R-:W-:Y:S01]  /*51c0*/  LOP3.LUT R50, R50, 0xffff0000, RZ, 0xc0, !PT ;  /* 0xffff000032327812 */ /* 0x000fe200078ec0ff */
[----:B------:R-:W-:Y:S01]  /*51d0*/  FMUL.FTZ R37, R54, R117 ;  /* 0x0000007536257220 */ /* 0x000fe20000410000 */
[-C--:B------:R-:W-:Y:S01]  /*51e0*/  FMUL.FTZ R38, R38, R52.reuse ;  /* 0x0000003426267220 */ /* 0x080fe20000410000 */
[----:B------:R-:W-:Y:S01]  /*51f0*/  FMUL.FTZ R54, R54, R39 ;  /* 0x0000002736367220 */ /* 0x000fe20000410000 */
[----:B------:R-:W-:Y:S01]  /*5200*/  FFMA.FTZ R34, R35, R52, -R34 ;  /* 0x0000003423227223 */ /* 0x000fe20000010822 */
[----:B------:R-:W-:Y:S01]  /*5210*/  F2FP.BF16.F32.PACK_AB R53, R53, R118 ;  /* 0x000000763535723e */ /* 0x000fe200000010ff */
[----:B------:R-:W-:Y:S01]  /*5220*/  FFMA.FTZ R38, R35, R55, R38 ;  /* 0x0000003723267223 */ /* 0x000fe20000010026 */
[----:B------:R-:W-:Y:S01]  /*5230*/  F2FP.BF16.F32.PACK_AB R52, R51, R36 ;  /* 0x000000243334723e */ /* 0x000fe200000010ff */
[C---:B------:R-:W-:Y:S01]  /*5240*/  FFMA.FTZ R37, R50.reuse, R39, -R37 ;  /* 0x0000002732257223 */ /* 0x040fe20000010825 */
[----:B------:R-:W-:Y:S01]  /*5250*/  FFMA.FTZ R117, R50, R117, R54 ;  /* 0x0000007532757223 */ /* 0x000fe20000010036 */
[----:B------:R-:W-:-:S02]  /*5260*/  F2FP.BF16.F32.PACK_AB R32, R32, R115 ;  /* 0x000000732020723e */ /* 0x000fc400000010ff */
        /* <DEDUP_REMOVED lines=10> */
.L_x_14530:
[----:B------:R-:W-:Y:S05]  /*5310*/  BSYNC B2 ;  /* 0x0000000000027941 */ /* 0x000fea0003800000 */
.L_x_14529:
        /* <DEDUP_REMOVED lines=12> */
.L_x_14528:
[----:B------:R-:W-:Y:S05]  /*53e0*/  BSYNC B1 ;  /* 0x0000000000017941 */ /* 0x000fea0003800000 */
.L_x_14527:
[----:B-1----:R-:W-:Y:S02]  /*53f0*/  VIADD R33, R22, 0x40 ;  /* 0x0000004016217836 */ /* 0x002fe40000000000 */
[-C--:B--2---:R-:W-:Y:S02]  /*5400*/  IMAD R32, R73, R102.reuse, RZ ;  /* 0x0000006649207224 */ /* 0x084fe400078e02ff */
[C---:B------:R-:W-:Y:S01]  /*5410*/  IMAD.WIDE.U32 R100, R33.reuse, R102, R100 ;  /* 0x0000006621647225 */ /* 0x040fe200078e0064 */
[----:B------:R-:W-:-:S03]  /*5420*/  ISETP.GE.OR P5, PT, R33, R106, P1 ;  /* 0x0000006a2100720c */ /* 0x000fc60000fa6670 */
[----:B------:R-:W-:-:S10]  /*5430*/  IMAD R103, R33, R103, R32 ;  /* 0x0000006721677224 */ /* 0x000fd400078e0220 */
[----:B------:R-:W-:Y:S05]  /*5440*/  @P5 BRA `(.L_x_14517) ;  /* 0x0000000800845947 */ /* 0x000fea0003800000 */
[----:B------:R-:W2:Y:S01]  /*5450*/  LDL R34, [R1+0x38] ;  /* 0x0000380001227983 */ /* 0x000ea20000100800 */
[----:B------:R-:W-:Y:S01]  /*5460*/  IMAD.IADD R50, R101, 0x1, R103 ;  /* 0x0000000165327824 */ /* 0x000fe200078e0267 */
[----:B------:R-:W-:Y:S01]  /*5470*/  IADD3 R32, P5, P6, R4, R100, R85 ;  /* 0x0000006404207210 */ /* 0x000fe20007ebe055 */
[C---:B------:R-:W-:Y:S01]  /*5480*/  VIADD R35, R22.reuse, 0x40 ;  /* 0x0000004016237836 */ /* 0x040fe20000000000 */
[----:B------:R-:W-:Y:S01]  /*5490*/  SEL R110, R75, R110, !P0 ;  /* 0x0000006e4b6e7207 */ /* 0x000fe20004000000 */
[----:B------:R-:W-:Y:S01]  /*54a0*/  VIADD R36, R22, 0x40 ;  /* 0x0000004016247836 */ /* 0x000fe20000000000 */
[----:B------:R-:W-:Y:S01]  /*54b0*/  IADD3.X R33, R61, R50, R87, P5, P6 ;  /* 0x000000323d217210 */ /* 0x000fe20002fec457 */
[----:B------:R-:W-:Y:S01]  /*54c0*/  IMAD.SHL.U32 R35, R35, 0x40, RZ ;  /* 0x0000004023237824 */ /* 0x000fe200078e00ff */
[----:B------:R-:W-:Y:S01]  /*54d0*/  LEA R48, P5, R32, R98, 0x1 ;  /* 0x0000006220307211 */ /* 0x000fe200078a08ff */
[----:B------:R-:W-:Y:S01]  /*54e0*/  IMAD.SHL.U32 R36, R36, 0x40, RZ ;  /* 0x0000004024247824 */ /* 0x000fe200078e00ff */
[----:B------:R-:W-:Y:S02]  /*54f0*/  BSSY B1, `(.L_x_14531) ;  /* 0x0000071000017945 */ /* 0x000fe40003800000 */
[----:B------:R-:W-:-:S02]  /*5500*/  LEA.HI.X R49, R32, R99, R33, 0x1, P5 ;  /* 0x0000006320317211 */ /* 0x000fc400028f0c21 */
[----:B------:R-:W-:Y:S02]  /*5510*/  SHF.R.S32.HI R33, RZ, 0x1f, R110 ;  /* 0x0000001fff217819 */ /* 0x000fe4000001146e */
[----:B------:R-:W-:Y:S02]  /*5520*/  LOP3.LUT R35, R35, 0x1c0, RZ, 0xc0, !PT ;  /* 0x000001c023237812 */ /* 0x000fe400078ec0ff */
[----:B------:R-:W-:Y:S02]  /*5530*/  LEA.HI R33, R33, R110, RZ, 0x4 ;  /* 0x0000006e21217211 */ /* 0x000fe400078f20ff */
[----:B------:R-:W-:Y:S02]  /*5540*/  LOP3.LUT R36, R36, 0x1c0, RZ, 0xc0, !PT ;  /* 0x000001c024247812 */ /* 0x000fe400078ec0ff */
[----:B------:R-:W-:Y:S02]  /*5550*/  LEA.HI.SX32 R33, R33, R84, 0x1c ;  /* 0x0000005421217211 */ /* 0x000fe400078fe2ff */
[----:B------:R-:W-:-:S03]  /*5560*/  SHF.R.U32.HI R35, RZ, 0x3, R35 ;  /* 0x00000003ff237819 */ /* 0x000fc60000011623 */
[----:B------:R-:W-:-:S05]  /*5570*/  IMAD.SHL.U32 R51, R33, 0x8, RZ ;  /* 0x0000000821337824 */ /* 0x000fca00078e00ff */
[----:B------:R-:W-:-:S04]  /*5580*/  LOP3.LUT R32, R36, 0x38, R51, 0xf8, !PT ;  /* 0x0000003824207812 */ /* 0x000fc800078ef833 */
[----:B------:R-:W-:-:S05]  /*5590*/  LOP3.LUT R32, R32, R35, RZ, 0x3c, !PT ;  /* 0x0000002320207212 */ /* 0x000fca00078e3cff */
[----:B--2---:R-:W-:Y:S02]  /*55a0*/  IMAD.IADD R33, R34, 0x1, R32 ;  /* 0x0000000122217824 */ /* 0x004fe400078e0220 */
        /* <DEDUP_REMOVED lines=101> */
.L_x_14532:
[----:B------:R-:W-:Y:S05]  /*5c00*/  BSYNC B1 ;  /* 0x0000000000017941 */ /* 0x000fea0003800000 */
.L_x_14531:
        /* <DEDUP_REMOVED lines=10> */
.L_x_14500:
[----:B------:R-:W-:-:S06]  /*5cb0*/  UISETP.NE.AND UP0, UPT, UR37, 0x3, UPT ;  /* 0x000000032500788c */ /* 0x000fcc000bf05270 */
[----:B------:R-:W-:-:S13]  /*5cc0*/  PLOP3.LUT P3, PT, PT, PT, UP0, 0x80, 0x0 ;  /* 0x000000000000781c */ /* 0x000fda0003f6f008 */
[----:B------:R-:W-:Y:S05]  /*5cd0*/  @!P3 BRA `(.L_x_14533) ;  /* 0x000000000004b947 */ /* 0x000fea0003800000 */
[----:B------:R-:W-:Y:S01]  /*5ce0*/  BPT.TRAP 0x1 ;  /* 0x000000040000795c */ /* 0x000fe20000300000 */
.L_x_14533:
[----:B------:R-:W-:Y:S01]  /*5cf0*/  IMAD R96, R18, 0x8, R19 ;  /* 0x0000000812607824 */ /* 0x000fe200078e0213 */
[----:B------:R-:W-:Y:S01]  /*5d00*/  SHF.L.U32 R107, R202, 0x1f, RZ ;  /* 0x0000001fca6b7819 */ /* 0x000fe200000006ff */
[----:B------:R-:W-:Y:S01]  /*5d10*/  IMAD R106, R27, -0x60, R24 ;  /* 0xffffffa01b6a7824 */ /* 0x000fe200078e0218 */
[----:B------:R-:W-:Y:S02]  /*5d20*/  BSSY B1, `(.L_x_14534) ;  /* 0x0000004000017945 */ /* 0x000fe40003800000 */
[----:B------:R-:W0:Y:S02]  /*5d30*/  SYNCS.PHASECHK.TRANS64.TRYWAIT P4, [R96+URZ+0x32490], R107 ;  /* 0x0324906b600075a7 */ /* 0x000e24000808017f */
[----:B------:R-:W-:Y:S01]  /*5d40*/  VIMNMX R106, R106, 0x60, PT ;  /* 0x000000606a6a7848 */ /* 0x000fe20003fe0100 */
[----:B0-----:R-:W-:Y:S06]  /*5d50*/  @!P4 BRA `(.L_x_14535) ;  /* 0x000001c40024c947 */ /* 0x001fec0003800000 */
.L_x_14823:
[----:B------:R-:W-:Y:S05]  /*5d60*/  BSYNC B1 ;  /* 0x0000000000017941 */ /* 0x000fea0003800000 */
.L_x_14534:
[CC--:B------:R-:W-:Y:S01]  /*5d70*/  ISETP.GE.AND P5, PT, R22.reuse, R106.reuse, PT ;  /* 0x0000006a1600720c */ /* 0x0c0fe20003fa6270 */
[----:B------:R-:W-:Y:S01]  /*5d80*/  VIADD R32, R22, 0x40 ;  /* 0x0000004016207836 */ /* 0x000fe20000000000 */
[----:B------:R-:W-:Y:S04]  /*5d90*/  BSSY B1, `(.L_x_14536) ;  /* 0x0000007000017945 */ /* 0x000fe80003800000 */
[----:B------:R-:W-:-:S07]  /*5da0*/  ISETP.GE.AND P4, PT, R32, R106, PT ;  /* 0x0000006a2000720c */ /* 0x000fce0003f86270 */
[----:B------:R-:W-:Y:S06]  /*5db0*/  @P5 BRA `(.L_x_14537) ;  /* 0x0000000000105947 */ /* 0x000fec0003800000 */
[----:B------:R-:W1:Y:S04]  /*5dc0*/  @!P1 LDS.128 R32, [R104] ;  /* 0x0000000068209984 */ /* 0x000e680000000c00 */
[----:B------:R-:W2:Y:S04]  /*5dd0*/  @!P2 LDS.128 R36, [R103] ;  /* 0x000000006724a984 */ /* 0x000ea80000000c00 */
[----:B-1----:R1:W-:Y:S04]  /*5de0*/  @!P1 STG.E.128 desc[UR40][R42.64], R32 ;  /* 0x000000202a009986 */ /* 0x0023e8000c101d28 */
[----:B--2---:R1:W-:Y:S02]  /*5df0*/  @!P2 STG.E.128 desc[UR40][R42.64+0x40], R36 ;  /* 0x000040242a00a986 */ /* 0x0043e4000c101d28 */
.L_x_14537:
[----:B------:R-:W-:Y:S05]  /*5e00*/  BSYNC B1 ;  /* 0x0000000000017941 */ /* 0x000fea0003800000 */
.L_x_14536:
[----:B------:R-:W-:Y:S05]  /*5e10*/  @P4 BRA `(.L_x_14517) ;  /* 0x0000000000104947 */ /* 0x000fea0003800000 */
[----:B-1----:R-:W1:Y:S04]  /*5e20*/  @!P1 LDS.128 R32, [R104+0x2000] ;  /* 0x0020000068209984 */ /* 0x002e680000000c00 */
[----:B------:R-:W2:Y:S04]  /*5e30*/  @!P2 LDS.128 R36, [R103+0x2000] ;  /* 0x002000006724a984 */ /* 0x000ea80000000c00 */
[----:B-1----:R1:W-:Y:S04]  /*5e40*/  @!P1 STG.E.128 desc[UR40][R40.64], R32 ;  /* 0x0000002028009986 */ /* 0x0023e8000c101d28 */
[----:B--2---:R1:W-:Y:S02]  /*5e50*/  @!P2 STG.E.128 desc[UR40][R40.64+0x40], R36 ;  /* 0x000040242800a986 */ /* 0x0043e4000c101d28 */
.L_x_14517:
[----:B------:R-:W-:Y:S05]  /*5e60*/  BSYNC B0 ;  /* 0x0000000000007941 */ /* 0x000fea0003800000 */
.L_x_14499:
        /* <DEDUP_REMOVED lines=17> */
.L_x_14539:
[----:B------:R-:W-:Y:S05]  /*5f80*/  BSYNC B0 ;  /* 0x0000000000007941 */ /* 0x000fea0003800000 */
.L_x_14538:
[----:B------:R-:W2:Y:S01]  /*5f90*/  SYNCS.PHASECHK.TRANS64.TRYWAIT P3, [R96+URZ+0x324b0], R107 ;  /* 0x0324b06b600075a7 */ /* 0x000ea2000806017f */
[----:B------:R-:W-:Y:S01]  /*5fa0*/  ULDC UR38, c[0x0][0x320] ;  /* 0x0000c80000267ab9 */ /* 0x000fe20000000800 */
[----:B------:R-:W-:Y:S01]  /*5fb0*/  ULDC.64 UR46, c[0x0][0x328] ;  /* 0x0000ca00002e7ab9 */ /* 0x000fe20000000a00 */
[----:B------:R-:W-:Y:S01]  /*5fc0*/  ULDC.64 UR44, c[0x0][0x318] ;  /* 0x0000c600002c7ab9 */ /* 0x000fe20000000a00 */
[----:B------:R-:W-:Y:S01]  /*5fd0*/  BSSY B0, `(.L_x_14540) ;  /* 0x0000003000007945 */ /* 0x000fe20003800000 */
[----:B-1----:R-:W-:-:S03]  /*5fe0*/  IMAD R32, R18, 0x6000, R90 ;  /* 0x0000600012207824 */ /* 0x002fc600078e025a */
[----:B--2---:R-:W-:Y:S05]  /*5ff0*/  @!P3 BRA `(.L_x_14541) ;  /* 0x000001c00090b947 */ /* 0x004fea0003800000 */
.L_x_14824:
[----:B------:R-:W-:Y:S05]  /*6000*/  BSYNC B0 ;  /* 0x0000000000007941 */ /* 0x000fea0003800000 */
.L_x_14540:
        /* <DEDUP_REMOVED lines=39> */
.L_x_14543:
[----:B------:R-:W-:Y:S05]  /*6280*/  BSYNC B0 ;  /* 0x0000000000007941 */ /* 0x000fea0003800000 */
.L_x_14542:
[----:B--2---:R-:W-:Y:S01]  /*6290*/  VIADD R32, R22, 0x40 ;  /* 0x0000004016207836 */ /* 0x004fe20000000000 */
[----:B------:R-:W-:Y:S04]  /*62a0*/  BSSY B0, `(.L_x_14544) ;  /* 0x0000025000007945 */ /* 0x000fe80003800000 */
[----:B------:R-:W-:-:S13]  /*62b0*/  ISETP.GE.AND P3, PT, R32, R106, PT ;  /* 0x0000006a2000720c */ /* 0x000fda0003f66270 */
[----:B------:R-:W-:Y:S05]  /*62c0*/  @P3 BRA `(.L_x_14545) ;  /* 0x0000000000883947 */ /* 0x000fea0003800000 */
[----:B------:R-:W-:Y:S01]  /*62d0*/  IADD3 R35, P3, R36, 0x40, RZ ;  /* 0x0000004024237810 */ /* 0x000fe20007f7e0ff */
        /* <DEDUP_REMOVED lines=33> */
.L_x_14545:
[----:B------:R-:W-:Y:S05]  /*64f0*/  BSYNC B0 ;  /* 0x0000000000007941 */ /* 0x000fea0003800000 */
.L_x_14544:
[----:B------:R-:W-:Y:S01]  /*6500*/  @!PT LDS RZ, [RZ] ;  /* 0x00000000fffff984 */ /* 0x000fe20000000800 */
[----:B------:R-:W-:Y:S01]  /*6510*/  @!PT LDS RZ, [RZ] ;  /* 0x00000000fffff984 */ /* 0x000fe20000000800 */
[----:B------:R-:W-:Y:S01]  /*6520*/  @!PT LDS RZ, [RZ] ;  /* 0x00000000fffff984 */ /* 0x000fe20000000800 */
[----:B------:R-:W-:Y:S01]  /*6530*/  @!PT LDS RZ, [RZ] ;  /* 0x00000000fffff984 */ /* 0x000fe20000000800 */
[----:B------:R3:W-:Y:S06]  /*6540*/  MEMBAR.ALL.CTA ;  /* 0x0000000000007992 */ /* 0x0007ec0000008000 */
[----:B---3--:R-:W3:Y:S02]  /*6550*/  FENCE.VIEW.ASYNC.S ;  /* 0x00000000000073c6 */ /* 0x008ee40000000000 */
[----:B---3--:R3:W-:Y:S01]  /*6560*/  BAR.SYNC.DEFER_BLOCKING R74, 0x80 ;  /* 0x0002004a0000751d */ /* 0x0087e20000010000 */
[----:B------:R-:W-:Y:S01]  /*6570*/  ISETP.NE.AND P5, PT, R97, RZ, PT ;  /* 0x000000ff6100720c */ /* 0x000fe20003fa5270 */
[----:B------:R-:W-:-:S02]  /*6580*/  VIADD R18, R18, 0x1 ;  /* 0x0000000112127836 */ /* 0x000fc40000000000 */
[----:B01----:R-:W-:-:S03]  /*6590*/  @!P4 VIADD R96, R96, 0x324c0 ;  /* 0x000324c06060c836 */ /* 0x003fc60000000000 */
[C---:B------:R-:W-:Y:S02]  /*65a0*/  ISETP.NE.AND P3, PT, R18.reuse, 0x2, PT ;  /* 0x000000021200780c */ /* 0x040fe40003f65270 */
[----:B------:R-:W-:Y:S02]  /*65b0*/  @!P4 PRMT R96, RZ, 0x654, R96 ;  /* 0x00000654ff60c816 */ /* 0x000fe40000000060 */
[----:B--2---:R-:W-:Y:S02]  /*65c0*/  SEL R33, RZ, 0x1, P3 ;  /* 0x00000001ff217807 */ /* 0x004fe40001800000 */
        /* <DEDUP_REMOVED lines=9> */
.L_x_14494:
[----:B------:R-:W2:Y:S01]  /*6660*/  LDL R3, [R1+0x1c] ;  /* 0x00001c0001037983 */ /* 0x000ea20000100800 */
[----:B------:R-:W0:Y:S01]  /*6670*/  LDC R0, c[0x0][0x448] ;  /* 0x00011200ff007b82 */ /* 0x000e220000000800 */
[----:B------:R-:W-:Y:S01]  /*6680*/  IMAD.MOV.U32 R215, RZ, RZ, RZ ;  /* 0x000000ffffd77224 */ /* 0x000fe200078e00ff */
[----:B0-----:R-:W-:-:S13]  /*6690*/  ISETP.NE.AND P1, PT, R0, 0x1, PT ;  /* 0x000000010000780c */ /* 0x001fda0003f25270 */
[----:B------:R-:W0:Y:S08]  /*66a0*/  @P1 LDC R0, c[0x0][0x44c] ;  /* 0x00011300ff001b82 */ /* 0x000e300000000800 */
[----:B------:R-:W1:Y:S01]  /*66b0*/  @P1 LDC R5, c[0x0][0x450] ;  /* 0x00011400ff051b82 */ /* 0x000e620000000800 */
[----:B--2---:R-:W-:-:S04]  /*66c0*/  VIADD R3, R3, 0x7f ;  /* 0x0000007f03037836 */ /* 0x004fc80000000000 */
        /* <DEDUP_REMOVED lines=12> */
.L_x_14547:
[----:B------:R-:W-:Y:S04]  /*6790*/  BSSY B0, `(.L_x_14548) ;  /* 0x0000020000007945 */ /* 0x000fe80003800000 */
[----:B------:R-:W-:Y:S05]  /*67a0*/  @!P1 BRA `(.L_x_14549) ;  /* 0x0000000000789947 */ /* 0x000fea0003800000 */
[----:B------:R-:W2:Y:S01]  /*67b0*/  LDL R0, [R1+0x4c] ;  /* 0x00004c0001007983 */ /* 0x000ea20000100800 */
[----:B------:R-:W-:Y:S01]  /*67c0*/  ULDC UR4, c[0x0][0xae8] ;  /* 0x0002ba0000047ab9 */ /* 0x000fe20000000800 */
[----:B--2---:R-:W-:-:S04]  /*67d0*/  ISETP.NE.AND P0, PT, R0, RZ, PT ;  /* 0x000000ff0000720c */ /* 0x004fc80003f05270 */
        /* <DEDUP_REMOVED lines=27> */
.L_x_14549:
[----:B------:R-:W-:Y:S05]  /*6990*/  BSYNC B0 ;  /* 0x0000000000007941 */ /* 0x000fea0003800000 */
.L_x_14548:
[----:B------:R-:W2:Y:S01]  /*69a0*/  LDL R0, [R1+0x64] ;  /* 0x0000640001007983 */ /* 0x000ea20000100800 */
[----:B------:R-:W-:Y:S01]  /*69b0*/  PLOP3.LUT P0, PT, PT, PT, PT, 0x80, 0x0 ;  /* 0x000000000000781c */ /* 0x000fe20003f0f070 */
[----:B------:R-:W-:Y:S01]  /*69c0*/  IMAD.MOV.U32 R3, RZ, RZ, RZ ;  /* 0x000000ffff037224 */ /* 0x000fe200078e00ff */
[----:B------:R-:W-:Y:S01]  /*69d0*/  CS2R R150, SRZ ;  /* 0x0000000000967805 */ /* 0x000fe2000001ff00 */
        /* <DEDUP_REMOVED lines=27> */
[----:B---3--:R-:W-:Y:S02]  /*6b90*/  CS2R R96, SRZ ;  /* 0x0000000000607805 */ /* 0x008fe4000001ff00 */
        /* <DEDUP_REMOVED lines=36> */
[----:B--2---:R-:W-:-:S05]  /*6de0*/  IMAD R0, R0, R215, RZ ;  /* 0x000000d700007224 */ /* 0x004fca00078e02ff */
[----:B------:R0:W-:Y:S01]  /*6df0*/  STL [R1+0x30], R0 ;  /* 0x0000300001007387 */ /* 0x0001e20000100800 */
[----:B------:R-:W-:-:S04]  /*6e00*/  VIADDMNMX R215, R0, R215, R10, PT ;  /* 0x000000d700d77246 */ /* 0x000fc8000380010a */
[----:B------:R-:W-:-:S13]  /*6e10*/  ISETP.GT.AND P1, PT, R215, R0, PT ;  /* 0x00000000d700720c */ /* 0x000fda0003f24270 */
[----:B0-----:R-:W-:Y:S05]  /*6e20*/  @!P1 BRA `(.L_x_14550) ;  /* 0x000000c000249947 */ /* 0x001fea0003800000 */
        /* <DEDUP_REMOVED lines=8> */
.L_x_14827:
[----:B-1----:R-:W-:Y:S01]  /*6eb0*/  LEA.HI R0, R14, R14, RZ, 0x1 ;  /* 0x0000000e0e007211 */ /* 0x002fe200078f08ff */
[----:B------:R-:W-:Y:S01]  /*6ec0*/  VIADD R24, R19, 0x18400 ;  /* 0x0001840013187836 */ /* 0x000fe20000000000 */
[----:B------:R-:W-:Y:S01]  /*6ed0*/  BSSY B6, `(.L_x_14552) ;  /* 0x000001d000067945 */ /* 0x000fe20003800000 */
[----:B------:R-:W-:Y:S01]  /*6ee0*/  IMAD.MOV.U32 R213, RZ, RZ, 0x40000040 ;  /* 0x40000040ffd57424 */ /* 0x000fe200078e00ff */
[----:B------:R-:W-:Y:S02]  /*6ef0*/  LOP3.LUT R3, R0, 0x7fffe, RZ, 0xc0, !PT ;  /* 0x0007fffe00037812 */ /* 0x000fe400078ec0ff */
[----:B------:R-:W-:-:S03]  /*6f00*/  LOP3.LUT P0, RZ, R24, 0x1bf, RZ, 0xc0, !PT ;  /* 0x000001bf18ff7812 */ /* 0x000fc6000780c0ff */
[----:B------:R-:W-:-:S04]  /*6f10*/  IMAD.IADD R3, R14, 0x1, -R3 ;  /* 0x000000010e037824 */ /* 0x000fc800078e0a03 */
[----:B------:R-:W-:-:S05]  /*6f20*/  IMAD R3, R3, 0x2000, R24 ;  /* 0x0000200003037824 */ /* 0x000fca00078e0218 */
[----:B------:R-:W-:Y:S01]  /*6f30*/  SHF.R.U32.HI R0, RZ, 0x4, R3 ;  /* 0x00000004ff007819 */ /* 0x000fe20000011603 */
[----:B------:R-:W-:-:S03]  /*6f40*/  VIADD R3, R3, 0xa000 ;  /* 0x0000a00003037836 */ /* 0x000fc60000000000 */
[----:B------:R-:W-:Y:S02]  /*6f50*/  LOP3.LUT R0, R0, 0x3fff, RZ, 0xc0, !PT ;  /* 0x00003fff00007812 */ /* 0x000fe400078ec0ff */
[----:B------:R-:W-:Y:S02]  /*6f60*/  SHF.R.U32.HI R3, RZ, 0x4, R3 ;  /* 0x00000004ff037819 */ /* 0x000fe40000011603 */
[----:B------:R-:W-:Y:S02]  /*6f70*/  LOP3.LUT R212, R0, 0x10000, RZ, 0xfc, !PT ;  /* 0x0001000000d47812 */ /* 0x000fe400078efcff */
        /* <DEDUP_REMOVED lines=18> */
.L_x_14553:
[----:B------:R-:W-:Y:S05]  /*70a0*/  BSYNC B6 ;  /* 0x0000000000067941 */ /* 0x000fea0003800000 */
.L_x_14552:
[----:B------:R-:W-:Y:S02]  /*70b0*/  ULDC UR4, c[0x0][0x3f4] ;  /* 0x0000fd0000047ab9 */ /* 0x000fe40000000800 */
[----:B------:R-:W-:-:S13]  /*70c0*/  ISETP.LT.AND P0, PT, RZ, UR4, PT ;  /* 0x00000004ff007c0c */ /* 0x000fda000bf01270 */
[----:B------:R-:W-:Y:S05]  /*70d0*/  @P0 BRA `(.L_x_14554) ;  /* 0x0000000000400947 */ /* 0x000fea0003800000 */
[----:B------:R-:W2:Y:S02]  /*70e0*/  LDL R20, [R1+0x60] ;  /* 0x0000600001147983 */ /* 0x000ea40000100800 */
[----:B--2---:R-:W-:-:S04]  /*70f0*/  LEA.HI R0, R20, R20, RZ, 0x1 ;  /* 0x0000001414007211 */ /* 0x004fc800078f08ff */
        /* <DEDUP_REMOVED lines=8> */
.L_x_14557:
[----:B--2---:R2:W3:Y:S02]  /*7180*/  SYNCS.PHASECHK.TRANS64.TRYWAIT P0, [R19+URZ+0x32400], R4 ;  /* 0x03240004130075a7 */ /* 0x0044e4000800017f */
[----:B---3--:R-:W-:Y:S05]  /*7190*/  @!P0 NANOSLEEP.SYNCS 0x989680 ;  /* 0x009896800000895d */ /* 0x008fea0003900000 */
[----:B------:R-:W3:Y:S02]  /*71a0*/  @!P0 SYNCS.PHASECHK.TRANS64 P0, [R19+URZ+0x32400], R4 ;  /* 0x03240004130085a7 */ /* 0x000ee4000800007f */
[----:B---3--:R-:W-:Y:S05]  /*71b0*/  @!P0 BRA `(.L_x_14557) ;  /* 0xfffffffc00f08947 */ /* 0x008fea000383ffff */
.L_x_14556:
[----:B------:R-:W-:Y:S05]  /*71c0*/  BSYNC B0 ;  /* 0x0000000000007941 */ /* 0x000fea0003800000 */
.L_x_14555:
[----:B------:R-:W-:Y:S05]  /*71d0*/  BRA `(.L_x_14558) ;  /* 0x0000002c00d07947 */ /* 0x000fea0003800000 */
.L_x_14554:
        /* <DEDUP_REMOVED lines=30> */
.L_x_14560:
[----:B------:R-:W-:Y:S05]  /*73c0*/  BSYNC B6 ;  /* 0x0000000000067941 */ /* 0x000fea0003800000 */
.L_x_14559:
[----:B------:R-:W2:Y:S01]  /*73d0*/  LDL R35, [R1+0x1c] ;  /* 0x00001c0001237983 */ /* 0x000ea20000100800 */
[----:B------:R-:W-:Y:S01]  /*73e0*/  LEA.HI R31, R31, R26, RZ, 0x2 ;  /* 0x0000001a1f1f7211 */ /* 0x000fe200078f10ff */
[----:B------:R-:W-:Y:S01]  /*73f0*/  ULDC.U8 UR4, c[0x0][0x410] ;  /* 0x0001040000047ab9 */ /* 0x000fe20000000000 */
[----:B------:R-:W-:Y:S01]  /*7400*/  BSSY B0, `(.L_x_14561) ;  /* 0x00002c9000007945 */ /* 0x000fe20003800000 */
[----:B------:R-:W-:Y:S02]  /*7410*/  ISETP.NE.AND P0, PT, RZ, UR4, PT ;  /* 0x00000004ff007c0c */ /* 0x000fe4000bf05270 */
[----:B------:R-:W-:Y:S02]  /*7420*/  SHF.R.S32.HI R3, RZ, 0x1f, R31 ;  /* 0x0000001fff037819 */ /* 0x000fe4000001141f */
[----:B------:R-:W-:Y:S02]  /*7430*/  LOP3.LUT R31, R31, 0xfffffffc, RZ, 0xc0, !PT ;  /* 0xfffffffc1f1f7812 */ /* 0x000fe400078ec0ff */
[----:B------:R-:W-:-:S03]  /*7440*/  LEA.HI R3, R3, R22, RZ, 0x3 ;  /* 0x0000001603037211 */ /* 0x000fc600078f18ff */
[----:B------:R-:W-:Y:S01]  /*7450*/  IMAD.IADD R26, R26, 0x1, -R31 ;  /* 0x000000011a1a7824 */ /* 0x000fe200078e0a1f */
[----:B------:R-:W-:-:S05]  /*7460*/  LOP3.LUT R3, R3, 0xfffffff8, RZ, 0xc0, !PT ;  /* 0xfffffff803037812 */ /* 0x000fca00078ec0ff */
[C---:B------:R-:W-:Y:S02]  /*7470*/  IMAD.IADD R37, R22.reuse, 0x1, -R3 ;  /* 0x0000000116257824 */ /* 0x040fe400078e0a03 */
[----:B--2---:R-:W-:Y:S01]  /*7480*/  IMAD.IADD R41, R22, 0x1, R35 ;  /* 0x0000000116297824 */ /* 0x004fe200078e0223 */
        /* <DEDUP_REMOVED lines=36> */
.L_x_14833:
[----:B------:R-:W5:Y:S01]  /*76d0*/  LDL R8, [R1+0x18] ;  /* 0x0000180001087983 */ /* 0x000f620000100800 */
[----:B------:R-:W-:Y:S01]  /*76e0*/  BSSY B1, `(.L_x_14564) ;  /* 0x000001e000017945 */ /* 0x000fe20003800000 */
[----:B------:R-:W-:Y:S02]  /*76f0*/  CS2R R24, SRZ ;  /* 0x0000000000187805 */ /* 0x000fe4000001ff00 */
[----:B------:R-:W-:Y:S02]  /*7700*/  CS2R R26, SRZ ;  /* 0x00000000001a7805 */ /* 0x000fe4000001ff00 */
[----:B------:R-:W-:Y:S02]  /*7710*/  CS2R R20, SRZ ;  /* 0x0000000000147805 */ /* 0x000fe4000001ff00 */
[----:B------:R-:W-:Y:S01]  /*7720*/  CS2R R28, SRZ ;  /* 0x00000000001c7805 */ /* 0x000fe2000001ff00 */
[----:B-----5:R-:W-:-:S05]  /*7730*/  IMAD R36, R8, R36, RZ ;  /* 0x0000002408247224 */ /* 0x020fca00078e02ff */
[----:B------:R-:W-:-:S13]  /*7740*/  ISETP.GE.AND P0, PT, R41, R36, PT ;  /* 0x000000242900720c */ /* 0x000fda0003f06270 */
        /* <DEDUP_REMOVED lines=8> */
[C---:B------:R-:W-:Y:S02]  /*77d0*/  @!P2 IMAD.WIDE R32, R200.reuse, 0x2, R8 ;  /* 0x00000002c820a825 */ /* 0x040fe400078e0208 */
        /* <DEDUP_REMOVED lines=14> */
.L_x_14565:
[----:B------:R-:W-:Y:S05]  /*78c0*/  BSYNC B1 ;  /* 0x0000000000017941 */ /* 0x000fea0003800000 */
.L_x_14564:
        /* <DEDUP_REMOVED lines=13> */
[----:B------:R-:W-:Y:S01]  /*79a0*/  PRMT R42, R0, 0x5410, R3 ;  /* 0x00005410002a7816 */ /* 0x000fe20000000003 */
[----:B------:R-:W-:Y:S06]  /*79b0*/  BRA.DIV UR4, `(.L_x_14566) ;  /* 0x000001aa04c87947 */ /* 0x000fec000b800000 */
[----:B------:R0:W2:Y:S04]  /*79c0*/  SHFL.IDX PT, R3, R6, 0x1, 0x1c1f ;  /* 0x003c1f0006037f89 */ /* 0x0000a800000e0000 */
[----:B-1----:R-:W1:Y:S04]  /*79d0*/  SHFL.IDX PT, R4, R4, 0x1, 0x1c1f ;  /* 0x003c1f0004047f89 */ /* 0x002e6800000e0000 */
[----:B------:R-:W3:Y:S04]  /*79e0*/  SHFL.IDX PT, R7, R7, 0x1, 0x1c1f ;  /* 0x003c1f0007077f89 */ /* 0x000ee800000e0000 */
[----:B0-----:R-:W4:Y:S02]  /*79f0*/  SHFL.IDX PT, R30, R30, 0x1, 0x1c1f ;  /* 0x003c1f001e1e7f89 */ /* 0x001f2400000e0000 */
.L_x_14839:
[----:B------:R-:W5:Y:S01]  /*7a00*/  LDL R5, [R1+0x60] ;  /* 0x0000600001057983 */ /* 0x000f620000100800 */
[----:B------:R-:W-:Y:S01]  /*7a10*/  VIADD R41, R41, 0x40 ;  /* 0x0000004029297836 */ /* 0x000fe20000000000 */
[----:B------:R-:W-:Y:S01]  /*7a20*/  BSSY B1, `(.L_x_14567) ;  /* 0x0000020000017945 */ /* 0x000fe20003800000 */
[----:B------:R-:W-:Y:S02]  /*7a30*/  CS2R R12, SRZ ;  /* 0x00000000000c7805 */ /* 0x000fe4000001ff00 */
[----:B------:R-:W-:Y:S02]  /*7a40*/  CS2R R10, SRZ ;  /* 0x00000000000a7805 */ /* 0x000fe4000001ff00 */
[----:B------:R-:W-:Y:S02]  /*7a50*/  CS2R R14, SRZ ;  /* 0x00000000000e7805 */ /* 0x000fe4000001ff00 */
[----:B------:R-:W-:Y:S02]  /*7a60*/  ISETP.GE.AND P0, PT, R41, R36, PT ;  /* 0x000000242900720c */ /* 0x000fe40003f06270 */
[----:B-----5:R-:W-:-:S04]  /*7a70*/  LEA.HI R0, R5, R5, RZ, 0x1 ;  /* 0x0000000505007211 */ /* 0x020fc800078f08ff */
[----:B------:R-:W-:-:S05]  /*7a80*/  LOP3.LUT R0, R0, 0xfffffffe, RZ, 0xc0, !PT ;  /* 0xfffffffe00007812 */ /* 0x000fca00078ec0ff */
        /* <DEDUP_REMOVED lines=8> */
[----:B----4-:R-:W-:Y:S02]  /*7b10*/  IMAD.MOV.U32 R8, RZ, RZ, R30 ;  /* 0x000000ffff087224 */ /* 0x010fe400078e001e */
[----:B---3--:R-:W-:-:S06]  /*7b20*/  IMAD.MOV.U32 R9, RZ, RZ, R7 ;  /* 0x000000ffff097224 */ /* 0x008fcc00078e0007 */
[----:B-1----:R-:W-:-:S04]  /*7b30*/  @!P2 IMAD.WIDE R32, R200, 0x2, R4 ;  /* 0x00000002c820a825 */ /* 0x002fc800078e0204 */
[C---:B------:R-:W-:Y:S01]  /*7b40*/  @!P3 SHF.L.U64.HI R10, R203.reuse, 0x1, R38 ;  /* 0x00000001cb0ab819 */ /* 0x040fe20000010226 */
[----:B------:R-:W-:Y:S01]  /*7b50*/  @!P3 IMAD.SHL.U32 R5, R203, 0x2, RZ ;  /* 0x00000002cb05b824 */ /* 0x000fe200078e00ff */
[----:B------:R-:W-:Y:S01]  /*7b60*/  CS2R R14, SRZ ;  /* 0x00000000000e7805 */ /* 0x000fe2000001ff00 */
[----:B------:R0:W5:Y:S03]  /*7b70*/  @!P2 LD.E.64 R12, desc[UR40][R32.64] ;  /* 0x00000028200ca980 */ /* 0x000166000c101b00 */
[-C--:B------:R-:W-:Y:S02]  /*7b80*/  @!P3 IADD3 R4, P0, R4, R5.reuse, RZ ;  /* 0x000000050404b210 */ /* 0x080fe40007f1e0ff */
        /* <DEDUP_REMOVED lines=9> */
.L_x_14568:
[----:B------:R-:W-:Y:S05]  /*7c20*/  BSYNC B1 ;  /* 0x0000000000017941 */ /* 0x000fea0003800000 */
.L_x_14567:
[----:B0---4-:R-:W4:Y:S01]  /*7c30*/  LDL R30, [R1+0x34] ;  /* 0x00003400011e7983 */ /* 0x011f220000100800 */
[----:B------:R-:W0:Y:S01]  /*7c40*/  SYNCS.PHASECHK.TRANS64.TRYWAIT P0, [R19+URZ+0x32400], R34 ;  /* 0x03240022130075a7 */ /* 0x000e22000800017f */
[----:B--2---:R-:W-:Y:S01]  /*7c50*/  IMAD.SHL.U32 R3, R37, 0x40, RZ ;  /* 0x0000004025037824 */ /* 0x004fe200078e00ff */
[----:B------:R-:W-:Y:S01]  /*7c60*/  VIADDMNMX R31, R36, -R35, 0x80, PT ;  /* 0x00000080241f7446 */ /* 0x000fe20003800923 */
[----:B-----5:R-:W-:Y:S01]  /*7c70*/  IMAD.MOV.U32 R5, RZ, RZ, R8 ;  /* 0x000000ffff057224 */ /* 0x020fe200078e0008 */
[----:B------:R-:W-:Y:S01]  /*7c80*/  BSSY B1, `(.L_x_14569) ;  /* 0x0000019000017945 */ /* 0x000fe20003800000 */
[----:B---3--:R-:W-:Y:S01]  /*7c90*/  IMAD.MOV.U32 R7, RZ, RZ, R10 ;  /* 0x000000ffff077224 */ /* 0x008fe200078e000a */
[----:B------:R-:W-:Y:S01]  /*7ca0*/  LOP3.LUT R3, R3, 0x1c0, RZ, 0xc0, !PT ;  /* 0x000001c003037812 */ /* 0x000fe200078ec0ff */
[----:B------:R-:W-:Y:S01]  /*7cb0*/  IMAD.MOV.U32 R6, RZ, RZ, R13 ;  /* 0x000000ffff067224 */ /* 0x000fe200078e000d */
[----:B------:R-:W-:Y:S01]  /*7cc0*/  PRMT R44, R44, 0x5410, R5 ;  /* 0x000054102c2c7816 */ /* 0x000fe20000000005 */
[----:B------:R-:W-:Y:S01]  /*7cd0*/  IMAD.MOV.U32 R5, RZ, RZ, R12 ;  /* 0x000000ffff057224 */ /* 0x000fe200078e000c */
[----:B-1----:R-:W-:-:S02]  /*7ce0*/  LOP3.LUT R4, R3, 0x18, R16, 0xf8, !PT ;  /* 0x0000001803047812 */ /* 0x002fc400078ef810 */
[----:B------:R-:W-:Y:S02]  /*7cf0*/  SHF.R.U32.HI R3, RZ, 0x3, R3 ;  /* 0x00000003ff037819 */ /* 0x000fe40000011603 */
[----:B------:R-:W-:Y:S02]  /*7d00*/  PRMT R46, R7, 0x7610, R46 ;  /* 0x00007610072e7816 */ /* 0x000fe4000000002e */
[----:B------:R-:W-:Y:S01]  /*7d10*/  LOP3.LUT R3, R4, R3, RZ, 0x3c, !PT ;  /* 0x0000000304037212 */ /* 0x000fe200078e3cff */
[----:B------:R-:W-:Y:S01]  /*7d20*/  IMAD.MOV.U32 R4, RZ, RZ, R9 ;  /* 0x000000ffff047224 */ /* 0x000fe200078e0009 */
[----:B------:R-:W-:Y:S01]  /*7d30*/  PRMT R45, R6, 0x5410, R5 ;  /* 0x00005410062d7816 */ /* 0x000fe20000000005 */
[----:B------:R-:W-:Y:S01]  /*7d40*/  IMAD.MOV.U32 R5, RZ, RZ, R15 ;  /* 0x000000ffff057224 */ /* 0x000fe200078e000f */
[----:B------:R-:W-:Y:S02]  /*7d50*/  LOP3.LUT P2, RZ, R37, 0x4, RZ, 0xc0, !PT ;  /* 0x0000000425ff7812 */ /* 0x000fe4000784c0ff */
[----:B------:R-:W-:Y:S01]  /*7d60*/  PRMT R44, R4, 0x7610, R44 ;  /* 0x00007610042c7816 */ /* 0x000fe2000000002c */
[----:B------:R-:W-:Y:S01]  /*7d70*/  IMAD.MOV.U32 R4, RZ, RZ, R14 ;  /* 0x000000ffff047224 */ /* 0x000fe200078e000e */
[----:B------:R-:W-:-:S04]  /*7d80*/  ISETP.GE.AND P1, PT, R22, R31, PT ;  /* 0x0000001f1600720c */ /* 0x000fc80003f26270 */
[----:B------:R-:W-:Y:S01]  /*7d90*/  PRMT R47, R4, 0x7610, R47 ;  /* 0x00007610042f7816 */ /* 0x000fe2000000002f */
[----:B----4-:R-:W-:Y:S02]  /*7da0*/  IMAD R30, R30, 0x200, R3 ;  /* 0x000002001e1e7824 */ /* 0x010fe400078e0203 */
[----:B------:R-:W-:Y:S02]  /*7db0*/  IMAD.MOV.U32 R3, RZ, RZ, R11 ;  /* 0x000000ffff037224 */ /* 0x000fe400078e000b */
[----:B------:R-:W-:-:S03]  /*7dc0*/  IMAD R30, R30, 0x2, R19 ;  /* 0x000000021e1e7824 */ /* 0x000fc600078e0213 */
[----:B------:R-:W-:Y:S01]  /*7dd0*/  PRMT R46, R46, 0x5410, R3 ;  /* 0x000054102e2e7816 */ /* 0x000fe20000000003 */
[C---:B------:R-:W-:Y:S02]  /*7de0*/  VIADD R4, R30.reuse, 0x18400 ;  /* 0x000184001e047836 */ /* 0x040fe40000000000 */
[----:B------:R-:W-:Y:S01]  /*7df0*/  VIADD R3, R30, 0x18440 ;  /* 0x000184401e037836 */ /* 0x000fe20000000000 */
[----:B0-----:R-:W-:Y:S06]  /*7e00*/  @!P0 BRA `(.L_x_14570) ;  /* 0x000001a800288947 */ /* 0x001fec0003800000 */
.L_x_14840:
[----:B------:R-:W-:Y:S05]  /*7e10*/  BSYNC B1 ;  /* 0x0000000000017941 */ /* 0x000fea0003800000 */
.L_x_14569:
        /* <DEDUP_REMOVED lines=17> */
[----:B0-----:R-:W-:Y:S01]  /*7f30*/  IMAD.U32 R34, R33, 0x10000, RZ ;  /* 0x0001000021227824 */ /* 0x001fe200078e00ff */
        /* <DEDUP_REMOVED lines=37> */
.L_x_14574:
[----:B------:R-:W-:Y:S05]  /*8190*/  BSYNC B2 ;  /* 0x0000000000027941 */ /* 0x000fea0003800000 */
.L_x_14573:
        /* <DEDUP_REMOVED lines=19> */
[----:B0-----:R-:W-:Y:S01]  /*82d0*/  FMUL.FTZ R34, R21, R28 ;  /* 0x0000001c15227220 */ /* 0x001fe20000410000 */
        /* <DEDUP_REMOVED lines=27> */
.L_x_14572:
[----:B------:R-:W-:Y:S05]  /*8490*/  BSYNC B1 ;  /* 0x0000000000017941 */ /* 0x000fea0003800000 */
.L_x_14571:
        /* <DEDUP_REMOVED lines=54> */
.L_x_14577:
[----:B------:R-:W-:Y:S05]  /*8800*/  BSYNC B1 ;  /* 0x0000000000017941 */ /* 0x000fea0003800000 */
.L_x_14576:
[----:B------:R-:W-:Y:S05]  /*8810*/  @P1 BRA `(.L_x_14575) ;  /* 0x00000018001c1947 */ /* 0x000fea0003800000 */
[----:B-1----:R-:W1:Y:S01]  /*8820*/  LDS.128 R4, [R3+0x2000] ;  /* 0x0020000003047984 */ /* 0x002e620000000c00 */
        /* <DEDUP_REMOVED lines=46> */
.L_x_14562:
        /* <DEDUP_REMOVED lines=30> */
[----:B------:R-:W2:Y:S01]  /*8cf0*/  LDL R0, [R1+0x18] ;  /* 0x0000180001007983 */ /* 0x000ea20000100800 */
[----:B------:R-:W1:Y:S03]  /*8d00*/  LDC R39, c[0x0][0x3f4] ;  /* 0x0000fd00ff277b82 */ /* 0x000e660000000800 */
[----:B------:R-:W3:Y:S04]  /*8d10*/  SHFL.IDX PT, R3, R24, RZ, 0x1c1f ;  /* 0x001c1fff18037589 */ /* 0x000ee800000e0000 */
[----:B------:R-:W-:Y:S04]  /*8d20*/  SHFL.IDX PT, R14, R27, RZ, 0x1c1f ;  /* 0x001c1fff1b0e7589 */ /* 0x000fe800000e0000 */
[----:B------:R-:W-:Y:S01]  /*8d30*/  SHFL.IDX PT, R4, R25, RZ, 0x1c1f ;  /* 0x001c1fff19047589 */ /* 0x000fe200000e0000 */
[----:B-1----:R-:W-:Y:S01]  /*8d40*/  ISETP.GE.AND P0, PT, R16, R39, PT ;  /* 0x000000271000720c */ /* 0x002fe20003f06270 */
[----:B--2---:R-:W-:-:S02]  /*8d50*/  IMAD R34, R0, R34, RZ ;  /* 0x0000002200227224 */ /* 0x004fc400078e02ff */
[----:B------:R-:W1:Y:S03]  /*8d60*/  SHFL.IDX PT, R0, R26, RZ, 0x1c1f ;  /* 0x001c1fff1a007589 */ /* 0x000e6600000e0000 */
[----:B------:R-:W-:-:S13]  /*8d70*/  ISETP.GE.OR P1, PT, R41, R34, P0 ;  /* 0x000000222900720c */ /* 0x000fda0000726670 */
[C---:B------:R-:W-:Y:S01]  /*8d80*/  @!P1 IMAD.SHL.U32 R5, R16.reuse, 0x2, RZ ;  /* 0x0000000210059824 */ /* 0x040fe200078e00ff */
[----:B------:R-:W-:-:S04]  /*8d90*/  @!P1 SHF.L.U64.HI R21, R16, 0x1, R43 ;  /* 0x0000000110159819 */ /* 0x000fc8000001022b */
[----:B---3--:R-:W-:-:S05]  /*8da0*/  @!P1 IADD3 R6, P2, R3, R5, RZ ;  /* 0x0000000503069210 */ /* 0x008fca0007f5e0ff */
[----:B-1----:R-:W-:-:S05]  /*8db0*/  @!P1 IMAD.X R7, R0, 0x1, R21, P2 ;  /* 0x0000000100079824 */ /* 0x002fca00010e0615 */
[----:B------:R-:W2:Y:S01]  /*8dc0*/  @!P1 LD.E.128 R8, desc[UR40][R6.64] ;  /* 0x0000002806089980 */ /* 0x000ea2000c101d00 */
[----:B------:R-:W-:-:S05]  /*8dd0*/  @!P1 IADD3 R14, P2, R14, R5, RZ ;  /* 0x000000050e0e9210 */ /* 0x000fca0007f5e0ff */
[----:B------:R-:W-:Y:S02]  /*8de0*/  @!P1 IMAD.X R5, R4, 0x1, R21, P2 ;  /* 0x0000000104059824 */ /* 0x000fe400010e0615 */
[----:B------:R-:W-:-:S06]  /*8df0*/  @!P1 IMAD.MOV.U32 R4, RZ, RZ, R14 ;  /* 0x000000ffff049224 */ /* 0x000fcc00078e000e */
[----:B------:R-:W3:Y:S01]  /*8e00*/  @!P1 LD.E.128 R4, desc[UR40][R4.64] ;  /* 0x0000002804049980 */ /* 0x000ee2000c101d00 */
[----:B------:R-:W-:Y:S02]  /*8e10*/  CS2R R20, SRZ ;  /* 0x0000000000147805 */ /* 0x000fe4000001ff00 */
[----:B------:R-:W-:Y:S02]  /*8e20*/  CS2R R28, SRZ ;  /* 0x00000000001c7805 */ /* 0x000fe4000001ff00 */
[----:B------:R-:W-:Y:S01]  /*8e30*/  CS2R R30, SRZ ;  /* 0x00000000001e7805 */ /* 0x000fe2000001ff00 */
[----:B------:R-:W1:Y:S01]  /*8e40*/  SHFL.IDX PT, R24, R24, 0x1, 0x1c1f ;  /* 0x003c1f0018187f89 */ /* 0x000e6200000e0000 */
[----:B------:R-:W-:-:S03]  /*8e50*/  CS2R R32, SRZ ;  /* 0x0000000000207805 */ /* 0x000fc6000001ff00 */
[----:B------:R4:W0:Y:S04]  /*8e60*/  SHFL.IDX PT, R14, R27, 0x1, 0x1c1f ;  /* 0x003c1f001b0e7f89 */ /* 0x00082800000e0000 */
[----:B------:R-:W0:Y:S01]  /*8e70*/  SHFL.IDX PT, R25, R25, 0x1, 0x1c1f ;  /* 0x003c1f0019197f89 */ /* 0x000e2200000e0000 */
[----:B--2---:R-:W-:Y:S02]  /*8e80*/  @!P1 IMAD.MOV.U32 R21, RZ, RZ, R9 ;  /* 0x000000ffff159224 */ /* 0x004fe400078e0009 */
[----:B------:R-:W-:Y:S02]  /*8e90*/  @!P1 IMAD.MOV.U32 R20, RZ, RZ, R8 ;  /* 0x000000ffff149224 */ /* 0x000fe400078e0008 */
[----:B------:R-:W-:Y:S02]  /*8ea0*/  IMAD.MOV.U32 R3, RZ, RZ, R21 ;  /* 0x000000ffff037224 */ /* 0x000fe400078e0015 */
[----:B------:R-:W-:-:S02]  /*8eb0*/  IMAD.MOV.U32 R0, RZ, RZ, R20 ;  /* 0x000000ffff007224 */ /* 0x000fc400078e0014 */
[----:B------:R-:W-:Y:S01]  /*8ec0*/  @!P1 IMAD.MOV.U32 R28, RZ, RZ, R10 ;  /* 0x000000ffff1c9224 */ /* 0x000fe200078e000a */
[----:B------:R-:W-:Y:S01]  /*8ed0*/  PRMT R49, R3, 0x7610, R49 ;  /* 0x0000761003317816 */ /* 0x000fe20000000031 */
[----:B------:R-:W-:Y:S01]  /*8ee0*/  @!P1 IMAD.MOV.U32 R29, RZ, RZ, R11 ;  /* 0x000000ffff1d9224 */ /* 0x000fe200078e000b */
[----:B------:R4:W2:Y:S01]  /*8ef0*/  SHFL.IDX PT, R3, R26, 0x1, 0x1c1f ;  /* 0x003c1f001a037f89 */ /* 0x0008a200000e0000 */
[----:B------:R-:W-:Y:S01]  /*8f00*/  PRMT R36, R36, 0x5410, R0 ;  /* 0x0000541024247816 */ /* 0x000fe20000000000 */
[----:B------:R-:W-:Y:S02]  /*8f10*/  IMAD.MOV.U32 R0, RZ, RZ, R28 ;  /* 0x000000ffff007224 */ /* 0x000fe400078e001c */
[----:B---3--:R-:W-:Y:S02]  /*8f20*/  @!P1 IMAD.MOV.U32 R30, RZ, RZ, R4 ;  /* 0x000000ffff1e9224 */ /* 0x008fe400078e0004 */
[----:B------:R-:W-:Y:S01]  /*8f30*/  @!P1 IMAD.MOV.U32 R31, RZ, RZ, R5 ;  /* 0x000000ffff1f9224 */ /* 0x000fe200078e0005 */
[----:B------:R-:W-:Y:S01]  /*8f40*/  PRMT R35, R0, 0x7610, R35 ;  /* 0x0000761000237816 */ /* 0x000fe20000000023 */
[----:B------:R-:W-:-:S02]  /*8f50*/  @!P1 IMAD.MOV.U32 R32, RZ, RZ, R6 ;  /* 0x000000ffff209224 */ /* 0x000fc400078e0006 */
[----:B------:R-:W-:Y:S02]  /*8f60*/  @!P1 IMAD.MOV.U32 R33, RZ, RZ, R7 ;  /* 0x000000ffff219224 */ /* 0x000fe400078e0007 */
[----:B------:R-:W-:Y:S02]  /*8f70*/  IMAD.MOV.U32 R0, RZ, RZ, R30 ;  /* 0x000000ffff007224 */ /* 0x000fe400078e001e */
[----:B------:R-:W-:Y:S02]  /*8f80*/  IMAD.MOV.U32 R4, RZ, RZ, R31 ;  /* 0x000000ffff047224 */ /* 0x000fe400078e001f */
[----:B------:R-:W-:Y:S02]  /*8f90*/  IMAD.MOV.U32 R5, RZ, RZ, R32 ;  /* 0x000000ffff057224 */ /* 0x000fe400078e0020 */
[----:B------:R-:W-:Y:S01]  /*8fa0*/  IMAD.MOV.U32 R8, RZ, RZ, R29 ;  /* 0x000000ffff087224 */ /* 0x000fe200078e001d */
[----:B------:R-:W-:Y:S01]  /*8fb0*/  PRMT R35, R35, 0x5410, R4 ;  /* 0x0000541023237816 */ /* 0x000fe20000000004 */
[----:B------:R-:W-:Y:S01]  /*8fc0*/  IMAD.MOV.U32 R6, RZ, RZ, R33 ;  /* 0x000000ffff067224 */ /* 0x000fe200078e0021 */
[----:B------:R-:W-:-:S02]  /*8fd0*/  PRMT R45, R0, 0x5410, R5 ;  /* 0x00005410002d7816 */ /* 0x000fc40000000005 */
[----:B------:R-:W-:Y:S02]  /*8fe0*/  CS2R R4, SRZ ;  /* 0x0000000000047805 */ /* 0x000fe4000001ff00 */
[----:B------:R-:W-:Y:S02]  /*8ff0*/  PRMT R36, R8, 0x7610, R36 ;  /* 0x0000761008247816 */ /* 0x000fe40000000024 */
[----:B012-4-:R-:W-:-:S07]  /*9000*/  PRMT R48, R6, 0x7610, R48 ;  /* 0x0000761006307816 */ /* 0x017fce0000000030 */
.L_x_14850:
        /* <DEDUP_REMOVED lines=24> */
.L_x_14580:
[----:B------:R-:W-:Y:S05]  /*9190*/  BSYNC B1 ;  /* 0x0000000000017941 */ /* 0x000fea0003800000 */
.L_x_14579:
[----:B------:R-:W2:Y:S01]  /*91a0*/  LDL R3, [R1+0x1c] ;  /* 0x00001c0001037983 */ /* 0x000ea20000100800 */
[----:B------:R-:W0:Y:S01]  /*91b0*/  SYNCS.PHASECHK.TRANS64.TRYWAIT P1, [R19+URZ+0x32400], R12 ;  /* 0x0324000c130075a7 */ /* 0x000e22000802017f */
[----:B------:R-:W-:Y:S01]  /*91c0*/  VIADD R15, R22, 0x40 ;  /* 0x00000040160f7836 */ /* 0x000fe20000000000 */
[----:B------:R-:W-:Y:S01]  /*91d0*/  BSSY B1, `(.L_x_14581) ;  /* 0x0000013000017945 */ /* 0x000fe20003800000 */
[----:B-----5:R-:W-:Y:S02]  /*91e0*/  IMAD.MOV.U32 R13, RZ, RZ, R4 ;  /* 0x000000ffff0d7224 */ /* 0x020fe400078e0004 */
[----:B------:R-:W-:-:S03]  /*91f0*/  IMAD.MOV.U32 R14, RZ, RZ, R5 ;  /* 0x000000ffff0e7224 */ /* 0x000fc600078e0005 */
[----:B------:R-:W-:Y:S01]  /*9200*/  PRMT R55, R13, 0x7610, R55 ;  /* 0x000076100d377816 */ /* 0x000fe20000000037 */
[----:B------:R-:W-:Y:S01]  /*9210*/  IMAD.MOV.U32 R13, RZ, RZ, R7 ;  /* 0x000000ffff0d7224 */ /* 0x000fe200078e0007 */
[----:B------:R-:W-:Y:S01]  /*9220*/  PRMT R56, R14, 0x7610, R56 ;  /* 0x000076100e387816 */ /* 0x000fe20000000038 */
[----:B------:R-:W-:-:S03]  /*9230*/  IMAD.MOV.U32 R14, RZ, RZ, R8 ;  /* 0x000000ffff0e7224 */ /* 0x000fc600078e0008 */
[----:B------:R-:W-:Y:S02]  /*9240*/  PRMT R55, R55, 0x5410, R13 ;  /* 0x0000541037377816 */ /* 0x000fe4000000000d */
[----:B------:R-:W-:Y:S02]  /*9250*/  PRMT R56, R56, 0x5410, R14 ;  /* 0x0000541038387816 */ /* 0x000fe4000000000e */
[----:B--2---:R-:W-:Y:S01]  /*9260*/  VIADDMNMX R3, R34, -R3, 0x80, PT ;  /* 0x0000008022037446 */ /* 0x004fe20003800903 */
[----:B------:R-:W-:-:S03]  /*9270*/  IMAD.MOV.U32 R34, RZ, RZ, R11 ;  /* 0x000000ffff227224 */ /* 0x000fc600078e000b */
[-C--:B------:R-:W-:Y:S02]  /*9280*/  ISETP.GE.OR P2, PT, R22, R3.reuse, P0 ;  /* 0x000000031600720c */ /* 0x080fe40000746670 */
[----:B------:R-:W-:Y:S01]  /*9290*/  ISETP.GE.OR P0, PT, R15, R3, P0 ;  /* 0x000000030f00720c */ /* 0x000fe20000706670 */
[----:B------:R-:W-:Y:S02]  /*92a0*/  IMAD.MOV.U32 R3, RZ, RZ, R6 ;  /* 0x000000ffff037224 */ /* 0x000fe400078e0006 */
[----:B------:R-:W-:-:S03]  /*92b0*/  IMAD.MOV.U32 R15, RZ, RZ, R9 ;  /* 0x000000ffff0f7224 */ /* 0x000fc600078e0009 */
[----:B------:R-:W-:Y:S01]  /*92c0*/  PRMT R57, R3, 0x7610, R57 ;  /* 0x0000761003397816 */ /* 0x000fe20000000039 */
[----:B------:R-:W-:Y:S01]  /*92d0*/  IMAD.MOV.U32 R3, RZ, RZ, R10 ;  /* 0x000000ffff037224 */ /* 0x000fe200078e000a */
[----:B------:R-:W-:Y:S01]  /*92e0*/  PRMT R58, R15, 0x7610, R58 ;  /* 0x000076100f3a7816 */ /* 0x000fe2000000003a */
[----:B0-----:R-:W-:Y:S06]  /*92f0*/  @!P1 BRA `(.L_x_14582) ;  /* 0x00000198006c9947 */ /* 0x001fec0003800000 */
.L_x_14851:
[----:B------:R-:W-:Y:S05]  /*9300*/  BSYNC B1 ;  /* 0x0000000000017941 */ /* 0x000fea0003800000 */
.L_x_14581:
[----:B------:R-:W-:Y:S04]  /*9310*/  BSSY B1, `(.L_x_14583) ;  /* 0x000006b000017945 */ /* 0x000fe80003800000 */
[----:B------:R-:W-:Y:S05]  /*9320*/  @P2 BRA `(.L_x_14584) ;  /* 0x0000000400a42947 */ /* 0x000fea0003800000 */
[----:B------:R-:W2:Y:S01]  /*9330*/  LDL R15, [R1+0x34] ;  /* 0x00003400010f7983 */ /* 0x000ea20000100800 */
[----:B------:R-:W-:Y:S01]  /*9340*/  IMAD.SHL.U32 R37, R37, 0x40, RZ ;  /* 0x0000004025257824 */ /* 0x000fe200078e00ff */
[----:B------:R-:W-:Y:S01]  /*9350*/  SHF.R.U64 R43, R30, 0x10, R31 ;  /* 0x000000101e2b7819 */ /* 0x000fe2000000121f */
[----:B------:R-:W-:Y:S01]  /*9360*/  IMAD.IADD R13, R16, 0x1, R39 ;  /* 0x00000001100d7824 */ /* 0x000fe200078e0227 */
[----:B------:R-:W-:Y:S02]  /*9370*/  SHF.R.U64 R40, R20, 0x10, R21 ;  /* 0x0000001014287819 */ /* 0x000fe40000001215 */
[----:B------:R-:W-:Y:S02]  /*9380*/  LOP3.LUT R37, R37, 0x1c0, RZ, 0xc0, !PT ;  /* 0x000001c025257812 */ /* 0x000fe400078ec0ff */
[----:B------:R-:W-:Y:S02]  /*9390*/  SHF.R.U64 R46, R32, 0x10, R33 ;  /* 0x00000010202e7819 */ /* 0x000fe40000001221 */
[----:B------:R-:W-:-:S02]  /*93a0*/  SHF.R.U32.HI R14, RZ, 0x3, R37 ;  /* 0x00000003ff0e7819 */ /* 0x000fc40000011625 */
[C---:B------:R-:W-:Y:S02]  /*93b0*/  LOP3.LUT R13, R37.reuse, 0x38, R13, 0xf8, !PT ;  /* 0x00000038250d7812 */ /* 0x040fe400078ef80d */
[----:B0-----:R-:W-:Y:S02]  /*93c0*/  LOP3.LUT R12, R37, 0x38, R16, 0xf8, !PT ;  /* 0x00000038250c7812 */ /* 0x001fe400078ef810 */
[-C--:B------:R-:W-:Y:S02]  /*93d0*/  LOP3.LUT R13, R13, R14.reuse, RZ, 0x3c, !PT ;  /* 0x0000000e0d0d7212 */ /* 0x080fe400078e3cff */
[----:B------:R-:W-:Y:S02]  /*93e0*/  LOP3.LUT R12, R12, R14, RZ, 0x3c, !PT ;  /* 0x0000000e0c0c7212 */ /* 0x000fe400078e3cff */
[----:B------:R-:W-:Y:S02]  /*93f0*/  PRMT R43, R45, 0x5410, R43 ;  /* 0x000054102d2b7816 */ /* 0x000fe4000000002b */
[----:B------:R-:W-:-:S02]  /*9400*/  SHF.R.U64 R42, R28, 0x10, R29 ;  /* 0x000000101c2a7819 */ /* 0x000fc4000000121d */
[----:B------:R-:W-:Y:S02]  /*9410*/  SHF.R.U32.HI R44, RZ, 0x10, R31 ;  /* 0x00000010ff2c7819 */ /* 0x000fe4000001161f */
[----:B------:R-:W-:Y:S02]  /*9420*/  PRMT R40, R36, 0x5432, R40 ;  /* 0x0000543224287816 */ /* 0x000fe40000000028 */
[----:B------:R-:W-:Y:S02]  /*9430*/  SHF.R.U32.HI R41, RZ, 0x10, R21 ;  /* 0x00000010ff297819 */ /* 0x000fe40000011615 */
[----:B------:R-:W-:Y:S01]  /*9440*/  PRMT R46, R45, 0x5432, R46 ;  /* 0x000054322d2e7816 */ /* 0x000fe2000000002e */
[----:B------:R-:W-:Y:S01]  /*9450*/  IMAD.U32 R45, R43, 0x10000, RZ ;  /* 0x000100002b2d7824 */ /* 0x000fe200078e00ff */
[C---:B------:R-:W-:Y:S02]  /*9460*/  PRMT R42, R35.reuse, 0x5410, R42 ;  /* 0x00005410232a7816 */ /* 0x040fe4000000002a */
[----:B------:R-:W-:Y:S01]  /*9470*/  PRMT R44, R35, 0x5432, R44 ;  /* 0x00005432232c7816 */ /* 0x000fe2000000002c */
[----:B------:R-:W-:Y:S01]  /*9480*/  IMAD.U32 R35, R40, 0x10000, RZ ;  /* 0x0001000028237824 */ /* 0x000fe200078e00ff */
[----:B------:R-:W-:-:S02]  /*9490*/  PRMT R41, R49, 0x5410, R41 ;  /* 0x0000541031297816 */ /* 0x000fc40000000029 */
[----:B------:R-:W-:Y:S02]  /*94a0*/  SHF.R.U32.HI R29, RZ, 0x10, R29 ;  /* 0x00000010ff1d7819 */ /* 0x000fe4000001161d */
[----:B------:R-:W-:Y:S02]  /*94b0*/  SHF.R.U32.HI R47, RZ, 0x10, R33 ;  /* 0x00000010ff2f7819 */ /* 0x000fe40000011621 */
[----:B------:R-:W-:Y:S02]  /*94c0*/  LOP3.LUT R43, R43, 0xffff0000, RZ, 0xc0, !PT ;  /* 0xffff00002b2b7812 */ /* 0x000fe400078ec0ff */
[----:B------:R-:W-:Y:S02]  /*94d0*/  PRMT R36, R36, 0x5410, R29 ;  /* 0x0000541024247816 */ /* 0x000fe4000000001d */
[----:B------:R-:W-:Y:S01]  /*94e0*/  PRMT R47, R48, 0x5410, R47 ;  /* 0x00005410302f7816 */ /* 0x000fe2000000002f */
[C---:B--2---:R-:W-:Y:S02]  /*94f0*/  IMAD R38, R15.reuse, 0x200, R13 ;  /* 0x000002000f267824 */ /* 0x044fe400078e020d */
[----:B------:R-:W-:-:S02]  /*9500*/  IMAD R12, R15, 0x200, R12 ;  /* 0x000002000f0c7824 */ /* 0x000fc400078e020c */
        /* <DEDUP_REMOVED lines=8> */
[----:B-1----:R-:W-:Y:S02]  /*9590*/  IMAD.U32 R20, R12, 0x10000, RZ ;  /* 0x000100000c147824 */ /* 0x002fe400078e00ff */
[C---:B------:R-:W-:Y:S01]  /*95a0*/  FMUL.FTZ R49, R30.reuse, R45 ;  /* 0x0000002d1e317220 */ /* 0x040fe20000410000 */
[-C--:B------:R-:W-:Y:S01]  /*95b0*/  FMUL.FTZ R51, R30, R35.reuse ;  /* 0x000000231e337220 */ /* 0x080fe20000410000 */
[----:B------:R-:W-:Y:S01]  /*95c0*/  IMAD.U32 R30, R44, 0x10000, RZ ;  /* 0x000100002c1e7824 */ /* 0x000fe200078e00ff */
[----:B------:R-:W-:Y:S01]  /*95d0*/  LOP3.LUT R12, R12, 0xffff0000, RZ, 0xc0, !PT ;  /* 0xffff00000c0c7812 */ /* 0x000fe200078ec0ff */
[----:B------:R-:W-:Y:S01]  /*95e0*/  FFMA.FTZ R49, R20, R35, -R49 ;  /* 0x0000002314317223 */ /* 0x000fe20000010831 */
[----:B------:R-:W-:Y:S01]  /*95f0*/  LOP3.LUT R35, R40, 0xffff0000, RZ, 0xc0, !PT ;  /* 0xffff000028237812 */ /* 0x000fe200078ec0ff */
[----:B------:R-:W-:Y:S01]  /*9600*/  FFMA.FTZ R51, R20, R45, R51 ;  /* 0x0000002d14337223 */ /* 0x000fe20000010033 */
[----:B------:R-:W-:-:S02]  /*9610*/  IMAD.U32 R21, R13, 0x10000, RZ ;  /* 0x000100000d157824 */ /* 0x000fc400078e00ff */
[----:B------:R-:W-:Y:S01]  /*9620*/  FMUL.FTZ R50, R31, R30 ;  /* 0x0000001e1f327220 */ /* 0x000fe20000410000 */
[----:B------:R-:W-:Y:S02]  /*9630*/  IMAD.U32 R20, R41, 0x10000, RZ ;  /* 0x0001000029147824 */ /* 0x000fe400078e00ff */
[C---:B------:R-:W-:Y:S01]  /*9640*/  FMUL.FTZ R53, R24.reuse, R43 ;  /* 0x0000002b18357220 */ /* 0x040fe20000410000 */
[-C--:B------:R-:W-:Y:S01]  /*9650*/  FMUL.FTZ R45, R24, R35.reuse ;  /* 0x00000023182d7220 */ /* 0x080fe20000410000 */
[----:B------:R-:W-:Y:S02]  /*9660*/  IMAD.U32 R33, R27, 0x10000, RZ ;  /* 0x000100001b217824 */ /* 0x000fe400078e00ff */
[-C--:B------:R-:W-:Y:S01]  /*9670*/  FMUL.FTZ R31, R31, R20.reuse ;  /* 0x000000141f1f7220 */ /* 0x080fe20000410000 */
[----:B------:R-:W-:Y:S01]  /*9680*/  FFMA.FTZ R50, R21, R20, -R50 ;  /* 0x0000001415327223 */ /* 0x000fe20000010832 */
[----:B------:R-:W-:Y:S02]  /*9690*/  IMAD.U32 R24, R47, 0x10000, RZ ;  /* 0x000100002f187824 */ /* 0x000fe400078e00ff */
[----:B------:R-:W-:Y:S01]  /*96a0*/  FFMA.FTZ R40, R12, R35, -R53 ;  /* 0x000000230c287223 */ /* 0x000fe20000010835 */
[----:B------:R-:W-:-:S02]  /*96b0*/  IMAD.U32 R20, R36, 0x10000, RZ ;  /* 0x0001000024147824 */ /* 0x000fc400078e00ff */
[----:B------:R-:W-:Y:S01]  /*96c0*/  FFMA.FTZ R48, R12, R43, R45 ;  /* 0x0000002b0c307223 */ /* 0x000fe2000001002d */
[----:B------:R-:W-:Y:S02]  /*96d0*/  IMAD.U32 R29, R15, 0x10000, RZ ;  /* 0x000100000f1d7824 */ /* 0x000fe400078e00ff */
        /* <DEDUP_REMOVED lines=9> */
[----:B------:R-:W-:Y:S01]  /*9770*/  LOP3.LUT R13, R13, 0xffff0000, RZ, 0xc0, !PT ;  /* 0xffff00000d0d7812 */ /* 0x000fe200078ec0ff */
        /* <DEDUP_REMOVED lines=19> */
[----:B------:R-:W-:Y:S01]  /*98b0*/  FMUL.FTZ R24, R27, R12 ;  /* 0x0000000c1b187220 */ /* 0x000fe20000410000 */
[----:B------:R-:W-:Y:S01]  /*98c0*/  LOP3.LUT R15, R15, 0xffff0000, RZ, 0xc0, !PT ;  /* 0xffff00000f0f7812 */ /* 0x000fe200078ec0ff */
        /* <DEDUP_REMOVED lines=15> */
.L_x_14584:
[----:B------:R-:W-:Y:S05]  /*99c0*/  BSYNC B1 ;  /* 0x0000000000017941 */ /* 0x000fea0003800000 */
.L_x_14583:
[----:B------:R-:W-:Y:S01]  /*99d0*/  PRMT R21, R3, 0x5410, R34 ;  /* 0x0000541003157816 */ /* 0x000fe20000000022 */
[----:B------:R-:W-:Y:S06]  /*99e0*/  @P0 BRA `(.L_x_14575) ;  /* 0x0000000400a80947 */ /* 0x000fec0003800000 */
[----:B01----:R-:W2:Y:S01]  /*99f0*/  LDL R12, [R1+0x38] ;  /* 0x00003800010c7983 */ /* 0x003ea20000100800 */
[C---:B------:R-:W-:Y:S02]  /*9a00*/  VIADD R13, R22.reuse, 0x40 ;  /* 0x00000040160d7836 */ /* 0x040fe40000000000 */
[----:B------:R-:W-:Y:S01]  /*9a10*/  VIADD R14, R22, 0x40 ;  /* 0x00000040160e7836 */ /* 0x000fe20000000000 */
[----:B------:R-:W3:Y:S01]  /*9a20*/  LDL R41, [R1+0x16c] ;  /* 0x00016c0001297983 */ /* 0x000ee20000100800 */
[----:B------:R-:W-:Y:S02]  /*9a30*/  IMAD.SHL.U32 R13, R13, 0x40, RZ ;  /* 0x000000400d0d7824 */ /* 0x000fe400078e00ff */
[----:B------:R-:W-:Y:S02]  /*9a40*/  IMAD.SHL.U32 R14, R14, 0x40, RZ ;  /* 0x000000400e0e7824 */ /* 0x000fe400078e00ff */
[----:B------:R-:W-:Y:S01]  /*9a50*/  IMAD.IADD R3, R16, 0x1, R39 ;  /* 0x0000000110037824 */ /* 0x000fe200078e0227 */
[----:B------:R-:W-:-:S02]  /*9a60*/  LOP3.LUT R13, R13, 0x1c0, RZ, 0xc0, !PT ;  /* 0x000001c00d0d7812 */ /* 0x000fc400078ec0ff */
[----:B------:R-:W-:Y:S02]  /*9a70*/  LOP3.LUT R14, R14, 0x1c0, RZ, 0xc0, !PT ;  /* 0x000001c00e0e7812 */ /* 0x000fe400078ec0ff */
[----:B------:R-:W-:Y:S02]  /*9a80*/  SHF.R.U32.HI R13, RZ, 0x3, R13 ;  /* 0x00000003ff0d7819 */ /* 0x000fe4000001160d */
[----:B------:R-:W-:-:S04]  /*9a90*/  LOP3.LUT R3, R14, 0x38, R3, 0xf8, !PT ;  /* 0x000000380e037812 */ /* 0x000fc800078ef803 */
[----:B------:R-:W-:Y:S02]  /*9aa0*/  LOP3.LUT R3, R3, R13, RZ, 0x3c, !PT ;  /* 0x0000000d03037212 */ /* 0x000fe400078e3cff */
        /* <DEDUP_REMOVED lines=10> */
[----:B------:R-:W-:Y:S02]  /*9b50*/  PRMT R35, R56, 0x5410, R35 ;  /* 0x0000541038237816 */ /* 0x000fe40000000023 */
[--C-:B------:R-:W-:Y:S02]  /*9b60*/  SHF.R.U64 R31, R10, 0x10, R11.reuse ;  /* 0x000000100a1f7819 */ /* 0x100fe4000000120b */
[----:B------:R-:W-:Y:S02]  /*9b70*/  SHF.R.U32.HI R32, RZ, 0x10, R11 ;  /* 0x00000010ff207819 */ /* 0x000fe4000001160b */
[----:B------:R-:W-:Y:S01]  /*9b80*/  PRMT R38, R55, 0x5432, R38 ;  /* 0x0000543237267816 */ /* 0x000fe20000000026 */
[----:B------:R-:W-:Y:S01]  /*9b90*/  IMAD.U32 R36, R35, 0x10000, RZ ;  /* 0x0001000023247824 */ /* 0x000fe200078e00ff */
[----:B------:R-:W-:-:S02]  /*9ba0*/  PRMT R31, R21, 0x5410, R31 ;  /* 0x00005410151f7816 */ /* 0x000fc4000000001f */
[----:B------:R-:W-:Y:S02]  /*9bb0*/  PRMT R32, R21, 0x5432, R32 ;  /* 0x0000543215207816 */ /* 0x000fe40000000020 */
[----:B------:R-:W-:Y:S02]  /*9bc0*/  LOP3.LUT R33, R33, 0xffff0000, RZ, 0xc0, !PT ;  /* 0xffff000021217812 */ /* 0x000fe400078ec0ff */
[----:B------:R-:W-:-:S04]  /*9bd0*/  SHF.R.U64 R37, R6, 0x10, R7 ;  /* 0x0000001006257819 */ /* 0x000fc80000001207 */
[----:B------:R-:W-:Y:S02]  /*9be0*/  PRMT R37, R57, 0x5410, R37 ;  /* 0x0000541039257816 */ /* 0x000fe40000000025 */
[----:B------:R-:W-:Y:S01]  /*9bf0*/  LOP3.LUT R35, R35, 0xffff0000, RZ, 0xc0, !PT ;  /* 0xffff000023237812 */ /* 0x000fe200078ec0ff */
[----:B--2---:R-:W-:-:S04]  /*9c00*/  IMAD.IADD R20, R12, 0x1, R3 ;  /* 0x000000010c147824 */ /* 0x004fc800078e0203 */
[----:B------:R-:W-:Y:S01]  /*9c10*/  IMAD R20, R20, 0x2, R19 ;  /* 0x0000000214147824 */ /* 0x000fe200078e0213 */
[----:B---3--:R-:W0:Y:S04]  /*9c20*/  LDS.128 R12, [R41+0x18400] ;  /* 0x01840000290c7984 */ /* 0x008e280000000c00 */
[----:B------:R-:W1:Y:S01]  /*9c30*/  LDS.128 R24, [R20+0x18400] ;  /* 0x0184000014187984 */ /* 0x000e620000000c00 */
[----:B0-----:R-:W-:Y:S02]  /*9c40*/  IMAD.U32 R3, R12, 0x10000, RZ ;  /* 0x000100000c037824 */ /* 0x001fe400078e00ff */
[----:B-1----:R-:W-:-:S04]  /*9c50*/  IMAD.U32 R9, R24, 0x10000, RZ ;  /* 0x0001000018097824 */ /* 0x002fc800078e00ff */
[C---:B------:R-:W-:Y:S01]  /*9c60*/  FMUL.FTZ R40, R9.reuse, R34 ;  /* 0x0000002209287220 */ /* 0x040fe20000410000 */
[-C--:B------:R-:W-:Y:S01]  /*9c70*/  FMUL.FTZ R42, R9, R30.reuse ;  /* 0x0000001e092a7220 */ /* 0x080fe20000410000 */
[----:B------:R-:W-:Y:S02]  /*9c80*/  IMAD.U32 R11, R25, 0x10000, RZ ;  /* 0x00010000190b7824 */ /* 0x000fe400078e00ff */
[----:B------:R-:W-:Y:S01]  /*9c90*/  FFMA.FTZ R40, R3, R30, -R40 ;  /* 0x0000001e03287223 */ /* 0x000fe20000010828 */
[----:B------:R-:W-:Y:S02]  /*9ca0*/  IMAD.U32 R30, R29, 0x10000, RZ ;  /* 0x000100001d1e7824 */ /* 0x000fe400078e00ff */
[----:B------:R-:W-:Y:S02]  /*9cb0*/  IMAD.U32 R21, R27, 0x10000, RZ ;  /* 0x000100001b157824 */ /* 0x000fe400078e00ff */
[----:B------:R-:W-:Y:S02]  /*9cc0*/  IMAD.U32 R9, R38, 0x10000, RZ ;  /* 0x0001000026097824 */ /* 0x000fe400078e00ff */
[----:B------:R-:W-:Y:S01]  /*9cd0*/  FFMA.FTZ R42, R3, R34, R42 ;  /* 0x00000022032a7223 */ /* 0x000fe2000001002a */
[----:B------:R-:W-:-:S02]  /*9ce0*/  IMAD.U32 R5, R13, 0x10000, RZ ;  /* 0x000100000d057824 */ /* 0x000fc400078e00ff */
[C---:B------:R-:W-:Y:S01]  /*9cf0*/  FMUL.FTZ R44, R11.reuse, R36 ;  /* 0x000000240b2c7220 */ /* 0x040fe20000410000 */
[-C--:B------:R-:W-:Y:S01]  /*9d00*/  FMUL.FTZ R34, R11, R30.reuse ;  /* 0x0000001e0b227220 */ /* 0x080fe20000410000 */
[----:B------:R-:W-:Y:S02]  /*9d10*/  IMAD.U32 R8, R15, 0x10000, RZ ;  /* 0x000100000f087824 */ /* 0x000fe400078e00ff */
[----:B------:R-:W-:Y:S01]  /*9d20*/  FMUL.FTZ R11, R21, R9 ;  /* 0x00000009150b7220 */ /* 0x000fe20000410000 */
[----:B------:R-:W-:Y:S01]  /*9d30*/  IMAD.U32 R3, R32, 0x10000, RZ ;  /* 0x0001000020037824 */ /* 0x000fe200078e00ff */
[----:B------:R-:W-:Y:S01]  /*9d40*/  LOP3.LUT R10, R24, 0xffff0000, RZ, 0xc0, !PT ;  /* 0xffff0000180a7812 */ /* 0x000fe200078ec0ff */
[----:B------:R-:W-:Y:S01]  /*9d50*/  FFMA.FTZ R44, R5, R30, -R44 ;  /* 0x0000001e052c7223 */ /* 0x000fe2000001082c */
[----:B------:R-:W-:Y:S01]  /*9d60*/  LOP3.LUT R24, R25, 0xffff0000, RZ, 0xc0, !PT ;  /* 0xffff000019187812 */ /* 0x000fe200078ec0ff */
[-C--:B------:R-:W-:Y:S01]  /*9d70*/  FMUL.FTZ R30, R21, R3.reuse ;  /* 0x00000003151e7220 */ /* 0x080fe20000410000 */
[----:B------:R-:W-:Y:S01]  /*9d80*/  FFMA.FTZ R25, R8, R3, -R11 ;  /* 0x0000000308197223 */ /* 0x000fe2000001080b */
[----:B------:R-:W-:Y:S01]  /*9d90*/  LOP3.LUT R4, R12, 0xffff0000, RZ, 0xc0, !PT ;  /* 0xffff00000c047812 */ /* 0x000fe200078ec0ff */
[----:B------:R-:W-:Y:S01]  /*9da0*/  FFMA.FTZ R34, R5, R36, R34 ;  /* 0x0000002405227223 */ /* 0x000fe20000010022 */
[----:B------:R-:W-:Y:S01]  /*9db0*/  LOP3.LUT R3, R28, 0xffff0000, RZ, 0xc0, !PT ;  /* 0xffff00001c037812 */ /* 0x000fe200078ec0ff */
[----:B------:R-:W-:Y:S01]  /*9dc0*/  FMUL.FTZ R5, R10, R33 ;  /* 0x000000210a057220 */ /* 0x000fe20000410000 */
[----:B------:R-:W-:Y:S01]  /*9dd0*/  FFMA.FTZ R30, R8, R9, R30 ;  /* 0x00000009081e7223 */ /* 0x000fe2000001001e */
[----:B------:R-:W-:Y:S01]  /*9de0*/  LOP3.LUT R12, R13, 0xffff0000, RZ, 0xc0, !PT ;  /* 0xffff00000d0c7812 */ /* 0x000fe200078ec0ff */
[----:B------:R-:W-:-:S02]  /*9df0*/  IMAD.U32 R13, R26, 0x10000, RZ ;  /* 0x000100001a0d7824 */ /* 0x000fc400078e00ff */
[-C--:B------:R-:W-:Y:S01]  /*9e00*/  FMUL.FTZ R9, R10, R3.reuse ;  /* 0x000000030a097220 */ /* 0x080fe20000410000 */
[C---:B------:R-:W-:Y:S01]  /*9e10*/  FFMA.FTZ R11, R4.reuse, R3, -R5 ;  /* 0x00000003040b7223 */ /* 0x040fe20000010805 */
[----:B------:R-:W-:Y:S02]  /*9e20*/  IMAD.U32 R5, R37, 0x10000, RZ ;  /* 0x0001000025057824 */ /* 0x000fe400078e00ff */
[----:B------:R-:W-:Y:S01]  /*9e30*/  FFMA.FTZ R33, R4, R33, R9 ;  /* 0x0000002104217223 */ /* 0x000fe20000010009 */
[C---:B------:R-:W-:Y:S02]  /*9e40*/  IMAD.U32 R6, R14.reuse, 0x10000, RZ ;  /* 0x000100000e067824 */ /* 0x040fe400078e00ff */
[----:B------:R-:W-:Y:S01]  /*9e50*/  FMUL.FTZ R9, R13, R5 ;  /* 0x000000050d097220 */ /* 0x000fe20000410000 */
[----:B------:R-:W-:Y:S01]  /*9e60*/  IMAD.U32 R3, R31, 0x10000, RZ ;  /* 0x000100001f037824 */ /* 0x000fe200078e00ff */
[----:B------:R-:W-:Y:S02]  /*9e70*/  LOP3.LUT R7, R14, 0xffff0000, RZ, 0xc0, !PT ;  /* 0xffff00000e077812 */ /* 0x000fe400078ec0ff */
[----:B------:R-:W-:Y:S01]  /*9e80*/  LOP3.LUT R14, R15, 0xffff0000, RZ, 0xc0, !PT ;  /* 0xffff00000f0e7812 */ /* 0x000fe200078ec0ff */
[-C--:B------:R-:W-:Y:S01]  /*9e90*/  FFMA.FTZ R10, R6, R3.reuse, -R9 ;  /* 0x00000003060a7223 */ /* 0x080fe20000010809 */
[----:B------:R-:W-:Y:S01]  /*9ea0*/  LOP3.LUT R15, R26, 0xffff0000, RZ, 0xc0, !PT ;  /* 0xffff00001a0f7812 */ /* 0x000fe200078ec0ff */
[----:B------:R-:W-:Y:S01]  /*9eb0*/  FMUL.FTZ R13, R13, R3 ;  /* 0x000000030d0d7220 */ /* 0x000fe20000410000 */
[----:B------:R-:W-:-:S02]  /*9ec0*/  LOP3.LUT R29, R29, 0xffff0000, RZ, 0xc0, !PT ;  /* 0xffff00001d1d7812 */ /* 0x000fc400078ec0ff */
[----:B------:R-:W-:Y:S02]  /*9ed0*/  LOP3.LUT R26, R27, 0xffff0000, RZ, 0xc0, !PT ;  /* 0xffff00001b1a7812 */ /* 0x000fe400078ec0ff */
[----:B------:R-:W-:Y:S02]  /*9ee0*/  LOP3.LUT R8, R37, 0xffff0000, RZ, 0xc0, !PT ;  /* 0xffff000025087812 */ /* 0x000fe400078ec0ff */
[----:B------:R-:W-:Y:S02]  /*9ef0*/  LOP3.LUT R9, R38, 0xffff0000, RZ, 0xc0, !PT ;  /* 0xffff000026097812 */ /* 0x000fe400078ec0ff */
[----:B------:R-:W-:Y:S02]  /*9f00*/  LOP3.LUT R4, R31, 0xffff0000, RZ, 0xc0, !PT ;  /* 0xffff00001f047812 */ /* 0x000fe400078ec0ff */
[----:B------:R-:W-:Y:S01]  /*9f10*/  LOP3.LUT R3, R32, 0xffff0000, RZ, 0xc0, !PT ;  /* 0xffff000020037812 */ /* 0x000fe200078ec0ff */
[C---:B------:R-:W-:Y:S01]  /*9f20*/  FMUL.FTZ R21, R24.reuse, R35 ;  /* 0x0000002318157220 */ /* 0x040fe20000410000 */
[----:B------:R-:W-:Y:S01]  /*9f30*/  FMUL.FTZ R24, R24, R29 ;  /* 0x0000001d18187220 */ /* 0x000fe20000410000 */
[----:B------:R-:W-:Y:S01]  /*9f40*/  FFMA.FTZ R13, R6, R5, R13 ;  /* 0x00000005060d7223 */ /* 0x000fe2000001000d */
[C---:B------:R-:W-:Y:S01]  /*9f50*/  FMUL.FTZ R6, R15.reuse, R8 ;  /* 0x000000080f067220 */ /* 0x040fe20000410000 */
[C---:B------:R-:W-:Y:S01]  /*9f60*/  FMUL.FTZ R27, R26.reuse, R9 ;  /* 0x000000091a1b7220 */ /* 0x040fe20000410000 */
[-C--:B------:R-:W-:Y:S01]  /*9f70*/  FMUL.FTZ R5, R15, R4.reuse ;  /* 0x000000040f057220 */ /* 0x080fe20000410000 */
[----:B------:R-:W-:Y:S01]  /*9f80*/  FMUL.FTZ R26, R26, R3 ;  /* 0x000000031a1a7220 */ /* 0x000fe20000410000 */
[C---:B------:R-:W-:Y:S01]  /*9f90*/  FFMA.FTZ R35, R12.reuse, R35, R24 ;  /* 0x000000230c237223 */ /* 0x040fe20000010018 */
[----:B------:R-:W-:Y:S01]  /*9fa0*/  FFMA.FTZ R21, R12, R29, -R21 ;  /* 0x0000001d0c157223 */ /* 0x000fe20000010815 */
        /* <DEDUP_REMOVED lines=14> */
.L_x_14575:
[----:B------:R-:W-:Y:S05]  /*a090*/  BSYNC B0 ;  /* 0x0000000000007941 */ /* 0x000fea0003800000 */
.L_x_14561:
        /* <DEDUP_REMOVED lines=8> */
.L_x_14558:
[----:B---3--:R-:W3:Y:S01]  /*a120*/  S2R R3, SR_TID.X ;  /* 0x0000000000037919 */ /* 0x008ee20000002100 */
[----:B-12---:R-:W-:Y:S01]  /*a130*/  IMAD.U32 R4, RZ, RZ, UR37 ;  /* 0x00000025ff047e24 */ /* 0x006fe2000f8e00ff */
[----:B------:R-:W-:Y:S05]  /*a140*/  WARPSYNC.ALL ;  /* 0x0000000000007948 */ /* 0x000fea0003800000 */
[----:B------:R-:W-:Y:S02]  /*a150*/  ISETP.NE.AND P0, PT, R4, 0x3, PT ;  /* 0x000000030400780c */ /* 0x000fe40003f05270 */
[----:B---3--:R-:W-:-:S05]  /*a160*/  SHF.R.U32.HI R3, RZ, 0x7, R3 ;  /* 0x00000007ff037819 */ /* 0x008fca0000011603 */
[----:B------:R-:W-:-:S05]  /*a170*/  VIADD R3, R3, 0x8 ;  /* 0x0000000803037836 */ /* 0x000fca0000000000 */
[----:B------:R1:W-:Y:S06]  /*a180*/  BAR.SYNC.DEFER_BLOCKING R3, 0x100 ;  /* 0x000400030000751d */ /* 0x0003ec0000010000 */
[----:B------:R-:W-:Y:S05]  /*a190*/  @!P0 BRA `(.L_x_14585) ;  /* 0x0000000000048947 */ /* 0x000fea0003800000 */
[----:B------:R-:W-:Y:S01]  /*a1a0*/  BPT.TRAP 0x1 ;  /* 0x000000040000795c */ /* 0x000fe20000300000 */
.L_x_14585:
[----:B------:R-:W-:Y:S01]  /*a1b0*/  IMAD R173, R2, 0x8, R19 ;  /* 0x0000000802ad7824 */ /* 0x000fe200078e0213 */
[----:B------:R-:W-:-:S04]  /*a1c0*/  SHF.L.U32 R8, R23, 0x1f, RZ ;  /* 0x0000001f17087819 */ /* 0x000fc800000006ff */
[----:B------:R2:W3:Y:S01]  /*a1d0*/  SYNCS.PHASECHK.TRANS64.TRYWAIT P1, [R173+URZ+0x32430], R8 ;  /* 0x03243008ad0075a7 */ /* 0x0004e2000802017f */
[----:B------:R-:W-:Y:S05]  /*a1e0*/  @!P0 BRA `(.L_x_14586) ;  /* 0x0000000000048947 */ /* 0x000fea0003800000 */
[----:B------:R-:W-:Y:S01]  /*a1f0*/  BPT.TRAP 0x1 ;  /* 0x000000040000795c */ /* 0x000fe20000300000 */
.L_x_14586:
[----:B------:R-:W-:-:S05]  /*a200*/  VIADD R4, R19, 0x1c400 ;  /* 0x0001c40013047836 */ /* 0x000fca0000000000 */
[----:B------:R-:W-:-:S04]  /*a210*/  SHF.R.U32.HI R4, RZ, 0x4, R4 ;  /* 0x00000004ff047819 */ /* 0x000fc80000011604 */
[----:B------:R-:W-:-:S04]  /*a220*/  LOP3.LUT R4, R4, 0x3fff, RZ, 0xc0, !PT ;  /* 0x00003fff04047812 */ /* 0x000fc800078ec0ff */
[----:B------:R-:W-:-:S05]  /*a230*/  LOP3.LUT R4, R4, 0x10000, RZ, 0xfc, !PT ;  /* 0x0001000004047812 */ /* 0x000fca00078efcff */
[----:B------:R4:W-:Y:S01]  /*a240*/  STL [R1+0x14], R4 ;  /* 0x0000140401007387 */ /* 0x0009e20000100800 */
[----:B---3--:R-:W-:Y:S05]  /*a250*/  @P1 BRA `(.L_x_14587) ;  /* 0x0000000000081947 */ /* 0x008fea0003800000 */
[----:B------:R-:W3:Y:S02]  /*a260*/  SYNCS.PHASECHK.TRANS64.TRYWAIT P1, [R173+URZ+0x32430], R8 ;  /* 0x03243008ad0075a7 */ /* 0x000ee4000802017f */
[----:B---3--:R-:W-:Y:S05]  /*a270*/  @!P1 BRA `(.L_x_14588) ;  /* 0x0000018800a09947 */ /* 0x008fea0003800000 */
.L_x_14587:
[----:B----4-:R-:W4:Y:S01]  /*a280*/  LDL R4, [R1+0x14] ;  /* 0x0000140001047983 */ /* 0x010f220000100800 */
[----:B------:R-:W-:Y:S01]  /*a290*/  IMAD.MOV.U32 R5, RZ, RZ, 0x40000040 ;  /* 0x40000040ff057424 */ /* 0x000fe200078e00ff */
[----:B------:R-:W-:Y:S05]  /*a2a0*/  WARPSYNC.ALL ;  /* 0x0000000000007948 */ /* 0x000fea0003800000 */
[C---:B------:R-:W-:Y:S01]  /*a2b0*/  R2UR UR4, R212.reuse ;  /* 0x00000000d40472ca */ /* 0x040fe200000e0000 */
[----:B0-----:R-:W-:Y:S01]  /*a2c0*/  WARPGROUP.ARRIVE ;  /* 0x00000000000079c5 */ /* 0x001fe20000000000 */
[----:B------:R-:W-:Y:S01]  /*a2d0*/  R2UR UR5, R213 ;  /* 0x00000000d50572ca */ /* 0x000fe200000e0000 */
[----:B------:R-:W-:Y:S01]  /*a2e0*/  VIADD R12, R212, 0x2 ;  /* 0x00000002d40c7836 */ /* 0x000fe20000000000 */
[----:B------:R-:W-:Y:S01]  /*a2f0*/  R2UR UR7, R5 ;  /* 0x00000000050772ca */ /* 0x000fe200000e0000 */
[----:B------:R-:W-:Y:S01]  /*a300*/  IMAD.MOV.U32 R13, RZ, RZ, 0x40000040 ;  /* 0x40000040ff0d7424 */ /* 0x000fe200078e00ff */
[----:B------:R-:W-:Y:S01]  /*a310*/  SHF.L.U32 R0, R0, 0x1f, RZ ;  /* 0x0000001f00007819 */ /* 0x000fe200000006ff */
[----:B------:R-:W-:Y:S01]  /*a320*/  IMAD.MOV.U32 R7, RZ, RZ, 0x40000040 ;  /* 0x40000040ff077424 */ /* 0x000fe200078e00ff */
[----:B------:R-:W-:Y:S01]  /*a330*/  BSSY B0, `(.L_x_14589) ;  /* 0x0000027000007945 */ /* 0x000fe20003800000 */
[----:B------:R-:W-:Y:S01]  /*a340*/  VIADD R10, R212, 0x4 ;  /* 0x00000004d40a7836 */ /* 0x000fe20000000000 */
[----:B------:R0:W-:Y:S01]  /*a350*/  STL.64 [R1+0x8], R12 ;  /* 0x0000080c01007387 */ /* 0x0001e20000100a00 */
[----:B------:R-:W-:-:S02]  /*a360*/  IMAD.MOV.U32 R11, RZ, RZ, 0x40000040 ;  /* 0x40000040ff0b7424 */ /* 0x000fc400078e00ff */
[----:B------:R-:W-:Y:S02]  /*a370*/  VIADD R236, R212, 0x6 ;  /* 0x00000006d4ec7836 */ /* 0x000fe40000000000 */
[----:B------:R-:W-:Y:S01]  /*a380*/  IMAD.MOV.U32 R237, RZ, RZ, 0x40000040 ;  /* 0x40000040ffed7424 */ /* 0x000fe200078e00ff */
[----:B------:R0:W-:Y:S01]  /*a390*/  STL.64 [R1], R10 ;  /* 0x0000000a01007387 */ /* 0x0001e20000100a00 */
[----:B------:R-:W-:Y:S02]  /*a3a0*/  IMAD.MOV.U32 R5, RZ, RZ, 0x40000040 ;  /* 0x40000040ff057424 */ /* 0x000fe400078e00ff */
[----:B----4-:R-:W-:-:S04]  /*a3b0*/  IMAD R4, R2, 0x300, R4 ;  /* 0x0000030002047824 */ /* 0x010fc800078e0204 */
[C---:B------:R-:W-:Y:S01]  /*a3c0*/  VIADD R6, R4.reuse, 0x2 ;  /* 0x0000000204067836 */ /* 0x040fe20000000000 */
[----:B------:R-:W-:-:S13]  /*a3d0*/  R2UR UR6, R4 ;  /* 0x00000000040672ca */ /* 0x000fda00000e0000 */
[----:B------:R-:W-:Y:S01]  /*a3e0*/  HGMMA.64x96x16.F32.BF16 R24, gdesc[UR4], RZ, !UPT, gsb0 ;  /* 0x01600000041879f0 */ /* 0x000fe2000c0018ff */
        /* <DEDUP_REMOVED lines=20> */
[----:B------:R-:W-:Y:S01]  /*a530*/  R2UR UR7, R5 ;  /* 0x00000000050772ca */ /* 0x000fe200000e0000 */
[----:B------:R-:W-:Y:S02]  /*a540*/  WARPGROUP.DEPBAR.LE gsb0, 0x0 ;  /* 0x00008000000079c5 */ /* 0x000fe40000010000 */
[----:B------:R-:W-:-:S10]  /*a550*/  WARPGROUP.ARRIVE ;  /* 0x00000000000079c5 */ /* 0x000fd40000000000 */
[----:B------:R-:W-:Y:S03]  /*a560*/  HGMMA.64x96x16.F32.BF16 R24, gdesc[UR4], R24, gsb0 ;  /* 0x01600000041879f0 */ /* 0x000fe60008001818 */
[----:B------:R-:W-:Y:S02]  /*a570*/  WARPGROUP.DEPBAR.LE gsb0, 0x0 ;  /* 0x00008000000079c5 */ /* 0x000fe40000010000 */
[----:B------:R-:W4:Y:S02]  /*a580*/  SYNCS.PHASECHK.TRANS64.TRYWAIT P1, [R19+URZ+0x32410], R0 ;  /* 0x03241000130075a7 */ /* 0x000f24000802017f */
[----:B0---4-:R-:W-:Y:S05]  /*a590*/  @!P1 BRA `(.L_x_14590) ;  /* 0x0000018400ec9947 */ /* 0x011fea0003800000 */
.L_x_14852:
[----:B------:R-:W-:Y:S05]  /*a5a0*/  BSYNC B0 ;  /* 0x0000000000007941 */ /* 0x000fea0003800000 */
.L_x_14589:
[----:B------:R-:W-:Y:S05]  /*a5b0*/  @!P0 BRA `(.L_x_14591) ;  /* 0x0000000000048947 */ /* 0x000fea0003800000 */
[----:B------:R-:W-:Y:S01]  /*a5c0*/  BPT.TRAP 0x1 ;  /* 0x000000040000795c */ /* 0x000fe20000300000 */
.L_x_14591:
[----:B------:R4:W0:Y:S01]  /*a5d0*/  SYNCS.PHASECHK.TRANS64.TRYWAIT P2, [R173+URZ+0x32450], R8 ;  /* 0x03245008ad0075a7 */ /* 0x000822000804017f */
[----:B------:R-:W-:Y:S05]  /*a5e0*/  @!P0 BRA `(.L_x_14592) ;  /* 0x0000000000048947 */ /* 0x000fea0003800000 */
[----:B------:R-:W-:Y:S01]  /*a5f0*/  BPT.TRAP 0x1 ;  /* 0x000000040000795c */ /* 0x000fe20000300000 */
.L_x_14592:
[----:B0-----:R-:W0:Y:S01]  /*a600*/  S2R R0, SR_TID.X ;  /* 0x0000000000007919 */ /* 0x001e220000002100 */
[----:B------:R-:W-:Y:S01]  /*a610*/  BSSY B0, `(.L_x_14593) ;  /* 0x0000006000007945 */ /* 0x000fe20003800000 */
[----:B0-----:R-:W-:-:S04]  /*a620*/  LOP3.LUT R0, R0, 0x7f, RZ, 0xc0, !PT ;  /* 0x0000007f00007812 */ /* 0x001fc800078ec0ff */
[----:B------:R-:W-:Y:S01]  /*a630*/  ISETP.NE.AND P1, PT, R0, RZ, PT ;  /* 0x000000ff0000720c */ /* 0x000fe20003f25270 */
[----:B------:R-:W-:-:S12]  /*a640*/  @P2 BRA `(.L_x_14594) ;  /* 0x0000000000082947 */ /* 0x000fd80003800000 */
[----:B------:R-:W0:Y:S02]  /*a650*/  SYNCS.PHASECHK.TRANS64.TRYWAIT P2, [R173+URZ+0x32450], R8 ;  /* 0x03245008ad0075a7 */ /* 0x000e24000804017f */
[----:B0-----:R-:W-:Y:S05]  /*a660*/  @!P2 BRA `(.L_x_14595) ;  /* 0x0000018400cca947 */ /* 0x001fea0003800000 */
.L_x_14594:
[----:B------:R-:W-:Y:S05]  /*a670*/  BSYNC B0 ;  /* 0x0000000000007941 */ /* 0x000fea0003800000 */
.L_x_14593:
[----:B------:R-:W-:Y:S05]  /*a680*/  WARPSYNC.ALL ;  /* 0x0000000000007948 */ /* 0x000fea0003800000 */
[----:B------:R-:W-:Y:S01]  /*a690*/  R2UR UR42, R19 ;  /* 0x00000000132a72ca */ /* 0x000fe200000e0000 */
[----:B------:R-:W-:Y:S01]  /*a6a0*/  IMAD.MOV.U32 R7, RZ, RZ, 0xc00 ;  /* 0x00000c00ff077424 */ /* 0x000fe200078e00ff */
[----:B------:R-:W-:Y:S01]  /*a6b0*/  LOP3.LUT R4, R72, 0x10000, RZ, 0xfc, !PT ;  /* 0x0001000048047812 */ /* 0x000fe200078efcff */
[----:B------:R-:W-:Y:S01]  /*a6c0*/  IMAD.MOV.U32 R5, RZ, RZ, 0x40000040 ;  /* 0x40000040ff057424 */ /* 0x000fe200078e00ff */
[----:B------:R-:W-:Y:S01]  /*a6d0*/  WARPGROUP.ARRIVE ;  /* 0x00000000000079c5 */ /* 0x000fe20000000000 */
[----:B------:R-:W-:Y:S01]  /*a6e0*/  IMAD.MOV.U32 R235, RZ, RZ, 0x40000040 ;  /* 0x40000040ffeb7424 */ /* 0x000fe200078e00ff */
[----:B------:R-:W2:Y:S01]  /*a6f0*/  LDL.LU R73, [R1+0x10] ;  /* 0x0000100001497983 */ /* 0x000ea20000300800 */
[----:B------:R-:W-:Y:S01]  /*a700*/  IMAD.MOV.U32 R9, RZ, RZ, 0x40000040 ;  /* 0x40000040ff097424 */ /* 0x000fe200078e00ff */
[----:B------:R-:W0:Y:S01]  /*a710*/  LDC R74, c[0x0][0x448] ;  /* 0x00011200ff4a7b82 */ /* 0x000e220000000800 */
[----:B------:R-:W-:Y:S01]  /*a720*/  IMAD.MOV.U32 R233, RZ, RZ, 0x40000040 ;  /* 0x40000040ffe97424 */ /* 0x000fe200078e00ff */
[----:B------:R-:W-:Y:S01]  /*a730*/  ULDC UR43, c[0x0][0xa80] ;  /* 0x0002a000002b7ab9 */ /* 0x000fe20000000800 */
[----:B------:R-:W-:-:S02]  /*a740*/  IMAD.MOV.U32 R231, RZ, RZ, 0x40000040 ;  /* 0x40000040ffe77424 */ /* 0x000fc400078e00ff */
[----:B------:R-:W-:Y:S01]  /*a750*/  IMAD.MOV.U32 R229, RZ, RZ, 0x40000040 ;  /* 0x40000040ffe57424 */ /* 0x000fe200078e00ff */
[----:B------:R-:W-:Y:S01]  /*a760*/  UIADD3 UR42, UR42, 0x400, URZ ;  /* 0x000004002a2a7890 */ /* 0x000fe2000fffe03f */
[C---:B------:R-:W-:Y:S01]  /*a770*/  R2UR UR4, R4.reuse ;  /* 0x00000000040472ca */ /* 0x040fe200000e0000 */
[C---:B------:R-:W-:Y:S01]  /*a780*/  VIADD R234, R4.reuse, 0x2 ;  /* 0x0000000204ea7836 */ /* 0x040fe20000000000 */
[----:B------:R-:W-:Y:S01]  /*a790*/  R2UR UR5, R5 ;  /* 0x00000000050572ca */ /* 0x000fe200000e0000 */
[----:B------:R-:W-:Y:S01]  /*a7a0*/  USHF.R.U32.HI UR42, URZ, 0x4, UR42 ;  /* 0x000000043f2a7899 */ /* 0x000fe2000801162a */
[C---:B------:R-:W-:Y:S01]  /*a7b0*/  VIADD R232, R4.reuse, 0x4 ;  /* 0x0000000404e87836 */ /* 0x040fe20000000000 */
[----:B------:R-:W2:Y:S01]  /*a7c0*/  LDL R0, [R1+0x3c] ;  /* 0x00003c0001007983 */ /* 0x000ea20000100800 */
[----:B------:R-:W-:Y:S01]  /*a7d0*/  IMAD.MOV.U32 R227, RZ, RZ, 0x40000040 ;  /* 0x40000040ffe37424 */ /* 0x000fe200078e00ff */
[----:B------:R-:W-:Y:S01]  /*a7e0*/  ULOP3.LUT UR42, UR42, 0x3fff, URZ, 0xc0, !UPT ;  /* 0x00003fff2a2a7892 */ /* 0x000fe2000f8ec03f */
[C---:B------:R-:W-:Y:S01]  /*a7f0*/  VIADD R230, R4.reuse, 0x6 ;  /* 0x0000000604e67836 */ /* 0x040fe20000000000 */
[----:B------:R-:W2:Y:S01]  /*a800*/  LDL R78, [R1+0x1c] ;  /* 0x00001c00014e7983 */ /* 0x000ea20000100800 */
[----:B------:R-:W-:Y:S01]  /*a810*/  IMAD.MOV.U32 R225, RZ, RZ, 0x40000040 ;  /* 0x40000040ffe17424 */ /* 0x000fe200078e00ff */
[----:B------:R-:W-:Y:S01]  /*a820*/  ULOP3.LUT UR39, UR42, 0x10000, URZ, 0xfc, !UPT ;  /* 0x000100002a277892 */ /* 0x000fe2000f8efc3f */
[----:B------:R-:W-:Y:S01]  /*a830*/  VIADD R228, R4, 0x400 ;  /* 0x0000040004e47836 */ /* 0x000fe20000000000 */
[----:B------:R-:W2:Y:S01]  /*a840*/  LDL R176, [R1+0x24] ;  /* 0x0000240001b07983 */ /* 0x000ea20000100800 */
[----:B------:R-:W-:Y:S01]  /*a850*/  IMAD.MOV.U32 R223, RZ, RZ, 0x40000040 ;  /* 0x40000040ffdf7424 */ /* 0x000fe200078e00ff */
[----:B------:R-:W-:Y:S01]  /*a860*/  ULDC UR48, c[0x0][0xa80] ;  /* 0x0002a00000307ab9 */ /* 0x000fe20000000800 */
[----:B------:R-:W-:Y:S01]  /*a870*/  IMAD.MOV.U32 R219, RZ, RZ, 0x40000040 ;  /* 0x40000040ffdb7424 */ /* 0x000fe200078e00ff */
[----:B------:R-:W2:Y:S01]  /*a880*/  LDL R75, [R1+0x2c] ;  /* 0x00002c00014b7983 */ /* 0x000ea20000100800 */
[----:B------:R-:W-:Y:S01]  /*a890*/  IMAD R6, R2, R7, UR39 ;  /* 0x0000002702067e24 */ /* 0x000fe2000f8e0207 */
[----:B------:R-:W-:Y:S01]  /*a8a0*/  ULDC UR49, c[0x0][0xa80] ;  /* 0x0002a00000317ab9 */ /* 0x000fe20000000800 */
[----:B------:R-:W-:Y:S01]  /*a8b0*/  IMAD.MOV.U32 R7, RZ, RZ, 0x40000040 ;  /* 0x40000040ff077424 */ /* 0x000fe200078e00ff */
[----:B------:R-:W2:Y:S02]  /*a8c0*/  LDL R177, [R1+0x18] ;  /* 0x0000180001b17983 */ /* 0x000ea40000100800 */
[----:B------:R-:W-:-:S02]  /*a8d0*/  R2UR UR6, R6 ;  /* 0x00000000060672ca */ /* 0x000fc400000e0000 */
[----:B------:R-:W-:-:S13]  /*a8e0*/  R2UR UR7, R7 ;  /* 0x00000000070772ca */ /* 0x000fda00000e0000 */
[----:B------:R-:W-:Y:S01]  /*a8f0*/  HGMMA.64x96x16.F32.BF16 R24, gdesc[UR4], R24, gsb0 ;  /* 0x01600000041879f0 */ /* 0x000fe20008001818 */
[----:B--234-:R-:W-:Y:S01]  /*a900*/  VIADD R8, R6, 0x2 ;  /* 0x0000000206087836 */ /* 0x01cfe20000000000 */
[----:B------:R-:W-:Y:S02]  /*a910*/  R2UR UR4, R234 ;  /* 0x00000000ea0472ca */ /* 0x000fe400000e0000 */
[----:B------:R-:W-:Y:S02]  /*a920*/  R2UR UR5, R235 ;  /* 0x00000000eb0572ca */ /* 0x000fe400000e0000 */
        /* <DEDUP_REMOVED lines=30> */
[----:B------:R-:W-:-:S02]  /*ab10*/  VIADD R8, R6, 0x302 ;  /* 0x0000030206087836 */ /* 0x000fc40000000000 */
[----:B------:R-:W-:Y:S01]  /*ab20*/  IMAD.MOV.U32 R9, RZ, RZ, 0x40000040 ;  /* 0x40000040ff097424 */ /* 0x000fe200078e00ff */
[----:B------:R-:W-:Y:S02]  /*ab30*/  WARPGROUP.DEPBAR.LE gsb0, 0x0 ;  /* 0x00008000000079c5 */ /* 0x000fe40000010000 */
[----:B------:R-:W-:-:S06]  /*ab40*/  WARPGROUP.ARRIVE ;  /* 0x00000000000079c5 */ /* 0x000fcc0000000000 */
        /* <DEDUP_REMOVED lines=37> */
[----:B------:R-:W-:Y:S02]  /*ada0*/  IMAD.MOV.U32 R211, RZ, RZ, 0x40000040 ;  /* 0x40000040ffd37424 */ /* 0x000fe400078e00ff */
        /* <DEDUP_REMOVED lines=73> */
[----:B------:R-:W-:Y:S02]  /*b240*/  R2UR UR7, R7 ;  /* 0x00000000070772ca */ /* 0x000fe400000e0000 */
[----:B0-----:R-:W-:Y:S02]  /*b250*/  ISETP.NE.AND P5, PT, R74, 0x1, PT ;  /* 0x000000014a00780c */ /* 0x001fe40003fa5270 */
[----:B------:R-:W-:-:S11]  /*b260*/  LOP3.LUT R73, R73, 0xfffffff7, RZ, 0xc0, !PT ;  /* 0xfffffff749497812 */ /* 0x000fd600078ec0ff */
[----:B------:R-:W-:Y:S01]  /*b270*/  @P5 LOP3.LUT R73, R73, 0x8, RZ, 0xfc, !PT ;  /* 0x0000000849495812 */ /* 0x000fe200078efcff */
[----:B------:R-:W0:Y:S04]  /*b280*/  @P5 LDC R7, c[0x0][0x44c] ;  /* 0x00011300ff075b82 */ /* 0x000e280000000800 */
[----:B------:R2:W-:Y:S01]  /*b290*/  STL [R1+0x10], R73 ;  /* 0x0000104901007387 */ /* 0x0005e20000100800 */
[----:B------:R-:W-:Y:S01]  /*b2a0*/  IMAD.IADD R6, R0, 0x1, R78 ;  /* 0x0000000100067824 */ /* 0x000fe200078e024e */
[----:B------:R-:W-:Y:S02]  /*b2b0*/  WARPGROUP.DEPBAR.LE gsb0, 0x0 ;  /* 0x00008000000079c5 */ /* 0x000fe40000010000 */
[----:B------:R-:W-:Y:S01]  /*b2c0*/  WARPGROUP.ARRIVE ;  /* 0x00000000000079c5 */ /* 0x000fe20000000000 */
[----:B--2---:R-:W2:Y:S01]  /*b2d0*/  @P5 LDC R73, c[0x0][0x450] ;  /* 0x00011400ff495b82 */ /* 0x004ea20000000800 */
[----:B------:R-:W-:-:S04]  /*b2e0*/  IMAD R74, R215, -0x60, R176 ;  /* 0xffffffa0d74a7824 */ /* 0x000fc800078e02b0 */
[----:B------:R-:W3:Y:S01]  /*b2f0*/  S2R R80, SR_TID.X ;  /* 0x0000000000507919 */ /* 0x000ee20000002100 */
[----:B------:R-:W-:Y:S01]  /*b300*/  HGMMA.64x96x16.F32.BF16 R24, gdesc[UR4], R24, gsb0 ;  /* 0x01600000041879f0 */ /* 0x000fe20008001818 */
[----:B0-----:R-:W-:Y:S01]  /*b310*/  @P5 IMAD.HI.U32 R0, R6, R7, RZ ;  /* 0x0000000706005227 */ /* 0x001fe200078e00ff */
[----:B------:R-:W-:Y:S01]  /*b320*/  ULOP3.LUT UR42, UR42, 0x3000000, URZ, 0xfc, !UPT ;  /* 0x030000002a2a7892 */ /* 0x000fe2000f8efc3f */
[----:B------:R-:W4:Y:S03]  /*b330*/  LDL R175, [R1+0x30] ;  /* 0x0000300001af7983 */ /* 0x000f260000100800 */
[----:B--2---:R-:W-:-:S05]  /*b340*/  @P5 SHF.R.U32.HI R6, RZ, R73, R0 ;  /* 0x00000049ff065219 */ /* 0x004fca0000011600 */
[----:B------:R-:W0:Y:S01]  /*b350*/  SHFL.IDX PT, R0, R6, RZ, 0x1c1f ;  /* 0x001c1fff06007589 */ /* 0x000e2200000e0000 */
[C-C-:B------:R-:W-:Y:S02]  /*b360*/  IADD3 R83, -R75.reuse, 0x61, R74.reuse ;  /* 0x000000614b537810 */ /* 0x140fe40007ffe14a */
[----:B------:R-:W-:-:S03]  /*b370*/  IADD3 R74, -R75, 0x60, R74 ;  /* 0x000000604b4a7810 */ /* 0x000fc60007ffe14a */
[----:B------:R-:W-:-:S05]  /*b380*/  IMAD.IADD R83, R83, 0x1, -R177 ;  /* 0x0000000153537824 */ /* 0x000fca00078e0ab1 */
[----:B0-----:R-:W-:-:S04]  /*b390*/  VIADDMNMX R0, R0, R83, R74, PT ;  /* 0x0000005300007246 */ /* 0x001fc8000380014a */
[C---:B------:R-:W-:Y:S02]  /*b3a0*/  ISETP.GT.AND P3, PT, R0.reuse, RZ, PT ;  /* 0x000000ff0000720c */ /* 0x040fe40003f64270 */
[C---:B------:R-:W-:Y:S02]  /*b3b0*/  ISETP.GT.AND P4, PT, R0.reuse, 0x1, PT ;  /* 0x000000010000780c */ /* 0x040fe40003f84270 */
[----:B------:R-:W-:Y:S01]  /*b3c0*/  ISETP.GT.AND P2, PT, R0, 0x8, PT ;  /* 0x000000080000780c */ /* 0x000fe20003f44270 */
[----:B------:R-:W-:Y:S02]  /*b3d0*/  WARPGROUP.DEPBAR.LE gsb0, 0x0 ;  /* 0x00008000000079c5 */ /* 0x000fe40000010000 */
[----:B------:R-:W-:Y:S02]  /*b3e0*/  FSEL R81, R24, -INF , P3 ;  /* 0xff80000018517808 */ /* 0x000fe40001800000 */
        /* <DEDUP_REMOVED lines=67> */
[----:B------:R-:W0:Y:S04]  /*b820*/  SHFL.BFLY PT, R25, R24, 0x2, 0x1f ;  /* 0x0c401f0018197f89 */ /* 0x000e2800000e0000 */
[----:B------:R-:W2:Y:S01]  /*b830*/  SHFL.IDX PT, R6, R6, 0x1, 0x1c1f ;  /* 0x003c1f0006067f89 */ /* 0x000ea200000e0000 */
[----:B0-----:R-:W-:-:S05]  /*b840*/  FMNMX.FTZ R25, R24, R25, !PT ;  /* 0x0000001918197209 */ /* 0x001fca0007810000 */
[----:B------:R-:W0:Y:S01]  /*b850*/  SHFL.BFLY PT, R0, R25, 0x1, 0x1f ;  /* 0x0c201f0019007f89 */ /* 0x000e2200000e0000 */
[----:B--2---:R-:W-:-:S04]  /*b860*/  VIADDMNMX R74, R6, R83, R74, PT ;  /* 0x00000053064a7246 */ /* 0x004fc8000380014a */
[C---:B------:R-:W-:Y:S02]  /*b870*/  ISETP.GT.AND P3, PT, R74.reuse, RZ, PT ;  /* 0x000000ff4a00720c */ /* 0x040fe40003f64270 */
[C---:B------:R-:W-:Y:S02]  /*b880*/  ISETP.GT.AND P4, PT, R74.reuse, 0x1, PT ;  /* 0x000000014a00780c */ /* 0x040fe40003f84270 */
[----:B------:R-:W-:Y:S02]  /*b890*/  ISETP.GT.AND P2, PT, R74, 0x8, PT ;  /* 0x000000084a00780c */ /* 0x000fe40003f44270 */
[----:B------:R-:W-:Y:S02]  /*b8a0*/  FSEL R26, R26, -INF , P3 ;  /* 0xff8000001a1a7808 */ /* 0x000fe40001800000 */
[----:B------:R-:W-:Y:S02]  /*b8b0*/  FSEL R27, R27, -INF , P4 ;  /* 0xff8000001b1b7808 */ /* 0x000fe40002000000 */
[----:B------:R-:W-:-:S02]  /*b8c0*/  ISETP.GT.AND P3, PT, R74, 0x9, PT ;  /* 0x000000094a00780c */ /* 0x000fc40003f64270 */
[----:B------:R-:W-:Y:S02]  /*b8d0*/  FSEL R30, R30, -INF , P2 ;  /* 0xff8000001e1e7808 */ /* 0x000fe40001000000 */
[----:B------:R-:W-:Y:S02]  /*b8e0*/  ISETP.GT.AND P2, PT, R74, 0x10, PT ;  /* 0x000000104a00780c */ /* 0x000fe40003f44270 */
[----:B0-----:R-:W-:Y:S02]  /*b8f0*/  FMNMX.FTZ R0, R25, R0, !PT ;  /* 0x0000000019007209 */ /* 0x001fe40007810000 */
        /* <DEDUP_REMOVED lines=14> */
[----:B------:R-:W-:Y:S01]  /*b9e0*/  FMNMX.FTZ R28, R38, R33, !PT ;  /* 0x00000021261c7209 */ /* 0x000fe20007810000 */
[----:B------:R-:W-:Y:S01]  /*b9f0*/  FMUL.FTZ R6, R0, UR43 ;  /* 0x0000002b00067c20 */ /* 0x000fe20008410000 */
        /* <DEDUP_REMOVED lines=9> */
[----:B------:R-:W-:Y:S02]  /*ba90*/  FSEL R46, R46, -INF , P2 ;  /* 0xff8000002e2e7808 */ /* 0x000fe40001000000 */
[----:B------:R-:W-:Y:S01]  /*baa0*/  FMNMX.FTZ R35, R28, R33, !PT ;  /* 0x000000211c237209 */ /* 0x000fe20007810000 */
[----:B------:R-:W-:Y:S01]  /*bab0*/  FFMA.FTZ R36, R29, UR43, -R6 ;  /* 0x0000002b1d247c23 */ /* 0x000fe20008010806 */
        /* <DEDUP_REMOVED lines=12> */
[----:B------:R0:W-:Y:S01]  /*bb80*/  MUFU.EX2 R33, R36 ;  /* 0x0000002400217308 */ /* 0x0001e20000000800 */
[----:B------:R-:W-:Y:S02]  /*bb90*/  ISETP.GT.AND P2, PT, R74, 0x40, PT ;  /* 0x000000404a00780c */ /* 0x000fe40003f44270 */
[----:B------:R-:W-:-:S02]  /*bba0*/  FMNMX.FTZ R43, R54, R43, !PT ;  /* 0x0000002b362b7209 */ /* 0x000fc40007810000 */
[----:B------:R-:W-:Y:S02]  /*bbb0*/  FSEL R58, R58, -INF , P2 ;  /* 0xff8000003a3a7808 */ /* 0x000fe40001000000 */
[----:B0-----:R-:W-:Y:S02]  /*bbc0*/  FSEL R36, R55, -INF , P3 ;  /* 0xff80000037247808 */ /* 0x001fe40001800000 */
[----:B------:R-:W-:Y:S02]  /*bbd0*/  ISETP.GT.AND P3, PT, R74, 0x41, PT ;  /* 0x000000414a00780c */ /* 0x000fe40003f64270 */
        /* <DEDUP_REMOVED lines=10> */
[--C-:B------:R-:W-:Y:S01]  /*bc80*/  FFMA.FTZ R154, R7, UR43, -R6.reuse ;  /* 0x0000002b079a7c23 */ /* 0x100fe20008010806 */
        /* <DEDUP_REMOVED lines=12> */
[----:B------:R-:W-:-:S05]  /*bd50*/  FMNMX.FTZ R40, R71, R40, !PT ;  /* 0x0000002847287209 */ /* 0x000fca0007810000 */
[----:B------:R-:W0:Y:S01]  /*bd60*/  SHFL.BFLY PT, R7, R40, 0x2, 0x1f ;  /* 0x0c401f0028077f89 */ /* 0x000e2200000e0000 */
[----:B------:R-:W-:Y:S01]  /*bd70*/  FFMA.FTZ R47, R41, UR43, -R6 ;  /* 0x0000002b292f7c23 */ /* 0x000fe20008010806 */
[----:B0-----:R-:W-:-:S05]  /*bd80*/  FMNMX.FTZ R41, R40, R7, !PT ;  /* 0x0000000728297209 */ /* 0x001fca0007810000 */
[----:B------:R-:W0:Y:S01]  /*bd90*/  SHFL.BFLY PT, R40, R41, 0x1, 0x1f ;  /* 0x0c201f0029287f89 */ /* 0x000e2200000e0000 */
[--C-:B------:R-:W-:Y:S01]  /*bda0*/  FFMA.FTZ R43, R53, UR43, -R6.reuse ;  /* 0x0000002b352b7c23 */ /* 0x100fe20008010806 */
[--C-:B------:R-:W-:Y:S01]  /*bdb0*/  FFMA.FTZ R204, R81, UR43, -R6.reuse ;  /* 0x0000002b51cc7c23 */ /* 0x100fe20008010806 */
[----:B------:R-:W-:Y:S01]  /*bdc0*/  FFMA.FTZ R31, R79, UR43, -R6 ;  /* 0x0000002b4f1f7c23 */ /* 0x000fe20008010806 */
[----:B0-----:R-:W-:-:S04]  /*bdd0*/  FMNMX.FTZ R7, R41, R40, !PT ;  /* 0x0000002829077209 */ /* 0x001fc80007810000 */
[C---:B------:R-:W-:Y:S01]  /*bde0*/  FSETP.NEU.FTZ.AND P2, PT, R7.reuse, -INF , PT ;  /* 0xff8000000700780b */ /* 0x040fe20003f5d000 */
[----:B------:R-:W-:-:S05]  /*bdf0*/  FMUL.FTZ R53, R7, UR43 ;  /* 0x0000002b07357c20 */ /* 0x000fca0008410000 */
[----:B------:R-:W-:-:S05]  /*be00*/  FSEL R53, R53, RZ, P2 ;  /* 0x000000ff35357208 */ /* 0x000fca0001000000 */
[--C-:B------:R-:W-:Y:S02]  /*be10*/  FFMA.FTZ R40, R25, UR43, -R53.reuse ;  /* 0x0000002b19287c23 */ /* 0x100fe40008010835 */
[----:B------:R-:W0:Y:S01]  /*be20*/  @P5 LDC R25, c[0x0][0x44c] ;  /* 0x00011300ff195b82 */ /* 0x000e220000000800 */
[----:B------:R-:W-:Y:S01]  /*be30*/  FFMA.FTZ R205, R26, UR43, -R53 ;  /* 0x0000002b1acd7c23 */ /* 0x000fe20008010835 */
[--C-:B------:R-:W-:Y:S01]  /*be40*/  FFMA.FTZ R59, R45, UR43, -R6.reuse ;  /* 0x0000002b2d3b7c23 */ /* 0x100fe20008010806 */
[--C-:B------:R-:W-:Y:S01]  /*be50*/  FFMA.FTZ R55, R49, UR43, -R6.reuse ;  /* 0x0000002b31377c23 */ /* 0x100fe20008010806 */
[--C-:B------:R-:W-:Y:S01]  /*be60*/  FFMA.FTZ R206, R77, UR43, -R6.reuse ;  /* 0x0000002b4dce7c23 */ /* 0x100fe20008010806 */
[----:B-----5:R-:W-:-:S03]  /*be70*/  FFMA.FTZ R152, R75, UR43, -R6 ;  /* 0x0000002b4b987c23 */ /* 0x020fc60008010806 */
[----:B------:R-:W2:Y:S01]  /*be80*/  @P5 LDC R26, c[0x0][0x450] ;  /* 0x00011400ff1a5b82 */ /* 0x000ea20000000800 */
        /* <DEDUP_REMOVED lines=13> */
[--C-:B------:R-:W-:Y:S01]  /*bf60*/  FFMA.FTZ R6, R27, UR43, -R53.reuse ;  /* 0x0000002b1b067c23 */ /* 0x100fe20008010835 */
[----:B------:R-:W-:Y:S01]  /*bf70*/  MUFU.EX2 R204, R204 ;  /* 0x000000cc00cc7308 */ /* 0x000fe20000000800 */
[--C-:B------:R-:W-:Y:S01]  /*bf80*/  FFMA.FTZ R207, R30, UR43, -R53.reuse ;  /* 0x0000002b1ecf7c23 */ /* 0x100fe20008010835 */
[----:B------:R-:W-:Y:S01]  /*bf90*/  FFMA.FTZ R30, R24, UR43, -R53 ;  /* 0x0000002b181e7c23 */ /* 0x000fe20008010835 */
[----:B---3--:R-:W-:-:S05]  /*bfa0*/  SHF.R.U32.HI R80, RZ, 0x7, R80 ;  /* 0x00000007ff507819 */ /* 0x008fca0000011650 */
[----:B------:R-:W1:Y:S01]  /*bfb0*/  MUFU.EX2 R31, R31 ;  /* 0x0000001f001f7308 */ /* 0x000e620000000800 */
[----:B------:R-:W-:Y:S01]  /*bfc0*/  @!P1 VIADD R24, R173, 0x32440 ;  /* 0x00032440ad189836 */ /* 0x000fe20000000000 */
[----:B------:R-:W-:-:S06]  /*bfd0*/  IADD3 R172, -R80, 0xb, RZ ;  /* 0x0000000b50ac7810 */ /* 0x000fcc0007ffe1ff */
[----:B------:R-:W-:Y:S01]  /*bfe0*/  MUFU.EX2 R206, R206 ;  /* 0x000000ce00ce7308 */ /* 0x000fe20000000800 */
[----:B------:R-:W-:-:S07]  /*bff0*/  FFMA.FTZ R153, R34, UR43, -R53 ;  /* 0x0000002b22997c23 */ /* 0x000fce0008010835 */
[----:B------:R-:W-:Y:S01]  /*c000*/  MUFU.EX2 R205, R205 ;  /* 0x000000cd00cd7308 */ /* 0x000fe20000000800 */
[----:B------:R-:W-:Y:S01]  /*c010*/  @!P1 PRMT R24, RZ, 0x654, R24 ;  /* 0x00000654ff189816 */ /* 0x000fe20000000018 */
[----:B0-----:R-:W-:Y:S01]  /*c020*/  @P5 IMAD.HI.U32 R25, R78, R25, RZ ;  /* 0x000000194e195227 */ /* 0x001fe200078e00ff */
[----:B------:R0:W-:Y:S06]  /*c030*/  BAR.ARV R172, 0x100 ;  /* 0x000400ac0000751d */ /* 0x0001ec0000002000 */
[----:B------:R-:W3:Y:S01]  /*c040*/  MUFU.EX2 R6, R6 ;  /* 0x0000000600067308 */ /* 0x000ee20000000800 */
[----:B------:R4:W-:Y:S01]  /*c050*/  @!P1 SYNCS.ARRIVE.TRANS64.RED.A1T0 RZ, [R24+URZ], RZ ;  /* 0x000000ff18ff99a7 */ /* 0x0009e2000810043f */
[----:B------:R1:W-:Y:S06]  /*c060*/  BAR.SYNC.DEFER_BLOCKING R3, 0x100 ;  /* 0x000400030000751d */ /* 0x0003ec0000010000 */
[----:B------:R-:W0:Y:S01]  /*c070*/  MUFU.EX2 R207, R207 ;  /* 0x000000cf00cf7308 */ /* 0x000e220000000800 */
[----:B------:R-:W-:-:S02]  /*c080*/  IMAD.MOV.U32 R27, RZ, RZ, 0xc00 ;  /* 0x00000c00ff1b7424 */ /* 0x000fc400078e00ff */
[----:B-1----:R-:W-:Y:S01]  /*c090*/  FADD.FTZ R3, R204, R31 ;  /* 0x0000001fcc037221 */ /* 0x002fe20000010000 */
[----:B------:R-:W-:-:S04]  /*c0a0*/  IMAD.MOV.U32 R174, RZ, RZ, R78 ;  /* 0x000000ffffae7224 */ /* 0x000fc800078e004e */
[----:B------:R-:W-:Y:S01]  /*c0b0*/  MUFU.EX2 R152, R152 ;  /* 0x0000009800987308 */ /* 0x000fe20000000800 */
[----:B------:R-:W-:Y:S01]  /*c0c0*/  FFMA.FTZ R155, R38, UR43, -R53 ;  /* 0x0000002b269b7c23 */ /* 0x000fe20008010835 */
[----:B--2---:R-:W-:-:S06]  /*c0d0*/  @P5 SHF.R.U32.HI R174, RZ, R26, R25 ;  /* 0x0000001affae5219 */ /* 0x004fcc0000011619 */
[----:B------:R-:W1:Y:S01]  /*c0e0*/  MUFU.EX2 R30, R30 ;  /* 0x0000001e001e7308 */ /* 0x000e620000000800 */
[----:B------:R-:W-:Y:S02]  /*c0f0*/  IMAD.MOV.U32 R25, RZ, RZ, 0x40000040 ;  /* 0x40000040ff197424 */ /* 0x000fe400078e00ff */
[----:B------:R-:W-:Y:S01]  /*c100*/  FFMA.FTZ R159, R46, UR43, -R53 ;  /* 0x0000002b2e9f7c23 */ /* 0x000fe20008010835 */
[----:B----4-:R-:W-:-:S04]  /*c110*/  IMAD R24, R2, R27, UR42 ;  /* 0x0000002a02187e24 */ /* 0x010fc8000f8e021b */
[----:B------:R-:W-:Y:S01]  /*c120*/  MUFU.EX2 R35, R73 ;  /* 0x0000004900237308 */ /* 0x000fe20000000800 */
[----:B---3--:R-:W-:Y:S01]  /*c130*/  FADD.FTZ R44, R205, R6 ;  /* 0x00000006cd2c7221 */ /* 0x008fe20000010000 */
[----:B------:R-:W-:-:S06]  /*c140*/  FADD.FTZ R46, R206, R3 ;  /* 0x00000003ce2e7221 */ /* 0x000fcc0000010000 */
[----:B------:R-:W2:Y:S01]  /*c150*/  MUFU.EX2 R153, R153 ;  /* 0x0000009900997308 */ /* 0x000ea20000000800 */
[--C-:B------:R-:W-:Y:S01]  /*c160*/  FFMA.FTZ R34, R39, UR43, -R53.reuse ;  /* 0x0000002b27227c23 */ /* 0x100fe20008010835 */
[----:B------:R-:W-:Y:S01]  /*c170*/  FFMA.FTZ R38, R28, UR43, -R53 ;  /* 0x0000002b1c267c23 */ /* 0x000fe20008010835 */
[----:B------:R-:W-:-:S05]  /*c180*/  R2UR UR7, R25 ;  /* 0x00000000190772ca */ /* 0x000fca00000e0000 */
[----:B------:R-:W-:Y:S01]  /*c190*/  MUFU.EX2 R154, R154 ;  /* 0x0000009a009a7308 */ /* 0x000fe20000000800 */
[----:B------:R-:W-:Y:S02]  /*c1a0*/  VIADD R28, R24, 0x80 ;  /* 0x00000080181c7836 */ /* 0x000fe40000000000 */
[----:B0-----:R-:W-:Y:S01]  /*c1b0*/  FADD.FTZ R3, R207, R44 ;  /* 0x0000002ccf037221 */ /* 0x001fe20000010000 */
[----:B------:R-:W-:-:S04]  /*c1c0*/  FADD.FTZ R25, R33, R46 ;  /* 0x0000002e21197221 */ /* 0x000fc80000010000 */
[----:B------:R-:W0:Y:S01]  /*c1d0*/  MUFU.EX2 R40, R40 ;  /* 0x0000002800287308 */ /* 0x000e220000000800 */
[----:B------:R-:W-:Y:S01]  /*c1e0*/  FFMA.FTZ R157, R42, UR43, -R53 ;  /* 0x0000002b2a9d7c23 */ /* 0x000fe20008010835 */
[----:B-1----:R-:W-:Y:S01]  /*c1f0*/  FADD.FTZ R44, R30, R3 ;  /* 0x000000031e2c7221 */ /* 0x002fe20000010000 */
[----:B------:R-:W-:-:S05]  /*c200*/  FADD.FTZ R46, R152, R25 ;  /* 0x00000019982e7221 */ /* 0x000fca0000010000 */
[----:B------:R-:W-:Y:S01]  /*c210*/  MUFU.EX2 R37, R37 ;  /* 0x0000002500257308 */ /* 0x000fe20000000800 */
[----:B------:R-:W-:-:S07]  /*c220*/  R2UR UR10, R28 ;  /* 0x000000001c0a72ca */ /* 0x000fce00000e0000 */
[----:B------:R-:W1:Y:S01]  /*c230*/  MUFU.EX2 R155, R155 ;  /* 0x0000009b009b7308 */ /* 0x000e620000000800 */
[C---:B------:R-:W-:Y:S02]  /*c240*/  VIADD R28, R24.reuse, 0x180 ;  /* 0x00000180181c7836 */ /* 0x040fe40000000000 */
[----:B--2---:R-:W-:Y:S01]  /*c250*/  FADD.FTZ R3, R153, R44 ;  /* 0x0000002c99037221 */ /* 0x004fe20000010000 */
[----:B------:R-:W-:-:S04]  /*c260*/  VIADD R26, R24, 0x100 ;  /* 0x00000100181a7836 */ /* 0x000fc80000000000 */
[----:B------:R-:W-:Y:S01]  /*c270*/  MUFU.EX2 R156, R156 ;  /* 0x0000009c009c7308 */ /* 0x000fe20000000800 */
[----:B------:R-:W-:-:S07]  /*c280*/  FADD.FTZ R25, R35, R46 ;  /* 0x0000002e23197221 */ /* 0x000fce0000010000 */
[----:B------:R-:W2:Y:S01]  /*c290*/  MUFU.EX2 R34, R34 ;  /* 0x0000002200227308 */ /* 0x000ea20000000800 */
[----:B------:R-:W-:Y:S01]  /*c2a0*/  R2UR UR18, R28 ;  /* 0x000000001c1272ca */ /* 0x000fe200000e0000 */
[----:B0-----:R-:W-:Y:S01]  /*c2b0*/  FADD.FTZ R44, R40, R3 ;  /* 0x00000003282c7221 */ /* 0x001fe20000010000 */
[----:B------:R-:W-:-:S05]  /*c2c0*/  FADD.FTZ R28, R154, R25 ;  /* 0x000000199a1c7221 */ /* 0x000fca0000010000 */
[----:B------:R-:W0:Y:S01]  /*c2d0*/  MUFU.EX2 R157, R157 ;  /* 0x0000009d009d7308 */ /* 0x000e220000000800 */
[----:B------:R-:W-:Y:S01]  /*c2e0*/  FFMA.FTZ R42, R29, UR43, -R53 ;  /* 0x0000002b1d2a7c23 */ /* 0x000fe20008010835 */
[----:B------:R-:W-:Y:S01]  /*c2f0*/  R2UR UR14, R26 ;  /* 0x000000001a0e72ca */ /* 0x000fe200000e0000 */
[----:B------:R-:W-:-:S05]  /*c300*/  VIADD R26, R24, 0x200 ;  /* 0x00000200181a7836 */ /* 0x000fca0000000000 */
[----:B------:R-:W3:Y:S01]  /*c310*/  MUFU.EX2 R47, R47 ;  /* 0x0000002f002f7308 */ /* 0x000ee20000000800 */
[----:B-1----:R-:W-:Y:S01]  /*c320*/  FADD.FTZ R3, R155, R44 ;  /* 0x0000002c9b037221 */ /* 0x002fe20000010000 */
[----:B------:R-:W-:-:S06]  /*c330*/  FADD.FTZ R25, R37, R28 ;  /* 0x0000001c25197221 */ /* 0x000fcc0000010000 */
[----:B------:R-:W1:Y:S01]  /*c340*/  MUFU.EX2 R38, R38 ;  /* 0x0000002600267308 */ /* 0x000e620000000800 */
[----:B------:R-:W-:Y:S01]  /*c350*/  FFMA.FTZ R161, R50, UR43, -R53 ;  /* 0x0000002b32a17c23 */ /* 0x000fe20008010835 */
[----:B------:R-:W-:-:S06]  /*c360*/  R2UR UR22, R26 ;  /* 0x000000001a1672ca */ /* 0x000fcc00000e0000 */
[----:B------:R-:W4:Y:S01]  /*c370*/  MUFU.EX2 R158, R158 ;  /* 0x0000009e009e7308 */ /* 0x000f220000000800 */
[----:B--2---:R-:W-:Y:S01]  /*c380*/  FADD.FTZ R28, R34, R3 ;  /* 0x00000003221c7221 */ /* 0x004fe20000010000 */
[----:B------:R-:W-:-:S06]  /*c390*/  FADD.FTZ R26, R156, R25 ;  /* 0x000000199c1a7221 */ /* 0x000fcc0000010000 */
[----:B------:R-:W2:Y:S01]  /*c3a0*/  MUFU.EX2 R159, R159 ;  /* 0x0000009f009f7308 */ /* 0x000ea20000000800 */
[----:B------:R-:W-:Y:S01]  /*c3b0*/  FFMA.FTZ R32, R32, UR43, -R53 ;  /* 0x0000002b20207c23 */ /* 0x000fe20008010835 */
[----:B------:R-:W-:Y:S01]  /*c3c0*/  R2UR UR6, R24 ;  /* 0x00000000180672ca */ /* 0x000fe200000e0000 */
[----:B------:R-:W-:-:S05]  /*c3d0*/  IMAD.MOV.U32 R25, RZ, RZ, 0x40000040 ;  /* 0x40000040ff197424 */ /* 0x000fca00078e00ff */
[----:B------:R-:W2:Y:S01]  /*c3e0*/  MUFU.EX2 R59, R59 ;  /* 0x0000003b003b7308 */ /* 0x000ea20000000800 */
[----:B------:R-:W-:Y:S02]  /*c3f0*/  VIADD R24, R24, 0x280 ;  /* 0x0000028018187836 */ /* 0x000fe40000000000 */
[----:B0-----:R-:W-:-:S05]  /*c400*/  FADD.FTZ R3, R157, R28 ;  /* 0x0000001c9d037221 */ /* 0x001fca0000010000 */
[----:B------:R-:W0:Y:S01]  /*c410*/  MUFU.EX2 R42, R42 ;  /* 0x0000002a002a7308 */ /* 0x000e220000000800 */
[----:B------:R-:W-:Y:S01]  /*c420*/  FFMA.FTZ R163, R54, UR43, -R53 ;  /* 0x0000002b36a37c23 */ /* 0x000fe20008010835 */
[----:B------:R-:W-:Y:S01]  /*c430*/  R2UR UR27, R25 ;  /* 0x00000000191b72ca */ /* 0x000fe200000e0000 */
[----:B---3--:R-:W-:-:S05]  /*c440*/  FADD.FTZ R25, R47, R26 ;  /* 0x0000001a2f197221 */ /* 0x008fca0000010000 */
[----:B------:R-:W3:Y:S01]  /*c450*/  MUFU.EX2 R160, R160 ;  /* 0x000000a000a07308 */ /* 0x000ee20000000800 */
[----:B------:R-:W-:Y:S01]  /*c460*/  R2UR UR26, R24 ;  /* 0x00000000181a72ca */ /* 0x000fe200000e0000 */
[----:B-1----:R-:W-:-:S06]  /*c470*/  FADD.FTZ R24, R38, R3 ;  /* 0x0000000326187221 */ /* 0x002fcc0000010000 */
[----:B------:R-:W1:Y:S01]  /*c480*/  MUFU.EX2 R161, R161 ;  /* 0x000000a100a17308 */ /* 0x000e620000000800 */
[----:B------:R-:W-:Y:S01]  /*c490*/  FFMA.FTZ R36, R36, UR43, -R53 ;  /* 0x0000002b24247c23 */ /* 0x000fe20008010835 */
[----:B----4-:R-:W-:-:S06]  /*c4a0*/  FADD.FTZ R26, R158, R25 ;  /* 0x000000199e1a7221 */ /* 0x010fcc0000010000 */
[----:B------:R-:W4:Y:S01]  /*c4b0*/  MUFU.EX2 R55, R55 ;  /* 0x0000003700377308 */ /* 0x000f220000000800 */
[----:B--2---:R-:W-:Y:S01]  /*c4c0*/  FADD.FTZ R3, R159, R24 ;  /* 0x000000189f037221 */ /* 0x004fe20000010000 */
[----:B------:R-:W-:-:S06]  /*c4d0*/  FFMA.FTZ R165, R58, UR43, -R53 ;  /* 0x0000002b3aa57c23 */ /* 0x000fcc0008010835 */
[----:B------:R-:W2:Y:S01]  /*c4e0*/  MUFU.EX2 R32, R32 ;  /* 0x0000002000207308 */ /* 0x000ea20000000800 */
[----:B------:R-:W-:Y:S01]  /*c4f0*/  FADD.FTZ R25, R59, R26 ;  /* 0x0000001a3b197221 */ /* 0x000fe20000010000 */
[----:B0-----:R-:W-:-:S06]  /*c500*/  FADD.FTZ R24, R42, R3 ;  /* 0x000000032a187221 */ /* 0x001fcc0000010000 */
[----:B------:R-:W0:Y:S01]  /*c510*/  MUFU.EX2 R163, R163 ;  /* 0x000000a300a37308 */ /* 0x000e220000000800 */
[----:B------:R-:W-:Y:S01]  /*c520*/  FFMA.FTZ R72, R72, UR43, -R53 ;  /* 0x0000002b48487c23 */ /* 0x000fe20008010835 */
[----:B------:R-:W-:-:S06]  /*c530*/  F2FP.BF16.F32.PACK_AB R205, R6, R205 ;  /* 0x000000cd06cd723e */ /* 0x000fcc00000010ff */
[----:B------:R-:W0:Y:S01]  /*c540*/  MUFU.EX2 R162, R162 ;  /* 0x000000a200a27308 */ /* 0x000e220000000800 */
[----:B---3--:R-:W-:Y:S01]  /*c550*/  FADD.FTZ R6, R160, R25 ;  /* 0x00000019a0067221 */ /* 0x008fe20000010000 */
[----:B-1----:R-:W-:-:S06]  /*c560*/  FADD.FTZ R3, R161, R24 ;  /* 0x00000018a1037221 */ /* 0x002fcc0000010000 */
[----:B------:R-:W1:Y:S01]  /*c570*/  MUFU.EX2 R36, R36 ;  /* 0x0000002400247308 */ /* 0x000e620000000800 */
[----:B------:R-:W-:-:S07]  /*c580*/  FFMA.FTZ R62, R62, UR43, -R53 ;  /* 0x0000002b3e3e7c23 */ /* 0x000fce0008010835 */
[----:B------:R-:W3:Y:S01]  /*c590*/  MUFU.EX2 R43, R43 ;  /* 0x0000002b002b7308 */ /* 0x000ee20000000800 */
[----:B----4-:R-:W-:Y:S01]  /*c5a0*/  FADD.FTZ R25, R55, R6 ;  /* 0x0000000637197221 */ /* 0x010fe20000010000 */
[----:B--2---:R-:W-:-:S06]  /*c5b0*/  FADD.FTZ R6, R32, R3 ;  /* 0x0000000320067221 */ /* 0x004fcc0000010000 */
[----:B------:R-:W2:Y:S01]  /*c5c0*/  MUFU.EX2 R165, R165 ;  /* 0x000000a500a57308 */ /* 0x000ea20000000800 */
[----:B------:R-:W-:-:S07]  /*c5d0*/  FFMA.FTZ R63, R63, UR43, -R53 ;  /* 0x0000002b3f3f7c23 */ /* 0x000fce0008010835 */
[----:B------:R-:W4:Y:S01]  /*c5e0*/  MUFU.EX2 R164, R164 ;  /* 0x000000a400a47308 */ /* 0x000f220000000800 */
[----:B0-----:R-:W-:Y:S01]  /*c5f0*/  FADD.FTZ R3, R163, R6 ;  /* 0x00000006a3037221 */ /* 0x001fe20000010000 */
[----:B------:R-:W-:-:S06]  /*c600*/  FFMA.FTZ R66, R66, UR43, -R53 ;  /* 0x0000002b42427c23 */ /* 0x000fcc0008010835 */
[----:B------:R-:W0:Y:S01]  /*c610*/  MUFU.EX2 R72, R72 ;  /* 0x0000004800487308 */ /* 0x000e220000000800 */
[----:B------:R-:W-:-:S07]  /*c620*/  FADD.FTZ R24, R162, R25 ;  /* 0x00000019a2187221 */ /* 0x000fce0000010000 */
[----:B------:R-:W0:Y:S01]  /*c630*/  MUFU.EX2 R49, R49 ;  /* 0x0000003100317308 */ /* 0x000e220000000800 */
[----:B-1----:R-:W-:Y:S01]  /*c640*/  FADD.FTZ R6, R36, R3 ;  /* 0x0000000324067221 */ /* 0x002fe20000010000 */
[----:B------:R-:W-:-:S06]  /*c650*/  FFMA.FTZ R67, R67, UR43, -R53 ;  /* 0x0000002b43437c23 */ /* 0x000fcc0008010835 */
[----:B------:R-:W1:Y:S01]  /*c660*/  MUFU.EX2 R62, R62 ;  /* 0x0000003e003e7308 */ /* 0x000e620000000800 */
[----:B---3--:R-:W-:-:S07]  /*c670*/  FADD.FTZ R25, R43, R24 ;  /* 0x000000182b197221 */ /* 0x008fce0000010000 */
[----:B------:R-:W3:Y:S01]  /*c680*/  MUFU.EX2 R166, R166 ;  /* 0x000000a600a67308 */ /* 0x000ee20000000800 */
[----:B--2---:R-:W-:Y:S01]  /*c690*/  FADD.FTZ R3, R165, R6 ;  /* 0x00000006a5037221 */ /* 0x004fe20000010000 */
[----:B------:R-:W-:-:S06]  /*c6a0*/  FFMA.FTZ R70, R70, UR43, -R53 ;  /* 0x0000002b46467c23 */ /* 0x000fcc0008010835 */
[----:B------:R-:W2:Y:S01]  /*c6b0*/  MUFU.EX2 R63, R63 ;  /* 0x0000003f003f7308 */ /* 0x000ea20000000800 */
[----:B----4-:R-:W-:-:S07]  /*c6c0*/  FADD.FTZ R24, R164, R25 ;  /* 0x00000019a4187221 */ /* 0x010fce0000010000 */
[----:B------:R-:W4:Y:S01]  /*c6d0*/  MUFU.EX2 R51, R51 ;  /* 0x0000003300337308 */ /* 0x000f220000000800 */
[----:B0-----:R-:W-:Y:S01]  /*c6e0*/  FADD.FTZ R3, R72, R3 ;  /* 0x0000000348037221 */ /* 0x001fe20000010000 */
[----:B------:R-:W-:-:S06]  /*c6f0*/  FADD.FTZ R25, R49, R24 ;  /* 0x0000001831197221 */ /* 0x000fcc0000010000 */
[----:B------:R-:W0:Y:S01]  /*c700*/  MUFU.EX2 R66, R66 ;  /* 0x0000004200427308 */ /* 0x000e220000000800 */
[----:B------:R-:W-:-:S07]  /*c710*/  FFMA.FTZ R53, R71, UR43, -R53 ;  /* 0x0000002b47357c23 */ /* 0x000fce0008010835 */
[----:B------:R-:W0:Y:S01]  /*c720*/  MUFU.EX2 R168, R168 ;  /* 0x000000a800a87308 */ /* 0x000e220000000800 */
        /* <DEDUP_REMOVED lines=9> */
[----:B------:R-:W-:-:S06]  /*c7c0*/  FADD.FTZ R6, R168, R3 ;  /* 0x00000003a8067221 */ /* 0x000fcc0000010000 */
[----:B------:R-:W0:Y:S01]  /*c7d0*/  MUFU.EX2 R41, R41 ;  /* 0x0000002900297308 */ /* 0x000e220000000800 */
[----:B------:R-:W-:-:S07]  /*c7e0*/  IMAD.MOV.U32 R29, RZ, RZ, 0x40000040 ;  /* 0x40000040ff1d7424 */ /* 0x000fce00078e00ff */
[----:B------:R-:W0:Y:S01]  /*c7f0*/  MUFU.EX2 R53, R53 ;  /* 0x0000003500357308 */ /* 0x000e220000000800 */
[----:B------:R-:W-:Y:S02]  /*c800*/  IMAD.MOV.U32 R27, RZ, RZ, 0x40000040 ;  /* 0x40000040ff1b7424 */ /* 0x000fe400078e00ff */
[----:B-1----:R-:W-:Y:S01]  /*c810*/  FADD.FTZ R25, R67, R24 ;  /* 0x0000001843197221 */ /* 0x002fe20000010000 */
[----:B---3--:R-:W-:Y:S01]  /*c820*/  FADD.FTZ R3, R45, R6 ;  /* 0x000000062d037221 */ /* 0x008fe20000010000 */
[----:B------:R-:W-:Y:S01]  /*c830*/  R2UR UR11, R29 ;  /* 0x000000001d0b72ca */ /* 0x000fe200000e0000 */
[----:B------:R-:W-:Y:S01]  /*c840*/  IMAD.MOV.U32 R29, RZ, RZ, 0x40000040 ;  /* 0x40000040ff1d7424 */ /* 0x000fe200078e00ff */
[----:B------:R-:W-:Y:S01]  /*c850*/  R2UR UR15, R27 ;  /* 0x000000001b0f72ca */ /* 0x000fe200000e0000 */
[----:B------:R-:W-:Y:S02]  /*c860*/  IMAD.MOV.U32 R27, RZ, RZ, 0x40000040 ;  /* 0x40000040ff1b7424 */ /* 0x000fe400078e00ff */
[----:B--2---:R-:W-:Y:S01]  /*c870*/  FADD.FTZ R24, R70, R25 ;  /* 0x0000001946187221 */ /* 0x004fe20000010000 */
[----:B----4-:R-:W-:Y:S01]  /*c880*/  FADD.FTZ R6, R170, R3 ;  /* 0x00000003aa067221 */ /* 0x010fe20000010000 */
[----:B------:R-:W-:-:S02]  /*c890*/  F2FP.BF16.F32.PACK_AB R204, R31, R204 ;  /* 0x000000cc1fcc723e */ /* 0x000fc400000010ff */
[----:B------:R-:W-:Y:S02]  /*c8a0*/  F2FP.BF16.F32.PACK_AB R206, R33, R206 ;  /* 0x000000ce21ce723e */ /* 0x000fe400000010ff */
[----:B------:R-:W-:Y:S01]  /*c8b0*/  F2FP.BF16.F32.PACK_AB R207, R30, R207 ;  /* 0x000000cf1ecf723e */ /* 0x000fe200000010ff */
[----:B0-----:R-:W-:Y:S01]  /*c8c0*/  FADD.FTZ R6, R41, R6 ;  /* 0x0000000629067221 */ /* 0x001fe20000010000 */
[----:B------:R-:W-:Y:S01]  /*c8d0*/  R2UR UR19, R29 ;  /* 0x000000001d1372ca */ /* 0x000fe200000e0000 */
[----:B------:R-:W-:Y:S01]  /*c8e0*/  FADD.FTZ R3, R53, R24 ;  /* 0x0000001835037221 */ /* 0x000fe20000010000 */
[----:B------:R-:W-:Y:S02]  /*c8f0*/  R2UR UR23, R27 ;  /* 0x000000001b1772ca */ /* 0x000fe400000e0000 */
        /* <DEDUP_REMOVED lines=38> */
[----:B------:R-:W-:-:S05]  /*cb60*/  IADD3 R152, R174, R176, -R177 ;  /* 0x000000b0ae987210 */ /* 0x000fca0007ffe8b1 */
[----:B------:R-:W-:-:S05]  /*cb70*/  IMAD.HI R152, R152, 0x2aaaaaab, RZ ;  /* 0x2aaaaaab98987827 */ /* 0x000fca00078e02ff */
[----:B------:R-:W-:-:S04]  /*cb80*/  SHF.R.U32.HI R153, RZ, 0x1f, R152 ;  /* 0x0000001fff997819 */ /* 0x000fc80000011698 */
[----:B------:R-:W-:-:S04]  /*cb90*/  LEA.HI.SX32 R153, R152, R153, 0x1c ;  /* 0x0000009998997211 */ /* 0x000fc800078fe2ff */
[----:B------:R-:W-:Y:S01]  /*cba0*/  VIMNMX R154, R175, R153, !PT ;  /* 0x00000099af9a7248 */ /* 0x000fe20007fe0100 */
[----:B------:R-:W-:-:S04]  /*cbb0*/  VIADD R215, R215, 0xfffffffe ;  /* 0xfffffffed7d77836 */ /* 0x000fc80000000000 */
[----:B------:R0:W-:Y:S01]  /*cbc0*/  STL [R1+0x20], R154 ;  /* 0x0000209a01007387 */ /* 0x0001e20000100800 */
[----:B------:R-:W-:Y:S01]  /*cbd0*/  ISETP.GE.AND P2, PT, R215, R154, PT ;  /* 0x0000009ad700720c */ /* 0x000fe20003f46270 */
[----:B------:R-:W-:-:S05]  /*cbe0*/  @!P1 VIADD R173, R173, 0x32460 ;  /* 0x00032460adad9836 */ /* 0x000fca0000000000 */
[----:B------:R-:W-:Y:S01]  /*cbf0*/  @!P1 PRMT R173, RZ, 0x654, R173 ;  /* 0x00000654ffad9816 */ /* 0x000fe200000000ad */
[----:B------:R-:W-:Y:S02]  /*cc00*/  WARPGROUP.DEPBAR.LE gsb0, 0x0 ;  /* 0x00008000000079c5 */ /* 0x000fe40000010000 */
[----:B------:R-:W-:-:S06]  /*cc10*/  WARPGROUP.ARRIVE ;  /* 0x00000000000079c5 */ /* 0x000fcc0000000000 */
[----:B------:R-:W-:Y:S03]  /*cc20*/  HGMMA.64x256x16.F32.BF16 R24, R168, gdesc[UR24].tnspB, R24, gsb0 ;  /* 0x43e00018a8187df0 */ /* 0x000fe60008001818 */
[----:B------:R-:W-:Y:S02]  /*cc30*/  WARPGROUP.DEPBAR.LE gsb0, 0x0 ;  /* 0x00008000000079c5 */ /* 0x000fe40000010000 */
[----:B------:R0:W-:Y:S01]  /*cc40*/  @!P1 SYNCS.ARRIVE.TRANS64.RED.A1T0 RZ, [R173+URZ], RZ ;  /* 0x000000ffadff99a7 */ /* 0x0001e2000810043f */
[----:B------:R-:W-:Y:S05]  /*cc50*/  @!P2 BRA `(.L_x_14596) ;  /* 0x000000300004a947 */ /* 0x000fea0003800000 */
[----:B------:R-:W-:Y:S02]  /*cc60*/  IMAD.MOV.U32 R206, RZ, RZ, R7 ;  /* 0x000000ffffce7224 */ /* 0x000fe400078e0007 */
[----:B------:R-:W-:Y:S02]  /*cc70*/  IMAD.MOV.U32 R207, RZ, RZ, R0 ;  /* 0x000000ffffcf7224 */ /* 0x000fe400078e0000 */
[----:B------:R-:W-:-:S07]  /*cc80*/  IMAD.MOV.U32 R204, RZ, RZ, R215 ;  /* 0x000000ffffcc7224 */ /* 0x000fce00078e00d7 */
.L_x_14606:
[----:B------:R-:W-:Y:S01]  /*cc90*/  VIADD R2, R2, 0x1 ;  /* 0x0000000102027836 */ /* 0x000fe20000000000 */
[----:B------:R-:W-:Y:S05]  /*cca0*/  YIELD ;  /* 0x0000000000007946 */ /* 0x000fea0003800000 */
[----:B------:R-:W-:-:S04]  /*ccb0*/  ISETP.NE.AND P2, PT, R2, 0x2, PT ;  /* 0x000000020200780c */ /* 0x000fc80003f45270 */
[----:B------:R-:W-:Y:S02]  /*ccc0*/  SEL R0, RZ, 0x1, P2 ;  /* 0x00000001ff007807 */ /* 0x000fe40001000000 */
[----:B------:R-:W-:Y:S02]  /*ccd0*/  SEL R2, R2, RZ, P2 ;  /* 0x000000ff02027207 */ /* 0x000fe40001000000 */
[----:B------:R-:W-:Y:S01]  /*cce0*/  LOP3.LUT R23, R23, R0, RZ, 0x3c, !PT ;  /* 0x0000000017177212 */ /* 0x000fe200078e3cff */
[----:B-1---5:R-:W-:Y:S06]  /*ccf0*/  @!P0 BRA `(.L_x_14597) ;  /* 0x0000000000048947 */ /* 0x022fec0003800000 */
[----:B------:R-:W-:Y:S01]  /*cd00*/  BPT.TRAP 0x1 ;  /* 0x000000040000795c */ /* 0x000fe20000300000 */
.L_x_14597:
[----:B------:R-:W-:Y:S01]  /*cd10*/  IMAD R205, R2, 0x8, R19 ;  /* 0x0000000802cd7824 */ /* 0x000fe200078e0213 */
[----:B------:R-:W-:-:S04]  /*cd20*/  SHF.L.U32 R0, R23, 0x1f, RZ ;  /* 0x0000001f17007819 */ /* 0x000fc800000006ff */
[----:B------:R1:W2:Y:S01]  /*cd30*/  SYNCS.PHASECHK.TRANS64.TRYWAIT P2, [R205+URZ+0x32430], R0 ;  /* 0x03243000cd0075a7 */ /* 0x0002a2000804017f */
[----:B------:R-:W-:Y:S05]  /*cd40*/  @!P0 BRA `(.L_x_14598) ;  /* 0x0000000000048947 */ /* 0x000fea0003800000 */
[----:B------:R-:W-:Y:S01]  /*cd50*/  BPT.TRAP 0x1 ;  /* 0x000000040000795c */ /* 0x000fe20000300000 */
.L_x_14598:
[----:B------:R-:W3:Y:S01]  /*cd60*/  LDL R7, [R1+0x14] ;  /* 0x0000140001077983 */ /* 0x000ee20000100800 */
[----:B------:R-:W-:Y:S02]  /*cd70*/  IMAD.MOV.U32 R157, RZ, RZ, 0x40000040 ;  /* 0x40000040ff9d7424 */ /* 0x000fe400078e00ff */
[----:B---3--:R-:W-:Y:S01]  /*cd80*/  IMAD R156, R2, 0x300, R7 ;  /* 0x00000300029c7824 */ /* 0x008fe200078e0207 */
[----:B--2---:R-:W-:Y:S06]  /*cd90*/  @P2 BRA `(.L_x_14599) ;  /* 0x0000000000082947 */ /* 0x004fec0003800000 */
[----:B------:R-:W2:Y:S02]  /*cda0*/  SYNCS.PHASECHK.TRANS64.TRYWAIT P2, [R205+URZ+0x32430], R0 ;  /* 0x03243000cd0075a7 */ /* 0x000ea4000804017f */
[----:B--2---:R-:W-:Y:S05]  /*cdb0*/  @!P2 BRA `(.L_x_14600) ;  /* 0x00000160000ca947 */ /* 0x004fea0003800000 */
.L_x_14599:
[----:B------:R-:W3:Y:S04]  /*cdc0*/  LDL.64 R220, [R1+0x8] ;  /* 0x0000080001dc7983 */ /* 0x000ee80000100a00 */
[----:B------:R-:W4:Y:S01]  /*cdd0*/  LDL.64 R216, [R1] ;  /* 0x0000000001d87983 */ /* 0x000f220000100a00 */
[----:B------:R-:W-:Y:S05]  /*cde0*/  WARPSYNC.ALL ;  /* 0x0000000000007948 */ /* 0x000fea0003800000 */
[C---:B------:R-:W-:Y:S01]  /*cdf0*/  R2UR UR6, R156.reuse ;  /* 0x000000009c0672ca */ /* 0x040fe200000e0000 */
[C---:B0-----:R-:W-:Y:S01]  /*ce00*/  VIADD R154, R156.reuse, 0x2 ;  /* 0x000000029c9a7836 */ /* 0x041fe20000000000 */
        /* <DEDUP_REMOVED lines=16> */
[----:B------:R-:W-:-:S03]  /*cf10*/  R2UR UR17, R237 ;  /* 0x00000000ed1172ca */ /* 0x000fc600000e0000 */
[----:B------:R-:W-:Y:S03]  /*cf20*/  HGMMA.64x96x16.F32.BF16 R152, gdesc[UR4], RZ, !UPT, gsb0 ;  /* 0x01600000049879f0 */ /* 0x000fe6000c0018ff */
[----:B------:R-:W-:Y:S02]  /*cf30*/  WARPGROUP.DEPBAR.LE gsb0, 0x0 ;  /* 0x00008000000079c5 */ /* 0x000fe40000010000 */
[----:B------:R-:W-:Y:S01]  /*cf40*/  WARPGROUP.ARRIVE ;  /* 0x00000000000079c5 */ /* 0x000fe20000000000 */
[----:B---3--:R-:W-:Y:S02]  /*cf50*/  R2UR UR8, R220 ;  /* 0x00000000dc0872ca */ /* 0x008fe400000e0000 */
[----:B------:R-:W-:Y:S02]  /*cf60*/  R2UR UR9, R221 ;  /* 0x00000000dd0972ca */ /* 0x000fe400000e0000 */
[----:B----4-:R-:W-:-:S02]  /*cf70*/  R2UR UR12, R216 ;  /* 0x00000000d80c72ca */ /* 0x010fc400000e0000 */
[----:B------:R-:W-:-:S09]  /*cf80*/  R2UR UR13, R217 ;  /* 0x00000000d90d72ca */ /* 0x000fd200000e0000 */
        /* <DEDUP_REMOVED lines=10> */
.L_x_14601:
[----:B------:R0:W3:Y:S01]  /*d030*/  SYNCS.PHASECHK.TRANS64.TRYWAIT P2, [R205+URZ+0x32450], R0 ;  /* 0x03245000cd0075a7 */ /* 0x0000e2000804017f */
[----:B------:R-:W-:Y:S05]  /*d040*/  @!P0 BRA `(.L_x_14602) ;  /* 0x0000000000048947 */ /* 0x000fea0003800000 */
[----:B------:R-:W-:Y:S01]  /*d050*/  BPT.TRAP 0x1 ;  /* 0x000000040000795c */ /* 0x000fe20000300000 */
.L_x_14602:
[----:B------:R-:W-:Y:S04]  /*d060*/  BSSY B0, `(.L_x_14603) ;  /* 0x0000004000007945 */ /* 0x000fe80003800000 */
[----:B---3--:R-:W-:Y:S05]  /*d070*/  @P2 BRA `(.L_x_14604) ;  /* 0x0000000000082947 */ /* 0x008fea0003800000 */
[----:B------:R-:W3:Y:S02]  /*d080*/  SYNCS.PHASECHK.TRANS64.TRYWAIT P2, [R205+URZ+0x32450], R0 ;  /* 0x03245000cd0075a7 */ /* 0x000ee4000804017f */
[----:B---3--:R-:W-:Y:S05]  /*d090*/  @!P2 BRA `(.L_x_14605) ;  /* 0x0000015c0068a947 */ /* 0x008fea0003800000 */
.L_x_14604:
[----:B------:R-:W-:Y:S05]  /*d0a0*/  BSYNC B0 ;  /* 0x0000000000007941 */ /* 0x000fea0003800000 */
.L_x_14603:
[----:B------:R-:W-:Y:S05]  /*d0b0*/  WARPSYNC.ALL ;  /* 0x0000000000007948 */ /* 0x000fea0003800000 */
[----:B------:R-:W0:Y:S04]  /*d0c0*/  LDL R220, [R1+0x1c] ;  /* 0x00001c0001dc7983 */ /* 0x000e280000100800 */
[----:B------:R-:W0:Y:S01]  /*d0d0*/  LDL R216, [R1+0x3c] ;  /* 0x00003c0001d87983 */ /* 0x000e220000100800 */
[----:B------:R-:W-:Y:S01]  /*d0e0*/  IMAD.MOV.U32 R217, RZ, RZ, 0x40000040 ;  /* 0x40000040ffd97424 */ /* 0x000fe200078e00ff */
[----:B------:R-:W-:Y:S01]  /*d0f0*/  R2UR UR4, R4 ;  /* 0x00000000040472ca */ /* 0x000fe200000e0000 */
[----:B------:R-:W4:Y:S01]  /*d100*/  LDC R7, c[0x0][0x448] ;  /* 0x00011200ff077b82 */ /* 0x000f220000000800 */
[----:B------:R-:W-:Y:S01]  /*d110*/  R2UR UR5, R5 ;  /* 0x00000000050572ca */ /* 0x000fe200000e0000 */
[----:B------:R-:W-:Y:S01]  /*d120*/  WARPGROUP.ARRIVE ;  /* 0x00000000000079c5 */ /* 0x000fe20000000000 */
[----:B------:R-:W-:Y:S01]  /*d130*/  R2UR UR7, R217 ;  /* 0x00000000d90772ca */ /* 0x000fe200000e0000 */
[----:B------:R-:W-:Y:S01]  /*d140*/  IMAD.MOV.U32 R221, RZ, RZ, 0x40000040 ;  /* 0x40000040ffdd7424 */ /* 0x000fe200078e00ff */
[----:B------:R1:W-:Y:S04]  /*d150*/  STL [R1+0x178], R16 ;  /* 0x0001781001007387 */ /* 0x0003e80000100800 */
[----:B-1----:R-:W4:Y:S01]  /*d160*/  LDL.LU R16, [R1+0x10] ;  /* 0x0000100001107983 */ /* 0x002f220000300800 */
[----:B0-23--:R-:W-:Y:S01]  /*d170*/  IMAD.IADD R0, R216, 0x1, R220 ;  /* 0x00000001d8007824 */ /* 0x00dfe200078e02dc */
[----:B----4-:R-:W-:Y:S01]  /*d180*/  ISETP.NE.AND P2, PT, R7, 0x1, PT ;  /* 0x000000010700780c */ /* 0x010fe20003f45270 */
[----:B------:R-:W-:-:S04]  /*d190*/  IMAD.MOV.U32 R216, RZ, RZ, 0xc00 ;  /* 0x00000c00ffd87424 */ /* 0x000fc800078e00ff */
[----:B------:R-:W-:-:S04]  /*d1a0*/  IMAD R216, R2, R216, UR39 ;  /* 0x0000002702d87e24 */ /* 0x000fc8000f8e02d8 */
[C---:B------:R-:W-:Y:S01]  /*d1b0*/  VIADD R220, R216.reuse, 0x2 ;  /* 0x00000002d8dc7836 */ /* 0x040fe20000000000 */
[----:B------:R-:W-:Y:S01]  /*d1c0*/  R2UR UR6, R216 ;  /* 0x00000000d80672ca */ /* 0x000fe200000e0000 */
[----:B------:R-:W-:Y:S02]  /*d1d0*/  IMAD.MOV.U32 R217, RZ, RZ, 0x40000040 ;  /* 0x40000040ffd97424 */ /* 0x000fe400078e00ff */
[----:B------:R-:W0:Y:S01]  /*d1e0*/  @P2 LDC R215, c[0x0][0x44c] ;  /* 0x00011300ffd72b82 */ /* 0x000e220000000800 */
[----:B------:R-:W-:-:S04]  /*d1f0*/  LOP3.LUT R16, R16, 0xfffffeff, RZ, 0xc0, !PT ;  /* 0xfffffeff10107812 */ /* 0x000fc800078ec0ff */
[----:B------:R-:W-:-:S03]  /*d200*/  @P1 LOP3.LUT R16, R16, 0x100, RZ, 0xfc, !PT ;  /* 0x0000010010101812 */ /* 0x000fc600078efcff */
[----:B------:R-:W1:Y:S02]  /*d210*/  @P2 LDC R7, c[0x0][0x450] ;  /* 0x00011400ff072b82 */ /* 0x000e640000000800 */
[----:B------:R-:W-:Y:S01]  /*d220*/  HGMMA.64x96x16.F32.BF16 R152, gdesc[UR4], R152, gsb0 ;  /* 0x01600000049879f0 */ /* 0x000fe20008001898 */
[----:B------:R-:W-:Y:S01]  /*d230*/  R2UR UR6, R220 ;  /* 0x00000000dc0672ca */ /* 0x000fe200000e0000 */
[----:B------:R-:W-:Y:S01]  /*d240*/  VIADD R220, R216, 0x4 ;  /* 0x00000004d8dc7836 */ /* 0x000fe20000000000 */
[----:B------:R-:W-:Y:S01]  /*d250*/  R2UR UR7, R221 ;  /* 0x00000000dd0772ca */ /* 0x000fe200000e0000 */
[----:B------:R-:W-:Y:S01]  /*d260*/  IMAD.MOV.U32 R221, RZ, RZ, 0x40000040 ;  /* 0x40000040ffdd7424 */ /* 0x000fe200078e00ff */
[----:B------:R-:W-:Y:S02]  /*d270*/  R2UR UR4, R234 ;  /* 0x00000000ea0472ca */ /* 0x000fe400000e0000 */
[----:B------:R-:W-:Y:S02]  /*d280*/  R2UR UR5, R235 ;  /* 0x00000000eb0572ca */ /* 0x000fe400000e0000 */
[----:B------:R-:W-:-:S04]  /*d290*/  LOP3.LUT R16, R16, 0xffffff7f, RZ, 0xc0, !PT ;  /* 0xffffff7f10107812 */ /* 0x000fc800078ec0ff */
[----:B------:R-:W-:Y:S01]  /*d2a0*/  @P0 LOP3.LUT R16, R16, 0x80, RZ, 0xfc, !PT ;  /* 0x0000008010100812 */ /* 0x000fe200078efcff */
[----:B0-----:R-:W-:-:S04]  /*d2b0*/  @P2 IMAD.HI.U32 R215, R0, R215, RZ ;  /* 0x000000d700d72227 */ /* 0x001fc800078e00ff */
[----:B------:R-:W-:Y:S01]  /*d2c0*/  STL [R1+0x10], R16 ;  /* 0x0000101001007387 */ /* 0x000fe20000100800 */
[----:B-1----:R-:W-:Y:S01]  /*d2d0*/  @P2 SHF.R.U32.HI R0, RZ, R7, R215 ;  /* 0x00000007ff002219 */ /* 0x002fe200000116d7 */
        /* <DEDUP_REMOVED lines=113> */
[----:B------:R-:W2:Y:S01]  /*d9f0*/  LDL R220, [R1+0x24] ;  /* 0x0000240001dc7983 */ /* 0x000ea20000100800 */
[----:B------:R-:W-:Y:S02]  /*da00*/  R2UR UR4, R10 ;  /* 0x000000000a0472ca */ /* 0x000fe400000e0000 */
[----:B------:R-:W-:Y:S01]  /*da10*/  R2UR UR5, R11 ;  /* 0x000000000b0572ca */ /* 0x000fe200000e0000 */
[----:B------:R-:W2:Y:S01]  /*da20*/  LDL R221, [R1+0x18] ;  /* 0x0000180001dd7983 */ /* 0x000ea20000100800 */
[----:B------:R-:W-:Y:S02]  /*da30*/  WARPGROUP.DEPBAR.LE gsb0, 0x0 ;  /* 0x00008000000079c5 */ /* 0x000fe40000010000 */
[----:B------:R-:W-:-:S09]  /*da40*/  WARPGROUP.ARRIVE ;  /* 0x00000000000079c5 */ /* 0x000fd20000000000 */
[----:B------:R-:W-:Y:S01]  /*da50*/  HGMMA.64x96x16.F32.BF16 R152, gdesc[UR4], R152, gsb0 ;  /* 0x01600000049879f0 */ /* 0x000fe20008001898 */
[----:B------:R-:W-:Y:S02]  /*da60*/  R2UR UR7, R217 ;  /* 0x00000000d90772ca */ /* 0x000fe400000e0000 */
[----:B------:R-:W3:Y:S01]  /*da70*/  LDL R217, [R1+0x2c] ;  /* 0x00002c0001d97983 */ /* 0x000ee20000100800 */
[----:B------:R-:W-:Y:S01]  /*da80*/  VIADD R216, R216, 0x906 ;  /* 0x00000906d8d87836 */ /* 0x000fe20000000000 */
[----:B------:R-:W-:Y:S02]  /*da90*/  R2UR UR4, R8 ;  /* 0x00000000080472ca */ /* 0x000fe400000e0000 */
[----:B------:R-:W-:Y:S02]  /*daa0*/  R2UR UR5, R9 ;  /* 0x00000000090572ca */ /* 0x000fe400000e0000 */
[----:B------:R-:W-:Y:S01]  /*dab0*/  R2UR UR6, R216 ;  /* 0x00000000d80672ca */ /* 0x000fe200000e0000 */
[----:B------:R-:W0:Y:S04]  /*dac0*/  SHFL.IDX PT, R215, R0, RZ, 0x1c1f ;  /* 0x001c1fff00d77589 */ /* 0x000e2800000e0000 */
[----:B------:R1:W-:Y:S02]  /*dad0*/  SHFL.IDX PT, R7, R0, 0x1, 0x1c1f ;  /* 0x003c1f0000077f89 */ /* 0x0003e400000e0000 */
[----:B-1----:R-:W-:Y:S01]  /*dae0*/  IMAD R0, R204, -0x60, RZ ;  /* 0xffffffa0cc007824 */ /* 0x002fe200078e02ff */
[----:B------:R-:W-:-:S02]  /*daf0*/  WARPGROUP.DEPBAR.LE gsb0, 0x0 ;  /* 0x00008000000079c5 */ /* 0x000fc40000010000 */
[----:B------:R-:W-:-:S06]  /*db00*/  WARPGROUP.ARRIVE ;  /* 0x00000000000079c5 */ /* 0x000fcc0000000000 */
[----:B------:R-:W-:Y:S03]  /*db10*/  HGMMA.64x96x16.F32.BF16 R152, gdesc[UR4], R152, gsb0 ;  /* 0x01600000049879f0 */ /* 0x000fe60008001898 */
[----:B------:R-:W-:Y:S02]  /*db20*/  WARPGROUP.DEPBAR.LE gsb0, 0x0 ;  /* 0x00008000000079c5 */ /* 0x000fe40000010000 */
[----:B---3--:R-:W-:-:S04]  /*db30*/  IADD3 R0, -R217, 0x1, R0 ;  /* 0x00000001d9007810 */ /* 0x008fc80007ffe100 */
[----:B--2---:R-:W-:-:S05]  /*db40*/  IADD3 R216, -R221, R0, R220 ;  /* 0x00000000ddd87210 */ /* 0x004fca0007ffe1dc */
[----:B0-----:R-:W-:-:S05]  /*db50*/  IMAD.IADD R0, R216, 0x1, R215 ;  /* 0x00000001d8007824 */ /* 0x001fca00078e02d7 */
[C---:B------:R-:W-:Y:S02]  /*db60*/  ISETP.GT.AND P4, PT, R0.reuse, 0x1, PT ;  /* 0x000000010000780c */ /* 0x040fe40003f84270 */
[C---:B------:R-:W-:Y:S02]  /*db70*/  ISETP.GT.AND P2, PT, R0.reuse, RZ, PT ;  /* 0x000000ff0000720c */ /* 0x040fe40003f44270 */
[----:B------:R-:W-:Y:S02]  /*db80*/  ISETP.GT.AND P3, PT, R0, 0x8, PT ;  /* 0x000000080000780c */ /* 0x000fe40003f64270 */
[----:B------:R-:W-:Y:S02]  /*db90*/  FSEL R215, R153, -INF , P4 ;  /* 0xff80000099d77808 */ /* 0x000fe40002000000 */
[----:B------:R-:W-:Y:S02]  /*dba0*/  FSEL R152, R152, -INF , P2 ;  /* 0xff80000098987808 */ /* 0x000fe40001000000 */
[----:B------:R-:W-:-:S02]  /*dbb0*/  FSEL R153, R156, -INF , P3 ;  /* 0xff8000009c997808 */ /* 0x000fc40001800000 */
[C---:B------:R-:W-:Y:S02]  /*dbc0*/  ISETP.GT.AND P2, PT, R0.reuse, 0x9, PT ;  /* 0x000000090000780c */ /* 0x040fe40003f44270 */
[C---:B------:R-:W-:Y:S02]  /*dbd0*/  ISETP.GT.AND P4, PT, R0.reuse, 0x10, PT ;  /* 0x000000100000780c */ /* 0x040fe40003f84270 */
        /* <DEDUP_REMOVED lines=57> */
[----:B------:R-:W-:Y:S02]  /*df70*/  FSEL R193, R193, -INF , P2 ;  /* 0xff800000c1c17808 */ /* 0x000fe40001000000 */
[----:B------:R-:W-:Y:S02]  /*df80*/  FMNMX.FTZ R0, R192, R0, !PT ;  /* 0x00000000c0007209 */ /* 0x000fe40007810000 */
[----:B------:R-:W-:Y:S02]  /*df90*/  FSEL R196, R196, -INF , P4 ;  /* 0xff800000c4c47808 */ /* 0x000fe40002000000 */
[----:B------:R-:W-:Y:S02]  /*dfa0*/  FMNMX.FTZ R0, R193, R0, !PT ;  /* 0x00000000c1007209 */ /* 0x000fe40007810000 */
[----:B------:R-:W-:-:S02]  /*dfb0*/  FSEL R197, R197, -INF , P3 ;  /* 0xff800000c5c57808 */ /* 0x000fc40001800000 */
[----:B------:R-:W-:-:S04]  /*dfc0*/  FMNMX.FTZ R0, R196, R0, !PT ;  /* 0x00000000c4007209 */ /* 0x000fc80007810000 */
[----:B------:R-:W-:-:S05]  /*dfd0*/  FMNMX.FTZ R0, R197, R0, !PT ;  /* 0x00000000c5007209 */ /* 0x000fca0007810000 */
[----:B------:R-:W0:Y:S02]  /*dfe0*/  SHFL.BFLY PT, R172, R0, 0x2, 0x1f ;  /* 0x0c401f0000ac7f89 */ /* 0x000e2400000e0000 */
[----:B0-----:R-:W-:-:S05]  /*dff0*/  FMNMX.FTZ R0, R0, R172, !PT ;  /* 0x000000ac00007209 */ /* 0x001fca0007810000 */
[----:B------:R-:W0:Y:S01]  /*e000*/  SHFL.BFLY PT, R172, R0, 0x1, 0x1f ;  /* 0x0c201f0000ac7f89 */ /* 0x000e2200000e0000 */
[----:B------:R-:W-:-:S05]  /*e010*/  IMAD.IADD R7, R216, 0x1, R7 ;  /* 0x00000001d8077824 */ /* 0x000fca00078e0207 */
[C---:B------:R-:W-:Y:S02]  /*e020*/  ISETP.GT.AND P3, PT, R7.reuse, RZ, PT ;  /* 0x000000ff0700720c */ /* 0x040fe40003f64270 */
[----:B------:R-:W-:Y:S02]  /*e030*/  ISETP.GT.AND P4, PT, R7, 0x1, PT ;  /* 0x000000010700780c */ /* 0x000fe40003f84270 */
[----:B0-----:R-:W-:-:S04]  /*e040*/  FMNMX.FTZ R0, R0, R172, !PT ;  /* 0x000000ac00007209 */ /* 0x001fc80007810000 */
[----:B------:R-:W-:-:S04]  /*e050*/  FSETP.NEU.FTZ.AND P2, PT, R0, -INF , PT ;  /* 0xff8000000000780b */ /* 0x000fc80003f5d000 */
[----:B------:R-:W-:-:S05]  /*e060*/  FSEL R220, R0, RZ, P2 ;  /* 0x000000ff00dc7208 */ /* 0x000fca0001000000 */
[----:B------:R-:W-:Y:S01]  /*e070*/  FADD.FTZ R220, -R220, R207 ;  /* 0x000000cfdcdc7221 */ /* 0x000fe20000010100 */
[----:B------:R-:W-:Y:S02]  /*e080*/  FSEL R207, R154, -INF , P3 ;  /* 0xff8000009acf7808 */ /* 0x000fe40001800000 */
[----:B------:R-:W-:Y:S02]  /*e090*/  ISETP.GT.AND P3, PT, R7, 0x8, PT ;  /* 0x000000080700780c */ /* 0x000fe40003f64270 */
[----:B------:R-:W-:Y:S02]  /*e0a0*/  FSEL R216, R155, -INF , P4 ;  /* 0xff8000009bd87808 */ /* 0x000fe40002000000 */
[----:B------:R-:W-:Y:S02]  /*e0b0*/  FSEL R155, R158, -INF , P3 ;  /* 0xff8000009e9b7808 */ /* 0x000fe40001800000 */
[C---:B------:R-:W-:Y:S02]  /*e0c0*/  ISETP.GT.AND P4, PT, R7.reuse, 0x9, PT ;  /* 0x000000090700780c */ /* 0x040fe40003f84270 */
[----:B------:R-:W-:-:S02]  /*e0d0*/  ISETP.GT.AND P3, PT, R7, 0x10, PT ;  /* 0x000000100700780c */ /* 0x000fc40003f64270 */
[----:B------:R-:W-:Y:S02]  /*e0e0*/  FSEL R172, R159, -INF , P4 ;  /* 0xff8000009fac7808 */ /* 0x000fe40002000000 */
[----:B------:R-:W-:Y:S02]  /*e0f0*/  FSEL R162, R162, -INF , P3 ;  /* 0xff800000a2a27808 */ /* 0x000fe40001800000 */
        /* <DEDUP_REMOVED lines=8> */
[C---:B------:R-:W-:Y:S02]  /*e180*/  ISETP.GT.AND P4, PT, R7.reuse, 0x21, PT ;  /* 0x000000210700780c */ /* 0x040fe40003f84270 */
[----:B------:R-:W-:Y:S01]  /*e190*/  ISETP.GT.AND P3, PT, R7, 0x28, PT ;  /* 0x000000280700780c */ /* 0x000fe20003f64270 */
[----:B------:R-:W-:Y:S01]  /*e1a0*/  UMOV UR43, UR49 ;  /* 0x00000031002b7c82 */ /* 0x000fe20008000000 */
[----:B------:R-:W-:-:S02]  /*e1b0*/  FSEL R171, R171, -INF , P4 ;  /* 0xff800000abab7808 */ /* 0x000fc40002000000 */
[----:B------:R-:W-:Y:S02]  /*e1c0*/  FSEL R174, R174, -INF , P3 ;  /* 0xff800000aeae7808 */ /* 0x000fe40001800000 */
[C---:B------:R-:W-:Y:S02]  /*e1d0*/  ISETP.GT.AND P4, PT, R7.reuse, 0x29, PT ;  /* 0x000000290700780c */ /* 0x040fe40003f84270 */
[----:B------:R-:W-:Y:S01]  /*e1e0*/  ISETP.GT.AND P3, PT, R7, 0x30, PT ;  /* 0x000000300700780c */ /* 0x000fe20003f64270 */
[----:B------:R-:W-:Y:S01]  /*e1f0*/  FMUL.FTZ R167, R0, UR43 ;  /* 0x0000002b00a77c20 */ /* 0x000fe20008410000 */
[----:B------:R-:W-:Y:S02]  /*e200*/  FSEL R175, R175, -INF , P4 ;  /* 0xff800000afaf7808 */ /* 0x000fe40002000000 */
[----:B------:R-:W-:Y:S02]  /*e210*/  FSEL R178, R178, -INF , P3 ;  /* 0xff800000b2b27808 */ /* 0x000fe40001800000 */
[----:B------:R-:W-:-:S02]  /*e220*/  ISETP.GT.AND P4, PT, R7, 0x31, PT ;  /* 0x000000310700780c */ /* 0x000fc40003f84270 */
[----:B------:R-:W-:Y:S02]  /*e230*/  ISETP.GT.AND P3, PT, R7, 0x38, PT ;  /* 0x000000380700780c */ /* 0x000fe40003f64270 */
[----:B------:R-:W-:Y:S02]  /*e240*/  FSEL R167, R167, RZ, P2 ;  /* 0x000000ffa7a77208 */ /* 0x000fe40001000000 */
[----:B------:R-:W-:Y:S02]  /*e250*/  FSEL R179, R179, -INF , P4 ;  /* 0xff800000b3b37808 */ /* 0x000fe40002000000 */
[----:B------:R-:W-:Y:S02]  /*e260*/  FSEL R182, R182, -INF , P3 ;  /* 0xff800000b6b67808 */ /* 0x000fe40001800000 */
[C---:B------:R-:W-:Y:S02]  /*e270*/  ISETP.GT.AND P4, PT, R7.reuse, 0x39, PT ;  /* 0x000000390700780c */ /* 0x040fe40003f84270 */
[----:B------:R-:W-:Y:S01]  /*e280*/  ISETP.GT.AND P3, PT, R7, 0x40, PT ;  /* 0x000000400700780c */ /* 0x000fe20003f64270 */
[----:B------:R-:W-:Y:S01]  /*e290*/  FFMA.FTZ R152, R152, UR43, -R167 ;  /* 0x0000002b98987c23 */ /* 0x000fe200080108a7 */
[----:B------:R-:W-:Y:S01]  /*e2a0*/  FMUL.FTZ R220, R220, UR43 ;  /* 0x0000002bdcdc7c20 */ /* 0x000fe20008410000 */
[----:B------:R-:W-:-:S02]  /*e2b0*/  FSEL R183, R183, -INF , P4 ;  /* 0xff800000b7b77808 */ /* 0x000fc40002000000 */
[----:B------:R-:W-:Y:S02]  /*e2c0*/  FSEL R186, R186, -INF , P3 ;  /* 0xff800000baba7808 */ /* 0x000fe40001800000 */
[C---:B------:R-:W-:Y:S02]  /*e2d0*/  ISETP.GT.AND P1, PT, R7.reuse, 0x41, PT ;  /* 0x000000410700780c */ /* 0x040fe40003f24270 */
[C---:B------:R-:W-:Y:S02]  /*e2e0*/  ISETP.GT.AND P0, PT, R7.reuse, 0x48, PT ;  /* 0x000000480700780c */ /* 0x040fe40003f04270 */
[C---:B------:R-:W-:Y:S02]  /*e2f0*/  ISETP.GT.AND P3, PT, R7.reuse, 0x50, PT ;  /* 0x000000500700780c */ /* 0x040fe40003f64270 */
[C---:B------:R-:W-:Y:S02]  /*e300*/  ISETP.GT.AND P4, PT, R7.reuse, 0x51, PT ;  /* 0x000000510700780c */ /* 0x040fe40003f84270 */
[----:B------:R-:W-:-:S02]  /*e310*/  ISETP.GT.AND P5, PT, R7, 0x58, PT ;  /* 0x000000580700780c */ /* 0x000fc40003fa4270 */
[C---:B------:R-:W-:Y:S02]  /*e320*/  ISETP.GT.AND P6, PT, R7.reuse, 0x59, PT ;  /* 0x000000590700780c */ /* 0x040fe40003fc4270 */
[----:B------:R-:W-:Y:S01]  /*e330*/  ISETP.GT.AND P2, PT, R7, 0x49, PT ;  /* 0x000000490700780c */ /* 0x000fe20003f44270 */
[----:B------:R-:W-:Y:S01]  /*e340*/  FFMA.FTZ R7, R215, UR43, -R167 ;  /* 0x0000002bd7077c23 */ /* 0x000fe200080108a7 */
[----:B------:R-:W-:Y:S08]  /*e350*/  MUFU.EX2 R152, R152 ;  /* 0x0000009800987308 */ /* 0x000ff00000000800 */
[----:B------:R-:W0:Y:S08]  /*e360*/  MUFU.EX2 R220, R220 ;  /* 0x000000dc00dc7308 */ /* 0x000e300000000800 */
[----:B------:R-:W1:Y:S01]  /*e370*/  MUFU.EX2 R7, R7 ;  /* 0x0000000700077308 */ /* 0x000e620000000800 */
[----:B0-----:R-:W-:-:S04]  /*e380*/  FFMA.FTZ R6, R220, R6, R152 ;  /* 0x00000006dc067223 */ /* 0x001fc80000010098 */
[C---:B-1----:R-:W-:Y:S01]  /*e390*/  FADD.FTZ R6, R7.reuse, R6 ;  /* 0x0000000607067221 */ /* 0x042fe20000010000 */
[----:B------:R-:W-:Y:S02]  /*e3a0*/  F2FP.BF16.F32.PACK_AB R152, R7, R152 ;  /* 0x000000980798723e */ /* 0x000fe400000010ff */
        /* <DEDUP_REMOVED lines=29> */
[----:B------:R-:W-:-:S04]  /*e580*/  FMNMX.FTZ R7, R198, R7, !PT ;  /* 0x00000007c6077209 */ /* 0x000fc80007810000 */
[----:B------:R-:W-:-:S05]  /*e590*/  FMNMX.FTZ R7, R199, R7, !PT ;  /* 0x00000007c7077209 */ /* 0x000fca0007810000 */
[----:B------:R-:W0:Y:S02]  /*e5a0*/  SHFL.BFLY PT, R154, R7, 0x2, 0x1f ;  /* 0x0c401f00079a7f89 */ /* 0x000e2400000e0000 */
[----:B0-----:R-:W-:-:S05]  /*e5b0*/  FMNMX.FTZ R7, R7, R154, !PT ;  /* 0x0000009a07077209 */ /* 0x001fca0007810000 */
[----:B------:R-:W0:Y:S01]  /*e5c0*/  SHFL.BFLY PT, R158, R7, 0x1, 0x1f ;  /* 0x0c201f00079e7f89 */ /* 0x000e2200000e0000 */
[--C-:B------:R-:W-:Y:S01]  /*e5d0*/  FFMA.FTZ R154, R153, UR43, -R167.reuse ;  /* 0x0000002b999a7c23 */ /* 0x100fe200080108a7 */
[----:B------:R-:W-:-:S05]  /*e5e0*/  FFMA.FTZ R153, R157, UR43, -R167 ;  /* 0x0000002b9d997c23 */ /* 0x000fca00080108a7 */
[----:B------:R-:W1:Y:S08]  /*e5f0*/  MUFU.EX2 R154, R154 ;  /* 0x0000009a009a7308 */ /* 0x000e700000000800 */
[----:B------:R-:W2:Y:S01]  /*e600*/  MUFU.EX2 R153, R153 ;  /* 0x0000009900997308 */ /* 0x000ea20000000800 */
[----:B0-----:R-:W-:Y:S01]  /*e610*/  FMNMX.FTZ R7, R7, R158, !PT ;  /* 0x0000009e07077209 */ /* 0x001fe20007810000 */
[----:B-1----:R-:W-:-:S03]  /*e620*/  FADD.FTZ R6, R154, R6 ;  /* 0x000000069a067221 */ /* 0x002fc60000010000 */
[----:B------:R-:W-:-:S04]  /*e630*/  FSETP.NEU.FTZ.AND P2, PT, R7, -INF , PT ;  /* 0xff8000000700780b */ /* 0x000fc80003f5d000 */
[----:B------:R-:W-:Y:S01]  /*e640*/  FSEL R158, R7, RZ, P2 ;  /* 0x000000ff079e7208 */ /* 0x000fe20001000000 */
[----:B--2---:R-:W-:Y:S01]  /*e650*/  FADD.FTZ R157, R153, R6 ;  /* 0x00000006999d7221 */ /* 0x004fe20000010000 */
[----:B------:R-:W-:-:S03]  /*e660*/  FMUL.FTZ R6, R7, UR43 ;  /* 0x0000002b07067c20 */ /* 0x000fc60008410000 */
[----:B------:R-:W-:Y:S02]  /*e670*/  FADD.FTZ R158, -R158, R206 ;  /* 0x000000ce9e9e7221 */ /* 0x000fe40000010100 */
[----:B------:R-:W-:Y:S02]  /*e680*/  FSEL R6, R6, RZ, P2 ;  /* 0x000000ff06067208 */ /* 0x000fe40001000000 */
[----:B------:R-:W-:-:S04]  /*e690*/  FMUL.FTZ R158, R158, UR43 ;  /* 0x0000002b9e9e7c20 */ /* 0x000fc80008410000 */
[----:B------:R0:W-:Y:S02]  /*e6a0*/  MUFU.EX2 R221, R158 ;  /* 0x0000009e00dd7308 */ /* 0x0001e40000000800 */
[--C-:B0-----:R-:W-:Y:S02]  /*e6b0*/  FFMA.FTZ R158, R216, UR43, -R6.reuse ;  /* 0x0000002bd89e7c23 */ /* 0x101fe40008010806 */
[----:B------:R-:W0:Y:S01]  /*e6c0*/  S2R R216, SR_TID.X ;  /* 0x0000000000d87919 */ /* 0x000e220000002100 */
[----:B------:R-:W-:Y:S01]  /*e6d0*/  F2FP.BF16.F32.PACK_AB R154, R153, R154 ;  /* 0x0000009a999a723e */ /* 0x000fe200000010ff */
[----:B------:R-:W-:Y:S01]  /*e6e0*/  FFMA.FTZ R153, R207, UR43, -R6 ;  /* 0x0000002bcf997c23 */ /* 0x000fe20008010806 */
[----:B------:R-:W-:-:S05]  /*e6f0*/  LOP3.LUT P1, RZ, R16, 0x100, RZ, 0xc0, !PT ;  /* 0x0000010010ff7812 */ /* 0x000fca000782c0ff */
[----:B------:R-:W1:Y:S01]  /*e700*/  MUFU.EX2 R153, R153 ;  /* 0x0000009900997308 */ /* 0x000e620000000800 */
[----:B------:R-:W-:-:S07]  /*e710*/  FFMA.FTZ R207, R172, UR43, -R6 ;  /* 0x0000002baccf7c23 */ /* 0x000fce0008010806 */
[----:B------:R-:W2:Y:S01]  /*e720*/  MUFU.EX2 R158, R158 ;  /* 0x0000009e009e7308 */ /* 0x000ea20000000800 */
[----:B-1----:R-:W-:Y:S01]  /*e730*/  FFMA.FTZ R206, R221, R3, R153 ;  /* 0x00000003ddce7223 */ /* 0x002fe20000010099 */
[----:B------:R-:W-:Y:S01]  /*e740*/  @!P1 VIADD R3, R205, 0x32440 ;  /* 0x00032440cd039836 */ /* 0x000fe20000000000 */
[----:B0-----:R-:W-:-:S04]  /*e750*/  SHF.R.U32.HI R216, RZ, 0x7, R216 ;  /* 0x00000007ffd87819 */ /* 0x001fc800000116d8 */
[----:B------:R-:W-:Y:S02]  /*e760*/  @!P1 PRMT R3, RZ, 0x654, R3 ;  /* 0x00000654ff039816 */ /* 0x000fe40000000003 */
[----:B------:R-:W-:Y:S01]  /*e770*/  IADD3 R172, -R216, 0xb, RZ ;  /* 0x0000000bd8ac7810 */ /* 0x000fe20007ffe1ff */
[----:B------:R-:W-:-:S04]  /*e780*/  FFMA.FTZ R215, R155, UR43, -R6 ;  /* 0x0000002b9bd77c23 */ /* 0x000fc80008010806 */
[----:B------:R1:W-:Y:S06]  /*e790*/  BAR.ARV R172, 0x100 ;  /* 0x000400ac0000751d */ /* 0x0003ec0000002000 */
[----:B------:R0:W-:Y:S02]  /*e7a0*/  @!P1 SYNCS.ARRIVE.TRANS64.RED.A1T0 RZ, [R3+URZ], RZ ;  /* 0x000000ff03ff99a7 */ /* 0x0001e4000810043f */
[----:B0-----:R-:W-:Y:S01]  /*e7b0*/  VIADD R3, R216, 0x8 ;  /* 0x00000008d8037836 */ /* 0x001fe20000000000 */
[----:B------:R-:W-:Y:S04]  /*e7c0*/  MUFU.EX2 R215, R215 ;  /* 0x000000d700d77308 */ /* 0x000fe80000000800 */
[----:B------:R0:W-:Y:S01]  /*e7d0*/  BAR.SYNC.DEFER_BLOCKING R3, 0x100 ;  /* 0x000400030000751d */ /* 0x0001e20000010000 */
[C---:B--2---:R-:W-:Y:S01]  /*e7e0*/  FADD.FTZ R206, R158.reuse, R206 ;  /* 0x000000ce9ece7221 */ /* 0x044fe20000010000 */
[----:B------:R-:W-:-:S04]  /*e7f0*/  F2FP.BF16.F32.PACK_AB R153, R158, R153 ;  /* 0x000000999e99723e */ /* 0x000fc800000010ff */
[----:B------:R-:W2:Y:S01]  /*e800*/  MUFU.EX2 R207, R207 ;  /* 0x000000cf00cf7308 */ /* 0x000ea20000000800 */
[----:B------:R-:W-:Y:S02]  /*e810*/  IMAD.MOV.U32 R158, RZ, RZ, 0xc00 ;  /* 0x00000c00ff9e7424 */ /* 0x000fe400078e00ff */
[----:B------:R-:W-:Y:S02]  /*e820*/  IMAD.MOV.U32 R159, RZ, RZ, 0x40000040 ;  /* 0x40000040ff9f7424 */ /* 0x000fe400078e00ff */
[----:B------:R-:W-:Y:S02]  /*e830*/  IMAD R158, R2, R158, UR42 ;  /* 0x0000002a029e7e24 */ /* 0x000fe4000f8e029e */
[-C--:B------:R-:W-:Y:S01]  /*e840*/  FMUL.FTZ R24, R24, R220.reuse ;  /* 0x000000dc18187220 */ /* 0x080fe20000410000 */
[-C--:B------:R-:W-:Y:S01]  /*e850*/  FMUL.FTZ R25, R25, R220.reuse ;  /* 0x000000dc19197220 */ /* 0x080fe20000410000 */
[----:B------:R-:W-:Y:S01]  /*e860*/  R2UR UR7, R159 ;  /* 0x000000009f0772ca */ /* 0x000fe200000e0000 */
        /* <DEDUP_REMOVED lines=127> */
[----:B--2---:R-:W-:-:S05]  /*f060*/  F2FP.BF16.F32.PACK_AB R155, R207, R215 ;  /* 0x000000d7cf9b723e */ /* 0x004fca00000010ff */
[----:B------:R-:W-:-:S06]  /*f070*/  WARPGROUP.ARRIVE ;  /* 0x00000000000079c5 */ /* 0x000fcc0000000000 */
[----:B------:R-:W-:Y:S01]  /*f080*/  HGMMA.64x256x16.F32.BF16 R24, R152, gdesc[UR4].tnspB, R24, gsb0 ;  /* 0x43e0000498187df0 */ /* 0x000fe20008001818 */
[----:B0-----:R-:W-:Y:S01]  /*f090*/  FFMA.FTZ R3, R165, UR43, -R167 ;  /* 0x0000002ba5037c23 */ /* 0x001fe200080108a7 */
[----:B------:R-:W-:-:S05]  /*f0a0*/  FFMA.FTZ R159, R217, UR43, -R6 ;  /* 0x0000002bd99f7c23 */ /* 0x000fca0008010806 */
[----:B------:R-:W-:Y:S08]  /*f0b0*/  MUFU.EX2 R3, R3 ;  /* 0x0000000300037308 */ /* 0x000ff00000000800 */
[----:B------:R-:W-:Y:S01]  /*f0c0*/  MUFU.EX2 R159, R159 ;  /* 0x0000009f009f7308 */ /* 0x000fe20000000800 */
[----:B------:R-:W-:-:S04]  /*f0d0*/  FADD.FTZ R206, R215, R206 ;  /* 0x000000ced7ce7221 */ /* 0x000fc80000010000 */
[----:B------:R-:W-:Y:S01]  /*f0e0*/  FADD.FTZ R207, R207, R206 ;  /* 0x000000cecfcf7221 */ /* 0x000fe20000010000 */
[--C-:B------:R-:W-:Y:S01]  /*f0f0*/  FFMA.FTZ R168, R168, UR43, -R167.reuse ;  /* 0x0000002ba8a87c23 */ /* 0x100fe200080108a7 */
[----:B------:R-:W-:Y:S01]  /*f100*/  FFMA.FTZ R156, R156, UR43, -R167 ;  /* 0x0000002b9c9c7c23 */ /* 0x000fe200080108a7 */
[----:B------:R-:W-:-:S04]  /*f110*/  FFMA.FTZ R165, R174, UR43, -R6 ;  /* 0x0000002baea57c23 */ /* 0x000fc80008010806 */
[----:B------:R-:W-:Y:S08]  /*f120*/  MUFU.EX2 R168, R168 ;  /* 0x000000a800a87308 */ /* 0x000ff00000000800 */
[----:B------:R-:W-:Y:S08]  /*f130*/  MUFU.EX2 R156, R156 ;  /* 0x0000009c009c7308 */ /* 0x000ff00000000800 */
[----:B------:R-:W-:Y:S01]  /*f140*/  MUFU.EX2 R165, R165 ;  /* 0x000000a500a57308 */ /* 0x000fe20000000800 */
[----:B------:R-:W-:-:S02]  /*f150*/  WARPGROUP.DEPBAR.LE gsb0, 0x0 ;  /* 0x00008000000079c5 */ /* 0x000fc40000010000 */
[--C-:B------:R-:W-:Y:S01]  /*f160*/  FFMA.FTZ R154, R160, UR43, -R167.reuse ;  /* 0x0000002ba09a7c23 */ /* 0x100fe200080108a7 */
[--C-:B------:R-:W-:Y:S01]  /*f170*/  FFMA.FTZ R155, R162, UR43, -R6.reuse ;  /* 0x0000002ba29b7c23 */ /* 0x100fe20008010806 */
[--C-:B------:R-:W-:Y:S01]  /*f180*/  FFMA.FTZ R160, R161, UR43, -R167.reuse ;  /* 0x0000002ba1a07c23 */ /* 0x100fe200080108a7 */
[--C-:B------:R-:W-:Y:S01]  /*f190*/  FFMA.FTZ R162, R163, UR43, -R6.reuse ;  /* 0x0000002ba3a27c23 */ /* 0x100fe20008010806 */
[----:B------:R-:W-:Y:S01]  /*f1a0*/  FFMA.FTZ R161, R164, UR43, -R167 ;  /* 0x0000002ba4a17c23 */ /* 0x000fe200080108a7 */
[----:B------:R-:W-:Y:S01]  /*f1b0*/  FFMA.FTZ R163, R166, UR43, -R6 ;  /* 0x0000002ba6a37c23 */ /* 0x000fe20008010806 */
[----:B------:R-:W0:Y:S08]  /*f1c0*/  MUFU.EX2 R154, R154 ;  /* 0x0000009a009a7308 */ /* 0x000e300000000800 */
[----:B------:R-:W-:Y:S08]  /*f1d0*/  MUFU.EX2 R160, R160 ;  /* 0x000000a000a07308 */ /* 0x000ff00000000800 */
[----:B------:R-:W2:Y:S08]  /*f1e0*/  MUFU.EX2 R155, R155 ;  /* 0x0000009b009b7308 */ /* 0x000eb00000000800 */
[----:B------:R-:W3:Y:S08]  /*f1f0*/  MUFU.EX2 R162, R162 ;  /* 0x000000a200a27308 */ /* 0x000ef00000000800 */
[----:B------:R-:W4:Y:S08]  /*f200*/  MUFU.EX2 R161, R161 ;  /* 0x000000a100a17308 */ /* 0x000f300000000800 */
[----:B------:R-:W1:Y:S01]  /*f210*/  MUFU.EX2 R163, R163 ;  /* 0x000000a300a37308 */ /* 0x000e620000000800 */
[----:B------:R-:W-:-:S02]  /*f220*/  VIADD R152, R158, 0x80 ;  /* 0x000000809e987836 */ /* 0x000fc40000000000 */
[----:B------:R-:W-:Y:S02]  /*f230*/  IMAD.MOV.U32 R153, RZ, RZ, 0x40000040 ;  /* 0x40000040ff997424 */ /* 0x000fe400078e00ff */
[----:B0-----:R-:W-:Y:S01]  /*f240*/  FADD.FTZ R206, R154, R157 ;  /* 0x0000009d9ace7221 */ /* 0x001fe20000010000 */
[----:B------:R-:W-:Y:S02]  /*f250*/  R2UR UR6, R152 ;  /* 0x00000000980672ca */ /* 0x000fe400000e0000 */
[----:B------:R-:W-:Y:S01]  /*f260*/  R2UR UR7, R153 ;  /* 0x00000000990772ca */ /* 0x000fe200000e0000 */
[----:B--2---:R-:W-:Y:S01]  /*f270*/  FADD.FTZ R207, R155, R207 ;  /* 0x000000cf9bcf7221 */ /* 0x004fe20000010000 */
[----:B------:R-:W-:Y:S02]  /*f280*/  F2FP.BF16.F32.PACK_AB R152, R160, R154 ;  /* 0x0000009aa098723e */ /* 0x000fe400000010ff */
[----:B---3--:R-:W-:Y:S02]  /*f290*/  F2FP.BF16.F32.PACK_AB R153, R162, R155 ;  /* 0x0000009ba299723e */ /* 0x008fe400000010ff */
[----:B----4-:R-:W-:-:S02]  /*f2a0*/  F2FP.BF16.F32.PACK_AB R154, R3, R161 ;  /* 0x000000a1039a723e */ /* 0x010fc400000010ff */
[----:B-1----:R-:W-:-:S04]  /*f2b0*/  F2FP.BF16.F32.PACK_AB R155, R159, R163 ;  /* 0x000000a39f9b723e */ /* 0x002fc800000010ff */
[----:B------:R-:W-:-:S06]  /*f2c0*/  WARPGROUP.ARRIVE ;  /* 0x00000000000079c5 */ /* 0x000fcc0000000000 */
[----:B------:R-:W-:Y:S01]  /*f2d0*/  HGMMA.64x256x16.F32.BF16 R24, R152, gdesc[UR4].tnspB, R24, gsb0 ;  /* 0x43e0000498187df0 */ /* 0x000fe20008001818 */
[--C-:B------:R-:W-:Y:S01]  /*f2e0*/  FFMA.FTZ R164, R169, UR43, -R167.reuse ;  /* 0x0000002ba9a47c23 */ /* 0x100fe200080108a7 */
[--C-:B------:R-:W-:Y:S01]  /*f2f0*/  FFMA.FTZ R169, R170, UR43, -R6.reuse ;  /* 0x0000002baaa97c23 */ /* 0x100fe20008010806 */
[----:B------:R-:W-:Y:S01]  /*f300*/  FFMA.FTZ R157, R173, UR43, -R167 ;  /* 0x0000002bad9d7c23 */ /* 0x000fe200080108a7 */
[--C-:B------:R-:W-:Y:S01]  /*f310*/  FFMA.FTZ R170, R171, UR43, -R6.reuse ;  /* 0x0000002babaa7c23 */ /* 0x100fe20008010806 */
[----:B------:R-:W-:Y:S02]  /*f320*/  FFMA.FTZ R166, R175, UR43, -R6 ;  /* 0x0000002bafa67c23 */ /* 0x000fe40008010806 */
[----:B------:R-:W0:Y:S08]  /*f330*/  MUFU.EX2 R164, R164 ;  /* 0x000000a400a47308 */ /* 0x000e300000000800 */
[----:B------:R-:W-:Y:S08]  /*f340*/  MUFU.EX2 R157, R157 ;  /* 0x0000009d009d7308 */ /* 0x000ff00000000800 */
[----:B------:R-:W-:Y:S08]  /*f350*/  MUFU.EX2 R169, R169 ;  /* 0x000000a900a97308 */ /* 0x000ff00000000800 */
[----:B------:R-:W1:Y:S08]  /*f360*/  MUFU.EX2 R170, R170 ;  /* 0x000000aa00aa7308 */ /* 0x000e700000000800 */
[----:B------:R-:W2:Y:S01]  /*f370*/  MUFU.EX2 R166, R166 ;  /* 0x000000a600a67308 */ /* 0x000ea20000000800 */
[----:B------:R-:W-:Y:S01]  /*f380*/  FADD.FTZ R173, R160, R206 ;  /* 0x000000cea0ad7221 */ /* 0x000fe20000010000 */
[----:B------:R-:W-:Y:S01]  /*f390*/  FADD.FTZ R206, R162, R207 ;  /* 0x000000cfa2ce7221 */ /* 0x000fe20000010000 */
[--C-:B------:R-:W-:Y:S01]  /*f3a0*/  FFMA.FTZ R160, R177, UR43, -R167.reuse ;  /* 0x0000002bb1a07c23 */ /* 0x100fe200080108a7 */
[----:B------:R-:W-:Y:S01]  /*f3b0*/  FFMA.FTZ R162, R181, UR43, -R167 ;  /* 0x0000002bb5a27c23 */ /* 0x000fe200080108a7 */
[----:B------:R-:W-:Y:S01]  /*f3c0*/  FADD.FTZ R173, R161, R173 ;  /* 0x000000ada1ad7221 */ /* 0x000fe20000010000 */
[----:B------:R-:W-:Y:S01]  /*f3d0*/  FADD.FTZ R206, R163, R206 ;  /* 0x000000cea3ce7221 */ /* 0x000fe20000010000 */
[--C-:B------:R-:W-:Y:S01]  /*f3e0*/  FFMA.FTZ R163, R176, UR43, -R167.reuse ;  /* 0x0000002bb0a37c23 */ /* 0x100fe200080108a7 */
[----:B------:R-:W-:Y:S01]  /*f3f0*/  FFMA.FTZ R161, R180, UR43, -R167 ;  /* 0x0000002bb4a17c23 */ /* 0x000fe200080108a7 */
[--C-:B------:R-:W-:Y:S01]  /*f400*/  FFMA.FTZ R171, R178, UR43, -R6.reuse ;  /* 0x0000002bb2ab7c23 */ /* 0x100fe20008010806 */
[--C-:B------:R-:W-:Y:S01]  /*f410*/  FFMA.FTZ R174, R179, UR43, -R6.reuse ;  /* 0x0000002bb3ae7c23 */ /* 0x100fe20008010806 */
[--C-:B------:R-:W-:Y:S01]  /*f420*/  FFMA.FTZ R175, R182, UR43, -R6.reuse ;  /* 0x0000002bb6af7c23 */ /* 0x100fe20008010806 */
[----:B------:R-:W-:Y:S01]  /*f430*/  FFMA.FTZ R176, R183, UR43, -R6 ;  /* 0x0000002bb7b07c23 */ /* 0x000fe20008010806 */
[----:B------:R-:W-:Y:S08]  /*f440*/  MUFU.EX2 R163, R163 ;  /* 0x000000a300a37308 */ /* 0x000ff00000000800 */
[----:B------:R-:W3:Y:S08]  /*f450*/  MUFU.EX2 R160, R160 ;  /* 0x000000a000a07308 */ /* 0x000ef00000000800 */
[----:B------:R-:W-:Y:S08]  /*f460*/  MUFU.EX2 R161, R161 ;  /* 0x000000a100a17308 */ /* 0x000ff00000000800 */
[----:B------:R-:W-:Y:S08]  /*f470*/  MUFU.EX2 R162, R162 ;  /* 0x000000a200a27308 */ /* 0x000ff00000000800 */
[----:B------:R-:W-:Y:S08]  /*f480*/  MUFU.EX2 R171, R171 ;  /* 0x000000ab00ab7308 */ /* 0x000ff00000000800 */
[----:B------:R-:W4:Y:S01]  /*f490*/  MUFU.EX2 R174, R174 ;  /* 0x000000ae00ae7308 */ /* 0x000f220000000800 */
[----:B------:R-:W-:-:S02]  /*f4a0*/  WARPGROUP.DEPBAR.LE gsb0, 0x0 ;  /* 0x00008000000079c5 */ /* 0x000fc40000010000 */
[----:B------:R-:W-:Y:S02]  /*f4b0*/  VIADD R152, R158, 0x100 ;  /* 0x000001009e987836 */ /* 0x000fe40000000000 */
[----:B------:R-:W-:-:S03]  /*f4c0*/  IMAD.MOV.U32 R153, RZ, RZ, 0x40000040 ;  /* 0x40000040ff997424 */ /* 0x000fc600078e00ff */
[----:B------:R-:W-:Y:S02]  /*f4d0*/  R2UR UR6, R152 ;  /* 0x00000000980672ca */ /* 0x000fe400000e0000 */
[----:B------:R-:W-:Y:S02]  /*f4e0*/  R2UR UR7, R153 ;  /* 0x00000000990772ca */ /* 0x000fe400000e0000 */
[----:B0-----:R-:W-:Y:S02]  /*f4f0*/  F2FP.BF16.F32.PACK_AB R152, R164, R168 ;  /* 0x000000a8a498723e */ /* 0x001fe400000010ff */
[----:B-1----:R-:W-:Y:S02]  /*f500*/  F2FP.BF16.F32.PACK_AB R153, R170, R169 ;  /* 0x000000a9aa99723e */ /* 0x002fe400000010ff */
[----:B------:R-:W-:Y:S02]  /*f510*/  F2FP.BF16.F32.PACK_AB R154, R157, R156 ;  /* 0x0000009c9d9a723e */ /* 0x000fe400000010ff */
[----:B--2---:R-:W-:-:S04]  /*f520*/  F2FP.BF16.F32.PACK_AB R155, R166, R165 ;  /* 0x000000a5a69b723e */ /* 0x004fc800000010ff */
[----:B------:R-:W-:-:S06]  /*f530*/  WARPGROUP.ARRIVE ;  /* 0x00000000000079c5 */ /* 0x000fcc0000000000 */
[----:B------:R-:W-:Y:S01]  /*f540*/  HGMMA.64x256x16.F32.BF16 R24, R152, gdesc[UR4].tnspB, R24, gsb0 ;  /* 0x43e0000498187df0 */ /* 0x000fe20008001818 */
[----:B------:R-:W-:Y:S08]  /*f550*/  MUFU.EX2 R175, R175 ;  /* 0x000000af00af7308 */ /* 0x000ff00000000800 */
[----:B------:R-:W0:Y:S01]  /*f560*/  MUFU.EX2 R176, R176 ;  /* 0x000000b000b07308 */ /* 0x000e220000000800 */
[----:B------:R-:W-:Y:S01]  /*f570*/  FADD.FTZ R173, R3, R173 ;  /* 0x000000ad03ad7221 */ /* 0x000fe20000010000 */
[----:B------:R-:W-:Y:S01]  /*f580*/  FADD.FTZ R206, R159, R206 ;  /* 0x000000ce9fce7221 */ /* 0x000fe20000010000 */
[--C-:B------:R-:W-:Y:S01]  /*f590*/  FFMA.FTZ R184, R184, UR43, -R167.reuse ;  /* 0x0000002bb8b87c23 */ /* 0x100fe200080108a7 */
[----:B------:R-:W-:Y:S01]  /*f5a0*/  FFMA.FTZ R185, R185, UR43, -R167 ;  /* 0x0000002bb9b97c23 */ /* 0x000fe200080108a7 */
        /* <DEDUP_REMOVED lines=8> */
[----:B------:R-:W1:Y:S08]  /*f630*/  MUFU.EX2 R185, R185 ;  /* 0x000000b900b97308 */ /* 0x000e700000000800 */
[----:B------:R-:W-:Y:S08]  /*f640*/  MUFU.EX2 R188, R188 ;  /* 0x000000bc00bc7308 */ /* 0x000ff00000000800 */
[----:B------:R-:W-:Y:S08]  /*f650*/  MUFU.EX2 R189, R189 ;  /* 0x000000bd00bd7308 */ /* 0x000ff00000000800 */
[----:B------:R-:W-:Y:S08]  /*f660*/  MUFU.EX2 R3, R3 ;  /* 0x0000000300037308 */ /* 0x000ff00000000800 */
[----:B------:R-:W2:Y:S08]  /*f670*/  MUFU.EX2 R168, R168 ;  /* 0x000000a800a87308 */ /* 0x000eb00000000800 */
[----:B------:R-:W-:Y:S08]  /*f680*/  MUFU.EX2 R173, R173 ;  /* 0x000000ad00ad7308 */ /* 0x000ff00000000800 */
[----:B------:R-:W2:Y:S01]  /*f690*/  MUFU.EX2 R177, R177 ;  /* 0x000000b100b17308 */ /* 0x000ea20000000800 */
[----:B------:R-:W-:-:S02]  /*f6a0*/  WARPGROUP.DEPBAR.LE gsb0, 0x0 ;  /* 0x00008000000079c5 */ /* 0x000fc40000010000 */
[----:B------:R-:W-:Y:S02]  /*f6b0*/  VIADD R152, R158, 0x180 ;  /* 0x000001809e987836 */ /* 0x000fe40000000000 */
[----:B------:R-:W-:-:S03]  /*f6c0*/  IMAD.MOV.U32 R153, RZ, RZ, 0x40000040 ;  /* 0x40000040ff997424 */ /* 0x000fc600078e00ff */
[----:B------:R-:W-:Y:S02]  /*f6d0*/  R2UR UR6, R152 ;  /* 0x00000000980672ca */ /* 0x000fe400000e0000 */
[----:B------:R-:W-:Y:S02]  /*f6e0*/  R2UR UR7, R153 ;  /* 0x00000000990772ca */ /* 0x000fe400000e0000 */
[----:B---3--:R-:W-:Y:S02]  /*f6f0*/  F2FP.BF16.F32.PACK_AB R152, R160, R163 ;  /* 0x000000a3a098723e */ /* 0x008fe400000010ff */
[----:B----4-:R-:W-:Y:S02]  /*f700*/  F2FP.BF16.F32.PACK_AB R153, R174, R171 ;  /* 0x000000abae99723e */ /* 0x010fe400000010ff */
[----:B------:R-:W-:Y:S02]  /*f710*/  F2FP.BF16.F32.PACK_AB R154, R162, R161 ;  /* 0x000000a1a29a723e */ /* 0x000fe400000010ff */
[----:B0-----:R-:W-:-:S04]  /*f720*/  F2FP.BF16.F32.PACK_AB R155, R176, R175 ;  /* 0x000000afb09b723e */ /* 0x001fc800000010ff */
[----:B------:R-:W-:-:S06]  /*f730*/  WARPGROUP.ARRIVE ;  /* 0x00000000000079c5 */ /* 0x000fcc0000000000 */
[----:B------:R-:W-:Y:S01]  /*f740*/  HGMMA.64x256x16.F32.BF16 R24, R152, gdesc[UR4].tnspB, R24, gsb0 ;  /* 0x43e0000498187df0 */ /* 0x000fe20008001818 */
[----:B------:R-:W-:Y:S02]  /*f750*/  LOP3.LUT P0, RZ, R16, 0x80, RZ, 0xc0, !PT ;  /* 0x0000008010ff7812 */ /* 0x000fe4000780c0ff */
[----:B------:R3:W5:Y:S04]  /*f760*/  LDL.LU R16, [R1+0x178] ;  /* 0x0001780001107983 */ /* 0x0007680000300800 */
[----:B------:R-:W4:Y:S01]  /*f770*/  LDL R216, [R1+0x20] ;  /* 0x0000200001d87983 */ /* 0x000f220000100800 */
[--C-:B------:R-:W-:Y:S01]  /*f780*/  FFMA.FTZ R192, R192, UR43, -R167.reuse ;  /* 0x0000002bc0c07c23 */ /* 0x100fe200080108a7 */
[--C-:B------:R-:W-:Y:S01]  /*f790*/  FFMA.FTZ R193, R193, UR43, -R167.reuse ;  /* 0x0000002bc1c17c23 */ /* 0x100fe200080108a7 */
[--C-:B------:R-:W-:Y:S01]  /*f7a0*/  FFMA.FTZ R196, R196, UR43, -R167.reuse ;  /* 0x0000002bc4c47c23 */ /* 0x100fe200080108a7 */
[----:B------:R-:W-:Y:S01]  /*f7b0*/  FFMA.FTZ R167, R197, UR43, -R167 ;  /* 0x0000002bc5a77c23 */ /* 0x000fe200080108a7 */
[--C-:B------:R-:W-:Y:S01]  /*f7c0*/  FFMA.FTZ R194, R194, UR43, -R6.reuse ;  /* 0x0000002bc2c27c23 */ /* 0x100fe20008010806 */
[--C-:B------:R-:W-:Y:S01]  /*f7d0*/  FFMA.FTZ R195, R195, UR43, -R6.reuse ;  /* 0x0000002bc3c37c23 */ /* 0x100fe20008010806 */
[--C-:B------:R-:W-:Y:S01]  /*f7e0*/  FFMA.FTZ R198, R198, UR43, -R6.reuse ;  /* 0x0000002bc6c67c23 */ /* 0x100fe20008010806 */
[----:B------:R-:W-:Y:S01]  /*f7f0*/  FFMA.FTZ R6, R199, UR43, -R6 ;  /* 0x0000002bc7067c23 */ /* 0x000fe20008010806 */
[----:B------:R-:W-:Y:S01]  /*f800*/  FADD.FTZ R206, R169, R206 ;  /* 0x000000cea9ce7221 */ /* 0x000fe20000010000 */
[----:B------:R-:W0:Y:S08]  /*f810*/  MUFU.EX2 R192, R192 ;  /* 0x000000c000c07308 */ /* 0x000e300000000800 */
[----:B------:R-:W-:Y:S08]  /*f820*/  MUFU.EX2 R193, R193 ;  /* 0x000000c100c17308 */ /* 0x000ff00000000800 */
[----:B------:R-:W-:Y:S08]  /*f830*/  MUFU.EX2 R196, R196 ;  /* 0x000000c400c47308 */ /* 0x000ff00000000800 */
[----:B------:R-:W-:Y:S08]  /*f840*/  MUFU.EX2 R167, R167 ;  /* 0x000000a700a77308 */ /* 0x000ff00000000800 */
[----:B------:R-:W3:Y:S08]  /*f850*/  MUFU.EX2 R194, R194 ;  /* 0x000000c200c27308 */ /* 0x000ef00000000800 */
[----:B------:R-:W3:Y:S08]  /*f860*/  MUFU.EX2 R195, R195 ;  /* 0x000000c300c37308 */ /* 0x000ef00000000800 */
[----:B------:R-:W3:Y:S08]  /*f870*/  MUFU.EX2 R198, R198 ;  /* 0x000000c600c67308 */ /* 0x000ef00000000800 */
[----:B------:R3:W3:Y:S01]  /*f880*/  MUFU.EX2 R169, R6 ;  /* 0x0000000600a97308 */ /* 0x0006e20000000800 */
[----:B------:R-:W-:Y:S01]  /*f890*/  FADD.FTZ R164, R164, R159 ;  /* 0x0000009fa4a47221 */ /* 0x000fe20000010000 */
[----:B------:R-:W-:Y:S01]  /*f8a0*/  IMAD.MOV.U32 R159, RZ, RZ, 0x40000040 ;  /* 0x40000040ff9f7424 */ /* 0x000fe200078e00ff */
[----:B------:R-:W-:-:S02]  /*f8b0*/  WARPGROUP.DEPBAR.LE gsb0, 0x0 ;  /* 0x00008000000079c5 */ /* 0x000fc40000010000 */
[----:B------:R-:W-:Y:S02]  /*f8c0*/  VIADD R152, R158, 0x200 ;  /* 0x000002009e987836 */ /* 0x000fe40000000000 */
[----:B------:R-:W-:-:S03]  /*f8d0*/  IMAD.MOV.U32 R153, RZ, RZ, 0x40000040 ;  /* 0x40000040ff997424 */ /* 0x000fc600078e00ff */
[----:B------:R-:W-:Y:S02]  /*f8e0*/  R2UR UR6, R152 ;  /* 0x00000000980672ca */ /* 0x000fe400000e0000 */
[----:B------:R-:W-:Y:S02]  /*f8f0*/  R2UR UR7, R153 ;  /* 0x00000000990772ca */ /* 0x000fe400000e0000 */
[----:B-1----:R-:W-:Y:S02]  /*f900*/  F2FP.BF16.F32.PACK_AB R152, R185, R184 ;  /* 0x000000b8b998723e */ /* 0x002fe400000010ff */
[----:B--2---:R-:W-:Y:S02]  /*f910*/  F2FP.BF16.F32.PACK_AB R153, R168, R3 ;  /* 0x00000003a899723e */ /* 0x004fe400000010ff */
[----:B------:R-:W-:Y:S02]  /*f920*/  F2FP.BF16.F32.PACK_AB R154, R189, R188 ;  /* 0x000000bcbd9a723e */ /* 0x000fe400000010ff */
[----:B------:R-:W-:-:S04]  /*f930*/  F2FP.BF16.F32.PACK_AB R155, R177, R173 ;  /* 0x000000adb19b723e */ /* 0x000fc800000010ff */
[----:B------:R-:W-:-:S06]  /*f940*/  WARPGROUP.ARRIVE ;  /* 0x00000000000079c5 */ /* 0x000fcc0000000000 */
[----:B------:R-:W-:Y:S01]  /*f950*/  HGMMA.64x256x16.F32.BF16 R24, R152, gdesc[UR4].tnspB, R24, gsb0 ;  /* 0x43e0000498187df0 */ /* 0x000fe20008001818 */
[----:B------:R-:W-:Y:S01]  /*f960*/  VIADD R158, R158, 0x280 ;  /* 0x000002809e9e7836 */ /* 0x000fe20000000000 */
[----:B------:R-:W-:-:S04]  /*f970*/  R2UR UR7, R159 ;  /* 0x000000009f0772ca */ /* 0x000fc800000e0000 */
[----:B------:R-:W-:Y:S01]  /*f980*/  R2UR UR6, R158 ;  /* 0x000000009e0672ca */ /* 0x000fe200000e0000 */
        /* <DEDUP_REMOVED lines=20> */
[----:B----4-:R-:W-:Y:S02]  /*fad0*/  ISETP.GT.AND P2, PT, R204, R216, PT ;  /* 0x000000d8cc00720c */ /* 0x010fe40003f44270 */
[----:B------:R-:W-:Y:S01]  /*fae0*/  FADD.FTZ R166, R177, R166 ;  /* 0x000000a6b1a67221 */ /* 0x000fe20000010000 */
[----:B------:R-:W-:Y:S02]  /*faf0*/  @!P1 VIADD R205, R205, 0x32460 ;  /* 0x00032460cdcd9836 */ /* 0x000fe40000000000 */
[----:B0-----:R-:W-:Y:S01]  /*fb00*/  FADD.FTZ R163, R192, R163 ;  /* 0x000000a3c0a37221 */ /* 0x001fe20000010000 */
[----:B---3--:R-:W-:-:S03]  /*fb10*/  FADD.FTZ R166, R194, R166 ;  /* 0x000000a6c2a67221 */ /* 0x008fc60000010000 */
[----:B------:R-:W-:Y:S01]  /*fb20*/  FADD.FTZ R163, R193, R163 ;  /* 0x000000a3c1a37221 */ /* 0x000fe20000010000 */
[----:B------:R-:W-:Y:S01]  /*fb30*/  @!P1 PRMT R205, RZ, 0x654, R205 ;  /* 0x00000654ffcd9816 */ /* 0x000fe200000000cd */
[----:B------:R-:W-:Y:S02]  /*fb40*/  FADD.FTZ R166, R195, R166 ;  /* 0x000000a6c3a67221 */ /* 0x000fe40000010000 */
[----:B------:R-:W-:Y:S02]  /*fb50*/  FADD.FTZ R163, R196, R163 ;  /* 0x000000a3c4a37221 */ /* 0x000fe40000010000 */
[----:B------:R-:W-:Y:S01]  /*fb60*/  FADD.FTZ R166, R198, R166 ;  /* 0x000000a6c6a67221 */ /* 0x000fe20000010000 */
[----:B------:R-:W-:Y:S02]  /*fb70*/  VIADD R204, R204, 0xffffffff ;  /* 0xffffffffcccc7836 */ /* 0x000fe40000000000 */
[----:B------:R-:W-:Y:S01]  /*fb80*/  FADD.FTZ R6, R167, R163 ;  /* 0x000000a3a7067221 */ /* 0x000fe20000010000 */
[----:B------:R-:W-:-:S02]  /*fb90*/  IMAD.MOV.U32 R206, RZ, RZ, R7 ;  /* 0x000000ffffce7224 */ /* 0x000fc400078e0007 */
[----:B------:R-:W-:Y:S01]  /*fba0*/  FADD.FTZ R3, R169, R166 ;  /* 0x000000a6a9037221 */ /* 0x000fe20000010000 */
[----:B------:R-:W-:Y:S01]  /*fbb0*/  IMAD.MOV.U32 R207, RZ, RZ, R0 ;  /* 0x000000ffffcf7224 */ /* 0x000fe200078e0000 */
[----:B------:R-:W-:Y:S02]  /*fbc0*/  WARPGROUP.DEPBAR.LE gsb0, 0x0 ;  /* 0x00008000000079c5 */ /* 0x000fe40000010000 */
[----:B------:R-:W-:Y:S02]  /*fbd0*/  F2FP.BF16.F32.PACK_AB R152, R193, R192 ;  /* 0x000000c0c198723e */ /* 0x000fe400000010ff */
[----:B------:R-:W-:Y:S02]  /*fbe0*/  F2FP.BF16.F32.PACK_AB R153, R195, R194 ;  /* 0x000000c2c399723e */ /* 0x000fe400000010ff */
[----:B------:R-:W-:Y:S02]  /*fbf0*/  F2FP.BF16.F32.PACK_AB R154, R167, R196 ;  /* 0x000000c4a79a723e */ /* 0x000fe400000010ff */
[----:B------:R-:W-:-:S04]  /*fc00*/  F2FP.BF16.F32.PACK_AB R155, R169, R198 ;  /* 0x000000c6a99b723e */ /* 0x000fc800000010ff */
[----:B------:R-:W-:-:S06]  /*fc10*/  WARPGROUP.ARRIVE ;  /* 0x00000000000079c5 */ /* 0x000fcc0000000000 */
[----:B------:R-:W-:Y:S03]  /*fc20*/  HGMMA.64x256x16.F32.BF16 R24, R152, gdesc[UR4].tnspB, R24, gsb0 ;  /* 0x43e0000498187df0 */ /* 0x000fe60008001818 */
[----:B------:R-:W-:Y:S02]  /*fc30*/  WARPGROUP.DEPBAR.LE gsb0, 0x0 ;  /* 0x00008000000079c5 */ /* 0x000fe40000010000 */
[----:B------:R1:W-:Y:S01]  /*fc40*/  @!P1 SYNCS.ARRIVE.TRANS64.RED.A1T0 RZ, [R205+URZ], RZ ;  /* 0x000000ffcdff99a7 */ /* 0x0003e2000810043f */
[----:B------:R-:W-:Y:S05]  /*fc50*/  @P2 BRA `(.L_x_14606) ;  /* 0xffffffd0000c2947 */ /* 0x000fea000383ffff */
[----:B------:R-:W-:-:S07]  /*fc60*/  IMAD.MOV.U32 R215, RZ, RZ, R204 ;  /* 0x000000ffffd77224 */ /* 0x000fce00078e00cc */
.L_x_14596:
[----:B------:R-:W2:Y:S02]  /*fc70*/  LDL R152, [R1+0x30] ;  /* 0x0000300001987983 */ /* 0x000ea40000100800 */
[----:B--2---:R-:W-:-:S13]  /*fc80*/  ISETP.GE.AND P2, PT, R215, R152, PT ;  /* 0x00000098d700720c */ /* 0x004fda0003f46270 */
[----:B------:R-:W-:Y:S05]  /*fc90*/  @!P2 BRA `(.L_x_14607) ;  /* 0x0000002400f0a947 */ /* 0x000fea0003800000 */
[----:B-1----:R-:W-:Y:S02]  /*fca0*/  IMAD.MOV.U32 R205, RZ, RZ, R7 ;  /* 0x000000ffffcd7224 */ /* 0x002fe400078e0007 */
[----:B------:R-:W-:-:S07]  /*fcb0*/  IMAD.MOV.U32 R204, RZ, RZ, R0 ;  /* 0x000000ffffcc7224 */ /* 0x000fce00078e0000 */
.L_x_14617:
[----:B------:R-:W-:Y:S01]  /*fcc0*/  VIADD R2, R2, 0x1 ;  /* 0x0000000102027836 */ /* 0x000fe20000000000 */
[----:B------:R-:W-:Y:S05]  /*fcd0*/  YIELD ;  /* 0x0000000000007946 */ /* 0x000fea0003800000 */
[----:B------:R-:W-:-:S04]  /*fce0*/  ISETP.NE.AND P2, PT, R2, 0x2, PT ;  /* 0x000000020200780c */ /* 0x000fc80003f45270 */
[----:B------:R-:W-:Y:S02]  /*fcf0*/  SEL R0, RZ, 0x1, P2 ;  /* 0x00000001ff007807 */ /* 0x000fe40001000000 */
[----:B------:R-:W-:Y:S02]  /*fd00*/  SEL R2, R2, RZ, P2 ;  /* 0x000000ff02027207 */ /* 0x000fe40001000000 */
[----:B------:R-:W-:Y:S01]  /*fd10*/  LOP3.LUT R23, R23, R0, RZ, 0x3c, !PT ;  /* 0x0000000017177212 */ /* 0x000fe200078e3cff */
[----:B--2---:R-:W-:Y:S06]  /*fd20*/  @!P0 BRA `(.L_x_14608) ;  /* 0x0000000000048947 */ /* 0x004fec0003800000 */
[----:B------:R-:W-:Y:S01]  /*fd30*/  BPT.TRAP 0x1 ;  /* 0x000000040000795c */ /* 0x000fe20000300000 */
.L_x_14608:
[----:B------:R-:W-:Y:S01]  /*fd40*/  IMAD R216, R2, 0x8, R19 ;  /* 0x0000000802d87824 */ /* 0x000fe200078e0213 */
[----:B------:R-:W-:-:S04]  /*fd50*/  SHF.L.U32 R0, R23, 0x1f, RZ ;  /* 0x0000001f17007819 */ /* 0x000fc800000006ff */
[----:B------:R1:W2:Y:S01]  /*fd60*/  SYNCS.PHASECHK.TRANS64.TRYWAIT P2, [R216+URZ+0x32430], R0 ;  /* 0x03243000d80075a7 */ /* 0x0002a2000804017f */
[----:B------:R-:W-:Y:S05]  /*fd70*/  @!P0 BRA `(.L_x_14609) ;  /* 0x0000000000048947 */ /* 0x000fea0003800000 */
[----:B------:R-:W-:Y:S01]  /*fd80*/  BPT.TRAP 0x1 ;  /* 0x000000040000795c */ /* 0x000fe20000300000 */
.L_x_14609:
[----:B------:R-:W3:Y:S01]  /*fd90*/  LDL R7, [R1+0x14] ;  /* 0x0000140001077983 */ /* 0x000ee20000100800 */
[----:B------:R-:W-:Y:S02]  /*fda0*/  IMAD.MOV.U32 R157, RZ, RZ, 0x40000040 ;  /* 0x40000040ff9d7424 */ /* 0x000fe400078e00ff */
[----:B---3--:R-:W-:Y:S01]  /*fdb0*/  IMAD R156, R2, 0x300, R7 ;  /* 0x00000300029c7824 */ /* 0x008fe200078e0207 */
[----:B--2---:R-:W-:Y:S06]  /*fdc0*/  @P2 BRA `(.L_x_14610) ;  /* 0x0000000000082947 */ /* 0x004fec0003800000 */
[----:B------:R-:W2:Y:S02]  /*fdd0*/  SYNCS.PHASECHK.TRANS64.TRYWAIT P2, [R216+URZ+0x32430], R0 ;  /* 0x03243000d80075a7 */ /* 0x000ea4000804017f */
[----:B--2---:R-:W-:Y:S05]  /*fde0*/  @!P2 BRA `(.L_x_14611) ;  /* 0x000001300028a947 */ /* 0x004fea0003800000 */
.L_x_14610:
        /* <DEDUP_REMOVED lines=39> */
.L_x_14612:
[----:B------:R0:W3:Y:S01]  /*10060*/  SYNCS.PHASECHK.TRANS64.TRYWAIT P2, [R216+URZ+0x32450], R0 ;  /* 0x03245000d80075a7 */ /* 0x0000e2000804017f */
[----:B------:R-:W-:Y:S05]  /*10070*/  @!P0 BRA `(.L_x_14613) ;  /* 0x0000000000048947 */ /* 0x000fea0003800000 */
[----:B------:R-:W-:Y:S01]  /*10080*/  BPT.TRAP 0x1 ;  /* 0x000000040000795c */ /* 0x000fe20000300000 */
.L_x_14613:
[----:B------:R-:W-:Y:S04]  /*10090*/  BSSY B0, `(.L_x_14614) ;  /* 0x0000004000007945 */ /* 0x000fe80003800000 */
[----:B---3--:R-:W-:Y:S05]  /*100a0*/  @P2 BRA `(.L_x_14615) ;  /* 0x0000000000082947 */ /* 0x008fea0003800000 */
[----:B------:R-:W3:Y:S02]  /*100b0*/  SYNCS.PHASECHK.TRANS64.TRYWAIT P2, [R216+URZ+0x32450], R0 ;  /* 0x03245000d80075a7 */ /* 0x000ee4000804017f */
[----:B---3--:R-:W-:Y:S05]  /*100c0*/  @!P2 BRA `(.L_x_14616) ;  /* 0x0000012c0084a947 */ /* 0x008fea0003800000 */
.L_x_14615:
[----:B------:R-:W-:Y:S05]  /*100d0*/  BSYNC B0 ;  /* 0x0000000000007941 */ /* 0x000fea0003800000 */
.L_x_14614:
[----:B------:R-:W-:Y:S05]  /*100e0*/  WARPSYNC.ALL ;  /* 0x0000000000007948 */ /* 0x000fea0003800000 */
[----:B------:R-:W-:Y:S01]  /*100f0*/  IMAD.MOV.U32 R206, RZ, RZ, 0xc00 ;  /* 0x00000c00ffce7424 */ /* 0x000fe200078e00ff */
[----:B------:R-:W-:Y:S01]  /*10100*/  R2UR UR4, R4 ;  /* 0x00000000040472ca */ /* 0x000fe200000e0000 */
[----:B------:R-:W-:Y:S01]  /*10110*/  IMAD.MOV.U32 R207, RZ, RZ, 0x40000040 ;  /* 0x40000040ffcf7424 */ /* 0x000fe200078e00ff */
[----:B------:R-:W-:Y:S01]  /*10120*/  R2UR UR5, R5 ;  /* 0x00000000050572ca */ /* 0x000fe200000e0000 */
[----:B------:R-:W-:Y:S01]  /*10130*/  IMAD R206, R2, R206, UR39 ;  /* 0x0000002702ce7e24 */ /* 0x000fe2000f8e02ce */
[----:B------:R-:W-:Y:S01]  /*10140*/  WARPGROUP.ARRIVE ;  /* 0x00000000000079c5 */ /* 0x000fe20000000000 */
[----:B------:R-:W-:Y:S01]  /*10150*/  IMAD.MOV.U32 R221, RZ, RZ, 0x40000040 ;  /* 0x40000040ffdd7424 */ /* 0x000fe200078e00ff */
[----:B------:R-:W-:Y:S01]  /*10160*/  R2UR UR7, R207 ;  /* 0x00000000cf0772ca */ /* 0x000fe200000e0000 */
[C---:B------:R-:W-:Y:S01]  /*10170*/  VIADD R220, R206.reuse, 0x2 ;  /* 0x00000002cedc7836 */ /* 0x040fe20000000000 */
[----:B------:R-:W-:Y:S01]  /*10180*/  R2UR UR6, R206 ;  /* 0x00000000ce0672ca */ /* 0x000fe200000e0000 */
[----:B------:R-:W-:Y:S01]  /*10190*/  IMAD.MOV.U32 R207, RZ, RZ, 0x40000040 ;  /* 0x40000040ffcf7424 */ /* 0x000fe200078e00ff */
[----:B------:R-:W-:-:S11]  /*101a0*/  UMOV UR43, UR48 ;  /* 0x00000030002b7c82 */ /* 0x000fd60008000000 */
        /* <DEDUP_REMOVED lines=118> */
[----:B------:R-:W-:Y:S01]  /*10910*/  HGMMA.64x96x16.F32.BF16 R152, gdesc[UR4], R152, gsb0 ;  /* 0x01600000049879f0 */ /* 0x000fe20008001898 */
[----:B------:R-:W-:Y:S02]  /*10920*/  R2UR UR6, R220 ;  /* 0x00000000dc0672ca */ /* 0x000fe400000e0000 */
[----:B------:R-:W-:Y:S01]  /*10930*/  R2UR UR7, R221 ;  /* 0x00000000dd0772ca */ /* 0x000fe200000e0000 */
[----:B------:R-:W4:Y:S01]  /*10940*/  LDL R220, [R1+0x30] ;  /* 0x0000300001dc7983 */ /* 0x000f220000100800 */
[----:B------:R-:W-:Y:S02]  /*10950*/  R2UR UR4, R10 ;  /* 0x000000000a0472ca */ /* 0x000fe400000e0000 */
[----:B------:R-:W-:Y:S01]  /*10960*/  R2UR UR5, R11 ;  /* 0x000000000b0572ca */ /* 0x000fe200000e0000 */
[----:B------:R-:W0:Y:S02]  /*10970*/  S2R R221, SR_TID.X ;  /* 0x0000000000dd7919 */ /* 0x000e240000002100 */
[----:B0-----:R-:W-:Y:S01]  /*10980*/  SHF.R.U32.HI R221, RZ, 0x7, R221 ;  /* 0x00000007ffdd7819 */ /* 0x001fe200000116dd */
        /* <DEDUP_REMOVED lines=11> */
[----:B-123--:R-:W-:-:S04]  /*10a40*/  FMNMX.FTZ R0, R152, R204, !PT ;  /* 0x000000cc98007209 */ /* 0x00efc80007810000 */
        /* <DEDUP_REMOVED lines=55> */
[----:B------:R-:W-:Y:S01]  /*10dc0*/  MUFU.EX2 R204, R204 ;  /* 0x000000cc00cc7308 */ /* 0x000fe20000000800 */
[----:B------:R-:W-:Y:S01]  /*10dd0*/  IMAD.MOV.U32 R181, RZ, RZ, 0x40000040 ;  /* 0x40000040ffb57424 */ /* 0x000fe200078e00ff */
[----:B------:R-:W-:-:S04]  /*10de0*/  FMNMX.FTZ R7, R155, R7, !PT ;  /* 0x000000079b077209 */ /* 0x000fc80007810000 */
[----:B------:R-:W-:Y:S02]  /*10df0*/  FMNMX.FTZ R7, R158, R7, !PT ;  /* 0x000000079e077209 */ /* 0x000fe40007810000 */
[----:B------:R-:W0:Y:S01]  /*10e00*/  MUFU.EX2 R172, R172 ;  /* 0x000000ac00ac7308 */ /* 0x000e220000000800 */
[----:B------:R-:W-:Y:S02]  /*10e10*/  R2UR UR7, R181 ;  /* 0x00000000b50772ca */ /* 0x000fe400000e0000 */
[----:B------:R-:W-:-:S04]  /*10e20*/  FMNMX.FTZ R7, R159, R7, !PT ;  /* 0x000000079f077209 */ /* 0x000fc80007810000 */
[----:B------:R-:W-:Y:S01]  /*10e30*/  FMNMX.FTZ R7, R162, R7, !PT ;  /* 0x00000007a2077209 */ /* 0x000fe20007810000 */
[----:B------:R-:W1:Y:S03]  /*10e40*/  MUFU.EX2 R206, R206 ;  /* 0x000000ce00ce7308 */ /* 0x000e660000000800 */
[----:B------:R-:W-:-:S04]  /*10e50*/  FMNMX.FTZ R7, R163, R7, !PT ;  /* 0x00000007a3077209 */ /* 0x000fc80007810000 */
[----:B------:R-:W-:Y:S01]  /*10e60*/  FMNMX.FTZ R7, R166, R7, !PT ;  /* 0x00000007a6077209 */ /* 0x000fe20007810000 */
[----:B------:R-:W2:Y:S01]  /*10e70*/  MUFU.EX2 R153, R153 ;  /* 0x0000009900997308 */ /* 0x000ea20000000800 */
[----:B0-----:R-:W-:Y:S01]  /*10e80*/  FFMA.FTZ R6, R172, R6, R204 ;  /* 0x00000006ac067223 */ /* 0x001fe200000100cc */
[-C--:B------:R-:W-:Y:S01]  /*10e90*/  FMUL.FTZ R24, R24, R172.reuse ;  /* 0x000000ac18187220 */ /* 0x080fe20000410000 */
[----:B------:R-:W-:Y:S01]  /*10ea0*/  FMNMX.FTZ R7, R167, R7, !PT ;  /* 0x00000007a7077209 */ /* 0x000fe20007810000 */
[-C--:B------:R-:W-:Y:S01]  /*10eb0*/  FMUL.FTZ R25, R25, R172.reuse ;  /* 0x000000ac19197220 */ /* 0x080fe20000410000 */
[-C--:B------:R-:W-:Y:S01]  /*10ec0*/  FMUL.FTZ R28, R28, R172.reuse ;  /* 0x000000ac1c1c7220 */ /* 0x080fe20000410000 */
[-C--:B------:R-:W-:Y:S01]  /*10ed0*/  FMUL.FTZ R29, R29, R172.reuse ;  /* 0x000000ac1d1d7220 */ /* 0x080fe20000410000 */
[----:B------:R-:W-:Y:S01]  /*10ee0*/  FMNMX.FTZ R7, R170, R7, !PT ;  /* 0x00000007aa077209 */ /* 0x000fe20007810000 */
[----:B------:R-:W-:Y:S01]  /*10ef0*/  FMUL.FTZ R32, R32, R172 ;  /* 0x000000ac20207220 */ /* 0x000fe20000410000 */
[C---:B-1----:R-:W-:Y:S01]  /*10f00*/  FADD.FTZ R6, R206.reuse, R6 ;  /* 0x00000006ce067221 */ /* 0x042fe20000010000 */
[----:B------:R-:W-:Y:S01]  /*10f10*/  F2FP.BF16.F32.PACK_AB R204, R206, R204 ;  /* 0x000000cccecc723e */ /* 0x000fe200000010ff */
[-C--:B------:R-:W-:Y:S01]  /*10f20*/  FMUL.FTZ R33, R33, R172.reuse ;  /* 0x000000ac21217220 */ /* 0x080fe20000410000 */
[----:B------:R-:W-:Y:S01]  /*10f30*/  FMNMX.FTZ R7, R171, R7, !PT ;  /* 0x00000007ab077209 */ /* 0x000fe20007810000 */
[----:B------:R0:W1:Y:S01]  /*10f40*/  MUFU.EX2 R206, R157 ;  /* 0x0000009d00ce7308 */ /* 0x0000620000000800 */
        /* <DEDUP_REMOVED lines=74> */
[----:B---3--:R-:W-:-:S05]  /*113f0*/  FMNMX.FTZ R7, R7, R180, !PT ;  /* 0x000000b407077209 */ /* 0x008fca0007810000 */
[----:B------:R-:W3:Y:S02]  /*11400*/  SHFL.BFLY PT, R180, R7, 0x1, 0x1f ;  /* 0x0c201f0007b47f89 */ /* 0x000ee400000e0000 */
[----:B---3--:R-:W-:Y:S01]  /*11410*/  FMNMX.FTZ R7, R7, R180, !PT ;  /* 0x000000b407077209 */ /* 0x008fe20007810000 */
[----:B--2---:R-:W-:-:S04]  /*11420*/  FADD.FTZ R180, R153, R6 ;  /* 0x0000000699b47221 */ /* 0x004fc80000010000 */
[----:B0-----:R-:W-:-:S04]  /*11430*/  FADD.FTZ R157, -R7, R205 ;  /* 0x000000cd079d7221 */ /* 0x001fc80000010100 */
[----:B------:R-:W-:Y:S01]  /*11440*/  FMUL.FTZ R6, R157, UR43 ;  /* 0x0000002b9d067c20 */ /* 0x000fe20008410000 */
[C---:B-1----:R-:W-:Y:S01]  /*11450*/  FADD.FTZ R157, R206.reuse, R180 ;  /* 0x000000b4ce9d7221 */ /* 0x042fe20000010000 */
[----:B------:R-:W-:Y:S01]  /*11460*/  F2FP.BF16.F32.PACK_AB R206, R206, R153 ;  /* 0x00000099cece723e */ /* 0x000fe200000010ff */
[----:B------:R-:W-:Y:S01]  /*11470*/  IMAD.MOV.U32 R180, RZ, RZ, 0xc00 ;  /* 0x00000c00ffb47424 */ /* 0x000fe200078e00ff */
[----:B------:R0:W1:Y:S03]  /*11480*/  MUFU.EX2 R153, R6 ;  /* 0x0000000600997308 */ /* 0x0000660000000800 */
[----:B------:R-:W-:-:S05]  /*11490*/  IMAD R180, R2, R180, UR42 ;  /* 0x0000002a02b47e24 */ /* 0x000fca000f8e02b4 */
[----:B------:R-:W-:Y:S01]  /*114a0*/  R2UR UR6, R180 ;  /* 0x00000000b40672ca */ /* 0x000fe200000e0000 */
[----:B0-----:R-:W-:-:S04]  /*114b0*/  FMUL.FTZ R6, R7, UR43 ;  /* 0x0000002b07067c20 */ /* 0x001fc80008410000 */
[--C-:B------:R-:W-:Y:S01]  /*114c0*/  FFMA.FTZ R205, R154, UR43, -R6.reuse ;  /* 0x0000002b9acd7c23 */ /* 0x100fe20008010806 */
[--C-:B------:R-:W-:Y:S01]  /*114d0*/  FFMA.FTZ R154, R155, UR43, -R6.reuse ;  /* 0x0000002b9b9a7c23 */ /* 0x100fe20008010806 */
[--C-:B------:R-:W-:Y:S01]  /*114e0*/  FFMA.FTZ R158, R158, UR43, -R6.reuse ;  /* 0x0000002b9e9e7c23 */ /* 0x100fe20008010806 */
[----:B------:R-:W-:Y:S01]  /*114f0*/  FFMA.FTZ R159, R159, UR43, -R6 ;  /* 0x0000002b9f9f7c23 */ /* 0x000fe20008010806 */
[-C--:B-1----:R-:W-:Y:S01]  /*11500*/  FMUL.FTZ R26, R26, R153.reuse ;  /* 0x000000991a1a7220 */ /* 0x082fe20000410000 */
        /* <DEDUP_REMOVED lines=18> */
[----:B0-----:R-:W-:Y:S01]  /*11630*/  FFMA.FTZ R3, R153, R3, R205 ;  /* 0x0000000399037223 */ /* 0x001fe200000100cd */
[-C--:B------:R-:W-:Y:S01]  /*11640*/  FMUL.FTZ R59, R59, R153.reuse ;  /* 0x000000993b3b7220 */ /* 0x080fe20000410000 */
[-C--:B------:R-:W-:Y:S01]  /*11650*/  FMUL.FTZ R62, R62, R153.reuse ;  /* 0x000000993e3e7220 */ /* 0x080fe20000410000 */
[-C--:B------:R-:W-:Y:S01]  /*11660*/  FMUL.FTZ R63, R63, R153.reuse ;  /* 0x000000993f3f7220 */ /* 0x080fe20000410000 */
[-C--:B------:R-:W-:Y:S01]  /*11670*/  FMUL.FTZ R66, R66, R153.reuse ;  /* 0x0000009942427220 */ /* 0x080fe20000410000 */
[-C--:B------:R-:W-:Y:S01]  /*11680*/  FMUL.FTZ R67, R67, R153.reuse ;  /* 0x0000009943437220 */ /* 0x080fe20000410000 */
[-C--:B------:R-:W-:Y:S01]  /*11690*/  FMUL.FTZ R70, R70, R153.reuse ;  /* 0x0000009946467220 */ /* 0x080fe20000410000 */
[----:B------:R-:W-:Y:S01]  /*116a0*/  FMUL.FTZ R71, R71, R153 ;  /* 0x0000009947477220 */ /* 0x000fe20000410000 */
[C---:B-1----:R-:W-:Y:S01]  /*116b0*/  FADD.FTZ R3, R154.reuse, R3 ;  /* 0x000000039a037221 */ /* 0x042fe20000010000 */
[----:B------:R-:W-:Y:S01]  /*116c0*/  F2FP.BF16.F32.PACK_AB R205, R154, R205 ;  /* 0x000000cd9acd723e */ /* 0x000fe200000010ff */
[----:B------:R-:W-:-:S02]  /*116d0*/  @!P1 VIADD R154, R216, 0x32440 ;  /* 0x00032440d89a9836 */ /* 0x000fc40000000000 */
        /* <DEDUP_REMOVED lines=40> */
[----:B------:R-:W-:Y:S01]  /*11960*/  @!P1 PRMT R154, RZ, 0x654, R154 ;  /* 0x00000654ff9a9816 */ /* 0x000fe2000000009a */
[----:B------:R-:W-:Y:S01]  /*11970*/  VIADD R153, R221, 0x8 ;  /* 0x00000008dd997836 */ /* 0x000fe20000000000 */
[----:B------:R2:W-:Y:S06]  /*11980*/  BAR.ARV R172, 0x100 ;  /* 0x000400ac0000751d */ /* 0x0005ec0000002000 */
[----:B------:R0:W-:Y:S01]  /*11990*/  @!P1 SYNCS.ARRIVE.TRANS64.RED.A1T0 RZ, [R154+URZ], RZ ;  /* 0x000000ff9aff99a7 */ /* 0x0001e2000810043f */
[----:B------:R-:W-:Y:S01]  /*119a0*/  MUFU.EX2 R158, R158 ;  /* 0x0000009e009e7308 */ /* 0x000fe20000000800 */
[----:B------:R1:W-:Y:S07]  /*119b0*/  BAR.SYNC.DEFER_BLOCKING R153, 0x100 ;  /* 0x000400990000751d */ /* 0x0003ee0000010000 */
[----:B------:R-:W3:Y:S02]  /*119c0*/  MUFU.EX2 R159, R159 ;  /* 0x0000009f009f7308 */ /* 0x000ee40000000800 */
[----:B---3--:R-:W-:-:S04]  /*119d0*/  F2FP.BF16.F32.PACK_AB R207, R159, R158 ;  /* 0x0000009e9fcf723e */ /* 0x008fc800000010ff */
[----:B------:R-:W-:-:S06]  /*119e0*/  WARPGROUP.ARRIVE ;  /* 0x00000000000079c5 */ /* 0x000fcc0000000000 */
[----:B------:R-:W-:Y:S01]  /*119f0*/  HGMMA.64x256x16.F32.BF16 R24, R204, gdesc[UR4].tnspB, R24, gsb0 ;  /* 0x43e00004cc187df0 */ /* 0x000fe20008001818 */
[----:B0-----:R0:W3:Y:S01]  /*11a00*/  MUFU.EX2 R154, R160 ;  /* 0x000000a0009a7308 */ /* 0x0010e20000000800 */
[--C-:B------:R-:W-:Y:S01]  /*11a10*/  FFMA.FTZ R155, R162, UR43, -R6.reuse ;  /* 0x0000002ba29b7c23 */ /* 0x100fe20008010806 */
[----:B0-----:R-:W-:-:S06]  /*11a20*/  FFMA.FTZ R160, R166, UR43, -R6 ;  /* 0x0000002ba6a07c23 */ /* 0x001fcc0008010806 */
[----:B------:R-:W0:Y:S08]  /*11a30*/  MUFU.EX2 R155, R155 ;  /* 0x0000009b009b7308 */ /* 0x000e300000000800 */
[----:B------:R4:W-:Y:S08]  /*11a40*/  MUFU.EX2 R181, R152 ;  /* 0x0000009800b57308 */ /* 0x0009f00000000800 */
[----:B------:R-:W-:Y:S01]  /*11a50*/  MUFU.EX2 R160, R160 ;  /* 0x000000a000a07308 */ /* 0x000fe20000000800 */
[----:B------:R-:W-:Y:S01]  /*11a60*/  FADD.FTZ R158, R158, R3 ;  /* 0x000000039e9e7221 */ /* 0x000fe20000010000 */
[----:B----4-:R-:W-:-:S02]  /*11a70*/  VIADD R152, R180, 0x80 ;  /* 0x00000080b4987836 */ /* 0x010fc40000000000 */
[----:B-1----:R-:W-:Y:S02]  /*11a80*/  IMAD.MOV.U32 R153, RZ, RZ, 0x40000040 ;  /* 0x40000040ff997424 */ /* 0x002fe400078e00ff */
[----:B------:R-:W-:Y:S01]  /*11a90*/  FADD.FTZ R158, R159, R158 ;  /* 0x0000009e9f9e7221 */ /* 0x000fe20000010000 */
[----:B------:R-:W-:Y:S02]  /*11aa0*/  R2UR UR6, R152 ;  /* 0x00000000980672ca */ /* 0x000fe400000e0000 */
[----:B------:R-:W-:Y:S01]  /*11ab0*/  R2UR UR7, R153 ;  /* 0x00000000990772ca */ /* 0x000fe200000e0000 */
[----:B---3--:R-:W-:Y:S01]  /*11ac0*/  FADD.FTZ R157, R154, R157 ;  /* 0x0000009d9a9d7221 */ /* 0x008fe20000010000 */
[----:B0-----:R-:W-:Y:S01]  /*11ad0*/  FADD.FTZ R158, R155, R158 ;  /* 0x0000009e9b9e7221 */ /* 0x001fe20000010000 */
[----:B------:R-:W-:Y:S01]  /*11ae0*/  FFMA.FTZ R162, R170, UR43, -R6 ;  /* 0x0000002baaa27c23 */ /* 0x000fe20008010806 */
[----:B------:R-:W-:Y:S08]  /*11af0*/  MUFU.EX2 R168, R168 ;  /* 0x000000a800a87308 */ /* 0x000ff00000000800 */
[----:B------:R-:W-:Y:S08]  /*11b00*/  MUFU.EX2 R169, R169 ;  /* 0x000000a900a97308 */ /* 0x000ff00000000800 */
[----:B------:R-:W-:Y:S08]  /*11b10*/  MUFU.EX2 R3, R156 ;  /* 0x0000009c00037308 */ /* 0x000ff00000000800 */
[----:B------:R-:W-:Y:S01]  /*11b20*/  MUFU.EX2 R173, R173 ;  /* 0x000000ad00ad7308 */ /* 0x000fe20000000800 */
[----:B------:R-:W-:-:S07]  /*11b30*/  WARPGROUP.DEPBAR.LE gsb0, 0x0 ;  /* 0x00008000000079c5 */ /* 0x000fce0000010000 */
[----:B------:R0:W1:Y:S02]  /*11b40*/  MUFU.EX2 R204, R161 ;  /* 0x000000a100cc7308 */ /* 0x0000640000000800 */
[--C-:B0-----:R-:W-:Y:S01]  /*11b50*/  FFMA.FTZ R161, R163, UR43, -R6.reuse ;  /* 0x0000002ba3a17c23 */ /* 0x101fe20008010806 */
[----:B------:R-:W-:-:S05]  /*11b60*/  FFMA.FTZ R163, R167, UR43, -R6 ;  /* 0x0000002ba7a37c23 */ /* 0x000fca0008010806 */
[----:B------:R-:W0:Y:S08]  /*11b70*/  MUFU.EX2 R205, R165 ;  /* 0x000000a500cd7308 */ /* 0x000e300000000800 */
[----:B------:R-:W3:Y:S08]  /*11b80*/  MUFU.EX2 R161, R161 ;  /* 0x000000a100a17308 */ /* 0x000ef00000000800 */
[----:B------:R-:W4:Y:S01]  /*11b90*/  MUFU.EX2 R163, R163 ;  /* 0x000000a300a37308 */ /* 0x000f220000000800 */
[----:B-1----:R-:W-:-:S02]  /*11ba0*/  F2FP.BF16.F32.PACK_AB R152, R204, R154 ;  /* 0x0000009acc98723e */ /* 0x002fc400000010ff */
[----:B0-----:R-:W-:Y:S02]  /*11bb0*/  F2FP.BF16.F32.PACK_AB R154, R205, R181 ;  /* 0x000000b5cd9a723e */ /* 0x001fe400000010ff */
[----:B---3--:R-:W-:Y:S02]  /*11bc0*/  F2FP.BF16.F32.PACK_AB R153, R161, R155 ;  /* 0x0000009ba199723e */ /* 0x008fe400000010ff */
[----:B----4-:R-:W-:-:S04]  /*11bd0*/  F2FP.BF16.F32.PACK_AB R155, R163, R160 ;  /* 0x000000a0a39b723e */ /* 0x010fc800000010ff */
[----:B------:R-:W-:-:S06]  /*11be0*/  WARPGROUP.ARRIVE ;  /* 0x00000000000079c5 */ /* 0x000fcc0000000000 */
[----:B------:R-:W-:Y:S01]  /*11bf0*/  HGMMA.64x256x16.F32.BF16 R24, R152, gdesc[UR4].tnspB, R24, gsb0 ;  /* 0x43e0000498187df0 */ /* 0x000fe20008001818 */
[----:B------:R-:W-:Y:S01]  /*11c00*/  FFMA.FTZ R165, R171, UR43, -R6 ;  /* 0x0000002baba57c23 */ /* 0x000fe20008010806 */
[----:B------:R-:W-:Y:S08]  /*11c10*/  MUFU.EX2 R162, R162 ;  /* 0x000000a200a27308 */ /* 0x000ff00000000800 */
[----:B------:R-:W0:Y:S01]  /*11c20*/  MUFU.EX2 R165, R165 ;  /* 0x000000a500a57308 */ /* 0x000e220000000800 */
[----:B------:R-:W-:Y:S01]  /*11c30*/  FADD.FTZ R157, R204, R157 ;  /* 0x0000009dcc9d7221 */ /* 0x000fe20000010000 */
[----:B------:R-:W-:Y:S01]  /*11c40*/  FADD.FTZ R158, R161, R158 ;  /* 0x0000009ea19e7221 */ /* 0x000fe20000010000 */
[----:B------:R-:W-:-:S02]  /*11c50*/  F2FP.BF16.F32.PACK_AB R156, R169, R168 ;  /* 0x000000a8a99c723e */ /* 0x000fc400000010ff */
[----:B------:R-:W-:Y:S01]  /*11c60*/  FADD.FTZ R181, R181, R157 ;  /* 0x0000009db5b57221 */ /* 0x000fe20000010000 */
[----:B------:R-:W-:Y:S01]  /*11c70*/  FADD.FTZ R160, R160, R158 ;  /* 0x0000009ea0a07221 */ /* 0x000fe20000010000 */
[----:B------:R-:W-:Y:S02]  /*11c80*/  F2FP.BF16.F32.PACK_AB R158, R173, R3 ;  /* 0x00000003ad9e723e */ /* 0x000fe400000010ff */
[----:B0-----:R-:W-:Y:S01]  /*11c90*/  F2FP.BF16.F32.PACK_AB R157, R165, R162 ;  /* 0x000000a2a59d723e */ /* 0x001fe200000010ff */
[----:B------:R-:W-:Y:S01]  /*11ca0*/  FFMA.FTZ R170, R178, UR43, -R6 ;  /* 0x0000002bb2aa7c23 */ /* 0x000fe20008010806 */
[----:B------:R-:W-:Y:S08]  /*11cb0*/  MUFU.EX2 R176, R176 ;  /* 0x000000b000b07308 */ /* 0x000ff00000000800 */
[----:B------:R-:W-:Y:S08]  /*11cc0*/  MUFU.EX2 R177, R177 ;  /* 0x000000b100b17308 */ /* 0x000ff00000000800 */
[----:B------:R-:W-:Y:S08]  /*11cd0*/  MUFU.EX2 R217, R217 ;  /* 0x000000d900d97308 */ /* 0x000ff00000000800 */
[----:B------:R-:W-:Y:S01]  /*11ce0*/  MUFU.EX2 R170, R170 ;  /* 0x000000aa00aa7308 */ /* 0x000fe20000000800 */
[----:B------:R-:W-:Y:S01]  /*11cf0*/  FADD.FTZ R160, R163, R160 ;  /* 0x000000a0a3a07221 */ /* 0x000fe20000010000 */
[----:B------:R-:W-:-:S02]  /*11d00*/  WARPGROUP.DEPBAR.LE gsb0, 0x0 ;  /* 0x00008000000079c5 */ /* 0x000fc40000010000 */
[--C-:B------:R-:W-:Y:S01]  /*11d10*/  FFMA.FTZ R154, R174, UR43, -R6.reuse ;  /* 0x0000002bae9a7c23 */ /* 0x100fe20008010806 */
[----:B------:R-:W-:-:S05]  /*11d20*/  FFMA.FTZ R155, R175, UR43, -R6 ;  /* 0x0000002baf9b7c23 */ /* 0x000fca0008010806 */
[----:B------:R-:W-:Y:S08]  /*11d30*/  MUFU.EX2 R154, R154 ;  /* 0x0000009a009a7308 */ /* 0x000ff00000000800 */
[----:B------:R-:W0:Y:S01]  /*11d40*/  MUFU.EX2 R155, R155 ;  /* 0x0000009b009b7308 */ /* 0x000e220000000800 */
[----:B------:R-:W-:Y:S02]  /*11d50*/  VIADD R152, R180, 0x100 ;  /* 0x00000100b4987836 */ /* 0x000fe40000000000 */
[----:B------:R-:W-:-:S03]  /*11d60*/  IMAD.MOV.U32 R153, RZ, RZ, 0x40000040 ;  /* 0x40000040ff997424 */ /* 0x000fc600078e00ff */
[----:B------:R-:W-:Y:S02]  /*11d70*/  R2UR UR6, R152 ;  /* 0x00000000980672ca */ /* 0x000fe400000e0000 */
[----:B------:R-:W-:Y:S02]  /*11d80*/  R2UR UR7, R153 ;  /* 0x00000000990772ca */ /* 0x000fe400000e0000 */
[----:B0-----:R-:W-:-:S04]  /*11d90*/  F2FP.BF16.F32.PACK_AB R159, R155, R154 ;  /* 0x0000009a9b9f723e */ /* 0x001fc800000010ff */
[----:B------:R-:W-:-:S07]  /*11da0*/  WARPGROUP.ARRIVE ;  /* 0x00000000000079c5 */ /* 0x000fce0000000000 */
[----:B------:R-:W-:Y:S01]  /*11db0*/  HGMMA.64x256x16.F32.BF16 R24, R156, gdesc[UR4].tnspB, R24, gsb0 ;  /* 0x43e000049c187df0 */ /* 0x000fe20008001818 */
[----:B------:R-:W-:Y:S02]  /*11dc0*/  VIADD R152, R180, 0x180 ;  /* 0x00000180b4987836 */ /* 0x000fe40000000000 */
[----:B------:R-:W-:-:S03]  /*11dd0*/  IMAD.MOV.U32 R153, RZ, RZ, 0x40000040 ;  /* 0x40000040ff997424 */ /* 0x000fc600078e00ff */
[----:B------:R-:W-:Y:S02]  /*11de0*/  R2UR UR6, R152 ;  /* 0x00000000980672ca */ /* 0x000fe400000e0000 */
[----:B------:R-:W-:Y:S01]  /*11df0*/  R2UR UR7, R153 ;  /* 0x00000000990772ca */ /* 0x000fe200000e0000 */
[----:B------:R-:W-:Y:S08]  /*11e00*/  MUFU.EX2 R184, R184 ;  /* 0x000000b800b87308 */ /* 0x000ff00000000800 */
[----:B------:R-:W-:Y:S08]  /*11e10*/  MUFU.EX2 R185, R185 ;  /* 0x000000b900b97308 */ /* 0x000ff00000000800 */
[----:B------:R-:W-:Y:S08]  /*11e20*/  MUFU.EX2 R188, R188 ;  /* 0x000000bc00bc7308 */ /* 0x000ff00000000800 */
[----:B------:R-:W0:Y:S01]  /*11e30*/  MUFU.EX2 R189, R189 ;  /* 0x000000bd00bd7308 */ /* 0x000e220000000800 */
[----:B------:R-:W-:-:S02]  /*11e40*/  VIADD R152, R180, 0x200 ;  /* 0x00000200b4987836 */ /* 0x000fc40000000000 */
[----:B------:R-:W-:Y:S01]  /*11e50*/  IMAD.MOV.U32 R153, RZ, RZ, 0x40000040 ;  /* 0x40000040ff997424 */ /* 0x000fe200078e00ff */
[----:B0-----:R-:W-:Y:S01]  /*11e60*/  F2FP.BF16.F32.PACK_AB R166, R189, R188 ;  /* 0x000000bcbda6723e */ /* 0x001fe200000010ff */
[----:B------:R-:W-:Y:S02]  /*11e70*/  WARPGROUP.DEPBAR.LE gsb0, 0x0 ;  /* 0x00008000000079c5 */ /* 0x000fe40000010000 */
[--C-:B------:R-:W-:Y:S01]  /*11e80*/  FFMA.FTZ R157, R179, UR43, -R6.reuse ;  /* 0x0000002bb39d7c23 */ /* 0x100fe20008010806 */
[--C-:B------:R-:W-:Y:S01]  /*11e90*/  FFMA.FTZ R158, R182, UR43, -R6.reuse ;  /* 0x0000002bb69e7c23 */ /* 0x100fe20008010806 */
[----:B------:R-:W-:Y:S01]  /*11ea0*/  FFMA.FTZ R159, R183, UR43, -R6 ;  /* 0x0000002bb79f7c23 */ /* 0x000fe20008010806 */
[----:B------:R0:W-:Y:S08]  /*11eb0*/  MUFU.EX2 R156, R164 ;  /* 0x000000a4009c7308 */ /* 0x0001f00000000800 */
[----:B------:R-:W1:Y:S08]  /*11ec0*/  MUFU.EX2 R157, R157 ;  /* 0x0000009d009d7308 */ /* 0x000e700000000800 */
[----:B------:R-:W-:Y:S08]  /*11ed0*/  MUFU.EX2 R158, R158 ;  /* 0x0000009e009e7308 */ /* 0x000ff00000000800 */
[----:B------:R-:W3:Y:S01]  /*11ee0*/  MUFU.EX2 R159, R159 ;  /* 0x0000009f009f7308 */ /* 0x000ee20000000800 */
[----:B0-----:R-:W-:Y:S01]  /*11ef0*/  FADD.FTZ R164, R162, R160 ;  /* 0x000000a0a2a47221 */ /* 0x001fe20000010000 */
[----:B------:R-:W-:-:S02]  /*11f00*/  F2FP.BF16.F32.PACK_AB R160, R177, R176 ;  /* 0x000000b0b1a0723e */ /* 0x000fc400000010ff */
[----:B-1----:R-:W-:Y:S02]  /*11f10*/  F2FP.BF16.F32.PACK_AB R161, R157, R170 ;  /* 0x000000aa9da1723e */ /* 0x002fe400000010ff */
[----:B------:R-:W-:Y:S02]  /*11f20*/  F2FP.BF16.F32.PACK_AB R162, R217, R156 ;  /* 0x0000009cd9a2723e */ /* 0x000fe400000010ff */
[----:B---3--:R-:W-:-:S04]  /*11f30*/  F2FP.BF16.F32.PACK_AB R163, R159, R158 ;  /* 0x0000009e9fa3723e */ /* 0x008fc800000010ff */
[----:B------:R-:W-:-:S06]  /*11f40*/  WARPGROUP.ARRIVE ;  /* 0x00000000000079c5 */ /* 0x000fcc0000000000 */
[----:B------:R-:W-:Y:S01]  /*11f50*/  HGMMA.64x256x16.F32.BF16 R24, R160, gdesc[UR4].tnspB, R24, gsb0 ;  /* 0x43e00004a0187df0 */ /* 0x000fe20008001818 */
[----:B------:R-:W-:Y:S02]  /*11f60*/  R2UR UR6, R152 ;  /* 0x00000000980672ca */ /* 0x000fe400000e0000 */
[----:B------:R-:W-:Y:S01]  /*11f70*/  R2UR UR7, R153 ;  /* 0x00000000990772ca */ /* 0x000fe200000e0000 */
[----:B------:R-:W-:Y:S01]  /*11f80*/  FADD.FTZ R152, R165, R164 ;  /* 0x000000a4a5987221 */ /* 0x000fe20000010000 */
[----:B------:R-:W-:Y:S01]  /*11f90*/  F2FP.BF16.F32.PACK_AB R164, R185, R184 ;  /* 0x000000b8b9a4723e */ /* 0x000fe200000010ff */
[----:B------:R-:W-:Y:S01]  /*11fa0*/  FADD.FTZ R181, R205, R181 ;  /* 0x000000b5cdb57221 */ /* 0x000fe20000010000 */
[----:B------:R-:W-:-:S03]  /*11fb0*/  FFMA.FTZ R194, R194, UR43, -R6 ;  /* 0x0000002bc2c27c23 */ /* 0x000fc60008010806 */
[----:B------:R-:W-:Y:S01]  /*11fc0*/  FADD.FTZ R168, R168, R181 ;  /* 0x000000b5a8a87221 */ /* 0x000fe20000010000 */
[--C-:B------:R-:W-:Y:S01]  /*11fd0*/  FFMA.FTZ R195, R195, UR43, -R6.reuse ;  /* 0x0000002bc3c37c23 */ /* 0x100fe20008010806 */
[----:B------:R-:W-:Y:S02]  /*11fe0*/  FFMA.FTZ R198, R198, UR43, -R6 ;  /* 0x0000002bc6c67c23 */ /* 0x000fe40008010806 */
[----:B------:R-:W-:Y:S01]  /*11ff0*/  FADD.FTZ R168, R169, R168 ;  /* 0x000000a8a9a87221 */ /* 0x000fe20000010000 */
[----:B------:R-:W-:Y:S03]  /*12000*/  MUFU.EX2 R192, R192 ;  /* 0x000000c000c07308 */ /* 0x000fe60000000800 */
[----:B------:R-:W-:-:S05]  /*12010*/  FADD.FTZ R168, R3, R168 ;  /* 0x000000a803a87221 */ /* 0x000fca0000010000 */
[----:B------:R-:W0:Y:S08]  /*12020*/  MUFU.EX2 R193, R193 ;  /* 0x000000c100c17308 */ /* 0x000e300000000800 */
[----:B------:R-:W-:Y:S08]  /*12030*/  MUFU.EX2 R196, R196 ;  /* 0x000000c400c47308 */ /* 0x000ff00000000800 */
[----:B------:R-:W-:Y:S08]  /*12040*/  MUFU.EX2 R197, R197 ;  /* 0x000000c500c57308 */ /* 0x000ff00000000800 */
[----:B------:R-:W-:Y:S08]  /*12050*/  MUFU.EX2 R194, R194 ;  /* 0x000000c200c27308 */ /* 0x000ff00000000800 */
[----:B------:R-:W1:Y:S08]  /*12060*/  MUFU.EX2 R195, R195 ;  /* 0x000000c300c37308 */ /* 0x000e700000000800 */
[----:B------:R-:W-:Y:S01]  /*12070*/  MUFU.EX2 R198, R198 ;  /* 0x000000c600c67308 */ /* 0x000fe20000000800 */
[----:B------:R-:W-:Y:S01]  /*12080*/  FADD.FTZ R152, R154, R152 ;  /* 0x000000989a987221 */ /* 0x000fe20000010000 */
[----:B------:R-:W-:-:S02]  /*12090*/  VIADD R180, R180, 0x280 ;  /* 0x00000280b4b47836 */ /* 0x000fc40000000000 */
[----:B------:R-:W-:Y:S02]  /*120a0*/  IMAD.MOV.U32 R181, RZ, RZ, 0x40000040 ;  /* 0x40000040ffb57424 */ /* 0x000fe400078e00ff */
[----:B------:R-:W-:-:S04]  /*120b0*/  FADD.FTZ R168, R173, R168 ;  /* 0x000000a8ada87221 */ /* 0x000fc80000010000 */
[----:B------:R-:W-:Y:S01]  /*120c0*/  FADD.FTZ R176, R176, R168 ;  /* 0x000000a8b0b07221 */ /* 0x000fe20000010000 */
[----:B0-----:R-:W-:Y:S02]  /*120d0*/  F2FP.BF16.F32.PACK_AB R168, R193, R192 ;  /* 0x000000c0c1a8723e */ /* 0x001fe400000010ff */
[----:B-1----:R-:W-:Y:S01]  /*120e0*/  F2FP.BF16.F32.PACK_AB R169, R195, R194 ;  /* 0x000000c2c3a9723e */ /* 0x002fe200000010ff */
[----:B------:R-:W-:Y:S02]  /*120f0*/  WARPGROUP.DEPBAR.LE gsb0, 0x0 ;  /* 0x00008000000079c5 */ /* 0x000fe40000010000 */
[--C-:B------:R-:W-:Y:S01]  /*12100*/  FFMA.FTZ R160, R186, UR43, -R6.reuse ;  /* 0x0000002bbaa07c23 */ /* 0x100fe20008010806 */
[--C-:B------:R-:W-:Y:S01]  /*12110*/  FFMA.FTZ R161, R187, UR43, -R6.reuse ;  /* 0x0000002bbba17c23 */ /* 0x100fe20008010806 */
[--C-:B------:R-:W-:Y:S01]  /*12120*/  FFMA.FTZ R162, R190, UR43, -R6.reuse ;  /* 0x0000002bbea27c23 */ /* 0x100fe20008010806 */
[----:B------:R-:W-:-:S03]  /*12130*/  FFMA.FTZ R163, R191, UR43, -R6 ;  /* 0x0000002bbfa37c23 */ /* 0x000fc60008010806 */
[----:B------:R-:W-:Y:S08]  /*12140*/  MUFU.EX2 R160, R160 ;  /* 0x000000a000a07308 */ /* 0x000ff00000000800 */
[----:B------:R-:W0:Y:S08]  /*12150*/  MUFU.EX2 R161, R161 ;  /* 0x000000a100a17308 */ /* 0x000e300000000800 */
[----:B------:R-:W-:Y:S08]  /*12160*/  MUFU.EX2 R162, R162 ;  /* 0x000000a200a27308 */ /* 0x000ff00000000800 */
[----:B------:R-:W1:Y:S01]  /*12170*/  MUFU.EX2 R163, R163 ;  /* 0x000000a300a37308 */ /* 0x000e620000000800 */
[----:B0-----:R-:W-:-:S02]  /*12180*/  F2FP.BF16.F32.PACK_AB R165, R161, R160 ;  /* 0x000000a0a1a5723e */ /* 0x001fc400000010ff */
[----:B-1----:R-:W-:-:S04]  /*12190*/  F2FP.BF16.F32.PACK_AB R167, R163, R162 ;  /* 0x000000a2a3a7723e */ /* 0x002fc800000010ff */
[----:B------:R-:W-:-:S06]  /*121a0*/  WARPGROUP.ARRIVE ;  /* 0x00000000000079c5 */ /* 0x000fcc0000000000 */
[----:B------:R-:W-:Y:S01]  /*121b0*/  HGMMA.64x256x16.F32.BF16 R24, R164, gdesc[UR4].tnspB, R24, gsb0 ;  /* 0x43e00004a4187df0 */ /* 0x000fe20008001818 */
[----:B------:R-:W-:-:S04]  /*121c0*/  FFMA.FTZ R6, R199, UR43, -R6 ;  /* 0x0000002bc7067c23 */ /* 0x000fc80008010806 */
[----:B------:R0:W1:Y:S01]  /*121d0*/  MUFU.EX2 R3, R6 ;  /* 0x0000000600037308 */ /* 0x0000620000000800 */
[----:B------:R-:W-:Y:S02]  /*121e0*/  R2UR UR6, R180 ;  /* 0x00000000b40672ca */ /* 0x000fe400000e0000 */
[----:B------:R-:W-:Y:S01]  /*121f0*/  R2UR UR7, R181 ;  /* 0x00000000b50772ca */ /* 0x000fe200000e0000 */
[----:B0-----:R-:W-:-:S04]  /*12200*/  FADD.FTZ R6, R155, R152 ;  /* 0x000000989b067221 */ /* 0x001fc80000010000 */
[----:B------:R-:W-:Y:S01]  /*12210*/  FADD.FTZ R6, R170, R6 ;  /* 0x00000006aa067221 */ /* 0x000fe20000010000 */
[----:B------:R-:W-:Y:S02]  /*12220*/  F2FP.BF16.F32.PACK_AB R170, R197, R196 ;  /* 0x000000c4c5aa723e */ /* 0x000fe400000010ff */
        /* <DEDUP_REMOVED lines=13> */
[----:B------:R-:W-:Y:S02]  /*12300*/  ISETP.GT.AND P2, PT, R215, R220, PT ;  /* 0x000000dcd700720c */ /* 0x000fe40003f44270 */
[----:B------:R-:W-:Y:S01]  /*12310*/  FADD.FTZ R176, R189, R176 ;  /* 0x000000b0bdb07221 */ /* 0x000fe20000010000 */
[----:B------:R-:W-:Y:S01]  /*12320*/  FADD.FTZ R6, R163, R6 ;  /* 0x00000006a3067221 */ /* 0x000fe20000010000 */
[----:B------:R-:W-:Y:S02]  /*12330*/  @!P1 VIADD R216, R216, 0x32460 ;  /* 0x00032460d8d89836 */ /* 0x000fe40000000000 */
[----:B------:R-:W-:Y:S01]  /*12340*/  FADD.FTZ R176, R192, R176 ;  /* 0x000000b0c0b07221 */ /* 0x000fe20000010000 */
[----:B------:R-:W-:Y:S02]  /*12350*/  FADD.FTZ R6, R194, R6 ;  /* 0x00000006c2067221 */ /* 0x000fe40000010000 */
[----:B------:R-:W-:Y:S01]  /*12360*/  @!P1 PRMT R216, RZ, 0x654, R216 ;  /* 0x00000654ffd89816 */ /* 0x000fe200000000d8 */
[----:B------:R-:W-:Y:S01]  /*12370*/  FADD.FTZ R176, R193, R176 ;  /* 0x000000b0c1b07221 */ /* 0x000fe20000010000 */
[----:B------:R-:W-:-:S03]  /*12380*/  FADD.FTZ R6, R195, R6 ;  /* 0x00000006c3067221 */ /* 0x000fc60000010000 */
[----:B------:R-:W-:Y:S01]  /*12390*/  FADD.FTZ R176, R196, R176 ;  /* 0x000000b0c4b07221 */ /* 0x000fe20000010000 */
[----:B------:R-:W-:Y:S01]  /*123a0*/  FADD.FTZ R198, R198, R6 ;  /* 0x00000006c6c67221 */ /* 0x000fe20000010000 */
[----:B------:R-:W-:Y:S02]  /*123b0*/  VIADD R215, R215, 0xffffffff ;  /* 0xffffffffd7d77836 */ /* 0x000fe40000000000 */
[----:B------:R-:W-:Y:S01]  /*123c0*/  FADD.FTZ R6, R197, R176 ;  /* 0x000000b0c5067221 */ /* 0x000fe20000010000 */
[----:B------:R-:W-:Y:S01]  /*123d0*/  FADD.FTZ R3, R3, R198 ;  /* 0x000000c603037221 */ /* 0x000fe20000010000 */
[----:B------:R-:W-:Y:S02]  /*123e0*/  IMAD.MOV.U32 R205, RZ, RZ, R7 ;  /* 0x000000ffffcd7224 */ /* 0x000fe400078e0007 */
[----:B------:R-:W-:Y:S01]  /*123f0*/  IMAD.MOV.U32 R204, RZ, RZ, R0 ;  /* 0x000000ffffcc7224 */ /* 0x000fe200078e0000 */
[----:B------:R-:W-:Y:S02]  /*12400*/  WARPGROUP.DEPBAR.LE gsb0, 0x0 ;  /* 0x00008000000079c5 */ /* 0x000fe40000010000 */
[----:B------:R-:W-:-:S06]  /*12410*/  WARPGROUP.ARRIVE ;  /* 0x00000000000079c5 */ /* 0x000fcc0000000000 */
[----:B------:R-:W-:Y:S03]  /*12420*/  HGMMA.64x256x16.F32.BF16 R24, R168, gdesc[UR4].tnspB, R24, gsb0 ;  /* 0x43e00004a8187df0 */ /* 0x000fe60008001818 */
[----:B------:R-:W-:Y:S02]  /*12430*/  WARPGROUP.DEPBAR.LE gsb0, 0x0 ;  /* 0x00008000000079c5 */ /* 0x000fe40000010000 */
[----:B------:R2:W-:Y:S01]  /*12440*/  @!P1 SYNCS.ARRIVE.TRANS64.RED.A1T0 RZ, [R216+URZ], RZ ;  /* 0x000000ffd8ff99a7 */ /* 0x0005e2000810043f */
[----:B------:R-:W-:Y:S05]  /*12450*/  @P2 BRA `(.L_x_14617) ;  /* 0xffffffd800182947 */ /* 0x000fea000383ffff */
.L_x_14607:
[----:B------:R-:W3:Y:S01]  /*12460*/  LDL.LU R152, [R1+0x60] ;  /* 0x0000600001987983 */ /* 0x000ee20000300800 */
[----:B------:R-:W-:Y:S05]  /*12470*/  WARPSYNC.ALL ;  /* 0x0000000000007948 */ /* 0x000fea0003800000 */
[----:B------:R-:W4:Y:S01]  /*12480*/  SHFL.BFLY PT, R5, R6, 0x2, 0x1f ;  /* 0x0c401f0006057f89 */ /* 0x000f2200000e0000 */
[----:B0-----:R-:W-:Y:S02]  /*12490*/  IMAD.MOV.U32 R154, RZ, RZ, -0x800000 ;  /* 0xff800000ff9a7424 */ /* 0x001fe400078e00ff */
[----:B------:R-:W-:Y:S01]  /*124a0*/  VIADD R2, R2, 0x1 ;  /* 0x0000000102027836 */ /* 0x000fe20000000000 */
[----:B------:R0:W-:Y:S08]  /*124b0*/  BAR.ARV R172, 0x100 ;  /* 0x000400ac0000751d */ /* 0x0001f00000002000 */
[----:B------:R-:W-:Y:S06]  /*124c0*/  BAR.ARV 0x8, 0x180 ;  /* 0x0206000000007b1d */ /* 0x000fec0000002000 */
[----:B------:R-:W-:-:S04]  /*124d0*/  ISETP.NE.AND P1, PT, R2, 0x2, PT ;  /* 0x000000020200780c */ /* 0x000fc80003f25270 */
[----:B------:R-:W-:Y:S01]  /*124e0*/  SEL R2, R2, RZ, P1 ;  /* 0x000000ff02027207 */ /* 0x000fe20000800000 */
[----:B----4-:R-:W-:Y:S01]  /*124f0*/  FADD.FTZ R9, R5, R6 ;  /* 0x0000000605097221 */ /* 0x010fe20000010000 */
[----:B------:R-:W-:Y:S02]  /*12500*/  IMAD.U32 R5, RZ, RZ, UR43 ;  /* 0x0000002bff057e24 */ /* 0x000fe4000f8e00ff */
[----:B------:R-:W-:Y:S02]  /*12510*/  IMAD.U32 R6, RZ, RZ, UR43 ;  /* 0x0000002bff067e24 */ /* 0x000fe4000f8e00ff */
[----:B------:R-:W4:Y:S02]  /*12520*/  SHFL.BFLY PT, R4, R9, 0x1, 0x1f ;  /* 0x0c201f0009047f89 */ /* 0x000f2400000e0000 */
[----:B----4-:R-:W-:Y:S01]  /*12530*/  FADD.FTZ R10, R9, R4 ;  /* 0x00000004090a7221 */ /* 0x010fe20000010000 */
[----:B------:R-:W-:-:S04]  /*12540*/  IMAD.MOV.U32 R4, RZ, RZ, RZ ;  /* 0x000000ffff047224 */ /* 0x000fc800078e00ff */
[----:B------:R-:W-:-:S13]  /*12550*/  FSETP.NE.FTZ.AND P0, PT, R10, RZ, PT ;  /* 0x000000ff0a00720b */ /* 0x000fda0003f15000 */
[----:B------:R-:W4:Y:S01]  /*12560*/  @P0 MUFU.LG2 R8, R10 ;  /* 0x0000000a00080308 */ /* 0x000f220000000c00 */
[----:B------:R-:W-:-:S07]  /*12570*/  @P0 FMUL.FTZ R5, R5, 0.69314718246459960938 ;  /* 0x3f31721805050820 */ /* 0x000fce0000410000 */
[----:B------:R-:W1:Y:S01]  /*12580*/  @P0 MUFU.RCP R4, R10 ;  /* 0x0000000a00040308 */ /* 0x000e620000001000 */
[----:B----4-:R-:W-:-:S04]  /*12590*/  @P0 FMUL.FTZ R8, R8, 0.69314718246459960938 ;  /* 0x3f31721808080820 */ /* 0x010fc80000410000 */
        /* <DEDUP_REMOVED lines=24> */
[----:B----4-:R-:W-:Y:S01]  /*12720*/  FADD.FTZ R8, R0, R3 ;  /* 0x0000000300087221 */ /* 0x010fe20000010000 */
[----:B------:R-:W-:-:S02]  /*12730*/  IMAD.MOV.U32 R0, RZ, RZ, RZ ;  /* 0x000000ffff007224 */ /* 0x000fc400078e00ff */
[-C--:B------:R-:W-:Y:S01]  /*12740*/  FMUL.FTZ R68, R68, R4.reuse ;  /* 0x0000000444447220 */ /* 0x080fe20000410000 */
[----:B------:R-:W-:Y:S02]  /*12750*/  IMAD.MOV.U32 R3, RZ, RZ, -0x800000 ;  /* 0xff800000ff037424 */ /* 0x000fe400078e00ff */
        /* <DEDUP_REMOVED lines=43> */
[----:B------:R-:W1:Y:S01]  /*12a10*/  @P0 MUFU.LG2 R5, R9 ;  /* 0x0000000900050308 */ /* 0x000e620000000c00 */
[----:B------:R-:W-:Y:S01]  /*12a20*/  @P0 FMUL.FTZ R6, R6, 0.69314718246459960938 ;  /* 0x3f31721806060820 */ /* 0x000fe20000410000 */
[----:B------:R-:W-:-:S06]  /*12a30*/  FMUL.FTZ R149, R149, R4 ;  /* 0x0000000495957220 */ /* 0x000fcc0000410000 */
[----:B------:R-:W4:Y:S01]  /*12a40*/  @P0 MUFU.RCP R0, R9 ;  /* 0x0000000900000308 */ /* 0x000f220000001000 */
[----:B-1----:R-:W-:-:S04]  /*12a50*/  @P0 FMUL.FTZ R5, R5, 0.69314718246459960938 ;  /* 0x3f31721805050820 */ /* 0x002fc80000410000 */
[----:B------:R-:W-:Y:S01]  /*12a60*/  @P0 FFMA.FTZ R3, R6, R7, R5 ;  /* 0x0000000706030223 */ /* 0x000fe20000010005 */
[----:B------:R-:W-:Y:S01]  /*12a70*/  PLOP3.LUT P0, PT, PT, PT, PT, 0x8, 0x0 ;  /* 0x000000000000781c */ /* 0x000fe20003f0e170 */
        /* <DEDUP_REMOVED lines=64> */
[----:B------:R-:W-:-:S04]  /*12e80*/  SEL R0, RZ, 0x1, P1 ;  /* 0x00000001ff007807 */ /* 0x000fc80000800000 */
[----:B------:R-:W-:Y:S01]  /*12e90*/  LOP3.LUT R23, R23, R0, RZ, 0x3c, !PT ;  /* 0x0000000017177212 */ /* 0x000fe200078e3cff */
[----:B---3--:R-:W-:-:S05]  /*12ea0*/  VIADD R152, R152, 0x1 ;  /* 0x0000000198987836 */ /* 0x008fca0000000000 */
[----:B------:R0:W-:Y:S02]  /*12eb0*/  STL [R1+0x60], R152 ;  /* 0x0000609801007387 */ /* 0x0001e40000100800 */
.L_x_14550:
[----:B------:R-:W-:Y:S05]  /*12ec0*/  WARPSYNC.ALL ;  /* 0x0000000000007948 */ /* 0x000fea0003800000 */
[----:B------:R-:W1:Y:S08]  /*12ed0*/  S2UR UR5, SR_CgaCtaId ;  /* 0x00000000000579c3 */ /* 0x000e700000008800 */
[----:B------:R-:W-:Y:S06]  /*12ee0*/  BAR.SYNC.DEFER_BLOCKING 0x5, 0x180 ;  /* 0x0146000000007b1d */ /* 0x000fec0000010000 */
[----:B------:R-:W-:Y:S01]  /*12ef0*/  UMOV UR4, 0x400 ;  /* 0x0000040000047882 */ /* 0x000fe20000000000 */
[----:B------:R-:W-:Y:S01]  /*12f00*/  BSSY B0, `(.L_x_14618) ;  /* 0x00005d6000007945 */ /* 0x000fe20003800000 */
[----:B-1----:R-:W-:-:S06]  /*12f10*/  ULEA UR4, UR5, UR4, 0x18 ;  /* 0x0000000405047291 */ /* 0x002fcc000f8ec03f */
[----:B------:R-:W-:-:S05]  /*12f20*/  IMAD.U32 R19, RZ, RZ, UR4 ;  /* 0x00000004ff137e24 */ /* 0x000fca000f8e00ff */
[----:B------:R1:W3:Y:S01]  /*12f30*/  LDS.128 R4, [R19+0x324d0] ;  /* 0x0324d00013047984 */ /* 0x0002e20000000c00 */
[----:B------:R-:W-:Y:S06]  /*12f40*/  BAR.ARV 0x4, 0x180 ;  /* 0x0106000000007b1d */ /* 0x000fec0000002000 */
[----:B------:R-:W-:Y:S05]  /*12f50*/  @P0 BRA `(.L_x_14619) ;  /* 0x0000004c00080947 */ /* 0x000fea0003800000 */
[----:B------:R-:W0:Y:S01]  /*12f60*/  LDL R8, [R1+0x174] ;  /* 0x0001740001087983 */ /* 0x000e220000100800 */
[----:B------:R-:W-:-:S03]  /*12f70*/  ULDC UR4, c[0x0][0xbd4] ;  /* 0x0002f50000047ab9 */ /* 0x000fc60000000800 */
[----:B------:R-:W4:Y:S01]  /*12f80*/  LDL.LU R10, [R1+0x4c] ;  /* 0x00004c00010a7983 */ /* 0x000f220000300800 */
[----:B------:R-:W2:Y:S01]  /*12f90*/  S2R R0, SR_SWINHI ;  /* 0x0000000000007919 */ /* 0x000ea20000002f00 */
[----:B------:R-:W-:Y:S02]  /*12fa0*/  F2FP.BF16.F32.PACK_AB R11, R31, R30 ;  /* 0x0000001e1f0b723e */ /* 0x000fe400000010ff */
[----:B------:R-:W-:Y:S01]  /*12fb0*/  F2FP.BF16.F32.PACK_AB R12, R33, R32 ;  /* 0x00000020210c723e */ /* 0x000fe200000010ff */
[----:B------:R-:W3:Y:S01]  /*12fc0*/  LDL.LU R156, [R1+0x54] ;  /* 0x00005400019c7983 */ /* 0x000ee20000300800 */
[----:B------:R-:W-:Y:S02]  /*12fd0*/  F2FP.BF16.F32.PACK_AB R13, R35, R34 ;  /* 0x00000022230d723e */ /* 0x000fe400000010ff */
[----:B------:R-:W-:Y:S01]  /*12fe0*/  F2FP.BF16.F32.PACK_AB R14, R37, R36 ;  /* 0x00000024250e723e */ /* 0x000fe200000010ff */
[----:B------:R-:W3:Y:S01]  /*12ff0*/  LDL.LU R155, [R1+0x58] ;  /* 0x00005800019b7983 */ /* 0x000ee20000300800 */
[----:B------:R-:W-:-:S02]  /*13000*/  MOV R20, R19 ;  /* 0x0000001300147202 */ /* 0x000fc40000000f00 */
[----:B--2---:R-:W-:Y:S02]  /*13010*/  MOV R21, R0 ;  /* 0x0000000000157202 */ /* 0x004fe40000000f00 */
[----:B------:R-:W-:Y:S01]  /*13020*/  F2FP.BF16.F32.PACK_AB R15, R39, R38 ;  /* 0x00000026270f723e */ /* 0x000fe200000010ff */
[----:B0----5:R-:W-:Y:S01]  /*13030*/  IMAD.WIDE R152, R8, 0x2, R20 ;  /* 0x0000000208987825 */ /* 0x021fe200078e0214 */
[----:B----4-:R-:W-:-:S03]  /*13040*/  ISETP.NE.AND P0, PT, R10, RZ, PT ;  /* 0x000000ff0a00720c */ /* 0x010fc60003f05270 */
[----:B------:R-:W-:Y:S01]  /*13050*/  IMAD.MOV.U32 R9, RZ, RZ, R153 ;  /* 0x000000ffff097224 */ /* 0x000fe200078e0099 */
[----:B------:R-:W-:-:S04]  /*13060*/  LOP3.LUT R0, R152, 0x380, RZ, 0xc0, !PT ;  /* 0x0000038098007812 */ /* 0x000fc800078ec0ff */
[----:B------:R-:W-:-:S04]  /*13070*/  SHF.R.U64 R0, R0, 0x3, RZ ;  /* 0x0000000300007819 */ /* 0x000fc800000012ff */
[----:B------:R-:W-:Y:S02]  /*13080*/  LOP3.LUT R8, R0, R152, RZ, 0x3c, !PT ;  /* 0x0000009800087212 */ /* 0x000fe400078e3cff */
[----:B------:R-:W-:Y:S01]  /*13090*/  SEL R0, R10, UR4, P0 ;  /* 0x000000040a007c07 */ /* 0x000fe20008000000 */
[----:B------:R-:W-:Y:S05]  /*130a0*/  WARPSYNC.ALL ;  /* 0x0000000000007948 */ /* 0x000fea0003800000 */
[----:B---3--:R-:W-:Y:S01]  /*130b0*/  MOV R4, R8 ;  /* 0x0000000800047202 */ /* 0x008fe20000000f00 */
[----:B------:R-:W-:Y:S01]  /*130c0*/  ULDC.64 UR4, c[0x0][0xd00] ;  /* 0x0003400000047ab9 */ /* 0x000fe20000000a00 */
[----:B------:R-:W-:Y:S01]  /*130d0*/  F2FP.BF16.F32.PACK_AB R8, R25, R24 ;  /* 0x000000181908723e */ /* 0x000fe200000010ff */
[----:B------:R-:W-:Y:S01]  /*130e0*/  ULDC.64 UR6, c[0x0][0xd08] ;  /* 0x0003420000067ab9 */ /* 0x000fe20000000a00 */
[----:B------:R-:W-:-:S02]  /*130f0*/  F2FP.BF16.F32.PACK_AB R9, R27, R26 ;  /* 0x0000001a1b09723e */ /* 0x000fc400000010ff */
[----:B------:R-:W-:Y:S01]  /*13100*/  F2FP.BF16.F32.PACK_AB R10, R29, R28 ;  /* 0x0000001c1d0a723e */ /* 0x000fe200000010ff */
[----:B------:R-:W-:Y:S06]  /*13110*/  BAR.SYNC.DEFER_BLOCKING 0x1, 0x100 ;  /* 0x0044000000007b1d */ /* 0x000fec0000010000 */
[----:B------:R0:W-:Y:S02]  /*13120*/  STSM.16.M88.4 [R4], R8 ;  /* 0x0000000804007844 */ /* 0x0001e40000000200 */
[----:B0-----:R-:W-:-:S04]  /*13130*/  IADD3 R8, P0, R152, 0x20, RZ ;  /* 0x0000002098087810 */ /* 0x001fc80007f1e0ff */
[----:B------:R-:W-:Y:S01]  /*13140*/  LOP3.LUT R4, R8, 0x380, RZ, 0xc0, !PT ;  /* 0x0000038008047812 */ /* 0x000fe200078ec0ff */
[----:B------:R-:W-:-:S03]  /*13150*/  IMAD.X R9, RZ, RZ, R153, P0 ;  /* 0x000000ffff097224 */ /* 0x000fc600000e0699 */
[----:B------:R-:W-:-:S04]  /*13160*/  SHF.R.U64 R4, R4, 0x3, RZ ;  /* 0x0000000304047819 */ /* 0x000fc800000012ff */
[----:B------:R-:W-:-:S04]  /*13170*/  LOP3.LUT R8, R4, R8, RZ, 0x3c, !PT ;  /* 0x0000000804087212 */ /* 0x000fc800078e3cff */
[----:B------:R-:W-:-:S05]  /*13180*/  MOV R8, R8 ;  /* 0x0000000800087202 */ /* 0x000fca0000000f00 */
[----:B------:R0:W-:Y:S02]  /*13190*/  STSM.16.M88.4 [R8], R12 ;  /* 0x0000000c08007844 */ /* 0x0001e40000000200 */
[----:B0-----:R-:W-:-:S04]  /*131a0*/  IADD3 R8, P0, R152, 0x40, RZ ;  /* 0x0000004098087810 */ /* 0x001fc80007f1e0ff */
[----:B------:R-:W-:Y:S01]  /*131b0*/  LOP3.LUT R4, R8, 0x380, RZ, 0xc0, !PT ;  /* 0x0000038008047812 */ /* 0x000fe200078ec0ff */
[----:B------:R-:W-:-:S03]  /*131c0*/  IMAD.X R9, RZ, RZ, R153, P0 ;  /* 0x000000ffff097224 */ /* 0x000fc600000e0699 */
[----:B------:R-:W-:-:S04]  /*131d0*/  SHF.R.U64 R4, R4, 0x3, RZ ;  /* 0x0000000304047819 */ /* 0x000fc800000012ff */
[----:B------:R-:W-:Y:S02]  /*131e0*/  LOP3.LUT R8, R4, R8, RZ, 0x3c, !PT ;  /* 0x0000000804087212 */ /* 0x000fe400078e3cff */
[----:B------:R-:W-:Y:S02]  /*131f0*/  F2FP.BF16.F32.PACK_AB R10, R45, R44 ;  /* 0x0000002c2d0a723e */ /* 0x000fe400000010ff */
[----:B------:R-:W-:Y:S02]  /*13200*/  MOV R4, R8 ;  /* 0x0000000800047202 */ /* 0x000fe40000000f00 */
[----:B------:R-:W-:Y:S02]  /*13210*/  F2FP.BF16.F32.PACK_AB R8, R41, R40 ;  /* 0x000000282908723e */ /* 0x000fe400000010ff */
[----:B------:R-:W-:Y:S02]  /*13220*/  F2FP.BF16.F32.PACK_AB R9, R43, R42 ;  /* 0x0000002a2b09723e */ /* 0x000fe400000010ff */
[----:B------:R-:W-:-:S05]  /*13230*/  F2FP.BF16.F32.PACK_AB R11, R47, R46 ;  /* 0x0000002e2f0b723e */ /* 0x000fca00000010ff */
        /* <DEDUP_REMOVED lines=143> */
[----:B------:R0:W-:Y:S01]  /*13b30*/  STSM.16.M88.4 [R152], R12 ;  /* 0x0000000c98007844 */ /* 0x0001e20000000200 */
[----:B------:R-:W-:Y:S01]  /*13b40*/  BAR.SYNC.DEFER_BLOCKING 0x1, 0x100 ;  /* 0x0044000000007b1d */ /* 0x000fe20000010000 */
[----:B------:R-:W-:-:S04]  /*13b50*/  ISETP.NE.U32.AND P1, PT, RZ, UR4, PT ;  /* 0x00000004ff007c0c */ /* 0x000fc8000bf25070 */
[----:B------:R-:W-:Y:S02]  /*13b60*/  ISETP.NE.AND.EX P1, PT, RZ, UR5, PT, P1 ;  /* 0x00000005ff007c0c */ /* 0x000fe4000bf25310 */
[----:B------:R-:W-:Y:S01]  /*13b70*/  IADD3 R8, P0, R156, UR4, RZ ;  /* 0x000000049c087c10 */ /* 0x000fe2000ff1e0ff */
[----:B------:R-:W-:-:S03]  /*13b80*/  IMAD.MOV.U32 R4, RZ, RZ, RZ ;  /* 0x000000ffff047224 */ /* 0x000fc600078e00ff */
[----:B------:R-:W-:-:S07]  /*13b90*/  IADD3.X R9, R155, UR5, RZ, P0, !PT ;  /* 0x000000059b097c10 */ /* 0x000fce00087fe4ff */
[----:B------:R-:W5:Y:S01]  /*13ba0*/  @P1 LDG.E R4, desc[UR40][R8.64] ;  /* 0x0000002808041981 */ /* 0x000f62000c1e1900 */
[----:B------:R-:W-:-:S04]  /*13bb0*/  ISETP.NE.U32.AND P0, PT, RZ, UR6, PT ;  /* 0x00000006ff007c0c */ /* 0x000fc8000bf05070 */
[----:B------:R-:W-:-:S13]  /*13bc0*/  ISETP.NE.AND.EX P0, PT, RZ, UR7, PT, P0 ;  /* 0x00000007ff007c0c */ /* 0x000fda000bf05300 */
[----:B------:R-:W-:Y:S01]  /*13bd0*/  @P0 IADD3 R10, P2, R156, UR6, RZ ;  /* 0x000000069c0a0c10 */ /* 0x000fe2000ff5e0ff */
[----:B------:R-:W-:-:S03]  /*13be0*/  ULDC UR6, c[0x0][0xb88] ;  /* 0x0002e20000067ab9 */ /* 0x000fc60000000800 */
[----:B------:R-:W-:Y:S02]  /*13bf0*/  @P0 IADD3.X R11, R155, UR7, RZ, P2, !PT ;  /* 0x000000079b0b0c10 */ /* 0x000fe400097fe4ff */
[----:B------:R-:W-:Y:S01]  /*13c00*/  ISETP.GT.AND P2, PT, R0, 0x1, PT ;  /* 0x000000010000780c */ /* 0x000fe20003f44270 */
[----:B------:R-:W-:Y:S02]  /*13c10*/  IMAD.MOV.U32 R0, RZ, RZ, 0xab8 ;  /* 0x00000ab8ff007424 */ /* 0x000fe400078e00ff */
[----:B0-----:R-:W-:-:S03]  /*13c20*/  IMAD.U32 R152, RZ, RZ, UR6 ;  /* 0x00000006ff987e24 */ /* 0x001fc6000f8e00ff */
[----:B------:R-:W-:-:S03]  /*13c30*/  SEL R0, R0, 0xa78, P2 ;  /* 0x00000a7800007807 */ /* 0x000fc60001000000 */
[----:B------:R0:W5:Y:S01]  /*13c40*/  @P0 LDG.E R152, desc[UR40][R10.64] ;  /* 0x000000280a980981 */ /* 0x000162000c1e1900 */
[----:B------:R2:W3:Y:S08]  /*13c50*/  LDC.64 R12, c[0x0][R0+0x220] ;  /* 0x00008800000c7b82 */ /* 0x0004f00000000a00 */
[----:B0-----:R2:W0:Y:S01]  /*13c60*/  LDC.64 R10, c[0x0][R0+0x218] ;  /* 0x00008600000a7b82 */ /* 0x0014220000000a00 */
[----:B------:R-:W-:Y:S05]  /*13c70*/  @P0 BRA `(.L_x_14620) ;  /* 0x0000000000100947 */ /* 0x000fea0003800000 */
[----:B------:R-:W-:Y:S05]  /*13c80*/  @!P1 BRA `(.L_x_14620) ;  /* 0x00000000000c9947 */ /* 0x000fea0003800000 */
[----:B-----5:R-:W4:Y:S04]  /*13c90*/  LDG.E R152, desc[UR40][R8.64] ;  /* 0x0000002808987981 */ /* 0x020f28000c1e1900 */
[----:B------:R-:W4:Y:S02]  /*13ca0*/  LDG.E R8, desc[UR40][R8.64+0x4] ;  /* 0x0000042808087981 */ /* 0x000f24000c1e1900 */
[----:B----4-:R-:W-:-:S07]  /*13cb0*/  IMAD.IADD R152, R8, 0x1, -R152 ;  /* 0x0000000108987824 */ /* 0x010fce00078e0a98 */
.L_x_14620:
[----:B------:R-:W4:Y:S01]  /*13cc0*/  LDL.LU R9, [R1+0x50] ;  /* 0x0000500001097983 */ /* 0x000f220000300800 */
[----:B------:R-:W1:Y:S03]  /*13cd0*/  LDC R157, c[0x0][0xce8] ;  /* 0x00033a00ff9d7b82 */ /* 0x000e660000000800 */
[----:B------:R-:W2:Y:S04]  /*13ce0*/  LDL.LU R8, [R1+0xe8] ;  /* 0x0000e80001087983 */ /* 0x000ea80000300800 */
[----:B------:R-:W0:Y:S04]  /*13cf0*/  LDL R159, [R1+0x48] ;  /* 0x00004800019f7983 */ /* 0x000e280000100800 */
[----:B------:R-:W3:Y:S04]  /*13d00*/  LDL R158, [R1+0x64] ;  /* 0x00006400019e7983 */ /* 0x000ee80000100800 */
[----:B------:R-:W3:Y:S04]  /*13d10*/  LDL R163, [R1+0x3c] ;  /* 0x00003c0001a37983 */ /* 0x000ee80000100800 */
[----:B------:R-:W3:Y:S04]  /*13d20*/  LDL R160, [R1+0x1c] ;  /* 0x00001c0001a07983 */ /* 0x000ee80000100800 */
[----:B------:R-:W3:Y:S04]  /*13d30*/  LDL R162, [R1+0x170] ;  /* 0x0001700001a27983 */ /* 0x000ee80000100800 */
[----:B------:R-:W3:Y:S01]  /*13d40*/  LDL R161, [R1+0xec] ;  /* 0x0000ec0001a17983 */ /* 0x000ee20000100800 */
[----:B------:R-:W0:Y:S01]  /*13d50*/  LDC.64 R14, c[0x0][R0+0x228] ;  /* 0x00008a00000e7b82 */ /* 0x000e220000000a00 */
[----:B------:R-:W-:-:S04]  /*13d60*/  ISETP.NE.U32.AND P0, PT, RZ, UR4, PT ;  /* 0x00000004ff007c0c */ /* 0x000fc8000bf05070 */
[----:B------:R-:W-:Y:S02]  /*13d70*/  ISETP.NE.AND.EX P0, PT, RZ, UR5, PT, P0 ;  /* 0x00000005ff007c0c */ /* 0x000fe4000bf05300 */
[----:B-1----:R-:W-:Y:S02]  /*13d80*/  ISETP.NE.AND P1, PT, R157, 0x1, PT ;  /* 0x000000019d00780c */ /* 0x002fe40003f25270 */
[----:B----4-:R-:W-:Y:S02]  /*13d90*/  SEL R9, R9, RZ, !P0 ;  /* 0x000000ff09097207 */ /* 0x010fe40004000000 */
[----:B--2---:R-:W-:-:S03]  /*13da0*/  SEL R155, R8, RZ, !P0 ;  /* 0x000000ff089b7207 */ /* 0x004fc60004000000 */
[----:B---3--:R-:W-:-:S04]  /*13db0*/  IMAD R8, R13, R9, RZ ;  /* 0x000000090d087224 */ /* 0x008fc800078e02ff */
[----:B------:R-:W-:Y:S02]  /*13dc0*/  IMAD R155, R12, R155, R8 ;  /* 0x0000009b0c9b7224 */ /* 0x000fe400078e0208 */
[-C--:B0-----:R-:W-:Y:S02]  /*13dd0*/  IMAD R8, R11, R159.reuse, RZ ;  /* 0x0000009f0b087224 */ /* 0x081fe400078e02ff */
[----:B------:R-:W-:-:S04]  /*13de0*/  IMAD.WIDE.U32 R10, R10, R159, RZ ;  /* 0x0000009f0a0a7225 */ /* 0x000fc800078e00ff */
[----:B------:R-:W-:-:S04]  /*13df0*/  IMAD.WIDE.U32 R12, R12, R9, RZ ;  /* 0x000000090c0c7225 */ /* 0x000fc800078e00ff */
[----:B------:R-:W-:Y:S02]  /*13e00*/  IMAD.IADD R156, R11, 0x1, R8 ;  /* 0x000000010b9c7824 */ /* 0x000fe400078e0208 */
[----:B------:R-:W0:Y:S01]  /*13e10*/  @P1 LDC R11, c[0x0][0xcec] ;  /* 0x00033b00ff0b1b82 */ /* 0x000e220000000800 */
[----:B-----5:R-:W-:-:S07]  /*13e20*/  IADD3 R153, P0, P3, R12, R10, R4 ;  /* 0x0000000a0c997210 */ /* 0x020fce0007b1e004 */
[----:B------:R-:W1:Y:S01]  /*13e30*/  @P1 LDC R10, c[0x0][0xcf0] ;  /* 0x00033c00ff0a1b82 */ /* 0x000e620000000800 */
[----:B------:R-:W-:Y:S01]  /*13e40*/  SEL R12, R158, RZ, P2 ;  /* 0x000000ff9e0c7207 */ /* 0x000fe20001000000 */
[----:B------:R-:W-:Y:S01]  /*13e50*/  IMAD.IADD R155, R13, 0x1, R155 ;  /* 0x000000010d9b7824 */ /* 0x000fe200078e029b */
[----:B------:R-:W-:-:S03]  /*13e60*/  SHF.R.S32.HI R8, RZ, 0x1f, R4 ;  /* 0x0000001fff087819 */ /* 0x000fc60000011404 */
[-C--:B------:R-:W-:Y:S02]  /*13e70*/  IMAD R15, R15, R12.reuse, RZ ;  /* 0x0000000c0f0f7224 */ /* 0x080fe400078e02ff */
[----:B------:R-:W-:Y:S01]  /*13e80*/  IMAD.WIDE.U32 R12, R14, R12, RZ ;  /* 0x0000000c0e0c7225 */ /* 0x000fe200078e00ff */
[----:B------:R-:W-:-:S03]  /*13e90*/  IADD3.X R14, R155, R156, R8, P0, P3 ;  /* 0x0000009c9b0e7210 */ /* 0x000fc600007e6408 */
[----:B------:R-:W-:-:S04]  /*13ea0*/  IMAD.IADD R155, R163, 0x1, R160 ;  /* 0x00000001a39b7824 */ /* 0x000fc800078e02a0 */
[----:B0-----:R-:W-:-:S04]  /*13eb0*/  @P1 IMAD.HI.U32 R11, R155, R11, RZ ;  /* 0x0000000b9b0b1227 */ /* 0x001fc800078e00ff */
[----:B------:R-:W-:Y:S01]  /*13ec0*/  IMAD.MOV.U32 R156, RZ, RZ, R155 ;  /* 0x000000ffff9c7224 */ /* 0x000fe200078e009b */
[----:B-1----:R-:W-:Y:S02]  /*13ed0*/  @P1 SHF.R.U32.HI R156, RZ, R10, R11 ;  /* 0x0000000aff9c1219 */ /* 0x002fe4000001160b */
[----:B------:R0:W1:Y:S01]  /*13ee0*/  LDC.64 R10, c[0x0][R0+0x210] ;  /* 0x00008400000a7b82 */ /* 0x0000620000000a00 */
[----:B------:R-:W-:Y:S01]  /*13ef0*/  IMAD.IADD R15, R13, 0x1, R15 ;  /* 0x000000010d0f7824 */ /* 0x000fe200078e020f */
[----:B------:R-:W-:Y:S02]  /*13f00*/  IADD3 R12, P0, P3, R156, R153, R12 ;  /* 0x000000999c0c7210 */ /* 0x000fe40007b1e00c */
[----:B0-----:R-:W-:-:S04]  /*13f10*/  SHF.R.S32.HI R0, RZ, 0x1f, R156 ;  /* 0x0000001fff007819 */ /* 0x001fc8000001149c */
[----:B------:R-:W-:Y:S02]  /*13f20*/  IADD3.X R13, R0, R14, R15, P0, P3 ;  /* 0x0000000e000d7210 */ /* 0x000fe400007e640f */
[----:B------:R-:W0:Y:S01]  /*13f30*/  LDC.64 R14, c[0x0][0xca8] ;  /* 0x00032a00ff0e7b82 */ /* 0x000e220000000a00 */
[----:B------:R-:W-:-:S04]  /*13f40*/  IMAD.MOV R153, RZ, RZ, -R156 ;  /* 0x000000ffff997224 */ /* 0x000fc800078e0a9c */
[----:B------:R-:W-:-:S05]  /*13f50*/  IMAD R153, R157, R153, R155 ;  /* 0x000000999d997224 */ /* 0x000fca00078e029b */
[----:B------:R-:W-:Y:S01]  /*13f60*/  SHF.R.S32.HI R0, RZ, 0x1f, R153 ;  /* 0x0000001fff007819 */ /* 0x000fe20000011499 */
[----:B0-----:R-:W0:Y:S08]  /*13f70*/  @!P2 LDC R14, c[0x0][0xc50] ;  /* 0x00031400ff0eab82 */ /* 0x001e300000000800 */
        /* <DEDUP_REMOVED lines=8> */
[----:B------:R-:W-:-:S03]  /*14000*/  IMAD.IADD R153, R162, 0x1, R160 ;  /* 0x00000001a2997824 */ /* 0x000fc600078e02a0 */
[----:B------:R-:W0:Y:S04]  /*14010*/  SHFL.IDX PT, R11, R0, RZ, 0x1c1f ;  /* 0x001c1fff000b7589 */ /* 0x000e2800000e0000 */
[----:B------:R-:W-:Y:S04]  /*14020*/  SHFL.IDX PT, R12, R14, 0x1, 0x1c1f ;  /* 0x003c1f000e0c7f89 */ /* 0x000fe800000e0000 */
[----:B------:R1:W2:Y:S01]  /*14030*/  SHFL.IDX PT, R13, R0, 0x1, 0x1c1f ;  /* 0x003c1f00000d7f89 */ /* 0x0002a200000e0000 */
[----:B------:R-:W-:Y:S01]  /*14040*/  LOP3.LUT P0, RZ, R161, 0x3, RZ, 0xc0, !PT ;  /* 0x00000003a1ff7812 */ /* 0x000fe2000780c0ff */
[----:B-1----:R-:W-:-:S02]  /*14050*/  IMAD R0, R152, R157, RZ ;  /* 0x0000009d98007224 */ /* 0x002fc400078e02ff */
[----:B------:R-:W-:-:S03]  /*14060*/  VIADD R152, R153, 0x8 ;  /* 0x0000000899987836 */ /* 0x000fc60000000000 */
        /* <DEDUP_REMOVED lines=23> */
[----:B------:R-:W-:Y:S02]  /*141e0*/  IADD3 R41, P4, R20, 0x4000, RZ ;  /* 0x0000400014297810 */ /* 0x000fe40007f9e0ff */
[----:B------:R-:W-:Y:S01]  /*141f0*/  LOP3.LUT R64, R65, 0x380, RZ, 0xc0, !PT ;  /* 0x0000038041407812 */ /* 0x000fe200078ec0ff */
[----:B------:R-:W5:Y:S01]  /*14200*/  LD.E.128 R44, desc[UR40][R44.64] ;  /* 0x000000282c2c7980 */ /* 0x000f62000c101d00 */
        /* <DEDUP_REMOVED lines=23> */
[----:B------:R-:W-:Y:S01]  /*14380*/  IMAD.X R85, RZ, RZ, R21, P5 ;  /* 0x000000ffff557224 */ /* 0x000fe200028e0615 */
        /* <DEDUP_REMOVED lines=17> */
[----:B------:R-:W-:Y:S01]  /*144a0*/  IMAD R11, R8, UR4, RZ ;  /* 0x00000004080b7c24 */ /* 0x000fe2000f8e02ff */
[----:B------:R-:W-:Y:S01]  /*144b0*/  LOP3.LUT R13, R20, 0x380, RZ, 0xc0, !PT ;  /* 0x00000380140d7812 */ /* 0x000fe200078ec0ff */
[----:B------:R-:W0:Y:S01]  /*144c0*/  @P1 LDC R8, c[0x0][0xcf0] ;  /* 0x00033c00ff081b82 */ /* 0x000e220000000800 */
        /* <DEDUP_REMOVED lines=16> */
[----:B------:R-:W-:Y:S02]  /*145d0*/  SHF.R.U64 R13, R13, 0x3, RZ ;  /* 0x000000030d0d7819 */ /* 0x000fe400000012ff */
[----:B------:R-:W-:Y:S01]  /*145e0*/  LOP3.LUT R68, R69, 0x380, RZ, 0xc0, !PT ;  /* 0x0000038045447812 */ /* 0x000fe200078ec0ff */
[----:B------:R-:W-:Y:S01]  /*145f0*/  IMAD.IADD R12, R3, 0x1, -R12 ;  /* 0x00000001030c7824 */ /* 0x000fe200078e0a0c */
[----:B------:R-:W-:Y:S01]  /*14600*/  LOP3.LUT R72, R73, 0x380, RZ, 0xc0, !PT ;  /* 0x0000038049487812 */ /* 0x000fe200078ec0ff */
[----:B------:R-:W5:Y:S01]  /*14610*/  LD.E.128 R60, desc[UR40][R60.64] ;  /* 0x000000283c3c7980 */ /* 0x000f62000c101d00 */
[----:B------:R-:W-:-:S02]  /*14620*/  LOP3.LUT R76, R77, 0x380, RZ, 0xc0, !PT ;  /* 0x000003804d4c7812 */ /* 0x000fc400078ec0ff */
[----:B------:R-:W-:Y:S01]  /*14630*/  LOP3.LUT R80, R81, 0x380, RZ, 0xc0, !PT ;  /* 0x0000038051507812 */ /* 0x000fe200078ec0ff */
[----:B------:R-:W5:Y:S01]  /*14640*/  LD.E.128 R84, desc[UR40][R84.64] ;  /* 0x0000002854547980 */ /* 0x000f62000c101d00 */
[----:B------:R-:W-:Y:S01]  /*14650*/  LOP3.LUT R20, R13, R20, RZ, 0x3c, !PT ;  /* 0x000000140d147212 */ /* 0x000fe200078e3cff */
[----:B------:R-:W-:Y:S01]  /*14660*/  IMAD R13, R4, UR5, R11 ;  /* 0x00000005040d7c24 */ /* 0x000fe2000f8e020b */
[----:B------:R-:W-:Y:S01]  /*14670*/  SHF.R.U64 R68, R68, 0x3, RZ ;  /* 0x0000000344447819 */ /* 0x000fe200000012ff */
[----:B------:R-:W-:Y:S01]  /*14680*/  IMAD.WIDE.U32 R10, R4, UR4, RZ ;  /* 0x00000004040a7c25 */ /* 0x000fe2000f8e00ff */
[----:B------:R-:W-:Y:S01]  /*14690*/  SHF.R.U64 R72, R72, 0x3, RZ ;  /* 0x0000000348487819 */ /* 0x000fe200000012ff */
[----:B------:R-:W-:Y:S01]  /*146a0*/  ULDC.64 UR4, c[0x0][0xbe8] ;  /* 0x0002fa0000047ab9 */ /* 0x000fe20000000a00 */
[----:B------:R-:W-:Y:S01]  /*146b0*/  SHF.R.U64 R76, R76, 0x3, RZ ;  /* 0x000000034c4c7819 */ /* 0x000fe200000012ff */
[----:B------:R-:W-:Y:S01]  /*146c0*/  IMAD R3, R12, 0x20, R89 ;  /* 0x000000200c037824 */ /* 0x000fe200078e0259 */
[----:B------:R-:W-:Y:S01]  /*146d0*/  SHF.R.U64 R80, R80, 0x3, RZ ;  /* 0x0000000350507819 */ /* 0x000fe200000012ff */
[----:B------:R-:W-:Y:S01]  /*146e0*/  IMAD.IADD R11, R11, 0x1, R13 ;  /* 0x000000010b0b7824 */ /* 0x000fe200078e020d */
        /* <DEDUP_REMOVED lines=9> */
[----:B------:R-:W-:Y:S01]  /*14780*/  IMAD.IADD R12, R160, 0x1, R3 ;  /* 0x00000001a00c7824 */ /* 0x000fe200078e0203 */
[----:B------:R2:W5:Y:S01]  /*14790*/  LD.E.128 R24, desc[UR40][R20.64] ;  /* 0x0000002814187980 */ /* 0x000562000c101d00 */
[----:B------:R-:W-:-:S03]  /*147a0*/  IMAD.WIDE.U32 R10, R159, UR4, R10 ;  /* 0x000000049f0a7c25 */ /* 0x000fc6000f8e000a */
[----:B------:R-:W5:Y:S01]  /*147b0*/  LD.E.128 R68, desc[UR40][R68.64] ;  /* 0x0000002844447980 */ /* 0x000f62000c101d00 */
[----:B-1----:R-:W-:-:S03]  /*147c0*/  @P1 IMAD.HI.U32 R3, R12, R15, RZ ;  /* 0x0000000f0c031227 */ /* 0x002fc600078e00ff */
[----:B------:R-:W5:Y:S01]  /*147d0*/  LD.E.128 R72, desc[UR40][R72.64] ;  /* 0x0000002848487980 */ /* 0x000f62000c101d00 */
[----:B------:R-:W-:Y:S01]  /*147e0*/  IMAD R11, R159, UR5, R11 ;  /* 0x000000059f0b7c24 */ /* 0x000fe2000f8e020b */
[----:B------:R-:W-:Y:S02]  /*147f0*/  ULDC.64 UR4, c[0x0][0xbf0] ;  /* 0x0002fc0000047ab9 */ /* 0x000fe40000000a00 */
[----:B------:R-:W5:Y:S01]  /*14800*/  LD.E.128 R76, desc[UR40][R76.64] ;  /* 0x000000284c4c7980 */ /* 0x000f62000c101d00 */
[----:B------:R-:W-:-:S03]  /*14810*/  IMAD.MOV.U32 R13, RZ, RZ, R12 ;  /* 0x000000ffff0d7224 */ /* 0x000fc600078e000c */
[----:B------:R-:W5:Y:S01]  /*14820*/  LD.E.128 R80, desc[UR40][R80.64] ;  /* 0x0000002850507980 */ /* 0x000f62000c101d00 */
[----:B------:R-:W-:Y:S01]  /*14830*/  IMAD R4, R4, UR4, RZ ;  /* 0x0000000404047c24 */ /* 0x000fe2000f8e02ff */
[----:B0-----:R-:W-:Y:S01]  /*14840*/  @P1 SHF.R.U32.HI R13, RZ, R8, R3 ;  /* 0x00000008ff0d1219 */ /* 0x001fe20000011603 */
[----:B------:R-:W-:Y:S01]  /*14850*/  @!PT LDS RZ, [RZ] ;  /* 0x00000000fffff984 */ /* 0x000fe20000000800 */
[----:B------:R-:W-:Y:S01]  /*14860*/  @!PT LDS RZ, [RZ] ;  /* 0x00000000fffff984 */ /* 0x000fe20000000800 */
[----:B------:R-:W-:Y:S01]  /*14870*/  @!PT LDS RZ, [RZ] ;  /* 0x00000000fffff984 */ /* 0x000fe20000000800 */
[----:B------:R-:W-:Y:S01]  /*14880*/  @!PT LDS RZ, [RZ] ;  /* 0x00000000fffff984 */ /* 0x000fe20000000800 */
[----:B------:R0:W-:Y:S06]  /*14890*/  MEMBAR.ALL.CTA ;  /* 0x0000000000007992 */ /* 0x0001ec0000008000 */
[----:B0-----:R-:W0:Y:S01]  /*148a0*/  FENCE.VIEW.ASYNC.S ;  /* 0x00000000000073c6 */ /* 0x001e220000000000 */
[C---:B------:R-:W-:Y:S01]  /*148b0*/  IMAD R15, R9.reuse, UR5, R4 ;  /* 0x00000005090f7c24 */ /* 0x040fe2000f8e0204 */
[----:B------:R-:W-:Y:S01]  /*148c0*/  SHF.R.S32.HI R3, RZ, 0x1f, R13 ;  /* 0x0000001fff037819 */ /* 0x000fe2000001140d */
[----:B------:R-:W-:Y:S01]  /*148d0*/  IMAD.WIDE.U32 R10, R9, UR4, R10 ;  /* 0x00000004090a7c25 */ /* 0x000fe2000f8e000a */
[----:B------:R-:W-:-:S03]  /*148e0*/  ULDC.64 UR4, c[0x0][0xbe0] ;  /* 0x0002f80000047ab9 */ /* 0x000fc60000000a00 */
[----:B------:R-:W-:Y:S02]  /*148f0*/  IMAD.MOV R8, RZ, RZ, -R13 ;  /* 0x000000ffff087224 */ /* 0x000fe400078e0a0d */
[----:B------:R-:W-:Y:S02]  /*14900*/  IMAD.IADD R11, R11, 0x1, R15 ;  /* 0x000000010b0b7824 */ /* 0x000fe400078e020f */
[----:B------:R-:W-:Y:S02]  /*14910*/  IMAD R4, R3, UR4, RZ ;  /* 0x0000000403047c24 */ /* 0x000fe4000f8e02ff */
[----:B------:R-:W-:Y:S02]  /*14920*/  IMAD R157, R157, R8, R12 ;  /* 0x000000089d9d7224 */ /* 0x000fe400078e020c */
[----:B------:R-:W-:-:S04]  /*14930*/  IMAD.WIDE.U32 R10, R13, UR4, R10 ;  /* 0x000000040d0a7c25 */ /* 0x000fc8000f8e000a */
[----:B------:R-:W-:Y:S02]  /*14940*/  VIADD R3, R19, 0x32420 ;  /* 0x0003242013037836 */ /* 0x000fe40000000000 */
[----:B------:R-:W-:Y:S01]  /*14950*/  IMAD R13, R13, UR5, R4 ;  /* 0x000000050d0d7c24 */ /* 0x000fe2000f8e0204 */
[----:B------:R-:W-:Y:S01]  /*14960*/  SHF.R.S32.HI R4, RZ, 0x1f, R157 ;  /* 0x0000001fff047819 */ /* 0x000fe2000001149d */
[----:B------:R-:W-:Y:S01]  /*14970*/  ULDC.64 UR4, c[0x0][0xbd8] ;  /* 0x0002f60000047ab9 */ /* 0x000fe20000000a00 */
[----:B------:R-:W-:Y:S01]  /*14980*/  PRMT R3, RZ, 0x654, R3 ;  /* 0x00000654ff037816 */ /* 0x000fe20000000003 */
[----:B------:R-:W-:Y:S02]  /*14990*/  IMAD.IADD R11, R11, 0x1, R13 ;  /* 0x000000010b0b7824 */ /* 0x000fe400078e020d */
[----:B------:R-:W-:Y:S01]  /*149a0*/  IMAD R4, R4, UR4, RZ ;  /* 0x0000000404047c24 */ /* 0x000fe2000f8e02ff */
[----:B0-----:R0:W-:Y:S01]  /*149b0*/  SYNCS.ARRIVE.TRANS64.RED.A1T0 RZ, [R3+URZ], RZ ;  /* 0x000000ff03ff79a7 */ /* 0x0011e2000810043f */
[----:B------:R-:W-:-:S04]  /*149c0*/  IMAD.WIDE.U32 R10, R157, UR4, R10 ;  /* 0x000000049d0a7c25 */ /* 0x000fc8000f8e000a */
[----:B0-----:R-:W-:Y:S01]  /*149d0*/  IMAD R3, R157, UR5, R4 ;  /* 0x000000059d037c24 */ /* 0x001fe2000f8e0204 */
[----:B------:R-:W-:Y:S02]  /*149e0*/  ULDC.64 UR4, c[0x0][0xb80] ;  /* 0x0002e00000047ab9 */ /* 0x000fe40000000a00 */
[----:B------:R-:W-:Y:S01]  /*149f0*/  LEA R4, P0, R10, UR4, 0x1 ;  /* 0x000000040a047c11 */ /* 0x000fe2000f8008ff */
[----:B------:R-:W-:Y:S01]  /*14a00*/  IMAD.IADD R3, R11, 0x1, R3 ;  /* 0x000000010b037824 */ /* 0x000fe200078e0203 */
[----:B------:R-:W-:-:S04]  /*14a10*/  UMOV UR4, 0xffffffff ;  /* 0xffffffff00047882 */ /* 0x000fc80000000000 */
[----:B--2---:R-:W-:Y:S01]  /*14a20*/  LEA.HI.X R20, R10, UR5, R3, 0x1, P0 ;  /* 0x000000050a147c11 */ /* 0x004fe200080f0c03 */
[----:B------:R-:W-:Y:S06]  /*14a30*/  BRA.DIV UR4, `(.L_x_14622) ;  /* 0x000000e6043c7947 */ /* 0x000fec000b800000 */
[----:B------:R0:W1:Y:S04]  /*14a40*/  SHFL.IDX PT, R3, R20, RZ, 0x181f ;  /* 0x00181fff14037589 */ /* 0x00006800000e0000 */
[----:B------:R0:W2:Y:S02]  /*14a50*/  SHFL.IDX PT, R14, R4, RZ, 0x181f ;  /* 0x00181fff040e7589 */ /* 0x0000a400000e0000 */
.L_x_14855:
[----:B------:R-:W-:Y:S01]  /*14a60*/  IMAD.IADD R89, R89, 0x1, R160 ;  /* 0x0000000159597824 */ /* 0x000fe200078e02a0 */
[----:B------:R-:W-:Y:S01]  /*14a70*/  BSSY B1, `(.L_x_14623) ;  /* 0x000001e000017945 */ /* 0x000fe20003800000 */
[----:B------:R-:W-:-:S03]  /*14a80*/  VIADD R21, R214, 0xc0 ;  /* 0x000000c0d6157836 */ /* 0x000fc60000000000 */
[----:B------:R-:W-:-:S13]  /*14a90*/  ISETP.GE.AND P0, PT, R89, R0, PT ;  /* 0x000000005900720c */ /* 0x000fda0003f06270 */
[----:B------:R-:W-:Y:S05]  /*14aa0*/  @P0 BRA `(.L_x_14624) ;  /* 0x0000000000680947 */ /* 0x000fea0003800000 */
[C---:B------:R-:W-:Y:S01]  /*14ab0*/  VIADD R92, R214.reuse, 0x40 ;  /* 0x00000040d65c7836 */ /* 0x040fe20000000000 */
[----:B------:R-:W-:Y:S01]  /*14ac0*/  ULDC UR4, c[0x0][0xbc8] ;  /* 0x0002f20000047ab9 */ /* 0x000fe20000000800 */
[C---:B------:R-:W-:Y:S01]  /*14ad0*/  VIADD R90, R214.reuse, 0x80 ;  /* 0x00000080d65a7836 */ /* 0x040fe20000000000 */
[C---:B------:R-:W-:Y:S01]  /*14ae0*/  ISETP.GE.AND P3, PT, R214.reuse, UR4, PT ;  /* 0x00000004d6007c0c */ /* 0x040fe2000bf66270 */
[----:B------:R-:W-:Y:S01]  /*14af0*/  VIADD R15, R214, 0xc0 ;  /* 0x000000c0d60f7836 */ /* 0x000fe20000000000 */
[----:B------:R-:W-:Y:S01]  /*14b00*/  ISETP.GE.AND P2, PT, R92, UR4, PT ;  /* 0x000000045c007c0c */ /* 0x000fe2000bf46270 */
[----:B------:R-:W-:Y:S01]  /*14b10*/  VIADD R93, R214, 0x40 ;  /* 0x00000040d65d7836 */ /* 0x000fe20000000000 */
[----:B------:R-:W-:Y:S01]  /*14b20*/  ISETP.GE.AND P1, PT, R90, UR4, PT ;  /* 0x000000045a007c0c */ /* 0x000fe2000bf26270 */
[----:B------:R-:W-:Y:S01]  /*14b30*/  VIADD R91, R214, 0x80 ;  /* 0x00000080d65b7836 */ /* 0x000fe20000000000 */
[----:B------:R-:W-:Y:S02]  /*14b40*/  ISETP.GE.AND P0, PT, R15, UR4, PT ;  /* 0x000000040f007c0c */ /* 0x000fe4000bf06270 */
[----:B------:R-:W-:-:S02]  /*14b50*/  SHF.R.S32.HI R12, RZ, 0x1f, R214 ;  /* 0x0000001fff0c7819 */ /* 0x000fc400000114d6 */
[----:B------:R-:W-:Y:S02]  /*14b60*/  SHF.R.S32.HI R93, RZ, 0x1f, R93 ;  /* 0x0000001fff5d7819 */ /* 0x000fe4000001145d */
[----:B------:R-:W-:Y:S02]  /*14b70*/  SHF.R.S32.HI R91, RZ, 0x1f, R91 ;  /* 0x0000001fff5b7819 */ /* 0x000fe4000001145b */
[-C--:B--2---:R-:W-:Y:S02]  /*14b80*/  @!P3 LEA R8, P5, R214, R14.reuse, 0x1 ;  /* 0x0000000ed608b211 */ /* 0x084fe400078a08ff */
        /* <DEDUP_REMOVED lines=12> */
.L_x_14624:
[----:B------:R-:W-:Y:S05]  /*14c50*/  BSYNC B1 ;  /* 0x0000000000017941 */ /* 0x000fea0003800000 */
.L_x_14623:
[----:B------:R-:W-:Y:S01]  /*14c60*/  UMOV UR4, 0xffffffff ;  /* 0xffffffff00047882 */ /* 0x000fe20000000000 */
[----:B---3-5:R-:W-:Y:S02]  /*14c70*/  SHF.R.S32.HI R24, RZ, 0x1f, R21 ;  /* 0x0000001fff187819 */ /* 0x028fe40000011415 */
[----:B------:R-:W-:Y:S05]  /*14c80*/  BRA.DIV UR4, `(.L_x_14625) ;  /* 0x000000e204dc7947 */ /* 0x000fea000b800000 */
[----:B-1----:R1:W3:Y:S04]  /*14c90*/  SHFL.IDX PT, R3, R20, 0x1, 0x181f ;  /* 0x00381f0014037f89 */ /* 0x0022e800000e0000 */
[----:B--2---:R1:W2:Y:S02]  /*14ca0*/  SHFL.IDX PT, R14, R4, 0x1, 0x181f ;  /* 0x00381f00040e7f89 */ /* 0x0042a400000e0000 */
.L_x_14859:
[----:B------:R-:W-:Y:S01]  /*14cb0*/  VIADD R9, R89, 0x20 ;  /* 0x0000002059097836 */ /* 0x000fe20000000000 */
[----:B------:R-:W-:Y:S04]  /*14cc0*/  BSSY B1, `(.L_x_14626) ;  /* 0x000001b000017945 */ /* 0x000fe80003800000 */
[----:B------:R-:W-:-:S13]  /*14cd0*/  ISETP.GE.AND P0, PT, R9, R0, PT ;  /* 0x000000000900720c */ /* 0x000fda0003f06270 */
[----:B------:R-:W-:Y:S05]  /*14ce0*/  @P0 BRA `(.L_x_14627) ;  /* 0x0000000000600947 */ /* 0x000fea0003800000 */
[C---:B------:R-:W-:Y:S01]  /*14cf0*/  VIADD R15, R214.reuse, 0x40 ;  /* 0x00000040d60f7836 */ /* 0x040fe20000000000 */
[----:B------:R-:W-:Y:S01]  /*14d00*/  ULDC UR4, c[0x0][0xbc8] ;  /* 0x0002f20000047ab9 */ /* 0x000fe20000000800 */
[C---:B------:R-:W-:Y:S01]  /*14d10*/  VIADD R25, R214.reuse, 0x80 ;  /* 0x00000080d6197836 */ /* 0x040fe20000000000 */
[C---:B------:R-:W-:Y:S01]  /*14d20*/  ISETP.GE.AND P3, PT, R214.reuse, UR4, PT ;  /* 0x00000004d6007c0c */ /* 0x040fe2000bf66270 */
[C---:B------:R-:W-:Y:S01]  /*14d30*/  VIADD R27, R214.reuse, 0x40 ;  /* 0x00000040d61b7836 */ /* 0x040fe20000000000 */
[----:B------:R-:W-:Y:S01]  /*14d40*/  ISETP.GE.AND P2, PT, R15, UR4, PT ;  /* 0x000000040f007c0c */ /* 0x000fe2000bf46270 */
[----:B------:R-:W-:Y:S01]  /*14d50*/  VIADD R26, R214, 0x80 ;  /* 0x00000080d61a7836 */ /* 0x000fe20000000000 */
[----:B------:R-:W-:Y:S02]  /*14d60*/  ISETP.GE.AND P1, PT, R25, UR4, PT ;  /* 0x0000000419007c0c */ /* 0x000fe4000bf26270 */
[----:B------:R-:W-:Y:S02]  /*14d70*/  ISETP.GE.AND P0, PT, R21, UR4, PT ;  /* 0x0000000415007c0c */ /* 0x000fe4000bf06270 */
[----:B------:R-:W-:-:S02]  /*14d80*/  SHF.R.S32.HI R12, RZ, 0x1f, R214 ;  /* 0x0000001fff0c7819 */ /* 0x000fc400000114d6 */
[----:B------:R-:W-:Y:S02]  /*14d90*/  SHF.R.S32.HI R27, RZ, 0x1f, R27 ;  /* 0x0000001fff1b7819 */ /* 0x000fe4000001141b */
[----:B------:R-:W-:Y:S02]  /*14da0*/  SHF.R.S32.HI R26, RZ, 0x1f, R26 ;  /* 0x0000001fff1a7819 */ /* 0x000fe4000001141a */
[CC--:B--2---:R-:W-:Y:S02]  /*14db0*/  @!P3 LEA R8, P5, R214.reuse, R14.reuse, 0x1 ;  /* 0x0000000ed608b211 */ /* 0x0c4fe400078a08ff */
[-C--:B------:R-:W-:Y:S02]  /*14dc0*/  @!P2 LEA R10, P4, R15, R14.reuse, 0x1 ;  /* 0x0000000e0f0aa211 */ /* 0x080fe400078808ff */
[----:B---3--:R-:W-:Y:S02]  /*14dd0*/  @!P3 LEA.HI.X R9, R214, R3, R12, 0x1, P5 ;  /* 0x00000003d609b211 */ /* 0x008fe400028f0c0c */
[----:B------:R-:W-:-:S02]  /*14de0*/  @!P1 LEA R12, P5, R25, R14, 0x1 ;  /* 0x0000000e190c9211 */ /* 0x000fc400078a08ff */
[-C--:B------:R-:W-:Y:S01]  /*14df0*/  @!P2 LEA.HI.X R11, R15, R3.reuse, R27, 0x1, P4 ;  /* 0x000000030f0ba211 */ /* 0x080fe200020f0c1b */
[----:B------:R4:W-:Y:S01]  /*14e00*/  @!P3 ST.E.128 desc[UR40][R8.64], R28 ;  /* 0x0000001c0800b985 */ /* 0x0009e2000c101d28 */
[----:B------:R-:W-:Y:S02]  /*14e10*/  @!P0 LEA R14, P4, R21, R14, 0x1 ;  /* 0x0000000e150e8211 */ /* 0x000fe400078808ff */
[-C--:B------:R-:W-:Y:S01]  /*14e20*/  @!P1 LEA.HI.X R13, R25, R3.reuse, R26, 0x1, P5 ;  /* 0x00000003190d9211 */ /* 0x080fe200028f0c1a */
[----:B------:R4:W-:Y:S01]  /*14e30*/  @!P2 ST.E.128 desc[UR40][R10.64], R44 ;  /* 0x0000002c0a00a985 */ /* 0x0009e2000c101d28 */
[----:B------:R-:W-:-:S03]  /*14e40*/  @!P0 LEA.HI.X R15, R21, R3, R24, 0x1, P4 ;  /* 0x00000003150f8211 */ /* 0x000fc600020f0c18 */
[----:B------:R4:W-:Y:S04]  /*14e50*/  @!P1 ST.E.128 desc[UR40][R12.64], R60 ;  /* 0x0000003c0c009985 */ /* 0x0009e8000c101d28 */
[----:B------:R4:W-:Y:S02]  /*14e60*/  @!P0 ST.E.128 desc[UR40][R14.64], R76 ;  /* 0x0000004c0e008985 */ /* 0x0009e4000c101d28 */
.L_x_14627:
[----:B------:R-:W-:Y:S05]  /*14e70*/  BSYNC B1 ;  /* 0x0000000000017941 */ /* 0x000fea0003800000 */
.L_x_14626:
[----:B------:R-:W-:-:S03]  /*14e80*/  UMOV UR4, 0xffffffff ;  /* 0xffffffff00047882 */ /* 0x000fc60000000000 */
[----:B------:R-:W-:Y:S05]  /*14e90*/  BRA.DIV UR4, `(.L_x_14628) ;  /* 0x000000e204a07947 */ /* 0x000fea000b800000 */
[----:B---3--:R3:W0:Y:S04]  /*14ea0*/  SHFL.IDX PT, R3, R20, 0x2, 0x181f ;  /* 0x00581f0014037f89 */ /* 0x00862800000e0000 */
[----:B--2-4-:R3:W2:Y:S02]  /*14eb0*/  SHFL.IDX PT, R14, R4, 0x2, 0x181f ;  /* 0x00581f00040e7f89 */ /* 0x0146a400000e0000 */
.L_x_14863:
        /* <DEDUP_REMOVED lines=18> */
[----:B0-----:R-:W-:Y:S02]  /*14fe0*/  @!P3 LEA.HI.X R13, R214, R3, R8, 0x1, P5 ;  /* 0x00000003d60db211 */ /* 0x001fe400028f0c08 */
        /* <DEDUP_REMOVED lines=9> */
.L_x_14630:
[----:B------:R-:W-:Y:S05]  /*15080*/  BSYNC B1 ;  /* 0x0000000000017941 */ /* 0x000fea0003800000 */
.L_x_14629:
[----:B------:R-:W-:-:S03]  /*15090*/  UMOV UR4, 0xffffffff ;  /* 0xffffffff00047882 */ /* 0x000fc60000000000 */
[----:B------:R-:W-:Y:S05]  /*150a0*/  BRA.DIV UR4, `(.L_x_14631) ;  /* 0x000000e204647947 */ /* 0x000fea000b800000 */
[----:B0-----:R0:W0:Y:S04]  /*150b0*/  SHFL.IDX PT, R3, R20, 0x3, 0x181f ;  /* 0x00781f0014037f89 */ /* 0x00102800000e0000 */
[----:B--2-4-:R2:W4:Y:S02]  /*150c0*/  SHFL.IDX PT, R14, R4, 0x3, 0x181f ;  /* 0x00781f00040e7f89 */ /* 0x01452400000e0000 */
.L_x_14867:
[----:B------:R-:W-:-:S05]  /*150d0*/  VIADD R9, R89, 0x60 ;  /* 0x0000006059097836 */ /* 0x000fca0000000000 */
[----:B------:R-:W-:-:S13]  /*150e0*/  ISETP.GE.AND P0, PT, R9, R0, PT ;  /* 0x000000000900720c */ /* 0x000fda0003f06270 */
[----:B------:R-:W-:Y:S05]  /*150f0*/  @P0 BRA `(.L_x_14632) ;  /* 0x0000003800d80947 */ /* 0x000fea0003800000 */
[C---:B01-3--:R-:W-:Y:S01]  /*15100*/  VIADD R20, R214.reuse, 0x40 ;  /* 0x00000040d6147836 */ /* 0x04bfe20000000000 */
[----:B------:R-:W-:Y:S01]  /*15110*/  ULDC UR4, c[0x0][0xbc8] ;  /* 0x0002f20000047ab9 */ /* 0x000fe20000000800 */
[C---:B--2---:R-:W-:Y:S01]  /*15120*/  VIADD R4, R214.reuse, 0x80 ;  /* 0x00000080d6047836 */ /* 0x044fe20000000000 */
[C---:B------:R-:W-:Y:S01]  /*15130*/  ISETP.GE.AND P3, PT, R214.reuse, UR4, PT ;  /* 0x00000004d6007c0c */ /* 0x040fe2000bf66270 */
[----:B------:R-:W-:Y:S01]  /*15140*/  VIADD R25, R214, 0x40 ;  /* 0x00000040d6197836 */ /* 0x000fe20000000000 */
[----:B------:R-:W-:Y:S01]  /*15150*/  ISETP.GE.AND P4, PT, R20, UR4, PT ;  /* 0x0000000414007c0c */ /* 0x000fe2000bf86270 */
[----:B------:R-:W-:Y:S01]  /*15160*/  VIADD R15, R214, 0x80 ;  /* 0x00000080d60f7836 */ /* 0x000fe20000000000 */
[----:B------:R-:W-:Y:S02]  /*15170*/  ISETP.GE.AND P5, PT, R4, UR4, PT ;  /* 0x0000000404007c0c */ /* 0x000fe4000bfa6270 */
[----:B------:R-:W-:Y:S02]  /*15180*/  SHF.R.S32.HI R26, RZ, 0x1f, R214 ;  /* 0x0000001fff1a7819 */ /* 0x000fe400000114d6 */
[----:B------:R-:W-:-:S02]  /*15190*/  SHF.R.S32.HI R25, RZ, 0x1f, R25 ;  /* 0x0000001fff197819 */ /* 0x000fc40000011419 */
[----:B------:R-:W-:-:S03]  /*151a0*/  SHF.R.S32.HI R15, RZ, 0x1f, R15 ;  /* 0x0000001fff0f7819 */ /* 0x000fc6000001140f */
[-C--:B----4-:R-:W-:Y:S02]  /*151b0*/  @!P3 LEA R8, P0, R214, R14.reuse, 0x1 ;  /* 0x0000000ed608b211 */ /* 0x090fe400078008ff */
        /* <DEDUP_REMOVED lines=14> */
.L_x_14621:
[----:B0-----:R-:W0:Y:S01]  /*152a0*/  @P1 LDC R11, c[0x0][0xcec] ;  /* 0x00033b00ff0b1b82 */ /* 0x001e220000000800 */
[----:B------:R-:W-:Y:S01]  /*152b0*/  IMAD.MOV.U32 R3, RZ, RZ, R155 ;  /* 0x000000ffff037224 */ /* 0x000fe200078e009b */
[----:B------:R-:W-:-:S06]  /*152c0*/  ULDC.64 UR4, c[0x0][0xc08] ;  /* 0x0003020000047ab9 */ /* 0x000fcc0000000a00 */
[----:B------:R-:W1:Y:S01]  /*152d0*/  @P1 LDC R10, c[0x0][0xcf0] ;  /* 0x00033c00ff0a1b82 */ /* 0x000e620000000800 */
[----:B0-----:R-:W-:-:S05]  /*152e0*/  @P1 IMAD.HI.U32 R11, R155, R11, RZ ;  /* 0x0000000b9b0b1227 */ /* 0x001fca00078e00ff */
[----:B-1----:R-:W-:Y:S01]  /*152f0*/  @P1 SHF.R.U32.HI R3, RZ, R10, R11 ;  /* 0x0000000aff031219 */ /* 0x002fe2000001160b */
[----:B------:R-:W-:-:S04]  /*15300*/  IMAD R11, R8, UR4, RZ ;  /* 0x00000004080b7c24 */ /* 0x000fc8000f8e02ff */
[C---:B------:R-:W-:Y:S02]  /*15310*/  IMAD R8, R4.reuse, UR5, R11 ;  /* 0x0000000504087c24 */ /* 0x040fe4000f8e020b */
[----:B------:R-:W-:Y:S01]  /*15320*/  IMAD.WIDE.U32 R10, R4, UR4, RZ ;  /* 0x00000004040a7c25 */ /* 0x000fe2000f8e00ff */
[----:B------:R-:W-:-:S03]  /*15330*/  ULDC.64 UR4, c[0x0][0xc38] ;  /* 0x00030e0000047ab9 */ /* 0x000fc60000000a00 */
[----:B------:R-:W-:Y:S01]  /*15340*/  IMAD.IADD R11, R11, 0x1, R8 ;  /* 0x000000010b0b7824 */ /* 0x000fe200078e0208 */
[----:B------:R-:W-:Y:S01]  /*15350*/  SHF.R.S32.HI R8, RZ, 0x1f, R9 ;  /* 0x0000001fff087819 */ /* 0x000fe20000011409 */
        /* <DEDUP_REMOVED lines=34> */
.L_x_14870:
[----:B------:R-:W-:Y:S01]  /*15580*/  ISETP.GE.AND P0, PT, R153, R0, PT ;  /* 0x000000009900720c */ /* 0x000fe20003f06270 */
[----:B------:R-:W-:-:S12]  /*15590*/  BSSY B1, `(.L_x_14634) ;  /* 0x00000c3000017945 */ /* 0x000fd80003800000 */
[----:B------:R-:W-:Y:S05]  /*155a0*/  @P0 BRA `(.L_x_14635) ;  /* 0x0000000c00040947 */ /* 0x000fea0003800000 */
[----:B------:R-:W3:Y:S01]  /*155b0*/  LDL R155, [R1+0x2c] ;  /* 0x00002c00019b7983 */ /* 0x000ee20000100800 */
[----:B------:R-:W-:-:S03]  /*155c0*/  ULDC UR4, c[0x0][0xbc8] ;  /* 0x0002f20000047ab9 */ /* 0x000fc60000000800 */
[----:B------:R-:W4:Y:S04]  /*155d0*/  LDL R11, [R1+0xe4] ;  /* 0x0000e400010b7983 */ /* 0x000f280000100800 */
        /* <DEDUP_REMOVED lines=12> */
[----:B---3--:R-:W-:-:S02]  /*156a0*/  ISETP.GE.AND P0, PT, R155, UR4, PT ;  /* 0x000000049b007c0c */ /* 0x008fc4000bf06270 */
[----:B----4-:R-:W-:-:S11]  /*156b0*/  ISETP.GE.AND P1, PT, R11, UR4, PT ;  /* 0x000000040b007c0c */ /* 0x010fd6000bf26270 */
[----:B--2---:R-:W-:Y:S02]  /*156c0*/  @!P0 IMAD.MOV.U32 R8, RZ, RZ, R12 ;  /* 0x000000ffff088224 */ /* 0x004fe400078e000c */
[----:B-1----:R-:W-:Y:S02]  /*156d0*/  @!P0 IMAD.MOV.U32 R9, RZ, RZ, R20 ;  /* 0x000000ffff098224 */ /* 0x002fe400078e0014 */
[----:B------:R-:W-:Y:S02]  /*156e0*/  @!P0 IMAD.WIDE R8, R155, 0x4, R8 ;  /* 0x000000049b088825 */ /* 0x000fe400078e0208 */
[----:B------:R-:W2:Y:S04]  /*156f0*/  LDL R155, [R1+0xc8] ;  /* 0x0000c800019b7983 */ /* 0x000ea80000100800 */
[----:B------:R1:W-:Y:S01]  /*15700*/  @!P0 ST.E.64 desc[UR40][R8.64], R24 ;  /* 0x0000001808008985 */ /* 0x0003e2000c101b28 */
[----:B-----5:R-:W-:-:S02]  /*15710*/  ISETP.GE.AND P0, PT, R154, UR4, PT ;  /* 0x000000049a007c0c */ /* 0x020fc4000bf06270 */
[C---:B-1----:R-:W-:Y:S01]  /*15720*/  @!P1 LEA R8, P2, R11.reuse, R12, 0x2 ;  /* 0x0000000c0b089211 */ /* 0x042fe200078410ff */
[----:B------:R-:W3:Y:S03]  /*15730*/  LDL R25, [R1+0x150] ;  /* 0x0001500001197983 */ /* 0x000ee60000100800 */
[----:B------:R-:W-:Y:S01]  /*15740*/  @!P1 LEA.HI.X R9, R11, R20, R13, 0x2, P2 ;  /* 0x000000140b099211 */ /* 0x000fe200010f140d */
[----:B------:R-:W4:Y:S04]  /*15750*/  LDL R24, [R1+0xbc] ;  /* 0x0000bc0001187983 */ /* 0x000f280000100800 */
[----:B------:R-:W5:Y:S04]  /*15760*/  LDL R11, [R1+0x154] ;  /* 0x00015400010b7983 */ /* 0x000f680000100800 */
[----:B------:R1:W-:Y:S04]  /*15770*/  @!P1 ST.E.64 desc[UR40][R8.64], R28 ;  /* 0x0000001c08009985 */ /* 0x0003e8000c101b28 */
[----:B------:R-:W4:Y:S01]  /*15780*/  LDL R13, [R1+0xc4] ;  /* 0x0000c400010d7983 */ /* 0x000f220000100800 */
[----:B-1----:R-:W-:-:S03]  /*15790*/  @!P0 LEA R8, P2, R154, R12, 0x2 ;  /* 0x0000000c9a088211 */ /* 0x002fc600078410ff */
[----:B------:R-:W4:Y:S01]  /*157a0*/  LDL R29, [R1+0x140] ;  /* 0x00014000011d7983 */ /* 0x000f220000100800 */
[----:B------:R-:W-:-:S03]  /*157b0*/  @!P0 LEA.HI.X R9, R154, R20, R160, 0x2, P2 ;  /* 0x000000149a098211 */ /* 0x000fc600010f14a0 */
[----:B------:R-:W4:Y:S04]  /*157c0*/  LDL R28, [R1+0xac] ;  /* 0x0000ac00011c7983 */ /* 0x000f280000100800 */
[----:B------:R1:W-:Y:S01]  /*157d0*/  @!P0 ST.E.64 desc[UR40][R8.64], R32 ;  /* 0x0000002008008985 */ /* 0x0003e2000c101b28 */
[----:B------:R-:W-:-:S03]  /*157e0*/  ISETP.GE.AND P1, PT, R21, UR4, PT ;  /* 0x0000000415007c0c */ /* 0x000fc6000bf26270 */
[----:B------:R-:W4:Y:S04]  /*157f0*/  LDL R154, [R1+0xc0] ;  /* 0x0000c000019a7983 */ /* 0x000f280000100800 */
[----:B-1----:R-:W4:Y:S01]  /*15800*/  LDL R33, [R1+0x14c] ;  /* 0x00014c0001217983 */ /* 0x002f220000100800 */
[----:B------:R-:W-:-:S05]  /*15810*/  ISETP.GE.AND P0, PT, R15, UR4, PT ;  /* 0x000000040f007c0c */ /* 0x000fca000bf06270 */
[C---:B------:R-:W-:Y:S01]  /*15820*/  @!P1 LEA R8, P2, R21.reuse, R12, 0x2 ;  /* 0x0000000c15089211 */ /* 0x040fe200078410ff */
[----:B------:R-:W4:Y:S03]  /*15830*/  LDL R32, [R1+0x144] ;  /* 0x0001440001207983 */ /* 0x000f260000100800 */
[----:B------:R-:W-:Y:S02]  /*15840*/  @!P1 LEA.HI.X R9, R21, R20, R159, 0x2, P2 ;  /* 0x0000001415099211 */ /* 0x000fe400010f149f */
[----:B------:R-:W-:Y:S01]  /*15850*/  ISETP.GE.AND P2, PT, R156, UR4, PT ;  /* 0x000000049c007c0c */ /* 0x000fe2000bf46270 */
[----:B------:R-:W4:Y:S04]  /*15860*/  LDL R21, [R1+0x148] ;  /* 0x0001480001157983 */ /* 0x000f280000100800 */
[----:B------:R1:W-:Y:S01]  /*15870*/  @!P1 ST.E.64 desc[UR40][R8.64], R36 ;  /* 0x0000002408009985 */ /* 0x0003e2000c101b28 */
[----:B------:R-:W-:-:S02]  /*15880*/  ISETP.GE.AND P3, PT, R10, UR4, PT ;  /* 0x000000040a007c0c */ /* 0x000fc4000bf66270 */
[C---:B-1----:R-:W-:Y:S01]  /*15890*/  @!P0 LEA R8, P1, R15.reuse, R12, 0x2 ;  /* 0x0000000c0f088211 */ /* 0x042fe200078210ff */
[----:B------:R-:W4:Y:S03]  /*158a0*/  LDL R36, [R1+0xa8] ;  /* 0x0000a80001247983 */ /* 0x000f260000100800 */
[----:B------:R-:W-:Y:S01]  /*158b0*/  @!P0 LEA.HI.X R9, R15, R20, R158, 0x2, P1 ;  /* 0x000000140f098211 */ /* 0x000fe200008f149e */
[----:B------:R-:W4:Y:S01]  /*158c0*/  LDL R37, [R1+0x12c] ;  /* 0x00012c0001257983 */ /* 0x000f220000100800 */
[----:B------:R-:W-:-:S03]  /*158d0*/  ISETP.GE.AND P1, PT, R14, UR4, PT ;  /* 0x000000040e007c0c */ /* 0x000fc6000bf26270 */
[----:B------:R1:W-:Y:S04]  /*158e0*/  @!P0 ST.E.64 desc[UR40][R8.64], R40 ;  /* 0x0000002808008985 */ /* 0x0003e8000c101b28 */
[----:B------:R-:W4:Y:S01]  /*158f0*/  LDL R15, [R1+0xb4] ;  /* 0x0000b400010f7983 */ /* 0x000f220000100800 */
[----:B-1----:R-:W-:-:S03]  /*15900*/  @!P2 LEA R8, P0, R156, R12, 0x2 ;  /* 0x0000000c9c08a211 */ /* 0x002fc600078010ff */
[----:B------:R-:W4:Y:S01]  /*15910*/  LDL R40, [R1+0xb0] ;  /* 0x0000b00001287983 */ /* 0x000f220000100800 */
[----:B------:R-:W-:-:S03]  /*15920*/  @!P2 LEA.HI.X R9, R156, R20, R157, 0x2, P0 ;  /* 0x000000149c09a211 */ /* 0x000fc600000f149d */
[----:B------:R-:W4:Y:S04]  /*15930*/  LDL R41, [R1+0x134] ;  /* 0x0001340001297983 */ /* 0x000f280000100800 */
[----:B------:R1:W-:Y:S02]  /*15940*/  @!P2 ST.E.64 desc[UR40][R8.64], R44 ;  /* 0x0000002c0800a985 */ /* 0x0003e4000c101b28 */
[----:B-1----:R-:W-:Y:S02]  /*15950*/  @!P3 LEA R8, P2, R10, R12, 0x2 ;  /* 0x0000000c0a08b211 */ /* 0x002fe400078410ff */
[----:B------:R-:W4:Y:S04]  /*15960*/  LDL R44, [R1+0x13c] ;  /* 0x00013c00012c7983 */ /* 0x000f280000100800 */
[----:B------:R-:W4:Y:S01]  /*15970*/  LDL R45, [R1+0x108] ;  /* 0x00010800012d7983 */ /* 0x000f220000100800 */
[----:B--2---:R-:W-:-:S02]  /*15980*/  ISETP.GE.AND P0, PT, R155, UR4, PT ;  /* 0x000000049b007c0c */ /* 0x004fc4000bf06270 */
[----:B-----5:R-:W-:Y:S02]  /*15990*/  @!P3 LEA.HI.X R9, R10, R20, R11, 0x2, P2 ;  /* 0x000000140a09b211 */ /* 0x020fe400010f140b */
[----:B------:R-:W-:-:S04]  /*159a0*/  @!P1 LEA R10, P4, R14, R12, 0x2 ;  /* 0x0000000c0e0a9211 */ /* 0x000fc800078810ff */
[----:B---3--:R-:W-:Y:S02]  /*159b0*/  @!P1 LEA.HI.X R11, R14, R20, R25, 0x2, P4 ;  /* 0x000000140e0b9211 */ /* 0x008fe400020f1419 */
[----:B------:R-:W2:Y:S04]  /*159c0*/  LDL R25, [R1+0x138] ;  /* 0x0001380001197983 */ /* 0x000ea80000100800 */
[----:B------:R1:W-:Y:S01]  /*159d0*/  @!P3 ST.E.64 desc[UR40][R8.64], R48 ;  /* 0x000000300800b985 */ /* 0x0003e2000c101b28 */
[----:B----4-:R-:W-:-:S03]  /*159e0*/  ISETP.GE.AND P2, PT, R13, UR4, PT ;  /* 0x000000040d007c0c */ /* 0x010fc6000bf46270 */
[----:B------:R-:W3:Y:S01]  /*159f0*/  LDL R14, [R1+0xa4] ;  /* 0x0000a400010e7983 */ /* 0x000ee20000100800 */
[----:B-1----:R-:W-:-:S03]  /*15a00*/  @!P0 LEA R8, P4, R155, R12, 0x2 ;  /* 0x0000000c9b088211 */ /* 0x002fc600078810ff */
[----:B------:R-:W4:Y:S04]  /*15a10*/  LDL R48, [R1+0x8c] ;  /* 0x00008c0001307983 */ /* 0x000f280000100800 */
[----:B------:R-:W5:Y:S01]  /*15a20*/  LDL R49, [R1+0x110] ;  /* 0x0001100001317983 */ /* 0x000f620000100800 */
[----:B------:R-:W-:-:S03]  /*15a30*/  @!P0 LEA.HI.X R9, R155, R20, R33, 0x2, P4 ;  /* 0x000000149b098211 */ /* 0x000fc600020f1421 */
[----:B------:R-:W3:Y:S01]  /*15a40*/  LDL R33, [R1+0x130] ;  /* 0x0001300001217983 */ /* 0x000ee20000100800 */
[----:B------:R-:W-:-:S03]  /*15a50*/  ISETP.GE.AND P3, PT, R154, UR4, PT ;  /* 0x000000049a007c0c */ /* 0x000fc6000bf66270 */
[----:B------:R1:W-:Y:S01]  /*15a60*/  @!P1 ST.E.64 desc[UR40][R10.64], R52 ;  /* 0x000000340a009985 */ /* 0x0003e2000c101b28 */
[----:B------:R-:W-:-:S03]  /*15a70*/  ISETP.GE.AND P1, PT, R24, UR4, PT ;  /* 0x0000000418007c0c */ /* 0x000fc6000bf26270 */
[----:B------:R0:W-:Y:S01]  /*15a80*/  @!P0 ST.E.64 desc[UR40][R8.64], R56 ;  /* 0x0000003808008985 */ /* 0x0001e2000c101b28 */
[----:B-1----:R-:W-:-:S03]  /*15a90*/  @!P2 LEA R10, P5, R13, R12, 0x2 ;  /* 0x0000000c0d0aa211 */ /* 0x002fc600078a10ff */
[----:B------:R-:W4:Y:S01]  /*15aa0*/  LDL R52, [R1+0x90] ;  /* 0x0000900001347983 */ /* 0x000f220000100800 */
[----:B------:R-:W-:-:S03]  /*15ab0*/  @!P2 LEA.HI.X R11, R13, R20, R21, 0x2, P5 ;  /* 0x000000140d0ba211 */ /* 0x000fc600028f1415 */
[----:B------:R-:W5:Y:S01]  /*15ac0*/  LDL R53, [R1+0x114] ;  /* 0x0001140001357983 */ /* 0x000f620000100800 */
[----:B0-----:R-:W-:-:S03]  /*15ad0*/  @!P3 LEA R8, P4, R154, R12, 0x2 ;  /* 0x0000000c9a08b211 */ /* 0x001fc600078810ff */
[----:B------:R0:W-:Y:S01]  /*15ae0*/  @!P2 ST.E.64 desc[UR40][R10.64], R60 ;  /* 0x0000003c0a00a985 */ /* 0x0001e2000c101b28 */
[----:B------:R-:W-:-:S03]  /*15af0*/  @!P3 LEA.HI.X R9, R154, R20, R32, 0x2, P4 ;  /* 0x000000149a09b211 */ /* 0x000fc600020f1420 */
[----:B------:R-:W4:Y:S04]  /*15b00*/  LDL R13, [R1+0x9c] ;  /* 0x00009c00010d7983 */ /* 0x000f280000100800 */
[----:B------:R-:W5:Y:S01]  /*15b10*/  LDL R32, [R1+0x128] ;  /* 0x0001280001207983 */ /* 0x000f620000100800 */
[----:B------:R-:W-:-:S03]  /*15b20*/  ISETP.GE.AND P2, PT, R15, UR4, PT ;  /* 0x000000040f007c0c */ /* 0x000fc6000bf46270 */
[----:B------:R-:W5:Y:S01]  /*15b30*/  LDL R21, [R1+0xa0] ;  /* 0x0000a00001157983 */ /* 0x000f620000100800 */
[----:B0-----:R-:W-:-:S04]  /*15b40*/  @!P1 LEA R10, P5, R24, R12, 0x2 ;  /* 0x0000000c180a9211 */ /* 0x001fc800078a10ff */
[----:B------:R-:W-:Y:S01]  /*15b50*/  @!P1 LEA.HI.X R11, R24, R20, R29, 0x2, P5 ;  /* 0x00000014180b9211 */ /* 0x000fe200028f141d */
[----:B------:R-:W-:Y:S01]  /*15b60*/  @!P3 ST.E.64 desc[UR40][R8.64], R64 ;  /* 0x000000400800b985 */ /* 0x000fe2000c101b28 */
[----:B------:R-:W-:-:S03]  /*15b70*/  ISETP.GE.AND P0, PT, R153, UR4, PT ;  /* 0x0000000499007c0c */ /* 0x000fc6000bf06270 */
[----:B------:R0:W-:Y:S01]  /*15b80*/  @!P1 ST.E.64 desc[UR40][R10.64], R68 ;  /* 0x000000440a009985 */ /* 0x0001e2000c101b28 */
[----:B------:R-:W-:-:S03]  /*15b90*/  ISETP.GE.AND P1, PT, R28, UR4, PT ;  /* 0x000000041c007c0c */ /* 0x000fc6000bf26270 */
[----:B------:R-:W5:Y:S04]  /*15ba0*/  LDL R29, [R1+0x98] ;  /* 0x00009800011d7983 */ /* 0x000f680000100800 */
[----:B------:R-:W5:Y:S01]  /*15bb0*/  LDL R24, [R1+0x94] ;  /* 0x0000940001187983 */ /* 0x000f620000100800 */
[-C--:B0-----:R-:W-:Y:S02]  /*15bc0*/  @!P2 LEA R10, P5, R15, R12.reuse, 0x2 ;  /* 0x0000000c0f0aa211 */ /* 0x081fe400078a10ff */
[----:B------:R-:W-:-:S04]  /*15bd0*/  @!P0 LEA R8, P4, R153, R12, 0x2 ;  /* 0x0000000c99088211 */ /* 0x000fc800078810ff */
[-C--:B------:R-:W-:Y:S02]  /*15be0*/  @!P0 LEA.HI.X R9, R153, R20.reuse, R44, 0x2, P4 ;  /* 0x0000001499098211 */ /* 0x080fe400020f142c */
[----:B------:R-:W-:Y:S01]  /*15bf0*/  ISETP.GE.AND P3, PT, R40, UR4, PT ;  /* 0x0000000428007c0c */ /* 0x000fe2000bf66270 */
[----:B------:R-:W5:Y:S04]  /*15c00*/  LDL R44, [R1+0x84] ;  /* 0x00008400012c7983 */ /* 0x000f680000100800 */
[----:B------:R-:W-:Y:S01]  /*15c10*/  @!P0 ST.E.64 desc[UR40][R8.64], R72 ;  /* 0x0000004808008985 */ /* 0x000fe2000c101b28 */
[----:B--2---:R-:W-:-:S03]  /*15c20*/  @!P2 LEA.HI.X R11, R15, R20, R25, 0x2, P5 ;  /* 0x000000140f0ba211 */ /* 0x004fc600028f1419 */
[----:B------:R-:W2:Y:S04]  /*15c30*/  LDL R15, [R1+0x120] ;  /* 0x00012000010f7983 */ /* 0x000ea80000100800 */
[----:B------:R-:W2:Y:S04]  /*15c40*/  LDL R25, [R1+0x124] ;  /* 0x0001240001197983 */ /* 0x000ea80000100800 */
[----:B------:R0:W-:Y:S02]  /*15c50*/  @!P2 ST.E.64 desc[UR40][R10.64], R76 ;  /* 0x0000004c0a00a985 */ /* 0x0001e4000c101b28 */
[----:B0-----:R-:W-:-:S04]  /*15c60*/  @!P1 LEA R10, P5, R28, R12, 0x2 ;  /* 0x0000000c1c0a9211 */ /* 0x001fc800078a10ff */
[----:B---3--:R-:W-:Y:S02]  /*15c70*/  @!P1 LEA.HI.X R11, R28, R20, R33, 0x2, P5 ;  /* 0x000000141c0b9211 */ /* 0x008fe400028f1421 */
[----:B------:R-:W3:Y:S04]  /*15c80*/  LDL R33, [R1+0x11c] ;  /* 0x00011c0001217983 */ /* 0x000ee80000100800 */
[----:B------:R-:W3:Y:S01]  /*15c90*/  LDL R28, [R1+0x118] ;  /* 0x00011800011c7983 */ /* 0x000ee20000100800 */
[----:B------:R-:W-:Y:S02]  /*15ca0*/  ISETP.GE.AND P2, PT, R14, UR4, PT ;  /* 0x000000040e007c0c */ /* 0x000fe4000bf46270 */
[----:B------:R-:W-:Y:S02]  /*15cb0*/  @!P3 LEA R8, P4, R40, R12, 0x2 ;  /* 0x0000000c2808b211 */ /* 0x000fe400078810ff */
[----:B------:R-:W-:-:S02]  /*15cc0*/  ISETP.GE.AND P0, PT, R36, UR4, PT ;  /* 0x0000000424007c0c */ /* 0x000fc4000bf06270 */
[----:B------:R-:W-:Y:S02]  /*15cd0*/  @!P3 LEA.HI.X R9, R40, R20, R41, 0x2, P4 ;  /* 0x000000142809b211 */ /* 0x000fe400020f1429 */
[----:B------:R-:W3:Y:S04]  /*15ce0*/  LDL R40, [R1+0x80] ;  /* 0x0000800001287983 */ /* 0x000ee80000100800 */
[----:B------:R-:W-:Y:S04]  /*15cf0*/  @!P3 ST.E.64 desc[UR40][R8.64], R80 ;  /* 0x000000500800b985 */ /* 0x000fe8000c101b28 */
[----:B------:R0:W-:Y:S04]  /*15d00*/  @!P1 ST.E.64 desc[UR40][R10.64], R84 ;  /* 0x000000540a009985 */ /* 0x0001e8000c101b28 */
[----:B------:R-:W3:Y:S01]  /*15d10*/  LDL R41, [R1+0x104] ;  /* 0x0001040001297983 */ /* 0x000ee20000100800 */
[----:B----4-:R-:W-:-:S02]  /*15d20*/  ISETP.GE.AND P1, PT, R13, UR4, PT ;  /* 0x000000040d007c0c */ /* 0x010fc4000bf26270 */
[-C--:B0-----:R-:W-:Y:S02]  /*15d30*/  @!P2 LEA R10, P5, R14, R12.reuse, 0x2 ;  /* 0x0000000c0e0aa211 */ /* 0x081fe400078a10ff */
[----:B------:R-:W-:Y:S02]  /*15d40*/  @!P0 LEA R8, P4, R36, R12, 0x2 ;  /* 0x0000000c24088211 */ /* 0x000fe400078810ff */
[-C--:B-----5:R-:W-:Y:S02]  /*15d50*/  @!P2 LEA.HI.X R11, R14, R20.reuse, R32, 0x2, P5 ;  /* 0x000000140e0ba211 */ /* 0x0a0fe400028f1420 */
[----:B------:R-:W4:Y:S01]  /*15d60*/  LDL R14, [R1+0x88] ;  /* 0x00008800010e7983 */ /* 0x000f220000100800 */
[----:B------:R-:W-:Y:S02]  /*15d70*/  @!P0 LEA.HI.X R9, R36, R20, R37, 0x2, P4 ;  /* 0x0000001424098211 */ /* 0x000fe400020f1425 */
[----:B------:R-:W-:Y:S01]  /*15d80*/  ISETP.GE.AND P3, PT, R21, UR4, PT ;  /* 0x0000000415007c0c */ /* 0x000fe2000bf66270 */
[----:B------:R-:W5:Y:S04]  /*15d90*/  LDL R36, [R1+0x7c] ;  /* 0x00007c0001247983 */ /* 0x000f680000100800 */
[----:B------:R-:W-:Y:S04]  /*15da0*/  @!P0 ST.E.64 desc[UR40][R8.64], R88 ;  /* 0x0000005808008985 */ /* 0x000fe8000c101b28 */
[----:B------:R0:W-:Y:S01]  /*15db0*/  @!P2 ST.E.64 desc[UR40][R10.64], R92 ;  /* 0x0000005c0a00a985 */ /* 0x0001e2000c101b28 */
[----:B------:R-:W-:-:S03]  /*15dc0*/  ISETP.GE.AND P0, PT, R29, UR4, PT ;  /* 0x000000041d007c0c */ /* 0x000fc6000bf06270 */
[----:B------:R-:W5:Y:S04]  /*15dd0*/  LDL R32, [R1+0x78] ;  /* 0x0000780001207983 */ /* 0x000f680000100800 */
[----:B------:R-:W5:Y:S01]  /*15de0*/  LDL R37, [R1+0x100] ;  /* 0x0001000001257983 */ /* 0x000f620000100800 */
[-C--:B0-----:R-:W-:Y:S02]  /*15df0*/  @!P1 LEA R10, P5, R13, R12.reuse, 0x2 ;  /* 0x0000000c0d0a9211 */ /* 0x081fe400078a10ff */
[----:B------:R-:W-:Y:S02]  /*15e00*/  @!P3 LEA R8, P4, R21, R12, 0x2 ;  /* 0x0000000c1508b211 */ /* 0x000fe400078810ff */
[----:B------:R-:W-:Y:S02]  /*15e10*/  ISETP.GE.AND P2, PT, R24, UR4, PT ;  /* 0x0000000418007c0c */ /* 0x000fe4000bf46270 */
[----:B--2---:R-:W-:-:S02]  /*15e20*/  @!P1 LEA.HI.X R11, R13, R20, R15, 0x2, P5 ;  /* 0x000000140d0b9211 */ /* 0x004fc400028f140f */
[----:B------:R-:W2:Y:S04]  /*15e30*/  LDL R15, [R1+0x10c] ;  /* 0x00010c00010f7983 */ /* 0x000ea80000100800 */
[----:B------:R-:W2:Y:S01]  /*15e40*/  LDL R13, [R1+0x74] ;  /* 0x00007400010d7983 */ /* 0x000ea20000100800 */
[----:B------:R-:W-:-:S03]  /*15e50*/  @!P3 LEA.HI.X R9, R21, R20, R25, 0x2, P4 ;  /* 0x000000141509b211 */ /* 0x000fc600020f1419 */
[----:B------:R-:W2:Y:S04]  /*15e60*/  LDL R25, [R1+0x70] ;  /* 0x0000700001197983 */ /* 0x000ea80000100800 */
[----:B------:R-:W2:Y:S04]  /*15e70*/  LDL R21, [R1+0x6c] ;  /* 0x00006c0001157983 */ /* 0x000ea80000100800 */
[----:B------:R0:W-:Y:S04]  /*15e80*/  @!P3 ST.E.64 desc[UR40][R8.64], R96 ;  /* 0x000000600800b985 */ /* 0x0001e8000c101b28 */
[----:B------:R1:W-:Y:S01]  /*15e90*/  @!P1 ST.E.64 desc[UR40][R10.64], R100 ;  /* 0x000000640a009985 */ /* 0x0003e2000c101b28 */
[----:B0-----:R-:W-:-:S04]  /*15ea0*/  @!P0 LEA R8, P3, R29, R12, 0x2 ;  /* 0x0000000c1d088211 */ /* 0x001fc800078610ff */
[----:B---3--:R-:W-:Y:S02]  /*15eb0*/  @!P0 LEA.HI.X R9, R29, R20, R33, 0x2, P3 ;  /* 0x000000141d098211 */ /* 0x008fe400018f1421 */
[C---:B-1----:R-:W-:Y:S01]  /*15ec0*/  @!P2 LEA R10, P5, R24.reuse, R12, 0x2 ;  /* 0x0000000c180aa211 */ /* 0x042fe200078a10ff */
[----:B------:R-:W3:Y:S04]  /*15ed0*/  LDL R33, [R1+0xfc] ;  /* 0x0000fc0001217983 */ /* 0x000ee80000100800 */
[----:B------:R-:W3:Y:S01]  /*15ee0*/  LDL R29, [R1+0xf8] ;  /* 0x0000f800011d7983 */ /* 0x000ee20000100800 */
[----:B------:R-:W-:-:S03]  /*15ef0*/  @!P2 LEA.HI.X R11, R24, R20, R28, 0x2, P5 ;  /* 0x00000014180ba211 */ /* 0x000fc600028f141c */
[----:B------:R-:W3:Y:S04]  /*15f00*/  LDL R28, [R1+0xf4] ;  /* 0x0000f400011c7983 */ /* 0x000ee80000100800 */
[----:B------:R-:W3:Y:S01]  /*15f10*/  LDL R24, [R1+0xf0] ;  /* 0x0000f00001187983 */ /* 0x000ee20000100800 */
[----:B------:R-:W-:Y:S02]  /*15f20*/  ISETP.GE.AND P4, PT, R52, UR4, PT ;  /* 0x0000000434007c0c */ /* 0x000fe4000bf86270 */
[----:B------:R-:W-:Y:S01]  /*15f30*/  ISETP.GE.AND P1, PT, R48, UR4, PT ;  /* 0x0000000430007c0c */ /* 0x000fe2000bf26270 */
[----:B------:R0:W-:Y:S04]  /*15f40*/  @!P0 ST.E.64 desc[UR40][R8.64], R104 ;  /* 0x0000006808008985 */ /* 0x0001e8000c101b28 */
[----:B------:R1:W-:Y:S01]  /*15f50*/  @!P2 ST.E.64 desc[UR40][R10.64], R108 ;  /* 0x0000006c0a00a985 */ /* 0x0003e2000c101b28 */
[----:B------:R-:W-:-:S05]  /*15f60*/  ISETP.GE.AND P2, PT, R44, UR4, PT ;  /* 0x000000042c007c0c */ /* 0x000fca000bf46270 */
[-C--:B0-----:R-:W-:Y:S02]  /*15f70*/  @!P4 LEA R8, P3, R52, R12.reuse, 0x2 ;  /* 0x0000000c3408c211 */ /* 0x081fe400078610ff */
[----:B----4-:R-:W-:Y:S02]  /*15f80*/  ISETP.GE.AND P0, PT, R14, UR4, PT ;  /* 0x000000040e007c0c */ /* 0x010fe4000bf06270 */
[----:B-1----:R-:W-:Y:S02]  /*15f90*/  @!P1 LEA R10, P5, R48, R12, 0x2 ;  /* 0x0000000c300a9211 */ /* 0x002fe400078a10ff */
[-C--:B------:R-:W-:Y:S02]  /*15fa0*/  @!P4 LEA.HI.X R9, R52, R20.reuse, R53, 0x2, P3 ;  /* 0x000000143409c211 */ /* 0x080fe400018f1435 */
[----:B------:R-:W-:Y:S02]  /*15fb0*/  ISETP.GE.AND P3, PT, R40, UR4, PT ;  /* 0x0000000428007c0c */ /* 0x000fe4000bf66270 */
[----:B------:R-:W-:Y:S01]  /*15fc0*/  @!P1 LEA.HI.X R11, R48, R20, R49, 0x2, P5 ;  /* 0x00000014300b9211 */ /* 0x000fe200028f1431 */
[----:B------:R0:W-:Y:S04]  /*15fd0*/  @!P4 ST.E.64 desc[UR40][R8.64], R112 ;  /* 0x000000700800c985 */ /* 0x0001e8000c101b28 */
[----:B------:R1:W-:Y:S01]  /*15fe0*/  @!P1 ST.E.64 desc[UR40][R10.64], R116 ;  /* 0x000000740a009985 */ /* 0x0003e2000c101b28 */
[----:B-----5:R-:W-:-:S02]  /*15ff0*/  ISETP.GE.AND P1, PT, R36, UR4, PT ;  /* 0x0000000424007c0c */ /* 0x020fc4000bf26270 */
[-C--:B0-----:R-:W-:Y:S02]  /*16000*/  @!P0 LEA R8, P4, R14, R12.reuse, 0x2 ;  /* 0x0000000c0e088211 */ /* 0x081fe400078810ff */
[----:B-1----:R-:W-:-:S04]  /*16010*/  @!P2 LEA R10, P5, R44, R12, 0x2 ;  /* 0x0000000c2c0aa211 */ /* 0x002fc800078a10ff */
[-C--:B------:R-:W-:Y:S02]  /*16020*/  @!P2 LEA.HI.X R11, R44, R20.reuse, R45, 0x2, P5 ;  /* 0x000000142c0ba211 */ /* 0x080fe400028f142d */
[----:B--2---:R-:W-:Y:S02]  /*16030*/  @!P0 LEA.HI.X R9, R14, R20, R15, 0x2, P4 ;  /* 0x000000140e098211 */ /* 0x004fe400020f140f */
[----:B------:R-:W-:-:S03]  /*16040*/  @!P3 LEA R14, P4, R40, R12, 0x2 ;  /* 0x0000000c280eb211 */ /* 0x000fc600078810ff */
[----:B------:R0:W-:Y:S01]  /*16050*/  @!P0 ST.E.64 desc[UR40][R8.64], R120 ;  /* 0x0000007808008985 */ /* 0x0001e2000c101b28 */
[----:B------:R-:W-:Y:S02]  /*16060*/  ISETP.GE.AND P0, PT, R32, UR4, PT ;  /* 0x0000000420007c0c */ /* 0x000fe4000bf06270 */
        /* <DEDUP_REMOVED lines=10> */
[C---:B--2---:R-:W-:Y:S02]  /*16110*/  @!P4 LEA R14, P1, R13.reuse, R12, 0x2 ;  /* 0x0000000c0d0ec211 */ /* 0x044fe400078210ff */
[-C--:B---3--:R-:W-:Y:S02]  /*16120*/  @!P0 LEA.HI.X R11, R32, R20.reuse, R33, 0x2, P5 ;  /* 0x00000014200b8211 */ /* 0x088fe400028f1421 */
[----:B------:R-:W-:Y:S02]  /*16130*/  @!P4 LEA.HI.X R15, R13, R20, R29, 0x2, P1 ;  /* 0x000000140d0fc211 */ /* 0x000fe400008f141d */
[-C--:B0-----:R-:W-:Y:S02]  /*16140*/  @!P2 LEA R8, P5, R25, R12.reuse, 0x2 ;  /* 0x0000000c1908a211 */ /* 0x081fe400078a10ff */
[----:B------:R-:W-:Y:S02]  /*16150*/  @!P3 LEA R12, P1, R21, R12, 0x2 ;  /* 0x0000000c150cb211 */ /* 0x000fe400078210ff */
[----:B------:R-:W-:-:S02]  /*16160*/  @!P2 LEA.HI.X R9, R25, R20, R28, 0x2, P5 ;  /* 0x000000141909a211 */ /* 0x000fc400028f141c */
[----:B------:R-:W-:Y:S01]  /*16170*/  @!P3 LEA.HI.X R13, R21, R20, R24, 0x2, P1 ;  /* 0x00000014150db211 */ /* 0x000fe200008f1418 */
[----:B------:R3:W-:Y:S04]  /*16180*/  @!P0 ST.E.64 desc[UR40][R10.64], R136 ;  /* 0x000000880a008985 */ /* 0x0007e8000c101b28 */
[----:B------:R3:W-:Y:S04]  /*16190*/  @!P4 ST.E.64 desc[UR40][R14.64], R140 ;  /* 0x0000008c0e00c985 */ /* 0x0007e8000c101b28 */
[----:B------:R3:W-:Y:S04]  /*161a0*/  @!P2 ST.E.64 desc[UR40][R8.64], R144 ;  /* 0x000000900800a985 */ /* 0x0007e8000c101b28 */
[----:B------:R3:W-:Y:S02]  /*161b0*/  @!P3 ST.E.64 desc[UR40][R12.64], R148 ;  /* 0x000000940c00b985 */ /* 0x0007e4000c101b28 */
.L_x_14635:
[----:B------:R-:W-:Y:S05]  /*161c0*/  BSYNC B1 ;  /* 0x0000000000017941 */ /* 0x000fea0003800000 */
.L_x_14634:
[----:B------:R-:W-:-:S03]  /*161d0*/  UMOV UR4, 0xffffffff ;  /* 0xffffffff00047882 */ /* 0x000fc60000000000 */
[----:B------:R-:W-:Y:S05]  /*161e0*/  BRA.DIV UR4, `(.L_x_14636) ;  /* 0x000000d204947947 */ /* 0x000fea000b800000 */
[----:B0-----:R-:W0:Y:S04]  /*161f0*/  SHFL.IDX PT, R4, R4, 0x1, 0x1c1f ;  /* 0x003c1f0004047f89 */ /* 0x001e2800000e0000 */
[----:B------:R-:W4:Y:S02]  /*16200*/  SHFL.IDX PT, R3, R3, 0x1, 0x1c1f ;  /* 0x003c1f0003037f89 */ /* 0x000f2400000e0000 */
.L_x_14874:
[----:B------:R-:W-:-:S13]  /*16210*/  ISETP.GE.AND P0, PT, R152, R0, PT ;  /* 0x000000009800720c */ /* 0x000fda0003f06270 */
[----:B------:R-:W-:Y:S05]  /*16220*/  @P0 BRA `(.L_x_14632) ;  /* 0x00000028008c0947 */ /* 0x000fea0003800000 */
[----:B------:R-:W5:Y:S01]  /*16230*/  LDL R61, [R1+0xc8] ;  /* 0x0000c800013d7983 */ /* 0x000f620000100800 */
[----:B------:R-:W-:-:S03]  /*16240*/  ULDC UR4, c[0x0][0xbc8] ;  /* 0x0002f20000047ab9 */ /* 0x000fc60000000800 */
        /* <DEDUP_REMOVED lines=17> */
[----:B---3--:R-:W3:Y:S04]  /*16360*/  LDL R15, [R1+0x8c] ;  /* 0x00008c00010f7983 */ /* 0x008ee80000100800 */
        /* <DEDUP_REMOVED lines=14> */
[----:B------:R-:W3:Y:S04]  /*16450*/  LDL R44, [R1+0x90] ;  /* 0x00009000012c7983 */ /* 0x000ee80000100800 */
[----:B------:R-:W3:Y:S04]  /*16460*/  LDL R41, [R1+0x94] ;  /* 0x0000940001297983 */ /* 0x000ee80000100800 */
[----:B------:R-:W3:Y:S04]  /*16470*/  LDL R40, [R1+0x130] ;  /* 0x0001300001287983 */ /* 0x000ee80000100800 */
[----:B------:R-:W3:Y:S04]  /*16480*/  LDL R25, [R1+0x120] ;  /* 0x0001200001197983 */ /* 0x000ee80000100800 */
[----:B------:R-:W3:Y:S04]  /*16490*/  LDL R13, [R1+0x11c] ;  /* 0x00011c00010d7983 */ /* 0x000ee80000100800 */
[----:B--2---:R-:W2:Y:S01]  /*164a0*/  LDL R12, [R1+0xf4] ;  /* 0x0000f400010c7983 */ /* 0x004ea20000100800 */
[----:B-----5:R-:W-:-:S02]  /*164b0*/  IMAD.MOV.U32 R76, RZ, RZ, R61 ;  /* 0x000000ffff4c7224 */ /* 0x020fc400078e003d */
[----:B----4-:R-:W-:Y:S02]  /*164c0*/  IMAD.MOV.U32 R61, RZ, RZ, R60 ;  /* 0x000000ffff3d7224 */ /* 0x010fe400078e003c */
        /* <DEDUP_REMOVED lines=11> */
[----:B------:R-:W-:Y:S01]  /*16580*/  ISETP.GE.AND P2, PT, R68, UR4, PT ;  /* 0x0000000444007c0c */ /* 0x000fe2000bf46270 */
        /* <DEDUP_REMOVED lines=14> */
[----:B---3--:R-:W-:Y:S01]  /*16670*/  ISETP.GE.AND P3, PT, R84, UR4, PT ;  /* 0x0000000454007c0c */ /* 0x008fe2000bf66270 */
[----:B------:R-:W-:Y:S02]  /*16680*/  IMAD.MOV.U32 R24, RZ, RZ, R15 ;  /* 0x000000ffff187224 */ /* 0x000fe400078e000f */
[----:B------:R-:W-:Y:S01]  /*16690*/  IMAD.MOV.U32 R37, RZ, RZ, R33 ;  /* 0x000000ffff257224 */ /* 0x000fe200078e0021 */
[----:B------:R-:W3:Y:S01]  /*166a0*/  LDL R15, [R1+0x9c] ;  /* 0x00009c00010f7983 */ /* 0x000ee20000100800 */
        /* <DEDUP_REMOVED lines=18> */
[----:B------:R-:W-:Y:S02]  /*167d0*/  @!P2 IMAD.MOV.U32 R8, RZ, RZ, R3 ;  /* 0x000000ffff08a224 */ /* 0x000fe400078e0003 */
[----:B0-----:R-:W-:Y:S02]  /*167e0*/  @!P2 IMAD.MOV.U32 R9, RZ, RZ, R4 ;  /* 0x000000ffff09a224 */ /* 0x001fe400078e0004 */
[----:B------:R-:W-:-:S02]  /*167f0*/  IMAD.MOV.U32 R33, RZ, RZ, R28 ;  /* 0x000000ffff217224 */ /* 0x000fc400078e001c */
[----:B------:R-:W-:Y:S02]  /*16800*/  IMAD.MOV.U32 R69, RZ, RZ, R65 ;  /* 0x000000ffff457224 */ /* 0x000fe400078e0041 */
[----:B------:R-:W-:Y:S02]  /*16810*/  IMAD.MOV.U32 R65, RZ, RZ, R61 ;  /* 0x000000ffff417224 */ /* 0x000fe400078e003d */
[----:B------:R-:W-:Y:S02]  /*16820*/  IMAD.MOV.U32 R61, RZ, RZ, R57 ;  /* 0x000000ffff3d7224 */ /* 0x000fe400078e0039 */
[----:B------:R-:W-:Y:S02]  /*16830*/  IMAD.MOV.U32 R57, RZ, RZ, R53 ;  /* 0x000000ffff397224 */ /* 0x000fe400078e0035 */
[----:B------:R-:W-:-:S04]  /*16840*/  @!P2 IMAD.WIDE R8, R68, 0x4, R8 ;  /* 0x000000044408a825 */ /* 0x000fc800078e0208 */
[----:B------:R-:W-:Y:S02]  /*16850*/  IMAD.MOV.U32 R37, RZ, RZ, R29 ;  /* 0x000000ffff257224 */ /* 0x000fe400078e001d */
[----:B------:R-:W-:Y:S02]  /*16860*/  IMAD.MOV.U32 R53, RZ, RZ, R33 ;  /* 0x000000ffff357224 */ /* 0x000fe400078e0021 */
[----:B------:R-:W-:Y:S02]  /*16870*/  IMAD.MOV.U32 R29, RZ, RZ, R24 ;  /* 0x000000ffff1d7224 */ /* 0x000fe400078e0018 */
[----:B------:R-:W-:Y:S01]  /*16880*/  IMAD.MOV.U32 R68, RZ, RZ, R64 ;  /* 0x000000ffff447224 */ /* 0x000fe200078e0040 */
[----:B------:R-:W-:Y:S01]  /*16890*/  ISETP.GE.AND P0, PT, R89, UR4, PT ;  /* 0x0000000459007c0c */ /* 0x000fe2000bf06270 */
[----:B------:R-:W-:Y:S01]  /*168a0*/  IMAD.MOV.U32 R33, RZ, RZ, R14 ;  /* 0x000000ffff217224 */ /* 0x000fe200078e000e */
[----:B------:R-:W-:Y:S01]  /*168b0*/  @!P2 ST.E.64 desc[UR40][R8.64], R26 ;  /* 0x0000001a0800a985 */ /* 0x000fe2000c101b28 */
[----:B------:R-:W-:-:S02]  /*168c0*/  IMAD.MOV.U32 R64, RZ, RZ, R60 ;  /* 0x000000ffff407224 */ /* 0x000fc400078e003c */
[----:B------:R-:W-:Y:S01]  /*168d0*/  IMAD.MOV.U32 R14, RZ, RZ, R10 ;  /* 0x000000ffff0e7224 */ /* 0x000fe200078e000a */
[-C--:B------:R-:W-:Y:S01]  /*168e0*/  @!P3 LEA R10, P4, R84, R3.reuse, 0x2 ;  /* 0x00000003540ab211 */ /* 0x080fe200078810ff */
[----:B------:R-:W-:Y:S01]  /*168f0*/  IMAD.MOV.U32 R60, RZ, RZ, R56 ;  /* 0x000000ffff3c7224 */ /* 0x000fe200078e0038 */
[----:B------:R-:W-:Y:S01]  /*16900*/  ISETP.GE.AND P1, PT, R80, UR4, PT ;  /* 0x0000000450007c0c */ /* 0x000fe2000bf26270 */
[----:B------:R-:W-:Y:S01]  /*16910*/  IMAD.MOV.U32 R56, RZ, RZ, R52 ;  /* 0x000000ffff387224 */ /* 0x000fe200078e0034 */
[----:B------:R-:W4:Y:S01]  /*16920*/  LDL R24, [R1+0x140] ;  /* 0x0001400001187983 */ /* 0x000f220000100800 */
[----:B------:R-:W-:Y:S02]  /*16930*/  IMAD.MOV.U32 R52, RZ, RZ, R29 ;  /* 0x000000ffff347224 */ /* 0x000fe400078e001d */
[----:B------:R-:W-:Y:S01]  /*16940*/  IMAD.MOV.U32 R29, RZ, RZ, R11 ;  /* 0x000000ffff1d7224 */ /* 0x000fe200078e000b */
[----:B------:R-:W-:Y:S02]  /*16950*/  @!P3 LEA.HI.X R11, R84, R4, R92, 0x2, P4 ;  /* 0x00000004540bb211 */ /* 0x000fe400020f145c */
[----:B------:R-:W5:Y:S04]  /*16960*/  LDL R92, [R1+0x160] ;  /* 0x00016000015c7983 */ /* 0x000f680000100800 */
[----:B------:R-:W2:Y:S04]  /*16970*/  LDL R84, [R1+0x164] ;  /* 0x0001640001547983 */ /* 0x000ea80000100800 */
[----:B------:R0:W-:Y:S02]  /*16980*/  @!P3 ST.E.64 desc[UR40][R10.64], R30 ;  /* 0x0000001e0a00b985 */ /* 0x0001e4000c101b28 */
[----:B0-----:R-:W-:-:S04]  /*16990*/  @!P0 LEA R10, P4, R89, R3, 0x2 ;  /* 0x00000003590a8211 */ /* 0x001fc800078810ff */
[----:B-----5:R-:W-:Y:S02]  /*169a0*/  @!P0 LEA.HI.X R11, R89, R4, R92, 0x2, P4 ;  /* 0x00000004590b8211 */ /* 0x020fe400020f145c */
[----:B------:R-:W5:Y:S01]  /*169b0*/  LDL R89, [R1+0x15c] ;  /* 0x00015c0001597983 */ /* 0x000f620000100800 */
[----:B------:R-:W-:Y:S02]  /*169c0*/  ISETP.GE.AND P2, PT, R88, UR4, PT ;  /* 0x0000000458007c0c */ /* 0x000fe4000bf46270 */
[----:B------:R-:W-:-:S04]  /*169d0*/  @!P1 LEA R8, P5, R80, R3, 0x2 ;  /* 0x0000000350089211 */ /* 0x000fc800078a10ff */
[----:B--2---:R-:W-:-:S05]  /*169e0*/  @!P1 LEA.HI.X R9, R80, R4, R84, 0x2, P5 ;  /* 0x0000000450099211 */ /* 0x004fca00028f1454 */
[----:B------:R0:W-:Y:S02]  /*169f0*/  @!P1 ST.E.64 desc[UR40][R8.64], R34 ;  /* 0x0000002208009985 */ /* 0x0001e4000c101b28 */
[----:B0-----:R-:W-:-:S04]  /*16a00*/  @!P2 LEA R8, P5, R88, R3, 0x2 ;  /* 0x000000035808a211 */ /* 0x001fc800078a10ff */
[----:B-----5:R-:W-:Y:S02]  /*16a10*/  @!P2 LEA.HI.X R9, R88, R4, R89, 0x2, P5 ;  /* 0x000000045809a211 */ /* 0x020fe400028f1459 */
[----:B------:R-:W2:Y:S01]  /*16a20*/  LDL R88, [R1+0x158] ;  /* 0x0001580001587983 */ /* 0x000ea20000100800 */
[----:B------:R-:W-:-:S03]  /*16a30*/  ISETP.GE.AND P3, PT, R85, UR4, PT ;  /* 0x0000000455007c0c */ /* 0x000fc6000bf66270 */
[----:B------:R0:W-:Y:S10]  /*16a40*/  @!P0 ST.E.64 desc[UR40][R10.64], R38 ;  /* 0x000000260a008985 */ /* 0x0001f4000c101b28 */
[----:B0-----:R-:W-:-:S04]  /*16a50*/  @!P3 LEA R10, P4, R85, R3, 0x2 ;  /* 0x00000003550ab211 */ /* 0x001fc800078810ff */
[----:B--2---:R-:W-:Y:S02]  /*16a60*/  @!P3 LEA.HI.X R11, R85, R4, R88, 0x2, P4 ;  /* 0x00000004550bb211 */ /* 0x004fe400020f1458 */
[----:B------:R-:W2:Y:S01]  /*16a70*/  LDL R85, [R1+0x154] ;  /* 0x0001540001557983 */ /* 0x000ea20000100800 */
[----:B------:R-:W-:Y:S01]  /*16a80*/  ISETP.GE.AND P1, PT, R81, UR4, PT ;  /* 0x0000000451007c0c */ /* 0x000fe2000bf26270 */
[----:B------:R-:W-:Y:S02]  /*16a90*/  IMAD.MOV.U32 R80, RZ, RZ, R69 ;  /* 0x000000ffff507224 */ /* 0x000fe400078e0045 */
[----:B------:R-:W-:Y:S02]  /*16aa0*/  IMAD.MOV.U32 R84, RZ, RZ, R68 ;  /* 0x000000ffff547224 */ /* 0x000fe400078e0044 */
[----:B------:R-:W-:Y:S02]  /*16ab0*/  IMAD.MOV.U32 R69, RZ, RZ, R65 ;  /* 0x000000ffff457224 */ /* 0x000fe400078e0041 */
[----:B------:R-:W-:-:S02]  /*16ac0*/  IMAD.MOV.U32 R68, RZ, RZ, R64 ;  /* 0x000000ffff447224 */ /* 0x000fc400078e0040 */
[----:B---3--:R-:W-:Y:S02]  /*16ad0*/  IMAD.MOV.U32 R28, RZ, RZ, R15 ;  /* 0x000000ffff1c7224 */ /* 0x008fe400078e000f */
[----:B------:R-:W-:Y:S01]  /*16ae0*/  IMAD.MOV.U32 R65, RZ, RZ, R61 ;  /* 0x000000ffff417224 */ /* 0x000fe200078e003d */
[----:B------:R0:W-:Y:S01]  /*16af0*/  @!P2 ST.E.64 desc[UR40][R8.64], R42 ;  /* 0x0000002a0800a985 */ /* 0x0001e2000c101b28 */
[----:B------:R-:W-:Y:S02]  /*16b00*/  IMAD.MOV.U32 R64, RZ, RZ, R60 ;  /* 0x000000ffff407224 */ /* 0x000fe400078e003c */
[----:B------:R-:W-:Y:S01]  /*16b10*/  IMAD.MOV.U32 R61, RZ, RZ, R57 ;  /* 0x000000ffff3d7224 */ /* 0x000fe200078e0039 */
[----:B------:R-:W-:Y:S01]  /*16b20*/  ISETP.GE.AND P0, PT, R77, UR4, PT ;  /* 0x000000044d007c0c */ /* 0x000fe2000bf06270 */
[----:B------:R-:W-:Y:S01]  /*16b30*/  IMAD.MOV.U32 R60, RZ, RZ, R56 ;  /* 0x000000ffff3c7224 */ /* 0x000fe200078e0038 */
[----:B------:R-:W3:Y:S01]  /*16b40*/  LDL R15, [R1+0x74] ;  /* 0x00007400010f7983 */ /* 0x000ee20000100800 */
[----:B------:R-:W-:-:S02]  /*16b50*/  IMAD.MOV.U32 R57, RZ, RZ, R53 ;  /* 0x000000ffff397224 */ /* 0x000fc400078e0035 */
[----:B------:R-:W-:Y:S02]  /*16b60*/  IMAD.MOV.U32 R56, RZ, RZ, R52 ;  /* 0x000000ffff387224 */ /* 0x000fe400078e0034 */
[----:B------:R-:W-:Y:S02]  /*16b70*/  IMAD.MOV.U32 R53, RZ, RZ, R33 ;  /* 0x000000ffff357224 */ /* 0x000fe400078e0021 */
[----:B------:R-:W-:Y:S02]  /*16b80*/  IMAD.MOV.U32 R52, RZ, RZ, R29 ;  /* 0x000000ffff347224 */ /* 0x000fe400078e001d */
[----:B------:R-:W-:Y:S01]  /*16b90*/  IMAD.MOV.U32 R89, RZ, RZ, R68 ;  /* 0x000000ffff597224 */ /* 0x000fe200078e0044 */
[----:B0-----:R-:W-:Y:S01]  /*16ba0*/  @!P1 LEA R8, P5, R81, R3, 0x2 ;  /* 0x0000000351089211 */ /* 0x001fe200078a10ff */
        /* <DEDUP_REMOVED lines=11> */
[----:B--2---:R-:W-:Y:S01]  /*16c60*/  @!P1 LEA.HI.X R9, R81, R4, R85, 0x2, P5 ;  /* 0x0000000451099211 */ /* 0x004fe200028f1455 */
[----:B------:R-:W-:Y:S01]  /*16c70*/  IMAD.MOV.U32 R85, RZ, RZ, R69 ;  /* 0x000000ffff557224 */ /* 0x000fe200078e0045 */
[----:B------:R0:W-:Y:S01]  /*16c80*/  @!P3 ST.E.64 desc[UR40][R10.64], R46 ;  /* 0x0000002e0a00b985 */ /* 0x0001e2000c101b28 */
[----:B------:R-:W-:Y:S02]  /*16c90*/  IMAD.MOV.U32 R69, RZ, RZ, R64 ;  /* 0x000000ffff457224 */ /* 0x000fe400078e0040 */
[----:B------:R-:W-:Y:S01]  /*16ca0*/  IMAD.MOV.U32 R64, RZ, RZ, R57 ;  /* 0x000000ffff407224 */ /* 0x000fe200078e0039 */
[----:B------:R-:W-:Y:S01]  /*16cb0*/  ISETP.GE.AND P2, PT, R76, UR4, PT ;  /* 0x000000044c007c0c */ /* 0x000fe2000bf46270 */
[----:B------:R-:W-:Y:S01]  /*16cc0*/  IMAD.MOV.U32 R57, RZ, RZ, R52 ;  /* 0x000000ffff397224 */ /* 0x000fe200078e0034 */
[----:B------:R-:W2:Y:S04]  /*16cd0*/  LDL R33, [R1+0x108] ;  /* 0x0001080001217983 */ /* 0x000ea80000100800 */
[----:B------:R-:W5:Y:S01]  /*16ce0*/  LDL R52, [R1+0x124] ;  /* 0x0001240001347983 */ /* 0x000f620000100800 */
[----:B------:R-:W-:-:S02]  /*16cf0*/  IMAD.MOV.U32 R88, RZ, RZ, R65 ;  /* 0x000000ffff587224 */ /* 0x000fc400078e0041 */
[----:B------:R-:W-:Y:S01]  /*16d00*/  IMAD.MOV.U32 R81, RZ, RZ, R68 ;  /* 0x000000ffff517224 */ /* 0x000fe200078e0044 */
[C---:B0-----:R-:W-:Y:S01]  /*16d10*/  @!P0 LEA R10, P4, R77.reuse, R3, 0x2 ;  /* 0x000000034d0a8211 */ /* 0x041fe200078810ff */
[----:B----4-:R-:W-:Y:S02]  /*16d20*/  IMAD.MOV.U32 R53, RZ, RZ, R24 ;  /* 0x000000ffff357224 */ /* 0x010fe400078e0018 */
[----:B------:R-:W-:Y:S01]  /*16d30*/  IMAD.MOV.U32 R68, RZ, RZ, R61 ;  /* 0x000000ffff447224 */ /* 0x000fe200078e003d */
[----:B------:R-:W-:Y:S01]  /*16d40*/  @!P0 LEA.HI.X R11, R77, R4, R88, 0x2, P4 ;  /* 0x000000044d0b8211 */ /* 0x000fe200020f1458 */
[----:B------:R-:W-:Y:S02]  /*16d50*/  IMAD.MOV.U32 R65, RZ, RZ, R60 ;  /* 0x000000ffff417224 */ /* 0x000fe400078e003c */
[----:B------:R-:W-:Y:S02]  /*16d60*/  IMAD.MOV.U32 R29, RZ, RZ, R21 ;  /* 0x000000ffff1d7224 */ /* 0x000fe400078e0015 */
[----:B------:R-:W-:Y:S01]  /*16d70*/  IMAD.MOV.U32 R28, RZ, RZ, R20 ;  /* 0x000000ffff1c7224 */ /* 0x000fe200078e0014 */
[----:B------:R0:W-:Y:S01]  /*16d80*/  @!P1 ST.E.64 desc[UR40][R8.64], R50 ;  /* 0x0000003208009985 */ /* 0x0001e2000c101b28 */
[----:B------:R-:W-:-:S02]  /*16d90*/  IMAD.MOV.U32 R61, RZ, RZ, R56 ;  /* 0x000000ffff3d7224 */ /* 0x000fc400078e0038 */
[----:B------:R-:W-:Y:S01]  /*16da0*/  IMAD.MOV.U32 R77, RZ, RZ, R69 ;  /* 0x000000ffff4d7224 */ /* 0x000fe200078e0045 */
[----:B------:R-:W-:Y:S01]  /*16db0*/  ISETP.GE.AND P3, PT, R73, UR4, PT ;  /* 0x0000000449007c0c */ /* 0x000fe2000bf66270 */
[----:B------:R-:W-:Y:S01]  /*16dc0*/  IMAD.MOV.U32 R60, RZ, RZ, R53 ;  /* 0x000000ffff3c7224 */ /* 0x000fe200078e0035 */
[----:B------:R-:W4:Y:S01]  /*16dd0*/  LDL R24, [R1+0x110] ;  /* 0x0001100001187983 */ /* 0x000f220000100800 */
[----:B------:R-:W-:Y:S02]  /*16de0*/  IMAD.MOV.U32 R69, RZ, RZ, R68 ;  /* 0x000000ffff457224 */ /* 0x000fe400078e0044 */
[----:B------:R-:W-:Y:S01]  /*16df0*/  IMAD.MOV.U32 R68, RZ, RZ, R65 ;  /* 0x000000ffff447224 */ /* 0x000fe200078e0041 */
[----:B------:R-:W3:Y:S01]  /*16e00*/  LDL R20, [R1+0x78] ;  /* 0x0000780001147983 */ /* 0x000ee20000100800 */
[----:B------:R-:W-:Y:S02]  /*16e10*/  IMAD.MOV.U32 R56, RZ, RZ, R29 ;  /* 0x000000ffff387224 */ /* 0x000fe400078e001d */
[----:B------:R-:W-:Y:S01]  /*16e20*/  IMAD.MOV.U32 R65, RZ, RZ, R64 ;  /* 0x000000ffff417224 */ /* 0x000fe200078e0040 */
[----:B0-----:R-:W-:Y:S01]  /*16e30*/  @!P2 LEA R8, P5, R76, R3, 0x2 ;  /* 0x000000034c08a211 */ /* 0x001fe200078a10ff */
[----:B------:R-:W-:Y:S01]  /*16e40*/  IMAD.MOV.U32 R53, RZ, RZ, R28 ;  /* 0x000000ffff357224 */ /* 0x000fe200078e001c */
[----:B------:R0:W-:Y:S01]  /*16e50*/  @!P0 ST.E.64 desc[UR40][R10.64], R54 ;  /* 0x000000360a008985 */ /* 0x0001e2000c101b28 */
[----:B------:R-:W-:-:S02]  /*16e60*/  IMAD.MOV.U32 R64, RZ, RZ, R61 ;  /* 0x000000ffff407224 */ /* 0x000fc400078e003d */
[----:B------:R-:W-:Y:S01]  /*16e70*/  IMAD.MOV.U32 R61, RZ, RZ, R60 ;  /* 0x000000ffff3d7224 */ /* 0x000fe200078e003c */
[----:B------:R-:W-:Y:S01]  /*16e80*/  @!P2 LEA.HI.X R9, R76, R4, R77, 0x2, P5 ;  /* 0x000000044c09a211 */ /* 0x000fe200028f144d */
[----:B------:R-:W-:Y:S01]  /*16e90*/  IMAD.MOV.U32 R60, RZ, RZ, R57 ;  /* 0x000000ffff3c7224 */ /* 0x000fe200078e0039 */
[----:B------:R-:W-:Y:S01]  /*16ea0*/  ISETP.GE.AND P1, PT, R72, UR4, PT ;  /* 0x0000000448007c0c */ /* 0x000fe2000bf26270 */
[----:B------:R-:W-:Y:S01]  /*16eb0*/  IMAD.MOV.U32 R57, RZ, RZ, R56 ;  /* 0x000000ffff397224 */ /* 0x000fe200078e0038 */
[----:B------:R-:W2:Y:S01]  /*16ec0*/  LDL R21, [R1+0x7c] ;  /* 0x00007c0001157983 */ /* 0x000ea20000100800 */
[----:B------:R-:W-:-:S03]  /*16ed0*/  IMAD.MOV.U32 R56, RZ, RZ, R53 ;  /* 0x000000ffff387224 */ /* 0x000fc600078e0035 */
[----:B------:R-:W2:Y:S04]  /*16ee0*/  LDL R29, [R1+0x70] ;  /* 0x00007000011d7983 */ /* 0x000ea80000100800 */
[----:B------:R-:W2:Y:S01]  /*16ef0*/  LDL R28, [R1+0x6c] ;  /* 0x00006c00011c7983 */ /* 0x000ea20000100800 */
[----:B-----5:R-:W-:Y:S02]  /*16f00*/  IMAD.MOV.U32 R53, RZ, RZ, R52 ;  /* 0x000000ffff357224 */ /* 0x020fe400078e0034 */
[----:B------:R-:W-:Y:S02]  /*16f10*/  IMAD.MOV.U32 R52, RZ, RZ, R49 ;  /* 0x000000ffff347224 */ /* 0x000fe400078e0031 */
[----:B------:R-:W-:Y:S02]  /*16f20*/  IMAD.MOV.U32 R49, RZ, RZ, R48 ;  /* 0x000000ffff317224 */ /* 0x000fe400078e0030 */
[----:B------:R-:W-:-:S02]  /*16f30*/  IMAD.MOV.U32 R48, RZ, RZ, R45 ;  /* 0x000000ffff307224 */ /* 0x000fc400078e002d */
[----:B------:R-:W-:Y:S02]  /*16f40*/  IMAD.MOV.U32 R45, RZ, RZ, R44 ;  /* 0x000000ffff2d7224 */ /* 0x000fe400078e002c */
[----:B------:R-:W-:Y:S02]  /*16f50*/  IMAD.MOV.U32 R44, RZ, RZ, R41 ;  /* 0x000000ffff2c7224 */ /* 0x000fe400078e0029 */
[----:B------:R-:W-:Y:S02]  /*16f60*/  IMAD.MOV.U32 R41, RZ, RZ, R40 ;  /* 0x000000ffff297224 */ /* 0x000fe400078e0028 */
[----:B------:R-:W5:Y:S01]  /*16f70*/  LDL R40, [R1+0x12c] ;  /* 0x00012c0001287983 */ /* 0x000f620000100800 */
        /* <DEDUP_REMOVED lines=15> */
[----:B-----5:R-:W-:Y:S02]  /*17070*/  IMAD.MOV.U32 R41, RZ, RZ, R40 ;  /* 0x000000ffff297224 */ /* 0x020fe400078e0028 */
[----:B------:R-:W5:Y:S01]  /*17080*/  LDL R40, [R1+0x84] ;  /* 0x0000840001287983 */ /* 0x000f620000100800 */
[----:B0-----:R-:W-:-:S04]  /*17090*/  @!P3 LEA R10, P4, R73, R3, 0x2 ;  /* 0x00000003490ab211 */ /* 0x001fc800078810ff */
[----:B------:R-:W-:Y:S01]  /*170a0*/  @!P3 LEA.HI.X R11, R73, R4, R76, 0x2, P4 ;  /* 0x00000004490bb211 */ /* 0x000fe200020f144c */
        /* <DEDUP_REMOVED lines=13> */
[----:B------:R0:W-:Y:S01]  /*17180*/  @!P2 ST.E.64 desc[UR40][R8.64], R58 ;  /* 0x0000003a0800a985 */ /* 0x0001e2000c101b28 */
[----:B------:R-:W-:Y:S02]  /*17190*/  IMAD.MOV.U32 R45, RZ, RZ, R44 ;  /* 0x000000ffff2d7224 */ /* 0x000fe400078e002c */
[----:B------:R-:W-:Y:S01]  /*171a0*/  IMAD.MOV.U32 R44, RZ, RZ, R41 ;  /* 0x000000ffff2c7224 */ /* 0x000fe200078e0029 */
[----:B0-----:R-:W-:-:S04]  /*171b0*/  @!P1 LEA R8, P5, R72, R3, 0x2 ;  /* 0x0000000348089211 */ /* 0x001fc800078a10ff */
[----:B------:R-:W-:Y:S01]  /*171c0*/  @!P1 LEA.HI.X R9, R72, R4, R73, 0x2, P5 ;  /* 0x0000000448099211 */ /* 0x000fe200028f1449 */
[----:B------:R-:W-:Y:S02]  /*171d0*/  IMAD.MOV.U32 R72, RZ, RZ, R57 ;  /* 0x000000ffff487224 */ /* 0x000fe400078e0039 */
[----:B------:R-:W-:Y:S02]  /*171e0*/  IMAD.MOV.U32 R57, RZ, RZ, R49 ;  /* 0x000000ffff397224 */ /* 0x000fe400078e0031 */
[----:B-----5:R-:W-:Y:S02]  /*171f0*/  IMAD.MOV.U32 R41, RZ, RZ, R40 ;  /* 0x000000ffff297224 */ /* 0x020fe400078e0028 */
[----:B------:R-:W-:Y:S02]  /*17200*/  IMAD.MOV.U32 R40, RZ, RZ, R37 ;  /* 0x000000ffff287224 */ /* 0x000fe400078e0025 */
[----:B------:R-:W-:Y:S02]  /*17210*/  IMAD.MOV.U32 R37, RZ, RZ, R36 ;  /* 0x000000ffff257224 */ /* 0x000fe400078e0024 */
[----:B------:R-:W-:-:S02]  /*17220*/  IMAD.MOV.U32 R36, RZ, RZ, R32 ;  /* 0x000000ffff247224 */ /* 0x000fc400078e0020 */
[----:B------:R-:W-:Y:S02]  /*17230*/  IMAD.MOV.U32 R32, RZ, RZ, R25 ;  /* 0x000000ffff207224 */ /* 0x000fe400078e0019 */
[----:B------:R-:W-:Y:S02]  /*17240*/  IMAD.MOV.U32 R25, RZ, RZ, R13 ;  /* 0x000000ffff197224 */ /* 0x000fe400078e000d */
[----:B------:R-:W-:Y:S02]  /*17250*/  IMAD.MOV.U32 R13, RZ, RZ, R12 ;  /* 0x000000ffff0d7224 */ /* 0x000fe400078e000c */
[----:B------:R-:W-:Y:S01]  /*17260*/  IMAD.MOV.U32 R49, RZ, RZ, R37 ;  /* 0x000000ffff317224 */ /* 0x000fe200078e0025 */
[----:B------:R-:W5:Y:S04]  /*17270*/  LDL R12, [R1+0x104] ;  /* 0x00010400010c7983 */ /* 0x000f680000100800 */
[----:B------:R-:W4:Y:S01]  /*17280*/  LDL R37, [R1+0x10c] ;  /* 0x00010c0001257983 */ /* 0x000f220000100800 */
[----:B------:R-:W-:Y:S01]  /*17290*/  ISETP.GE.AND P0, PT, R80, UR4, PT ;  /* 0x0000000450007c0c */ /* 0x000fe2000bf06270 */
[----:B------:R-:W-:-:S02]  /*172a0*/  IMAD.MOV.U32 R88, RZ, RZ, R65 ;  /* 0x000000ffff587224 */ /* 0x000fc400078e0041 */
[----:B------:R0:W-:Y:S01]  /*172b0*/  @!P3 ST.E.64 desc[UR40][R10.64], R62 ;  /* 0x0000003e0a00b985 */ /* 0x0001e2000c101b28 */
[----:B------:R-:W-:Y:S02]  /*172c0*/  IMAD.MOV.U32 R77, RZ, RZ, R68 ;  /* 0x000000ffff4d7224 */ /* 0x000fe400078e0044 */
[----:B------:R-:W-:Y:S02]  /*172d0*/  IMAD.MOV.U32 R65, RZ, RZ, R60 ;  /* 0x000000ffff417224 */ /* 0x000fe400078e003c */
[----:B------:R-:W-:Y:S02]  /*172e0*/  IMAD.MOV.U32 R76, RZ, RZ, R61 ;  /* 0x000000ffff4c7224 */ /* 0x000fe400078e003d */
[----:B------:R-:W-:Y:S02]  /*172f0*/  IMAD.MOV.U32 R60, RZ, RZ, R56 ;  /* 0x000000ffff3c7224 */ /* 0x000fe400078e0038 */
[----:B------:R-:W-:Y:S02]  /*17300*/  IMAD.MOV.U32 R68, RZ, RZ, R53 ;  /* 0x000000ffff447224 */ /* 0x000fe400078e0035 */
[----:B------:R-:W-:Y:S01]  /*17310*/  IMAD.MOV.U32 R73, RZ, RZ, R69 ;  /* 0x000000ffff497224 */ /* 0x000fe200078e0045 */
[----:B0-----:R-:W-:Y:S01]  /*17320*/  @!P0 LEA R10, P4, R80, R3, 0x2 ;  /* 0x00000003500a8211 */ /* 0x001fe200078810ff */
[----:B------:R-:W-:-:S02]  /*17330*/  IMAD.MOV.U32 R61, RZ, RZ, R48 ;  /* 0x000000ffff3d7224 */ /* 0x000fc400078e0030 */
[----:B------:R-:W-:Y:S01]  /*17340*/  IMAD.MOV.U32 R56, RZ, RZ, R45 ;  /* 0x000000ffff387224 */ /* 0x000fe200078e002d */
[----:B------:R-:W-:Y:S01]  /*17350*/  @!P0 LEA.HI.X R11, R80, R4, R88, 0x2, P4 ;  /* 0x00000004500b8211 */ /* 0x000fe200020f1458 */
        /* <DEDUP_REMOVED lines=11> */
[----:B------:R-:W2:Y:S01]  /*17410*/  LDL R25, [R1+0xfc] ;  /* 0x0000fc0001197983 */ /* 0x000ea20000100800 */
[----:B------:R-:W-:-:S02]  /*17420*/  IMAD.MOV.U32 R56, RZ, RZ, R48 ;  /* 0x000000ffff387224 */ /* 0x000fc400078e0030 */
[----:B------:R-:W-:Y:S02]  /*17430*/  IMAD.MOV.U32 R72, RZ, RZ, R64 ;  /* 0x000000ffff487224 */ /* 0x000fe400078e0040 */
[----:B------:R-:W-:Y:S02]  /*17440*/  IMAD.MOV.U32 R64, RZ, RZ, R53 ;  /* 0x000000ffff407224 */ /* 0x000fe400078e0035 */
[----:B------:R-:W-:Y:S02]  /*17450*/  IMAD.MOV.U32 R53, RZ, RZ, R52 ;  /* 0x000000ffff357224 */ /* 0x000fe400078e0034 */
[----:B------:R-:W-:Y:S02]  /*17460*/  IMAD.MOV.U32 R52, RZ, RZ, R44 ;  /* 0x000000ffff347224 */ /* 0x000fe400078e002c */
[----:B------:R-:W-:Y:S02]  /*17470*/  IMAD.MOV.U32 R40, RZ, RZ, R36 ;  /* 0x000000ffff287224 */ /* 0x000fe400078e0024 */
[----:B------:R-:W2:Y:S01]  /*17480*/  LDL R36, [R1+0xf8] ;  /* 0x0000f80001247983 */ /* 0x000ea20000100800 */
[----:B-----5:R-:W-:-:S02]  /*17490*/  IMAD.MOV.U32 R41, RZ, RZ, R12 ;  /* 0x000000ffff297224 */ /* 0x020fc400078e000c */
[----:B----4-:R-:W-:Y:S02]  /*174a0*/  IMAD.MOV.U32 R48, RZ, RZ, R37 ;  /* 0x000000ffff307224 */ /* 0x010fe400078e0025 */
[----:B------:R-:W-:Y:S02]  /*174b0*/  IMAD.MOV.U32 R37, RZ, RZ, R24 ;  /* 0x000000ffff257224 */ /* 0x000fe400078e0018 */
[----:B---3--:R-:W-:Y:S02]  /*174c0*/  IMAD.MOV.U32 R24, RZ, RZ, R20 ;  /* 0x000000ffff187224 */ /* 0x008fe400078e0014 */
[----:B------:R-:W-:Y:S02]  /*174d0*/  IMAD.MOV.U32 R20, RZ, RZ, R14 ;  /* 0x000000ffff147224 */ /* 0x000fe400078e000e */
[----:B------:R-:W-:Y:S01]  /*174e0*/  IMAD.MOV.U32 R44, RZ, RZ, R41 ;  /* 0x000000ffff2c7224 */ /* 0x000fe200078e0029 */
[----:B------:R-:W3:Y:S01]  /*174f0*/  LDL R14, [R1+0x80] ;  /* 0x00008000010e7983 */ /* 0x000ee20000100800 */
[----:B--2---:R-:W-:-:S02]  /*17500*/  IMAD.MOV.U32 R41, RZ, RZ, R33 ;  /* 0x000000ffff297224 */ /* 0x004fc400078e0021 */
[----:B------:R-:W-:Y:S02]  /*17510*/  IMAD.MOV.U32 R33, RZ, RZ, R21 ;  /* 0x000000ffff217224 */ /* 0x000fe400078e0015 */
[----:B------:R-:W-:Y:S02]  /*17520*/  IMAD.MOV.U32 R21, RZ, RZ, R15 ;  /* 0x000000ffff157224 */ /* 0x000fe400078e000f */
[----:B------:R-:W2:Y:S01]  /*17530*/  LDL R15, [R1+0x118] ;  /* 0x00011800010f7983 */ /* 0x000ea20000100800 */
[----:B------:R-:W-:Y:S02]  /*17540*/  ISETP.GE.AND P2, PT, R84, UR4, PT ;  /* 0x0000000454007c0c */ /* 0x000fe4000bf46270 */
[----:B------:R-:W-:Y:S01]  /*17550*/  ISETP.GE.AND P3, PT, R93, UR4, PT ;  /* 0x000000045d007c0c */ /* 0x000fe2000bf66270 */
[----:B------:R-:W-:Y:S01]  /*17560*/  @!P1 ST.E.64 desc[UR40][R8.64], R66 ;  /* 0x0000004208009985 */ /* 0x000fe2000c101b28 */
[----:B------:R-:W-:Y:S01]  /*17570*/  ISETP.GE.AND P1, PT, R89, UR4, PT ;  /* 0x0000000459007c0c */ /* 0x000fe2000bf26270 */
[----:B------:R-:W-:-:S02]  /*17580*/  IMAD.MOV.U32 R32, RZ, RZ, R13 ;  /* 0x000000ffff207224 */ /* 0x000fc400078e000d */
[----:B------:R0:W-:Y:S06]  /*17590*/  @!P0 ST.E.64 desc[UR40][R10.64], R70 ;  /* 0x000000460a008985 */ /* 0x0001ec000c101b28 */
[----:B------:R-:W-:-:S04]  /*175a0*/  @!P2 LEA R12, P5, R84, R3, 0x2 ;  /* 0x00000003540ca211 */ /* 0x000fc800078a10ff */
[----:B------:R-:W-:Y:S01]  /*175b0*/  @!P2 LEA.HI.X R13, R84, R4, R88, 0x2, P5 ;  /* 0x00000004540da211 */ /* 0x000fe200028f1458 */
[----:B------:R-:W-:Y:S01]  /*175c0*/  IMAD.MOV.U32 R88, RZ, RZ, R68 ;  /* 0x000000ffff587224 */ /* 0x000fe200078e0044 */
[----:B------:R-:W-:Y:S01]  /*175d0*/  ISETP.GE.AND P0, PT, R85, UR4, PT ;  /* 0x0000000455007c0c */ /* 0x000fe2000bf06270 */
[----:B------:R-:W-:Y:S02]  /*175e0*/  IMAD.MOV.U32 R68, RZ, RZ, R52 ;  /* 0x000000ffff447224 */ /* 0x000fe400078e0034 */
[----:B------:R-:W-:Y:S02]  /*175f0*/  IMAD.MOV.U32 R52, RZ, RZ, R48 ;  /* 0x000000ffff347224 */ /* 0x000fe400078e0030 */
[----:B------:R-:W-:Y:S01]  /*17600*/  IMAD.MOV.U32 R48, RZ, RZ, R41 ;  /* 0x000000ffff307224 */ /* 0x000fe200078e0029 */
[----:B------:R1:W-:Y:S01]  /*17610*/  @!P2 ST.E.64 desc[UR40][R12.64], R74 ;  /* 0x0000004a0c00a985 */ /* 0x0003e2000c101b28 */
[----:B------:R-:W-:Y:S01]  /*17620*/  IMAD.MOV.U32 R96, RZ, RZ, R80 ;  /* 0x000000ffff607224 */ /* 0x000fe200078e0050 */
[----:B------:R-:W-:Y:S01]  /*17630*/  ISETP.GE.AND P2, PT, R81, UR4, PT ;  /* 0x0000000451007c0c */ /* 0x000fe2000bf46270 */
[----:B------:R-:W-:-:S02]  /*17640*/  IMAD.MOV.U32 R84, RZ, RZ, R64 ;  /* 0x000000ffff547224 */ /* 0x000fc400078e0040 */
[----:B------:R-:W-:Y:S02]  /*17650*/  IMAD.MOV.U32 R92, RZ, RZ, R72 ;  /* 0x000000ffff5c7224 */ /* 0x000fe400078e0048 */
[----:B------:R-:W-:Y:S01]  /*17660*/  IMAD.MOV.U32 R80, RZ, RZ, R20 ;  /* 0x000000ffff507224 */ /* 0x000fe200078e0014 */
[C---:B------:R-:W-:Y:S01]  /*17670*/  @!P1 LEA R20, P5, R89.reuse, R3, 0x2 ;  /* 0x0000000359149211 */ /* 0x040fe200078a10ff */
[----:B------:R-:W-:Y:S02]  /*17680*/  IMAD.MOV.U32 R72, RZ, RZ, R56 ;  /* 0x000000ffff487224 */ /* 0x000fe400078e0038 */
[----:B------:R-:W-:Y:S02]  /*17690*/  IMAD.MOV.U32 R56, RZ, RZ, R37 ;  /* 0x000000ffff387224 */ /* 0x000fe400078e0025 */
[----:B------:R-:W-:Y:S02]  /*176a0*/  IMAD.MOV.U32 R37, RZ, RZ, R33 ;  /* 0x000000ffff257224 */ /* 0x000fe400078e0021 */
[----:B------:R-:W-:Y:S01]  /*176b0*/  IMAD.MOV.U32 R33, RZ, RZ, R21 ;  /* 0x000000ffff217224 */ /* 0x000fe200078e0015 */
[----:B------:R-:W-:-:S02]  /*176c0*/  @!P1 LEA.HI.X R21, R89, R4, R92, 0x2, P5 ;  /* 0x0000000459159211 */ /* 0x000fc400028f145c */
[----:B0-----:R-:W-:-:S04]  /*176d0*/  @!P2 LEA R10, P5, R81, R3, 0x2 ;  /* 0x00000003510aa211 */ /* 0x001fc800078a10ff */
[----:B------:R-:W-:Y:S01]  /*176e0*/  @!P2 LEA.HI.X R11, R81, R4, R84, 0x2, P5 ;  /* 0x00000004510ba211 */ /* 0x000fe200028f1454 */
[----:B---3--:R-:W-:Y:S01]  /*176f0*/  IMAD.MOV.U32 R41, RZ, RZ, R14 ;  /* 0x000000ffff297224 */ /* 0x008fe200078e000e */
[----:B------:R-:W-:Y:S01]  /*17700*/  @!P3 LEA R14, P4, R93, R3, 0x2 ;  /* 0x000000035d0eb211 */ /* 0x000fe200078810ff */
[----:B--2---:R-:W-:-:S03]  /*17710*/  IMAD.MOV.U32 R64, RZ, RZ, R15 ;  /* 0x000000ffff407224 */ /* 0x004fc600078e000f */
[----:B------:R-:W-:Y:S02]  /*17720*/  @!P3 LEA.HI.X R15, R93, R4, R96, 0x2, P4 ;  /* 0x000000045d0fb211 */ /* 0x000fe400020f1460 */
[----:B------:R-:W-:-:S03]  /*17730*/  @!P0 LEA R8, P4, R85, R3, 0x2 ;  /* 0x0000000355088211 */ /* 0x000fc600078810ff */
[----:B------:R0:W-:Y:S01]  /*17740*/  @!P3 ST.E.64 desc[UR40][R14.64], R78 ;  /* 0x0000004e0e00b985 */ /* 0x0001e2000c101b28 */
[----:B------:R-:W-:Y:S02]  /*17750*/  ISETP.GE.AND P3, PT, R77, UR4, PT ;  /* 0x000000044d007c0c */ /* 0x000fe4000bf66270 */
[----:B------:R-:W-:Y:S01]  /*17760*/  @!P0 LEA.HI.X R9, R85, R4, R88, 0x2, P4 ;  /* 0x0000000455098211 */ /* 0x000fe200020f1458 */
[----:B------:R2:W-:Y:S01]  /*17770*/  @!P1 ST.E.64 desc[UR40][R20.64], R82 ;  /* 0x0000005214009985 */ /* 0x0005e2000c101b28 */
[----:B------:R-:W-:-:S03]  /*17780*/  ISETP.GE.AND P1, PT, R73, UR4, PT ;  /* 0x0000000449007c0c */ /* 0x000fc6000bf26270 */
[----:B------:R3:W-:Y:S01]  /*17790*/  @!P0 ST.E.64 desc[UR40][R8.64], R86 ;  /* 0x0000005608008985 */ /* 0x0007e2000c101b28 */
[----:B------:R-:W-:-:S03]  /*177a0*/  ISETP.GE.AND P0, PT, R69, UR4, PT ;  /* 0x0000000445007c0c */ /* 0x000fc6000bf06270 */
[----:B------:R4:W-:Y:S01]  /*177b0*/  @!P2 ST.E.64 desc[UR40][R10.64], R90 ;  /* 0x0000005a0a00a985 */ /* 0x0009e2000c101b28 */
[----:B------:R-:W-:Y:S02]  /*177c0*/  ISETP.GE.AND P2, PT, R65, UR4, PT ;  /* 0x0000000441007c0c */ /* 0x000fe4000bf46270 */
[----:B-1----:R-:W-:-:S03]  /*177d0*/  @!P3 LEA R12, P4, R77, R3, 0x2 ;  /* 0x000000034d0cb211 */ /* 0x002fc600078810ff */
[-C--:B0-----:R-:W-:Y:S02]  /*177e0*/  @!P1 LEA R14, P5, R73, R3.reuse, 0x2 ;  /* 0x00000003490e9211 */ /* 0x081fe400078a10ff */
[-C--:B------:R-:W-:Y:S02]  /*177f0*/  @!P3 LEA.HI.X R13, R77, R4.reuse, R80, 0x2, P4 ;  /* 0x000000044d0db211 */ /* 0x080fe400020f1450 */
        /* <DEDUP_REMOVED lines=8> */
[----:B------:R-:W-:Y:S02]  /*17880*/  @!P2 LEA.HI.X R9, R65, R4, R68, 0x2, P1 ;  /* 0x000000044109a211 */ /* 0x000fe400008f1444 */
[----:B------:R-:W-:Y:S01]  /*17890*/  ISETP.GE.AND P1, PT, R53, UR4, PT ;  /* 0x0000000435007c0c */ /* 0x000fe2000bf26270 */
[----:B------:R2:W-:Y:S01]  /*178a0*/  @!P0 ST.E.64 desc[UR40][R20.64], R102 ;  /* 0x0000006614008985 */ /* 0x0005e2000c101b28 */
[----:B----4-:R-:W-:-:S03]  /*178b0*/  @!P4 LEA R10, P0, R61, R3, 0x2 ;  /* 0x000000033d0ac211 */ /* 0x010fc600078010ff */
[----:B------:R3:W-:Y:S01]  /*178c0*/  @!P2 ST.E.64 desc[UR40][R8.64], R106 ;  /* 0x0000006a0800a985 */ /* 0x0007e2000c101b28 */
[-C--:B0-----:R-:W-:Y:S02]  /*178d0*/  @!P3 LEA R12, P5, R57, R3.reuse, 0x2 ;  /* 0x00000003390cb211 */ /* 0x081fe400078a10ff */
[----:B------:R-:W-:Y:S02]  /*178e0*/  ISETP.GE.AND P2, PT, R49, UR4, PT ;  /* 0x0000000431007c0c */ /* 0x000fe4000bf46270 */
[-C--:B------:R-:W-:Y:S02]  /*178f0*/  @!P4 LEA.HI.X R11, R61, R4.reuse, R64, 0x2, P0 ;  /* 0x000000043d0bc211 */ /* 0x080fe400000f1440 */
[----:B------:R-:W-:Y:S02]  /*17900*/  ISETP.GE.AND P0, PT, R45, UR4, PT ;  /* 0x000000042d007c0c */ /* 0x000fe4000bf06270 */
[----:B------:R-:W-:Y:S01]  /*17910*/  @!P3 LEA.HI.X R13, R57, R4, R60, 0x2, P5 ;  /* 0x00000004390db211 */ /* 0x000fe200028f143c */
[----:B------:R0:W-:Y:S01]  /*17920*/  @!P4 ST.E.64 desc[UR40][R10.64], R110 ;  /* 0x0000006e0a00c985 */ /* 0x0001e2000c101b28 */
[----:B-1----:R-:W-:-:S03]  /*17930*/  @!P1 LEA R14, P4, R53, R3, 0x2 ;  /* 0x00000003350e9211 */ /* 0x002fc600078810ff */
[----:B------:R1:W-:Y:S01]  /*17940*/  @!P3 ST.E.64 desc[UR40][R12.64], R114 ;  /* 0x000000720c00b985 */ /* 0x0003e2000c101b28 */
[----:B------:R-:W-:Y:S02]  /*17950*/  ISETP.GE.AND P3, PT, R41, UR4, PT ;  /* 0x0000000429007c0c */ /* 0x000fe4000bf66270 */
[-C--:B------:R-:W-:Y:S02]  /*17960*/  @!P1 LEA.HI.X R15, R53, R4.reuse, R56, 0x2, P4 ;  /* 0x00000004350f9211 */ /* 0x080fe400020f1438 */
[-C--:B--2---:R-:W-:Y:S02]  /*17970*/  @!P2 LEA R20, P5, R49, R3.reuse, 0x2 ;  /* 0x000000033114a211 */ /* 0x084fe400078a10ff */
[----:B---3--:R-:W-:Y:S01]  /*17980*/  @!P0 LEA R8, P4, R45, R3, 0x2 ;  /* 0x000000032d088211 */ /* 0x008fe200078810ff */
[----:B------:R2:W-:Y:S01]  /*17990*/  @!P1 ST.E.64 desc[UR40][R14.64], R118 ;  /* 0x000000760e009985 */ /* 0x0005e2000c101b28 */
[----:B------:R-:W-:Y:S02]  /*179a0*/  @!P2 LEA.HI.X R21, R49, R4, R52, 0x2, P5 ;  /* 0x000000043115a211 */ /* 0x000fe400028f1434 */
[----:B------:R-:W-:-:S02]  /*179b0*/  ISETP.GE.AND P1, PT, R37, UR4, PT ;  /* 0x0000000425007c0c */ /* 0x000fc4000bf26270 */
[-C--:B------:R-:W-:Y:S02]  /*179c0*/  @!P0 LEA.HI.X R9, R45, R4.reuse, R48, 0x2, P4 ;  /* 0x000000042d098211 */ /* 0x080fe400020f1430 */
[----:B------:R-:W-:Y:S01]  /*179d0*/  ISETP.GE.AND P4, PT, R24, UR4, PT ;  /* 0x0000000418007c0c */ /* 0x000fe2000bf86270 */
[----:B------:R3:W-:Y:S01]  /*179e0*/  @!P2 ST.E.64 desc[UR40][R20.64], R122 ;  /* 0x0000007a1400a985 */ /* 0x0007e2000c101b28 */
[----:B0-----:R-:W-:Y:S02]  /*179f0*/  @!P3 LEA R10, P5, R41, R3, 0x2 ;  /* 0x00000003290ab211 */ /* 0x001fe400078a10ff */
[----:B------:R-:W-:Y:S01]  /*17a00*/  ISETP.GE.AND P2, PT, R33, UR4, PT ;  /* 0x0000000421007c0c */ /* 0x000fe2000bf46270 */
[----:B------:R0:W-:Y:S01]  /*17a10*/  @!P0 ST.E.64 desc[UR40][R8.64], R126 ;  /* 0x0000007e08008985 */ /* 0x0001e2000c101b28 */
[----:B------:R-:W-:Y:S02]  /*17a20*/  ISETP.GE.AND P0, PT, R29, UR4, PT ;  /* 0x000000041d007c0c */ /* 0x000fe4000bf06270 */
[----:B------:R-:W-:-:S02]  /*17a30*/  @!P3 LEA.HI.X R11, R41, R4, R44, 0x2, P5 ;  /* 0x00000004290bb211 */ /* 0x000fc400028f142c */
[----:B-1----:R-:W-:-:S03]  /*17a40*/  @!P1 LEA R12, P5, R37, R3, 0x2 ;  /* 0x00000003250c9211 */ /* 0x002fc600078a10ff */
[----:B------:R0:W-:Y:S01]  /*17a50*/  @!P3 ST.E.64 desc[UR40][R10.64], R130 ;  /* 0x000000820a00b985 */ /* 0x0001e2000c101b28 */
[CC--:B--2---:R-:W-:Y:S02]  /*17a60*/  @!P4 LEA R14, P3, R24.reuse, R3.reuse, 0x2 ;  /* 0x00000003180ec211 */ /* 0x0c4fe400078610ff */
[-C--:B------:R-:W-:Y:S02]  /*17a70*/  @!P1 LEA.HI.X R13, R37, R4.reuse, R40, 0x2, P5 ;  /* 0x00000004250d9211 */ /* 0x080fe400028f1428 */
[-C--:B---3--:R-:W-:Y:S02]  /*17a80*/  @!P2 LEA R20, P5, R33, R3.reuse, 0x2 ;  /* 0x000000032114a211 */ /* 0x088fe400078a10ff */
[-C--:B------:R-:W-:Y:S02]  /*17a90*/  @!P4 LEA.HI.X R15, R24, R4.reuse, R25, 0x2, P3 ;  /* 0x00000004180fc211 */ /* 0x080fe400018f1419 */
[----:B------:R-:W-:Y:S02]  /*17aa0*/  @!P0 LEA R24, P3, R29, R3, 0x2 ;  /* 0x000000031d188211 */ /* 0x000fe400078610ff */
[----:B------:R-:W-:-:S02]  /*17ab0*/  @!P2 LEA.HI.X R21, R33, R4, R36, 0x2, P5 ;  /* 0x000000042115a211 */ /* 0x000fc400028f1424 */
[----:B------:R-:W-:Y:S01]  /*17ac0*/  @!P0 LEA.HI.X R25, R29, R4, R32, 0x2, P3 ;  /* 0x000000041d198211 */ /* 0x000fe200018f1420 */
[----:B------:R0:W-:Y:S04]  /*17ad0*/  @!P1 ST.E.64 desc[UR40][R12.64], R134 ;  /* 0x000000860c009985 */ /* 0x0001e8000c101b28 */
[----:B------:R0:W-:Y:S04]  /*17ae0*/  @!P4 ST.E.64 desc[UR40][R14.64], R138 ;  /* 0x0000008a0e00c985 */ /* 0x0001e8000c101b28 */
[----:B------:R0:W-:Y:S04]  /*17af0*/  @!P2 ST.E.64 desc[UR40][R20.64], R142 ;  /* 0x0000008e1400a985 */ /* 0x0001e8000c101b28 */
[----:B------:R0:W-:Y:S01]  /*17b00*/  @!P0 ST.E.64 desc[UR40][R24.64], R146 ;  /* 0x0000009218008985 */ /* 0x0001e2000c101b28 */
[----:B------:R-:W-:-:S13]  /*17b10*/  ISETP.GE.AND P0, PT, R28, UR4, PT ;  /* 0x000000041c007c0c */ /* 0x000fda000bf06270 */
[----:B0-----:R-:W-:Y:S05]  /*17b20*/  @P0 BRA `(.L_x_14632) ;  /* 0x00000010004c0947 */ /* 0x001fea0003800000 */
[----:B------:R-:W2:Y:S01]  /*17b30*/  LDL R29, [R1+0xf0] ;  /* 0x0000f000011d7983 */ /* 0x000ea20000100800 */
[----:B------:R-:W-:-:S04]  /*17b40*/  LEA R8, P0, R28, R3, 0x2 ;  /* 0x000000031c087211 */ /* 0x000fc800078010ff */
[----:B--2---:R-:W-:-:S05]  /*17b50*/  LEA.HI.X R9, R28, R4, R29, 0x2, P0 ;  /* 0x000000041c097211 */ /* 0x004fca00000f141d */
[----:B------:R0:W-:Y:S01]  /*17b60*/  ST.E.64 desc[UR40][R8.64], R150 ;  /* 0x0000009608007985 */ /* 0x0001e2000c101b28 */
[----:B------:R-:W-:Y:S05]  /*17b70*/  BRA `(.L_x_14632) ;  /* 0x0000001000387947 */ /* 0x000fea0003800000 */
.L_x_14619:
[----:B------:R-:W4:Y:S01]  /*17b80*/  LDL.LU R10, [R1+0x54] ;  /* 0x00005400010a7983 */ /* 0x000f220000300800 */
[----:B------:R-:W-:Y:S01]  /*17b90*/  ULDC.64 UR6, c[0x0][0xd08] ;  /* 0x0003420000067ab9 */ /* 0x000fe20000000a00 */
[----:B------:R-:W-:Y:S02]  /*17ba0*/  ULDC.64 UR4, c[0x0][0xd00] ;  /* 0x0003400000047ab9 */ /* 0x000fe40000000a00 */
[----:B------:R-:W2:Y:S04]  /*17bb0*/  LDL.LU R0, [R1+0x58] ;  /* 0x0000580001007983 */ /* 0x000ea80000300800 */
[----:B---3--:R-:W3:Y:S01]  /*17bc0*/  LDL R4, [R1+0x4c] ;  /* 0x00004c0001047983 */ /* 0x008ee20000100800 */
[----:B------:R-:W-:Y:S01]  /*17bd0*/  ISETP.NE.U32.AND P1, PT, RZ, UR6, PT ;  /* 0x00000006ff007c0c */ /* 0x000fe2000bf25070 */
[----:B------:R-:W-:Y:S01]  /*17be0*/  IMAD.MOV.U32 R3, RZ, RZ, RZ ;  /* 0x000000ffff037224 */ /* 0x000fe200078e00ff */
[----:B------:R-:W-:-:S02]  /*17bf0*/  ISETP.NE.U32.AND P0, PT, RZ, UR4, PT ;  /* 0x00000004ff007c0c */ /* 0x000fc4000bf05070 */
[----:B------:R-:W-:Y:S02]  /*17c00*/  ISETP.NE.AND.EX P1, PT, RZ, UR7, PT, P1 ;  /* 0x00000007ff007c0c */ /* 0x000fe4000bf25310 */
[----:B------:R-:W-:Y:S02]  /*17c10*/  ISETP.NE.AND.EX P0, PT, RZ, UR5, PT, P0 ;  /* 0x00000005ff007c0c */ /* 0x000fe4000bf05300 */
[----:B----4-:R-:W-:Y:S01]  /*17c20*/  IADD3 R8, P2, R10, UR4, RZ ;  /* 0x000000040a087c10 */ /* 0x010fe2000ff5e0ff */
[----:B------:R-:W-:-:S03]  /*17c30*/  ULDC UR4, c[0x0][0xb88] ;  /* 0x0002e20000047ab9 */ /* 0x000fc60000000800 */
[----:B--2---:R-:W-:-:S05]  /*17c40*/  IADD3.X R9, R0, UR5, RZ, P2, !PT ;  /* 0x0000000500097c10 */ /* 0x004fca00097fe4ff */
[----:B------:R-:W-:Y:S01]  /*17c50*/  @P1 IADD3 R10, P2, R10, UR6, RZ ;  /* 0x000000060a0a1c10 */ /* 0x000fe2000ff5e0ff */
[----:B------:R-:W-:Y:S01]  /*17c60*/  IMAD.U32 R26, RZ, RZ, UR4 ;  /* 0x00000004ff1a7e24 */ /* 0x000fe2000f8e00ff */
[----:B------:R2:W5:Y:S02]  /*17c70*/  @P0 LDG.E R3, desc[UR40][R8.64] ;  /* 0x0000002808030981 */ /* 0x000564000c1e1900 */
[----:B------:R-:W-:-:S05]  /*17c80*/  @P1 IADD3.X R11, R0, UR7, RZ, P2, !PT ;  /* 0x00000007000b1c10 */ /* 0x000fca00097fe4ff */
[----:B------:R2:W5:Y:S01]  /*17c90*/  @P1 LDG.E R26, desc[UR40][R10.64] ;  /* 0x000000280a1a1981 */ /* 0x000562000c1e1900 */
[----:B---3--:R-:W-:Y:S01]  /*17ca0*/  ISETP.NE.AND P2, PT, R4, RZ, PT ;  /* 0x000000ff0400720c */ /* 0x008fe20003f45270 */
[----:B------:R-:W3:-:S12]  /*17cb0*/  S2R R0, SR_TID.X ;  /* 0x0000000000007919 */ /* 0x000ed80000002100 */
[----:B------:R-:W4:Y:S01]  /*17cc0*/  @!P2 LDC R4, c[0x0][0xbd4] ;  /* 0x0002f500ff04ab82 */ /* 0x000f220000000800 */
[----:B---3--:R-:W-:Y:S01]  /*17cd0*/  VIADD R32, R0, 0xffffff80 ;  /* 0xffffff8000207836 */ /* 0x008fe20000000000 */
[----:B----4-:R2:W-:Y:S01]  /*17ce0*/  @!P2 STL [R1+0x4c], R4 ;  /* 0x00004c040100a387 */ /* 0x0105e20000100800 */
[----:B------:R-:W-:-:S03]  /*17cf0*/  ISETP.GT.AND P2, PT, R4, 0x1, PT ;  /* 0x000000010400780c */ /* 0x000fc60003f44270 */
[----:B------:R-:W-:Y:S01]  /*17d00*/  ISETP.GT.AND P3, PT, R32, 0x7f, PT ;  /* 0x0000007f2000780c */ /* 0x000fe20003f64270 */
[----:B------:R-:W-:-:S12]  /*17d10*/  @P1 BRA `(.L_x_14637) ;  /* 0x0000000000101947 */ /* 0x000fd80003800000 */
[----:B------:R-:W-:Y:S05]  /*17d20*/  @!P0 BRA `(.L_x_14637) ;  /* 0x00000000000c8947 */ /* 0x000fea0003800000 */
[----:B--2---:R-:W2:Y:S04]  /*17d30*/  LDG.E R11, desc[UR40][R8.64] ;  /* 0x00000028080b7981 */ /* 0x004ea8000c1e1900 */
[----:B-----5:R-:W2:Y:S02]  /*17d40*/  LDG.E R26, desc[UR40][R8.64+0x4] ;  /* 0x00000428081a7981 */ /* 0x020ea4000c1e1900 */
[----:B--2---:R-:W-:-:S07]  /*17d50*/  IMAD.IADD R26, R26, 0x1, -R11 ;  /* 0x000000011a1a7824 */ /* 0x004fce00078e0a0b */
.L_x_14637:
[----:B--2---:R-:W2:Y:S04]  /*17d60*/  LDL.LU R8, [R1+0x50] ;  /* 0x0000500001087983 */ /* 0x004ea80000300800 */
[----:B------:R-:W3:Y:S01]  /*17d70*/  LDL.LU R0, [R1+0xe8] ;  /* 0x0000e80001007983 */ /* 0x000ee20000300800 */
[----:B------:R-:W-:Y:S01]  /*17d80*/  BSSY B1, `(.L_x_14638) ;  /* 0x0000039000017945 */ /* 0x000fe20003800000 */
[----:B-----5:R-:W-:Y:S02]  /*17d90*/  SHF.R.S32.HI R28, RZ, 0x1f, R3 ;  /* 0x0000001fff1c7819 */ /* 0x020fe40000011403 */
[----:B--2---:R-:W-:Y:S02]  /*17da0*/  SEL R33, R8, RZ, !P0 ;  /* 0x000000ff08217207 */ /* 0x004fe40004000000 */
[----:B---3--:R-:W-:Y:S01]  /*17db0*/  SEL R30, R0, RZ, !P0 ;  /* 0x000000ff001e7207 */ /* 0x008fe20004000000 */
[----:B------:R-:W-:Y:S06]  /*17dc0*/  @P3 BRA `(.L_x_14639) ;  /* 0x0000000000d03947 */ /* 0x000fec0003800000 */
[----:B------:R-:W2:Y:S01]  /*17dd0*/  LDL R8, [R1+0x1c] ;  /* 0x00001c0001087983 */ /* 0x000ea20000100800 */
[----:B------:R-:W3:Y:S01]  /*17de0*/  LDC R37, c[0x0][0xce8] ;  /* 0x00033a00ff257b82 */ /* 0x000ee20000000800 */
[----:B------:R-:W2:Y:S01]  /*17df0*/  S2R R35, SR_TID.X ;  /* 0x0000000000237919 */ /* 0x000ea20000002100 */
[----:B---3--:R-:W-:Y:S01]  /*17e00*/  IMAD R0, R26, R37, RZ ;  /* 0x000000251a007224 */ /* 0x008fe200078e02ff */
[----:B--2---:R-:W-:-:S04]  /*17e10*/  IADD3 R35, R8, -0x80, R35 ;  /* 0xffffff8008237810 */ /* 0x004fc80007ffe023 */
[----:B------:R-:W-:-:S13]  /*17e20*/  ISETP.GE.AND P0, PT, R35, R0, PT ;  /* 0x000000002300720c */ /* 0x000fda0003f06270 */
[----:B------:R-:W-:Y:S05]  /*17e30*/  @P0 BRA `(.L_x_14639) ;  /* 0x0000000000b40947 */ /* 0x000fea0003800000 */
[----:B------:R-:W2:Y:S01]  /*17e40*/  LDL R14, [R1+0x48] ;  /* 0x00004800010e7983 */ /* 0x000ea20000100800 */
[----:B------:R-:W-:Y:S01]  /*17e50*/  ISETP.GT.AND P0, PT, R4, 0x1, PT ;  /* 0x000000010400780c */ /* 0x000fe20003f04270 */
[----:B------:R-:W3:Y:S02]  /*17e60*/  LDC.64 R8, c[0x0][0xca8] ;  /* 0x00032a00ff087b82 */ /* 0x000ee40000000a00 */
[----:B------:R-:W4:Y:S01]  /*17e70*/  LDL.LU R34, [R1+0x64] ;  /* 0x0000640001227983 */ /* 0x000f220000300800 */
[----:B------:R-:W-:Y:S01]  /*17e80*/  IMAD.MOV.U32 R4, RZ, RZ, 0xab8 ;  /* 0x00000ab8ff047424 */ /* 0x000fe200078e00ff */
[----:B------:R-:W-:Y:S01]  /*17e90*/  ISETP.NE.AND P1, PT, R37, 0x1, PT ;  /* 0x000000012500780c */ /* 0x000fe20003f25270 */
[----:B------:R-:W-:-:S03]  /*17ea0*/  IMAD.MOV.U32 R27, RZ, RZ, R35 ;  /* 0x000000ffff1b7224 */ /* 0x000fc600078e0023 */
[----:B------:R-:W-:-:S04]  /*17eb0*/  SEL R4, R4, 0xa78, P0 ;  /* 0x00000a7804047807 */ /* 0x000fc80000000000 */
[----:B------:R-:W5:Y:S08]  /*17ec0*/  LDC.64 R20, c[0x0][R4+0x220] ;  /* 0x0000880004147b82 */ /* 0x000f700000000a00 */
[----:B------:R-:W2:Y:S08]  /*17ed0*/  LDC.64 R24, c[0x0][R4+0x218] ;  /* 0x0000860004187b82 */ /* 0x000eb00000000a00 */
[----:B------:R-:W0:Y:S08]  /*17ee0*/  LDC.64 R12, c[0x0][R4+0x228] ;  /* 0x00008a00040c7b82 */ /* 0x000e300000000a00 */
[----:B------:R-:W1:Y:S08]  /*17ef0*/  @P1 LDC R0, c[0x0][0xcec] ;  /* 0x00033b00ff001b82 */ /* 0x000e700000000800 */
[----:B------:R-:W0:Y:S08]  /*17f00*/  LDC.64 R10, c[0x0][R4+0x210] ;  /* 0x00008400040a7b82 */ /* 0x000e300000000a00 */
[----:B------:R-:W0:Y:S01]  /*17f10*/  @P1 LDC R31, c[0x0][0xcf0] ;  /* 0x00033c00ff1f1b82 */ /* 0x000e220000000800 */
[----:B-1----:R-:W-:-:S07]  /*17f20*/  @P1 IMAD.HI.U32 R0, R35, R0, RZ ;  /* 0x0000000023001227 */ /* 0x002fce00078e00ff */
[----:B---3--:R-:W1:Y:S01]  /*17f30*/  @!P0 LDC R8, c[0x0][0xc50] ;  /* 0x00031400ff088b82 */ /* 0x008e620000000800 */
[----:B-----5:R-:W-:-:S07]  /*17f40*/  IMAD R21, R21, R33, RZ ;  /* 0x0000002115157224 */ /* 0x020fce00078e02ff */
[----:B------:R-:W3:Y:S01]  /*17f50*/  @!P0 LDC R9, c[0x0][0xc54] ;  /* 0x00031500ff098b82 */ /* 0x000ee20000000800 */
[----:B0-----:R-:W-:Y:S01]  /*17f60*/  @P1 SHF.R.U32.HI R27, RZ, R31, R0 ;  /* 0x0000001fff1b1219 */ /* 0x001fe20000011600 */
[----:B------:R-:W-:-:S04]  /*17f70*/  IMAD R31, R20, R30, R21 ;  /* 0x0000001e141f7224 */ /* 0x000fc800078e0215 */
[----:B------:R-:W-:Y:S02]  /*17f80*/  IMAD.MOV R0, RZ, RZ, -R27 ;  /* 0x000000ffff007224 */ /* 0x000fe400078e0a1b */
[-C--:B--2---:R-:W-:Y:S02]  /*17f90*/  IMAD R29, R25, R14.reuse, RZ ;  /* 0x0000000e191d7224 */ /* 0x084fe400078e02ff */
[----:B------:R-:W-:Y:S01]  /*17fa0*/  IMAD.WIDE.U32 R24, R24, R14, RZ ;  /* 0x0000000e18187225 */ /* 0x000fe200078e00ff */
[----:B----4-:R-:W-:-:S03]  /*17fb0*/  SEL R21, R34, RZ, P0 ;  /* 0x000000ff22157207 */ /* 0x010fc60000000000 */
[----:B------:R-:W-:-:S04]  /*17fc0*/  IMAD.WIDE.U32 R14, R20, R33, RZ ;  /* 0x00000021140e7225 */ /* 0x000fc800078e00ff */
[----:B------:R-:W-:Y:S01]  /*17fd0*/  IMAD.IADD R29, R25, 0x1, R29 ;  /* 0x00000001191d7824 */ /* 0x000fe200078e021d */
[----:B------:R-:W-:Y:S01]  /*17fe0*/  IADD3 R24, P1, P3, R14, R24, R3 ;  /* 0x000000180e187210 */ /* 0x000fe20007b3e003 */
[----:B------:R-:W-:Y:S02]  /*17ff0*/  IMAD.IADD R31, R15, 0x1, R31 ;  /* 0x000000010f1f7824 */ /* 0x000fe400078e021f */
[-C--:B------:R-:W-:Y:S02]  /*18000*/  IMAD R25, R13, R21.reuse, RZ ;  /* 0x000000150d197224 */ /* 0x080fe400078e02ff */
[----:B------:R-:W-:-:S04]  /*18010*/  IMAD.WIDE.U32 R12, R12, R21, RZ ;  /* 0x000000150c0c7225 */ /* 0x000fc800078e00ff */
[----:B------:R-:W-:Y:S01]  /*18020*/  IMAD R15, R37, R0, R35 ;  /* 0x00000000250f7224 */ /* 0x000fe200078e0223 */
[----:B------:R-:W-:Y:S01]  /*18030*/  IADD3.X R0, R31, R29, R28, P1, P3 ;  /* 0x0000001d1f007210 */ /* 0x000fe20000fe641c */
[----:B------:R-:W-:Y:S01]  /*18040*/  IMAD.IADD R25, R13, 0x1, R25 ;  /* 0x000000010d197824 */ /* 0x000fe200078e0219 */
[----:B------:R-:W-:Y:S02]  /*18050*/  IADD3 R12, P0, P1, R27, R24, R12 ;  /* 0x000000181b0c7210 */ /* 0x000fe4000791e00c */
[----:B------:R-:W-:Y:S02]  /*18060*/  SHF.R.S32.HI R27, RZ, 0x1f, R27 ;  /* 0x0000001fff1b7819 */ /* 0x000fe4000001141b */
[----:B------:R-:W-:Y:S02]  /*18070*/  SHF.R.S32.HI R21, RZ, 0x1f, R15 ;  /* 0x0000001fff157819 */ /* 0x000fe4000001140f */
[----:B------:R-:W-:Y:S01]  /*18080*/  IADD3.X R13, R27, R0, R25, P0, P1 ;  /* 0x000000001b0d7210 */ /* 0x000fe200007e2419 */
[----:B------:R-:W-:-:S04]  /*18090*/  IMAD R0, R11, R15, RZ ;  /* 0x0000000f0b007224 */ /* 0x000fc800078e02ff */
[C---:B------:R-:W-:Y:S02]  /*180a0*/  IMAD R21, R10.reuse, R21, R0 ;  /* 0x000000150a157224 */ /* 0x040fe400078e0200 */
[----:B------:R-:W-:-:S04]  /*180b0*/  IMAD.WIDE.U32 R10, R10, R15, R12 ;  /* 0x0000000f0a0a7225 */ /* 0x000fc800078e000c */
[----:B------:R-:W-:Y:S01]  /*180c0*/  IMAD.IADD R0, R11, 0x1, R21 ;  /* 0x000000010b007824 */ /* 0x000fe200078e0215 */
[----:B-1----:R-:W-:Y:S01]  /*180d0*/  LEA R8, P0, R10, R8, 0x2 ;  /* 0x000000080a087211 */ /* 0x002fe200078010ff */
[----:B------:R-:W-:-:S03]  /*180e0*/  IMAD.MOV.U32 R11, RZ, RZ, -0x800000 ;  /* 0xff800000ff0b7424 */ /* 0x000fc600078e00ff */
[----:B---3--:R-:W-:-:S05]  /*180f0*/  LEA.HI.X R9, R10, R9, R0, 0x2, P0 ;  /* 0x000000090a097211 */ /* 0x008fca00000f1400 */
[----:B------:R2:W-:Y:S04]  /*18100*/  STG.E desc[UR40][R8.64], R11 ;  /* 0x0000000b08007986 */ /* 0x0005e8000c101928 */
.L_x_14639:
[----:B------:R-:W-:Y:S05]  /*18110*/  BSYNC B1 ;  /* 0x0000000000017941 */ /* 0x000fea0003800000 */
.L_x_14638:
[----:B------:R-:W-:Y:S05]  /*18120*/  @P2 BRA `(.L_x_14632) ;  /* 0x0000000800cc2947 */ /* 0x000fea0003800000 */
[----:B------:R-:W3:Y:S01]  /*18130*/  LDL.LU R12, [R1+0x48] ;  /* 0x00004800010c7983 */ /* 0x000ee20000300800 */
[----:B------:R-:W4:Y:S01]  /*18140*/  LDC R21, c[0x0][0xce8] ;  /* 0x00033a00ff157b82 */ /* 0x000f220000000800 */
[----:B------:R-:W-:Y:S02]  /*18150*/  ULDC.64 UR4, c[0x0][0xba0] ;  /* 0x0002e80000047ab9 */ /* 0x000fe40000000a00 */
[----:B------:R-:W5:Y:S01]  /*18160*/  LDL R24, [R1+0x1c] ;  /* 0x00001c0001187983 */ /* 0x000f620000100800 */
[----:B--2---:R-:W-:Y:S01]  /*18170*/  SHF.R.S32.HI R9, RZ, 0x1f, R32 ;  /* 0x0000001fff097819 */ /* 0x004fe20000011420 */
[----:B------:R-:W-:-:S03]  /*18180*/  IMAD R0, R28, UR4, RZ ;  /* 0x000000041c007c24 */ /* 0x000fc6000f8e02ff */
[----:B------:R-:W-:Y:S01]  /*18190*/  LEA.HI R10, R9, R32, RZ, 0x3 ;  /* 0x00000020090a7211 */ /* 0x000fe200078f18ff */
[C---:B------:R-:W-:Y:S02]  /*181a0*/  IMAD R11, R3.reuse, UR5, R0 ;  /* 0x00000005030b7c24 */ /* 0x040fe4000f8e0200 */
[----:B------:R-:W-:Y:S01]  /*181b0*/  IMAD.WIDE.U32 R8, R3, UR4, RZ ;  /* 0x0000000403087c25 */ /* 0x000fe2000f8e00ff */
[----:B------:R-:W-:Y:S01]  /*181c0*/  LOP3.LUT R13, R10, 0xfffffff8, RZ, 0xc0, !PT ;  /* 0xfffffff80a0d7812 */ /* 0x000fe200078ec0ff */
[----:B------:R-:W-:Y:S01]  /*181d0*/  ULDC.64 UR4, c[0x0][0xbe8] ;  /* 0x0002fa0000047ab9 */ /* 0x000fe20000000a00 */
[----:B------:R-:W-:Y:S01]  /*181e0*/  SHF.R.S32.HI R10, RZ, 0x3, R10 ;  /* 0x00000003ff0a7819 */ /* 0x000fe2000001140a */
[----:B------:R-:W-:Y:S02]  /*181f0*/  IMAD.IADD R9, R9, 0x1, R11 ;  /* 0x0000000109097824 */ /* 0x000fe400078e020b */
[----:B------:R-:W-:-:S04]  /*18200*/  IMAD.IADD R13, R32, 0x1, -R13 ;  /* 0x00000001200d7824 */ /* 0x000fc800078e0a0d */
[----:B------:R-:W-:Y:S01]  /*18210*/  IMAD R0, R13, 0x20, R10 ;  /* 0x000000200d007824 */ /* 0x000fe200078e020a */
[----:B----4-:R-:W-:-:S13]  /*18220*/  ISETP.NE.AND P0, PT, R21, 0x1, PT ;  /* 0x000000011500780c */ /* 0x010fda0003f05270 */
[----:B------:R-:W2:Y:S08]  /*18230*/  @P0 LDC R4, c[0x0][0xcec] ;  /* 0x00033b00ff040b82 */ /* 0x000eb00000000800 */
[----:B------:R-:W4:Y:S01]  /*18240*/  @P0 LDC R15, c[0x0][0xcf0] ;  /* 0x00033c00ff0f0b82 */ /* 0x000f220000000800 */
[----:B---3--:R-:W-:-:S04]  /*18250*/  IMAD.WIDE.U32 R8, R12, UR4, R8 ;  /* 0x000000040c087c25 */ /* 0x008fc8000f8e0008 */
[----:B-----5:R-:W-:Y:S02]  /*18260*/  IMAD.IADD R13, R24, 0x1, R0 ;  /* 0x00000001180d7824 */ /* 0x020fe400078e0200 */
[----:B------:R-:W-:Y:S01]  /*18270*/  IMAD R9, R12, UR5, R9 ;  /* 0x000000050c097c24 */ /* 0x000fe2000f8e0209 */
[----:B------:R-:W-:Y:S01]  /*18280*/  ULDC.64 UR4, c[0x0][0xbf0] ;  /* 0x0002fc0000047ab9 */ /* 0x000fe20000000a00 */
[----:B--2---:R-:W-:-:S04]  /*18290*/  @P0 IMAD.HI.U32 R0, R13, R4, RZ ;  /* 0x000000040d000227 */ /* 0x004fc800078e00ff */
[----:B------:R-:W-:Y:S01]  /*182a0*/  IMAD.MOV.U32 R3, RZ, RZ, R13 ;  /* 0x000000ffff037224 */ /* 0x000fe200078e000d */
[----:B----4-:R-:W-:Y:S01]  /*182b0*/  @P0 SHF.R.U32.HI R3, RZ, R15, R0 ;  /* 0x0000000fff030219 */ /* 0x010fe20000011600 */
[----:B------:R-:W-:Y:S02]  /*182c0*/  IMAD R4, R30, UR4, RZ ;  /* 0x000000041e047c24 */ /* 0x000fe4000f8e02ff */
[----:B------:R-:W-:Y:S01]  /*182d0*/  IMAD.WIDE.U32 R8, R33, UR4, R8 ;  /* 0x0000000421087c25 */ /* 0x000fe2000f8e0008 */
[----:B------:R-:W-:-:S03]  /*182e0*/  SHF.R.S32.HI R0, RZ, 0x1f, R3 ;  /* 0x0000001fff007819 */ /* 0x000fc60000011403 */
[----:B------:R-:W-:Y:S01]  /*182f0*/  IMAD R11, R33, UR5, R4 ;  /* 0x00000005210b7c24 */ /* 0x000fe2000f8e0204 */
[----:B------:R-:W-:Y:S01]  /*18300*/  ULDC.64 UR4, c[0x0][0xbe0] ;  /* 0x0002f80000047ab9 */ /* 0x000fe20000000a00 */
        /* <DEDUP_REMOVED lines=15> */
[----:B------:R-:W-:Y:S01]  /*18400*/  UMOV UR4, 0xffffffff ;  /* 0xffffffff00047882 */ /* 0x000fe20000000000 */
[----:B------:R-:W-:-:S03]  /*18410*/  VIADD R9, R214, 0xc0 ;  /* 0x000000c0d6097836 */ /* 0x000fc60000000000 */
[----:B------:R-:W-:Y:S02]  /*18420*/  LEA.HI.X R4, R8, UR5, R3, 0x1, P0 ;  /* 0x0000000508047c11 */ /* 0x000fe400080f0c03 */
[----:B------:R-:W-:Y:S01]  /*18430*/  SHF.R.S32.HI R20, RZ, 0x1f, R9 ;  /* 0x0000001fff147819 */ /* 0x000fe20000011409 */
[----:B------:R-:W-:Y:S06]  /*18440*/  BRA.DIV UR4, `(.L_x_14640) ;  /* 0x000000b204487947 */ /* 0x000fec000b800000 */
[----:B------:R2:W3:Y:S04]  /*18450*/  SHFL.IDX PT, R3, R4, RZ, 0x181f ;  /* 0x00181fff04037589 */ /* 0x0004e800000e0000 */
[----:B------:R2:W4:Y:S02]  /*18460*/  SHFL.IDX PT, R14, R0, RZ, 0x181f ;  /* 0x00181fff000e7589 */ /* 0x00052400000e0000 */
.L_x_14877:
[----:B------:R-:W-:Y:S01]  /*18470*/  IMAD R21, R26, R21, RZ ;  /* 0x000000151a157224 */ /* 0x000fe200078e02ff */
[----:B------:R-:W-:Y:S01]  /*18480*/  BSSY B1, `(.L_x_14641) ;  /* 0x000001c000017945 */ /* 0x000fe20003800000 */
[----:B------:R-:W-:-:S05]  /*18490*/  IMAD.IADD R10, R10, 0x1, R24 ;  /* 0x000000010a0a7824 */ /* 0x000fca00078e0218 */
[----:B------:R-:W-:-:S13]  /*184a0*/  ISETP.GE.AND P0, PT, R10, R21, PT ;  /* 0x000000150a00720c */ /* 0x000fda0003f06270 */
[----:B------:R-:W-:Y:S05]  /*184b0*/  @P0 BRA `(.L_x_14642) ;  /* 0x0000000000600947 */ /* 0x000fea0003800000 */
        /* <DEDUP_REMOVED lines=9> */
[----:B------:R-:W-:-:S03]  /*18550*/  SHF.R.S32.HI R28, RZ, 0x1f, R28 ;  /* 0x0000001fff1c7819 */ /* 0x000fc6000001141c */
[----:B----4-:R-:W-:-:S04]  /*18560*/  @!P3 LEA R12, P5, R214, R14, 0x1 ;  /* 0x0000000ed60cb211 */ /* 0x010fc800078a08ff */
[CC--:B---3--:R-:W-:Y:S01]  /*18570*/  @!P3 LEA.HI.X R13, R214.reuse, R3.reuse, R11, 0x1, P5 ;  /* 0x00000003d60db211 */ /* 0x0c8fe200028f0c0b */
[----:B------:R-:W-:Y:S01]  /*18580*/  VIADD R11, R214, 0x80 ;  /* 0x00000080d60b7836 */ /* 0x000fe20000000000 */
[CC--:B------:R-:W-:Y:S02]  /*18590*/  @!P2 LEA R24, P4, R15.reuse, R14.reuse, 0x1 ;  /* 0x0000000e0f18a211 */ /* 0x0c0fe400078808ff */
[-C--:B------:R-:W-:Y:S01]  /*185a0*/  @!P1 LEA R26, P5, R8, R14.reuse, 0x1 ;  /* 0x0000000e081a9211 */ /* 0x080fe200078a08ff */
[----:B------:R3:W-:Y:S01]  /*185b0*/  @!P3 ST.E.128 desc[UR40][R12.64], RZ ;  /* 0x000000ff0c00b985 */ /* 0x0007e2000c101d28 */
[----:B------:R-:W-:Y:S02]  /*185c0*/  SHF.R.S32.HI R11, RZ, 0x1f, R11 ;  /* 0x0000001fff0b7819 */ /* 0x000fe4000001140b */
[----:B------:R-:W-:Y:S02]  /*185d0*/  @!P2 LEA.HI.X R25, R15, R3, R28, 0x1, P4 ;  /* 0x000000030f19a211 */ /* 0x000fe400020f0c1c */
[----:B------:R-:W-:-:S02]  /*185e0*/  @!P0 LEA R14, P4, R9, R14, 0x1 ;  /* 0x0000000e090e8211 */ /* 0x000fc400078808ff */
[-C--:B------:R-:W-:Y:S01]  /*185f0*/  @!P1 LEA.HI.X R27, R8, R3.reuse, R11, 0x1, P5 ;  /* 0x00000003081b9211 */ /* 0x080fe200028f0c0b */
[----:B------:R3:W-:Y:S01]  /*18600*/  @!P2 ST.E.128 desc[UR40][R24.64], RZ ;  /* 0x000000ff1800a985 */ /* 0x0007e2000c101d28 */
[----:B------:R-:W-:-:S03]  /*18610*/  @!P0 LEA.HI.X R15, R9, R3, R20, 0x1, P4 ;  /* 0x00000003090f8211 */ /* 0x000fc600020f0c14 */
[----:B------:R3:W-:Y:S04]  /*18620*/  @!P1 ST.E.128 desc[UR40][R26.64], RZ ;  /* 0x000000ff1a009985 */ /* 0x0007e8000c101d28 */
[----:B------:R3:W-:Y:S02]  /*18630*/  @!P0 ST.E.128 desc[UR40][R14.64], RZ ;  /* 0x000000ff0e008985 */ /* 0x0007e4000c101d28 */
.L_x_14642:
[----:B------:R-:W-:Y:S05]  /*18640*/  BSYNC B1 ;  /* 0x0000000000017941 */ /* 0x000fea0003800000 */
.L_x_14641:
[----:B------:R-:W-:-:S03]  /*18650*/  UMOV UR4, 0xffffffff ;  /* 0xffffffff00047882 */ /* 0x000fc60000000000 */
[----:B------:R-:W-:Y:S05]  /*18660*/  BRA.DIV UR4, `(.L_x_14643) ;  /* 0x000000ae04f47947 */ /* 0x000fea000b800000 */
[----:B---3--:R3:W0:Y:S04]  /*18670*/  SHFL.IDX PT, R3, R4, 0x1, 0x181f ;  /* 0x00381f0004037f89 */ /* 0x00862800000e0000 */
[----:B----4-:R3:W4:Y:S02]  /*18680*/  SHFL.IDX PT, R14, R0, 0x1, 0x181f ;  /* 0x00381f00000e7f89 */ /* 0x01072400000e0000 */
.L_x_14881:
        /* <DEDUP_REMOVED lines=16> */
[CC--:B----4-:R-:W-:Y:S02]  /*18790*/  @!P3 LEA R12, P5, R214.reuse, R14.reuse, 0x1 ;  /* 0x0000000ed60cb211 */ /* 0x0d0fe400078a08ff */
[-C--:B------:R-:W-:Y:S02]  /*187a0*/  @!P2 LEA R24, P4, R15, R14.reuse, 0x1 ;  /* 0x0000000e0f18a211 */ /* 0x080fe400078808ff */
[----:B0-----:R-:W-:Y:S02]  /*187b0*/  @!P3 LEA.HI.X R13, R214, R3, R26, 0x1, P5 ;  /* 0x00000003d60db211 */ /* 0x001fe400028f0c1a */
[----:B------:R-:W-:-:S02]  /*187c0*/  @!P1 LEA R26, P5, R11, R14, 0x1 ;  /* 0x0000000e0b1a9211 */ /* 0x000fc400078a08ff */
[-C--:B------:R-:W-:Y:S01]  /*187d0*/  @!P2 LEA.HI.X R25, R15, R3.reuse, R29, 0x1, P4 ;  /* 0x000000030f19a211 */ /* 0x080fe200020f0c1d */
[----:B------:R0:W-:Y:S01]  /*187e0*/  @!P3 ST.E.128 desc[UR40][R12.64], RZ ;  /* 0x000000ff0c00b985 */ /* 0x0001e2000c101d28 */
[----:B------:R-:W-:Y:S02]  /*187f0*/  @!P0 LEA R14, P4, R9, R14, 0x1 ;  /* 0x0000000e090e8211 */ /* 0x000fe400078808ff */
[-C--:B------:R-:W-:Y:S01]  /*18800*/  @!P1 LEA.HI.X R27, R11, R3.reuse, R28, 0x1, P5 ;  /* 0x000000030b1b9211 */ /* 0x080fe200028f0c1c */
[----:B------:R0:W-:Y:S01]  /*18810*/  @!P2 ST.E.128 desc[UR40][R24.64], RZ ;  /* 0x000000ff1800a985 */ /* 0x0001e2000c101d28 */
[----:B------:R-:W-:-:S03]  /*18820*/  @!P0 LEA.HI.X R15, R9, R3, R20, 0x1, P4 ;  /* 0x00000003090f8211 */ /* 0x000fc600020f0c14 */
[----:B------:R0:W-:Y:S04]  /*18830*/  @!P1 ST.E.128 desc[UR40][R26.64], RZ ;  /* 0x000000ff1a009985 */ /* 0x0001e8000c101d28 */
[----:B------:R0:W-:Y:S02]  /*18840*/  @!P0 ST.E.128 desc[UR40][R14.64], RZ ;  /* 0x000000ff0e008985 */ /* 0x0001e4000c101d28 */
.L_x_14645:
[----:B------:R-:W-:Y:S05]  /*18850*/  BSYNC B1 ;  /* 0x0000000000017941 */ /* 0x000fea0003800000 */
.L_x_14644:
[----:B------:R-:W-:-:S03]  /*18860*/  UMOV UR4, 0xffffffff ;  /* 0xffffffff00047882 */ /* 0x000fc60000000000 */
[----:B------:R-:W-:Y:S05]  /*18870*/  BRA.DIV UR4, `(.L_x_14646) ;  /* 0x000000ae04b87947 */ /* 0x000fea000b800000 */
[----:B0-----:R0:W0:Y:S04]  /*18880*/  SHFL.IDX PT, R3, R4, 0x2, 0x181f ;  /* 0x00581f0004037f89 */ /* 0x00102800000e0000 */
[----:B----4-:R4:W0:Y:S02]  /*18890*/  SHFL.IDX PT, R14, R0, 0x2, 0x181f ;  /* 0x00581f00000e7f89 */ /* 0x01082400000e0000 */
.L_x_14885:
        /* <DEDUP_REMOVED lines=16> */
[CC--:B0-----:R-:W-:Y:S02]  /*189a0*/  @!P3 LEA R12, P5, R214.reuse, R14.reuse, 0x1 ;  /* 0x0000000ed60cb211 */ /* 0x0c1fe400078a08ff */
[-C--:B------:R-:W-:Y:S02]  /*189b0*/  @!P2 LEA R24, P4, R15, R14.reuse, 0x1 ;  /* 0x0000000e0f18a211 */ /* 0x080fe400078808ff */
[----:B------:R-:W-:Y:S02]  /*189c0*/  @!P3 LEA.HI.X R13, R214, R3, R26, 0x1, P5 ;  /* 0x00000003d60db211 */ /* 0x000fe400028f0c1a */
        /* <DEDUP_REMOVED lines=9> */
.L_x_14648:
[----:B------:R-:W-:Y:S05]  /*18a60*/  BSYNC B1 ;  /* 0x0000000000017941 */ /* 0x000fea0003800000 */
.L_x_14647:
[----:B------:R-:W-:-:S03]  /*18a70*/  UMOV UR4, 0xffffffff ;  /* 0xffffffff00047882 */ /* 0x000fc60000000000 */
[----:B------:R-:W-:Y:S05]  /*18a80*/  BRA.DIV UR4, `(.L_x_14649) ;  /* 0x000000ae047c7947 */ /* 0x000fea000b800000 */
[----:B0-----:R0:W0:Y:S04]  /*18a90*/  SHFL.IDX PT, R3, R4, 0x3, 0x181f ;  /* 0x00781f0004037f89 */ /* 0x00102800000e0000 */
[----:B------:R0:W0:Y:S02]  /*18aa0*/  SHFL.IDX PT, R14, R0, 0x3, 0x181f ;  /* 0x00781f00000e7f89 */ /* 0x00002400000e0000 */
.L_x_14889:
[----:B0-234-:R-:W-:-:S05]  /*18ab0*/  VIADD R0, R10, 0x60 ;  /* 0x000000600a007836 */ /* 0x01dfca0000000000 */
        /* <DEDUP_REMOVED lines=12> */
[----:B------:R-:W-:-:S04]  /*18b80*/  @!P3 LEA R10, P5, R214, R14, 0x1 ;  /* 0x0000000ed60ab211 */ /* 0x000fc800078a08ff */
[CC--:B------:R-:W-:Y:S01]  /*18b90*/  @!P3 LEA.HI.X R11, R214.reuse, R3.reuse, R8, 0x1, P5 ;  /* 0x00000003d60bb211 */ /* 0x0c0fe200028f0c08 */
        /* <DEDUP_REMOVED lines=12> */
.L_x_14632:
[----:B------:R-:W-:Y:S05]  /*18c60*/  BSYNC B0 ;  /* 0x0000000000007941 */ /* 0x000fea0003800000 */
.L_x_14618:
[----:B------:R-:W-:Y:S02]  /*18c70*/  ULDC UR4, c[0x0][0xd3c] ;  /* 0x00034f0000047ab9 */ /* 0x000fe40000000800 */
[----:B------:R-:W-:-:S13]  /*18c80*/  ISETP.GE.AND P0, PT, R7, UR4, PT ;  /* 0x0000000407007c0c */ /* 0x000fda000bf06270 */
[----:B------:R-:W-:Y:S05]  /*18c90*/  @!P0 BRA `(.L_x_14650) ;  /* 0xfffffe8800f08947 */ /* 0x000fea000383ffff */
[----:B------:R-:W-:Y:S05]  /*18ca0*/  BRA `(.L_x_14488) ;  /* 0x0000009400207947 */ /* 0x000fea0003800000 */
.L_x_14486:
        /* <DEDUP_REMOVED lines=20> */
.L_x_14651:
        /* <DEDUP_REMOVED lines=43> */
.L_x_14655:
        /* <DEDUP_REMOVED lines=39> */
.L_x_14653:
        /* <DEDUP_REMOVED lines=12> */
.L_x_14656:
        /* <DEDUP_REMOVED lines=63> */
.L_x_14657:
        /* <DEDUP_REMOVED lines=61> */
.L_x_14658:
[----:B01----:R-:W-:-:S05]  /*19b90*/  LOP3.LUT R3, RZ, R2, RZ, 0x33, !PT ;  /* 0x00000002ff037212 */ /* 0x003fca00078e33ff */
[----:B------:R-:W-:-:S05]  /*19ba0*/  IMAD.IADD R2, R4, 0x1, R3 ;  /* 0x0000000104027824 */ /* 0x000fca00078e0203 */
[----:B------:R1:W-:Y:S01]  /*19bb0*/  STL [R1+0x4], R2 ;  /* 0x0000040201007387 */ /* 0x0003e20000100800 */
[----:B------:R-:W-:Y:S05]  /*19bc0*/  BRA `(.L_x_14659) ;  /* 0x0000000000107947 */ /* 0x000fea0003800000 */
.L_x_14654:
[----:B------:R-:W-:Y:S01]  /*19bd0*/  IMAD.U32 R2, RZ, RZ, UR6 ;  /* 0x00000006ff027e24 */ /* 0x000fe2000f8e00ff */
[----:B------:R0:W-:Y:S04]  /*19be0*/  STL [R1+0x4], RZ ;  /* 0x000004ff01007387 */ /* 0x0001e80000100800 */
[----:B------:R0:W-:Y:S04]  /*19bf0*/  STL [R1+0x8], RZ ;  /* 0x000008ff01007387 */ /* 0x0001e80000100800 */
[----:B------:R0:W-:Y:S02]  /*19c00*/  STL [R1], R2 ;  /* 0x0000000201007387 */ /* 0x0001e40000100800 */
.L_x_14659:
        /* <DEDUP_REMOVED lines=10> */
.L_x_14652:
        /* <DEDUP_REMOVED lines=26> */
[----:B----4-:R-:W-:-:S06]  /*19e50*/  ULEA UR4, UR5, UR4, 0x18 ;  /* 0x0000000405047291 */ /* 0x010fcc000f8ec03f */
        /* <DEDUP_REMOVED lines=8> */
[C---:B-1----:R-:W-:Y:S02]  /*19ee0*/  LOP3.LUT R2, R0.reuse, 0x80, RZ, 0xfc, !PT ;  /* 0x0000008000027812 */ /* 0x042fe400078efcff */
[----:B------:R-:W-:-:S07]  /*19ef0*/  LOP3.LUT R0, R0, 0xc0, RZ, 0xfc, !PT ;  /* 0x000000c000007812 */ /* 0x000fce00078efcff */
.L_x_14810:
[----:B--2---:R-:W2:Y:S01]  /*19f00*/  LDL R0, [R1+0xc] ;  /* 0x00000c0001007983 */ /* 0x004ea20000100800 */
[----:B-1----:R-:W2:Y:S01]  /*19f10*/  LDC.64 R2, c[0x0][0xd88] ;  /* 0x00036200ff027b82 */ /* 0x002ea20000000a00 */
[----:B------:R-:W-:Y:S05]  /*19f20*/  YIELD ;  /* 0x0000000000007946 */ /* 0x000fea0003800000 */
[----:B------:R-:W-:Y:S01]  /*19f30*/  ULDC.64 UR4, c[0x0][0xb20] ;  /* 0x0002c80000047ab9 */ /* 0x000fe20000000a00 */
[----:B---3--:R-:W-:Y:S02]  /*19f40*/  CS2R R8, SRZ ;  /* 0x0000000000087805 */ /* 0x008fe4000001ff00 */
[----:B------:R-:W-:Y:S01]  /*19f50*/  ISETP.NE.U32.AND P0, PT, RZ, UR4, PT ;  /* 0x00000004ff007c0c */ /* 0x000fe2000bf05070 */
[----:B------:R-:W-:Y:S01]  /*19f60*/  ULDC.64 UR10, c[0x0][0xb10] ;  /* 0x0002c400000a7ab9 */ /* 0x000fe20000000a00 */
[----:B------:R-:W-:Y:S01]  /*19f70*/  ULDC.64 UR8, c[0x0][0xb08] ;  /* 0x0002c20000087ab9 */ /* 0x000fe20000000a00 */
[----:B------:R-:W-:Y:S01]  /*19f80*/  ULDC.64 UR6, c[0x0][0xb00] ;  /* 0x0002c00000067ab9 */ /* 0x000fe20000000a00 */
[----:B--2---:R-:W-:-:S05]  /*19f90*/  IMAD.WIDE R2, R0, 0x4, R2 ;  /* 0x0000000400027825 */ /* 0x004fca00078e0202 */
[----:B0-----:R-:W0:Y:S01]  /*19fa0*/  LDG.E R13, desc[UR40][R2.64] ;  /* 0x00000028020d7981 */ /* 0x001e22000c1e1900 */
        /* <DEDUP_REMOVED lines=54> */
.L_x_14661:
        /* <DEDUP_REMOVED lines=17> */
.L_x_14662:
[----:B------:R-:W-:Y:S05]  /*1a420*/  @!P0 BRA `(.L_x_14663) ;  /* 0x00000000000c8947 */ /* 0x000fea0003800000 */
[----:B------:R-:W2:Y:S04]  /*1a430*/  LDG.E R8, desc[UR40][R6.64] ;  /* 0x0000002806087981 */ /* 0x000ea8000c1e1900 */
[----:B------:R-:W2:Y:S02]  /*1a440*/  LDG.E R6, desc[UR40][R6.64+0x4] ;  /* 0x0000042806067981 */ /* 0x000ea4000c1e1900 */
[----:B--2---:R-:W-:-:S07]  /*1a450*/  IMAD.IADD R8, R6, 0x1, -R8 ;  /* 0x0000000106087824 */ /* 0x004fce00078e0a08 */
.L_x_14663:
[----:B-1----:R-:W2:Y:S01]  /*1a460*/  @P1 LDG.E R2, desc[UR40][R4.64] ;  /* 0x0000002804021981 */ /* 0x002ea2000c1e1900 */
        /* <DEDUP_REMOVED lines=59> */
.L_x_14665:
[----:B------:R-:W-:Y:S05]  /*1a820*/  BSYNC B0 ;  /* 0x0000000000007941 */ /* 0x000fea0003800000 */
.L_x_14664:
[-C--:B------:R-:W-:Y:S01]  /*1a830*/  IMAD R2, R12, R0.reuse, RZ ;  /* 0x000000000c027224 */ /* 0x080fe200078e02ff */
[----:B------:R-:W-:Y:S04]  /*1a840*/  BSSY B0, `(.L_x_14666) ;  /* 0x0000141000007945 */ /* 0x000fe80003800000 */
[----:B------:R-:W-:-:S05]  /*1a850*/  VIADDMNMX R0, R2, R0, R6, PT ;  /* 0x0000000002007246 */ /* 0x000fca0003800106 */
[--C-:B------:R-:W-:Y:S02]  /*1a860*/  IMAD R3, R0, 0x60, -R7.reuse ;  /* 0x0000006000037824 */ /* 0x100fe400078e0a07 */
[----:B------:R-:W-:-:S03]  /*1a870*/  IMAD R0, R2, 0x60, -R7 ;  /* 0x0000006002007824 */ /* 0x000fc600078e0a07 */
[----:B------:R-:W-:Y:S02]  /*1a880*/  VIMNMX R11, R3, R11, PT ;  /* 0x0000000b030b7248 */ /* 0x000fe40003fe0100 */
[----:B------:R-:W-:-:S04]  /*1a890*/  VIMNMX R0, RZ, R0, !PT ;  /* 0x00000000ff007248 */ /* 0x000fc80007fe0100 */
        /* <DEDUP_REMOVED lines=18> */
.L_x_14892:
[----:B-1----:R-:W-:Y:S02]  /*1a9c0*/  ISETP.NE.AND P0, PT, R14, RZ, PT ;  /* 0x000000ff0e00720c */ /* 0x002fe40003f05270 */
[----:B------:R-:W-:-:S11]  /*1a9d0*/  PLOP3.LUT P6, PT, PT, PT, PT, 0x8, 0x0 ;  /* 0x000000000000781c */ /* 0x000fd60003fce170 */
[----:B------:R-:W-:Y:S05]  /*1a9e0*/  @P0 BRA `(.L_x_14669) ;  /* 0x00000000000c0947 */ /* 0x000fea0003800000 */
[----:B------:R-:W-:-:S03]  /*1a9f0*/  UMOV UR4, 0xffffffff ;  /* 0xffffffff00047882 */ /* 0x000fc60000000000 */
[----:B------:R-:W-:Y:S05]  /*1aa00*/  BRA.DIV UR4, `(.L_x_14670) ;  /* 0x0000009204187947 */ /* 0x000fea000b800000 */
[----:B------:R-:W-:-:S13]  /*1aa10*/  ELECT P6, URZ, PT ;  /* 0x00000000003f782f */ /* 0x000fda00038c0000 */
.L_x_14669:
        /* <DEDUP_REMOVED lines=9> */
.L_x_14895:
[----:B------:R-:W-:Y:S05]  /*1aab0*/  BSYNC B1 ;  /* 0x0000000000017941 */ /* 0x000fea0003800000 */
.L_x_14671:
        /* <DEDUP_REMOVED lines=12> */
.L_x_14896:
[----:B------:R-:W-:Y:S05]  /*1ab80*/  BSYNC B2 ;  /* 0x0000000000027941 */ /* 0x000fea0003800000 */
.L_x_14675:
        /* <DEDUP_REMOVED lines=9> */
.L_x_14678:
[----:B------:R-:W-:Y:S05]  /*1ac20*/  BSYNC B2 ;  /* 0x0000000000027941 */ /* 0x000fea0003800000 */
.L_x_14677:
        /* <DEDUP_REMOVED lines=13> */
.L_x_14679:
        /* <DEDUP_REMOVED lines=13> */
.L_x_14897:
[----:B------:R-:W-:Y:S05]  /*1add0*/  BSYNC B2 ;  /* 0x0000000000027941 */ /* 0x000fea0003800000 */
.L_x_14680:
        /* <DEDUP_REMOVED lines=11> */
.L_x_14683:
[----:B------:R-:W-:Y:S05]  /*1ae90*/  BSYNC B2 ;  /* 0x0000000000027941 */ /* 0x000fea0003800000 */
.L_x_14682:
        /* <DEDUP_REMOVED lines=10> */
.L_x_14684:
        /* <DEDUP_REMOVED lines=15> */
.L_x_14685:
        /* <DEDUP_REMOVED lines=15> */
.L_x_14686:
        /* <DEDUP_REMOVED lines=15> */
.L_x_14687:
        /* <DEDUP_REMOVED lines=10> */
.L_x_14674:
[----:B------:R-:W-:Y:S05]  /*1b2b0*/  BSYNC B1 ;  /* 0x0000000000017941 */ /* 0x000fea0003800000 */
.L_x_14673:
        /* <DEDUP_REMOVED lines=13> */
.L_x_14703:
        /* <DEDUP_REMOVED lines=13> */
.L_x_14898:
[----:B------:R-:W-:Y:S05]  /*1b460*/  BSYNC B2 ;  /* 0x0000000000027941 */ /* 0x000fea0003800000 */
.L_x_14690:
        /* <DEDUP_REMOVED lines=9> */
.L_x_14693:
[----:B------:R-:W-:Y:S05]  /*1b500*/  BSYNC B2 ;  /* 0x0000000000027941 */ /* 0x000fea0003800000 */
.L_x_14692:
        /* <DEDUP_REMOVED lines=12> */
.L_x_14694:
        /* <DEDUP_REMOVED lines=13> */
.L_x_14899:
[----:B------:R-:W-:Y:S05]  /*1b6a0*/  BSYNC B2 ;  /* 0x0000000000027941 */ /* 0x000fea0003800000 */
.L_x_14695:
        /* <DEDUP_REMOVED lines=11> */
.L_x_14698:
[----:B------:R-:W-:Y:S05]  /*1b760*/  BSYNC B2 ;  /* 0x0000000000027941 */ /* 0x000fea0003800000 */
.L_x_14697:
        /* <DEDUP_REMOVED lines=10> */
.L_x_14699:
        /* <DEDUP_REMOVED lines=15> */
.L_x_14700:
        /* <DEDUP_REMOVED lines=15> */
.L_x_14701:
        /* <DEDUP_REMOVED lines=15> */
.L_x_14702:
        /* <DEDUP_REMOVED lines=10> */
.L_x_14689:
[----:B------:R-:W-:Y:S05]  /*1bb80*/  BSYNC B1 ;  /* 0x0000000000017941 */ /* 0x000fea0003800000 */
.L_x_14688:
        /* <DEDUP_REMOVED lines=12> */
.L_x_14667:
[----:B------:R-:W-:Y:S05]  /*1bc50*/  BSYNC B0 ;  /* 0x0000000000007941 */ /* 0x000fea0003800000 */
.L_x_14666:
        /* <DEDUP_REMOVED lines=49> */
.L_x_14705:
[----:B------:R-:W-:Y:S05]  /*1bf70*/  BSYNC B0 ;  /* 0x0000000000007941 */ /* 0x000fea0003800000 */
.L_x_14704:
        /* <DEDUP_REMOVED lines=16> */
[----:B------:R-:W0:Y:S08]  /*1c080*/  FLO.U32 R0, UR4 ;  /* 0x0000000400007d00 */ /* 0x000e3000080e0000 */
[----:B------:R-:W1:Y:S01]  /*1c090*/  POPC R2, UR4 ;  /* 0x0000000400027d09 */ /* 0x000e620008000000 */
[----:B0-----:R-:W-:-:S13]  /*1c0a0*/  ISETP.EQ.U32.AND P0, PT, R0, R3, PT ;  /* 0x000000030000720c */ /* 0x001fda0003f02070 */
        /* <DEDUP_REMOVED lines=8> */
.L_x_14707:
        /* <DEDUP_REMOVED lines=20> */
.L_x_14710:
[----:B------:R-:W-:Y:S05]  /*1c270*/  BSYNC B6 ;  /* 0x0000000000067941 */ /* 0x000fea0003800000 */
.L_x_14709:
        /* <DEDUP_REMOVED lines=20> */
.L_x_14713:
        /* <DEDUP_REMOVED lines=16> */
.L_x_14712:
[----:B------:R-:W-:Y:S05]  /*1c4c0*/  BSYNC B6 ;  /* 0x0000000000067941 */ /* 0x000fea0003800000 */
.L_x_14711:
        /* <DEDUP_REMOVED lines=24> */
.L_x_14902:
        /* <DEDUP_REMOVED lines=11> */
.L_x_14905:
        /* <DEDUP_REMOVED lines=24> */
.L_x_14717:
[----:B-1----:R-:W2:Y:S01]  /*1c880*/  LDL R2, [R1+0x1c] ;  /* 0x00001c0001027983 */ /* 0x002ea20000100800 */
[----:B0-----:R-:W-:Y:S01]  /*1c890*/  IMAD R0, R19, 0x8, R18 ;  /* 0x0000000813007824 */ /* 0x001fe200078e0212 */
[----:B--2---:R-:W-:-:S04]  /*1c8a0*/  SHF.L.U32 R2, R2, 0x1f, RZ ;  /* 0x0000001f02027819 */ /* 0x004fc800000006ff */
[----:B------:R-:W0:Y:S02]  /*1c8b0*/  SYNCS.PHASECHK.TRANS64.TRYWAIT P0, [R0+URZ+0x32440], R2 ;  /* 0x03244002000075a7 */ /* 0x000e24000800017f */
[----:B0-----:R-:W-:Y:S05]  /*1c8c0*/  @!P0 BRA `(.L_x_14718) ;  /* 0x0000007400408947 */ /* 0x001fea0003800000 */
.L_x_14906:
        /* <DEDUP_REMOVED lines=11> */
.L_x_14719:
        /* <DEDUP_REMOVED lines=24> */
.L_x_14715:
        /* <DEDUP_REMOVED lines=34> */
.L_x_14721:
[----:B------:R-:W-:Y:S05]  /*1cd20*/  BSYNC B6 ;  /* 0x0000000000067941 */ /* 0x000fea0003800000 */
.L_x_14720:
        /* <DEDUP_REMOVED lines=142> */
.L_x_14923:
        /* <DEDUP_REMOVED lines=12> */
.L_x_14723:
        /* <DEDUP_REMOVED lines=37> */
.L_x_14725:
[----:B------:R-:W-:Y:S05]  /*1d920*/  BSYNC B6 ;  /* 0x0000000000067941 */ /* 0x000fea0003800000 */
.L_x_14724:
        /* <DEDUP_REMOVED lines=151> */
.L_x_14941:
[----:B--2---:R-:W2:Y:S01]  /*1e2a0*/  LDL.LU R2, [R1+0x7c] ;  /* 0x00007c0001027983 */ /* 0x004ea20000300800 */
[----:B------:R-:W-:Y:S01]  /*1e2b0*/  BSSY B0, `(.L_x_14727) ;  /* 0x000000d000007945 */ /* 0x000fe20003800000 */
[----:B--2---:R-:W-:-:S13]  /*1e2c0*/  ISETP.GE.AND P4, PT, R2, R3, PT ;  /* 0x000000030200720c */ /* 0x004fda0003f86270 */
[----:B------:R-:W-:Y:S05]  /*1e2d0*/  @P4 BRA `(.L_x_14728) ;  /* 0x0000000000284947 */ /* 0x000fea0003800000 */
[----:B0-----:R-:W2:Y:S01]  /*1e2e0*/  LDL R4, [R1+0x18] ;  /* 0x0000180001047983 */ /* 0x001ea20000100800 */
        /* <DEDUP_REMOVED lines=9> */
.L_x_14728:
[----:B------:R-:W-:Y:S05]  /*1e380*/  BSYNC B0 ;  /* 0x0000000000007941 */ /* 0x000fea0003800000 */
.L_x_14727:
[----:B------:R-:W-:Y:S01]  /*1e390*/  NOP ;  /* 0x0000000000007918 */ /* 0x000fe20000000000 */
[----:B------:R-:W-:-:S13]  /*1e3a0*/  PLOP3.LUT P0, PT, PT, PT, PT, 0x80, 0x0 ;  /* 0x000000000000781c */ /* 0x000fda0003f0f070 */
.L_x_14729:
        /* <DEDUP_REMOVED lines=18> */
.L_x_14942:
[----:B------:R-:W-:Y:S05]  /*1e4d0*/  BSYNC B0 ;  /* 0x0000000000007941 */ /* 0x000fea0003800000 */
.L_x_14730:
[----:B------:R-:W2:Y:S01]  /*1e4e0*/  LDL R2, [R1+0x10] ;  /* 0x0000100001027983 */ /* 0x000ea20000100800 */
[----:B------:R-:W-:Y:S01]  /*1e4f0*/  BSSY B0, `(.L_x_14732) ;  /* 0x000005a000007945 */ /* 0x000fe20003800000 */
[----:B--2---:R-:W-:-:S13]  /*1e500*/  LOP3.LUT P0, RZ, R2, 0x1, RZ, 0xc0, !PT ;  /* 0x0000000102ff7812 */ /* 0x004fda000780c0ff */
[----:B------:R-:W-:Y:S05]  /*1e510*/  @!P0 BRA `(.L_x_14733) ;  /* 0x00000004005c8947 */ /* 0x000fea0003800000 */
[----:B0-----:R-:W1:Y:S01]  /*1e520*/  LDL R4, [R1+0x1c] ;  /* 0x00001c0001047983 */ /* 0x001e620000100800 */
[----:B------:R-:W-:Y:S01]  /*1e530*/  IMAD R2, R19, 0x8, R18 ;  /* 0x0000000813027824 */ /* 0x000fe200078e0212 */
[----:B------:R-:W-:Y:S01]  /*1e540*/  BSSY B1, `(.L_x_14734) ;  /* 0x0000007000017945 */ /* 0x000fe20003800000 */
[----:B------:R-:W0:Y:S02]  /*1e550*/  S2R R3, SR_TID.X ;  /* 0x0000000000037919 */ /* 0x000e240000002100 */
[----:B0-----:R-:W-:-:S04]  /*1e560*/  LOP3.LUT R3, R3, 0x7f, RZ, 0xc0, !PT ;  /* 0x0000007f03037812 */ /* 0x001fc800078ec0ff */
[----:B------:R-:W-:Y:S02]  /*1e570*/  ISETP.NE.AND P1, PT, R3, RZ, PT ;  /* 0x000000ff0300720c */ /* 0x000fe40003f25270 */
[----:B-1----:R-:W-:-:S04]  /*1e580*/  SHF.L.U32 R0, R4, 0x1f, RZ ;  /* 0x0000001f04007819 */ /* 0x002fc800000006ff */
[----:B------:R-:W0:Y:S02]  /*1e590*/  SYNCS.PHASECHK.TRANS64.TRYWAIT P0, [R2+URZ+0x32460], R0 ;  /* 0x03246000020075a7 */ /* 0x000e24000800017f */
[----:B0-----:R-:W-:Y:S05]  /*1e5a0*/  @!P0 BRA `(.L_x_14735) ;  /* 0x0000007000788947 */ /* 0x001fea0003800000 */
.L_x_14943:
[----:B------:R-:W-:Y:S05]  /*1e5b0*/  BSYNC B1 ;  /* 0x0000000000017941 */ /* 0x000fea0003800000 */
.L_x_14734:
        /* <DEDUP_REMOVED lines=9> */
.L_x_14737:
[----:B------:R-:W-:Y:S05]  /*1e650*/  BSYNC B1 ;  /* 0x0000000000017941 */ /* 0x000fea0003800000 */
.L_x_14736:
        /* <DEDUP_REMOVED lines=12> */
.L_x_14738:
        /* <DEDUP_REMOVED lines=15> */
.L_x_14739:
        /* <DEDUP_REMOVED lines=15> */
.L_x_14740:
        /* <DEDUP_REMOVED lines=15> */
.L_x_14741:
        /* <DEDUP_REMOVED lines=10> */
.L_x_14733:
[----:B------:R-:W-:Y:S05]  /*1ea90*/  BSYNC B0 ;  /* 0x0000000000007941 */ /* 0x000fea0003800000 */
.L_x_14732:
[----:B0-----:R-:W1:Y:S04]  /*1eaa0*/  LDL R4, [R1+0x50] ;  /* 0x0000500001047983 */ /* 0x001e680000100800 */
[----:B------:R-:W2:Y:S01]  /*1eab0*/  LDL R5, [R1+0x2c] ;  /* 0x00002c0001057983 */ /* 0x000ea20000100800 */
[----:B------:R-:W-:Y:S01]  /*1eac0*/  BSSY B0, `(.L_x_14742) ;  /* 0x00001f3000007945 */ /* 0x000fe20003800000 */
[----:B-1----:R-:W-:-:S05]  /*1ead0*/  VIADD R0, R4, 0xfffffffe ;  /* 0xfffffffe04007836 */ /* 0x002fca0000000000 */
[----:B--2---:R-:W-:-:S13]  /*1eae0*/  ISETP.GE.AND P0, PT, R0, R5, PT ;  /* 0x000000050000720c */ /* 0x004fda0003f06270 */
[----:B------:R-:W-:Y:S05]  /*1eaf0*/  @!P0 BRA `(.L_x_14743) ;  /* 0x0000001c00bc8947 */ /* 0x000fea0003800000 */
[----:B------:R-:W2:Y:S04]  /*1eb00*/  LDL.LU R7, [R1+0x84] ;  /* 0x0000840001077983 */ /* 0x000ea80000300800 */
[----:B---3--:R-:W3:Y:S04]  /*1eb10*/  LDL.LU R6, [R1+0x4c] ;  /* 0x00004c0001067983 */ /* 0x008ee80000300800 */
        /* <DEDUP_REMOVED lines=46> */
.L_x_14748:
        /* <DEDUP_REMOVED lines=8> */
.L_x_14944:
[----:B------:R-:W-:Y:S05]  /*1ee80*/  BSYNC B3 ;  /* 0x0000000000037941 */ /* 0x000fea0003800000 */
.L_x_14749:
        /* <DEDUP_REMOVED lines=9> */
.L_x_14752:
[----:B------:R-:W-:Y:S05]  /*1ef20*/  BSYNC B3 ;  /* 0x0000000000037941 */ /* 0x000fea0003800000 */
.L_x_14751:
        /* <DEDUP_REMOVED lines=12> */
.L_x_14753:
        /* <DEDUP_REMOVED lines=13> */
.L_x_14945:
[----:B------:R-:W-:Y:S05]  /*1f0c0*/  BSYNC B3 ;  /* 0x0000000000037941 */ /* 0x000fea0003800000 */
.L_x_14754:
        /* <DEDUP_REMOVED lines=11> */
.L_x_14757:
[----:B------:R-:W-:Y:S05]  /*1f180*/  BSYNC B3 ;  /* 0x0000000000037941 */ /* 0x000fea0003800000 */
.L_x_14756:
        /* <DEDUP_REMOVED lines=9> */
.L_x_14758:
        /* <DEDUP_REMOVED lines=15> */
.L_x_14759:
        /* <DEDUP_REMOVED lines=15> */
.L_x_14760:
        /* <DEDUP_REMOVED lines=15> */
.L_x_14761:
        /* <DEDUP_REMOVED lines=10> */
.L_x_14747:
[----:B------:R-:W-:Y:S05]  /*1f590*/  BSYNC B1 ;  /* 0x0000000000017941 */ /* 0x000fea0003800000 */
.L_x_14746:
[----:B------:R-:W2:Y:S02]  /*1f5a0*/  LDL.LU R5, [R1+0x50] ;  /* 0x0000500001057983 */ /* 0x000ea40000300800 */
[----:B--2---:R-:W-:-:S07]  /*1f5b0*/  VIADD R0, R5, 0xfffffffd ;  /* 0xfffffffd05007836 */ /* 0x004fce0000000000 */
.L_x_14745:
[----:B------:R-:W-:Y:S05]  /*1f5c0*/  BSYNC B2 ;  /* 0x0000000000027941 */ /* 0x000fea0003800000 */
.L_x_14744:
[----:B------:R-:W-:Y:S01]  /*1f5d0*/  VIADD R8, R8, 0xfffffffe ;  /* 0xfffffffe08087836 */ /* 0x000fe20000000000 */
[----:B------:R-:W-:-:S04]  /*1f5e0*/  LOP3.LUT R4, RZ, R4, RZ, 0x33, !PT ;  /* 0x00000004ff047212 */ /* 0x000fc800078e33ff */
[----:B------:R-:W-:-:S13]  /*1f5f0*/  ISETP.NE.AND P0, PT, R8, R4, PT ;  /* 0x000000040800720c */ /* 0x000fda0003f05270 */
[----:B------:R-:W-:Y:S05]  /*1f600*/  @!P0 BRA `(.L_x_14743) ;  /* 0x0000001000f88947 */ /* 0x000fea0003800000 */
.L_x_14794:
        /* <DEDUP_REMOVED lines=35> */
.L_x_14764:
        /* <DEDUP_REMOVED lines=8> */
.L_x_14946:
[----:B------:R-:W-:Y:S05]  /*1f8c0*/  BSYNC B2 ;  /* 0x0000000000027941 */ /* 0x000fea0003800000 */
.L_x_14765:
        /* <DEDUP_REMOVED lines=9> */
.L_x_14768:
[----:B------:R-:W-:Y:S05]  /*1f960*/  BSYNC B2 ;  /* 0x0000000000027941 */ /* 0x000fea0003800000 */
.L_x_14767:
        /* <DEDUP_REMOVED lines=12> */
.L_x_14769:
        /* <DEDUP_REMOVED lines=13> */
.L_x_14947:
[----:B------:R-:W-:Y:S05]  /*1fb00*/  BSYNC B2 ;  /* 0x0000000000027941 */ /* 0x000fea0003800000 */
.L_x_14770:
        /* <DEDUP_REMOVED lines=11> */
.L_x_14773:
[----:B------:R-:W-:Y:S05]  /*1fbc0*/  BSYNC B2 ;  /* 0x0000000000027941 */ /* 0x000fea0003800000 */
.L_x_14772:
        /* <DEDUP_REMOVED lines=9> */
.L_x_14774:
        /* <DEDUP_REMOVED lines=15> */
.L_x_14775:
        /* <DEDUP_REMOVED lines=15> */
.L_x_14776:
        /* <DEDUP_REMOVED lines=15> */
.L_x_14777:
        /* <DEDUP_REMOVED lines=10> */
.L_x_14763:
[----:B------:R-:W-:Y:S05]  /*1ffd0*/  BSYNC B1 ;  /* 0x0000000000017941 */ /* 0x000fea0003800000 */
.L_x_14762:
        /* <DEDUP_REMOVED lines=35> */
.L_x_14780:
        /* <DEDUP_REMOVED lines=8> */
.L_x_14948:
[----:B------:R-:W-:Y:S05]  /*20290*/  BSYNC B2 ;  /* 0x0000000000027941 */ /* 0x000fea0003800000 */
.L_x_14781:
        /* <DEDUP_REMOVED lines=9> */
.L_x_14784:
[----:B------:R-:W-:Y:S05]  /*20330*/  BSYNC B2 ;  /* 0x0000000000027941 */ /* 0x000fea0003800000 */
.L_x_14783:
        /* <DEDUP_REMOVED lines=12> */
.L_x_14785:
        /* <DEDUP_REMOVED lines=13> */
.L_x_14949:
[----:B------:R-:W-:Y:S05]  /*204d0*/  BSYNC B2 ;  /* 0x0000000000027941 */ /* 0x000fea0003800000 */
.L_x_14786:
        /* <DEDUP_REMOVED lines=11> */
.L_x_14789:
[----:B------:R-:W-:Y:S05]  /*20590*/  BSYNC B2 ;  /* 0x0000000000027941 */ /* 0x000fea0003800000 */
.L_x_14788:
        /* <DEDUP_REMOVED lines=9> */
.L_x_14790:
        /* <DEDUP_REMOVED lines=15> */
.L_x_14791:
        /* <DEDUP_REMOVED lines=15> */
.L_x_14792:
        /* <DEDUP_REMOVED lines=15> */
.L_x_14793:
        /* <DEDUP_REMOVED lines=10> */
.L_x_14779:
[----:B------:R-:W-:Y:S05]  /*209a0*/  BSYNC B1 ;  /* 0x0000000000017941 */ /* 0x000fea0003800000 */
.L_x_14778:
[----:B------:R-:W2:Y:S01]  /*209b0*/  LDL R5, [R1+0x2c] ;  /* 0x00002c0001057983 */ /* 0x000ea20000100800 */
[----:B------:R-:W-:Y:S01]  /*209c0*/  VIADD R0, R0, 0xfffffffe ;  /* 0xfffffffe00007836 */ /* 0x000fe20000000000 */
[----:B--2---:R-:W-:-:S13]  /*209d0*/  ISETP.GT.AND P0, PT, R6, R5, PT ;  /* 0x000000050600720c */ /* 0x004fda0003f04270 */
[----:B------:R-:W-:Y:S05]  /*209e0*/  @P0 BRA `(.L_x_14794) ;  /* 0xffffffec00080947 */ /* 0x000fea000383ffff */
.L_x_14743:
[----:B------:R-:W-:Y:S05]  /*209f0*/  BSYNC B0 ;  /* 0x0000000000007941 */ /* 0x000fea0003800000 */
.L_x_14742:
        /* <DEDUP_REMOVED lines=13> */
[----:B------:R-:W4:Y:S01]  /*20ad0*/  LDC.64 R4, c[0x0][0xd60] ;  /* 0x00035800ff047b82 */ /* 0x000f220000000a00 */
[----:B------:R-:W2:Y:S08]  /*20ae0*/  FLO.U32 R0, UR4 ;  /* 0x0000000400007d00 */ /* 0x000eb000080e0000 */
[----:B-1----:R-:W4:Y:S01]  /*20af0*/  POPC R2, UR4 ;  /* 0x0000000400027d09 */ /* 0x002f220008000000 */
[----:B--2---:R-:W-:-:S13]  /*20b00*/  ISETP.EQ.U32.AND P1, PT, R0, R3, PT ;  /* 0x000000030000720c */ /* 0x004fda0003f22070 */
[----:B----4-:R-:W2:Y:S01]  /*20b10*/  @P1 ATOMG.E.ADD.STRONG.GPU PT, R5, desc[UR40][R4.64], R2 ;  /* 0x00000002040519a8 */ /* 0x010ea200081ee1e8 */
[----:B------:R-:W1:Y:S02]  /*20b20*/  S2R R3, SR_LTMASK ;  /* 0x0000000000037919 */ /* 0x000e640000003900 */
[----:B-1----:R-:W-:-:S06]  /*20b30*/  LOP3.LUT R3, R3, UR4, RZ, 0xc0, !PT ;  /* 0x0000000403037c12 */ /* 0x002fcc000f8ec0ff */
[----:B------:R-:W1:Y:S01]  /*20b40*/  POPC R3, R3 ;  /* 0x0000000300037309 */ /* 0x000e620000000000 */
[----:B--2---:R-:W1:Y:S02]  /*20b50*/  SHFL.IDX PT, R0, R5, R0, 0x1f ;  /* 0x00001f0005007589 */ /* 0x004e6400000e0000 */
[----:B-1----:R-:W-:-:S05]  /*20b60*/  IADD3 R0, R0, UR37, R3 ;  /* 0x0000002500007c10 */ /* 0x002fca000fffe003 */
[----:B------:R2:W-:Y:S02]  /*20b70*/  STL [R1], R0 ;  /* 0x0000000001007387 */ /* 0x0005e40000100800 */
.L_x_14796:
[----:B------:R-:W-:Y:S05]  /*20b80*/  BSYNC B0 ;  /* 0x0000000000007941 */ /* 0x000fea0003800000 */
.L_x_14795:
[----:B------:R-:W-:-:S07]  /*20b90*/  SEL R19, R19, RZ, P0 ;  /* 0x000000ff13137207 */ /* 0x000fce0000000000 */
.L_x_14708:
[----:B------:R-:W-:Y:S05]  /*20ba0*/  BSYNC B7 ;  /* 0x0000000000077941 */ /* 0x000fea0003800000 */
.L_x_14706:
[----:B0-2---:R-:W2:Y:S02]  /*20bb0*/  LDL R0, [R1+0x10] ;  /* 0x0000100001007983 */ /* 0x005ea40000100800 */
[----:B--2---:R-:W-:-:S13]  /*20bc0*/  LOP3.LUT P0, RZ, R0, 0x40, RZ, 0xc0, !PT ;  /* 0x0000004000ff7812 */ /* 0x004fda000780c0ff */
[----:B------:R-:W-:Y:S05]  /*20bd0*/  @!P0 BRA `(.L_x_14797) ;  /* 0x00000000002c8947 */ /* 0x000fea0003800000 */
[----:B------:R-:W-:Y:S05]  /*20be0*/  WARPSYNC.ALL ;  /* 0x0000000000007948 */ /* 0x000fea0003800000 */
[----:B------:R-:W0:Y:S08]  /*20bf0*/  S2UR UR5, SR_CgaCtaId ;  /* 0x00000000000579c3 */ /* 0x000e300000008800 */
[----:B------:R-:W-:Y:S06]  /*20c00*/  BAR.SYNC.DEFER_BLOCKING 0x5, 0x180 ;  /* 0x0146000000007b1d */ /* 0x000fec0000010000 */
[----:B------:R-:W-:-:S02]  /*20c10*/  UMOV UR4, 0x400 ;  /* 0x0000040000047882 */ /* 0x000fc40000000000 */
[----:B0-----:R-:W-:-:S06]  /*20c20*/  ULEA UR4, UR5, UR4, 0x18 ;  /* 0x0000000405047291 */ /* 0x001fcc000f8ec03f */
[----:B------:R-:W-:-:S05]  /*20c30*/  IMAD.U32 R18, RZ, RZ, UR4 ;  /* 0x00000004ff127e24 */ /* 0x000fca000f8e00ff */
[----:B---3--:R-:W0:Y:S04]  /*20c40*/  LDS.128 R4, [R18+0x324d0] ;  /* 0x0324d00012047984 */ /* 0x008e280000000c00 */
[----:B0-----:R2:W-:Y:S04]  /*20c50*/  STL.64 [R1], R4 ;  /* 0x0000000401007387 */ /* 0x0015e80000100a00 */
[----:B------:R2:W-:Y:S01]  /*20c60*/  STL.64 [R1+0x8], R6 ;  /* 0x0000080601007387 */ /* 0x0005e20000100a00 */
[----:B------:R-:W-:Y:S06]  /*20c70*/  BAR.ARV 0x4, 0x180 ;  /* 0x0106000000007b1d */ /* 0x000fec0000002000 */
[----:B------:R-:W-:Y:S05]  /*20c80*/  BRA `(.L_x_14798) ;  /* 0x0000001000347947 */ /* 0x000fea0003800000 */
.L_x_14797:
[----:B------:R-:W0:Y:S01]  /*20c90*/  S2R R16, SR_TID.X ;  /* 0x0000000000107919 */ /* 0x000e220000002100 */
[----:B------:R-:W-:Y:S01]  /*20ca0*/  UMOV UR4, 0xffffffff ;  /* 0xffffffff00047882 */ /* 0x000fe20000000000 */
[----:B0-----:R-:W-:-:S04]  /*20cb0*/  LOP3.LUT R16, R16, 0x1f, RZ, 0xc0, !PT ;  /* 0x0000001f10107812 */ /* 0x001fc800078ec0ff */
        /* <DEDUP_REMOVED lines=8> */
[----:B------:R-:W0:Y:S08]  /*20d40*/  @!P1 LDC.64 R2, c[0x0][0xd80] ;  /* 0x00036000ff029b82 */ /* 0x000e300000000a00 */
[----:B---3--:R-:W1:Y:S01]  /*20d50*/  @!P1 LDC.64 R6, c[0x0][0xd78] ;  /* 0x00035e00ff069b82 */ /* 0x008e620000000a00 */
        /* <DEDUP_REMOVED lines=33> */
.L_x_14959:
[----:B------:R-:W-:Y:S02]  /*20f70*/  ULDC UR4, c[0x0][0xd38] ;  /* 0x00034e0000047ab9 */ /* 0x000fe40000000800 */
[----:B------:R-:W-:-:S04]  /*20f80*/  IMAD.U32 R2, RZ, RZ, UR4 ;  /* 0x00000004ff027e24 */ /* 0x000fc8000f8e00ff */
[----:B-1----:R-:W-:-:S04]  /*20f90*/  IMAD R9, R9, R2, RZ ;  /* 0x0000000209097224 */ /* 0x002fc800078e02ff */
[----:B------:R-:W-:-:S05]  /*20fa0*/  IMAD.IADD R4, R4, 0x1, R9 ;  /* 0x0000000104047824 */ /* 0x000fca00078e0209 */
[----:B------:R-:W-:-:S13]  /*20fb0*/  ISETP.GT.AND P6, PT, R4, R5, PT ;  /* 0x000000050400720c */ /* 0x000fda0003fc4270 */
[----:B------:R-:W-:Y:S05]  /*20fc0*/  @P6 BRA `(.L_x_14800) ;  /* 0x0000000000ac6947 */ /* 0x000fea0003800000 */
.L_x_14803:
        /* <DEDUP_REMOVED lines=37> */
.L_x_14967:
[----:B------:R-:W-:Y:S02]  /*21220*/  ULDC UR4, c[0x0][0xd38] ;  /* 0x00034e0000047ab9 */ /* 0x000fe40000000800 */
[----:B------:R-:W-:-:S04]  /*21230*/  IMAD.U32 R2, RZ, RZ, UR4 ;  /* 0x00000004ff027e24 */ /* 0x000fc8000f8e00ff */
[----:B-1----:R-:W-:-:S04]  /*21240*/  IMAD R9, R9, R2, RZ ;  /* 0x0000000209097224 */ /* 0x002fc800078e02ff */
[----:B------:R-:W-:-:S05]  /*21250*/  IMAD.IADD R4, R9, 0x1, R4 ;  /* 0x0000000109047824 */ /* 0x000fca00078e0204 */
[----:B------:R-:W-:-:S13]  /*21260*/  ISETP.GT.AND P6, PT, R4, R5, PT ;  /* 0x000000050400720c */ /* 0x000fda0003fc4270 */
[----:B------:R-:W-:Y:S05]  /*21270*/  @!P6 BRA `(.L_x_14803) ;  /* 0xfffffffc0054e947 */ /* 0x000fea000383ffff */
.L_x_14800:
        /* <DEDUP_REMOVED lines=12> */
.L_x_14972:
[----:B------:R-:W-:-:S13]  /*21340*/  ISETP.NE.AND P0, PT, R3, RZ, PT ;  /* 0x000000ff0300720c */ /* 0x000fda0003f05270 */
[----:B------:R-:W-:Y:S05]  /*21350*/  @!P0 BRA `(.L_x_14805) ;  /* 0x0000000000148947 */ /* 0x000fea0003800000 */
[----:B------:R-:W-:Y:S01]  /*21360*/  UMOV UR4, 0xffffffff ;  /* 0xffffffff00047882 */ /* 0x000fe20000000000 */
[----:B-1----:R-:W-:Y:S02]  /*21370*/  VIADD R4, R4, 0xffffffff ;  /* 0xffffffff04047836 */ /* 0x002fe40000000000 */
[----:B------:R-:W-:Y:S05]  /*21380*/  BRA.DIV UR4, `(.L_x_14806) ;  /* 0x00000052042c7947 */ /* 0x000fea000b800000 */
[----:B------:R1:W3:Y:S02]  /*21390*/  SHFL.IDX PT, R4, R7, R4, 0x1f ;  /* 0x00001f0407047589 */ /* 0x0002e400000e0000 */
.L_x_14975:
[----:B---3--:R-:W-:-:S07]  /*213a0*/  IMAD.MOV.U32 R8, RZ, RZ, R4 ;  /* 0x000000ffff087224 */ /* 0x008fce00078e0004 */
.L_x_14805:
        /* <DEDUP_REMOVED lines=62> */
.L_x_14807:
        /* <DEDUP_REMOVED lines=63> */
.L_x_14808:
[----:B------:R-:W-:-:S05]  /*21b80*/  LOP3.LUT R7, RZ, R7, RZ, 0x33, !PT ;  /* 0x00000007ff077212 */ /* 0x000fca00078e33ff */
[----:B------:R-:W-:-:S05]  /*21b90*/  IMAD.IADD R0, R0, 0x1, R7 ;  /* 0x0000000100007824 */ /* 0x000fca00078e0207 */
[----:B------:R3:W-:Y:S01]  /*21ba0*/  STL [R1+0x4], R0 ;  /* 0x0000040001007387 */ /* 0x0007e20000100800 */
[----:B------:R-:W-:Y:S05]  /*21bb0*/  BRA `(.L_x_14809) ;  /* 0x0000000000287947 */ /* 0x000fea0003800000 */
.L_x_14801:
        /* <DEDUP_REMOVED lines=10> */
.L_x_14809:
        /* <DEDUP_REMOVED lines=16> */
.L_x_14798:
[----:B------:R-:W3:Y:S01]  /*21d60*/  LDL R0, [R1+0xc] ;  /* 0x00000c0001007983 */ /* 0x000ee20000100800 */
[----:B------:R-:W-:Y:S02]  /*21d70*/  ULDC UR4, c[0x0][0xd3c] ;  /* 0x00034f0000047ab9 */ /* 0x000fe40000000800 */
[----:B---3--:R-:W-:-:S13]  /*21d80*/  ISETP.GE.AND P0, PT, R0, UR4, PT ;  /* 0x0000000400007c0c */ /* 0x008fda000bf06270 */
[----:B------:R-:W-:Y:S05]  /*21d90*/  @!P0 BRA `(.L_x_14810) ;  /* 0xffffff8000588947 */ /* 0x000fea000383ffff */
[----:B------:R-:W-:Y:S05]  /*21da0*/  BSYNC B8 ;  /* 0x0000000000087941 */ /* 0x000fea0003800000 */
.L_x_14660:
[----:B--2---:R-:W2:Y:S01]  /*21db0*/  LDL.LU R0, [R1+0x80] ;  /* 0x0000800001007983 */ /* 0x004ea20000300800 */
[----:B------:R-:W-:Y:S01]  /*21dc0*/  BSSY B0, `(.L_x_14811) ;  /* 0x000000b000007945 */ /* 0x000fe20003800000 */
[----:B0-----:R-:W0:Y:S01]  /*21dd0*/  S2R R5, SR_CgaCtaId ;  /* 0x0000000000057919 */ /* 0x001e220000008800 */
[----:B--2---:R-:W-:-:S05]  /*21de0*/  VIADD R0, R0, 0x1 ;  /* 0x0000000100007836 */ /* 0x004fca0000000000 */
        /* <DEDUP_REMOVED lines=8> */
.L_x_14976:
[----:B------:R-:W-:Y:S05]  /*21e70*/  BSYNC B0 ;  /* 0x0000000000007941 */ /* 0x000fea0003800000 */
.L_x_14811:
[----:B------:R-:W-:-:S03]  /*21e80*/  UMOV UR4, 0xffffffff ;  /* 0xffffffff00047882 */ /* 0x000fc60000000000 */
[----:B------:R-:W-:Y:S05]  /*21e90*/  BRA.DIV UR4, `(.L_x_14813) ;  /* 0x0000004604a87947 */ /* 0x000fea000b800000 */
[----:B------:R-:W1:Y:S02]  /*21ea0*/  S2R R2, SR_TID.X ;  /* 0x0000000000027919 */ /* 0x000e640000002100 */
[----:B-1----:R-:W-:-:S04]  /*21eb0*/  SHF.R.U32.HI R2, RZ, 0x5, R2 ;  /* 0x00000005ff027819 */ /* 0x002fc80000011602 */
[----:B------:R-:W-:-:S05]  /*21ec0*/  LOP3.LUT R2, R2, 0x3, RZ, 0xc0, !PT ;  /* 0x0000000302027812 */ /* 0x000fca00078ec0ff */
[----:B------:R1:W2:Y:S02]  /*21ed0*/  SHFL.IDX PT, R14, R2, RZ, 0x1f ;  /* 0x00001fff020e7589 */ /* 0x0002a400000e0000 */
.L_x_14979:
[----:B--2---:R-:W-:-:S13]  /*21ee0*/  ISETP.NE.AND P0, PT, R14, RZ, PT ;  /* 0x000000ff0e00720c */ /* 0x004fda0003f05270 */
[----:B------:R-:W-:Y:S05]  /*21ef0*/  @P0 BRA `(.L_x_14488) ;  /* 0x00000000008c0947 */ /* 0x000fea0003800000 */
[----:B------:R-:W-:-:S03]  /*21f00*/  UMOV UR4, 0xffffffff ;  /* 0xffffffff00047882 */ /* 0x000fc60000000000 */
[----:B------:R-:W-:Y:S05]  /*21f10*/  BRA.DIV UR4, `(.L_x_14814) ;  /* 0x0000004604bc7947 */ /* 0x000fea000b800000 */
[----:B------:R-:W-:-:S13]  /*21f20*/  ELECT P6, URZ, PT ;  /* 0x00000000003f782f */ /* 0x000fda00038c0000 */
.L_x_14982:
[----:B------:R-:W-:Y:S05]  /*21f30*/  @!P6 BRA `(.L_x_14488) ;  /* 0x00000000007ce947 */ /* 0x000fea0003800000 */
[----:B------:R-:W-:-:S06]  /*21f40*/  ULOP3.LUT UR4, UR36, 0x2, URZ, 0xfc, !UPT ;  /* 0x0000000224047892 */ /* 0x000fcc000f8efc3f */
[----:B-1----:R-:W-:-:S05]  /*21f50*/  IMAD.U32 R2, RZ, RZ, UR4 ;  /* 0x00000004ff027e24 */ /* 0x002fca000f8e00ff */
[----:B------:R-:W-:-:S13]  /*21f60*/  ISETP.NE.AND P2, PT, R2, 0x3, PT ;  /* 0x000000030200780c */ /* 0x000fda0003f45270 */
[----:B------:R-:W-:Y:S05]  /*21f70*/  @!P2 BRA `(.L_x_14815) ;  /* 0x000000000004a947 */ /* 0x000fea0003800000 */
[----:B------:R-:W-:Y:S01]  /*21f80*/  BPT.TRAP 0x1 ;  /* 0x000000040000795c */ /* 0x000fe20000300000 */
.L_x_14815:
        /* <DEDUP_REMOVED lines=13> */
.L_x_14983:
[----:B------:R-:W1:Y:S02]  /*22060*/  SYNCS.PHASECHK.TRANS64.TRYWAIT P0, [R7+URZ], R2 ;  /* 0x00000002070075a7 */ /* 0x000e64000800017f */
[----:B-1----:R-:W-:Y:S05]  /*22070*/  @!P0 BRA `(.L_x_14817) ;  /* 0x0000004400988947 */ /* 0x002fea0003800000 */
.L_x_14984:
[----:B------:R-:W-:Y:S05]  /*22080*/  @!P2 BRA `(.L_x_14818) ;  /* 0x000000000004a947 */ /* 0x000fea0003800000 */
[----:B------:R-:W-:Y:S01]  /*22090*/  BPT.TRAP 0x1 ;  /* 0x000000040000795c */ /* 0x000fe20000300000 */
.L_x_14818:
[----:B------:R-:W-:-:S04]  /*220a0*/  VIADD R0, R0, 0x32460 ;  /* 0x0003246000007836 */ /* 0x000fc80000000000 */
[----:B------:R-:W-:-:S04]  /*220b0*/  IMAD R4, R19, 0x8, R0 ;  /* 0x0000000813047824 */ /* 0x000fc800078e0200 */
[----:B------:R-:W2:Y:S02]  /*220c0*/  SYNCS.PHASECHK.TRANS64.TRYWAIT P0, [R4+URZ], R5 ;  /* 0x00000005040075a7 */ /* 0x000ea4000800017f */
[----:B--2---:R-:W-:Y:S05]  /*220d0*/  @!P0 BRA `(.L_x_14819) ;  /* 0x0000004400948947 */ /* 0x004fea0003800000 */
.L_x_14985:
[----:B------:R-:W-:-:S07]  /*220e0*/  IMAD R3, R3, 0x8, R0 ;  /* 0x0000000803037824 */ /* 0x000fce00078e0200 */
.L_x_14820:
[----:B----4-:R4:W0:Y:S02]  /*220f0*/  SYNCS.PHASECHK.TRANS64.TRYWAIT P0, [R3+URZ], R2 ;  /* 0x00000002030075a7 */ /* 0x010824000800017f */
[----:B0-----:R-:W-:Y:S05]  /*22100*/  @!P0 NANOSLEEP.SYNCS 0x989680 ;  /* 0x009896800000895d */ /* 0x001fea0003900000 */
[----:B------:R-:W0:Y:S02]  /*22110*/  @!P0 SYNCS.PHASECHK.TRANS64 P0, [R3+URZ], R2 ;  /* 0x00000002030085a7 */ /* 0x000e24000800007f */
[----:B0-----:R-:W-:Y:S05]  /*22120*/  @!P0 BRA `(.L_x_14820) ;  /* 0xfffffffc00f08947 */ /* 0x001fea000383ffff */
.L_x_14488:
[----:B------:R-:W-:Y:S05]  /*22130*/  BSYNC B9 ;  /* 0x0000000000097941 */ /* 0x000fea0003800000 */
.L_x_14485:
[----:B------:R-:W-:Y:S05]  /*22140*/  EXIT ;  /* 0x000000000000794d */ /* 0x000fea0003800000 */
.L_x_14508:
[----:B0-----:R0:W1:Y:S02]  /*22150*/  SYNCS.PHASECHK.TRANS64.TRYWAIT P6, [R96+URZ+0x32490], R107 ;  /* 0x0324906b600075a7 */ /* 0x00106400080c017f */
[----:B-1----:R-:W-:Y:S05]  /*22160*/  @!P6 NANOSLEEP.SYNCS 0x989680 ;  /* 0x009896800000e95d */ /* 0x002fea0003900000 */
[----:B------:R-:W1:Y:S02]  /*22170*/  @!P6 SYNCS.PHASECHK.TRANS64 P6, [R96+URZ+0x32490], R107 ;  /* 0x0324906b6000e5a7 */ /* 0x000e6400080c007f */
[----:B-1----:R-:W-:Y:S05]  /*22180*/  @!P6 BRA `(.L_x_14508) ;  /* 0xfffffffc00f0e947 */ /* 0x002fea000383ffff */
[----:B------:R-:W-:Y:S05]  /*22190*/  BRA `(.L_x_14821) ;  /* 0xfffffe1400c07947 */ /* 0x000fea000383ffff */
.L_x_14526:
[----:B0-----:R0:W1:Y:S02]  /*221a0*/  SYNCS.PHASECHK.TRANS64.TRYWAIT P5, [R96+URZ+0x32490], R107 ;  /* 0x0324906b600075a7 */ /* 0x00106400080a017f */
[----:B-1----:R-:W-:Y:S05]  /*221b0*/  @!P5 NANOSLEEP.SYNCS 0x989680 ;  /* 0x009896800000d95d */ /* 0x002fea0003900000 */
[----:B------:R-:W1:Y:S02]  /*221c0*/  @!P5 SYNCS.PHASECHK.TRANS64 P5, [R96+URZ+0x32490], R107 ;  /* 0x0324906b6000d5a7 */ /* 0x000e6400080a007f */
[----:B-1----:R-:W-:Y:S05]  /*221d0*/  @!P5 BRA `(.L_x_14526) ;  /* 0xfffffffc00f0d947 */ /* 0x002fea000383ffff */
[----:B------:R-:W-:Y:S05]  /*221e0*/  BRA `(.L_x_14822) ;  /* 0xfffffe2800647947 */ /* 0x000fea000383ffff */
.L_x_14535:
[----:B0-----:R0:W1:Y:S02]  /*221f0*/  SYNCS.PHASECHK.TRANS64.TRYWAIT P4, [R96+URZ+0x32490], R107 ;  /* 0x0324906b600075a7 */ /* 0x001064000808017f */
[----:B-1----:R-:W-:Y:S05]  /*22200*/  @!P4 NANOSLEEP.SYNCS 0x989680 ;  /* 0x009896800000c95d */ /* 0x002fea0003900000 */
[----:B------:R-:W1:Y:S02]  /*22210*/  @!P4 SYNCS.PHASECHK.TRANS64 P4, [R96+URZ+0x32490], R107 ;  /* 0x0324906b6000c5a7 */ /* 0x000e64000808007f */
[----:B-1----:R-:W-:Y:S05]  /*22220*/  @!P4 BRA `(.L_x_14535) ;  /* 0xfffffffc00f0c947 */ /* 0x002fea000383ffff */
[----:B------:R-:W-:Y:S05]  /*22230*/  BRA `(.L_x_14823) ;  /* 0xfffffe3800c87947 */ /* 0x000fea000383ffff */
.L_x_14541:
[----:B-1----:R1:W2:Y:S02]  /*22240*/  SYNCS.PHASECHK.TRANS64.TRYWAIT P3, [R96+URZ+0x324b0], R107 ;  /* 0x0324b06b600075a7 */ /* 0x0022a4000806017f */
[----:B--2---:R-:W-:Y:S05]  /*22250*/  @!P3 NANOSLEEP.SYNCS 0x989680 ;  /* 0x009896800000b95d */ /* 0x004fea0003900000 */
[----:B------:R-:W2:Y:S02]  /*22260*/  @!P3 SYNCS.PHASECHK.TRANS64 P3, [R96+URZ+0x324b0], R107 ;  /* 0x0324b06b6000b5a7 */ /* 0x000ea4000806007f */
[----:B--2---:R-:W-:Y:S05]  /*22270*/  @!P3 BRA `(.L_x_14541) ;  /* 0xfffffffc00f0b947 */ /* 0x004fea000383ffff */
[----:B------:R-:W-:Y:S05]  /*22280*/  BRA `(.L_x_14824) ;  /* 0xfffffe3c005c7947 */ /* 0x000fea000383ffff */
.L_x_14551:
[----:B------:R-:W-:Y:S01]  /*22290*/  BSSY B0, `(.L_x_14825) ;  /* 0x0000007000007945 */ /* 0x000fe20003800000 */
[----:B------:R-:W-:Y:S02]  /*222a0*/  IMAD.MOV.U32 R12, RZ, RZ, RZ ;  /* 0x000000ffff0c7224 */ /* 0x000fe400078e00ff */
[----:B------:R-:W-:Y:S02]  /*222b0*/  IMAD.MOV.U32 R11, RZ, RZ, 0x1f ;  /* 0x0000001fff0b7424 */ /* 0x000fe400078e00ff */
[----:B------:R-:W-:-:S07]  /*222c0*/  IMAD.MOV.U32 R15, RZ, RZ, -0x1 ;  /* 0xffffffffff0f7424 */ /* 0x000fce00078e00ff */
[----:B-----5:R-:W-:Y:S05]  /*222d0*/  WARPSYNC.COLLECTIVE R15, `(.L_x_14826) ;  /* 0x000000000f087348 */ /* 0x020fea0003c00000 */
[----:B------:R0:W1:Y:S02]  /*222e0*/  SHFL.IDX P6, R14, R13, R12, R11 ;  /* 0x0000000c0d0e7389 */ /* 0x00006400000c000b */
[----:B01---5:R-:W-:Y:S01]  /*222f0*/  ENDCOLLECTIVE ;  /* 0x000000000000791b */ /* 0x023fe20003800000 */
.L_x_14826:
[----:B------:R-:W-:Y:S05]  /*22300*/  BSYNC B0 ;  /* 0x0000000000007941 */ /* 0x000fea0003800000 */
.L_x_14825:
[----:B------:R-:W-:Y:S05]  /*22310*/  BRA `(.L_x_14827) ;  /* 0xfffffe4800e47947 */ /* 0x000fea000383ffff */
.L_x_14563:
        /* <DEDUP_REMOVED lines=8> */
.L_x_14829:
[----:B------:R-:W-:Y:S05]  /*223a0*/  BSYNC B1 ;  /* 0x0000000000017941 */ /* 0x000fea0003800000 */
.L_x_14828:
        /* <DEDUP_REMOVED lines=8> */
.L_x_14830:
[----:B------:R-:W-:Y:S02]  /*22430*/  IMAD.MOV.U32 R13, RZ, RZ, R7 ;  /* 0x000000ffff0d7224 */ /* 0x000fe400078e0007 */
[----:B------:R-:W-:-:S07]  /*22440*/  IMAD.MOV.U32 R0, RZ, RZ, R14 ;  /* 0x000000ffff007224 */ /* 0x000fce00078e000e */
[----:B------:R-:W-:Y:S05]  /*22450*/  WARPSYNC.COLLECTIVE R15, `(.L_x_14831) ;  /* 0x000000000f087348 */ /* 0x000fea0003c00000 */
[----:B------:R0:W1:Y:S02]  /*22460*/  SHFL.IDX P6, R14, R13, R12, R11 ;  /* 0x0000000c0d0e7389 */ /* 0x00006400000c000b */
[----:B01----:R-:W-:Y:S01]  /*22470*/  ENDCOLLECTIVE ;  /* 0x000000000000791b */ /* 0x003fe20003800000 */
.L_x_14831:
[----:B------:R-:W-:Y:S02]  /*22480*/  IMAD.MOV.U32 R13, RZ, RZ, R30 ;  /* 0x000000ffff0d7224 */ /* 0x000fe400078e001e */
[----:B------:R-:W-:-:S07]  /*22490*/  IMAD.MOV.U32 R5, RZ, RZ, R14 ;  /* 0x000000ffff057224 */ /* 0x000fce00078e000e */
[----:B------:R-:W-:Y:S05]  /*224a0*/  WARPSYNC.COLLECTIVE R15, `(.L_x_14832) ;  /* 0x000000000f087348 */ /* 0x000fea0003c00000 */
[----:B------:R0:W1:Y:S02]  /*224b0*/  SHFL.IDX P6, R14, R13, R12, R11 ;  /* 0x0000000c0d0e7389 */ /* 0x00006400000c000b */
[----:B01----:R-:W-:Y:S01]  /*224c0*/  ENDCOLLECTIVE ;  /* 0x000000000000791b */ /* 0x003fe20003800000 */
.L_x_14832:
[----:B------:R-:W-:Y:S05]  /*224d0*/  BRA `(.L_x_14833) ;  /* 0xfffffe50007c7947 */ /* 0x000fea000383ffff */
.L_x_14566:
        /* <DEDUP_REMOVED lines=8> */
.L_x_14835:
[----:B------:R-:W-:Y:S05]  /*22560*/  BSYNC B1 ;  /* 0x0000000000017941 */ /* 0x000fea0003800000 */
.L_x_14834:
        /* <DEDUP_REMOVED lines=8> */
.L_x_14836:
[----:B------:R-:W-:Y:S02]  /*225f0*/  IMAD.MOV.U32 R13, RZ, RZ, R7 ;  /* 0x000000ffff0d7224 */ /* 0x000fe400078e0007 */
[----:B------:R-:W-:-:S07]  /*22600*/  IMAD.MOV.U32 R4, RZ, RZ, R14 ;  /* 0x000000ffff047224 */ /* 0x000fce00078e000e */
[----:B------:R-:W-:Y:S05]  /*22610*/  WARPSYNC.COLLECTIVE R15, `(.L_x_14837) ;  /* 0x000000000f087348 */ /* 0x000fea0003c00000 */
[----:B------:R0:W1:Y:S02]  /*22620*/  SHFL.IDX P6, R14, R13, R12, R11 ;  /* 0x0000000c0d0e7389 */ /* 0x00006400000c000b */
[----:B01----:R-:W-:Y:S01]  /*22630*/  ENDCOLLECTIVE ;  /* 0x000000000000791b */ /* 0x003fe20003800000 */
.L_x_14837:
[----:B------:R-:W-:Y:S02]  /*22640*/  IMAD.MOV.U32 R13, RZ, RZ, R30 ;  /* 0x000000ffff0d7224 */ /* 0x000fe400078e001e */
[----:B------:R-:W-:-:S07]  /*22650*/  IMAD.MOV.U32 R7, RZ, RZ, R14 ;  /* 0x000000ffff077224 */ /* 0x000fce00078e000e */
[----:B------:R-:W-:Y:S05]  /*22660*/  WARPSYNC.COLLECTIVE R15, `(.L_x_14838) ;  /* 0x000000000f087348 */ /* 0x000fea0003c00000 */
[----:B------:R0:W1:Y:S02]  /*22670*/  SHFL.IDX P6, R14, R13, R12, R11 ;  /* 0x0000000c0d0e7389 */ /* 0x00006400000c000b */
[----:B01----:R-:W-:Y:S01]  /*22680*/  ENDCOLLECTIVE ;  /* 0x000000000000791b */ /* 0x003fe20003800000 */
.L_x_14838:
[----:B------:R-:W-:Y:S01]  /*22690*/  IMAD.MOV.U32 R30, RZ, RZ, R14 ;  /* 0x000000ffff1e7224 */ /* 0x000fe200078e000e */
[----:B------:R-:W-:Y:S06]  /*226a0*/  BRA `(.L_x_14839) ;  /* 0xfffffe5000d47947 */ /* 0x000fec000383ffff */
.L_x_14570:
[----:B0-----:R0:W1:Y:S02]  /*226b0*/  SYNCS.PHASECHK.TRANS64.TRYWAIT P0, [R19+URZ+0x32400], R34 ;  /* 0x03240022130075a7 */ /* 0x001064000800017f */
[----:B-1----:R-:W-:Y:S05]  /*226c0*/  @!P0 NANOSLEEP.SYNCS 0x989680 ;  /* 0x009896800000895d */ /* 0x002fea0003900000 */
[----:B------:R-:W1:Y:S02]  /*226d0*/  @!P0 SYNCS.PHASECHK.TRANS64 P0, [R19+URZ+0x32400], R34 ;  /* 0x03240022130085a7 */ /* 0x000e64000800007f */
[----:B-1----:R-:W-:Y:S05]  /*226e0*/  @!P0 BRA `(.L_x_14570) ;  /* 0xfffffffc00f08947 */ /* 0x002fea000383ffff */
[----:B------:R-:W-:Y:S05]  /*226f0*/  BRA `(.L_x_14840) ;  /* 0xfffffe5400c47947 */ /* 0x000fea000383ffff */
.L_x_14578:
        /* <DEDUP_REMOVED lines=9> */
.L_x_14842:
[----:B------:R-:W-:Y:S05]  /*22790*/  BSYNC B1 ;  /* 0x0000000000017941 */ /* 0x000fea0003800000 */
.L_x_14841:
[----:B------:R0:W5:Y:S01]  /*227a0*/  LDL R8, [R1+0x18] ;  /* 0x0000180001087983 */ /* 0x0001620000100800 */
[----:B------:R-:W-:Y:S01]  /*227b0*/  IMAD.MOV.U32 R13, RZ, RZ, R24 ;  /* 0x000000ffff0d7224 */ /* 0x000fe200078e0018 */
[----:B------:R-:W-:Y:S01]  /*227c0*/  ISETP.GE.AND P0, PT, R16, R39, PT ;  /* 0x000000271000720c */ /* 0x000fe20003f06270 */
[----:B------:R-:W-:Y:S02]  /*227d0*/  IMAD.MOV.U32 R12, RZ, RZ, RZ ;  /* 0x000000ffff0c7224 */ /* 0x000fe400078e00ff */
[----:B------:R-:W-:Y:S02]  /*227e0*/  IMAD.MOV.U32 R11, RZ, RZ, 0x1c1f ;  /* 0x00001c1fff0b7424 */ /* 0x000fe400078e00ff */
[----:B------:R-:W-:Y:S02]  /*227f0*/  IMAD.MOV.U32 R15, RZ, RZ, -0x1 ;  /* 0xffffffffff0f7424 */ /* 0x000fe400078e00ff */
[----:B0-----:R-:W-:-:S07]  /*22800*/  IMAD.MOV.U32 R0, RZ, RZ, R14 ;  /* 0x000000ffff007224 */ /* 0x001fce00078e000e */
[----:B-----5:R-:W-:Y:S05]  /*22810*/  WARPSYNC.COLLECTIVE R15, `(.L_x_14843) ;  /* 0x000000000f087348 */ /* 0x020fea0003c00000 */
[----:B------:R0:W1:Y:S02]  /*22820*/  SHFL.IDX P6, R14, R13, R12, R11 ;  /* 0x0000000c0d0e7389 */ /* 0x00006400000c000b */
[----:B01---5:R-:W-:Y:S01]  /*22830*/  ENDCOLLECTIVE ;  /* 0x000000000000791b */ /* 0x023fe20003800000 */
.L_x_14843:
[----:B------:R-:W-:Y:S02]  /*22840*/  IMAD.MOV.U32 R13, RZ, RZ, R25 ;  /* 0x000000ffff0d7224 */ /* 0x000fe400078e0019 */
[----:B------:R-:W-:-:S07]  /*22850*/  IMAD.MOV.U32 R3, RZ, RZ, R14 ;  /* 0x000000ffff037224 */ /* 0x000fce00078e000e */
[----:B------:R-:W-:Y:S05]  /*22860*/  WARPSYNC.COLLECTIVE R15, `(.L_x_14844) ;  /* 0x000000000f087348 */ /* 0x000fea0003c00000 */
[----:B------:R0:W1:Y:S02]  /*22870*/  SHFL.IDX P6, R14, R13, R12, R11 ;  /* 0x0000000c0d0e7389 */ /* 0x00006400000c000b */
[----:B01----:R-:W-:Y:S01]  /*22880*/  ENDCOLLECTIVE ;  /* 0x000000000000791b */ /* 0x003fe20003800000 */
.L_x_14844:
[----:B------:R-:W-:Y:S02]  /*22890*/  IMAD.MOV.U32 R13, RZ, RZ, R27 ;  /* 0x000000ffff0d7224 */ /* 0x000fe400078e001b */
[----:B------:R-:W-:-:S07]  /*228a0*/  IMAD.MOV.U32 R4, RZ, RZ, R14 ;  /* 0x000000ffff047224 */ /* 0x000fce00078e000e */
[----:B------:R-:W-:Y:S05]  /*228b0*/  WARPSYNC.COLLECTIVE R15, `(.L_x_14845) ;  /* 0x000000000f087348 */ /* 0x000fea0003c00000 */
[----:B------:R0:W1:Y:S02]  /*228c0*/  SHFL.IDX P6, R14, R13, R12, R11 ;  /* 0x0000000c0d0e7389 */ /* 0x00006400000c000b */
[----:B01----:R-:W-:Y:S01]  /*228d0*/  ENDCOLLECTIVE ;  /* 0x000000000000791b */ /* 0x003fe20003800000 */
.L_x_14845:
[----:B------:R-:W-:-:S05]  /*228e0*/  IMAD R34, R8, R34, RZ ;  /* 0x0000002208227224 */ /* 0x000fca00078e02ff */
[----:B------:R-:W-:-:S13]  /*228f0*/  ISETP.GE.OR P1, PT, R41, R34, P0 ;  /* 0x000000222900720c */ /* 0x000fda0000726670 */
[C---:B------:R-:W-:Y:S01]  /*22900*/  @!P1 IMAD.SHL.U32 R5, R16.reuse, 0x2, RZ ;  /* 0x0000000210059824 */ /* 0x040fe200078e00ff */
[----:B------:R-:W-:-:S04]  /*22910*/  @!P1 SHF.L.U64.HI R21, R16, 0x1, R43 ;  /* 0x0000000110159819 */ /* 0x000fc8000001022b */
[----:B------:R-:W-:-:S05]  /*22920*/  @!P1 IADD3 R6, P2, R3, R5, RZ ;  /* 0x0000000503069210 */ /* 0x000fca0007f5e0ff */
[----:B------:R-:W-:-:S05]  /*22930*/  @!P1 IMAD.X R7, R0, 0x1, R21, P2 ;  /* 0x0000000100079824 */ /* 0x000fca00010e0615 */
[----:B------:R-:W2:Y:S01]  /*22940*/  @!P1 LD.E.128 R8, desc[UR40][R6.64] ;  /* 0x0000002806089980 */ /* 0x000ea2000c101d00 */
[----:B------:R-:W-:-:S05]  /*22950*/  @!P1 IADD3 R14, P2, R14, R5, RZ ;  /* 0x000000050e0e9210 */ /* 0x000fca0007f5e0ff */
[----:B------:R-:W-:Y:S02]  /*22960*/  @!P1 IMAD.X R5, R4, 0x1, R21, P2 ;  /* 0x0000000104059824 */ /* 0x000fe400010e0615 */
[----:B------:R-:W-:-:S06]  /*22970*/  @!P1 IMAD.MOV.U32 R4, RZ, RZ, R14 ;  /* 0x000000ffff049224 */ /* 0x000fcc00078e000e */
        /* <DEDUP_REMOVED lines=8> */
[----:B------:R-:W-:-:S02]  /*22a00*/  IMAD.MOV.U32 R11, RZ, RZ, 0x1c1f ;  /* 0x00001c1fff0b7424 */ /* 0x000fc400078e00ff */
[----:B------:R-:W-:Y:S02]  /*22a10*/  @!P1 IMAD.MOV.U32 R21, RZ, RZ, R9 ;  /* 0x000000ffff159224 */ /* 0x000fe400078e0009 */
[----:B------:R-:W-:-:S07]  /*22a20*/  @!P1 IMAD.MOV.U32 R20, RZ, RZ, R8 ;  /* 0x000000ffff149224 */ /* 0x000fce00078e0008 */
[----:B-----5:R-:W-:Y:S05]  /*22a30*/  WARPSYNC.COLLECTIVE R15, `(.L_x_14846) ;  /* 0x000000000f087348 */ /* 0x020fea0003c00000 */
[----:B------:R0:W1:Y:S02]  /*22a40*/  SHFL.IDX P6, R14, R13, R12, R11 ;  /* 0x0000000c0d0e7389 */ /* 0x00006400000c000b */
[----:B01---5:R-:W-:Y:S01]  /*22a50*/  ENDCOLLECTIVE ;  /* 0x000000000000791b */ /* 0x023fe20003800000 */
.L_x_14846:
[----:B------:R-:W-:Y:S02]  /*22a60*/  IMAD.MOV.U32 R3, RZ, RZ, R21 ;  /* 0x000000ffff037224 */ /* 0x000fe400078e0015 */
[----:B------:R-:W-:Y:S02]  /*22a70*/  IMAD.MOV.U32 R0, RZ, RZ, R20 ;  /* 0x000000ffff007224 */ /* 0x000fe400078e0014 */
[----:B------:R-:W-:Y:S01]  /*22a80*/  @!P1 IMAD.MOV.U32 R28, RZ, RZ, R10 ;  /* 0x000000ffff1c9224 */ /* 0x000fe200078e000a */
[----:B------:R-:W-:Y:S01]  /*22a90*/  PRMT R49, R3, 0x7610, R49 ;  /* 0x0000761003317816 */ /* 0x000fe20000000031 */
[----:B------:R-:W-:Y:S01]  /*22aa0*/  @!P1 IMAD.MOV.U32 R30, RZ, RZ, R4 ;  /* 0x000000ffff1e9224 */ /* 0x000fe200078e0004 */
[----:B------:R-:W-:Y:S01]  /*22ab0*/  PRMT R36, R36, 0x5410, R0 ;  /* 0x0000541024247816 */ /* 0x000fe20000000000 */
[----:B------:R-:W-:Y:S02]  /*22ac0*/  IMAD.MOV.U32 R0, RZ, RZ, R28 ;  /* 0x000000ffff007224 */ /* 0x000fe400078e001c */
[----:B------:R-:W-:-:S02]  /*22ad0*/  @!P1 IMAD.MOV.U32 R31, RZ, RZ, R5 ;  /* 0x000000ffff1f9224 */ /* 0x000fc400078e0005 */
[----:B------:R-:W-:Y:S01]  /*22ae0*/  @!P1 IMAD.MOV.U32 R32, RZ, RZ, R6 ;  /* 0x000000ffff209224 */ /* 0x000fe200078e0006 */
[----:B------:R-:W-:Y:S01]  /*22af0*/  PRMT R35, R0, 0x7610, R35 ;  /* 0x0000761000237816 */ /* 0x000fe20000000023 */
[----:B------:R-:W-:Y:S02]  /*22b00*/  IMAD.MOV.U32 R13, RZ, RZ, R24 ;  /* 0x000000ffff0d7224 */ /* 0x000fe400078e0018 */
[----:B------:R-:W-:Y:S02]  /*22b10*/  @!P1 IMAD.MOV.U32 R33, RZ, RZ, R7 ;  /* 0x000000ffff219224 */ /* 0x000fe400078e0007 */
[----:B------:R-:W-:Y:S02]  /*22b20*/  IMAD.MOV.U32 R0, RZ, RZ, R30 ;  /* 0x000000ffff007224 */ /* 0x000fe400078e001e */
[----:B------:R-:W-:Y:S02]  /*22b30*/  IMAD.MOV.U32 R4, RZ, RZ, R31 ;  /* 0x000000ffff047224 */ /* 0x000fe400078e001f */
[----:B------:R-:W-:-:S02]  /*22b40*/  IMAD.MOV.U32 R5, RZ, RZ, R32 ;  /* 0x000000ffff057224 */ /* 0x000fc400078e0020 */
[----:B------:R-:W-:Y:S01]  /*22b50*/  IMAD.MOV.U32 R3, RZ, RZ, R14 ;  /* 0x000000ffff037224 */ /* 0x000fe200078e000e */
[----:B------:R-:W-:-:S07]  /*22b60*/  PRMT R35, R35, 0x5410, R4 ;  /* 0x0000541023237816 */ /* 0x000fce0000000004 */
[----:B------:R-:W-:Y:S05]  /*22b70*/  WARPSYNC.COLLECTIVE R15, `(.L_x_14847) ;  /* 0x000000000f087348 */ /* 0x000fea0003c00000 */
[----:B------:R0:W1:Y:S02]  /*22b80*/  SHFL.IDX P6, R14, R13, R12, R11 ;  /* 0x0000000c0d0e7389 */ /* 0x00006400000c000b */
[----:B01----:R-:W-:Y:S01]  /*22b90*/  ENDCOLLECTIVE ;  /* 0x000000000000791b */ /* 0x003fe20003800000 */
.L_x_14847:
[----:B------:R-:W-:Y:S01]  /*22ba0*/  IMAD.MOV.U32 R8, RZ, RZ, R29 ;  /* 0x000000ffff087224 */ /* 0x000fe200078e001d */
[----:B------:R-:W-:Y:S01]  /*22bb0*/  PRMT R45, R0, 0x5410, R5 ;  /* 0x00005410002d7816 */ /* 0x000fe20000000005 */
[----:B------:R-:W-:Y:S01]  /*22bc0*/  IMAD.MOV.U32 R6, RZ, RZ, R33 ;  /* 0x000000ffff067224 */ /* 0x000fe200078e0021 */
[----:B------:R-:W-:Y:S02]  /*22bd0*/  CS2R R4, SRZ ;  /* 0x0000000000047805 */ /* 0x000fe4000001ff00 */
[----:B------:R-:W-:Y:S02]  /*22be0*/  PRMT R36, R8, 0x7610, R36 ;  /* 0x0000761008247816 */ /* 0x000fe40000000024 */
[----:B------:R-:W-:Y:S01]  /*22bf0*/  PRMT R48, R6, 0x7610, R48 ;  /* 0x0000761006307816 */ /* 0x000fe20000000030 */
[----:B------:R-:W-:Y:S02]  /*22c00*/  IMAD.MOV.U32 R13, RZ, RZ, R25 ;  /* 0x000000ffff0d7224 */ /* 0x000fe400078e0019 */
[----:B------:R-:W-:-:S07]  /*22c10*/  IMAD.MOV.U32 R24, RZ, RZ, R14 ;  /* 0x000000ffff187224 */ /* 0x000fce00078e000e */
[----:B------:R-:W-:Y:S05]  /*22c20*/  WARPSYNC.COLLECTIVE R15, `(.L_x_14848) ;  /* 0x000000000f087348 */ /* 0x000fea0003c00000 */
[----:B------:R0:W1:Y:S02]  /*22c30*/  SHFL.IDX P6, R14, R13, R12, R11 ;  /* 0x0000000c0d0e7389 */ /* 0x00006400000c000b */
[----:B01----:R-:W-:Y:S01]  /*22c40*/  ENDCOLLECTIVE ;  /* 0x000000000000791b */ /* 0x003fe20003800000 */
.L_x_14848:
[----:B------:R-:W-:Y:S02]  /*22c50*/  IMAD.MOV.U32 R13, RZ, RZ, R27 ;  /* 0x000000ffff0d7224 */ /* 0x000fe400078e001b */
[----:B------:R-:W-:-:S07]  /*22c60*/  IMAD.MOV.U32 R25, RZ, RZ, R14 ;  /* 0x000000ffff197224 */ /* 0x000fce00078e000e */
[----:B------:R-:W-:Y:S05]  /*22c70*/  WARPSYNC.COLLECTIVE R15, `(.L_x_14849) ;  /* 0x000000000f087348 */ /* 0x000fea0003c00000 */
[----:B------:R0:W1:Y:S02]  /*22c80*/  SHFL.IDX P6, R14, R13, R12, R11 ;  /* 0x0000000c0d0e7389 */ /* 0x00006400000c000b */
[----:B01----:R-:W-:Y:S01]  /*22c90*/  ENDCOLLECTIVE ;  /* 0x000000000000791b */ /* 0x003fe20003800000 */
.L_x_14849:
[----:B------:R-:W-:Y:S05]  /*22ca0*/  BRA `(.L_x_14850) ;  /* 0xfffffe6000d87947 */ /* 0x000fea000383ffff */
.L_x_14582:
[----:B0-----:R0:W1:Y:S02]  /*22cb0*/  SYNCS.PHASECHK.TRANS64.TRYWAIT P1, [R19+URZ+0x32400], R12 ;  /* 0x0324000c130075a7 */ /* 0x001064000802017f */
[----:B-1----:R-:W-:Y:S05]  /*22cc0*/  @!P1 NANOSLEEP.SYNCS 0x989680 ;  /* 0x009896800000995d */ /* 0x002fea0003900000 */
[----:B------:R-:W1:Y:S02]  /*22cd0*/  @!P1 SYNCS.PHASECHK.TRANS64 P1, [R19+URZ+0x32400], R12 ;  /* 0x0324000c130095a7 */ /* 0x000e64000802007f */
[----:B-1----:R-:W-:Y:S05]  /*22ce0*/  @!P1 BRA `(.L_x_14582) ;  /* 0xfffffffc00f09947 */ /* 0x002fea000383ffff */
[----:B------:R-:W-:Y:S05]  /*22cf0*/  BRA `(.L_x_14851) ;  /* 0xfffffe6400807947 */ /* 0x000fea000383ffff */
.L_x_14588:
[----:B---3--:R3:W0:Y:S02]  /*22d00*/  SYNCS.PHASECHK.TRANS64.TRYWAIT P1, [R173+URZ+0x32430], R8 ;  /* 0x03243008ad0075a7 */ /* 0x008624000802017f */
[----:B0-----:R-:W-:Y:S05]  /*22d10*/  @!P1 NANOSLEEP.SYNCS 0x989680 ;  /* 0x009896800000995d */ /* 0x001fea0003900000 */
[----:B------:R-:W0:Y:S02]  /*22d20*/  @!P1 SYNCS.PHASECHK.TRANS64 P1, [R173+URZ+0x32430], R8 ;  /* 0x03243008ad0095a7 */ /* 0x000e24000802007f */
[----:B0-----:R-:W-:Y:S05]  /*22d30*/  @!P1 BRA `(.L_x_14588) ;  /* 0xfffffffc00f09947 */ /* 0x001fea000383ffff */
[----:B------:R-:W-:Y:S05]  /*22d40*/  BRA `(.L_x_14587) ;  /* 0xfffffe74004c7947 */ /* 0x000fea000383ffff */
.L_x_14590:
[----:B0-----:R0:W4:Y:S02]  /*22d50*/  SYNCS.PHASECHK.TRANS64.TRYWAIT P1, [R19+URZ+0x32410], R0 ;  /* 0x03241000130075a7 */ /* 0x001124000802017f */
[----:B----4-:R-:W-:Y:S05]  /*22d60*/  @!P1 NANOSLEEP.SYNCS 0x989680 ;  /* 0x009896800000995d */ /* 0x010fea0003900000 */
[----:B------:R-:W4:Y:S02]  /*22d70*/  @!P1 SYNCS.PHASECHK.TRANS64 P1, [R19+URZ+0x32410], R0 ;  /* 0x03241000130095a7 */ /* 0x000f24000802007f */
[----:B----4-:R-:W-:Y:S05]  /*22d80*/  @!P1 BRA `(.L_x_14590) ;  /* 0xfffffffc00f09947 */ /* 0x010fea000383ffff */
[----:B------:R-:W-:Y:S05]  /*22d90*/  BRA `(.L_x_14852) ;  /* 0xfffffe7800007947 */ /* 0x000fea000383ffff */
.L_x_14595:
[----:B------:R0:W0:Y:S02]  /*22da0*/  SYNCS.PHASECHK.TRANS64.TRYWAIT P2, [R173+URZ+0x32450], R8 ;  /* 0x03245008ad0075a7 */ /* 0x000024000804017f */
[----:B0-----:R-:W-:Y:S05]  /*22db0*/  @!P2 NANOSLEEP.SYNCS 0x989680 ;  /* 0x009896800000a95d */ /* 0x001fea0003900000 */
[----:B------:R-:W0:Y:S02]  /*22dc0*/  @!P2 SYNCS.PHASECHK.TRANS64 P2, [R173+URZ+0x32450], R8 ;  /* 0x03245008ad00a5a7 */ /* 0x000e24000804007f */
[----:B0-----:R-:W-:Y:S05]  /*22dd0*/  @!P2 BRA `(.L_x_14595) ;  /* 0xfffffffc00f0a947 */ /* 0x001fea000383ffff */
[----:B------:R-:W-:Y:S05]  /*22de0*/  BRA `(.L_x_14594) ;  /* 0xfffffe7800207947 */ /* 0x000fea000383ffff */
.L_x_14600:
[----:B--2---:R2:W3:Y:S02]  /*22df0*/  SYNCS.PHASECHK.TRANS64.TRYWAIT P2, [R205+URZ+0x32430], R0 ;  /* 0x03243000cd0075a7 */ /* 0x0044e4000804017f */
[----:B---3--:R-:W-:Y:S05]  /*22e00*/  @!P2 NANOSLEEP.SYNCS 0x989680 ;  /* 0x009896800000a95d */ /* 0x008fea0003900000 */
[----:B------:R-:W3:Y:S02]  /*22e10*/  @!P2 SYNCS.PHASECHK.TRANS64 P2, [R205+URZ+0x32430], R0 ;  /* 0x03243000cd00a5a7 */ /* 0x000ee4000804007f */
[----:B---3--:R-:W-:Y:S05]  /*22e20*/  @!P2 BRA `(.L_x_14600) ;  /* 0xfffffffc00f0a947 */ /* 0x008fea000383ffff */
[----:B------:R-:W-:Y:S05]  /*22e30*/  BRA `(.L_x_14599) ;  /* 0xfffffe9c00e07947 */ /* 0x000fea000383ffff */
.L_x_14605:
[----:B---3--:R3:W4:Y:S02]  /*22e40*/  SYNCS.PHASECHK.TRANS64.TRYWAIT P2, [R205+URZ+0x32450], R0 ;  /* 0x03245000cd0075a7 */ /* 0x008724000804017f */
[----:B----4-:R-:W-:Y:S05]  /*22e50*/  @!P2 NANOSLEEP.SYNCS 0x989680 ;  /* 0x009896800000a95d */ /* 0x010fea0003900000 */
[----:B------:R-:W4:Y:S02]  /*22e60*/  @!P2 SYNCS.PHASECHK.TRANS64 P2, [R205+URZ+0x32450], R0 ;  /* 0x03245000cd00a5a7 */ /* 0x000f24000804007f */
[----:B----4-:R-:W-:Y:S05]  /*22e70*/  @!P2 BRA `(.L_x_14605) ;  /* 0xfffffffc00f0a947 */ /* 0x010fea000383ffff */
[----:B------:R-:W-:Y:S05]  /*22e80*/  BRA `(.L_x_14604) ;  /* 0xfffffea000847947 */ /* 0x000fea000383ffff */
.L_x_14611:
[----:B--2---:R2:W3:Y:S02]  /*22e90*/  SYNCS.PHASECHK.TRANS64.TRYWAIT P2, [R216+URZ+0x32430], R0 ;  /* 0x03243000d80075a7 */ /* 0x0044e4000804017f */
[----:B---3--:R-:W-:Y:S05]  /*22ea0*/  @!P2 NANOSLEEP.SYNCS 0x989680 ;  /* 0x009896800000a95d */ /* 0x008fea0003900000 */
[----:B------:R-:W3:Y:S02]  /*22eb0*/  @!P2 SYNCS.PHASECHK.TRANS64 P2, [R216+URZ+0x32430], R0 ;  /* 0x03243000d800a5a7 */ /* 0x000ee4000804007f */
[----:B---3--:R-:W-:Y:S05]  /*22ec0*/  @!P2 BRA `(.L_x_14611) ;  /* 0xfffffffc00f0a947 */ /* 0x008fea000383ffff */
[----:B------:R-:W-:Y:S05]  /*22ed0*/  BRA `(.L_x_14610) ;  /* 0xfffffecc00c47947 */ /* 0x000fea000383ffff */
.L_x_14616:
[----:B---3--:R3:W4:Y:S02]  /*22ee0*/  SYNCS.PHASECHK.TRANS64.TRYWAIT P2, [R216+URZ+0x32450], R0 ;  /* 0x03245000d80075a7 */ /* 0x008724000804017f */
[----:B----4-:R-:W-:Y:S05]  /*22ef0*/  @!P2 NANOSLEEP.SYNCS 0x989680 ;  /* 0x009896800000a95d */ /* 0x010fea0003900000 */
[----:B------:R-:W4:Y:S02]  /*22f00*/  @!P2 SYNCS.PHASECHK.TRANS64 P2, [R216+URZ+0x32450], R0 ;  /* 0x03245000d800a5a7 */ /* 0x000f24000804007f */
[----:B----4-:R-:W-:Y:S05]  /*22f10*/  @!P2 BRA `(.L_x_14616) ;  /* 0xfffffffc00f0a947 */ /* 0x010fea000383ffff */
[----:B------:R-:W-:Y:S05]  /*22f20*/  BRA `(.L_x_14615) ;  /* 0xfffffed000687947 */ /* 0x000fea000383ffff */
.L_x_14622:
[----:B------:R-:W-:Y:S02]  /*22f30*/  IMAD.MOV.U32 R13, RZ, RZ, R20 ;  /* 0x000000ffff0d7224 */ /* 0x000fe400078e0014 */
[----:B------:R-:W-:Y:S02]  /*22f40*/  IMAD.MOV.U32 R12, RZ, RZ, RZ ;  /* 0x000000ffff0c7224 */ /* 0x000fe400078e00ff */
[----:B------:R-:W-:Y:S02]  /*22f50*/  IMAD.MOV.U32 R11, RZ, RZ, 0x181f ;  /* 0x0000181fff0b7424 */ /* 0x000fe400078e00ff */
[----:B------:R-:W-:-:S07]  /*22f60*/  IMAD.MOV.U32 R15, RZ, RZ, -0x1 ;  /* 0xffffffffff0f7424 */ /* 0x000fce00078e00ff */
[----:B-----5:R-:W-:Y:S05]  /*22f70*/  WARPSYNC.COLLECTIVE R15, `(.L_x_14853) ;  /* 0x000000000f087348 */ /* 0x020fea0003c00000 */
[----:B------:R0:W1:Y:S02]  /*22f80*/  SHFL.IDX P6, R14, R13, R12, R11 ;  /* 0x0000000c0d0e7389 */ /* 0x00006400000c000b */
[----:B01---5:R-:W-:Y:S01]  /*22f90*/  ENDCOLLECTIVE ;  /* 0x000000000000791b */ /* 0x023fe20003800000 */
.L_x_14853:
[----:B------:R-:W-:Y:S02]  /*22fa0*/  IMAD.MOV.U32 R13, RZ, RZ, R4 ;  /* 0x000000ffff0d7224 */ /* 0x000fe400078e0004 */
[----:B------:R-:W-:-:S07]  /*22fb0*/  IMAD.MOV.U32 R3, RZ, RZ, R14 ;  /* 0x000000ffff037224 */ /* 0x000fce00078e000e */
[----:B------:R-:W-:Y:S05]  /*22fc0*/  WARPSYNC.COLLECTIVE R15, `(.L_x_14854) ;  /* 0x000000000f087348 */ /* 0x000fea0003c00000 */
[----:B------:R0:W1:Y:S02]  /*22fd0*/  SHFL.IDX P6, R14, R13, R12, R11 ;  /* 0x0000000c0d0e7389 */ /* 0x00006400000c000b */
[----:B01----:R-:W-:Y:S01]  /*22fe0*/  ENDCOLLECTIVE ;  /* 0x000000000000791b */ /* 0x003fe20003800000 */
.L_x_14854:
[----:B------:R-:W-:Y:S05]  /*22ff0*/  BRA `(.L_x_14855) ;  /* 0xffffff1800987947 */ /* 0x000fea000383ffff */
.L_x_14625:
        /* <DEDUP_REMOVED lines=8> */
.L_x_14857:
[----:B------:R-:W-:Y:S05]  /*23080*/  BSYNC B1 ;  /* 0x0000000000017941 */ /* 0x000fea0003800000 */
.L_x_14856:
        /* <DEDUP_REMOVED lines=8> */
.L_x_14858:
[----:B------:R-:W-:Y:S05]  /*23110*/  BRA `(.L_x_14859) ;  /* 0xffffff1800e47947 */ /* 0x000fea000383ffff */
.L_x_14628:
[----:B------:R-:W-:Y:S01]  /*23120*/  BSSY B1, `(.L_x_14860) ;  /* 0x0000008000017945 */ /* 0x000fe20003800000 */
[----:B----4-:R-:W-:Y:S02]  /*23130*/  IMAD.MOV.U32 R13, RZ, RZ, R20 ;  /* 0x000000ffff0d7224 */ /* 0x010fe400078e0014 */
[----:B------:R-:W-:Y:S02]  /*23140*/  IMAD.MOV.U32 R12, RZ, RZ, 0x2 ;  /* 0x00000002ff0c7424 */ /* 0x000fe400078e00ff */
[----:B------:R-:W-:Y:S02]  /*23150*/  IMAD.MOV.U32 R11, RZ, RZ, 0x181f ;  /* 0x0000181fff0b7424 */ /* 0x000fe400078e00ff */
[----:B------:R-:W-:-:S07]  /*23160*/  IMAD.MOV.U32 R15, RZ, RZ, -0x1 ;  /* 0xffffffffff0f7424 */ /* 0x000fce00078e00ff */
[----:B0123--:R-:W-:Y:S05]  /*23170*/  WARPSYNC.COLLECTIVE R15, `(.L_x_14861) ;  /* 0x000000000f087348 */ /* 0x00ffea0003c00000 */
[----:B--2---:R2:W4:Y:S02]  /*23180*/  SHFL.IDX P6, R14, R13, R12, R11 ;  /* 0x0000000c0d0e7389 */ /* 0x00452400000c000b */
[----:B01234-:R-:W-:Y:S01]  /*23190*/  ENDCOLLECTIVE ;  /* 0x000000000000791b */ /* 0x01ffe20003800000 */
.L_x_14861:
[----:B------:R-:W-:Y:S05]  /*231a0*/  BSYNC B1 ;  /* 0x0000000000017941 */ /* 0x000fea0003800000 */
.L_x_14860:
        /* <DEDUP_REMOVED lines=8> */
.L_x_14862:
[----:B------:R-:W-:Y:S05]  /*23230*/  BRA `(.L_x_14863) ;  /* 0xffffff1c00207947 */ /* 0x000fea000383ffff */
.L_x_14631:
        /* <DEDUP_REMOVED lines=8> */
.L_x_14865:
[----:B------:R-:W-:Y:S05]  /*232c0*/  BSYNC B1 ;  /* 0x0000000000017941 */ /* 0x000fea0003800000 */
.L_x_14864:
        /* <DEDUP_REMOVED lines=8> */
.L_x_14866:
[----:B------:R-:W-:Y:S05]  /*23350*/  BRA `(.L_x_14867) ;  /* 0xffffff1c005c7947 */ /* 0x000fea000383ffff */
.L_x_14633:
[----:B------:R-:W-:Y:S02]  /*23360*/  IMAD.MOV.U32 R13, RZ, RZ, R4 ;  /* 0x000000ffff0d7224 */ /* 0x000fe400078e0004 */
[----:B------:R-:W-:Y:S02]  /*23370*/  IMAD.MOV.U32 R12, RZ, RZ, RZ ;  /* 0x000000ffff0c7224 */ /* 0x000fe400078e00ff */
[----:B------:R-:W-:Y:S02]  /*23380*/  IMAD.MOV.U32 R11, RZ, RZ, 0x1c1f ;  /* 0x00001c1fff0b7424 */ /* 0x000fe400078e00ff */
[----:B------:R-:W-:-:S07]  /*23390*/  IMAD.MOV.U32 R15, RZ, RZ, -0x1 ;  /* 0xffffffffff0f7424 */ /* 0x000fce00078e00ff */
[----:B------:R-:W-:Y:S05]  /*233a0*/  WARPSYNC.COLLECTIVE R15, `(.L_x_14868) ;  /* 0x000000000f087348 */ /* 0x000fea0003c00000 */
[----:B------:R0:W1:Y:S02]  /*233b0*/  SHFL.IDX P6, R14, R13, R12, R11 ;  /* 0x0000000c0d0e7389 */ /* 0x00006400000c000b */
[----:B01----:R-:W-:Y:S01]  /*233c0*/  ENDCOLLECTIVE ;  /* 0x000000000000791b */ /* 0x003fe20003800000 */
.L_x_14868:
[----:B------:R-:W-:Y:S02]  /*233d0*/  IMAD.MOV.U32 R13, RZ, RZ, R3 ;  /* 0x000000ffff0d7224 */ /* 0x000fe400078e0003 */
[----:B------:R-:W-:-:S07]  /*233e0*/  IMAD.MOV.U32 R20, RZ, RZ, R14 ;  /* 0x000000ffff147224 */ /* 0x000fce00078e000e */
[----:B------:R-:W-:Y:S05]  /*233f0*/  WARPSYNC.COLLECTIVE R15, `(.L_x_14869) ;  /* 0x000000000f087348 */ /* 0x000fea0003c00000 */
[----:B------:R0:W1:Y:S02]  /*23400*/  SHFL.IDX P6, R14, R13, R12, R11 ;  /* 0x0000000c0d0e7389 */ /* 0x00006400000c000b */
[----:B01----:R-:W-:Y:S01]  /*23410*/  ENDCOLLECTIVE ;  /* 0x000000000000791b */ /* 0x003fe20003800000 */
.L_x_14869:
[----:B------:R-:W-:Y:S01]  /*23420*/  IMAD.MOV.U32 R12, RZ, RZ, R14 ;  /* 0x000000ffff0c7224 */ /* 0x000fe200078e000e */
[----:B------:R-:W-:Y:S06]  /*23430*/  BRA `(.L_x_14870) ;  /* 0xffffff2000507947 */ /* 0x000fec000383ffff */
.L_x_14636:
        /* <DEDUP_REMOVED lines=8> */
.L_x_14872:
[----:B------:R-:W-:Y:S05]  /*234c0*/  BSYNC B1 ;  /* 0x0000000000017941 */ /* 0x000fea0003800000 */
.L_x_14871:
        /* <DEDUP_REMOVED lines=8> */
.L_x_14873:
[----:B------:R-:W-:Y:S01]  /*23550*/  IMAD.MOV.U32 R3, RZ, RZ, R14 ;  /* 0x000000ffff037224 */ /* 0x000fe200078e000e */
[----:B------:R-:W-:Y:S06]  /*23560*/  BRA `(.L_x_14874) ;  /* 0xffffff2c00287947 */ /* 0x000fec000383ffff */
.L_x_14640:
[----:B------:R-:W-:Y:S02]  /*23570*/  IMAD.MOV.U32 R13, RZ, RZ, R4 ;  /* 0x000000ffff0d7224 */ /* 0x000fe400078e0004 */
[----:B------:R-:W-:Y:S02]  /*23580*/  IMAD.MOV.U32 R12, RZ, RZ, RZ ;  /* 0x000000ffff0c7224 */ /* 0x000fe400078e00ff */
[----:B------:R-:W-:Y:S02]  /*23590*/  IMAD.MOV.U32 R11, RZ, RZ, 0x181f ;  /* 0x0000181fff0b7424 */ /* 0x000fe400078e00ff */
[----:B------:R-:W-:-:S07]  /*235a0*/  IMAD.MOV.U32 R15, RZ, RZ, -0x1 ;  /* 0xffffffffff0f7424 */ /* 0x000fce00078e00ff */
[----:B01----:R-:W-:Y:S05]  /*235b0*/  WARPSYNC.COLLECTIVE R15, `(.L_x_14875) ;  /* 0x000000000f087348 */ /* 0x003fea0003c00000 */
[----:B------:R2:W3:Y:S02]  /*235c0*/  SHFL.IDX P6, R14, R13, R12, R11 ;  /* 0x0000000c0d0e7389 */ /* 0x0004e400000c000b */
[----:B0123--:R-:W-:Y:S01]  /*235d0*/  ENDCOLLECTIVE ;  /* 0x000000000000791b */ /* 0x00ffe20003800000 */
.L_x_14875:
[----:B------:R-:W-:Y:S02]  /*235e0*/  IMAD.MOV.U32 R13, RZ, RZ, R0 ;  /* 0x000000ffff0d7224 */ /* 0x000fe400078e0000 */
[----:B------:R-:W-:-:S07]  /*235f0*/  IMAD.MOV.U32 R3, RZ, RZ, R14 ;  /* 0x000000ffff037224 */ /* 0x000fce00078e000e */
[----:B------:R-:W-:Y:S05]  /*23600*/  WARPSYNC.COLLECTIVE R15, `(.L_x_14876) ;  /* 0x000000000f087348 */ /* 0x000fea0003c00000 */
[----:B------:R0:W1:Y:S02]  /*23610*/  SHFL.IDX P6, R14, R13, R12, R11 ;  /* 0x0000000c0d0e7389 */ /* 0x00006400000c000b */
[----:B01----:R-:W-:Y:S01]  /*23620*/  ENDCOLLECTIVE ;  /* 0x000000000000791b */ /* 0x003fe20003800000 */
.L_x_14876:
[----:B------:R-:W-:Y:S05]  /*23630*/  BRA `(.L_x_14877) ;  /* 0xffffff4c008c7947 */ /* 0x000fea000383ffff */
.L_x_14643:
        /* <DEDUP_REMOVED lines=8> */
.L_x_14879:
[----:B------:R-:W-:Y:S05]  /*236c0*/  BSYNC B1 ;  /* 0x0000000000017941 */ /* 0x000fea0003800000 */
.L_x_14878:
        /* <DEDUP_REMOVED lines=8> */
.L_x_14880:
[----:B------:R-:W-:Y:S05]  /*23750*/  BRA `(.L_x_14881) ;  /* 0xffffff4c00cc7947 */ /* 0x000fea000383ffff */
.L_x_14646:
        /* <DEDUP_REMOVED lines=8> */
.L_x_14883:
[----:B------:R-:W-:Y:S05]  /*237e0*/  BSYNC B1 ;  /* 0x0000000000017941 */ /* 0x000fea0003800000 */
.L_x_14882:
        /* <DEDUP_REMOVED lines=8> */
.L_x_14884:
[----:B------:R-:W-:Y:S05]  /*23870*/  BRA `(.L_x_14885) ;  /* 0xffffff5000087947 */ /* 0x000fea000383ffff */
.L_x_14649:
        /* <DEDUP_REMOVED lines=8> */
.L_x_14887:
[----:B------:R-:W-:Y:S05]  /*23900*/  BSYNC B1 ;  /* 0x0000000000017941 */ /* 0x000fea0003800000 */
.L_x_14886:
        /* <DEDUP_REMOVED lines=8> */
.L_x_14888:
[----:B------:R-:W-:Y:S05]  /*23990*/  BRA `(.L_x_14889) ;  /* 0xffffff5000447947 */ /* 0x000fea000383ffff */
.L_x_14668:
        /* <DEDUP_REMOVED lines=11> */
.L_x_14891:
[----:B------:R-:W-:Y:S05]  /*23a50*/  BSYNC B1 ;  /* 0x0000000000017941 */ /* 0x000fea0003800000 */
.L_x_14890:
[----:B------:R-:W-:Y:S05]  /*23a60*/  BRA `(.L_x_14892) ;  /* 0xffffff6c00d47947 */ /* 0x000fea000383ffff */
.L_x_14670:
[----:B------:R-:W-:Y:S01]  /*23a70*/  BSSY B1, `(.L_x_14893) ;  /* 0x0000006000017945 */ /* 0x000fe20003800000 */
[----:B------:R-:W-:-:S07]  /*23a80*/  IMAD.MOV.U32 R15, RZ, RZ, -0x1 ;  /* 0xffffffffff0f7424 */ /* 0x000fce00078e00ff */
[----:B0-----:R-:W-:Y:S05]  /*23a90*/  WARPSYNC.COLLECTIVE R15, `(.L_x_14894) ;  /* 0x000000000f0c7348 */ /* 0x001fea0003c00000 */
[----:B------:R-:W-:Y:S02]  /*23aa0*/  ELECT P6, UR62, PT ;  /* 0x00000000003e782f */ /* 0x000fe400038c0000 */
[----:B------:R-:W-:Y:S01]  /*23ab0*/  MOV R14, UR62 ;  /* 0x0000003e000e7c02 */ /* 0x000fe20008000f00 */
[----:B0-----:R-:W-:Y:S10]  /*23ac0*/  ENDCOLLECTIVE ;  /* 0x000000000000791b */ /* 0x001ff40003800000 */
.L_x_14894:
[----:B------:R-:W-:Y:S05]  /*23ad0*/  BSYNC B1 ;  /* 0x0000000000017941 */ /* 0x000fea0003800000 */
.L_x_14893:
[----:B------:R-:W-:Y:S05]  /*23ae0*/  BRA `(.L_x_14669) ;  /* 0xffffff6c00cc7947 */ /* 0x000fea000383ffff */
.L_x_14672:
[----:B0-----:R0:W1:Y:S02]  /*23af0*/  SYNCS.PHASECHK.TRANS64.TRYWAIT P0, [R18+URZ+0x32420], R3 ;  /* 0x03242003120075a7 */ /* 0x001064000800017f */
[----:B-1----:R-:W-:Y:S05]  /*23b00*/  @!P0 NANOSLEEP.SYNCS 0x989680 ;  /* 0x009896800000895d */ /* 0x002fea0003900000 */
[----:B------:R-:W1:Y:S02]  /*23b10*/  @!P0 SYNCS.PHASECHK.TRANS64 P0, [R18+URZ+0x32420], R3 ;  /* 0x03242003120085a7 */ /* 0x000e64000800007f */
[----:B-1----:R-:W-:Y:S05]  /*23b20*/  @!P0 BRA `(.L_x_14672) ;  /* 0xfffffffc00f08947 */ /* 0x002fea000383ffff */
[----:B------:R-:W-:Y:S05]  /*23b30*/  BRA `(.L_x_14895) ;  /* 0xffffff6c00dc7947 */ /* 0x000fea000383ffff */
.L_x_14676:
[----:B0-----:R0:W1:Y:S02]  /*23b40*/  SYNCS.PHASECHK.TRANS64.TRYWAIT P0, [R3+URZ+0x324a0], R8 ;  /* 0x0324a008030075a7 */ /* 0x001064000800017f */
[----:B-1----:R-:W-:Y:S05]  /*23b50*/  @!P0 NANOSLEEP.SYNCS 0x989680 ;  /* 0x009896800000895d */ /* 0x002fea0003900000 */
[----:B------:R-:W1:Y:S02]  /*23b60*/  @!P0 SYNCS.PHASECHK.TRANS64 P0, [R3+URZ+0x324a0], R8 ;  /* 0x0324a008030085a7 */ /* 0x000e64000800007f */
[----:B-1----:R-:W-:Y:S05]  /*23b70*/  @!P0 BRA `(.L_x_14676) ;  /* 0xfffffffc00f08947 */ /* 0x002fea000383ffff */
[----:B------:R-:W-:Y:S05]  /*23b80*/  BRA `(.L_x_14896) ;  /* 0xffffff6c00fc7947 */ /* 0x000fea000383ffff */
.L_x_14681:
[----:B-1----:R1:W2:Y:S02]  /*23b90*/  SYNCS.PHASECHK.TRANS64.TRYWAIT P0, [R3+URZ+0x324c0], R8 ;  /* 0x0324c008030075a7 */ /* 0x0022a4000800017f */
[----:B--2---:R-:W-:Y:S05]  /*23ba0*/  @!P0 NANOSLEEP.SYNCS 0x989680 ;  /* 0x009896800000895d */ /* 0x004fea0003900000 */
[----:B------:R-:W2:Y:S02]  /*23bb0*/  @!P0 SYNCS.PHASECHK.TRANS64 P0, [R3+URZ+0x324c0], R8 ;  /* 0x0324c008030085a7 */ /* 0x000ea4000800007f */
[----:B--2---:R-:W-:Y:S05]  /*23bc0*/  @!P0 BRA `(.L_x_14681) ;  /* 0xfffffffc00f08947 */ /* 0x004fea000383ffff */
[----:B------:R-:W-:Y:S05]  /*23bd0*/  BRA `(.L_x_14897) ;  /* 0xffffff70007c7947 */ /* 0x000fea000383ffff */
.L_x_14691:
[----:B0-----:R0:W1:Y:S02]  /*23be0*/  SYNCS.PHASECHK.TRANS64.TRYWAIT P1, [R4+URZ+0x324a0], R5 ;  /* 0x0324a005040075a7 */ /* 0x001064000802017f */
[----:B-1----:R-:W-:Y:S05]  /*23bf0*/  @!P1 NANOSLEEP.SYNCS 0x989680 ;  /* 0x009896800000995d */ /* 0x002fea0003900000 */
[----:B------:R-:W1:Y:S02]  /*23c00*/  @!P1 SYNCS.PHASECHK.TRANS64 P1, [R4+URZ+0x324a0], R5 ;  /* 0x0324a005040095a7 */ /* 0x000e64000802007f */
[----:B-1----:R-:W-:Y:S05]  /*23c10*/  @!P1 BRA `(.L_x_14691) ;  /* 0xfffffffc00f09947 */ /* 0x002fea000383ffff */
[----:B------:R-:W-:Y:S05]  /*23c20*/  BRA `(.L_x_14898) ;  /* 0xffffff78000c7947 */ /* 0x000fea000383ffff */
.L_x_14696:
[----:B-1----:R1:W2:Y:S02]  /*23c30*/  SYNCS.PHASECHK.TRANS64.TRYWAIT P1, [R4+URZ+0x324c0], R5 ;  /* 0x0324c005040075a7 */ /* 0x0022a4000802017f */
[----:B--2---:R-:W-:Y:S05]  /*23c40*/  @!P1 NANOSLEEP.SYNCS 0x989680 ;  /* 0x009896800000995d */ /* 0x004fea0003900000 */
[----:B------:R-:W2:Y:S02]  /*23c50*/  @!P1 SYNCS.PHASECHK.TRANS64 P1, [R4+URZ+0x324c0], R5 ;  /* 0x0324c005040095a7 */ /* 0x000ea4000802007f */
[----:B--2---:R-:W-:Y:S05]  /*23c60*/  @!P1 BRA `(.L_x_14696) ;  /* 0xfffffffc00f09947 */ /* 0x004fea000383ffff */
[----:B------:R-:W-:Y:S05]  /*23c70*/  BRA `(.L_x_14899) ;  /* 0xffffff7800887947 */ /* 0x000fea000383ffff */
.L_x_14714:
        /* <DEDUP_REMOVED lines=11> */
.L_x_14901:
[----:B------:R-:W-:Y:S05]  /*23d30*/  BSYNC B0 ;  /* 0x0000000000007941 */ /* 0x000fea0003800000 */
.L_x_14900:
[----:B------:R-:W-:Y:S05]  /*23d40*/  BRA `(.L_x_14902) ;  /* 0xffffff8800407947 */ /* 0x000fea000383ffff */
.L_x_14716:
[----:B------:R-:W-:Y:S01]  /*23d50*/  BSSY B0, `(.L_x_14903) ;  /* 0x0000006000007945 */ /* 0x000fe20003800000 */
[----:B------:R-:W-:-:S07]  /*23d60*/  IMAD.MOV.U32 R15, RZ, RZ, -0x1 ;  /* 0xffffffffff0f7424 */ /* 0x000fce00078e00ff */
[----:B0-----:R-:W-:Y:S05]  /*23d70*/  WARPSYNC.COLLECTIVE R15, `(.L_x_14904) ;  /* 0x000000000f0c7348 */ /* 0x001fea0003c00000 */
[----:B------:R-:W-:Y:S02]  /*23d80*/  ELECT P6, UR62, PT ;  /* 0x00000000003e782f */ /* 0x000fe400038c0000 */
[----:B------:R-:W-:Y:S01]  /*23d90*/  MOV R14, UR62 ;  /* 0x0000003e000e7c02 */ /* 0x000fe20008000f00 */
[----:B0-----:R-:W-:Y:S10]  /*23da0*/  ENDCOLLECTIVE ;  /* 0x000000000000791b */ /* 0x001ff40003800000 */
.L_x_14904:
[----:B------:R-:W-:Y:S05]  /*23db0*/  BSYNC B0 ;  /* 0x0000000000007941 */ /* 0x000fea0003800000 */
.L_x_14903:
[----:B------:R-:W-:Y:S05]  /*23dc0*/  BRA `(.L_x_14905) ;  /* 0xffffff88004c7947 */ /* 0x000fea000383ffff */
.L_x_14718:
[----:B0-----:R0:W1:Y:S02]  /*23dd0*/  SYNCS.PHASECHK.TRANS64.TRYWAIT P0, [R0+URZ+0x32440], R2 ;  /* 0x03244002000075a7 */ /* 0x001064000800017f */
[----:B-1----:R-:W-:Y:S05]  /*23de0*/  @!P0 NANOSLEEP.SYNCS 0x989680 ;  /* 0x009896800000895d */ /* 0x002fea0003900000 */
[----:B------:R-:W1:Y:S02]  /*23df0*/  @!P0 SYNCS.PHASECHK.TRANS64 P0, [R0+URZ+0x32440], R2 ;  /* 0x03244002000085a7 */ /* 0x000e64000800007f */
[----:B-1----:R-:W-:Y:S05]  /*23e00*/  @!P0 BRA `(.L_x_14718) ;  /* 0xfffffffc00f08947 */ /* 0x002fea000383ffff */
[----:B------:R-:W-:Y:S05]  /*23e10*/  BRA `(.L_x_14906) ;  /* 0xffffff8800ac7947 */ /* 0x000fea000383ffff */
.L_x_14722:
        /* <DEDUP_REMOVED lines=9> */
.L_x_14907:
[----:B------:R-:W-:Y:S02]  /*23eb0*/  IMAD.MOV.U32 R13, RZ, RZ, R3 ;  /* 0x000000ffff0d7224 */ /* 0x000fe400078e0003 */
[----:B------:R-:W-:Y:S01]  /*23ec0*/  IMAD.MOV.U32 R4, RZ, RZ, R14 ;  /* 0x000000ffff047224 */ /* 0x000fe200078e000e */
[----:B------:R-:W-:-:S07]  /*23ed0*/  LOP3.LUT R6, R6, 0x7f, RZ, 0xc0, !PT ;  /* 0x0000007f06067812 */ /* 0x000fce00078ec0ff */
[----:B------:R-:W-:Y:S05]  /*23ee0*/  WARPSYNC.COLLECTIVE R15, `(.L_x_14908) ;  /* 0x000000000f087348 */ /* 0x000fea0003c00000 */
[----:B------:R0:W1:Y:S02]  /*23ef0*/  SHFL.IDX P6, R14, R13, R12, R11 ;  /* 0x0000000c0d0e7389 */ /* 0x00006400000c000b */
[----:B01----:R-:W-:Y:S01]  /*23f00*/  ENDCOLLECTIVE ;  /* 0x000000000000791b */ /* 0x003fe20003800000 */
.L_x_14908:
        /* <DEDUP_REMOVED lines=9> */
.L_x_14909:
[----:B------:R-:W-:Y:S02]  /*23fa0*/  IMAD.MOV.U32 R13, RZ, RZ, R3 ;  /* 0x000000ffff0d7224 */ /* 0x000fe400078e0003 */
[----:B------:R-:W-:Y:S02]  /*23fb0*/  IMAD R0, R0, R7, RZ ;  /* 0x0000000700007224 */ /* 0x000fe400078e02ff */
[----:B------:R-:W-:-:S07]  /*23fc0*/  IMAD.MOV.U32 R7, RZ, RZ, R14 ;  /* 0x000000ffff077224 */ /* 0x000fce00078e000e */
[----:B------:R-:W-:Y:S05]  /*23fd0*/  WARPSYNC.COLLECTIVE R15, `(.L_x_14910) ;  /* 0x000000000f087348 */ /* 0x000fea0003c00000 */
[----:B------:R0:W1:Y:S02]  /*23fe0*/  SHFL.IDX P6, R14, R13, R12, R11 ;  /* 0x0000000c0d0e7389 */ /* 0x00006400000c000b */
[----:B01----:R-:W-:Y:S01]  /*23ff0*/  ENDCOLLECTIVE ;  /* 0x000000000000791b */ /* 0x003fe20003800000 */
.L_x_14910:
        /* <DEDUP_REMOVED lines=10> */
.L_x_14911:
        /* <DEDUP_REMOVED lines=15> */
.L_x_14912:
        /* <DEDUP_REMOVED lines=19> */
.L_x_14913:
        /* <DEDUP_REMOVED lines=10> */
.L_x_14914:
        /* <DEDUP_REMOVED lines=13> */
.L_x_14915:
        /* <DEDUP_REMOVED lines=10> */
.L_x_14916:
        /* <DEDUP_REMOVED lines=13> */
.L_x_14917:
        /* <DEDUP_REMOVED lines=10> */
.L_x_14918:
        /* <DEDUP_REMOVED lines=13> */
.L_x_14919:
        /* <DEDUP_REMOVED lines=10> */
.L_x_14920:
        /* <DEDUP_REMOVED lines=11> */
.L_x_14921:
        /* <DEDUP_REMOVED lines=14> */
.L_x_14922:
[----:B------:R-:W-:Y:S01]  /*24940*/  IMAD.MOV.U32 R3, RZ, RZ, R14 ;  /* 0x000000ffff037224 */ /* 0x000fe200078e000e */
[----:B------:R-:W-:Y:S06]  /*24950*/  BRA `(.L_x_14923) ;  /* 0xffffff8c002c7947 */ /* 0x000fec000383ffff */
.L_x_14726:
        /* <DEDUP_REMOVED lines=36> */
.L_x_14925:
[----:B------:R-:W-:Y:S05]  /*24ba0*/  BSYNC B0 ;  /* 0x0000000000007941 */ /* 0x000fea0003800000 */
.L_x_14924:
        /* <DEDUP_REMOVED lines=10> */
.L_x_14926:
        /* <DEDUP_REMOVED lines=16> */
.L_x_14927:
        /* <DEDUP_REMOVED lines=15> */
.L_x_14928:
        /* <DEDUP_REMOVED lines=9> */
.L_x_14929:
        /* <DEDUP_REMOVED lines=15> */
.L_x_14930:
        /* <DEDUP_REMOVED lines=9> */
.L_x_14931:
        /* <DEDUP_REMOVED lines=15> */
.L_x_14932:
        /* <DEDUP_REMOVED lines=9> */
.L_x_14933:
        /* <DEDUP_REMOVED lines=15> */
.L_x_14934:
        /* <DEDUP_REMOVED lines=9> */
.L_x_14935:
        /* <DEDUP_REMOVED lines=14> */
.L_x_14936:
        /* <DEDUP_REMOVED lines=19> */
.L_x_14937:
[----:B------:R-:W-:Y:S02]  /*25560*/  IMAD.MOV.U32 R13, RZ, RZ, R0 ;  /* 0x000000ffff0d7224 */ /* 0x000fe400078e0000 */
[----:B------:R-:W-:-:S07]  /*25570*/  IMAD.MOV.U32 R6, RZ, RZ, R14 ;  /* 0x000000ffff067224 */ /* 0x000fce00078e000e */
[----:B------:R-:W-:Y:S05]  /*25580*/  WARPSYNC.COLLECTIVE R15, `(.L_x_14938) ;  /* 0x000000000f087348 */ /* 0x000fea0003c00000 */
[----:B------:R0:W1:Y:S02]  /*25590*/  SHFL.IDX P6, R14, R13, R12, R11 ;  /* 0x0000000c0d0e7389 */ /* 0x00006400000c000b */
[----:B01----:R-:W-:Y:S01]  /*255a0*/  ENDCOLLECTIVE ;  /* 0x000000000000791b */ /* 0x003fe20003800000 */
.L_x_14938:
[----:B------:R-:W-:Y:S02]  /*255b0*/  IMAD.MOV.U32 R13, RZ, RZ, R2 ;  /* 0x000000ffff0d7224 */ /* 0x000fe400078e0002 */
[----:B------:R-:W-:Y:S02]  /*255c0*/  IMAD.MOV.U32 R12, RZ, RZ, 0x7 ;  /* 0x00000007ff0c7424 */ /* 0x000fe400078e00ff */
[----:B------:R-:W-:-:S07]  /*255d0*/  IMAD.MOV.U32 R5, RZ, RZ, R14 ;  /* 0x000000ffff057224 */ /* 0x000fce00078e000e */
[----:B------:R-:W-:Y:S05]  /*255e0*/  WARPSYNC.COLLECTIVE R15, `(.L_x_14939) ;  /* 0x000000000f087348 */ /* 0x000fea0003c00000 */
[----:B------:R0:W1:Y:S02]  /*255f0*/  SHFL.IDX P6, R14, R13, R12, R11 ;  /* 0x0000000c0d0e7389 */ /* 0x00006400000c000b */
[----:B01----:R-:W-:Y:S01]  /*25600*/  ENDCOLLECTIVE ;  /* 0x000000000000791b */ /* 0x003fe20003800000 */
.L_x_14939:
        /* <DEDUP_REMOVED lines=10> */
.L_x_14940:
        /* <DEDUP_REMOVED lines=9> */
.L_x_14731:
[----:B-1----:R1:W2:Y:S02]  /*25740*/  SYNCS.PHASECHK.TRANS64.TRYWAIT P0, [R18+URZ+0x32420], R0 ;  /* 0x03242000120075a7 */ /* 0x0022a4000800017f */
[----:B--2---:R-:W-:Y:S05]  /*25750*/  @!P0 NANOSLEEP.SYNCS 0x989680 ;  /* 0x009896800000895d */ /* 0x004fea0003900000 */
[----:B------:R-:W2:Y:S02]  /*25760*/  @!P0 SYNCS.PHASECHK.TRANS64 P0, [R18+URZ+0x32420], R0 ;  /* 0x03242000120085a7 */ /* 0x000ea4000800007f */
[----:B--2---:R-:W-:Y:S05]  /*25770*/  @!P0 BRA `(.L_x_14731) ;  /* 0xfffffffc00f08947 */ /* 0x004fea000383ffff */
[----:B------:R-:W-:Y:S05]  /*25780*/  BRA `(.L_x_14942) ;  /* 0xffffff8c00507947 */ /* 0x000fea000383ffff */
.L_x_14735:
[----:B0-----:R0:W1:Y:S02]  /*25790*/  SYNCS.PHASECHK.TRANS64.TRYWAIT P0, [R2+URZ+0x32460], R0 ;  /* 0x03246000020075a7 */ /* 0x001064000800017f */
[----:B-1----:R-:W-:Y:S05]  /*257a0*/  @!P0 NANOSLEEP.SYNCS 0x989680 ;  /* 0x009896800000895d */ /* 0x002fea0003900000 */
[----:B------:R-:W1:Y:S02]  /*257b0*/  @!P0 SYNCS.PHASECHK.TRANS64 P0, [R2+URZ+0x32460], R0 ;  /* 0x03246000020085a7 */ /* 0x000e64000800007f */
[----:B-1----:R-:W-:Y:S05]  /*257c0*/  @!P0 BRA `(.L_x_14735) ;  /* 0xfffffffc00f08947 */ /* 0x002fea000383ffff */
[----:B------:R-:W-:Y:S05]  /*257d0*/  BRA `(.L_x_14943) ;  /* 0xffffff8c00747947 */ /* 0x000fea000383ffff */
.L_x_14750:
[----:B-1----:R1:W2:Y:S02]  /*257e0*/  SYNCS.PHASECHK.TRANS64.TRYWAIT P0, [R2+URZ+0x32440], R6 ;  /* 0x03244006020075a7 */ /* 0x0022a4000800017f */
[----:B--2---:R-:W-:Y:S05]  /*257f0*/  @!P0 NANOSLEEP.SYNCS 0x989680 ;  /* 0x009896800000895d */ /* 0x004fea0003900000 */
[----:B------:R-:W2:Y:S02]  /*25800*/  @!P0 SYNCS.PHASECHK.TRANS64 P0, [R2+URZ+0x32440], R6 ;  /* 0x03244006020085a7 */ /* 0x000ea4000800007f */
[----:B--2---:R-:W-:Y:S05]  /*25810*/  @!P0 BRA `(.L_x_14750) ;  /* 0xfffffffc00f08947 */ /* 0x004fea000383ffff */
[----:B------:R-:W-:Y:S05]  /*25820*/  BRA `(.L_x_14944) ;  /* 0xffffff9400947947 */ /* 0x000fea000383ffff */
.L_x_14755:
[----:B0-----:R0:W2:Y:S02]  /*25830*/  SYNCS.PHASECHK.TRANS64.TRYWAIT P0, [R2+URZ+0x32460], R6 ;  /* 0x03246006020075a7 */ /* 0x0010a4000800017f */
[----:B--2---:R-:W-:Y:S05]  /*25840*/  @!P0 NANOSLEEP.SYNCS 0x989680 ;  /* 0x009896800000895d */ /* 0x004fea0003900000 */
[----:B------:R-:W2:Y:S02]  /*25850*/  @!P0 SYNCS.PHASECHK.TRANS64 P0, [R2+URZ+0x32460], R6 ;  /* 0x03246006020085a7 */ /* 0x000ea4000800007f */
[----:B--2---:R-:W-:Y:S05]  /*25860*/  @!P0 BRA `(.L_x_14755) ;  /* 0xfffffffc00f08947 */ /* 0x004fea000383ffff */
[----:B------:R-:W-:Y:S05]  /*25870*/  BRA `(.L_x_14945) ;  /* 0xffffff9800107947 */ /* 0x000fea000383ffff */
.L_x_14766:
[----:B-1----:R1:W2:Y:S02]  /*25880*/  SYNCS.PHASECHK.TRANS64.TRYWAIT P0, [R3+URZ+0x32440], R2 ;  /* 0x03244002030075a7 */ /* 0x0022a4000800017f */
[----:B--2---:R-:W-:Y:S05]  /*25890*/  @!P0 NANOSLEEP.SYNCS 0x989680 ;  /* 0x009896800000895d */ /* 0x004fea0003900000 */
[----:B------:R-:W2:Y:S02]  /*258a0*/  @!P0 SYNCS.PHASECHK.TRANS64 P0, [R3+URZ+0x32440], R2 ;  /* 0x03244002030085a7 */ /* 0x000ea4000800007f */
[----:B--2---:R-:W-:Y:S05]  /*258b0*/  @!P0 BRA `(.L_x_14766) ;  /* 0xfffffffc00f08947 */ /* 0x004fea000383ffff */
[----:B------:R-:W-:Y:S05]  /*258c0*/  BRA `(.L_x_14946) ;  /* 0xffffff9c00fc7947 */ /* 0x000fea000383ffff */
.L_x_14771:
[----:B--2---:R2:W3:Y:S02]  /*258d0*/  SYNCS.PHASECHK.TRANS64.TRYWAIT P0, [R3+URZ+0x32460], R2 ;  /* 0x03246002030075a7 */ /* 0x0044e4000800017f */
[----:B---3--:R-:W-:Y:S05]  /*258e0*/  @!P0 NANOSLEEP.SYNCS 0x989680 ;  /* 0x009896800000895d */ /* 0x008fea0003900000 */
[----:B------:R-:W3:Y:S02]  /*258f0*/  @!P0 SYNCS.PHASECHK.TRANS64 P0, [R3+URZ+0x32460], R2 ;  /* 0x03246002030085a7 */ /* 0x000ee4000800007f */
[----:B---3--:R-:W-:Y:S05]  /*25900*/  @!P0 BRA `(.L_x_14771) ;  /* 0xfffffffc00f08947 */ /* 0x008fea000383ffff */
[----:B------:R-:W-:Y:S05]  /*25910*/  BRA `(.L_x_14947) ;  /* 0xffffffa000787947 */ /* 0x000fea000383ffff */
.L_x_14782:
[----:B-1----:R1:W2:Y:S02]  /*25920*/  SYNCS.PHASECHK.TRANS64.TRYWAIT P0, [R3+URZ+0x32440], R2 ;  /* 0x03244002030075a7 */ /* 0x0022a4000800017f */
[----:B--2---:R-:W-:Y:S05]  /*25930*/  @!P0 NANOSLEEP.SYNCS 0x989680 ;  /* 0x009896800000895d */ /* 0x004fea0003900000 */
[----:B------:R-:W2:Y:S02]  /*25940*/  @!P0 SYNCS.PHASECHK.TRANS64 P0, [R3+URZ+0x32440], R2 ;  /* 0x03244002030085a7 */ /* 0x000ea4000800007f */
[----:B--2---:R-:W-:Y:S05]  /*25950*/  @!P0 BRA `(.L_x_14782) ;  /* 0xfffffffc00f08947 */ /* 0x004fea000383ffff */
[----:B------:R-:W-:Y:S05]  /*25960*/  BRA `(.L_x_14948) ;  /* 0xffffffa800487947 */ /* 0x000fea000383ffff */
.L_x_14787:
[----:B--2---:R2:W3:Y:S02]  /*25970*/  SYNCS.PHASECHK.TRANS64.TRYWAIT P0, [R3+URZ+0x32460], R2 ;  /* 0x03246002030075a7 */ /* 0x0044e4000800017f */
[----:B---3--:R-:W-:Y:S05]  /*25980*/  @!P0 NANOSLEEP.SYNCS 0x989680 ;  /* 0x009896800000895d */ /* 0x008fea0003900000 */
[----:B------:R-:W3:Y:S02]  /*25990*/  @!P0 SYNCS.PHASECHK.TRANS64 P0, [R3+URZ+0x32460], R2 ;  /* 0x03246002030085a7 */ /* 0x000ee4000800007f */
[----:B---3--:R-:W-:Y:S05]  /*259a0*/  @!P0 BRA `(.L_x_14787) ;  /* 0xfffffffc00f08947 */ /* 0x008fea000383ffff */
[----:B------:R-:W-:Y:S05]  /*259b0*/  BRA `(.L_x_14949) ;  /* 0xffffffa800c47947 */ /* 0x000fea000383ffff */
.L_x_14799:
[----:B-1----:R-:W2:Y:S01]  /*259c0*/  LDL R2, [R1] ;  /* 0x0000000001027983 */ /* 0x002ea20000100800 */
[----:B------:R-:W-:Y:S01]  /*259d0*/  BSSY B0, `(.L_x_14950) ;  /* 0x0000008000007945 */ /* 0x000fe20003800000 */
[----:B------:R-:W-:Y:S02]  /*259e0*/  IMAD.MOV.U32 R12, RZ, RZ, RZ ;  /* 0x000000ffff0c7224 */ /* 0x000fe400078e00ff */
[----:B------:R-:W-:Y:S02]  /*259f0*/  IMAD.MOV.U32 R11, RZ, RZ, 0x1f ;  /* 0x0000001fff0b7424 */ /* 0x000fe400078e00ff */
[----:B------:R-:W-:Y:S02]  /*25a00*/  IMAD.MOV.U32 R15, RZ, RZ, -0x1 ;  /* 0xffffffffff0f7424 */ /* 0x000fe400078e00ff */
[----:B--2---:R-:W-:-:S07]  /*25a10*/  IMAD.MOV.U32 R13, RZ, RZ, R2 ;  /* 0x000000ffff0d7224 */ /* 0x004fce00078e0002 */
[----:B---3--:R-:W-:Y:S05]  /*25a20*/  WARPSYNC.COLLECTIVE R15, `(.L_x_14951) ;  /* 0x000000000f087348 */ /* 0x008fea0003c00000 */
[----:B------:R0:W1:Y:S02]  /*25a30*/  SHFL.IDX P6, R14, R13, R12, R11 ;  /* 0x0000000c0d0e7389 */ /* 0x00006400000c000b */
[----:B01-3--:R-:W-:Y:S01]  /*25a40*/  ENDCOLLECTIVE ;  /* 0x000000000000791b */ /* 0x00bfe20003800000 */
.L_x_14951:
[----:B------:R-:W-:Y:S05]  /*25a50*/  BSYNC B0 ;  /* 0x0000000000007941 */ /* 0x000fea0003800000 */
.L_x_14950:
        /* <DEDUP_REMOVED lines=9> */
.L_x_14952:
        /* <DEDUP_REMOVED lines=26> */
.L_x_14953:
        /* <DEDUP_REMOVED lines=8> */
.L_x_14954:
        /* <DEDUP_REMOVED lines=8> */
.L_x_14955:
        /* <DEDUP_REMOVED lines=8> */
.L_x_14956:
        /* <DEDUP_REMOVED lines=8> */
.L_x_14957:
        /* <DEDUP_REMOVED lines=9> */
.L_x_14958:
[----:B------:R-:W-:Y:S01]  /*25f20*/  IMAD.MOV.U32 R9, RZ, RZ, R14 ;  /* 0x000000ffff097224 */ /* 0x000fe200078e000e */
[----:B------:R-:W-:Y:S06]  /*25f30*/  BRA `(.L_x_14959) ;  /* 0xffffffb0000c7947 */ /* 0x000fec000383ffff */
.L_x_14802:
        /* <DEDUP_REMOVED lines=8> */
.L_x_14961:
[----:B------:R-:W-:Y:S05]  /*25fc0*/  BSYNC B0 ;  /* 0x0000000000007941 */ /* 0x000fea0003800000 */
.L_x_14960:
        /* <DEDUP_REMOVED lines=10> */
.L_x_14962:
        /* <DEDUP_REMOVED lines=8> */
.L_x_14963:
        /* <DEDUP_REMOVED lines=8> */
.L_x_14964:
        /* <DEDUP_REMOVED lines=8> */
.L_x_14965:
        /* <DEDUP_REMOVED lines=9> */
.L_x_14966:
[----:B------:R-:W-:Y:S01]  /*26280*/  IMAD.MOV.U32 R9, RZ, RZ, R14 ;  /* 0x000000ffff097224 */ /* 0x000fe200078e000e */
[----:B------:R-:W-:Y:S06]  /*26290*/  BRA `(.L_x_14967) ;  /* 0xffffffac00e07947 */ /* 0x000fec000383ffff */
.L_x_14804:
[----:B------:R-:W-:Y:S01]  /*262a0*/  BSSY B0, `(.L_x_14968) ;  /* 0x0000006000007945 */ /* 0x000fe20003800000 */
[----:B------:R-:W-:Y:S01]  /*262b0*/  PLOP3.LUT P6, PT, P6, PT, PT, 0x8, 0x0 ;  /* 0x000000000000781c */ /* 0x000fe200037ce170 */
[----:B------:R-:W-:-:S12]  /*262c0*/  IMAD.MOV.U32 R15, RZ, RZ, -0x1 ;  /* 0xffffffffff0f7424 */ /* 0x000fd800078e00ff */
[----:B0-----:R-:W-:Y:S05]  /*262d0*/  WARPSYNC.COLLECTIVE R15, `(.L_x_14969) ;  /* 0x000000000f087348 */ /* 0x001fea0003c00000 */
[----:B------:R-:W-:Y:S01]  /*262e0*/  VOTE.ANY R14, PT, P6 ;  /* 0x00000000000e7806 */ /* 0x000fe200030e0100 */
[----:B0-----:R-:W-:Y:S06]  /*262f0*/  ENDCOLLECTIVE ;  /* 0x000000000000791b */ /* 0x001fec0003800000 */
.L_x_14969:
[----:B------:R-:W-:Y:S05]  /*26300*/  BSYNC B0 ;  /* 0x0000000000007941 */ /* 0x000fea0003800000 */
.L_x_14968:
        /* <DEDUP_REMOVED lines=10> */
.L_x_14970:
[----:B------:R-:W-:Y:S02]  /*263b0*/  IMAD.MOV.U32 R13, RZ, RZ, R6 ;  /* 0x000000ffff0d7224 */ /* 0x000fe400078e0006 */
[----:B------:R-:W-:-:S07]  /*263c0*/  IMAD.MOV.U32 R0, RZ, RZ, R14 ;  /* 0x000000ffff007224 */ /* 0x000fce00078e000e */
[----:B------:R-:W-:Y:S05]  /*263d0*/  WARPSYNC.COLLECTIVE R15, `(.L_x_14971) ;  /* 0x000000000f087348 */ /* 0x000fea0003c00000 */
[----:B------:R0:W1:Y:S02]  /*263e0*/  SHFL.IDX P6, R14, R13, R12, R11 ;  /* 0x0000000c0d0e7389 */ /* 0x00006400000c000b */
[----:B01----:R-:W-:Y:S01]  /*263f0*/  ENDCOLLECTIVE ;  /* 0x000000000000791b */ /* 0x003fe20003800000 */
.L_x_14971:
[----:B------:R-:W-:Y:S02]  /*26400*/  IMAD.MOV.U32 R6, RZ, RZ, R14 ;  /* 0x000000ffff067224 */ /* 0x000fe400078e000e */
[----:B------:R-:W-:-:S05]  /*26410*/  IMAD.IADD R10, R4, 0x1, R10 ;  /* 0x00000001040a7824 */ /* 0x000fca00078e020a */
[----:B------:R2:W-:Y:S01]  /*26420*/  STL [R1+0xc], R10 ;  /* 0x00000c0a01007387 */ /* 0x0005e20000100800 */
[----:B------:R-:W-:Y:S05]  /*26430*/  BRA `(.L_x_14972) ;  /* 0xffffffac00c07947 */ /* 0x000fea000383ffff */
.L_x_14806:
        /* <DEDUP_REMOVED lines=8> */
.L_x_14974:
[----:B------:R-:W-:Y:S05]  /*264c0*/  BSYNC B0 ;  /* 0x0000000000007941 */ /* 0x000fea0003800000 */
.L_x_14973:
[----:B------:R-:W-:Y:S01]  /*264d0*/  IMAD.MOV.U32 R4, RZ, RZ, R14 ;  /* 0x000000ffff047224 */ /* 0x000fe200078e000e */
[----:B------:R-:W-:Y:S06]  /*264e0*/  BRA `(.L_x_14975) ;  /* 0xffffffac00ac7947 */ /* 0x000fec000383ffff */
.L_x_14812:
[----:B0-----:R0:W1:Y:S02]  /*264f0*/  SYNCS.PHASECHK.TRANS64.TRYWAIT P0, [R0+URZ+0x32420], R3 ;  /* 0x03242003000075a7 */ /* 0x001064000800017f */
[----:B-1----:R-:W-:Y:S05]  /*26500*/  @!P0 NANOSLEEP.SYNCS 0x989680 ;  /* 0x009896800000895d */ /* 0x002fea0003900000 */
[----:B------:R-:W1:Y:S02]  /*26510*/  @!P0 SYNCS.PHASECHK.TRANS64 P0, [R0+URZ+0x32420], R3 ;  /* 0x03242003000085a7 */ /* 0x000e64000800007f */
[----:B-1----:R-:W-:Y:S05]  /*26520*/  @!P0 BRA `(.L_x_14812) ;  /* 0xfffffffc00f08947 */ /* 0x002fea000383ffff */
[----:B------:R-:W-:Y:S05]  /*26530*/  BRA `(.L_x_14976) ;  /* 0xffffffb8004c7947 */ /* 0x000fea000383ffff */
.L_x_14813:
        /* <DEDUP_REMOVED lines=11> */
.L_x_14978:
[----:B------:R-:W-:Y:S05]  /*265f0*/  BSYNC B0 ;  /* 0x0000000000007941 */ /* 0x000fea0003800000 */
.L_x_14977:
[----:B------:R-:W-:Y:S05]  /*26600*/  BRA `(.L_x_14979) ;  /* 0xffffffb800347947 */ /* 0x000fea000383ffff */
.L_x_14814:
[----:B------:R-:W-:Y:S01]  /*26610*/  BSSY B0, `(.L_x_14980) ;  /* 0x0000006000007945 */ /* 0x000fe20003800000 */
[----:B------:R-:W-:-:S07]  /*26620*/  IMAD.MOV.U32 R15, RZ, RZ, -0x1 ;  /* 0xffffffffff0f7424 */ /* 0x000fce00078e00ff */
[----:B01-3--:R-:W-:Y:S05]  /*26630*/  WARPSYNC.COLLECTIVE R15, `(.L_x_14981) ;  /* 0x000000000f0c7348 */ /* 0x00bfea0003c00000 */
[----:B------:R-:W-:Y:S02]  /*26640*/  ELECT P6, UR62, PT ;  /* 0x00000000003e782f */ /* 0x000fe400038c0000 */
[----:B------:R-:W-:Y:S01]  /*26650*/  MOV R14, UR62 ;  /* 0x0000003e000e7c02 */ /* 0x000fe20008000f00 */
[----:B01-3--:R-:W-:Y:S10]  /*26660*/  ENDCOLLECTIVE ;  /* 0x000000000000791b */ /* 0x00bff40003800000 */
.L_x_14981:
[----:B------:R-:W-:Y:S05]  /*26670*/  BSYNC B0 ;  /* 0x0000000000007941 */ /* 0x000fea0003800000 */
.L_x_14980:
[----:B------:R-:W-:Y:S05]  /*26680*/  BRA `(.L_x_14982) ;  /* 0xffffffb800287947 */ /* 0x000fea000383ffff */
.L_x_14816:
[----:B0-----:R0:W1:Y:S02]  /*26690*/  SYNCS.PHASECHK.TRANS64.TRYWAIT P0, [R6+URZ], R5 ;  /* 0x00000005060075a7 */ /* 0x001064000800017f */
[----:B-1----:R-:W-:Y:S05]  /*266a0*/  @!P0 NANOSLEEP.SYNCS 0x989680 ;  /* 0x009896800000895d */ /* 0x002fea0003900000 */
[----:B------:R-:W1:Y:S02]  /*266b0*/  @!P0 SYNCS.PHASECHK.TRANS64 P0, [R6+URZ], R5 ;  /* 0x00000005060085a7 */ /* 0x000e64000800007f */
[----:B-1----:R-:W-:Y:S05]  /*266c0*/  @!P0 BRA `(.L_x_14816) ;  /* 0xfffffffc00f08947 */ /* 0x002fea000383ffff */
[----:B------:R-:W-:Y:S05]  /*266d0*/  BRA `(.L_x_14983) ;  /* 0xffffffb800607947 */ /* 0x000fea000383ffff */
.L_x_14817:
[----:B-1----:R1:W2:Y:S02]  /*266e0*/  SYNCS.PHASECHK.TRANS64.TRYWAIT P0, [R7+URZ], R2 ;  /* 0x00000002070075a7 */ /* 0x0022a4000800017f */
[----:B--2---:R-:W-:Y:S05]  /*266f0*/  @!P0 NANOSLEEP.SYNCS 0x989680 ;  /* 0x009896800000895d */ /* 0x004fea0003900000 */
[----:B------:R-:W2:Y:S02]  /*26700*/  @!P0 SYNCS.PHASECHK.TRANS64 P0, [R7+URZ], R2 ;  /* 0x00000002070085a7 */ /* 0x000ea4000800007f */
[----:B--2---:R-:W-:Y:S05]  /*26710*/  @!P0 BRA `(.L_x_14817) ;  /* 0xfffffffc00f08947 */ /* 0x004fea000383ffff */
[----:B------:R-:W-:Y:S05]  /*26720*/  BRA `(.L_x_14984) ;  /* 0xffffffb800547947 */ /* 0x000fea000383ffff */
.L_x_14819:
[----:B--2---:R2:W4:Y:S02]  /*26730*/  SYNCS.PHASECHK.TRANS64.TRYWAIT P0, [R4+URZ], R5 ;  /* 0x00000005040075a7 */ /* 0x004524000800017f */
[----:B----4-:R-:W-:Y:S05]  /*26740*/  @!P0 NANOSLEEP.SYNCS 0x989680 ;  /* 0x009896800000895d */ /* 0x010fea0003900000 */
[----:B------:R-:W4:Y:S02]  /*26750*/  @!P0 SYNCS.PHASECHK.TRANS64 P0, [R4+URZ], R5 ;  /* 0x00000005040085a7 */ /* 0x000f24000800007f */
[----:B----4-:R-:W-:Y:S05]  /*26760*/  @!P0 BRA `(.L_x_14819) ;  /* 0xfffffffc00f08947 */ /* 0x010fea000383ffff */
[----:B------:R-:W-:Y:S05]  /*26770*/  BRA `(.L_x_14985) ;  /* 0xffffffb800587947 */ /* 0x000fea000383ffff */
.L_x_14986:
        /* <DEDUP_REMOVED lines=16> */
.L_x_15034:


//--------------------- .nv.global.init           --------------------------
	.section	.nv.global.init,"aw",@progbits
.nv.global.init:
	.type		$str$20,@object
	.size		$str$20,($str$21 - $str$20)
$str$20:
        /*0000*/ 	.byte	0x28, 0x61, 0x64, 0x64, 0x72, 0x65, 0x73, 0x73, 0x20, 0x26, 0x20, 0x6d, 0x61, 0x73, 0x6b, 0x29
        /*0010*/ 	.byte	0x20, 0x3d, 0x3d, 0x20, 0x30, 0x00
	.type		$str$21,@object
	.size		$str$21,(__unnamed_11 - $str$21)
$str$21:
        /*0016*/ 	.byte	0x2f, 0x74, 0x6d, 0x70, 0x2f, 0x6f, 0x73, 0x73, 0x5f, 0x6b, 0x65, 0x72, 0x6e, 0x65, 0x6c, 0x73
        /*0026*/ 	.byte	0x5f, 0x73, 0x72, 0x63, 0x2f, 0x66, 0x6c, 0x61, 0x73, 0x68, 0x5f, 0x61, 0x74, 0x74, 0x65, 0x6e
        /*0036*/ 	.byte	0x74, 0x69, 0x6f, 0x6e, 0x2f, 0x63, 0x73, 0x72, 0x63, 0x2f, 0x63, 0x75, 0x74, 0x6c, 0x61, 0x73
        /*0046*/ 	.byte	0x73, 0x2f, 0x69, 0x6e, 0x63, 0x6c, 0x75, 0x64, 0x65, 0x2f, 0x63, 0x75, 0x74, 0x65, 0x2f, 0x70
        /*0056*/ 	.byte	0x6f, 0x69, 0x6e, 0x74, 0x65, 0x72, 0x5f, 0x66, 0x6c, 0x61, 0x67, 0x67, 0x65, 0x64, 0x2e, 0x68
        /*0066*/ 	.byte	0x70, 0x70, 0x00
	.type		__unnamed_11,@object
	.size		__unnamed_11,(__unnamed_4 - __unnamed_11)
__unnamed_11:
        /* <DEDUP_REMOVED lines=24> */
	.type		__unnamed_4,@object
	.size		__unnamed_4,(__unnamed_12 - __unnamed_4)
__unnamed_4:
        /* <DEDUP_REMOVED lines=24> */
        /*0369*/ 	.byte	0x00
	.type		__unnamed_12,@object
	.size		__unnamed_12,(__unnamed_17 - __unnamed_12)
__unnamed_12:
        /* <DEDUP_REMOVED lines=24> */
        /*04ea*/ 	.byte	0x26, 0x5d, 0x00
	.type		__unnamed_17,@object
	.size		__unnamed_17,(__unnamed_5 - __unnamed_17)
__unnamed_17:
        /* <DEDUP_REMOVED lines=25> */
	.type		__unnamed_5,@object
	.size		__unnamed_5,(__unnamed_19 - __unnamed_5)
__unnamed_5:
        /* <DEDUP_REMOVED lines=25> */
	.type		__unnamed_19,@object
	.size		__unnamed_19,(__unnamed_7 - __unnamed_19)
__unnamed_19:
        /* <DEDUP_REMOVED lines=25> */
	.type		__unnamed_7,@object
	.size		__unnamed_7,(__unnamed_13 - __unnamed_7)
__unnamed_7:
        /* <DEDUP_REMOVED lines=25> */
	.type		__unnamed_13,@object
	.size		__unnamed_13,(__unnamed_6 - __unnamed_13)
__unnamed_13:
        /* <DEDUP_REMOVED lines=28> */
        /*0cbd*/ 	.byte	0x34, 0x30, 0x39, 0x36, 0x3e, 0x3e, 0x3e, 0x3e, 0x3e, 0x5d, 0x00
	.type		__unnamed_6,@object
	.size		__unnamed_6,(__unnamed_8 - __unnamed_6)
__unnamed_6:
        /* <DEDUP_REMOVED lines=29> */
	.type		__unnamed_8,@object
	.size		__unnamed_8,(__unnamed_1 - __unnamed_8)
__unnamed_8:
        /* <DEDUP_REMOVED lines=28> */
        /*1054*/ 	.byte	0x34, 0x30, 0x39, 0x36, 0x3e, 0x3e, 0x3e, 0x3e, 0x3e, 0x20, 0x26, 0x5d, 0x00
	.type		__unnamed_1,@object
	.size		__unnamed_1,(__unnamed_9 - __unnamed_1)
__unnamed_1:
        /* <DEDUP_REMOVED lines=28> */
        /*1221*/ 	.byte	0x3c, 0x36, 0x31, 0x34, 0x34, 0x3e, 0x3e, 0x3e, 0x3e, 0x3e, 0x20, 0x26, 0x5d, 0x00
	.type		__unnamed_9,@object
	.size		__unnamed_9,(__unnamed_10 - __unnamed_9)
__unnamed_9:
        /* <DEDUP_REMOVED lines=28> */
        /*13ef*/ 	.byte	0x3a, 0x43, 0x3c, 0x33, 0x32, 0x37, 0x36, 0x38, 0x3e, 0x3e, 0x3e, 0x3e, 0x3e, 0x5d, 0x00
	.type		__unnamed_10,@object
	.size		__unnamed_10,(__unnamed_21 - __unnamed_10)
__unnamed_10:
        /* <DEDUP_REMOVED lines=29> */
	.type		__unnamed_21,@object
	.size		__unnamed_21,(__unnamed_3 - __unnamed_21)
__unnamed_21:
        /* <DEDUP_REMOVED lines=29> */
	.type		__unnamed_3,@object
	.size		__unnamed_3,(__unnamed_23 - __unnamed_3)
__unnamed_3:
        /* <DEDUP_REMOVED lines=29> */
	.type		__unnamed_23,@object
	.size		__unnamed_23,(__unnamed_15 - __unnamed_23)
__unnamed_23:
        /* <DEDUP_REMOVED lines=29> */
	.type		__unnamed_15,@object
	.size		__unnamed_15,(__unnamed_16 - __unnamed_15)
__unnamed_15:
        /* <DEDUP_REMOVED lines=29> */
	.type		__unnamed_16,@object
	.size		__unnamed_16,(__unnamed_2 - __unnamed_16)
__unnamed_16:
        /* <DEDUP_REMOVED lines=29> */
	.type		__unnamed_2,@object
	.size		__unnamed_2,(__unnamed_18 - __unnamed_2)
__unnamed_2:
        /* <DEDUP_REMOVED lines=29> */
	.type		__unnamed_18,@object
	.size		__unnamed_18,(__unnamed_22 - __unnamed_18)
__unnamed_18:
        /* <DEDUP_REMOVED lines=29> */
	.type		__unnamed_22,@object
	.size		__unnamed_22,(__unnamed_20 - __unnamed_22)
__unnamed_22:
        /* <DEDUP_REMOVED lines=29> */
	.type		__unnamed_20,@object
	.size		__unnamed_20,(__unnamed_14 - __unnamed_20)
__unnamed_20:
        /* <DEDUP_REMOVED lines=29> */
        /*261d*/ 	.byte	0x5d, 0x00
	.type		__unnamed_14,@object
	.size		__unnamed_14,(.L_13 - __unnamed_14)
__unnamed_14:
        /* <DEDUP_REMOVED lines=30> */
.L_13:


//--------------------- .nv.shared._ZN7cutlass13device_kernelIN5flash11enable_sm90INS1_16FlashAttnFwdSm90INS1_25CollectiveMainloopFwdSm90ILi2EN4cute5tupleIJNS5_1CILi1EEES8_S8_EEENS6_IJNS7_ILi128EEESA_NS7_ILi192EEEEEELi128ENS_10bfloat16_tEfNS_4arch4Sm90ELb0ELb0ELb0ELb0ELb0ELb0ELb0ELb1ELb1ELb1ELb1ELb0EEENS1_21CollectiveEpilogueFwdINS6_IJSA_SA_SA_EEES9_SD_SF_Li256ELb0ELb1ELb1ELb0EEENS1_19SingleTileSchedulerILb0ELb1ELb1ELi128EEEEEEEEEvNT_6ParamsE --------------------------
	.section	.nv.shared._ZN7cutlass13device_kernelIN5flash11enable_sm90INS1_16FlashAttnFwdSm90INS1_25CollectiveMainloopFwdSm90ILi2EN4cute5tupleIJNS5_1CILi1EEES8_S8_EEENS6_IJNS7_ILi128EEESA_NS7_ILi192EEEEEELi128ENS_10bfloat16_tEfNS_4arch4Sm90ELb0ELb0ELb0ELb0ELb0ELb0ELb0ELb1ELb1ELb1ELb1ELb0EEENS1_21CollectiveEpilogueFwdINS6_IJSA_SA_SA_EEES9_SD_SF_Li256ELb0ELb1ELb1ELb0EEENS1_19SingleTileSchedulerILb0ELb1ELb1ELi128EEEEEEEEEvNT_6ParamsE,"aw",@nobits
	.sectionflags	@""
	.align	16
	.zero		1024


//--------------------- .nv.shared.reserved.0     --------------------------
	.section	.nv.shared.reserved.0,"aw",@nobits
	.weak		__nv_reservedSMEM_offset_0_alias
	.size		__nv_reservedSMEM_offset_0_alias, 0, 0
	.other		__nv_reservedSMEM_offset_0_alias,@"STO_CUDA_RESERVED_SHARED STV_DEFAULT"
__nv_reservedSMEM_offset_0_alias:
	.zero		0


//--------------------- .nv.global                --------------------------
	.section	.nv.global,"aw",@nobits
.nv.global:
	.type		_ZN73_INTERNAL_91085012_37_flash_fwd_hdimdiff_bf16_split_sm90_cu_e763cb1e_34874cute1_E,@object
	.size		_ZN73_INTERNAL_91085012_37_flash_fwd_hdimdiff_bf16_split_sm90_cu_e763cb1e_34874cute1_E,(_ZN73_INTERNAL_91085012_37_flash_fwd_hdimdiff_bf16_split_sm90_cu_e763cb1e_34874cuda3std3__45__cpo6cbeginE - _ZN73_INTERNAL_91085012_37_flash_fwd_hdimdiff_bf16_split_sm90_cu_e763cb1e_34874cute1_E)
_ZN73_INTERNAL_91085012_37_flash_fwd_hdimdiff_bf16_split_sm90_cu_e763cb1e_34874cute1_E:
	.zero		1
	.type		_ZN73_INTERNAL_91085012_37_flash_fwd_hdimdiff_bf16_split_sm90_cu_e763cb1e_34874cuda3std3__45__cpo6cbeginE,@object
	.size		_ZN73_INTERNAL_91085012_37_flash_fwd_hdimdiff_bf16_split_sm90_cu_e763cb1e_34874cuda3std3__45__cpo6cbeginE,(_ZN73_INTERNAL_91085012_37_flash_fwd_hdimdiff_bf16_split_sm90_cu_e763cb1e_34874cuda3std3__48in_placeE - _ZN73_INTERNAL_91085012_37_flash_fwd_hdimdiff_bf16_split_sm90_cu_e763cb1e_34874cuda3std3__45__cpo6cbeginE)
_ZN73_INTERNAL_91085012_37_flash_fwd_hdimdiff_bf16_split_sm90_cu_e763cb1e_34874cuda3std3__45__cpo6cbeginE:
	.zero		1
	.type		_ZN73_INTERNAL_91085012_37_flash_fwd_hdimdiff_bf16_split_sm90_cu_e763cb1e_34874cuda3std3__48in_placeE,@object
	.size		_ZN73_INTERNAL_91085012_37_flash_fwd_hdimdiff_bf16_split_sm90_cu_e763cb1e_34874cuda3std3__48in_placeE,(_ZN73_INTERNAL_91085012_37_flash_fwd_hdimdiff_bf16_split_sm90_cu_e763cb1e_34874cuda3std6ranges3__45__cpo9iter_moveE - _ZN73_INTERNAL_91085012_37_flash_fwd_hdimdiff_bf16_split_sm90_cu_e763cb1e_34874cuda3std3__48in_placeE)
_ZN73_INTERNAL_91085012_37_flash_fwd_hdimdiff_bf16_split_sm90_cu_e763cb1e_34874cuda3std3__48in_placeE:
	.zero		1
	.type		_ZN73_INTERNAL_91085012_37_flash_fwd_hdimdiff_bf16_split_sm90_cu_e763cb1e_34874cuda3std6ranges3__45__cpo9iter_moveE,@object
	.size		_ZN73_INTERNAL_91085012_37_flash_fwd_hdimdiff_bf16_split_sm90_cu_e763cb1e_34874cuda3std6ranges3__45__cpo9iter_moveE,(_ZN73_INTERNAL_91085012_37_flash_fwd_hdimdiff_bf16_split_sm90_cu_e763cb1e_34874cuda3std3__45__cpo5beginE - _ZN73_INTERNAL_91085012_37_flash_fwd_hdimdiff_bf16_split_sm90_cu_e763cb1e_34874cuda3std6ranges3__45__cpo9iter_moveE)
_ZN73_INTERNAL_91085012_37_flash_fwd_hdimdiff_bf16_split_sm90_cu_e763cb1e_34874cuda3std6ranges3__45__cpo9iter_moveE:
	.zero		1
	.type		_ZN73_INTERNAL_91085012_37_flash_fwd_hdimdiff_bf16_split_sm90_cu_e763cb1e_34874cuda3std3__45__cpo5beginE,@object
	.size		_ZN73_INTERNAL_91085012_37_flash_fwd_hdimdiff_bf16_split_sm90_cu_e763cb1e_34874cuda3std3__45__cpo5beginE,(_ZN73_INTERNAL_91085012_37_flash_fwd_hdimdiff_bf16_split_sm90_cu_e763cb1e_34874cuda3std3__475_GLOBAL__N__91085012_37_flash_fwd_hdimdiff_bf16_split_sm90_cu_e763cb1e_34876ignoreE - _ZN73_INTERNAL_91085012_37_flash_fwd_hdimdiff_bf16_split_sm90_cu_e763cb1e_34874cuda3std3__45__cpo5beginE)
_ZN73_INTERNAL_91085012_37_flash_fwd_hdimdiff_bf16_split_sm90_cu_e763cb1e_34874cuda3std3__45__cpo5beginE:
	.zero		1
	.type		_ZN73_INTERNAL_91085012_37_flash_fwd_hdimdiff_bf16_split_sm90_cu_e763cb1e_34874cuda3std3__475_GLOBAL__N__91085012_37_flash_fwd_hdimdiff_bf16_split_sm90_cu_e763cb1e_34876ignoreE,@object
	.size		_ZN73_INTERNAL_91085012_37_flash_fwd_hdimdiff_bf16_split_sm90_cu_e763cb1e_34874cuda3std3__475_GLOBAL__N__91085012_37_flash_fwd_hdimdiff_bf16_split_sm90_cu_e763cb1e_34876ignoreE,(_ZN73_INTERNAL_91085012_37_flash_fwd_hdimdiff_bf16_split_sm90_cu_e763cb1e_34874cute7productE - _ZN73_INTERNAL_91085012_37_flash_fwd_hdimdiff_bf16_split_sm90_cu_e763cb1e_34874cuda3std3__475_GLOBAL__N__91085012_37_flash_fwd_hdimdiff_bf16_split_sm90_cu_e763cb1e_34876ignoreE)
_ZN73_INTERNAL_91085012_37_flash_fwd_hdimdiff_bf16_split_sm90_cu_e763cb1e_34874cuda3std3__475_GLOBAL__N__91085012_37_flash_fwd_hdimdiff_bf16_split_sm90_cu_e763cb1e_34876ignoreE:
	.zero		1
	.type		_ZN73_INTERNAL_91085012_37_flash_fwd_hdimdiff_bf16_split_sm90_cu_e763cb1e_34874cute7productE,@object
	.size		_ZN73_INTERNAL_91085012_37_flash_fwd_hdimdiff_bf16_split_sm90_cu_e763cb1e_34874cute7productE,(_ZN73_INTERNAL_91085012_37_flash_fwd_hdimdiff_bf16_split_sm90_cu_e763cb1e_34874cuda3std3__45__cpo3endE - _ZN73_INTERNAL_91085012_37_flash_fwd_hdimdiff_bf16_split_sm90_cu_e763cb1e_34874cute7productE)
_ZN73_INTERNAL_91085012_37_flash_fwd_hdimdiff_bf16_split_sm90_cu_e763cb1e_34874cute7productE:
	.zero		1
	.type		_ZN73_INTERNAL_91085012_37_flash_fwd_hdimdiff_bf16_split_sm90_cu_e763cb1e_34874cuda3std3__45__cpo3endE,@object
	.size		_ZN73_INTERNAL_91085012_37_flash_fwd_hdimdiff_bf16_split_sm90_cu_e763cb1e_34874cuda3std3__45__cpo3endE,(_ZN73_INTERNAL_91085012_37_flash_fwd_hdimdiff_bf16_split_sm90_cu_e763cb1e_34874cuda3std3__419piecewise_constructE - _ZN73_INTERNAL_91085012_37_flash_fwd_hdimdiff_bf16_split_sm90_cu_e763cb1e_34874cuda3std3__45__cpo3endE)
_ZN73_INTERNAL_91085012_37_flash_fwd_hdimdiff_bf16_split_sm90_cu_e763cb1e_34874cuda3std3__45__cpo3endE:
	.zero		1
	.type		_ZN73_INTERNAL_91085012_37_flash_fwd_hdimdiff_bf16_split_sm90_cu_e763cb1e_34874cuda3std3__419piecewise_constructE,@object
	.size		_ZN73_INTERNAL_91085012_37_flash_fwd_hdimdiff_bf16_split_sm90_cu_e763cb1e_34874cuda3std3__419piecewise_constructE,(_ZN73_INTERNAL_91085012_37_flash_fwd_hdimdiff_bf16_split_sm90_cu_e763cb1e_34874cuda3std3__45__cpo4cendE - _ZN73_INTERNAL_91085012_37_flash_fwd_hdimdiff_bf16_split_sm90_cu_e763cb1e_34874cuda3std3__419piecewise_constructE)
_ZN73_INTERNAL_91085012_37_flash_fwd_hdimdiff_bf16_split_sm90_cu_e763cb1e_34874cuda3std3__419piecewise_constructE:
	.zero		1
	.type		_ZN73_INTERNAL_91085012_37_flash_fwd_hdimdiff_bf16_split_sm90_cu_e763cb1e_34874cuda3std3__45__cpo4cendE,@object
	.size		_ZN73_INTERNAL_91085012_37_flash_fwd_hdimdiff_bf16_split_sm90_cu_e763cb1e_34874cuda3std3__45__cpo4cendE,(_ZN73_INTERNAL_91085012_37_flash_fwd_hdimdiff_bf16_split_sm90_cu_e763cb1e_34874cuda3std6ranges3__45__cpo4swapE - _ZN73_INTERNAL_91085012_37_flash_fwd_hdimdiff_bf16_split_sm90_cu_e763cb1e_34874cuda3std3__45__cpo4cendE)
_ZN73_INTERNAL_91085012_37_flash_fwd_hdimdiff_bf16_split_sm90_cu_e763cb1e_34874cuda3std3__45__cpo4cendE:
	.zero		1
	.type		_ZN73_INTERNAL_91085012_37_flash_fwd_hdimdiff_bf16_split_sm90_cu_e763cb1e_34874cuda3std6ranges3__45__cpo4swapE,@object
	.size		_ZN73_INTERNAL_91085012_37_flash_fwd_hdimdiff_bf16_split_sm90_cu_e763cb1e_34874cuda3std6ranges3__45__cpo4swapE,(.L_30 - _ZN73_INTERNAL_91085012_37_flash_fwd_hdimdiff_bf16_split_sm90_cu_e763cb1e_34874cuda3std6ranges3__45__cpo4swapE)
_ZN73_INTERNAL_91085012_37_flash_fwd_hdimdiff_bf16_split_sm90_cu_e763cb1e_34874cuda3std6ranges3__45__cpo4swapE:
	.zero		1
.L_30:


//--------------------- .nv.shared._ZN7cutlass13device_kernelIN5flash11enable_sm90INS1_16FlashAttnFwdSm90INS1_25CollectiveMainloopFwdSm90ILi2EN4cute5tupleIJNS5_1CILi1EEES8_S8_EEENS6_IJNS7_ILi128EEESA_NS7_ILi192EEEEEELi128ENS_10bfloat16_tEfNS_4arch4Sm90ELb0ELb0ELb0ELb1ELb0ELb0ELb0ELb1ELb1ELb1ELb1ELb0EEENS1_21CollectiveEpilogueFwdINS6_IJSA_SA_SA_EEES9_SD_SF_Li256ELb1ELb1ELb1ELb0EEENS1_36VarlenDynamicPersistentTileSchedulerILi128ELi128ELi256ELi128ELb1ELb1ELb1ELb0ELb1ELb1EEEEEEEEEvNT_6ParamsE --------------------------
	.section	.nv.shared._ZN7cutlass13device_kernelIN5flash11enable_sm90INS1_16FlashAttnFwdSm90INS1_25CollectiveMainloopFwdSm90ILi2EN4cute5tupleIJNS5_1CILi1EEES8_S8_EEENS6_IJNS7_ILi128EEESA_NS7_ILi192EEEEEELi128ENS_10bfloat16_tEfNS_4arch4Sm90ELb0ELb0ELb0ELb1ELb0ELb0ELb0ELb1ELb1ELb1ELb1ELb0EEENS1_21CollectiveEpilogueFwdINS6_IJSA_SA_SA_EEES9_SD_SF_Li256ELb1ELb1ELb1ELb0EEENS1_36VarlenDynamicPersistentTileSchedulerILi128ELi128ELi256ELi128ELb1ELb1ELb1ELb0ELb1ELb1EEEEEEEEEvNT_6ParamsE,"aw",@nobits
	.sectionflags	@""
	.align	16
	.zero		1024


//--------------------- .nv.shared._ZN7cutlass13device_kernelIN5flash11enable_sm90INS1_16FlashAttnFwdSm90INS1_25CollectiveMainloopFwdSm90ILi2EN4cute5tupleIJNS5_1CILi1EEES8_S8_EEENS6_IJNS7_ILi128EEESA_NS7_ILi192EEEEEELi128ENS_10bfloat16_tEfNS_4arch4Sm90ELb0ELb0ELb0ELb1ELb0ELb1ELb0ELb1ELb1ELb1ELb1ELb0EEENS1_21CollectiveEpilogueFwdINS6_IJSA_SA_SA_EEES9_SD_SF_Li256ELb1ELb1ELb1ELb0EEENS1_36VarlenDynamicPersistentTileSchedulerILi128ELi128ELi256ELi128ELb1ELb1ELb1ELb0ELb1ELb1EEEEEEEEEvNT_6ParamsE --------------------------
	.section	.nv.shared._ZN7cutlass13device_kernelIN5flash11enable_sm90INS1_16FlashAttnFwdSm90INS1_25CollectiveMainloopFwdSm90ILi2EN4cute5tupleIJNS5_1CILi1EEES8_S8_EEENS6_IJNS7_ILi128EEESA_NS7_ILi192EEEEEELi128ENS_10bfloat16_tEfNS_4arch4Sm90ELb0ELb0ELb0ELb1ELb0ELb1ELb0ELb1ELb1ELb1ELb1ELb0EEENS1_21CollectiveEpilogueFwdINS6_IJSA_SA_SA_EEES9_SD_SF_Li256ELb1ELb1ELb1ELb0EEENS1_36VarlenDynamicPersistentTileSchedulerILi128ELi128ELi256ELi128ELb1ELb1ELb1ELb0ELb1ELb1EEEEEEEEEvNT_6ParamsE,"aw",@nobits
	.sectionflags	@""
	.align	16
	.zero		1024


//--------------------- .nv.shared._ZN7cutlass13device_kernelIN5flash11enable_sm90INS1_16FlashAttnFwdSm90INS1_25CollectiveMainloopFwdSm90ILi2EN4cute5tupleIJNS5_1CILi1EEES8_S8_EEENS6_IJNS7_ILi128EEENS7_ILi96EEENS7_ILi192EEEEEELi128ENS_10bfloat16_tEfNS_4arch4Sm90ELb0ELb1ELb0ELb0ELb0ELb0ELb0ELb1ELb1ELb1ELb1ELb0EEENS1_21CollectiveEpilogueFwdINS6_IJSA_SA_SB_EEES9_SE_SG_Li256ELb0ELb1ELb1ELb0EEENS1_19SingleTileSchedulerILb0ELb1ELb1ELi128EEEEEEEEEvNT_6ParamsE --------------------------
	.section	.nv.shared._ZN7cutlass13device_kernelIN5flash11enable_sm90INS1_16FlashAttnFwdSm90INS1_25CollectiveMainloopFwdSm90ILi2EN4cute5tupleIJNS5_1CILi1EEES8_S8_EEENS6_IJNS7_ILi128EEENS7_ILi96EEENS7_ILi192EEEEEELi128ENS_10bfloat16_tEfNS_4arch4Sm90ELb0ELb1ELb0ELb0ELb0ELb0ELb0ELb1ELb1ELb1ELb1ELb0EEENS1_21CollectiveEpilogueFwdINS6_IJSA_SA_SB_EEES9_SE_SG_Li256ELb0ELb1ELb1ELb0EEENS1_19SingleTileSchedulerILb0ELb1ELb1ELi128EEEEEEEEEvNT_6ParamsE,"aw",@nobits
	.sectionflags	@""
	.align	16
	.zero		1024


//--------------------- .nv.shared._ZN7cutlass13device_kernelIN5flash11enable_sm90INS1_16FlashAttnFwdSm90INS1_25CollectiveMainloopFwdSm90ILi2EN4cute5tupleIJNS5_1CILi1EEES8_S8_EEENS6_IJNS7_ILi128EEENS7_ILi96EEENS7_ILi192EEEEEELi128ENS_10bfloat16_tEfNS_4arch4Sm90ELb0ELb1ELb0ELb1ELb0ELb0ELb0ELb1ELb1ELb1ELb1ELb0EEENS1_21CollectiveEpilogueFwdINS6_IJSA_SA_SB_EEES9_SE_SG_Li256ELb1ELb1ELb1ELb0EEENS1_36VarlenDynamicPersistentTileSchedulerILi128ELi96ELi256ELi128ELb1ELb1ELb1ELb1ELb0ELb1EEEEEEEEEvNT_6ParamsE --------------------------
	.section	.nv.shared._ZN7cutlass13device_kernelIN5flash11enable_sm90INS1_16FlashAttnFwdSm90INS1_25CollectiveMainloopFwdSm90ILi2EN4cute5tupleIJNS5_1CILi1EEES8_S8_EEENS6_IJNS7_ILi128EEENS7_ILi96EEENS7_ILi192EEEEEELi128ENS_10bfloat16_tEfNS_4arch4Sm90ELb0ELb1ELb0ELb1ELb0ELb0ELb0ELb1ELb1ELb1ELb1ELb0EEENS1_21CollectiveEpilogueFwdINS6_IJSA_SA_SB_EEES9_SE_SG_Li256ELb1ELb1ELb1ELb0EEENS1_36VarlenDynamicPersistentTileSchedulerILi128ELi96ELi256ELi128ELb1ELb1ELb1ELb1ELb0ELb1EEEEEEEEEvNT_6ParamsE,"aw",@nobits
	.sectionflags	@""
	.align	16
	.zero		1024


//--------------------- .nv.shared._ZN7cutlass13device_kernelIN5flash11enable_sm90INS1_16FlashAttnFwdSm90INS1_25CollectiveMainloopFwdSm90ILi2EN4cute5tupleIJNS5_1CILi1EEES8_S8_EEENS6_IJNS7_ILi128EEENS7_ILi96EEENS7_ILi192EEEEEELi128ENS_10bfloat16_tEfNS_4arch4Sm90ELb0ELb1ELb0ELb1ELb0ELb1ELb0ELb1ELb1ELb1ELb1ELb0EEENS1_21CollectiveEpilogueFwdINS6_IJSA_SA_SB_EEES9_SE_SG_Li256ELb1ELb1ELb1ELb0EEENS1_36VarlenDynamicPersistentTileSchedulerILi128ELi96ELi256ELi128ELb1ELb1ELb1ELb1ELb0ELb1EEEEEEEEEvNT_6ParamsE --------------------------
	.section	.nv.shared._ZN7cutlass13device_kernelIN5flash11enable_sm90INS1_16FlashAttnFwdSm90INS1_25CollectiveMainloopFwdSm90ILi2EN4cute5tupleIJNS5_1CILi1EEES8_S8_EEENS6_IJNS7_ILi128EEENS7_ILi96EEENS7_ILi192EEEEEELi128ENS_10bfloat16_tEfNS_4arch4Sm90ELb0ELb1ELb0ELb1ELb0ELb1ELb0ELb1ELb1ELb1ELb1ELb0EEENS1_21CollectiveEpilogueFwdINS6_IJSA_SA_SB_EEES9_SE_SG_Li256ELb1ELb1ELb1ELb0EEENS1_36VarlenDynamicPersistentTileSchedulerILi128ELi96ELi256ELi128ELb1ELb1ELb1ELb1ELb0ELb1EEEEEEEEEvNT_6ParamsE,"aw",@nobits
	.sectionflags	@""
	.align	16
	.zero		1024


//--------------------- .nv.shared._ZN7cutlass13device_kernelIN5flash11enable_sm90INS1_16FlashAttnFwdSm90INS1_25CollectiveMainloopFwdSm90ILi2EN4cute5tupleIJNS5_1CILi1EEES8_S8_EEENS6_IJNS7_ILi128EEESA_NS7_ILi192EEEEEELi128ENS_10bfloat16_tEfNS_4arch4Sm90ELb1ELb0ELb0ELb0ELb0ELb0ELb0ELb1ELb1ELb1ELb1ELb0EEENS1_21CollectiveEpilogueFwdINS6_IJSA_SA_SA_EEES9_SD_SF_Li256ELb0ELb1ELb1ELb0EEENS1_19SingleTileSchedulerILb0ELb1ELb1ELi128EEEEEEEEEvNT_6ParamsE --------------------------
	.section	.nv.shared._ZN7cutlass13device_kernelIN5flash11enable_sm90INS1_16FlashAttnFwdSm90INS1_25CollectiveMainloopFwdSm90ILi2EN4cute5tupleIJNS5_1CILi1EEES8_S8_EEENS6_IJNS7_ILi128EEESA_NS7_ILi192EEEEEELi128ENS_10bfloat16_tEfNS_4arch4Sm90ELb1ELb0ELb0ELb0ELb0ELb0ELb0ELb1ELb1ELb1ELb1ELb0EEENS1_21CollectiveEpilogueFwdINS6_IJSA_SA_SA_EEES9_SD_SF_Li256ELb0ELb1ELb1ELb0EEENS1_19SingleTileSchedulerILb0ELb1ELb1ELi128EEEEEEEEEvNT_6ParamsE,"aw",@nobits
	.sectionflags	@""
	.align	16
	.zero		1024


//--------------------- .nv.shared._ZN7cutlass13device_kernelIN5flash11enable_sm90INS1_16FlashAttnFwdSm90INS1_25CollectiveMainloopFwdSm90ILi2EN4cute5tupleIJNS5_1CILi1EEES8_S8_EEENS6_IJNS7_ILi128EEESA_NS7_ILi192EEEEEELi128ENS_10bfloat16_tEfNS_4arch4Sm90ELb1ELb0ELb0ELb1ELb0ELb0ELb0ELb1ELb1ELb1ELb1ELb0EEENS1_21CollectiveEpilogueFwdINS6_IJSA_SA_SA_EEES9_SD_SF_Li256ELb1ELb1ELb1ELb0EEENS1_36VarlenDynamicPersistentTileSchedulerILi128ELi128ELi256ELi128ELb1ELb1ELb1ELb1ELb1ELb1EEEEEEEEEvNT_6ParamsE --------------------------
	.section	.nv.shared._ZN7cutlass13device_kernelIN5flash11enable_sm90INS1_16FlashAttnFwdSm90INS1_25CollectiveMainloopFwdSm90ILi2EN4cute5tupleIJNS5_1CILi1EEES8_S8_EEENS6_IJNS7_ILi128EEESA_NS7_ILi192EEEEEELi128ENS_10bfloat16_tEfNS_4arch4Sm90ELb1ELb0ELb0ELb1ELb0ELb0ELb0ELb1ELb1ELb1ELb1ELb0EEENS1_21CollectiveEpilogueFwdINS6_IJSA_SA_SA_EEES9_SD_SF_Li256ELb1ELb1ELb1ELb0EEENS1_36VarlenDynamicPersistentTileSchedulerILi128ELi128ELi256ELi128ELb1ELb1ELb1ELb1ELb1ELb1EEEEEEEEEvNT_6ParamsE,"aw",@nobits
	.sectionflags	@""
	.align	16
	.zero		1024


//--------------------- .nv.shared._ZN7cutlass13device_kernelIN5flash11enable_sm90INS1_16FlashAttnFwdSm90INS1_25CollectiveMainloopFwdSm90ILi2EN4cute5tupleIJNS5_1CILi1EEES8_S8_EEENS6_IJNS7_ILi128EEESA_NS7_ILi192EEEEEELi128ENS_10bfloat16_tEfNS_4arch4Sm90ELb1ELb0ELb0ELb1ELb0ELb1ELb0ELb1ELb1ELb1ELb1ELb0EEENS1_21CollectiveEpilogueFwdINS6_IJSA_SA_SA_EEES9_SD_SF_Li256ELb1ELb1ELb1ELb0EEENS1_36VarlenDynamicPersistentTileSchedulerILi128ELi128ELi256ELi128ELb1ELb1ELb1ELb1ELb1ELb1EEEEEEEEEvNT_6ParamsE --------------------------
	.section	.nv.shared._ZN7cutlass13device_kernelIN5flash11enable_sm90INS1_16FlashAttnFwdSm90INS1_25CollectiveMainloopFwdSm90ILi2EN4cute5tupleIJNS5_1CILi1EEES8_S8_EEENS6_IJNS7_ILi128EEESA_NS7_ILi192EEEEEELi128ENS_10bfloat16_tEfNS_4arch4Sm90ELb1ELb0ELb0ELb1ELb0ELb1ELb0ELb1ELb1ELb1ELb1ELb0EEENS1_21CollectiveEpilogueFwdINS6_IJSA_SA_SA_EEES9_SD_SF_Li256ELb1ELb1ELb1ELb0EEENS1_36VarlenDynamicPersistentTileSchedulerILi128ELi128ELi256ELi128ELb1ELb1ELb1ELb1ELb1ELb1EEEEEEEEEvNT_6ParamsE,"aw",@nobits
	.sectionflags	@""
	.align	16
	.zero		1024


//--------------------- .nv.shared._ZN7cutlass13device_kernelIN5flash11enable_sm90INS1_16FlashAttnFwdSm90INS1_25CollectiveMainloopFwdSm90ILi2EN4cute5tupleIJNS5_1CILi1EEES8_S8_EEENS6_IJNS7_ILi64EEESA_SA_EEELi512ENS_10bfloat16_tEfNS_4arch4Sm90ELb0ELb0ELb0ELb0ELb0ELb0ELb0ELb0ELb0ELb1ELb1ELb0EEENS1_21CollectiveEpilogueFwdINS6_IJSA_NS7_ILi512EEESA_EEES9_SC_SE_Li256ELb0ELb1ELb1ELb0EEENS1_19SingleTileSchedulerILb0ELb1ELb1ELi64EEEEEEEEEvNT_6ParamsE --------------------------
	.section	.nv.shared._ZN7cutlass13device_kernelIN5flash11enable_sm90INS1_16FlashAttnFwdSm90INS1_25CollectiveMainloopFwdSm90ILi2EN4cute5tupleIJNS5_1CILi1EEES8_S8_EEENS6_IJNS7_ILi64EEESA_SA_EEELi512ENS_10bfloat16_tEfNS_4arch4Sm90ELb0ELb0ELb0ELb0ELb0ELb0ELb0ELb0ELb0ELb1ELb1ELb0EEENS1_21CollectiveEpilogueFwdINS6_IJSA_NS7_ILi512EEESA_EEES9_SC_SE_Li256ELb0ELb1ELb1ELb0EEENS1_19SingleTileSchedulerILb0ELb1ELb1ELi64EEEEEEEEEvNT_6ParamsE,"aw",@nobits
	.sectionflags	@""
	.align	16
	.zero		1024


//--------------------- .nv.shared._ZN7cutlass13device_kernelIN5flash11enable_sm90INS1_16FlashAttnFwdSm90INS1_25CollectiveMainloopFwdSm90ILi2EN4cute5tupleIJNS5_1CILi1EEES8_S8_EEENS6_IJNS7_ILi64EEESA_SA_EEELi512ENS_10bfloat16_tEfNS_4arch4Sm90ELb0ELb0ELb0ELb0ELb0ELb0ELb1ELb0ELb0ELb1ELb1ELb0EEENS1_21CollectiveEpilogueFwdINS6_IJSA_NS7_ILi512EEESA_EEES9_SC_SE_Li256ELb0ELb1ELb1ELb0EEENS1_19SingleTileSchedulerILb0ELb1ELb1ELi64EEEEEEEEEvNT_6ParamsE --------------------------
	.section	.nv.shared._ZN7cutlass13device_kernelIN5flash11enable_sm90INS1_16FlashAttnFwdSm90INS1_25CollectiveMainloopFwdSm90ILi2EN4cute5tupleIJNS5_1CILi1EEES8_S8_EEENS6_IJNS7_ILi64EEESA_SA_EEELi512ENS_10bfloat16_tEfNS_4arch4Sm90ELb0ELb0ELb0ELb0ELb0ELb0ELb1ELb0ELb0ELb1ELb1ELb0EEENS1_21CollectiveEpilogueFwdINS6_IJSA_NS7_ILi512EEESA_EEES9_SC_SE_Li256ELb0ELb1ELb1ELb0EEENS1_19SingleTileSchedulerILb0ELb1ELb1ELi64EEEEEEEEEvNT_6ParamsE,"aw",@nobits
	.sectionflags	@""
	.align	16
	.zero		1024


//--------------------- .nv.shared._ZN7cutlass13device_kernelIN5flash11enable_sm90INS1_16FlashAttnFwdSm90INS1_25CollectiveMainloopFwdSm90ILi2EN4cute5tupleIJNS5_1CILi1EEES8_S8_EEENS6_IJNS7_ILi64EEESA_SA_EEELi512ENS_10bfloat16_tEfNS_4arch4Sm90ELb0ELb0ELb0ELb1ELb0ELb0ELb0ELb0ELb0ELb1ELb1ELb0EEENS1_21CollectiveEpilogueFwdINS6_IJSA_NS7_ILi512EEESA_EEES9_SC_SE_Li256ELb1ELb1ELb1ELb0EEENS1_36VarlenDynamicPersistentTileSchedulerILi64ELi64ELi256ELi128ELb1ELb1ELb1ELb0ELb1ELb1EEEEEEEEEvNT_6ParamsE --------------------------
	.section	.nv.shared._ZN7cutlass13device_kernelIN5flash11enable_sm90INS1_16FlashAttnFwdSm90INS1_25CollectiveMainloopFwdSm90ILi2EN4cute5tupleIJNS5_1CILi1EEES8_S8_EEENS6_IJNS7_ILi64EEESA_SA_EEELi512ENS_10bfloat16_tEfNS_4arch4Sm90ELb0ELb0ELb0ELb1ELb0ELb0ELb0ELb0ELb0ELb1ELb1ELb0EEENS1_21CollectiveEpilogueFwdINS6_IJSA_NS7_ILi512EEESA_EEES9_SC_SE_Li256ELb1ELb1ELb1ELb0EEENS1_36VarlenDynamicPersistentTileSchedulerILi64ELi64ELi256ELi128ELb1ELb1ELb1ELb0ELb1ELb1EEEEEEEEEvNT_6ParamsE,"aw",@nobits
	.sectionflags	@""
	.align	16
	.zero		1024


//--------------------- .nv.shared._ZN7cutlass13device_kernelIN5flash11enable_sm90INS1_16FlashAttnFwdSm90INS1_25CollectiveMainloopFwdSm90ILi2EN4cute5tupleIJNS5_1CILi1EEES8_S8_EEENS6_IJNS7_ILi64EEESA_SA_EEELi512ENS_10bfloat16_tEfNS_4arch4Sm90ELb0ELb0ELb0ELb1ELb0ELb1ELb0ELb0ELb0ELb1ELb1ELb0EEENS1_21CollectiveEpilogueFwdINS6_IJSA_NS7_ILi512EEESA_EEES9_SC_SE_Li256ELb1ELb1ELb1ELb0EEENS1_36VarlenDynamicPersistentTileSchedulerILi64ELi64ELi256ELi128ELb1ELb1ELb1ELb0ELb1ELb1EEEEEEEEEvNT_6ParamsE --------------------------
	.section	.nv.shared._ZN7cutlass13device_kernelIN5flash11enable_sm90INS1_16FlashAttnFwdSm90INS1_25CollectiveMainloopFwdSm90ILi2EN4cute5tupleIJNS5_1CILi1EEES8_S8_EEENS6_IJNS7_ILi64EEESA_SA_EEELi512ENS_10bfloat16_tEfNS_4arch4Sm90ELb0ELb0ELb0ELb1ELb0ELb1ELb0ELb0ELb0ELb1ELb1ELb0EEENS1_21CollectiveEpilogueFwdINS6_IJSA_NS7_ILi512EEESA_EEES9_SC_SE_Li256ELb1ELb1ELb1ELb0EEENS1_36VarlenDynamicPersistentTileSchedulerILi64ELi64ELi256ELi128ELb1ELb1ELb1ELb0ELb1ELb1EEEEEEEEEvNT_6ParamsE,"aw",@nobits
	.sectionflags	@""
	.align	16
	.zero		1024


//--------------------- .nv.shared._ZN7cutlass13device_kernelIN5flash11enable_sm90INS1_16FlashAttnFwdSm90INS1_25CollectiveMainloopFwdSm90ILi2EN4cute5tupleIJNS5_1CILi1EEES8_S8_EEENS6_IJNS7_ILi64EEESA_SA_EEELi512ENS_10bfloat16_tEfNS_4arch4Sm90ELb0ELb0ELb0ELb1ELb0ELb0ELb1ELb0ELb0ELb1ELb1ELb0EEENS1_21CollectiveEpilogueFwdINS6_IJSA_NS7_ILi512EEESA_EEES9_SC_SE_Li256ELb1ELb1ELb1ELb0EEENS1_36VarlenDynamicPersistentTileSchedulerILi64ELi64ELi256ELi128ELb1ELb1ELb1ELb0ELb1ELb1EEEEEEEEEvNT_6ParamsE --------------------------
	.section	.nv.shared._ZN7cutlass13device_kernelIN5flash11enable_sm90INS1_16FlashAttnFwdSm90INS1_25CollectiveMainloopFwdSm90ILi2EN4cute5tupleIJNS5_1CILi1EEES8_S8_EEENS6_IJNS7_ILi64EEESA_SA_EEELi512ENS_10bfloat16_tEfNS_4arch4Sm90ELb0ELb0ELb0ELb1ELb0ELb0ELb1ELb0ELb0ELb1ELb1ELb0EEENS1_21CollectiveEpilogueFwdINS6_IJSA_NS7_ILi512EEESA_EEES9_SC_SE_Li256ELb1ELb1ELb1ELb0EEENS1_36VarlenDynamicPersistentTileSchedulerILi64ELi64ELi256ELi128ELb1ELb1ELb1ELb0ELb1ELb1EEEEEEEEEvNT_6ParamsE,"aw",@nobits
	.sectionflags	@""
	.align	16
	.zero		1024


//--------------------- .nv.shared._ZN7cutlass13device_kernelIN5flash11enable_sm90INS1_16FlashAttnFwdSm90INS1_25CollectiveMainloopFwdSm90ILi2EN4cute5tupleIJNS5_1CILi1EEES8_S8_EEENS6_IJNS7_ILi64EEESA_SA_EEELi512ENS_10bfloat16_tEfNS_4arch4Sm90ELb0ELb0ELb0ELb1ELb0ELb1ELb1ELb0ELb0ELb1ELb1ELb0EEENS1_21CollectiveEpilogueFwdINS6_IJSA_NS7_ILi512EEESA_EEES9_SC_SE_Li256ELb1ELb1ELb1ELb0EEENS1_36VarlenDynamicPersistentTileSchedulerILi64ELi64ELi256ELi128ELb1ELb1ELb1ELb0ELb1ELb1EEEEEEEEEvNT_6ParamsE --------------------------
	.section	.nv.shared._ZN7cutlass13device_kernelIN5flash11enable_sm90INS1_16FlashAttnFwdSm90INS1_25CollectiveMainloopFwdSm90ILi2EN4cute5tupleIJNS5_1CILi1EEES8_S8_EEENS6_IJNS7_ILi64EEESA_SA_EEELi512ENS_10bfloat16_tEfNS_4arch4Sm90ELb0ELb0ELb0ELb1ELb0ELb1ELb1ELb0ELb0ELb1ELb1ELb0EEENS1_21CollectiveEpilogueFwdINS6_IJSA_NS7_ILi512EEESA_EEES9_SC_SE_Li256ELb1ELb1ELb1ELb0EEENS1_36VarlenDynamicPersistentTileSchedulerILi64ELi64ELi256ELi128ELb1ELb1ELb1ELb0ELb1ELb1EEEEEEEEEvNT_6ParamsE,"aw",@nobits
	.sectionflags	@""
	.align	16
	.zero		1024


//--------------------- .nv.shared._ZN7cutlass13device_kernelIN5flash11enable_sm90INS1_16FlashAttnFwdSm90INS1_25CollectiveMainloopFwdSm90ILi2EN4cute5tupleIJNS5_1CILi1EEES8_S8_EEENS6_IJNS7_ILi64EEESA_SA_EEELi512ENS_10bfloat16_tEfNS_4arch4Sm90ELb0ELb1ELb0ELb0ELb0ELb0ELb0ELb0ELb0ELb1ELb1ELb0EEENS1_21CollectiveEpilogueFwdINS6_IJSA_NS7_ILi512EEESA_EEES9_SC_SE_Li256ELb0ELb1ELb1ELb0EEENS1_19SingleTileSchedulerILb0ELb1ELb1ELi64EEEEEEEEEvNT_6ParamsE --------------------------
	.section	.nv.shared._ZN7cutlass13device_kernelIN5flash11enable_sm90INS1_16FlashAttnFwdSm90INS1_25CollectiveMainloopFwdSm90ILi2EN4cute5tupleIJNS5_1CILi1EEES8_S8_EEENS6_IJNS7_ILi64EEESA_SA_EEELi512ENS_10bfloat16_tEfNS_4arch4Sm90ELb0ELb1ELb0ELb0ELb0ELb0ELb0ELb0ELb0ELb1ELb1ELb0EEENS1_21CollectiveEpilogueFwdINS6_IJSA_NS7_ILi512EEESA_EEES9_SC_SE_Li256ELb0ELb1ELb1ELb0EEENS1_19SingleTileSchedulerILb0ELb1ELb1ELi64EEEEEEEEEvNT_6ParamsE,"aw",@nobits
	.sectionflags	@""
	.align	16
	.zero		1024


//--------------------- .nv.shared._ZN7cutlass13device_kernelIN5flash11enable_sm90INS1_16FlashAttnFwdSm90INS1_25CollectiveMainloopFwdSm90ILi2EN4cute5tupleIJNS5_1CILi1EEES8_S8_EEENS6_IJNS7_ILi64EEESA_SA_EEELi512ENS_10bfloat16_tEfNS_4arch4Sm90ELb0ELb1ELb0ELb0ELb0ELb0ELb1ELb0ELb0ELb1ELb1ELb0EEENS1_21CollectiveEpilogueFwdINS6_IJSA_NS7_ILi512EEESA_EEES9_SC_SE_Li256ELb0ELb1ELb1ELb0EEENS1_19SingleTileSchedulerILb0ELb1ELb1ELi64EEEEEEEEEvNT_6ParamsE --------------------------
	.section	.nv.shared._ZN7cutlass13device_kernelIN5flash11enable_sm90INS1_16FlashAttnFwdSm90INS1_25CollectiveMainloopFwdSm90ILi2EN4cute5tupleIJNS5_1CILi1EEES8_S8_EEENS6_IJNS7_ILi64EEESA_SA_EEELi512ENS_10bfloat16_tEfNS_4arch4Sm90ELb0ELb1ELb0ELb0ELb0ELb0ELb1ELb0ELb0ELb1ELb1ELb0EEENS1_21CollectiveEpilogueFwdINS6_IJSA_NS7_ILi512EEESA_EEES9_SC_SE_Li256ELb0ELb1ELb1ELb0EEENS1_19SingleTileSchedulerILb0ELb1ELb1ELi64EEEEEEEEEvNT_6ParamsE,"aw",@nobits
	.sectionflags	@""
	.align	16
	.zero		1024


//--------------------- .nv.shared._ZN7cutlass13device_kernelIN5flash11enable_sm90INS1_16FlashAttnFwdSm90INS1_25CollectiveMainloopFwdSm90ILi2EN4cute5tupleIJNS5_1CILi1EEES8_S8_EEENS6_IJNS7_ILi64EEESA_SA_EEELi512ENS_10bfloat16_tEfNS_4arch4Sm90ELb0ELb1ELb0ELb1ELb0ELb0ELb0ELb0ELb0ELb1ELb1ELb0EEENS1_21CollectiveEpilogueFwdINS6_IJSA_NS7_ILi512EEESA_EEES9_SC_SE_Li256ELb1ELb1ELb1ELb0EEENS1_36VarlenDynamicPersistentTileSchedulerILi64ELi64ELi256ELi128ELb1ELb1ELb1ELb1ELb0ELb1EEEEEEEEEvNT_6ParamsE --------------------------
	.section	.nv.shared._ZN7cutlass13device_kernelIN5flash11enable_sm90INS1_16FlashAttnFwdSm90INS1_25CollectiveMainloopFwdSm90ILi2EN4cute5tupleIJNS5_1CILi1EEES8_S8_EEENS6_IJNS7_ILi64EEESA_SA_EEELi512ENS_10bfloat16_tEfNS_4arch4Sm90ELb0ELb1ELb0ELb1ELb0ELb0ELb0ELb0ELb0ELb1ELb1ELb0EEENS1_21CollectiveEpilogueFwdINS6_IJSA_NS7_ILi512EEESA_EEES9_SC_SE_Li256ELb1ELb1ELb1ELb0EEENS1_36VarlenDynamicPersistentTileSchedulerILi64ELi64ELi256ELi128ELb1ELb1ELb1ELb1ELb0ELb1EEEEEEEEEvNT_6ParamsE,"aw",@nobits
	.sectionflags	@""
	.align	16
	.zero		1024


//--------------------- .nv.shared._ZN7cutlass13device_kernelIN5flash11enable_sm90INS1_16FlashAttnFwdSm90INS1_25CollectiveMainloopFwdSm90ILi2EN4cute5tupleIJNS5_1CILi1EEES8_S8_EEENS6_IJNS7_ILi64EEESA_SA_EEELi512ENS_10bfloat16_tEfNS_4arch4Sm90ELb0ELb1ELb0ELb1ELb0ELb1ELb0ELb0ELb0ELb1ELb1ELb0EEENS1_21CollectiveEpilogueFwdINS6_IJSA_NS7_ILi512EEESA_EEES9_SC_SE_Li256ELb1ELb1ELb1ELb0EEENS1_36VarlenDynamicPersistentTileSchedulerILi64ELi64ELi256ELi128ELb1ELb1ELb1ELb1ELb0ELb1EEEEEEEEEvNT_6ParamsE --------------------------
	.section	.nv.shared._ZN7cutlass13device_kernelIN5flash11enable_sm90INS1_16FlashAttnFwdSm90INS1_25CollectiveMainloopFwdSm90ILi2EN4cute5tupleIJNS5_1CILi1EEES8_S8_EEENS6_IJNS7_ILi64EEESA_SA_EEELi512ENS_10bfloat16_tEfNS_4arch4Sm90ELb0ELb1ELb0ELb1ELb0ELb1ELb0ELb0ELb0ELb1ELb1ELb0EEENS1_21CollectiveEpilogueFwdINS6_IJSA_NS7_ILi512EEESA_EEES9_SC_SE_Li256ELb1ELb1ELb1ELb0EEENS1_36VarlenDynamicPersistentTileSchedulerILi64ELi64ELi256ELi128ELb1ELb1ELb1ELb1ELb0ELb1EEEEEEEEEvNT_6ParamsE,"aw",@nobits
	.sectionflags	@""
	.align	16
	.zero		1024


//--------------------- .nv.shared._ZN7cutlass13device_kernelIN5flash11enable_sm90INS1_16FlashAttnFwdSm90INS1_25CollectiveMainloopFwdSm90ILi2EN4cute5tupleIJNS5_1CILi1EEES8_S8_EEENS6_IJNS7_ILi64EEESA_SA_EEELi512ENS_10bfloat16_tEfNS_4arch4Sm90ELb0ELb1ELb0ELb1ELb0ELb0ELb1ELb0ELb0ELb1ELb1ELb0EEENS1_21CollectiveEpilogueFwdINS6_IJSA_NS7_ILi512EEESA_EEES9_SC_SE_Li256ELb1ELb1ELb1ELb0EEENS1_36VarlenDynamicPersistentTileSchedulerILi64ELi64ELi256ELi128ELb1ELb1ELb1ELb1ELb0ELb1EEEEEEEEEvNT_6ParamsE --------------------------
	.section	.nv.shared._ZN7cutlass13device_kernelIN5flash11enable_sm90INS1_16FlashAttnFwdSm90INS1_25CollectiveMainloopFwdSm90ILi2EN4cute5tupleIJNS5_1CILi1EEES8_S8_EEENS6_IJNS7_ILi64EEESA_SA_EEELi512ENS_10bfloat16_tEfNS_4arch4Sm90ELb0ELb1ELb0ELb1ELb0ELb0ELb1ELb0ELb0ELb1ELb1ELb0EEENS1_21CollectiveEpilogueFwdINS6_IJSA_NS7_ILi512EEESA_EEES9_SC_SE_Li256ELb1ELb1ELb1ELb0EEENS1_36VarlenDynamicPersistentTileSchedulerILi64ELi64ELi256ELi128ELb1ELb1ELb1ELb1ELb0ELb1EEEEEEEEEvNT_6ParamsE,"aw",@nobits
	.sectionflags	@""
	.align	16
	.zero		1024


//--------------------- .nv.shared._ZN7cutlass13device_kernelIN5flash11enable_sm90INS1_16FlashAttnFwdSm90INS1_25CollectiveMainloopFwdSm90ILi2EN4cute5tupleIJNS5_1CILi1EEES8_S8_EEENS6_IJNS7_ILi64EEESA_SA_EEELi512ENS_10bfloat16_tEfNS_4arch4Sm90ELb0ELb1ELb0ELb1ELb0ELb1ELb1ELb0ELb0ELb1ELb1ELb0EEENS1_21CollectiveEpilogueFwdINS6_IJSA_NS7_ILi512EEESA_EEES9_SC_SE_Li256ELb1ELb1ELb1ELb0EEENS1_36VarlenDynamicPersistentTileSchedulerILi64ELi64ELi256ELi128ELb1ELb1ELb1ELb1ELb0ELb1EEEEEEEEEvNT_6ParamsE --------------------------
	.section	.nv.shared._ZN7cutlass13device_kernelIN5flash11enable_sm90INS1_16FlashAttnFwdSm90INS1_25CollectiveMainloopFwdSm90ILi2EN4cute5tupleIJNS5_1CILi1EEES8_S8_EEENS6_IJNS7_ILi64EEESA_SA_EEELi512ENS_10bfloat16_tEfNS_4arch4Sm90ELb0ELb1ELb0ELb1ELb0ELb1ELb1ELb0ELb0ELb1ELb1ELb0EEENS1_21CollectiveEpilogueFwdINS6_IJSA_NS7_ILi512EEESA_EEES9_SC_SE_Li256ELb1ELb1ELb1ELb0EEENS1_36VarlenDynamicPersistentTileSchedulerILi64ELi64ELi256ELi128ELb1ELb1ELb1ELb1ELb0ELb1EEEEEEEEEvNT_6ParamsE,"aw",@nobits
	.sectionflags	@""
	.align	16
	.zero		1024


//--------------------- .nv.shared._ZN7cutlass13device_kernelIN5flash11enable_sm90INS1_16FlashAttnFwdSm90INS1_25CollectiveMainloopFwdSm90ILi2EN4cute5tupleIJNS5_1CILi1EEES8_S8_EEENS6_IJNS7_ILi64EEESA_SA_EEELi512ENS_10bfloat16_tEfNS_4arch4Sm90ELb1ELb0ELb0ELb0ELb0ELb0ELb0ELb0ELb0ELb1ELb1ELb0EEENS1_21CollectiveEpilogueFwdINS6_IJSA_NS7_ILi512EEESA_EEES9_SC_SE_Li256ELb0ELb1ELb1ELb0EEENS1_19SingleTileSchedulerILb0ELb1ELb1ELi64EEEEEEEEEvNT_6ParamsE --------------------------
	.section	.nv.shared._ZN7cutlass13device_kernelIN5flash11enable_sm90INS1_16FlashAttnFwdSm90INS1_25CollectiveMainloopFwdSm90ILi2EN4cute5tupleIJNS5_1CILi1EEES8_S8_EEENS6_IJNS7_ILi64EEESA_SA_EEELi512ENS_10bfloat16_tEfNS_4arch4Sm90ELb1ELb0ELb0ELb0ELb0ELb0ELb0ELb0ELb0ELb1ELb1ELb0EEENS1_21CollectiveEpilogueFwdINS6_IJSA_NS7_ILi512EEESA_EEES9_SC_SE_Li256ELb0ELb1ELb1ELb0EEENS1_19SingleTileSchedulerILb0ELb1ELb1ELi64EEEEEEEEEvNT_6ParamsE,"aw",@nobits
	.sectionflags	@""
	.align	16
	.zero		1024


//--------------------- .nv.shared._ZN7cutlass13device_kernelIN5flash11enable_sm90INS1_16FlashAttnFwdSm90INS1_25CollectiveMainloopFwdSm90ILi2EN4cute5tupleIJNS5_1CILi1EEES8_S8_EEENS6_IJNS7_ILi64EEESA_SA_EEELi512ENS_10bfloat16_tEfNS_4arch4Sm90ELb1ELb0ELb0ELb0ELb0ELb0ELb1ELb0ELb0ELb1ELb1ELb0EEENS1_21CollectiveEpilogueFwdINS6_IJSA_NS7_ILi512EEESA_EEES9_SC_SE_Li256ELb0ELb1ELb1ELb0EEENS1_19SingleTileSchedulerILb0ELb1ELb1ELi64EEEEEEEEEvNT_6ParamsE --------------------------
	.section	.nv.shared._ZN7cutlass13device_kernelIN5flash11enable_sm90INS1_16FlashAttnFwdSm90INS1_25CollectiveMainloopFwdSm90ILi2EN4cute5tupleIJNS5_1CILi1EEES8_S8_EEENS6_IJNS7_ILi64EEESA_SA_EEELi512ENS_10bfloat16_tEfNS_4arch4Sm90ELb1ELb0ELb0ELb0ELb0ELb0ELb1ELb0ELb0ELb1ELb1ELb0EEENS1_21CollectiveEpilogueFwdINS6_IJSA_NS7_ILi512EEESA_EEES9_SC_SE_Li256ELb0ELb1ELb1ELb0EEENS1_19SingleTileSchedulerILb0ELb1ELb1ELi64EEEEEEEEEvNT_6ParamsE,"aw",@nobits
	.sectionflags	@""
	.align	16
	.zero		1024


//--------------------- .nv.shared._ZN7cutlass13device_kernelIN5flash11enable_sm90INS1_16FlashAttnFwdSm90INS1_25CollectiveMainloopFwdSm90ILi2EN4cute5tupleIJNS5_1CILi1EEES8_S8_EEENS6_IJNS7_ILi64EEESA_SA_EEELi512ENS_10bfloat16_tEfNS_4arch4Sm90ELb1ELb0ELb0ELb1ELb0ELb0ELb0ELb0ELb0ELb1ELb1ELb0EEENS1_21CollectiveEpilogueFwdINS6_IJSA_NS7_ILi512EEESA_EEES9_SC_SE_Li256ELb1ELb1ELb1ELb0EEENS1_36VarlenDynamicPersistentTileSchedulerILi64ELi64ELi256ELi128ELb1ELb1ELb1ELb1ELb1ELb1EEEEEEEEEvNT_6ParamsE --------------------------
	.section	.nv.shared._ZN7cutlass13device_kernelIN5flash11enable_sm90INS1_16FlashAttnFwdSm90INS1_25CollectiveMainloopFwdSm90ILi2EN4cute5tupleIJNS5_1CILi1EEES8_S8_EEENS6_IJNS7_ILi64EEESA_SA_EEELi512ENS_10bfloat16_tEfNS_4arch4Sm90ELb1ELb0ELb0ELb1ELb0ELb0ELb0ELb0ELb0ELb1ELb1ELb0EEENS1_21CollectiveEpilogueFwdINS6_IJSA_NS7_ILi512EEESA_EEES9_SC_SE_Li256ELb1ELb1ELb1ELb0EEENS1_36VarlenDynamicPersistentTileSchedulerILi64ELi64ELi256ELi128ELb1ELb1ELb1ELb1ELb1ELb1EEEEEEEEEvNT_6ParamsE,"aw",@nobits
	.sectionflags	@""
	.align	16
	.zero		1024


//--------------------- .nv.shared._ZN7cutlass13device_kernelIN5flash11enable_sm90INS1_16FlashAttnFwdSm90INS1_25CollectiveMainloopFwdSm90ILi2EN4cute5tupleIJNS5_1CILi1EEES8_S8_EEENS6_IJNS7_ILi64EEESA_SA_EEELi512ENS_10bfloat16_tEfNS_4arch4Sm90ELb1ELb0ELb0ELb1ELb0ELb1ELb0ELb0ELb0ELb1ELb1ELb0EEENS1_21CollectiveEpilogueFwdINS6_IJSA_NS7_ILi512EEESA_EEES9_SC_SE_Li256ELb1ELb1ELb1ELb0EEENS1_36VarlenDynamicPersistentTileSchedulerILi64ELi64ELi256ELi128ELb1ELb1ELb1ELb1ELb1ELb1EEEEEEEEEvNT_6ParamsE --------------------------
	.section	.nv.shared._ZN7cutlass13device_kernelIN5flash11enable_sm90INS1_16FlashAttnFwdSm90INS1_25CollectiveMainloopFwdSm90ILi2EN4cute5tupleIJNS5_1CILi1EEES8_S8_EEENS6_IJNS7_ILi64EEESA_SA_EEELi512ENS_10bfloat16_tEfNS_4arch4Sm90ELb1ELb0ELb0ELb1ELb0ELb1ELb0ELb0ELb0ELb1ELb1ELb0EEENS1_21CollectiveEpilogueFwdINS6_IJSA_NS7_ILi512EEESA_EEES9_SC_SE_Li256ELb1ELb1ELb1ELb0EEENS1_36VarlenDynamicPersistentTileSchedulerILi64ELi64ELi256ELi128ELb1ELb1ELb1ELb1ELb1ELb1EEEEEEEEEvNT_6ParamsE,"aw",@nobits
	.sectionflags	@""
	.align	16
	.zero		1024


//--------------------- .nv.shared._ZN7cutlass13device_kernelIN5flash11enable_sm90INS1_16FlashAttnFwdSm90INS1_25CollectiveMainloopFwdSm90ILi2EN4cute5tupleIJNS5_1CILi1EEES8_S8_EEENS6_IJNS7_ILi64EEESA_SA_EEELi512ENS_10bfloat16_tEfNS_4arch4Sm90ELb1ELb0ELb0ELb1ELb0ELb0ELb1ELb0ELb0ELb1ELb1ELb0EEENS1_21CollectiveEpilogueFwdINS6_IJSA_NS7_ILi512EEESA_EEES9_SC_SE_Li256ELb1ELb1ELb1ELb0EEENS1_36VarlenDynamicPersistentTileSchedulerILi64ELi64ELi256ELi128ELb1ELb1ELb1ELb1ELb1ELb1EEEEEEEEEvNT_6ParamsE --------------------------
	.section	.nv.shared._ZN7cutlass13device_kernelIN5flash11enable_sm90INS1_16FlashAttnFwdSm90INS1_25CollectiveMainloopFwdSm90ILi2EN4cute5tupleIJNS5_1CILi1EEES8_S8_EEENS6_IJNS7_ILi64EEESA_SA_EEELi512ENS_10bfloat16_tEfNS_4arch4Sm90ELb1ELb0ELb0ELb1ELb0ELb0ELb1ELb0ELb0ELb1ELb1ELb0EEENS1_21CollectiveEpilogueFwdINS6_IJSA_NS7_ILi512EEESA_EEES9_SC_SE_Li256ELb1ELb1ELb1ELb0EEENS1_36VarlenDynamicPersistentTileSchedulerILi64ELi64ELi256ELi128ELb1ELb1ELb1ELb1ELb1ELb1EEEEEEEEEvNT_6ParamsE,"aw",@nobits
	.sectionflags	@""
	.align	16
	.zero		1024


//--------------------- .nv.shared._ZN7cutlass13device_kernelIN5flash11enable_sm90INS1_16FlashAttnFwdSm90INS1_25CollectiveMainloopFwdSm90ILi2EN4cute5tupleIJNS5_1CILi1EEES8_S8_EEENS6_IJNS7_ILi64EEESA_SA_EEELi512ENS_10bfloat16_tEfNS_4arch4Sm90ELb1ELb0ELb0ELb1ELb0ELb1ELb1ELb0ELb0ELb1ELb1ELb0EEENS1_21CollectiveEpilogueFwdINS6_IJSA_NS7_ILi512EEESA_EEES9_SC_SE_Li256ELb1ELb1ELb1ELb0EEENS1_36VarlenDynamicPersistentTileSchedulerILi64ELi64ELi256ELi128ELb1ELb1ELb1ELb1ELb1ELb1EEEEEEEEEvNT_6ParamsE --------------------------
	.section	.nv.shared._ZN7cutlass13device_kernelIN5flash11enable_sm90INS1_16FlashAttnFwdSm90INS1_25CollectiveMainloopFwdSm90ILi2EN4cute5tupleIJNS5_1CILi1EEES8_S8_EEENS6_IJNS7_ILi64EEESA_SA_EEELi512ENS_10bfloat16_tEfNS_4arch4Sm90ELb1ELb0ELb0ELb1ELb0ELb1ELb1ELb0ELb0ELb1ELb1ELb0EEENS1_21CollectiveEpilogueFwdINS6_IJSA_NS7_ILi512EEESA_EEES9_SC_SE_Li256ELb1ELb1ELb1ELb0EEENS1_36VarlenDynamicPersistentTileSchedulerILi64ELi64ELi256ELi128ELb1ELb1ELb1ELb1ELb1ELb1EEEEEEEEEvNT_6ParamsE,"aw",@nobits
	.sectionflags	@""
	.align	16
	.zero		1024


//--------------------- .nv.shared._ZN7cutlass13device_kernelIN5flash11enable_sm90INS1_16FlashAttnFwdSm90INS1_25CollectiveMainloopFwdSm90ILi2EN4cute5tupleIJNS5_1CILi1EEES8_S8_EEENS6_IJNS7_ILi128EEENS7_ILi96EEENS7_ILi64EEEEEELi256ENS_10bfloat16_tEfNS_4arch4Sm90ELb0ELb0ELb0ELb0ELb0ELb0ELb0ELb1ELb0ELb1ELb1ELb0EEENS1_21CollectiveEpilogueFwdINS6_IJSA_NS7_ILi256EEESB_EEES9_SE_SG_Li256ELb0ELb1ELb1ELb0EEENS1_19SingleTileSchedulerILb0ELb1ELb1ELi128EEEEEEEEEvNT_6ParamsE --------------------------
	.section	.nv.shared._ZN7cutlass13device_kernelIN5flash11enable_sm90INS1_16FlashAttnFwdSm90INS1_25CollectiveMainloopFwdSm90ILi2EN4cute5tupleIJNS5_1CILi1EEES8_S8_EEENS6_IJNS7_ILi128EEENS7_ILi96EEENS7_ILi64EEEEEELi256ENS_10bfloat16_tEfNS_4arch4Sm90ELb0ELb0ELb0ELb0ELb0ELb0ELb0ELb1ELb0ELb1ELb1ELb0EEENS1_21CollectiveEpilogueFwdINS6_IJSA_NS7_ILi256EEESB_EEES9_SE_SG_Li256ELb0ELb1ELb1ELb0EEENS1_19SingleTileSchedulerILb0ELb1ELb1ELi128EEEEEEEEEvNT_6ParamsE,"aw",@nobits
	.sectionflags	@""
	.align	16
	.zero		1024


//--------------------- .nv.shared._ZN7cutlass13device_kernelIN5flash11enable_sm90INS1_16FlashAttnFwdSm90INS1_25CollectiveMainloopFwdSm90ILi2EN4cute5tupleIJNS5_1CILi1EEES8_S8_EEENS6_IJNS7_ILi128EEENS7_ILi96EEENS7_ILi64EEEEEELi256ENS_10bfloat16_tEfNS_4arch4Sm90ELb0ELb0ELb0ELb0ELb0ELb0ELb1ELb1ELb0ELb1ELb1ELb0EEENS1_21CollectiveEpilogueFwdINS6_IJSA_NS7_ILi256EEESB_EEES9_SE_SG_Li256ELb0ELb1ELb1ELb0EEENS1_19SingleTileSchedulerILb0ELb1ELb1ELi128EEEEEEEEEvNT_6ParamsE --------------------------
	.section	.nv.shared._ZN7cutlass13device_kernelIN5flash11enable_sm90INS1_16FlashAttnFwdSm90INS1_25CollectiveMainloopFwdSm90ILi2EN4cute5tupleIJNS5_1CILi1EEES8_S8_EEENS6_IJNS7_ILi128EEENS7_ILi96EEENS7_ILi64EEEEEELi256ENS_10bfloat16_tEfNS_4arch4Sm90ELb0ELb0ELb0ELb0ELb0ELb0ELb1ELb1ELb0ELb1ELb1ELb0EEENS1_21CollectiveEpilogueFwdINS6_IJSA_NS7_ILi256EEESB_EEES9_SE_SG_Li256ELb0ELb1ELb1ELb0EEENS1_19SingleTileSchedulerILb0ELb1ELb1ELi128EEEEEEEEEvNT_6ParamsE,"aw",@nobits
	.sectionflags	@""
	.align	16
	.zero		1024


//--------------------- .nv.shared._ZN7cutlass13device_kernelIN5flash11enable_sm90INS1_16FlashAttnFwdSm90INS1_25CollectiveMainloopFwdSm90ILi2EN4cute5tupleIJNS5_1CILi1EEES8_S8_EEENS6_IJNS7_ILi128EEENS7_ILi96EEENS7_ILi64EEEEEELi256ENS_10bfloat16_tEfNS_4arch4Sm90ELb0ELb0ELb0ELb1ELb0ELb0ELb0ELb1ELb0ELb1ELb1ELb0EEENS1_21CollectiveEpilogueFwdINS6_IJSA_NS7_ILi256EEESB_EEES9_SE_SG_Li256ELb1ELb1ELb1ELb0EEENS1_36VarlenDynamicPersistentTileSchedulerILi128ELi96ELi256ELi128ELb1ELb1ELb1ELb0ELb1ELb1EEEEEEEEEvNT_6ParamsE --------------------------
	.section	.nv.shared._ZN7cutlass13device_kernelIN5flash11enable_sm90INS1_16FlashAttnFwdSm90INS1_25CollectiveMainloopFwdSm90ILi2EN4cute5tupleIJNS5_1CILi1EEES8_S8_EEENS6_IJNS7_ILi128EEENS7_ILi96EEENS7_ILi64EEEEEELi256ENS_10bfloat16_tEfNS_4arch4Sm90ELb0ELb0ELb0ELb1ELb0ELb0ELb0ELb1ELb0ELb1ELb1ELb0EEENS1_21CollectiveEpilogueFwdINS6_IJSA_NS7_ILi256EEESB_EEES9_SE_SG_Li256ELb1ELb1ELb1ELb0EEENS1_36VarlenDynamicPersistentTileSchedulerILi128ELi96ELi256ELi128ELb1ELb1ELb1ELb0ELb1ELb1EEEEEEEEEvNT_6ParamsE,"aw",@nobits
	.sectionflags	@""
	.align	16
	.zero		1024


//--------------------- .nv.shared._ZN7cutlass13device_kernelIN5flash11enable_sm90INS1_16FlashAttnFwdSm90INS1_25CollectiveMainloopFwdSm90ILi2EN4cute5tupleIJNS5_1CILi1EEES8_S8_EEENS6_IJNS7_ILi128EEENS7_ILi96EEENS7_ILi64EEEEEELi256ENS_10bfloat16_tEfNS_4arch4Sm90ELb0ELb0ELb0ELb1ELb0ELb1ELb0ELb1ELb0ELb1ELb1ELb0EEENS1_21CollectiveEpilogueFwdINS6_IJSA_NS7_ILi256EEESB_EEES9_SE_SG_Li256ELb1ELb1ELb1ELb0EEENS1_36VarlenDynamicPersistentTileSchedulerILi128ELi96ELi256ELi128ELb1ELb1ELb1ELb0ELb1ELb1EEEEEEEEEvNT_6ParamsE --------------------------
	.section	.nv.shared._ZN7cutlass13device_kernelIN5flash11enable_sm90INS1_16FlashAttnFwdSm90INS1_25CollectiveMainloopFwdSm90ILi2EN4cute5tupleIJNS5_1CILi1EEES8_S8_EEENS6_IJNS7_ILi128EEENS7_ILi96EEENS7_ILi64EEEEEELi256ENS_10bfloat16_tEfNS_4arch4Sm90ELb0ELb0ELb0ELb1ELb0ELb1ELb0ELb1ELb0ELb1ELb1ELb0EEENS1_21CollectiveEpilogueFwdINS6_IJSA_NS7_ILi256EEESB_EEES9_SE_SG_Li256ELb1ELb1ELb1ELb0EEENS1_36VarlenDynamicPersistentTileSchedulerILi128ELi96ELi256ELi128ELb1ELb1ELb1ELb0ELb1ELb1EEEEEEEEEvNT_6ParamsE,"aw",@nobits
	.sectionflags	@""
	.align	16
	.zero		1024


//--------------------- .nv.shared._ZN7cutlass13device_kernelIN5flash11enable_sm90INS1_16FlashAttnFwdSm90INS1_25CollectiveMainloopFwdSm90ILi2EN4cute5tupleIJNS5_1CILi1EEES8_S8_EEENS6_IJNS7_ILi128EEENS7_ILi96EEENS7_ILi64EEEEEELi256ENS_10bfloat16_tEfNS_4arch4Sm90ELb0ELb0ELb0ELb1ELb0ELb0ELb1ELb1ELb0ELb1ELb1ELb0EEENS1_21CollectiveEpilogueFwdINS6_IJSA_NS7_ILi256EEESB_EEES9_SE_SG_Li256ELb1ELb1ELb1ELb0EEENS1_36VarlenDynamicPersistentTileSchedulerILi128ELi96ELi256ELi128ELb1ELb1ELb1ELb0ELb1ELb1EEEEEEEEEvNT_6ParamsE --------------------------
	.section	.nv.shared._ZN7cutlass13device_kernelIN5flash11enable_sm90INS1_16FlashAttnFwdSm90INS1_25CollectiveMainloopFwdSm90ILi2EN4cute5tupleIJNS5_1CILi1EEES8_S8_EEENS6_IJNS7_ILi128EEENS7_ILi96EEENS7_ILi64EEEEEELi256ENS_10bfloat16_tEfNS_4arch4Sm90ELb0ELb0ELb0ELb1ELb0ELb0ELb1ELb1ELb0ELb1ELb1ELb0EEENS1_21CollectiveEpilogueFwdINS6_IJSA_NS7_ILi256EEESB_EEES9_SE_SG_Li256ELb1ELb1ELb1ELb0EEENS1_36VarlenDynamicPersistentTileSchedulerILi128ELi96ELi256ELi128ELb1ELb1ELb1ELb0ELb1ELb1EEEEEEEEEvNT_6ParamsE,"aw",@nobits
	.sectionflags	@""
	.align	16
	.zero		1024


//--------------------- .nv.shared._ZN7cutlass13device_kernelIN5flash11enable_sm90INS1_16FlashAttnFwdSm90INS1_25CollectiveMainloopFwdSm90ILi2EN4cute5tupleIJNS5_1CILi1EEES8_S8_EEENS6_IJNS7_ILi128EEENS7_ILi96EEENS7_ILi64EEEEEELi256ENS_10bfloat16_tEfNS_4arch4Sm90ELb0ELb0ELb0ELb1ELb0ELb1ELb1ELb1ELb0ELb1ELb1ELb0EEENS1_21CollectiveEpilogueFwdINS6_IJSA_NS7_ILi256EEESB_EEES9_SE_SG_Li256ELb1ELb1ELb1ELb0EEENS1_36VarlenDynamicPersistentTileSchedulerILi128ELi96ELi256ELi128ELb1ELb1ELb1ELb0ELb1ELb1EEEEEEEEEvNT_6ParamsE --------------------------
	.section	.nv.shared._ZN7cutlass13device_kernelIN5flash11enable_sm90INS1_16FlashAttnFwdSm90INS1_25CollectiveMainloopFwdSm90ILi2EN4cute5tupleIJNS5_1CILi1EEES8_S8_EEENS6_IJNS7_ILi128EEENS7_ILi96EEENS7_ILi64EEEEEELi256ENS_10bfloat16_tEfNS_4arch4Sm90ELb0ELb0ELb0ELb1ELb0ELb1ELb1ELb1ELb0ELb1ELb1ELb0EEENS1_21CollectiveEpilogueFwdINS6_IJSA_NS7_ILi256EEESB_EEES9_SE_SG_Li256ELb1ELb1ELb1ELb0EEENS1_36VarlenDynamicPersistentTileSchedulerILi128ELi96ELi256ELi128ELb1ELb1ELb1ELb0ELb1ELb1EEEEEEEEEvNT_6ParamsE,"aw",@nobits
	.sectionflags	@""
	.align	16
	.zero		1024


//--------------------- .nv.shared._ZN7cutlass13device_kernelIN5flash11enable_sm90INS1_16FlashAttnFwdSm90INS1_25CollectiveMainloopFwdSm90ILi2EN4cute5tupleIJNS5_1CILi1EEES8_S8_EEENS6_IJNS7_ILi128EEENS7_ILi96EEENS7_ILi64EEEEEELi256ENS_10bfloat16_tEfNS_4arch4Sm90ELb0ELb1ELb0ELb0ELb0ELb0ELb0ELb1ELb0ELb1ELb1ELb0EEENS1_21CollectiveEpilogueFwdINS6_IJSA_NS7_ILi256EEESB_EEES9_SE_SG_Li256ELb0ELb1ELb1ELb0EEENS1_19SingleTileSchedulerILb0ELb1ELb1ELi128EEEEEEEEEvNT_6ParamsE --------------------------
	.section	.nv.shared._ZN7cutlass13device_kernelIN5flash11enable_sm90INS1_16FlashAttnFwdSm90INS1_25CollectiveMainloopFwdSm90ILi2EN4cute5tupleIJNS5_1CILi1EEES8_S8_EEENS6_IJNS7_ILi128EEENS7_ILi96EEENS7_ILi64EEEEEELi256ENS_10bfloat16_tEfNS_4arch4Sm90ELb0ELb1ELb0ELb0ELb0ELb0ELb0ELb1ELb0ELb1ELb1ELb0EEENS1_21CollectiveEpilogueFwdINS6_IJSA_NS7_ILi256EEESB_EEES9_SE_SG_Li256ELb0ELb1ELb1ELb0EEENS1_19SingleTileSchedulerILb0ELb1ELb1ELi128EEEEEEEEEvNT_6ParamsE,"aw",@nobits
	.sectionflags	@""
	.align	16
	.zero		1024


//--------------------- .nv.shared._ZN7cutlass13device_kernelIN5flash11enable_sm90INS1_16FlashAttnFwdSm90INS1_25CollectiveMainloopFwdSm90ILi2EN4cute5tupleIJNS5_1CILi1EEES8_S8_EEENS6_IJNS7_ILi128EEENS7_ILi96EEENS7_ILi64EEEEEELi256ENS_10bfloat16_tEfNS_4arch4Sm90ELb0ELb1ELb0ELb0ELb0ELb0ELb1ELb1ELb0ELb1ELb1ELb0EEENS1_21CollectiveEpilogueFwdINS6_IJSA_NS7_ILi256EEESB_EEES9_SE_SG_Li256ELb0ELb1ELb1ELb0EEENS1_19SingleTileSchedulerILb0ELb1ELb1ELi128EEEEEEEEEvNT_6ParamsE --------------------------
	.section	.nv.shared._ZN7cutlass13device_kernelIN5flash11enable_sm90INS1_16FlashAttnFwdSm90INS1_25CollectiveMainloopFwdSm90ILi2EN4cute5tupleIJNS5_1CILi1EEES8_S8_EEENS6_IJNS7_ILi128EEENS7_ILi96EEENS7_ILi64EEEEEELi256ENS_10bfloat16_tEfNS_4arch4Sm90ELb0ELb1ELb0ELb0ELb0ELb0ELb1ELb1ELb0ELb1ELb1ELb0EEENS1_21CollectiveEpilogueFwdINS6_IJSA_NS7_ILi256EEESB_EEES9_SE_SG_Li256ELb0ELb1ELb1ELb0EEENS1_19SingleTileSchedulerILb0ELb1ELb1ELi128EEEEEEEEEvNT_6ParamsE,"aw",@nobits
	.sectionflags	@""
	.align	16
	.zero		1024


//--------------------- .nv.shared._ZN7cutlass13device_kernelIN5flash11enable_sm90INS1_16FlashAttnFwdSm90INS1_25CollectiveMainloopFwdSm90ILi2EN4cute5tupleIJNS5_1CILi1EEES8_S8_EEENS6_IJNS7_ILi128EEENS7_ILi96EEENS7_ILi64EEEEEELi256ENS_10bfloat16_tEfNS_4arch4Sm90ELb0ELb1ELb0ELb1ELb0ELb0ELb0ELb1ELb0ELb1ELb1ELb0EEENS1_21CollectiveEpilogueFwdINS6_IJSA_NS7_ILi256EEESB_EEES9_SE_SG_Li256ELb1ELb1ELb1ELb0EEENS1_36VarlenDynamicPersistentTileSchedulerILi128ELi96ELi256ELi128ELb1ELb1ELb1ELb1ELb0ELb1EEEEEEEEEvNT_6ParamsE --------------------------
	.section	.nv.shared._ZN7cutlass13device_kernelIN5flash11enable_sm90INS1_16FlashAttnFwdSm90INS1_25CollectiveMainloopFwdSm90ILi2EN4cute5tupleIJNS5_1CILi1EEES8_S8_EEENS6_IJNS7_ILi128EEENS7_ILi96EEENS7_ILi64EEEEEELi256ENS_10bfloat16_tEfNS_4arch4Sm90ELb0ELb1ELb0ELb1ELb0ELb0ELb0ELb1ELb0ELb1ELb1ELb0EEENS1_21CollectiveEpilogueFwdINS6_IJSA_NS7_ILi256EEESB_EEES9_SE_SG_Li256ELb1ELb1ELb1ELb0EEENS1_36VarlenDynamicPersistentTileSchedulerILi128ELi96ELi256ELi128ELb1ELb1ELb1ELb1ELb0ELb1EEEEEEEEEvNT_6ParamsE,"aw",@nobits
	.sectionflags	@""
	.align	16
	.zero		1024


//--------------------- .nv.shared._ZN7cutlass13device_kernelIN5flash11enable_sm90INS1_16FlashAttnFwdSm90INS1_25CollectiveMainloopFwdSm90ILi2EN4cute5tupleIJNS5_1CILi1EEES8_S8_EEENS6_IJNS7_ILi128EEENS7_ILi96EEENS7_ILi64EEEEEELi256ENS_10bfloat16_tEfNS_4arch4Sm90ELb0ELb1ELb0ELb1ELb0ELb1ELb0ELb1ELb0ELb1ELb1ELb0EEENS1_21CollectiveEpilogueFwdINS6_IJSA_NS7_ILi256EEESB_EEES9_SE_SG_Li256ELb1ELb1ELb1ELb0EEENS1_36VarlenDynamicPersistentTileSchedulerILi128ELi96ELi256ELi128ELb1ELb1ELb1ELb1ELb0ELb1EEEEEEEEEvNT_6ParamsE --------------------------
	.section	.nv.shared._ZN7cutlass13device_kernelIN5flash11enable_sm90INS1_16FlashAttnFwdSm90INS1_25CollectiveMainloopFwdSm90ILi2EN4cute5tupleIJNS5_1CILi1EEES8_S8_EEENS6_IJNS7_ILi128EEENS7_ILi96EEENS7_ILi64EEEEEELi256ENS_10bfloat16_tEfNS_4arch4Sm90ELb0ELb1ELb0ELb1ELb0ELb1ELb0ELb1ELb0ELb1ELb1ELb0EEENS1_21CollectiveEpilogueFwdINS6_IJSA_NS7_ILi256EEESB_EEES9_SE_SG_Li256ELb1ELb1ELb1ELb0EEENS1_36VarlenDynamicPersistentTileSchedulerILi128ELi96ELi256ELi128ELb1ELb1ELb1ELb1ELb0ELb1EEEEEEEEEvNT_6ParamsE,"aw",@nobits
	.sectionflags	@""
	.align	16
	.zero		1024


//--------------------- .nv.shared._ZN7cutlass13device_kernelIN5flash11enable_sm90INS1_16FlashAttnFwdSm90INS1_25CollectiveMainloopFwdSm90ILi2EN4cute5tupleIJNS5_1CILi1EEES8_S8_EEENS6_IJNS7_ILi128EEENS7_ILi96EEENS7_ILi64EEEEEELi256ENS_10bfloat16_tEfNS_4arch4Sm90ELb0ELb1ELb0ELb1ELb0ELb0ELb1ELb1ELb0ELb1ELb1ELb0EEENS1_21CollectiveEpilogueFwdINS6_IJSA_NS7_ILi256EEESB_EEES9_SE_SG_Li256ELb1ELb1ELb1ELb0EEENS1_36VarlenDynamicPersistentTileSchedulerILi128ELi96ELi256ELi128ELb1ELb1ELb1ELb1ELb0ELb1EEEEEEEEEvNT_6ParamsE --------------------------
	.section	.nv.shared._ZN7cutlass13device_kernelIN5flash11enable_sm90INS1_16FlashAttnFwdSm90INS1_25CollectiveMainloopFwdSm90ILi2EN4cute5tupleIJNS5_1CILi1EEES8_S8_EEENS6_IJNS7_ILi128EEENS7_ILi96EEENS7_ILi64EEEEEELi256ENS_10bfloat16_tEfNS_4arch4Sm90ELb0ELb1ELb0ELb1ELb0ELb0ELb1ELb1ELb0ELb1ELb1ELb0EEENS1_21CollectiveEpilogueFwdINS6_IJSA_NS7_ILi256EEESB_EEES9_SE_SG_Li256ELb1ELb1ELb1ELb0EEENS1_36VarlenDynamicPersistentTileSchedulerILi128ELi96ELi256ELi128ELb1ELb1ELb1ELb1ELb0ELb1EEEEEEEEEvNT_6ParamsE,"aw",@nobits
	.sectionflags	@""
	.align	16
	.zero		1024


//--------------------- .nv.shared._ZN7cutlass13device_kernelIN5flash11enable_sm90INS1_16FlashAttnFwdSm90INS1_25CollectiveMainloopFwdSm90ILi2EN4cute5tupleIJNS5_1CILi1EEES8_S8_EEENS6_IJNS7_ILi128EEENS7_ILi96EEENS7_ILi64EEEEEELi256ENS_10bfloat16_tEfNS_4arch4Sm90ELb0ELb1ELb0ELb1ELb0ELb1ELb1ELb1ELb0ELb1ELb1ELb0EEENS1_21CollectiveEpilogueFwdINS6_IJSA_NS7_ILi256EEESB_EEES9_SE_SG_Li256ELb1ELb1ELb1ELb0EEENS1_36VarlenDynamicPersistentTileSchedulerILi128ELi96ELi256ELi128ELb1ELb1ELb1ELb1ELb0ELb1EEEEEEEEEvNT_6ParamsE --------------------------
	.section	.nv.shared._ZN7cutlass13device_kernelIN5flash11enable_sm90INS1_16FlashAttnFwdSm90INS1_25CollectiveMainloopFwdSm90ILi2EN4cute5tupleIJNS5_1CILi1EEES8_S8_EEENS6_IJNS7_ILi128EEENS7_ILi96EEENS7_ILi64EEEEEELi256ENS_10bfloat16_tEfNS_4arch4Sm90ELb0ELb1ELb0ELb1ELb0ELb1ELb1ELb1ELb0ELb1ELb1ELb0EEENS1_21CollectiveEpilogueFwdINS6_IJSA_NS7_ILi256EEESB_EEES9_SE_SG_Li256ELb1ELb1ELb1ELb0EEENS1_36VarlenDynamicPersistentTileSchedulerILi128ELi96ELi256ELi128ELb1ELb1ELb1ELb1ELb0ELb1EEEEEEEEEvNT_6ParamsE,"aw",@nobits
	.sectionflags	@""
	.align	16
	.zero		1024


//--------------------- .nv.shared._ZN7cutlass13device_kernelIN5flash11enable_sm90INS1_16FlashAttnFwdSm90INS1_25CollectiveMainloopFwdSm90ILi2EN4cute5tupleIJNS5_1CILi1EEES8_S8_EEENS6_IJNS7_ILi128EEENS7_ILi96EEENS7_ILi64EEEEEELi256ENS_10bfloat16_tEfNS_4arch4Sm90ELb1ELb0ELb0ELb0ELb0ELb0ELb0ELb1ELb0ELb1ELb1ELb0EEENS1_21CollectiveEpilogueFwdINS6_IJSA_NS7_ILi256EEESB_EEES9_SE_SG_Li256ELb0ELb1ELb1ELb0EEENS1_19SingleTileSchedulerILb0ELb1ELb1ELi128EEEEEEEEEvNT_6ParamsE --------------------------
	.section	.nv.shared._ZN7cutlass13device_kernelIN5flash11enable_sm90INS1_16FlashAttnFwdSm90INS1_25CollectiveMainloopFwdSm90ILi2EN4cute5tupleIJNS5_1CILi1EEES8_S8_EEENS6_IJNS7_ILi128EEENS7_ILi96EEENS7_ILi64EEEEEELi256ENS_10bfloat16_tEfNS_4arch4Sm90ELb1ELb0ELb0ELb0ELb0ELb0ELb0ELb1ELb0ELb1ELb1ELb0EEENS1_21CollectiveEpilogueFwdINS6_IJSA_NS7_ILi256EEESB_EEES9_SE_SG_Li256ELb0ELb1ELb1ELb0EEENS1_19SingleTileSchedulerILb0ELb1ELb1ELi128EEEEEEEEEvNT_6ParamsE,"aw",@nobits
	.sectionflags	@""
	.align	16
	.zero		1024


//--------------------- .nv.shared._ZN7cutlass13device_kernelIN5flash11enable_sm90INS1_16FlashAttnFwdSm90INS1_25CollectiveMainloopFwdSm90ILi2EN4cute5tupleIJNS5_1CILi1EEES8_S8_EEENS6_IJNS7_ILi128EEENS7_ILi96EEENS7_ILi64EEEEEELi256ENS_10bfloat16_tEfNS_4arch4Sm90ELb1ELb0ELb0ELb0ELb0ELb0ELb1ELb1ELb0ELb1ELb1ELb0EEENS1_21CollectiveEpilogueFwdINS6_IJSA_NS7_ILi256EEESB_EEES9_SE_SG_Li256ELb0ELb1ELb1ELb0EEENS1_19SingleTileSchedulerILb0ELb1ELb1ELi128EEEEEEEEEvNT_6ParamsE --------------------------
	.section	.nv.shared._ZN7cutlass13device_kernelIN5flash11enable_sm90INS1_16FlashAttnFwdSm90INS1_25CollectiveMainloopFwdSm90ILi2EN4cute5tupleIJNS5_1CILi1EEES8_S8_EEENS6_IJNS7_ILi128EEENS7_ILi96EEENS7_ILi64EEEEEELi256ENS_10bfloat16_tEfNS_4arch4Sm90ELb1ELb0ELb0ELb0ELb0ELb0ELb1ELb1ELb0ELb1ELb1ELb0EEENS1_21CollectiveEpilogueFwdINS6_IJSA_NS7_ILi256EEESB_EEES9_SE_SG_Li256ELb0ELb1ELb1ELb0EEENS1_19SingleTileSchedulerILb0ELb1ELb1ELi128EEEEEEEEEvNT_6ParamsE,"aw",@nobits
	.sectionflags	@""
	.align	16
	.zero		1024


//--------------------- .nv.shared._ZN7cutlass13device_kernelIN5flash11enable_sm90INS1_16FlashAttnFwdSm90INS1_25CollectiveMainloopFwdSm90ILi2EN4cute5tupleIJNS5_1CILi1EEES8_S8_EEENS6_IJNS7_ILi128EEENS7_ILi96EEENS7_ILi64EEEEEELi256ENS_10bfloat16_tEfNS_4arch4Sm90ELb1ELb0ELb0ELb1ELb0ELb0ELb0ELb1ELb0ELb1ELb1ELb0EEENS1_21CollectiveEpilogueFwdINS6_IJSA_NS7_ILi256EEESB_EEES9_SE_SG_Li256ELb1ELb1ELb1ELb0EEENS1_36VarlenDynamicPersistentTileSchedulerILi128ELi96ELi256ELi128ELb1ELb1ELb1ELb1ELb1ELb1EEEEEEEEEvNT_6ParamsE --------------------------
	.section	.nv.shared._ZN7cutlass13device_kernelIN5flash11enable_sm90INS1_16FlashAttnFwdSm90INS1_25CollectiveMainloopFwdSm90ILi2EN4cute5tupleIJNS5_1CILi1EEES8_S8_EEENS6_IJNS7_ILi128EEENS7_ILi96EEENS7_ILi64EEEEEELi256ENS_10bfloat16_tEfNS_4arch4Sm90ELb1ELb0ELb0ELb1ELb0ELb0ELb0ELb1ELb0ELb1ELb1ELb0EEENS1_21CollectiveEpilogueFwdINS6_IJSA_NS7_ILi256EEESB_EEES9_SE_SG_Li256ELb1ELb1ELb1ELb0EEENS1_36VarlenDynamicPersistentTileSchedulerILi128ELi96ELi256ELi128ELb1ELb1ELb1ELb1ELb1ELb1EEEEEEEEEvNT_6ParamsE,"aw",@nobits
	.sectionflags	@""
	.align	16
	.zero		1024


//--------------------- .nv.shared._ZN7cutlass13device_kernelIN5flash11enable_sm90INS1_16FlashAttnFwdSm90INS1_25CollectiveMainloopFwdSm90ILi2EN4cute5tupleIJNS5_1CILi1EEES8_S8_EEENS6_IJNS7_ILi128EEENS7_ILi96EEENS7_ILi64EEEEEELi256ENS_10bfloat16_tEfNS_4arch4Sm90ELb1ELb0ELb0ELb1ELb0ELb1ELb0ELb1ELb0ELb1ELb1ELb0EEENS1_21CollectiveEpilogueFwdINS6_IJSA_NS7_ILi256EEESB_EEES9_SE_SG_Li256ELb1ELb1ELb1ELb0EEENS1_36VarlenDynamicPersistentTileSchedulerILi128ELi96ELi256ELi128ELb1ELb1ELb1ELb1ELb1ELb1EEEEEEEEEvNT_6ParamsE --------------------------
	.section	.nv.shared._ZN7cutlass13device_kernelIN5flash11enable_sm90INS1_16FlashAttnFwdSm90INS1_25CollectiveMainloopFwdSm90ILi2EN4cute5tupleIJNS5_1CILi1EEES8_S8_EEENS6_IJNS7_ILi128EEENS7_ILi96EEENS7_ILi64EEEEEELi256ENS_10bfloat16_tEfNS_4arch4Sm90ELb1ELb0ELb0ELb1ELb0ELb1ELb0ELb1ELb0ELb1ELb1ELb0EEENS1_21CollectiveEpilogueFwdINS6_IJSA_NS7_ILi256EEESB_EEES9_SE_SG_Li256ELb1ELb1ELb1ELb0EEENS1_36VarlenDynamicPersistentTileSchedulerILi128ELi96ELi256ELi128ELb1ELb1ELb1ELb1ELb1ELb1EEEEEEEEEvNT_6ParamsE,"aw",@nobits
	.sectionflags	@""
	.align	16
	.zero		1024


//--------------------- .nv.shared._ZN7cutlass13device_kernelIN5flash11enable_sm90INS1_16FlashAttnFwdSm90INS1_25CollectiveMainloopFwdSm90ILi2EN4cute5tupleIJNS5_1CILi1EEES8_S8_EEENS6_IJNS7_ILi128EEENS7_ILi96EEENS7_ILi64EEEEEELi256ENS_10bfloat16_tEfNS_4arch4Sm90ELb1ELb0ELb0ELb1ELb0ELb0ELb1ELb1ELb0ELb1ELb1ELb0EEENS1_21CollectiveEpilogueFwdINS6_IJSA_NS7_ILi256EEESB_EEES9_SE_SG_Li256ELb1ELb1ELb1ELb0EEENS1_36VarlenDynamicPersistentTileSchedulerILi128ELi96ELi256ELi128ELb1ELb1ELb1ELb1ELb1ELb1EEEEEEEEEvNT_6ParamsE --------------------------
	.section	.nv.shared._ZN7cutlass13device_kernelIN5flash11enable_sm90INS1_16FlashAttnFwdSm90INS1_25CollectiveMainloopFwdSm90ILi2EN4cute5tupleIJNS5_1CILi1EEES8_S8_EEENS6_IJNS7_ILi128EEENS7_ILi96EEENS7_ILi64EEEEEELi256ENS_10bfloat16_tEfNS_4arch4Sm90ELb1ELb0ELb0ELb1ELb0ELb0ELb1ELb1ELb0ELb1ELb1ELb0EEENS1_21CollectiveEpilogueFwdINS6_IJSA_NS7_ILi256EEESB_EEES9_SE_SG_Li256ELb1ELb1ELb1ELb0EEENS1_36VarlenDynamicPersistentTileSchedulerILi128ELi96ELi256ELi128ELb1ELb1ELb1ELb1ELb1ELb1EEEEEEEEEvNT_6ParamsE,"aw",@nobits
	.sectionflags	@""
	.align	16
	.zero		1024


//--------------------- .nv.shared._ZN7cutlass13device_kernelIN5flash11enable_sm90INS1_16FlashAttnFwdSm90INS1_25CollectiveMainloopFwdSm90ILi2EN4cute5tupleIJNS5_1CILi1EEES8_S8_EEENS6_IJNS7_ILi128EEENS7_ILi96EEENS7_ILi64EEEEEELi256ENS_10bfloat16_tEfNS_4arch4Sm90ELb1ELb0ELb0ELb1ELb0ELb1ELb1ELb1ELb0ELb1ELb1ELb0EEENS1_21CollectiveEpilogueFwdINS6_IJSA_NS7_ILi256EEESB_EEES9_SE_SG_Li256ELb1ELb1ELb1ELb0EEENS1_36VarlenDynamicPersistentTileSchedulerILi128ELi96ELi256ELi128ELb1ELb1ELb1ELb1ELb1ELb1EEEEEEEEEvNT_6ParamsE --------------------------
	.section	.nv.shared._ZN7cutlass13device_kernelIN5flash11enable_sm90INS1_16FlashAttnFwdSm90INS1_25CollectiveMainloopFwdSm90ILi2EN4cute5tupleIJNS5_1CILi1EEES8_S8_EEENS6_IJNS7_ILi128EEENS7_ILi96EEENS7_ILi64EEEEEELi256ENS_10bfloat16_tEfNS_4arch4Sm90ELb1ELb0ELb0ELb1ELb0ELb1ELb1ELb1ELb0ELb1ELb1ELb0EEENS1_21CollectiveEpilogueFwdINS6_IJSA_NS7_ILi256EEESB_EEES9_SE_SG_Li256ELb1ELb1ELb1ELb0EEENS1_36VarlenDynamicPersistentTileSchedulerILi128ELi96ELi256ELi128ELb1ELb1ELb1ELb1ELb1ELb1EEEEEEEEEvNT_6ParamsE,"aw",@nobits
	.sectionflags	@""
	.align	16
	.zero		1024


//--------------------- .nv.constant0._ZN7cutlass13device_kernelIN5flash11enable_sm90INS1_16FlashAttnFwdSm90INS1_25CollectiveMainloopFwdSm90ILi2EN4cute5tupleIJNS5_1CILi1EEES8_S8_EEENS6_IJNS7_ILi128EEESA_NS7_ILi192EEEEEELi128ENS_10bfloat16_tEfNS_4arch4Sm90ELb0ELb0ELb0ELb0ELb0ELb0ELb0ELb1ELb1ELb1ELb1ELb0EEENS1_21CollectiveEpilogueFwdINS6_IJSA_SA_SA_EEES9_SD_SF_Li256ELb0ELb1ELb1ELb0EEENS1_19SingleTileSchedulerILb0ELb1ELb1ELi128EEEEEEEEEvNT_6ParamsE --------------------------
	.section	.nv.constant0._ZN7cutlass13device_kernelIN5flash11enable_sm90INS1_16FlashAttnFwdSm90INS1_25CollectiveMainloopFwdSm90ILi2EN4cute5tupleIJNS5_1CILi1EEES8_S8_EEENS6_IJNS7_ILi128EEESA_NS7_ILi192EEEEEELi128ENS_10bfloat16_tEfNS_4arch4Sm90ELb0ELb0ELb0ELb0ELb0ELb0ELb0ELb1ELb1ELb1ELb1ELb0EEENS1_21CollectiveEpilogueFwdINS6_IJSA_SA_SA_EEES9_SD_SF_Li256ELb0ELb1ELb1ELb0EEENS1_19SingleTileSchedulerILb0ELb1ELb1ELi128EEEEEEEEEvNT_6ParamsE,"a",@progbits
	.sectionflags	@""
	.align	4
.nv.constant0._ZN7cutlass13device_kernelIN5flash11enable_sm90INS1_16FlashAttnFwdSm90INS1_25CollectiveMainloopFwdSm90ILi2EN4cute5tupleIJNS5_1CILi1EEES8_S8_EEENS6_IJNS7_ILi128EEESA_NS7_ILi192EEEEEELi128ENS_10bfloat16_tEfNS_4arch4Sm90ELb0ELb0ELb0ELb0ELb0ELb0ELb0ELb1ELb1ELb1ELb1ELb0EEENS1_21CollectiveEpilogueFwdINS6_IJSA_SA_SA_EEES9_SD_SF_Li256ELb0ELb1ELb1ELb0EEENS1_19SingleTileSchedulerILb0ELb1ELb1ELi128EEEEEEEEEvNT_6ParamsE:
	.zero		3200


//--------------------- .nv.constant0._ZN7cutlass13device_kernelIN5flash11enable_sm90INS1_16FlashAttnFwdSm90INS1_25CollectiveMainloopFwdSm90ILi2EN4cute5tupleIJNS5_1CILi1EEES8_S8_EEENS6_IJNS7_ILi128EEESA_NS7_ILi192EEEEEELi128ENS_10bfloat16_tEfNS_4arch4Sm90ELb0ELb0ELb0ELb1ELb0ELb0ELb0ELb1ELb1ELb1ELb1ELb0EEENS1_21CollectiveEpilogueFwdINS6_IJSA_SA_SA_EEES9_SD_SF_Li256ELb1ELb1ELb1ELb0EEENS1_36VarlenDynamicPersistentTileSchedulerILi128ELi128ELi256ELi128ELb1ELb1ELb1ELb0ELb1ELb1EEEEEEEEEvNT_6ParamsE --------------------------
	.section	.nv.constant0._ZN7cutlass13device_kernelIN5flash11enable_sm90INS1_16FlashAttnFwdSm90INS1_25CollectiveMainloopFwdSm90ILi2EN4cute5tupleIJNS5_1CILi1EEES8_S8_EEENS6_IJNS7_ILi128EEESA_NS7_ILi192EEEEEELi128ENS_10bfloat16_tEfNS_4arch4Sm90ELb0ELb0ELb0ELb1ELb0ELb0ELb0ELb1ELb1ELb1ELb1ELb0EEENS1_21CollectiveEpilogueFwdINS6_IJSA_SA_SA_EEES9_SD_SF_Li256ELb1ELb1ELb1ELb0EEENS1_36VarlenDynamicPersistentTileSchedulerILi128ELi128ELi256ELi128ELb1ELb1ELb1ELb0ELb1ELb1EEEEEEEEEvNT_6ParamsE,"a",@progbits
	.sectionflags	@""
	.align	4
.nv.constant0._ZN7cutlass13device_kernelIN5flash11enable_sm90INS1_16FlashAttnFwdSm90INS1_25CollectiveMainloopFwdSm90ILi2EN4cute5tupleIJNS5_1CILi1EEES8_S8_EEENS6_IJNS7_ILi128EEESA_NS7_ILi192EEEEEELi128ENS_10bfloat16_tEfNS_4arch4Sm90ELb0ELb0ELb0ELb1ELb0ELb0ELb0ELb1ELb1ELb1ELb1ELb0EEENS1_21CollectiveEpilogueFwdINS6_IJSA_SA_SA_EEES9_SD_SF_Li256ELb1ELb1ELb1ELb0EEENS1_36VarlenDynamicPersistentTileSchedulerILi128ELi128ELi256ELi128ELb1ELb1ELb1ELb0ELb1ELb1EEEEEEEEEvNT_6ParamsE:
	.zero		3328


//--------------------- .nv.constant0._ZN7cutlass13device_kernelIN5flash11enable_sm90INS1_16FlashAttnFwdSm90INS1_25CollectiveMainloopFwdSm90ILi2EN4cute5tupleIJNS5_1CILi1EEES8_S8_EEENS6_IJNS7_ILi128EEESA_NS7_ILi192EEEEEELi128ENS_10bfloat16_tEfNS_4arch4Sm90ELb0ELb0ELb0ELb1ELb0ELb1ELb0ELb1ELb1ELb1ELb1ELb0EEENS1_21CollectiveEpilogueFwdINS6_IJSA_SA_SA_EEES9_SD_SF_Li256ELb1ELb1ELb1ELb0EEENS1_36VarlenDynamicPersistentTileSchedulerILi128ELi128ELi256ELi128ELb1ELb1ELb1ELb0ELb1ELb1EEEEEEEEEvNT_6ParamsE --------------------------
	.section	.nv.constant0._ZN7cutlass13device_kernelIN5flash11enable_sm90INS1_16FlashAttnFwdSm90INS1_25CollectiveMainloopFwdSm90ILi2EN4cute5tupleIJNS5_1CILi1EEES8_S8_EEENS6_IJNS7_ILi128EEESA_NS7_ILi192EEEEEELi128ENS_10bfloat16_tEfNS_4arch4Sm90ELb0ELb0ELb0ELb1ELb0ELb1ELb0ELb1ELb1ELb1ELb1ELb0EEENS1_21CollectiveEpilogueFwdINS6_IJSA_SA_SA_EEES9_SD_SF_Li256ELb1ELb1ELb1ELb0EEENS1_36VarlenDynamicPersistentTileSchedulerILi128ELi128ELi256ELi128ELb1ELb1ELb1ELb0ELb1ELb1EEEEEEEEEvNT_6ParamsE,"a",@progbits
	.sectionflags	@""
	.align	4
.nv.constant0._ZN7cutlass13device_kernelIN5flash11enable_sm90INS1_16FlashAttnFwdSm90INS1_25CollectiveMainloopFwdSm90ILi2EN4cute5tupleIJNS5_1CILi1EEES8_S8_EEENS6_IJNS7_ILi128EEESA_NS7_ILi192EEEEEELi128ENS_10bfloat16_tEfNS_4arch4Sm90ELb0ELb0ELb0ELb1ELb0ELb1ELb0ELb1ELb1ELb1ELb1ELb0EEENS1_21CollectiveEpilogueFwdINS6_IJSA_SA_SA_EEES9_SD_SF_Li256ELb1ELb1ELb1ELb0EEENS1_36VarlenDynamicPersistentTileSchedulerILi128ELi128ELi256ELi128ELb1ELb1ELb1ELb0ELb1ELb1EEEEEEEEEvNT_6ParamsE:
	.zero		3328


//--------------------- .nv.constant0._ZN7cutlass13device_kernelIN5flash11enable_sm90INS1_16FlashAttnFwdSm90INS1_25CollectiveMainloopFwdSm90ILi2EN4cute5tupleIJNS5_1CILi1EEES8_S8_EEENS6_IJNS7_ILi128EEENS7_ILi96EEENS7_ILi192EEEEEELi128ENS_10bfloat16_tEfNS_4arch4Sm90ELb0ELb1ELb0ELb0ELb0ELb0ELb0ELb1ELb1ELb1ELb1ELb0EEENS1_21CollectiveEpilogueFwdINS6_IJSA_SA_SB_EEES9_SE_SG_Li256ELb0ELb1ELb1ELb0EEENS1_19SingleTileSchedulerILb0ELb1ELb1ELi128EEEEEEEEEvNT_6ParamsE --------------------------
	.section	.nv.constant0._ZN7cutlass13device_kernelIN5flash11enable_sm90INS1_16FlashAttnFwdSm90INS1_25CollectiveMainloopFwdSm90ILi2EN4cute5tupleIJNS5_1CILi1EEES8_S8_EEENS6_IJNS7_ILi128EEENS7_ILi96EEENS7_ILi192EEEEEELi128ENS_10bfloat16_tEfNS_4arch4Sm90ELb0ELb1ELb0ELb0ELb0ELb0ELb0ELb1ELb1ELb1ELb1ELb0EEENS1_21CollectiveEpilogueFwdINS6_IJSA_SA_SB_EEES9_SE_SG_Li256ELb0ELb1ELb1ELb0EEENS1_19SingleTileSchedulerILb0ELb1ELb1ELi128EEEEEEEEEvNT_6ParamsE,"a",@progbits
	.sectionflags	@""
	.align	4
.nv.constant0._ZN7cutlass13device_kernelIN5flash11enable_sm90INS1_16FlashAttnFwdSm90INS1_25CollectiveMainloopFwdSm90ILi2EN4cute5tupleIJNS5_1CILi1EEES8_S8_EEENS6_IJNS7_ILi128EEENS7_ILi96EEENS7_ILi192EEEEEELi128ENS_10bfloat16_tEfNS_4arch4Sm90ELb0ELb1ELb0ELb0ELb0ELb0ELb0ELb1ELb1ELb1ELb1ELb0EEENS1_21CollectiveEpilogueFwdINS6_IJSA_SA_SB_EEES9_SE_SG_Li256ELb0ELb1ELb1ELb0EEENS1_19SingleTileSchedulerILb0ELb1ELb1ELi128EEEEEEEEEvNT_6ParamsE:
	.zero		3200


//--------------------- .nv.constant0._ZN7cutlass13device_kernelIN5flash11enable_sm90INS1_16FlashAttnFwdSm90INS1_25CollectiveMainloopFwdSm90ILi2EN4cute5tupleIJNS5_1CILi1EEES8_S8_EEENS6_IJNS7_ILi128EEENS7_ILi96EEENS7_ILi192EEEEEELi128ENS_10bfloat16_tEfNS_4arch4Sm90ELb0ELb1ELb0ELb1ELb0ELb0ELb0ELb1ELb1ELb1ELb1ELb0EEENS1_21CollectiveEpilogueFwdINS6_IJSA_SA_SB_EEES9_SE_SG_Li256ELb1ELb1ELb1ELb0EEENS1_36VarlenDynamicPersistentTileSchedulerILi128ELi96ELi256ELi128ELb1ELb1ELb1ELb1ELb0ELb1EEEEEEEEEvNT_6ParamsE --------------------------
	.section	.nv.constant0._ZN7cutlass13device_kernelIN5flash11enable_sm90INS1_16FlashAttnFwdSm90INS1_25CollectiveMainloopFwdSm90ILi2EN4cute5tupleIJNS5_1CILi1EEES8_S8_EEENS6_IJNS7_ILi128EEENS7_ILi96EEENS7_ILi192EEEEEELi128ENS_10bfloat16_tEfNS_4arch4Sm90ELb0ELb1ELb0ELb1ELb0ELb0ELb0ELb1ELb1ELb1ELb1ELb0EEENS1_21CollectiveEpilogueFwdINS6_IJSA_SA_SB_EEES9_SE_SG_Li256ELb1ELb1ELb1ELb0EEENS1_36VarlenDynamicPersistentTileSchedulerILi128ELi96ELi256ELi128ELb1ELb1ELb1ELb1ELb0ELb1EEEEEEEEEvNT_6ParamsE,"a",@progbits
	.sectionflags	@""
	.align	4
.nv.constant0._ZN7cutlass13device_kernelIN5flash11enable_sm90INS1_16FlashAttnFwdSm90INS1_25CollectiveMainloopFwdSm90ILi2EN4cute5tupleIJNS5_1CILi1EEES8_S8_EEENS6_IJNS7_ILi128EEENS7_ILi96EEENS7_ILi192EEEEEELi128ENS_10bfloat16_tEfNS_4arch4Sm90ELb0ELb1ELb0ELb1ELb0ELb0ELb0ELb1ELb1ELb1ELb1ELb0EEENS1_21CollectiveEpilogueFwdINS6_IJSA_SA_SB_EEES9_SE_SG_Li256ELb1ELb1ELb1ELb0EEENS1_36VarlenDynamicPersistentTileSchedulerILi128ELi96ELi256ELi128ELb1ELb1ELb1ELb1ELb0ELb1EEEEEEEEEvNT_6ParamsE:
	.zero		3328


//--------------------- .nv.constant0._ZN7cutlass13device_kernelIN5flash11enable_sm90INS1_16FlashAttnFwdSm90INS1_25CollectiveMainloopFwdSm90ILi2EN4cute5tupleIJNS5_1CILi1EEES8_S8_EEENS6_IJNS7_ILi128EEENS7_ILi96EEENS7_ILi192EEEEEELi128ENS_10bfloat16_tEfNS_4arch4Sm90ELb0ELb1ELb0ELb1ELb0ELb1ELb0ELb1ELb1ELb1ELb1ELb0EEENS1_21CollectiveEpilogueFwdINS6_IJSA_SA_SB_EEES9_SE_SG_Li256ELb1ELb1ELb1ELb0EEENS1_36VarlenDynamicPersistentTileSchedulerILi128ELi96ELi256ELi128ELb1ELb1ELb1ELb1ELb0ELb1EEEEEEEEEvNT_6ParamsE --------------------------
	.section	.nv.constant0._ZN7cutlass13device_kernelIN5flash11enable_sm90INS1_16FlashAttnFwdSm90INS1_25CollectiveMainloopFwdSm90ILi2EN4cute5tupleIJNS5_1CILi1EEES8_S8_EEENS6_IJNS7_ILi128EEENS7_ILi96EEENS7_ILi192EEEEEELi128ENS_10bfloat16_tEfNS_4arch4Sm90ELb0ELb1ELb0ELb1ELb0ELb1ELb0ELb1ELb1ELb1ELb1ELb0EEENS1_21CollectiveEpilogueFwdINS6_IJSA_SA_SB_EEES9_SE_SG_Li256ELb1ELb1ELb1ELb0EEENS1_36VarlenDynamicPersistentTileSchedulerILi128ELi96ELi256ELi128ELb1ELb1ELb1ELb1ELb0ELb1EEEEEEEEEvNT_6ParamsE,"a",@progbits
	.sectionflags	@""
	.align	4
.nv.constant0._ZN7cutlass13device_kernelIN5flash11enable_sm90INS1_16FlashAttnFwdSm90INS1_25CollectiveMainloopFwdSm90ILi2EN4cute5tupleIJNS5_1CILi1EEES8_S8_EEENS6_IJNS7_ILi128EEENS7_ILi96EEENS7_ILi192EEEEEELi128ENS_10bfloat16_tEfNS_4arch4Sm90ELb0ELb1ELb0ELb1ELb0ELb1ELb0ELb1ELb1ELb1ELb1ELb0EEENS1_21CollectiveEpilogueFwdINS6_IJSA_SA_SB_EEES9_SE_SG_Li256ELb1ELb1ELb1ELb0EEENS1_36VarlenDynamicPersistentTileSchedulerILi128ELi96ELi256ELi128ELb1ELb1ELb1ELb1ELb0ELb1EEEEEEEEEvNT_6ParamsE:
	.zero		3328


//--------------------- .nv.constant0._ZN7cutlass13device_kernelIN5flash11enable_sm90INS1_16FlashAttnFwdSm90INS1_25CollectiveMainloopFwdSm90ILi2EN4cute5tupleIJNS5_1CILi1EEES8_S8_EEENS6_IJNS7_ILi128EEESA_NS7_ILi192EEEEEELi128ENS_10bfloat16_tEfNS_4arch4Sm90ELb1ELb0ELb0ELb0ELb0ELb0ELb0ELb1ELb1ELb1ELb1ELb0EEENS1_21CollectiveEpilogueFwdINS6_IJSA_SA_SA_EEES9_SD_SF_Li256ELb0ELb1ELb1ELb0EEENS1_19SingleTileSchedulerILb0ELb1ELb1ELi128EEEEEEEEEvNT_6ParamsE --------------------------
	.section	.nv.constant0._ZN7cutlass13device_kernelIN5flash11enable_sm90INS1_16FlashAttnFwdSm90INS1_25CollectiveMainloopFwdSm90ILi2EN4cute5tupleIJNS5_1CILi1EEES8_S8_EEENS6_IJNS7_ILi128EEESA_NS7_ILi192EEEEEELi128ENS_10bfloat16_tEfNS_4arch4Sm90ELb1ELb0ELb0ELb0ELb0ELb0ELb0ELb1ELb1ELb1ELb1ELb0EEENS1_21CollectiveEpilogueFwdINS6_IJSA_SA_SA_EEES9_SD_SF_Li256ELb0ELb1ELb1ELb0EEENS1_19SingleTileSchedulerILb0ELb1ELb1ELi128EEEEEEEEEvNT_6ParamsE,"a",@progbits
	.sectionflags	@""
	.align	4
.nv.constant0._ZN7cutlass13device_kernelIN5flash11enable_sm90INS1_16FlashAttnFwdSm90INS1_25CollectiveMainloopFwdSm90ILi2EN4cute5tupleIJNS5_1CILi1EEES8_S8_EEENS6_IJNS7_ILi128EEESA_NS7_ILi192EEEEEELi128ENS_10bfloat16_tEfNS_4arch4Sm90ELb1ELb0ELb0ELb0ELb0ELb0ELb0ELb1ELb1ELb1ELb1ELb0EEENS1_21CollectiveEpilogueFwdINS6_IJSA_SA_SA_EEES9_SD_SF_Li256ELb0ELb1ELb1ELb0EEENS1_19SingleTileSchedulerILb0ELb1ELb1ELi128EEEEEEEEEvNT_6ParamsE:
	.zero		3200


//--------------------- .nv.constant0._ZN7cutlass13device_kernelIN5flash11enable_sm90INS1_16FlashAttnFwdSm90INS1_25CollectiveMainloopFwdSm90ILi2EN4cute5tupleIJNS5_1CILi1EEES8_S8_EEENS6_IJNS7_ILi128EEESA_NS7_ILi192EEEEEELi128ENS_10bfloat16_tEfNS_4arch4Sm90ELb1ELb0ELb0ELb1ELb0ELb0ELb0ELb1ELb1ELb1ELb1ELb0EEENS1_21CollectiveEpilogueFwdINS6_IJSA_SA_SA_EEES9_SD_SF_Li256ELb1ELb1ELb1ELb0EEENS1_36VarlenDynamicPersistentTileSchedulerILi128ELi128ELi256ELi128ELb1ELb1ELb1ELb1ELb1ELb1EEEEEEEEEvNT_6ParamsE --------------------------
	.section	.nv.constant0._ZN7cutlass13device_kernelIN5flash11enable_sm90INS1_16FlashAttnFwdSm90INS1_25CollectiveMainloopFwdSm90ILi2EN4cute5tupleIJNS5_1CILi1EEES8_S8_EEENS6_IJNS7_ILi128EEESA_NS7_ILi192EEEEEELi128ENS_10bfloat16_tEfNS_4arch4Sm90ELb1ELb0ELb0ELb1ELb0ELb0ELb0ELb1ELb1ELb1ELb1ELb0EEENS1_21CollectiveEpilogueFwdINS6_IJSA_SA_SA_EEES9_SD_SF_Li256ELb1ELb1ELb1ELb0EEENS1_36VarlenDynamicPersistentTileSchedulerILi128ELi128ELi256ELi128ELb1ELb1ELb1ELb1ELb1ELb1EEEEEEEEEvNT_6ParamsE,"a",@progbits
	.sectionflags	@""
	.align	4
.nv.constant0._ZN7cutlass13device_kernelIN5flash11enable_sm90INS1_16FlashAttnFwdSm90INS1_25CollectiveMainloopFwdSm90ILi2EN4cute5tupleIJNS5_1CILi1EEES8_S8_EEENS6_IJNS7_ILi128EEESA_NS7_ILi192EEEEEELi128ENS_10bfloat16_tEfNS_4arch4Sm90ELb1ELb0ELb0ELb1ELb0ELb0ELb0ELb1ELb1ELb1ELb1ELb0EEENS1_21CollectiveEpilogueFwdINS6_IJSA_SA_SA_EEES9_SD_SF_Li256ELb1ELb1ELb1ELb0EEENS1_36VarlenDynamicPersistentTileSchedulerILi128ELi128ELi256ELi128ELb1ELb1ELb1ELb1ELb1ELb1EEEEEEEEEvNT_6ParamsE:
	.zero		3328


//--------------------- .nv.constant0._ZN7cutlass13device_kernelIN5flash11enable_sm90INS1_16FlashAttnFwdSm90INS1_25CollectiveMainloopFwdSm90ILi2EN4cute5tupleIJNS5_1CILi1EEES8_S8_EEENS6_IJNS7_ILi128EEESA_NS7_ILi192EEEEEELi128ENS_10bfloat16_tEfNS_4arch4Sm90ELb1ELb0ELb0ELb1ELb0ELb1ELb0ELb1ELb1ELb1ELb1ELb0EEENS1_21CollectiveEpilogueFwdINS6_IJSA_SA_SA_EEES9_SD_SF_Li256ELb1ELb1ELb1ELb0EEENS1_36VarlenDynamicPersistentTileSchedulerILi128ELi128ELi256ELi128ELb1ELb1ELb1ELb1ELb1ELb1EEEEEEEEEvNT_6ParamsE --------------------------
	.section	.nv.constant0._ZN7cutlass13device_kernelIN5flash11enable_sm90INS1_16FlashAttnFwdSm90INS1_25CollectiveMainloopFwdSm90ILi2EN4cute5tupleIJNS5_1CILi1EEES8_S8_EEENS6_IJNS7_ILi128EEESA_NS7_ILi192EEEEEELi128ENS_10bfloat16_tEfNS_4arch4Sm90ELb1ELb0ELb0ELb1ELb0ELb1ELb0ELb1ELb1ELb1ELb1ELb0EEENS1_21CollectiveEpilogueFwdINS6_IJSA_SA_SA_EEES9_SD_SF_Li256ELb1ELb1ELb1ELb0EEENS1_36VarlenDynamicPersistentTileSchedulerILi128ELi128ELi256ELi128ELb1ELb1ELb1ELb1ELb1ELb1EEEEEEEEEvNT_6ParamsE,"a",@progbits
	.sectionflags	@""
	.align	4
.nv.constant0._ZN7cutlass13device_kernelIN5flash11enable_sm90INS1_16FlashAttnFwdSm90INS1_25CollectiveMainloopFwdSm90ILi2EN4cute5tupleIJNS5_1CILi1EEES8_S8_EEENS6_IJNS7_ILi128EEESA_NS7_ILi192EEEEEELi128ENS_10bfloat16_tEfNS_4arch4Sm90ELb1ELb0ELb0ELb1ELb0ELb1ELb0ELb1ELb1ELb1ELb1ELb0EEENS1_21CollectiveEpilogueFwdINS6_IJSA_SA_SA_EEES9_SD_SF_Li256ELb1ELb1ELb1ELb0EEENS1_36VarlenDynamicPersistentTileSchedulerILi128ELi128ELi256ELi128ELb1ELb1ELb1ELb1ELb1ELb1EEEEEEEEEvNT_6ParamsE:
	.zero		3328


//--------------------- .nv.constant0._ZN7cutlass13device_kernelIN5flash11enable_sm90INS1_16FlashAttnFwdSm90INS1_25CollectiveMainloopFwdSm90ILi2EN4cute5tupleIJNS5_1CILi1EEES8_S8_EEENS6_IJNS7_ILi64EEESA_SA_EEELi512ENS_10bfloat16_tEfNS_4arch4Sm90ELb0ELb0ELb0ELb0ELb0ELb0ELb0ELb0ELb0ELb1ELb1ELb0EEENS1_21CollectiveEpilogueFwdINS6_IJSA_NS7_ILi512EEESA_EEES9_SC_SE_Li256ELb0ELb1ELb1ELb0EEENS1_19SingleTileSchedulerILb0ELb1ELb1ELi64EEEEEEEEEvNT_6ParamsE --------------------------
	.section	.nv.constant0._ZN7cutlass13device_kernelIN5flash11enable_sm90INS1_16FlashAttnFwdSm90INS1_25CollectiveMainloopFwdSm90ILi2EN4cute5tupleIJNS5_1CILi1EEES8_S8_EEENS6_IJNS7_ILi64EEESA_SA_EEELi512ENS_10bfloat16_tEfNS_4arch4Sm90ELb0ELb0ELb0ELb0ELb0ELb0ELb0ELb0ELb0ELb1ELb1ELb0EEENS1_21CollectiveEpilogueFwdINS6_IJSA_NS7_ILi512EEESA_EEES9_SC_SE_Li256ELb0ELb1ELb1ELb0EEENS1_19SingleTileSchedulerILb0ELb1ELb1ELi64EEEEEEEEEvNT_6ParamsE,"a",@progbits
	.sectionflags	@""
	.align	4
.nv.constant0._ZN7cutlass13device_kernelIN5flash11enable_sm90INS1_16FlashAttnFwdSm90INS1_25CollectiveMainloopFwdSm90ILi2EN4cute5tupleIJNS5_1CILi1EEES8_S8_EEENS6_IJNS7_ILi64EEESA_SA_EEELi512ENS_10bfloat16_tEfNS_4arch4Sm90ELb0ELb0ELb0ELb0ELb0ELb0ELb0ELb0ELb0ELb1ELb1ELb0EEENS1_21CollectiveEpilogueFwdINS6_IJSA_NS7_ILi512EEESA_EEES9_SC_SE_Li256ELb0ELb1ELb1ELb0EEENS1_19SingleTileSchedulerILb0ELb1ELb1ELi64EEEEEEEEEvNT_6ParamsE:
	.zero		3200


//--------------------- .nv.constant0._ZN7cutlass13device_kernelIN5flash11enable_sm90INS1_16FlashAttnFwdSm90INS1_25CollectiveMainloopFwdSm90ILi2EN4cute5tupleIJNS5_1CILi1EEES8_S8_EEENS6_IJNS7_ILi64EEESA_SA_EEELi512ENS_10bfloat16_tEfNS_4arch4Sm90ELb0ELb0ELb0ELb0ELb0ELb0ELb1ELb0ELb0ELb1ELb1ELb0EEENS1_21CollectiveEpilogueFwdINS6_IJSA_NS7_ILi512EEESA_EEES9_SC_SE_Li256ELb0ELb1ELb1ELb0EEENS1_19SingleTileSchedulerILb0ELb1ELb1ELi64EEEEEEEEEvNT_6ParamsE --------------------------
	.section	.nv.constant0._ZN7cutlass13device_kernelIN5flash11enable_sm90INS1_16FlashAttnFwdSm90INS1_25CollectiveMainloopFwdSm90ILi2EN4cute5tupleIJNS5_1CILi1EEES8_S8_EEENS6_IJNS7_ILi64EEESA_SA_EEELi512ENS_10bfloat16_tEfNS_4arch4Sm90ELb0ELb0ELb0ELb0ELb0ELb0ELb1ELb0ELb0ELb1ELb1ELb0EEENS1_21CollectiveEpilogueFwdINS6_IJSA_NS7_ILi512EEESA_EEES9_SC_SE_Li256ELb0ELb1ELb1ELb0EEENS1_19SingleTileSchedulerILb0ELb1ELb1ELi64EEEEEEEEEvNT_6ParamsE,"a",@progbits
	.sectionflags	@""
	.align	4
.nv.constant0._ZN7cutlass13device_kernelIN5flash11enable_sm90INS1_16FlashAttnFwdSm90INS1_25CollectiveMainloopFwdSm90ILi2EN4cute5tupleIJNS5_1CILi1EEES8_S8_EEENS6_IJNS7_ILi64EEESA_SA_EEELi512ENS_10bfloat16_tEfNS_4arch4Sm90ELb0ELb0ELb0ELb0ELb0ELb0ELb1ELb0ELb0ELb1ELb1ELb0EEENS1_21CollectiveEpilogueFwdINS6_IJSA_NS7_ILi512EEESA_EEES9_SC_SE_Li256ELb0ELb1ELb1ELb0EEENS1_19SingleTileSchedulerILb0ELb1ELb1ELi64EEEEEEEEEvNT_6ParamsE:
	.zero		3456


//--------------------- .nv.constant0._ZN7cutlass13device_kernelIN5flash11enable_sm90INS1_16FlashAttnFwdSm90INS1_25CollectiveMainloopFwdSm90ILi2EN4cute5tupleIJNS5_1CILi1EEES8_S8_EEENS6_IJNS7_ILi64EEESA_SA_EEELi512ENS_10bfloat16_tEfNS_4arch4Sm90ELb0ELb0ELb0ELb1ELb0ELb0ELb0ELb0ELb0ELb1ELb1ELb0EEENS1_21CollectiveEpilogueFwdINS6_IJSA_NS7_ILi512EEESA_EEES9_SC_SE_Li256ELb1ELb1ELb1ELb0EEENS1_36VarlenDynamicPersistentTileSchedulerILi64ELi64ELi256ELi128ELb1ELb1ELb1ELb0ELb1ELb1EEEEEEEEEvNT_6ParamsE --------------------------
	.section	.nv.constant0._ZN7cutlass13device_kernelIN5flash11enable_sm90INS1_16FlashAttnFwdSm90INS1_25CollectiveMainloopFwdSm90ILi2EN4cute5tupleIJNS5_1CILi1EEES8_S8_EEENS6_IJNS7_ILi64EEESA_SA_EEELi512ENS_10bfloat16_tEfNS_4arch4Sm90ELb0ELb0ELb0ELb1ELb0ELb0ELb0ELb0ELb0ELb1ELb1ELb0EEENS1_21CollectiveEpilogueFwdINS6_IJSA_NS7_ILi512EEESA_EEES9_SC_SE_Li256ELb1ELb1ELb1ELb0EEENS1_36VarlenDynamicPersistentTileSchedulerILi64ELi64ELi256ELi128ELb1ELb1ELb1ELb0ELb1ELb1EEEEEEEEEvNT_6ParamsE,"a",@progbits
	.sectionflags	@""
	.align	4
.nv.constant0._ZN7cutlass13device_kernelIN5flash11enable_sm90INS1_16FlashAttnFwdSm90INS1_25CollectiveMainloopFwdSm90ILi2EN4cute5tupleIJNS5_1CILi1EEES8_S8_EEENS6_IJNS7_ILi64EEESA_SA_EEELi512ENS_10bfloat16_tEfNS_4arch4Sm90ELb0ELb0ELb0ELb1ELb0ELb0ELb0ELb0ELb0ELb1ELb1ELb0EEENS1_21CollectiveEpilogueFwdINS6_IJSA_NS7_ILi512EEESA_EEES9_SC_SE_Li256ELb1ELb1ELb1ELb0EEENS1_36VarlenDynamicPersistentTileSchedulerILi64ELi64ELi256ELi128ELb1ELb1ELb1ELb0ELb1ELb1EEEEEEEEEvNT_6ParamsE:
	.zero		3328


//--------------------- .nv.constant0._ZN7cutlass13device_kernelIN5flash11enable_sm90INS1_16FlashAttnFwdSm90INS1_25CollectiveMainloopFwdSm90ILi2EN4cute5tupleIJNS5_1CILi1EEES8_S8_EEENS6_IJNS7_ILi64EEESA_SA_EEELi512ENS_10bfloat16_tEfNS_4arch4Sm90ELb0ELb0ELb0ELb1ELb0ELb1ELb0ELb0ELb0ELb1ELb1ELb0EEENS1_21CollectiveEpilogueFwdINS6_IJSA_NS7_ILi512EEESA_EEES9_SC_SE_Li256ELb1ELb1ELb1ELb0EEENS1_36VarlenDynamicPersistentTileSchedulerILi64ELi64ELi256ELi128ELb1ELb1ELb1ELb0ELb1ELb1EEEEEEEEEvNT_6ParamsE --------------------------
	.section	.nv.constant0._ZN7cutlass13device_kernelIN5flash11enable_sm90INS1_16FlashAttnFwdSm90INS1_25CollectiveMainloopFwdSm90ILi2EN4cute5tupleIJNS5_1CILi1EEES8_S8_EEENS6_IJNS7_ILi64EEESA_SA_EEELi512ENS_10bfloat16_tEfNS_4arch4Sm90ELb0ELb0ELb0ELb1ELb0ELb1ELb0ELb0ELb0ELb1ELb1ELb0EEENS1_21CollectiveEpilogueFwdINS6_IJSA_NS7_ILi512EEESA_EEES9_SC_SE_Li256ELb1ELb1ELb1ELb0EEENS1_36VarlenDynamicPersistentTileSchedulerILi64ELi64ELi256ELi128ELb1ELb1ELb1ELb0ELb1ELb1EEEEEEEEEvNT_6ParamsE,"a",@progbits
	.sectionflags	@""
	.align	4
.nv.constant0._ZN7cutlass13device_kernelIN5flash11enable_sm90INS1_16FlashAttnFwdSm90INS1_25CollectiveMainloopFwdSm90ILi2EN4cute5tupleIJNS5_1CILi1EEES8_S8_EEENS6_IJNS7_ILi64EEESA_SA_EEELi512ENS_10bfloat16_tEfNS_4arch4Sm90ELb0ELb0ELb0ELb1ELb0ELb1ELb0ELb0ELb0ELb1ELb1ELb0EEENS1_21CollectiveEpilogueFwdINS6_IJSA_NS7_ILi512EEESA_EEES9_SC_SE_Li256ELb1ELb1ELb1ELb0EEENS1_36VarlenDynamicPersistentTileSchedulerILi64ELi64ELi256ELi128ELb1ELb1ELb1ELb0ELb1ELb1EEEEEEEEEvNT_6ParamsE:
	.zero		3328


//--------------------- .nv.constant0._ZN7cutlass13device_kernelIN5flash11enable_sm90INS1_16FlashAttnFwdSm90INS1_25CollectiveMainloopFwdSm90ILi2EN4cute5tupleIJNS5_1CILi1EEES8_S8_EEENS6_IJNS7_ILi64EEESA_SA_EEELi512ENS_10bfloat16_tEfNS_4arch4Sm90ELb0ELb0ELb0ELb1ELb0ELb0ELb1ELb0ELb0ELb1ELb1ELb0EEENS1_21CollectiveEpilogueFwdINS6_IJSA_NS7_ILi512EEESA_EEES9_SC_SE_Li256ELb1ELb1ELb1ELb0EEENS1_36VarlenDynamicPersistentTileSchedulerILi64ELi64ELi256ELi128ELb1ELb1ELb1ELb0ELb1ELb1EEEEEEEEEvNT_6ParamsE --------------------------
	.section	.nv.constant0._ZN7cutlass13device_kernelIN5flash11enable_sm90INS1_16FlashAttnFwdSm90INS1_25CollectiveMainloopFwdSm90ILi2EN4cute5tupleIJNS5_1CILi1EEES8_S8_EEENS6_IJNS7_ILi64EEESA_SA_EEELi512ENS_10bfloat16_tEfNS_4arch4Sm90ELb0ELb0ELb0ELb1ELb0ELb0ELb1ELb0ELb0ELb1ELb1ELb0EEENS1_21CollectiveEpilogueFwdINS6_IJSA_NS7_ILi512EEESA_EEES9_SC_SE_Li256ELb1ELb1ELb1ELb0EEENS1_36VarlenDynamicPersistentTileSchedulerILi64ELi64ELi256ELi128ELb1ELb1ELb1ELb0ELb1ELb1EEEEEEEEEvNT_6ParamsE,"a",@progbits
	.sectionflags	@""
	.align	4
.nv.constant0._ZN7cutlass13device_kernelIN5flash11enable_sm90INS1_16FlashAttnFwdSm90INS1_25CollectiveMainloopFwdSm90ILi2EN4cute5tupleIJNS5_1CILi1EEES8_S8_EEENS6_IJNS7_ILi64EEESA_SA_EEELi512ENS_10bfloat16_tEfNS_4arch4Sm90ELb0ELb0ELb0ELb1ELb0ELb0ELb1ELb0ELb0ELb1ELb1ELb0EEENS1_21CollectiveEpilogueFwdINS6_IJSA_NS7_ILi512EEESA_EEES9_SC_SE_Li256ELb1ELb1ELb1ELb0EEENS1_36VarlenDynamicPersistentTileSchedulerILi64ELi64ELi256ELi128ELb1ELb1ELb1ELb0ELb1ELb1EEEEEEEEEvNT_6ParamsE:
	.zero		3584


//--------------------- .nv.constant0._ZN7cutlass13device_kernelIN5flash11enable_sm90INS1_16FlashAttnFwdSm90INS1_25CollectiveMainloopFwdSm90ILi2EN4cute5tupleIJNS5_1CILi1EEES8_S8_EEENS6_IJNS7_ILi64EEESA_SA_EEELi512ENS_10bfloat16_tEfNS_4arch4Sm90ELb0ELb0ELb0ELb1ELb0ELb1ELb1ELb0ELb0ELb1ELb1ELb0EEENS1_21CollectiveEpilogueFwdINS6_IJSA_NS7_ILi512EEESA_EEES9_SC_SE_Li256ELb1ELb1ELb1ELb0EEENS1_36VarlenDynamicPersistentTileSchedulerILi64ELi64ELi256ELi128ELb1ELb1ELb1ELb0ELb1ELb1EEEEEEEEEvNT_6ParamsE --------------------------
	.section	.nv.constant0._ZN7cutlass13device_kernelIN5flash11enable_sm90INS1_16FlashAttnFwdSm90INS1_25CollectiveMainloopFwdSm90ILi2EN4cute5tupleIJNS5_1CILi1EEES8_S8_EEENS6_IJNS7_ILi64EEESA_SA_EEELi512ENS_10bfloat16_tEfNS_4arch4Sm90ELb0ELb0ELb0ELb1ELb0ELb1ELb1ELb0ELb0ELb1ELb1ELb0EEENS1_21CollectiveEpilogueFwdINS6_IJSA_NS7_ILi512EEESA_EEES9_SC_SE_Li256ELb1ELb1ELb1ELb0EEENS1_36VarlenDynamicPersistentTileSchedulerILi64ELi64ELi256ELi128ELb1ELb1ELb1ELb0ELb1ELb1EEEEEEEEEvNT_6ParamsE,"a",@progbits
	.sectionflags	@""
	.align	4
.nv.constant0._ZN7cutlass13device_kernelIN5flash11enable_sm90INS1_16FlashAttnFwdSm90INS1_25CollectiveMainloopFwdSm90ILi2EN4cute5tupleIJNS5_1CILi1EEES8_S8_EEENS6_IJNS7_ILi64EEESA_SA_EEELi512ENS_10bfloat16_tEfNS_4arch4Sm90ELb0ELb0ELb0ELb1ELb0ELb1ELb1ELb0ELb0ELb1ELb1ELb0EEENS1_21CollectiveEpilogueFwdINS6_IJSA_NS7_ILi512EEESA_EEES9_SC_SE_Li256ELb1ELb1ELb1ELb0EEENS1_36VarlenDynamicPersistentTileSchedulerILi64ELi64ELi256ELi128ELb1ELb1ELb1ELb0ELb1ELb1EEEEEEEEEvNT_6ParamsE:
	.zero		3584


//--------------------- .nv.constant0._ZN7cutlass13device_kernelIN5flash11enable_sm90INS1_16FlashAttnFwdSm90INS1_25CollectiveMainloopFwdSm90ILi2EN4cute5tupleIJNS5_1CILi1EEES8_S8_EEENS6_IJNS7_ILi64EEESA_SA_EEELi512ENS_10bfloat16_tEfNS_4arch4Sm90ELb0ELb1ELb0ELb0ELb0ELb0ELb0ELb0ELb0ELb1ELb1ELb0EEENS1_21CollectiveEpilogueFwdINS6_IJSA_NS7_ILi512EEESA_EEES9_SC_SE_Li256ELb0ELb1ELb1ELb0EEENS1_19SingleTileSchedulerILb0ELb1ELb1ELi64EEEEEEEEEvNT_6ParamsE --------------------------
	.section	.nv.constant0._ZN7cutlass13device_kernelIN5flash11enable_sm90INS1_16FlashAttnFwdSm90INS1_25CollectiveMainloopFwdSm90ILi2EN4cute5tupleIJNS5_1CILi1EEES8_S8_EEENS6_IJNS7_ILi64EEESA_SA_EEELi512ENS_10bfloat16_tEfNS_4arch4Sm90ELb0ELb1ELb0ELb0ELb0ELb0ELb0ELb0ELb0ELb1ELb1ELb0EEENS1_21CollectiveEpilogueFwdINS6_IJSA_NS7_ILi512EEESA_EEES9_SC_SE_Li256ELb0ELb1ELb1ELb0EEENS1_19SingleTileSchedulerILb0ELb1ELb1ELi64EEEEEEEEEvNT_6ParamsE,"a",@progbits
	.sectionflags	@""
	.align	4
.nv.constant0._ZN7cutlass13device_kernelIN5flash11enable_sm90INS1_16FlashAttnFwdSm90INS1_25CollectiveMainloopFwdSm90ILi2EN4cute5tupleIJNS5_1CILi1EEES8_S8_EEENS6_IJNS7_ILi64EEESA_SA_EEELi512ENS_10bfloat16_tEfNS_4arch4Sm90ELb0ELb1ELb0ELb0ELb0ELb0ELb0ELb0ELb0ELb1ELb1ELb0EEENS1_21CollectiveEpilogueFwdINS6_IJSA_NS7_ILi512EEESA_EEES9_SC_SE_Li256ELb0ELb1ELb1ELb0EEENS1_19SingleTileSchedulerILb0ELb1ELb1ELi64EEEEEEEEEvNT_6ParamsE:
	.zero		3200


//--------------------- .nv.constant0._ZN7cutlass13device_kernelIN5flash11enable_sm90INS1_16FlashAttnFwdSm90INS1_25CollectiveMainloopFwdSm90ILi2EN4cute5tupleIJNS5_1CILi1EEES8_S8_EEENS6_IJNS7_ILi64EEESA_SA_EEELi512ENS_10bfloat16_tEfNS_4arch4Sm90ELb0ELb1ELb0ELb0ELb0ELb0ELb1ELb0ELb0ELb1ELb1ELb0EEENS1_21CollectiveEpilogueFwdINS6_IJSA_NS7_ILi512EEESA_EEES9_SC_SE_Li256ELb0ELb1ELb1ELb0EEENS1_19SingleTileSchedulerILb0ELb1ELb1ELi64EEEEEEEEEvNT_6ParamsE --------------------------
	.section	.nv.constant0._ZN7cutlass13device_kernelIN5flash11enable_sm90INS1_16FlashAttnFwdSm90INS1_25CollectiveMainloopFwdSm90ILi2EN4cute5tupleIJNS5_1CILi1EEES8_S8_EEENS6_IJNS7_ILi64EEESA_SA_EEELi512ENS_10bfloat16_tEfNS_4arch4Sm90ELb0ELb1ELb0ELb0ELb0ELb0ELb1ELb0ELb0ELb1ELb1ELb0EEENS1_21CollectiveEpilogueFwdINS6_IJSA_NS7_ILi512EEESA_EEES9_SC_SE_Li256ELb0ELb1ELb1ELb0EEENS1_19SingleTileSchedulerILb0ELb1ELb1ELi64EEEEEEEEEvNT_6ParamsE,"a",@progbits
	.sectionflags	@""
	.align	4
.nv.constant0._ZN7cutlass13device_kernelIN5flash11enable_sm90INS1_16FlashAttnFwdSm90INS1_25CollectiveMainloopFwdSm90ILi2EN4cute5tupleIJNS5_1CILi1EEES8_S8_EEENS6_IJNS7_ILi64EEESA_SA_EEELi512ENS_10bfloat16_tEfNS_4arch4Sm90ELb0ELb1ELb0ELb0ELb0ELb0ELb1ELb0ELb0ELb1ELb1ELb0EEENS1_21CollectiveEpilogueFwdINS6_IJSA_NS7_ILi512EEESA_EEES9_SC_SE_Li256ELb0ELb1ELb1ELb0EEENS1_19SingleTileSchedulerILb0ELb1ELb1ELi64EEEEEEEEEvNT_6ParamsE:
	.zero		3456


//--------------------- .nv.constant0._ZN7cutlass13device_kernelIN5flash11enable_sm90INS1_16FlashAttnFwdSm90INS1_25CollectiveMainloopFwdSm90ILi2EN4cute5tupleIJNS5_1CILi1EEES8_S8_EEENS6_IJNS7_ILi64EEESA_SA_EEELi512ENS_10bfloat16_tEfNS_4arch4Sm90ELb0ELb1ELb0ELb1ELb0ELb0ELb0ELb0ELb0ELb1ELb1ELb0EEENS1_21CollectiveEpilogueFwdINS6_IJSA_NS7_ILi512EEESA_EEES9_SC_SE_Li256ELb1ELb1ELb1ELb0EEENS1_36VarlenDynamicPersistentTileSchedulerILi64ELi64ELi256ELi128ELb1ELb1ELb1ELb1ELb0ELb1EEEEEEEEEvNT_6ParamsE --------------------------
	.section	.nv.constant0._ZN7cutlass13device_kernelIN5flash11enable_sm90INS1_16FlashAttnFwdSm90INS1_25CollectiveMainloopFwdSm90ILi2EN4cute5tupleIJNS5_1CILi1EEES8_S8_EEENS6_IJNS7_ILi64EEESA_SA_EEELi512ENS_10bfloat16_tEfNS_4arch4Sm90ELb0ELb1ELb0ELb1ELb0ELb0ELb0ELb0ELb0ELb1ELb1ELb0EEENS1_21CollectiveEpilogueFwdINS6_IJSA_NS7_ILi512EEESA_EEES9_SC_SE_Li256ELb1ELb1ELb1ELb0EEENS1_36VarlenDynamicPersistentTileSchedulerILi64ELi64ELi256ELi128ELb1ELb1ELb1ELb1ELb0ELb1EEEEEEEEEvNT_6ParamsE,"a",@progbits
	.sectionflags	@""
	.align	4
.nv.constant0._ZN7cutlass13device_kernelIN5flash11enable_sm90INS1_16FlashAttnFwdSm90INS1_25CollectiveMainloopFwdSm90ILi2EN4cute5tupleIJNS5_1CILi1EEES8_S8_EEENS6_IJNS7_ILi64EEESA_SA_EEELi512ENS_10bfloat16_tEfNS_4arch4Sm90ELb0ELb1ELb0ELb1ELb0ELb0ELb0ELb0ELb0ELb1ELb1ELb0EEENS1_21CollectiveEpilogueFwdINS6_IJSA_NS7_ILi512EEESA_EEES9_SC_SE_Li256ELb1ELb1ELb1ELb0EEENS1_36VarlenDynamicPersistentTileSchedulerILi64ELi64ELi256ELi128ELb1ELb1ELb1ELb1ELb0ELb1EEEEEEEEEvNT_6ParamsE:
	.zero		3328


//--------------------- .nv.constant0._ZN7cutlass13device_kernelIN5flash11enable_sm90INS1_16FlashAttnFwdSm90INS1_25CollectiveMainloopFwdSm90ILi2EN4cute5tupleIJNS5_1CILi1EEES8_S8_EEENS6_IJNS7_ILi64EEESA_SA_EEELi512ENS_10bfloat16_tEfNS_4arch4Sm90ELb0ELb1ELb0ELb1ELb0ELb1ELb0ELb0ELb0ELb1ELb1ELb0EEENS1_21CollectiveEpilogueFwdINS6_IJSA_NS7_ILi512EEESA_EEES9_SC_SE_Li256ELb1ELb1ELb1ELb0EEENS1_36VarlenDynamicPersistentTileSchedulerILi64ELi64ELi256ELi128ELb1ELb1ELb1ELb1ELb0ELb1EEEEEEEEEvNT_6ParamsE --------------------------
	.section	.nv.constant0._ZN7cutlass13device_kernelIN5flash11enable_sm90INS1_16FlashAttnFwdSm90INS1_25CollectiveMainloopFwdSm90ILi2EN4cute5tupleIJNS5_1CILi1EEES8_S8_EEENS6_IJNS7_ILi64EEESA_SA_EEELi512ENS_10bfloat16_tEfNS_4arch4Sm90ELb0ELb1ELb0ELb1ELb0ELb1ELb0ELb0ELb0ELb1ELb1ELb0EEENS1_21CollectiveEpilogueFwdINS6_IJSA_NS7_ILi512EEESA_EEES9_SC_SE_Li256ELb1ELb1ELb1ELb0EEENS1_36VarlenDynamicPersistentTileSchedulerILi64ELi64ELi256ELi128ELb1ELb1ELb1ELb1ELb0ELb1EEEEEEEEEvNT_6ParamsE,"a",@progbits
	.sectionflags	@""
	.align	4
.nv.constant0._ZN7cutlass13device_kernelIN5flash11enable_sm90INS1_16FlashAttnFwdSm90INS1_25CollectiveMainloopFwdSm90ILi2EN4cute5tupleIJNS5_1CILi1EEES8_S8_EEENS6_IJNS7_ILi64EEESA_SA_EEELi512ENS_10bfloat16_tEfNS_4arch4Sm90ELb0ELb1ELb0ELb1ELb0ELb1ELb0ELb0ELb0ELb1ELb1ELb0EEENS1_21CollectiveEpilogueFwdINS6_IJSA_NS7_ILi512EEESA_EEES9_SC_SE_Li256ELb1ELb1ELb1ELb0EEENS1_36VarlenDynamicPersistentTileSchedulerILi64ELi64ELi256ELi128ELb1ELb1ELb1ELb1ELb0ELb1EEEEEEEEEvNT_6ParamsE:
	.zero		3328


//--------------------- .nv.constant0._ZN7cutlass13device_kernelIN5flash11enable_sm90INS1_16FlashAttnFwdSm90INS1_25CollectiveMainloopFwdSm90ILi2EN4cute5tupleIJNS5_1CILi1EEES8_S8_EEENS6_IJNS7_ILi64EEESA_SA_EEELi512ENS_10bfloat16_tEfNS_4arch4Sm90ELb0ELb1ELb0ELb1ELb0ELb0ELb1ELb0ELb0ELb1ELb1ELb0EEENS1_21CollectiveEpilogueFwdINS6_IJSA_NS7_ILi512EEESA_EEES9_SC_SE_Li256ELb1ELb1ELb1ELb0EEENS1_36VarlenDynamicPersistentTileSchedulerILi64ELi64ELi256ELi128ELb1ELb1ELb1ELb1ELb0ELb1EEEEEEEEEvNT_6ParamsE --------------------------
	.section	.nv.constant0._ZN7cutlass13device_kernelIN5flash11enable_sm90INS1_16FlashAttnFwdSm90INS1_25CollectiveMainloopFwdSm90ILi2EN4cute5tupleIJNS5_1CILi1EEES8_S8_EEENS6_IJNS7_ILi64EEESA_SA_EEELi512ENS_10bfloat16_tEfNS_4arch4Sm90ELb0ELb1ELb0ELb1ELb0ELb0ELb1ELb0ELb0ELb1ELb1ELb0EEENS1_21CollectiveEpilogueFwdINS6_IJSA_NS7_ILi512EEESA_EEES9_SC_SE_Li256ELb1ELb1ELb1ELb0EEENS1_36VarlenDynamicPersistentTileSchedulerILi64ELi64ELi256ELi128ELb1ELb1ELb1ELb1ELb0ELb1EEEEEEEEEvNT_6ParamsE,"a",@progbits
	.sectionflags	@""
	.align	4
.nv.constant0._ZN7cutlass13device_kernelIN5flash11enable_sm90INS1_16FlashAttnFwdSm90INS1_25CollectiveMainloopFwdSm90ILi2EN4cute5tupleIJNS5_1CILi1EEES8_S8_EEENS6_IJNS7_ILi64EEESA_SA_EEELi512ENS_10bfloat16_tEfNS_4arch4Sm90ELb0ELb1ELb0ELb1ELb0ELb0ELb1ELb0ELb0ELb1ELb1ELb0EEENS1_21CollectiveEpilogueFwdINS6_IJSA_NS7_ILi512EEESA_EEES9_SC_SE_Li256ELb1ELb1ELb1ELb0EEENS1_36VarlenDynamicPersistentTileSchedulerILi64ELi64ELi256ELi128ELb1ELb1ELb1ELb1ELb0ELb1EEEEEEEEEvNT_6ParamsE:
	.zero		3584


//--------------------- .nv.constant0._ZN7cutlass13device_kernelIN5flash11enable_sm90INS1_16FlashAttnFwdSm90INS1_25CollectiveMainloopFwdSm90ILi2EN4cute5tupleIJNS5_1CILi1EEES8_S8_EEENS6_IJNS7_ILi64EEESA_SA_EEELi512ENS_10bfloat16_tEfNS_4arch4Sm90ELb0ELb1ELb0ELb1ELb0ELb1ELb1ELb0ELb0ELb1ELb1ELb0EEENS1_21CollectiveEpilogueFwdINS6_IJSA_NS7_ILi512EEESA_EEES9_SC_SE_Li256ELb1ELb1ELb1ELb0EEENS1_36VarlenDynamicPersistentTileSchedulerILi64ELi64ELi256ELi128ELb1ELb1ELb1ELb1ELb0ELb1EEEEEEEEEvNT_6ParamsE --------------------------
	.section	.nv.constant0._ZN7cutlass13device_kernelIN5flash11enable_sm90INS1_16FlashAttnFwdSm90INS1_25CollectiveMainloopFwdSm90ILi2EN4cute5tupleIJNS5_1CILi1EEES8_S8_EEENS6_IJNS7_ILi64EEESA_SA_EEELi512ENS_10bfloat16_tEfNS_4arch4Sm90ELb0ELb1ELb0ELb1ELb0ELb1ELb1ELb0ELb0ELb1ELb1ELb0EEENS1_21CollectiveEpilogueFwdINS6_IJSA_NS7_ILi512EEESA_EEES9_SC_SE_Li256ELb1ELb1ELb1ELb0EEENS1_36VarlenDynamicPersistentTileSchedulerILi64ELi64ELi256ELi128ELb1ELb1ELb1ELb1ELb0ELb1EEEEEEEEEvNT_6ParamsE,"a",@progbits
	.sectionflags	@""
	.align	4
.nv.constant0._ZN7cutlass13device_kernelIN5flash11enable_sm90INS1_16FlashAttnFwdSm90INS1_25CollectiveMainloopFwdSm90ILi2EN4cute5tupleIJNS5_1CILi1EEES8_S8_EEENS6_IJNS7_ILi64EEESA_SA_EEELi512ENS_10bfloat16_tEfNS_4arch4Sm90ELb0ELb1ELb0ELb1ELb0ELb1ELb1ELb0ELb0ELb1ELb1ELb0EEENS1_21CollectiveEpilogueFwdINS6_IJSA_NS7_ILi512EEESA_EEES9_SC_SE_Li256ELb1ELb1ELb1ELb0EEENS1_36VarlenDynamicPersistentTileSchedulerILi64ELi64ELi256ELi128ELb1ELb1ELb1ELb1ELb0ELb1EEEEEEEEEvNT_6ParamsE:
	.zero		3584


//--------------------- .nv.constant0._ZN7cutlass13device_kernelIN5flash11enable_sm90INS1_16FlashAttnFwdSm90INS1_25CollectiveMainloopFwdSm90ILi2EN4cute5tupleIJNS5_1CILi1EEES8_S8_EEENS6_IJNS7_ILi64EEESA_SA_EEELi512ENS_10bfloat16_tEfNS_4arch4Sm90ELb1ELb0ELb0ELb0ELb0ELb0ELb0ELb0ELb0ELb1ELb1ELb0EEENS1_21CollectiveEpilogueFwdINS6_IJSA_NS7_ILi512EEESA_EEES9_SC_SE_Li256ELb0ELb1ELb1ELb0EEENS1_19SingleTileSchedulerILb0ELb1ELb1ELi64EEEEEEEEEvNT_6ParamsE --------------------------
	.section	.nv.constant0._ZN7cutlass13device_kernelIN5flash11enable_sm90INS1_16FlashAttnFwdSm90INS1_25CollectiveMainloopFwdSm90ILi2EN4cute5tupleIJNS5_1CILi1EEES8_S8_EEENS6_IJNS7_ILi64EEESA_SA_EEELi512ENS_10bfloat16_tEfNS_4arch4Sm90ELb1ELb0ELb0ELb0ELb0ELb0ELb0ELb0ELb0ELb1ELb1ELb0EEENS1_21CollectiveEpilogueFwdINS6_IJSA_NS7_ILi512EEESA_EEES9_SC_SE_Li256ELb0ELb1ELb1ELb0EEENS1_19SingleTileSchedulerILb0ELb1ELb1ELi64EEEEEEEEEvNT_6ParamsE,"a",@progbits
	.sectionflags	@""
	.align	4
.nv.constant0._ZN7cutlass13device_kernelIN5flash11enable_sm90INS1_16FlashAttnFwdSm90INS1_25CollectiveMainloopFwdSm90ILi2EN4cute5tupleIJNS5_1CILi1EEES8_S8_EEENS6_IJNS7_ILi64EEESA_SA_EEELi512ENS_10bfloat16_tEfNS_4arch4Sm90ELb1ELb0ELb0ELb0ELb0ELb0ELb0ELb0ELb0ELb1ELb1ELb0EEENS1_21CollectiveEpilogueFwdINS6_IJSA_NS7_ILi512EEESA_EEES9_SC_SE_Li256ELb0ELb1ELb1ELb0EEENS1_19SingleTileSchedulerILb0ELb1ELb1ELi64EEEEEEEEEvNT_6ParamsE:
	.zero		3200


//--------------------- .nv.constant0._ZN7cutlass13device_kernelIN5flash11enable_sm90INS1_16FlashAttnFwdSm90INS1_25CollectiveMainloopFwdSm90ILi2EN4cute5tupleIJNS5_1CILi1EEES8_S8_EEENS6_IJNS7_ILi64EEESA_SA_EEELi512ENS_10bfloat16_tEfNS_4arch4Sm90ELb1ELb0ELb0ELb0ELb0ELb0ELb1ELb0ELb0ELb1ELb1ELb0EEENS1_21CollectiveEpilogueFwdINS6_IJSA_NS7_ILi512EEESA_EEES9_SC_SE_Li256ELb0ELb1ELb1ELb0EEENS1_19SingleTileSchedulerILb0ELb1ELb1ELi64EEEEEEEEEvNT_6ParamsE --------------------------
	.section	.nv.constant0._ZN7cutlass13device_kernelIN5flash11enable_sm90INS1_16FlashAttnFwdSm90INS1_25CollectiveMainloopFwdSm90ILi2EN4cute5tupleIJNS5_1CILi1EEES8_S8_EEENS6_IJNS7_ILi64EEESA_SA_EEELi512ENS_10bfloat16_tEfNS_4arch4Sm90ELb1ELb0ELb0ELb0ELb0ELb0ELb1ELb0ELb0ELb1ELb1ELb0EEENS1_21CollectiveEpilogueFwdINS6_IJSA_NS7_ILi512EEESA_EEES9_SC_SE_Li256ELb0ELb1ELb1ELb0EEENS1_19SingleTileSchedulerILb0ELb1ELb1ELi64EEEEEEEEEvNT_6ParamsE,"a",@progbits
	.sectionflags	@""
	.align	4
.nv.constant0._ZN7cutlass13device_kernelIN5flash11enable_sm90INS1_16FlashAttnFwdSm90INS1_25CollectiveMainloopFwdSm90ILi2EN4cute5tupleIJNS5_1CILi1EEES8_S8_EEENS6_IJNS7_ILi64EEESA_SA_EEELi512ENS_10bfloat16_tEfNS_4arch4Sm90ELb1ELb0ELb0ELb0ELb0ELb0ELb1ELb0ELb0ELb1ELb1ELb0EEENS1_21CollectiveEpilogueFwdINS6_IJSA_NS7_ILi512EEESA_EEES9_SC_SE_Li256ELb0ELb1ELb1ELb0EEENS1_19SingleTileSchedulerILb0ELb1ELb1ELi64EEEEEEEEEvNT_6ParamsE:
	.zero		3456


//--------------------- .nv.constant0._ZN7cutlass13device_kernelIN5flash11enable_sm90INS1_16FlashAttnFwdSm90INS1_25CollectiveMainloopFwdSm90ILi2EN4cute5tupleIJNS5_1CILi1EEES8_S8_EEENS6_IJNS7_ILi64EEESA_SA_EEELi512ENS_10bfloat16_tEfNS_4arch4Sm90ELb1ELb0ELb0ELb1ELb0ELb0ELb0ELb0ELb0ELb1ELb1ELb0EEENS1_21CollectiveEpilogueFwdINS6_IJSA_NS7_ILi512EEESA_EEES9_SC_SE_Li256ELb1ELb1ELb1ELb0EEENS1_36VarlenDynamicPersistentTileSchedulerILi64ELi64ELi256ELi128ELb1ELb1ELb1ELb1ELb1ELb1EEEEEEEEEvNT_6ParamsE --------------------------
	.section	.nv.constant0._ZN7cutlass13device_kernelIN5flash11enable_sm90INS1_16FlashAttnFwdSm90INS1_25CollectiveMainloopFwdSm90ILi2EN4cute5tupleIJNS5_1CILi1EEES8_S8_EEENS6_IJNS7_ILi64EEESA_SA_EEELi512ENS_10bfloat16_tEfNS_4arch4Sm90ELb1ELb0ELb0ELb1ELb0ELb0ELb0ELb0ELb0ELb1ELb1ELb0EEENS1_21CollectiveEpilogueFwdINS6_IJSA_NS7_ILi512EEESA_EEES9_SC_SE_Li256ELb1ELb1ELb1ELb0EEENS1_36VarlenDynamicPersistentTileSchedulerILi64ELi64ELi256ELi128ELb1ELb1ELb1ELb1ELb1ELb1EEEEEEEEEvNT_6ParamsE,"a",@progbits
	.sectionflags	@""
	.align	4
.nv.constant0._ZN7cutlass13device_kernelIN5flash11enable_sm90INS1_16FlashAttnFwdSm90INS1_25CollectiveMainloopFwdSm90ILi2EN4cute5tupleIJNS5_1CILi1EEES8_S8_EEENS6_IJNS7_ILi64EEESA_SA_EEELi512ENS_10bfloat16_tEfNS_4arch4Sm90ELb1ELb0ELb0ELb1ELb0ELb0ELb0ELb0ELb0ELb1ELb1ELb0EEENS1_21CollectiveEpilogueFwdINS6_IJSA_NS7_ILi512EEESA_EEES9_SC_SE_Li256ELb1ELb1ELb1ELb0EEENS1_36VarlenDynamicPersistentTileSchedulerILi64ELi64ELi256ELi128ELb1ELb1ELb1ELb1ELb1ELb1EEEEEEEEEvNT_6ParamsE:
	.zero		3328


//--------------------- .nv.constant0._ZN7cutlass13device_kernelIN5flash11enable_sm90INS1_16FlashAttnFwdSm90INS1_25CollectiveMainloopFwdSm90ILi2EN4cute5tupleIJNS5_1CILi1EEES8_S8_EEENS6_IJNS7_ILi64EEESA_SA_EEELi512ENS_10bfloat16_tEfNS_4arch4Sm90ELb1ELb0ELb0ELb1ELb0ELb1ELb0ELb0ELb0ELb1ELb1ELb0EEENS1_21CollectiveEpilogueFwdINS6_IJSA_NS7_ILi512EEESA_EEES9_SC_SE_Li256ELb1ELb1ELb1ELb0EEENS1_36VarlenDynamicPersistentTileSchedulerILi64ELi64ELi256ELi128ELb1ELb1ELb1ELb1ELb1ELb1EEEEEEEEEvNT_6ParamsE --------------------------
	.section	.nv.constant0._ZN7cutlass13device_kernelIN5flash11enable_sm90INS1_16FlashAttnFwdSm90INS1_25CollectiveMainloopFwdSm90ILi2EN4cute5tupleIJNS5_1CILi1EEES8_S8_EEENS6_IJNS7_ILi64EEESA_SA_EEELi512ENS_10bfloat16_tEfNS_4arch4Sm90ELb1ELb0ELb0ELb1ELb0ELb1ELb0ELb0ELb0ELb1ELb1ELb0EEENS1_21CollectiveEpilogueFwdINS6_IJSA_NS7_ILi512EEESA_EEES9_SC_SE_Li256ELb1ELb1ELb1ELb0EEENS1_36VarlenDynamicPersistentTileSchedulerILi64ELi64ELi256ELi128ELb1ELb1ELb1ELb1ELb1ELb1EEEEEEEEEvNT_6ParamsE,"a",@progbits
	.sectionflags	@""
	.align	4
.nv.constant0._ZN7cutlass13device_kernelIN5flash11enable_sm90INS1_16FlashAttnFwdSm90INS1_25CollectiveMainloopFwdSm90ILi2EN4cute5tupleIJNS5_1CILi1EEES8_S8_EEENS6_IJNS7_ILi64EEESA_SA_EEELi512ENS_10bfloat16_tEfNS_4arch4Sm90ELb1ELb0ELb0ELb1ELb0ELb1ELb0ELb0ELb0ELb1ELb1ELb0EEENS1_21CollectiveEpilogueFwdINS6_IJSA_NS7_ILi512EEESA_EEES9_SC_SE_Li256ELb1ELb1ELb1ELb0EEENS1_36VarlenDynamicPersistentTileSchedulerILi64ELi64ELi256ELi128ELb1ELb1ELb1ELb1ELb1ELb1EEEEEEEEEvNT_6ParamsE:
	.zero		3328


//--------------------- .nv.constant0._ZN7cutlass13device_kernelIN5flash11enable_sm90INS1_16FlashAttnFwdSm90INS1_25CollectiveMainloopFwdSm90ILi2EN4cute5tupleIJNS5_1CILi1EEES8_S8_EEENS6_IJNS7_ILi64EEESA_SA_EEELi512ENS_10bfloat16_tEfNS_4arch4Sm90ELb1ELb0ELb0ELb1ELb0ELb0ELb1ELb0ELb0ELb1ELb1ELb0EEENS1_21CollectiveEpilogueFwdINS6_IJSA_NS7_ILi512EEESA_EEES9_SC_SE_Li256ELb1ELb1ELb1ELb0EEENS1_36VarlenDynamicPersistentTileSchedulerILi64ELi64ELi256ELi128ELb1ELb1ELb1ELb1ELb1ELb1EEEEEEEEEvNT_6ParamsE --------------------------
	.section	.nv.constant0._ZN7cutlass13device_kernelIN5flash11enable_sm90INS1_16FlashAttnFwdSm90INS1_25CollectiveMainloopFwdSm90ILi2EN4cute5tupleIJNS5_1CILi1EEES8_S8_EEENS6_IJNS7_ILi64EEESA_SA_EEELi512ENS_10bfloat16_tEfNS_4arch4Sm90ELb1ELb0ELb0ELb1ELb0ELb0ELb1ELb0ELb0ELb1ELb1ELb0EEENS1_21CollectiveEpilogueFwdINS6_IJSA_NS7_ILi512EEESA_EEES9_SC_SE_Li256ELb1ELb1ELb1ELb0EEENS1_36VarlenDynamicPersistentTileSchedulerILi64ELi64ELi256ELi128ELb1ELb1ELb1ELb1ELb1ELb1EEEEEEEEEvNT_6ParamsE,"a",@progbits
	.sectionflags	@""
	.align	4
.nv.constant0._ZN7cutlass13device_kernelIN5flash11enable_sm90INS1_16FlashAttnFwdSm90INS1_25CollectiveMainloopFwdSm90ILi2EN4cute5tupleIJNS5_1CILi1EEES8_S8_EEENS6_IJNS7_ILi64EEESA_SA_EEELi512ENS_10bfloat16_tEfNS_4arch4Sm90ELb1ELb0ELb0ELb1ELb0ELb0ELb1ELb0ELb0ELb1ELb1ELb0EEENS1_21CollectiveEpilogueFwdINS6_IJSA_NS7_ILi512EEESA_EEES9_SC_SE_Li256ELb1ELb1ELb1ELb0EEENS1_36VarlenDynamicPersistentTileSchedulerILi64ELi64ELi256ELi128ELb1ELb1ELb1ELb1ELb1ELb1EEEEEEEEEvNT_6ParamsE:
	.zero		3584


//--------------------- .nv.constant0._ZN7cutlass13device_kernelIN5flash11enable_sm90INS1_16FlashAttnFwdSm90INS1_25CollectiveMainloopFwdSm90ILi2EN4cute5tupleIJNS5_1CILi1EEES8_S8_EEENS6_IJNS7_ILi64EEESA_SA_EEELi512ENS_10bfloat16_tEfNS_4arch4Sm90ELb1ELb0ELb0ELb1ELb0ELb1ELb1ELb0ELb0ELb1ELb1ELb0EEENS1_21CollectiveEpilogueFwdINS6_IJSA_NS7_ILi512EEESA_EEES9_SC_SE_Li256ELb1ELb1ELb1ELb0EEENS1_36VarlenDynamicPersistentTileSchedulerILi64ELi64ELi256ELi128ELb1ELb1ELb1ELb1ELb1ELb1EEEEEEEEEvNT_6ParamsE --------------------------
	.section	.nv.constant0._ZN7cutlass13device_kernelIN5flash11enable_sm90INS1_16FlashAttnFwdSm90INS1_25CollectiveMainloopFwdSm90ILi2EN4cute5tupleIJNS5_1CILi1EEES8_S8_EEENS6_IJNS7_ILi64EEESA_SA_EEELi512ENS_10bfloat16_tEfNS_4arch4Sm90ELb1ELb0ELb0ELb1ELb0ELb1ELb1ELb0ELb0ELb1ELb1ELb0EEENS1_21CollectiveEpilogueFwdINS6_IJSA_NS7_ILi512EEESA_EEES9_SC_SE_Li256ELb1ELb1ELb1ELb0EEENS1_36VarlenDynamicPersistentTileSchedulerILi64ELi64ELi256ELi128ELb1ELb1ELb1ELb1ELb1ELb1EEEEEEEEEvNT_6ParamsE,"a",@progbits
	.sectionflags	@""
	.align	4
.nv.constant0._ZN7cutlass13device_kernelIN5flash11enable_sm90INS1_16FlashAttnFwdSm90INS1_25CollectiveMainloopFwdSm90ILi2EN4cute5tupleIJNS5_1CILi1EEES8_S8_EEENS6_IJNS7_ILi64EEESA_SA_EEELi512ENS_10bfloat16_tEfNS_4arch4Sm90ELb1ELb0ELb0ELb1ELb0ELb1ELb1ELb0ELb0ELb1ELb1ELb0EEENS1_21CollectiveEpilogueFwdINS6_IJSA_NS7_ILi512EEESA_EEES9_SC_SE_Li256ELb1ELb1ELb1ELb0EEENS1_36VarlenDynamicPersistentTileSchedulerILi64ELi64ELi256ELi128ELb1ELb1ELb1ELb1ELb1ELb1EEEEEEEEEvNT_6ParamsE:
	.zero		3584


//--------------------- .nv.constant0._ZN7cutlass13device_kernelIN5flash11enable_sm90INS1_16FlashAttnFwdSm90INS1_25CollectiveMainloopFwdSm90ILi2EN4cute5tupleIJNS5_1CILi1EEES8_S8_EEENS6_IJNS7_ILi128EEENS7_ILi96EEENS7_ILi64EEEEEELi256ENS_10bfloat16_tEfNS_4arch4Sm90ELb0ELb0ELb0ELb0ELb0ELb0ELb0ELb1ELb0ELb1ELb1ELb0EEENS1_21CollectiveEpilogueFwdINS6_IJSA_NS7_ILi256EEESB_EEES9_SE_SG_Li256ELb0ELb1ELb1ELb0EEENS1_19SingleTileSchedulerILb0ELb1ELb1ELi128EEEEEEEEEvNT_6ParamsE --------------------------
	.section	.nv.constant0._ZN7cutlass13device_kernelIN5flash11enable_sm90INS1_16FlashAttnFwdSm90INS1_25CollectiveMainloopFwdSm90ILi2EN4cute5tupleIJNS5_1CILi1EEES8_S8_EEENS6_IJNS7_ILi128EEENS7_ILi96EEENS7_ILi64EEEEEELi256ENS_10bfloat16_tEfNS_4arch4Sm90ELb0ELb0ELb0ELb0ELb0ELb0ELb0ELb1ELb0ELb1ELb1ELb0EEENS1_21CollectiveEpilogueFwdINS6_IJSA_NS7_ILi256EEESB_EEES9_SE_SG_Li256ELb0ELb1ELb1ELb0EEENS1_19SingleTileSchedulerILb0ELb1ELb1ELi128EEEEEEEEEvNT_6ParamsE,"a",@progbits
	.sectionflags	@""
	.align	4
.nv.constant0._ZN7cutlass13device_kernelIN5flash11enable_sm90INS1_16FlashAttnFwdSm90INS1_25CollectiveMainloopFwdSm90ILi2EN4cute5tupleIJNS5_1CILi1EEES8_S8_EEENS6_IJNS7_ILi128EEENS7_ILi96EEENS7_ILi64EEEEEELi256ENS_10bfloat16_tEfNS_4arch4Sm90ELb0ELb0ELb0ELb0ELb0ELb0ELb0ELb1ELb0ELb1ELb1ELb0EEENS1_21CollectiveEpilogueFwdINS6_IJSA_NS7_ILi256EEESB_EEES9_SE_SG_Li256ELb0ELb1ELb1ELb0EEENS1_19SingleTileSchedulerILb0ELb1ELb1ELi128EEEEEEEEEvNT_6ParamsE:
	.zero		3200


//--------------------- .nv.constant0._ZN7cutlass13device_kernelIN5flash11enable_sm90INS1_16FlashAttnFwdSm90INS1_25CollectiveMainloopFwdSm90ILi2EN4cute5tupleIJNS5_1CILi1EEES8_S8_EEENS6_IJNS7_ILi128EEENS7_ILi96EEENS7_ILi64EEEEEELi256ENS_10bfloat16_tEfNS_4arch4Sm90ELb0ELb0ELb0ELb0ELb0ELb0ELb1ELb1ELb0ELb1ELb1ELb0EEENS1_21CollectiveEpilogueFwdINS6_IJSA_NS7_ILi256EEESB_EEES9_SE_SG_Li256ELb0ELb1ELb1ELb0EEENS1_19SingleTileSchedulerILb0ELb1ELb1ELi128EEEEEEEEEvNT_6ParamsE --------------------------
	.section	.nv.constant0._ZN7cutlass13device_kernelIN5flash11enable_sm90INS1_16FlashAttnFwdSm90INS1_25CollectiveMainloopFwdSm90ILi2EN4cute5tupleIJNS5_1CILi1EEES8_S8_EEENS6_IJNS7_ILi128EEENS7_ILi96EEENS7_ILi64EEEEEELi256ENS_10bfloat16_tEfNS_4arch4Sm90ELb0ELb0ELb0ELb0ELb0ELb0ELb1ELb1ELb0ELb1ELb1ELb0EEENS1_21CollectiveEpilogueFwdINS6_IJSA_NS7_ILi256EEESB_EEES9_SE_SG_Li256ELb0ELb1ELb1ELb0EEENS1_19SingleTileSchedulerILb0ELb1ELb1ELi128EEEEEEEEEvNT_6ParamsE,"a",@progbits
	.sectionflags	@""
	.align	4
.nv.constant0._ZN7cutlass13device_kernelIN5flash11enable_sm90INS1_16FlashAttnFwdSm90INS1_25CollectiveMainloopFwdSm90ILi2EN4cute5tupleIJNS5_1CILi1EEES8_S8_EEENS6_IJNS7_ILi128EEENS7_ILi96EEENS7_ILi64EEEEEELi256ENS_10bfloat16_tEfNS_4arch4Sm90ELb0ELb0ELb0ELb0ELb0ELb0ELb1ELb1ELb0ELb1ELb1ELb0EEENS1_21CollectiveEpilogueFwdINS6_IJSA_NS7_ILi256EEESB_EEES9_SE_SG_Li256ELb0ELb1ELb1ELb0EEENS1_19SingleTileSchedulerILb0ELb1ELb1ELi128EEEEEEEEEvNT_6ParamsE:
	.zero		3456


//--------------------- .nv.constant0._ZN7cutlass13device_kernelIN5flash11enable_sm90INS1_16FlashAttnFwdSm90INS1_25CollectiveMainloopFwdSm90ILi2EN4cute5tupleIJNS5_1CILi1EEES8_S8_EEENS6_IJNS7_ILi128EEENS7_ILi96EEENS7_ILi64EEEEEELi256ENS_10bfloat16_tEfNS_4arch4Sm90ELb0ELb0ELb0ELb1ELb0ELb0ELb0ELb1ELb0ELb1ELb1ELb0EEENS1_21CollectiveEpilogueFwdINS6_IJSA_NS7_ILi256EEESB_EEES9_SE_SG_Li256ELb1ELb1ELb1ELb0EEENS1_36VarlenDynamicPersistentTileSchedulerILi128ELi96ELi256ELi128ELb1ELb1ELb1ELb0ELb1ELb1EEEEEEEEEvNT_6ParamsE --------------------------
	.section	.nv.constant0._ZN7cutlass13device_kernelIN5flash11enable_sm90INS1_16FlashAttnFwdSm90INS1_25CollectiveMainloopFwdSm90ILi2EN4cute5tupleIJNS5_1CILi1EEES8_S8_EEENS6_IJNS7_ILi128EEENS7_ILi96EEENS7_ILi64EEEEEELi256ENS_10bfloat16_tEfNS_4arch4Sm90ELb0ELb0ELb0ELb1ELb0ELb0ELb0ELb1ELb0ELb1ELb1ELb0EEENS1_21CollectiveEpilogueFwdINS6_IJSA_NS7_ILi256EEESB_EEES9_SE_SG_Li256ELb1ELb1ELb1ELb0EEENS1_36VarlenDynamicPersistentTileSchedulerILi128ELi96ELi256ELi128ELb1ELb1ELb1ELb0ELb1ELb1EEEEEEEEEvNT_6ParamsE,"a",@progbits
	.sectionflags	@""
	.align	4
.nv.constant0._ZN7cutlass13device_kernelIN5flash11enable_sm90INS1_16FlashAttnFwdSm90INS1_25CollectiveMainloopFwdSm90ILi2EN4cute5tupleIJNS5_1CILi1EEES8_S8_EEENS6_IJNS7_ILi128EEENS7_ILi96EEENS7_ILi64EEEEEELi256ENS_10bfloat16_tEfNS_4arch4Sm90ELb0ELb0ELb0ELb1ELb0ELb0ELb0ELb1ELb0ELb1ELb1ELb0EEENS1_21CollectiveEpilogueFwdINS6_IJSA_NS7_ILi256EEESB_EEES9_SE_SG_Li256ELb1ELb1ELb1ELb0EEENS1_36VarlenDynamicPersistentTileSchedulerILi128ELi96ELi256ELi128ELb1ELb1ELb1ELb0ELb1ELb1EEEEEEEEEvNT_6ParamsE:
	.zero		3328


//--------------------- .nv.constant0._ZN7cutlass13device_kernelIN5flash11enable_sm90INS1_16FlashAttnFwdSm90INS1_25CollectiveMainloopFwdSm90ILi2EN4cute5tupleIJNS5_1CILi1EEES8_S8_EEENS6_IJNS7_ILi128EEENS7_ILi96EEENS7_ILi64EEEEEELi256ENS_10bfloat16_tEfNS_4arch4Sm90ELb0ELb0ELb0ELb1ELb0ELb1ELb0ELb1ELb0ELb1ELb1ELb0EEENS1_21CollectiveEpilogueFwdINS6_IJSA_NS7_ILi256EEESB_EEES9_SE_SG_Li256ELb1ELb1ELb1ELb0EEENS1_36VarlenDynamicPersistentTileSchedulerILi128ELi96ELi256ELi128ELb1ELb1ELb1ELb0ELb1ELb1EEEEEEEEEvNT_6ParamsE --------------------------
	.section	.nv.constant0._ZN7cutlass13device_kernelIN5flash11enable_sm90INS1_16FlashAttnFwdSm90INS1_25CollectiveMainloopFwdSm90ILi2EN4cute5tupleIJNS5_1CILi1EEES8_S8_EEENS6_IJNS7_ILi128EEENS7_ILi96EEENS7_ILi64EEEEEELi256ENS_10bfloat16_tEfNS_4arch4Sm90ELb0ELb0ELb0ELb1ELb0ELb1ELb0ELb1ELb0ELb1ELb1ELb0EEENS1_21CollectiveEpilogueFwdINS6_IJSA_NS7_ILi256EEESB_EEES9_SE_SG_Li256ELb1ELb1ELb1ELb0EEENS1_36VarlenDynamicPersistentTileSchedulerILi128ELi96ELi256ELi128ELb1ELb1ELb1ELb0ELb1ELb1EEEEEEEEEvNT_6ParamsE,"a",@progbits
	.sectionflags	@""
	.align	4
.nv.constant0._ZN7cutlass13device_kernelIN5flash11enable_sm90INS1_16FlashAttnFwdSm90INS1_25CollectiveMainloopFwdSm90ILi2EN4cute5tupleIJNS5_1CILi1EEES8_S8_EEENS6_IJNS7_ILi128EEENS7_ILi96EEENS7_ILi64EEEEEELi256ENS_10bfloat16_tEfNS_4arch4Sm90ELb0ELb0ELb0ELb1ELb0ELb1ELb0ELb1ELb0ELb1ELb1ELb0EEENS1_21CollectiveEpilogueFwdINS6_IJSA_NS7_ILi256EEESB_EEES9_SE_SG_Li256ELb1ELb1ELb1ELb0EEENS1_36VarlenDynamicPersistentTileSchedulerILi128ELi96ELi256ELi128ELb1ELb1ELb1ELb0ELb1ELb1EEEEEEEEEvNT_6ParamsE:
	.zero		3328


//--------------------- .nv.constant0._ZN7cutlass13device_kernelIN5flash11enable_sm90INS1_16FlashAttnFwdSm90INS1_25CollectiveMainloopFwdSm90ILi2EN4cute5tupleIJNS5_1CILi1EEES8_S8_EEENS6_IJNS7_ILi128EEENS7_ILi96EEENS7_ILi64EEEEEELi256ENS_10bfloat16_tEfNS_4arch4Sm90ELb0ELb0ELb0ELb1ELb0ELb0ELb1ELb1ELb0ELb1ELb1ELb0EEENS1_21CollectiveEpilogueFwdINS6_IJSA_NS7_ILi256EEESB_EEES9_SE_SG_Li256ELb1ELb1ELb1ELb0EEENS1_36VarlenDynamicPersistentTileSchedulerILi128ELi96ELi256ELi128ELb1ELb1ELb1ELb0ELb1ELb1EEEEEEEEEvNT_6ParamsE --------------------------
	.section	.nv.constant0._ZN7cutlass13device_kernelIN5flash11enable_sm90INS1_16FlashAttnFwdSm90INS1_25CollectiveMainloopFwdSm90ILi2EN4cute5tupleIJNS5_1CILi1EEES8_S8_EEENS6_IJNS7_ILi128EEENS7_ILi96EEENS7_ILi64EEEEEELi256ENS_10bfloat16_tEfNS_4arch4Sm90ELb0ELb0ELb0ELb1ELb0ELb0ELb1ELb1ELb0ELb1ELb1ELb0EEENS1_21CollectiveEpilogueFwdINS6_IJSA_NS7_ILi256EEESB_EEES9_SE_SG_Li256ELb1ELb1ELb1ELb0EEENS1_36VarlenDynamicPersistentTileSchedulerILi128ELi96ELi256ELi128ELb1ELb1ELb1ELb0ELb1ELb1EEEEEEEEEvNT_6ParamsE,"a",@progbits
	.sectionflags	@""
	.align	4
.nv.constant0._ZN7cutlass13device_kernelIN5flash11enable_sm90INS1_16FlashAttnFwdSm90INS1_25CollectiveMainloopFwdSm90ILi2EN4cute5tupleIJNS5_1CILi1EEES8_S8_EEENS6_IJNS7_ILi128EEENS7_ILi96EEENS7_ILi64EEEEEELi256ENS_10bfloat16_tEfNS_4arch4Sm90ELb0ELb0ELb0ELb1ELb0ELb0ELb1ELb1ELb0ELb1ELb1ELb0EEENS1_21CollectiveEpilogueFwdINS6_IJSA_NS7_ILi256EEESB_EEES9_SE_SG_Li256ELb1ELb1ELb1ELb0EEENS1_36VarlenDynamicPersistentTileSchedulerILi128ELi96ELi256ELi128ELb1ELb1ELb1ELb0ELb1ELb1EEEEEEEEEvNT_6ParamsE:
	.zero		3584


//--------------------- .nv.constant0._ZN7cutlass13device_kernelIN5flash11enable_sm90INS1_16FlashAttnFwdSm90INS1_25CollectiveMainloopFwdSm90ILi2EN4cute5tupleIJNS5_1CILi1EEES8_S8_EEENS6_IJNS7_ILi128EEENS7_ILi96EEENS7_ILi64EEEEEELi256ENS_10bfloat16_tEfNS_4arch4Sm90ELb0ELb0ELb0ELb1ELb0ELb1ELb1ELb1ELb0ELb1ELb1ELb0EEENS1_21CollectiveEpilogueFwdINS6_IJSA_NS7_ILi256EEESB_EEES9_SE_SG_Li256ELb1ELb1ELb1ELb0EEENS1_36VarlenDynamicPersistentTileSchedulerILi128ELi96ELi256ELi128ELb1ELb1ELb1ELb0ELb1ELb1EEEEEEEEEvNT_6ParamsE --------------------------
	.section	.nv.constant0._ZN7cutlass13device_kernelIN5flash11enable_sm90INS1_16FlashAttnFwdSm90INS1_25CollectiveMainloopFwdSm90ILi2EN4cute5tupleIJNS5_1CILi1EEES8_S8_EEENS6_IJNS7_ILi128EEENS7_ILi96EEENS7_ILi64EEEEEELi256ENS_10bfloat16_tEfNS_4arch4Sm90ELb0ELb0ELb0ELb1ELb0ELb1ELb1ELb1ELb0ELb1ELb1ELb0EEENS1_21CollectiveEpilogueFwdINS6_IJSA_NS7_ILi256EEESB_EEES9_SE_SG_Li256ELb1ELb1ELb1ELb0EEENS1_36VarlenDynamicPersistentTileSchedulerILi128ELi96ELi256ELi128ELb1ELb1ELb1ELb0ELb1ELb1EEEEEEEEEvNT_6ParamsE,"a",@progbits
	.sectionflags	@""
	.align	4
.nv.constant0._ZN7cutlass13device_kernelIN5flash11enable_sm90INS1_16FlashAttnFwdSm90INS1_25CollectiveMainloopFwdSm90ILi2EN4cute5tupleIJNS5_1CILi1EEES8_S8_EEENS6_IJNS7_ILi128EEENS7_ILi96EEENS7_ILi64EEEEEELi256ENS_10bfloat16_tEfNS_4arch4Sm90ELb0ELb0ELb0ELb1ELb0ELb1ELb1ELb1ELb0ELb1ELb1ELb0EEENS1_21CollectiveEpilogueFwdINS6_IJSA_NS7_ILi256EEESB_EEES9_SE_SG_Li256ELb1ELb1ELb1ELb0EEENS1_36VarlenDynamicPersistentTileSchedulerILi128ELi96ELi256ELi128ELb1ELb1ELb1ELb0ELb1ELb1EEEEEEEEEvNT_6ParamsE:
	.zero		3584


//--------------------- .nv.constant0._ZN7cutlass13device_kernelIN5flash11enable_sm90INS1_16FlashAttnFwdSm90INS1_25CollectiveMainloopFwdSm90ILi2EN4cute5tupleIJNS5_1CILi1EEES8_S8_EEENS6_IJNS7_ILi128EEENS7_ILi96EEENS7_ILi64EEEEEELi256ENS_10bfloat16_tEfNS_4arch4Sm90ELb0ELb1ELb0ELb0ELb0ELb0ELb0ELb1ELb0ELb1ELb1ELb0EEENS1_21CollectiveEpilogueFwdINS6_IJSA_NS7_ILi256EEESB_EEES9_SE_SG_Li256ELb0ELb1ELb1ELb0EEENS1_19SingleTileSchedulerILb0ELb1ELb1ELi128EEEEEEEEEvNT_6ParamsE --------------------------
	.section	.nv.constant0._ZN7cutlass13device_kernelIN5flash11enable_sm90INS1_16FlashAttnFwdSm90INS1_25CollectiveMainloopFwdSm90ILi2EN4cute5tupleIJNS5_1CILi1EEES8_S8_EEENS6_IJNS7_ILi128EEENS7_ILi96EEENS7_ILi64EEEEEELi256ENS_10bfloat16_tEfNS_4arch4Sm90ELb0ELb1ELb0ELb0ELb0ELb0ELb0ELb1ELb0ELb1ELb1ELb0EEENS1_21CollectiveEpilogueFwdINS6_IJSA_NS7_ILi256EEESB_EEES9_SE_SG_Li256ELb0ELb1ELb1ELb0EEENS1_19SingleTileSchedulerILb0ELb1ELb1ELi128EEEEEEEEEvNT_6ParamsE,"a",@progbits
	.sectionflags	@""
	.align	4
.nv.constant0._ZN7cutlass13device_kernelIN5flash11enable_sm90INS1_16FlashAttnFwdSm90INS1_25CollectiveMainloopFwdSm90ILi2EN4cute5tupleIJNS5_1CILi1EEES8_S8_EEENS6_IJNS7_ILi128EEENS7_ILi96EEENS7_ILi64EEEEEELi256ENS_10bfloat16_tEfNS_4arch4Sm90ELb0ELb1ELb0ELb0ELb0ELb0ELb0ELb1ELb0ELb1ELb1ELb0EEENS1_21CollectiveEpilogueFwdINS6_IJSA_NS7_ILi256EEESB_EEES9_SE_SG_Li256ELb0ELb1ELb1ELb0EEENS1_19SingleTileSchedulerILb0ELb1ELb1ELi128EEEEEEEEEvNT_6ParamsE:
	.zero		3200


//--------------------- .nv.constant0._ZN7cutlass13device_kernelIN5flash11enable_sm90INS1_16FlashAttnFwdSm90INS1_25CollectiveMainloopFwdSm90ILi2EN4cute5tupleIJNS5_1CILi1EEES8_S8_EEENS6_IJNS7_ILi128EEENS7_ILi96EEENS7_ILi64EEEEEELi256ENS_10bfloat16_tEfNS_4arch4Sm90ELb0ELb1ELb0ELb0ELb0ELb0ELb1ELb1ELb0ELb1ELb1ELb0EEENS1_21CollectiveEpilogueFwdINS6_IJSA_NS7_ILi256EEESB_EEES9_SE_SG_Li256ELb0ELb1ELb1ELb0EEENS1_19SingleTileSchedulerILb0ELb1ELb1ELi128EEEEEEEEEvNT_6ParamsE --------------------------
	.section	.nv.constant0._ZN7cutlass13device_kernelIN5flash11enable_sm90INS1_16FlashAttnFwdSm90INS1_25CollectiveMainloopFwdSm90ILi2EN4cute5tupleIJNS5_1CILi1EEES8_S8_EEENS6_IJNS7_ILi128EEENS7_ILi96EEENS7_ILi64EEEEEELi256ENS_10bfloat16_tEfNS_4arch4Sm90ELb0ELb1ELb0ELb0ELb0ELb0ELb1ELb1ELb0ELb1ELb1ELb0EEENS1_21CollectiveEpilogueFwdINS6_IJSA_NS7_ILi256EEESB_EEES9_SE_SG_Li256ELb0ELb1ELb1ELb0EEENS1_19SingleTileSchedulerILb0ELb1ELb1ELi128EEEEEEEEEvNT_6ParamsE,"a",@progbits
	.sectionflags	@""
	.align	4
.nv.constant0._ZN7cutlass13device_kernelIN5flash11enable_sm90INS1_16FlashAttnFwdSm90INS1_25CollectiveMainloopFwdSm90ILi2EN4cute5tupleIJNS5_1CILi1EEES8_S8_EEENS6_IJNS7_ILi128EEENS7_ILi96EEENS7_ILi64EEEEEELi256ENS_10bfloat16_tEfNS_4arch4Sm90ELb0ELb1ELb0ELb0ELb0ELb0ELb1ELb1ELb0ELb1ELb1ELb0EEENS1_21CollectiveEpilogueFwdINS6_IJSA_NS7_ILi256EEESB_EEES9_SE_SG_Li256ELb0ELb1ELb1ELb0EEENS1_19SingleTileSchedulerILb0ELb1ELb1ELi128EEEEEEEEEvNT_6ParamsE:
	.zero		3456


//--------------------- .nv.constant0._ZN7cutlass13device_kernelIN5flash11enable_sm90INS1_16FlashAttnFwdSm90INS1_25CollectiveMainloopFwdSm90ILi2EN4cute5tupleIJNS5_1CILi1EEES8_S8_EEENS6_IJNS7_ILi128EEENS7_ILi96EEENS7_ILi64EEEEEELi256ENS_10bfloat16_tEfNS_4arch4Sm90ELb0ELb1ELb0ELb1ELb0ELb0ELb0ELb1ELb0ELb1ELb1ELb0EEENS1_21CollectiveEpilogueFwdINS6_IJSA_NS7_ILi256EEESB_EEES9_SE_SG_Li256ELb1ELb1ELb1ELb0EEENS1_36VarlenDynamicPersistentTileSchedulerILi128ELi96ELi256ELi128ELb1ELb1ELb1ELb1ELb0ELb1EEEEEEEEEvNT_6ParamsE --------------------------
	.section	.nv.constant0._ZN7cutlass13device_kernelIN5flash11enable_sm90INS1_16FlashAttnFwdSm90INS1_25CollectiveMainloopFwdSm90ILi2EN4cute5tupleIJNS5_1CILi1EEES8_S8_EEENS6_IJNS7_ILi128EEENS7_ILi96EEENS7_ILi64EEEEEELi256ENS_10bfloat16_tEfNS_4arch4Sm90ELb0ELb1ELb0ELb1ELb0ELb0ELb0ELb1ELb0ELb1ELb1ELb0EEENS1_21CollectiveEpilogueFwdINS6_IJSA_NS7_ILi256EEESB_EEES9_SE_SG_Li256ELb1ELb1ELb1ELb0EEENS1_36VarlenDynamicPersistentTileSchedulerILi128ELi96ELi256ELi128ELb1ELb1ELb1ELb1ELb0ELb1EEEEEEEEEvNT_6ParamsE,"a",@progbits
	.sectionflags	@""
	.align	4
.nv.constant0._ZN7cutlass13device_kernelIN5flash11enable_sm90INS1_16FlashAttnFwdSm90INS1_25CollectiveMainloopFwdSm90ILi2EN4cute5tupleIJNS5_1CILi1EEES8_S8_EEENS6_IJNS7_ILi128EEENS7_ILi96EEENS7_ILi64EEEEEELi256ENS_10bfloat16_tEfNS_4arch4Sm90ELb0ELb1ELb0ELb1ELb0ELb0ELb0ELb1ELb0ELb1ELb1ELb0EEENS1_21CollectiveEpilogueFwdINS6_IJSA_NS7_ILi256EEESB_EEES9_SE_SG_Li256ELb1ELb1ELb1ELb0EEENS1_36VarlenDynamicPersistentTileSchedulerILi128ELi96ELi256ELi128ELb1ELb1ELb1ELb1ELb0ELb1EEEEEEEEEvNT_6ParamsE:
	.zero		3328


//--------------------- .nv.constant0._ZN7cutlass13device_kernelIN5flash11enable_sm90INS1_16FlashAttnFwdSm90INS1_25CollectiveMainloopFwdSm90ILi2EN4cute5tupleIJNS5_1CILi1EEES8_S8_EEENS6_IJNS7_ILi128EEENS7_ILi96EEENS7_ILi64EEEEEELi256ENS_10bfloat16_tEfNS_4arch4Sm90ELb0ELb1ELb0ELb1ELb0ELb1ELb0ELb1ELb0ELb1ELb1ELb0EEENS1_21CollectiveEpilogueFwdINS6_IJSA_NS7_ILi256EEESB_EEES9_SE_SG_Li256ELb1ELb1ELb1ELb0EEENS1_36VarlenDynamicPersistentTileSchedulerILi128ELi96ELi256ELi128ELb1ELb1ELb1ELb1ELb0ELb1EEEEEEEEEvNT_6ParamsE --------------------------
	.section	.nv.constant0._ZN7cutlass13device_kernelIN5flash11enable_sm90INS1_16FlashAttnFwdSm90INS1_25CollectiveMainloopFwdSm90ILi2EN4cute5tupleIJNS5_1CILi1EEES8_S8_EEENS6_IJNS7_ILi128EEENS7_ILi96EEENS7_ILi64EEEEEELi256ENS_10bfloat16_tEfNS_4arch4Sm90ELb0ELb1ELb0ELb1ELb0ELb1ELb0ELb1ELb0ELb1ELb1ELb0EEENS1_21CollectiveEpilogueFwdINS6_IJSA_NS7_ILi256EEESB_EEES9_SE_SG_Li256ELb1ELb1ELb1ELb0EEENS1_36VarlenDynamicPersistentTileSchedulerILi128ELi96ELi256ELi128ELb1ELb1ELb1ELb1ELb0ELb1EEEEEEEEEvNT_6ParamsE,"a",@progbits
	.sectionflags	@""
	.align	4
.nv.constant0._ZN7cutlass13device_kernelIN5flash11enable_sm90INS1_16FlashAttnFwdSm90INS1_25CollectiveMainloopFwdSm90ILi2EN4cute5tupleIJNS5_1CILi1EEES8_S8_EEENS6_IJNS7_ILi128EEENS7_ILi96EEENS7_ILi64EEEEEELi256ENS_10bfloat16_tEfNS_4arch4Sm90ELb0ELb1ELb0ELb1ELb0ELb1ELb0ELb1ELb0ELb1ELb1ELb0EEENS1_21CollectiveEpilogueFwdINS6_IJSA_NS7_ILi256EEESB_EEES9_SE_SG_Li256ELb1ELb1ELb1ELb0EEENS1_36VarlenDynamicPersistentTileSchedulerILi128ELi96ELi256ELi128ELb1ELb1ELb1ELb1ELb0ELb1EEEEEEEEEvNT_6ParamsE:
	.zero		3328


//--------------------- .nv.constant0._ZN7cutlass13device_kernelIN5flash11enable_sm90INS1_16FlashAttnFwdSm90INS1_25CollectiveMainloopFwdSm90ILi2EN4cute5tupleIJNS5_1CILi1EEES8_S8_EEENS6_IJNS7_ILi128EEENS7_ILi96EEENS7_ILi64EEEEEELi256ENS_10bfloat16_tEfNS_4arch4Sm90ELb0ELb1ELb0ELb1ELb0ELb0ELb1ELb1ELb0ELb1ELb1ELb0EEENS1_21CollectiveEpilogueFwdINS6_IJSA_NS7_ILi256EEESB_EEES9_SE_SG_Li256ELb1ELb1ELb1ELb0EEENS1_36VarlenDynamicPersistentTileSchedulerILi128ELi96ELi256ELi128ELb1ELb1ELb1ELb1ELb0ELb1EEEEEEEEEvNT_6ParamsE --------------------------
	.section	.nv.constant0._ZN7cutlass13device_kernelIN5flash11enable_sm90INS1_16FlashAttnFwdSm90INS1_25CollectiveMainloopFwdSm90ILi2EN4cute5tupleIJNS5_1CILi1EEES8_S8_EEENS6_IJNS7_ILi128EEENS7_ILi96EEENS7_ILi64EEEEEELi256ENS_10bfloat16_tEfNS_4arch4Sm90ELb0ELb1ELb0ELb1ELb0ELb0ELb1ELb1ELb0ELb1ELb1ELb0EEENS1_21CollectiveEpilogueFwdINS6_IJSA_NS7_ILi256EEESB_EEES9_SE_SG_Li256ELb1ELb1ELb1ELb0EEENS1_36VarlenDynamicPersistentTileSchedulerILi128ELi96ELi256ELi128ELb1ELb1ELb1ELb1ELb0ELb1EEEEEEEEEvNT_6ParamsE,"a",@progbits
	.sectionflags	@""
	.align	4
.nv.constant0._ZN7cutlass13device_kernelIN5flash11enable_sm90INS1_16FlashAttnFwdSm90INS1_25CollectiveMainloopFwdSm90ILi2EN4cute5tupleIJNS5_1CILi1EEES8_S8_EEENS6_IJNS7_ILi128EEENS7_ILi96EEENS7_ILi64EEEEEELi256ENS_10bfloat16_tEfNS_4arch4Sm90ELb0ELb1ELb0ELb1ELb0ELb0ELb1ELb1ELb0ELb1ELb1ELb0EEENS1_21CollectiveEpilogueFwdINS6_IJSA_NS7_ILi256EEESB_EEES9_SE_SG_Li256ELb1ELb1ELb1ELb0EEENS1_36VarlenDynamicPersistentTileSchedulerILi128ELi96ELi256ELi128ELb1ELb1ELb1ELb1ELb0ELb1EEEEEEEEEvNT_6ParamsE:
	.zero		3584


//--------------------- .nv.constant0._ZN7cutlass13device_kernelIN5flash11enable_sm90INS1_16FlashAttnFwdSm90INS1_25CollectiveMainloopFwdSm90ILi2EN4cute5tupleIJNS5_1CILi1EEES8_S8_EEENS6_IJNS7_ILi128EEENS7_ILi96EEENS7_ILi64EEEEEELi256ENS_10bfloat16_tEfNS_4arch4Sm90ELb0ELb1ELb0ELb1ELb0ELb1ELb1ELb1ELb0ELb1ELb1ELb0EEENS1_21CollectiveEpilogueFwdINS6_IJSA_NS7_ILi256EEESB_EEES9_SE_SG_Li256ELb1ELb1ELb1ELb0EEENS1_36VarlenDynamicPersistentTileSchedulerILi128ELi96ELi256ELi128ELb1ELb1ELb1ELb1ELb0ELb1EEEEEEEEEvNT_6ParamsE --------------------------
	.section	.nv.constant0._ZN7cutlass13device_kernelIN5flash11enable_sm90INS1_16FlashAttnFwdSm90INS1_25CollectiveMainloopFwdSm90ILi2EN4cute5tupleIJNS5_1CILi1EEES8_S8_EEENS6_IJNS7_ILi128EEENS7_ILi96EEENS7_ILi64EEEEEELi256ENS_10bfloat16_tEfNS_4arch4Sm90ELb0ELb1ELb0ELb1ELb0ELb1ELb1ELb1ELb0ELb1ELb1ELb0EEENS1_21CollectiveEpilogueFwdINS6_IJSA_NS7_ILi256EEESB_EEES9_SE_SG_Li256ELb1ELb1ELb1ELb0EEENS1_36VarlenDynamicPersistentTileSchedulerILi128ELi96ELi256ELi128ELb1ELb1ELb1ELb1ELb0ELb1EEEEEEEEEvNT_6ParamsE,"a",@progbits
	.sectionflags	@""
	.align	4
.nv.constant0._ZN7cutlass13device_kernelIN5flash11enable_sm90INS1_16FlashAttnFwdSm90INS1_25CollectiveMainloopFwdSm90ILi2EN4cute5tupleIJNS5_1CILi1EEES8_S8_EEENS6_IJNS7_ILi128EEENS7_ILi96EEENS7_ILi64EEEEEELi256ENS_10bfloat16_tEfNS_4arch4Sm90ELb0ELb1ELb0ELb1ELb0ELb1ELb1ELb1ELb0ELb1ELb1ELb0EEENS1_21CollectiveEpilogueFwdINS6_IJSA_NS7_ILi256EEESB_EEES9_SE_SG_Li256ELb1ELb1ELb1ELb0EEENS1_36VarlenDynamicPersistentTileSchedulerILi128ELi96ELi256ELi128ELb1ELb1ELb1ELb1ELb0ELb1EEEEEEEEEvNT_6ParamsE:
	.zero		3584


//--------------------- .nv.constant0._ZN7cutlass13device_kernelIN5flash11enable_sm90INS1_16FlashAttnFwdSm90INS1_25CollectiveMainloopFwdSm90ILi2EN4cute5tupleIJNS5_1CILi1EEES8_S8_EEENS6_IJNS7_ILi128EEENS7_ILi96EEENS7_ILi64EEEEEELi256ENS_10bfloat16_tEfNS_4arch4Sm90ELb1ELb0ELb0ELb0ELb0ELb0ELb0ELb1ELb0ELb1ELb1ELb0EEENS1_21CollectiveEpilogueFwdINS6_IJSA_NS7_ILi256EEESB_EEES9_SE_SG_Li256ELb0ELb1ELb1ELb0EEENS1_19SingleTileSchedulerILb0ELb1ELb1ELi128EEEEEEEEEvNT_6ParamsE --------------------------
	.section	.nv.constant0._ZN7cutlass13device_kernelIN5flash11enable_sm90INS1_16FlashAttnFwdSm90INS1_25CollectiveMainloopFwdSm90ILi2EN4cute5tupleIJNS5_1CILi1EEES8_S8_EEENS6_IJNS7_ILi128EEENS7_ILi96EEENS7_ILi64EEEEEELi256ENS_10bfloat16_tEfNS_4arch4Sm90ELb1ELb0ELb0ELb0ELb0ELb0ELb0ELb1ELb0ELb1ELb1ELb0EEENS1_21CollectiveEpilogueFwdINS6_IJSA_NS7_ILi256EEESB_EEES9_SE_SG_Li256ELb0ELb1ELb1ELb0EEENS1_19SingleTileSchedulerILb0ELb1ELb1ELi128EEEEEEEEEvNT_6ParamsE,"a",@progbits
	.sectionflags	@""
	.align	4
.nv.constant0._ZN7cutlass13device_kernelIN5flash11enable_sm90INS1_16FlashAttnFwdSm90INS1_25CollectiveMainloopFwdSm90ILi2EN4cute5tupleIJNS5_1CILi1EEES8_S8_EEENS6_IJNS7_ILi128EEENS7_ILi96EEENS7_ILi64EEEEEELi256ENS_10bfloat16_tEfNS_4arch4Sm90ELb1ELb0ELb0ELb0ELb0ELb0ELb0ELb1ELb0ELb1ELb1ELb0EEENS1_21CollectiveEpilogueFwdINS6_IJSA_NS7_ILi256EEESB_EEES9_SE_SG_Li256ELb0ELb1ELb1ELb0EEENS1_19SingleTileSchedulerILb0ELb1ELb1ELi128EEEEEEEEEvNT_6ParamsE:
	.zero		3200


//--------------------- .nv.constant0._ZN7cutlass13device_kernelIN5flash11enable_sm90INS1_16FlashAttnFwdSm90INS1_25CollectiveMainloopFwdSm90ILi2EN4cute5tupleIJNS5_1CILi1EEES8_S8_EEENS6_IJNS7_ILi128EEENS7_ILi96EEENS7_ILi64EEEEEELi256ENS_10bfloat16_tEfNS_4arch4Sm90ELb1ELb0ELb0ELb0ELb0ELb0ELb1ELb1ELb0ELb1ELb1ELb0EEENS1_21CollectiveEpilogueFwdINS6_IJSA_NS7_ILi256EEESB_EEES9_SE_SG_Li256ELb0ELb1ELb1ELb0EEENS1_19SingleTileSchedulerILb0ELb1ELb1ELi128EEEEEEEEEvNT_6ParamsE --------------------------
	.section	.nv.constant0._ZN7cutlass13device_kernelIN5flash11enable_sm90INS1_16FlashAttnFwdSm90INS1_25CollectiveMainloopFwdSm90ILi2EN4cute5tupleIJNS5_1CILi1EEES8_S8_EEENS6_IJNS7_ILi128EEENS7_ILi96EEENS7_ILi64EEEEEELi256ENS_10bfloat16_tEfNS_4arch4Sm90ELb1ELb0ELb0ELb0ELb0ELb0ELb1ELb1ELb0ELb1ELb1ELb0EEENS1_21CollectiveEpilogueFwdINS6_IJSA_NS7_ILi256EEESB_EEES9_SE_SG_Li256ELb0ELb1ELb1ELb0EEENS1_19SingleTileSchedulerILb0ELb1ELb1ELi128EEEEEEEEEvNT_6ParamsE,"a",@progbits
	.sectionflags	@""
	.align	4
.nv.constant0._ZN7cutlass13device_kernelIN5flash11enable_sm90INS1_16FlashAttnFwdSm90INS1_25CollectiveMainloopFwdSm90ILi2EN4cute5tupleIJNS5_1CILi1EEES8_S8_EEENS6_IJNS7_ILi128EEENS7_ILi96EEENS7_ILi64EEEEEELi256ENS_10bfloat16_tEfNS_4arch4Sm90ELb1ELb0ELb0ELb0ELb0ELb0ELb1ELb1ELb0ELb1ELb1ELb0EEENS1_21CollectiveEpilogueFwdINS6_IJSA_NS7_ILi256EEESB_EEES9_SE_SG_Li256ELb0ELb1ELb1ELb0EEENS1_19SingleTileSchedulerILb0ELb1ELb1ELi128EEEEEEEEEvNT_6ParamsE:
	.zero		3456


//--------------------- .nv.constant0._ZN7cutlass13device_kernelIN5flash11enable_sm90INS1_16FlashAttnFwdSm90INS1_25CollectiveMainloopFwdSm90ILi2EN4cute5tupleIJNS5_1CILi1EEES8_S8_EEENS6_IJNS7_ILi128EEENS7_ILi96EEENS7_ILi64EEEEEELi256ENS_10bfloat16_tEfNS_4arch4Sm90ELb1ELb0ELb0ELb1ELb0ELb0ELb0ELb1ELb0ELb1ELb1ELb0EEENS1_21CollectiveEpilogueFwdINS6_IJSA_NS7_ILi256EEESB_EEES9_SE_SG_Li256ELb1ELb1ELb1ELb0EEENS1_36VarlenDynamicPersistentTileSchedulerILi128ELi96ELi256ELi128ELb1ELb1ELb1ELb1ELb1ELb1EEEEEEEEEvNT_6ParamsE --------------------------
	.section	.nv.constant0._ZN7cutlass13device_kernelIN5flash11enable_sm90INS1_16FlashAttnFwdSm90INS1_25CollectiveMainloopFwdSm90ILi2EN4cute5tupleIJNS5_1CILi1EEES8_S8_EEENS6_IJNS7_ILi128EEENS7_ILi96EEENS7_ILi64EEEEEELi256ENS_10bfloat16_tEfNS_4arch4Sm90ELb1ELb0ELb0ELb1ELb0ELb0ELb0ELb1ELb0ELb1ELb1ELb0EEENS1_21CollectiveEpilogueFwdINS6_IJSA_NS7_ILi256EEESB_EEES9_SE_SG_Li256ELb1ELb1ELb1ELb0EEENS1_36VarlenDynamicPersistentTileSchedulerILi128ELi96ELi256ELi128ELb1ELb1ELb1ELb1ELb1ELb1EEEEEEEEEvNT_6ParamsE,"a",@progbits
	.sectionflags	@""
	.align	4
.nv.constant0._ZN7cutlass13device_kernelIN5flash11enable_sm90INS1_16FlashAttnFwdSm90INS1_25CollectiveMainloopFwdSm90ILi2EN4cute5tupleIJNS5_1CILi1EEES8_S8_EEENS6_IJNS7_ILi128EEENS7_ILi96EEENS7_ILi64EEEEEELi256ENS_10bfloat16_tEfNS_4arch4Sm90ELb1ELb0ELb0ELb1ELb0ELb0ELb0ELb1ELb0ELb1ELb1ELb0EEENS1_21CollectiveEpilogueFwdINS6_IJSA_NS7_ILi256EEESB_EEES9_SE_SG_Li256ELb1ELb1ELb1ELb0EEENS1_36VarlenDynamicPersistentTileSchedulerILi128ELi96ELi256ELi128ELb1ELb1ELb1ELb1ELb1ELb1EEEEEEEEEvNT_6ParamsE:
	.zero		3328


//--------------------- .nv.constant0._ZN7cutlass13device_kernelIN5flash11enable_sm90INS1_16FlashAttnFwdSm90INS1_25CollectiveMainloopFwdSm90ILi2EN4cute5tupleIJNS5_1CILi1EEES8_S8_EEENS6_IJNS7_ILi128EEENS7_ILi96EEENS7_ILi64EEEEEELi256ENS_10bfloat16_tEfNS_4arch4Sm90ELb1ELb0ELb0ELb1ELb0ELb1ELb0ELb1ELb0ELb1ELb1ELb0EEENS1_21CollectiveEpilogueFwdINS6_IJSA_NS7_ILi256EEESB_EEES9_SE_SG_Li256ELb1ELb1ELb1ELb0EEENS1_36VarlenDynamicPersistentTileSchedulerILi128ELi96ELi256ELi128ELb1ELb1ELb1ELb1ELb1ELb1EEEEEEEEEvNT_6ParamsE --------------------------
	.section	.nv.constant0._ZN7cutlass13device_kernelIN5flash11enable_sm90INS1_16FlashAttnFwdSm90INS1_25CollectiveMainloopFwdSm90ILi2EN4cute5tupleIJNS5_1CILi1EEES8_S8_EEENS6_IJNS7_ILi128EEENS7_ILi96EEENS7_ILi64EEEEEELi256ENS_10bfloat16_tEfNS_4arch4Sm90ELb1ELb0ELb0ELb1ELb0ELb1ELb0ELb1ELb0ELb1ELb1ELb0EEENS1_21CollectiveEpilogueFwdINS6_IJSA_NS7_ILi256EEESB_EEES9_SE_SG_Li256ELb1ELb1ELb1ELb0EEENS1_36VarlenDynamicPersistentTileSchedulerILi128ELi96ELi256ELi128ELb1ELb1ELb1ELb1ELb1ELb1EEEEEEEEEvNT_6ParamsE,"a",@progbits
	.sectionflags	@""
	.align	4
.nv.constant0._ZN7cutlass13device_kernelIN5flash11enable_sm90INS1_16FlashAttnFwdSm90INS1_25CollectiveMainloopFwdSm90ILi2EN4cute5tupleIJNS5_1CILi1EEES8_S8_EEENS6_IJNS7_ILi128EEENS7_ILi96EEENS7_ILi64EEEEEELi256ENS_10bfloat16_tEfNS_4arch4Sm90ELb1ELb0ELb0ELb1ELb0ELb1ELb0ELb1ELb0ELb1ELb1ELb0EEENS1_21CollectiveEpilogueFwdINS6_IJSA_NS7_ILi256EEESB_EEES9_SE_SG_Li256ELb1ELb1ELb1ELb0EEENS1_36VarlenDynamicPersistentTileSchedulerILi128ELi96ELi256ELi128ELb1ELb1ELb1ELb1ELb1ELb1EEEEEEEEEvNT_6ParamsE:
	.zero		3328


//--------------------- .nv.constant0._ZN7cutlass13device_kernelIN5flash11enable_sm90INS1_16FlashAttnFwdSm90INS1_25CollectiveMainloopFwdSm90ILi2EN4cute5tupleIJNS5_1CILi1EEES8_S8_EEENS6_IJNS7_ILi128EEENS7_ILi96EEENS7_ILi64EEEEEELi256ENS_10bfloat16_tEfNS_4arch4Sm90ELb1ELb0ELb0ELb1ELb0ELb0ELb1ELb1ELb0ELb1ELb1ELb0EEENS1_21CollectiveEpilogueFwdINS6_IJSA_NS7_ILi256EEESB_EEES9_SE_SG_Li256ELb1ELb1ELb1ELb0EEENS1_36VarlenDynamicPersistentTileSchedulerILi128ELi96ELi256ELi128ELb1ELb1ELb1ELb1ELb1ELb1EEEEEEEEEvNT_6ParamsE --------------------------
	.section	.nv.constant0._ZN7cutlass13device_kernelIN5flash11enable_sm90INS1_16FlashAttnFwdSm90INS1_25CollectiveMainloopFwdSm90ILi2EN4cute5tupleIJNS5_1CILi1EEES8_S8_EEENS6_IJNS7_ILi128EEENS7_ILi96EEENS7_ILi64EEEEEELi256ENS_10bfloat16_tEfNS_4arch4Sm90ELb1ELb0ELb0ELb1ELb0ELb0ELb1ELb1ELb0ELb1ELb1ELb0EEENS1_21CollectiveEpilogueFwdINS6_IJSA_NS7_ILi256EEESB_EEES9_SE_SG_Li256ELb1ELb1ELb1ELb0EEENS1_36VarlenDynamicPersistentTileSchedulerILi128ELi96ELi256ELi128ELb1ELb1ELb1ELb1ELb1ELb1EEEEEEEEEvNT_6ParamsE,"a",@progbits
	.sectionflags	@""
	.align	4
.nv.constant0._ZN7cutlass13device_kernelIN5flash11enable_sm90INS1_16FlashAttnFwdSm90INS1_25CollectiveMainloopFwdSm90ILi2EN4cute5tupleIJNS5_1CILi1EEES8_S8_EEENS6_IJNS7_ILi128EEENS7_ILi96EEENS7_ILi64EEEEEELi256ENS_10bfloat16_tEfNS_4arch4Sm90ELb1ELb0ELb0ELb1ELb0ELb0ELb1ELb1ELb0ELb1ELb1ELb0EEENS1_21CollectiveEpilogueFwdINS6_IJSA_NS7_ILi256EEESB_EEES9_SE_SG_Li256ELb1ELb1ELb1ELb0EEENS1_36VarlenDynamicPersistentTileSchedulerILi128ELi96ELi256ELi128ELb1ELb1ELb1ELb1ELb1ELb1EEEEEEEEEvNT_6ParamsE:
	.zero		3584


//--------------------- .nv.constant0._ZN7cutlass13device_kernelIN5flash11enable_sm90INS1_16FlashAttnFwdSm90INS1_25CollectiveMainloopFwdSm90ILi2EN4cute5tupleIJNS5_1CILi1EEES8_S8_EEENS6_IJNS7_ILi128EEENS7_ILi96EEENS7_ILi64EEEEEELi256ENS_10bfloat16_tEfNS_4arch4Sm90ELb1ELb0ELb0ELb1ELb0ELb1ELb1ELb1ELb0ELb1ELb1ELb0EEENS1_21CollectiveEpilogueFwdINS6_IJSA_NS7_ILi256EEESB_EEES9_SE_SG_Li256ELb1ELb1ELb1ELb0EEENS1_36VarlenDynamicPersistentTileSchedulerILi128ELi96ELi256ELi128ELb1ELb1ELb1ELb1ELb1ELb1EEEEEEEEEvNT_6ParamsE --------------------------
	.section	.nv.constant0._ZN7cutlass13device_kernelIN5flash11enable_sm90INS1_16FlashAttnFwdSm90INS1_25CollectiveMainloopFwdSm90ILi2EN4cute5tupleIJNS5_1CILi1EEES8_S8_EEENS6_IJNS7_ILi128EEENS7_ILi96EEENS7_ILi64EEEEEELi256ENS_10bfloat16_tEfNS_4arch4Sm90ELb1ELb0ELb0ELb1ELb0ELb1ELb1ELb1ELb0ELb1ELb1ELb0EEENS1_21CollectiveEpilogueFwdINS6_IJSA_NS7_ILi256EEESB_EEES9_SE_SG_Li256ELb1ELb1ELb1ELb0EEENS1_36VarlenDynamicPersistentTileSchedulerILi128ELi96ELi256ELi128ELb1ELb1ELb1ELb1ELb1ELb1EEEEEEEEEvNT_6ParamsE,"a",@progbits
	.sectionflags	@""
	.align	4
.nv.constant0._ZN7cutlass13device_kernelIN5flash11enable_sm90INS1_16FlashAttnFwdSm90INS1_25CollectiveMainloopFwdSm90ILi2EN4cute5tupleIJNS5_1CILi1EEES8_S8_EEENS6_IJNS7_ILi128EEENS7_ILi96EEENS7_ILi64EEEEEELi256ENS_10bfloat16_tEfNS_4arch4Sm90ELb1ELb0ELb0ELb1ELb0ELb1ELb1ELb1ELb0ELb1ELb1ELb0EEENS1_21CollectiveEpilogueFwdINS6_IJSA_NS7_ILi256EEESB_EEES9_SE_SG_Li256ELb1ELb1ELb1ELb0EEENS1_36VarlenDynamicPersistentTileSchedulerILi128ELi96ELi256ELi128ELb1ELb1ELb1ELb1ELb1ELb1EEEEEEEEEvNT_6ParamsE:
	.zero		3584


//--------------------- SYMBOLS --------------------------

	.type		.nv.reservedSmem.offset0,@object
	.size		.nv.reservedSmem.offset0,0x4
	.type		__assertfail,@function
